	.target	sm_80

	.elftype	@"ET_EXEC"


//--------------------- .note.nv.tkinfo           --------------------------
	.section	.note.nv.tkinfo,"",@"SHT_NOTE"
	.sectionflags	@"SHF_NOTE_NV_TKINFO"
	.tkinfo
        /*0018*/ 	.word	0x00000002
        /*0030*/ 	.string	""
        /*0030*/ 	.string	"ptxas"
        /*0030*/ 	.string	"Cuda compilation tools, release 13.0, V13.0.88"
        /*0030*/ 	.string	"Build cuda_13.0.r13.0/compiler.36424714_0"
        /*0030*/ 	.string	"-arch sm_80 -m 64 "



//--------------------- .note.nv.cuinfo           --------------------------
	.section	.note.nv.cuinfo,"",@"SHT_NOTE"
	.sectionflags	@"SHF_NOTE_NV_CUINFO"
        /*0018*/ 	.short	0x0002
        /*001a*/ 	.short	0x0050
        /*001c*/ 	.short	0x0082
	.zero		2


//--------------------- .nv.info                  --------------------------
	.section	.nv.info,"",@"SHT_CUDA_INFO"
	.align	4


	//----- nvinfo : EIATTR_REGCOUNT
	.align		4
        /*0000*/ 	.byte	0x04, 0x2f
        /*0002*/ 	.short	(.L_12 - .L_11)
	.align		4
.L_11:
        /*0004*/ 	.word	index@(_ZN5flash16flash_fwd_kernelI23Flash_fwd_kernel_traitsILi64ELi128ELi64ELi4ELb0ELb0EN7cutlass6half_tE19Flash_kernel_traitsILi64ELi128ELi64ELi4ES3_EELb0ELb0ELb1ELb1ELb0ELb0ELb1ELb0EEEvNS_16Flash_fwd_paramsE)
        /*0008*/ 	.word	0x000000ff


	//----- nvinfo : EIATTR_FRAME_SIZE
	.align		4
.L_12:
        /*000c*/ 	.byte	0x04, 0x11
        /*000e*/ 	.short	(.L_14 - .L_13)
	.align		4
.L_13:
        /*0010*/ 	.word	index@(_ZN5flash16flash_fwd_kernelI23Flash_fwd_kernel_traitsILi64ELi128ELi64ELi4ELb0ELb0EN7cutlass6half_tE19Flash_kernel_traitsILi64ELi128ELi64ELi4ES3_EELb0ELb0ELb1ELb1ELb0ELb0ELb1ELb0EEEvNS_16Flash_fwd_paramsE)
        /*0014*/ 	.word	0x00000048


	//----- nvinfo : EIATTR_REGCOUNT
	.align		4
.L_14:
        /*0018*/ 	.byte	0x04, 0x2f
        /*001a*/ 	.short	(.L_16 - .L_15)
	.align		4
.L_15:
        /*001c*/ 	.word	index@(_ZN5flash16flash_fwd_kernelI23Flash_fwd_kernel_traitsILi64ELi128ELi64ELi4ELb0ELb0EN7cutlass6half_tE19Flash_kernel_traitsILi64ELi128ELi64ELi4ES3_EELb1ELb0ELb1ELb1ELb0ELb0ELb0ELb1EEEvNS_16Flash_fwd_paramsE)
        /*0020*/ 	.word	0x000000ff


	//----- nvinfo : EIATTR_FRAME_SIZE
	.align		4
.L_16:
        /*0024*/ 	.byte	0x04, 0x11
        /*0026*/ 	.short	(.L_18 - .L_17)
	.align		4
.L_17:
        /*0028*/ 	.word	index@(_ZN5flash16flash_fwd_kernelI23Flash_fwd_kernel_traitsILi64ELi128ELi64ELi4ELb0ELb0EN7cutlass6half_tE19Flash_kernel_traitsILi64ELi128ELi64ELi4ES3_EELb1ELb0ELb1ELb1ELb0ELb0ELb0ELb1EEEvNS_16Flash_fwd_paramsE)
        /*002c*/ 	.word	0x000001c0


	//----- nvinfo : EIATTR_REGCOUNT
	.align		4
.L_18:
        /*0030*/ 	.byte	0x04, 0x2f
        /*0032*/ 	.short	(.L_20 - .L_19)
	.align		4
.L_19:
        /*0034*/ 	.word	index@(_ZN5flash16flash_fwd_kernelI23Flash_fwd_kernel_traitsILi64ELi128ELi64ELi4ELb0ELb0EN7cutlass6half_tE19Flash_kernel_traitsILi64ELi128ELi64ELi4ES3_EELb0ELb0ELb1ELb0ELb0ELb0ELb1ELb0EEEvNS_16Flash_fwd_paramsE)
        /*0038*/ 	.word	0x000000ff


	//----- nvinfo : EIATTR_FRAME_SIZE
	.align		4
.L_20:
        /*003c*/ 	.byte	0x04, 0x11
        /*003e*/ 	.short	(.L_22 - .L_21)
	.align		4
.L_21:
        /*0040*/ 	.word	index@(_ZN5flash16flash_fwd_kernelI23Flash_fwd_kernel_traitsILi64ELi128ELi64ELi4ELb0ELb0EN7cutlass6half_tE19Flash_kernel_traitsILi64ELi128ELi64ELi4ES3_EELb0ELb0ELb1ELb0ELb0ELb0ELb1ELb0EEEvNS_16Flash_fwd_paramsE)
        /*0044*/ 	.word	0x00000048


	//----- nvinfo : EIATTR_REGCOUNT
	.align		4
.L_22:
        /*0048*/ 	.byte	0x04, 0x2f
        /*004a*/ 	.short	(.L_24 - .L_23)
	.align		4
.L_23:
        /*004c*/ 	.word	index@(_ZN5flash16flash_fwd_kernelI23Flash_fwd_kernel_traitsILi64ELi128ELi64ELi4ELb0ELb0EN7cutlass6half_tE19Flash_kernel_traitsILi64ELi128ELi64ELi4ES3_EELb1ELb0ELb1ELb0ELb0ELb0ELb0ELb1EEEvNS_16Flash_fwd_paramsE)
        /*0050*/ 	.word	0x000000ff


	//----- nvinfo : EIATTR_FRAME_SIZE
	.align		4
.L_24:
        /*0054*/ 	.byte	0x04, 0x11
        /*0056*/ 	.short	(.L_26 - .L_25)
	.align		4
.L_25:
        /*0058*/ 	.word	index@(_ZN5flash16flash_fwd_kernelI23Flash_fwd_kernel_traitsILi64ELi128ELi64ELi4ELb0ELb0EN7cutlass6half_tE19Flash_kernel_traitsILi64ELi128ELi64ELi4ES3_EELb1ELb0ELb1ELb0ELb0ELb0ELb0ELb1EEEvNS_16Flash_fwd_paramsE)
        /*005c*/ 	.word	0x000001b0


	//----- nvinfo : EIATTR_REGCOUNT
	.align		4
.L_26:
        /*0060*/ 	.byte	0x04, 0x2f
        /*0062*/ 	.short	(.L_28 - .L_27)
	.align		4
.L_27:
        /*0064*/ 	.word	index@(_ZN5flash16flash_fwd_kernelI23Flash_fwd_kernel_traitsILi64ELi128ELi64ELi4ELb0ELb0EN7cutlass6half_tE19Flash_kernel_traitsILi64ELi128ELi64ELi4ES3_EELb1ELb0ELb1ELb1ELb0ELb0ELb0ELb0EEEvNS_16Flash_fwd_paramsE)
        /*0068*/ 	.word	0x000000ff


	//----- nvinfo : EIATTR_FRAME_SIZE
	.align		4
.L_28:
        /*006c*/ 	.byte	0x04, 0x11
        /*006e*/ 	.short	(.L_30 - .L_29)
	.align		4
.L_29:
        /*0070*/ 	.word	index@(_ZN5flash16flash_fwd_kernelI23Flash_fwd_kernel_traitsILi64ELi128ELi64ELi4ELb0ELb0EN7cutlass6half_tE19Flash_kernel_traitsILi64ELi128ELi64ELi4ES3_EELb1ELb0ELb1ELb1ELb0ELb0ELb0ELb0EEEvNS_16Flash_fwd_paramsE)
        /*0074*/ 	.word	0x00000080


	//----- nvinfo : EIATTR_REGCOUNT
	.align		4
.L_30:
        /*0078*/ 	.byte	0x04, 0x2f
        /*007a*/ 	.short	(.L_32 - .L_31)
	.align		4
.L_31:
        /*007c*/ 	.word	index@(_ZN5flash16flash_fwd_kernelI23Flash_fwd_kernel_traitsILi64ELi128ELi64ELi4ELb0ELb0EN7cutlass6half_tE19Flash_kernel_traitsILi64ELi128ELi64ELi4ES3_EELb0ELb0ELb1ELb0ELb0ELb1ELb1ELb0EEEvNS_16Flash_fwd_paramsE)
        /*0080*/ 	.word	0x000000ff


	//----- nvinfo : EIATTR_FRAME_SIZE
	.align		4
.L_32:
        /*0084*/ 	.byte	0x04, 0x11
        /*0086*/ 	.short	(.L_34 - .L_33)
	.align		4
.L_33:
        /*0088*/ 	.word	index@(_ZN5flash16flash_fwd_kernelI23Flash_fwd_kernel_traitsILi64ELi128ELi64ELi4ELb0ELb0EN7cutlass6half_tE19Flash_kernel_traitsILi64ELi128ELi64ELi4ES3_EELb0ELb0ELb1ELb0ELb0ELb1ELb1ELb0EEEvNS_16Flash_fwd_paramsE)
        /*008c*/ 	.word	0x00000048


	//----- nvinfo : EIATTR_REGCOUNT
	.align		4
.L_34:
        /*0090*/ 	.byte	0x04, 0x2f
        /*0092*/ 	.short	(.L_36 - .L_35)
	.align		4
.L_35:
        /*0094*/ 	.word	index@(_ZN5flash16flash_fwd_kernelI23Flash_fwd_kernel_traitsILi64ELi128ELi64ELi4ELb0ELb0EN7cutlass6half_tE19Flash_kernel_traitsILi64ELi128ELi64ELi4ES3_EELb1ELb0ELb1ELb0ELb0ELb1ELb0ELb0EEEvNS_16Flash_fwd_paramsE)
        /*0098*/ 	.word	0x000000ff


	//----- nvinfo : EIATTR_FRAME_SIZE
	.align		4
.L_36:
        /*009c*/ 	.byte	0x04, 0x11
        /*009e*/ 	.short	(.L_38 - .L_37)
	.align		4
.L_37:
        /*00a0*/ 	.word	index@(_ZN5flash16flash_fwd_kernelI23Flash_fwd_kernel_traitsILi64ELi128ELi64ELi4ELb0ELb0EN7cutlass6half_tE19Flash_kernel_traitsILi64ELi128ELi64ELi4ES3_EELb1ELb0ELb1ELb0ELb0ELb1ELb0ELb0EEEvNS_16Flash_fwd_paramsE)
        /*00a4*/ 	.word	0x000000a0


	//----- nvinfo : EIATTR_REGCOUNT
	.align		4
.L_38:
        /*00a8*/ 	.byte	0x04, 0x2f
        /*00aa*/ 	.short	(.L_40 - .L_39)
	.align		4
.L_39:
        /*00ac*/ 	.word	index@(_ZN5flash16flash_fwd_kernelI23Flash_fwd_kernel_traitsILi64ELi128ELi64ELi4ELb0ELb0EN7cutlass6half_tE19Flash_kernel_traitsILi64ELi128ELi64ELi4ES3_EELb0ELb0ELb0ELb1ELb0ELb0ELb1ELb0EEEvNS_16Flash_fwd_paramsE)
        /*00b0*/ 	.word	0x000000ff


	//----- nvinfo : EIATTR_FRAME_SIZE
	.align		4
.L_40:
        /*00b4*/ 	.byte	0x04, 0x11
        /*00b6*/ 	.short	(.L_42 - .L_41)
	.align		4
.L_41:
        /*00b8*/ 	.word	index@(_ZN5flash16flash_fwd_kernelI23Flash_fwd_kernel_traitsILi64ELi128ELi64ELi4ELb0ELb0EN7cutlass6half_tE19Flash_kernel_traitsILi64ELi128ELi64ELi4ES3_EELb0ELb0ELb0ELb1ELb0ELb0ELb1ELb0EEEvNS_16Flash_fwd_paramsE)
        /*00bc*/ 	.word	0x00000020


	//----- nvinfo : EIATTR_REGCOUNT
	.align		4
.L_42:
        /*00c0*/ 	.byte	0x04, 0x2f
        /*00c2*/ 	.short	(.L_44 - .L_43)
	.align		4
.L_43:
        /*00c4*/ 	.word	index@(_ZN5flash16flash_fwd_kernelI23Flash_fwd_kernel_traitsILi64ELi128ELi64ELi4ELb0ELb0EN7cutlass6half_tE19Flash_kernel_traitsILi64ELi128ELi64ELi4ES3_EELb1ELb0ELb0ELb1ELb0ELb0ELb0ELb1EEEvNS_16Flash_fwd_paramsE)
        /*00c8*/ 	.word	0x000000ff


	//----- nvinfo : EIATTR_FRAME_SIZE
	.align		4
.L_44:
        /*00cc*/ 	.byte	0x04, 0x11
        /*00ce*/ 	.short	(.L_46 - .L_45)
	.align		4
.L_45:
        /*00d0*/ 	.word	index@(_ZN5flash16flash_fwd_kernelI23Flash_fwd_kernel_traitsILi64ELi128ELi64ELi4ELb0ELb0EN7cutlass6half_tE19Flash_kernel_traitsILi64ELi128ELi64ELi4ES3_EELb1ELb0ELb0ELb1ELb0ELb0ELb0ELb1EEEvNS_16Flash_fwd_paramsE)
        /*00d4*/ 	.word	0x00000168


	//----- nvinfo : EIATTR_REGCOUNT
	.align		4
.L_46:
        /*00d8*/ 	.byte	0x04, 0x2f
        /*00da*/ 	.short	(.L_48 - .L_47)
	.align		4
.L_47:
        /*00dc*/ 	.word	index@(_ZN5flash16flash_fwd_kernelI23Flash_fwd_kernel_traitsILi64ELi128ELi64ELi4ELb0ELb0EN7cutlass6half_tE19Flash_kernel_traitsILi64ELi128ELi64ELi4ES3_EELb0ELb0ELb0ELb0ELb0ELb0ELb1ELb0EEEvNS_16Flash_fwd_paramsE)
        /*00e0*/ 	.word	0x000000ff


	//----- nvinfo : EIATTR_FRAME_SIZE
	.align		4
.L_48:
        /*00e4*/ 	.byte	0x04, 0x11
        /*00e6*/ 	.short	(.L_50 - .L_49)
	.align		4
.L_49:
        /*00e8*/ 	.word	index@(_ZN5flash16flash_fwd_kernelI23Flash_fwd_kernel_traitsILi64ELi128ELi64ELi4ELb0ELb0EN7cutlass6half_tE19Flash_kernel_traitsILi64ELi128ELi64ELi4ES3_EELb0ELb0ELb0ELb0ELb0ELb0ELb1ELb0EEEvNS_16Flash_fwd_paramsE)
        /*00ec*/ 	.word	0x00000000


	//----- nvinfo : EIATTR_REGCOUNT
	.align		4
.L_50:
        /*00f0*/ 	.byte	0x04, 0x2f
        /*00f2*/ 	.short	(.L_52 - .L_51)
	.align		4
.L_51:
        /*00f4*/ 	.word	index@(_ZN5flash16flash_fwd_kernelI23Flash_fwd_kernel_traitsILi64ELi128ELi64ELi4ELb0ELb0EN7cutlass6half_tE19Flash_kernel_traitsILi64ELi128ELi64ELi4ES3_EELb1ELb0ELb0ELb0ELb0ELb0ELb0ELb1EEEvNS_16Flash_fwd_paramsE)
        /*00f8*/ 	.word	0x000000ff


	//----- nvinfo : EIATTR_FRAME_SIZE
	.align		4
.L_52:
        /*00fc*/ 	.byte	0x04, 0x11
        /*00fe*/ 	.short	(.L_54 - .L_53)
	.align		4
.L_53:
        /*0100*/ 	.word	index@(_ZN5flash16flash_fwd_kernelI23Flash_fwd_kernel_traitsILi64ELi128ELi64ELi4ELb0ELb0EN7cutlass6half_tE19Flash_kernel_traitsILi64ELi128ELi64ELi4ES3_EELb1ELb0ELb0ELb0ELb0ELb0ELb0ELb1EEEvNS_16Flash_fwd_paramsE)
        /*0104*/ 	.word	0x000000e8


	//----- nvinfo : EIATTR_REGCOUNT
	.align		4
.L_54:
        /*0108*/ 	.byte	0x04, 0x2f
        /*010a*/ 	.short	(.L_56 - .L_55)
	.align		4
.L_55:
        /*010c*/ 	.word	index@(_ZN5flash16flash_fwd_kernelI23Flash_fwd_kernel_traitsILi64ELi128ELi64ELi4ELb0ELb0EN7cutlass6half_tE19Flash_kernel_traitsILi64ELi128ELi64ELi4ES3_EELb1ELb0ELb0ELb1ELb0ELb0ELb0ELb0EEEvNS_16Flash_fwd_paramsE)
        /*0110*/ 	.word	0x000000ff


	//----- nvinfo : EIATTR_FRAME_SIZE
	.align		4
.L_56:
        /*0114*/ 	.byte	0x04, 0x11
        /*0116*/ 	.short	(.L_58 - .L_57)
	.align		4
.L_57:
        /*0118*/ 	.word	index@(_ZN5flash16flash_fwd_kernelI23Flash_fwd_kernel_traitsILi64ELi128ELi64ELi4ELb0ELb0EN7cutlass6half_tE19Flash_kernel_traitsILi64ELi128ELi64ELi4ES3_EELb1ELb0ELb0ELb1ELb0ELb0ELb0ELb0EEEvNS_16Flash_fwd_paramsE)
        /*011c*/ 	.word	0x00000020


	//----- nvinfo : EIATTR_REGCOUNT
	.align		4
.L_58:
        /*0120*/ 	.byte	0x04, 0x2f
        /*0122*/ 	.short	(.L_60 - .L_59)
	.align		4
.L_59:
        /*0124*/ 	.word	index@(_ZN5flash16flash_fwd_kernelI23Flash_fwd_kernel_traitsILi64ELi128ELi64ELi4ELb0ELb0EN7cutlass6half_tE19Flash_kernel_traitsILi64ELi128ELi64ELi4ES3_EELb0ELb0ELb0ELb0ELb1ELb1ELb1ELb0EEEvNS_16Flash_fwd_paramsE)
        /*0128*/ 	.word	0x000000ff


	//----- nvinfo : EIATTR_FRAME_SIZE
	.align		4
.L_60:
        /*012c*/ 	.byte	0x04, 0x11
        /*012e*/ 	.short	(.L_62 - .L_61)
	.align		4
.L_61:
        /*0130*/ 	.word	index@(_ZN5flash16flash_fwd_kernelI23Flash_fwd_kernel_traitsILi64ELi128ELi64ELi4ELb0ELb0EN7cutlass6half_tE19Flash_kernel_traitsILi64ELi128ELi64ELi4ES3_EELb0ELb0ELb0ELb0ELb1ELb1ELb1ELb0EEEvNS_16Flash_fwd_paramsE)
        /*0134*/ 	.word	0x00000000


	//----- nvinfo : EIATTR_REGCOUNT
	.align		4
.L_62:
        /*0138*/ 	.byte	0x04, 0x2f
        /*013a*/ 	.short	(.L_64 - .L_63)
	.align		4
.L_63:
        /*013c*/ 	.word	index@(_ZN5flash16flash_fwd_kernelI23Flash_fwd_kernel_traitsILi64ELi128ELi64ELi4ELb0ELb0EN7cutlass6half_tE19Flash_kernel_traitsILi64ELi128ELi64ELi4ES3_EELb1ELb0ELb0ELb0ELb1ELb1ELb0ELb0EEEvNS_16Flash_fwd_paramsE)
        /*0140*/ 	.word	0x000000ff


	//----- nvinfo : EIATTR_FRAME_SIZE
	.align		4
.L_64:
        /*0144*/ 	.byte	0x04, 0x11
        /*0146*/ 	.short	(.L_66 - .L_65)
	.align		4
.L_65:
        /*0148*/ 	.word	index@(_ZN5flash16flash_fwd_kernelI23Flash_fwd_kernel_traitsILi64ELi128ELi64ELi4ELb0ELb0EN7cutlass6half_tE19Flash_kernel_traitsILi64ELi128ELi64ELi4ES3_EELb1ELb0ELb0ELb0ELb1ELb1ELb0ELb0EEEvNS_16Flash_fwd_paramsE)
        /*014c*/ 	.word	0x00000000


	//----- nvinfo : EIATTR_REGCOUNT
	.align		4
.L_66:
        /*0150*/ 	.byte	0x04, 0x2f
        /*0152*/ 	.short	(.L_68 - .L_67)
	.align		4
.L_67:
        /*0154*/ 	.word	index@(_ZN5flash16flash_fwd_kernelI23Flash_fwd_kernel_traitsILi64ELi128ELi64ELi4ELb0ELb0EN7cutlass6half_tE19Flash_kernel_traitsILi64ELi128ELi64ELi4ES3_EELb1ELb0ELb1ELb0ELb0ELb0ELb0ELb0EEEvNS_16Flash_fwd_paramsE)
        /*0158*/ 	.word	0x000000ff


	//----- nvinfo : EIATTR_FRAME_SIZE
	.align		4
.L_68:
        /*015c*/ 	.byte	0x04, 0x11
        /*015e*/ 	.short	(.L_70 - .L_69)
	.align		4
.L_69:
        /*0160*/ 	.word	index@(_ZN5flash16flash_fwd_kernelI23Flash_fwd_kernel_traitsILi64ELi128ELi64ELi4ELb0ELb0EN7cutlass6half_tE19Flash_kernel_traitsILi64ELi128ELi64ELi4ES3_EELb1ELb0ELb1ELb0ELb0ELb0ELb0ELb0EEEvNS_16Flash_fwd_paramsE)
        /*0164*/ 	.word	0x00000080


	//----- nvinfo : EIATTR_REGCOUNT
	.align		4
.L_70:
        /*0168*/ 	.byte	0x04, 0x2f
        /*016a*/ 	.short	(.L_72 - .L_71)
	.align		4
.L_71:
        /*016c*/ 	.word	index@(_ZN5flash16flash_fwd_kernelI23Flash_fwd_kernel_traitsILi64ELi128ELi64ELi4ELb0ELb0EN7cutlass6half_tE19Flash_kernel_traitsILi64ELi128ELi64ELi4ES3_EELb1ELb0ELb0ELb0ELb0ELb0ELb0ELb0EEEvNS_16Flash_fwd_paramsE)
        /*0170*/ 	.word	0x000000ff


	//----- nvinfo : EIATTR_FRAME_SIZE
	.align		4
.L_72:
        /*0174*/ 	.byte	0x04, 0x11
        /*0176*/ 	.short	(.L_74 - .L_73)
	.align		4
.L_73:
        /*0178*/ 	.word	index@(_ZN5flash16flash_fwd_kernelI23Flash_fwd_kernel_traitsILi64ELi128ELi64ELi4ELb0ELb0EN7cutlass6half_tE19Flash_kernel_traitsILi64ELi128ELi64ELi4ES3_EELb1ELb0ELb0ELb0ELb0ELb0ELb0ELb0EEEvNS_16Flash_fwd_paramsE)
        /*017c*/ 	.word	0x00000010


	//----- nvinfo : EIATTR_REGCOUNT
	.align		4
.L_74:
        /*0180*/ 	.byte	0x04, 0x2f
        /*0182*/ 	.short	(.L_76 - .L_75)
	.align		4
.L_75:
        /*0184*/ 	.word	index@(_ZN5flash16flash_fwd_kernelI23Flash_fwd_kernel_traitsILi64ELi128ELi64ELi4ELb0ELb0EN7cutlass6half_tE19Flash_kernel_traitsILi64ELi128ELi64ELi4ES3_EELb0ELb0ELb0ELb0ELb0ELb1ELb1ELb0EEEvNS_16Flash_fwd_paramsE)
        /*0188*/ 	.word	0x000000fd


	//----- nvinfo : EIATTR_FRAME_SIZE
	.align		4
.L_76:
        /*018c*/ 	.byte	0x04, 0x11
        /*018e*/ 	.short	(.L_78 - .L_77)
	.align		4
.L_77:
        /*0190*/ 	.word	index@(_ZN5flash16flash_fwd_kernelI23Flash_fwd_kernel_traitsILi64ELi128ELi64ELi4ELb0ELb0EN7cutlass6half_tE19Flash_kernel_traitsILi64ELi128ELi64ELi4ES3_EELb0ELb0ELb0ELb0ELb0ELb1ELb1ELb0EEEvNS_16Flash_fwd_paramsE)
        /*0194*/ 	.word	0x00000000


	//----- nvinfo : EIATTR_REGCOUNT
	.align		4
.L_78:
        /*0198*/ 	.byte	0x04, 0x2f
        /*019a*/ 	.short	(.L_80 - .L_79)
	.align		4
.L_79:
        /*019c*/ 	.word	index@(_ZN5flash16flash_fwd_kernelI23Flash_fwd_kernel_traitsILi64ELi128ELi64ELi4ELb0ELb0EN7cutlass6half_tE19Flash_kernel_traitsILi64ELi128ELi64ELi4ES3_EELb1ELb0ELb0ELb0ELb0ELb1ELb0ELb0EEEvNS_16Flash_fwd_paramsE)
        /*01a0*/ 	.word	0x000000fe


	//----- nvinfo : EIATTR_FRAME_SIZE
	.align		4
.L_80:
        /*01a4*/ 	.byte	0x04, 0x11
        /*01a6*/ 	.short	(.L_82 - .L_81)
	.align		4
.L_81:
        /*01a8*/ 	.word	index@(_ZN5flash16flash_fwd_kernelI23Flash_fwd_kernel_traitsILi64ELi128ELi64ELi4ELb0ELb0EN7cutlass6half_tE19Flash_kernel_traitsILi64ELi128ELi64ELi4ES3_EELb1ELb0ELb0ELb0ELb0ELb1ELb0ELb0EEEvNS_16Flash_fwd_paramsE)
        /*01ac*/ 	.word	0x00000000


	//----- nvinfo : EIATTR_REGCOUNT
	.align		4
.L_82:
        /*01b0*/ 	.byte	0x04, 0x2f
        /*01b2*/ 	.short	(.L_84 - .L_83)
	.align		4
.L_83:
        /*01b4*/ 	.word	index@(_ZN5flash16flash_fwd_kernelI23Flash_fwd_kernel_traitsILi64ELi128ELi128ELi4ELb0ELb0EN7cutlass6half_tE19Flash_kernel_traitsILi64ELi128ELi128ELi4ES3_EELb0ELb0ELb1ELb1ELb0ELb0ELb1ELb0EEEvNS_16Flash_fwd_paramsE)
        /*01b8*/ 	.word	0x000000ff


	//----- nvinfo : EIATTR_FRAME_SIZE
	.align		4
.L_84:
        /*01bc*/ 	.byte	0x04, 0x11
        /*01be*/ 	.short	(.L_86 - .L_85)
	.align		4
.L_85:
        /*01c0*/ 	.word	index@(_ZN5flash16flash_fwd_kernelI23Flash_fwd_kernel_traitsILi64ELi128ELi128ELi4ELb0ELb0EN7cutlass6half_tE19Flash_kernel_traitsILi64ELi128ELi128ELi4ES3_EELb0ELb0ELb1ELb1ELb0ELb0ELb1ELb0EEEvNS_16Flash_fwd_paramsE)
        /*01c4*/ 	.word	0x00000168


	//----- nvinfo : EIATTR_REGCOUNT
	.align		4
.L_86:
        /*01c8*/ 	.byte	0x04, 0x2f
        /*01ca*/ 	.short	(.L_88 - .L_87)
	.align		4
.L_87:
        /*01cc*/ 	.word	index@(_ZN5flash16flash_fwd_kernelI23Flash_fwd_kernel_traitsILi64ELi128ELi128ELi4ELb0ELb0EN7cutlass6half_tE19Flash_kernel_traitsILi64ELi128ELi128ELi4ES3_EELb0ELb0ELb1ELb1ELb0ELb0ELb0ELb0EEEvNS_16Flash_fwd_paramsE)
        /*01d0*/ 	.word	0x000000ff


	//----- nvinfo : EIATTR_FRAME_SIZE
	.align		4
.L_88:
        /*01d4*/ 	.byte	0x04, 0x11
        /*01d6*/ 	.short	(.L_90 - .L_89)
	.align		4
.L_89:
        /*01d8*/ 	.word	index@(_ZN5flash16flash_fwd_kernelI23Flash_fwd_kernel_traitsILi64ELi128ELi128ELi4ELb0ELb0EN7cutlass6half_tE19Flash_kernel_traitsILi64ELi128ELi128ELi4ES3_EELb0ELb0ELb1ELb1ELb0ELb0ELb0ELb0EEEvNS_16Flash_fwd_paramsE)
        /*01dc*/ 	.word	0x00000130


	//----- nvinfo : EIATTR_REGCOUNT
	.align		4
.L_90:
        /*01e0*/ 	.byte	0x04, 0x2f
        /*01e2*/ 	.short	(.L_92 - .L_91)
	.align		4
.L_91:
        /*01e4*/ 	.word	index@(_ZN5flash16flash_fwd_kernelI23Flash_fwd_kernel_traitsILi64ELi128ELi128ELi4ELb0ELb0EN7cutlass6half_tE19Flash_kernel_traitsILi64ELi128ELi128ELi4ES3_EELb0ELb0ELb1ELb0ELb0ELb0ELb1ELb0EEEvNS_16Flash_fwd_paramsE)
        /*01e8*/ 	.word	0x000000ff


	//----- nvinfo : EIATTR_FRAME_SIZE
	.align		4
.L_92:
        /*01ec*/ 	.byte	0x04, 0x11
        /*01ee*/ 	.short	(.L_94 - .L_93)
	.align		4
.L_93:
        /*01f0*/ 	.word	index@(_ZN5flash16flash_fwd_kernelI23Flash_fwd_kernel_traitsILi64ELi128ELi128ELi4ELb0ELb0EN7cutlass6half_tE19Flash_kernel_traitsILi64ELi128ELi128ELi4ES3_EELb0ELb0ELb1ELb0ELb0ELb0ELb1ELb0EEEvNS_16Flash_fwd_paramsE)
        /*01f4*/ 	.word	0x00000138


	//----- nvinfo : EIATTR_REGCOUNT
	.align		4
.L_94:
        /*01f8*/ 	.byte	0x04, 0x2f
        /*01fa*/ 	.short	(.L_96 - .L_95)
	.align		4
.L_95:
        /*01fc*/ 	.word	index@(_ZN5flash16flash_fwd_kernelI23Flash_fwd_kernel_traitsILi64ELi128ELi128ELi4ELb0ELb0EN7cutlass6half_tE19Flash_kernel_traitsILi64ELi128ELi128ELi4ES3_EELb0ELb0ELb1ELb0ELb0ELb0ELb0ELb0EEEvNS_16Flash_fwd_paramsE)
        /*0200*/ 	.word	0x000000ff


	//----- nvinfo : EIATTR_FRAME_SIZE
	.align		4
.L_96:
        /*0204*/ 	.byte	0x04, 0x11
        /*0206*/ 	.short	(.L_98 - .L_97)
	.align		4
.L_97:
        /*0208*/ 	.word	index@(_ZN5flash16flash_fwd_kernelI23Flash_fwd_kernel_traitsILi64ELi128ELi128ELi4ELb0ELb0EN7cutlass6half_tE19Flash_kernel_traitsILi64ELi128ELi128ELi4ES3_EELb0ELb0ELb1ELb0ELb0ELb0ELb0ELb0EEEvNS_16Flash_fwd_paramsE)
        /*020c*/ 	.word	0x00000148


	//----- nvinfo : EIATTR_REGCOUNT
	.align		4
.L_98:
        /*0210*/ 	.byte	0x04, 0x2f
        /*0212*/ 	.short	(.L_100 - .L_99)
	.align		4
.L_99:
        /*0214*/ 	.word	index@(_ZN5flash16flash_fwd_kernelI23Flash_fwd_kernel_traitsILi64ELi128ELi128ELi4ELb0ELb0EN7cutlass6half_tE19Flash_kernel_traitsILi64ELi128ELi128ELi4ES3_EELb0ELb0ELb1ELb0ELb0ELb1ELb1ELb0EEEvNS_16Flash_fwd_paramsE)
        /*0218*/ 	.word	0x000000ff


	//----- nvinfo : EIATTR_FRAME_SIZE
	.align		4
.L_100:
        /*021c*/ 	.byte	0x04, 0x11
        /*021e*/ 	.short	(.L_102 - .L_101)
	.align		4
.L_101:
        /*0220*/ 	.word	index@(_ZN5flash16flash_fwd_kernelI23Flash_fwd_kernel_traitsILi64ELi128ELi128ELi4ELb0ELb0EN7cutlass6half_tE19Flash_kernel_traitsILi64ELi128ELi128ELi4ES3_EELb0ELb0ELb1ELb0ELb0ELb1ELb1ELb0EEEvNS_16Flash_fwd_paramsE)
        /*0224*/ 	.word	0x000000b0


	//----- nvinfo : EIATTR_REGCOUNT
	.align		4
.L_102:
        /*0228*/ 	.byte	0x04, 0x2f
        /*022a*/ 	.short	(.L_104 - .L_103)
	.align		4
.L_103:
        /*022c*/ 	.word	index@(_ZN5flash16flash_fwd_kernelI23Flash_fwd_kernel_traitsILi64ELi128ELi128ELi4ELb0ELb0EN7cutlass6half_tE19Flash_kernel_traitsILi64ELi128ELi128ELi4ES3_EELb0ELb0ELb1ELb0ELb0ELb1ELb0ELb0EEEvNS_16Flash_fwd_paramsE)
        /*0230*/ 	.word	0x000000ff


	//----- nvinfo : EIATTR_FRAME_SIZE
	.align		4
.L_104:
        /*0234*/ 	.byte	0x04, 0x11
        /*0236*/ 	.short	(.L_106 - .L_105)
	.align		4
.L_105:
        /*0238*/ 	.word	index@(_ZN5flash16flash_fwd_kernelI23Flash_fwd_kernel_traitsILi64ELi128ELi128ELi4ELb0ELb0EN7cutlass6half_tE19Flash_kernel_traitsILi64ELi128ELi128ELi4ES3_EELb0ELb0ELb1ELb0ELb0ELb1ELb0ELb0EEEvNS_16Flash_fwd_paramsE)
        /*023c*/ 	.word	0x00000108


	//----- nvinfo : EIATTR_REGCOUNT
	.align		4
.L_106:
        /*0240*/ 	.byte	0x04, 0x2f
        /*0242*/ 	.short	(.L_108 - .L_107)
	.align		4
.L_107:
        /*0244*/ 	.word	index@(_ZN5flash16flash_fwd_kernelI23Flash_fwd_kernel_traitsILi64ELi128ELi128ELi4ELb0ELb0EN7cutlass6half_tE19Flash_kernel_traitsILi64ELi128ELi128ELi4ES3_EELb0ELb0ELb0ELb1ELb0ELb0ELb1ELb0EEEvNS_16Flash_fwd_paramsE)
        /*0248*/ 	.word	0x000000ff


	//----- nvinfo : EIATTR_FRAME_SIZE
	.align		4
.L_108:
        /*024c*/ 	.byte	0x04, 0x11
        /*024e*/ 	.short	(.L_110 - .L_109)
	.align		4
.L_109:
        /*0250*/ 	.word	index@(_ZN5flash16flash_fwd_kernelI23Flash_fwd_kernel_traitsILi64ELi128ELi128ELi4ELb0ELb0EN7cutlass6half_tE19Flash_kernel_traitsILi64ELi128ELi128ELi4ES3_EELb0ELb0ELb0ELb1ELb0ELb0ELb1ELb0EEEvNS_16Flash_fwd_paramsE)
        /*0254*/ 	.word	0x000000a0


	//----- nvinfo : EIATTR_REGCOUNT
	.align		4
.L_110:
        /*0258*/ 	.byte	0x04, 0x2f
        /*025a*/ 	.short	(.L_112 - .L_111)
	.align		4
.L_111:
        /*025c*/ 	.word	index@(_ZN5flash16flash_fwd_kernelI23Flash_fwd_kernel_traitsILi64ELi128ELi128ELi4ELb0ELb0EN7cutlass6half_tE19Flash_kernel_traitsILi64ELi128ELi128ELi4ES3_EELb0ELb0ELb0ELb1ELb0ELb0ELb0ELb0EEEvNS_16Flash_fwd_paramsE)
        /*0260*/ 	.word	0x000000ff


	//----- nvinfo : EIATTR_FRAME_SIZE
	.align		4
.L_112:
        /*0264*/ 	.byte	0x04, 0x11
        /*0266*/ 	.short	(.L_114 - .L_113)
	.align		4
.L_113:
        /*0268*/ 	.word	index@(_ZN5flash16flash_fwd_kernelI23Flash_fwd_kernel_traitsILi64ELi128ELi128ELi4ELb0ELb0EN7cutlass6half_tE19Flash_kernel_traitsILi64ELi128ELi128ELi4ES3_EELb0ELb0ELb0ELb1ELb0ELb0ELb0ELb0EEEvNS_16Flash_fwd_paramsE)
        /*026c*/ 	.word	0x000000c8


	//----- nvinfo : EIATTR_REGCOUNT
	.align		4
.L_114:
        /*0270*/ 	.byte	0x04, 0x2f
        /*0272*/ 	.short	(.L_116 - .L_115)
	.align		4
.L_115:
        /*0274*/ 	.word	index@(_ZN5flash16flash_fwd_kernelI23Flash_fwd_kernel_traitsILi64ELi128ELi128ELi4ELb0ELb0EN7cutlass6half_tE19Flash_kernel_traitsILi64ELi128ELi128ELi4ES3_EELb0ELb0ELb0ELb0ELb0ELb0ELb1ELb0EEEvNS_16Flash_fwd_paramsE)
        /*0278*/ 	.word	0x000000ff


	//----- nvinfo : EIATTR_FRAME_SIZE
	.align		4
.L_116:
        /*027c*/ 	.byte	0x04, 0x11
        /*027e*/ 	.short	(.L_118 - .L_117)
	.align		4
.L_117:
        /*0280*/ 	.word	index@(_ZN5flash16flash_fwd_kernelI23Flash_fwd_kernel_traitsILi64ELi128ELi128ELi4ELb0ELb0EN7cutlass6half_tE19Flash_kernel_traitsILi64ELi128ELi128ELi4ES3_EELb0ELb0ELb0ELb0ELb0ELb0ELb1ELb0EEEvNS_16Flash_fwd_paramsE)
        /*0284*/ 	.word	0x00000068


	//----- nvinfo : EIATTR_REGCOUNT
	.align		4
.L_118:
        /*0288*/ 	.byte	0x04, 0x2f
        /*028a*/ 	.short	(.L_120 - .L_119)
	.align		4
.L_119:
        /*028c*/ 	.word	index@(_ZN5flash16flash_fwd_kernelI23Flash_fwd_kernel_traitsILi64ELi128ELi128ELi4ELb0ELb0EN7cutlass6half_tE19Flash_kernel_traitsILi64ELi128ELi128ELi4ES3_EELb0ELb0ELb0ELb0ELb0ELb0ELb0ELb0EEEvNS_16Flash_fwd_paramsE)
        /*0290*/ 	.word	0x000000ff


	//----- nvinfo : EIATTR_FRAME_SIZE
	.align		4
.L_120:
        /*0294*/ 	.byte	0x04, 0x11
        /*0296*/ 	.short	(.L_122 - .L_121)
	.align		4
.L_121:
        /*0298*/ 	.word	index@(_ZN5flash16flash_fwd_kernelI23Flash_fwd_kernel_traitsILi64ELi128ELi128ELi4ELb0ELb0EN7cutlass6half_tE19Flash_kernel_traitsILi64ELi128ELi128ELi4ES3_EELb0ELb0ELb0ELb0ELb0ELb0ELb0ELb0EEEvNS_16Flash_fwd_paramsE)
        /*029c*/ 	.word	0x000000e8


	//----- nvinfo : EIATTR_REGCOUNT
	.align		4
.L_122:
        /*02a0*/ 	.byte	0x04, 0x2f
        /*02a2*/ 	.short	(.L_124 - .L_123)
	.align		4
.L_123:
        /*02a4*/ 	.word	index@(_ZN5flash16flash_fwd_kernelI23Flash_fwd_kernel_traitsILi64ELi128ELi128ELi4ELb0ELb0EN7cutlass6half_tE19Flash_kernel_traitsILi64ELi128ELi128ELi4ES3_EELb0ELb0ELb0ELb0ELb1ELb1ELb1ELb0EEEvNS_16Flash_fwd_paramsE)
        /*02a8*/ 	.word	0x000000ff


	//----- nvinfo : EIATTR_FRAME_SIZE
	.align		4
.L_124:
        /*02ac*/ 	.byte	0x04, 0x11
        /*02ae*/ 	.short	(.L_126 - .L_125)
	.align		4
.L_125:
        /*02b0*/ 	.word	index@(_ZN5flash16flash_fwd_kernelI23Flash_fwd_kernel_traitsILi64ELi128ELi128ELi4ELb0ELb0EN7cutlass6half_tE19Flash_kernel_traitsILi64ELi128ELi128ELi4ES3_EELb0ELb0ELb0ELb0ELb1ELb1ELb1ELb0EEEvNS_16Flash_fwd_paramsE)
        /*02b4*/ 	.word	0x000000e8


	//----- nvinfo : EIATTR_REGCOUNT
	.align		4
.L_126:
        /*02b8*/ 	.byte	0x04, 0x2f
        /*02ba*/ 	.short	(.L_128 - .L_127)
	.align		4
.L_127:
        /*02bc*/ 	.word	index@(_ZN5flash16flash_fwd_kernelI23Flash_fwd_kernel_traitsILi64ELi128ELi128ELi4ELb0ELb0EN7cutlass6half_tE19Flash_kernel_traitsILi64ELi128ELi128ELi4ES3_EELb0ELb0ELb0ELb0ELb1ELb1ELb0ELb0EEEvNS_16Flash_fwd_paramsE)
        /*02c0*/ 	.word	0x000000ff


	//----- nvinfo : EIATTR_FRAME_SIZE
	.align		4
.L_128:
        /*02c4*/ 	.byte	0x04, 0x11
        /*02c6*/ 	.short	(.L_130 - .L_129)
	.align		4
.L_129:
        /*02c8*/ 	.word	index@(_ZN5flash16flash_fwd_kernelI23Flash_fwd_kernel_traitsILi64ELi128ELi128ELi4ELb0ELb0EN7cutlass6half_tE19Flash_kernel_traitsILi64ELi128ELi128ELi4ES3_EELb0ELb0ELb0ELb0ELb1ELb1ELb0ELb0EEEvNS_16Flash_fwd_paramsE)
        /*02cc*/ 	.word	0x000000e8


	//----- nvinfo : EIATTR_REGCOUNT
	.align		4
.L_130:
        /*02d0*/ 	.byte	0x04, 0x2f
        /*02d2*/ 	.short	(.L_132 - .L_131)
	.align		4
.L_131:
        /*02d4*/ 	.word	index@(_ZN5flash16flash_fwd_kernelI23Flash_fwd_kernel_traitsILi64ELi128ELi128ELi4ELb0ELb0EN7cutlass6half_tE19Flash_kernel_traitsILi64ELi128ELi128ELi4ES3_EELb0ELb0ELb0ELb0ELb0ELb1ELb1ELb0EEEvNS_16Flash_fwd_paramsE)
        /*02d8*/ 	.word	0x000000ff


	//----- nvinfo : EIATTR_FRAME_SIZE
	.align		4
.L_132:
        /*02dc*/ 	.byte	0x04, 0x11
        /*02de*/ 	.short	(.L_134 - .L_133)
	.align		4
.L_133:
        /*02e0*/ 	.word	index@(_ZN5flash16flash_fwd_kernelI23Flash_fwd_kernel_traitsILi64ELi128ELi128ELi4ELb0ELb0EN7cutlass6half_tE19Flash_kernel_traitsILi64ELi128ELi128ELi4ES3_EELb0ELb0ELb0ELb0ELb0ELb1ELb1ELb0EEEvNS_16Flash_fwd_paramsE)
        /*02e4*/ 	.word	0x00000080


	//----- nvinfo : EIATTR_REGCOUNT
	.align		4
.L_134:
        /*02e8*/ 	.byte	0x04, 0x2f
        /*02ea*/ 	.short	(.L_136 - .L_135)
	.align		4
.L_135:
        /*02ec*/ 	.word	index@(_ZN5flash16flash_fwd_kernelI23Flash_fwd_kernel_traitsILi64ELi128ELi128ELi4ELb0ELb0EN7cutlass6half_tE19Flash_kernel_traitsILi64ELi128ELi128ELi4ES3_EELb0ELb0ELb0ELb0ELb0ELb1ELb0ELb0EEEvNS_16Flash_fwd_paramsE)
        /*02f0*/ 	.word	0x000000ff


	//----- nvinfo : EIATTR_FRAME_SIZE
	.align		4
.L_136:
        /*02f4*/ 	.byte	0x04, 0x11
        /*02f6*/ 	.short	(.L_138 - .L_137)
	.align		4
.L_137:
        /*02f8*/ 	.word	index@(_ZN5flash16flash_fwd_kernelI23Flash_fwd_kernel_traitsILi64ELi128ELi128ELi4ELb0ELb0EN7cutlass6half_tE19Flash_kernel_traitsILi64ELi128ELi128ELi4ES3_EELb0ELb0ELb0ELb0ELb0ELb1ELb0ELb0EEEvNS_16Flash_fwd_paramsE)
        /*02fc*/ 	.word	0x000000c0


	//----- nvinfo : EIATTR_MIN_STACK_SIZE
	.align		4
.L_138:
        /*0300*/ 	.byte	0x04, 0x12
        /*0302*/ 	.short	(.L_140 - .L_139)
	.align		4
.L_139:
        /*0304*/ 	.word	index@(_ZN5flash16flash_fwd_kernelI23Flash_fwd_kernel_traitsILi64ELi128ELi128ELi4ELb0ELb0EN7cutlass6half_tE19Flash_kernel_traitsILi64ELi128ELi128ELi4ES3_EELb0ELb0ELb0ELb0ELb0ELb1ELb0ELb0EEEvNS_16Flash_fwd_paramsE)
        /*0308*/ 	.word	0x000000c0


	//----- nvinfo : EIATTR_MIN_STACK_SIZE
	.align		4
.L_140:
        /*030c*/ 	.byte	0x04, 0x12
        /*030e*/ 	.short	(.L_142 - .L_141)
	.align		4
.L_141:
        /*0310*/ 	.word	index@(_ZN5flash16flash_fwd_kernelI23Flash_fwd_kernel_traitsILi64ELi128ELi128ELi4ELb0ELb0EN7cutlass6half_tE19Flash_kernel_traitsILi64ELi128ELi128ELi4ES3_EELb0ELb0ELb0ELb0ELb0ELb1ELb1ELb0EEEvNS_16Flash_fwd_paramsE)
        /*0314*/ 	.word	0x00000080


	//----- nvinfo : EIATTR_MIN_STACK_SIZE
	.align		4
.L_142:
        /*0318*/ 	.byte	0x04, 0x12
        /*031a*/ 	.short	(.L_144 - .L_143)
	.align		4
.L_143:
        /*031c*/ 	.word	index@(_ZN5flash16flash_fwd_kernelI23Flash_fwd_kernel_traitsILi64ELi128ELi128ELi4ELb0ELb0EN7cutlass6half_tE19Flash_kernel_traitsILi64ELi128ELi128ELi4ES3_EELb0ELb0ELb0ELb0ELb1ELb1ELb0ELb0EEEvNS_16Flash_fwd_paramsE)
        /*0320*/ 	.word	0x000000e8


	//----- nvinfo : EIATTR_MIN_STACK_SIZE
	.align		4
.L_144:
        /*0324*/ 	.byte	0x04, 0x12
        /*0326*/ 	.short	(.L_146 - .L_145)
	.align		4
.L_145:
        /*0328*/ 	.word	index@(_ZN5flash16flash_fwd_kernelI23Flash_fwd_kernel_traitsILi64ELi128ELi128ELi4ELb0ELb0EN7cutlass6half_tE19Flash_kernel_traitsILi64ELi128ELi128ELi4ES3_EELb0ELb0ELb0ELb0ELb1ELb1ELb1ELb0EEEvNS_16Flash_fwd_paramsE)
        /*032c*/ 	.word	0x000000e8


	//----- nvinfo : EIATTR_MIN_STACK_SIZE
	.align		4
.L_146:
        /*0330*/ 	.byte	0x04, 0x12
        /*0332*/ 	.short	(.L_148 - .L_147)
	.align		4
.L_147:
        /*0334*/ 	.word	index@(_ZN5flash16flash_fwd_kernelI23Flash_fwd_kernel_traitsILi64ELi128ELi128ELi4ELb0ELb0EN7cutlass6half_tE19Flash_kernel_traitsILi64ELi128ELi128ELi4ES3_EELb0ELb0ELb0ELb0ELb0ELb0ELb0ELb0EEEvNS_16Flash_fwd_paramsE)
        /*0338*/ 	.word	0x000000e8


	//----- nvinfo : EIATTR_MIN_STACK_SIZE
	.align		4
.L_148:
        /*033c*/ 	.byte	0x04, 0x12
        /*033e*/ 	.short	(.L_150 - .L_149)
	.align		4
.L_149:
        /*0340*/ 	.word	index@(_ZN5flash16flash_fwd_kernelI23Flash_fwd_kernel_traitsILi64ELi128ELi128ELi4ELb0ELb0EN7cutlass6half_tE19Flash_kernel_traitsILi64ELi128ELi128ELi4ES3_EELb0ELb0ELb0ELb0ELb0ELb0ELb1ELb0EEEvNS_16Flash_fwd_paramsE)
        /*0344*/ 	.word	0x00000068


	//----- nvinfo : EIATTR_MIN_STACK_SIZE
	.align		4
.L_150:
        /*0348*/ 	.byte	0x04, 0x12
        /*034a*/ 	.short	(.L_152 - .L_151)
	.align		4
.L_151:
        /*034c*/ 	.word	index@(_ZN5flash16flash_fwd_kernelI23Flash_fwd_kernel_traitsILi64ELi128ELi128ELi4ELb0ELb0EN7cutlass6half_tE19Flash_kernel_traitsILi64ELi128ELi128ELi4ES3_EELb0ELb0ELb0ELb1ELb0ELb0ELb0ELb0EEEvNS_16Flash_fwd_paramsE)
        /*0350*/ 	.word	0x000000c8


	//----- nvinfo : EIATTR_MIN_STACK_SIZE
	.align		4
.L_152:
        /*0354*/ 	.byte	0x04, 0x12
        /*0356*/ 	.short	(.L_154 - .L_153)
	.align		4
.L_153:
        /*0358*/ 	.word	index@(_ZN5flash16flash_fwd_kernelI23Flash_fwd_kernel_traitsILi64ELi128ELi128ELi4ELb0ELb0EN7cutlass6half_tE19Flash_kernel_traitsILi64ELi128ELi128ELi4ES3_EELb0ELb0ELb0ELb1ELb0ELb0ELb1ELb0EEEvNS_16Flash_fwd_paramsE)
        /*035c*/ 	.word	0x000000a0


	//----- nvinfo : EIATTR_MIN_STACK_SIZE
	.align		4
.L_154:
        /*0360*/ 	.byte	0x04, 0x12
        /*0362*/ 	.short	(.L_156 - .L_155)
	.align		4
.L_155:
        /*0364*/ 	.word	index@(_ZN5flash16flash_fwd_kernelI23Flash_fwd_kernel_traitsILi64ELi128ELi128ELi4ELb0ELb0EN7cutlass6half_tE19Flash_kernel_traitsILi64ELi128ELi128ELi4ES3_EELb0ELb0ELb1ELb0ELb0ELb1ELb0ELb0EEEvNS_16Flash_fwd_paramsE)
        /*0368*/ 	.word	0x00000108


	//----- nvinfo : EIATTR_MIN_STACK_SIZE
	.align		4
.L_156:
        /*036c*/ 	.byte	0x04, 0x12
        /*036e*/ 	.short	(.L_158 - .L_157)
	.align		4
.L_157:
        /*0370*/ 	.word	index@(_ZN5flash16flash_fwd_kernelI23Flash_fwd_kernel_traitsILi64ELi128ELi128ELi4ELb0ELb0EN7cutlass6half_tE19Flash_kernel_traitsILi64ELi128ELi128ELi4ES3_EELb0ELb0ELb1ELb0ELb0ELb1ELb1ELb0EEEvNS_16Flash_fwd_paramsE)
        /*0374*/ 	.word	0x000000b0


	//----- nvinfo : EIATTR_MIN_STACK_SIZE
	.align		4
.L_158:
        /*0378*/ 	.byte	0x04, 0x12
        /*037a*/ 	.short	(.L_160 - .L_159)
	.align		4
.L_159:
        /*037c*/ 	.word	index@(_ZN5flash16flash_fwd_kernelI23Flash_fwd_kernel_traitsILi64ELi128ELi128ELi4ELb0ELb0EN7cutlass6half_tE19Flash_kernel_traitsILi64ELi128ELi128ELi4ES3_EELb0ELb0ELb1ELb0ELb0ELb0ELb0ELb0EEEvNS_16Flash_fwd_paramsE)
        /*0380*/ 	.word	0x00000148


	//----- nvinfo : EIATTR_MIN_STACK_SIZE
	.align		4
.L_160:
        /*0384*/ 	.byte	0x04, 0x12
        /*0386*/ 	.short	(.L_162 - .L_161)
	.align		4
.L_161:
        /*0388*/ 	.word	index@(_ZN5flash16flash_fwd_kernelI23Flash_fwd_kernel_traitsILi64ELi128ELi128ELi4ELb0ELb0EN7cutlass6half_tE19Flash_kernel_traitsILi64ELi128ELi128ELi4ES3_EELb0ELb0ELb1ELb0ELb0ELb0ELb1ELb0EEEvNS_16Flash_fwd_paramsE)
        /*038c*/ 	.word	0x00000138


	//----- nvinfo : EIATTR_MIN_STACK_SIZE
	.align		4
.L_162:
        /*0390*/ 	.byte	0x04, 0x12
        /*0392*/ 	.short	(.L_164 - .L_163)
	.align		4
.L_163:
        /*0394*/ 	.word	index@(_ZN5flash16flash_fwd_kernelI23Flash_fwd_kernel_traitsILi64ELi128ELi128ELi4ELb0ELb0EN7cutlass6half_tE19Flash_kernel_traitsILi64ELi128ELi128ELi4ES3_EELb0ELb0ELb1ELb1ELb0ELb0ELb0ELb0EEEvNS_16Flash_fwd_paramsE)
        /*0398*/ 	.word	0x00000130


	//----- nvinfo : EIATTR_MIN_STACK_SIZE
	.align		4
.L_164:
        /*039c*/ 	.byte	0x04, 0x12
        /*039e*/ 	.short	(.L_166 - .L_165)
	.align		4
.L_165:
        /*03a0*/ 	.word	index@(_ZN5flash16flash_fwd_kernelI23Flash_fwd_kernel_traitsILi64ELi128ELi128ELi4ELb0ELb0EN7cutlass6half_tE19Flash_kernel_traitsILi64ELi128ELi128ELi4ES3_EELb0ELb0ELb1ELb1ELb0ELb0ELb1ELb0EEEvNS_16Flash_fwd_paramsE)
        /*03a4*/ 	.word	0x00000168


	//----- nvinfo : EIATTR_MIN_STACK_SIZE
	.align		4
.L_166:
        /*03a8*/ 	.byte	0x04, 0x12
        /*03aa*/ 	.short	(.L_168 - .L_167)
	.align		4
.L_167:
        /*03ac*/ 	.word	index@(_ZN5flash16flash_fwd_kernelI23Flash_fwd_kernel_traitsILi64ELi128ELi64ELi4ELb0ELb0EN7cutlass6half_tE19Flash_kernel_traitsILi64ELi128ELi64ELi4ES3_EELb1ELb0ELb0ELb0ELb0ELb1ELb0ELb0EEEvNS_16Flash_fwd_paramsE)
        /*03b0*/ 	.word	0x00000000


	//----- nvinfo : EIATTR_MIN_STACK_SIZE
	.align		4
.L_168:
        /*03b4*/ 	.byte	0x04, 0x12
        /*03b6*/ 	.short	(.L_170 - .L_169)
	.align		4
.L_169:
        /*03b8*/ 	.word	index@(_ZN5flash16flash_fwd_kernelI23Flash_fwd_kernel_traitsILi64ELi128ELi64ELi4ELb0ELb0EN7cutlass6half_tE19Flash_kernel_traitsILi64ELi128ELi64ELi4ES3_EELb0ELb0ELb0ELb0ELb0ELb1ELb1ELb0EEEvNS_16Flash_fwd_paramsE)
        /*03bc*/ 	.word	0x00000000


	//----- nvinfo : EIATTR_MIN_STACK_SIZE
	.align		4
.L_170:
        /*03c0*/ 	.byte	0x04, 0x12
        /*03c2*/ 	.short	(.L_172 - .L_171)
	.align		4
.L_171:
        /*03c4*/ 	.word	index@(_ZN5flash16flash_fwd_kernelI23Flash_fwd_kernel_traitsILi64ELi128ELi64ELi4ELb0ELb0EN7cutlass6half_tE19Flash_kernel_traitsILi64ELi128ELi64ELi4ES3_EELb1ELb0ELb0ELb0ELb0ELb0ELb0ELb0EEEvNS_16Flash_fwd_paramsE)
        /*03c8*/ 	.word	0x00000010


	//----- nvinfo : EIATTR_MIN_STACK_SIZE
	.align		4
.L_172:
        /*03cc*/ 	.byte	0x04, 0x12
        /*03ce*/ 	.short	(.L_174 - .L_173)
	.align		4
.L_173:
        /*03d0*/ 	.word	index@(_ZN5flash16flash_fwd_kernelI23Flash_fwd_kernel_traitsILi64ELi128ELi64ELi4ELb0ELb0EN7cutlass6half_tE19Flash_kernel_traitsILi64ELi128ELi64ELi4ES3_EELb1ELb0ELb1ELb0ELb0ELb0ELb0ELb0EEEvNS_16Flash_fwd_paramsE)
        /*03d4*/ 	.word	0x00000080


	//----- nvinfo : EIATTR_MIN_STACK_SIZE
	.align		4
.L_174:
        /*03d8*/ 	.byte	0x04, 0x12
        /*03da*/ 	.short	(.L_176 - .L_175)
	.align		4
.L_175:
        /*03dc*/ 	.word	index@(_ZN5flash16flash_fwd_kernelI23Flash_fwd_kernel_traitsILi64ELi128ELi64ELi4ELb0ELb0EN7cutlass6half_tE19Flash_kernel_traitsILi64ELi128ELi64ELi4ES3_EELb1ELb0ELb0ELb0ELb1ELb1ELb0ELb0EEEvNS_16Flash_fwd_paramsE)
        /*03e0*/ 	.word	0x00000000


	//----- nvinfo : EIATTR_MIN_STACK_SIZE
	.align		4
.L_176:
        /*03e4*/ 	.byte	0x04, 0x12
        /*03e6*/ 	.short	(.L_178 - .L_177)
	.align		4
.L_177:
        /*03e8*/ 	.word	index@(_ZN5flash16flash_fwd_kernelI23Flash_fwd_kernel_traitsILi64ELi128ELi64ELi4ELb0ELb0EN7cutlass6half_tE19Flash_kernel_traitsILi64ELi128ELi64ELi4ES3_EELb0ELb0ELb0ELb0ELb1ELb1ELb1ELb0EEEvNS_16Flash_fwd_paramsE)
        /*03ec*/ 	.word	0x00000000


	//----- nvinfo : EIATTR_MIN_STACK_SIZE
	.align		4
.L_178:
        /*03f0*/ 	.byte	0x04, 0x12
        /*03f2*/ 	.short	(.L_180 - .L_179)
	.align		4
.L_179:
        /*03f4*/ 	.word	index@(_ZN5flash16flash_fwd_kernelI23Flash_fwd_kernel_traitsILi64ELi128ELi64ELi4ELb0ELb0EN7cutlass6half_tE19Flash_kernel_traitsILi64ELi128ELi64ELi4ES3_EELb1ELb0ELb0ELb1ELb0ELb0ELb0ELb0EEEvNS_16Flash_fwd_paramsE)
        /*03f8*/ 	.word	0x00000020


	//----- nvinfo : EIATTR_MIN_STACK_SIZE
	.align		4
.L_180:
        /*03fc*/ 	.byte	0x04, 0x12
        /*03fe*/ 	.short	(.L_182 - .L_181)
	.align		4
.L_181:
        /*0400*/ 	.word	index@(_ZN5flash16flash_fwd_kernelI23Flash_fwd_kernel_traitsILi64ELi128ELi64ELi4ELb0ELb0EN7cutlass6half_tE19Flash_kernel_traitsILi64ELi128ELi64ELi4ES3_EELb1ELb0ELb0ELb0ELb0ELb0ELb0ELb1EEEvNS_16Flash_fwd_paramsE)
        /*0404*/ 	.word	0x000000e8


	//----- nvinfo : EIATTR_MIN_STACK_SIZE
	.align		4
.L_182:
        /*0408*/ 	.byte	0x04, 0x12
        /*040a*/ 	.short	(.L_184 - .L_183)
	.align		4
.L_183:
        /*040c*/ 	.word	index@(_ZN5flash16flash_fwd_kernelI23Flash_fwd_kernel_traitsILi64ELi128ELi64ELi4ELb0ELb0EN7cutlass6half_tE19Flash_kernel_traitsILi64ELi128ELi64ELi4ES3_EELb0ELb0ELb0ELb0ELb0ELb0ELb1ELb0EEEvNS_16Flash_fwd_paramsE)
        /*0410*/ 	.word	0x00000000


	//----- nvinfo : EIATTR_MIN_STACK_SIZE
	.align		4
.L_184:
        /*0414*/ 	.byte	0x04, 0x12
        /*0416*/ 	.short	(.L_186 - .L_185)
	.align		4
.L_185:
        /*0418*/ 	.word	index@(_ZN5flash16flash_fwd_kernelI23Flash_fwd_kernel_traitsILi64ELi128ELi64ELi4ELb0ELb0EN7cutlass6half_tE19Flash_kernel_traitsILi64ELi128ELi64ELi4ES3_EELb1ELb0ELb0ELb1ELb0ELb0ELb0ELb1EEEvNS_16Flash_fwd_paramsE)
        /*041c*/ 	.word	0x00000168


	//----- nvinfo : EIATTR_MIN_STACK_SIZE
	.align		4
.L_186:
        /*0420*/ 	.byte	0x04, 0x12
        /*0422*/ 	.short	(.L_188 - .L_187)
	.align		4
.L_187:
        /*0424*/ 	.word	index@(_ZN5flash16flash_fwd_kernelI23Flash_fwd_kernel_traitsILi64ELi128ELi64ELi4ELb0ELb0EN7cutlass6half_tE19Flash_kernel_traitsILi64ELi128ELi64ELi4ES3_EELb0ELb0ELb0ELb1ELb0ELb0ELb1ELb0EEEvNS_16Flash_fwd_paramsE)
        /*0428*/ 	.word	0x00000020


	//----- nvinfo : EIATTR_MIN_STACK_SIZE
	.align		4
.L_188:
        /*042c*/ 	.byte	0x04, 0x12
        /*042e*/ 	.short	(.L_190 - .L_189)
	.align		4
.L_189:
        /*0430*/ 	.word	index@(_ZN5flash16flash_fwd_kernelI23Flash_fwd_kernel_traitsILi64ELi128ELi64ELi4ELb0ELb0EN7cutlass6half_tE19Flash_kernel_traitsILi64ELi128ELi64ELi4ES3_EELb1ELb0ELb1ELb0ELb0ELb1ELb0ELb0EEEvNS_16Flash_fwd_paramsE)
        /*0434*/ 	.word	0x000000a0


	//----- nvinfo : EIATTR_MIN_STACK_SIZE
	.align		4
.L_190:
        /*0438*/ 	.byte	0x04, 0x12
        /*043a*/ 	.short	(.L_192 - .L_191)
	.align		4
.L_191:
        /*043c*/ 	.word	index@(_ZN5flash16flash_fwd_kernelI23Flash_fwd_kernel_traitsILi64ELi128ELi64ELi4ELb0ELb0EN7cutlass6half_tE19Flash_kernel_traitsILi64ELi128ELi64ELi4ES3_EELb0ELb0ELb1ELb0ELb0ELb1ELb1ELb0EEEvNS_16Flash_fwd_paramsE)
        /*0440*/ 	.word	0x00000048


	//----- nvinfo : EIATTR_MIN_STACK_SIZE
	.align		4
.L_192:
        /*0444*/ 	.byte	0x04, 0x12
        /*0446*/ 	.short	(.L_194 - .L_193)
	.align		4
.L_193:
        /*0448*/ 	.word	index@(_ZN5flash16flash_fwd_kernelI23Flash_fwd_kernel_traitsILi64ELi128ELi64ELi4ELb0ELb0EN7cutlass6half_tE19Flash_kernel_traitsILi64ELi128ELi64ELi4ES3_EELb1ELb0ELb1ELb1ELb0ELb0ELb0ELb0EEEvNS_16Flash_fwd_paramsE)
        /*044c*/ 	.word	0x00000080


	//----- nvinfo : EIATTR_MIN_STACK_SIZE
	.align		4
.L_194:
        /*0450*/ 	.byte	0x04, 0x12
        /*0452*/ 	.short	(.L_196 - .L_195)
	.align		4
.L_195:
        /*0454*/ 	.word	index@(_ZN5flash16flash_fwd_kernelI23Flash_fwd_kernel_traitsILi64ELi128ELi64ELi4ELb0ELb0EN7cutlass6half_tE19Flash_kernel_traitsILi64ELi128ELi64ELi4ES3_EELb1ELb0ELb1ELb0ELb0ELb0ELb0ELb1EEEvNS_16Flash_fwd_paramsE)
        /*0458*/ 	.word	0x000001b0


	//----- nvinfo : EIATTR_MIN_STACK_SIZE
	.align		4
.L_196:
        /*045c*/ 	.byte	0x04, 0x12
        /*045e*/ 	.short	(.L_198 - .L_197)
	.align		4
.L_197:
        /*0460*/ 	.word	index@(_ZN5flash16flash_fwd_kernelI23Flash_fwd_kernel_traitsILi64ELi128ELi64ELi4ELb0ELb0EN7cutlass6half_tE19Flash_kernel_traitsILi64ELi128ELi64ELi4ES3_EELb0ELb0ELb1ELb0ELb0ELb0ELb1ELb0EEEvNS_16Flash_fwd_paramsE)
        /*0464*/ 	.word	0x00000048


	//----- nvinfo : EIATTR_MIN_STACK_SIZE
	.align		4
.L_198:
        /*0468*/ 	.byte	0x04, 0x12
        /*046a*/ 	.short	(.L_200 - .L_199)
	.align		4
.L_199:
        /*046c*/ 	.word	index@(_ZN5flash16flash_fwd_kernelI23Flash_fwd_kernel_traitsILi64ELi128ELi64ELi4ELb0ELb0EN7cutlass6half_tE19Flash_kernel_traitsILi64ELi128ELi64ELi4ES3_EELb1ELb0ELb1ELb1ELb0ELb0ELb0ELb1EEEvNS_16Flash_fwd_paramsE)
        /*0470*/ 	.word	0x000001c0


	//----- nvinfo : EIATTR_MIN_STACK_SIZE
	.align		4
.L_200:
        /*0474*/ 	.byte	0x04, 0x12
        /*0476*/ 	.short	(.L_202 - .L_201)
	.align		4
.L_201:
        /*0478*/ 	.word	index@(_ZN5flash16flash_fwd_kernelI23Flash_fwd_kernel_traitsILi64ELi128ELi64ELi4ELb0ELb0EN7cutlass6half_tE19Flash_kernel_traitsILi64ELi128ELi64ELi4ES3_EELb0ELb0ELb1ELb1ELb0ELb0ELb1ELb0EEEvNS_16Flash_fwd_paramsE)
        /*047c*/ 	.word	0x00000048
.L_202:


//--------------------- .nv.info._ZN5flash16flash_fwd_kernelI23Flash_fwd_kernel_traitsILi64ELi128ELi128ELi4ELb0ELb0EN7cutlass6half_tE19Flash_kernel_traitsILi64ELi128ELi128ELi4ES3_EELb0ELb0ELb0ELb0ELb0ELb1ELb0ELb0EEEvNS_16Flash_fwd_paramsE --------------------------
	.section	.nv.info._ZN5flash16flash_fwd_kernelI23Flash_fwd_kernel_traitsILi64ELi128ELi128ELi4ELb0ELb0EN7cutlass6half_tE19Flash_kernel_traitsILi64ELi128ELi128ELi4ES3_EELb0ELb0ELb0ELb0ELb0ELb1ELb0ELb0EEEvNS_16Flash_fwd_paramsE,"",@"SHT_CUDA_INFO"
	.sectionflags	@""
	.align	4


	//----- nvinfo : EIATTR_CUDA_API_VERSION
	.align		4
        /*0000*/ 	.byte	0x04, 0x37
        /*0002*/ 	.short	(.L_204 - .L_203)
.L_203:
        /*0004*/ 	.word	0x00000082


	//----- nvinfo : EIATTR_SW2861232_WAR
	.align		4
.L_204:
        /*0008*/ 	.byte	0x01, 0x35
	.zero		2


	//----- nvinfo : EIATTR_PARAM_CBANK
	.align		4
        /*000c*/ 	.byte	0x04, 0x0a
        /*000e*/ 	.short	(.L_206 - .L_205)
	.align		4
.L_205:
        /*0010*/ 	.word	index@(.nv.constant0._ZN5flash16flash_fwd_kernelI23Flash_fwd_kernel_traitsILi64ELi128ELi128ELi4ELb0ELb0EN7cutlass6half_tE19Flash_kernel_traitsILi64ELi128ELi128ELi4ES3_EELb0ELb0ELb0ELb0ELb0ELb1ELb0ELb0EEEvNS_16Flash_fwd_paramsE)
        /*0014*/ 	.short	0x0160
        /*0016*/ 	.short	0x01d0


	//----- nvinfo : EIATTR_CBANK_PARAM_SIZE
	.align		4
.L_206:
        /*0018*/ 	.byte	0x03, 0x19
        /*001a*/ 	.short	0x01d0


	//----- nvinfo : EIATTR_KPARAM_INFO
	.align		4
        /*001c*/ 	.byte	0x04, 0x17
        /*001e*/ 	.short	(.L_208 - .L_207)
.L_207:
        /*0020*/ 	.word	0x00000000
        /*0024*/ 	.short	0x0000
        /*0026*/ 	.short	0x0000
        /*0028*/ 	.byte	0x00, 0xf0, 0x41, 0x07


	//----- nvinfo : EIATTR_MAXREG_COUNT
	.align		4
.L_208:
        /*002c*/ 	.byte	0x03, 0x1b
        /*002e*/ 	.short	0x00ff


	//----- nvinfo : EIATTR_NUM_BARRIERS
	.align		4
        /*0030*/ 	.byte	0x02, 0x4c
        /*0032*/ 	.byte	0x01
	.zero		1


	//----- nvinfo : EIATTR_ANNOTATIONS
	.align		4
        /*0034*/ 	.byte	0x04, 0x55
        /*0036*/ 	.short	(.L_210 - .L_209)


	//   ....[0]....
.L_209:
        /*0038*/ 	.word	0x00000001
        /*003c*/ 	.byte	0xc0, 0x01, 0x00, 0x00, 0x01, 0x00, 0x00, 0x00, 0x50, 0x03, 0x00, 0x00, 0x01, 0x00, 0x00, 0x00
        /* <DEDUP_REMOVED lines=56> */
        /*03cc*/ 	.byte	0x50, 0xee, 0x00, 0x00


	//----- nvinfo : EIATTR_MERCURY_ISA_VERSION
	.align		4
.L_210:
        /*03d0*/ 	.byte	0x03, 0x5f
        /*03d2*/ 	.short	0x0000


	//----- nvinfo : EIATTR_COOP_GROUP_MASK_REGIDS
	.align		4
        /*03d4*/ 	.byte	0x04, 0x29
        /*03d6*/ 	.short	(.L_212 - .L_211)


	//   ....[0]....
.L_211:
        /*03d8*/ 	.word	0xffffffff


	//   ....[1]....
        /*03dc*/ 	.word	0xffffffff


	//   ....[2]....
        /*03e0*/ 	.word	0xffffffff


	//   ....[3]....
        /*03e4*/ 	.word	0xffffffff


	//   ....[4]....
        /*03e8*/ 	.word	0xffffffff


	//   ....[5]....
        /*03ec*/ 	.word	0xffffffff


	//   ....[6]....
        /*03f0*/ 	.word	0xffffffff


	//   ....[7]....
        /*03f4*/ 	.word	0xffffffff


	//   ....[8]....
        /*03f8*/ 	.word	0xffffffff


	//   ....[9]....
        /*03fc*/ 	.word	0xffffffff


	//   ....[10]....
        /*0400*/ 	.word	0xffffffff


	//   ....[11]....
        /*0404*/ 	.word	0xffffffff


	//   ....[12]....
        /*0408*/ 	.word	0xffffffff


	//   ....[13]....
        /*040c*/ 	.word	0xffffffff


	//   ....[14]....
        /*0410*/ 	.word	0xffffffff


	//   ....[15]....
        /*0414*/ 	.word	0xffffffff


	//   ....[16]....
        /*0418*/ 	.word	0xffffffff


	//   ....[17]....
        /*041c*/ 	.word	0xffffffff


	//   ....[18]....
        /*0420*/ 	.word	0xffffffff


	//   ....[19]....
        /*0424*/ 	.word	0xffffffff


	//   ....[20]....
        /*0428*/ 	.word	0xffffffff


	//   ....[21]....
        /*042c*/ 	.word	0xffffffff


	//   ....[22]....
        /*0430*/ 	.word	0xffffffff


	//   ....[23]....
        /*0434*/ 	.word	0xffffffff


	//----- nvinfo : EIATTR_COOP_GROUP_INSTR_OFFSETS
	.align		4
.L_212:
        /*0438*/ 	.byte	0x04, 0x28
        /*043a*/ 	.short	(.L_214 - .L_213)


	//   ....[0]....
.L_213:
        /*043c*/ 	.word	0x00003ef0


	//   ....[1]....
        /*0440*/ 	.word	0x000040c0


	//   ....[2]....
        /*0444*/ 	.word	0x00004230


	//   ....[3]....
        /*0448*/ 	.word	0x00004390


	//   ....[4]....
        /*044c*/ 	.word	0x000043e0


	//   ....[5]....
        /*0450*/ 	.word	0x00004480


	//   ....[6]....
        /*0454*/ 	.word	0x000045c0


	//   ....[7]....
        /*0458*/ 	.word	0x00004670


	//   ....[8]....
        /*045c*/ 	.word	0x00009340


	//   ....[9]....
        /*0460*/ 	.word	0x000094c0


	//   ....[10]....
        /*0464*/ 	.word	0x00009500


	//   ....[11]....
        /*0468*/ 	.word	0x00009530


	//   ....[12]....
        /*046c*/ 	.word	0x00009550


	//   ....[13]....
        /*0470*/ 	.word	0x00009580


	//   ....[14]....
        /*0474*/ 	.word	0x000095e0


	//   ....[15]....
        /*0478*/ 	.word	0x000095f0


	//   ....[16]....
        /*047c*/ 	.word	0x0000d0a0


	//   ....[17]....
        /*0480*/ 	.word	0x0000d0b0


	//   ....[18]....
        /*0484*/ 	.word	0x0000d0c0


	//   ....[19]....
        /*0488*/ 	.word	0x0000d0d0


	//   ....[20]....
        /*048c*/ 	.word	0x0000d110


	//   ....[21]....
        /*0490*/ 	.word	0x0000d130


	//   ....[22]....
        /*0494*/ 	.word	0x0000d150


	//   ....[23]....
        /*0498*/ 	.word	0x0000d160


	//----- nvinfo : EIATTR_EXIT_INSTR_OFFSETS
	.align		4
.L_214:
        /*049c*/ 	.byte	0x04, 0x1c
        /*049e*/ 	.short	(.L_216 - .L_215)


	//   ....[0]....
.L_215:
        /*04a0*/ 	.word	0x00000300


	//   ....[1]....
        /*04a4*/ 	.word	0x0000eb10


	//   ....[2]....
        /*04a8*/ 	.word	0x0000ebd0


	//   ....[3]....
        /*04ac*/ 	.word	0x0000fa90


	//   ....[4]....
        /*04b0*/ 	.word	0x0000fb10


	//----- nvinfo : EIATTR_CTAIDZ_USED
	.align		4
.L_216:
        /*04b4*/ 	.byte	0x01, 0x04
	.zero		2


	//----- nvinfo : EIATTR_CRS_STACK_SIZE
	.align		4
        /*04b8*/ 	.byte	0x04, 0x1e
        /*04ba*/ 	.short	(.L_218 - .L_217)
.L_217:
        /*04bc*/ 	.word	0x00000000
.L_218:


//--------------------- .nv.info._ZN5flash16flash_fwd_kernelI23Flash_fwd_kernel_traitsILi64ELi128ELi128ELi4ELb0ELb0EN7cutlass6half_tE19Flash_kernel_traitsILi64ELi128ELi128ELi4ES3_EELb0ELb0ELb0ELb0ELb0ELb1ELb1ELb0EEEvNS_16Flash_fwd_paramsE --------------------------
	.section	.nv.info._ZN5flash16flash_fwd_kernelI23Flash_fwd_kernel_traitsILi64ELi128ELi128ELi4ELb0ELb0EN7cutlass6half_tE19Flash_kernel_traitsILi64ELi128ELi128ELi4ES3_EELb0ELb0ELb0ELb0ELb0ELb1ELb1ELb0EEEvNS_16Flash_fwd_paramsE,"",@"SHT_CUDA_INFO"
	.sectionflags	@""
	.align	4


	//----- nvinfo : EIATTR_CUDA_API_VERSION
	.align		4
        /*0000*/ 	.byte	0x04, 0x37
        /*0002*/ 	.short	(.L_220 - .L_219)
.L_219:
        /*0004*/ 	.word	0x00000082


	//----- nvinfo : EIATTR_SW2861232_WAR
	.align		4
.L_220:
        /*0008*/ 	.byte	0x01, 0x35
	.zero		2


	//----- nvinfo : EIATTR_PARAM_CBANK
	.align		4
        /*000c*/ 	.byte	0x04, 0x0a
        /*000e*/ 	.short	(.L_222 - .L_221)
	.align		4
.L_221:
        /*0010*/ 	.word	index@(.nv.constant0._ZN5flash16flash_fwd_kernelI23Flash_fwd_kernel_traitsILi64ELi128ELi128ELi4ELb0ELb0EN7cutlass6half_tE19Flash_kernel_traitsILi64ELi128ELi128ELi4ES3_EELb0ELb0ELb0ELb0ELb0ELb1ELb1ELb0EEEvNS_16Flash_fwd_paramsE)
        /*0014*/ 	.short	0x0160
        /*0016*/ 	.short	0x01d0


	//----- nvinfo : EIATTR_CBANK_PARAM_SIZE
	.align		4
.L_222:
        /*0018*/ 	.byte	0x03, 0x19
        /*001a*/ 	.short	0x01d0


	//----- nvinfo : EIATTR_KPARAM_INFO
	.align		4
        /*001c*/ 	.byte	0x04, 0x17
        /*001e*/ 	.short	(.L_224 - .L_223)
.L_223:
        /*0020*/ 	.word	0x00000000
        /*0024*/ 	.short	0x0000
        /*0026*/ 	.short	0x0000
        /*0028*/ 	.byte	0x00, 0xf0, 0x41, 0x07


	//----- nvinfo : EIATTR_MAXREG_COUNT
	.align		4
.L_224:
        /*002c*/ 	.byte	0x03, 0x1b
        /*002e*/ 	.short	0x00ff


	//----- nvinfo : EIATTR_NUM_BARRIERS
	.align		4
        /*0030*/ 	.byte	0x02, 0x4c
        /*0032*/ 	.byte	0x01
	.zero		1


	//----- nvinfo : EIATTR_ANNOTATIONS
	.align		4
        /*0034*/ 	.byte	0x04, 0x55
        /*0036*/ 	.short	(.L_226 - .L_225)


	//   ....[0]....
.L_225:
        /* <DEDUP_REMOVED lines=34> */


	//----- nvinfo : EIATTR_MERCURY_ISA_VERSION
	.align		4
.L_226:
        /*0240*/ 	.byte	0x03, 0x5f
        /*0242*/ 	.short	0x0000


	//----- nvinfo : EIATTR_COOP_GROUP_MASK_REGIDS
	.align		4
        /*0244*/ 	.byte	0x04, 0x29
        /*0246*/ 	.short	(.L_228 - .L_227)


	//   ....[0]....
.L_227:
        /*0248*/ 	.word	0xffffffff


	//   ....[1]....
        /*024c*/ 	.word	0xffffffff


	//   ....[2]....
        /*0250*/ 	.word	0xffffffff


	//   ....[3]....
        /*0254*/ 	.word	0xffffffff


	//   ....[4]....
        /*0258*/ 	.word	0xffffffff


	//   ....[5]....
        /*025c*/ 	.word	0xffffffff


	//   ....[6]....
        /*0260*/ 	.word	0xffffffff


	//   ....[7]....
        /*0264*/ 	.word	0xffffffff


	//   ....[8]....
        /*0268*/ 	.word	0xffffffff


	//   ....[9]....
        /*026c*/ 	.word	0xffffffff


	//   ....[10]....
        /*0270*/ 	.word	0xffffffff


	//   ....[11]....
        /*0274*/ 	.word	0xffffffff


	//   ....[12]....
        /*0278*/ 	.word	0xffffffff


	//   ....[13]....
        /*027c*/ 	.word	0xffffffff


	//   ....[14]....
        /*0280*/ 	.word	0xffffffff


	//   ....[15]....
        /*0284*/ 	.word	0xffffffff


	//   ....[16]....
        /*0288*/ 	.word	0xffffffff


	//   ....[17]....
        /*028c*/ 	.word	0xffffffff


	//   ....[18]....
        /*0290*/ 	.word	0xffffffff


	//   ....[19]....
        /*0294*/ 	.word	0xffffffff


	//   ....[20]....
        /*0298*/ 	.word	0xffffffff


	//   ....[21]....
        /*029c*/ 	.word	0xffffffff


	//   ....[22]....
        /*02a0*/ 	.word	0xffffffff


	//   ....[23]....
        /*02a4*/ 	.word	0xffffffff


	//----- nvinfo : EIATTR_COOP_GROUP_INSTR_OFFSETS
	.align		4
.L_228:
        /*02a8*/ 	.byte	0x04, 0x28
        /*02aa*/ 	.short	(.L_230 - .L_229)


	//   ....[0]....
.L_229:
        /*02ac*/ 	.word	0x00004cb0


	//   ....[1]....
        /*02b0*/ 	.word	0x00004db0


	//   ....[2]....
        /*02b4*/ 	.word	0x00004f10


	//   ....[3]....
        /*02b8*/ 	.word	0x00005020


	//   ....[4]....
        /*02bc*/ 	.word	0x000050c0


	//   ....[5]....
        /*02c0*/ 	.word	0x00005210


	//   ....[6]....
        /*02c4*/ 	.word	0x000052a0


	//   ....[7]....
        /*02c8*/ 	.word	0x000053b0


	//   ....[8]....
        /*02cc*/ 	.word	0x0000a100


	//   ....[9]....
        /*02d0*/ 	.word	0x0000a160


	//   ....[10]....
        /*02d4*/ 	.word	0x0000a200


	//   ....[11]....
        /*02d8*/ 	.word	0x0000a210


	//   ....[12]....
        /*02dc*/ 	.word	0x0000a250


	//   ....[13]....
        /*02e0*/ 	.word	0x0000a270


	//   ....[14]....
        /*02e4*/ 	.word	0x0000a280


	//   ....[15]....
        /*02e8*/ 	.word	0x0000a290


	//   ....[16]....
        /*02ec*/ 	.word	0x0000d470


	//   ....[17]....
        /*02f0*/ 	.word	0x0000d480


	//   ....[18]....
        /*02f4*/ 	.word	0x0000d490


	//   ....[19]....
        /*02f8*/ 	.word	0x0000d4a0


	//   ....[20]....
        /*02fc*/ 	.word	0x0000d520


	//   ....[21]....
        /*0300*/ 	.word	0x0000d540


	//   ....[22]....
        /*0304*/ 	.word	0x0000d560


	//   ....[23]....
        /*0308*/ 	.word	0x0000d580


	//----- nvinfo : EIATTR_EXIT_INSTR_OFFSETS
	.align		4
.L_230:
        /*030c*/ 	.byte	0x04, 0x1c
        /*030e*/ 	.short	(.L_232 - .L_231)


	//   ....[0]....
.L_231:
        /*0310*/ 	.word	0x00000300


	//   ....[1]....
        /*0314*/ 	.word	0x0000eed0


	//   ....[2]....
        /*0318*/ 	.word	0x0000ef80


	//   ....[3]....
        /*031c*/ 	.word	0x0000fe30


	//   ....[4]....
        /*0320*/ 	.word	0x0000feb0


	//----- nvinfo : EIATTR_CTAIDZ_USED
	.align		4
.L_232:
        /*0324*/ 	.byte	0x01, 0x04
	.zero		2


	//----- nvinfo : EIATTR_CRS_STACK_SIZE
	.align		4
        /*0328*/ 	.byte	0x04, 0x1e
        /*032a*/ 	.short	(.L_234 - .L_233)
.L_233:
        /*032c*/ 	.word	0x00000000
.L_234:


//--------------------- .nv.info._ZN5flash16flash_fwd_kernelI23Flash_fwd_kernel_traitsILi64ELi128ELi128ELi4ELb0ELb0EN7cutlass6half_tE19Flash_kernel_traitsILi64ELi128ELi128ELi4ES3_EELb0ELb0ELb0ELb0ELb1ELb1ELb0ELb0EEEvNS_16Flash_fwd_paramsE --------------------------
	.section	.nv.info._ZN5flash16flash_fwd_kernelI23Flash_fwd_kernel_traitsILi64ELi128ELi128ELi4ELb0ELb0EN7cutlass6half_tE19Flash_kernel_traitsILi64ELi128ELi128ELi4ES3_EELb0ELb0ELb0ELb0ELb1ELb1ELb0ELb0EEEvNS_16Flash_fwd_paramsE,"",@"SHT_CUDA_INFO"
	.sectionflags	@""
	.align	4


	//----- nvinfo : EIATTR_CUDA_API_VERSION
	.align		4
        /*0000*/ 	.byte	0x04, 0x37
        /*0002*/ 	.short	(.L_236 - .L_235)
.L_235:
        /*0004*/ 	.word	0x00000082


	//----- nvinfo : EIATTR_SW2861232_WAR
	.align		4
.L_236:
        /*0008*/ 	.byte	0x01, 0x35
	.zero		2


	//----- nvinfo : EIATTR_PARAM_CBANK
	.align		4
        /*000c*/ 	.byte	0x04, 0x0a
        /*000e*/ 	.short	(.L_238 - .L_237)
	.align		4
.L_237:
        /*0010*/ 	.word	index@(.nv.constant0._ZN5flash16flash_fwd_kernelI23Flash_fwd_kernel_traitsILi64ELi128ELi128ELi4ELb0ELb0EN7cutlass6half_tE19Flash_kernel_traitsILi64ELi128ELi128ELi4ES3_EELb0ELb0ELb0ELb0ELb1ELb1ELb0ELb0EEEvNS_16Flash_fwd_paramsE)
        /*0014*/ 	.short	0x0160
        /*0016*/ 	.short	0x01d0


	//----- nvinfo : EIATTR_CBANK_PARAM_SIZE
	.align		4
.L_238:
        /*0018*/ 	.byte	0x03, 0x19
        /*001a*/ 	.short	0x01d0


	//----- nvinfo : EIATTR_KPARAM_INFO
	.align		4
        /*001c*/ 	.byte	0x04, 0x17
        /*001e*/ 	.short	(.L_240 - .L_239)
.L_239:
        /*0020*/ 	.word	0x00000000
        /*0024*/ 	.short	0x0000
        /*0026*/ 	.short	0x0000
        /*0028*/ 	.byte	0x00, 0xf0, 0x41, 0x07


	//----- nvinfo : EIATTR_MAXREG_COUNT
	.align		4
.L_240:
        /*002c*/ 	.byte	0x03, 0x1b
        /*002e*/ 	.short	0x00ff


	//----- nvinfo : EIATTR_NUM_BARRIERS
	.align		4
        /*0030*/ 	.byte	0x02, 0x4c
        /*0032*/ 	.byte	0x01
	.zero		1


	//----- nvinfo : EIATTR_ANNOTATIONS
	.align		4
        /*0034*/ 	.byte	0x04, 0x55
        /*0036*/ 	.short	(.L_242 - .L_241)


	//   ....[0]....
.L_241:
        /* <DEDUP_REMOVED lines=78> */


	//----- nvinfo : EIATTR_MERCURY_ISA_VERSION
	.align		4
.L_242:
        /*0500*/ 	.byte	0x03, 0x5f
        /*0502*/ 	.short	0x0000


	//----- nvinfo : EIATTR_COOP_GROUP_MASK_REGIDS
	.align		4
        /*0504*/ 	.byte	0x04, 0x29
        /*0506*/ 	.short	(.L_244 - .L_243)


	//   ....[0]....
.L_243:
        /*0508*/ 	.word	0xffffffff


	//   ....[1]....
        /*050c*/ 	.word	0xffffffff


	//   ....[2]....
        /*0510*/ 	.word	0xffffffff


	//   ....[3]....
        /*0514*/ 	.word	0xffffffff


	//   ....[4]....
        /*0518*/ 	.word	0xffffffff


	//   ....[5]....
        /*051c*/ 	.word	0xffffffff


	//   ....[6]....
        /*0520*/ 	.word	0xffffffff


	//   ....[7]....
        /*0524*/ 	.word	0xffffffff


	//   ....[8]....
        /*0528*/ 	.word	0xffffffff


	//   ....[9]....
        /*052c*/ 	.word	0xffffffff


	//   ....[10]....
        /*0530*/ 	.word	0xffffffff


	//   ....[11]....
        /*0534*/ 	.word	0xffffffff


	//   ....[12]....
        /*0538*/ 	.word	0xffffffff


	//   ....[13]....
        /*053c*/ 	.word	0xffffffff


	//   ....[14]....
        /*0540*/ 	.word	0xffffffff


	//   ....[15]....
        /*0544*/ 	.word	0xffffffff


	//   ....[16]....
        /*0548*/ 	.word	0xffffffff


	//   ....[17]....
        /*054c*/ 	.word	0xffffffff


	//   ....[18]....
        /*0550*/ 	.word	0xffffffff


	//   ....[19]....
        /*0554*/ 	.word	0xffffffff


	//   ....[20]....
        /*0558*/ 	.word	0xffffffff


	//   ....[21]....
        /*055c*/ 	.word	0xffffffff


	//   ....[22]....
        /*0560*/ 	.word	0xffffffff


	//   ....[23]....
        /*0564*/ 	.word	0xffffffff


	//----- nvinfo : EIATTR_COOP_GROUP_INSTR_OFFSETS
	.align		4
.L_244:
        /*0568*/ 	.byte	0x04, 0x28
        /*056a*/ 	.short	(.L_246 - .L_245)


	//   ....[0]....
.L_245:
        /*056c*/ 	.word	0x00002840


	//   ....[1]....
        /*0570*/ 	.word	0x00002880


	//   ....[2]....
        /*0574*/ 	.word	0x00002960


	//   ....[3]....
        /*0578*/ 	.word	0x00002a30


	//   ....[4]....
        /*057c*/ 	.word	0x00002aa0


	//   ....[5]....
        /*0580*/ 	.word	0x00002b10


	//   ....[6]....
        /*0584*/ 	.word	0x00002e90


	//   ....[7]....
        /*0588*/ 	.word	0x00002f40


	//   ....[8]....
        /*058c*/ 	.word	0x000078b0


	//   ....[9]....
        /*0590*/ 	.word	0x00007a20


	//   ....[10]....
        /*0594*/ 	.word	0x00007a70


	//   ....[11]....
        /*0598*/ 	.word	0x00007a90


	//   ....[12]....
        /*059c*/ 	.word	0x00007ab0


	//   ....[13]....
        /*05a0*/ 	.word	0x00007af0


	//   ....[14]....
        /*05a4*/ 	.word	0x00007b30


	//   ....[15]....
        /*05a8*/ 	.word	0x00007b60


	//   ....[16]....
        /*05ac*/ 	.word	0x0000abb0


	//   ....[17]....
        /*05b0*/ 	.word	0x0000abf0


	//   ....[18]....
        /*05b4*/ 	.word	0x0000ac30


	//   ....[19]....
        /*05b8*/ 	.word	0x0000ac50


	//   ....[20]....
        /*05bc*/ 	.word	0x0000acb0


	//   ....[21]....
        /*05c0*/ 	.word	0x0000acd0


	//   ....[22]....
        /*05c4*/ 	.word	0x0000acf0


	//   ....[23]....
        /*05c8*/ 	.word	0x0000ad60


	//----- nvinfo : EIATTR_EXIT_INSTR_OFFSETS
	.align		4
.L_246:
        /*05cc*/ 	.byte	0x04, 0x1c
        /*05ce*/ 	.short	(.L_248 - .L_247)


	//   ....[0]....
.L_247:
        /*05d0*/ 	.word	0x00000170


	//   ....[1]....
        /*05d4*/ 	.word	0x0000c140


	//----- nvinfo : EIATTR_CTAIDZ_USED
	.align		4
.L_248:
        /*05d8*/ 	.byte	0x01, 0x04
	.zero		2


	//----- nvinfo : EIATTR_CRS_STACK_SIZE
	.align		4
        /*05dc*/ 	.byte	0x04, 0x1e
        /*05de*/ 	.short	(.L_250 - .L_249)
.L_249:
        /*05e0*/ 	.word	0x00000000
.L_250:


//--------------------- .nv.info._ZN5flash16flash_fwd_kernelI23Flash_fwd_kernel_traitsILi64ELi128ELi128ELi4ELb0ELb0EN7cutlass6half_tE19Flash_kernel_traitsILi64ELi128ELi128ELi4ES3_EELb0ELb0ELb0ELb0ELb1ELb1ELb1ELb0EEEvNS_16Flash_fwd_paramsE --------------------------
	.section	.nv.info._ZN5flash16flash_fwd_kernelI23Flash_fwd_kernel_traitsILi64ELi128ELi128ELi4ELb0ELb0EN7cutlass6half_tE19Flash_kernel_traitsILi64ELi128ELi128ELi4ES3_EELb0ELb0ELb0ELb0ELb1ELb1ELb1ELb0EEEvNS_16Flash_fwd_paramsE,"",@"SHT_CUDA_INFO"
	.sectionflags	@""
	.align	4


	//----- nvinfo : EIATTR_CUDA_API_VERSION
	.align		4
        /*0000*/ 	.byte	0x04, 0x37
        /*0002*/ 	.short	(.L_252 - .L_251)
.L_251:
        /*0004*/ 	.word	0x00000082


	//----- nvinfo : EIATTR_SW2861232_WAR
	.align		4
.L_252:
        /*0008*/ 	.byte	0x01, 0x35
	.zero		2


	//----- nvinfo : EIATTR_PARAM_CBANK
	.align		4
        /*000c*/ 	.byte	0x04, 0x0a
        /*000e*/ 	.short	(.L_254 - .L_253)
	.align		4
.L_253:
        /*0010*/ 	.word	index@(.nv.constant0._ZN5flash16flash_fwd_kernelI23Flash_fwd_kernel_traitsILi64ELi128ELi128ELi4ELb0ELb0EN7cutlass6half_tE19Flash_kernel_traitsILi64ELi128ELi128ELi4ES3_EELb0ELb0ELb0ELb0ELb1ELb1ELb1ELb0EEEvNS_16Flash_fwd_paramsE)
        /*0014*/ 	.short	0x0160
        /*0016*/ 	.short	0x01d0


	//----- nvinfo : EIATTR_CBANK_PARAM_SIZE
	.align		4
.L_254:
        /*0018*/ 	.byte	0x03, 0x19
        /*001a*/ 	.short	0x01d0


	//----- nvinfo : EIATTR_KPARAM_INFO
	.align		4
        /*001c*/ 	.byte	0x04, 0x17
        /*001e*/ 	.short	(.L_256 - .L_255)
.L_255:
        /*0020*/ 	.word	0x00000000
        /*0024*/ 	.short	0x0000
        /*0026*/ 	.short	0x0000
        /*0028*/ 	.byte	0x00, 0xf0, 0x41, 0x07


	//----- nvinfo : EIATTR_MAXREG_COUNT
	.align		4
.L_256:
        /*002c*/ 	.byte	0x03, 0x1b
        /*002e*/ 	.short	0x00ff


	//----- nvinfo : EIATTR_NUM_BARRIERS
	.align		4
        /*0030*/ 	.byte	0x02, 0x4c
        /*0032*/ 	.byte	0x01
	.zero		1


	//----- nvinfo : EIATTR_ANNOTATIONS
	.align		4
        /*0034*/ 	.byte	0x04, 0x55
        /*0036*/ 	.short	(.L_258 - .L_257)


	//   ....[0]....
.L_257:
        /* <DEDUP_REMOVED lines=84> */


	//----- nvinfo : EIATTR_MERCURY_ISA_VERSION
	.align		4
.L_258:
        /*0560*/ 	.byte	0x03, 0x5f
        /*0562*/ 	.short	0x0000


	//----- nvinfo : EIATTR_COOP_GROUP_MASK_REGIDS
	.align		4
        /*0564*/ 	.byte	0x04, 0x29
        /*0566*/ 	.short	(.L_260 - .L_259)


	//   ....[0]....
.L_259:
        /*0568*/ 	.word	0xffffffff


	//   ....[1]....
        /*056c*/ 	.word	0xffffffff


	//   ....[2]....
        /*0570*/ 	.word	0xffffffff


	//   ....[3]....
        /*0574*/ 	.word	0xffffffff


	//   ....[4]....
        /*0578*/ 	.word	0xffffffff


	//   ....[5]....
        /*057c*/ 	.word	0xffffffff


	//   ....[6]....
        /*0580*/ 	.word	0xffffffff


	//   ....[7]....
        /*0584*/ 	.word	0xffffffff


	//   ....[8]....
        /*0588*/ 	.word	0xffffffff


	//   ....[9]....
        /*058c*/ 	.word	0xffffffff


	//   ....[10]....
        /*0590*/ 	.word	0xffffffff


	//   ....[11]....
        /*0594*/ 	.word	0xffffffff


	//   ....[12]....
        /*0598*/ 	.word	0xffffffff


	//   ....[13]....
        /*059c*/ 	.word	0xffffffff


	//   ....[14]....
        /*05a0*/ 	.word	0xffffffff


	//   ....[15]....
        /*05a4*/ 	.word	0xffffffff


	//   ....[16]....
        /*05a8*/ 	.word	0xffffffff


	//   ....[17]....
        /*05ac*/ 	.word	0xffffffff


	//   ....[18]....
        /*05b0*/ 	.word	0xffffffff


	//   ....[19]....
        /*05b4*/ 	.word	0xffffffff


	//   ....[20]....
        /*05b8*/ 	.word	0xffffffff


	//   ....[21]....
        /*05bc*/ 	.word	0xffffffff


	//   ....[22]....
        /*05c0*/ 	.word	0xffffffff


	//   ....[23]....
        /*05c4*/ 	.word	0xffffffff


	//----- nvinfo : EIATTR_COOP_GROUP_INSTR_OFFSETS
	.align		4
.L_260:
        /*05c8*/ 	.byte	0x04, 0x28
        /*05ca*/ 	.short	(.L_262 - .L_261)


	//   ....[0]....
.L_261:
        /*05cc*/ 	.word	0x00003540


	//   ....[1]....
        /*05d0*/ 	.word	0x000035b0


	//   ....[2]....
        /*05d4*/ 	.word	0x00003650


	//   ....[3]....
        /*05d8*/ 	.word	0x000036b0


	//   ....[4]....
        /*05dc*/ 	.word	0x000036d0


	//   ....[5]....
        /*05e0*/ 	.word	0x00003790


	//   ....[6]....
        /*05e4*/ 	.word	0x00003ae0


	//   ....[7]....
        /*05e8*/ 	.word	0x00003bd0


	//   ....[8]....
        /*05ec*/ 	.word	0x00009730


	//   ....[9]....
        /*05f0*/ 	.word	0x000097b0


	//   ....[10]....
        /*05f4*/ 	.word	0x00009830


	//   ....[11]....
        /*05f8*/ 	.word	0x00009860


	//   ....[12]....
        /*05fc*/ 	.word	0x00009890


	//   ....[13]....
        /*0600*/ 	.word	0x000098e0


	//   ....[14]....
        /*0604*/ 	.word	0x00009c60


	//   ....[15]....
        /*0608*/ 	.word	0x00009cf0


	//   ....[16]....
        /*060c*/ 	.word	0x0000cf20


	//   ....[17]....
        /*0610*/ 	.word	0x0000cf30


	//   ....[18]....
        /*0614*/ 	.word	0x0000cf40


	//   ....[19]....
        /*0618*/ 	.word	0x0000cf60


	//   ....[20]....
        /*061c*/ 	.word	0x0000cf80


	//   ....[21]....
        /*0620*/ 	.word	0x0000cfa0


	//   ....[22]....
        /*0624*/ 	.word	0x0000cfb0


	//   ....[23]....
        /*0628*/ 	.word	0x0000cff0


	//----- nvinfo : EIATTR_EXIT_INSTR_OFFSETS
	.align		4
.L_262:
        /*062c*/ 	.byte	0x04, 0x1c
        /*062e*/ 	.short	(.L_264 - .L_263)


	//   ....[0]....
.L_263:
        /*0630*/ 	.word	0x00000170


	//   ....[1]....
        /*0634*/ 	.word	0x0000e3d0


	//----- nvinfo : EIATTR_CTAIDZ_USED
	.align		4
.L_264:
        /*0638*/ 	.byte	0x01, 0x04
	.zero		2


	//----- nvinfo : EIATTR_CRS_STACK_SIZE
	.align		4
        /*063c*/ 	.byte	0x04, 0x1e
        /*063e*/ 	.short	(.L_266 - .L_265)
.L_265:
        /*0640*/ 	.word	0x00000000
.L_266:


//--------------------- .nv.info._ZN5flash16flash_fwd_kernelI23Flash_fwd_kernel_traitsILi64ELi128ELi128ELi4ELb0ELb0EN7cutlass6half_tE19Flash_kernel_traitsILi64ELi128ELi128ELi4ES3_EELb0ELb0ELb0ELb0ELb0ELb0ELb0ELb0EEEvNS_16Flash_fwd_paramsE --------------------------
	.section	.nv.info._ZN5flash16flash_fwd_kernelI23Flash_fwd_kernel_traitsILi64ELi128ELi128ELi4ELb0ELb0EN7cutlass6half_tE19Flash_kernel_traitsILi64ELi128ELi128ELi4ES3_EELb0ELb0ELb0ELb0ELb0ELb0ELb0ELb0EEEvNS_16Flash_fwd_paramsE,"",@"SHT_CUDA_INFO"
	.sectionflags	@""
	.align	4


	//----- nvinfo : EIATTR_CUDA_API_VERSION
	.align		4
        /*0000*/ 	.byte	0x04, 0x37
        /*0002*/ 	.short	(.L_268 - .L_267)
.L_267:
        /*0004*/ 	.word	0x00000082


	//----- nvinfo : EIATTR_SW2861232_WAR
	.align		4
.L_268:
        /*0008*/ 	.byte	0x01, 0x35
	.zero		2


	//----- nvinfo : EIATTR_PARAM_CBANK
	.align		4
        /*000c*/ 	.byte	0x04, 0x0a
        /*000e*/ 	.short	(.L_270 - .L_269)
	.align		4
.L_269:
        /*0010*/ 	.word	index@(.nv.constant0._ZN5flash16flash_fwd_kernelI23Flash_fwd_kernel_traitsILi64ELi128ELi128ELi4ELb0ELb0EN7cutlass6half_tE19Flash_kernel_traitsILi64ELi128ELi128ELi4ES3_EELb0ELb0ELb0ELb0ELb0ELb0ELb0ELb0EEEvNS_16Flash_fwd_paramsE)
        /*0014*/ 	.short	0x0160
        /*0016*/ 	.short	0x01d0


	//----- nvinfo : EIATTR_CBANK_PARAM_SIZE
	.align		4
.L_270:
        /*0018*/ 	.byte	0x03, 0x19
        /*001a*/ 	.short	0x01d0


	//----- nvinfo : EIATTR_KPARAM_INFO
	.align		4
        /*001c*/ 	.byte	0x04, 0x17
        /*001e*/ 	.short	(.L_272 - .L_271)
.L_271:
        /*0020*/ 	.word	0x00000000
        /*0024*/ 	.short	0x0000
        /*0026*/ 	.short	0x0000
        /*0028*/ 	.byte	0x00, 0xf0, 0x41, 0x07


	//----- nvinfo : EIATTR_MAXREG_COUNT
	.align		4
.L_272:
        /*002c*/ 	.byte	0x03, 0x1b
        /*002e*/ 	.short	0x00ff


	//----- nvinfo : EIATTR_NUM_BARRIERS
	.align		4
        /*0030*/ 	.byte	0x02, 0x4c
        /*0032*/ 	.byte	0x01
	.zero		1


	//----- nvinfo : EIATTR_ANNOTATIONS
	.align		4
        /*0034*/ 	.byte	0x04, 0x55
        /*0036*/ 	.short	(.L_274 - .L_273)


	//   ....[0]....
.L_273:
        /* <DEDUP_REMOVED lines=73> */


	//----- nvinfo : EIATTR_MERCURY_ISA_VERSION
	.align		4
.L_274:
        /*04b0*/ 	.byte	0x03, 0x5f
        /*04b2*/ 	.short	0x0000


	//----- nvinfo : EIATTR_COOP_GROUP_MASK_REGIDS
	.align		4
        /*04b4*/ 	.byte	0x04, 0x29
        /*04b6*/ 	.short	(.L_276 - .L_275)


	//   ....[0]....
.L_275:
        /*04b8*/ 	.word	0xffffffff


	//   ....[1]....
        /*04bc*/ 	.word	0xffffffff


	//   ....[2]....
        /*04c0*/ 	.word	0xffffffff


	//   ....[3]....
        /*04c4*/ 	.word	0xffffffff


	//   ....[4]....
        /*04c8*/ 	.word	0xffffffff


	//   ....[5]....
        /*04cc*/ 	.word	0xffffffff


	//   ....[6]....
        /*04d0*/ 	.word	0xffffffff


	//   ....[7]....
        /*04d4*/ 	.word	0xffffffff


	//   ....[8]....
        /*04d8*/ 	.word	0xffffffff


	//   ....[9]....
        /*04dc*/ 	.word	0xffffffff


	//   ....[10]....
        /*04e0*/ 	.word	0xffffffff


	//   ....[11]....
        /*04e4*/ 	.word	0xffffffff


	//   ....[12]....
        /*04e8*/ 	.word	0xffffffff


	//   ....[13]....
        /*04ec*/ 	.word	0xffffffff


	//   ....[14]....
        /*04f0*/ 	.word	0xffffffff


	//   ....[15]....
        /*04f4*/ 	.word	0xffffffff


	//   ....[16]....
        /*04f8*/ 	.word	0xffffffff


	//   ....[17]....
        /*04fc*/ 	.word	0xffffffff


	//   ....[18]....
        /*0500*/ 	.word	0xffffffff


	//   ....[19]....
        /*0504*/ 	.word	0xffffffff


	//   ....[20]....
        /*0508*/ 	.word	0xffffffff


	//   ....[21]....
        /*050c*/ 	.word	0xffffffff


	//   ....[22]....
        /*0510*/ 	.word	0xffffffff


	//   ....[23]....
        /*0514*/ 	.word	0xffffffff


	//----- nvinfo : EIATTR_COOP_GROUP_INSTR_OFFSETS
	.align		4
.L_276:
        /*0518*/ 	.byte	0x04, 0x28
        /*051a*/ 	.short	(.L_278 - .L_277)


	//   ....[0]....
.L_277:
        /*051c*/ 	.word	0x00005320


	//   ....[1]....
        /*0520*/ 	.word	0x00005430


	//   ....[2]....
        /*0524*/ 	.word	0x00005530


	//   ....[3]....
        /*0528*/ 	.word	0x00005730


	//   ....[4]....
        /*052c*/ 	.word	0x000057d0


	//   ....[5]....
        /*0530*/ 	.word	0x000057f0


	//   ....[6]....
        /*0534*/ 	.word	0x00005b80


	//   ....[7]....
        /*0538*/ 	.word	0x00005c40


	//   ....[8]....
        /*053c*/ 	.word	0x0000acc0


	//   ....[9]....
        /*0540*/ 	.word	0x0000ad10


	//   ....[10]....
        /*0544*/ 	.word	0x0000ae00


	//   ....[11]....
        /*0548*/ 	.word	0x0000ae30


	//   ....[12]....
        /*054c*/ 	.word	0x0000ae40


	//   ....[13]....
        /*0550*/ 	.word	0x0000ae60


	//   ....[14]....
        /*0554*/ 	.word	0x0000aec0


	//   ....[15]....
        /*0558*/ 	.word	0x0000aef0


	//   ....[16]....
        /*055c*/ 	.word	0x0000e9a0


	//   ....[17]....
        /*0560*/ 	.word	0x0000e9b0


	//   ....[18]....
        /*0564*/ 	.word	0x0000e9c0


	//   ....[19]....
        /*0568*/ 	.word	0x0000e9e0


	//   ....[20]....
        /*056c*/ 	.word	0x0000e9f0


	//   ....[21]....
        /*0570*/ 	.word	0x0000ea20


	//   ....[22]....
        /*0574*/ 	.word	0x0000ea50


	//   ....[23]....
        /*0578*/ 	.word	0x0000ea70


	//----- nvinfo : EIATTR_EXIT_INSTR_OFFSETS
	.align		4
.L_278:
        /*057c*/ 	.byte	0x04, 0x1c
        /*057e*/ 	.short	(.L_280 - .L_279)


	//   ....[0]....
.L_279:
        /*0580*/ 	.word	0x000004e0


	//   ....[1]....
        /*0584*/ 	.word	0x000101c0


	//   ....[2]....
        /*0588*/ 	.word	0x00010280


	//   ....[3]....
        /*058c*/ 	.word	0x00011290


	//   ....[4]....
        /*0590*/ 	.word	0x00011310


	//----- nvinfo : EIATTR_CTAIDZ_USED
	.align		4
.L_280:
        /*0594*/ 	.byte	0x01, 0x04
	.zero		2


	//----- nvinfo : EIATTR_CRS_STACK_SIZE
	.align		4
        /*0598*/ 	.byte	0x04, 0x1e
        /*059a*/ 	.short	(.L_282 - .L_281)
.L_281:
        /*059c*/ 	.word	0x00000000
.L_282:


//--------------------- .nv.info._ZN5flash16flash_fwd_kernelI23Flash_fwd_kernel_traitsILi64ELi128ELi128ELi4ELb0ELb0EN7cutlass6half_tE19Flash_kernel_traitsILi64ELi128ELi128ELi4ES3_EELb0ELb0ELb0ELb0ELb0ELb0ELb1ELb0EEEvNS_16Flash_fwd_paramsE --------------------------
	.section	.nv.info._ZN5flash16flash_fwd_kernelI23Flash_fwd_kernel_traitsILi64ELi128ELi128ELi4ELb0ELb0EN7cutlass6half_tE19Flash_kernel_traitsILi64ELi128ELi128ELi4ES3_EELb0ELb0ELb0ELb0ELb0ELb0ELb1ELb0EEEvNS_16Flash_fwd_paramsE,"",@"SHT_CUDA_INFO"
	.sectionflags	@""
	.align	4


	//----- nvinfo : EIATTR_CUDA_API_VERSION
	.align		4
        /*0000*/ 	.byte	0x04, 0x37
        /*0002*/ 	.short	(.L_284 - .L_283)
.L_283:
        /*0004*/ 	.word	0x00000082


	//----- nvinfo : EIATTR_SW2861232_WAR
	.align		4
.L_284:
        /*0008*/ 	.byte	0x01, 0x35
	.zero		2


	//----- nvinfo : EIATTR_PARAM_CBANK
	.align		4
        /*000c*/ 	.byte	0x04, 0x0a
        /*000e*/ 	.short	(.L_286 - .L_285)
	.align		4
.L_285:
        /*0010*/ 	.word	index@(.nv.constant0._ZN5flash16flash_fwd_kernelI23Flash_fwd_kernel_traitsILi64ELi128ELi128ELi4ELb0ELb0EN7cutlass6half_tE19Flash_kernel_traitsILi64ELi128ELi128ELi4ES3_EELb0ELb0ELb0ELb0ELb0ELb0ELb1ELb0EEEvNS_16Flash_fwd_paramsE)
        /*0014*/ 	.short	0x0160
        /*0016*/ 	.short	0x01d0


	//----- nvinfo : EIATTR_CBANK_PARAM_SIZE
	.align		4
.L_286:
        /*0018*/ 	.byte	0x03, 0x19
        /*001a*/ 	.short	0x01d0


	//----- nvinfo : EIATTR_KPARAM_INFO
	.align		4
        /*001c*/ 	.byte	0x04, 0x17
        /*001e*/ 	.short	(.L_288 - .L_287)
.L_287:
        /*0020*/ 	.word	0x00000000
        /*0024*/ 	.short	0x0000
        /*0026*/ 	.short	0x0000
        /*0028*/ 	.byte	0x00, 0xf0, 0x41, 0x07


	//----- nvinfo : EIATTR_MAXREG_COUNT
	.align		4
.L_288:
        /*002c*/ 	.byte	0x03, 0x1b
        /*002e*/ 	.short	0x00ff


	//----- nvinfo : EIATTR_NUM_BARRIERS
	.align		4
        /*0030*/ 	.byte	0x02, 0x4c
        /*0032*/ 	.byte	0x01
	.zero		1


	//----- nvinfo : EIATTR_ANNOTATIONS
	.align		4
        /*0034*/ 	.byte	0x04, 0x55
        /*0036*/ 	.short	(.L_290 - .L_289)


	//   ....[0]....
.L_289:
        /* <DEDUP_REMOVED lines=26> */
        /*01cc*/ 	.byte	0x00, 0x07, 0x01, 0x00, 0x01, 0x00, 0x00, 0x00, 0x40, 0x07, 0x01, 0x00


	//----- nvinfo : EIATTR_MERCURY_ISA_VERSION
	.align		4
.L_290:
        /*01d8*/ 	.byte	0x03, 0x5f
        /*01da*/ 	.short	0x0000


	//----- nvinfo : EIATTR_COOP_GROUP_MASK_REGIDS
	.align		4
        /*01dc*/ 	.byte	0x04, 0x29
        /*01de*/ 	.short	(.L_292 - .L_291)


	//   ....[0]....
.L_291:
        /*01e0*/ 	.word	0xffffffff


	//   ....[1]....
        /*01e4*/ 	.word	0xffffffff


	//   ....[2]....
        /*01e8*/ 	.word	0xffffffff


	//   ....[3]....
        /*01ec*/ 	.word	0xffffffff


	//   ....[4]....
        /*01f0*/ 	.word	0xffffffff


	//   ....[5]....
        /*01f4*/ 	.word	0xffffffff


	//   ....[6]....
        /*01f8*/ 	.word	0xffffffff


	//   ....[7]....
        /*01fc*/ 	.word	0xffffffff


	//   ....[8]....
        /*0200*/ 	.word	0xffffffff


	//   ....[9]....
        /*0204*/ 	.word	0xffffffff


	//   ....[10]....
        /*0208*/ 	.word	0xffffffff


	//   ....[11]....
        /*020c*/ 	.word	0xffffffff


	//   ....[12]....
        /*0210*/ 	.word	0xffffffff


	//   ....[13]....
        /*0214*/ 	.word	0xffffffff


	//   ....[14]....
        /*0218*/ 	.word	0xffffffff


	//   ....[15]....
        /*021c*/ 	.word	0xffffffff


	//   ....[16]....
        /*0220*/ 	.word	0xffffffff


	//   ....[17]....
        /*0224*/ 	.word	0xffffffff


	//   ....[18]....
        /*0228*/ 	.word	0xffffffff


	//   ....[19]....
        /*022c*/ 	.word	0xffffffff


	//   ....[20]....
        /*0230*/ 	.word	0xffffffff


	//   ....[21]....
        /*0234*/ 	.word	0xffffffff


	//   ....[22]....
        /*0238*/ 	.word	0xffffffff


	//   ....[23]....
        /*023c*/ 	.word	0xffffffff


	//----- nvinfo : EIATTR_COOP_GROUP_INSTR_OFFSETS
	.align		4
.L_292:
        /*0240*/ 	.byte	0x04, 0x28
        /*0242*/ 	.short	(.L_294 - .L_293)


	//   ....[0]....
.L_293:
        /*0244*/ 	.word	0x00006180


	//   ....[1]....
        /*0248*/ 	.word	0x00006280


	//   ....[2]....
        /*024c*/ 	.word	0x00006360


	//   ....[3]....
        /*0250*/ 	.word	0x00006480


	//   ....[4]....
        /*0254*/ 	.word	0x000064d0


	//   ....[5]....
        /*0258*/ 	.word	0x00006640


	//   ....[6]....
        /*025c*/ 	.word	0x000068b0


	//   ....[7]....
        /*0260*/ 	.word	0x00006a10


	//   ....[8]....
        /*0264*/ 	.word	0x0000c170


	//   ....[9]....
        /*0268*/ 	.word	0x0000c230


	//   ....[10]....
        /*026c*/ 	.word	0x0000c290


	//   ....[11]....
        /*0270*/ 	.word	0x0000c2c0


	//   ....[12]....
        /*0274*/ 	.word	0x0000c2e0


	//   ....[13]....
        /*0278*/ 	.word	0x0000c2f0


	//   ....[14]....
        /*027c*/ 	.word	0x0000c310


	//   ....[15]....
        /*0280*/ 	.word	0x0000c330


	//   ....[16]....
        /*0284*/ 	.word	0x0000f6b0


	//   ....[17]....
        /*0288*/ 	.word	0x0000f6c0


	//   ....[18]....
        /*028c*/ 	.word	0x0000f6d0


	//   ....[19]....
        /*0290*/ 	.word	0x0000f6e0


	//   ....[20]....
        /*0294*/ 	.word	0x0000f720


	//   ....[21]....
        /*0298*/ 	.word	0x0000f740


	//   ....[22]....
        /*029c*/ 	.word	0x0000f770


	//   ....[23]....
        /*02a0*/ 	.word	0x0000f780


	//----- nvinfo : EIATTR_EXIT_INSTR_OFFSETS
	.align		4
.L_294:
        /*02a4*/ 	.byte	0x04, 0x1c
        /*02a6*/ 	.short	(.L_296 - .L_295)


	//   ....[0]....
.L_295:
        /*02a8*/ 	.word	0x000004e0


	//   ....[1]....
        /*02ac*/ 	.word	0x00010ef0


	//   ....[2]....
        /*02b0*/ 	.word	0x00010fb0


	//   ....[3]....
        /*02b4*/ 	.word	0x00011fc0


	//   ....[4]....
        /*02b8*/ 	.word	0x00012040


	//----- nvinfo : EIATTR_CTAIDZ_USED
	.align		4
.L_296:
        /*02bc*/ 	.byte	0x01, 0x04
	.zero		2


	//----- nvinfo : EIATTR_CRS_STACK_SIZE
	.align		4
        /*02c0*/ 	.byte	0x04, 0x1e
        /*02c2*/ 	.short	(.L_298 - .L_297)
.L_297:
        /*02c4*/ 	.word	0x00000000
.L_298:


//--------------------- .nv.info._ZN5flash16flash_fwd_kernelI23Flash_fwd_kernel_traitsILi64ELi128ELi128ELi4ELb0ELb0EN7cutlass6half_tE19Flash_kernel_traitsILi64ELi128ELi128ELi4ES3_EELb0ELb0ELb0ELb1ELb0ELb0ELb0ELb0EEEvNS_16Flash_fwd_paramsE --------------------------
	.section	.nv.info._ZN5flash16flash_fwd_kernelI23Flash_fwd_kernel_traitsILi64ELi128ELi128ELi4ELb0ELb0EN7cutlass6half_tE19Flash_kernel_traitsILi64ELi128ELi128ELi4ES3_EELb0ELb0ELb0ELb1ELb0ELb0ELb0ELb0EEEvNS_16Flash_fwd_paramsE,"",@"SHT_CUDA_INFO"
	.sectionflags	@""
	.align	4


	//----- nvinfo : EIATTR_CUDA_API_VERSION
	.align		4
        /*0000*/ 	.byte	0x04, 0x37
        /*0002*/ 	.short	(.L_300 - .L_299)
.L_299:
        /*0004*/ 	.word	0x00000082


	//----- nvinfo : EIATTR_SW2861232_WAR
	.align		4
.L_300:
        /*0008*/ 	.byte	0x01, 0x35
	.zero		2


	//----- nvinfo : EIATTR_PARAM_CBANK
	.align		4
        /*000c*/ 	.byte	0x04, 0x0a
        /*000e*/ 	.short	(.L_302 - .L_301)
	.align		4
.L_301:
        /*0010*/ 	.word	index@(.nv.constant0._ZN5flash16flash_fwd_kernelI23Flash_fwd_kernel_traitsILi64ELi128ELi128ELi4ELb0ELb0EN7cutlass6half_tE19Flash_kernel_traitsILi64ELi128ELi128ELi4ES3_EELb0ELb0ELb0ELb1ELb0ELb0ELb0ELb0EEEvNS_16Flash_fwd_paramsE)
        /*0014*/ 	.short	0x0160
        /*0016*/ 	.short	0x01d0


	//----- nvinfo : EIATTR_CBANK_PARAM_SIZE
	.align		4
.L_302:
        /*0018*/ 	.byte	0x03, 0x19
        /*001a*/ 	.short	0x01d0


	//----- nvinfo : EIATTR_KPARAM_INFO
	.align		4
        /*001c*/ 	.byte	0x04, 0x17
        /*001e*/ 	.short	(.L_304 - .L_303)
.L_303:
        /*0020*/ 	.word	0x00000000
        /*0024*/ 	.short	0x0000
        /*0026*/ 	.short	0x0000
        /*0028*/ 	.byte	0x00, 0xf0, 0x41, 0x07


	//----- nvinfo : EIATTR_MAXREG_COUNT
	.align		4
.L_304:
        /*002c*/ 	.byte	0x03, 0x1b
        /*002e*/ 	.short	0x00ff


	//----- nvinfo : EIATTR_NUM_BARRIERS
	.align		4
        /*0030*/ 	.byte	0x02, 0x4c
        /*0032*/ 	.byte	0x01
	.zero		1


	//----- nvinfo : EIATTR_ANNOTATIONS
	.align		4
        /*0034*/ 	.byte	0x04, 0x55
        /*0036*/ 	.short	(.L_306 - .L_305)


	//   ....[0]....
.L_305:
        /* <DEDUP_REMOVED lines=60> */


	//----- nvinfo : EIATTR_MERCURY_ISA_VERSION
	.align		4
.L_306:
        /*03e0*/ 	.byte	0x03, 0x5f
        /*03e2*/ 	.short	0x0000


	//----- nvinfo : EIATTR_COOP_GROUP_MASK_REGIDS
	.align		4
        /*03e4*/ 	.byte	0x04, 0x29
        /*03e6*/ 	.short	(.L_308 - .L_307)


	//   ....[0]....
.L_307:
        /*03e8*/ 	.word	0xffffffff


	//   ....[1]....
        /*03ec*/ 	.word	0xffffffff


	//   ....[2]....
        /*03f0*/ 	.word	0xffffffff


	//   ....[3]....
        /*03f4*/ 	.word	0xffffffff


	//   ....[4]....
        /*03f8*/ 	.word	0xffffffff


	//   ....[5]....
        /*03fc*/ 	.word	0xffffffff


	//   ....[6]....
        /*0400*/ 	.word	0xffffffff


	//   ....[7]....
        /*0404*/ 	.word	0xffffffff


	//   ....[8]....
        /*0408*/ 	.word	0xffffffff


	//   ....[9]....
        /*040c*/ 	.word	0xffffffff


	//   ....[10]....
        /*0410*/ 	.word	0xffffffff


	//   ....[11]....
        /*0414*/ 	.word	0xffffffff


	//   ....[12]....
        /*0418*/ 	.word	0xffffffff


	//   ....[13]....
        /*041c*/ 	.word	0xffffffff


	//   ....[14]....
        /*0420*/ 	.word	0xffffffff


	//   ....[15]....
        /*0424*/ 	.word	0xffffffff


	//   ....[16]....
        /*0428*/ 	.word	0xffffffff


	//   ....[17]....
        /*042c*/ 	.word	0xffffffff


	//   ....[18]....
        /*0430*/ 	.word	0xffffffff


	//   ....[19]....
        /*0434*/ 	.word	0xffffffff


	//   ....[20]....
        /*0438*/ 	.word	0xffffffff


	//   ....[21]....
        /*043c*/ 	.word	0xffffffff


	//   ....[22]....
        /*0440*/ 	.word	0xffffffff


	//   ....[23]....
        /*0444*/ 	.word	0xffffffff


	//----- nvinfo : EIATTR_COOP_GROUP_INSTR_OFFSETS
	.align		4
.L_308:
        /*0448*/ 	.byte	0x04, 0x28
        /*044a*/ 	.short	(.L_310 - .L_309)


	//   ....[0]....
.L_309:
        /*044c*/ 	.word	0x00008cb0


	//   ....[1]....
        /*0450*/ 	.word	0x00008d40


	//   ....[2]....
        /*0454*/ 	.word	0x00008d50


	//   ....[3]....
        /*0458*/ 	.word	0x00008dc0


	//   ....[4]....
        /*045c*/ 	.word	0x00009450


	//   ....[5]....
        /*0460*/ 	.word	0x00009540


	//   ....[6]....
        /*0464*/ 	.word	0x000095e0


	//   ....[7]....
        /*0468*/ 	.word	0x00009640


	//   ....[8]....
        /*046c*/ 	.word	0x000100a0


	//   ....[9]....
        /*0470*/ 	.word	0x00010250


	//   ....[10]....
        /*0474*/ 	.word	0x00010290


	//   ....[11]....
        /*0478*/ 	.word	0x00010330


	//   ....[12]....
        /*047c*/ 	.word	0x00010360


	//   ....[13]....
        /*0480*/ 	.word	0x00010400


	//   ....[14]....
        /*0484*/ 	.word	0x000104d0


	//   ....[15]....
        /*0488*/ 	.word	0x000106d0


	//   ....[16]....
        /*048c*/ 	.word	0x00013090


	//   ....[17]....
        /*0490*/ 	.word	0x000130d0


	//   ....[18]....
        /*0494*/ 	.word	0x00013100


	//   ....[19]....
        /*0498*/ 	.word	0x00013130


	//   ....[20]....
        /*049c*/ 	.word	0x000131e0


	//   ....[21]....
        /*04a0*/ 	.word	0x00013210


	//   ....[22]....
        /*04a4*/ 	.word	0x00013330


	//   ....[23]....
        /*04a8*/ 	.word	0x00013370


	//----- nvinfo : EIATTR_EXIT_INSTR_OFFSETS
	.align		4
.L_310:
        /*04ac*/ 	.byte	0x04, 0x1c
        /*04ae*/ 	.short	(.L_312 - .L_311)


	//   ....[0]....
.L_311:
        /*04b0*/ 	.word	0x000004e0


	//   ....[1]....
        /*04b4*/ 	.word	0x00014b90


	//   ....[2]....
        /*04b8*/ 	.word	0x00014c50


	//   ....[3]....
        /*04bc*/ 	.word	0x00015c70


	//   ....[4]....
        /*04c0*/ 	.word	0x00015cf0


	//----- nvinfo : EIATTR_CTAIDZ_USED
	.align		4
.L_312:
        /*04c4*/ 	.byte	0x01, 0x04
	.zero		2


	//----- nvinfo : EIATTR_CRS_STACK_SIZE
	.align		4
        /*04c8*/ 	.byte	0x04, 0x1e
        /*04ca*/ 	.short	(.L_314 - .L_313)
.L_313:
        /*04cc*/ 	.word	0x00000000
.L_314:


//--------------------- .nv.info._ZN5flash16flash_fwd_kernelI23Flash_fwd_kernel_traitsILi64ELi128ELi128ELi4ELb0ELb0EN7cutlass6half_tE19Flash_kernel_traitsILi64ELi128ELi128ELi4ES3_EELb0ELb0ELb0ELb1ELb0ELb0ELb1ELb0EEEvNS_16Flash_fwd_paramsE --------------------------
	.section	.nv.info._ZN5flash16flash_fwd_kernelI23Flash_fwd_kernel_traitsILi64ELi128ELi128ELi4ELb0ELb0EN7cutlass6half_tE19Flash_kernel_traitsILi64ELi128ELi128ELi4ES3_EELb0ELb0ELb0ELb1ELb0ELb0ELb1ELb0EEEvNS_16Flash_fwd_paramsE,"",@"SHT_CUDA_INFO"
	.sectionflags	@""
	.align	4


	//----- nvinfo : EIATTR_CUDA_API_VERSION
	.align		4
        /*0000*/ 	.byte	0x04, 0x37
        /*0002*/ 	.short	(.L_316 - .L_315)
.L_315:
        /*0004*/ 	.word	0x00000082


	//----- nvinfo : EIATTR_SW2861232_WAR
	.align		4
.L_316:
        /*0008*/ 	.byte	0x01, 0x35
	.zero		2


	//----- nvinfo : EIATTR_PARAM_CBANK
	.align		4
        /*000c*/ 	.byte	0x04, 0x0a
        /*000e*/ 	.short	(.L_318 - .L_317)
	.align		4
.L_317:
        /*0010*/ 	.word	index@(.nv.constant0._ZN5flash16flash_fwd_kernelI23Flash_fwd_kernel_traitsILi64ELi128ELi128ELi4ELb0ELb0EN7cutlass6half_tE19Flash_kernel_traitsILi64ELi128ELi128ELi4ES3_EELb0ELb0ELb0ELb1ELb0ELb0ELb1ELb0EEEvNS_16Flash_fwd_paramsE)
        /*0014*/ 	.short	0x0160
        /*0016*/ 	.short	0x01d0


	//----- nvinfo : EIATTR_CBANK_PARAM_SIZE
	.align		4
.L_318:
        /*0018*/ 	.byte	0x03, 0x19
        /*001a*/ 	.short	0x01d0


	//----- nvinfo : EIATTR_KPARAM_INFO
	.align		4
        /*001c*/ 	.byte	0x04, 0x17
        /*001e*/ 	.short	(.L_320 - .L_319)
.L_319:
        /*0020*/ 	.word	0x00000000
        /*0024*/ 	.short	0x0000
        /*0026*/ 	.short	0x0000
        /*0028*/ 	.byte	0x00, 0xf0, 0x41, 0x07


	//----- nvinfo : EIATTR_MAXREG_COUNT
	.align		4
.L_320:
        /*002c*/ 	.byte	0x03, 0x1b
        /*002e*/ 	.short	0x00ff


	//----- nvinfo : EIATTR_NUM_BARRIERS
	.align		4
        /*0030*/ 	.byte	0x02, 0x4c
        /*0032*/ 	.byte	0x01
	.zero		1


	//----- nvinfo : EIATTR_ANNOTATIONS
	.align		4
        /*0034*/ 	.byte	0x04, 0x55
        /*0036*/ 	.short	(.L_322 - .L_321)


	//   ....[0]....
.L_321:
        /* <DEDUP_REMOVED lines=46> */


	//----- nvinfo : EIATTR_MERCURY_ISA_VERSION
	.align		4
.L_322:
        /*0308*/ 	.byte	0x03, 0x5f
        /*030a*/ 	.short	0x0000


	//----- nvinfo : EIATTR_COOP_GROUP_MASK_REGIDS
	.align		4
        /*030c*/ 	.byte	0x04, 0x29
        /*030e*/ 	.short	(.L_324 - .L_323)


	//   ....[0]....
.L_323:
        /*0310*/ 	.word	0xffffffff


	//   ....[1]....
        /*0314*/ 	.word	0xffffffff


	//   ....[2]....
        /*0318*/ 	.word	0xffffffff


	//   ....[3]....
        /*031c*/ 	.word	0xffffffff


	//   ....[4]....
        /*0320*/ 	.word	0xffffffff


	//   ....[5]....
        /*0324*/ 	.word	0xffffffff


	//   ....[6]....
        /*0328*/ 	.word	0xffffffff


	//   ....[7]....
        /*032c*/ 	.word	0xffffffff


	//   ....[8]....
        /*0330*/ 	.word	0xffffffff


	//   ....[9]....
        /*0334*/ 	.word	0xffffffff


	//   ....[10]....
        /*0338*/ 	.word	0xffffffff


	//   ....[11]....
        /*033c*/ 	.word	0xffffffff


	//   ....[12]....
        /*0340*/ 	.word	0xffffffff


	//   ....[13]....
        /*0344*/ 	.word	0xffffffff


	//   ....[14]....
        /*0348*/ 	.word	0xffffffff


	//   ....[15]....
        /*034c*/ 	.word	0xffffffff


	//   ....[16]....
        /*0350*/ 	.word	0xffffffff


	//   ....[17]....
        /*0354*/ 	.word	0xffffffff


	//   ....[18]....
        /*0358*/ 	.word	0xffffffff


	//   ....[19]....
        /*035c*/ 	.word	0xffffffff


	//   ....[20]....
        /*0360*/ 	.word	0xffffffff


	//   ....[21]....
        /*0364*/ 	.word	0xffffffff


	//   ....[22]....
        /*0368*/ 	.word	0xffffffff


	//   ....[23]....
        /*036c*/ 	.word	0xffffffff


	//----- nvinfo : EIATTR_COOP_GROUP_INSTR_OFFSETS
	.align		4
.L_324:
        /*0370*/ 	.byte	0x04, 0x28
        /*0372*/ 	.short	(.L_326 - .L_325)


	//   ....[0]....
.L_325:
        /*0374*/ 	.word	0x000087e0


	//   ....[1]....
        /*0378*/ 	.word	0x000088e0


	//   ....[2]....
        /*037c*/ 	.word	0x000089e0


	//   ....[3]....
        /*0380*/ 	.word	0x00008b70


	//   ....[4]....
        /*0384*/ 	.word	0x00008bb0


	//   ....[5]....
        /*0388*/ 	.word	0x00008d10


	//   ....[6]....
        /*038c*/ 	.word	0x00008ff0


	//   ....[7]....
        /*0390*/ 	.word	0x00009130


	//   ....[8]....
        /*0394*/ 	.word	0x0000ff10


	//   ....[9]....
        /*0398*/ 	.word	0x0000ff60


	//   ....[10]....
        /*039c*/ 	.word	0x0000ff90


	//   ....[11]....
        /*03a0*/ 	.word	0x0000ffb0


	//   ....[12]....
        /*03a4*/ 	.word	0x0000ffe0


	//   ....[13]....
        /*03a8*/ 	.word	0x00010000


	//   ....[14]....
        /*03ac*/ 	.word	0x00010020


	//   ....[15]....
        /*03b0*/ 	.word	0x00010030


	//   ....[16]....
        /*03b4*/ 	.word	0x00013250


	//   ....[17]....
        /*03b8*/ 	.word	0x00013260


	//   ....[18]....
        /*03bc*/ 	.word	0x00013270


	//   ....[19]....
        /*03c0*/ 	.word	0x000132a0


	//   ....[20]....
        /*03c4*/ 	.word	0x000132c0


	//   ....[21]....
        /*03c8*/ 	.word	0x000132f0


	//   ....[22]....
        /*03cc*/ 	.word	0x00013300


	//   ....[23]....
        /*03d0*/ 	.word	0x00013330


	//----- nvinfo : EIATTR_EXIT_INSTR_OFFSETS
	.align		4
.L_326:
        /*03d4*/ 	.byte	0x04, 0x1c
        /*03d6*/ 	.short	(.L_328 - .L_327)


	//   ....[0]....
.L_327:
        /*03d8*/ 	.word	0x000004e0


	//   ....[1]....
        /*03dc*/ 	.word	0x00014aa0


	//   ....[2]....
        /*03e0*/ 	.word	0x00014b60


	//   ....[3]....
        /*03e4*/ 	.word	0x00015b70


	//   ....[4]....
        /*03e8*/ 	.word	0x00015bf0


	//----- nvinfo : EIATTR_CTAIDZ_USED
	.align		4
.L_328:
        /*03ec*/ 	.byte	0x01, 0x04
	.zero		2


	//----- nvinfo : EIATTR_CRS_STACK_SIZE
	.align		4
        /*03f0*/ 	.byte	0x04, 0x1e
        /*03f2*/ 	.short	(.L_330 - .L_329)
.L_329:
        /*03f4*/ 	.word	0x00000000
.L_330:


//--------------------- .nv.info._ZN5flash16flash_fwd_kernelI23Flash_fwd_kernel_traitsILi64ELi128ELi128ELi4ELb0ELb0EN7cutlass6half_tE19Flash_kernel_traitsILi64ELi128ELi128ELi4ES3_EELb0ELb0ELb1ELb0ELb0ELb1ELb0ELb0EEEvNS_16Flash_fwd_paramsE --------------------------
	.section	.nv.info._ZN5flash16flash_fwd_kernelI23Flash_fwd_kernel_traitsILi64ELi128ELi128ELi4ELb0ELb0EN7cutlass6half_tE19Flash_kernel_traitsILi64ELi128ELi128ELi4ES3_EELb0ELb0ELb1ELb0ELb0ELb1ELb0ELb0EEEvNS_16Flash_fwd_paramsE,"",@"SHT_CUDA_INFO"
	.sectionflags	@""
	.align	4


	//----- nvinfo : EIATTR_CUDA_API_VERSION
	.align		4
        /*0000*/ 	.byte	0x04, 0x37
        /*0002*/ 	.short	(.L_332 - .L_331)
.L_331:
        /*0004*/ 	.word	0x00000082


	//----- nvinfo : EIATTR_SW2861232_WAR
	.align		4
.L_332:
        /*0008*/ 	.byte	0x01, 0x35
	.zero		2


	//----- nvinfo : EIATTR_PARAM_CBANK
	.align		4
        /*000c*/ 	.byte	0x04, 0x0a
        /*000e*/ 	.short	(.L_334 - .L_333)
	.align		4
.L_333:
        /*0010*/ 	.word	index@(.nv.constant0._ZN5flash16flash_fwd_kernelI23Flash_fwd_kernel_traitsILi64ELi128ELi128ELi4ELb0ELb0EN7cutlass6half_tE19Flash_kernel_traitsILi64ELi128ELi128ELi4ES3_EELb0ELb0ELb1ELb0ELb0ELb1ELb0ELb0EEEvNS_16Flash_fwd_paramsE)
        /*0014*/ 	.short	0x0160
        /*0016*/ 	.short	0x01d0


	//----- nvinfo : EIATTR_CBANK_PARAM_SIZE
	.align		4
.L_334:
        /*0018*/ 	.byte	0x03, 0x19
        /*001a*/ 	.short	0x01d0


	//----- nvinfo : EIATTR_KPARAM_INFO
	.align		4
        /*001c*/ 	.byte	0x04, 0x17
        /*001e*/ 	.short	(.L_336 - .L_335)
.L_335:
        /*0020*/ 	.word	0x00000000
        /*0024*/ 	.short	0x0000
        /*0026*/ 	.short	0x0000
        /*0028*/ 	.byte	0x00, 0xf0, 0x41, 0x07


	//----- nvinfo : EIATTR_MAXREG_COUNT
	.align		4
.L_336:
        /*002c*/ 	.byte	0x03, 0x1b
        /*002e*/ 	.short	0x00ff


	//----- nvinfo : EIATTR_NUM_BARRIERS
	.align		4
        /*0030*/ 	.byte	0x02, 0x4c
        /*0032*/ 	.byte	0x01
	.zero		1


	//----- nvinfo : EIATTR_ANNOTATIONS
	.align		4
        /*0034*/ 	.byte	0x04, 0x55
        /*0036*/ 	.short	(.L_338 - .L_337)


	//   ....[0]....
.L_337:
        /* <DEDUP_REMOVED lines=105> */


	//----- nvinfo : EIATTR_MERCURY_ISA_VERSION
	.align		4
.L_338:
        /*06b0*/ 	.byte	0x03, 0x5f
        /*06b2*/ 	.short	0x0000


	//----- nvinfo : EIATTR_COOP_GROUP_MASK_REGIDS
	.align		4
        /*06b4*/ 	.byte	0x04, 0x29
        /*06b6*/ 	.short	(.L_340 - .L_339)


	//   ....[0]....
.L_339:
        /*06b8*/ 	.word	0xffffffff


	//   ....[1]....
        /*06bc*/ 	.word	0xffffffff


	//   ....[2]....
        /*06c0*/ 	.word	0xffffffff


	//   ....[3]....
        /*06c4*/ 	.word	0xffffffff


	//   ....[4]....
        /*06c8*/ 	.word	0xffffffff


	//   ....[5]....
        /*06cc*/ 	.word	0xffffffff


	//   ....[6]....
        /*06d0*/ 	.word	0xffffffff


	//   ....[7]....
        /*06d4*/ 	.word	0xffffffff


	//   ....[8]....
        /*06d8*/ 	.word	0xffffffff


	//   ....[9]....
        /*06dc*/ 	.word	0xffffffff


	//   ....[10]....
        /*06e0*/ 	.word	0xffffffff


	//   ....[11]....
        /*06e4*/ 	.word	0xffffffff


	//   ....[12]....
        /*06e8*/ 	.word	0xffffffff


	//   ....[13]....
        /*06ec*/ 	.word	0xffffffff


	//   ....[14]....
        /*06f0*/ 	.word	0xffffffff


	//   ....[15]....
        /*06f4*/ 	.word	0xffffffff


	//   ....[16]....
        /*06f8*/ 	.word	0xffffffff


	//   ....[17]....
        /*06fc*/ 	.word	0xffffffff


	//   ....[18]....
        /*0700*/ 	.word	0xffffffff


	//   ....[19]....
        /*0704*/ 	.word	0xffffffff


	//   ....[20]....
        /*0708*/ 	.word	0xffffffff


	//   ....[21]....
        /*070c*/ 	.word	0xffffffff


	//   ....[22]....
        /*0710*/ 	.word	0xffffffff


	//   ....[23]....
        /*0714*/ 	.word	0xffffffff


	//   ....[24]....
        /*0718*/ 	.word	0xffffffff


	//   ....[25]....
        /*071c*/ 	.word	0xffffffff


	//   ....[26]....
        /*0720*/ 	.word	0xffffffff


	//   ....[27]....
        /*0724*/ 	.word	0xffffffff


	//   ....[28]....
        /*0728*/ 	.word	0xffffffff


	//   ....[29]....
        /*072c*/ 	.word	0xffffffff


	//   ....[30]....
        /*0730*/ 	.word	0xffffffff


	//   ....[31]....
        /*0734*/ 	.word	0xffffffff


	//----- nvinfo : EIATTR_COOP_GROUP_INSTR_OFFSETS
	.align		4
.L_340:
        /*0738*/ 	.byte	0x04, 0x28
        /*073a*/ 	.short	(.L_342 - .L_341)


	//   ....[0]....
.L_341:
        /*073c*/ 	.word	0x00006470


	//   ....[1]....
        /*0740*/ 	.word	0x000065d0


	//   ....[2]....
        /*0744*/ 	.word	0x000067b0


	//   ....[3]....
        /*0748*/ 	.word	0x000068e0


	//   ....[4]....
        /*074c*/ 	.word	0x00006960


	//   ....[5]....
        /*0750*/ 	.word	0x00006a50


	//   ....[6]....
        /*0754*/ 	.word	0x00006c10


	//   ....[7]....
        /*0758*/ 	.word	0x00006c50


	//   ....[8]....
        /*075c*/ 	.word	0x0000e340


	//   ....[9]....
        /*0760*/ 	.word	0x0000e440


	//   ....[10]....
        /*0764*/ 	.word	0x0000e870


	//   ....[11]....
        /*0768*/ 	.word	0x0000e8f0


	//   ....[12]....
        /*076c*/ 	.word	0x0000e900


	//   ....[13]....
        /*0770*/ 	.word	0x0000e930


	//   ....[14]....
        /*0774*/ 	.word	0x0000f190


	//   ....[15]....
        /*0778*/ 	.word	0x0000f1b0


	//   ....[16]....
        /*077c*/ 	.word	0x00016ab0


	//   ....[17]....
        /*0780*/ 	.word	0x00016bf0


	//   ....[18]....
        /*0784*/ 	.word	0x00016c40


	//   ....[19]....
        /*0788*/ 	.word	0x00016c70


	//   ....[20]....
        /*078c*/ 	.word	0x00016cf0


	//   ....[21]....
        /*0790*/ 	.word	0x00016d30


	//   ....[22]....
        /*0794*/ 	.word	0x00017740


	//   ....[23]....
        /*0798*/ 	.word	0x00017790


	//   ....[24]....
        /*079c*/ 	.word	0x0001bab0


	//   ....[25]....
        /*07a0*/ 	.word	0x0001bac0


	//   ....[26]....
        /*07a4*/ 	.word	0x0001bad0


	//   ....[27]....
        /*07a8*/ 	.word	0x0001baf0


	//   ....[28]....
        /*07ac*/ 	.word	0x0001bb00


	//   ....[29]....
        /*07b0*/ 	.word	0x0001bb20


	//   ....[30]....
        /*07b4*/ 	.word	0x0001bb40


	//   ....[31]....
        /*07b8*/ 	.word	0x0001bb80


	//----- nvinfo : EIATTR_EXIT_INSTR_OFFSETS
	.align		4
.L_342:
        /*07bc*/ 	.byte	0x04, 0x1c
        /*07be*/ 	.short	(.L_344 - .L_343)


	//   ....[0]....
.L_343:
        /*07c0*/ 	.word	0x000004d0


	//   ....[1]....
        /*07c4*/ 	.word	0x00001560


	//   ....[2]....
        /*07c8*/ 	.word	0x000015e0


	//   ....[3]....
        /*07cc*/ 	.word	0x0001d280


	//   ....[4]....
        /*07d0*/ 	.word	0x0001d340


	//----- nvinfo : EIATTR_CTAIDZ_USED
	.align		4
.L_344:
        /*07d4*/ 	.byte	0x01, 0x04
	.zero		2


	//----- nvinfo : EIATTR_CRS_STACK_SIZE
	.align		4
        /*07d8*/ 	.byte	0x04, 0x1e
        /*07da*/ 	.short	(.L_346 - .L_345)
.L_345:
        /*07dc*/ 	.word	0x00000000
.L_346:


//--------------------- .nv.info._ZN5flash16flash_fwd_kernelI23Flash_fwd_kernel_traitsILi64ELi128ELi128ELi4ELb0ELb0EN7cutlass6half_tE19Flash_kernel_traitsILi64ELi128ELi128ELi4ES3_EELb0ELb0ELb1ELb0ELb0ELb1ELb1ELb0EEEvNS_16Flash_fwd_paramsE --------------------------
	.section	.nv.info._ZN5flash16flash_fwd_kernelI23Flash_fwd_kernel_traitsILi64ELi128ELi128ELi4ELb0ELb0EN7cutlass6half_tE19Flash_kernel_traitsILi64ELi128ELi128ELi4ES3_EELb0ELb0ELb1ELb0ELb0ELb1ELb1ELb0EEEvNS_16Flash_fwd_paramsE,"",@"SHT_CUDA_INFO"
	.sectionflags	@""
	.align	4


	//----- nvinfo : EIATTR_CUDA_API_VERSION
	.align		4
        /*0000*/ 	.byte	0x04, 0x37
        /*0002*/ 	.short	(.L_348 - .L_347)
.L_347:
        /*0004*/ 	.word	0x00000082


	//----- nvinfo : EIATTR_SW2861232_WAR
	.align		4
.L_348:
        /*0008*/ 	.byte	0x01, 0x35
	.zero		2


	//----- nvinfo : EIATTR_PARAM_CBANK
	.align		4
        /*000c*/ 	.byte	0x04, 0x0a
        /*000e*/ 	.short	(.L_350 - .L_349)
	.align		4
.L_349:
        /*0010*/ 	.word	index@(.nv.constant0._ZN5flash16flash_fwd_kernelI23Flash_fwd_kernel_traitsILi64ELi128ELi128ELi4ELb0ELb0EN7cutlass6half_tE19Flash_kernel_traitsILi64ELi128ELi128ELi4ES3_EELb0ELb0ELb1ELb0ELb0ELb1ELb1ELb0EEEvNS_16Flash_fwd_paramsE)
        /*0014*/ 	.short	0x0160
        /*0016*/ 	.short	0x01d0


	//----- nvinfo : EIATTR_CBANK_PARAM_SIZE
	.align		4
.L_350:
        /*0018*/ 	.byte	0x03, 0x19
        /*001a*/ 	.short	0x01d0


	//----- nvinfo : EIATTR_KPARAM_INFO
	.align		4
        /*001c*/ 	.byte	0x04, 0x17
        /*001e*/ 	.short	(.L_352 - .L_351)
.L_351:
        /*0020*/ 	.word	0x00000000
        /*0024*/ 	.short	0x0000
        /*0026*/ 	.short	0x0000
        /*0028*/ 	.byte	0x00, 0xf0, 0x41, 0x07


	//----- nvinfo : EIATTR_MAXREG_COUNT
	.align		4
.L_352:
        /*002c*/ 	.byte	0x03, 0x1b
        /*002e*/ 	.short	0x00ff


	//----- nvinfo : EIATTR_NUM_BARRIERS
	.align		4
        /*0030*/ 	.byte	0x02, 0x4c
        /*0032*/ 	.byte	0x01
	.zero		1


	//----- nvinfo : EIATTR_ANNOTATIONS
	.align		4
        /*0034*/ 	.byte	0x04, 0x55
        /*0036*/ 	.short	(.L_354 - .L_353)


	//   ....[0]....
.L_353:
        /* <DEDUP_REMOVED lines=75> */


	//----- nvinfo : EIATTR_MERCURY_ISA_VERSION
	.align		4
.L_354:
        /*04d0*/ 	.byte	0x03, 0x5f
        /*04d2*/ 	.short	0x0000


	//----- nvinfo : EIATTR_COOP_GROUP_MASK_REGIDS
	.align		4
        /*04d4*/ 	.byte	0x04, 0x29
        /*04d6*/ 	.short	(.L_356 - .L_355)


	//   ....[0]....
.L_355:
        /*04d8*/ 	.word	0xffffffff


	//   ....[1]....
        /*04dc*/ 	.word	0xffffffff


	//   ....[2]....
        /*04e0*/ 	.word	0xffffffff


	//   ....[3]....
        /*04e4*/ 	.word	0xffffffff


	//   ....[4]....
        /*04e8*/ 	.word	0xffffffff


	//   ....[5]....
        /*04ec*/ 	.word	0xffffffff


	//   ....[6]....
        /*04f0*/ 	.word	0xffffffff


	//   ....[7]....
        /*04f4*/ 	.word	0xffffffff


	//   ....[8]....
        /*04f8*/ 	.word	0xffffffff


	//   ....[9]....
        /*04fc*/ 	.word	0xffffffff


	//   ....[10]....
        /*0500*/ 	.word	0xffffffff


	//   ....[11]....
        /*0504*/ 	.word	0xffffffff


	//   ....[12]....
        /*0508*/ 	.word	0xffffffff


	//   ....[13]....
        /*050c*/ 	.word	0xffffffff


	//   ....[14]....
        /*0510*/ 	.word	0xffffffff


	//   ....[15]....
        /*0514*/ 	.word	0xffffffff


	//   ....[16]....
        /*0518*/ 	.word	0xffffffff


	//   ....[17]....
        /*051c*/ 	.word	0xffffffff


	//   ....[18]....
        /*0520*/ 	.word	0xffffffff


	//   ....[19]....
        /*0524*/ 	.word	0xffffffff


	//   ....[20]....
        /*0528*/ 	.word	0xffffffff


	//   ....[21]....
        /*052c*/ 	.word	0xffffffff


	//   ....[22]....
        /*0530*/ 	.word	0xffffffff


	//   ....[23]....
        /*0534*/ 	.word	0xffffffff


	//   ....[24]....
        /*0538*/ 	.word	0xffffffff


	//   ....[25]....
        /*053c*/ 	.word	0xffffffff


	//   ....[26]....
        /*0540*/ 	.word	0xffffffff


	//   ....[27]....
        /*0544*/ 	.word	0xffffffff


	//   ....[28]....
        /*0548*/ 	.word	0xffffffff


	//   ....[29]....
        /*054c*/ 	.word	0xffffffff


	//   ....[30]....
        /*0550*/ 	.word	0xffffffff


	//   ....[31]....
        /*0554*/ 	.word	0xffffffff


	//----- nvinfo : EIATTR_COOP_GROUP_INSTR_OFFSETS
	.align		4
.L_356:
        /*0558*/ 	.byte	0x04, 0x28
        /*055a*/ 	.short	(.L_358 - .L_357)


	//   ....[0]....
.L_357:
        /*055c*/ 	.word	0x00007a40


	//   ....[1]....
        /*0560*/ 	.word	0x00007b10


	//   ....[2]....
        /*0564*/ 	.word	0x00007ca0


	//   ....[3]....
        /*0568*/ 	.word	0x00007db0


	//   ....[4]....
        /*056c*/ 	.word	0x00007e20


	//   ....[5]....
        /*0570*/ 	.word	0x00007ed0


	//   ....[6]....
        /*0574*/ 	.word	0x00007f80


	//   ....[7]....
        /*0578*/ 	.word	0x00007fa0


	//   ....[8]....
        /*057c*/ 	.word	0x0000f590


	//   ....[9]....
        /*0580*/ 	.word	0x0000f690


	//   ....[10]....
        /*0584*/ 	.word	0x0000f8c0


	//   ....[11]....
        /*0588*/ 	.word	0x0000f930


	//   ....[12]....
        /*058c*/ 	.word	0x0000fa50


	//   ....[13]....
        /*0590*/ 	.word	0x0000fa80


	//   ....[14]....
        /*0594*/ 	.word	0x00010320


	//   ....[15]....
        /*0598*/ 	.word	0x00010400


	//   ....[16]....
        /*059c*/ 	.word	0x00016f00


	//   ....[17]....
        /*05a0*/ 	.word	0x00017020


	//   ....[18]....
        /*05a4*/ 	.word	0x00017070


	//   ....[19]....
        /*05a8*/ 	.word	0x000170d0


	//   ....[20]....
        /*05ac*/ 	.word	0x000171a0


	//   ....[21]....
        /*05b0*/ 	.word	0x00017210


	//   ....[22]....
        /*05b4*/ 	.word	0x000172f0


	//   ....[23]....
        /*05b8*/ 	.word	0x00017450


	//   ....[24]....
        /*05bc*/ 	.word	0x0001b2f0


	//   ....[25]....
        /*05c0*/ 	.word	0x0001b300


	//   ....[26]....
        /*05c4*/ 	.word	0x0001b310


	//   ....[27]....
        /*05c8*/ 	.word	0x0001b320


	//   ....[28]....
        /*05cc*/ 	.word	0x0001b350


	//   ....[29]....
        /*05d0*/ 	.word	0x0001b370


	//   ....[30]....
        /*05d4*/ 	.word	0x0001b390


	//   ....[31]....
        /*05d8*/ 	.word	0x0001b3c0


	//----- nvinfo : EIATTR_EXIT_INSTR_OFFSETS
	.align		4
.L_358:
        /*05dc*/ 	.byte	0x04, 0x1c
        /*05de*/ 	.short	(.L_360 - .L_359)


	//   ....[0]....
.L_359:
        /*05e0*/ 	.word	0x000004d0


	//   ....[1]....
        /*05e4*/ 	.word	0x00001580


	//   ....[2]....
        /*05e8*/ 	.word	0x00001600


	//   ....[3]....
        /*05ec*/ 	.word	0x0001ca70


	//   ....[4]....
        /*05f0*/ 	.word	0x0001cb20


	//----- nvinfo : EIATTR_CTAIDZ_USED
	.align		4
.L_360:
        /*05f4*/ 	.byte	0x01, 0x04
	.zero		2


	//----- nvinfo : EIATTR_CRS_STACK_SIZE
	.align		4
        /*05f8*/ 	.byte	0x04, 0x1e
        /*05fa*/ 	.short	(.L_362 - .L_361)
.L_361:
        /*05fc*/ 	.word	0x00000000
.L_362:


//--------------------- .nv.info._ZN5flash16flash_fwd_kernelI23Flash_fwd_kernel_traitsILi64ELi128ELi128ELi4ELb0ELb0EN7cutlass6half_tE19Flash_kernel_traitsILi64ELi128ELi128ELi4ES3_EELb0ELb0ELb1ELb0ELb0ELb0ELb0ELb0EEEvNS_16Flash_fwd_paramsE --------------------------
	.section	.nv.info._ZN5flash16flash_fwd_kernelI23Flash_fwd_kernel_traitsILi64ELi128ELi128ELi4ELb0ELb0EN7cutlass6half_tE19Flash_kernel_traitsILi64ELi128ELi128ELi4ES3_EELb0ELb0ELb1ELb0ELb0ELb0ELb0ELb0EEEvNS_16Flash_fwd_paramsE,"",@"SHT_CUDA_INFO"
	.sectionflags	@""
	.align	4


	//----- nvinfo : EIATTR_CUDA_API_VERSION
	.align		4
        /*0000*/ 	.byte	0x04, 0x37
        /*0002*/ 	.short	(.L_364 - .L_363)
.L_363:
        /*0004*/ 	.word	0x00000082


	//----- nvinfo : EIATTR_SW2861232_WAR
	.align		4
.L_364:
        /*0008*/ 	.byte	0x01, 0x35
	.zero		2


	//----- nvinfo : EIATTR_PARAM_CBANK
	.align		4
        /*000c*/ 	.byte	0x04, 0x0a
        /*000e*/ 	.short	(.L_366 - .L_365)
	.align		4
.L_365:
        /*0010*/ 	.word	index@(.nv.constant0._ZN5flash16flash_fwd_kernelI23Flash_fwd_kernel_traitsILi64ELi128ELi128ELi4ELb0ELb0EN7cutlass6half_tE19Flash_kernel_traitsILi64ELi128ELi128ELi4ES3_EELb0ELb0ELb1ELb0ELb0ELb0ELb0ELb0EEEvNS_16Flash_fwd_paramsE)
        /*0014*/ 	.short	0x0160
        /*0016*/ 	.short	0x01d0


	//----- nvinfo : EIATTR_CBANK_PARAM_SIZE
	.align		4
.L_366:
        /*0018*/ 	.byte	0x03, 0x19
        /*001a*/ 	.short	0x01d0


	//----- nvinfo : EIATTR_KPARAM_INFO
	.align		4
        /*001c*/ 	.byte	0x04, 0x17
        /*001e*/ 	.short	(.L_368 - .L_367)
.L_367:
        /*0020*/ 	.word	0x00000000
        /*0024*/ 	.short	0x0000
        /*0026*/ 	.short	0x0000
        /*0028*/ 	.byte	0x00, 0xf0, 0x41, 0x07


	//----- nvinfo : EIATTR_MAXREG_COUNT
	.align		4
.L_368:
        /*002c*/ 	.byte	0x03, 0x1b
        /*002e*/ 	.short	0x00ff


	//----- nvinfo : EIATTR_NUM_BARRIERS
	.align		4
        /*0030*/ 	.byte	0x02, 0x4c
        /*0032*/ 	.byte	0x01
	.zero		1


	//----- nvinfo : EIATTR_ANNOTATIONS
	.align		4
        /*0034*/ 	.byte	0x04, 0x55
        /*0036*/ 	.short	(.L_370 - .L_369)


	//   ....[0]....
.L_369:
        /* <DEDUP_REMOVED lines=156> */


	//----- nvinfo : EIATTR_MERCURY_ISA_VERSION
	.align		4
.L_370:
        /*09e0*/ 	.byte	0x03, 0x5f
        /*09e2*/ 	.short	0x0000


	//----- nvinfo : EIATTR_COOP_GROUP_MASK_REGIDS
	.align		4
        /*09e4*/ 	.byte	0x04, 0x29
        /*09e6*/ 	.short	(.L_372 - .L_371)


	//   ....[0]....
.L_371:
        /*09e8*/ 	.word	0xffffffff


	//   ....[1]....
        /*09ec*/ 	.word	0xffffffff


	//   ....[2]....
        /*09f0*/ 	.word	0xffffffff


	//   ....[3]....
        /*09f4*/ 	.word	0xffffffff


	//   ....[4]....
        /*09f8*/ 	.word	0xffffffff


	//   ....[5]....
        /*09fc*/ 	.word	0xffffffff


	//   ....[6]....
        /*0a00*/ 	.word	0xffffffff


	//   ....[7]....
        /*0a04*/ 	.word	0xffffffff


	//   ....[8]....
        /*0a08*/ 	.word	0xffffffff


	//   ....[9]....
        /*0a0c*/ 	.word	0xffffffff


	//   ....[10]....
        /*0a10*/ 	.word	0xffffffff


	//   ....[11]....
        /*0a14*/ 	.word	0xffffffff


	//   ....[12]....
        /*0a18*/ 	.word	0xffffffff


	//   ....[13]....
        /*0a1c*/ 	.word	0xffffffff


	//   ....[14]....
        /*0a20*/ 	.word	0xffffffff


	//   ....[15]....
        /*0a24*/ 	.word	0xffffffff


	//   ....[16]....
        /*0a28*/ 	.word	0xffffffff


	//   ....[17]....
        /*0a2c*/ 	.word	0xffffffff


	//   ....[18]....
        /*0a30*/ 	.word	0xffffffff


	//   ....[19]....
        /*0a34*/ 	.word	0xffffffff


	//   ....[20]....
        /*0a38*/ 	.word	0xffffffff


	//   ....[21]....
        /*0a3c*/ 	.word	0xffffffff


	//   ....[22]....
        /*0a40*/ 	.word	0xffffffff


	//   ....[23]....
        /*0a44*/ 	.word	0xffffffff


	//   ....[24]....
        /*0a48*/ 	.word	0xffffffff


	//   ....[25]....
        /*0a4c*/ 	.word	0xffffffff


	//   ....[26]....
        /*0a50*/ 	.word	0xffffffff


	//   ....[27]....
        /*0a54*/ 	.word	0xffffffff


	//   ....[28]....
        /*0a58*/ 	.word	0xffffffff


	//   ....[29]....
        /*0a5c*/ 	.word	0xffffffff


	//   ....[30]....
        /*0a60*/ 	.word	0xffffffff


	//   ....[31]....
        /*0a64*/ 	.word	0xffffffff


	//----- nvinfo : EIATTR_COOP_GROUP_INSTR_OFFSETS
	.align		4
.L_372:
        /*0a68*/ 	.byte	0x04, 0x28
        /*0a6a*/ 	.short	(.L_374 - .L_373)


	//   ....[0]....
.L_373:
        /*0a6c*/ 	.word	0x00007a80


	//   ....[1]....
        /*0a70*/ 	.word	0x00007b80


	//   ....[2]....
        /*0a74*/ 	.word	0x00007d60


	//   ....[3]....
        /*0a78*/ 	.word	0x00007eb0


	//   ....[4]....
        /*0a7c*/ 	.word	0x00008080


	//   ....[5]....
        /*0a80*/ 	.word	0x00008200


	//   ....[6]....
        /*0a84*/ 	.word	0x00008210


	//   ....[7]....
        /*0a88*/ 	.word	0x000082b0


	//   ....[8]....
        /*0a8c*/ 	.word	0x000105e0


	//   ....[9]....
        /*0a90*/ 	.word	0x00010900


	//   ....[10]....
        /*0a94*/ 	.word	0x00010b40


	//   ....[11]....
        /*0a98*/ 	.word	0x00010bc0


	//   ....[12]....
        /*0a9c*/ 	.word	0x00010c10


	//   ....[13]....
        /*0aa0*/ 	.word	0x00010c60


	//   ....[14]....
        /*0aa4*/ 	.word	0x00010c90


	//   ....[15]....
        /*0aa8*/ 	.word	0x00010d50


	//   ....[16]....
        /*0aac*/ 	.word	0x000194b0


	//   ....[17]....
        /*0ab0*/ 	.word	0x000195c0


	//   ....[18]....
        /*0ab4*/ 	.word	0x00019930


	//   ....[19]....
        /*0ab8*/ 	.word	0x00019b50


	//   ....[20]....
        /*0abc*/ 	.word	0x00019bf0


	//   ....[21]....
        /*0ac0*/ 	.word	0x00019c70


	//   ....[22]....
        /*0ac4*/ 	.word	0x00019d80


	//   ....[23]....
        /*0ac8*/ 	.word	0x00019dc0


	//   ....[24]....
        /*0acc*/ 	.word	0x0001f390


	//   ....[25]....
        /*0ad0*/ 	.word	0x0001f3a0


	//   ....[26]....
        /*0ad4*/ 	.word	0x0001f3b0


	//   ....[27]....
        /*0ad8*/ 	.word	0x0001f3d0


	//   ....[28]....
        /*0adc*/ 	.word	0x0001f3e0


	//   ....[29]....
        /*0ae0*/ 	.word	0x0001f410


	//   ....[30]....
        /*0ae4*/ 	.word	0x0001f440


	//   ....[31]....
        /*0ae8*/ 	.word	0x0001f460


	//----- nvinfo : EIATTR_EXIT_INSTR_OFFSETS
	.align		4
.L_374:
        /*0aec*/ 	.byte	0x04, 0x1c
        /*0aee*/ 	.short	(.L_376 - .L_375)


	//   ....[0]....
.L_375:
        /*0af0*/ 	.word	0x000004d0


	//   ....[1]....
        /*0af4*/ 	.word	0x00001650


	//   ....[2]....
        /*0af8*/ 	.word	0x000016d0


	//   ....[3]....
        /*0afc*/ 	.word	0x00020c50


	//   ....[4]....
        /*0b00*/ 	.word	0x00020d10


	//----- nvinfo : EIATTR_CTAIDZ_USED
	.align		4
.L_376:
        /*0b04*/ 	.byte	0x01, 0x04
	.zero		2


	//----- nvinfo : EIATTR_CRS_STACK_SIZE
	.align		4
        /*0b08*/ 	.byte	0x04, 0x1e
        /*0b0a*/ 	.short	(.L_378 - .L_377)
.L_377:
        /*0b0c*/ 	.word	0x00000000
.L_378:


//--------------------- .nv.info._ZN5flash16flash_fwd_kernelI23Flash_fwd_kernel_traitsILi64ELi128ELi128ELi4ELb0ELb0EN7cutlass6half_tE19Flash_kernel_traitsILi64ELi128ELi128ELi4ES3_EELb0ELb0ELb1ELb0ELb0ELb0ELb1ELb0EEEvNS_16Flash_fwd_paramsE --------------------------
	.section	.nv.info._ZN5flash16flash_fwd_kernelI23Flash_fwd_kernel_traitsILi64ELi128ELi128ELi4ELb0ELb0EN7cutlass6half_tE19Flash_kernel_traitsILi64ELi128ELi128ELi4ES3_EELb0ELb0ELb1ELb0ELb0ELb0ELb1ELb0EEEvNS_16Flash_fwd_paramsE,"",@"SHT_CUDA_INFO"
	.sectionflags	@""
	.align	4


	//----- nvinfo : EIATTR_CUDA_API_VERSION
	.align		4
        /*0000*/ 	.byte	0x04, 0x37
        /*0002*/ 	.short	(.L_380 - .L_379)
.L_379:
        /*0004*/ 	.word	0x00000082


	//----- nvinfo : EIATTR_SW2861232_WAR
	.align		4
.L_380:
        /*0008*/ 	.byte	0x01, 0x35
	.zero		2


	//----- nvinfo : EIATTR_PARAM_CBANK
	.align		4
        /*000c*/ 	.byte	0x04, 0x0a
        /*000e*/ 	.short	(.L_382 - .L_381)
	.align		4
.L_381:
        /*0010*/ 	.word	index@(.nv.constant0._ZN5flash16flash_fwd_kernelI23Flash_fwd_kernel_traitsILi64ELi128ELi128ELi4ELb0ELb0EN7cutlass6half_tE19Flash_kernel_traitsILi64ELi128ELi128ELi4ES3_EELb0ELb0ELb1ELb0ELb0ELb0ELb1ELb0EEEvNS_16Flash_fwd_paramsE)
        /*0014*/ 	.short	0x0160
        /*0016*/ 	.short	0x01d0


	//----- nvinfo : EIATTR_CBANK_PARAM_SIZE
	.align		4
.L_382:
        /*0018*/ 	.byte	0x03, 0x19
        /*001a*/ 	.short	0x01d0


	//----- nvinfo : EIATTR_KPARAM_INFO
	.align		4
        /*001c*/ 	.byte	0x04, 0x17
        /*001e*/ 	.short	(.L_384 - .L_383)
.L_383:
        /*0020*/ 	.word	0x00000000
        /*0024*/ 	.short	0x0000
        /*0026*/ 	.short	0x0000
        /*0028*/ 	.byte	0x00, 0xf0, 0x41, 0x07


	//----- nvinfo : EIATTR_MAXREG_COUNT
	.align		4
.L_384:
        /*002c*/ 	.byte	0x03, 0x1b
        /*002e*/ 	.short	0x00ff


	//----- nvinfo : EIATTR_NUM_BARRIERS
	.align		4
        /*0030*/ 	.byte	0x02, 0x4c
        /*0032*/ 	.byte	0x01
	.zero		1


	//----- nvinfo : EIATTR_ANNOTATIONS
	.align		4
        /*0034*/ 	.byte	0x04, 0x55
        /*0036*/ 	.short	(.L_386 - .L_385)


	//   ....[0]....
.L_385:
        /* <DEDUP_REMOVED lines=160> */


	//----- nvinfo : EIATTR_MERCURY_ISA_VERSION
	.align		4
.L_386:
        /*0a28*/ 	.byte	0x03, 0x5f
        /*0a2a*/ 	.short	0x0000


	//----- nvinfo : EIATTR_COOP_GROUP_MASK_REGIDS
	.align		4
        /*0a2c*/ 	.byte	0x04, 0x29
        /*0a2e*/ 	.short	(.L_388 - .L_387)


	//   ....[0]....
.L_387:
        /*0a30*/ 	.word	0xffffffff


	//   ....[1]....
        /*0a34*/ 	.word	0xffffffff


	//   ....[2]....
        /*0a38*/ 	.word	0xffffffff


	//   ....[3]....
        /*0a3c*/ 	.word	0xffffffff


	//   ....[4]....
        /*0a40*/ 	.word	0xffffffff


	//   ....[5]....
        /*0a44*/ 	.word	0xffffffff


	//   ....[6]....
        /*0a48*/ 	.word	0xffffffff


	//   ....[7]....
        /*0a4c*/ 	.word	0xffffffff


	//   ....[8]....
        /*0a50*/ 	.word	0xffffffff


	//   ....[9]....
        /*0a54*/ 	.word	0xffffffff


	//   ....[10]....
        /*0a58*/ 	.word	0xffffffff


	//   ....[11]....
        /*0a5c*/ 	.word	0xffffffff


	//   ....[12]....
        /*0a60*/ 	.word	0xffffffff


	//   ....[13]....
        /*0a64*/ 	.word	0xffffffff


	//   ....[14]....
        /*0a68*/ 	.word	0xffffffff


	//   ....[15]....
        /*0a6c*/ 	.word	0xffffffff


	//   ....[16]....
        /*0a70*/ 	.word	0xffffffff


	//   ....[17]....
        /*0a74*/ 	.word	0xffffffff


	//   ....[18]....
        /*0a78*/ 	.word	0xffffffff


	//   ....[19]....
        /*0a7c*/ 	.word	0xffffffff


	//   ....[20]....
        /*0a80*/ 	.word	0xffffffff


	//   ....[21]....
        /*0a84*/ 	.word	0xffffffff


	//   ....[22]....
        /*0a88*/ 	.word	0xffffffff


	//   ....[23]....
        /*0a8c*/ 	.word	0xffffffff


	//   ....[24]....
        /*0a90*/ 	.word	0xffffffff


	//   ....[25]....
        /*0a94*/ 	.word	0xffffffff


	//   ....[26]....
        /*0a98*/ 	.word	0xffffffff


	//   ....[27]....
        /*0a9c*/ 	.word	0xffffffff


	//   ....[28]....
        /*0aa0*/ 	.word	0xffffffff


	//   ....[29]....
        /*0aa4*/ 	.word	0xffffffff


	//   ....[30]....
        /*0aa8*/ 	.word	0xffffffff


	//   ....[31]....
        /*0aac*/ 	.word	0xffffffff


	//----- nvinfo : EIATTR_COOP_GROUP_INSTR_OFFSETS
	.align		4
.L_388:
        /*0ab0*/ 	.byte	0x04, 0x28
        /*0ab2*/ 	.short	(.L_390 - .L_389)


	//   ....[0]....
.L_389:
        /*0ab4*/ 	.word	0x00008d30


	//   ....[1]....
        /*0ab8*/ 	.word	0x00008e20


	//   ....[2]....
        /*0abc*/ 	.word	0x00009030


	//   ....[3]....
        /*0ac0*/ 	.word	0x00009190


	//   ....[4]....
        /*0ac4*/ 	.word	0x00009340


	//   ....[5]....
        /*0ac8*/ 	.word	0x000094c0


	//   ....[6]....
        /*0acc*/ 	.word	0x000094d0


	//   ....[7]....
        /*0ad0*/ 	.word	0x00009580


	//   ....[8]....
        /*0ad4*/ 	.word	0x00012200


	//   ....[9]....
        /*0ad8*/ 	.word	0x000126a0


	//   ....[10]....
        /*0adc*/ 	.word	0x00012730


	//   ....[11]....
        /*0ae0*/ 	.word	0x000127b0


	//   ....[12]....
        /*0ae4*/ 	.word	0x00012800


	//   ....[13]....
        /*0ae8*/ 	.word	0x00012850


	//   ....[14]....
        /*0aec*/ 	.word	0x00012880


	//   ....[15]....
        /*0af0*/ 	.word	0x00012940


	//   ....[16]....
        /*0af4*/ 	.word	0x0001c210


	//   ....[17]....
        /*0af8*/ 	.word	0x0001c490


	//   ....[18]....
        /*0afc*/ 	.word	0x0001c4e0


	//   ....[19]....
        /*0b00*/ 	.word	0x0001c740


	//   ....[20]....
        /*0b04*/ 	.word	0x0001c8b0


	//   ....[21]....
        /*0b08*/ 	.word	0x0001c900


	//   ....[22]....
        /*0b0c*/ 	.word	0x0001c920


	//   ....[23]....
        /*0b10*/ 	.word	0x0001ca00


	//   ....[24]....
        /*0b14*/ 	.word	0x000211e0


	//   ....[25]....
        /*0b18*/ 	.word	0x000211f0


	//   ....[26]....
        /*0b1c*/ 	.word	0x00021200


	//   ....[27]....
        /*0b20*/ 	.word	0x00021220


	//   ....[28]....
        /*0b24*/ 	.word	0x00021230


	//   ....[29]....
        /*0b28*/ 	.word	0x00021260


	//   ....[30]....
        /*0b2c*/ 	.word	0x00021290


	//   ....[31]....
        /*0b30*/ 	.word	0x000212b0


	//----- nvinfo : EIATTR_EXIT_INSTR_OFFSETS
	.align		4
.L_390:
        /*0b34*/ 	.byte	0x04, 0x1c
        /*0b36*/ 	.short	(.L_392 - .L_391)


	//   ....[0]....
.L_391:
        /*0b38*/ 	.word	0x000004d0


	//   ....[1]....
        /*0b3c*/ 	.word	0x00001650


	//   ....[2]....
        /*0b40*/ 	.word	0x000016d0


	//   ....[3]....
        /*0b44*/ 	.word	0x00022aa0


	//   ....[4]....
        /*0b48*/ 	.word	0x00022b60


	//----- nvinfo : EIATTR_CTAIDZ_USED
	.align		4
.L_392:
        /*0b4c*/ 	.byte	0x01, 0x04
	.zero		2


	//----- nvinfo : EIATTR_CRS_STACK_SIZE
	.align		4
        /*0b50*/ 	.byte	0x04, 0x1e
        /*0b52*/ 	.short	(.L_394 - .L_393)
.L_393:
        /*0b54*/ 	.word	0x00000000
.L_394:


//--------------------- .nv.info._ZN5flash16flash_fwd_kernelI23Flash_fwd_kernel_traitsILi64ELi128ELi128ELi4ELb0ELb0EN7cutlass6half_tE19Flash_kernel_traitsILi64ELi128ELi128ELi4ES3_EELb0ELb0ELb1ELb1ELb0ELb0ELb0ELb0EEEvNS_16Flash_fwd_paramsE --------------------------
	.section	.nv.info._ZN5flash16flash_fwd_kernelI23Flash_fwd_kernel_traitsILi64ELi128ELi128ELi4ELb0ELb0EN7cutlass6half_tE19Flash_kernel_traitsILi64ELi128ELi128ELi4ES3_EELb0ELb0ELb1ELb1ELb0ELb0ELb0ELb0EEEvNS_16Flash_fwd_paramsE,"",@"SHT_CUDA_INFO"
	.sectionflags	@""
	.align	4


	//----- nvinfo : EIATTR_CUDA_API_VERSION
	.align		4
        /*0000*/ 	.byte	0x04, 0x37
        /*0002*/ 	.short	(.L_396 - .L_395)
.L_395:
        /*0004*/ 	.word	0x00000082


	//----- nvinfo : EIATTR_SW2861232_WAR
	.align		4
.L_396:
        /*0008*/ 	.byte	0x01, 0x35
	.zero		2


	//----- nvinfo : EIATTR_PARAM_CBANK
	.align		4
        /*000c*/ 	.byte	0x04, 0x0a
        /*000e*/ 	.short	(.L_398 - .L_397)
	.align		4
.L_397:
        /*0010*/ 	.word	index@(.nv.constant0._ZN5flash16flash_fwd_kernelI23Flash_fwd_kernel_traitsILi64ELi128ELi128ELi4ELb0ELb0EN7cutlass6half_tE19Flash_kernel_traitsILi64ELi128ELi128ELi4ES3_EELb0ELb0ELb1ELb1ELb0ELb0ELb0ELb0EEEvNS_16Flash_fwd_paramsE)
        /*0014*/ 	.short	0x0160
        /*0016*/ 	.short	0x01d0


	//----- nvinfo : EIATTR_CBANK_PARAM_SIZE
	.align		4
.L_398:
        /*0018*/ 	.byte	0x03, 0x19
        /*001a*/ 	.short	0x01d0


	//----- nvinfo : EIATTR_KPARAM_INFO
	.align		4
        /*001c*/ 	.byte	0x04, 0x17
        /*001e*/ 	.short	(.L_400 - .L_399)
.L_399:
        /*0020*/ 	.word	0x00000000
        /*0024*/ 	.short	0x0000
        /*0026*/ 	.short	0x0000
        /*0028*/ 	.byte	0x00, 0xf0, 0x41, 0x07


	//----- nvinfo : EIATTR_MAXREG_COUNT
	.align		4
.L_400:
        /*002c*/ 	.byte	0x03, 0x1b
        /*002e*/ 	.short	0x00ff


	//----- nvinfo : EIATTR_NUM_BARRIERS
	.align		4
        /*0030*/ 	.byte	0x02, 0x4c
        /*0032*/ 	.byte	0x01
	.zero		1


	//----- nvinfo : EIATTR_ANNOTATIONS
	.align		4
        /*0034*/ 	.byte	0x04, 0x55
        /*0036*/ 	.short	(.L_402 - .L_401)


	//   ....[0]....
.L_401:
        /* <DEDUP_REMOVED lines=160> */


	//----- nvinfo : EIATTR_MERCURY_ISA_VERSION
	.align		4
.L_402:
        /*0a28*/ 	.byte	0x03, 0x5f
        /*0a2a*/ 	.short	0x0000


	//----- nvinfo : EIATTR_COOP_GROUP_MASK_REGIDS
	.align		4
        /*0a2c*/ 	.byte	0x04, 0x29
        /*0a2e*/ 	.short	(.L_404 - .L_403)


	//   ....[0]....
.L_403:
        /*0a30*/ 	.word	0xffffffff


	//   ....[1]....
        /*0a34*/ 	.word	0xffffffff


	//   ....[2]....
        /*0a38*/ 	.word	0xffffffff


	//   ....[3]....
        /*0a3c*/ 	.word	0xffffffff


	//   ....[4]....
        /*0a40*/ 	.word	0xffffffff


	//   ....[5]....
        /*0a44*/ 	.word	0xffffffff


	//   ....[6]....
        /*0a48*/ 	.word	0xffffffff


	//   ....[7]....
        /*0a4c*/ 	.word	0xffffffff


	//   ....[8]....
        /*0a50*/ 	.word	0xffffffff


	//   ....[9]....
        /*0a54*/ 	.word	0xffffffff


	//   ....[10]....
        /*0a58*/ 	.word	0xffffffff


	//   ....[11]....
        /*0a5c*/ 	.word	0xffffffff


	//   ....[12]....
        /*0a60*/ 	.word	0xffffffff


	//   ....[13]....
        /*0a64*/ 	.word	0xffffffff


	//   ....[14]....
        /*0a68*/ 	.word	0xffffffff


	//   ....[15]....
        /*0a6c*/ 	.word	0xffffffff


	//   ....[16]....
        /*0a70*/ 	.word	0xffffffff


	//   ....[17]....
        /*0a74*/ 	.word	0xffffffff


	//   ....[18]....
        /*0a78*/ 	.word	0xffffffff


	//   ....[19]....
        /*0a7c*/ 	.word	0xffffffff


	//   ....[20]....
        /*0a80*/ 	.word	0xffffffff


	//   ....[21]....
        /*0a84*/ 	.word	0xffffffff


	//   ....[22]....
        /*0a88*/ 	.word	0xffffffff


	//   ....[23]....
        /*0a8c*/ 	.word	0xffffffff


	//   ....[24]....
        /*0a90*/ 	.word	0xffffffff


	//   ....[25]....
        /*0a94*/ 	.word	0xffffffff


	//   ....[26]....
        /*0a98*/ 	.word	0xffffffff


	//   ....[27]....
        /*0a9c*/ 	.word	0xffffffff


	//   ....[28]....
        /*0aa0*/ 	.word	0xffffffff


	//   ....[29]....
        /*0aa4*/ 	.word	0xffffffff


	//   ....[30]....
        /*0aa8*/ 	.word	0xffffffff


	//   ....[31]....
        /*0aac*/ 	.word	0xffffffff


	//----- nvinfo : EIATTR_COOP_GROUP_INSTR_OFFSETS
	.align		4
.L_404:
        /*0ab0*/ 	.byte	0x04, 0x28
        /*0ab2*/ 	.short	(.L_406 - .L_405)


	//   ....[0]....
.L_405:
        /*0ab4*/ 	.word	0x0000aaa0


	//   ....[1]....
        /*0ab8*/ 	.word	0x0000aba0


	//   ....[2]....
        /*0abc*/ 	.word	0x0000ad80


	//   ....[3]....
        /*0ac0*/ 	.word	0x0000aed0


	//   ....[4]....
        /*0ac4*/ 	.word	0x0000b090


	//   ....[5]....
        /*0ac8*/ 	.word	0x0000b230


	//   ....[6]....
        /*0acc*/ 	.word	0x0000b270


	//   ....[7]....
        /*0ad0*/ 	.word	0x0000b2c0


	//   ....[8]....
        /*0ad4*/ 	.word	0x00015a40


	//   ....[9]....
        /*0ad8*/ 	.word	0x00016060


	//   ....[10]....
        /*0adc*/ 	.word	0x00016080


	//   ....[11]....
        /*0ae0*/ 	.word	0x000160f0


	//   ....[12]....
        /*0ae4*/ 	.word	0x00016140


	//   ....[13]....
        /*0ae8*/ 	.word	0x00016150


	//   ....[14]....
        /*0aec*/ 	.word	0x000161b0


	//   ....[15]....
        /*0af0*/ 	.word	0x00016240


	//   ....[16]....
        /*0af4*/ 	.word	0x00020080


	//   ....[17]....
        /*0af8*/ 	.word	0x00020380


	//   ....[18]....
        /*0afc*/ 	.word	0x000204f0


	//   ....[19]....
        /*0b00*/ 	.word	0x00020610


	//   ....[20]....
        /*0b04*/ 	.word	0x00020a30


	//   ....[21]....
        /*0b08*/ 	.word	0x00020aa0


	//   ....[22]....
        /*0b0c*/ 	.word	0x00020ba0


	//   ....[23]....
        /*0b10*/ 	.word	0x00020c10


	//   ....[24]....
        /*0b14*/ 	.word	0x000251a0


	//   ....[25]....
        /*0b18*/ 	.word	0x000251b0


	//   ....[26]....
        /*0b1c*/ 	.word	0x000251c0


	//   ....[27]....
        /*0b20*/ 	.word	0x000251e0


	//   ....[28]....
        /*0b24*/ 	.word	0x000251f0


	//   ....[29]....
        /*0b28*/ 	.word	0x00025210


	//   ....[30]....
        /*0b2c*/ 	.word	0x00025260


	//   ....[31]....
        /*0b30*/ 	.word	0x00025280


	//----- nvinfo : EIATTR_EXIT_INSTR_OFFSETS
	.align		4
.L_406:
        /*0b34*/ 	.byte	0x04, 0x1c
        /*0b36*/ 	.short	(.L_408 - .L_407)


	//   ....[0]....
.L_407:
        /*0b38*/ 	.word	0x000004d0


	//   ....[1]....
        /*0b3c*/ 	.word	0x00001640


	//   ....[2]....
        /*0b40*/ 	.word	0x000016c0


	//   ....[3]....
        /*0b44*/ 	.word	0x00026a70


	//   ....[4]....
        /*0b48*/ 	.word	0x00026b30


	//----- nvinfo : EIATTR_CTAIDZ_USED
	.align		4
.L_408:
        /*0b4c*/ 	.byte	0x01, 0x04
	.zero		2


	//----- nvinfo : EIATTR_CRS_STACK_SIZE
	.align		4
        /*0b50*/ 	.byte	0x04, 0x1e
        /*0b52*/ 	.short	(.L_410 - .L_409)
.L_409:
        /*0b54*/ 	.word	0x00000000
.L_410:


//--------------------- .nv.info._ZN5flash16flash_fwd_kernelI23Flash_fwd_kernel_traitsILi64ELi128ELi128ELi4ELb0ELb0EN7cutlass6half_tE19Flash_kernel_traitsILi64ELi128ELi128ELi4ES3_EELb0ELb0ELb1ELb1ELb0ELb0ELb1ELb0EEEvNS_16Flash_fwd_paramsE --------------------------
	.section	.nv.info._ZN5flash16flash_fwd_kernelI23Flash_fwd_kernel_traitsILi64ELi128ELi128ELi4ELb0ELb0EN7cutlass6half_tE19Flash_kernel_traitsILi64ELi128ELi128ELi4ES3_EELb0ELb0ELb1ELb1ELb0ELb0ELb1ELb0EEEvNS_16Flash_fwd_paramsE,"",@"SHT_CUDA_INFO"
	.sectionflags	@""
	.align	4


	//----- nvinfo : EIATTR_CUDA_API_VERSION
	.align		4
        /*0000*/ 	.byte	0x04, 0x37
        /*0002*/ 	.short	(.L_412 - .L_411)
.L_411:
        /*0004*/ 	.word	0x00000082


	//----- nvinfo : EIATTR_SW2861232_WAR
	.align		4
.L_412:
        /*0008*/ 	.byte	0x01, 0x35
	.zero		2


	//----- nvinfo : EIATTR_PARAM_CBANK
	.align		4
        /*000c*/ 	.byte	0x04, 0x0a
        /*000e*/ 	.short	(.L_414 - .L_413)
	.align		4
.L_413:
        /*0010*/ 	.word	index@(.nv.constant0._ZN5flash16flash_fwd_kernelI23Flash_fwd_kernel_traitsILi64ELi128ELi128ELi4ELb0ELb0EN7cutlass6half_tE19Flash_kernel_traitsILi64ELi128ELi128ELi4ES3_EELb0ELb0ELb1ELb1ELb0ELb0ELb1ELb0EEEvNS_16Flash_fwd_paramsE)
        /*0014*/ 	.short	0x0160
        /*0016*/ 	.short	0x01d0


	//----- nvinfo : EIATTR_CBANK_PARAM_SIZE
	.align		4
.L_414:
        /*0018*/ 	.byte	0x03, 0x19
        /*001a*/ 	.short	0x01d0


	//----- nvinfo : EIATTR_KPARAM_INFO
	.align		4
        /*001c*/ 	.byte	0x04, 0x17
        /*001e*/ 	.short	(.L_416 - .L_415)
.L_415:
        /*0020*/ 	.word	0x00000000
        /*0024*/ 	.short	0x0000
        /*0026*/ 	.short	0x0000
        /*0028*/ 	.byte	0x00, 0xf0, 0x41, 0x07


	//----- nvinfo : EIATTR_MAXREG_COUNT
	.align		4
.L_416:
        /*002c*/ 	.byte	0x03, 0x1b
        /*002e*/ 	.short	0x00ff


	//----- nvinfo : EIATTR_NUM_BARRIERS
	.align		4
        /*0030*/ 	.byte	0x02, 0x4c
        /*0032*/ 	.byte	0x01
	.zero		1


	//----- nvinfo : EIATTR_ANNOTATIONS
	.align		4
        /*0034*/ 	.byte	0x04, 0x55
        /*0036*/ 	.short	(.L_418 - .L_417)


	//   ....[0]....
.L_417:
        /* <DEDUP_REMOVED lines=201> */


	//----- nvinfo : EIATTR_MERCURY_ISA_VERSION
	.align		4
.L_418:
        /*0cb0*/ 	.byte	0x03, 0x5f
        /*0cb2*/ 	.short	0x0000


	//----- nvinfo : EIATTR_COOP_GROUP_MASK_REGIDS
	.align		4
        /*0cb4*/ 	.byte	0x04, 0x29
        /*0cb6*/ 	.short	(.L_420 - .L_419)


	//   ....[0]....
.L_419:
        /*0cb8*/ 	.word	0xffffffff


	//   ....[1]....
        /*0cbc*/ 	.word	0xffffffff


	//   ....[2]....
        /*0cc0*/ 	.word	0xffffffff


	//   ....[3]....
        /*0cc4*/ 	.word	0xffffffff


	//   ....[4]....
        /*0cc8*/ 	.word	0xffffffff


	//   ....[5]....
        /*0ccc*/ 	.word	0xffffffff


	//   ....[6]....
        /*0cd0*/ 	.word	0xffffffff


	//   ....[7]....
        /*0cd4*/ 	.word	0xffffffff


	//   ....[8]....
        /*0cd8*/ 	.word	0xffffffff


	//   ....[9]....
        /*0cdc*/ 	.word	0xffffffff


	//   ....[10]....
        /*0ce0*/ 	.word	0xffffffff


	//   ....[11]....
        /*0ce4*/ 	.word	0xffffffff


	//   ....[12]....
        /*0ce8*/ 	.word	0xffffffff


	//   ....[13]....
        /*0cec*/ 	.word	0xffffffff


	//   ....[14]....
        /*0cf0*/ 	.word	0xffffffff


	//   ....[15]....
        /*0cf4*/ 	.word	0xffffffff


	//   ....[16]....
        /*0cf8*/ 	.word	0xffffffff


	//   ....[17]....
        /*0cfc*/ 	.word	0xffffffff


	//   ....[18]....
        /*0d00*/ 	.word	0xffffffff


	//   ....[19]....
        /*0d04*/ 	.word	0xffffffff


	//   ....[20]....
        /*0d08*/ 	.word	0xffffffff


	//   ....[21]....
        /*0d0c*/ 	.word	0xffffffff


	//   ....[22]....
        /*0d10*/ 	.word	0xffffffff


	//   ....[23]....
        /*0d14*/ 	.word	0xffffffff


	//   ....[24]....
        /*0d18*/ 	.word	0xffffffff


	//   ....[25]....
        /*0d1c*/ 	.word	0xffffffff


	//   ....[26]....
        /*0d20*/ 	.word	0xffffffff


	//   ....[27]....
        /*0d24*/ 	.word	0xffffffff


	//   ....[28]....
        /*0d28*/ 	.word	0xffffffff


	//   ....[29]....
        /*0d2c*/ 	.word	0xffffffff


	//   ....[30]....
        /*0d30*/ 	.word	0xffffffff


	//   ....[31]....
        /*0d34*/ 	.word	0xffffffff


	//----- nvinfo : EIATTR_COOP_GROUP_INSTR_OFFSETS
	.align		4
.L_420:
        /*0d38*/ 	.byte	0x04, 0x28
        /*0d3a*/ 	.short	(.L_422 - .L_421)


	//   ....[0]....
.L_421:
        /*0d3c*/ 	.word	0x0000c6d0


	//   ....[1]....
        /*0d40*/ 	.word	0x0000c810


	//   ....[2]....
        /*0d44*/ 	.word	0x0000c9d0


	//   ....[3]....
        /*0d48*/ 	.word	0x0000cb30


	//   ....[4]....
        /*0d4c*/ 	.word	0x0000cc50


	//   ....[5]....
        /*0d50*/ 	.word	0x0000cdb0


	//   ....[6]....
        /*0d54*/ 	.word	0x0000cdd0


	//   ....[7]....
        /*0d58*/ 	.word	0x0000ceb0


	//   ....[8]....
        /*0d5c*/ 	.word	0x00018900


	//   ....[9]....
        /*0d60*/ 	.word	0x00018f30


	//   ....[10]....
        /*0d64*/ 	.word	0x00018f50


	//   ....[11]....
        /*0d68*/ 	.word	0x00018fc0


	//   ....[12]....
        /*0d6c*/ 	.word	0x00019010


	//   ....[13]....
        /*0d70*/ 	.word	0x00019020


	//   ....[14]....
        /*0d74*/ 	.word	0x00019080


	//   ....[15]....
        /*0d78*/ 	.word	0x00019110


	//   ....[16]....
        /*0d7c*/ 	.word	0x00024260


	//   ....[17]....
        /*0d80*/ 	.word	0x000244b0


	//   ....[18]....
        /*0d84*/ 	.word	0x00024840


	//   ....[19]....
        /*0d88*/ 	.word	0x00024970


	//   ....[20]....
        /*0d8c*/ 	.word	0x00024ce0


	//   ....[21]....
        /*0d90*/ 	.word	0x00024d60


	//   ....[22]....
        /*0d94*/ 	.word	0x00024e60


	//   ....[23]....
        /*0d98*/ 	.word	0x00024ed0


	//   ....[24]....
        /*0d9c*/ 	.word	0x00029360


	//   ....[25]....
        /*0da0*/ 	.word	0x00029370


	//   ....[26]....
        /*0da4*/ 	.word	0x00029380


	//   ....[27]....
        /*0da8*/ 	.word	0x000293a0


	//   ....[28]....
        /*0dac*/ 	.word	0x000293b0


	//   ....[29]....
        /*0db0*/ 	.word	0x000293d0


	//   ....[30]....
        /*0db4*/ 	.word	0x00029420


	//   ....[31]....
        /*0db8*/ 	.word	0x00029440


	//----- nvinfo : EIATTR_EXIT_INSTR_OFFSETS
	.align		4
.L_422:
        /*0dbc*/ 	.byte	0x04, 0x1c
        /*0dbe*/ 	.short	(.L_424 - .L_423)


	//   ....[0]....
.L_423:
        /*0dc0*/ 	.word	0x000004d0


	//   ....[1]....
        /*0dc4*/ 	.word	0x00001640


	//   ....[2]....
        /*0dc8*/ 	.word	0x000016c0


	//   ....[3]....
        /*0dcc*/ 	.word	0x0002ac30


	//   ....[4]....
        /*0dd0*/ 	.word	0x0002acf0


	//----- nvinfo : EIATTR_CTAIDZ_USED
	.align		4
.L_424:
        /*0dd4*/ 	.byte	0x01, 0x04
	.zero		2


	//----- nvinfo : EIATTR_CRS_STACK_SIZE
	.align		4
        /*0dd8*/ 	.byte	0x04, 0x1e
        /*0dda*/ 	.short	(.L_426 - .L_425)
.L_425:
        /*0ddc*/ 	.word	0x00000000
.L_426:


//--------------------- .nv.info._ZN5flash16flash_fwd_kernelI23Flash_fwd_kernel_traitsILi64ELi128ELi64ELi4ELb0ELb0EN7cutlass6half_tE19Flash_kernel_traitsILi64ELi128ELi64ELi4ES3_EELb1ELb0ELb0ELb0ELb0ELb1ELb0ELb0EEEvNS_16Flash_fwd_paramsE --------------------------
	.section	.nv.info._ZN5flash16flash_fwd_kernelI23Flash_fwd_kernel_traitsILi64ELi128ELi64ELi4ELb0ELb0EN7cutlass6half_tE19Flash_kernel_traitsILi64ELi128ELi64ELi4ES3_EELb1ELb0ELb0ELb0ELb0ELb1ELb0ELb0EEEvNS_16Flash_fwd_paramsE,"",@"SHT_CUDA_INFO"
	.sectionflags	@""
	.align	4


	//----- nvinfo : EIATTR_CUDA_API_VERSION
	.align		4
        /*0000*/ 	.byte	0x04, 0x37
        /*0002*/ 	.short	(.L_428 - .L_427)
.L_427:
        /*0004*/ 	.word	0x00000082


	//----- nvinfo : EIATTR_SW2861232_WAR
	.align		4
.L_428:
        /*0008*/ 	.byte	0x01, 0x35
	.zero		2


	//----- nvinfo : EIATTR_PARAM_CBANK
	.align		4
        /*000c*/ 	.byte	0x04, 0x0a
        /*000e*/ 	.short	(.L_430 - .L_429)
	.align		4
.L_429:
        /*0010*/ 	.word	index@(.nv.constant0._ZN5flash16flash_fwd_kernelI23Flash_fwd_kernel_traitsILi64ELi128ELi64ELi4ELb0ELb0EN7cutlass6half_tE19Flash_kernel_traitsILi64ELi128ELi64ELi4ES3_EELb1ELb0ELb0ELb0ELb0ELb1ELb0ELb0EEEvNS_16Flash_fwd_paramsE)
        /*0014*/ 	.short	0x0160
        /*0016*/ 	.short	0x01d0


	//----- nvinfo : EIATTR_CBANK_PARAM_SIZE
	.align		4
.L_430:
        /*0018*/ 	.byte	0x03, 0x19
        /*001a*/ 	.short	0x01d0


	//----- nvinfo : EIATTR_KPARAM_INFO
	.align		4
        /*001c*/ 	.byte	0x04, 0x17
        /*001e*/ 	.short	(.L_432 - .L_431)
.L_431:
        /*0020*/ 	.word	0x00000000
        /*0024*/ 	.short	0x0000
        /*0026*/ 	.short	0x0000
        /*0028*/ 	.byte	0x00, 0xf0, 0x41, 0x07


	//----- nvinfo : EIATTR_MAXREG_COUNT
	.align		4
.L_432:
        /*002c*/ 	.byte	0x03, 0x1b
        /*002e*/ 	.short	0x00ff


	//----- nvinfo : EIATTR_NUM_BARRIERS
	.align		4
        /*0030*/ 	.byte	0x02, 0x4c
        /*0032*/ 	.byte	0x01
	.zero		1


	//----- nvinfo : EIATTR_MERCURY_ISA_VERSION
	.align		4
        /*0034*/ 	.byte	0x03, 0x5f
        /*0036*/ 	.short	0x0000


	//----- nvinfo : EIATTR_INT_WARP_WIDE_INSTR_OFFSETS
	.align		4
        /*0038*/ 	.byte	0x04, 0x31
        /*003a*/ 	.short	(.L_434 - .L_433)


	//   ....[0]....
.L_433:
        /*003c*/ 	.word	0x00001350


	//----- nvinfo : EIATTR_COOP_GROUP_MASK_REGIDS
	.align		4
.L_434:
        /*0040*/ 	.byte	0x04, 0x29
        /*0042*/ 	.short	(.L_436 - .L_435)


	//   ....[0]....
.L_435:
        /*0044*/ 	.word	0xffffffff


	//   ....[1]....
        /*0048*/ 	.word	0xffffffff


	//   ....[2]....
        /*004c*/ 	.word	0xffffffff


	//   ....[3]....
        /*0050*/ 	.word	0xffffffff


	//   ....[4]....
        /*0054*/ 	.word	0xffffffff


	//   ....[5]....
        /*0058*/ 	.word	0xffffffff


	//   ....[6]....
        /*005c*/ 	.word	0xffffffff


	//   ....[7]....
        /*0060*/ 	.word	0xffffffff


	//   ....[8]....
        /*0064*/ 	.word	0xffffffff


	//   ....[9]....
        /*0068*/ 	.word	0xffffffff


	//   ....[10]....
        /*006c*/ 	.word	0xffffffff


	//   ....[11]....
        /*0070*/ 	.word	0xffffffff


	//   ....[12]....
        /*0074*/ 	.word	0xffffffff


	//   ....[13]....
        /*0078*/ 	.word	0xffffffff


	//   ....[14]....
        /*007c*/ 	.word	0xffffffff


	//   ....[15]....
        /*0080*/ 	.word	0xffffffff


	//   ....[16]....
        /*0084*/ 	.word	0xffffffff


	//   ....[17]....
        /*0088*/ 	.word	0xffffffff


	//   ....[18]....
        /*008c*/ 	.word	0xffffffff


	//   ....[19]....
        /*0090*/ 	.word	0xffffffff


	//   ....[20]....
        /*0094*/ 	.word	0xffffffff


	//   ....[21]....
        /*0098*/ 	.word	0xffffffff


	//   ....[22]....
        /*009c*/ 	.word	0xffffffff


	//   ....[23]....
        /*00a0*/ 	.word	0xffffffff


	//----- nvinfo : EIATTR_COOP_GROUP_INSTR_OFFSETS
	.align		4
.L_436:
        /*00a4*/ 	.byte	0x04, 0x28
        /*00a6*/ 	.short	(.L_438 - .L_437)


	//   ....[0]....
.L_437:
        /*00a8*/ 	.word	0x00002bf0


	//   ....[1]....
        /*00ac*/ 	.word	0x00002d60


	//   ....[2]....
        /*00b0*/ 	.word	0x00002d90


	//   ....[3]....
        /*00b4*/ 	.word	0x00002ee0


	//   ....[4]....
        /*00b8*/ 	.word	0x00002f30


	//   ....[5]....
        /*00bc*/ 	.word	0x00002fa0


	//   ....[6]....
        /*00c0*/ 	.word	0x000030b0


	//   ....[7]....
        /*00c4*/ 	.word	0x00003160


	//   ....[8]....
        /*00c8*/ 	.word	0x00006120


	//   ....[9]....
        /*00cc*/ 	.word	0x00006170


	//   ....[10]....
        /*00d0*/ 	.word	0x000061c0


	//   ....[11]....
        /*00d4*/ 	.word	0x000061f0


	//   ....[12]....
        /*00d8*/ 	.word	0x00006210


	//   ....[13]....
        /*00dc*/ 	.word	0x00006240


	//   ....[14]....
        /*00e0*/ 	.word	0x00006560


	//   ....[15]....
        /*00e4*/ 	.word	0x000066b0


	//   ....[16]....
        /*00e8*/ 	.word	0x00008dc0


	//   ....[17]....
        /*00ec*/ 	.word	0x00008e00


	//   ....[18]....
        /*00f0*/ 	.word	0x00008e20


	//   ....[19]....
        /*00f4*/ 	.word	0x00008e30


	//   ....[20]....
        /*00f8*/ 	.word	0x00008e80


	//   ....[21]....
        /*00fc*/ 	.word	0x00008ea0


	//   ....[22]....
        /*0100*/ 	.word	0x00008ec0


	//   ....[23]....
        /*0104*/ 	.word	0x00008ed0


	//----- nvinfo : EIATTR_EXIT_INSTR_OFFSETS
	.align		4
.L_438:
        /*0108*/ 	.byte	0x04, 0x1c
        /*010a*/ 	.short	(.L_440 - .L_439)


	//   ....[0]....
.L_439:
        /*010c*/ 	.word	0x000004f0


	//   ....[1]....
        /*0110*/ 	.word	0x0000a7a0


	//   ....[2]....
        /*0114*/ 	.word	0x0000a850


	//   ....[3]....
        /*0118*/ 	.word	0x0000b6e0


	//   ....[4]....
        /*011c*/ 	.word	0x0000b760


	//----- nvinfo : EIATTR_CTAIDZ_USED
	.align		4
.L_440:
        /*0120*/ 	.byte	0x01, 0x04
	.zero		2


	//----- nvinfo : EIATTR_CRS_STACK_SIZE
	.align		4
        /*0124*/ 	.byte	0x04, 0x1e
        /*0126*/ 	.short	(.L_442 - .L_441)
.L_441:
        /*0128*/ 	.word	0x00000000
.L_442:


//--------------------- .nv.info._ZN5flash16flash_fwd_kernelI23Flash_fwd_kernel_traitsILi64ELi128ELi64ELi4ELb0ELb0EN7cutlass6half_tE19Flash_kernel_traitsILi64ELi128ELi64ELi4ES3_EELb0ELb0ELb0ELb0ELb0ELb1ELb1ELb0EEEvNS_16Flash_fwd_paramsE --------------------------
	.section	.nv.info._ZN5flash16flash_fwd_kernelI23Flash_fwd_kernel_traitsILi64ELi128ELi64ELi4ELb0ELb0EN7cutlass6half_tE19Flash_kernel_traitsILi64ELi128ELi64ELi4ES3_EELb0ELb0ELb0ELb0ELb0ELb1ELb1ELb0EEEvNS_16Flash_fwd_paramsE,"",@"SHT_CUDA_INFO"
	.sectionflags	@""
	.align	4


	//----- nvinfo : EIATTR_CUDA_API_VERSION
	.align		4
        /*0000*/ 	.byte	0x04, 0x37
        /*0002*/ 	.short	(.L_444 - .L_443)
.L_443:
        /*0004*/ 	.word	0x00000082


	//----- nvinfo : EIATTR_SW2861232_WAR
	.align		4
.L_444:
        /*0008*/ 	.byte	0x01, 0x35
	.zero		2


	//----- nvinfo : EIATTR_PARAM_CBANK
	.align		4
        /*000c*/ 	.byte	0x04, 0x0a
        /*000e*/ 	.short	(.L_446 - .L_445)
	.align		4
.L_445:
        /*0010*/ 	.word	index@(.nv.constant0._ZN5flash16flash_fwd_kernelI23Flash_fwd_kernel_traitsILi64ELi128ELi64ELi4ELb0ELb0EN7cutlass6half_tE19Flash_kernel_traitsILi64ELi128ELi64ELi4ES3_EELb0ELb0ELb0ELb0ELb0ELb1ELb1ELb0EEEvNS_16Flash_fwd_paramsE)
        /*0014*/ 	.short	0x0160
        /*0016*/ 	.short	0x01d0


	//----- nvinfo : EIATTR_CBANK_PARAM_SIZE
	.align		4
.L_446:
        /*0018*/ 	.byte	0x03, 0x19
        /*001a*/ 	.short	0x01d0


	//----- nvinfo : EIATTR_KPARAM_INFO
	.align		4
        /*001c*/ 	.byte	0x04, 0x17
        /*001e*/ 	.short	(.L_448 - .L_447)
.L_447:
        /*0020*/ 	.word	0x00000000
        /*0024*/ 	.short	0x0000
        /*0026*/ 	.short	0x0000
        /*0028*/ 	.byte	0x00, 0xf0, 0x41, 0x07


	//----- nvinfo : EIATTR_MAXREG_COUNT
	.align		4
.L_448:
        /*002c*/ 	.byte	0x03, 0x1b
        /*002e*/ 	.short	0x00ff


	//----- nvinfo : EIATTR_NUM_BARRIERS
	.align		4
        /*0030*/ 	.byte	0x02, 0x4c
        /*0032*/ 	.byte	0x01
	.zero		1


	//----- nvinfo : EIATTR_MERCURY_ISA_VERSION
	.align		4
        /*0034*/ 	.byte	0x03, 0x5f
        /*0036*/ 	.short	0x0000


	//----- nvinfo : EIATTR_COOP_GROUP_MASK_REGIDS
	.align		4
        /*0038*/ 	.byte	0x04, 0x29
        /*003a*/ 	.short	(.L_450 - .L_449)


	//   ....[0]....
.L_449:
        /*003c*/ 	.word	0xffffffff


	//   ....[1]....
        /*0040*/ 	.word	0xffffffff


	//   ....[2]....
        /*0044*/ 	.word	0xffffffff


	//   ....[3]....
        /*0048*/ 	.word	0xffffffff


	//   ....[4]....
        /*004c*/ 	.word	0xffffffff


	//   ....[5]....
        /*0050*/ 	.word	0xffffffff


	//   ....[6]....
        /*0054*/ 	.word	0xffffffff


	//   ....[7]....
        /*0058*/ 	.word	0xffffffff


	//   ....[8]....
        /*005c*/ 	.word	0xffffffff


	//   ....[9]....
        /*0060*/ 	.word	0xffffffff


	//   ....[10]....
        /*0064*/ 	.word	0xffffffff


	//   ....[11]....
        /*0068*/ 	.word	0xffffffff


	//   ....[12]....
        /*006c*/ 	.word	0xffffffff


	//   ....[13]....
        /*0070*/ 	.word	0xffffffff


	//   ....[14]....
        /*0074*/ 	.word	0xffffffff


	//   ....[15]....
        /*0078*/ 	.word	0xffffffff


	//   ....[16]....
        /*007c*/ 	.word	0xffffffff


	//   ....[17]....
        /*0080*/ 	.word	0xffffffff


	//   ....[18]....
        /*0084*/ 	.word	0xffffffff


	//   ....[19]....
        /*0088*/ 	.word	0xffffffff


	//   ....[20]....
        /*008c*/ 	.word	0xffffffff


	//   ....[21]....
        /*0090*/ 	.word	0xffffffff


	//   ....[22]....
        /*0094*/ 	.word	0xffffffff


	//   ....[23]....
        /*0098*/ 	.word	0xffffffff


	//----- nvinfo : EIATTR_COOP_GROUP_INSTR_OFFSETS
	.align		4
.L_450:
        /*009c*/ 	.byte	0x04, 0x28
        /*009e*/ 	.short	(.L_452 - .L_451)


	//   ....[0]....
.L_451:
        /*00a0*/ 	.word	0x000030c0


	//   ....[1]....
        /*00a4*/ 	.word	0x00003140


	//   ....[2]....
        /*00a8*/ 	.word	0x000031e0


	//   ....[3]....
        /*00ac*/ 	.word	0x00003290


	//   ....[4]....
        /*00b0*/ 	.word	0x000032c0


	//   ....[5]....
        /*00b4*/ 	.word	0x00003410


	//   ....[6]....
        /*00b8*/ 	.word	0x00003450


	//   ....[7]....
        /*00bc*/ 	.word	0x000035d0


	//   ....[8]....
        /*00c0*/ 	.word	0x00005c20


	//   ....[9]....
        /*00c4*/ 	.word	0x00005ce0


	//   ....[10]....
        /*00c8*/ 	.word	0x00005d50


	//   ....[11]....
        /*00cc*/ 	.word	0x00005d80


	//   ....[12]....
        /*00d0*/ 	.word	0x00005da0


	//   ....[13]....
        /*00d4*/ 	.word	0x00005db0


	//   ....[14]....
        /*00d8*/ 	.word	0x00005dd0


	//   ....[15]....
        /*00dc*/ 	.word	0x00005df0


	//   ....[16]....
        /*00e0*/ 	.word	0x000076d0


	//   ....[17]....
        /*00e4*/ 	.word	0x00007710


	//   ....[18]....
        /*00e8*/ 	.word	0x00007750


	//   ....[19]....
        /*00ec*/ 	.word	0x000077e0


	//   ....[20]....
        /*00f0*/ 	.word	0x00007820


	//   ....[21]....
        /*00f4*/ 	.word	0x00007830


	//   ....[22]....
        /*00f8*/ 	.word	0x00007840


	//   ....[23]....
        /*00fc*/ 	.word	0x00007870


	//----- nvinfo : EIATTR_EXIT_INSTR_OFFSETS
	.align		4
.L_452:
        /*0100*/ 	.byte	0x04, 0x1c
        /*0102*/ 	.short	(.L_454 - .L_453)


	//   ....[0]....
.L_453:
        /*0104*/ 	.word	0x000002e0


	//   ....[1]....
        /*0108*/ 	.word	0x00009060


	//   ....[2]....
        /*010c*/ 	.word	0x00009120


	//   ....[3]....
        /*0110*/ 	.word	0x00009fc0


	//   ....[4]....
        /*0114*/ 	.word	0x0000a040


	//----- nvinfo : EIATTR_CTAIDZ_USED
	.align		4
.L_454:
        /*0118*/ 	.byte	0x01, 0x04
	.zero		2


	//----- nvinfo : EIATTR_CRS_STACK_SIZE
	.align		4
        /*011c*/ 	.byte	0x04, 0x1e
        /*011e*/ 	.short	(.L_456 - .L_455)
.L_455:
        /*0120*/ 	.word	0x00000000
.L_456:


//--------------------- .nv.info._ZN5flash16flash_fwd_kernelI23Flash_fwd_kernel_traitsILi64ELi128ELi64ELi4ELb0ELb0EN7cutlass6half_tE19Flash_kernel_traitsILi64ELi128ELi64ELi4ES3_EELb1ELb0ELb0ELb0ELb0ELb0ELb0ELb0EEEvNS_16Flash_fwd_paramsE --------------------------
	.section	.nv.info._ZN5flash16flash_fwd_kernelI23Flash_fwd_kernel_traitsILi64ELi128ELi64ELi4ELb0ELb0EN7cutlass6half_tE19Flash_kernel_traitsILi64ELi128ELi64ELi4ES3_EELb1ELb0ELb0ELb0ELb0ELb0ELb0ELb0EEEvNS_16Flash_fwd_paramsE,"",@"SHT_CUDA_INFO"
	.sectionflags	@""
	.align	4


	//----- nvinfo : EIATTR_CUDA_API_VERSION
	.align		4
        /*0000*/ 	.byte	0x04, 0x37
        /*0002*/ 	.short	(.L_458 - .L_457)
.L_457:
        /*0004*/ 	.word	0x00000082


	//----- nvinfo : EIATTR_SW2861232_WAR
	.align		4
.L_458:
        /*0008*/ 	.byte	0x01, 0x35
	.zero		2


	//----- nvinfo : EIATTR_PARAM_CBANK
	.align		4
        /*000c*/ 	.byte	0x04, 0x0a
        /*000e*/ 	.short	(.L_460 - .L_459)
	.align		4
.L_459:
        /*0010*/ 	.word	index@(.nv.constant0._ZN5flash16flash_fwd_kernelI23Flash_fwd_kernel_traitsILi64ELi128ELi64ELi4ELb0ELb0EN7cutlass6half_tE19Flash_kernel_traitsILi64ELi128ELi64ELi4ES3_EELb1ELb0ELb0ELb0ELb0ELb0ELb0ELb0EEEvNS_16Flash_fwd_paramsE)
        /*0014*/ 	.short	0x0160
        /*0016*/ 	.short	0x01d0


	//----- nvinfo : EIATTR_CBANK_PARAM_SIZE
	.align		4
.L_460:
        /*0018*/ 	.byte	0x03, 0x19
        /*001a*/ 	.short	0x01d0


	//----- nvinfo : EIATTR_KPARAM_INFO
	.align		4
        /*001c*/ 	.byte	0x04, 0x17
        /*001e*/ 	.short	(.L_462 - .L_461)
.L_461:
        /*0020*/ 	.word	0x00000000
        /*0024*/ 	.short	0x0000
        /*0026*/ 	.short	0x0000
        /*0028*/ 	.byte	0x00, 0xf0, 0x41, 0x07


	//----- nvinfo : EIATTR_MAXREG_COUNT
	.align		4
.L_462:
        /*002c*/ 	.byte	0x03, 0x1b
        /*002e*/ 	.short	0x00ff


	//----- nvinfo : EIATTR_NUM_BARRIERS
	.align		4
        /*0030*/ 	.byte	0x02, 0x4c
        /*0032*/ 	.byte	0x01
	.zero		1


	//----- nvinfo : EIATTR_ANNOTATIONS
	.align		4
        /*0034*/ 	.byte	0x04, 0x55
        /*0036*/ 	.short	(.L_464 - .L_463)


	//   ....[0]....
.L_463:
        /*0038*/ 	.word	0x00000001
        /*003c*/ 	.byte	0xf0, 0x10, 0x00, 0x00, 0x01, 0x00, 0x00, 0x00, 0x60, 0x12, 0x00, 0x00, 0x01, 0x00, 0x00, 0x00
        /*004c*/ 	.byte	0xd0, 0x13, 0x00, 0x00, 0x01, 0x00, 0x00, 0x00, 0x60, 0x15, 0x00, 0x00, 0x01, 0x00, 0x00, 0x00
        /*005c*/ 	.byte	0xf0, 0xb4, 0x00, 0x00, 0x01, 0x00, 0x00, 0x00, 0xf0, 0xb5, 0x00, 0x00, 0x01, 0x00, 0x00, 0x00
        /*006c*/ 	.byte	0xf0, 0xb6, 0x00, 0x00, 0x01, 0x00, 0x00, 0x00, 0xf0, 0xb7, 0x00, 0x00


	//----- nvinfo : EIATTR_MERCURY_ISA_VERSION
	.align		4
.L_464:
        /*0078*/ 	.byte	0x03, 0x5f
        /*007a*/ 	.short	0x0000


	//----- nvinfo : EIATTR_COOP_GROUP_MASK_REGIDS
	.align		4
        /*007c*/ 	.byte	0x04, 0x29
        /*007e*/ 	.short	(.L_466 - .L_465)


	//   ....[0]....
.L_465:
        /*0080*/ 	.word	0xffffffff


	//   ....[1]....
        /*0084*/ 	.word	0xffffffff


	//   ....[2]....
        /*0088*/ 	.word	0xffffffff


	//   ....[3]....
        /*008c*/ 	.word	0xffffffff


	//   ....[4]....
        /*0090*/ 	.word	0xffffffff


	//   ....[5]....
        /*0094*/ 	.word	0xffffffff


	//   ....[6]....
        /*0098*/ 	.word	0xffffffff


	//   ....[7]....
        /*009c*/ 	.word	0xffffffff


	//   ....[8]....
        /*00a0*/ 	.word	0xffffffff


	//   ....[9]....
        /*00a4*/ 	.word	0xffffffff


	//   ....[10]....
        /*00a8*/ 	.word	0xffffffff


	//   ....[11]....
        /*00ac*/ 	.word	0xffffffff


	//   ....[12]....
        /*00b0*/ 	.word	0xffffffff


	//   ....[13]....
        /*00b4*/ 	.word	0xffffffff


	//   ....[14]....
        /*00b8*/ 	.word	0xffffffff


	//   ....[15]....
        /*00bc*/ 	.word	0xffffffff


	//   ....[16]....
        /*00c0*/ 	.word	0xffffffff


	//   ....[17]....
        /*00c4*/ 	.word	0xffffffff


	//   ....[18]....
        /*00c8*/ 	.word	0xffffffff


	//   ....[19]....
        /*00cc*/ 	.word	0xffffffff


	//   ....[20]....
        /*00d0*/ 	.word	0xffffffff


	//   ....[21]....
        /*00d4*/ 	.word	0xffffffff


	//   ....[22]....
        /*00d8*/ 	.word	0xffffffff


	//   ....[23]....
        /*00dc*/ 	.word	0xffffffff


	//----- nvinfo : EIATTR_COOP_GROUP_INSTR_OFFSETS
	.align		4
.L_466:
        /*00e0*/ 	.byte	0x04, 0x28
        /*00e2*/ 	.short	(.L_468 - .L_467)


	//   ....[0]....
.L_467:
        /*00e4*/ 	.word	0x00003710


	//   ....[1]....
        /*00e8*/ 	.word	0x00003880


	//   ....[2]....
        /*00ec*/ 	.word	0x000038e0


	//   ....[3]....
        /*00f0*/ 	.word	0x000039d0


	//   ....[4]....
        /*00f4*/ 	.word	0x00003a70


	//   ....[5]....
        /*00f8*/ 	.word	0x00003b60


	//   ....[6]....
        /*00fc*/ 	.word	0x00003b90


	//   ....[7]....
        /*0100*/ 	.word	0x00003ce0


	//   ....[8]....
        /*0104*/ 	.word	0x00007070


	//   ....[9]....
        /*0108*/ 	.word	0x00007170


	//   ....[10]....
        /*010c*/ 	.word	0x000071a0


	//   ....[11]....
        /*0110*/ 	.word	0x000071b0


	//   ....[12]....
        /*0114*/ 	.word	0x00007250


	//   ....[13]....
        /*0118*/ 	.word	0x000072b0


	//   ....[14]....
        /*011c*/ 	.word	0x00007820


	//   ....[15]....
        /*0120*/ 	.word	0x00007960


	//   ....[16]....
        /*0124*/ 	.word	0x00009de0


	//   ....[17]....
        /*0128*/ 	.word	0x00009e20


	//   ....[18]....
        /*012c*/ 	.word	0x00009e30


	//   ....[19]....
        /*0130*/ 	.word	0x00009e40


	//   ....[20]....
        /*0134*/ 	.word	0x00009e80


	//   ....[21]....
        /*0138*/ 	.word	0x00009ea0


	//   ....[22]....
        /*013c*/ 	.word	0x00009ec0


	//   ....[23]....
        /*0140*/ 	.word	0x00009ee0


	//----- nvinfo : EIATTR_EXIT_INSTR_OFFSETS
	.align		4
.L_468:
        /*0144*/ 	.byte	0x04, 0x1c
        /*0146*/ 	.short	(.L_470 - .L_469)


	//   ....[0]....
.L_469:
        /*0148*/ 	.word	0x00000520


	//   ....[1]....
        /*014c*/ 	.word	0x0000b810


	//   ....[2]....
        /*0150*/ 	.word	0x0000b8d0


	//   ....[3]....
        /*0154*/ 	.word	0x0000c880


	//   ....[4]....
        /*0158*/ 	.word	0x0000c900


	//----- nvinfo : EIATTR_CTAIDZ_USED
	.align		4
.L_470:
        /*015c*/ 	.byte	0x01, 0x04
	.zero		2


	//----- nvinfo : EIATTR_CRS_STACK_SIZE
	.align		4
        /*0160*/ 	.byte	0x04, 0x1e
        /*0162*/ 	.short	(.L_472 - .L_471)
.L_471:
        /*0164*/ 	.word	0x00000000
.L_472:


//--------------------- .nv.info._ZN5flash16flash_fwd_kernelI23Flash_fwd_kernel_traitsILi64ELi128ELi64ELi4ELb0ELb0EN7cutlass6half_tE19Flash_kernel_traitsILi64ELi128ELi64ELi4ES3_EELb1ELb0ELb1ELb0ELb0ELb0ELb0ELb0EEEvNS_16Flash_fwd_paramsE --------------------------
	.section	.nv.info._ZN5flash16flash_fwd_kernelI23Flash_fwd_kernel_traitsILi64ELi128ELi64ELi4ELb0ELb0EN7cutlass6half_tE19Flash_kernel_traitsILi64ELi128ELi64ELi4ES3_EELb1ELb0ELb1ELb0ELb0ELb0ELb0ELb0EEEvNS_16Flash_fwd_paramsE,"",@"SHT_CUDA_INFO"
	.sectionflags	@""
	.align	4


	//----- nvinfo : EIATTR_CUDA_API_VERSION
	.align		4
        /*0000*/ 	.byte	0x04, 0x37
        /*0002*/ 	.short	(.L_474 - .L_473)
.L_473:
        /*0004*/ 	.word	0x00000082


	//----- nvinfo : EIATTR_SW2861232_WAR
	.align		4
.L_474:
        /*0008*/ 	.byte	0x01, 0x35
	.zero		2


	//----- nvinfo : EIATTR_PARAM_CBANK
	.align		4
        /*000c*/ 	.byte	0x04, 0x0a
        /*000e*/ 	.short	(.L_476 - .L_475)
	.align		4
.L_475:
        /*0010*/ 	.word	index@(.nv.constant0._ZN5flash16flash_fwd_kernelI23Flash_fwd_kernel_traitsILi64ELi128ELi64ELi4ELb0ELb0EN7cutlass6half_tE19Flash_kernel_traitsILi64ELi128ELi64ELi4ES3_EELb1ELb0ELb1ELb0ELb0ELb0ELb0ELb0EEEvNS_16Flash_fwd_paramsE)
        /*0014*/ 	.short	0x0160
        /*0016*/ 	.short	0x01d0


	//----- nvinfo : EIATTR_CBANK_PARAM_SIZE
	.align		4
.L_476:
        /*0018*/ 	.byte	0x03, 0x19
        /*001a*/ 	.short	0x01d0


	//----- nvinfo : EIATTR_KPARAM_INFO
	.align		4
        /*001c*/ 	.byte	0x04, 0x17
        /*001e*/ 	.short	(.L_478 - .L_477)
.L_477:
        /*0020*/ 	.word	0x00000000
        /*0024*/ 	.short	0x0000
        /*0026*/ 	.short	0x0000
        /*0028*/ 	.byte	0x00, 0xf0, 0x41, 0x07


	//----- nvinfo : EIATTR_MAXREG_COUNT
	.align		4
.L_478:
        /*002c*/ 	.byte	0x03, 0x1b
        /*002e*/ 	.short	0x00ff


	//----- nvinfo : EIATTR_NUM_BARRIERS
	.align		4
        /*0030*/ 	.byte	0x02, 0x4c
        /*0032*/ 	.byte	0x01
	.zero		1


	//----- nvinfo : EIATTR_ANNOTATIONS
	.align		4
        /*0034*/ 	.byte	0x04, 0x55
        /*0036*/ 	.short	(.L_480 - .L_479)


	//   ....[0]....
.L_479:
        /* <DEDUP_REMOVED lines=40> */


	//----- nvinfo : EIATTR_MERCURY_ISA_VERSION
	.align		4
.L_480:
        /*02a8*/ 	.byte	0x03, 0x5f
        /*02aa*/ 	.short	0x0000


	//----- nvinfo : EIATTR_COOP_GROUP_MASK_REGIDS
	.align		4
        /*02ac*/ 	.byte	0x04, 0x29
        /*02ae*/ 	.short	(.L_482 - .L_481)


	//   ....[0]....
.L_481:
        /*02b0*/ 	.word	0xffffffff


	//   ....[1]....
        /*02b4*/ 	.word	0xffffffff


	//   ....[2]....
        /*02b8*/ 	.word	0xffffffff


	//   ....[3]....
        /*02bc*/ 	.word	0xffffffff


	//   ....[4]....
        /*02c0*/ 	.word	0xffffffff


	//   ....[5]....
        /*02c4*/ 	.word	0xffffffff


	//   ....[6]....
        /*02c8*/ 	.word	0xffffffff


	//   ....[7]....
        /*02cc*/ 	.word	0xffffffff


	//   ....[8]....
        /*02d0*/ 	.word	0xffffffff


	//   ....[9]....
        /*02d4*/ 	.word	0xffffffff


	//   ....[10]....
        /*02d8*/ 	.word	0xffffffff


	//   ....[11]....
        /*02dc*/ 	.word	0xffffffff


	//   ....[12]....
        /*02e0*/ 	.word	0xffffffff


	//   ....[13]....
        /*02e4*/ 	.word	0xffffffff


	//   ....[14]....
        /*02e8*/ 	.word	0xffffffff


	//   ....[15]....
        /*02ec*/ 	.word	0xffffffff


	//   ....[16]....
        /*02f0*/ 	.word	0xffffffff


	//   ....[17]....
        /*02f4*/ 	.word	0xffffffff


	//   ....[18]....
        /*02f8*/ 	.word	0xffffffff


	//   ....[19]....
        /*02fc*/ 	.word	0xffffffff


	//   ....[20]....
        /*0300*/ 	.word	0xffffffff


	//   ....[21]....
        /*0304*/ 	.word	0xffffffff


	//   ....[22]....
        /*0308*/ 	.word	0xffffffff


	//   ....[23]....
        /*030c*/ 	.word	0xffffffff


	//   ....[24]....
        /*0310*/ 	.word	0xffffffff


	//   ....[25]....
        /*0314*/ 	.word	0xffffffff


	//   ....[26]....
        /*0318*/ 	.word	0xffffffff


	//   ....[27]....
        /*031c*/ 	.word	0xffffffff


	//   ....[28]....
        /*0320*/ 	.word	0xffffffff


	//   ....[29]....
        /*0324*/ 	.word	0xffffffff


	//   ....[30]....
        /*0328*/ 	.word	0xffffffff


	//   ....[31]....
        /*032c*/ 	.word	0xffffffff


	//   ....[32]....
        /*0330*/ 	.word	0xffffffff


	//   ....[33]....
        /*0334*/ 	.word	0xffffffff


	//   ....[34]....
        /*0338*/ 	.word	0xffffffff


	//   ....[35]....
        /*033c*/ 	.word	0xffffffff


	//   ....[36]....
        /*0340*/ 	.word	0xffffffff


	//   ....[37]....
        /*0344*/ 	.word	0xffffffff


	//   ....[38]....
        /*0348*/ 	.word	0xffffffff


	//   ....[39]....
        /*034c*/ 	.word	0xffffffff


	//----- nvinfo : EIATTR_COOP_GROUP_INSTR_OFFSETS
	.align		4
.L_482:
        /*0350*/ 	.byte	0x04, 0x28
        /*0352*/ 	.short	(.L_484 - .L_483)


	//   ....[0]....
.L_483:
        /*0354*/ 	.word	0x000053b0


	//   ....[1]....
        /*0358*/ 	.word	0x000053f0


	//   ....[2]....
        /*035c*/ 	.word	0x00005570


	//   ....[3]....
        /*0360*/ 	.word	0x00005700


	//   ....[4]....
        /*0364*/ 	.word	0x00005740


	//   ....[5]....
        /*0368*/ 	.word	0x000058c0


	//   ....[6]....
        /*036c*/ 	.word	0x00005cb0


	//   ....[7]....
        /*0370*/ 	.word	0x00005f20


	//   ....[8]....
        /*0374*/ 	.word	0x00009a30


	//   ....[9]....
        /*0378*/ 	.word	0x00009ab0


	//   ....[10]....
        /*037c*/ 	.word	0x00009ad0


	//   ....[11]....
        /*0380*/ 	.word	0x00009b50


	//   ....[12]....
        /*0384*/ 	.word	0x0000a4c0


	//   ....[13]....
        /*0388*/ 	.word	0x0000a580


	//   ....[14]....
        /*038c*/ 	.word	0x0000a5b0


	//   ....[15]....
        /*0390*/ 	.word	0x0000a660


	//   ....[16]....
        /*0394*/ 	.word	0x0000df20


	//   ....[17]....
        /*0398*/ 	.word	0x0000dff0


	//   ....[18]....
        /*039c*/ 	.word	0x0000e020


	//   ....[19]....
        /*03a0*/ 	.word	0x0000e0e0


	//   ....[20]....
        /*03a4*/ 	.word	0x0000f120


	//   ....[21]....
        /*03a8*/ 	.word	0x0000f1d0


	//   ....[22]....
        /*03ac*/ 	.word	0x0000f250


	//   ....[23]....
        /*03b0*/ 	.word	0x0000f2f0


	//   ....[24]....
        /*03b4*/ 	.word	0x000131c0


	//   ....[25]....
        /*03b8*/ 	.word	0x000132c0


	//   ....[26]....
        /*03bc*/ 	.word	0x000133d0


	//   ....[27]....
        /*03c0*/ 	.word	0x000134a0


	//   ....[28]....
        /*03c4*/ 	.word	0x000138d0


	//   ....[29]....
        /*03c8*/ 	.word	0x000138f0


	//   ....[30]....
        /*03cc*/ 	.word	0x00013950


	//   ....[31]....
        /*03d0*/ 	.word	0x00013970


	//   ....[32]....
        /*03d4*/ 	.word	0x00016450


	//   ....[33]....
        /*03d8*/ 	.word	0x00016460


	//   ....[34]....
        /*03dc*/ 	.word	0x00016470


	//   ....[35]....
        /*03e0*/ 	.word	0x000164b0


	//   ....[36]....
        /*03e4*/ 	.word	0x000164d0


	//   ....[37]....
        /*03e8*/ 	.word	0x000164e0


	//   ....[38]....
        /*03ec*/ 	.word	0x000164f0


	//   ....[39]....
        /*03f0*/ 	.word	0x00016520


	//----- nvinfo : EIATTR_EXIT_INSTR_OFFSETS
	.align		4
.L_484:
        /*03f4*/ 	.byte	0x04, 0x1c
        /*03f6*/ 	.short	(.L_486 - .L_485)


	//   ....[0]....
.L_485:
        /*03f8*/ 	.word	0x00000540


	//   ....[1]....
        /*03fc*/ 	.word	0x00001630


	//   ....[2]....
        /*0400*/ 	.word	0x000016b0


	//   ....[3]....
        /*0404*/ 	.word	0x00017ec0


	//   ....[4]....
        /*0408*/ 	.word	0x00017f80


	//----- nvinfo : EIATTR_CTAIDZ_USED
	.align		4
.L_486:
        /*040c*/ 	.byte	0x01, 0x04
	.zero		2


	//----- nvinfo : EIATTR_CRS_STACK_SIZE
	.align		4
        /*0410*/ 	.byte	0x04, 0x1e
        /*0412*/ 	.short	(.L_488 - .L_487)
.L_487:
        /*0414*/ 	.word	0x00000000
.L_488:


//--------------------- .nv.info._ZN5flash16flash_fwd_kernelI23Flash_fwd_kernel_traitsILi64ELi128ELi64ELi4ELb0ELb0EN7cutlass6half_tE19Flash_kernel_traitsILi64ELi128ELi64ELi4ES3_EELb1ELb0ELb0ELb0ELb1ELb1ELb0ELb0EEEvNS_16Flash_fwd_paramsE --------------------------
	.section	.nv.info._ZN5flash16flash_fwd_kernelI23Flash_fwd_kernel_traitsILi64ELi128ELi64ELi4ELb0ELb0EN7cutlass6half_tE19Flash_kernel_traitsILi64ELi128ELi64ELi4ES3_EELb1ELb0ELb0ELb0ELb1ELb1ELb0ELb0EEEvNS_16Flash_fwd_paramsE,"",@"SHT_CUDA_INFO"
	.sectionflags	@""
	.align	4


	//----- nvinfo : EIATTR_CUDA_API_VERSION
	.align		4
        /*0000*/ 	.byte	0x04, 0x37
        /*0002*/ 	.short	(.L_490 - .L_489)
.L_489:
        /*0004*/ 	.word	0x00000082


	//----- nvinfo : EIATTR_SW2861232_WAR
	.align		4
.L_490:
        /*0008*/ 	.byte	0x01, 0x35
	.zero		2


	//----- nvinfo : EIATTR_PARAM_CBANK
	.align		4
        /*000c*/ 	.byte	0x04, 0x0a
        /*000e*/ 	.short	(.L_492 - .L_491)
	.align		4
.L_491:
        /*0010*/ 	.word	index@(.nv.constant0._ZN5flash16flash_fwd_kernelI23Flash_fwd_kernel_traitsILi64ELi128ELi64ELi4ELb0ELb0EN7cutlass6half_tE19Flash_kernel_traitsILi64ELi128ELi64ELi4ES3_EELb1ELb0ELb0ELb0ELb1ELb1ELb0ELb0EEEvNS_16Flash_fwd_paramsE)
        /*0014*/ 	.short	0x0160
        /*0016*/ 	.short	0x01d0


	//----- nvinfo : EIATTR_CBANK_PARAM_SIZE
	.align		4
.L_492:
        /*0018*/ 	.byte	0x03, 0x19
        /*001a*/ 	.short	0x01d0


	//----- nvinfo : EIATTR_KPARAM_INFO
	.align		4
        /*001c*/ 	.byte	0x04, 0x17
        /*001e*/ 	.short	(.L_494 - .L_493)
.L_493:
        /*0020*/ 	.word	0x00000000
        /*0024*/ 	.short	0x0000
        /*0026*/ 	.short	0x0000
        /*0028*/ 	.byte	0x00, 0xf0, 0x41, 0x07


	//----- nvinfo : EIATTR_MAXREG_COUNT
	.align		4
.L_494:
        /*002c*/ 	.byte	0x03, 0x1b
        /*002e*/ 	.short	0x00ff


	//----- nvinfo : EIATTR_NUM_BARRIERS
	.align		4
        /*0030*/ 	.byte	0x02, 0x4c
        /*0032*/ 	.byte	0x01
	.zero		1


	//----- nvinfo : EIATTR_MERCURY_ISA_VERSION
	.align		4
        /*0034*/ 	.byte	0x03, 0x5f
        /*0036*/ 	.short	0x0000


	//----- nvinfo : EIATTR_COOP_GROUP_MASK_REGIDS
	.align		4
        /*0038*/ 	.byte	0x04, 0x29
        /*003a*/ 	.short	(.L_496 - .L_495)


	//   ....[0]....
.L_495:
        /*003c*/ 	.word	0xffffffff


	//   ....[1]....
        /*0040*/ 	.word	0xffffffff


	//   ....[2]....
        /*0044*/ 	.word	0xffffffff


	//   ....[3]....
        /*0048*/ 	.word	0xffffffff


	//   ....[4]....
        /*004c*/ 	.word	0xffffffff


	//   ....[5]....
        /*0050*/ 	.word	0xffffffff


	//   ....[6]....
        /*0054*/ 	.word	0xffffffff


	//   ....[7]....
        /*0058*/ 	.word	0xffffffff


	//   ....[8]....
        /*005c*/ 	.word	0xffffffff


	//   ....[9]....
        /*0060*/ 	.word	0xffffffff


	//   ....[10]....
        /*0064*/ 	.word	0xffffffff


	//   ....[11]....
        /*0068*/ 	.word	0xffffffff


	//   ....[12]....
        /*006c*/ 	.word	0xffffffff


	//   ....[13]....
        /*0070*/ 	.word	0xffffffff


	//   ....[14]....
        /*0074*/ 	.word	0xffffffff


	//   ....[15]....
        /*0078*/ 	.word	0xffffffff


	//   ....[16]....
        /*007c*/ 	.word	0xffffffff


	//   ....[17]....
        /*0080*/ 	.word	0xffffffff


	//   ....[18]....
        /*0084*/ 	.word	0xffffffff


	//   ....[19]....
        /*0088*/ 	.word	0xffffffff


	//   ....[20]....
        /*008c*/ 	.word	0xffffffff


	//   ....[21]....
        /*0090*/ 	.word	0xffffffff


	//   ....[22]....
        /*0094*/ 	.word	0xffffffff


	//   ....[23]....
        /*0098*/ 	.word	0xffffffff


	//----- nvinfo : EIATTR_COOP_GROUP_INSTR_OFFSETS
	.align		4
.L_496:
        /*009c*/ 	.byte	0x04, 0x28
        /*009e*/ 	.short	(.L_498 - .L_497)


	//   ....[0]....
.L_497:
        /*00a0*/ 	.word	0x00001b30


	//   ....[1]....
        /*00a4*/ 	.word	0x00001c20


	//   ....[2]....
        /*00a8*/ 	.word	0x00001dd0


	//   ....[3]....
        /*00ac*/ 	.word	0x00001e90


	//   ....[4]....
        /*00b0*/ 	.word	0x00001ec0


	//   ....[5]....
        /*00b4*/ 	.word	0x00001f30


	//   ....[6]....
        /*00b8*/ 	.word	0x00002030


	//   ....[7]....
        /*00bc*/ 	.word	0x00002150


	//   ....[8]....
        /*00c0*/ 	.word	0x00005060


	//   ....[9]....
        /*00c4*/ 	.word	0x000050e0


	//   ....[10]....
        /*00c8*/ 	.word	0x00005110


	//   ....[11]....
        /*00cc*/ 	.word	0x00005150


	//   ....[12]....
        /*00d0*/ 	.word	0x00005180


	//   ....[13]....
        /*00d4*/ 	.word	0x000051b0


	//   ....[14]....
        /*00d8*/ 	.word	0x00005460


	//   ....[15]....
        /*00dc*/ 	.word	0x000055b0


	//   ....[16]....
        /*00e0*/ 	.word	0x00007d00


	//   ....[17]....
        /*00e4*/ 	.word	0x00007d40


	//   ....[18]....
        /*00e8*/ 	.word	0x00007d80


	//   ....[19]....
        /*00ec*/ 	.word	0x00007df0


	//   ....[20]....
        /*00f0*/ 	.word	0x00007e40


	//   ....[21]....
        /*00f4*/ 	.word	0x00007e60


	//   ....[22]....
        /*00f8*/ 	.word	0x00007e80


	//   ....[23]....
        /*00fc*/ 	.word	0x00007ec0


	//----- nvinfo : EIATTR_EXIT_INSTR_OFFSETS
	.align		4
.L_498:
        /*0100*/ 	.byte	0x04, 0x1c
        /*0102*/ 	.short	(.L_500 - .L_499)


	//   ....[0]....
.L_499:
        /*0104*/ 	.word	0x00000350


	//   ....[1]....
        /*0108*/ 	.word	0x00009280


	//----- nvinfo : EIATTR_CTAIDZ_USED
	.align		4
.L_500:
        /*010c*/ 	.byte	0x01, 0x04
	.zero		2


	//----- nvinfo : EIATTR_CRS_STACK_SIZE
	.align		4
        /*0110*/ 	.byte	0x04, 0x1e
        /*0112*/ 	.short	(.L_502 - .L_501)
.L_501:
        /*0114*/ 	.word	0x00000000
.L_502:


//--------------------- .nv.info._ZN5flash16flash_fwd_kernelI23Flash_fwd_kernel_traitsILi64ELi128ELi64ELi4ELb0ELb0EN7cutlass6half_tE19Flash_kernel_traitsILi64ELi128ELi64ELi4ES3_EELb0ELb0ELb0ELb0ELb1ELb1ELb1ELb0EEEvNS_16Flash_fwd_paramsE --------------------------
	.section	.nv.info._ZN5flash16flash_fwd_kernelI23Flash_fwd_kernel_traitsILi64ELi128ELi64ELi4ELb0ELb0EN7cutlass6half_tE19Flash_kernel_traitsILi64ELi128ELi64ELi4ES3_EELb0ELb0ELb0ELb0ELb1ELb1ELb1ELb0EEEvNS_16Flash_fwd_paramsE,"",@"SHT_CUDA_INFO"
	.sectionflags	@""
	.align	4


	//----- nvinfo : EIATTR_CUDA_API_VERSION
	.align		4
        /*0000*/ 	.byte	0x04, 0x37
        /*0002*/ 	.short	(.L_504 - .L_503)
.L_503:
        /*0004*/ 	.word	0x00000082


	//----- nvinfo : EIATTR_SW2861232_WAR
	.align		4
.L_504:
        /*0008*/ 	.byte	0x01, 0x35
	.zero		2


	//----- nvinfo : EIATTR_PARAM_CBANK
	.align		4
        /*000c*/ 	.byte	0x04, 0x0a
        /*000e*/ 	.short	(.L_506 - .L_505)
	.align		4
.L_505:
        /*0010*/ 	.word	index@(.nv.constant0._ZN5flash16flash_fwd_kernelI23Flash_fwd_kernel_traitsILi64ELi128ELi64ELi4ELb0ELb0EN7cutlass6half_tE19Flash_kernel_traitsILi64ELi128ELi64ELi4ES3_EELb0ELb0ELb0ELb0ELb1ELb1ELb1ELb0EEEvNS_16Flash_fwd_paramsE)
        /*0014*/ 	.short	0x0160
        /*0016*/ 	.short	0x01d0


	//----- nvinfo : EIATTR_CBANK_PARAM_SIZE
	.align		4
.L_506:
        /*0018*/ 	.byte	0x03, 0x19
        /*001a*/ 	.short	0x01d0


	//----- nvinfo : EIATTR_KPARAM_INFO
	.align		4
        /*001c*/ 	.byte	0x04, 0x17
        /*001e*/ 	.short	(.L_508 - .L_507)
.L_507:
        /*0020*/ 	.word	0x00000000
        /*0024*/ 	.short	0x0000
        /*0026*/ 	.short	0x0000
        /*0028*/ 	.byte	0x00, 0xf0, 0x41, 0x07


	//----- nvinfo : EIATTR_MAXREG_COUNT
	.align		4
.L_508:
        /*002c*/ 	.byte	0x03, 0x1b
        /*002e*/ 	.short	0x00ff


	//----- nvinfo : EIATTR_NUM_BARRIERS
	.align		4
        /*0030*/ 	.byte	0x02, 0x4c
        /*0032*/ 	.byte	0x01
	.zero		1


	//----- nvinfo : EIATTR_MERCURY_ISA_VERSION
	.align		4
        /*0034*/ 	.byte	0x03, 0x5f
        /*0036*/ 	.short	0x0000


	//----- nvinfo : EIATTR_COOP_GROUP_MASK_REGIDS
	.align		4
        /*0038*/ 	.byte	0x04, 0x29
        /*003a*/ 	.short	(.L_510 - .L_509)


	//   ....[0]....
.L_509:
        /*003c*/ 	.word	0xffffffff


	//   ....[1]....
        /*0040*/ 	.word	0xffffffff


	//   ....[2]....
        /*0044*/ 	.word	0xffffffff


	//   ....[3]....
        /*0048*/ 	.word	0xffffffff


	//   ....[4]....
        /*004c*/ 	.word	0xffffffff


	//   ....[5]....
        /*0050*/ 	.word	0xffffffff


	//   ....[6]....
        /*0054*/ 	.word	0xffffffff


	//   ....[7]....
        /*0058*/ 	.word	0xffffffff


	//   ....[8]....
        /*005c*/ 	.word	0xffffffff


	//   ....[9]....
        /*0060*/ 	.word	0xffffffff


	//   ....[10]....
        /*0064*/ 	.word	0xffffffff


	//   ....[11]....
        /*0068*/ 	.word	0xffffffff


	//   ....[12]....
        /*006c*/ 	.word	0xffffffff


	//   ....[13]....
        /*0070*/ 	.word	0xffffffff


	//   ....[14]....
        /*0074*/ 	.word	0xffffffff


	//   ....[15]....
        /*0078*/ 	.word	0xffffffff


	//   ....[16]....
        /*007c*/ 	.word	0xffffffff


	//   ....[17]....
        /*0080*/ 	.word	0xffffffff


	//   ....[18]....
        /*0084*/ 	.word	0xffffffff


	//   ....[19]....
        /*0088*/ 	.word	0xffffffff


	//   ....[20]....
        /*008c*/ 	.word	0xffffffff


	//   ....[21]....
        /*0090*/ 	.word	0xffffffff


	//   ....[22]....
        /*0094*/ 	.word	0xffffffff


	//   ....[23]....
        /*0098*/ 	.word	0xffffffff


	//----- nvinfo : EIATTR_COOP_GROUP_INSTR_OFFSETS
	.align		4
.L_510:
        /*009c*/ 	.byte	0x04, 0x28
        /*009e*/ 	.short	(.L_512 - .L_511)


	//   ....[0]....
.L_511:
        /*00a0*/ 	.word	0x00002190


	//   ....[1]....
        /*00a4*/ 	.word	0x000021e0


	//   ....[2]....
        /*00a8*/ 	.word	0x00002220


	//   ....[3]....
        /*00ac*/ 	.word	0x000022e0


	//   ....[4]....
        /*00b0*/ 	.word	0x00002320


	//   ....[5]....
        /*00b4*/ 	.word	0x00002340


	//   ....[6]....
        /*00b8*/ 	.word	0x00002350


	//   ....[7]....
        /*00bc*/ 	.word	0x000023d0


	//   ....[8]....
        /*00c0*/ 	.word	0x00004c60


	//   ....[9]....
        /*00c4*/ 	.word	0x00004ca0


	//   ....[10]....
        /*00c8*/ 	.word	0x00004cb0


	//   ....[11]....
        /*00cc*/ 	.word	0x00004cc0


	//   ....[12]....
        /*00d0*/ 	.word	0x00004d00


	//   ....[13]....
        /*00d4*/ 	.word	0x00004d20


	//   ....[14]....
        /*00d8*/ 	.word	0x00004d30


	//   ....[15]....
        /*00dc*/ 	.word	0x00004d40


	//   ....[16]....
        /*00e0*/ 	.word	0x00006640


	//   ....[17]....
        /*00e4*/ 	.word	0x00006680


	//   ....[18]....
        /*00e8*/ 	.word	0x000066c0


	//   ....[19]....
        /*00ec*/ 	.word	0x00006700


	//   ....[20]....
        /*00f0*/ 	.word	0x000067a0


	//   ....[21]....
        /*00f4*/ 	.word	0x000067c0


	//   ....[22]....
        /*00f8*/ 	.word	0x000067e0


	//   ....[23]....
        /*00fc*/ 	.word	0x000067f0


	//----- nvinfo : EIATTR_EXIT_INSTR_OFFSETS
	.align		4
.L_512:
        /*0100*/ 	.byte	0x04, 0x1c
        /*0102*/ 	.short	(.L_514 - .L_513)


	//   ....[0]....
.L_513:
        /*0104*/ 	.word	0x00000160


	//   ....[1]....
        /*0108*/ 	.word	0x00007b80


	//----- nvinfo : EIATTR_CTAIDZ_USED
	.align		4
.L_514:
        /*010c*/ 	.byte	0x01, 0x04
	.zero		2


	//----- nvinfo : EIATTR_CRS_STACK_SIZE
	.align		4
        /*0110*/ 	.byte	0x04, 0x1e
        /*0112*/ 	.short	(.L_516 - .L_515)
.L_515:
        /*0114*/ 	.word	0x00000000
.L_516:


//--------------------- .nv.info._ZN5flash16flash_fwd_kernelI23Flash_fwd_kernel_traitsILi64ELi128ELi64ELi4ELb0ELb0EN7cutlass6half_tE19Flash_kernel_traitsILi64ELi128ELi64ELi4ES3_EELb1ELb0ELb0ELb1ELb0ELb0ELb0ELb0EEEvNS_16Flash_fwd_paramsE --------------------------
	.section	.nv.info._ZN5flash16flash_fwd_kernelI23Flash_fwd_kernel_traitsILi64ELi128ELi64ELi4ELb0ELb0EN7cutlass6half_tE19Flash_kernel_traitsILi64ELi128ELi64ELi4ES3_EELb1ELb0ELb0ELb1ELb0ELb0ELb0ELb0EEEvNS_16Flash_fwd_paramsE,"",@"SHT_CUDA_INFO"
	.sectionflags	@""
	.align	4


	//----- nvinfo : EIATTR_CUDA_API_VERSION
	.align		4
        /*0000*/ 	.byte	0x04, 0x37
        /*0002*/ 	.short	(.L_518 - .L_517)
.L_517:
        /*0004*/ 	.word	0x00000082


	//----- nvinfo : EIATTR_SW2861232_WAR
	.align		4
.L_518:
        /*0008*/ 	.byte	0x01, 0x35
	.zero		2


	//----- nvinfo : EIATTR_PARAM_CBANK
	.align		4
        /*000c*/ 	.byte	0x04, 0x0a
        /*000e*/ 	.short	(.L_520 - .L_519)
	.align		4
.L_519:
        /*0010*/ 	.word	index@(.nv.constant0._ZN5flash16flash_fwd_kernelI23Flash_fwd_kernel_traitsILi64ELi128ELi64ELi4ELb0ELb0EN7cutlass6half_tE19Flash_kernel_traitsILi64ELi128ELi64ELi4ES3_EELb1ELb0ELb0ELb1ELb0ELb0ELb0ELb0EEEvNS_16Flash_fwd_paramsE)
        /*0014*/ 	.short	0x0160
        /*0016*/ 	.short	0x01d0


	//----- nvinfo : EIATTR_CBANK_PARAM_SIZE
	.align		4
.L_520:
        /*0018*/ 	.byte	0x03, 0x19
        /*001a*/ 	.short	0x01d0


	//----- nvinfo : EIATTR_KPARAM_INFO
	.align		4
        /*001c*/ 	.byte	0x04, 0x17
        /*001e*/ 	.short	(.L_522 - .L_521)
.L_521:
        /*0020*/ 	.word	0x00000000
        /*0024*/ 	.short	0x0000
        /*0026*/ 	.short	0x0000
        /*0028*/ 	.byte	0x00, 0xf0, 0x41, 0x07


	//----- nvinfo : EIATTR_MAXREG_COUNT
	.align		4
.L_522:
        /*002c*/ 	.byte	0x03, 0x1b
        /*002e*/ 	.short	0x00ff


	//----- nvinfo : EIATTR_NUM_BARRIERS
	.align		4
        /*0030*/ 	.byte	0x02, 0x4c
        /*0032*/ 	.byte	0x01
	.zero		1


	//----- nvinfo : EIATTR_ANNOTATIONS
	.align		4
        /*0034*/ 	.byte	0x04, 0x55
        /*0036*/ 	.short	(.L_524 - .L_523)


	//   ....[0]....
.L_523:
        /* <DEDUP_REMOVED lines=9> */


	//----- nvinfo : EIATTR_MERCURY_ISA_VERSION
	.align		4
.L_524:
        /*00b8*/ 	.byte	0x03, 0x5f
        /*00ba*/ 	.short	0x0000


	//----- nvinfo : EIATTR_COOP_GROUP_MASK_REGIDS
	.align		4
        /*00bc*/ 	.byte	0x04, 0x29
        /*00be*/ 	.short	(.L_526 - .L_525)


	//   ....[0]....
.L_525:
        /*00c0*/ 	.word	0xffffffff


	//   ....[1]....
        /*00c4*/ 	.word	0xffffffff


	//   ....[2]....
        /*00c8*/ 	.word	0xffffffff


	//   ....[3]....
        /*00cc*/ 	.word	0xffffffff


	//   ....[4]....
        /*00d0*/ 	.word	0xffffffff


	//   ....[5]....
        /*00d4*/ 	.word	0xffffffff


	//   ....[6]....
        /*00d8*/ 	.word	0xffffffff


	//   ....[7]....
        /*00dc*/ 	.word	0xffffffff


	//   ....[8]....
        /*00e0*/ 	.word	0xffffffff


	//   ....[9]....
        /*00e4*/ 	.word	0xffffffff


	//   ....[10]....
        /*00e8*/ 	.word	0xffffffff


	//   ....[11]....
        /*00ec*/ 	.word	0xffffffff


	//   ....[12]....
        /*00f0*/ 	.word	0xffffffff


	//   ....[13]....
        /*00f4*/ 	.word	0xffffffff


	//   ....[14]....
        /*00f8*/ 	.word	0xffffffff


	//   ....[15]....
        /*00fc*/ 	.word	0xffffffff


	//   ....[16]....
        /*0100*/ 	.word	0xffffffff


	//   ....[17]....
        /*0104*/ 	.word	0xffffffff


	//   ....[18]....
        /*0108*/ 	.word	0xffffffff


	//   ....[19]....
        /*010c*/ 	.word	0xffffffff


	//   ....[20]....
        /*0110*/ 	.word	0xffffffff


	//   ....[21]....
        /*0114*/ 	.word	0xffffffff


	//   ....[22]....
        /*0118*/ 	.word	0xffffffff


	//   ....[23]....
        /*011c*/ 	.word	0xffffffff


	//----- nvinfo : EIATTR_COOP_GROUP_INSTR_OFFSETS
	.align		4
.L_526:
        /*0120*/ 	.byte	0x04, 0x28
        /*0122*/ 	.short	(.L_528 - .L_527)


	//   ....[0]....
.L_527:
        /*0124*/ 	.word	0x00004b60


	//   ....[1]....
        /*0128*/ 	.word	0x00004d30


	//   ....[2]....
        /*012c*/ 	.word	0x00004d60


	//   ....[3]....
        /*0130*/ 	.word	0x00004e40


	//   ....[4]....
        /*0134*/ 	.word	0x00004ee0


	//   ....[5]....
        /*0138*/ 	.word	0x00004fb0


	//   ....[6]....
        /*013c*/ 	.word	0x00005020


	//   ....[7]....
        /*0140*/ 	.word	0x00005170


	//   ....[8]....
        /*0144*/ 	.word	0x000090a0


	//   ....[9]....
        /*0148*/ 	.word	0x00009220


	//   ....[10]....
        /*014c*/ 	.word	0x00009280


	//   ....[11]....
        /*0150*/ 	.word	0x00009340


	//   ....[12]....
        /*0154*/ 	.word	0x00009480


	//   ....[13]....
        /*0158*/ 	.word	0x00009500


	//   ....[14]....
        /*015c*/ 	.word	0x00009820


	//   ....[15]....
        /*0160*/ 	.word	0x000099b0


	//   ....[16]....
        /*0164*/ 	.word	0x0000bf00


	//   ....[17]....
        /*0168*/ 	.word	0x0000bf40


	//   ....[18]....
        /*016c*/ 	.word	0x0000bf50


	//   ....[19]....
        /*0170*/ 	.word	0x0000bf60


	//   ....[20]....
        /*0174*/ 	.word	0x0000bfa0


	//   ....[21]....
        /*0178*/ 	.word	0x0000bfc0


	//   ....[22]....
        /*017c*/ 	.word	0x0000bff0


	//   ....[23]....
        /*0180*/ 	.word	0x0000c040


	//----- nvinfo : EIATTR_EXIT_INSTR_OFFSETS
	.align		4
.L_528:
        /*0184*/ 	.byte	0x04, 0x1c
        /*0186*/ 	.short	(.L_530 - .L_529)


	//   ....[0]....
.L_529:
        /*0188*/ 	.word	0x00000520


	//   ....[1]....
        /*018c*/ 	.word	0x0000d960


	//   ....[2]....
        /*0190*/ 	.word	0x0000da20


	//   ....[3]....
        /*0194*/ 	.word	0x0000e9d0


	//   ....[4]....
        /*0198*/ 	.word	0x0000ea50


	//----- nvinfo : EIATTR_CTAIDZ_USED
	.align		4
.L_530:
        /*019c*/ 	.byte	0x01, 0x04
	.zero		2


	//----- nvinfo : EIATTR_CRS_STACK_SIZE
	.align		4
        /*01a0*/ 	.byte	0x04, 0x1e
        /*01a2*/ 	.short	(.L_532 - .L_531)
.L_531:
        /*01a4*/ 	.word	0x00000000
.L_532:


//--------------------- .nv.info._ZN5flash16flash_fwd_kernelI23Flash_fwd_kernel_traitsILi64ELi128ELi64ELi4ELb0ELb0EN7cutlass6half_tE19Flash_kernel_traitsILi64ELi128ELi64ELi4ES3_EELb1ELb0ELb0ELb0ELb0ELb0ELb0ELb1EEEvNS_16Flash_fwd_paramsE --------------------------
	.section	.nv.info._ZN5flash16flash_fwd_kernelI23Flash_fwd_kernel_traitsILi64ELi128ELi64ELi4ELb0ELb0EN7cutlass6half_tE19Flash_kernel_traitsILi64ELi128ELi64ELi4ES3_EELb1ELb0ELb0ELb0ELb0ELb0ELb0ELb1EEEvNS_16Flash_fwd_paramsE,"",@"SHT_CUDA_INFO"
	.sectionflags	@""
	.align	4


	//----- nvinfo : EIATTR_CUDA_API_VERSION
	.align		4
        /*0000*/ 	.byte	0x04, 0x37
        /*0002*/ 	.short	(.L_534 - .L_533)
.L_533:
        /*0004*/ 	.word	0x00000082


	//----- nvinfo : EIATTR_SW2861232_WAR
	.align		4
.L_534:
        /*0008*/ 	.byte	0x01, 0x35
	.zero		2


	//----- nvinfo : EIATTR_PARAM_CBANK
	.align		4
        /*000c*/ 	.byte	0x04, 0x0a
        /*000e*/ 	.short	(.L_536 - .L_535)
	.align		4
.L_535:
        /*0010*/ 	.word	index@(.nv.constant0._ZN5flash16flash_fwd_kernelI23Flash_fwd_kernel_traitsILi64ELi128ELi64ELi4ELb0ELb0EN7cutlass6half_tE19Flash_kernel_traitsILi64ELi128ELi64ELi4ES3_EELb1ELb0ELb0ELb0ELb0ELb0ELb0ELb1EEEvNS_16Flash_fwd_paramsE)
        /*0014*/ 	.short	0x0160
        /*0016*/ 	.short	0x01d0


	//----- nvinfo : EIATTR_CBANK_PARAM_SIZE
	.align		4
.L_536:
        /*0018*/ 	.byte	0x03, 0x19
        /*001a*/ 	.short	0x01d0


	//----- nvinfo : EIATTR_KPARAM_INFO
	.align		4
        /*001c*/ 	.byte	0x04, 0x17
        /*001e*/ 	.short	(.L_538 - .L_537)
.L_537:
        /*0020*/ 	.word	0x00000000
        /*0024*/ 	.short	0x0000
        /*0026*/ 	.short	0x0000
        /*0028*/ 	.byte	0x00, 0xf0, 0x41, 0x07


	//----- nvinfo : EIATTR_MAXREG_COUNT
	.align		4
.L_538:
        /*002c*/ 	.byte	0x03, 0x1b
        /*002e*/ 	.short	0x00ff


	//----- nvinfo : EIATTR_NUM_BARRIERS
	.align		4
        /*0030*/ 	.byte	0x02, 0x4c
        /*0032*/ 	.byte	0x01
	.zero		1


	//----- nvinfo : EIATTR_ANNOTATIONS
	.align		4
        /*0034*/ 	.byte	0x04, 0x55
        /*0036*/ 	.short	(.L_540 - .L_539)


	//   ....[0]....
.L_539:
        /* <DEDUP_REMOVED lines=60> */


	//----- nvinfo : EIATTR_MERCURY_ISA_VERSION
	.align		4
.L_540:
        /*03e0*/ 	.byte	0x03, 0x5f
        /*03e2*/ 	.short	0x0000


	//----- nvinfo : EIATTR_COOP_GROUP_MASK_REGIDS
	.align		4
        /*03e4*/ 	.byte	0x04, 0x29
        /*03e6*/ 	.short	(.L_542 - .L_541)


	//   ....[0]....
.L_541:
        /*03e8*/ 	.word	0xffffffff


	//   ....[1]....
        /*03ec*/ 	.word	0xffffffff


	//   ....[2]....
        /*03f0*/ 	.word	0xffffffff


	//   ....[3]....
        /*03f4*/ 	.word	0xffffffff


	//   ....[4]....
        /*03f8*/ 	.word	0xffffffff


	//   ....[5]....
        /*03fc*/ 	.word	0xffffffff


	//   ....[6]....
        /*0400*/ 	.word	0xffffffff


	//   ....[7]....
        /*0404*/ 	.word	0xffffffff


	//   ....[8]....
        /*0408*/ 	.word	0xffffffff


	//   ....[9]....
        /*040c*/ 	.word	0xffffffff


	//   ....[10]....
        /*0410*/ 	.word	0xffffffff


	//   ....[11]....
        /*0414*/ 	.word	0xffffffff


	//   ....[12]....
        /*0418*/ 	.word	0xffffffff


	//   ....[13]....
        /*041c*/ 	.word	0xffffffff


	//   ....[14]....
        /*0420*/ 	.word	0xffffffff


	//   ....[15]....
        /*0424*/ 	.word	0xffffffff


	//   ....[16]....
        /*0428*/ 	.word	0xffffffff


	//   ....[17]....
        /*042c*/ 	.word	0xffffffff


	//   ....[18]....
        /*0430*/ 	.word	0xffffffff


	//   ....[19]....
        /*0434*/ 	.word	0xffffffff


	//   ....[20]....
        /*0438*/ 	.word	0xffffffff


	//   ....[21]....
        /*043c*/ 	.word	0xffffffff


	//   ....[22]....
        /*0440*/ 	.word	0xffffffff


	//   ....[23]....
        /*0444*/ 	.word	0xffffffff


	//----- nvinfo : EIATTR_COOP_GROUP_INSTR_OFFSETS
	.align		4
.L_542:
        /*0448*/ 	.byte	0x04, 0x28
        /*044a*/ 	.short	(.L_544 - .L_543)


	//   ....[0]....
.L_543:
        /*044c*/ 	.word	0x00003ab0


	//   ....[1]....
        /*0450*/ 	.word	0x00003c60


	//   ....[2]....
        /*0454*/ 	.word	0x00003df0


	//   ....[3]....
        /*0458*/ 	.word	0x00003f70


	//   ....[4]....
        /*045c*/ 	.word	0x00004d30


	//   ....[5]....
        /*0460*/ 	.word	0x00004d70


	//   ....[6]....
        /*0464*/ 	.word	0x00004ec0


	//   ....[7]....
        /*0468*/ 	.word	0x00004f60


	//   ....[8]....
        /*046c*/ 	.word	0x00009710


	//   ....[9]....
        /*0470*/ 	.word	0x000097d0


	//   ....[10]....
        /*0474*/ 	.word	0x00009880


	//   ....[11]....
        /*0478*/ 	.word	0x000098f0


	//   ....[12]....
        /*047c*/ 	.word	0x00009960


	//   ....[13]....
        /*0480*/ 	.word	0x000099e0


	//   ....[14]....
        /*0484*/ 	.word	0x00009a60


	//   ....[15]....
        /*0488*/ 	.word	0x00009ac0


	//   ....[16]....
        /*048c*/ 	.word	0x0000ed90


	//   ....[17]....
        /*0490*/ 	.word	0x0000eda0


	//   ....[18]....
        /*0494*/ 	.word	0x0000edb0


	//   ....[19]....
        /*0498*/ 	.word	0x0000edc0


	//   ....[20]....
        /*049c*/ 	.word	0x0000ee10


	//   ....[21]....
        /*04a0*/ 	.word	0x0000ee30


	//   ....[22]....
        /*04a4*/ 	.word	0x0000ee70


	//   ....[23]....
        /*04a8*/ 	.word	0x0000ee80


	//----- nvinfo : EIATTR_EXIT_INSTR_OFFSETS
	.align		4
.L_544:
        /*04ac*/ 	.byte	0x04, 0x1c
        /*04ae*/ 	.short	(.L_546 - .L_545)


	//   ....[0]....
.L_545:
        /*04b0*/ 	.word	0x000004d0


	//   ....[1]....
        /*04b4*/ 	.word	0x00010860


	//   ....[2]....
        /*04b8*/ 	.word	0x00010920


	//   ....[3]....
        /*04bc*/ 	.word	0x000118f0


	//   ....[4]....
        /*04c0*/ 	.word	0x00011970


	//----- nvinfo : EIATTR_CTAIDZ_USED
	.align		4
.L_546:
        /*04c4*/ 	.byte	0x01, 0x04
	.zero		2


	//----- nvinfo : EIATTR_CRS_STACK_SIZE
	.align		4
        /*04c8*/ 	.byte	0x04, 0x1e
        /*04ca*/ 	.short	(.L_548 - .L_547)
.L_547:
        /*04cc*/ 	.word	0x00000000
.L_548:


//--------------------- .nv.info._ZN5flash16flash_fwd_kernelI23Flash_fwd_kernel_traitsILi64ELi128ELi64ELi4ELb0ELb0EN7cutlass6half_tE19Flash_kernel_traitsILi64ELi128ELi64ELi4ES3_EELb0ELb0ELb0ELb0ELb0ELb0ELb1ELb0EEEvNS_16Flash_fwd_paramsE --------------------------
	.section	.nv.info._ZN5flash16flash_fwd_kernelI23Flash_fwd_kernel_traitsILi64ELi128ELi64ELi4ELb0ELb0EN7cutlass6half_tE19Flash_kernel_traitsILi64ELi128ELi64ELi4ES3_EELb0ELb0ELb0ELb0ELb0ELb0ELb1ELb0EEEvNS_16Flash_fwd_paramsE,"",@"SHT_CUDA_INFO"
	.sectionflags	@""
	.align	4


	//----- nvinfo : EIATTR_CUDA_API_VERSION
	.align		4
        /*0000*/ 	.byte	0x04, 0x37
        /*0002*/ 	.short	(.L_550 - .L_549)
.L_549:
        /*0004*/ 	.word	0x00000082


	//----- nvinfo : EIATTR_SW2861232_WAR
	.align		4
.L_550:
        /*0008*/ 	.byte	0x01, 0x35
	.zero		2


	//----- nvinfo : EIATTR_PARAM_CBANK
	.align		4
        /*000c*/ 	.byte	0x04, 0x0a
        /*000e*/ 	.short	(.L_552 - .L_551)
	.align		4
.L_551:
        /*0010*/ 	.word	index@(.nv.constant0._ZN5flash16flash_fwd_kernelI23Flash_fwd_kernel_traitsILi64ELi128ELi64ELi4ELb0ELb0EN7cutlass6half_tE19Flash_kernel_traitsILi64ELi128ELi64ELi4ES3_EELb0ELb0ELb0ELb0ELb0ELb0ELb1ELb0EEEvNS_16Flash_fwd_paramsE)
        /*0014*/ 	.short	0x0160
        /*0016*/ 	.short	0x01d0


	//----- nvinfo : EIATTR_CBANK_PARAM_SIZE
	.align		4
.L_552:
        /*0018*/ 	.byte	0x03, 0x19
        /*001a*/ 	.short	0x01d0


	//----- nvinfo : EIATTR_KPARAM_INFO
	.align		4
        /*001c*/ 	.byte	0x04, 0x17
        /*001e*/ 	.short	(.L_554 - .L_553)
.L_553:
        /*0020*/ 	.word	0x00000000
        /*0024*/ 	.short	0x0000
        /*0026*/ 	.short	0x0000
        /*0028*/ 	.byte	0x00, 0xf0, 0x41, 0x07


	//----- nvinfo : EIATTR_MAXREG_COUNT
	.align		4
.L_554:
        /*002c*/ 	.byte	0x03, 0x1b
        /*002e*/ 	.short	0x00ff


	//----- nvinfo : EIATTR_NUM_BARRIERS
	.align		4
        /*0030*/ 	.byte	0x02, 0x4c
        /*0032*/ 	.byte	0x01
	.zero		1


	//----- nvinfo : EIATTR_MERCURY_ISA_VERSION
	.align		4
        /*0034*/ 	.byte	0x03, 0x5f
        /*0036*/ 	.short	0x0000


	//----- nvinfo : EIATTR_COOP_GROUP_MASK_REGIDS
	.align		4
        /*0038*/ 	.byte	0x04, 0x29
        /*003a*/ 	.short	(.L_556 - .L_555)


	//   ....[0]....
.L_555:
        /*003c*/ 	.word	0xffffffff


	//   ....[1]....
        /*0040*/ 	.word	0xffffffff


	//   ....[2]....
        /*0044*/ 	.word	0xffffffff


	//   ....[3]....
        /*0048*/ 	.word	0xffffffff


	//   ....[4]....
        /*004c*/ 	.word	0xffffffff


	//   ....[5]....
        /*0050*/ 	.word	0xffffffff


	//   ....[6]....
        /*0054*/ 	.word	0xffffffff


	//   ....[7]....
        /*0058*/ 	.word	0xffffffff


	//   ....[8]....
        /*005c*/ 	.word	0xffffffff


	//   ....[9]....
        /*0060*/ 	.word	0xffffffff


	//   ....[10]....
        /*0064*/ 	.word	0xffffffff


	//   ....[11]....
        /*0068*/ 	.word	0xffffffff


	//   ....[12]....
        /*006c*/ 	.word	0xffffffff


	//   ....[13]....
        /*0070*/ 	.word	0xffffffff


	//   ....[14]....
        /*0074*/ 	.word	0xffffffff


	//   ....[15]....
        /*0078*/ 	.word	0xffffffff


	//   ....[16]....
        /*007c*/ 	.word	0xffffffff


	//   ....[17]....
        /*0080*/ 	.word	0xffffffff


	//   ....[18]....
        /*0084*/ 	.word	0xffffffff


	//   ....[19]....
        /*0088*/ 	.word	0xffffffff


	//   ....[20]....
        /*008c*/ 	.word	0xffffffff


	//   ....[21]....
        /*0090*/ 	.word	0xffffffff


	//   ....[22]....
        /*0094*/ 	.word	0xffffffff


	//   ....[23]....
        /*0098*/ 	.word	0xffffffff


	//----- nvinfo : EIATTR_COOP_GROUP_INSTR_OFFSETS
	.align		4
.L_556:
        /*009c*/ 	.byte	0x04, 0x28
        /*009e*/ 	.short	(.L_558 - .L_557)


	//   ....[0]....
.L_557:
        /*00a0*/ 	.word	0x00003aa0


	//   ....[1]....
        /*00a4*/ 	.word	0x00003b20


	//   ....[2]....
        /*00a8*/ 	.word	0x00003be0


	//   ....[3]....
        /*00ac*/ 	.word	0x00003ca0


	//   ....[4]....
        /*00b0*/ 	.word	0x00003cd0


	//   ....[5]....
        /*00b4*/ 	.word	0x00003e00


	//   ....[6]....
        /*00b8*/ 	.word	0x00003e60


	//   ....[7]....
        /*00bc*/ 	.word	0x00003fc0


	//   ....[8]....
        /*00c0*/ 	.word	0x00006a70


	//   ....[9]....
        /*00c4*/ 	.word	0x00006b30


	//   ....[10]....
        /*00c8*/ 	.word	0x00006ba0


	//   ....[11]....
        /*00cc*/ 	.word	0x00006bd0


	//   ....[12]....
        /*00d0*/ 	.word	0x00006bf0


	//   ....[13]....
        /*00d4*/ 	.word	0x00006c00


	//   ....[14]....
        /*00d8*/ 	.word	0x00006c20


	//   ....[15]....
        /*00dc*/ 	.word	0x00006c40


	//   ....[16]....
        /*00e0*/ 	.word	0x00008560


	//   ....[17]....
        /*00e4*/ 	.word	0x000085a0


	//   ....[18]....
        /*00e8*/ 	.word	0x000085e0


	//   ....[19]....
        /*00ec*/ 	.word	0x00008670


	//   ....[20]....
        /*00f0*/ 	.word	0x000086b0


	//   ....[21]....
        /*00f4*/ 	.word	0x000086c0


	//   ....[22]....
        /*00f8*/ 	.word	0x000086d0


	//   ....[23]....
        /*00fc*/ 	.word	0x00008700


	//----- nvinfo : EIATTR_EXIT_INSTR_OFFSETS
	.align		4
.L_558:
        /*0100*/ 	.byte	0x04, 0x1c
        /*0102*/ 	.short	(.L_560 - .L_559)


	//   ....[0]....
.L_559:
        /*0104*/ 	.word	0x000002e0


	//   ....[1]....
        /*0108*/ 	.word	0x00009f00


	//   ....[2]....
        /*010c*/ 	.word	0x00009fc0


	//   ....[3]....
        /*0110*/ 	.word	0x0000af50


	//   ....[4]....
        /*0114*/ 	.word	0x0000afd0


	//----- nvinfo : EIATTR_CTAIDZ_USED
	.align		4
.L_560:
        /*0118*/ 	.byte	0x01, 0x04
	.zero		2


	//----- nvinfo : EIATTR_CRS_STACK_SIZE
	.align		4
        /*011c*/ 	.byte	0x04, 0x1e
        /*011e*/ 	.short	(.L_562 - .L_561)
.L_561:
        /*0120*/ 	.word	0x00000000
.L_562:


//--------------------- .nv.info._ZN5flash16flash_fwd_kernelI23Flash_fwd_kernel_traitsILi64ELi128ELi64ELi4ELb0ELb0EN7cutlass6half_tE19Flash_kernel_traitsILi64ELi128ELi64ELi4ES3_EELb1ELb0ELb0ELb1ELb0ELb0ELb0ELb1EEEvNS_16Flash_fwd_paramsE --------------------------
	.section	.nv.info._ZN5flash16flash_fwd_kernelI23Flash_fwd_kernel_traitsILi64ELi128ELi64ELi4ELb0ELb0EN7cutlass6half_tE19Flash_kernel_traitsILi64ELi128ELi64ELi4ES3_EELb1ELb0ELb0ELb1ELb0ELb0ELb0ELb1EEEvNS_16Flash_fwd_paramsE,"",@"SHT_CUDA_INFO"
	.sectionflags	@""
	.align	4


	//----- nvinfo : EIATTR_CUDA_API_VERSION
	.align		4
        /*0000*/ 	.byte	0x04, 0x37
        /*0002*/ 	.short	(.L_564 - .L_563)
.L_563:
        /*0004*/ 	.word	0x00000082


	//----- nvinfo : EIATTR_SW2861232_WAR
	.align		4
.L_564:
        /*0008*/ 	.byte	0x01, 0x35
	.zero		2


	//----- nvinfo : EIATTR_PARAM_CBANK
	.align		4
        /*000c*/ 	.byte	0x04, 0x0a
        /*000e*/ 	.short	(.L_566 - .L_565)
	.align		4
.L_565:
        /*0010*/ 	.word	index@(.nv.constant0._ZN5flash16flash_fwd_kernelI23Flash_fwd_kernel_traitsILi64ELi128ELi64ELi4ELb0ELb0EN7cutlass6half_tE19Flash_kernel_traitsILi64ELi128ELi64ELi4ES3_EELb1ELb0ELb0ELb1ELb0ELb0ELb0ELb1EEEvNS_16Flash_fwd_paramsE)
        /*0014*/ 	.short	0x0160
        /*0016*/ 	.short	0x01d0


	//----- nvinfo : EIATTR_CBANK_PARAM_SIZE
	.align		4
.L_566:
        /*0018*/ 	.byte	0x03, 0x19
        /*001a*/ 	.short	0x01d0


	//----- nvinfo : EIATTR_KPARAM_INFO
	.align		4
        /*001c*/ 	.byte	0x04, 0x17
        /*001e*/ 	.short	(.L_568 - .L_567)
.L_567:
        /*0020*/ 	.word	0x00000000
        /*0024*/ 	.short	0x0000
        /*0026*/ 	.short	0x0000
        /*0028*/ 	.byte	0x00, 0xf0, 0x41, 0x07


	//----- nvinfo : EIATTR_MAXREG_COUNT
	.align		4
.L_568:
        /*002c*/ 	.byte	0x03, 0x1b
        /*002e*/ 	.short	0x00ff


	//----- nvinfo : EIATTR_NUM_BARRIERS
	.align		4
        /*0030*/ 	.byte	0x02, 0x4c
        /*0032*/ 	.byte	0x01
	.zero		1


	//----- nvinfo : EIATTR_ANNOTATIONS
	.align		4
        /*0034*/ 	.byte	0x04, 0x55
        /*0036*/ 	.short	(.L_570 - .L_569)


	//   ....[0]....
.L_569:
        /* <DEDUP_REMOVED lines=83> */


	//----- nvinfo : EIATTR_MERCURY_ISA_VERSION
	.align		4
.L_570:
        /*0558*/ 	.byte	0x03, 0x5f
        /*055a*/ 	.short	0x0000


	//----- nvinfo : EIATTR_COOP_GROUP_MASK_REGIDS
	.align		4
        /*055c*/ 	.byte	0x04, 0x29
        /*055e*/ 	.short	(.L_572 - .L_571)


	//   ....[0]....
.L_571:
        /*0560*/ 	.word	0xffffffff


	//   ....[1]....
        /*0564*/ 	.word	0xffffffff


	//   ....[2]....
        /*0568*/ 	.word	0xffffffff


	//   ....[3]....
        /*056c*/ 	.word	0xffffffff


	//   ....[4]....
        /*0570*/ 	.word	0xffffffff


	//   ....[5]....
        /*0574*/ 	.word	0xffffffff


	//   ....[6]....
        /*0578*/ 	.word	0xffffffff


	//   ....[7]....
        /*057c*/ 	.word	0xffffffff


	//   ....[8]....
        /*0580*/ 	.word	0xffffffff


	//   ....[9]....
        /*0584*/ 	.word	0xffffffff


	//   ....[10]....
        /*0588*/ 	.word	0xffffffff


	//   ....[11]....
        /*058c*/ 	.word	0xffffffff


	//   ....[12]....
        /*0590*/ 	.word	0xffffffff


	//   ....[13]....
        /*0594*/ 	.word	0xffffffff


	//   ....[14]....
        /*0598*/ 	.word	0xffffffff


	//   ....[15]....
        /*059c*/ 	.word	0xffffffff


	//   ....[16]....
        /*05a0*/ 	.word	0xffffffff


	//   ....[17]....
        /*05a4*/ 	.word	0xffffffff


	//   ....[18]....
        /*05a8*/ 	.word	0xffffffff


	//   ....[19]....
        /*05ac*/ 	.word	0xffffffff


	//   ....[20]....
        /*05b0*/ 	.word	0xffffffff


	//   ....[21]....
        /*05b4*/ 	.word	0xffffffff


	//   ....[22]....
        /*05b8*/ 	.word	0xffffffff


	//   ....[23]....
        /*05bc*/ 	.word	0xffffffff


	//----- nvinfo : EIATTR_COOP_GROUP_INSTR_OFFSETS
	.align		4
.L_572:
        /*05c0*/ 	.byte	0x04, 0x28
        /*05c2*/ 	.short	(.L_574 - .L_573)


	//   ....[0]....
.L_573:
        /*05c4*/ 	.word	0x00005940


	//   ....[1]....
        /*05c8*/ 	.word	0x00005ca0


	//   ....[2]....
        /*05cc*/ 	.word	0x00005d20


	//   ....[3]....
        /*05d0*/ 	.word	0x00005da0


	//   ....[4]....
        /*05d4*/ 	.word	0x00005dd0


	//   ....[5]....
        /*05d8*/ 	.word	0x00005e00


	//   ....[6]....
        /*05dc*/ 	.word	0x00005f20


	//   ....[7]....
        /*05e0*/ 	.word	0x00005f80


	//   ....[8]....
        /*05e4*/ 	.word	0x0000c940


	//   ....[9]....
        /*05e8*/ 	.word	0x0000c990


	//   ....[10]....
        /*05ec*/ 	.word	0x0000ca40


	//   ....[11]....
        /*05f0*/ 	.word	0x0000caa0


	//   ....[12]....
        /*05f4*/ 	.word	0x0000caf0


	//   ....[13]....
        /*05f8*/ 	.word	0x0000cb30


	//   ....[14]....
        /*05fc*/ 	.word	0x0000cc60


	//   ....[15]....
        /*0600*/ 	.word	0x0000cd50


	//   ....[16]....
        /*0604*/ 	.word	0x00011e00


	//   ....[17]....
        /*0608*/ 	.word	0x00011e40


	//   ....[18]....
        /*060c*/ 	.word	0x00011e70


	//   ....[19]....
        /*0610*/ 	.word	0x00011ea0


	//   ....[20]....
        /*0614*/ 	.word	0x00011f50


	//   ....[21]....
        /*0618*/ 	.word	0x00011f80


	//   ....[22]....
        /*061c*/ 	.word	0x00011fe0


	//   ....[23]....
        /*0620*/ 	.word	0x00012080


	//----- nvinfo : EIATTR_EXIT_INSTR_OFFSETS
	.align		4
.L_574:
        /*0624*/ 	.byte	0x04, 0x1c
        /*0626*/ 	.short	(.L_576 - .L_575)


	//   ....[0]....
.L_575:
        /*0628*/ 	.word	0x000006c0


	//   ....[1]....
        /*062c*/ 	.word	0x00013950


	//   ....[2]....
        /*0630*/ 	.word	0x00013a10


	//   ....[3]....
        /*0634*/ 	.word	0x00014a30


	//   ....[4]....
        /*0638*/ 	.word	0x00014ab0


	//----- nvinfo : EIATTR_CTAIDZ_USED
	.align		4
.L_576:
        /*063c*/ 	.byte	0x01, 0x04
	.zero		2


	//----- nvinfo : EIATTR_CRS_STACK_SIZE
	.align		4
        /*0640*/ 	.byte	0x04, 0x1e
        /*0642*/ 	.short	(.L_578 - .L_577)
.L_577:
        /*0644*/ 	.word	0x00000000
.L_578:


//--------------------- .nv.info._ZN5flash16flash_fwd_kernelI23Flash_fwd_kernel_traitsILi64ELi128ELi64ELi4ELb0ELb0EN7cutlass6half_tE19Flash_kernel_traitsILi64ELi128ELi64ELi4ES3_EELb0ELb0ELb0ELb1ELb0ELb0ELb1ELb0EEEvNS_16Flash_fwd_paramsE --------------------------
	.section	.nv.info._ZN5flash16flash_fwd_kernelI23Flash_fwd_kernel_traitsILi64ELi128ELi64ELi4ELb0ELb0EN7cutlass6half_tE19Flash_kernel_traitsILi64ELi128ELi64ELi4ES3_EELb0ELb0ELb0ELb1ELb0ELb0ELb1ELb0EEEvNS_16Flash_fwd_paramsE,"",@"SHT_CUDA_INFO"
	.sectionflags	@""
	.align	4


	//----- nvinfo : EIATTR_CUDA_API_VERSION
	.align		4
        /*0000*/ 	.byte	0x04, 0x37
        /*0002*/ 	.short	(.L_580 - .L_579)
.L_579:
        /*0004*/ 	.word	0x00000082


	//----- nvinfo : EIATTR_SW2861232_WAR
	.align		4
.L_580:
        /*0008*/ 	.byte	0x01, 0x35
	.zero		2


	//----- nvinfo : EIATTR_PARAM_CBANK
	.align		4
        /*000c*/ 	.byte	0x04, 0x0a
        /*000e*/ 	.short	(.L_582 - .L_581)
	.align		4
.L_581:
        /*0010*/ 	.word	index@(.nv.constant0._ZN5flash16flash_fwd_kernelI23Flash_fwd_kernel_traitsILi64ELi128ELi64ELi4ELb0ELb0EN7cutlass6half_tE19Flash_kernel_traitsILi64ELi128ELi64ELi4ES3_EELb0ELb0ELb0ELb1ELb0ELb0ELb1ELb0EEEvNS_16Flash_fwd_paramsE)
        /*0014*/ 	.short	0x0160
        /*0016*/ 	.short	0x01d0


	//----- nvinfo : EIATTR_CBANK_PARAM_SIZE
	.align		4
.L_582:
        /*0018*/ 	.byte	0x03, 0x19
        /*001a*/ 	.short	0x01d0


	//----- nvinfo : EIATTR_KPARAM_INFO
	.align		4
        /*001c*/ 	.byte	0x04, 0x17
        /*001e*/ 	.short	(.L_584 - .L_583)
.L_583:
        /*0020*/ 	.word	0x00000000
        /*0024*/ 	.short	0x0000
        /*0026*/ 	.short	0x0000
        /*0028*/ 	.byte	0x00, 0xf0, 0x41, 0x07


	//----- nvinfo : EIATTR_MAXREG_COUNT
	.align		4
.L_584:
        /*002c*/ 	.byte	0x03, 0x1b
        /*002e*/ 	.short	0x00ff


	//----- nvinfo : EIATTR_NUM_BARRIERS
	.align		4
        /*0030*/ 	.byte	0x02, 0x4c
        /*0032*/ 	.byte	0x01
	.zero		1


	//----- nvinfo : EIATTR_ANNOTATIONS
	.align		4
        /*0034*/ 	.byte	0x04, 0x55
        /*0036*/ 	.short	(.L_586 - .L_585)


	//   ....[0]....
.L_585:
        /* <DEDUP_REMOVED lines=9> */


	//----- nvinfo : EIATTR_MERCURY_ISA_VERSION
	.align		4
.L_586:
        /*00b8*/ 	.byte	0x03, 0x5f
        /*00ba*/ 	.short	0x0000


	//----- nvinfo : EIATTR_COOP_GROUP_MASK_REGIDS
	.align		4
        /*00bc*/ 	.byte	0x04, 0x29
        /*00be*/ 	.short	(.L_588 - .L_587)


	//   ....[0]....
.L_587:
        /*00c0*/ 	.word	0xffffffff


	//   ....[1]....
        /*00c4*/ 	.word	0xffffffff


	//   ....[2]....
        /*00c8*/ 	.word	0xffffffff


	//   ....[3]....
        /*00cc*/ 	.word	0xffffffff


	//   ....[4]....
        /*00d0*/ 	.word	0xffffffff


	//   ....[5]....
        /*00d4*/ 	.word	0xffffffff


	//   ....[6]....
        /*00d8*/ 	.word	0xffffffff


	//   ....[7]....
        /*00dc*/ 	.word	0xffffffff


	//   ....[8]....
        /*00e0*/ 	.word	0xffffffff


	//   ....[9]....
        /*00e4*/ 	.word	0xffffffff


	//   ....[10]....
        /*00e8*/ 	.word	0xffffffff


	//   ....[11]....
        /*00ec*/ 	.word	0xffffffff


	//   ....[12]....
        /*00f0*/ 	.word	0xffffffff


	//   ....[13]....
        /*00f4*/ 	.word	0xffffffff


	//   ....[14]....
        /*00f8*/ 	.word	0xffffffff


	//   ....[15]....
        /*00fc*/ 	.word	0xffffffff


	//   ....[16]....
        /*0100*/ 	.word	0xffffffff


	//   ....[17]....
        /*0104*/ 	.word	0xffffffff


	//   ....[18]....
        /*0108*/ 	.word	0xffffffff


	//   ....[19]....
        /*010c*/ 	.word	0xffffffff


	//   ....[20]....
        /*0110*/ 	.word	0xffffffff


	//   ....[21]....
        /*0114*/ 	.word	0xffffffff


	//   ....[22]....
        /*0118*/ 	.word	0xffffffff


	//   ....[23]....
        /*011c*/ 	.word	0xffffffff


	//----- nvinfo : EIATTR_COOP_GROUP_INSTR_OFFSETS
	.align		4
.L_588:
        /*0120*/ 	.byte	0x04, 0x28
        /*0122*/ 	.short	(.L_590 - .L_589)


	//   ....[0]....
.L_589:
        /*0124*/ 	.word	0x000051f0


	//   ....[1]....
        /*0128*/ 	.word	0x00005280


	//   ....[2]....
        /*012c*/ 	.word	0x000052e0


	//   ....[3]....
        /*0130*/ 	.word	0x00005320


	//   ....[4]....
        /*0134*/ 	.word	0x00005360


	//   ....[5]....
        /*0138*/ 	.word	0x00005410


	//   ....[6]....
        /*013c*/ 	.word	0x00005520


	//   ....[7]....
        /*0140*/ 	.word	0x000056f0


	//   ....[8]....
        /*0144*/ 	.word	0x00008e20


	//   ....[9]....
        /*0148*/ 	.word	0x00008ee0


	//   ....[10]....
        /*014c*/ 	.word	0x00008f30


	//   ....[11]....
        /*0150*/ 	.word	0x00008f60


	//   ....[12]....
        /*0154*/ 	.word	0x00008fb0


	//   ....[13]....
        /*0158*/ 	.word	0x00009040


	//   ....[14]....
        /*015c*/ 	.word	0x00009060


	//   ....[15]....
        /*0160*/ 	.word	0x00009100


	//   ....[16]....
        /*0164*/ 	.word	0x0000a960


	//   ....[17]....
        /*0168*/ 	.word	0x0000a9a0


	//   ....[18]....
        /*016c*/ 	.word	0x0000a9b0


	//   ....[19]....
        /*0170*/ 	.word	0x0000a9c0


	//   ....[20]....
        /*0174*/ 	.word	0x0000aa00


	//   ....[21]....
        /*0178*/ 	.word	0x0000aa20


	//   ....[22]....
        /*017c*/ 	.word	0x0000aa30


	//   ....[23]....
        /*0180*/ 	.word	0x0000aac0


	//----- nvinfo : EIATTR_EXIT_INSTR_OFFSETS
	.align		4
.L_590:
        /*0184*/ 	.byte	0x04, 0x1c
        /*0186*/ 	.short	(.L_592 - .L_591)


	//   ....[0]....
.L_591:
        /*0188*/ 	.word	0x000002f0


	//   ....[1]....
        /*018c*/ 	.word	0x0000c330


	//   ....[2]....
        /*0190*/ 	.word	0x0000c3f0


	//   ....[3]....
        /*0194*/ 	.word	0x0000d3b0


	//   ....[4]....
        /*0198*/ 	.word	0x0000d430


	//----- nvinfo : EIATTR_CTAIDZ_USED
	.align		4
.L_592:
        /*019c*/ 	.byte	0x01, 0x04
	.zero		2


	//----- nvinfo : EIATTR_CRS_STACK_SIZE
	.align		4
        /*01a0*/ 	.byte	0x04, 0x1e
        /*01a2*/ 	.short	(.L_594 - .L_593)
.L_593:
        /*01a4*/ 	.word	0x00000000
.L_594:


//--------------------- .nv.info._ZN5flash16flash_fwd_kernelI23Flash_fwd_kernel_traitsILi64ELi128ELi64ELi4ELb0ELb0EN7cutlass6half_tE19Flash_kernel_traitsILi64ELi128ELi64ELi4ES3_EELb1ELb0ELb1ELb0ELb0ELb1ELb0ELb0EEEvNS_16Flash_fwd_paramsE --------------------------
	.section	.nv.info._ZN5flash16flash_fwd_kernelI23Flash_fwd_kernel_traitsILi64ELi128ELi64ELi4ELb0ELb0EN7cutlass6half_tE19Flash_kernel_traitsILi64ELi128ELi64ELi4ES3_EELb1ELb0ELb1ELb0ELb0ELb1ELb0ELb0EEEvNS_16Flash_fwd_paramsE,"",@"SHT_CUDA_INFO"
	.sectionflags	@""
	.align	4


	//----- nvinfo : EIATTR_CUDA_API_VERSION
	.align		4
        /*0000*/ 	.byte	0x04, 0x37
        /*0002*/ 	.short	(.L_596 - .L_595)
.L_595:
        /*0004*/ 	.word	0x00000082


	//----- nvinfo : EIATTR_SW2861232_WAR
	.align		4
.L_596:
        /*0008*/ 	.byte	0x01, 0x35
	.zero		2


	//----- nvinfo : EIATTR_PARAM_CBANK
	.align		4
        /*000c*/ 	.byte	0x04, 0x0a
        /*000e*/ 	.short	(.L_598 - .L_597)
	.align		4
.L_597:
        /*0010*/ 	.word	index@(.nv.constant0._ZN5flash16flash_fwd_kernelI23Flash_fwd_kernel_traitsILi64ELi128ELi64ELi4ELb0ELb0EN7cutlass6half_tE19Flash_kernel_traitsILi64ELi128ELi64ELi4ES3_EELb1ELb0ELb1ELb0ELb0ELb1ELb0ELb0EEEvNS_16Flash_fwd_paramsE)
        /*0014*/ 	.short	0x0160
        /*0016*/ 	.short	0x01d0


	//----- nvinfo : EIATTR_CBANK_PARAM_SIZE
	.align		4
.L_598:
        /*0018*/ 	.byte	0x03, 0x19
        /*001a*/ 	.short	0x01d0


	//----- nvinfo : EIATTR_KPARAM_INFO
	.align		4
        /*001c*/ 	.byte	0x04, 0x17
        /*001e*/ 	.short	(.L_600 - .L_599)
.L_599:
        /*0020*/ 	.word	0x00000000
        /*0024*/ 	.short	0x0000
        /*0026*/ 	.short	0x0000
        /*0028*/ 	.byte	0x00, 0xf0, 0x41, 0x07


	//----- nvinfo : EIATTR_MAXREG_COUNT
	.align		4
.L_600:
        /*002c*/ 	.byte	0x03, 0x1b
        /*002e*/ 	.short	0x00ff


	//----- nvinfo : EIATTR_NUM_BARRIERS
	.align		4
        /*0030*/ 	.byte	0x02, 0x4c
        /*0032*/ 	.byte	0x01
	.zero		1


	//----- nvinfo : EIATTR_ANNOTATIONS
	.align		4
        /*0034*/ 	.byte	0x04, 0x55
        /*0036*/ 	.short	(.L_602 - .L_601)


	//   ....[0]....
.L_601:
        /* <DEDUP_REMOVED lines=45> */


	//----- nvinfo : EIATTR_MERCURY_ISA_VERSION
	.align		4
.L_602:
        /*02f8*/ 	.byte	0x03, 0x5f
        /*02fa*/ 	.short	0x0000


	//----- nvinfo : EIATTR_COOP_GROUP_MASK_REGIDS
	.align		4
        /*02fc*/ 	.byte	0x04, 0x29
        /*02fe*/ 	.short	(.L_604 - .L_603)


	//   ....[0]....
.L_603:
        /*0300*/ 	.word	0xffffffff


	//   ....[1]....
        /*0304*/ 	.word	0xffffffff


	//   ....[2]....
        /*0308*/ 	.word	0xffffffff


	//   ....[3]....
        /*030c*/ 	.word	0xffffffff


	//   ....[4]....
        /*0310*/ 	.word	0xffffffff


	//   ....[5]....
        /*0314*/ 	.word	0xffffffff


	//   ....[6]....
        /*0318*/ 	.word	0xffffffff


	//   ....[7]....
        /*031c*/ 	.word	0xffffffff


	//   ....[8]....
        /*0320*/ 	.word	0xffffffff


	//   ....[9]....
        /*0324*/ 	.word	0xffffffff


	//   ....[10]....
        /*0328*/ 	.word	0xffffffff


	//   ....[11]....
        /*032c*/ 	.word	0xffffffff


	//   ....[12]....
        /*0330*/ 	.word	0xffffffff


	//   ....[13]....
        /*0334*/ 	.word	0xffffffff


	//   ....[14]....
        /*0338*/ 	.word	0xffffffff


	//   ....[15]....
        /*033c*/ 	.word	0xffffffff


	//   ....[16]....
        /*0340*/ 	.word	0xffffffff


	//   ....[17]....
        /*0344*/ 	.word	0xffffffff


	//   ....[18]....
        /*0348*/ 	.word	0xffffffff


	//   ....[19]....
        /*034c*/ 	.word	0xffffffff


	//   ....[20]....
        /*0350*/ 	.word	0xffffffff


	//   ....[21]....
        /*0354*/ 	.word	0xffffffff


	//   ....[22]....
        /*0358*/ 	.word	0xffffffff


	//   ....[23]....
        /*035c*/ 	.word	0xffffffff


	//   ....[24]....
        /*0360*/ 	.word	0xffffffff


	//   ....[25]....
        /*0364*/ 	.word	0xffffffff


	//   ....[26]....
        /*0368*/ 	.word	0xffffffff


	//   ....[27]....
        /*036c*/ 	.word	0xffffffff


	//   ....[28]....
        /*0370*/ 	.word	0xffffffff


	//   ....[29]....
        /*0374*/ 	.word	0xffffffff


	//   ....[30]....
        /*0378*/ 	.word	0xffffffff


	//   ....[31]....
        /*037c*/ 	.word	0xffffffff


	//   ....[32]....
        /*0380*/ 	.word	0xffffffff


	//   ....[33]....
        /*0384*/ 	.word	0xffffffff


	//   ....[34]....
        /*0388*/ 	.word	0xffffffff


	//   ....[35]....
        /*038c*/ 	.word	0xffffffff


	//   ....[36]....
        /*0390*/ 	.word	0xffffffff


	//   ....[37]....
        /*0394*/ 	.word	0xffffffff


	//   ....[38]....
        /*0398*/ 	.word	0xffffffff


	//   ....[39]....
        /*039c*/ 	.word	0xffffffff


	//----- nvinfo : EIATTR_COOP_GROUP_INSTR_OFFSETS
	.align		4
.L_604:
        /*03a0*/ 	.byte	0x04, 0x28
        /*03a2*/ 	.short	(.L_606 - .L_605)


	//   ....[0]....
.L_605:
        /*03a4*/ 	.word	0x000046d0


	//   ....[1]....
        /*03a8*/ 	.word	0x00004820


	//   ....[2]....
        /*03ac*/ 	.word	0x000048a0


	//   ....[3]....
        /*03b0*/ 	.word	0x000049a0


	//   ....[4]....
        /*03b4*/ 	.word	0x00004a00


	//   ....[5]....
        /*03b8*/ 	.word	0x00004b00


	//   ....[6]....
        /*03bc*/ 	.word	0x00004c00


	//   ....[7]....
        /*03c0*/ 	.word	0x00004df0


	//   ....[8]....
        /*03c4*/ 	.word	0x00008770


	//   ....[9]....
        /*03c8*/ 	.word	0x000087f0


	//   ....[10]....
        /*03cc*/ 	.word	0x00008810


	//   ....[11]....
        /*03d0*/ 	.word	0x000088a0


	//   ....[12]....
        /*03d4*/ 	.word	0x00009240


	//   ....[13]....
        /*03d8*/ 	.word	0x00009280


	//   ....[14]....
        /*03dc*/ 	.word	0x00009300


	//   ....[15]....
        /*03e0*/ 	.word	0x00009360


	//   ....[16]....
        /*03e4*/ 	.word	0x0000c9a0


	//   ....[17]....
        /*03e8*/ 	.word	0x0000cb00


	//   ....[18]....
        /*03ec*/ 	.word	0x0000cb10


	//   ....[19]....
        /*03f0*/ 	.word	0x0000cc10


	//   ....[20]....
        /*03f4*/ 	.word	0x0000dba0


	//   ....[21]....
        /*03f8*/ 	.word	0x0000dbe0


	//   ....[22]....
        /*03fc*/ 	.word	0x0000dc70


	//   ....[23]....
        /*0400*/ 	.word	0x0000dcd0


	//   ....[24]....
        /*0404*/ 	.word	0x00011730


	//   ....[25]....
        /*0408*/ 	.word	0x000119b0


	//   ....[26]....
        /*040c*/ 	.word	0x00011ad0


	//   ....[27]....
        /*0410*/ 	.word	0x00011b90


	//   ....[28]....
        /*0414*/ 	.word	0x00011f10


	//   ....[29]....
        /*0418*/ 	.word	0x00011f50


	//   ....[30]....
        /*041c*/ 	.word	0x00011f80


	//   ....[31]....
        /*0420*/ 	.word	0x00011fd0


	//   ....[32]....
        /*0424*/ 	.word	0x00014aa0


	//   ....[33]....
        /*0428*/ 	.word	0x00014ab0


	//   ....[34]....
        /*042c*/ 	.word	0x00014ac0


	//   ....[35]....
        /*0430*/ 	.word	0x00014b00


	//   ....[36]....
        /*0434*/ 	.word	0x00014b20


	//   ....[37]....
        /*0438*/ 	.word	0x00014b30


	//   ....[38]....
        /*043c*/ 	.word	0x00014b40


	//   ....[39]....
        /*0440*/ 	.word	0x00014b70


	//----- nvinfo : EIATTR_EXIT_INSTR_OFFSETS
	.align		4
.L_606:
        /*0444*/ 	.byte	0x04, 0x1c
        /*0446*/ 	.short	(.L_608 - .L_607)


	//   ....[0]....
.L_607:
        /*0448*/ 	.word	0x00000540


	//   ....[1]....
        /*044c*/ 	.word	0x00001520


	//   ....[2]....
        /*0450*/ 	.word	0x000015a0


	//   ....[3]....
        /*0454*/ 	.word	0x000164d0


	//   ....[4]....
        /*0458*/ 	.word	0x00016590


	//----- nvinfo : EIATTR_CTAIDZ_USED
	.align		4
.L_608:
        /*045c*/ 	.byte	0x01, 0x04
	.zero		2


	//----- nvinfo : EIATTR_CRS_STACK_SIZE
	.align		4
        /*0460*/ 	.byte	0x04, 0x1e
        /*0462*/ 	.short	(.L_610 - .L_609)
.L_609:
        /*0464*/ 	.word	0x00000000
.L_610:


//--------------------- .nv.info._ZN5flash16flash_fwd_kernelI23Flash_fwd_kernel_traitsILi64ELi128ELi64ELi4ELb0ELb0EN7cutlass6half_tE19Flash_kernel_traitsILi64ELi128ELi64ELi4ES3_EELb0ELb0ELb1ELb0ELb0ELb1ELb1ELb0EEEvNS_16Flash_fwd_paramsE --------------------------
	.section	.nv.info._ZN5flash16flash_fwd_kernelI23Flash_fwd_kernel_traitsILi64ELi128ELi64ELi4ELb0ELb0EN7cutlass6half_tE19Flash_kernel_traitsILi64ELi128ELi64ELi4ES3_EELb0ELb0ELb1ELb0ELb0ELb1ELb1ELb0EEEvNS_16Flash_fwd_paramsE,"",@"SHT_CUDA_INFO"
	.sectionflags	@""
	.align	4


	//----- nvinfo : EIATTR_CUDA_API_VERSION
	.align		4
        /*0000*/ 	.byte	0x04, 0x37
        /*0002*/ 	.short	(.L_612 - .L_611)
.L_611:
        /*0004*/ 	.word	0x00000082


	//----- nvinfo : EIATTR_SW2861232_WAR
	.align		4
.L_612:
        /*0008*/ 	.byte	0x01, 0x35
	.zero		2


	//----- nvinfo : EIATTR_PARAM_CBANK
	.align		4
        /*000c*/ 	.byte	0x04, 0x0a
        /*000e*/ 	.short	(.L_614 - .L_613)
	.align		4
.L_613:
        /*0010*/ 	.word	index@(.nv.constant0._ZN5flash16flash_fwd_kernelI23Flash_fwd_kernel_traitsILi64ELi128ELi64ELi4ELb0ELb0EN7cutlass6half_tE19Flash_kernel_traitsILi64ELi128ELi64ELi4ES3_EELb0ELb0ELb1ELb0ELb0ELb1ELb1ELb0EEEvNS_16Flash_fwd_paramsE)
        /*0014*/ 	.short	0x0160
        /*0016*/ 	.short	0x01d0


	//----- nvinfo : EIATTR_CBANK_PARAM_SIZE
	.align		4
.L_614:
        /*0018*/ 	.byte	0x03, 0x19
        /*001a*/ 	.short	0x01d0


	//----- nvinfo : EIATTR_KPARAM_INFO
	.align		4
        /*001c*/ 	.byte	0x04, 0x17
        /*001e*/ 	.short	(.L_616 - .L_615)
.L_615:
        /*0020*/ 	.word	0x00000000
        /*0024*/ 	.short	0x0000
        /*0026*/ 	.short	0x0000
        /*0028*/ 	.byte	0x00, 0xf0, 0x41, 0x07


	//----- nvinfo : EIATTR_MAXREG_COUNT
	.align		4
.L_616:
        /*002c*/ 	.byte	0x03, 0x1b
        /*002e*/ 	.short	0x00ff


	//----- nvinfo : EIATTR_NUM_BARRIERS
	.align		4
        /*0030*/ 	.byte	0x02, 0x4c
        /*0032*/ 	.byte	0x01
	.zero		1


	//----- nvinfo : EIATTR_ANNOTATIONS
	.align		4
        /*0034*/ 	.byte	0x04, 0x55
        /*0036*/ 	.short	(.L_618 - .L_617)


	//   ....[0]....
.L_617:
        /* <DEDUP_REMOVED lines=16> */


	//----- nvinfo : EIATTR_MERCURY_ISA_VERSION
	.align		4
.L_618:
        /*0120*/ 	.byte	0x03, 0x5f
        /*0122*/ 	.short	0x0000


	//----- nvinfo : EIATTR_INT_WARP_WIDE_INSTR_OFFSETS
	.align		4
        /*0124*/ 	.byte	0x04, 0x31
        /*0126*/ 	.short	(.L_620 - .L_619)


	//   ....[0]....
.L_619:
        /*0128*/ 	.word	0x00002310


	//   ....[1]....
        /*012c*/ 	.word	0x000023e0


	//----- nvinfo : EIATTR_COOP_GROUP_MASK_REGIDS
	.align		4
.L_620:
        /*0130*/ 	.byte	0x04, 0x29
        /*0132*/ 	.short	(.L_622 - .L_621)


	//   ....[0]....
.L_621:
        /*0134*/ 	.word	0xffffffff


	//   ....[1]....
        /*0138*/ 	.word	0xffffffff


	//   ....[2]....
        /*013c*/ 	.word	0xffffffff


	//   ....[3]....
        /*0140*/ 	.word	0xffffffff


	//   ....[4]....
        /*0144*/ 	.word	0xffffffff


	//   ....[5]....
        /*0148*/ 	.word	0xffffffff


	//   ....[6]....
        /*014c*/ 	.word	0xffffffff


	//   ....[7]....
        /*0150*/ 	.word	0xffffffff


	//   ....[8]....
        /*0154*/ 	.word	0xffffffff


	//   ....[9]....
        /*0158*/ 	.word	0xffffffff


	//   ....[10]....
        /*015c*/ 	.word	0xffffffff


	//   ....[11]....
        /*0160*/ 	.word	0xffffffff


	//   ....[12]....
        /*0164*/ 	.word	0xffffffff


	//   ....[13]....
        /*0168*/ 	.word	0xffffffff


	//   ....[14]....
        /*016c*/ 	.word	0xffffffff


	//   ....[15]....
        /*0170*/ 	.word	0xffffffff


	//   ....[16]....
        /*0174*/ 	.word	0xffffffff


	//   ....[17]....
        /*0178*/ 	.word	0xffffffff


	//   ....[18]....
        /*017c*/ 	.word	0xffffffff


	//   ....[19]....
        /*0180*/ 	.word	0xffffffff


	//   ....[20]....
        /*0184*/ 	.word	0xffffffff


	//   ....[21]....
        /*0188*/ 	.word	0xffffffff


	//   ....[22]....
        /*018c*/ 	.word	0xffffffff


	//   ....[23]....
        /*0190*/ 	.word	0xffffffff


	//   ....[24]....
        /*0194*/ 	.word	0xffffffff


	//   ....[25]....
        /*0198*/ 	.word	0xffffffff


	//   ....[26]....
        /*019c*/ 	.word	0xffffffff


	//   ....[27]....
        /*01a0*/ 	.word	0xffffffff


	//   ....[28]....
        /*01a4*/ 	.word	0xffffffff


	//   ....[29]....
        /*01a8*/ 	.word	0xffffffff


	//   ....[30]....
        /*01ac*/ 	.word	0xffffffff


	//   ....[31]....
        /*01b0*/ 	.word	0xffffffff


	//   ....[32]....
        /*01b4*/ 	.word	0xffffffff


	//   ....[33]....
        /*01b8*/ 	.word	0xffffffff


	//   ....[34]....
        /*01bc*/ 	.word	0xffffffff


	//   ....[35]....
        /*01c0*/ 	.word	0xffffffff


	//   ....[36]....
        /*01c4*/ 	.word	0xffffffff


	//   ....[37]....
        /*01c8*/ 	.word	0xffffffff


	//   ....[38]....
        /*01cc*/ 	.word	0xffffffff


	//   ....[39]....
        /*01d0*/ 	.word	0xffffffff


	//----- nvinfo : EIATTR_COOP_GROUP_INSTR_OFFSETS
	.align		4
.L_622:
        /*01d4*/ 	.byte	0x04, 0x28
        /*01d6*/ 	.short	(.L_624 - .L_623)


	//   ....[0]....
.L_623:
        /*01d8*/ 	.word	0x00004b00


	//   ....[1]....
        /*01dc*/ 	.word	0x00004bb0


	//   ....[2]....
        /*01e0*/ 	.word	0x00004c00


	//   ....[3]....
        /*01e4*/ 	.word	0x00004c50


	//   ....[4]....
        /*01e8*/ 	.word	0x00004c80


	//   ....[5]....
        /*01ec*/ 	.word	0x00004d40


	//   ....[6]....
        /*01f0*/ 	.word	0x00004ed0


	//   ....[7]....
        /*01f4*/ 	.word	0x00005070


	//   ....[8]....
        /*01f8*/ 	.word	0x000081e0


	//   ....[9]....
        /*01fc*/ 	.word	0x00008220


	//   ....[10]....
        /*0200*/ 	.word	0x000082b0


	//   ....[11]....
        /*0204*/ 	.word	0x000082c0


	//   ....[12]....
        /*0208*/ 	.word	0x000082f0


	//   ....[13]....
        /*020c*/ 	.word	0x00008370


	//   ....[14]....
        /*0210*/ 	.word	0x000084f0


	//   ....[15]....
        /*0214*/ 	.word	0x00008580


	//   ....[16]....
        /*0218*/ 	.word	0x0000bc70


	//   ....[17]....
        /*021c*/ 	.word	0x0000bdb0


	//   ....[18]....
        /*0220*/ 	.word	0x0000c0f0


	//   ....[19]....
        /*0224*/ 	.word	0x0000c1d0


	//   ....[20]....
        /*0228*/ 	.word	0x0000c1f0


	//   ....[21]....
        /*022c*/ 	.word	0x0000c200


	//   ....[22]....
        /*0230*/ 	.word	0x0000c230


	//   ....[23]....
        /*0234*/ 	.word	0x0000c250


	//   ....[24]....
        /*0238*/ 	.word	0x0000f770


	//   ....[25]....
        /*023c*/ 	.word	0x0000f9f0


	//   ....[26]....
        /*0240*/ 	.word	0x0000fce0


	//   ....[27]....
        /*0244*/ 	.word	0x0000fe00


	//   ....[28]....
        /*0248*/ 	.word	0x0000feb0


	//   ....[29]....
        /*024c*/ 	.word	0x0000ff10


	//   ....[30]....
        /*0250*/ 	.word	0x0000ff90


	//   ....[31]....
        /*0254*/ 	.word	0x0000ffc0


	//   ....[32]....
        /*0258*/ 	.word	0x000117f0


	//   ....[33]....
        /*025c*/ 	.word	0x00011820


	//   ....[34]....
        /*0260*/ 	.word	0x00011830


	//   ....[35]....
        /*0264*/ 	.word	0x00011840


	//   ....[36]....
        /*0268*/ 	.word	0x00011890


	//   ....[37]....
        /*026c*/ 	.word	0x000118b0


	//   ....[38]....
        /*0270*/ 	.word	0x000118d0


	//   ....[39]....
        /*0274*/ 	.word	0x000118f0


	//----- nvinfo : EIATTR_EXIT_INSTR_OFFSETS
	.align		4
.L_624:
        /*0278*/ 	.byte	0x04, 0x1c
        /*027a*/ 	.short	(.L_626 - .L_625)


	//   ....[0]....
.L_625:
        /*027c*/ 	.word	0x000002e0


	//   ....[1]....
        /*0280*/ 	.word	0x000012d0


	//   ....[2]....
        /*0284*/ 	.word	0x00001350


	//   ....[3]....
        /*0288*/ 	.word	0x00013210


	//   ....[4]....
        /*028c*/ 	.word	0x000132d0


	//----- nvinfo : EIATTR_CTAIDZ_USED
	.align		4
.L_626:
        /*0290*/ 	.byte	0x01, 0x04
	.zero		2


	//----- nvinfo : EIATTR_CRS_STACK_SIZE
	.align		4
        /*0294*/ 	.byte	0x04, 0x1e
        /*0296*/ 	.short	(.L_628 - .L_627)
.L_627:
        /*0298*/ 	.word	0x00000000
.L_628:


//--------------------- .nv.info._ZN5flash16flash_fwd_kernelI23Flash_fwd_kernel_traitsILi64ELi128ELi64ELi4ELb0ELb0EN7cutlass6half_tE19Flash_kernel_traitsILi64ELi128ELi64ELi4ES3_EELb1ELb0ELb1ELb1ELb0ELb0ELb0ELb0EEEvNS_16Flash_fwd_paramsE --------------------------
	.section	.nv.info._ZN5flash16flash_fwd_kernelI23Flash_fwd_kernel_traitsILi64ELi128ELi64ELi4ELb0ELb0EN7cutlass6half_tE19Flash_kernel_traitsILi64ELi128ELi64ELi4ES3_EELb1ELb0ELb1ELb1ELb0ELb0ELb0ELb0EEEvNS_16Flash_fwd_paramsE,"",@"SHT_CUDA_INFO"
	.sectionflags	@""
	.align	4


	//----- nvinfo : EIATTR_CUDA_API_VERSION
	.align		4
        /*0000*/ 	.byte	0x04, 0x37
        /*0002*/ 	.short	(.L_630 - .L_629)
.L_629:
        /*0004*/ 	.word	0x00000082


	//----- nvinfo : EIATTR_SW2861232_WAR
	.align		4
.L_630:
        /*0008*/ 	.byte	0x01, 0x35
	.zero		2


	//----- nvinfo : EIATTR_PARAM_CBANK
	.align		4
        /*000c*/ 	.byte	0x04, 0x0a
        /*000e*/ 	.short	(.L_632 - .L_631)
	.align		4
.L_631:
        /*0010*/ 	.word	index@(.nv.constant0._ZN5flash16flash_fwd_kernelI23Flash_fwd_kernel_traitsILi64ELi128ELi64ELi4ELb0ELb0EN7cutlass6half_tE19Flash_kernel_traitsILi64ELi128ELi64ELi4ES3_EELb1ELb0ELb1ELb1ELb0ELb0ELb0ELb0EEEvNS_16Flash_fwd_paramsE)
        /*0014*/ 	.short	0x0160
        /*0016*/ 	.short	0x01d0


	//----- nvinfo : EIATTR_CBANK_PARAM_SIZE
	.align		4
.L_632:
        /*0018*/ 	.byte	0x03, 0x19
        /*001a*/ 	.short	0x01d0


	//----- nvinfo : EIATTR_KPARAM_INFO
	.align		4
        /*001c*/ 	.byte	0x04, 0x17
        /*001e*/ 	.short	(.L_634 - .L_633)
.L_633:
        /*0020*/ 	.word	0x00000000
        /*0024*/ 	.short	0x0000
        /*0026*/ 	.short	0x0000
        /*0028*/ 	.byte	0x00, 0xf0, 0x41, 0x07


	//----- nvinfo : EIATTR_MAXREG_COUNT
	.align		4
.L_634:
        /*002c*/ 	.byte	0x03, 0x1b
        /*002e*/ 	.short	0x00ff


	//----- nvinfo : EIATTR_NUM_BARRIERS
	.align		4
        /*0030*/ 	.byte	0x02, 0x4c
        /*0032*/ 	.byte	0x01
	.zero		1


	//----- nvinfo : EIATTR_ANNOTATIONS
	.align		4
        /*0034*/ 	.byte	0x04, 0x55
        /*0036*/ 	.short	(.L_636 - .L_635)


	//   ....[0]....
.L_635:
        /* <DEDUP_REMOVED lines=36> */


	//----- nvinfo : EIATTR_MERCURY_ISA_VERSION
	.align		4
.L_636:
        /*0268*/ 	.byte	0x03, 0x5f
        /*026a*/ 	.short	0x0000


	//----- nvinfo : EIATTR_COOP_GROUP_MASK_REGIDS
	.align		4
        /*026c*/ 	.byte	0x04, 0x29
        /*026e*/ 	.short	(.L_638 - .L_637)


	//   ....[0]....
.L_637:
        /*0270*/ 	.word	0xffffffff


	//   ....[1]....
        /*0274*/ 	.word	0xffffffff


	//   ....[2]....
        /*0278*/ 	.word	0xffffffff


	//   ....[3]....
        /*027c*/ 	.word	0xffffffff


	//   ....[4]....
        /*0280*/ 	.word	0xffffffff


	//   ....[5]....
        /*0284*/ 	.word	0xffffffff


	//   ....[6]....
        /*0288*/ 	.word	0xffffffff


	//   ....[7]....
        /*028c*/ 	.word	0xffffffff


	//   ....[8]....
        /*0290*/ 	.word	0xffffffff


	//   ....[9]....
        /*0294*/ 	.word	0xffffffff


	//   ....[10]....
        /*0298*/ 	.word	0xffffffff


	//   ....[11]....
        /*029c*/ 	.word	0xffffffff


	//   ....[12]....
        /*02a0*/ 	.word	0xffffffff


	//   ....[13]....
        /*02a4*/ 	.word	0xffffffff


	//   ....[14]....
        /*02a8*/ 	.word	0xffffffff


	//   ....[15]....
        /*02ac*/ 	.word	0xffffffff


	//   ....[16]....
        /*02b0*/ 	.word	0xffffffff


	//   ....[17]....
        /*02b4*/ 	.word	0xffffffff


	//   ....[18]....
        /*02b8*/ 	.word	0xffffffff


	//   ....[19]....
        /*02bc*/ 	.word	0xffffffff


	//   ....[20]....
        /*02c0*/ 	.word	0xffffffff


	//   ....[21]....
        /*02c4*/ 	.word	0xffffffff


	//   ....[22]....
        /*02c8*/ 	.word	0xffffffff


	//   ....[23]....
        /*02cc*/ 	.word	0xffffffff


	//   ....[24]....
        /*02d0*/ 	.word	0xffffffff


	//   ....[25]....
        /*02d4*/ 	.word	0xffffffff


	//   ....[26]....
        /*02d8*/ 	.word	0xffffffff


	//   ....[27]....
        /*02dc*/ 	.word	0xffffffff


	//   ....[28]....
        /*02e0*/ 	.word	0xffffffff


	//   ....[29]....
        /*02e4*/ 	.word	0xffffffff


	//   ....[30]....
        /*02e8*/ 	.word	0xffffffff


	//   ....[31]....
        /*02ec*/ 	.word	0xffffffff


	//   ....[32]....
        /*02f0*/ 	.word	0xffffffff


	//   ....[33]....
        /*02f4*/ 	.word	0xffffffff


	//   ....[34]....
        /*02f8*/ 	.word	0xffffffff


	//   ....[35]....
        /*02fc*/ 	.word	0xffffffff


	//   ....[36]....
        /*0300*/ 	.word	0xffffffff


	//   ....[37]....
        /*0304*/ 	.word	0xffffffff


	//   ....[38]....
        /*0308*/ 	.word	0xffffffff


	//   ....[39]....
        /*030c*/ 	.word	0xffffffff


	//----- nvinfo : EIATTR_COOP_GROUP_INSTR_OFFSETS
	.align		4
.L_638:
        /*0310*/ 	.byte	0x04, 0x28
        /*0312*/ 	.short	(.L_640 - .L_639)


	//   ....[0]....
.L_639:
        /*0314*/ 	.word	0x00006d10


	//   ....[1]....
        /*0318*/ 	.word	0x00006d50


	//   ....[2]....
        /*031c*/ 	.word	0x00006ee0


	//   ....[3]....
        /*0320*/ 	.word	0x000070f0


	//   ....[4]....
        /*0324*/ 	.word	0x00007150


	//   ....[5]....
        /*0328*/ 	.word	0x00007200


	//   ....[6]....
        /*032c*/ 	.word	0x000072c0


	//   ....[7]....
        /*0330*/ 	.word	0x00007510


	//   ....[8]....
        /*0334*/ 	.word	0x0000c730


	//   ....[9]....
        /*0338*/ 	.word	0x0000c7e0


	//   ....[10]....
        /*033c*/ 	.word	0x0000c800


	//   ....[11]....
        /*0340*/ 	.word	0x0000c8c0


	//   ....[12]....
        /*0344*/ 	.word	0x0000d120


	//   ....[13]....
        /*0348*/ 	.word	0x0000d240


	//   ....[14]....
        /*034c*/ 	.word	0x0000d330


	//   ....[15]....
        /*0350*/ 	.word	0x0000d3b0


	//   ....[16]....
        /*0354*/ 	.word	0x00012980


	//   ....[17]....
        /*0358*/ 	.word	0x00012a10


	//   ....[18]....
        /*035c*/ 	.word	0x00012a30


	//   ....[19]....
        /*0360*/ 	.word	0x00012af0


	//   ....[20]....
        /*0364*/ 	.word	0x00013370


	//   ....[21]....
        /*0368*/ 	.word	0x00013430


	//   ....[22]....
        /*036c*/ 	.word	0x000134e0


	//   ....[23]....
        /*0370*/ 	.word	0x00013560


	//   ....[24]....
        /*0374*/ 	.word	0x000183c0


	//   ....[25]....
        /*0378*/ 	.word	0x000186b0


	//   ....[26]....
        /*037c*/ 	.word	0x00018740


	//   ....[27]....
        /*0380*/ 	.word	0x00018790


	//   ....[28]....
        /*0384*/ 	.word	0x00018980


	//   ....[29]....
        /*0388*/ 	.word	0x00018a10


	//   ....[30]....
        /*038c*/ 	.word	0x00018a20


	//   ....[31]....
        /*0390*/ 	.word	0x00018b40


	//   ....[32]....
        /*0394*/ 	.word	0x0001b990


	//   ....[33]....
        /*0398*/ 	.word	0x0001b9a0


	//   ....[34]....
        /*039c*/ 	.word	0x0001b9b0


	//   ....[35]....
        /*03a0*/ 	.word	0x0001b9d0


	//   ....[36]....
        /*03a4*/ 	.word	0x0001b9f0


	//   ....[37]....
        /*03a8*/ 	.word	0x0001ba10


	//   ....[38]....
        /*03ac*/ 	.word	0x0001ba20


	//   ....[39]....
        /*03b0*/ 	.word	0x0001ba70


	//----- nvinfo : EIATTR_EXIT_INSTR_OFFSETS
	.align		4
.L_640:
        /*03b4*/ 	.byte	0x04, 0x1c
        /*03b6*/ 	.short	(.L_642 - .L_641)


	//   ....[0]....
.L_641:
        /*03b8*/ 	.word	0x00000730


	//   ....[1]....
        /*03bc*/ 	.word	0x000018a0


	//   ....[2]....
        /*03c0*/ 	.word	0x00001920


	//   ....[3]....
        /*03c4*/ 	.word	0x0001d180


	//   ....[4]....
        /*03c8*/ 	.word	0x0001d240


	//----- nvinfo : EIATTR_CTAIDZ_USED
	.align		4
.L_642:
        /*03cc*/ 	.byte	0x01, 0x04
	.zero		2


	//----- nvinfo : EIATTR_CRS_STACK_SIZE
	.align		4
        /*03d0*/ 	.byte	0x04, 0x1e
        /*03d2*/ 	.short	(.L_644 - .L_643)
.L_643:
        /*03d4*/ 	.word	0x00000000
.L_644:


//--------------------- .nv.info._ZN5flash16flash_fwd_kernelI23Flash_fwd_kernel_traitsILi64ELi128ELi64ELi4ELb0ELb0EN7cutlass6half_tE19Flash_kernel_traitsILi64ELi128ELi64ELi4ES3_EELb1ELb0ELb1ELb0ELb0ELb0ELb0ELb1EEEvNS_16Flash_fwd_paramsE --------------------------
	.section	.nv.info._ZN5flash16flash_fwd_kernelI23Flash_fwd_kernel_traitsILi64ELi128ELi64ELi4ELb0ELb0EN7cutlass6half_tE19Flash_kernel_traitsILi64ELi128ELi64ELi4ES3_EELb1ELb0ELb1ELb0ELb0ELb0ELb0ELb1EEEvNS_16Flash_fwd_paramsE,"",@"SHT_CUDA_INFO"
	.sectionflags	@""
	.align	4


	//----- nvinfo : EIATTR_CUDA_API_VERSION
	.align		4
        /*0000*/ 	.byte	0x04, 0x37
        /*0002*/ 	.short	(.L_646 - .L_645)
.L_645:
        /*0004*/ 	.word	0x00000082


	//----- nvinfo : EIATTR_SW2861232_WAR
	.align		4
.L_646:
        /*0008*/ 	.byte	0x01, 0x35
	.zero		2


	//----- nvinfo : EIATTR_PARAM_CBANK
	.align		4
        /*000c*/ 	.byte	0x04, 0x0a
        /*000e*/ 	.short	(.L_648 - .L_647)
	.align		4
.L_647:
        /*0010*/ 	.word	index@(.nv.constant0._ZN5flash16flash_fwd_kernelI23Flash_fwd_kernel_traitsILi64ELi128ELi64ELi4ELb0ELb0EN7cutlass6half_tE19Flash_kernel_traitsILi64ELi128ELi64ELi4ES3_EELb1ELb0ELb1ELb0ELb0ELb0ELb0ELb1EEEvNS_16Flash_fwd_paramsE)
        /*0014*/ 	.short	0x0160
        /*0016*/ 	.short	0x01d0


	//----- nvinfo : EIATTR_CBANK_PARAM_SIZE
	.align		4
.L_648:
        /*0018*/ 	.byte	0x03, 0x19
        /*001a*/ 	.short	0x01d0


	//----- nvinfo : EIATTR_KPARAM_INFO
	.align		4
        /*001c*/ 	.byte	0x04, 0x17
        /*001e*/ 	.short	(.L_650 - .L_649)
.L_649:
        /*0020*/ 	.word	0x00000000
        /*0024*/ 	.short	0x0000
        /*0026*/ 	.short	0x0000
        /*0028*/ 	.byte	0x00, 0xf0, 0x41, 0x07


	//----- nvinfo : EIATTR_MAXREG_COUNT
	.align		4
.L_650:
        /*002c*/ 	.byte	0x03, 0x1b
        /*002e*/ 	.short	0x00ff


	//----- nvinfo : EIATTR_NUM_BARRIERS
	.align		4
        /*0030*/ 	.byte	0x02, 0x4c
        /*0032*/ 	.byte	0x01
	.zero		1


	//----- nvinfo : EIATTR_ANNOTATIONS
	.align		4
        /*0034*/ 	.byte	0x04, 0x55
        /*0036*/ 	.short	(.L_652 - .L_651)


	//   ....[0]....
.L_651:
        /* <DEDUP_REMOVED lines=140> */


	//----- nvinfo : EIATTR_MERCURY_ISA_VERSION
	.align		4
.L_652:
        /*08e8*/ 	.byte	0x03, 0x5f
        /*08ea*/ 	.short	0x0000


	//----- nvinfo : EIATTR_COOP_GROUP_MASK_REGIDS
	.align		4
        /*08ec*/ 	.byte	0x04, 0x29
        /*08ee*/ 	.short	(.L_654 - .L_653)


	//   ....[0]....
.L_653:
        /*08f0*/ 	.word	0xffffffff


	//   ....[1]....
        /*08f4*/ 	.word	0xffffffff


	//   ....[2]....
        /*08f8*/ 	.word	0xffffffff


	//   ....[3]....
        /*08fc*/ 	.word	0xffffffff


	//   ....[4]....
        /*0900*/ 	.word	0xffffffff


	//   ....[5]....
        /*0904*/ 	.word	0xffffffff


	//   ....[6]....
        /*0908*/ 	.word	0xffffffff


	//   ....[7]....
        /*090c*/ 	.word	0xffffffff


	//   ....[8]....
        /*0910*/ 	.word	0xffffffff


	//   ....[9]....
        /*0914*/ 	.word	0xffffffff


	//   ....[10]....
        /*0918*/ 	.word	0xffffffff


	//   ....[11]....
        /*091c*/ 	.word	0xffffffff


	//   ....[12]....
        /*0920*/ 	.word	0xffffffff


	//   ....[13]....
        /*0924*/ 	.word	0xffffffff


	//   ....[14]....
        /*0928*/ 	.word	0xffffffff


	//   ....[15]....
        /*092c*/ 	.word	0xffffffff


	//   ....[16]....
        /*0930*/ 	.word	0xffffffff


	//   ....[17]....
        /*0934*/ 	.word	0xffffffff


	//   ....[18]....
        /*0938*/ 	.word	0xffffffff


	//   ....[19]....
        /*093c*/ 	.word	0xffffffff


	//   ....[20]....
        /*0940*/ 	.word	0xffffffff


	//   ....[21]....
        /*0944*/ 	.word	0xffffffff


	//   ....[22]....
        /*0948*/ 	.word	0xffffffff


	//   ....[23]....
        /*094c*/ 	.word	0xffffffff


	//   ....[24]....
        /*0950*/ 	.word	0xffffffff


	//   ....[25]....
        /*0954*/ 	.word	0xffffffff


	//   ....[26]....
        /*0958*/ 	.word	0xffffffff


	//   ....[27]....
        /*095c*/ 	.word	0xffffffff


	//   ....[28]....
        /*0960*/ 	.word	0xffffffff


	//   ....[29]....
        /*0964*/ 	.word	0xffffffff


	//   ....[30]....
        /*0968*/ 	.word	0xffffffff


	//   ....[31]....
        /*096c*/ 	.word	0xffffffff


	//   ....[32]....
        /*0970*/ 	.word	0xffffffff


	//   ....[33]....
        /*0974*/ 	.word	0xffffffff


	//   ....[34]....
        /*0978*/ 	.word	0xffffffff


	//   ....[35]....
        /*097c*/ 	.word	0xffffffff


	//   ....[36]....
        /*0980*/ 	.word	0xffffffff


	//   ....[37]....
        /*0984*/ 	.word	0xffffffff


	//   ....[38]....
        /*0988*/ 	.word	0xffffffff


	//   ....[39]....
        /*098c*/ 	.word	0xffffffff


	//----- nvinfo : EIATTR_COOP_GROUP_INSTR_OFFSETS
	.align		4
.L_654:
        /*0990*/ 	.byte	0x04, 0x28
        /*0992*/ 	.short	(.L_656 - .L_655)


	//   ....[0]....
.L_655:
        /*0994*/ 	.word	0x00005050


	//   ....[1]....
        /*0998*/ 	.word	0x00005140


	//   ....[2]....
        /*099c*/ 	.word	0x000051a0


	//   ....[3]....
        /*09a0*/ 	.word	0x000052b0


	//   ....[4]....
        /*09a4*/ 	.word	0x00007190


	//   ....[5]....
        /*09a8*/ 	.word	0x000072f0


	//   ....[6]....
        /*09ac*/ 	.word	0x00007380


	//   ....[7]....
        /*09b0*/ 	.word	0x000074f0


	//   ....[8]....
        /*09b4*/ 	.word	0x0000c860


	//   ....[9]....
        /*09b8*/ 	.word	0x0000c8a0


	//   ....[10]....
        /*09bc*/ 	.word	0x0000c900


	//   ....[11]....
        /*09c0*/ 	.word	0x0000c9c0


	//   ....[12]....
        /*09c4*/ 	.word	0x0000cfe0


	//   ....[13]....
        /*09c8*/ 	.word	0x0000d1a0


	//   ....[14]....
        /*09cc*/ 	.word	0x0000d1f0


	//   ....[15]....
        /*09d0*/ 	.word	0x0000d420


	//   ....[16]....
        /*09d4*/ 	.word	0x00014680


	//   ....[17]....
        /*09d8*/ 	.word	0x00014810


	//   ....[18]....
        /*09dc*/ 	.word	0x00014820


	//   ....[19]....
        /*09e0*/ 	.word	0x00014900


	//   ....[20]....
        /*09e4*/ 	.word	0x00015090


	//   ....[21]....
        /*09e8*/ 	.word	0x000150e0


	//   ....[22]....
        /*09ec*/ 	.word	0x00015680


	//   ....[23]....
        /*09f0*/ 	.word	0x000157a0


	//   ....[24]....
        /*09f4*/ 	.word	0x0001c9e0


	//   ....[25]....
        /*09f8*/ 	.word	0x0001caf0


	//   ....[26]....
        /*09fc*/ 	.word	0x0001cb40


	//   ....[27]....
        /*0a00*/ 	.word	0x0001cbb0


	//   ....[28]....
        /*0a04*/ 	.word	0x0001cc10


	//   ....[29]....
        /*0a08*/ 	.word	0x0001ccb0


	//   ....[30]....
        /*0a0c*/ 	.word	0x0001cd10


	//   ....[31]....
        /*0a10*/ 	.word	0x0001cd70


	//   ....[32]....
        /*0a14*/ 	.word	0x000220c0


	//   ....[33]....
        /*0a18*/ 	.word	0x000220d0


	//   ....[34]....
        /*0a1c*/ 	.word	0x000220e0


	//   ....[35]....
        /*0a20*/ 	.word	0x000220f0


	//   ....[36]....
        /*0a24*/ 	.word	0x00022140


	//   ....[37]....
        /*0a28*/ 	.word	0x00022160


	//   ....[38]....
        /*0a2c*/ 	.word	0x00022180


	//   ....[39]....
        /*0a30*/ 	.word	0x000221a0


	//----- nvinfo : EIATTR_EXIT_INSTR_OFFSETS
	.align		4
.L_656:
        /*0a34*/ 	.byte	0x04, 0x1c
        /*0a36*/ 	.short	(.L_658 - .L_657)


	//   ....[0]....
.L_657:
        /*0a38*/ 	.word	0x000004f0


	//   ....[1]....
        /*0a3c*/ 	.word	0x000015f0


	//   ....[2]....
        /*0a40*/ 	.word	0x00001670


	//   ....[3]....
        /*0a44*/ 	.word	0x00023c90


	//   ....[4]....
        /*0a48*/ 	.word	0x00023d50


	//----- nvinfo : EIATTR_CTAIDZ_USED
	.align		4
.L_658:
        /*0a4c*/ 	.byte	0x01, 0x04
	.zero		2


	//----- nvinfo : EIATTR_CRS_STACK_SIZE
	.align		4
        /*0a50*/ 	.byte	0x04, 0x1e
        /*0a52*/ 	.short	(.L_660 - .L_659)
.L_659:
        /*0a54*/ 	.word	0x00000000
.L_660:


//--------------------- .nv.info._ZN5flash16flash_fwd_kernelI23Flash_fwd_kernel_traitsILi64ELi128ELi64ELi4ELb0ELb0EN7cutlass6half_tE19Flash_kernel_traitsILi64ELi128ELi64ELi4ES3_EELb0ELb0ELb1ELb0ELb0ELb0ELb1ELb0EEEvNS_16Flash_fwd_paramsE --------------------------
	.section	.nv.info._ZN5flash16flash_fwd_kernelI23Flash_fwd_kernel_traitsILi64ELi128ELi64ELi4ELb0ELb0EN7cutlass6half_tE19Flash_kernel_traitsILi64ELi128ELi64ELi4ES3_EELb0ELb0ELb1ELb0ELb0ELb0ELb1ELb0EEEvNS_16Flash_fwd_paramsE,"",@"SHT_CUDA_INFO"
	.sectionflags	@""
	.align	4


	//----- nvinfo : EIATTR_CUDA_API_VERSION
	.align		4
        /*0000*/ 	.byte	0x04, 0x37
        /*0002*/ 	.short	(.L_662 - .L_661)
.L_661:
        /*0004*/ 	.word	0x00000082


	//----- nvinfo : EIATTR_SW2861232_WAR
	.align		4
.L_662:
        /*0008*/ 	.byte	0x01, 0x35
	.zero		2


	//----- nvinfo : EIATTR_PARAM_CBANK
	.align		4
        /*000c*/ 	.byte	0x04, 0x0a
        /*000e*/ 	.short	(.L_664 - .L_663)
	.align		4
.L_663:
        /*0010*/ 	.word	index@(.nv.constant0._ZN5flash16flash_fwd_kernelI23Flash_fwd_kernel_traitsILi64ELi128ELi64ELi4ELb0ELb0EN7cutlass6half_tE19Flash_kernel_traitsILi64ELi128ELi64ELi4ES3_EELb0ELb0ELb1ELb0ELb0ELb0ELb1ELb0EEEvNS_16Flash_fwd_paramsE)
        /*0014*/ 	.short	0x0160
        /*0016*/ 	.short	0x01d0


	//----- nvinfo : EIATTR_CBANK_PARAM_SIZE
	.align		4
.L_664:
        /*0018*/ 	.byte	0x03, 0x19
        /*001a*/ 	.short	0x01d0


	//----- nvinfo : EIATTR_KPARAM_INFO
	.align		4
        /*001c*/ 	.byte	0x04, 0x17
        /*001e*/ 	.short	(.L_666 - .L_665)
.L_665:
        /*0020*/ 	.word	0x00000000
        /*0024*/ 	.short	0x0000
        /*0026*/ 	.short	0x0000
        /*0028*/ 	.byte	0x00, 0xf0, 0x41, 0x07


	//----- nvinfo : EIATTR_MAXREG_COUNT
	.align		4
.L_666:
        /*002c*/ 	.byte	0x03, 0x1b
        /*002e*/ 	.short	0x00ff


	//----- nvinfo : EIATTR_NUM_BARRIERS
	.align		4
        /*0030*/ 	.byte	0x02, 0x4c
        /*0032*/ 	.byte	0x01
	.zero		1


	//----- nvinfo : EIATTR_ANNOTATIONS
	.align		4
        /*0034*/ 	.byte	0x04, 0x55
        /*0036*/ 	.short	(.L_668 - .L_667)


	//   ....[0]....
.L_667:
        /* <DEDUP_REMOVED lines=17> */


	//----- nvinfo : EIATTR_MERCURY_ISA_VERSION
	.align		4
.L_668:
        /*0130*/ 	.byte	0x03, 0x5f
        /*0132*/ 	.short	0x0000


	//----- nvinfo : EIATTR_COOP_GROUP_MASK_REGIDS
	.align		4
        /*0134*/ 	.byte	0x04, 0x29
        /*0136*/ 	.short	(.L_670 - .L_669)


	//   ....[0]....
.L_669:
        /*0138*/ 	.word	0xffffffff


	//   ....[1]....
        /*013c*/ 	.word	0xffffffff


	//   ....[2]....
        /*0140*/ 	.word	0xffffffff


	//   ....[3]....
        /*0144*/ 	.word	0xffffffff


	//   ....[4]....
        /*0148*/ 	.word	0xffffffff


	//   ....[5]....
        /*014c*/ 	.word	0xffffffff


	//   ....[6]....
        /*0150*/ 	.word	0xffffffff


	//   ....[7]....
        /*0154*/ 	.word	0xffffffff


	//   ....[8]....
        /*0158*/ 	.word	0xffffffff


	//   ....[9]....
        /*015c*/ 	.word	0xffffffff


	//   ....[10]....
        /*0160*/ 	.word	0xffffffff


	//   ....[11]....
        /*0164*/ 	.word	0xffffffff


	//   ....[12]....
        /*0168*/ 	.word	0xffffffff


	//   ....[13]....
        /*016c*/ 	.word	0xffffffff


	//   ....[14]....
        /*0170*/ 	.word	0xffffffff


	//   ....[15]....
        /*0174*/ 	.word	0xffffffff


	//   ....[16]....
        /*0178*/ 	.word	0xffffffff


	//   ....[17]....
        /*017c*/ 	.word	0xffffffff


	//   ....[18]....
        /*0180*/ 	.word	0xffffffff


	//   ....[19]....
        /*0184*/ 	.word	0xffffffff


	//   ....[20]....
        /*0188*/ 	.word	0xffffffff


	//   ....[21]....
        /*018c*/ 	.word	0xffffffff


	//   ....[22]....
        /*0190*/ 	.word	0xffffffff


	//   ....[23]....
        /*0194*/ 	.word	0xffffffff


	//   ....[24]....
        /*0198*/ 	.word	0xffffffff


	//   ....[25]....
        /*019c*/ 	.word	0xffffffff


	//   ....[26]....
        /*01a0*/ 	.word	0xffffffff


	//   ....[27]....
        /*01a4*/ 	.word	0xffffffff


	//   ....[28]....
        /*01a8*/ 	.word	0xffffffff


	//   ....[29]....
        /*01ac*/ 	.word	0xffffffff


	//   ....[30]....
        /*01b0*/ 	.word	0xffffffff


	//   ....[31]....
        /*01b4*/ 	.word	0xffffffff


	//   ....[32]....
        /*01b8*/ 	.word	0xffffffff


	//   ....[33]....
        /*01bc*/ 	.word	0xffffffff


	//   ....[34]....
        /*01c0*/ 	.word	0xffffffff


	//   ....[35]....
        /*01c4*/ 	.word	0xffffffff


	//   ....[36]....
        /*01c8*/ 	.word	0xffffffff


	//   ....[37]....
        /*01cc*/ 	.word	0xffffffff


	//   ....[38]....
        /*01d0*/ 	.word	0xffffffff


	//   ....[39]....
        /*01d4*/ 	.word	0xffffffff


	//----- nvinfo : EIATTR_COOP_GROUP_INSTR_OFFSETS
	.align		4
.L_670:
        /*01d8*/ 	.byte	0x04, 0x28
        /*01da*/ 	.short	(.L_672 - .L_671)


	//   ....[0]....
.L_671:
        /*01dc*/ 	.word	0x000057d0


	//   ....[1]....
        /*01e0*/ 	.word	0x00005880


	//   ....[2]....
        /*01e4*/ 	.word	0x000058d0


	//   ....[3]....
        /*01e8*/ 	.word	0x00005920


	//   ....[4]....
        /*01ec*/ 	.word	0x00005950


	//   ....[5]....
        /*01f0*/ 	.word	0x00005a10


	//   ....[6]....
        /*01f4*/ 	.word	0x00005b80


	//   ....[7]....
        /*01f8*/ 	.word	0x00005d00


	//   ....[8]....
        /*01fc*/ 	.word	0x00009430


	//   ....[9]....
        /*0200*/ 	.word	0x00009470


	//   ....[10]....
        /*0204*/ 	.word	0x00009500


	//   ....[11]....
        /*0208*/ 	.word	0x00009510


	//   ....[12]....
        /*020c*/ 	.word	0x00009540


	//   ....[13]....
        /*0210*/ 	.word	0x000095c0


	//   ....[14]....
        /*0214*/ 	.word	0x00009740


	//   ....[15]....
        /*0218*/ 	.word	0x000097c0


	//   ....[16]....
        /*021c*/ 	.word	0x0000d400


	//   ....[17]....
        /*0220*/ 	.word	0x0000d590


	//   ....[18]....
        /*0224*/ 	.word	0x0000d770


	//   ....[19]....
        /*0228*/ 	.word	0x0000d900


	//   ....[20]....
        /*022c*/ 	.word	0x0000d920


	//   ....[21]....
        /*0230*/ 	.word	0x0000d950


	//   ....[22]....
        /*0234*/ 	.word	0x0000d980


	//   ....[23]....
        /*0238*/ 	.word	0x0000da20


	//   ....[24]....
        /*023c*/ 	.word	0x00011490


	//   ....[25]....
        /*0240*/ 	.word	0x00011760


	//   ....[26]....
        /*0244*/ 	.word	0x00011a20


	//   ....[27]....
        /*0248*/ 	.word	0x00011b50


	//   ....[28]....
        /*024c*/ 	.word	0x00011bc0


	//   ....[29]....
        /*0250*/ 	.word	0x00011bf0


	//   ....[30]....
        /*0254*/ 	.word	0x00011c90


	//   ....[31]....
        /*0258*/ 	.word	0x00011cb0


	//   ....[32]....
        /*025c*/ 	.word	0x00013510


	//   ....[33]....
        /*0260*/ 	.word	0x00013550


	//   ....[34]....
        /*0264*/ 	.word	0x00013560


	//   ....[35]....
        /*0268*/ 	.word	0x00013570


	//   ....[36]....
        /*026c*/ 	.word	0x000135c0


	//   ....[37]....
        /*0270*/ 	.word	0x000135e0


	//   ....[38]....
        /*0274*/ 	.word	0x00013600


	//   ....[39]....
        /*0278*/ 	.word	0x00013620


	//----- nvinfo : EIATTR_EXIT_INSTR_OFFSETS
	.align		4
.L_672:
        /*027c*/ 	.byte	0x04, 0x1c
        /*027e*/ 	.short	(.L_674 - .L_673)


	//   ....[0]....
.L_673:
        /*0280*/ 	.word	0x000002e0


	//   ....[1]....
        /*0284*/ 	.word	0x000013c0


	//   ....[2]....
        /*0288*/ 	.word	0x00001440


	//   ....[3]....
        /*028c*/ 	.word	0x00014f30


	//   ....[4]....
        /*0290*/ 	.word	0x00014ff0


	//----- nvinfo : EIATTR_CTAIDZ_USED
	.align		4
.L_674:
        /*0294*/ 	.byte	0x01, 0x04
	.zero		2


	//----- nvinfo : EIATTR_CRS_STACK_SIZE
	.align		4
        /*0298*/ 	.byte	0x04, 0x1e
        /*029a*/ 	.short	(.L_676 - .L_675)
.L_675:
        /*029c*/ 	.word	0x00000000
.L_676:


//--------------------- .nv.info._ZN5flash16flash_fwd_kernelI23Flash_fwd_kernel_traitsILi64ELi128ELi64ELi4ELb0ELb0EN7cutlass6half_tE19Flash_kernel_traitsILi64ELi128ELi64ELi4ES3_EELb1ELb0ELb1ELb1ELb0ELb0ELb0ELb1EEEvNS_16Flash_fwd_paramsE --------------------------
	.section	.nv.info._ZN5flash16flash_fwd_kernelI23Flash_fwd_kernel_traitsILi64ELi128ELi64ELi4ELb0ELb0EN7cutlass6half_tE19Flash_kernel_traitsILi64ELi128ELi64ELi4ES3_EELb1ELb0ELb1ELb1ELb0ELb0ELb0ELb1EEEvNS_16Flash_fwd_paramsE,"",@"SHT_CUDA_INFO"
	.sectionflags	@""
	.align	4


	//----- nvinfo : EIATTR_CUDA_API_VERSION
	.align		4
        /*0000*/ 	.byte	0x04, 0x37
        /*0002*/ 	.short	(.L_678 - .L_677)
.L_677:
        /*0004*/ 	.word	0x00000082


	//----- nvinfo : EIATTR_SW2861232_WAR
	.align		4
.L_678:
        /*0008*/ 	.byte	0x01, 0x35
	.zero		2


	//----- nvinfo : EIATTR_PARAM_CBANK
	.align		4
        /*000c*/ 	.byte	0x04, 0x0a
        /*000e*/ 	.short	(.L_680 - .L_679)
	.align		4
.L_679:
        /*0010*/ 	.word	index@(.nv.constant0._ZN5flash16flash_fwd_kernelI23Flash_fwd_kernel_traitsILi64ELi128ELi64ELi4ELb0ELb0EN7cutlass6half_tE19Flash_kernel_traitsILi64ELi128ELi64ELi4ES3_EELb1ELb0ELb1ELb1ELb0ELb0ELb0ELb1EEEvNS_16Flash_fwd_paramsE)
        /*0014*/ 	.short	0x0160
        /*0016*/ 	.short	0x01d0


	//----- nvinfo : EIATTR_CBANK_PARAM_SIZE
	.align		4
.L_680:
        /*0018*/ 	.byte	0x03, 0x19
        /*001a*/ 	.short	0x01d0


	//----- nvinfo : EIATTR_KPARAM_INFO
	.align		4
        /*001c*/ 	.byte	0x04, 0x17
        /*001e*/ 	.short	(.L_682 - .L_681)
.L_681:
        /*0020*/ 	.word	0x00000000
        /*0024*/ 	.short	0x0000
        /*0026*/ 	.short	0x0000
        /*0028*/ 	.byte	0x00, 0xf0, 0x41, 0x07


	//----- nvinfo : EIATTR_MAXREG_COUNT
	.align		4
.L_682:
        /*002c*/ 	.byte	0x03, 0x1b
        /*002e*/ 	.short	0x00ff


	//----- nvinfo : EIATTR_NUM_BARRIERS
	.align		4
        /*0030*/ 	.byte	0x02, 0x4c
        /*0032*/ 	.byte	0x01
	.zero		1


	//----- nvinfo : EIATTR_ANNOTATIONS
	.align		4
        /*0034*/ 	.byte	0x04, 0x55
        /*0036*/ 	.short	(.L_684 - .L_683)


	//   ....[0]....
.L_683:
        /* <DEDUP_REMOVED lines=173> */


	//----- nvinfo : EIATTR_MERCURY_ISA_VERSION
	.align		4
.L_684:
        /*0af8*/ 	.byte	0x03, 0x5f
        /*0afa*/ 	.short	0x0000


	//----- nvinfo : EIATTR_COOP_GROUP_MASK_REGIDS
	.align		4
        /*0afc*/ 	.byte	0x04, 0x29
        /*0afe*/ 	.short	(.L_686 - .L_685)


	//   ....[0]....
.L_685:
        /*0b00*/ 	.word	0xffffffff


	//   ....[1]....
        /*0b04*/ 	.word	0xffffffff


	//   ....[2]....
        /*0b08*/ 	.word	0xffffffff


	//   ....[3]....
        /*0b0c*/ 	.word	0xffffffff


	//   ....[4]....
        /*0b10*/ 	.word	0xffffffff


	//   ....[5]....
        /*0b14*/ 	.word	0xffffffff


	//   ....[6]....
        /*0b18*/ 	.word	0xffffffff


	//   ....[7]....
        /*0b1c*/ 	.word	0xffffffff


	//   ....[8]....
        /*0b20*/ 	.word	0xffffffff


	//   ....[9]....
        /*0b24*/ 	.word	0xffffffff


	//   ....[10]....
        /*0b28*/ 	.word	0xffffffff


	//   ....[11]....
        /*0b2c*/ 	.word	0xffffffff


	//   ....[12]....
        /*0b30*/ 	.word	0xffffffff


	//   ....[13]....
        /*0b34*/ 	.word	0xffffffff


	//   ....[14]....
        /*0b38*/ 	.word	0xffffffff


	//   ....[15]....
        /*0b3c*/ 	.word	0xffffffff


	//   ....[16]....
        /*0b40*/ 	.word	0xffffffff


	//   ....[17]....
        /*0b44*/ 	.word	0xffffffff


	//   ....[18]....
        /*0b48*/ 	.word	0xffffffff


	//   ....[19]....
        /*0b4c*/ 	.word	0xffffffff


	//   ....[20]....
        /*0b50*/ 	.word	0xffffffff


	//   ....[21]....
        /*0b54*/ 	.word	0xffffffff


	//   ....[22]....
        /*0b58*/ 	.word	0xffffffff


	//   ....[23]....
        /*0b5c*/ 	.word	0xffffffff


	//   ....[24]....
        /*0b60*/ 	.word	0xffffffff


	//   ....[25]....
        /*0b64*/ 	.word	0xffffffff


	//   ....[26]....
        /*0b68*/ 	.word	0xffffffff


	//   ....[27]....
        /*0b6c*/ 	.word	0xffffffff


	//   ....[28]....
        /*0b70*/ 	.word	0xffffffff


	//   ....[29]....
        /*0b74*/ 	.word	0xffffffff


	//   ....[30]....
        /*0b78*/ 	.word	0xffffffff


	//   ....[31]....
        /*0b7c*/ 	.word	0xffffffff


	//   ....[32]....
        /*0b80*/ 	.word	0xffffffff


	//   ....[33]....
        /*0b84*/ 	.word	0xffffffff


	//   ....[34]....
        /*0b88*/ 	.word	0xffffffff


	//   ....[35]....
        /*0b8c*/ 	.word	0xffffffff


	//   ....[36]....
        /*0b90*/ 	.word	0xffffffff


	//   ....[37]....
        /*0b94*/ 	.word	0xffffffff


	//   ....[38]....
        /*0b98*/ 	.word	0xffffffff


	//   ....[39]....
        /*0b9c*/ 	.word	0xffffffff


	//----- nvinfo : EIATTR_COOP_GROUP_INSTR_OFFSETS
	.align		4
.L_686:
        /*0ba0*/ 	.byte	0x04, 0x28
        /*0ba2*/ 	.short	(.L_688 - .L_687)


	//   ....[0]....
.L_687:
        /*0ba4*/ 	.word	0x000076c0


	//   ....[1]....
        /*0ba8*/ 	.word	0x00007830


	//   ....[2]....
        /*0bac*/ 	.word	0x00007890


	//   ....[3]....
        /*0bb0*/ 	.word	0x000078e0


	//   ....[4]....
        /*0bb4*/ 	.word	0x00007910


	//   ....[5]....
        /*0bb8*/ 	.word	0x00007980


	//   ....[6]....
        /*0bbc*/ 	.word	0x00007a20


	//   ....[7]....
        /*0bc0*/ 	.word	0x00007a80


	//   ....[8]....
        /*0bc4*/ 	.word	0x0000fb60


	//   ....[9]....
        /*0bc8*/ 	.word	0x0000fbf0


	//   ....[10]....
        /*0bcc*/ 	.word	0x0000fce0


	//   ....[11]....
        /*0bd0*/ 	.word	0x0000fd70


	//   ....[12]....
        /*0bd4*/ 	.word	0x000106d0


	//   ....[13]....
        /*0bd8*/ 	.word	0x00010920


	//   ....[14]....
        /*0bdc*/ 	.word	0x00010930


	//   ....[15]....
        /*0be0*/ 	.word	0x00010a30


	//   ....[16]....
        /*0be4*/ 	.word	0x00018df0


	//   ....[17]....
        /*0be8*/ 	.word	0x00018ed0


	//   ....[18]....
        /*0bec*/ 	.word	0x00018ee0


	//   ....[19]....
        /*0bf0*/ 	.word	0x00019090


	//   ....[20]....
        /*0bf4*/ 	.word	0x00019b80


	//   ....[21]....
        /*0bf8*/ 	.word	0x00019de0


	//   ....[22]....
        /*0bfc*/ 	.word	0x00019e00


	//   ....[23]....
        /*0c00*/ 	.word	0x00019f20


	//   ....[24]....
        /*0c04*/ 	.word	0x00022c10


	//   ....[25]....
        /*0c08*/ 	.word	0x00022c70


	//   ....[26]....
        /*0c0c*/ 	.word	0x00022d10


	//   ....[27]....
        /*0c10*/ 	.word	0x00022d90


	//   ....[28]....
        /*0c14*/ 	.word	0x00022de0


	//   ....[29]....
        /*0c18*/ 	.word	0x00022e40


	//   ....[30]....
        /*0c1c*/ 	.word	0x00022eb0


	//   ....[31]....
        /*0c20*/ 	.word	0x00022fd0


	//   ....[32]....
        /*0c24*/ 	.word	0x00028930


	//   ....[33]....
        /*0c28*/ 	.word	0x00028940


	//   ....[34]....
        /*0c2c*/ 	.word	0x00028950


	//   ....[35]....
        /*0c30*/ 	.word	0x00028970


	//   ....[36]....
        /*0c34*/ 	.word	0x00028990


	//   ....[37]....
        /*0c38*/ 	.word	0x000289b0


	//   ....[38]....
        /*0c3c*/ 	.word	0x000289c0


	//   ....[39]....
        /*0c40*/ 	.word	0x00028a20


	//----- nvinfo : EIATTR_EXIT_INSTR_OFFSETS
	.align		4
.L_688:
        /*0c44*/ 	.byte	0x04, 0x1c
        /*0c46*/ 	.short	(.L_690 - .L_689)


	//   ....[0]....
.L_689:
        /*0c48*/ 	.word	0x000006c0


	//   ....[1]....
        /*0c4c*/ 	.word	0x00001820


	//   ....[2]....
        /*0c50*/ 	.word	0x000018a0


	//   ....[3]....
        /*0c54*/ 	.word	0x0002a250


	//   ....[4]....
        /*0c58*/ 	.word	0x0002a310


	//----- nvinfo : EIATTR_CTAIDZ_USED
	.align		4
.L_690:
        /*0c5c*/ 	.byte	0x01, 0x04
	.zero		2


	//----- nvinfo : EIATTR_CRS_STACK_SIZE
	.align		4
        /*0c60*/ 	.byte	0x04, 0x1e
        /*0c62*/ 	.short	(.L_692 - .L_691)
.L_691:
        /*0c64*/ 	.word	0x00000000
.L_692:


//--------------------- .nv.info._ZN5flash16flash_fwd_kernelI23Flash_fwd_kernel_traitsILi64ELi128ELi64ELi4ELb0ELb0EN7cutlass6half_tE19Flash_kernel_traitsILi64ELi128ELi64ELi4ES3_EELb0ELb0ELb1ELb1ELb0ELb0ELb1ELb0EEEvNS_16Flash_fwd_paramsE --------------------------
	.section	.nv.info._ZN5flash16flash_fwd_kernelI23Flash_fwd_kernel_traitsILi64ELi128ELi64ELi4ELb0ELb0EN7cutlass6half_tE19Flash_kernel_traitsILi64ELi128ELi64ELi4ES3_EELb0ELb0ELb1ELb1ELb0ELb0ELb1ELb0EEEvNS_16Flash_fwd_paramsE,"",@"SHT_CUDA_INFO"
	.sectionflags	@""
	.align	4


	//----- nvinfo : EIATTR_CUDA_API_VERSION
	.align		4
        /*0000*/ 	.byte	0x04, 0x37
        /*0002*/ 	.short	(.L_694 - .L_693)
.L_693:
        /*0004*/ 	.word	0x00000082


	//----- nvinfo : EIATTR_SW2861232_WAR
	.align		4
.L_694:
        /*0008*/ 	.byte	0x01, 0x35
	.zero		2


	//----- nvinfo : EIATTR_PARAM_CBANK
	.align		4
        /*000c*/ 	.byte	0x04, 0x0a
        /*000e*/ 	.short	(.L_696 - .L_695)
	.align		4
.L_695:
        /*0010*/ 	.word	index@(.nv.constant0._ZN5flash16flash_fwd_kernelI23Flash_fwd_kernel_traitsILi64ELi128ELi64ELi4ELb0ELb0EN7cutlass6half_tE19Flash_kernel_traitsILi64ELi128ELi64ELi4ES3_EELb0ELb0ELb1ELb1ELb0ELb0ELb1ELb0EEEvNS_16Flash_fwd_paramsE)
        /*0014*/ 	.short	0x0160
        /*0016*/ 	.short	0x01d0


	//----- nvinfo : EIATTR_CBANK_PARAM_SIZE
	.align		4
.L_696:
        /*0018*/ 	.byte	0x03, 0x19
        /*001a*/ 	.short	0x01d0


	//----- nvinfo : EIATTR_KPARAM_INFO
	.align		4
        /*001c*/ 	.byte	0x04, 0x17
        /*001e*/ 	.short	(.L_698 - .L_697)
.L_697:
        /*0020*/ 	.word	0x00000000
        /*0024*/ 	.short	0x0000
        /*0026*/ 	.short	0x0000
        /*0028*/ 	.byte	0x00, 0xf0, 0x41, 0x07


	//----- nvinfo : EIATTR_MAXREG_COUNT
	.align		4
.L_698:
        /*002c*/ 	.byte	0x03, 0x1b
        /*002e*/ 	.short	0x00ff


	//----- nvinfo : EIATTR_NUM_BARRIERS
	.align		4
        /*0030*/ 	.byte	0x02, 0x4c
        /*0032*/ 	.byte	0x01
	.zero		1


	//----- nvinfo : EIATTR_ANNOTATIONS
	.align		4
        /*0034*/ 	.byte	0x04, 0x55
        /*0036*/ 	.short	(.L_700 - .L_699)


	//   ....[0]....
.L_699:
        /* <DEDUP_REMOVED lines=19> */


	//----- nvinfo : EIATTR_MERCURY_ISA_VERSION
	.align		4
.L_700:
        /*0158*/ 	.byte	0x03, 0x5f
        /*015a*/ 	.short	0x0000


	//----- nvinfo : EIATTR_COOP_GROUP_MASK_REGIDS
	.align		4
        /*015c*/ 	.byte	0x04, 0x29
        /*015e*/ 	.short	(.L_702 - .L_701)


	//   ....[0]....
.L_701:
        /*0160*/ 	.word	0xffffffff


	//   ....[1]....
        /*0164*/ 	.word	0xffffffff


	//   ....[2]....
        /*0168*/ 	.word	0xffffffff


	//   ....[3]....
        /*016c*/ 	.word	0xffffffff


	//   ....[4]....
        /*0170*/ 	.word	0xffffffff


	//   ....[5]....
        /*0174*/ 	.word	0xffffffff


	//   ....[6]....
        /*0178*/ 	.word	0xffffffff


	//   ....[7]....
        /*017c*/ 	.word	0xffffffff


	//   ....[8]....
        /*0180*/ 	.word	0xffffffff


	//   ....[9]....
        /*0184*/ 	.word	0xffffffff


	//   ....[10]....
        /*0188*/ 	.word	0xffffffff


	//   ....[11]....
        /*018c*/ 	.word	0xffffffff


	//   ....[12]....
        /*0190*/ 	.word	0xffffffff


	//   ....[13]....
        /*0194*/ 	.word	0xffffffff


	//   ....[14]....
        /*0198*/ 	.word	0xffffffff


	//   ....[15]....
        /*019c*/ 	.word	0xffffffff


	//   ....[16]....
        /*01a0*/ 	.word	0xffffffff


	//   ....[17]....
        /*01a4*/ 	.word	0xffffffff


	//   ....[18]....
        /*01a8*/ 	.word	0xffffffff


	//   ....[19]....
        /*01ac*/ 	.word	0xffffffff


	//   ....[20]....
        /*01b0*/ 	.word	0xffffffff


	//   ....[21]....
        /*01b4*/ 	.word	0xffffffff


	//   ....[22]....
        /*01b8*/ 	.word	0xffffffff


	//   ....[23]....
        /*01bc*/ 	.word	0xffffffff


	//   ....[24]....
        /*01c0*/ 	.word	0xffffffff


	//   ....[25]....
        /*01c4*/ 	.word	0xffffffff


	//   ....[26]....
        /*01c8*/ 	.word	0xffffffff


	//   ....[27]....
        /*01cc*/ 	.word	0xffffffff


	//   ....[28]....
        /*01d0*/ 	.word	0xffffffff


	//   ....[29]....
        /*01d4*/ 	.word	0xffffffff


	//   ....[30]....
        /*01d8*/ 	.word	0xffffffff


	//   ....[31]....
        /*01dc*/ 	.word	0xffffffff


	//   ....[32]....
        /*01e0*/ 	.word	0xffffffff


	//   ....[33]....
        /*01e4*/ 	.word	0xffffffff


	//   ....[34]....
        /*01e8*/ 	.word	0xffffffff


	//   ....[35]....
        /*01ec*/ 	.word	0xffffffff


	//   ....[36]....
        /*01f0*/ 	.word	0xffffffff


	//   ....[37]....
        /*01f4*/ 	.word	0xffffffff


	//   ....[38]....
        /*01f8*/ 	.word	0xffffffff


	//   ....[39]....
        /*01fc*/ 	.word	0xffffffff


	//----- nvinfo : EIATTR_COOP_GROUP_INSTR_OFFSETS
	.align		4
.L_702:
        /*0200*/ 	.byte	0x04, 0x28
        /*0202*/ 	.short	(.L_704 - .L_703)


	//   ....[0]....
.L_703:
        /*0204*/ 	.word	0x000073b0


	//   ....[1]....
        /*0208*/ 	.word	0x00007460


	//   ....[2]....
        /*020c*/ 	.word	0x000074b0


	//   ....[3]....
        /*0210*/ 	.word	0x00007500


	//   ....[4]....
        /*0214*/ 	.word	0x00007530


	//   ....[5]....
        /*0218*/ 	.word	0x000075f0


	//   ....[6]....
        /*021c*/ 	.word	0x00007760


	//   ....[7]....
        /*0220*/ 	.word	0x000078c0


	//   ....[8]....
        /*0224*/ 	.word	0x0000c920


	//   ....[9]....
        /*0228*/ 	.word	0x0000c960


	//   ....[10]....
        /*022c*/ 	.word	0x0000c9f0


	//   ....[11]....
        /*0230*/ 	.word	0x0000ca00


	//   ....[12]....
        /*0234*/ 	.word	0x0000ca30


	//   ....[13]....
        /*0238*/ 	.word	0x0000cab0


	//   ....[14]....
        /*023c*/ 	.word	0x0000cc10


	//   ....[15]....
        /*0240*/ 	.word	0x0000cc80


	//   ....[16]....
        /*0244*/ 	.word	0x00012740


	//   ....[17]....
        /*0248*/ 	.word	0x00012850


	//   ....[18]....
        /*024c*/ 	.word	0x00012880


	//   ....[19]....
        /*0250*/ 	.word	0x000128a0


	//   ....[20]....
        /*0254*/ 	.word	0x00012920


	//   ....[21]....
        /*0258*/ 	.word	0x00012980


	//   ....[22]....
        /*025c*/ 	.word	0x00012aa0


	//   ....[23]....
        /*0260*/ 	.word	0x00012b20


	//   ....[24]....
        /*0264*/ 	.word	0x00017540


	//   ....[25]....
        /*0268*/ 	.word	0x00017610


	//   ....[26]....
        /*026c*/ 	.word	0x00017750


	//   ....[27]....
        /*0270*/ 	.word	0x00017970


	//   ....[28]....
        /*0274*/ 	.word	0x00017ab0


	//   ....[29]....
        /*0278*/ 	.word	0x00017be0


	//   ....[30]....
        /*027c*/ 	.word	0x00017c30


	//   ....[31]....
        /*0280*/ 	.word	0x00017d20


	//   ....[32]....
        /*0284*/ 	.word	0x00019550


	//   ....[33]....
        /*0288*/ 	.word	0x00019590


	//   ....[34]....
        /*028c*/ 	.word	0x000195c0


	//   ....[35]....
        /*0290*/ 	.word	0x00019600


	//   ....[36]....
        /*0294*/ 	.word	0x000196c0


	//   ....[37]....
        /*0298*/ 	.word	0x000196f0


	//   ....[38]....
        /*029c*/ 	.word	0x00019810


	//   ....[39]....
        /*02a0*/ 	.word	0x00019850


	//----- nvinfo : EIATTR_EXIT_INSTR_OFFSETS
	.align		4
.L_704:
        /*02a4*/ 	.byte	0x04, 0x1c
        /*02a6*/ 	.short	(.L_706 - .L_705)


	//   ....[0]....
.L_705:
        /*02a8*/ 	.word	0x000004d0


	//   ....[1]....
        /*02ac*/ 	.word	0x00001640


	//   ....[2]....
        /*02b0*/ 	.word	0x000016c0


	//   ....[3]....
        /*02b4*/ 	.word	0x0001aff0


	//   ....[4]....
        /*02b8*/ 	.word	0x0001b0b0


	//----- nvinfo : EIATTR_CTAIDZ_USED
	.align		4
.L_706:
        /*02bc*/ 	.byte	0x01, 0x04
	.zero		2


	//----- nvinfo : EIATTR_CRS_STACK_SIZE
	.align		4
        /*02c0*/ 	.byte	0x04, 0x1e
        /*02c2*/ 	.short	(.L_708 - .L_707)
.L_707:
        /*02c4*/ 	.word	0x00000000
.L_708:


//--------------------- .nv.callgraph             --------------------------
	.section	.nv.callgraph,"",@"SHT_CUDA_CALLGRAPH"
	.align	4
	.sectionentsize	8
	.align		4
        /*0000*/ 	.word	0x00000000
	.align		4
        /*0004*/ 	.word	0xffffffff
	.align		4
        /*0008*/ 	.word	0x00000000
	.align		4
        /*000c*/ 	.word	0xfffffffe
	.align		4
        /*0010*/ 	.word	0x00000000
	.align		4
        /*0014*/ 	.word	0xfffffffd
	.align		4
        /*0018*/ 	.word	0x00000000
	.align		4
        /*001c*/ 	.word	0xfffffffc


//--------------------- .nv.rel.action            --------------------------
	.section	.nv.rel.action,"",@"SHT_CUDA_RELOCINFO"
	.align	8
	.sectionentsize	8
        /*0000*/ 	.byte	0x73, 0x00, 0x00, 0x00, 0x00, 0x00, 0x00, 0x00, 0x00, 0x00, 0x00, 0x11, 0x25, 0x00, 0x05, 0x36


//--------------------- .nv.constant4             --------------------------
	.section	.nv.constant4,"a",@progbits
	.align	8
	.align		8
.nv.constant4:
        /*0000*/ 	.dword	_ZN65_INTERNAL_66fdf1bf_29_flash_fwd_hdim64_fp16_sm80_cu_9949e2e8_33984cuda3std3__45__cpo5beginE
	.align		8
        /*0008*/ 	.dword	_ZN65_INTERNAL_66fdf1bf_29_flash_fwd_hdim64_fp16_sm80_cu_9949e2e8_33984cuda3std3__45__cpo3endE
	.align		8
        /*0010*/ 	.dword	_ZN65_INTERNAL_66fdf1bf_29_flash_fwd_hdim64_fp16_sm80_cu_9949e2e8_33984cuda3std3__45__cpo6cbeginE
	.align		8
        /*0018*/ 	.dword	_ZN65_INTERNAL_66fdf1bf_29_flash_fwd_hdim64_fp16_sm80_cu_9949e2e8_33984cuda3std3__45__cpo4cendE
	.align		8
        /*0020*/ 	.dword	_ZN65_INTERNAL_66fdf1bf_29_flash_fwd_hdim64_fp16_sm80_cu_9949e2e8_33984cuda3std3__467_GLOBAL__N__66fdf1bf_29_flash_fwd_hdim64_fp16_sm80_cu_9949e2e8_33986ignoreE
	.align		8
        /*0028*/ 	.dword	_ZN65_INTERNAL_66fdf1bf_29_flash_fwd_hdim64_fp16_sm80_cu_9949e2e8_33984cuda3std3__419piecewise_constructE
	.align		8
        /*0030*/ 	.dword	_ZN65_INTERNAL_66fdf1bf_29_flash_fwd_hdim64_fp16_sm80_cu_9949e2e8_33984cuda3std3__48in_placeE
	.align		8
        /*0038*/ 	.dword	_ZN65_INTERNAL_66fdf1bf_29_flash_fwd_hdim64_fp16_sm80_cu_9949e2e8_33984cuda3std6ranges3__45__cpo4swapE
	.align		8
        /*0040*/ 	.dword	_ZN65_INTERNAL_66fdf1bf_29_flash_fwd_hdim64_fp16_sm80_cu_9949e2e8_33984cuda3std6ranges3__45__cpo9iter_moveE
	.align		8
        /*0048*/ 	.dword	_ZN65_INTERNAL_66fdf1bf_29_flash_fwd_hdim64_fp16_sm80_cu_9949e2e8_33984cute7productE
	.align		8
        /*0050*/ 	.dword	_ZN65_INTERNAL_66fdf1bf_29_flash_fwd_hdim64_fp16_sm80_cu_9949e2e8_33984cute1_E


//--------------------- .nv.constant0._ZN5flash16flash_fwd_kernelI23Flash_fwd_kernel_traitsILi64ELi128ELi128ELi4ELb0ELb0EN7cutlass6half_tE19Flash_kernel_traitsILi64ELi128ELi128ELi4ES3_EELb0ELb0ELb0ELb0ELb0ELb1ELb0ELb0EEEvNS_16Flash_fwd_paramsE --------------------------
	.section	.nv.constant0._ZN5flash16flash_fwd_kernelI23Flash_fwd_kernel_traitsILi64ELi128ELi128ELi4ELb0ELb0EN7cutlass6half_tE19Flash_kernel_traitsILi64ELi128ELi128ELi4ES3_EELb0ELb0ELb0ELb0ELb0ELb1ELb0ELb0EEEvNS_16Flash_fwd_paramsE,"a",@progbits
	.sectionflags	@""
	.align	4
.nv.constant0._ZN5flash16flash_fwd_kernelI23Flash_fwd_kernel_traitsILi64ELi128ELi128ELi4ELb0ELb0EN7cutlass6half_tE19Flash_kernel_traitsILi64ELi128ELi128ELi4ES3_EELb0ELb0ELb0ELb0ELb0ELb1ELb0ELb0EEEvNS_16Flash_fwd_paramsE:
	.zero		816


//--------------------- .nv.constant0._ZN5flash16flash_fwd_kernelI23Flash_fwd_kernel_traitsILi64ELi128ELi128ELi4ELb0ELb0EN7cutlass6half_tE19Flash_kernel_traitsILi64ELi128ELi128ELi4ES3_EELb0ELb0ELb0ELb0ELb0ELb1ELb1ELb0EEEvNS_16Flash_fwd_paramsE --------------------------
	.section	.nv.constant0._ZN5flash16flash_fwd_kernelI23Flash_fwd_kernel_traitsILi64ELi128ELi128ELi4ELb0ELb0EN7cutlass6half_tE19Flash_kernel_traitsILi64ELi128ELi128ELi4ES3_EELb0ELb0ELb0ELb0ELb0ELb1ELb1ELb0EEEvNS_16Flash_fwd_paramsE,"a",@progbits
	.sectionflags	@""
	.align	4
.nv.constant0._ZN5flash16flash_fwd_kernelI23Flash_fwd_kernel_traitsILi64ELi128ELi128ELi4ELb0ELb0EN7cutlass6half_tE19Flash_kernel_traitsILi64ELi128ELi128ELi4ES3_EELb0ELb0ELb0ELb0ELb0ELb1ELb1ELb0EEEvNS_16Flash_fwd_paramsE:
	.zero		816


//--------------------- .nv.constant0._ZN5flash16flash_fwd_kernelI23Flash_fwd_kernel_traitsILi64ELi128ELi128ELi4ELb0ELb0EN7cutlass6half_tE19Flash_kernel_traitsILi64ELi128ELi128ELi4ES3_EELb0ELb0ELb0ELb0ELb1ELb1ELb0ELb0EEEvNS_16Flash_fwd_paramsE --------------------------
	.section	.nv.constant0._ZN5flash16flash_fwd_kernelI23Flash_fwd_kernel_traitsILi64ELi128ELi128ELi4ELb0ELb0EN7cutlass6half_tE19Flash_kernel_traitsILi64ELi128ELi128ELi4ES3_EELb0ELb0ELb0ELb0ELb1ELb1ELb0ELb0EEEvNS_16Flash_fwd_paramsE,"a",@progbits
	.sectionflags	@""
	.align	4
.nv.constant0._ZN5flash16flash_fwd_kernelI23Flash_fwd_kernel_traitsILi64ELi128ELi128ELi4ELb0ELb0EN7cutlass6half_tE19Flash_kernel_traitsILi64ELi128ELi128ELi4ES3_EELb0ELb0ELb0ELb0ELb1ELb1ELb0ELb0EEEvNS_16Flash_fwd_paramsE:
	.zero		816


//--------------------- .nv.constant0._ZN5flash16flash_fwd_kernelI23Flash_fwd_kernel_traitsILi64ELi128ELi128ELi4ELb0ELb0EN7cutlass6half_tE19Flash_kernel_traitsILi64ELi128ELi128ELi4ES3_EELb0ELb0ELb0ELb0ELb1ELb1ELb1ELb0EEEvNS_16Flash_fwd_paramsE --------------------------
	.section	.nv.constant0._ZN5flash16flash_fwd_kernelI23Flash_fwd_kernel_traitsILi64ELi128ELi128ELi4ELb0ELb0EN7cutlass6half_tE19Flash_kernel_traitsILi64ELi128ELi128ELi4ES3_EELb0ELb0ELb0ELb0ELb1ELb1ELb1ELb0EEEvNS_16Flash_fwd_paramsE,"a",@progbits
	.sectionflags	@""
	.align	4
.nv.constant0._ZN5flash16flash_fwd_kernelI23Flash_fwd_kernel_traitsILi64ELi128ELi128ELi4ELb0ELb0EN7cutlass6half_tE19Flash_kernel_traitsILi64ELi128ELi128ELi4ES3_EELb0ELb0ELb0ELb0ELb1ELb1ELb1ELb0EEEvNS_16Flash_fwd_paramsE:
	.zero		816


//--------------------- .nv.constant0._ZN5flash16flash_fwd_kernelI23Flash_fwd_kernel_traitsILi64ELi128ELi128ELi4ELb0ELb0EN7cutlass6half_tE19Flash_kernel_traitsILi64ELi128ELi128ELi4ES3_EELb0ELb0ELb0ELb0ELb0ELb0ELb0ELb0EEEvNS_16Flash_fwd_paramsE --------------------------
	.section	.nv.constant0._ZN5flash16flash_fwd_kernelI23Flash_fwd_kernel_traitsILi64ELi128ELi128ELi4ELb0ELb0EN7cutlass6half_tE19Flash_kernel_traitsILi64ELi128ELi128ELi4ES3_EELb0ELb0ELb0ELb0ELb0ELb0ELb0ELb0EEEvNS_16Flash_fwd_paramsE,"a",@progbits
	.sectionflags	@""
	.align	4
.nv.constant0._ZN5flash16flash_fwd_kernelI23Flash_fwd_kernel_traitsILi64ELi128ELi128ELi4ELb0ELb0EN7cutlass6half_tE19Flash_kernel_traitsILi64ELi128ELi128ELi4ES3_EELb0ELb0ELb0ELb0ELb0ELb0ELb0ELb0EEEvNS_16Flash_fwd_paramsE:
	.zero		816


//--------------------- .nv.constant0._ZN5flash16flash_fwd_kernelI23Flash_fwd_kernel_traitsILi64ELi128ELi128ELi4ELb0ELb0EN7cutlass6half_tE19Flash_kernel_traitsILi64ELi128ELi128ELi4ES3_EELb0ELb0ELb0ELb0ELb0ELb0ELb1ELb0EEEvNS_16Flash_fwd_paramsE --------------------------
	.section	.nv.constant0._ZN5flash16flash_fwd_kernelI23Flash_fwd_kernel_traitsILi64ELi128ELi128ELi4ELb0ELb0EN7cutlass6half_tE19Flash_kernel_traitsILi64ELi128ELi128ELi4ES3_EELb0ELb0ELb0ELb0ELb0ELb0ELb1ELb0EEEvNS_16Flash_fwd_paramsE,"a",@progbits
	.sectionflags	@""
	.align	4
.nv.constant0._ZN5flash16flash_fwd_kernelI23Flash_fwd_kernel_traitsILi64ELi128ELi128ELi4ELb0ELb0EN7cutlass6half_tE19Flash_kernel_traitsILi64ELi128ELi128ELi4ES3_EELb0ELb0ELb0ELb0ELb0ELb0ELb1ELb0EEEvNS_16Flash_fwd_paramsE:
	.zero		816


//--------------------- .nv.constant0._ZN5flash16flash_fwd_kernelI23Flash_fwd_kernel_traitsILi64ELi128ELi128ELi4ELb0ELb0EN7cutlass6half_tE19Flash_kernel_traitsILi64ELi128ELi128ELi4ES3_EELb0ELb0ELb0ELb1ELb0ELb0ELb0ELb0EEEvNS_16Flash_fwd_paramsE --------------------------
	.section	.nv.constant0._ZN5flash16flash_fwd_kernelI23Flash_fwd_kernel_traitsILi64ELi128ELi128ELi4ELb0ELb0EN7cutlass6half_tE19Flash_kernel_traitsILi64ELi128ELi128ELi4ES3_EELb0ELb0ELb0ELb1ELb0ELb0ELb0ELb0EEEvNS_16Flash_fwd_paramsE,"a",@progbits
	.sectionflags	@""
	.align	4
.nv.constant0._ZN5flash16flash_fwd_kernelI23Flash_fwd_kernel_traitsILi64ELi128ELi128ELi4ELb0ELb0EN7cutlass6half_tE19Flash_kernel_traitsILi64ELi128ELi128ELi4ES3_EELb0ELb0ELb0ELb1ELb0ELb0ELb0ELb0EEEvNS_16Flash_fwd_paramsE:
	.zero		816


//--------------------- .nv.constant0._ZN5flash16flash_fwd_kernelI23Flash_fwd_kernel_traitsILi64ELi128ELi128ELi4ELb0ELb0EN7cutlass6half_tE19Flash_kernel_traitsILi64ELi128ELi128ELi4ES3_EELb0ELb0ELb0ELb1ELb0ELb0ELb1ELb0EEEvNS_16Flash_fwd_paramsE --------------------------
	.section	.nv.constant0._ZN5flash16flash_fwd_kernelI23Flash_fwd_kernel_traitsILi64ELi128ELi128ELi4ELb0ELb0EN7cutlass6half_tE19Flash_kernel_traitsILi64ELi128ELi128ELi4ES3_EELb0ELb0ELb0ELb1ELb0ELb0ELb1ELb0EEEvNS_16Flash_fwd_paramsE,"a",@progbits
	.sectionflags	@""
	.align	4
.nv.constant0._ZN5flash16flash_fwd_kernelI23Flash_fwd_kernel_traitsILi64ELi128ELi128ELi4ELb0ELb0EN7cutlass6half_tE19Flash_kernel_traitsILi64ELi128ELi128ELi4ES3_EELb0ELb0ELb0ELb1ELb0ELb0ELb1ELb0EEEvNS_16Flash_fwd_paramsE:
	.zero		816


//--------------------- .nv.constant0._ZN5flash16flash_fwd_kernelI23Flash_fwd_kernel_traitsILi64ELi128ELi128ELi4ELb0ELb0EN7cutlass6half_tE19Flash_kernel_traitsILi64ELi128ELi128ELi4ES3_EELb0ELb0ELb1ELb0ELb0ELb1ELb0ELb0EEEvNS_16Flash_fwd_paramsE --------------------------
	.section	.nv.constant0._ZN5flash16flash_fwd_kernelI23Flash_fwd_kernel_traitsILi64ELi128ELi128ELi4ELb0ELb0EN7cutlass6half_tE19Flash_kernel_traitsILi64ELi128ELi128ELi4ES3_EELb0ELb0ELb1ELb0ELb0ELb1ELb0ELb0EEEvNS_16Flash_fwd_paramsE,"a",@progbits
	.sectionflags	@""
	.align	4
.nv.constant0._ZN5flash16flash_fwd_kernelI23Flash_fwd_kernel_traitsILi64ELi128ELi128ELi4ELb0ELb0EN7cutlass6half_tE19Flash_kernel_traitsILi64ELi128ELi128ELi4ES3_EELb0ELb0ELb1ELb0ELb0ELb1ELb0ELb0EEEvNS_16Flash_fwd_paramsE:
	.zero		816


//--------------------- .nv.constant0._ZN5flash16flash_fwd_kernelI23Flash_fwd_kernel_traitsILi64ELi128ELi128ELi4ELb0ELb0EN7cutlass6half_tE19Flash_kernel_traitsILi64ELi128ELi128ELi4ES3_EELb0ELb0ELb1ELb0ELb0ELb1ELb1ELb0EEEvNS_16Flash_fwd_paramsE --------------------------
	.section	.nv.constant0._ZN5flash16flash_fwd_kernelI23Flash_fwd_kernel_traitsILi64ELi128ELi128ELi4ELb0ELb0EN7cutlass6half_tE19Flash_kernel_traitsILi64ELi128ELi128ELi4ES3_EELb0ELb0ELb1ELb0ELb0ELb1ELb1ELb0EEEvNS_16Flash_fwd_paramsE,"a",@progbits
	.sectionflags	@""
	.align	4
.nv.constant0._ZN5flash16flash_fwd_kernelI23Flash_fwd_kernel_traitsILi64ELi128ELi128ELi4ELb0ELb0EN7cutlass6half_tE19Flash_kernel_traitsILi64ELi128ELi128ELi4ES3_EELb0ELb0ELb1ELb0ELb0ELb1ELb1ELb0EEEvNS_16Flash_fwd_paramsE:
	.zero		816


//--------------------- .nv.constant0._ZN5flash16flash_fwd_kernelI23Flash_fwd_kernel_traitsILi64ELi128ELi128ELi4ELb0ELb0EN7cutlass6half_tE19Flash_kernel_traitsILi64ELi128ELi128ELi4ES3_EELb0ELb0ELb1ELb0ELb0ELb0ELb0ELb0EEEvNS_16Flash_fwd_paramsE --------------------------
	.section	.nv.constant0._ZN5flash16flash_fwd_kernelI23Flash_fwd_kernel_traitsILi64ELi128ELi128ELi4ELb0ELb0EN7cutlass6half_tE19Flash_kernel_traitsILi64ELi128ELi128ELi4ES3_EELb0ELb0ELb1ELb0ELb0ELb0ELb0ELb0EEEvNS_16Flash_fwd_paramsE,"a",@progbits
	.sectionflags	@""
	.align	4
.nv.constant0._ZN5flash16flash_fwd_kernelI23Flash_fwd_kernel_traitsILi64ELi128ELi128ELi4ELb0ELb0EN7cutlass6half_tE19Flash_kernel_traitsILi64ELi128ELi128ELi4ES3_EELb0ELb0ELb1ELb0ELb0ELb0ELb0ELb0EEEvNS_16Flash_fwd_paramsE:
	.zero		816


//--------------------- .nv.constant0._ZN5flash16flash_fwd_kernelI23Flash_fwd_kernel_traitsILi64ELi128ELi128ELi4ELb0ELb0EN7cutlass6half_tE19Flash_kernel_traitsILi64ELi128ELi128ELi4ES3_EELb0ELb0ELb1ELb0ELb0ELb0ELb1ELb0EEEvNS_16Flash_fwd_paramsE --------------------------
	.section	.nv.constant0._ZN5flash16flash_fwd_kernelI23Flash_fwd_kernel_traitsILi64ELi128ELi128ELi4ELb0ELb0EN7cutlass6half_tE19Flash_kernel_traitsILi64ELi128ELi128ELi4ES3_EELb0ELb0ELb1ELb0ELb0ELb0ELb1ELb0EEEvNS_16Flash_fwd_paramsE,"a",@progbits
	.sectionflags	@""
	.align	4
.nv.constant0._ZN5flash16flash_fwd_kernelI23Flash_fwd_kernel_traitsILi64ELi128ELi128ELi4ELb0ELb0EN7cutlass6half_tE19Flash_kernel_traitsILi64ELi128ELi128ELi4ES3_EELb0ELb0ELb1ELb0ELb0ELb0ELb1ELb0EEEvNS_16Flash_fwd_paramsE:
	.zero		816


//--------------------- .nv.constant0._ZN5flash16flash_fwd_kernelI23Flash_fwd_kernel_traitsILi64ELi128ELi128ELi4ELb0ELb0EN7cutlass6half_tE19Flash_kernel_traitsILi64ELi128ELi128ELi4ES3_EELb0ELb0ELb1ELb1ELb0ELb0ELb0ELb0EEEvNS_16Flash_fwd_paramsE --------------------------
	.section	.nv.constant0._ZN5flash16flash_fwd_kernelI23Flash_fwd_kernel_traitsILi64ELi128ELi128ELi4ELb0ELb0EN7cutlass6half_tE19Flash_kernel_traitsILi64ELi128ELi128ELi4ES3_EELb0ELb0ELb1ELb1ELb0ELb0ELb0ELb0EEEvNS_16Flash_fwd_paramsE,"a",@progbits
	.sectionflags	@""
	.align	4
.nv.constant0._ZN5flash16flash_fwd_kernelI23Flash_fwd_kernel_traitsILi64ELi128ELi128ELi4ELb0ELb0EN7cutlass6half_tE19Flash_kernel_traitsILi64ELi128ELi128ELi4ES3_EELb0ELb0ELb1ELb1ELb0ELb0ELb0ELb0EEEvNS_16Flash_fwd_paramsE:
	.zero		816


//--------------------- .nv.constant0._ZN5flash16flash_fwd_kernelI23Flash_fwd_kernel_traitsILi64ELi128ELi128ELi4ELb0ELb0EN7cutlass6half_tE19Flash_kernel_traitsILi64ELi128ELi128ELi4ES3_EELb0ELb0ELb1ELb1ELb0ELb0ELb1ELb0EEEvNS_16Flash_fwd_paramsE --------------------------
	.section	.nv.constant0._ZN5flash16flash_fwd_kernelI23Flash_fwd_kernel_traitsILi64ELi128ELi128ELi4ELb0ELb0EN7cutlass6half_tE19Flash_kernel_traitsILi64ELi128ELi128ELi4ES3_EELb0ELb0ELb1ELb1ELb0ELb0ELb1ELb0EEEvNS_16Flash_fwd_paramsE,"a",@progbits
	.sectionflags	@""
	.align	4
.nv.constant0._ZN5flash16flash_fwd_kernelI23Flash_fwd_kernel_traitsILi64ELi128ELi128ELi4ELb0ELb0EN7cutlass6half_tE19Flash_kernel_traitsILi64ELi128ELi128ELi4ES3_EELb0ELb0ELb1ELb1ELb0ELb0ELb1ELb0EEEvNS_16Flash_fwd_paramsE:
	.zero		816


//--------------------- .nv.constant0._ZN5flash16flash_fwd_kernelI23Flash_fwd_kernel_traitsILi64ELi128ELi64ELi4ELb0ELb0EN7cutlass6half_tE19Flash_kernel_traitsILi64ELi128ELi64ELi4ES3_EELb1ELb0ELb0ELb0ELb0ELb1ELb0ELb0EEEvNS_16Flash_fwd_paramsE --------------------------
	.section	.nv.constant0._ZN5flash16flash_fwd_kernelI23Flash_fwd_kernel_traitsILi64ELi128ELi64ELi4ELb0ELb0EN7cutlass6half_tE19Flash_kernel_traitsILi64ELi128ELi64ELi4ES3_EELb1ELb0ELb0ELb0ELb0ELb1ELb0ELb0EEEvNS_16Flash_fwd_paramsE,"a",@progbits
	.sectionflags	@""
	.align	4
.nv.constant0._ZN5flash16flash_fwd_kernelI23Flash_fwd_kernel_traitsILi64ELi128ELi64ELi4ELb0ELb0EN7cutlass6half_tE19Flash_kernel_traitsILi64ELi128ELi64ELi4ES3_EELb1ELb0ELb0ELb0ELb0ELb1ELb0ELb0EEEvNS_16Flash_fwd_paramsE:
	.zero		816


//--------------------- .nv.constant0._ZN5flash16flash_fwd_kernelI23Flash_fwd_kernel_traitsILi64ELi128ELi64ELi4ELb0ELb0EN7cutlass6half_tE19Flash_kernel_traitsILi64ELi128ELi64ELi4ES3_EELb0ELb0ELb0ELb0ELb0ELb1ELb1ELb0EEEvNS_16Flash_fwd_paramsE --------------------------
	.section	.nv.constant0._ZN5flash16flash_fwd_kernelI23Flash_fwd_kernel_traitsILi64ELi128ELi64ELi4ELb0ELb0EN7cutlass6half_tE19Flash_kernel_traitsILi64ELi128ELi64ELi4ES3_EELb0ELb0ELb0ELb0ELb0ELb1ELb1ELb0EEEvNS_16Flash_fwd_paramsE,"a",@progbits
	.sectionflags	@""
	.align	4
.nv.constant0._ZN5flash16flash_fwd_kernelI23Flash_fwd_kernel_traitsILi64ELi128ELi64ELi4ELb0ELb0EN7cutlass6half_tE19Flash_kernel_traitsILi64ELi128ELi64ELi4ES3_EELb0ELb0ELb0ELb0ELb0ELb1ELb1ELb0EEEvNS_16Flash_fwd_paramsE:
	.zero		816


//--------------------- .nv.constant0._ZN5flash16flash_fwd_kernelI23Flash_fwd_kernel_traitsILi64ELi128ELi64ELi4ELb0ELb0EN7cutlass6half_tE19Flash_kernel_traitsILi64ELi128ELi64ELi4ES3_EELb1ELb0ELb0ELb0ELb0ELb0ELb0ELb0EEEvNS_16Flash_fwd_paramsE --------------------------
	.section	.nv.constant0._ZN5flash16flash_fwd_kernelI23Flash_fwd_kernel_traitsILi64ELi128ELi64ELi4ELb0ELb0EN7cutlass6half_tE19Flash_kernel_traitsILi64ELi128ELi64ELi4ES3_EELb1ELb0ELb0ELb0ELb0ELb0ELb0ELb0EEEvNS_16Flash_fwd_paramsE,"a",@progbits
	.sectionflags	@""
	.align	4
.nv.constant0._ZN5flash16flash_fwd_kernelI23Flash_fwd_kernel_traitsILi64ELi128ELi64ELi4ELb0ELb0EN7cutlass6half_tE19Flash_kernel_traitsILi64ELi128ELi64ELi4ES3_EELb1ELb0ELb0ELb0ELb0ELb0ELb0ELb0EEEvNS_16Flash_fwd_paramsE:
	.zero		816


//--------------------- .nv.constant0._ZN5flash16flash_fwd_kernelI23Flash_fwd_kernel_traitsILi64ELi128ELi64ELi4ELb0ELb0EN7cutlass6half_tE19Flash_kernel_traitsILi64ELi128ELi64ELi4ES3_EELb1ELb0ELb1ELb0ELb0ELb0ELb0ELb0EEEvNS_16Flash_fwd_paramsE --------------------------
	.section	.nv.constant0._ZN5flash16flash_fwd_kernelI23Flash_fwd_kernel_traitsILi64ELi128ELi64ELi4ELb0ELb0EN7cutlass6half_tE19Flash_kernel_traitsILi64ELi128ELi64ELi4ES3_EELb1ELb0ELb1ELb0ELb0ELb0ELb0ELb0EEEvNS_16Flash_fwd_paramsE,"a",@progbits
	.sectionflags	@""
	.align	4
.nv.constant0._ZN5flash16flash_fwd_kernelI23Flash_fwd_kernel_traitsILi64ELi128ELi64ELi4ELb0ELb0EN7cutlass6half_tE19Flash_kernel_traitsILi64ELi128ELi64ELi4ES3_EELb1ELb0ELb1ELb0ELb0ELb0ELb0ELb0EEEvNS_16Flash_fwd_paramsE:
	.zero		816


//--------------------- .nv.constant0._ZN5flash16flash_fwd_kernelI23Flash_fwd_kernel_traitsILi64ELi128ELi64ELi4ELb0ELb0EN7cutlass6half_tE19Flash_kernel_traitsILi64ELi128ELi64ELi4ES3_EELb1ELb0ELb0ELb0ELb1ELb1ELb0ELb0EEEvNS_16Flash_fwd_paramsE --------------------------
	.section	.nv.constant0._ZN5flash16flash_fwd_kernelI23Flash_fwd_kernel_traitsILi64ELi128ELi64ELi4ELb0ELb0EN7cutlass6half_tE19Flash_kernel_traitsILi64ELi128ELi64ELi4ES3_EELb1ELb0ELb0ELb0ELb1ELb1ELb0ELb0EEEvNS_16Flash_fwd_paramsE,"a",@progbits
	.sectionflags	@""
	.align	4
.nv.constant0._ZN5flash16flash_fwd_kernelI23Flash_fwd_kernel_traitsILi64ELi128ELi64ELi4ELb0ELb0EN7cutlass6half_tE19Flash_kernel_traitsILi64ELi128ELi64ELi4ES3_EELb1ELb0ELb0ELb0ELb1ELb1ELb0ELb0EEEvNS_16Flash_fwd_paramsE:
	.zero		816


//--------------------- .nv.constant0._ZN5flash16flash_fwd_kernelI23Flash_fwd_kernel_traitsILi64ELi128ELi64ELi4ELb0ELb0EN7cutlass6half_tE19Flash_kernel_traitsILi64ELi128ELi64ELi4ES3_EELb0ELb0ELb0ELb0ELb1ELb1ELb1ELb0EEEvNS_16Flash_fwd_paramsE --------------------------
	.section	.nv.constant0._ZN5flash16flash_fwd_kernelI23Flash_fwd_kernel_traitsILi64ELi128ELi64ELi4ELb0ELb0EN7cutlass6half_tE19Flash_kernel_traitsILi64ELi128ELi64ELi4ES3_EELb0ELb0ELb0ELb0ELb1ELb1ELb1ELb0EEEvNS_16Flash_fwd_paramsE,"a",@progbits
	.sectionflags	@""
	.align	4
.nv.constant0._ZN5flash16flash_fwd_kernelI23Flash_fwd_kernel_traitsILi64ELi128ELi64ELi4ELb0ELb0EN7cutlass6half_tE19Flash_kernel_traitsILi64ELi128ELi64ELi4ES3_EELb0ELb0ELb0ELb0ELb1ELb1ELb1ELb0EEEvNS_16Flash_fwd_paramsE:
	.zero		816


//--------------------- .nv.constant0._ZN5flash16flash_fwd_kernelI23Flash_fwd_kernel_traitsILi64ELi128ELi64ELi4ELb0ELb0EN7cutlass6half_tE19Flash_kernel_traitsILi64ELi128ELi64ELi4ES3_EELb1ELb0ELb0ELb1ELb0ELb0ELb0ELb0EEEvNS_16Flash_fwd_paramsE --------------------------
	.section	.nv.constant0._ZN5flash16flash_fwd_kernelI23Flash_fwd_kernel_traitsILi64ELi128ELi64ELi4ELb0ELb0EN7cutlass6half_tE19Flash_kernel_traitsILi64ELi128ELi64ELi4ES3_EELb1ELb0ELb0ELb1ELb0ELb0ELb0ELb0EEEvNS_16Flash_fwd_paramsE,"a",@progbits
	.sectionflags	@""
	.align	4
.nv.constant0._ZN5flash16flash_fwd_kernelI23Flash_fwd_kernel_traitsILi64ELi128ELi64ELi4ELb0ELb0EN7cutlass6half_tE19Flash_kernel_traitsILi64ELi128ELi64ELi4ES3_EELb1ELb0ELb0ELb1ELb0ELb0ELb0ELb0EEEvNS_16Flash_fwd_paramsE:
	.zero		816


//--------------------- .nv.constant0._ZN5flash16flash_fwd_kernelI23Flash_fwd_kernel_traitsILi64ELi128ELi64ELi4ELb0ELb0EN7cutlass6half_tE19Flash_kernel_traitsILi64ELi128ELi64ELi4ES3_EELb1ELb0ELb0ELb0ELb0ELb0ELb0ELb1EEEvNS_16Flash_fwd_paramsE --------------------------
	.section	.nv.constant0._ZN5flash16flash_fwd_kernelI23Flash_fwd_kernel_traitsILi64ELi128ELi64ELi4ELb0ELb0EN7cutlass6half_tE19Flash_kernel_traitsILi64ELi128ELi64ELi4ES3_EELb1ELb0ELb0ELb0ELb0ELb0ELb0ELb1EEEvNS_16Flash_fwd_paramsE,"a",@progbits
	.sectionflags	@""
	.align	4
.nv.constant0._ZN5flash16flash_fwd_kernelI23Flash_fwd_kernel_traitsILi64ELi128ELi64ELi4ELb0ELb0EN7cutlass6half_tE19Flash_kernel_traitsILi64ELi128ELi64ELi4ES3_EELb1ELb0ELb0ELb0ELb0ELb0ELb0ELb1EEEvNS_16Flash_fwd_paramsE:
	.zero		816


//--------------------- .nv.constant0._ZN5flash16flash_fwd_kernelI23Flash_fwd_kernel_traitsILi64ELi128ELi64ELi4ELb0ELb0EN7cutlass6half_tE19Flash_kernel_traitsILi64ELi128ELi64ELi4ES3_EELb0ELb0ELb0ELb0ELb0ELb0ELb1ELb0EEEvNS_16Flash_fwd_paramsE --------------------------
	.section	.nv.constant0._ZN5flash16flash_fwd_kernelI23Flash_fwd_kernel_traitsILi64ELi128ELi64ELi4ELb0ELb0EN7cutlass6half_tE19Flash_kernel_traitsILi64ELi128ELi64ELi4ES3_EELb0ELb0ELb0ELb0ELb0ELb0ELb1ELb0EEEvNS_16Flash_fwd_paramsE,"a",@progbits
	.sectionflags	@""
	.align	4
.nv.constant0._ZN5flash16flash_fwd_kernelI23Flash_fwd_kernel_traitsILi64ELi128ELi64ELi4ELb0ELb0EN7cutlass6half_tE19Flash_kernel_traitsILi64ELi128ELi64ELi4ES3_EELb0ELb0ELb0ELb0ELb0ELb0ELb1ELb0EEEvNS_16Flash_fwd_paramsE:
	.zero		816


//--------------------- .nv.constant0._ZN5flash16flash_fwd_kernelI23Flash_fwd_kernel_traitsILi64ELi128ELi64ELi4ELb0ELb0EN7cutlass6half_tE19Flash_kernel_traitsILi64ELi128ELi64ELi4ES3_EELb1ELb0ELb0ELb1ELb0ELb0ELb0ELb1EEEvNS_16Flash_fwd_paramsE --------------------------
	.section	.nv.constant0._ZN5flash16flash_fwd_kernelI23Flash_fwd_kernel_traitsILi64ELi128ELi64ELi4ELb0ELb0EN7cutlass6half_tE19Flash_kernel_traitsILi64ELi128ELi64ELi4ES3_EELb1ELb0ELb0ELb1ELb0ELb0ELb0ELb1EEEvNS_16Flash_fwd_paramsE,"a",@progbits
	.sectionflags	@""
	.align	4
.nv.constant0._ZN5flash16flash_fwd_kernelI23Flash_fwd_kernel_traitsILi64ELi128ELi64ELi4ELb0ELb0EN7cutlass6half_tE19Flash_kernel_traitsILi64ELi128ELi64ELi4ES3_EELb1ELb0ELb0ELb1ELb0ELb0ELb0ELb1EEEvNS_16Flash_fwd_paramsE:
	.zero		816


//--------------------- .nv.constant0._ZN5flash16flash_fwd_kernelI23Flash_fwd_kernel_traitsILi64ELi128ELi64ELi4ELb0ELb0EN7cutlass6half_tE19Flash_kernel_traitsILi64ELi128ELi64ELi4ES3_EELb0ELb0ELb0ELb1ELb0ELb0ELb1ELb0EEEvNS_16Flash_fwd_paramsE --------------------------
	.section	.nv.constant0._ZN5flash16flash_fwd_kernelI23Flash_fwd_kernel_traitsILi64ELi128ELi64ELi4ELb0ELb0EN7cutlass6half_tE19Flash_kernel_traitsILi64ELi128ELi64ELi4ES3_EELb0ELb0ELb0ELb1ELb0ELb0ELb1ELb0EEEvNS_16Flash_fwd_paramsE,"a",@progbits
	.sectionflags	@""
	.align	4
.nv.constant0._ZN5flash16flash_fwd_kernelI23Flash_fwd_kernel_traitsILi64ELi128ELi64ELi4ELb0ELb0EN7cutlass6half_tE19Flash_kernel_traitsILi64ELi128ELi64ELi4ES3_EELb0ELb0ELb0ELb1ELb0ELb0ELb1ELb0EEEvNS_16Flash_fwd_paramsE:
	.zero		816


//--------------------- .nv.constant0._ZN5flash16flash_fwd_kernelI23Flash_fwd_kernel_traitsILi64ELi128ELi64ELi4ELb0ELb0EN7cutlass6half_tE19Flash_kernel_traitsILi64ELi128ELi64ELi4ES3_EELb1ELb0ELb1ELb0ELb0ELb1ELb0ELb0EEEvNS_16Flash_fwd_paramsE --------------------------
	.section	.nv.constant0._ZN5flash16flash_fwd_kernelI23Flash_fwd_kernel_traitsILi64ELi128ELi64ELi4ELb0ELb0EN7cutlass6half_tE19Flash_kernel_traitsILi64ELi128ELi64ELi4ES3_EELb1ELb0ELb1ELb0ELb0ELb1ELb0ELb0EEEvNS_16Flash_fwd_paramsE,"a",@progbits
	.sectionflags	@""
	.align	4
.nv.constant0._ZN5flash16flash_fwd_kernelI23Flash_fwd_kernel_traitsILi64ELi128ELi64ELi4ELb0ELb0EN7cutlass6half_tE19Flash_kernel_traitsILi64ELi128ELi64ELi4ES3_EELb1ELb0ELb1ELb0ELb0ELb1ELb0ELb0EEEvNS_16Flash_fwd_paramsE:
	.zero		816


//--------------------- .nv.constant0._ZN5flash16flash_fwd_kernelI23Flash_fwd_kernel_traitsILi64ELi128ELi64ELi4ELb0ELb0EN7cutlass6half_tE19Flash_kernel_traitsILi64ELi128ELi64ELi4ES3_EELb0ELb0ELb1ELb0ELb0ELb1ELb1ELb0EEEvNS_16Flash_fwd_paramsE --------------------------
	.section	.nv.constant0._ZN5flash16flash_fwd_kernelI23Flash_fwd_kernel_traitsILi64ELi128ELi64ELi4ELb0ELb0EN7cutlass6half_tE19Flash_kernel_traitsILi64ELi128ELi64ELi4ES3_EELb0ELb0ELb1ELb0ELb0ELb1ELb1ELb0EEEvNS_16Flash_fwd_paramsE,"a",@progbits
	.sectionflags	@""
	.align	4
.nv.constant0._ZN5flash16flash_fwd_kernelI23Flash_fwd_kernel_traitsILi64ELi128ELi64ELi4ELb0ELb0EN7cutlass6half_tE19Flash_kernel_traitsILi64ELi128ELi64ELi4ES3_EELb0ELb0ELb1ELb0ELb0ELb1ELb1ELb0EEEvNS_16Flash_fwd_paramsE:
	.zero		816


//--------------------- .nv.constant0._ZN5flash16flash_fwd_kernelI23Flash_fwd_kernel_traitsILi64ELi128ELi64ELi4ELb0ELb0EN7cutlass6half_tE19Flash_kernel_traitsILi64ELi128ELi64ELi4ES3_EELb1ELb0ELb1ELb1ELb0ELb0ELb0ELb0EEEvNS_16Flash_fwd_paramsE --------------------------
	.section	.nv.constant0._ZN5flash16flash_fwd_kernelI23Flash_fwd_kernel_traitsILi64ELi128ELi64ELi4ELb0ELb0EN7cutlass6half_tE19Flash_kernel_traitsILi64ELi128ELi64ELi4ES3_EELb1ELb0ELb1ELb1ELb0ELb0ELb0ELb0EEEvNS_16Flash_fwd_paramsE,"a",@progbits
	.sectionflags	@""
	.align	4
.nv.constant0._ZN5flash16flash_fwd_kernelI23Flash_fwd_kernel_traitsILi64ELi128ELi64ELi4ELb0ELb0EN7cutlass6half_tE19Flash_kernel_traitsILi64ELi128ELi64ELi4ES3_EELb1ELb0ELb1ELb1ELb0ELb0ELb0ELb0EEEvNS_16Flash_fwd_paramsE:
	.zero		816


//--------------------- .nv.constant0._ZN5flash16flash_fwd_kernelI23Flash_fwd_kernel_traitsILi64ELi128ELi64ELi4ELb0ELb0EN7cutlass6half_tE19Flash_kernel_traitsILi64ELi128ELi64ELi4ES3_EELb1ELb0ELb1ELb0ELb0ELb0ELb0ELb1EEEvNS_16Flash_fwd_paramsE --------------------------
	.section	.nv.constant0._ZN5flash16flash_fwd_kernelI23Flash_fwd_kernel_traitsILi64ELi128ELi64ELi4ELb0ELb0EN7cutlass6half_tE19Flash_kernel_traitsILi64ELi128ELi64ELi4ES3_EELb1ELb0ELb1ELb0ELb0ELb0ELb0ELb1EEEvNS_16Flash_fwd_paramsE,"a",@progbits
	.sectionflags	@""
	.align	4
.nv.constant0._ZN5flash16flash_fwd_kernelI23Flash_fwd_kernel_traitsILi64ELi128ELi64ELi4ELb0ELb0EN7cutlass6half_tE19Flash_kernel_traitsILi64ELi128ELi64ELi4ES3_EELb1ELb0ELb1ELb0ELb0ELb0ELb0ELb1EEEvNS_16Flash_fwd_paramsE:
	.zero		816


//--------------------- .nv.constant0._ZN5flash16flash_fwd_kernelI23Flash_fwd_kernel_traitsILi64ELi128ELi64ELi4ELb0ELb0EN7cutlass6half_tE19Flash_kernel_traitsILi64ELi128ELi64ELi4ES3_EELb0ELb0ELb1ELb0ELb0ELb0ELb1ELb0EEEvNS_16Flash_fwd_paramsE --------------------------
	.section	.nv.constant0._ZN5flash16flash_fwd_kernelI23Flash_fwd_kernel_traitsILi64ELi128ELi64ELi4ELb0ELb0EN7cutlass6half_tE19Flash_kernel_traitsILi64ELi128ELi64ELi4ES3_EELb0ELb0ELb1ELb0ELb0ELb0ELb1ELb0EEEvNS_16Flash_fwd_paramsE,"a",@progbits
	.sectionflags	@""
	.align	4
.nv.constant0._ZN5flash16flash_fwd_kernelI23Flash_fwd_kernel_traitsILi64ELi128ELi64ELi4ELb0ELb0EN7cutlass6half_tE19Flash_kernel_traitsILi64ELi128ELi64ELi4ES3_EELb0ELb0ELb1ELb0ELb0ELb0ELb1ELb0EEEvNS_16Flash_fwd_paramsE:
	.zero		816


//--------------------- .nv.constant0._ZN5flash16flash_fwd_kernelI23Flash_fwd_kernel_traitsILi64ELi128ELi64ELi4ELb0ELb0EN7cutlass6half_tE19Flash_kernel_traitsILi64ELi128ELi64ELi4ES3_EELb1ELb0ELb1ELb1ELb0ELb0ELb0ELb1EEEvNS_16Flash_fwd_paramsE --------------------------
	.section	.nv.constant0._ZN5flash16flash_fwd_kernelI23Flash_fwd_kernel_traitsILi64ELi128ELi64ELi4ELb0ELb0EN7cutlass6half_tE19Flash_kernel_traitsILi64ELi128ELi64ELi4ES3_EELb1ELb0ELb1ELb1ELb0ELb0ELb0ELb1EEEvNS_16Flash_fwd_paramsE,"a",@progbits
	.sectionflags	@""
	.align	4
.nv.constant0._ZN5flash16flash_fwd_kernelI23Flash_fwd_kernel_traitsILi64ELi128ELi64ELi4ELb0ELb0EN7cutlass6half_tE19Flash_kernel_traitsILi64ELi128ELi64ELi4ES3_EELb1ELb0ELb1ELb1ELb0ELb0ELb0ELb1EEEvNS_16Flash_fwd_paramsE:
	.zero		816


//--------------------- .nv.constant0._ZN5flash16flash_fwd_kernelI23Flash_fwd_kernel_traitsILi64ELi128ELi64ELi4ELb0ELb0EN7cutlass6half_tE19Flash_kernel_traitsILi64ELi128ELi64ELi4ES3_EELb0ELb0ELb1ELb1ELb0ELb0ELb1ELb0EEEvNS_16Flash_fwd_paramsE --------------------------
	.section	.nv.constant0._ZN5flash16flash_fwd_kernelI23Flash_fwd_kernel_traitsILi64ELi128ELi64ELi4ELb0ELb0EN7cutlass6half_tE19Flash_kernel_traitsILi64ELi128ELi64ELi4ES3_EELb0ELb0ELb1ELb1ELb0ELb0ELb1ELb0EEEvNS_16Flash_fwd_paramsE,"a",@progbits
	.sectionflags	@""
	.align	4
.nv.constant0._ZN5flash16flash_fwd_kernelI23Flash_fwd_kernel_traitsILi64ELi128ELi64ELi4ELb0ELb0EN7cutlass6half_tE19Flash_kernel_traitsILi64ELi128ELi64ELi4ES3_EELb0ELb0ELb1ELb1ELb0ELb0ELb1ELb0EEEvNS_16Flash_fwd_paramsE:
	.zero		816


//--------------------- .text._ZN5flash16flash_fwd_kernelI23Flash_fwd_kernel_traitsILi64ELi128ELi128ELi4ELb0ELb0EN7cutlass6half_tE19Flash_kernel_traitsILi64ELi128ELi128ELi4ES3_EELb0ELb0ELb0ELb0ELb0ELb1ELb0ELb0EEEvNS_16Flash_fwd_paramsE --------------------------
	.section	.text._ZN5flash16flash_fwd_kernelI23Flash_fwd_kernel_traitsILi64ELi128ELi128ELi4ELb0ELb0EN7cutlass6half_tE19Flash_kernel_traitsILi64ELi128ELi128ELi4ES3_EELb0ELb0ELb0ELb0ELb0ELb1ELb0ELb0EEEvNS_16Flash_fwd_paramsE,"ax",@progbits
	.sectioninfo	@"SHI_REGISTERS=255"
	.align	128
        .global         _ZN5flash16flash_fwd_kernelI23Flash_fwd_kernel_traitsILi64ELi128ELi128ELi4ELb0ELb0EN7cutlass6half_tE19Flash_kernel_traitsILi64ELi128ELi128ELi4ES3_EELb0ELb0ELb0ELb0ELb0ELb1ELb0ELb0EEEvNS_16Flash_fwd_paramsE
        .type           _ZN5flash16flash_fwd_kernelI23Flash_fwd_kernel_traitsILi64ELi128ELi128ELi4ELb0ELb0EN7cutlass6half_tE19Flash_kernel_traitsILi64ELi128ELi128ELi4ES3_EELb0ELb0ELb0ELb0ELb0ELb1ELb0ELb0EEEvNS_16Flash_fwd_paramsE,@function
        .size           _ZN5flash16flash_fwd_kernelI23Flash_fwd_kernel_traitsILi64ELi128ELi128ELi4ELb0ELb0EN7cutlass6half_tE19Flash_kernel_traitsILi64ELi128ELi128ELi4ES3_EELb0ELb0ELb0ELb0ELb0ELb1ELb0ELb0EEEvNS_16Flash_fwd_paramsE,(.L_x_2112 - _ZN5flash16flash_fwd_kernelI23Flash_fwd_kernel_traitsILi64ELi128ELi128ELi4ELb0ELb0EN7cutlass6half_tE19Flash_kernel_traitsILi64ELi128ELi128ELi4ES3_EELb0ELb0ELb0ELb0ELb0ELb1ELb0ELb0EEEvNS_16Flash_fwd_paramsE)
        .other          _ZN5flash16flash_fwd_kernelI23Flash_fwd_kernel_traitsILi64ELi128ELi128ELi4ELb0ELb0EN7cutlass6half_tE19Flash_kernel_traitsILi64ELi128ELi128ELi4ES3_EELb0ELb0ELb0ELb0ELb0ELb1ELb0ELb0EEEvNS_16Flash_fwd_paramsE,@"STO_CUDA_ENTRY STV_DEFAULT"
_ZN5flash16flash_fwd_kernelI23Flash_fwd_kernel_traitsILi64ELi128ELi128ELi4ELb0ELb0EN7cutlass6half_tE19Flash_kernel_traitsILi64ELi128ELi128ELi4ES3_EELb0ELb0ELb0ELb0ELb0ELb1ELb0ELb0EEEvNS_16Flash_fwd_paramsE:
.text._ZN5flash16flash_fwd_kernelI23Flash_fwd_kernel_traitsILi64ELi128ELi128ELi4ELb0ELb0EN7cutlass6half_tE19Flash_kernel_traitsILi64ELi128ELi128ELi4ES3_EELb0ELb0ELb0ELb0ELb0ELb1ELb0ELb0EEEvNS_16Flash_fwd_paramsE:
[----:B------:R-:W-:Y:S02]  /*0000*/  MOV R1, c[0x0][0x28] ;  /* 0x00000a0000017a02 */ /* 0x000fe40000000f00 */
[----:B------:R-:W1:Y:S01]  /*0010*/  S2R R11, SR_CTAID.Y ;  /* 0x00000000000b7919 */ /* 0x000e620000002600 */
[----:B------:R-:W2:Y:S01]  /*0020*/  LDC.U8 R0, c[0x0][0x312] ;  /* 0x0000c480ff007b82 */ /* 0x000ea20000000000 */
[----:B------:R-:W-:Y:S01]  /*0030*/  ISETP.NE.U32.AND P2, PT, RZ, c[0x0][0x240], PT ;  /* 0x00009000ff007a0c */ /* 0x000fe20003f45070 */
[----:B------:R-:W-:Y:S01]  /*0040*/  IMAD.MOV.U32 R7, RZ, RZ, 0x4 ;  /* 0x00000004ff077424 */ /* 0x000fe200078e00ff */
[----:B------:R-:W-:Y:S01]  /*0050*/  ULDC.64 UR8, c[0x0][0x118] ;  /* 0x0000460000087ab9 */ /* 0x000fe20000000a00 */
[----:B------:R-:W-:Y:S01]  /*0060*/  IMAD.MOV.U32 R9, RZ, RZ, -0x1 ;  /* 0xffffffffff097424 */ /* 0x000fe200078e00ff */
[----:B------:R-:W-:Y:S02]  /*0070*/  ISETP.NE.AND.EX P2, PT, RZ, c[0x0][0x244], PT, P2 ;  /* 0x00009100ff007a0c */ /* 0x000fe40003f45320 */
[----:B------:R-:W-:Y:S02]  /*0080*/  ISETP.EQ.U32.AND P1, PT, RZ, c[0x0][0x248], PT ;  /* 0x00009200ff007a0c */ /* 0x000fe40003f22070 */
[----:B------:R-:W-:Y:S01]  /*0090*/  ISETP.NE.U32.AND P0, PT, RZ, c[0x0][0x250], PT ;  /* 0x00009400ff007a0c */ /* 0x000fe20003f05070 */
[----:B------:R-:W-:Y:S01]  /*00a0*/  IMAD.MOV.U32 R8, RZ, RZ, -0x1 ;  /* 0xffffffffff087424 */ /* 0x000fe200078e00ff */
[----:B------:R-:W-:-:S02]  /*00b0*/  IADD3 R1, R1, -0xc0, RZ ;  /* 0xffffff4001017810 */ /* 0x000fc40007ffe0ff */
[----:B------:R-:W-:Y:S01]  /*00c0*/  ISETP.NE.AND.EX P0, PT, RZ, c[0x0][0x254], PT, P0 ;  /* 0x00009500ff007a0c */ /* 0x000fe20003f05300 */
[----:B-1----:R-:W-:Y:S01]  /*00d0*/  IMAD.WIDE R2, R11, R7, c[0x0][0x240] ;  /* 0x000090000b027625 */ /* 0x002fe200078e0207 */
[----:B--2---:R-:W-:-:S04]  /*00e0*/  ISETP.NE.AND P3, PT, R0, RZ, PT ;  /* 0x000000ff0000720c */ /* 0x004fc80003f65270 */
[----:B------:R1:W2:Y:S01]  /*00f0*/  @P2 LDG.E R9, [R2.64] ;  /* 0x0000000802092981 */ /* 0x0002a2000c1e1900 */
[----:B------:R-:W-:Y:S01]  /*0100*/  ISETP.EQ.OR.EX P1, PT, RZ, c[0x0][0x24c], !P3, P1 ;  /* 0x00009300ff007a0c */ /* 0x000fe20005f22710 */
[----:B------:R-:W-:Y:S02]  /*0110*/  IMAD.WIDE R4, R11, R7, c[0x0][0x248] ;  /* 0x000092000b047625 */ /* 0x000fe400078e0207 */
[----:B------:R1:W3:Y:S10]  /*0120*/  @P2 LDG.E R0, [R2.64+0x4] ;  /* 0x0000040802002981 */ /* 0x0002f4000c1e1900 */
[----:B------:R4:W5:Y:S01]  /*0130*/  @!P1 LDG.E R8, [R4.64] ;  /* 0x0000000804089981 */ /* 0x000962000c1e1900 */
[----:B------:R-:W-:-:S03]  /*0140*/  IMAD.MOV.U32 R6, RZ, RZ, RZ ;  /* 0x000000ffff067224 */ /* 0x000fc600078e00ff */
[----:B------:R-:W2:Y:S04]  /*0150*/  S2R R17, SR_CTAID.X ;  /* 0x0000000000117919 */ /* 0x000ea80000002500 */
[----:B------:R-:W2:Y:S01]  /*0160*/  S2R R16, SR_CTAID.Z ;  /* 0x0000000000107919 */ /* 0x000ea20000002700 */
[----:B-1----:R-:W-:-:S03]  /*0170*/  @P0 IMAD.WIDE R2, R11, R7, c[0x0][0x250] ;  /* 0x000094000b020625 */ /* 0x002fc600078e0207 */
[----:B------:R-:W1:Y:S04]  /*0180*/  S2R R138, SR_TID.X ;  /* 0x00000000008a7919 */ /* 0x000e680000002100 */
[----:B------:R4:W5:Y:S01]  /*0190*/  @P0 LDG.E R6, [R2.64] ;  /* 0x0000000802060981 */ /* 0x000962000c1e1900 */
[----:B------:R-:W-:-:S04]  /*01a0*/  ISETP.NE.U32.AND P0, PT, RZ, c[0x0][0x248], PT ;  /* 0x00009200ff007a0c */ /* 0x000fc80003f05070 */
[----:B------:R-:W-:Y:S01]  /*01b0*/  ISETP.NE.AND.EX P0, PT, RZ, c[0x0][0x24c], PT, P0 ;  /* 0x00009300ff007a0c */ /* 0x000fe20003f05300 */
[----:B--2---:R4:W-:Y:S01]  /*01c0*/  STL [R1+0x4c], R9 ;  /* 0x00004c0901007387 */ /* 0x0049e20000100800 */
[----:B---3--:R-:W-:Y:S02]  /*01d0*/  @P2 IMAD.IADD R14, R0, 0x1, -R9 ;  /* 0x00000001000e2824 */ /* 0x008fe400078e0a09 */
[----:B------:R-:W-:-:S09]  /*01e0*/  @!P2 IMAD.MOV.U32 R14, RZ, RZ, c[0x0][0x214] ;  /* 0x00008500ff0ea624 */ /* 0x000fd200078e00ff */
[----:B------:R-:W-:Y:S05]  /*01f0*/  @!P0 BRA `(.L_x_0) ;  /* 0x0000004000008947 */ /* 0x000fea0003800000 */
[----:B-1----:R-:W2:Y:S02]  /*0200*/  @P3 LDG.E R0, [R4.64+0x4] ;  /* 0x0000040804003981 */ /* 0x002ea4000c1e1900 */
[----:B--2--5:R-:W-:-:S06]  /*0210*/  @P3 IADD3 R0, R0, -R8, RZ ;  /* 0x8000000800003210 */ /* 0x024fcc0007ffe0ff */
[----:B------:R1:W5:Y:S01]  /*0220*/  @!P3 LDG.E R0, [R4.64] ;  /* 0x000000080400b981 */ /* 0x000362000c1e1900 */
[----:B------:R-:W-:Y:S05]  /*0230*/  BRA `(.L_x_1) ;  /* 0x0000001000007947 */ /* 0x000fea0003800000 */
.L_x_0:
[----:B-1----:R-:W-:Y:S02]  /*0240*/  MOV R0, c[0x0][0x218] ;  /* 0x0000860000007a02 */ /* 0x002fe40000000f00 */
.L_x_1:
[----:B------:R-:W-:-:S04]  /*0250*/  ISETP.NE.U32.AND P2, PT, RZ, c[0x0][0x258], PT ;  /* 0x00009600ff007a0c */ /* 0x000fc80003f45070 */
[----:B------:R-:W-:-:S13]  /*0260*/  ISETP.NE.AND.EX P2, PT, RZ, c[0x0][0x25c], PT, P2 ;  /* 0x00009700ff007a0c */ /* 0x000fda0003f45320 */
[----:B----4-:R-:W-:-:S06]  /*0270*/  @P2 IMAD.WIDE R2, R11, R7, c[0x0][0x258] ;  /* 0x000096000b022625 */ /* 0x010fcc00078e0207 */
[----:B------:R-:W2:Y:S01]  /*0280*/  @P2 LDG.E R3, [R2.64] ;  /* 0x0000000802032981 */ /* 0x000ea2000c1e1900 */
[----:B------:R-:W-:Y:S01]  /*0290*/  IMAD.SHL.U32 R12, R17, 0x80, RZ ;  /* 0x00000080110c7824 */ /* 0x000fe200078e00ff */
[----:B------:R-:W-:-:S04]  /*02a0*/  @!P2 ISETP.NE.U32.AND P1, PT, RZ, c[0x0][0x268], PT ;  /* 0x00009a00ff00aa0c */ /* 0x000fc80003f25070 */
[----:B------:R-:W-:Y:S02]  /*02b0*/  ISETP.GT.AND P0, PT, R14, R12, PT ;  /* 0x0000000c0e00720c */ /* 0x000fe40003f04270 */
[----:B------:R-:W-:-:S04]  /*02c0*/  @!P2 ISETP.NE.AND.EX P1, PT, RZ, c[0x0][0x26c], PT, P1 ;  /* 0x00009b00ff00aa0c */ /* 0x000fc80003f25310 */
[----:B------:R-:W-:Y:S01]  /*02d0*/  @!P2 SEL R2, RZ, c[0x0][0x21c], !P1 ;  /* 0x00008700ff02aa07 */ /* 0x000fe20004800000 */
[----:B--2--5:R-:W-:-:S03]  /*02e0*/  @P2 IMAD.IADD R28, R3, 0x1, -R6 ;  /* 0x00000001031c2824 */ /* 0x024fc600078e0a06 */
[----:B------:R-:W-:-:S03]  /*02f0*/  @!P2 IADD3 R28, R2, R0, -R6 ;  /* 0x00000000021ca210 */ /* 0x000fc60007ffe806 */
[----:B------:R-:W-:Y:S05]  /*0300*/  @!P0 EXIT ;  /* 0x000000000000894d */ /* 0x000fea0003800000 */
[C---:B------:R-:W-:Y:S02]  /*0310*/  IADD3 R0, R28.reuse, 0x7f, RZ ;  /* 0x0000007f1c007810 */ /* 0x040fe40007ffe0ff */
[----:B------:R-:W-:Y:S02]  /*0320*/  ISETP.GE.AND P0, PT, R28, 0x1, PT ;  /* 0x000000011c00780c */ /* 0x000fe40003f06270 */
[----:B------:R-:W-:-:S04]  /*0330*/  SHF.R.S32.HI R2, RZ, 0x1f, R0 ;  /* 0x0000001fff027819 */ /* 0x000fc80000011400 */
[----:B------:R-:W-:-:S05]  /*0340*/  LEA.HI R41, R2, R0, RZ, 0x7 ;  /* 0x0000000002297211 */ /* 0x000fca00078f38ff */
[----:B------:R2:W-:Y:S02]  /*0350*/  STL [R1+0x8], R41 ;  /* 0x0000082901007387 */ /* 0x0005e40000100800 */
[----:B------:R-:W-:Y:S05]  /*0360*/  @!P0 BRA `(.L_x_2) ;  /* 0x0000e87000008947 */ /* 0x000fea0003800000 */
[----:B------:R-:W-:Y:S02]  /*0370*/  ISETP.NE.AND P1, PT, R9, -0x1, PT ;  /* 0xffffffff0900780c */ /* 0x000fe40003f25270 */
[----:B------:R-:W-:-:S11]  /*0380*/  ISETP.NE.AND P0, PT, R8, -0x1, PT ;  /* 0xffffffff0800780c */ /* 0x000fd60003f05270 */
[----:B-1----:R-:W-:Y:S01]  /*0390*/  @!P1 SHF.R.S32.HI R4, RZ, 0x1f, R11 ;  /* 0x0000001fff049819 */ /* 0x002fe2000001140b */
[----:B------:R-:W-:Y:S01]  /*03a0*/  @P1 IMAD.WIDE.U32 R2, R9, c[0x0][0x190], RZ ;  /* 0x0000640009021a25 */ /* 0x000fe200078e00ff */
[----:B------:R-:W-:-:S03]  /*03b0*/  @P0 IADD3 R0, R6, R8, RZ ;  /* 0x0000000806000210 */ /* 0x000fc60007ffe0ff */
[----:B------:R-:W-:Y:S02]  /*03c0*/  @!P1 IMAD R7, R4, c[0x0][0x178], RZ ;  /* 0x00005e0004079a24 */ /* 0x000fe400078e02ff */
[----:B------:R-:W-:Y:S01]  /*03d0*/  @P1 IMAD R10, R9, c[0x0][0x194], R3 ;  /* 0x00006500090a1a24 */ /* 0x000fe200078e0203 */
[----:B------:R-:W-:Y:S01]  /*03e0*/  @P1 MOV R9, R2 ;  /* 0x0000000200091202 */ /* 0x000fe20000000f00 */
[----:B------:R-:W-:-:S04]  /*03f0*/  @P0 IMAD.WIDE.U32 R2, R0, c[0x0][0x198], RZ ;  /* 0x0000660000020a25 */ /* 0x000fc800078e00ff */
[----:B------:R-:W-:Y:S01]  /*0400*/  @!P1 IMAD.WIDE.U32 R4, R11, c[0x0][0x178], RZ ;  /* 0x00005e000b049a25 */ /* 0x000fe200078e00ff */
[----:B------:R-:W-:-:S03]  /*0410*/  @P0 MOV R25, R2 ;  /* 0x0000000200190202 */ /* 0x000fc60000000f00 */
[----:B------:R-:W-:Y:S01]  /*0420*/  @!P1 IMAD R7, R11, c[0x0][0x17c], R7 ;  /* 0x00005f000b079a24 */ /* 0x000fe200078e0207 */
[----:B------:R-:W-:Y:S01]  /*0430*/  @!P1 MOV R9, R4 ;  /* 0x0000000400099202 */ /* 0x000fe20000000f00 */
[----:B------:R-:W-:-:S03]  /*0440*/  @P0 IMAD R29, R0, c[0x0][0x19c], R3 ;  /* 0x00006700001d0a24 */ /* 0x000fc600078e0203 */
[----:B------:R-:W-:Y:S01]  /*0450*/  @!P1 IADD3 R10, R5, R7, RZ ;  /* 0x00000007050a9210 */ /* 0x000fe20007ffe0ff */
[----:B------:R-:W-:Y:S05]  /*0460*/  @P0 BRA `(.L_x_3) ;  /* 0x000000b000000947 */ /* 0x000fea0003800000 */
[----:B------:R-:W-:Y:S01]  /*0470*/  SHF.R.S32.HI R0, RZ, 0x1f, R6 ;  /* 0x0000001fff007819 */ /* 0x000fe20000011406 */
[----:B------:R-:W-:Y:S01]  /*0480*/  IMAD.WIDE.U32 R2, R6, c[0x0][0x198], RZ ;  /* 0x0000660006027a25 */ /* 0x000fe200078e00ff */
[----:B------:R-:W-:-:S03]  /*0490*/  SHF.R.S32.HI R4, RZ, 0x1f, R11 ;  /* 0x0000001fff047819 */ /* 0x000fc6000001140b */
[----:B------:R-:W-:Y:S02]  /*04a0*/  IMAD R0, R0, c[0x0][0x198], RZ ;  /* 0x0000660000007a24 */ /* 0x000fe400078e02ff */
[----:B------:R-:W-:Y:S02]  /*04b0*/  IMAD R4, R4, c[0x0][0x180], RZ ;  /* 0x0000600004047a24 */ /* 0x000fe400078e02ff */
[----:B------:R-:W-:-:S05]  /*04c0*/  IMAD R0, R6, c[0x0][0x19c], R0 ;  /* 0x0000670006007a24 */ /* 0x000fca00078e0200 */
[----:B------:R-:W-:Y:S01]  /*04d0*/  IADD3 R3, R3, R0, RZ ;  /* 0x0000000003037210 */ /* 0x000fe20007ffe0ff */
[----:B------:R-:W-:-:S04]  /*04e0*/  IMAD R0, R11, c[0x0][0x184], R4 ;  /* 0x000061000b007a24 */ /* 0x000fc800078e0204 */
[----:B------:R-:W-:-:S05]  /*04f0*/  IMAD.WIDE.U32 R2, R11, c[0x0][0x180], R2 ;  /* 0x000060000b027a25 */ /* 0x000fca00078e0002 */
[----:B------:R-:W-:Y:S02]  /*0500*/  IADD3 R29, R3, R0, RZ ;  /* 0x00000000031d7210 */ /* 0x000fe40007ffe0ff */
[----:B------:R-:W-:Y:S02]  /*0510*/  MOV R25, R2 ;  /* 0x0000000200197202 */ /* 0x000fe40000000f00 */
.L_x_3:
[----:B------:R-:W-:Y:S02]  /*0520*/  IABS R4, c[0x0][0x1c8] ;  /* 0x0000720000047a13 */ /* 0x000fe40000000000 */
[----:B------:R-:W-:Y:S02]  /*0530*/  IABS R5, R16 ;  /* 0x0000001000057213 */ /* 0x000fe40000000000 */
[----:B------:R-:W1:Y:S08]  /*0540*/  I2F.RP R2, R4 ;  /* 0x0000000400027306 */ /* 0x000e700000209400 */
[----:B-1----:R-:W1:Y:S02]  /*0550*/  MUFU.RCP R2, R2 ;  /* 0x0000000200027308 */ /* 0x002e640000001000 */
[----:B-1----:R-:W-:-:S06]  /*0560*/  IADD3 R2, R2, 0xffffffe, RZ ;  /* 0x0ffffffe02027810 */ /* 0x002fcc0007ffe0ff */
[----:B------:R-:W1:Y:S02]  /*0570*/  F2I.FTZ.U32.TRUNC.NTZ R3, R2 ;  /* 0x0000000200037305 */ /* 0x000e64000021f000 */
[----:B-1----:R-:W-:Y:S02]  /*0580*/  IMAD.MOV R0, RZ, RZ, -R3 ;  /* 0x000000ffff007224 */ /* 0x002fe400078e0a03 */
[----:B------:R-:W-:Y:S02]  /*0590*/  IMAD.MOV.U32 R2, RZ, RZ, RZ ;  /* 0x000000ffff027224 */ /* 0x000fe400078e00ff */
[----:B------:R-:W-:-:S04]  /*05a0*/  IMAD R0, R0, R4, RZ ;  /* 0x0000000400007224 */ /* 0x000fc800078e02ff */
[----:B------:R-:W-:-:S04]  /*05b0*/  IMAD.HI.U32 R0, R3, R0, R2 ;  /* 0x0000000003007227 */ /* 0x000fc800078e0002 */
[----:B------:R-:W-:Y:S01]  /*05c0*/  IMAD.MOV.U32 R3, RZ, RZ, R5 ;  /* 0x000000ffff037224 */ /* 0x000fe200078e0005 */
[----:B------:R-:W-:-:S03]  /*05d0*/  SHF.R.S32.HI R5, RZ, 0x1f, R16 ;  /* 0x0000001fff057819 */ /* 0x000fc60000011410 */
[----:B------:R-:W-:-:S05]  /*05e0*/  IMAD.HI.U32 R0, R0, R3, RZ ;  /* 0x0000000300007227 */ /* 0x000fca00078e00ff */
[----:B------:R-:W-:-:S05]  /*05f0*/  IADD3 R2, -R0, RZ, RZ ;  /* 0x000000ff00027210 */ /* 0x000fca0007ffe1ff */
[----:B------:R-:W-:-:S05]  /*0600*/  IMAD R2, R4, R2, R3 ;  /* 0x0000000204027224 */ /* 0x000fca00078e0203 */
[----:B------:R-:W-:-:S13]  /*0610*/  ISETP.GT.U32.AND P2, PT, R4, R2, PT ;  /* 0x000000020400720c */ /* 0x000fda0003f44070 */
[----:B------:R-:W-:Y:S01]  /*0620*/  @!P2 IMAD.IADD R2, R2, 0x1, -R4 ;  /* 0x000000010202a824 */ /* 0x000fe200078e0a04 */
[----:B------:R-:W-:Y:S02]  /*0630*/  @!P2 IADD3 R0, R0, 0x1, RZ ;  /* 0x000000010000a810 */ /* 0x000fe40007ffe0ff */
[----:B------:R-:W-:Y:S02]  /*0640*/  ISETP.NE.AND P2, PT, RZ, c[0x0][0x1c8], PT ;  /* 0x00007200ff007a0c */ /* 0x000fe40003f45270 */
[----:B------:R-:W-:Y:S01]  /*0650*/  ISETP.GE.U32.AND P3, PT, R2, R4, PT ;  /* 0x000000040200720c */ /* 0x000fe20003f66070 */
[----:B------:R-:W-:Y:S01]  /*0660*/  @P0 IMAD.IADD R4, R6, 0x1, R8 ;  /* 0x0000000106040824 */ /* 0x000fe200078e0208 */
[----:B------:R-:W-:-:S04]  /*0670*/  LOP3.LUT R2, R16, c[0x0][0x1c8], RZ, 0x3c, !PT ;  /* 0x0000720010027a12 */ /* 0x000fc800078e3cff */
[----:B------:R-:W-:Y:S01]  /*0680*/  ISETP.GE.AND P1, PT, R2, RZ, PT ;  /* 0x000000ff0200720c */ /* 0x000fe20003f26270 */
[----:B------:R-:W-:-:S04]  /*0690*/  @P0 IMAD.WIDE.U32 R2, R4, c[0x0][0x1a0], RZ ;  /* 0x0000680004020a25 */ /* 0x000fc800078e00ff */
[----:B------:R-:W-:Y:S01]  /*06a0*/  @P0 IMAD R27, R4, c[0x0][0x1a4], R3 ;  /* 0x00006900041b0a24 */ /* 0x000fe200078e0203 */
[----:B------:R-:W-:Y:S02]  /*06b0*/  @P0 MOV R26, R2 ;  /* 0x00000002001a0202 */ /* 0x000fe40000000f00 */
[----:B------:R-:W-:-:S04]  /*06c0*/  @P3 IADD3 R0, R0, 0x1, RZ ;  /* 0x0000000100003810 */ /* 0x000fc80007ffe0ff */
[----:B------:R-:W-:-:S05]  /*06d0*/  MOV R24, R0 ;  /* 0x0000000000187202 */ /* 0x000fca0000000f00 */
[----:B------:R-:W-:Y:S01]  /*06e0*/  @!P1 IMAD.MOV R24, RZ, RZ, -R24 ;  /* 0x000000ffff189224 */ /* 0x000fe200078e0a18 */
[----:B------:R-:W-:Y:S01]  /*06f0*/  @!P2 LOP3.LUT R24, RZ, c[0x0][0x1c8], RZ, 0x33, !PT ;  /* 0x00007200ff18aa12 */ /* 0x000fe200078e33ff */
        /* <DEDUP_REMOVED lines=12> */
.L_x_4:
[----:B------:R-:W-:Y:S01]  /*07c0*/  SHF.R.S32.HI R32, RZ, 0x1f, R138 ;  /* 0x0000001fff207819 */ /* 0x000fe2000001148a */
[----:B------:R-:W-:Y:S01]  /*07d0*/  IMAD.IADD R39, R14, 0x1, -R12 ;  /* 0x000000010e277824 */ /* 0x000fe200078e0a0c */
[----:B------:R-:W-:Y:S01]  /*07e0*/  LEA.HI.SX32 R137, R41, 0xffffffff, 0x19 ;  /* 0xffffffff29897811 */ /* 0x000fe200078fcaff */
[----:B------:R-:W-:Y:S01]  /*07f0*/  IMAD R5, R5, c[0x0][0x1a8], RZ ;  /* 0x00006a0005057a24 */ /* 0x000fe200078e02ff */
[CC--:B------:R-:W-:Y:S02]  /*0800*/  LEA.HI R0, R32.reuse, R138.reuse, RZ, 0x3 ;  /* 0x0000008a20007211 */ /* 0x0c0fe400078f18ff */
[----:B------:R-:W-:Y:S01]  /*0810*/  LEA.HI R8, R32, R138, RZ, 0x6 ;  /* 0x0000008a20087211 */ /* 0x000fe200078f30ff */
[----:B------:R1:W-:Y:S01]  /*0820*/  STL [R1+0x28], R39 ;  /* 0x0000282701007387 */ /* 0x0003e20000100800 */
[----:B------:R-:W-:-:S02]  /*0830*/  SHF.R.S32.HI R6, RZ, 0x3, R0 ;  /* 0x00000003ff067819 */ /* 0x000fc40000011400 */
[----:B------:R-:W-:Y:S01]  /*0840*/  LOP3.LUT R0, R0, 0xfffffff8, RZ, 0xc0, !PT ;  /* 0xfffffff800007812 */ /* 0x000fe200078ec0ff */
[----:B------:R-:W-:Y:S01]  /*0850*/  IMAD.SHL.U32 R8, R8, 0x8, RZ ;  /* 0x0000000808087824 */ /* 0x000fe200078e00ff */
[C---:B------:R-:W-:Y:S02]  /*0860*/  IADD3 R30, R6.reuse, 0x10, RZ ;  /* 0x00000010061e7810 */ /* 0x040fe40007ffe0ff */
[----:B------:R-:W-:Y:S01]  /*0870*/  IADD3 R37, R6, 0x20, RZ ;  /* 0x0000002006257810 */ /* 0x000fe20007ffe0ff */
[----:B------:R-:W-:Y:S01]  /*0880*/  IMAD.IADD R31, R138, 0x1, -R0 ;  /* 0x000000018a1f7824 */ /* 0x000fe200078e0a00 */
[-C--:B------:R-:W-:Y:S01]  /*0890*/  ISETP.GE.AND P1, PT, R30, R39.reuse, PT ;  /* 0x000000271e00720c */ /* 0x080fe20003f26270 */
[----:B------:R-:W-:Y:S01]  /*08a0*/  IMAD.SHL.U32 R0, R6, 0x40, RZ ;  /* 0x0000004006007824 */ /* 0x000fe200078e00ff */
[----:B------:R-:W-:Y:S01]  /*08b0*/  SHF.R.S32.HI R7, RZ, 0x1f, R6 ;  /* 0x0000001fff077819 */ /* 0x000fe20000011406 */
[----:B------:R-:W-:Y:S01]  /*08c0*/  IMAD.SHL.U32 R44, R31, 0x8, RZ ;  /* 0x000000081f2c7824 */ /* 0x000fe200078e00ff */
[----:B------:R-:W-:-:S02]  /*08d0*/  ISETP.GE.AND P0, PT, R37, R39, PT ;  /* 0x000000272500720c */ /* 0x000fc40003f06270 */
[----:B------:R-:W-:Y:S01]  /*08e0*/  LOP3.LUT R0, R0, 0x1c0, RZ, 0xc0, !PT ;  /* 0x000001c000007812 */ /* 0x000fe200078ec0ff */
[----:B------:R-:W-:Y:S01]  /*08f0*/  IMAD.WIDE R42, R17, 0x80, R6 ;  /* 0x00000080112a7825 */ /* 0x000fe200078e0206 */
[----:B------:R-:W-:Y:S02]  /*0900*/  IADD3 R2, P3, R44, R9, RZ ;  /* 0x000000092c027210 */ /* 0x000fe40007f7e0ff */
[--C-:B------:R-:W-:Y:S02]  /*0910*/  SHF.R.S32.HI R45, RZ, 0x1f, R44.reuse ;  /* 0x0000001fff2d7819 */ /* 0x100fe4000001142c */
[-C--:B------:R-:W-:Y:S01]  /*0920*/  ISETP.GE.AND P2, PT, R6, R39.reuse, PT ;  /* 0x000000270600720c */ /* 0x080fe20003f46270 */
[----:B------:R3:W-:Y:S01]  /*0930*/  STL.64 [R1+0x20], R42 ;  /* 0x0000202a01007387 */ /* 0x0007e20000100a00 */
[----:B------:R-:W-:Y:S01]  /*0940*/  LOP3.LUT R4, R0, 0x38, R44, 0xf8, !PT ;  /* 0x0000003800047812 */ /* 0x000fe200078ef82c */
[----:B------:R-:W-:Y:S01]  /*0950*/  IMAD.X R3, R45, 0x1, R10, P3 ;  /* 0x000000012d037824 */ /* 0x000fe200018e060a */
[----:B------:R-:W-:Y:S01]  /*0960*/  SHF.R.U32.HI R0, RZ, 0x3, R0 ;  /* 0x00000003ff007819 */ /* 0x000fe20000011600 */
[----:B------:R-:W-:Y:S01]  /*0970*/  STL [R1+0x6c], R37 ;  /* 0x00006c2501007387 */ /* 0x000fe20000100800 */
[----:B------:R-:W-:Y:S01]  /*0980*/  @!P1 IADD3 R9, P3, R42, 0x10, RZ ;  /* 0x000000102a099810 */ /* 0x000fe20007f7e0ff */
[----:B------:R-:W-:Y:S01]  /*0990*/  IMAD.WIDE.U32 R2, R16, c[0x0][0x1a8], R2 ;  /* 0x00006a0010027a25 */ /* 0x000fe200078e0002 */
[----:B------:R-:W-:Y:S01]  /*09a0*/  LOP3.LUT R10, R4, R0, RZ, 0x3c, !PT ;  /* 0x00000000040a7212 */ /* 0x000fe200078e3cff */
[----:B------:R-:W-:Y:S01]  /*09b0*/  STL.64 [R1+0x50], R44 ;  /* 0x0000502c01007387 */ /* 0x000fe20000100a00 */
[----:B------:R-:W-:Y:S01]  /*09c0*/  IADD3 R38, R6, 0x30, RZ ;  /* 0x0000003006267810 */ /* 0x000fe20007ffe0ff */
[----:B------:R-:W-:Y:S01]  /*09d0*/  IMAD R4, R16, c[0x0][0x1ac], R5 ;  /* 0x00006b0010047a24 */ /* 0x000fe200078e0205 */
[----:B------:R-:W-:Y:S01]  /*09e0*/  LOP3.LUT R234, R10, 0xfffffe00, R8, 0xf8, !PT ;  /* 0xfffffe000aea7812 */ /* 0x000fe200078ef808 */
[--C-:B------:R-:W-:Y:S01]  /*09f0*/  @!P1 IMAD.X R5, RZ, RZ, R43.reuse, P3 ;  /* 0x000000ffff059224 */ /* 0x100fe200018e062b */
[----:B------:R-:W-:Y:S01]  /*0a00*/  @!P0 IADD3 R13, P3, R42, 0x20, RZ ;  /* 0x000000202a0d8810 */ /* 0x000fe20007f7e0ff */
[----:B------:R-:W-:Y:S01]  /*0a10*/  @!P2 IMAD R0, R43, c[0x0][0x190], RZ ;  /* 0x000064002b00aa24 */ /* 0x000fe200078e02ff */
[C---:B------:R-:W-:Y:S01]  /*0a20*/  IADD3 R36, R6.reuse, 0x40, RZ ;  /* 0x0000004006247810 */ /* 0x040fe20007ffe0ff */
[----:B------:R-:W-:Y:S01]  /*0a30*/  IMAD.IADD R3, R3, 0x1, R4 ;  /* 0x0000000103037824 */ /* 0x000fe200078e0204 */
[----:B------:R-:W-:Y:S01]  /*0a40*/  IADD3 R35, R6, 0x50, RZ ;  /* 0x0000005006237810 */ /* 0x000fe20007ffe0ff */
[----:B------:R-:W-:Y:S01]  /*0a50*/  @!P0 IMAD.X R4, RZ, RZ, R43, P3 ;  /* 0x000000ffff048224 */ /* 0x000fe200018e062b */
[----:B------:R-:W-:Y:S01]  /*0a60*/  ISETP.GE.AND P5, PT, R36, R39, PT ;  /* 0x000000272400720c */ /* 0x000fe20003fa6270 */
[----:B------:R-:W-:Y:S01]  /*0a70*/  @!P2 IMAD R0, R42, c[0x0][0x194], R0 ;  /* 0x000065002a00aa24 */ /* 0x000fe200078e0200 */
[----:B------:R-:W-:Y:S01]  /*0a80*/  IADD3 R34, R6, 0x60, RZ ;  /* 0x0000006006227810 */ /* 0x000fe20007ffe0ff */
[----:B------:R-:W-:Y:S01]  /*0a90*/  @!P2 IMAD.WIDE.U32 R10, R42, c[0x0][0x190], R2 ;  /* 0x000064002a0aaa25 */ /* 0x000fe200078e0002 */
[----:B------:R-:W-:Y:S01]  /*0aa0*/  IADD3 R33, R6, 0x70, RZ ;  /* 0x0000007006217810 */ /* 0x000fe20007ffe0ff */
[----:B------:R-:W-:Y:S02]  /*0ab0*/  STL [R1+0x5c], R38 ;  /* 0x00005c2601007387 */ /* 0x000fe40000100800 */
[----:B------:R-:W-:Y:S01]  /*0ac0*/  @!P1 IMAD R5, R5, c[0x0][0x190], RZ ;  /* 0x0000640005059a24 */ /* 0x000fe200078e02ff */
[----:B------:R-:W-:Y:S01]  /*0ad0*/  @!P2 LEA R12, P3, R10, c[0x0][0x160], 0x1 ;  /* 0x000058000a0caa11 */ /* 0x000fe200078608ff */
[----:B------:R-:W-:Y:S01]  /*0ae0*/  @!P0 IMAD R4, R4, c[0x0][0x190], RZ ;  /* 0x0000640004048a24 */ /* 0x000fe200078e02ff */
[----:B------:R-:W-:Y:S01]  /*0af0*/  STL [R1+0x68], R36 ;  /* 0x0000682401007387 */ /* 0x000fe20000100800 */
[----:B------:R-:W-:-:S02]  /*0b00*/  @!P2 IMAD.IADD R0, R11, 0x1, R0 ;  /* 0x000000010b00a824 */ /* 0x000fc400078e0200 */
[----:B------:R-:W-:Y:S01]  /*0b10*/  @!P1 IMAD R14, R9, c[0x0][0x194], R5 ;  /* 0x00006500090e9a24 */ /* 0x000fe200078e0205 */
[----:B------:R-:W-:Y:S01]  /*0b20*/  STL [R1+0x60], R35 ;  /* 0x0000602301007387 */ /* 0x000fe20000100800 */
[C---:B------:R-:W-:Y:S02]  /*0b30*/  @!P0 IMAD R11, R13.reuse, c[0x0][0x194], R4 ;  /* 0x000065000d0b8a24 */ /* 0x040fe400078e0204 */
[----:B------:R-:W-:Y:S01]  /*0b40*/  @!P0 IMAD.WIDE.U32 R4, R13, c[0x0][0x190], R2 ;  /* 0x000064000d048a25 */ /* 0x000fe200078e0002 */
[----:B------:R-:W-:Y:S01]  /*0b50*/  @!P2 LEA.HI.X R13, R10, c[0x0][0x164], R0, 0x1, P3 ;  /* 0x000059000a0daa11 */ /* 0x000fe200018f0c00 */
[----:B------:R-:W-:Y:S01]  /*0b60*/  STL [R1+0x64], R34 ;  /* 0x0000642201007387 */ /* 0x000fe20000100800 */
[-C--:B------:R-:W-:Y:S01]  /*0b70*/  ISETP.GE.AND P3, PT, R38, R39.reuse, PT ;  /* 0x000000272600720c */ /* 0x080fe20003f66270 */
[----:B------:R-:W-:Y:S01]  /*0b80*/  IMAD.SHL.U32 R234, R234, 0x2, RZ ;  /* 0x00000002eaea7824 */ /* 0x000fe200078e00ff */
[----:B------:R-:W-:Y:S01]  /*0b90*/  @!P0 LEA R22, P4, R4, c[0x0][0x160], 0x1 ;  /* 0x0000580004168a11 */ /* 0x000fe200078808ff */
[----:B------:R-:W-:Y:S01]  /*0ba0*/  @!P1 IMAD.WIDE.U32 R8, R9, c[0x0][0x190], R2 ;  /* 0x0000640009089a25 */ /* 0x000fe200078e0002 */
[----:B------:R-:W-:Y:S03]  /*0bb0*/  STL [R1+0x58], R33 ;  /* 0x0000582101007387 */ /* 0x000fe60000100800 */
[----:B------:R-:W-:Y:S01]  /*0bc0*/  @!P1 IMAD.IADD R0, R9, 0x1, R14 ;  /* 0x0000000109009824 */ /* 0x000fe200078e020e */
[----:B------:R-:W-:Y:S01]  /*0bd0*/  @!PT LDS RZ, [RZ] ;  /* 0x00000000fffff984 */ /* 0x000fe20000000800 */
[----:B------:R-:W-:Y:S01]  /*0be0*/  @!PT LDS RZ, [RZ] ;  /* 0x00000000fffff984 */ /* 0x000fe20000000800 */
[----:B------:R-:W-:Y:S01]  /*0bf0*/  @!PT LDS RZ, [RZ] ;  /* 0x00000000fffff984 */ /* 0x000fe20000000800 */
[----:B------:R4:W-:Y:S01]  /*0c00*/  @!P2 LDGSTS.E.BYPASS.LTC128B.128 [R234], [R12.64] ;  /* 0x000000000ceaafae */ /* 0x0009e2000b901d48 */
[----:B------:R-:W-:Y:S01]  /*0c10*/  ISETP.GE.AND P2, PT, R35, R39, PT ;  /* 0x000000272300720c */ /* 0x000fe20003f46270 */
[----:B------:R-:W-:-:S05]  /*0c20*/  @!P0 IMAD.IADD R9, R5, 0x1, R11 ;  /* 0x0000000105098824 */ /* 0x000fca00078e020b */
[----:B------:R-:W-:Y:S02]  /*0c30*/  @!P0 LEA.HI.X R23, R4, c[0x0][0x164], R9, 0x1, P4 ;  /* 0x0000590004178a11 */ /* 0x000fe400020f0c09 */
[----:B------:R-:W-:Y:S02]  /*0c40*/  ISETP.GE.AND P4, PT, R34, R39, PT ;  /* 0x000000272200720c */ /* 0x000fe40003f86270 */
[----:B----4-:R-:W-:-:S04]  /*0c50*/  @!P1 LEA R12, P6, R8, c[0x0][0x160], 0x1 ;  /* 0x00005800080c9a11 */ /* 0x010fc800078c08ff */
[----:B------:R-:W-:Y:S02]  /*0c60*/  @!P1 LEA.HI.X R13, R8, c[0x0][0x164], R0, 0x1, P6 ;  /* 0x00005900080d9a11 */ /* 0x000fe400030f0c00 */
[----:B------:R-:W-:-:S03]  /*0c70*/  @!P3 IADD3 R5, P6, R42, 0x30, RZ ;  /* 0x000000302a05b810 */ /* 0x000fc60007fde0ff */
[----:B------:R4:W-:Y:S01]  /*0c80*/  @!P1 LDGSTS.E.BYPASS.LTC128B.128 [R234+0x800], [R12.64] ;  /* 0x008000000cea9fae */ /* 0x0009e2000b901d48 */
[----:B------:R-:W-:Y:S01]  /*0c90*/  ISETP.GE.AND P1, PT, R33, R39, PT ;  /* 0x000000272100720c */ /* 0x000fe20003f26270 */
[--C-:B------:R-:W-:Y:S01]  /*0ca0*/  @!P3 IMAD.X R0, RZ, RZ, R43.reuse, P6 ;  /* 0x000000ffff00b224 */ /* 0x100fe200030e062b */
[----:B------:R-:W-:Y:S01]  /*0cb0*/  @!P5 IADD3 R10, P6, R42, 0x40, RZ ;  /* 0x000000402a0ad810 */ /* 0x000fe20007fde0ff */
[----:B-1----:R-:W-:Y:S01]  /*0cc0*/  IMAD.MOV.U32 R39, RZ, RZ, c[0x0][0x198] ;  /* 0x00006600ff277624 */ /* 0x002fe200078e00ff */
[----:B------:R1:W-:Y:S01]  /*0cd0*/  @!P0 LDGSTS.E.BYPASS.LTC128B.128 [R234+0x1000], [R22.64] ;  /* 0x0100000016ea8fae */ /* 0x0003e2000b901d48 */
[----:B------:R-:W-:Y:S02]  /*0ce0*/  @!P3 IMAD R0, R0, c[0x0][0x190], RZ ;  /* 0x000064000000ba24 */ /* 0x000fe400078e02ff */
[----:B------:R-:W-:Y:S01]  /*0cf0*/  @!P5 IMAD.X R4, RZ, RZ, R43, P6 ;  /* 0x000000ffff04d224 */ /* 0x000fe200030e062b */
[----:B------:R-:W-:Y:S01]  /*0d00*/  @!P2 IADD3 R8, P6, R42, 0x50, RZ ;  /* 0x000000502a08a810 */ /* 0x000fe20007fde0ff */
[----:B------:R-:W-:-:S02]  /*0d10*/  @!P3 IMAD R15, R5, c[0x0][0x194], R0 ;  /* 0x00006500050fba24 */ /* 0x000fc400078e0200 */
[----:B------:R-:W-:Y:S02]  /*0d20*/  @!P5 IMAD R11, R4, c[0x0][0x190], RZ ;  /* 0x00006400040bda24 */ /* 0x000fe400078e02ff */
[----:B------:R-:W-:Y:S01]  /*0d30*/  @!P2 IMAD.X R9, RZ, RZ, R43, P6 ;  /* 0x000000ffff09a224 */ /* 0x000fe200030e062b */
[----:B------:R-:W-:Y:S01]  /*0d40*/  @!P4 IADD3 R14, P6, R42, 0x60, RZ ;  /* 0x000000602a0ec810 */ /* 0x000fe20007fde0ff */
[----:B------:R-:W-:-:S04]  /*0d50*/  @!P3 IMAD.WIDE.U32 R4, R5, c[0x0][0x190], R2 ;  /* 0x000064000504ba25 */ /* 0x000fc800078e0002 */
[----:B------:R-:W-:Y:S01]  /*0d60*/  @!P4 IMAD.X R0, RZ, RZ, R43, P6 ;  /* 0x000000ffff00c224 */ /* 0x000fe200030e062b */
[----:B------:R-:W-:Y:S01]  /*0d70*/  @!P3 LEA R18, P6, R4, c[0x0][0x160], 0x1 ;  /* 0x000058000412ba11 */ /* 0x000fe200078c08ff */
[----:B------:R-:W-:Y:S02]  /*0d80*/  @!P5 IMAD R17, R10, c[0x0][0x194], R11 ;  /* 0x000065000a11da24 */ /* 0x000fe400078e020b */
[----:B------:R-:W-:Y:S02]  /*0d90*/  @!P4 IMAD R20, R0, c[0x0][0x190], RZ ;  /* 0x000064000014ca24 */ /* 0x000fe400078e02ff */
[----:B------:R-:W-:Y:S02]  /*0da0*/  @!P3 IMAD.IADD R0, R5, 0x1, R15 ;  /* 0x000000010500b824 */ /* 0x000fe400078e020f */
[----:B------:R-:W-:-:S03]  /*0db0*/  @!P5 IMAD.WIDE.U32 R10, R10, c[0x0][0x190], R2 ;  /* 0x000064000a0ada25 */ /* 0x000fc600078e0002 */
[----:B------:R-:W-:Y:S01]  /*0dc0*/  @!P3 LEA.HI.X R19, R4, c[0x0][0x164], R0, 0x1, P6 ;  /* 0x000059000413ba11 */ /* 0x000fe200030f0c00 */
[----:B------:R-:W-:Y:S02]  /*0dd0*/  @!P2 IMAD R9, R9, c[0x0][0x190], RZ ;  /* 0x000064000909aa24 */ /* 0x000fe400078e02ff */
[----:B------:R-:W-:Y:S01]  /*0de0*/  @!P4 IMAD R15, R14, c[0x0][0x194], R20 ;  /* 0x000065000e0fca24 */ /* 0x000fe200078e0214 */
[----:B------:R-:W-:Y:S01]  /*0df0*/  @!P5 LEA R20, P6, R10, c[0x0][0x160], 0x1 ;  /* 0x000058000a14da11 */ /* 0x000fe200078c08ff */
[----:B------:R-:W-:Y:S01]  /*0e00*/  @!P5 IMAD.IADD R0, R11, 0x1, R17 ;  /* 0x000000010b00d824 */ /* 0x000fe200078e0211 */
[----:B------:R5:W-:Y:S01]  /*0e10*/  @!P3 LDGSTS.E.BYPASS.LTC128B.128 [R234+0x1800], [R18.64] ;  /* 0x0180000012eabfae */ /* 0x000be2000b901d48 */
[C---:B------:R-:W-:Y:S02]  /*0e20*/  @!P2 IMAD R16, R8.reuse, c[0x0][0x194], R9 ;  /* 0x000065000810aa24 */ /* 0x040fe400078e0209 */
[----:B------:R-:W-:Y:S01]  /*0e30*/  @!P2 IMAD.WIDE.U32 R8, R8, c[0x0][0x190], R2 ;  /* 0x000064000808aa25 */ /* 0x000fe200078e0002 */
[----:B------:R-:W-:-:S03]  /*0e40*/  @!P5 LEA.HI.X R21, R10, c[0x0][0x164], R0, 0x1, P6 ;  /* 0x000059000a15da11 */ /* 0x000fc600030f0c00 */
[----:B------:R-:W-:Y:S01]  /*0e50*/  @!P2 IMAD.IADD R0, R9, 0x1, R16 ;  /* 0x000000010900a824 */ /* 0x000fe200078e0210 */
[----:B------:R-:W-:Y:S01]  /*0e60*/  @!P2 LEA R10, P6, R8, c[0x0][0x160], 0x1 ;  /* 0x00005800080aaa11 */ /* 0x000fe200078c08ff */
[----:B------:R-:W-:Y:S01]  /*0e70*/  @!P4 IMAD.WIDE.U32 R4, R14, c[0x0][0x190], R2 ;  /* 0x000064000e04ca25 */ /* 0x000fe200078e0002 */
[----:B------:R2:W-:Y:S02]  /*0e80*/  @!P5 LDGSTS.E.BYPASS.LTC128B.128 [R234+0x2000], [R20.64] ;  /* 0x0200000014eadfae */ /* 0x0005e4000b901d48 */
[----:B------:R-:W-:Y:S01]  /*0e90*/  @!P2 LEA.HI.X R11, R8, c[0x0][0x164], R0, 0x1, P6 ;  /* 0x00005900080baa11 */ /* 0x000fe200030f0c00 */
[----:B------:R-:W-:Y:S01]  /*0ea0*/  @!P4 IMAD.IADD R0, R5, 0x1, R15 ;  /* 0x000000010500c824 */ /* 0x000fe200078e020f */
[C---:B------:R-:W-:Y:S01]  /*0eb0*/  @!P4 LEA R16, P6, R4.reuse, c[0x0][0x160], 0x1 ;  /* 0x000058000410ca11 */ /* 0x040fe200078c08ff */
[----:B------:R-:W-:Y:S02]  /*0ec0*/  IMAD R8, R7, c[0x0][0x198], RZ ;  /* 0x0000660007087a24 */ /* 0x000fe400078e02ff */
[----:B-1----:R-:W-:Y:S01]  /*0ed0*/  IMAD R22, R137, -0x80, R28 ;  /* 0xffffff8089167824 */ /* 0x002fe200078e021c */
[----:B------:R-:W-:Y:S01]  /*0ee0*/  @!P4 LEA.HI.X R17, R4, c[0x0][0x164], R0, 0x1, P6 ;  /* 0x000059000411ca11 */ /* 0x000fe200030f0c00 */
[----:B------:R-:W-:Y:S01]  /*0ef0*/  IMAD.WIDE.U32 R4, R6, c[0x0][0x198], R44 ;  /* 0x0000660006047a25 */ /* 0x000fe200078e002c */
[----:B------:R-:W-:Y:S01]  /*0f00*/  @!P1 IADD3 R0, P6, R42, 0x70, RZ ;  /* 0x000000702a009810 */ /* 0x000fe20007fde0ff */
[----:B------:R1:W-:Y:S01]  /*0f10*/  @!P2 LDGSTS.E.BYPASS.LTC128B.128 [R234+0x2800], [R10.64] ;  /* 0x028000000aeaafae */ /* 0x0003e2000b901d48 */
[-C--:B------:R-:W-:Y:S01]  /*0f20*/  ISETP.GE.AND P0, PT, R30, R22.reuse, PT ;  /* 0x000000161e00720c */ /* 0x080fe20003f06270 */
[C---:B------:R-:W-:Y:S01]  /*0f30*/  IMAD R8, R6.reuse, c[0x0][0x19c], R8 ;  /* 0x0000670006087a24 */ /* 0x040fe200078e0208 */
[----:B------:R-:W-:Y:S01]  /*0f40*/  ISETP.GE.AND P2, PT, R6, R22, PT ;  /* 0x000000160600720c */ /* 0x000fe20003f46270 */
[----:B------:R-:W-:Y:S01]  /*0f50*/  @!P1 IMAD.X R9, RZ, RZ, R43, P6 ;  /* 0x000000ffff099224 */ /* 0x000fe200030e062b */
[----:B------:R-:W-:Y:S01]  /*0f60*/  IADD3 R4, P6, R25, R4, RZ ;  /* 0x0000000419047210 */ /* 0x000fe20007fde0ff */
[----:B------:R-:W-:Y:S01]  /*0f70*/  @!P1 IMAD.WIDE.U32 R2, R0, c[0x0][0x190], R2 ;  /* 0x0000640000029a25 */ /* 0x000fe200078e0002 */
[----:B------:R-:W-:Y:S01]  /*0f80*/  SHF.R.S32.HI R25, RZ, 0x1f, R24 ;  /* 0x0000001fff197819 */ /* 0x000fe20000011418 */
[----:B------:R1:W-:Y:S01]  /*0f90*/  @!P4 LDGSTS.E.BYPASS.LTC128B.128 [R234+0x3000], [R16.64] ;  /* 0x0300000010eacfae */ /* 0x0003e2000b901d48 */
[----:B------:R-:W-:Y:S01]  /*0fa0*/  IADD3.X R5, R29, R5, R8, P6, !PT ;  /* 0x000000051d057210 */ /* 0x000fe200037fe408 */
[----:B------:R-:W-:Y:S01]  /*0fb0*/  @!P1 IMAD R9, R9, c[0x0][0x190], RZ ;  /* 0x0000640009099a24 */ /* 0x000fe200078e02ff */
[----:B------:R-:W-:Y:S01]  /*0fc0*/  @!P1 LEA R14, P6, R2, c[0x0][0x160], 0x1 ;  /* 0x00005800020e9a11 */ /* 0x000fe200078c08ff */
[----:B----4-:R-:W-:Y:S01]  /*0fd0*/  IMAD.SHL.U32 R12, R39, 0x80, RZ ;  /* 0x00000080270c7824 */ /* 0x010fe200078e00ff */
[----:B------:R-:W-:Y:S01]  /*0fe0*/  SHF.R.S32.HI R29, RZ, 0x1f, R137 ;  /* 0x0000001fff1d7819 */ /* 0x000fe20000011489 */
[----:B------:R-:W-:-:S02]  /*0ff0*/  @!P1 IMAD R9, R0, c[0x0][0x194], R9 ;  /* 0x0000650000099a24 */ /* 0x000fc400078e0209 */
[----:B------:R-:W-:Y:S02]  /*1000*/  IMAD.MOV.U32 R0, RZ, RZ, 0x7 ;  /* 0x00000007ff007424 */ /* 0x000fe400078e00ff */
[----:B---3--:R-:W-:-:S03]  /*1010*/  IMAD.WIDE.U32 R42, R24, c[0x0][0x1b0], R4 ;  /* 0x00006c00182a7a25 */ /* 0x008fc600078e0004 */
[----:B------:R-:W-:Y:S01]  /*1020*/  SHF.L.U64.HI R13, R39, R0, c[0x0][0x19c] ;  /* 0x00006700270d7619 */ /* 0x000fe20000010200 */
[----:B------:R-:W-:Y:S01]  /*1030*/  IMAD R0, R25, c[0x0][0x1b0], RZ ;  /* 0x00006c0019007a24 */ /* 0x000fe200078e02ff */
[----:B------:R3:W-:Y:S01]  /*1040*/  STL.64 [R1+0x40], R42 ;  /* 0x0000402a01007387 */ /* 0x0007e20000100a00 */
[----:B------:R-:W-:Y:S02]  /*1050*/  IMAD.MOV.U32 R40, RZ, RZ, R42 ;  /* 0x000000ffff287224 */ /* 0x000fe400078e002a */
[----:B------:R-:W-:Y:S02]  /*1060*/  IMAD R8, R24, c[0x0][0x1b4], R0 ;  /* 0x00006d0018087a24 */ /* 0x000fe400078e0200 */
[----:B------:R-:W-:Y:S02]  /*1070*/  @!P1 IMAD.IADD R0, R3, 0x1, R9 ;  /* 0x0000000103009824 */ /* 0x000fe400078e0209 */
[----:B------:R-:W-:Y:S02]  /*1080*/  IMAD R3, R13, R137, RZ ;  /* 0x000000890d037224 */ /* 0x000fe400078e02ff */
[----:B--2---:R-:W-:Y:S01]  /*1090*/  IMAD.IADD R41, R43, 0x1, R8 ;  /* 0x000000012b297824 */ /* 0x004fe200078e0208 */
[----:B------:R-:W-:Y:S01]  /*10a0*/  @!P1 LEA.HI.X R15, R2, c[0x0][0x164], R0, 0x1, P6 ;  /* 0x00005900020f9a11 */ /* 0x000fe200030f0c00 */
[----:B------:R-:W-:-:S02]  /*10b0*/  IMAD R0, R7, c[0x0][0x1a0], RZ ;  /* 0x0000680007007a24 */ /* 0x000fc400078e02ff */
[----:B------:R-:W-:Y:S01]  /*10c0*/  IMAD.WIDE.U32 R4, R6, c[0x0][0x1a0], R44 ;  /* 0x0000680006047a25 */ /* 0x000fe200078e002c */
[----:B------:R2:W-:Y:S03]  /*10d0*/  STL.64 [R1+0x30], R40 ;  /* 0x0000302801007387 */ /* 0x0005e60000100a00 */
[-C--:B------:R-:W-:Y:S01]  /*10e0*/  IMAD R8, R29, R12.reuse, R3 ;  /* 0x0000000c1d087224 */ /* 0x080fe200078e0203 */
[----:B------:R4:W-:Y:S01]  /*10f0*/  @!P1 LDGSTS.E.BYPASS.LTC128B.128 [R234+0x3800], [R14.64] ;  /* 0x038000000eea9fae */ /* 0x0009e2000b901d48 */
[----:B------:R-:W-:Y:S01]  /*1100*/  IMAD.WIDE.U32 R2, R137, R12, R40 ;  /* 0x0000000c89027225 */ /* 0x000fe200078e0028 */
[----:B------:R-:W-:-:S03]  /*1110*/  IADD3 R12, P3, R26, R4, RZ ;  /* 0x000000041a0c7210 */ /* 0x000fc60007f7e0ff */
[----:B------:R-:W-:Y:S01]  /*1120*/  IMAD R7, R6, c[0x0][0x1a4], R0 ;  /* 0x0000690006077a24 */ /* 0x000fe200078e0200 */
[----:B------:R-:W-:Y:S01]  /*1130*/  @!P0 LEA R0, P6, R39, R2, 0x4 ;  /* 0x0000000227008211 */ /* 0x000fe200078c20ff */
[----:B------:R-:W-:Y:S01]  /*1140*/  IMAD.IADD R3, R3, 0x1, R8 ;  /* 0x0000000103037824 */ /* 0x000fe200078e0208 */
[----:B-1----:R-:W-:Y:S01]  /*1150*/  @!P2 LEA R10, P4, R2, c[0x0][0x168], 0x1 ;  /* 0x00005a00020aaa11 */ /* 0x002fe200078808ff */
[----:B---3--:R-:W-:Y:S01]  /*1160*/  IMAD.MOV.U32 R42, RZ, RZ, c[0x0][0x19c] ;  /* 0x00006700ff2a7624 */ /* 0x008fe200078e00ff */
[----:B------:R-:W-:Y:S01]  /*1170*/  IADD3.X R13, R27, R5, R7, P3, !PT ;  /* 0x000000051b0d7210 */ /* 0x000fe20001ffe407 */
[----:B------:R-:W-:Y:S01]  /*1180*/  IMAD.WIDE.U32 R16, R137, c[0x0][0x1a0], RZ ;  /* 0x0000680089107a25 */ /* 0x000fe200078e00ff */
[----:B------:R-:W-:Y:S02]  /*1190*/  ISETP.GE.AND P3, PT, R37, R22, PT ;  /* 0x000000162500720c */ /* 0x000fe40003f66270 */
[----:B------:R-:W-:Y:S01]  /*11a0*/  @!P0 LEA.HI.X R4, R39, R3, R42, 0x4, P6 ;  /* 0x0000000327048211 */ /* 0x000fe200030f242a */
[----:B------:R-:W-:Y:S01]  /*11b0*/  IMAD.SHL.U32 R7, R42, 0x20, RZ ;  /* 0x000000202a077824 */ /* 0x000fe200078e00ff */
[----:B------:R-:W-:-:S02]  /*11c0*/  @!P0 LEA R8, P6, R0, c[0x0][0x168], 0x1 ;  /* 0x00005a0000088a11 */ /* 0x000fc400078c08ff */
[----:B------:R-:W-:Y:S02]  /*11d0*/  @!P2 LEA.HI.X R11, R2, c[0x0][0x16c], R3, 0x1, P4 ;  /* 0x00005b00020baa11 */ /* 0x000fe400020f0c03 */
[----:B------:R-:W-:Y:S01]  /*11e0*/  @!P0 LEA.HI.X R9, R0, c[0x0][0x16c], R4, 0x1, P6 ;  /* 0x00005b0000098a11 */ /* 0x000fe200030f0c04 */
[----:B------:R-:W-:Y:S01]  /*11f0*/  IMAD.WIDE.U32 R4, R39, 0x20, RZ ;  /* 0x0000002027047825 */ /* 0x000fe200078e00ff */
[-C--:B------:R-:W-:Y:S01]  /*1200*/  ISETP.GE.AND P6, PT, R38, R22.reuse, PT ;  /* 0x000000162600720c */ /* 0x080fe20003fc6270 */
[----:B------:R1:W-:Y:S01]  /*1210*/  @!P2 LDGSTS.E.BYPASS.LTC128B.128 [R234+0x4000], [R10.64] ;  /* 0x040000000aeaafae */ /* 0x0003e2000b901d48 */
[----:B------:R-:W-:Y:S01]  /*1220*/  ISETP.GE.AND P4, PT, R35, R22, PT ;  /* 0x000000162300720c */ /* 0x000fe20003f86270 */
[----:B--2---:R-:W-:Y:S01]  /*1230*/  IMAD.WIDE.U32 R40, R24, c[0x0][0x1b8], R12 ;  /* 0x00006e0018287a25 */ /* 0x004fe200078e000c */
[----:B------:R-:W-:Y:S01]  /*1240*/  @!P3 IADD3 R0, P5, R2, R4, RZ ;  /* 0x000000040200b210 */ /* 0x000fe20007fbe0ff */
[----:B------:R2:W-:Y:S01]  /*1250*/  @!P0 LDGSTS.E.BYPASS.LTC128B.128 [R234+0x4800], [R8.64] ;  /* 0x0480000008ea8fae */ /* 0x0005e2000b901d48 */
[----:B------:R-:W-:-:S02]  /*1260*/  ISETP.GE.AND P2, PT, R34, R22, PT ;  /* 0x000000162200720c */ /* 0x000fc40003f46270 */
[----:B------:R-:W-:Y:S01]  /*1270*/  @!P3 IADD3.X R4, R3, R5, R7, P5, !PT ;  /* 0x000000050304b210 */ /* 0x000fe20002ffe407 */
[----:B------:R-:W-:Y:S01]  /*1280*/  STL.64 [R1+0x38], R40 ;  /* 0x0000382801007387 */ /* 0x000fe20000100a00 */
[----:B------:R-:W-:-:S04]  /*1290*/  @!P3 LEA R20, P5, R0, c[0x0][0x168], 0x1 ;  /* 0x00005a000014ba11 */ /* 0x000fc800078a08ff */
[----:B------:R-:W-:Y:S01]  /*12a0*/  @!P3 LEA.HI.X R21, R0, c[0x0][0x16c], R4, 0x1, P5 ;  /* 0x00005b000015ba11 */ /* 0x000fe200028f0c04 */
[----:B------:R-:W-:Y:S01]  /*12b0*/  @!P6 IMAD R0, R42, 0x30, RZ ;  /* 0x000000302a00e824 */ /* 0x000fe200078e02ff */
[----:B------:R-:W-:Y:S01]  /*12c0*/  ISETP.GE.AND P5, PT, R36, R22, PT ;  /* 0x000000162400720c */ /* 0x000fe20003fa6270 */
[----:B------:R-:W-:Y:S02]  /*12d0*/  @!P6 IMAD.WIDE.U32 R4, R39, 0x30, R2 ;  /* 0x000000302704e825 */ /* 0x000fe400078e0002 */
[----:B------:R3:W-:Y:S02]  /*12e0*/  @!P3 LDGSTS.E.BYPASS.LTC128B.128 [R234+0x5000], [R20.64] ;  /* 0x0500000014eabfae */ /* 0x0007e4000b901d48 */
[----:B------:R-:W-:Y:S01]  /*12f0*/  @!P6 IMAD.IADD R0, R5, 0x1, R0 ;  /* 0x000000010500e824 */ /* 0x000fe200078e0200 */
[----:B-----5:R-:W-:-:S04]  /*1300*/  @!P6 LEA R18, P1, R4, c[0x0][0x168], 0x1 ;  /* 0x00005a000412ea11 */ /* 0x020fc800078208ff */
[----:B------:R-:W-:Y:S01]  /*1310*/  @!P6 LEA.HI.X R19, R4, c[0x0][0x16c], R0, 0x1, P1 ;  /* 0x00005b000413ea11 */ /* 0x000fe200008f0c00 */
[----:B------:R-:W-:Y:S01]  /*1320*/  IMAD R4, R25, c[0x0][0x1b8], RZ ;  /* 0x00006e0019047a24 */ /* 0x000fe200078e02ff */
[----:B------:R-:W-:Y:S02]  /*1330*/  ISETP.GE.AND P1, PT, R33, R22, PT ;  /* 0x000000162100720c */ /* 0x000fe40003f26270 */
[C---:B------:R-:W-:Y:S01]  /*1340*/  @!P5 LEA R0, P0, R39.reuse, R2, 0x6 ;  /* 0x000000022700d211 */ /* 0x040fe200078030ff */
[----:B------:R-:W-:Y:S01]  /*1350*/  IMAD R23, R24, c[0x0][0x1bc], R4 ;  /* 0x00006f0018177a24 */ /* 0x000fe200078e0204 */
[----:B------:R5:W-:Y:S01]  /*1360*/  @!P6 LDGSTS.E.BYPASS.LTC128B.128 [R234+0x5800], [R18.64] ;  /* 0x0580000012eaefae */ /* 0x000be2000b901d48 */
[----:B--2---:R-:W-:Y:S01]  /*1370*/  @!P4 IMAD R8, R42, 0x50, RZ ;  /* 0x000000502a08c824 */ /* 0x004fe200078e02ff */
[C---:B------:R-:W-:Y:S01]  /*1380*/  @!P5 LEA.HI.X R7, R39.reuse, R3, R42, 0x6, P0 ;  /* 0x000000032707d211 */ /* 0x040fe200000f342a */
[----:B------:R-:W-:Y:S01]  /*1390*/  @!P4 IMAD.WIDE.U32 R4, R39, 0x50, R2 ;  /* 0x000000502704c825 */ /* 0x000fe200078e0002 */
[----:B----4-:R-:W-:-:S02]  /*13a0*/  @!P5 LEA R14, P0, R0, c[0x0][0x168], 0x1 ;  /* 0x00005a00000eda11 */ /* 0x010fc400078008ff */
[-C--:B------:R-:W-:Y:S01]  /*13b0*/  ISETP.GE.AND P6, PT, R37, R22.reuse, PT ;  /* 0x000000162500720c */ /* 0x080fe20003fc6270 */
[----:B------:R-:W-:Y:S01]  /*13c0*/  IMAD.IADD R23, R41, 0x1, R23 ;  /* 0x0000000129177824 */ /* 0x000fe200078e0217 */
[----:B------:R-:W-:Y:S01]  /*13d0*/  @!P5 LEA.HI.X R15, R0, c[0x0][0x16c], R7, 0x1, P0 ;  /* 0x00005b00000fda11 */ /* 0x000fe200000f0c07 */
[----:B------:R-:W-:Y:S01]  /*13e0*/  @!P4 IMAD.IADD R0, R5, 0x1, R8 ;  /* 0x000000010500c824 */ /* 0x000fe200078e0208 */
[----:B------:R-:W-:Y:S01]  /*13f0*/  @!P4 LEA R12, P0, R4, c[0x0][0x168], 0x1 ;  /* 0x00005a00040cca11 */ /* 0x000fe200078008ff */
[----:B------:R-:W-:Y:S01]  /*1400*/  @!P2 IMAD R7, R42, 0x60, RZ ;  /* 0x000000602a07a824 */ /* 0x000fe200078e02ff */
[----:B------:R2:W-:Y:S01]  /*1410*/  STL [R1+0x48], R23 ;  /* 0x0000481701007387 */ /* 0x0005e20000100800 */
[----:B------:R-:W-:Y:S01]  /*1420*/  @!P2 IMAD.WIDE.U32 R8, R39, 0x60, R2 ;  /* 0x000000602708a825 */ /* 0x000fe200078e0002 */
[----:B------:R-:W-:Y:S02]  /*1430*/  @!P4 LEA.HI.X R13, R4, c[0x0][0x16c], R0, 0x1, P0 ;  /* 0x00005b00040dca11 */ /* 0x000fe400000f0c00 */
[----:B------:R4:W-:Y:S01]  /*1440*/  @!P5 LDGSTS.E.BYPASS.LTC128B.128 [R234+0x6000], [R14.64] ;  /* 0x060000000eeadfae */ /* 0x0009e2000b901d48 */
[----:B------:R-:W-:Y:S01]  /*1450*/  IMAD R4, R29, c[0x0][0x1a0], RZ ;  /* 0x000068001d047a24 */ /* 0x000fe200078e02ff */
[----:B-1----:R-:W-:Y:S01]  /*1460*/  @!P2 LEA R10, P0, R8, c[0x0][0x168], 0x1 ;  /* 0x00005a00080aaa11 */ /* 0x002fe200078008ff */
[----:B------:R-:W-:Y:S01]  /*1470*/  @!P2 IMAD.IADD R0, R9, 0x1, R7 ;  /* 0x000000010900a824 */ /* 0x000fe200078e0207 */
[----:B------:R1:W-:Y:S01]  /*1480*/  @!P4 LDGSTS.E.BYPASS.LTC128B.128 [R234+0x6800], [R12.64] ;  /* 0x068000000ceacfae */ /* 0x0003e2000b901d48 */
[----:B------:R-:W-:Y:S01]  /*1490*/  IMAD R9, R137, c[0x0][0x1a4], R4 ;  /* 0x0000690089097a24 */ /* 0x000fe200078e0204 */
[----:B------:R-:W-:Y:S01]  /*14a0*/  ISETP.GE.AND P5, PT, R38, R22, PT ;  /* 0x000000162600720c */ /* 0x000fe20003fa6270 */
[----:B------:R-:W-:Y:S01]  /*14b0*/  @!P1 IMAD R7, R42, 0x70, RZ ;  /* 0x000000702a079824 */ /* 0x000fe200078e02ff */
[----:B------:R-:W-:Y:S01]  /*14c0*/  @!P2 LEA.HI.X R11, R8, c[0x0][0x16c], R0, 0x1, P0 ;  /* 0x00005b00080baa11 */ /* 0x000fe200000f0c00 */
[----:B------:R-:W-:Y:S01]  /*14d0*/  @!P1 IMAD.WIDE.U32 R4, R39, 0x70, R2 ;  /* 0x0000007027049825 */ /* 0x000fe200078e0002 */
[----:B------:R-:W-:-:S03]  /*14e0*/  LEA R2, P3, R16, R40, 0x7 ;  /* 0x0000002810027211 */ /* 0x000fc600078638ff */
[----:B------:R-:W-:Y:S01]  /*14f0*/  @!P1 IMAD.IADD R0, R5, 0x1, R7 ;  /* 0x0000000105009824 */ /* 0x000fe200078e0207 */
[C---:B------:R-:W-:Y:S01]  /*1500*/  @!P1 LEA R8, P0, R4.reuse, c[0x0][0x168], 0x1 ;  /* 0x00005a0004089a11 */ /* 0x040fe200078008ff */
[----:B------:R-:W-:Y:S01]  /*1510*/  IMAD.IADD R3, R17, 0x1, R9 ;  /* 0x0000000111037824 */ /* 0x000fe200078e0209 */
[----:B------:R4:W-:Y:S01]  /*1520*/  @!P2 LDGSTS.E.BYPASS.LTC128B.128 [R234+0x7000], [R10.64] ;  /* 0x070000000aeaafae */ /* 0x0009e2000b901d48 */
[----:B---3--:R-:W-:Y:S01]  /*1530*/  IMAD.MOV.U32 R21, RZ, RZ, c[0x0][0x1a4] ;  /* 0x00006900ff157624 */ /* 0x008fe200078e00ff */
[----:B------:R-:W-:Y:S02]  /*1540*/  @!P1 LEA.HI.X R9, R4, c[0x0][0x16c], R0, 0x1, P0 ;  /* 0x00005b0004099a11 */ /* 0x000fe400000f0c00 */
[-C--:B------:R-:W-:Y:S02]  /*1550*/  ISETP.GE.AND P0, PT, R30, R22.reuse, PT ;  /* 0x000000161e00720c */ /* 0x080fe40003f06270 */
[----:B------:R-:W-:Y:S01]  /*1560*/  LEA.HI.X R3, R16, R23, R3, 0x7, P3 ;  /* 0x0000001710037211 */ /* 0x000fe200018f3c03 */
[----:B------:R3:W-:Y:S01]  /*1570*/  @!P1 LDGSTS.E.BYPASS.LTC128B.128 [R234+0x7800], [R8.64] ;  /* 0x0780000008ea9fae */ /* 0x0007e2000b901d48 */
[----:B--2---:R-:W-:Y:S01]  /*1580*/  IMAD.MOV.U32 R23, RZ, RZ, c[0x0][0x1a0] ;  /* 0x00006800ff177624 */ /* 0x004fe200078e00ff */
[C---:B------:R-:W-:Y:S01]  /*1590*/  ISETP.GE.AND P1, PT, R6.reuse, R22, PT ;  /* 0x000000160600720c */ /* 0x040fe20003f26270 */
[----:B------:R-:W-:Y:S01]  /*15a0*/  IMAD.SHL.U32 R6, R6, 0x8, RZ ;  /* 0x0000000806067824 */ /* 0x000fe200078e00ff */
[----:B------:R-:W0:Y:S01]  /*15b0*/  LDGDEPBAR ;  /* 0x00000000000079af */ /* 0x000e220000000000 */
[----:B------:R-:W-:-:S04]  /*15c0*/  @!P5 IMAD.WIDE.U32 R4, R23, 0x30, R2 ;  /* 0x000000301704d825 */ /* 0x000fc800078e0002 */
[----:B-1----:R-:W-:Y:S01]  /*15d0*/  IMAD.SHL.U32 R13, R21, 0x20, RZ ;  /* 0x00000020150d7824 */ /* 0x002fe200078e00ff */
[----:B------:R-:W-:Y:S01]  /*15e0*/  @!P0 LEA R0, P3, R23, R2, 0x4 ;  /* 0x0000000217008211 */ /* 0x000fe200078620ff */
[----:B------:R-:W-:Y:S02]  /*15f0*/  @!P5 IMAD R12, R21, 0x30, RZ ;  /* 0x00000030150cd824 */ /* 0x000fe400078e02ff */
[----:B----4-:R-:W-:-:S05]  /*1600*/  IMAD.WIDE.U32 R10, R23, 0x20, RZ ;  /* 0x00000020170a7825 */ /* 0x010fca00078e00ff */
[----:B------:R-:W-:Y:S02]  /*1610*/  @!P6 IADD3 R7, P2, R2, R10, RZ ;  /* 0x0000000a0207e210 */ /* 0x000fe40007f5e0ff */
[----:B---3--:R-:W-:Y:S01]  /*1620*/  @!P0 LEA.HI.X R9, R23, R3, R21, 0x4, P3 ;  /* 0x0000000317098211 */ /* 0x008fe200018f2415 */
[----:B------:R-:W-:-:S04]  /*1630*/  DEPBAR.LE SB0, 0x0 ;  /* 0x000080000000791a */ /* 0x000fc80000000000 */
[----:B------:R-:W-:Y:S01]  /*1640*/  BAR.SYNC.DEFER_BLOCKING 0x0 ;  /* 0x0000000000007b1d */ /* 0x000fe20000010000 */
[C---:B------:R-:W-:Y:S02]  /*1650*/  @!P0 LEA R8, P3, R0.reuse, c[0x0][0x170], 0x1 ;  /* 0x00005c0000088a11 */ /* 0x040fe400078608ff */
[----:B------:R-:W-:Y:S02]  /*1660*/  @!P6 IADD3.X R11, R3, R11, R13, P2, !PT ;  /* 0x0000000b030be210 */ /* 0x000fe400017fe40d */
[----:B------:R-:W-:Y:S01]  /*1670*/  @!P0 LEA.HI.X R9, R0, c[0x0][0x174], R9, 0x1, P3 ;  /* 0x00005d0000098a11 */ /* 0x000fe200018f0c09 */
[----:B------:R-:W-:Y:S01]  /*1680*/  @!P5 IMAD.IADD R0, R5, 0x1, R12 ;  /* 0x000000010500d824 */ /* 0x000fe200078e020c */
[C---:B------:R-:W-:Y:S02]  /*1690*/  @!P6 LEA R16, P3, R7.reuse, c[0x0][0x170], 0x1 ;  /* 0x00005c000710ea11 */ /* 0x040fe400078608ff */
[----:B------:R-:W-:Y:S02]  /*16a0*/  @!P1 LEA R10, P4, R2, c[0x0][0x170], 0x1 ;  /* 0x00005c00020a9a11 */ /* 0x000fe400078808ff */
[----:B------:R-:W-:-:S02]  /*16b0*/  @!P6 LEA.HI.X R17, R7, c[0x0][0x174], R11, 0x1, P3 ;  /* 0x00005d000711ea11 */ /* 0x000fc400018f0c0b */
[----:B------:R-:W-:Y:S02]  /*16c0*/  @!P1 LEA.HI.X R11, R2, c[0x0][0x174], R3, 0x1, P4 ;  /* 0x00005d00020b9a11 */ /* 0x000fe400020f0c03 */
[----:B------:R-:W-:Y:S02]  /*16d0*/  ISETP.GE.AND P4, PT, R36, R22, PT ;  /* 0x000000162400720c */ /* 0x000fe40003f86270 */
[----:B-----5:R-:W-:Y:S02]  /*16e0*/  @!P5 LEA R18, P2, R4, c[0x0][0x170], 0x1 ;  /* 0x00005c000412da11 */ /* 0x020fe400078408ff */
[----:B------:R-:W-:Y:S02]  /*16f0*/  LEA.HI R5, R32, R138, RZ, 0x4 ;  /* 0x0000008a20057211 */ /* 0x000fe400078f20ff */
[----:B------:R-:W-:Y:S02]  /*1700*/  @!P5 LEA.HI.X R19, R4, c[0x0][0x174], R0, 0x1, P2 ;  /* 0x00005d000413da11 */ /* 0x000fe400010f0c00 */
[----:B------:R-:W-:Y:S01]  /*1710*/  LOP3.LUT R0, R5, 0xfffffff0, RZ, 0xc0, !PT ;  /* 0xfffffff005007812 */ /* 0x000fe200078ec0ff */
[----:B------:R-:W-:Y:S01]  /*1720*/  @P1 STS.128 [R234+0x8000], RZ ;  /* 0x008000ffea001388 */ /* 0x000fe20000000c00 */
[----:B------:R-:W-:-:S02]  /*1730*/  ISETP.GE.AND P3, PT, R35, R22, PT ;  /* 0x000000162300720c */ /* 0x000fc40003f66270 */
[-C--:B------:R-:W-:Y:S01]  /*1740*/  ISETP.GE.AND P2, PT, R34, R22.reuse, PT ;  /* 0x000000162200720c */ /* 0x080fe20003f46270 */
[----:B------:R-:W-:Y:S01]  /*1750*/  @!PT LDS RZ, [RZ] ;  /* 0x00000000fffff984 */ /* 0x000fe20000000800 */
[----:B------:R-:W-:Y:S01]  /*1760*/  @!PT LDS RZ, [RZ] ;  /* 0x00000000fffff984 */ /* 0x000fe20000000800 */
[----:B------:R-:W-:Y:S01]  /*1770*/  @!PT LDS RZ, [RZ] ;  /* 0x00000000fffff984 */ /* 0x000fe20000000800 */
[----:B------:R1:W-:Y:S01]  /*1780*/  @!P1 LDGSTS.E.BYPASS.LTC128B.128 [R234+0x8000], [R10.64] ;  /* 0x080000000aea9fae */ /* 0x0003e2000b901d48 */
[----:B------:R-:W-:Y:S01]  /*1790*/  IMAD.IADD R0, R138, 0x1, -R0 ;  /* 0x000000018a007824 */ /* 0x000fe200078e0a00 */
[----:B------:R-:W-:Y:S02]  /*17a0*/  ISETP.GE.AND P1, PT, R33, R22, PT ;  /* 0x000000162100720c */ /* 0x000fe40003f26270 */
[----:B------:R-:W-:Y:S02]  /*17b0*/  @P0 STS.128 [R234+0x8800], RZ ;  /* 0x008800ffea000388 */ /* 0x000fe40000000c00 */
[----:B------:R-:W-:Y:S02]  /*17c0*/  SHF.R.S32.HI R4, RZ, 0x1f, R0 ;  /* 0x0000001fff047819 */ /* 0x000fe40000011400 */
[----:B------:R-:W-:Y:S01]  /*17d0*/  @!PT LDS RZ, [RZ] ;  /* 0x00000000fffff984 */ /* 0x000fe20000000800 */
[----:B------:R-:W-:Y:S01]  /*17e0*/  @!PT LDS RZ, [RZ] ;  /* 0x00000000fffff984 */ /* 0x000fe20000000800 */
[----:B------:R-:W-:Y:S01]  /*17f0*/  @!PT LDS RZ, [RZ] ;  /* 0x00000000fffff984 */ /* 0x000fe20000000800 */
[----:B------:R2:W-:Y:S01]  /*1800*/  @!P0 LDGSTS.E.BYPASS.LTC128B.128 [R234+0x8800], [R8.64] ;  /* 0x0880000008ea8fae */ /* 0x0005e2000b901d48 */
[----:B------:R-:W-:-:S02]  /*1810*/  @!P4 LEA R7, P0, R23, R2, 0x6 ;  /* 0x000000021707c211 */ /* 0x000fc400078030ff */
[----:B------:R-:W-:Y:S01]  /*1820*/  LEA.HI R20, R4, R0, RZ, 0x3 ;  /* 0x0000000004147211 */ /* 0x000fe200078f18ff */
[----:B------:R-:W-:Y:S04]  /*1830*/  @P6 STS.128 [R234+0x9000], RZ ;  /* 0x009000ffea006388 */ /* 0x000fe80000000c00 */
[----:B------:R-:W-:Y:S01]  /*1840*/  @!PT LDS RZ, [RZ] ;  /* 0x00000000fffff984 */ /* 0x000fe20000000800 */
[----:B------:R-:W-:Y:S01]  /*1850*/  @!PT LDS RZ, [RZ] ;  /* 0x00000000fffff984 */ /* 0x000fe20000000800 */
[----:B------:R-:W-:Y:S01]  /*1860*/  @!PT LDS RZ, [RZ] ;  /* 0x00000000fffff984 */ /* 0x000fe20000000800 */
[----:B------:R3:W-:Y:S04]  /*1870*/  @!P6 LDGSTS.E.BYPASS.LTC128B.128 [R234+0x9000], [R16.64] ;  /* 0x0900000010eaefae */ /* 0x0007e8000b901d48 */
[----:B------:R-:W-:Y:S04]  /*1880*/  @P5 STS.128 [R234+0x9800], RZ ;  /* 0x009800ffea005388 */ /* 0x000fe80000000c00 */
[----:B------:R-:W-:Y:S01]  /*1890*/  @!PT LDS RZ, [RZ] ;  /* 0x00000000fffff984 */ /* 0x000fe20000000800 */
[----:B------:R-:W-:Y:S01]  /*18a0*/  @!PT LDS RZ, [RZ] ;  /* 0x00000000fffff984 */ /* 0x000fe20000000800 */
[----:B------:R-:W-:Y:S01]  /*18b0*/  @!PT LDS RZ, [RZ] ;  /* 0x00000000fffff984 */ /* 0x000fe20000000800 */
[----:B------:R3:W-:Y:S01]  /*18c0*/  @!P5 LDGSTS.E.BYPASS.LTC128B.128 [R234+0x9800], [R18.64] ;  /* 0x0980000012eadfae */ /* 0x0007e2000b901d48 */
[----:B-1----:R-:W-:Y:S01]  /*18d0*/  SHF.R.S32.HI R10, RZ, 0x4, R5 ;  /* 0x00000004ff0a7819 */ /* 0x002fe20000011405 */
[----:B------:R-:W-:-:S02]  /*18e0*/  @!P3 IMAD R11, R21, 0x50, RZ ;  /* 0x00000050150bb824 */ /* 0x000fc400078e02ff */
[----:B------:R-:W-:Y:S01]  /*18f0*/  @P4 STS.128 [R234+0xa000], RZ ;  /* 0x00a000ffea004388 */ /* 0x000fe20000000c00 */
[----:B--2---:R-:W-:Y:S02]  /*1900*/  @!P4 LEA.HI.X R8, R23, R3, R21, 0x6, P0 ;  /* 0x000000031708c211 */ /* 0x004fe400000f3415 */
[----:B------:R-:W-:Y:S02]  /*1910*/  @!P4 LEA R14, P0, R7, c[0x0][0x170], 0x1 ;  /* 0x00005c00070eca11 */ /* 0x000fe400078008ff */
[----:B------:R-:W-:Y:S01]  /*1920*/  LEA.HI R9, R5, R10, RZ, 0x1 ;  /* 0x0000000a05097211 */ /* 0x000fe200078f08ff */
[----:B------:R-:W-:Y:S01]  /*1930*/  @!P3 IMAD.WIDE.U32 R4, R23, 0x50, R2 ;  /* 0x000000501704b825 */ /* 0x000fe200078e0002 */
[----:B------:R-:W-:Y:S02]  /*1940*/  @!P4 LEA.HI.X R15, R7, c[0x0][0x174], R8, 0x1, P0 ;  /* 0x00005d00070fca11 */ /* 0x000fe400000f0c08 */
[----:B------:R-:W-:Y:S01]  /*1950*/  LOP3.LUT R7, R9, 0xfffffffe, RZ, 0xc0, !PT ;  /* 0xfffffffe09077812 */ /* 0x000fe200078ec0ff */
[----:B------:R-:W-:Y:S01]  /*1960*/  @!P3 IMAD.IADD R5, R5, 0x1, R11 ;  /* 0x000000010505b824 */ /* 0x000fe200078e020b */
[----:B------:R-:W-:Y:S01]  /*1970*/  LOP3.LUT R8, R20, 0xfffffff8, RZ, 0xc0, !PT ;  /* 0xfffffff814087812 */ /* 0x000fe200078ec0ff */
[----:B------:R-:W-:Y:S01]  /*1980*/  @!PT LDS RZ, [RZ] ;  /* 0x00000000fffff984 */ /* 0x000fe20000000800 */
[----:B------:R-:W-:Y:S01]  /*1990*/  @!PT LDS RZ, [RZ] ;  /* 0x00000000fffff984 */ /* 0x000fe20000000800 */
[----:B------:R-:W-:Y:S01]  /*19a0*/  @!PT LDS RZ, [RZ] ;  /* 0x00000000fffff984 */ /* 0x000fe20000000800 */
[----:B------:R1:W-:Y:S01]  /*19b0*/  @!P4 LDGSTS.E.BYPASS.LTC128B.128 [R234+0xa000], [R14.64] ;  /* 0x0a0000000eeacfae */ /* 0x0003e2000b901d48 */
[----:B------:R-:W-:Y:S01]  /*19c0*/  @!P3 LEA R12, P0, R4, c[0x0][0x170], 0x1 ;  /* 0x00005c00040cba11 */ /* 0x000fe200078008ff */
[----:B------:R-:W-:-:S02]  /*19d0*/  IMAD.IADD R11, R10, 0x1, -R7 ;  /* 0x000000010a0b7824 */ /* 0x000fc400078e0a07 */
[----:B------:R-:W-:Y:S01]  /*19e0*/  IMAD.SHL.U32 R7, R31, 0x40, RZ ;  /* 0x000000401f077824 */ /* 0x000fe200078e00ff */
[----:B------:R-:W-:Y:S01]  /*19f0*/  @!P3 LEA.HI.X R13, R4, c[0x0][0x174], R5, 0x1, P0 ;  /* 0x00005d00040dba11 */ /* 0x000fe200000f0c05 */
[----:B------:R-:W-:Y:S01]  /*1a00*/  IMAD.IADD R22, R0, 0x1, -R8 ;  /* 0x0000000100167824 */ /* 0x000fe200078e0a08 */
[----:B------:R-:W-:Y:S01]  /*1a10*/  @P3 STS.128 [R234+0xa800], RZ ;  /* 0x00a800ffea003388 */ /* 0x000fe20000000c00 */
[----:B------:R-:W-:Y:S01]  /*1a20*/  @!P2 IMAD R8, R21, 0x60, RZ ;  /* 0x000000601508a824 */ /* 0x000fe200078e02ff */
[----:B------:R-:W-:Y:S01]  /*1a30*/  LOP3.LUT R0, R7, 0x1c0, RZ, 0xc0, !PT ;  /* 0x000001c007007812 */ /* 0x000fe200078ec0ff */
[----:B------:R-:W-:Y:S01]  /*1a40*/  @!P2 IMAD.WIDE.U32 R4, R23, 0x60, R2 ;  /* 0x000000601704a825 */ /* 0x000fe200078e0002 */
[----:B------:R-:W-:Y:S01]  /*1a50*/  @!PT LDS RZ, [RZ] ;  /* 0x00000000fffff984 */ /* 0x000fe20000000800 */
[----:B------:R-:W-:Y:S01]  /*1a60*/  @!PT LDS RZ, [RZ] ;  /* 0x00000000fffff984 */ /* 0x000fe20000000800 */
[----:B------:R-:W-:Y:S01]  /*1a70*/  @!PT LDS RZ, [RZ] ;  /* 0x00000000fffff984 */ /* 0x000fe20000000800 */
[----:B------:R1:W-:Y:S02]  /*1a80*/  @!P3 LDGSTS.E.BYPASS.LTC128B.128 [R234+0xa800], [R12.64] ;  /* 0x0a8000000ceabfae */ /* 0x0003e4000b901d48 */
[----:B------:R-:W-:Y:S01]  /*1a90*/  LOP3.LUT R9, R0, 0x8, R6, 0xf8, !PT ;  /* 0x0000000800097812 */ /* 0x000fe200078ef806 */
[----:B------:R-:W-:Y:S01]  /*1aa0*/  IMAD.SHL.U32 R7, R22, 0x40, RZ ;  /* 0x0000004016077824 */ /* 0x000fe200078e00ff */
[----:B------:R-:W-:Y:S01]  /*1ab0*/  SHF.R.U32.HI R6, RZ, 0x3, R0 ;  /* 0x00000003ff067819 */ /* 0x000fe20000011600 */
[----:B------:R-:W-:Y:S01]  /*1ac0*/  @!P2 IMAD.IADD R5, R5, 0x1, R8 ;  /* 0x000000010505a824 */ /* 0x000fe200078e0208 */
[C---:B------:R-:W-:Y:S01]  /*1ad0*/  @!P2 LEA R8, P0, R4.reuse, c[0x0][0x170], 0x1 ;  /* 0x00005c000408aa11 */ /* 0x040fe200078008ff */
[----:B------:R-:W-:Y:S01]  /*1ae0*/  @!P1 IMAD R21, R21, 0x70, RZ ;  /* 0x0000007015159824 */ /* 0x000fe200078e02ff */
[----:B------:R-:W-:Y:S01]  /*1af0*/  LOP3.LUT R0, R7, 0x1c0, RZ, 0xc0, !PT ;  /* 0x000001c007007812 */ /* 0x000fe200078ec0ff */
[----:B------:R-:W-:Y:S01]  /*1b00*/  @!P1 IMAD.WIDE.U32 R2, R23, 0x70, R2 ;  /* 0x0000007017029825 */ /* 0x000fe200078e0002 */
[----:B------:R-:W-:Y:S01]  /*1b10*/  LOP3.LUT R7, R9, R6, RZ, 0x3c, !PT ;  /* 0x0000000609077212 */ /* 0x000fe200078e3cff */
[----:B------:R-:W-:Y:S01]  /*1b20*/  @P2 STS.128 [R234+0xb000], RZ ;  /* 0x00b000ffea002388 */ /* 0x000fe20000000c00 */
[----:B------:R-:W-:Y:S01]  /*1b30*/  @!P2 LEA.HI.X R9, R4, c[0x0][0x174], R5, 0x1, P0 ;  /* 0x00005d000409aa11 */ /* 0x000fe200000f0c05 */
[----:B------:R-:W-:Y:S01]  /*1b40*/  IMAD.SHL.U32 R10, R11, 0x8, RZ ;  /* 0x000000080b0a7824 */ /* 0x000fe200078e00ff */
[----:B------:R-:W-:Y:S01]  /*1b50*/  @!P1 LEA R6, P0, R2, c[0x0][0x170], 0x1 ;  /* 0x00005c0002069a11 */ /* 0x000fe200078008ff */
[----:B------:R-:W-:Y:S01]  /*1b60*/  @!P1 IMAD.IADD R3, R3, 0x1, R21 ;  /* 0x0000000103039824 */ /* 0x000fe200078e0215 */
[----:B------:R-:W-:Y:S01]  /*1b70*/  SHF.R.U32.HI R4, RZ, 0x3, R0 ;  /* 0x00000003ff047819 */ /* 0x000fe20000011600 */
[----:B------:R-:W-:Y:S01]  /*1b80*/  @!PT LDS RZ, [RZ] ;  /* 0x00000000fffff984 */ /* 0x000fe20000000800 */
[----:B------:R-:W-:Y:S01]  /*1b90*/  @!PT LDS RZ, [RZ] ;  /* 0x00000000fffff984 */ /* 0x000fe20000000800 */
[----:B------:R-:W-:Y:S01]  /*1ba0*/  @!PT LDS RZ, [RZ] ;  /* 0x00000000fffff984 */ /* 0x000fe20000000800 */
[----:B------:R2:W-:Y:S01]  /*1bb0*/  @!P2 LDGSTS.E.BYPASS.LTC128B.128 [R234+0xb000], [R8.64] ;  /* 0x0b00000008eaafae */ /* 0x0005e2000b901d48 */
[----:B------:R-:W-:Y:S01]  /*1bc0*/  LOP3.LUT R5, R0, 0x8, R10, 0xf8, !PT ;  /* 0x0000000800057812 */ /* 0x000fe200078ef80a */
[----:B------:R-:W-:Y:S01]  /*1bd0*/  IMAD R0, R11, 0x200, R7 ;  /* 0x000002000b007824 */ /* 0x000fe200078e0207 */
[----:B------:R-:W-:Y:S01]  /*1be0*/  @!P1 LEA.HI.X R7, R2, c[0x0][0x174], R3, 0x1, P0 ;  /* 0x00005d0002079a11 */ /* 0x000fe200000f0c03 */
[----:B------:R-:W-:Y:S01]  /*1bf0*/  IMAD.SHL.U32 R3, R20, 0x40, RZ ;  /* 0x0000004014037824 */ /* 0x000fe200078e00ff */
[----:B------:R-:W-:Y:S01]  /*1c00*/  LEA.HI R2, R32, R138, RZ, 0x5 ;  /* 0x0000008a20027211 */ /* 0x000fe200078f28ff */
[----:B------:R-:W-:Y:S01]  /*1c10*/  IMAD.SHL.U32 R139, R0, 0x2, RZ ;  /* 0x00000002008b7824 */ /* 0x000fe200078e00ff */
[----:B------:R-:W-:Y:S01]  /*1c20*/  LOP3.LUT R227, R5, R4, RZ, 0x3c, !PT ;  /* 0x0000000405e37212 */ /* 0x000fe200078e3cff */
[----:B------:R-:W-:Y:S01]  /*1c30*/  @P1 STS.128 [R234+0xb800], RZ ;  /* 0x00b800ffea001388 */ /* 0x000fe20000000c00 */
[----:B------:R-:W-:Y:S01]  /*1c40*/  SHF.R.S32.HI R2, RZ, 0x5, R2 ;  /* 0x00000005ff027819 */ /* 0x000fe20000011402 */
[----:B------:R-:W-:Y:S01]  /*1c50*/  IMAD.MOV.U32 R0, RZ, RZ, 0x20 ;  /* 0x00000020ff007424 */ /* 0x000fe200078e00ff */
[----:B------:R-:W-:Y:S01]  /*1c60*/  LOP3.LUT R136, R3, 0xfffffe00, RZ, 0xc0, !PT ;  /* 0xfffffe0003887812 */ /* 0x000fe200078ec0ff */
[----:B------:R-:W-:Y:S01]  /*1c70*/  @!PT LDS RZ, [RZ] ;  /* 0x00000000fffff984 */ /* 0x000fe20000000800 */
[----:B------:R-:W-:Y:S01]  /*1c80*/  @!PT LDS RZ, [RZ] ;  /* 0x00000000fffff984 */ /* 0x000fe20000000800 */
[----:B------:R-:W-:Y:S01]  /*1c90*/  @!PT LDS RZ, [RZ] ;  /* 0x00000000fffff984 */ /* 0x000fe20000000800 */
[----:B------:R4:W-:Y:S01]  /*1ca0*/  @!P1 LDGSTS.E.BYPASS.LTC128B.128 [R234+0xb800], [R6.64] ;  /* 0x0b80000006ea9fae */ /* 0x0009e2000b901d48 */
[----:B------:R-:W-:-:S02]  /*1cb0*/  R2P PR, R22, 0x6 ;  /* 0x0000000616007804 */ /* 0x000fc40000000000 */
[----:B------:R-:W-:Y:S01]  /*1cc0*/  IADD3 R226, R139, 0x4040, RZ ;  /* 0x000040408be27810 */ /* 0x000fe20007ffe0ff */
[----:B------:R-:W-:Y:S01]  /*1cd0*/  IMAD R2, R2, 0x400, R136 ;  /* 0x0000040002027824 */ /* 0x000fe200078e0288 */
[----:B------:R-:W-:Y:S03]  /*1ce0*/  LDSM.16.M88.4 R52, [R139+0x4800] ;  /* 0x004800008b34783b */ /* 0x000fe60000000200 */
[----:B------:R-:W-:Y:S01]  /*1cf0*/  IMAD.IADD R2, R227, 0x1, R2 ;  /* 0x00000001e3027824 */ /* 0x000fe200078e0202 */
[----:B------:R-:W-:Y:S03]  /*1d00*/  LDSM.16.M88.4 R48, [R139+0x5000] ;  /* 0x005000008b30783b */ /* 0x000fe60000000200 */
[----:B------:R-:W-:Y:S01]  /*1d10*/  IMAD.SHL.U32 R222, R2, 0x2, RZ ;  /* 0x0000000202de7824 */ /* 0x000fe200078e00ff */
[----:B------:R-:W-:Y:S01]  /*1d20*/  LDSM.16.M88.4 R44, [R139+0x5800] ;  /* 0x005800008b2c783b */ /* 0x000fe20000000200 */
[----:B------:R-:W-:-:S03]  /*1d30*/  IMAD.MOV.U32 R2, RZ, RZ, 0x10 ;  /* 0x00000010ff027424 */ /* 0x000fc600078e00ff */
[----:B---3--:R-:W3:Y:S02]  /*1d40*/  LDSM.16.M88.4 R16, [R222] ;  /* 0x00000000de10783b */ /* 0x008ee40000000200 */
[----:B------:R-:W-:Y:S02]  /*1d50*/  SEL R2, R2, 0xfffffff0, !P1 ;  /* 0xfffffff002027807 */ /* 0x000fe40004800000 */
[----:B-1----:R-:W1:Y:S03]  /*1d60*/  LDSM.16.M88.4 R12, [R222+0x2000] ;  /* 0x00200000de0c783b */ /* 0x002e660000000200 */
[----:B------:R-:W-:Y:S01]  /*1d70*/  IMAD R225, R2, 0x2, R222 ;  /* 0x0000000202e17824 */ /* 0x000fe200078e02de */
[----:B------:R-:W-:Y:S04]  /*1d80*/  LDSM.16.M88.4 R36, [R139+0x6800] ;  /* 0x006800008b24783b */ /* 0x000fe80000000200 */
[----:B----4-:R-:W4:Y:S04]  /*1d90*/  LDSM.16.M88.4 R4, [R139+0x4000] ;  /* 0x004000008b04783b */ /* 0x010f280000000200 */
[----:B------:R-:W-:Y:S04]  /*1da0*/  LDSM.16.M88.4 R40, [R139+0x6000] ;  /* 0x006000008b28783b */ /* 0x000fe80000000200 */
[----:B------:R-:W5:Y:S04]  /*1db0*/  LDSM.16.M88.4 R32, [R139+0x7000] ;  /* 0x007000008b20783b */ /* 0x000f680000000200 */
[----:B------:R-:W5:Y:S04]  /*1dc0*/  LDSM.16.M88.4 R24, [R139+0x7800] ;  /* 0x007800008b18783b */ /* 0x000f680000000200 */
[----:B--2---:R-:W-:Y:S04]  /*1dd0*/  LDSM.16.M88.4 R8, [R225+0x2000] ;  /* 0x00200000e108783b */ /* 0x004fe80000000200 */
[----:B------:R-:W-:Y:S04]  /*1de0*/  LDSM.16.M88.4 R20, [R225] ;  /* 0x00000000e114783b */ /* 0x000fe80000000200 */
[----:B------:R-:W0:Y:S01]  /*1df0*/  LDGDEPBAR ;  /* 0x00000000000079af */ /* 0x000e220000000000 */
[----:B---3--:R-:W-:Y:S08]  /*1e00*/  HMMA.16816.F32 R160, R16, R54, RZ ;  /* 0x0000003610a0723c */ /* 0x008ff000000018ff */
[----:B-1----:R-:W-:Y:S08]  /*1e10*/  HMMA.16816.F32 R120, R12, R52, RZ ;  /* 0x000000340c78723c */ /* 0x002ff000000018ff */
[-C--:B----4-:R-:W-:Y:S08]  /*1e20*/  HMMA.16816.F32 R156, R16, R4.reuse, RZ ;  /* 0x00000004109c723c */ /* 0x090ff000000018ff */
[----:B------:R-:W-:Y:S01]  /*1e30*/  HMMA.16816.F32 R128, R12, R4, RZ ;  /* 0x000000040c80723c */ /* 0x000fe200000018ff */
[----:B------:R-:W-:-:S02]  /*1e40*/  IMAD.MOV.U32 R193, RZ, RZ, R160 ;  /* 0x000000ffffc17224 */ /* 0x000fc400078e00a0 */
[----:B------:R-:W-:Y:S02]  /*1e50*/  IMAD.MOV.U32 R192, RZ, RZ, R161 ;  /* 0x000000ffffc07224 */ /* 0x000fe400078e00a1 */
[----:B------:R-:W-:Y:S02]  /*1e60*/  IMAD.MOV.U32 R30, RZ, RZ, R163 ;  /* 0x000000ffff1e7224 */ /* 0x000fe400078e00a3 */
[----:B------:R-:W-:Y:S01]  /*1e70*/  SEL R4, R0, 0xffffffe0, !P2 ;  /* 0xffffffe000047807 */ /* 0x000fe20005000000 */
[----:B------:R-:W-:Y:S01]  /*1e80*/  HMMA.16816.F32 R56, R16, R6, RZ ;  /* 0x000000061038723c */ /* 0x000fe200000018ff */
[----:B------:R-:W-:Y:S01]  /*1e90*/  R2P PR, R31, 0x6 ;  /* 0x000000061f007804 */ /* 0x000fe20000000000 */
[----:B------:R-:W-:Y:S02]  /*1ea0*/  IMAD.MOV.U32 R31, RZ, RZ, R162 ;  /* 0x000000ffff1f7224 */ /* 0x000fe400078e00a2 */
[----:B------:R-:W-:Y:S02]  /*1eb0*/  IMAD R223, R4, 0x2, R222 ;  /* 0x0000000204df7824 */ /* 0x000fe400078e02de */
[----:B------:R-:W-:-:S02]  /*1ec0*/  SEL R0, R0, 0xffffffe0, !P1 ;  /* 0xffffffe000007807 */ /* 0x000fc40004800000 */
[----:B------:R-:W-:Y:S01]  /*1ed0*/  HMMA.16816.F32 R160, R16, R50, RZ ;  /* 0x0000003210a0723c */ /* 0x000fe200000018ff */
[----:B------:R-:W-:Y:S02]  /*1ee0*/  IMAD R224, R2, 0x2, R223 ;  /* 0x0000000202e07824 */ /* 0x000fe400078e02df */
[----:B------:R-:W-:-:S05]  /*1ef0*/  IMAD.IADD R221, R139, 0x1, R0 ;  /* 0x000000018bdd7824 */ /* 0x000fca00078e0200 */
[----:B------:R-:W1:Y:S01]  /*1f00*/  LDSM.16.M88.4 R92, [R221+0x6800] ;  /* 0x00680000dd5c783b */ /* 0x000e620000000200 */
[----:B------:R-:W-:Y:S03]  /*1f10*/  HMMA.16816.F32 R104, R12, R54, RZ ;  /* 0x000000360c68723c */ /* 0x000fe600000018ff */
[----:B------:R-:W2:Y:S04]  /*1f20*/  LDSM.16.M88.4 R100, [R221+0x5800] ;  /* 0x00580000dd64783b */ /* 0x000ea80000000200 */
[----:B------:R-:W3:Y:S01]  /*1f30*/  LDSM.16.M88.4 R88, [R221+0x7000] ;  /* 0x00700000dd58783b */ /* 0x000ee20000000200 */
[----:B------:R-:W-:Y:S01]  /*1f40*/  HMMA.16816.F32 R152, R16, R52, RZ ;  /* 0x000000341098723c */ /* 0x000fe200000018ff */
[----:B------:R-:W-:-:S02]  /*1f50*/  IMAD.MOV.U32 R201, RZ, RZ, R56 ;  /* 0x000000ffffc97224 */ /* 0x000fc400078e0038 */
[----:B------:R-:W4:Y:S01]  /*1f60*/  LDSM.16.M88.4 R68, [R221+0x4800] ;  /* 0x00480000dd44783b */ /* 0x000f220000000200 */
[----:B------:R-:W-:Y:S02]  /*1f70*/  IMAD.MOV.U32 R200, RZ, RZ, R57 ;  /* 0x000000ffffc87224 */ /* 0x000fe400078e0039 */
[----:B------:R-:W-:Y:S01]  /*1f80*/  IMAD.MOV.U32 R195, RZ, RZ, R58 ;  /* 0x000000ffffc37224 */ /* 0x000fe200078e003a */
[----:B------:R-:W1:Y:S01]  /*1f90*/  LDSM.16.M88.4 R80, [R221+0x5000] ;  /* 0x00500000dd50783b */ /* 0x000e620000000200 */
[C---:B------:R-:W-:Y:S01]  /*1fa0*/  HMMA.16816.F32 R116, R12.reuse, R48, RZ ;  /* 0x000000300c74723c */ /* 0x040fe200000018ff */
[----:B------:R-:W-:Y:S02]  /*1fb0*/  IMAD.MOV.U32 R194, RZ, RZ, R59 ;  /* 0x000000ffffc27224 */ /* 0x000fe400078e003b */
[----:B------:R-:W-:Y:S04]  /*1fc0*/  LDSM.16.M88.4 R56, [R221+0x4000] ;  /* 0x00400000dd38783b */ /* 0x000fe80000000200 */
[----:B------:R-:W1:Y:S01]  /*1fd0*/  LDSM.16.M88.4 R84, [R221+0x7800] ;  /* 0x00780000dd54783b */ /* 0x000e620000000200 */
[----:B------:R-:W-:Y:S03]  /*1fe0*/  HMMA.16816.F32 R76, R12, R50, RZ ;  /* 0x000000320c4c723c */ /* 0x000fe600000018ff */
[----:B------:R-:W1:Y:S04]  /*1ff0*/  LDSM.16.M88.4 R96, [R221+0x6000] ;  /* 0x00600000dd60783b */ /* 0x000e680000000200 */
[----:B------:R-:W-:Y:S01]  /*2000*/  IMAD.MOV.U32 R51, RZ, RZ, R160 ;  /* 0x000000ffff337224 */ /* 0x000fe200078e00a0 */
[----:B------:R-:W-:Y:S01]  /*2010*/  HMMA.16816.F32 R52, R16, R48, RZ ;  /* 0x000000301034723c */ /* 0x000fe200000018ff */
[----:B------:R-:W-:-:S06]  /*2020*/  IMAD.MOV.U32 R50, RZ, RZ, R161 ;  /* 0x000000ffff327224 */ /* 0x000fcc00078e00a1 */
[----:B------:R-:W-:Y:S01]  /*2030*/  IMAD.MOV.U32 R49, RZ, RZ, R162 ;  /* 0x000000ffff317224 */ /* 0x000fe200078e00a2 */
[----:B------:R-:W-:Y:S01]  /*2040*/  HMMA.16816.F32 R144, R12, R38, RZ ;  /* 0x000000260c90723c */ /* 0x000fe200000018ff */
[----:B------:R-:W-:-:S07]  /*2050*/  IMAD.MOV.U32 R48, RZ, RZ, R163 ;  /* 0x000000ffff307224 */ /* 0x000fce00078e00a3 */
[----:B------:R-:W-:Y:S08]  /*2060*/  HMMA.16816.F32 R160, R16, R46, RZ ;  /* 0x0000002e10a0723c */ /* 0x000ff000000018ff */
[C---:B------:R-:W-:Y:S08]  /*2070*/  HMMA.16816.F32 R112, R12.reuse, R44, RZ ;  /* 0x0000002c0c70723c */ /* 0x040ff000000018ff */
[----:B------:R-:W-:Y:S08]  /*2080*/  HMMA.16816.F32 R132, R12, R46, RZ ;  /* 0x0000002e0c84723c */ /* 0x000ff000000018ff */
[----:B------:R-:W-:Y:S01]  /*2090*/  HMMA.16816.F32 R188, R16, R44, RZ ;  /* 0x0000002c10bc723c */ /* 0x000fe200000018ff */
[----:B------:R-:W-:-:S02]  /*20a0*/  IMAD.MOV.U32 R3, RZ, RZ, R163 ;  /* 0x000000ffff037224 */ /* 0x000fc400078e00a3 */
[----:B------:R-:W-:Y:S02]  /*20b0*/  IMAD.MOV.U32 R29, RZ, RZ, R160 ;  /* 0x000000ffff1d7224 */ /* 0x000fe400078e00a0 */
[----:B------:R-:W-:-:S03]  /*20c0*/  IMAD.MOV.U32 R5, RZ, RZ, R162 ;  /* 0x000000ffff057224 */ /* 0x000fc600078e00a2 */
[----:B-----5:R-:W-:Y:S08]  /*20d0*/  HMMA.16816.F32 R148, R12, R34, RZ ;  /* 0x000000220c94723c */ /* 0x020ff000000018ff */
[----:B------:R-:W-:Y:S08]  /*20e0*/  HMMA.16816.F32 R44, R16, R42, RZ ;  /* 0x0000002a102c723c */ /* 0x000ff000000018ff */
[C---:B------:R-:W-:Y:S08]  /*20f0*/  HMMA.16816.F32 R64, R12.reuse, R32, RZ ;  /* 0x000000200c40723c */ /* 0x040ff000000018ff */
[----:B------:R-:W-:Y:S07]  /*2100*/  HMMA.16816.F32 R124, R12, R6, RZ ;  /* 0x000000060c7c723c */ /* 0x000fee00000018ff */
[----:B------:R-:W-:Y:S01]  /*2110*/  IMAD.MOV.U32 R6, RZ, RZ, R161 ;  /* 0x000000ffff067224 */ /* 0x000fe200078e00a1 */
[C---:B------:R-:W-:Y:S08]  /*2120*/  HMMA.16816.F32 R184, R16.reuse, R40, RZ ;  /* 0x0000002810b8723c */ /* 0x040ff000000018ff */
[C---:B------:R-:W-:Y:S08]  /*2130*/  HMMA.16816.F32 R176, R16.reuse, R36, RZ ;  /* 0x0000002410b0723c */ /* 0x040ff000000018ff */
[C---:B------:R-:W-:Y:S08]  /*2140*/  HMMA.16816.F32 R248, R16.reuse, R38, RZ ;  /* 0x0000002610f8723c */ /* 0x040ff000000018ff */
[C---:B------:R-:W-:Y:S08]  /*2150*/  HMMA.16816.F32 R172, R16.reuse, R32, RZ ;  /* 0x0000002010ac723c */ /* 0x040ff000000018ff */
[C---:B------:R-:W-:Y:S08]  /*2160*/  HMMA.16816.F32 R244, R16.reuse, R34, RZ ;  /* 0x0000002210f4723c */ /* 0x040ff000000018ff */
[C---:B------:R-:W-:Y:S08]  /*2170*/  HMMA.16816.F32 R160, R16.reuse, R24, RZ ;  /* 0x0000001810a0723c */ /* 0x040ff000000018ff */
[----:B------:R-:W-:Y:S08]  /*2180*/  HMMA.16816.F32 R240, R16, R26, RZ ;  /* 0x0000001a10f0723c */ /* 0x000ff000000018ff */
[----:B-1----:R-:W-:Y:S07]  /*2190*/  HMMA.16816.F32 R16, R8, R94, R144 ;  /* 0x0000005e0810723c */ /* 0x002fee0000001890 */
[----:B------:R-:W-:Y:S01]  /*21a0*/  IMAD.MOV.U32 R147, RZ, RZ, R3 ;  /* 0x000000ffff937224 */ /* 0x000fe200078e0003 */
[----:B------:R-:W-:Y:S01]  /*21b0*/  IADD3 R3, R139, 0x4000, RZ ;  /* 0x000040008b037810 */ /* 0x000fe20007ffe0ff */
[----:B------:R-:W-:Y:S01]  /*21c0*/  HMMA.16816.F32 R108, R12, R40, RZ ;  /* 0x000000280c6c723c */ /* 0x000fe200000018ff */
[----:B------:R-:W-:-:S02]  /*21d0*/  IMAD.MOV.U32 R144, RZ, RZ, R29 ;  /* 0x000000ffff907224 */ /* 0x000fc400078e001d */
[----:B------:R-:W-:Y:S01]  /*21e0*/  @P2 IADD3 R226, R3, -0x40, RZ ;  /* 0xffffffc003e22810 */ /* 0x000fe20007ffe0ff */
[----:B------:R-:W-:Y:S02]  /*21f0*/  IMAD.MOV.U32 R145, RZ, RZ, R6 ;  /* 0x000000ffff917224 */ /* 0x000fe400078e0006 */
[----:B------:R-:W-:Y:S01]  /*2200*/  IMAD.MOV.U32 R146, RZ, RZ, R5 ;  /* 0x000000ffff927224 */ /* 0x000fe200078e0005 */
[C---:B------:R-:W-:Y:S01]  /*2210*/  IADD3 R233, R226.reuse, 0x800, RZ ;  /* 0x00000800e2e97810 */ /* 0x040fe20007ffe0ff */
[----:B------:R-:W-:Y:S01]  /*2220*/  HMMA.16816.F32 R72, R12, R36, RZ ;  /* 0x000000240c48723c */ /* 0x000fe200000018ff */
[----:B------:R-:W-:Y:S01]  /*2230*/  IMAD.MOV.U32 R41, RZ, RZ, R46 ;  /* 0x000000ffff297224 */ /* 0x000fe200078e002e */
[----:B------:R-:W-:Y:S01]  /*2240*/  IADD3 R232, R226, 0x1000, RZ ;  /* 0x00001000e2e87810 */ /* 0x000fe20007ffe0ff */
[----:B------:R-:W-:Y:S02]  /*2250*/  IMAD.MOV.U32 R40, RZ, RZ, R47 ;  /* 0x000000ffff287224 */ /* 0x000fe400078e002f */
[----:B------:R-:W-:-:S02]  /*2260*/  IMAD.IADD R220, R0, 0x1, R226 ;  /* 0x0000000100dc7824 */ /* 0x000fc400078e02e2 */
[----:B------:R-:W-:Y:S01]  /*2270*/  IMAD.SHL.U32 R0, R138, 0x2, RZ ;  /* 0x000000028a007824 */ /* 0x000fe200078e00ff */
[----:B------:R-:W-:Y:S04]  /*2280*/  HMMA.16816.F32 R60, R12, R24, RZ ;  /* 0x000000180c3c723c */ /* 0x000fe800000018ff */
[----:B------:R-:W-:-:S04]  /*2290*/  LOP3.LUT R0, R0, 0x6, RZ, 0xc0, !PT ;  /* 0x0000000600007812 */ /* 0x000fc800078ec0ff */
[----:B------:R-:W-:Y:S01]  /*22a0*/  HMMA.16816.F32 R140, R12, R42, RZ ;  /* 0x0000002a0c8c723c */ /* 0x000fe200000018ff */
[----:B------:R-:W-:-:S05]  /*22b0*/  IMAD R0, R137, 0x80, R0 ;  /* 0x0000008089007824 */ /* 0x000fca00078e0200 */
[C---:B------:R-:W-:Y:S01]  /*22c0*/  IADD3 R3, R0.reuse, 0x1, RZ ;  /* 0x0000000100037810 */ /* 0x040fe20007ffe0ff */
[----:B------:R-:W-:Y:S01]  /*22d0*/  IMAD.MOV.U32 R43, RZ, RZ, R44 ;  /* 0x000000ffff2b7224 */ /* 0x000fe200078e002c */
[----:B------:R-:W-:Y:S01]  /*22e0*/  HMMA.16816.F32 R12, R12, R26, RZ ;  /* 0x0000001a0c0c723c */ /* 0x000fe200000018ff */
[----:B------:R-:W-:Y:S01]  /*22f0*/  IMAD.MOV.U32 R42, RZ, RZ, R45 ;  /* 0x000000ffff2a7224 */ /* 0x000fe200078e002d */
[----:B------:R-:W-:Y:S01]  /*2300*/  LDSM.16.M88.4 R24, [R223+0x2000] ;  /* 0x00200000df18783b */ /* 0x000fe20000000200 */
[-C--:B------:R-:W-:Y:S02]  /*2310*/  ISETP.GE.AND P3, PT, R3, R28.reuse, PT ;  /* 0x0000001c0300720c */ /* 0x080fe40003f66270 */
[C---:B------:R-:W-:Y:S01]  /*2320*/  IADD3 R3, R0.reuse, 0x10, RZ ;  /* 0x0000001000037810 */ /* 0x040fe20007ffe0ff */
[----:B------:R-:W1:Y:S01]  /*2330*/  LDSM.16.M88.4 R44, [R226+0x800] ;  /* 0x00080000e22c783b */ /* 0x000e620000000200 */
[-C--:B------:R-:W-:Y:S01]  /*2340*/  ISETP.GE.AND P4, PT, R0, R28.reuse, PT ;  /* 0x0000001c0000720c */ /* 0x080fe20003f86270 */
[----:B--2---:R-:W-:Y:S01]  /*2350*/  HMMA.16816.F32 R212, R8, R100, R112 ;  /* 0x0000006408d4723c */ /* 0x004fe20000001870 */
[----:B------:R-:W-:-:S02]  /*2360*/  ISETP.GE.AND P0, PT, R3, R28, PT ;  /* 0x0000001c0300720c */ /* 0x000fc40003f06270 */
[C---:B------:R-:W-:Y:S02]  /*2370*/  IADD3 R3, R0.reuse, 0x18, RZ ;  /* 0x0000001800037810 */ /* 0x040fe40007ffe0ff */
[C---:B------:R-:W-:Y:S02]  /*2380*/  IADD3 R6, R0.reuse, 0x8, RZ ;  /* 0x0000000800067810 */ /* 0x040fe40007ffe0ff */
[-C--:B------:R-:W-:Y:S01]  /*2390*/  ISETP.GE.AND P5, PT, R3, R28.reuse, PT ;  /* 0x0000001c0300720c */ /* 0x080fe20003fa6270 */
[----:B---3--:R-:W-:Y:S01]  /*23a0*/  HMMA.16816.F32 R112, R8, R90, R148 ;  /* 0x0000005a0870723c */ /* 0x008fe20000001894 */
[----:B------:R-:W-:Y:S02]  /*23b0*/  IADD3 R3, R0, 0x19, RZ ;  /* 0x0000001900037810 */ /* 0x000fe40007ffe0ff */
[----:B------:R-:W-:Y:S02]  /*23c0*/  ISETP.GE.AND P2, PT, R6, R28, PT ;  /* 0x0000001c0600720c */ /* 0x000fe40003f46270 */
[----:B------:R-:W-:-:S02]  /*23d0*/  IADD3 R5, R0, 0x9, RZ ;  /* 0x0000000900057810 */ /* 0x000fc40007ffe0ff */
[----:B------:R-:W-:Y:S01]  /*23e0*/  IADD3 R6, R0, 0x11, RZ ;  /* 0x0000001100067810 */ /* 0x000fe20007ffe0ff */
[----:B------:R-:W-:Y:S01]  /*23f0*/  HMMA.16816.F32 R196, R8, R88, R64 ;  /* 0x0000005808c4723c */ /* 0x000fe20000001840 */
[----:B------:R-:W2:Y:S01]  /*2400*/  LDSM.16.M88.4 R64, [R226+0x2800] ;  /* 0x00280000e240783b */ /* 0x000ea20000000200 */
[-C--:B------:R-:W-:Y:S02]  /*2410*/  ISETP.GE.AND P1, PT, R5, R28.reuse, PT ;  /* 0x0000001c0500720c */ /* 0x080fe40003f26270 */
[----:B------:R-:W-:-:S04]  /*2420*/  ISETP.GE.AND P6, PT, R6, R28, PT ;  /* 0x0000001c0600720c */ /* 0x000fc80003fc6270 */
[----:B----4-:R-:W-:Y:S08]  /*2430*/  HMMA.16816.F32 R164, R8, R70, R104 ;  /* 0x0000004608a4723c */ /* 0x010ff00000001868 */
[----:B------:R-:W-:Y:S01]  /*2440*/  HMMA.16816.F32 R148, R20, R80, R52 ;  /* 0x000000501494723c */ /* 0x000fe20000001834 */
[----:B------:R-:W3:Y:S07]  /*2450*/  LDSM.16.M88.4 R52, [R226+0x3800] ;  /* 0x00380000e234783b */ /* 0x000eee0000000200 */
[C---:B------:R-:W-:Y:S01]  /*2460*/  HMMA.16816.F32 R104, R8.reuse, R82, R76 ;  /* 0x000000520868723c */ /* 0x040fe2000000184c */
[----:B------:R-:W4:Y:S07]  /*2470*/  LDSM.16.M88.4 R76, [R226+0x1800] ;  /* 0x00180000e24c783b */ /* 0x000f2e0000000200 */
[C---:B------:R-:W-:Y:S08]  /*2480*/  HMMA.16816.F32 R228, R8.reuse, R68, R120 ;  /* 0x0000004408e4723c */ /* 0x040ff00000001878 */
[C---:B------:R-:W-:Y:S01]  /*2490*/  HMMA.16816.F32 R204, R8.reuse, R92, R72 ;  /* 0x0000005c08cc723c */ /* 0x040fe20000001848 */
[----:B------:R-:W-:Y:S07]  /*24a0*/  LDSM.16.M88.4 R72, [R226+0x2000] ;  /* 0x00200000e248783b */ /* 0x000fee0000000200 */
[C---:B------:R-:W-:Y:S01]  /*24b0*/  HMMA.16816.F32 R180, R8.reuse, R84, R60 ;  /* 0x0000005408b4723c */ /* 0x040fe2000000183c */
[----:B------:R-:W-:Y:S07]  /*24c0*/  LDSM.16.M88.4 R60, [R226+0x3000] ;  /* 0x00300000e23c783b */ /* 0x000fee0000000200 */
[C---:B------:R-:W-:Y:S07]  /*24d0*/  HMMA.16816.F32 R168, R8.reuse, R58, R124 ;  /* 0x0000003a08a8723c */ /* 0x040fee000000187c */
[----:B------:R-:W-:Y:S01]  /*24e0*/  IMAD.MOV.U32 R124, RZ, RZ, R51 ;  /* 0x000000ffff7c7224 */ /* 0x000fe200078e0033 */
[----:B------:R-:W-:Y:S01]  /*24f0*/  HMMA.16816.F32 R36, R8, R102, R132 ;  /* 0x000000660824723c */ /* 0x000fe20000001884 */
[----:B------:R-:W-:-:S02]  /*2500*/  IMAD.MOV.U32 R125, RZ, RZ, R50 ;  /* 0x000000ffff7d7224 */ /* 0x000fc400078e0032 */
[----:B------:R-:W-:Y:S02]  /*2510*/  IMAD.MOV.U32 R126, RZ, RZ, R49 ;  /* 0x000000ffff7e7224 */ /* 0x000fe400078e0031 */
[----:B------:R-:W-:Y:S02]  /*2520*/  IMAD.MOV.U32 R127, RZ, RZ, R48 ;  /* 0x000000ffff7f7224 */ /* 0x000fe400078e0030 */
[----:B------:R-:W5:Y:S01]  /*2530*/  LDSM.16.M88.4 R48, [R226] ;  /* 0x00000000e230783b */ /* 0x000f620000000200 */
[----:B------:R-:W-:Y:S01]  /*2540*/  HMMA.16816.F32 R120, R8, R86, R12 ;  /* 0x000000560878723c */ /* 0x000fe2000000180c */
[----:B------:R-:W-:Y:S02]  /*2550*/  IMAD.MOV.U32 R132, RZ, RZ, R43 ;  /* 0x000000ffff847224 */ /* 0x000fe400078e002b */
[----:B------:R-:W1:Y:S01]  /*2560*/  LDSM.16.M88.4 R12, [R223] ;  /* 0x00000000df0c783b */ /* 0x000e620000000200 */
[----:B------:R-:W-:Y:S02]  /*2570*/  IMAD.MOV.U32 R133, RZ, RZ, R42 ;  /* 0x000000ffff857224 */ /* 0x000fe400078e002a */
[----:B------:R-:W-:-:S02]  /*2580*/  IMAD.MOV.U32 R134, RZ, RZ, R41 ;  /* 0x000000ffff867224 */ /* 0x000fc400078e0029 */
[-C--:B------:R-:W-:Y:S01]  /*2590*/  HMMA.16816.F32 R236, R8, R56.reuse, R128 ;  /* 0x0000003808ec723c */ /* 0x080fe20000001880 */
[----:B------:R-:W-:Y:S02]  /*25a0*/  IMAD.MOV.U32 R135, RZ, RZ, R40 ;  /* 0x000000ffff877224 */ /* 0x000fe400078e0028 */
[----:B------:R-:W1:Y:S05]  /*25b0*/  LDSM.16.M88.4 R40, [R226+0x1000] ;  /* 0x00100000e228783b */ /* 0x000e6a0000000200 */
[----:B------:R-:W-:Y:S08]  /*25c0*/  HMMA.16816.F32 R128, R20, R56, R156 ;  /* 0x000000381480723c */ /* 0x000ff0000000189c */
[C---:B------:R-:W-:Y:S07]  /*25d0*/  HMMA.16816.F32 R216, R8.reuse, R80, R116 ;  /* 0x0000005008d8723c */ /* 0x040fee0000001874 */
[----:B------:R-:W-:Y:S01]  /*25e0*/  IMAD.MOV.U32 R116, RZ, RZ, R193 ;  /* 0x000000ffff747224 */ /* 0x000fe200078e00c1 */
[----:B------:R-:W-:Y:S01]  /*25f0*/  HMMA.16816.F32 R208, R8, R96, R108 ;  /* 0x0000006008d0723c */ /* 0x000fe2000000186c */
[----:B------:R-:W-:-:S02]  /*2600*/  IMAD.MOV.U32 R117, RZ, RZ, R192 ;  /* 0x000000ffff757224 */ /* 0x000fc400078e00c0 */
[----:B------:R-:W-:Y:S02]  /*2610*/  IMAD.MOV.U32 R118, RZ, RZ, R31 ;  /* 0x000000ffff767224 */ /* 0x000fe400078e001f */
[----:B------:R-:W-:Y:S02]  /*2620*/  IMAD.MOV.U32 R119, RZ, RZ, R30 ;  /* 0x000000ffff777224 */ /* 0x000fe400078e001e */
[----:B------:R-:W-:Y:S01]  /*2630*/  IMAD.MOV.U32 R110, RZ, RZ, R195 ;  /* 0x000000ffff6e7224 */ /* 0x000fe200078e00c3 */
[----:B------:R-:W-:Y:S01]  /*2640*/  HMMA.16816.F32 R32, R8, R98, R140 ;  /* 0x000000620820723c */ /* 0x000fe2000000188c */
[----:B------:R-:W-:Y:S01]  /*2650*/  IMAD.MOV.U32 R111, RZ, RZ, R194 ;  /* 0x000000ffff6f7224 */ /* 0x000fe200078e00c2 */
[----:B------:R-:W-:Y:S01]  /*2660*/  LDSM.16.M88.4 R8, [R224+0x2000] ;  /* 0x00200000e008783b */ /* 0x000fe20000000200 */
[----:B------:R-:W-:Y:S02]  /*2670*/  IMAD.MOV.U32 R108, RZ, RZ, R201 ;  /* 0x000000ffff6c7224 */ /* 0x000fe400078e00c9 */
[----:B------:R-:W-:-:S03]  /*2680*/  IMAD.MOV.U32 R109, RZ, RZ, R200 ;  /* 0x000000ffff6d7224 */ /* 0x000fc600078e00c8 */
[C---:B------:R-:W-:Y:S08]  /*2690*/  HMMA.16816.F32 R192, R20.reuse, R96, R184 ;  /* 0x0000006014c0723c */ /* 0x040ff000000018b8 */
[C---:B------:R-:W-:Y:S08]  /*26a0*/  HMMA.16816.F32 R184, R20.reuse, R88, R172 ;  /* 0x0000005814b8723c */ /* 0x040ff000000018ac */
[----:B------:R-:W-:Y:S08]  /*26b0*/  HMMA.16816.F32 R156, R20, R94, R248 ;  /* 0x0000005e149c723c */ /* 0x000ff000000018f8 */
[C---:B-1----:R-:W-:Y:S08]  /*26c0*/  HMMA.16816.F32 R172, R24.reuse, R44, R228 ;  /* 0x0000002c18ac723c */ /* 0x042ff000000018e4 */
[C---:B--2---:R-:W-:Y:S08]  /*26d0*/  HMMA.16816.F32 R228, R24.reuse, R64, R204 ;  /* 0x0000004018e4723c */ /* 0x044ff000000018cc */
[C---:B---3--:R-:W-:Y:S08]  /*26e0*/  HMMA.16816.F32 R248, R24.reuse, R52, R180 ;  /* 0x0000003418f8723c */ /* 0x048ff000000018b4 */
[C---:B----4-:R-:W-:Y:S01]  /*26f0*/  HMMA.16816.F32 R180, R24.reuse, R78, R36 ;  /* 0x0000004e18b4723c */ /* 0x050fe20000001824 */
[----:B------:R-:W1:Y:S07]  /*2700*/  LDSM.16.M88.4 R36, [R220] ;  /* 0x00000000dc24783b */ /* 0x000e6e0000000200 */
[----:B------:R-:W-:Y:S01]  /*2710*/  HMMA.16816.F32 R204, R24, R66, R16 ;  /* 0x0000004218cc723c */ /* 0x000fe20000001810 */
[----:B------:R-:W2:Y:S07]  /*2720*/  LDSM.16.M88.4 R16, [R224] ;  /* 0x00000000e010783b */ /* 0x000eae0000000200 */
[C---:B------:R-:W-:Y:S08]  /*2730*/  HMMA.16816.F32 R108, R20.reuse, R58, R108 ;  /* 0x0000003a146c723c */ /* 0x040ff0000000186c */
[C---:B------:R-:W-:Y:S08]  /*2740*/  HMMA.16816.F32 R140, R20.reuse, R68, R152 ;  /* 0x00000044148c723c */ /* 0x040ff00000001898 */
[C---:B------:R-:W-:Y:S08]  /*2750*/  HMMA.16816.F32 R200, R20.reuse, R92, R176 ;  /* 0x0000005c14c8723c */ /* 0x040ff000000018b0 */
[C---:B------:R-:W-:Y:S08]  /*2760*/  HMMA.16816.F32 R176, R20.reuse, R84, R160 ;  /* 0x0000005414b0723c */ /* 0x040ff000000018a0 */
[C---:B------:R-:W-:Y:S08]  /*2770*/  HMMA.16816.F32 R144, R20.reuse, R102, R144 ;  /* 0x000000661490723c */ /* 0x040ff00000001890 */
[C---:B------:R-:W-:Y:S08]  /*2780*/  HMMA.16816.F32 R160, R20.reuse, R98, R132 ;  /* 0x0000006214a0723c */ /* 0x040ff00000001884 */
[C---:B------:R-:W-:Y:S08]  /*2790*/  HMMA.16816.F32 R124, R20.reuse, R82, R124 ;  /* 0x00000052147c723c */ /* 0x040ff0000000187c */
[----:B------:R-:W-:Y:S08]  /*27a0*/  HMMA.16816.F32 R132, R20, R90, R244 ;  /* 0x0000005a1484723c */ /* 0x000ff000000018f4 */
[-C--:B-----5:R-:W-:Y:S08]  /*27b0*/  HMMA.16816.F32 R92, R24, R48.reuse, R236 ;  /* 0x00000030185c723c */ /* 0x0a0ff000000018ec */
[----:B------:R-:W-:Y:S08]  /*27c0*/  HMMA.16816.F32 R56, R12, R48, R128 ;  /* 0x000000300c38723c */ /* 0x000ff00000001880 */
[C---:B------:R-:W-:Y:S08]  /*27d0*/  HMMA.16816.F32 R116, R20.reuse, R70, R116 ;  /* 0x000000461474723c */ /* 0x040ff00000001874 */
[C---:B------:R-:W-:Y:S08]  /*27e0*/  HMMA.16816.F32 R188, R20.reuse, R100, R188 ;  /* 0x0000006414bc723c */ /* 0x040ff000000018bc */
[----:B------:R-:W-:Y:S01]  /*27f0*/  HMMA.16816.F32 R96, R20, R86, R240 ;  /* 0x000000561460723c */ /* 0x000fe200000018f0 */
[----:B------:R-:W-:Y:S07]  /*2800*/  LDSM.16.M88.4 R20, [R220+0x1000] ;  /* 0x00100000dc14783b */ /* 0x000fee0000000200 */
[C---:B------:R-:W-:Y:S08]  /*2810*/  HMMA.16816.F32 R244, R24.reuse, R60, R196 ;  /* 0x0000003c18f4723c */ /* 0x040ff000000018c4 */
[C---:B------:R-:W-:Y:S01]  /*2820*/  HMMA.16816.F32 R196, R24.reuse, R74, R32 ;  /* 0x0000004a18c4723c */ /* 0x040fe20000001820 */
[----:B------:R-:W3:Y:S07]  /*2830*/  LDSM.16.M88.4 R32, [R220+0x800] ;  /* 0x00080000dc20783b */ /* 0x000eee0000000200 */
[-C--:B------:R-:W-:Y:S08]  /*2840*/  HMMA.16816.F32 R152, R24, R50.reuse, R168 ;  /* 0x000000321898723c */ /* 0x080ff000000018a8 */
[----:B------:R-:W-:Y:S08]  /*2850*/  HMMA.16816.F32 R48, R12, R50, R108 ;  /* 0x000000320c30723c */ /* 0x000ff0000000186c */
[C---:B------:R-:W-:Y:S08]  /*2860*/  HMMA.16816.F32 R216, R24.reuse, R40, R216 ;  /* 0x0000002818d8723c */ /* 0x040ff000000018d8 */
[C---:B------:R-:W-:Y:S08]  /*2870*/  HMMA.16816.F32 R212, R24.reuse, R76, R212 ;  /* 0x0000004c18d4723c */ /* 0x040ff000000018d4 */
[C---:B------:R-:W-:Y:S08]  /*2880*/  HMMA.16816.F32 R208, R24.reuse, R72, R208 ;  /* 0x0000004818d0723c */ /* 0x040ff000000018d0 */
[C---:B------:R-:W-:Y:S08]  /*2890*/  HMMA.16816.F32 R164, R24.reuse, R46, R164 ;  /* 0x0000002e18a4723c */ /* 0x040ff000000018a4 */
[C---:B------:R-:W-:Y:S08]  /*28a0*/  HMMA.16816.F32 R168, R24.reuse, R42, R104 ;  /* 0x0000002a18a8723c */ /* 0x040ff00000001868 */
[C---:B------:R-:W-:Y:S08]  /*28b0*/  HMMA.16816.F32 R236, R24.reuse, R62, R112 ;  /* 0x0000003e18ec723c */ /* 0x040ff00000001870 */
[----:B------:R-:W-:Y:S01]  /*28c0*/  HMMA.16816.F32 R240, R24, R54, R120 ;  /* 0x0000003618f0723c */ /* 0x000fe20000001878 */
[----:B------:R-:W4:Y:S07]  /*28d0*/  LDSM.16.M88.4 R24, [R220+0x1800] ;  /* 0x00180000dc18783b */ /* 0x000f2e0000000200 */
[C---:B------:R-:W-:Y:S08]  /*28e0*/  HMMA.16816.F32 R68, R12.reuse, R44, R140 ;  /* 0x0000002c0c44723c */ /* 0x040ff0000000188c */
[C---:B------:R-:W-:Y:S08]  /*28f0*/  HMMA.16816.F32 R104, R12.reuse, R78, R144 ;  /* 0x0000004e0c68723c */ /* 0x040ff00000001890 */
[C---:B------:R-:W-:Y:S08]  /*2900*/  HMMA.16816.F32 R84, R12.reuse, R40, R148 ;  /* 0x000000280c54723c */ /* 0x040ff00000001894 */
[C---:B------:R-:W-:Y:S08]  /*2910*/  HMMA.16816.F32 R88, R12.reuse, R42, R124 ;  /* 0x0000002a0c58723c */ /* 0x040ff0000000187c */
[C---:B------:R-:W-:Y:S08]  /*2920*/  HMMA.16816.F32 R184, R12.reuse, R60, R184 ;  /* 0x0000003c0cb8723c */ /* 0x040ff000000018b8 */
[----:B------:R-:W-:Y:S08]  /*2930*/  HMMA.16816.F32 R144, R12, R62, R132 ;  /* 0x0000003e0c90723c */ /* 0x000ff00000001884 */
[-C--:B-1----:R-:W-:Y:S08]  /*2940*/  HMMA.16816.F32 R60, R8, R36.reuse, R92 ;  /* 0x00000024083c723c */ /* 0x082ff0000000185c */
[----:B--2---:R-:W-:Y:S08]  /*2950*/  HMMA.16816.F32 R40, R16, R36, R56 ;  /* 0x000000241028723c */ /* 0x004ff00000001838 */
[C---:B------:R-:W-:Y:S08]  /*2960*/  HMMA.16816.F32 R80, R12.reuse, R46, R116 ;  /* 0x0000002e0c50723c */ /* 0x040ff00000001874 */
[----:B------:R-:W-:Y:S01]  /*2970*/  HMMA.16816.F32 R100, R12, R76, R188 ;  /* 0x0000004c0c64723c */ /* 0x000fe200000018bc */
[----:B------:R-:W-:-:S02]  /*2980*/  FSEL R130, R62, -INF , !P4 ;  /* 0xff8000003e827808 */ /* 0x000fc40006000000 */
[----:B------:R-:W-:Y:S02]  /*2990*/  FSEL R125, R60, -INF , !P4 ;  /* 0xff8000003c7d7808 */ /* 0x000fe40006000000 */
[----:B------:R-:W-:Y:S02]  /*29a0*/  FSEL R127, R63, -INF , !P3 ;  /* 0xff8000003f7f7808 */ /* 0x000fe40005800000 */
[----:B------:R-:W-:Y:S01]  /*29b0*/  FSEL R122, R61, -INF , !P3 ;  /* 0xff8000003d7a7808 */ /* 0x000fe20005800000 */
[----:B------:R-:W-:Y:S01]  /*29c0*/  HMMA.16816.F32 R108, R12, R72, R192 ;  /* 0x000000480c6c723c */ /* 0x000fe200000018c0 */
[----:B------:R-:W-:Y:S02]  /*29d0*/  FSEL R120, R42, -INF , !P4 ;  /* 0xff8000002a787808 */ /* 0x000fe40006000000 */
[----:B------:R-:W-:Y:S02]  /*29e0*/  FSEL R112, R40, -INF , !P4 ;  /* 0xff80000028707808 */ /* 0x000fe40006000000 */
[----:B------:R-:W-:-:S02]  /*29f0*/  ISETP.GE.AND P4, PT, R3, R28, PT ;  /* 0x0000001c0300720c */ /* 0x000fc40003f86270 */
[C---:B------:R-:W-:Y:S01]  /*2a00*/  IADD3 R3, R0.reuse, 0x20, RZ ;  /* 0x0000002000037810 */ /* 0x040fe20007ffe0ff */
[C---:B------:R-:W-:Y:S01]  /*2a10*/  HMMA.16816.F32 R160, R12.reuse, R74, R160 ;  /* 0x0000004a0ca0723c */ /* 0x040fe200000018a0 */
[----:B------:R-:W-:Y:S02]  /*2a20*/  FSEL R114, R43, -INF , !P3 ;  /* 0xff8000002b727808 */ /* 0x000fe40005800000 */
[----:B------:R-:W-:Y:S02]  /*2a30*/  FSEL R30, R41, -INF , !P3 ;  /* 0xff800000291e7808 */ /* 0x000fe40005800000 */
[----:B------:R-:W-:Y:S02]  /*2a40*/  ISETP.GE.AND P3, PT, R3, R28, PT ;  /* 0x0000001c0300720c */ /* 0x000fe40003f66270 */
[----:B------:R-:W-:Y:S01]  /*2a50*/  IADD3 R3, R0, 0x21, RZ ;  /* 0x0000002100037810 */ /* 0x000fe20007ffe0ff */
[C---:B------:R-:W-:Y:S08]  /*2a60*/  HMMA.16816.F32 R116, R12.reuse, R64, R200 ;  /* 0x000000400c74723c */ /* 0x040ff000000018c8 */
[C---:B------:R-:W-:Y:S08]  /*2a70*/  HMMA.16816.F32 R156, R12.reuse, R66, R156 ;  /* 0x000000420c9c723c */ /* 0x040ff0000000189c */
[C---:B------:R-:W-:Y:S08]  /*2a80*/  HMMA.16816.F32 R176, R12.reuse, R52, R176 ;  /* 0x000000340cb0723c */ /* 0x040ff000000018b0 */
[----:B------:R-:W-:Y:S01]  /*2a90*/  HMMA.16816.F32 R148, R12, R54, R96 ;  /* 0x000000360c94723c */ /* 0x000fe20000001860 */
[----:B------:R-:W1:Y:S07]  /*2aa0*/  LDSM.16.M88.4 R12, [R220+0x2000] ;  /* 0x00200000dc0c783b */ /* 0x000e6e0000000200 */
[-C--:B------:R-:W-:Y:S08]  /*2ab0*/  HMMA.16816.F32 R56, R8, R38.reuse, R152 ;  /* 0x000000260838723c */ /* 0x080ff00000001898 */
[C---:B------:R-:W-:Y:S08]  /*2ac0*/  HMMA.16816.F32 R44, R16.reuse, R38, R48 ;  /* 0x00000026102c723c */ /* 0x040ff00000001830 */
[-C--:B---3--:R-:W-:Y:S08]  /*2ad0*/  HMMA.16816.F32 R48, R16, R32.reuse, R68 ;  /* 0x000000201030723c */ /* 0x088ff00000001844 */
[----:B------:R-:W-:Y:S01]  /*2ae0*/  HMMA.16816.F32 R36, R8, R32, R172 ;  /* 0x000000200824723c */ /* 0x000fe200000018ac */
[----:B------:R-:W-:-:S02]  /*2af0*/  FSEL R129, R58, -INF , !P2 ;  /* 0xff8000003a817808 */ /* 0x000fc40005000000 */
[----:B------:R-:W-:Y:S02]  /*2b00*/  FSEL R123, R56, -INF , !P2 ;  /* 0xff800000387b7808 */ /* 0x000fe40005000000 */
[----:B------:R-:W-:Y:S02]  /*2b10*/  FSEL R128, R59, -INF , !P1 ;  /* 0xff8000003b807808 */ /* 0x000fe40004800000 */
[----:B------:R-:W-:Y:S01]  /*2b20*/  FSEL R121, R57, -INF , !P1 ;  /* 0xff80000039797808 */ /* 0x000fe20004800000 */
[----:B------:R-:W-:Y:S01]  /*2b30*/  HMMA.16816.F32 R52, R8, R34, R164 ;  /* 0x000000220834723c */ /* 0x000fe200000018a4 */
[----:B------:R-:W-:Y:S02]  /*2b40*/  FSEL R115, R46, -INF , !P2 ;  /* 0xff8000002e737808 */ /* 0x000fe40005000000 */
[----:B------:R-:W-:-:S05]  /*2b50*/  FSEL R113, R47, -INF , !P1 ;  /* 0xff8000002f717808 */ /* 0x000fca0004800000 */
[C---:B------:R-:W-:Y:S08]  /*2b60*/  HMMA.16816.F32 R32, R16.reuse, R34, R80 ;  /* 0x000000221020723c */ /* 0x040ff00000001850 */
[----:B----4-:R-:W-:Y:S01]  /*2b70*/  HMMA.16816.F32 R80, R16, R26, R104 ;  /* 0x0000001a1050723c */ /* 0x010fe20000001868 */
[----:B------:R-:W-:Y:S02]  /*2b80*/  FSEL R137, R38, -INF , !P0 ;  /* 0xff80000026897808 */ /* 0x000fe40004000000 */
[----:B------:R-:W-:-:S02]  /*2b90*/  FSEL R124, R36, -INF , !P0 ;  /* 0xff800000247c7808 */ /* 0x000fc40004000000 */
[----:B------:R-:W-:Y:S02]  /*2ba0*/  FSEL R133, R39, -INF , !P6 ;  /* 0xff80000027857808 */ /* 0x000fe40007000000 */
[----:B------:R-:W-:Y:S01]  /*2bb0*/  FSEL R106, R44, -INF , !P2 ;  /* 0xff8000002c6a7808 */ /* 0x000fe20005000000 */
[-C--:B------:R-:W-:Y:S01]  /*2bc0*/  HMMA.16816.F32 R72, R16, R20.reuse, R84 ;  /* 0x000000141048723c */ /* 0x080fe20000001854 */
[-C--:B------:R-:W-:Y:S02]  /*2bd0*/  ISETP.GE.AND P2, PT, R3, R28.reuse, PT ;  /* 0x0000001c0300720c */ /* 0x080fe40003f46270 */
[C---:B------:R-:W-:Y:S02]  /*2be0*/  IADD3 R3, R0.reuse, 0x28, RZ ;  /* 0x0000002800037810 */ /* 0x040fe40007ffe0ff */
[----:B------:R-:W-:Y:S02]  /*2bf0*/  FSEL R107, R45, -INF , !P1 ;  /* 0xff8000002d6b7808 */ /* 0x000fe40004800000 */
[----:B------:R-:W-:Y:S01]  /*2c00*/  ISETP.GE.AND P1, PT, R3, R28, PT ;  /* 0x0000001c0300720c */ /* 0x000fe20003f26270 */
[----:B------:R-:W-:Y:S01]  /*2c10*/  HMMA.16816.F32 R68, R8, R20, R216 ;  /* 0x000000140844723c */ /* 0x000fe200000018d8 */
[----:B------:R-:W-:-:S02]  /*2c20*/  IADD3 R3, R0, 0x29, RZ ;  /* 0x0000002900037810 */ /* 0x000fc40007ffe0ff */
[----:B------:R-:W-:Y:S02]  /*2c30*/  FSEL R105, R48, -INF , !P0 ;  /* 0xff80000030697808 */ /* 0x000fe40004000000 */
[----:B------:R-:W-:Y:S02]  /*2c40*/  FSEL R126, R37, -INF , !P6 ;  /* 0xff800000257e7808 */ /* 0x000fe40007000000 */
[----:B------:R-:W-:Y:S01]  /*2c50*/  FSEL R104, R49, -INF , !P6 ;  /* 0xff80000031687808 */ /* 0x000fe20007000000 */
[----:B------:R-:W-:Y:S01]  /*2c60*/  HMMA.16816.F32 R96, R8, R22, R168 ;  /* 0x000000160860723c */ /* 0x000fe200000018a8 */
[----:B------:R-:W-:Y:S02]  /*2c70*/  FSEL R140, R54, -INF , !P5 ;  /* 0xff800000368c7808 */ /* 0x000fe40006800000 */
[----:B------:R-:W-:Y:S02]  /*2c80*/  FSEL R132, R52, -INF , !P5 ;  /* 0xff80000034847808 */ /* 0x000fe40006800000 */
[----:B------:R-:W-:-:S02]  /*2c90*/  FSEL R31, R32, -INF , !P5 ;  /* 0xff800000201f7808 */ /* 0x000fc40006800000 */
[----:B------:R-:W-:Y:S01]  /*2ca0*/  FSEL R138, R55, -INF , !P4 ;  /* 0xff800000378a7808 */ /* 0x000fe20006000000 */
[C---:B------:R-:W-:Y:S01]  /*2cb0*/  HMMA.16816.F32 R76, R16.reuse, R22, R88 ;  /* 0x00000016104c723c */ /* 0x040fe20000001858 */
[----:B------:R-:W2:Y:S01]  /*2cc0*/  LDSM.16.M88.4 R20, [R220+0x2800] ;  /* 0x00280000dc14783b */ /* 0x000ea20000000200 */
[----:B------:R-:W-:Y:S02]  /*2cd0*/  FSEL R131, R53, -INF , !P4 ;  /* 0xff80000035837808 */ /* 0x000fe40006000000 */
[----:B------:R-:W-:Y:S02]  /*2ce0*/  FSEL R29, R33, -INF , !P4 ;  /* 0xff800000211d7808 */ /* 0x000fe40006000000 */
[----:B------:R-:W-:Y:S02]  /*2cf0*/  FSEL R164, R74, -INF , !P3 ;  /* 0xff8000004aa47808 */ /* 0x000fe40005800000 */
[----:B-1----:R-:W-:Y:S01]  /*2d00*/  HMMA.16816.F32 R88, R16, R12, R108 ;  /* 0x0000000c1058723c */ /* 0x002fe2000000186c */
[----:B------:R-:W-:-:S02]  /*2d10*/  FSEL R168, R70, -INF , !P3 ;  /* 0xff80000046a87808 */ /* 0x000fc40005800000 */
[----:B------:R-:W-:Y:S02]  /*2d20*/  FSEL R166, R68, -INF , !P3 ;  /* 0xff80000044a67808 */ /* 0x000fe40005800000 */
[----:B------:R-:W-:Y:S02]  /*2d30*/  FSEL R167, R71, -INF , !P2 ;  /* 0xff80000047a77808 */ /* 0x000fe40005000000 */
[----:B------:R-:W-:Y:S01]  /*2d40*/  FSEL R111, R50, -INF , !P0 ;  /* 0xff800000326f7808 */ /* 0x000fe20004000000 */
[----:B------:R-:W-:Y:S01]  /*2d50*/  HMMA.16816.F32 R92, R16, R24, R100 ;  /* 0x00000018105c723c */ /* 0x000fe20000001864 */
[----:B------:R-:W-:Y:S02]  /*2d60*/  ISETP.GE.AND P0, PT, R3, R28, PT ;  /* 0x0000001c0300720c */ /* 0x000fe40003f06270 */
[----:B------:R-:W-:Y:S02]  /*2d70*/  IADD3 R3, R0, 0x30, RZ ;  /* 0x0000003000037810 */ /* 0x000fe40007ffe0ff */
[----:B------:R-:W-:-:S02]  /*2d80*/  FSEL R110, R51, -INF , !P6 ;  /* 0xff800000336e7808 */ /* 0x000fc40007000000 */
[-C--:B------:R-:W-:Y:S01]  /*2d90*/  ISETP.GE.AND P6, PT, R3, R28.reuse, PT ;  /* 0x0000001c0300720c */ /* 0x080fe20003fc6270 */
[C---:B------:R-:W-:Y:S01]  /*2da0*/  HMMA.16816.F32 R84, R8.reuse, R24, R212 ;  /* 0x000000180854723c */ /* 0x040fe200000018d4 */
[----:B------:R-:W-:Y:S02]  /*2db0*/  IADD3 R3, R0, 0x31, RZ ;  /* 0x0000003100037810 */ /* 0x000fe40007ffe0ff */
[----:B------:R-:W-:Y:S02]  /*2dc0*/  FSEL R109, R34, -INF , !P5 ;  /* 0xff800000226d7808 */ /* 0x000fe40006800000 */
[----:B------:R-:W-:Y:S02]  /*2dd0*/  ISETP.GE.AND P5, PT, R3, R28, PT ;  /* 0x0000001c0300720c */ /* 0x000fe40003fa6270 */
[----:B------:R-:W-:Y:S01]  /*2de0*/  IADD3 R3, R0, 0x38, RZ ;  /* 0x0000003800037810 */ /* 0x000fe20007ffe0ff */
[----:B------:R-:W-:Y:S01]  /*2df0*/  HMMA.16816.F32 R100, R8, R26, R180 ;  /* 0x0000001a0864723c */ /* 0x000fe200000018b4 */
[----:B------:R-:W-:-:S02]  /*2e00*/  FSEL R108, R35, -INF , !P4 ;  /* 0xff800000236c7808 */ /* 0x000fc40006000000 */
[----:B------:R-:W-:Y:S02]  /*2e10*/  ISETP.GE.AND P4, PT, R3, R28, PT ;  /* 0x0000001c0300720c */ /* 0x000fe40003f86270 */
[----:B------:R-:W-:Y:S02]  /*2e20*/  IADD3 R3, R0, 0x39, RZ ;  /* 0x0000003900037810 */ /* 0x000fe40007ffe0ff */
[----:B------:R-:W-:Y:S01]  /*2e30*/  FSEL R154, R73, -INF , !P2 ;  /* 0xff800000499a7808 */ /* 0x000fe20005000000 */
[----:B------:R-:W-:Y:S01]  /*2e40*/  HMMA.16816.F32 R60, R8, R12, R208 ;  /* 0x0000000c083c723c */ /* 0x000fe200000018d0 */
[----:B------:R-:W-:Y:S02]  /*2e50*/  FSEL R165, R98, -INF , !P1 ;  /* 0xff80000062a57808 */ /* 0x000fe40004800000 */
[----:B------:R-:W-:Y:S02]  /*2e60*/  FSEL R155, R96, -INF , !P1 ;  /* 0xff800000609b7808 */ /* 0x000fe40004800000 */
[----:B------:R-:W-:-:S02]  /*2e70*/  FSEL R152, R78, -INF , !P1 ;  /* 0xff8000004e987808 */ /* 0x000fc40004800000 */
[----:B------:R-:W-:Y:S01]  /*2e80*/  FSEL R142, R76, -INF , !P1 ;  /* 0xff8000004c8e7808 */ /* 0x000fe20004800000 */
[-C--:B------:R-:W-:Y:S01]  /*2e90*/  HMMA.16816.F32 R64, R8, R14.reuse, R196 ;  /* 0x0000000e0840723c */ /* 0x080fe200000018c4 */
[----:B------:R-:W-:Y:S02]  /*2ea0*/  FSEL R153, R97, -INF , !P0 ;  /* 0xff80000061997808 */ /* 0x000fe40004000000 */
[----:B------:R-:W-:Y:S02]  /*2eb0*/  FSEL R143, R79, -INF , !P0 ;  /* 0xff8000004f8f7808 */ /* 0x000fe40004000000 */
[----:B------:R-:W-:Y:S02]  /*2ec0*/  FSEL R141, R77, -INF , !P0 ;  /* 0xff8000004d8d7808 */ /* 0x000fe40004000000 */
[----:B------:R-:W-:Y:S01]  /*2ed0*/  FSEL R181, R94, -INF , !P6 ;  /* 0xff8000005eb57808 */ /* 0x000fe20007000000 */
[----:B------:R-:W-:Y:S01]  /*2ee0*/  HMMA.16816.F32 R24, R16, R14, R160 ;  /* 0x0000000e1018723c */ /* 0x000fe200000018a0 */
[----:B------:R-:W1:Y:S01]  /*2ef0*/  LDSM.16.M88.4 R12, [R220+0x3000] ;  /* 0x00300000dc0c783b */ /* 0x000e620000000200 */
[----:B------:R-:W-:-:S02]  /*2f00*/  FSEL R188, R86, -INF , !P6 ;  /* 0xff80000056bc7808 */ /* 0x000fc40007000000 */
[----:B------:R-:W-:Y:S02]  /*2f10*/  FSEL R183, R84, -INF , !P6 ;  /* 0xff80000054b77808 */ /* 0x000fe40007000000 */
[----:B------:R-:W-:Y:S02]  /*2f20*/  FSEL R175, R92, -INF , !P6 ;  /* 0xff8000005caf7808 */ /* 0x000fe40007000000 */
[----:B------:R-:W-:Y:S01]  /*2f30*/  FSEL R160, R72, -INF , !P3 ;  /* 0xff80000048a07808 */ /* 0x000fe20005800000 */
[----:B--2---:R-:W-:Y:S01]  /*2f40*/  HMMA.16816.F32 R48, R16, R20, R116 ;  /* 0x000000141030723c */ /* 0x004fe20000001874 */
[----:B------:R-:W-:Y:S02]  /*2f50*/  ISETP.GE.AND P3, PT, R3, R28, PT ;  /* 0x0000001c0300720c */ /* 0x000fe40003f66270 */
[----:B------:R-:W-:Y:S02]  /*2f60*/  IADD3 R3, R0, 0x40, RZ ;  /* 0x0000004000037810 */ /* 0x000fe40007ffe0ff */
[----:B------:R-:W-:-:S02]  /*2f70*/  FSEL R163, R69, -INF , !P2 ;  /* 0xff80000045a37808 */ /* 0x000fc40005000000 */
[----:B------:R-:W-:Y:S01]  /*2f80*/  FSEL R161, R75, -INF , !P2 ;  /* 0xff8000004ba17808 */ /* 0x000fe20005000000 */
[C---:B------:R-:W-:Y:S01]  /*2f90*/  HMMA.16816.F32 R36, R8.reuse, R20, R228 ;  /* 0x000000140824723c */ /* 0x040fe200000018e4 */
[-C--:B------:R-:W-:Y:S02]  /*2fa0*/  ISETP.GE.AND P2, PT, R3, R28.reuse, PT ;  /* 0x0000001c0300720c */ /* 0x080fe40003f46270 */
[C---:B------:R-:W-:Y:S02]  /*2fb0*/  IADD3 R3, R0.reuse, 0x41, RZ ;  /* 0x0000004100037810 */ /* 0x040fe40007ffe0ff */
[----:B------:R-:W-:Y:S02]  /*2fc0*/  FSEL R162, R99, -INF , !P0 ;  /* 0xff80000063a27808 */ /* 0x000fe40004000000 */
[----:B------:R-:W-:Y:S01]  /*2fd0*/  ISETP.GE.AND P1, PT, R3, R28, PT ;  /* 0x0000001c0300720c */ /* 0x000fe20003f26270 */
[----:B------:R-:W-:Y:S01]  /*2fe0*/  HMMA.16816.F32 R56, R8, R22, R204 ;  /* 0x000000160838723c */ /* 0x000fe200000018cc */
[----:B------:R-:W-:-:S02]  /*2ff0*/  IADD3 R3, R0, 0x48, RZ ;  /* 0x0000004800037810 */ /* 0x000fc40007ffe0ff */
[----:B------:R-:W-:Y:S02]  /*3000*/  FSEL R182, R87, -INF , !P5 ;  /* 0xff80000057b67808 */ /* 0x000fe40006800000 */
[----:B------:R-:W-:Y:S02]  /*3010*/  ISETP.GE.AND P0, PT, R3, R28, PT ;  /* 0x0000001c0300720c */ /* 0x000fe40003f06270 */
[----:B------:R-:W-:Y:S01]  /*3020*/  IADD3 R3, R0, 0x49, RZ ;  /* 0x0000004900037810 */ /* 0x000fe20007ffe0ff */
[----:B------:R-:W-:Y:S01]  /*3030*/  HMMA.16816.F32 R44, R16, R22, R156 ;  /* 0x00000016102c723c */ /* 0x000fe2000000189c */
[----:B------:R-:W2:Y:S01]  /*3040*/  LDSM.16.M88.4 R20, [R220+0x3800] ;  /* 0x00380000dc14783b */ /* 0x000ea20000000200 */
[----:B------:R-:W-:Y:S01]  /*3050*/  FSEL R174, R85, -INF , !P5 ;  /* 0xff80000055ae7808 */ /* 0x000fe20006800000 */
[----:B------:R-:W-:-:S04]  /*3060*/  DEPBAR.LE SB0, 0x0 ;  /* 0x000080000000791a */ /* 0x000fc80000000000 */
[-C--:B------:R-:W-:Y:S01]  /*3070*/  ISETP.GE.AND P6, PT, R3, R28.reuse, PT ;  /* 0x0000001c0300720c */ /* 0x080fe20003fc6270 */
[-C--:B-1----:R-:W-:Y:S01]  /*3080*/  HMMA.16816.F32 R40, R8, R12.reuse, R244 ;  /* 0x0000000c0828723c */ /* 0x082fe200000018f4 */
[C---:B------:R-:W-:Y:S02]  /*3090*/  IADD3 R3, R0.reuse, 0x50, RZ ;  /* 0x0000005000037810 */ /* 0x040fe40007ffe0ff */
[----:B------:R-:W-:Y:S02]  /*30a0*/  FSEL R172, R95, -INF , !P5 ;  /* 0xff8000005fac7808 */ /* 0x000fe40006800000 */
        /* <DEDUP_REMOVED lines=9> */
[----:B------:R-:W-:Y:S02]  /*3140*/  ISETP.GE.AND P4, PT, R3, R28, PT ;  /* 0x0000001c0300720c */ /* 0x000fe40003f86270 */
[----:B------:R-:W-:-:S02]  /*3150*/  IADD3 R3, R0, 0x58, RZ ;  /* 0x0000005800037810 */ /* 0x000fc40007ffe0ff */
[----:B------:R-:W-:Y:S02]  /*3160*/  FSEL R173, R103, -INF , !P3 ;  /* 0xff80000067ad7808 */ /* 0x000fe40005800000 */
[----:B------:R-:W-:Y:S02]  /*3170*/  FSEL R169, R101, -INF , !P3 ;  /* 0xff80000065a97808 */ /* 0x000fe40005800000 */
[----:B------:R-:W-:Y:S02]  /*3180*/  FSEL R158, R83, -INF , !P3 ;  /* 0xff800000539e7808 */ /* 0x000fe40005800000 */
        /* <DEDUP_REMOVED lines=16> */
[----:B------:R-:W-:Y:S01]  /*3290*/  FSEL R66, R66, -INF , !P0 ;  /* 0xff80000042427808 */ /* 0x000fe20004000000 */
[C---:B--2---:R-:W-:Y:S01]  /*32a0*/  HMMA.16816.F32 R12, R8.reuse, R20, R248 ;  /* 0x00000014080c723c */ /* 0x044fe200000018f8 */
[----:B------:R-:W-:Y:S02]  /*32b0*/  FSEL R218, R64, -INF , !P0 ;  /* 0xff80000040da7808 */ /* 0x000fe40004000000 */
[----:B------:R-:W-:Y:S02]  /*32c0*/  FSEL R237, R26, -INF , !P0 ;  /* 0xff8000001aed7808 */ /* 0x000fe40004000000 */
[----:B------:R-:W-:Y:S02]  /*32d0*/  FSEL R213, R24, -INF , !P0 ;  /* 0xff80000018d57808 */ /* 0x000fe40004000000 */
[----:B------:R-:W-:Y:S01]  /*32e0*/  ISETP.GE.AND P0, PT, R3, R28, PT ;  /* 0x0000001c0300720c */ /* 0x000fe20003f06270 */
[----:B------:R-:W-:Y:S01]  /*32f0*/  HMMA.16816.F32 R8, R8, R22, R240 ;  /* 0x000000160808723c */ /* 0x000fe200000018f0 */
[----:B------:R-:W-:-:S02]  /*3300*/  IADD3 R3, R0, 0x68, RZ ;  /* 0x0000006800037810 */ /* 0x000fc40007ffe0ff */
[----:B------:R-:W-:Y:S02]  /*3310*/  FSEL R135, R67, -INF , !P6 ;  /* 0xff80000043877808 */ /* 0x000fe40007000000 */
        /* <DEDUP_REMOVED lines=17> */
[----:B------:R-:W-:Y:S02]  /*3430*/  FSEL R195, R55, -INF , !P0 ;  /* 0xff80000037c37808 */ /* 0x000fe40004000000 */
[----:B------:R-:W-:-:S02]  /*3440*/  FSEL R186, R53, -INF , !P0 ;  /* 0xff80000035ba7808 */ /* 0x000fc40004000000 */
[----:B------:R-:W-:Y:S02]  /*3450*/  FSEL R214, R43, -INF , !P0 ;  /* 0xff8000002bd67808 */ /* 0x000fe40004000000 */
[----:B------:R-:W-:Y:S02]  /*3460*/  FSEL R205, R41, -INF , !P0 ;  /* 0xff80000029cd7808 */ /* 0x000fe40004000000 */
[----:B------:R-:W-:Y:S02]  /*3470*/  ISETP.GE.AND P4, PT, R3, R28, PT ;  /* 0x0000001c0300720c */ /* 0x000fe40003f86270 */
[----:B------:R-:W-:Y:S02]  /*3480*/  ISETP.GE.AND P0, PT, R28, 0x81, PT ;  /* 0x000000811c00780c */ /* 0x000fe40003f06270 */
[----:B------:R-:W-:Y:S02]  /*3490*/  IADD3 R3, R0, 0x71, RZ ;  /* 0x0000007100037810 */ /* 0x000fe40007ffe0ff */
[----:B------:R-:W-:-:S02]  /*34a0*/  FSEL R249, R58, -INF , !P3 ;  /* 0xff8000003af97808 */ /* 0x000fc40005800000 */
[----:B------:R-:W-:Y:S02]  /*34b0*/  FSEL R215, R56, -INF , !P3 ;  /* 0xff80000038d77808 */ /* 0x000fe40005800000 */
[----:B------:R-:W-:Y:S02]  /*34c0*/  FSEL R208, R46, -INF , !P3 ;  /* 0xff8000002ed07808 */ /* 0x000fe40005800000 */
[----:B------:R-:W-:Y:S02]  /*34d0*/  FSEL R196, R44, -INF , !P3 ;  /* 0xff8000002cc47808 */ /* 0x000fe40005800000 */
[----:B------:R-:W-:Y:S02]  /*34e0*/  ISETP.GE.AND P3, PT, R3, R28, PT ;  /* 0x0000001c0300720c */ /* 0x000fe40003f66270 */
[C---:B------:R-:W-:Y:S02]  /*34f0*/  IADD3 R3, R0.reuse, 0x78, RZ ;  /* 0x0000007800037810 */ /* 0x040fe40007ffe0ff */
        /* <DEDUP_REMOVED lines=9> */
[-C--:B------:R-:W-:Y:S02]  /*3590*/  ISETP.GE.AND P2, PT, R3, R28.reuse, PT ;  /* 0x0000001c0300720c */ /* 0x080fe40003f46270 */
[----:B------:R-:W-:Y:S01]  /*35a0*/  ISETP.GE.AND P1, PT, R0, R28, PT ;  /* 0x0000001c0000720c */ /* 0x000fe20003f26270 */
[----:B------:R-:W-:Y:S01]  /*35b0*/  IMAD.IADD R0, R136, 0x1, R227 ;  /* 0x0000000188007824 */ /* 0x000fe200078e02e3 */
[----:B------:R-:W-:Y:S02]  /*35c0*/  FSEL R207, R62, -INF , !P6 ;  /* 0xff8000003ecf7808 */ /* 0x000fe40007000000 */
[----:B------:R-:W-:-:S02]  /*35d0*/  FSEL R194, R60, -INF , !P6 ;  /* 0xff8000003cc27808 */ /* 0x000fc40007000000 */
        /* <DEDUP_REMOVED lines=22> */
[C---:B------:R-:W-:Y:S02]  /*3740*/  IADD3 R231, R226.reuse, 0x1800, RZ ;  /* 0x00001800e2e77810 */ /* 0x040fe40007ffe0ff */
[----:B------:R-:W-:-:S02]  /*3750*/  IADD3 R230, R226, 0x2000, RZ ;  /* 0x00002000e2e67810 */ /* 0x000fc40007ffe0ff */
[C---:B------:R-:W-:Y:S02]  /*3760*/  IADD3 R229, R226.reuse, 0x2800, RZ ;  /* 0x00002800e2e57810 */ /* 0x040fe40007ffe0ff */
[C---:B------:R-:W-:Y:S02]  /*3770*/  IADD3 R228, R226.reuse, 0x3000, RZ ;  /* 0x00003000e2e47810 */ /* 0x040fe40007ffe0ff */
[----:B------:R-:W-:Y:S01]  /*3780*/  IADD3 R227, R226, 0x3800, RZ ;  /* 0x00003800e2e37810 */ /* 0x000fe20007ffe0ff */
[----:B------:R-:W-:Y:S06]  /*3790*/  BAR.SYNC.DEFER_BLOCKING 0x0 ;  /* 0x0000000000007b1d */ /* 0x000fec0000010000 */
[----:B------:R-:W-:Y:S05]  /*37a0*/  @!P0 BRA `(.L_x_5) ;  /* 0x000002b000008947 */ /* 0x000fea0003800000 */
[----:B------:R-:W2:Y:S04]  /*37b0*/  LDL R5, [R1+0x8] ;  /* 0x0000080001057983 */ /* 0x000ea80000100800 */
[----:B------:R-:W3:Y:S01]  /*37c0*/  LDL.64 R70, [R1+0x30] ;  /* 0x0000300001467983 */ /* 0x000ee20000100a00 */
[----:B------:R-:W-:-:S02]  /*37d0*/  IMAD.MOV.U32 R216, RZ, RZ, c[0x0][0x198] ;  /* 0x00006600ffd87624 */ /* 0x000fc400078e00ff */
[----:B------:R-:W-:-:S05]  /*37e0*/  IMAD.MOV.U32 R74, RZ, RZ, 0x7 ;  /* 0x00000007ff4a7424 */ /* 0x000fca00078e00ff */
[C---:B------:R-:W-:Y:S01]  /*37f0*/  SHF.L.U64.HI R74, R216.reuse, R74, c[0x0][0x19c] ;  /* 0x00006700d84a7619 */ /* 0x040fe2000001024a */
[C---:B------:R-:W-:Y:S01]  /*3800*/  IMAD.SHL.U32 R6, R216.reuse, 0x80, RZ ;  /* 0x00000080d8067824 */ /* 0x040fe200078e00ff */
[----:B------:R-:W-:Y:S02]  /*3810*/  SHF.L.U32 R18, R216, 0x5, RZ ;  /* 0x00000005d8127819 */ /* 0x000fe400000006ff */
[----:B--2---:R-:W-:-:S04]  /*3820*/  LEA.HI.SX32 R8, R5, 0xfffffffe, 0x19 ;  /* 0xfffffffe05087811 */ /* 0x004fc800078fcaff */
[----:B------:R-:W-:Y:S01]  /*3830*/  SHF.R.S32.HI R5, RZ, 0x1f, R8 ;  /* 0x0000001fff057819 */ /* 0x000fe20000011408 */
[----:B------:R-:W-:Y:S02]  /*3840*/  IMAD R3, R74, R8, RZ ;  /* 0x000000084a037224 */ /* 0x000fe400078e02ff */
[----:B---3--:R-:W-:-:S04]  /*3850*/  IMAD.WIDE.U32 R8, R8, R6, R70 ;  /* 0x0000000608087225 */ /* 0x008fc800078e0046 */
[----:B------:R-:W-:Y:S01]  /*3860*/  IMAD R3, R5, R6, R3 ;  /* 0x0000000605037224 */ /* 0x000fe200078e0203 */
[----:B------:R-:W-:Y:S01]  /*3870*/  LEA R6, P2, R8, c[0x0][0x168], 0x1 ;  /* 0x00005a0008067a11 */ /* 0x000fe200078408ff */
[----:B------:R-:W-:Y:S02]  /*3880*/  IMAD.MOV.U32 R74, RZ, RZ, c[0x0][0x19c] ;  /* 0x00006700ff4a7624 */ /* 0x000fe400078e00ff */
[----:B------:R-:W-:Y:S01]  /*3890*/  IMAD.IADD R3, R9, 0x1, R3 ;  /* 0x0000000109037824 */ /* 0x000fe200078e0203 */
[----:B------:R-:W-:Y:S02]  /*38a0*/  IADD3 R10, P1, R18, R6, RZ ;  /* 0x00000006120a7210 */ /* 0x000fe40007f3e0ff */
[----:B------:R-:W-:Y:S02]  /*38b0*/  SHF.L.U64.HI R5, R216, 0x5, R74 ;  /* 0x00000005d8057819 */ /* 0x000fe4000001024a */
[----:B------:R-:W-:Y:S02]  /*38c0*/  LEA.HI.X R7, R8, c[0x0][0x16c], R3, 0x1, P2 ;  /* 0x00005b0008077a11 */ /* 0x000fe400010f0c03 */
[----:B------:R-:W-:-:S03]  /*38d0*/  IADD3 R16, P2, R10, R18, RZ ;  /* 0x000000120a107210 */ /* 0x000fc60007f5e0ff */
[----:B------:R-:W-:Y:S01]  /*38e0*/  IMAD.X R11, R5, 0x1, R7, P1 ;  /* 0x00000001050b7824 */ /* 0x000fe200008e0607 */
[-C--:B------:R-:W-:Y:S01]  /*38f0*/  IADD3 R14, P1, R16, R18.reuse, RZ ;  /* 0x00000012100e7210 */ /* 0x080fe20007f3e0ff */
[----:B------:R-:W-:Y:S01]  /*3900*/  @!PT LDS RZ, [RZ] ;  /* 0x00000000fffff984 */ /* 0x000fe20000000800 */
[----:B------:R-:W-:Y:S01]  /*3910*/  @!PT LDS RZ, [RZ] ;  /* 0x00000000fffff984 */ /* 0x000fe20000000800 */
[----:B------:R-:W-:Y:S01]  /*3920*/  @!PT LDS RZ, [RZ] ;  /* 0x00000000fffff984 */ /* 0x000fe20000000800 */
[----:B------:R1:W-:Y:S02]  /*3930*/  LDGSTS.E.BYPASS.LTC128B.128 [R234+0x4000], [R6.64] ;  /* 0x0400000006ea7fae */ /* 0x0003e4000b901d48 */
[----:B------:R-:W-:Y:S01]  /*3940*/  IMAD.X R17, R11, 0x1, R5, P2 ;  /* 0x000000010b117824 */ /* 0x000fe200010e0605 */
[-C--:B------:R-:W-:Y:S01]  /*3950*/  IADD3 R12, P2, R14, R18.reuse, RZ ;  /* 0x000000120e0c7210 */ /* 0x080fe20007f5e0ff */
[----:B------:R2:W-:Y:S03]  /*3960*/  LDGSTS.E.BYPASS.LTC128B.128 [R234+0x4800], [R10.64] ;  /* 0x048000000aea7fae */ /* 0x0005e6000b901d48 */
[----:B------:R-:W-:Y:S01]  /*3970*/  IADD3.X R15, R17, R5, RZ, P1, !PT ;  /* 0x00000005110f7210 */ /* 0x000fe20000ffe4ff */
[----:B------:R3:W-:Y:S01]  /*3980*/  LDGSTS.E.BYPASS.LTC128B.128 [R234+0x5000], [R16.64] ;  /* 0x0500000010ea7fae */ /* 0x0007e2000b901d48 */
[----:B------:R-:W-:-:S03]  /*3990*/  IADD3 R8, P1, R12, R18, RZ ;  /* 0x000000120c087210 */ /* 0x000fc60007f3e0ff */
[--C-:B------:R-:W-:Y:S01]  /*39a0*/  IMAD.X R13, R15, 0x1, R5.reuse, P2 ;  /* 0x000000010f0d7824 */ /* 0x100fe200010e0605 */
[----:B------:R3:W-:Y:S03]  /*39b0*/  LDGSTS.E.BYPASS.LTC128B.128 [R234+0x5800], [R14.64] ;  /* 0x058000000eea7fae */ /* 0x0007e6000b901d48 */
[----:B------:R-:W-:Y:S01]  /*39c0*/  IMAD.X R9, R13, 0x1, R5, P1 ;  /* 0x000000010d097824 */ /* 0x000fe200008e0605 */
[----:B------:R3:W-:Y:S04]  /*39d0*/  LDGSTS.E.BYPASS.LTC128B.128 [R234+0x6000], [R12.64] ;  /* 0x060000000cea7fae */ /* 0x0007e8000b901d48 */
[----:B------:R3:W-:Y:S01]  /*39e0*/  LDGSTS.E.BYPASS.LTC128B.128 [R234+0x6800], [R8.64] ;  /* 0x0680000008ea7fae */ /* 0x0007e2000b901d48 */
[----:B-1----:R-:W-:-:S04]  /*39f0*/  IADD3 R6, P2, R8, R18, RZ ;  /* 0x0000001208067210 */ /* 0x002fc80007f5e0ff */
[----:B--2---:R-:W-:Y:S02]  /*3a00*/  IADD3 R10, P1, R6, R18, RZ ;  /* 0x00000012060a7210 */ /* 0x004fe40007f3e0ff */
[----:B------:R-:W-:-:S05]  /*3a10*/  IADD3.X R7, R9, R5, RZ, P2, !PT ;  /* 0x0000000509077210 */ /* 0x000fca00017fe4ff */
[----:B------:R-:W-:Y:S01]  /*3a20*/  IMAD.X R11, R7, 0x1, R5, P1 ;  /* 0x00000001070b7824 */ /* 0x000fe200008e0605 */
[----:B------:R3:W-:Y:S04]  /*3a30*/  LDGSTS.E.BYPASS.LTC128B.128 [R234+0x7000], [R6.64] ;  /* 0x0700000006ea7fae */ /* 0x0007e8000b901d48 */
[----:B------:R3:W-:Y:S04]  /*3a40*/  LDGSTS.E.BYPASS.LTC128B.128 [R234+0x7800], [R10.64] ;  /* 0x078000000aea7fae */ /* 0x0007e8000b901d48 */
[----:B------:R-:W0:Y:S02]  /*3a50*/  LDGDEPBAR ;  /* 0x00000000000079af */ /* 0x000e240000000000 */
.L_x_5:
[----:B------:R-:W-:Y:S01]  /*3a60*/  FMNMX.FTZ R3, R112, R30, !PT ;  /* 0x0000001e70037209 */ /* 0x000fe20007810000 */
[----:B------:R-:W-:Y:S01]  /*3a70*/  IMAD.MOV.U32 R250, RZ, RZ, R134 ;  /* 0x000000fffffa7224 */ /* 0x000fe200078e0086 */
[----:B------:R-:W-:Y:S01]  /*3a80*/  MOV R241, R219 ;  /* 0x000000db00f17202 */ /* 0x000fe20000000f00 */
[----:B------:R-:W-:Y:S01]  /*3a90*/  IMAD.MOV.U32 R148, RZ, RZ, R218 ;  /* 0x000000ffff947224 */ /* 0x000fe200078e00da */
[----:B------:R-:W-:Y:S01]  /*3aa0*/  FMNMX.FTZ R3, R106, R3, !PT ;  /* 0x000000036a037209 */ /* 0x000fe20007810000 */
[----:B------:R-:W-:Y:S01]  /*3ab0*/  STL [R1+0xac], R234 ;  /* 0x0000acea01007387 */ /* 0x000fe20000100800 */
[----:B------:R-:W-:-:S02]  /*3ac0*/  MOV R240, R217 ;  /* 0x000000d900f07202 */ /* 0x000fc40000000f00 */
[----:B------:R-:W-:Y:S01]  /*3ad0*/  FMNMX.FTZ R3, R107, R3, !PT ;  /* 0x000000036b037209 */ /* 0x000fe20007810000 */
[----:B------:R-:W-:Y:S03]  /*3ae0*/  STL [R1+0xa8], R233 ;  /* 0x0000a8e901007387 */ /* 0x000fe60000100800 */
[----:B------:R-:W-:Y:S01]  /*3af0*/  FMNMX.FTZ R3, R105, R3, !PT ;  /* 0x0000000369037209 */ /* 0x000fe20007810000 */
[----:B------:R-:W-:Y:S03]  /*3b00*/  STL [R1+0xa4], R232 ;  /* 0x0000a4e801007387 */ /* 0x000fe60000100800 */
[----:B------:R-:W-:Y:S01]  /*3b10*/  FMNMX.FTZ R3, R104, R3, !PT ;  /* 0x0000000368037209 */ /* 0x000fe20007810000 */
[----:B------:R1:W-:Y:S03]  /*3b20*/  STL [R1+0xa0], R231 ;  /* 0x0000a0e701007387 */ /* 0x0003e60000100800 */
[----:B------:R-:W-:Y:S01]  /*3b30*/  FMNMX.FTZ R3, R31, R3, !PT ;  /* 0x000000031f037209 */ /* 0x000fe20007810000 */
[----:B------:R-:W-:Y:S03]  /*3b40*/  STL [R1+0x9c], R230 ;  /* 0x00009ce601007387 */ /* 0x000fe60000100800 */
        /* <DEDUP_REMOVED lines=9> */
[----:B------:R-:W-:Y:S01]  /*3be0*/  STL [R1+0x88], R225 ;  /* 0x000088e101007387 */ /* 0x000fe20000100800 */
[----:B-1----:R-:W-:-:S02]  /*3bf0*/  MOV R231, R135 ;  /* 0x0000008700e77202 */ /* 0x002fc40000000f00 */
        /* <DEDUP_REMOVED lines=8> */
[----:B------:R-:W-:-:S02]  /*3c80*/  FMNMX.FTZ R3, R120, R114, !PT ;  /* 0x0000007278037209 */ /* 0x000fc40007810000 */
[----:B------:R-:W-:Y:S01]  /*3c90*/  FMNMX.FTZ R5, R245, R5, !PT ;  /* 0x00000005f5057209 */ /* 0x000fe20007810000 */
[----:B------:R-:W-:Y:S01]  /*3ca0*/  STL [R1+0x74], R220 ;  /* 0x000074dc01007387 */ /* 0x000fe20000100800 */
[----:B------:R-:W-:Y:S02]  /*3cb0*/  FMNMX.FTZ R3, R115, R3, !PT ;  /* 0x0000000373037209 */ /* 0x000fe40007810000 */
[----:B---3--:R-:W-:Y:S01]  /*3cc0*/  FMNMX.FTZ R6, R244, R5, !PT ;  /* 0x00000005f4067209 */ /* 0x008fe20007810000 */
[----:B------:R-:W-:Y:S01]  /*3cd0*/  STL [R1+0x70], R139 ;  /* 0x0000708b01007387 */ /* 0x000fe20000100800 */
[----:B------:R-:W-:Y:S02]  /*3ce0*/  FMNMX.FTZ R3, R113, R3, !PT ;  /* 0x0000000371037209 */ /* 0x000fe40007810000 */
[----:B------:R-:W-:Y:S02]  /*3cf0*/  FMNMX.FTZ R6, R213, R6, !PT ;  /* 0x00000006d5067209 */ /* 0x000fe40007810000 */
[----:B------:R-:W-:-:S02]  /*3d00*/  FMNMX.FTZ R3, R111, R3, !PT ;  /* 0x000000036f037209 */ /* 0x000fc40007810000 */
[----:B------:R-:W-:Y:S02]  /*3d10*/  FMNMX.FTZ R6, R206, R6, !PT ;  /* 0x00000006ce067209 */ /* 0x000fe40007810000 */
[----:B------:R-:W-:Y:S02]  /*3d20*/  FMNMX.FTZ R3, R110, R3, !PT ;  /* 0x000000036e037209 */ /* 0x000fe40007810000 */
[----:B------:R-:W-:Y:S02]  /*3d30*/  FMNMX.FTZ R6, R203, R6, !PT ;  /* 0x00000006cb067209 */ /* 0x000fe40007810000 */
        /* <DEDUP_REMOVED lines=26> */
[----:B------:R-:W-:Y:S01]  /*3ee0*/  FMNMX.FTZ R5, R132, R3, !PT ;  /* 0x0000000384057209 */ /* 0x000fe20007810000 */
[----:B------:R-:W1:Y:S01]  /*3ef0*/  SHFL.BFLY PT, R8, R7, 0x2, 0x1f ;  /* 0x0c401f0007087f89 */ /* 0x000e6200000e0000 */
        /* <DEDUP_REMOVED lines=25> */
[----:B-1----:R-:W-:Y:S02]  /*4090*/  FMNMX.FTZ R7, R7, R8, !PT ;  /* 0x0000000807077209 */ /* 0x002fe40007810000 */
[----:B------:R-:W-:Y:S02]  /*40a0*/  FMNMX.FTZ R3, R168, R3, !PT ;  /* 0x00000003a8037209 */ /* 0x000fe40007810000 */
[----:B------:R-:W-:Y:S01]  /*40b0*/  FMNMX.FTZ R6, R195, R6, !PT ;  /* 0x00000006c3067209 */ /* 0x000fe20007810000 */
[----:B------:R-:W1:Y:S01]  /*40c0*/  SHFL.BFLY PT, R136, R7, 0x1, 0x1f ;  /* 0x0c201f0007887f89 */ /* 0x000e6200000e0000 */
        /* <DEDUP_REMOVED lines=20> */
[----:B-1----:R-:W-:-:S02]  /*4210*/  FMNMX.FTZ R136, R7, R136, !PT ;  /* 0x0000008807887209 */ /* 0x002fc40007810000 */
[----:B------:R-:W-:Y:S01]  /*4220*/  FMNMX.FTZ R134, R235, R5, !PT ;  /* 0x00000005eb867209 */ /* 0x000fe20007810000 */
[----:B------:R-:W1:Y:S01]  /*4230*/  SHFL.BFLY PT, R7, R6, 0x2, 0x1f ;  /* 0x0c401f0006077f89 */ /* 0x000e6200000e0000 */
[----:B------:R-:W-:Y:S01]  /*4240*/  FMNMX.FTZ R3, R241, R3, !PT ;  /* 0x00000003f1037209 */ /* 0x000fe20007810000 */
[----:B------:R-:W-:Y:S01]  /*4250*/  FMUL.FTZ R8, R136, c[0x0][0x23c] ;  /* 0x00008f0088087a20 */ /* 0x000fe20000410000 */
[----:B------:R-:W-:Y:S01]  /*4260*/  FMNMX.FTZ R134, R210, R134, !PT ;  /* 0x00000086d2867209 */ /* 0x000fe20007810000 */
[----:B------:R-:W-:Y:S01]  /*4270*/  STL [R1+0xb0], R136 ;  /* 0x0000b08801007387 */ /* 0x000fe20000100800 */
[----:B------:R-:W-:Y:S02]  /*4280*/  FMNMX.FTZ R3, R117, R3, !PT ;  /* 0x0000000375037209 */ /* 0x000fe40007810000 */
[----:B------:R-:W-:Y:S02]  /*4290*/  FMNMX.FTZ R134, R205, R134, !PT ;  /* 0x00000086cd867209 */ /* 0x000fe40007810000 */
[----:B------:R-:W-:-:S02]  /*42a0*/  FSETP.NEU.FTZ.AND P1, PT, R136, -INF , PT ;  /* 0xff8000008800780b */ /* 0x000fc40003f3d000 */
[----:B------:R-:W-:Y:S02]  /*42b0*/  FMNMX.FTZ R3, R66, R3, !PT ;  /* 0x0000000342037209 */ /* 0x000fe40007810000 */
[----:B------:R-:W-:Y:S02]  /*42c0*/  FMNMX.FTZ R134, R194, R134, !PT ;  /* 0x00000086c2867209 */ /* 0x000fe40007810000 */
[----:B------:R-:W-:Y:S02]  /*42d0*/  FSEL R8, R8, RZ, P1 ;  /* 0x000000ff08087208 */ /* 0x000fe40000800000 */
[----:B------:R-:W-:Y:S02]  /*42e0*/  FMNMX.FTZ R3, R231, R3, !PT ;  /* 0x00000003e7037209 */ /* 0x000fe40007810000 */
[----:B------:R-:W-:Y:S01]  /*42f0*/  FMNMX.FTZ R134, R193, R134, !PT ;  /* 0x00000086c1867209 */ /* 0x000fe20007810000 */
[----:B------:R-:W-:Y:S01]  /*4300*/  FFMA.FTZ R5, R112, c[0x0][0x23c], -R8 ;  /* 0x00008f0070057a23 */ /* 0x000fe20000010808 */
[----:B------:R-:W-:-:S02]  /*4310*/  FMNMX.FTZ R3, R240, R3, !PT ;  /* 0x00000003f0037209 */ /* 0x000fc40007810000 */
[----:B------:R-:W-:Y:S01]  /*4320*/  FMNMX.FTZ R134, R191, R134, !PT ;  /* 0x00000086bf867209 */ /* 0x000fe20007810000 */
[----:B------:R2:W-:Y:S01]  /*4330*/  MUFU.EX2 R11, R5 ;  /* 0x00000005000b7308 */ /* 0x0005e20000000800 */
[----:B------:R-:W-:Y:S02]  /*4340*/  FMNMX.FTZ R3, R116, R3, !PT ;  /* 0x0000000374037209 */ /* 0x000fe40007810000 */
[----:B------:R-:W-:Y:S02]  /*4350*/  FMNMX.FTZ R134, R190, R134, !PT ;  /* 0x00000086be867209 */ /* 0x000fe40007810000 */
[----:B-1----:R-:W-:Y:S02]  /*4360*/  FMNMX.FTZ R6, R6, R7, !PT ;  /* 0x0000000706067209 */ /* 0x002fe40007810000 */
[----:B------:R-:W-:Y:S02]  /*4370*/  FMNMX.FTZ R3, R249, R3, !PT ;  /* 0x00000003f9037209 */ /* 0x000fe40007810000 */
[----:B------:R-:W-:Y:S01]  /*4380*/  FMNMX.FTZ R134, R189, R134, !PT ;  /* 0x00000086bd867209 */ /* 0x000fe20007810000 */
[----:B------:R-:W1:Y:S01]  /*4390*/  SHFL.BFLY PT, R135, R6, 0x1, 0x1f ;  /* 0x0c201f0006877f89 */ /* 0x000e6200000e0000 */
[----:B------:R-:W-:-:S02]  /*43a0*/  FMNMX.FTZ R3, R248, R3, !PT ;  /* 0x00000003f8037209 */ /* 0x000fc40007810000 */
[----:B------:R-:W-:Y:S02]  /*43b0*/  FMNMX.FTZ R134, R187, R134, !PT ;  /* 0x00000086bb867209 */ /* 0x000fe40007810000 */
[----:B------:R-:W-:Y:S01]  /*43c0*/  FMNMX.FTZ R3, R238, R3, !PT ;  /* 0x00000003ee037209 */ /* 0x000fe20007810000 */
[--C-:B--2---:R-:W-:Y:S02]  /*43d0*/  FFMA.FTZ R5, R30, c[0x0][0x23c], -R8.reuse ;  /* 0x00008f001e057a23 */ /* 0x104fe40000010808 */
[----:B------:R-:W2:Y:S02]  /*43e0*/  SHFL.BFLY PT, R9, R134, 0x2, 0x1f ;  /* 0x0c401f0086097f89 */ /* 0x000ea400000e0000 */
[----:B------:R3:W-:Y:S01]  /*43f0*/  MUFU.EX2 R13, R5 ;  /* 0x00000005000d7308 */ /* 0x0007e20000000800 */
[----:B-1----:R-:W-:Y:S01]  /*4400*/  FMNMX.FTZ R135, R6, R135, !PT ;  /* 0x0000008706877209 */ /* 0x002fe20007810000 */
[----:B---3--:R-:W-:-:S03]  /*4410*/  FFMA.FTZ R5, R106, c[0x0][0x23c], -R8 ;  /* 0x00008f006a057a23 */ /* 0x008fc60000010808 */
[C---:B------:R-:W-:Y:S01]  /*4420*/  FSETP.NEU.FTZ.AND P1, PT, R135.reuse, -INF , PT ;  /* 0xff8000008700780b */ /* 0x040fe20003f3d000 */
[----:B------:R-:W-:Y:S02]  /*4430*/  FMUL.FTZ R7, R135, c[0x0][0x23c] ;  /* 0x00008f0087077a20 */ /* 0x000fe40000410000 */
[----:B------:R1:W-:Y:S01]  /*4440*/  MUFU.EX2 R251, R5 ;  /* 0x0000000500fb7308 */ /* 0x0003e20000000800 */
[----:B------:R-:W-:Y:S01]  /*4450*/  STL [R1+0xb4], R135 ;  /* 0x0000b48701007387 */ /* 0x000fe20000100800 */
[----:B--2---:R-:W-:Y:S02]  /*4460*/  FMNMX.FTZ R134, R134, R9, !PT ;  /* 0x0000000986867209 */ /* 0x004fe40007810000 */
[----:B------:R-:W-:-:S03]  /*4470*/  FSEL R7, R7, RZ, P1 ;  /* 0x000000ff07077208 */ /* 0x000fc60000800000 */
[----:B------:R-:W2:Y:S01]  /*4480*/  SHFL.BFLY PT, R9, R134, 0x1, 0x1f ;  /* 0x0c201f0086097f89 */ /* 0x000ea200000e0000 */
[----:B-1----:R-:W-:-:S04]  /*4490*/  FFMA.FTZ R5, R107, c[0x0][0x23c], -R8 ;  /* 0x00008f006b057a23 */ /* 0x002fc80000010808 */
[----:B------:R1:W-:Y:S01]  /*44a0*/  MUFU.EX2 R16, R5 ;  /* 0x0000000500107308 */ /* 0x0003e20000000800 */
[----:B--2---:R-:W-:-:S04]  /*44b0*/  FMNMX.FTZ R134, R134, R9, !PT ;  /* 0x0000000986867209 */ /* 0x004fc80007810000 */
[----:B------:R-:W-:Y:S02]  /*44c0*/  FSETP.NEU.FTZ.AND P1, PT, R134, -INF , PT ;  /* 0xff8000008600780b */ /* 0x000fe40003f3d000 */
[----:B-1----:R-:W-:Y:S01]  /*44d0*/  FMNMX.FTZ R5, R214, R3, !PT ;  /* 0x00000003d6057209 */ /* 0x002fe20007810000 */
[----:B------:R-:W-:-:S03]  /*44e0*/  FFMA.FTZ R3, R105, c[0x0][0x23c], -R8 ;  /* 0x00008f0069037a23 */ /* 0x000fc60000010808 */
[----:B------:R-:W-:Y:S01]  /*44f0*/  FMNMX.FTZ R5, R207, R5, !PT ;  /* 0x00000005cf057209 */ /* 0x000fe20007810000 */
[----:B------:R1:W-:Y:S03]  /*4500*/  MUFU.EX2 R223, R3 ;  /* 0x0000000300df7308 */ /* 0x0003e60000000800 */
[----:B------:R-:W-:-:S04]  /*4510*/  FMNMX.FTZ R5, R209, R5, !PT ;  /* 0x00000005d1057209 */ /* 0x000fc80007810000 */
[----:B------:R-:W-:-:S04]  /*4520*/  FMNMX.FTZ R5, R202, R5, !PT ;  /* 0x00000005ca057209 */ /* 0x000fc80007810000 */
[----:B------:R-:W-:-:S04]  /*4530*/  FMNMX.FTZ R5, R201, R5, !PT ;  /* 0x00000005c9057209 */ /* 0x000fc80007810000 */
[----:B------:R-:W-:Y:S01]  /*4540*/  FMNMX.FTZ R5, R200, R5, !PT ;  /* 0x00000005c8057209 */ /* 0x000fe20007810000 */
[----:B-1----:R-:W-:-:S04]  /*4550*/  FFMA.FTZ R3, R104, c[0x0][0x23c], -R8 ;  /* 0x00008f0068037a23 */ /* 0x002fc80000010808 */
[----:B------:R1:W-:Y:S02]  /*4560*/  MUFU.EX2 R17, R3 ;  /* 0x0000000300117308 */ /* 0x0003e40000000800 */
[----:B-1----:R-:W-:-:S06]  /*4570*/  FFMA.FTZ R3, R31, c[0x0][0x23c], -R8 ;  /* 0x00008f001f037a23 */ /* 0x002fcc0000010808 */
[----:B------:R1:W-:Y:S02]  /*4580*/  MUFU.EX2 R12, R3 ;  /* 0x00000003000c7308 */ /* 0x0003e40000000800 */
[----:B-1----:R-:W-:Y:S01]  /*4590*/  FMNMX.FTZ R3, R198, R5, !PT ;  /* 0x00000005c6037209 */ /* 0x002fe20007810000 */
[----:B------:R-:W-:-:S05]  /*45a0*/  FFMA.FTZ R5, R29, c[0x0][0x23c], -R8 ;  /* 0x00008f001d057a23 */ /* 0x000fca0000010808 */
[----:B------:R1:W-:Y:S01]  /*45b0*/  MUFU.EX2 R88, R5 ;  /* 0x0000000500587308 */ /* 0x0003e20000000800 */
[----:B------:R-:W2:Y:S01]  /*45c0*/  SHFL.BFLY PT, R6, R3, 0x2, 0x1f ;  /* 0x0c401f0003067f89 */ /* 0x000ea200000e0000 */
[----:B-1----:R-:W-:-:S06]  /*45d0*/  FFMA.FTZ R5, R120, c[0x0][0x23c], -R7 ;  /* 0x00008f0078057a23 */ /* 0x002fcc0000010807 */
[----:B------:R1:W-:Y:S01]  /*45e0*/  MUFU.EX2 R135, R5 ;  /* 0x0000000500877308 */ /* 0x0003e20000000800 */
[----:B--2---:R-:W-:Y:S01]  /*45f0*/  FMNMX.FTZ R3, R3, R6, !PT ;  /* 0x0000000603037209 */ /* 0x004fe20007810000 */
[----:B------:R-:W-:Y:S02]  /*4600*/  FMUL.FTZ R6, R134, c[0x0][0x23c] ;  /* 0x00008f0086067a20 */ /* 0x000fe40000410000 */
[----:B-1----:R-:W-:-:S04]  /*4610*/  FFMA.FTZ R5, R114, c[0x0][0x23c], -R7 ;  /* 0x00008f0072057a23 */ /* 0x002fc80000010807 */
[----:B------:R-:W1:Y:S02]  /*4620*/  MUFU.EX2 R10, R5 ;  /* 0x00000005000a7308 */ /* 0x000e640000000800 */
[----:B-1----:R-:W-:Y:S01]  /*4630*/  STL [R1+0x4], R10 ;  /* 0x0000040a01007387 */ /* 0x002fe20000100800 */
[----:B------:R-:W-:-:S03]  /*4640*/  FFMA.FTZ R5, R115, c[0x0][0x23c], -R7 ;  /* 0x00008f0073057a23 */ /* 0x000fc60000010807 */
[----:B------:R1:W-:Y:S02]  /*4650*/  STL [R1+0xb8], R134 ;  /* 0x0000b88601007387 */ /* 0x0003e40000100800 */
[----:B------:R2:W-:Y:S02]  /*4660*/  MUFU.EX2 R230, R5 ;  /* 0x0000000500e67308 */ /* 0x0005e40000000800 */
[----:B------:R-:W3:Y:S01]  /*4670*/  SHFL.BFLY PT, R10, R3, 0x1, 0x1f ;  /* 0x0c201f00030a7f89 */ /* 0x000ee200000e0000 */
[----:B--2---:R-:W-:-:S05]  /*4680*/  FFMA.FTZ R5, R113, c[0x0][0x23c], -R7 ;  /* 0x00008f0071057a23 */ /* 0x004fca0000010807 */
[----:B------:R2:W2:Y:S01]  /*4690*/  MUFU.EX2 R226, R5 ;  /* 0x0000000500e27308 */ /* 0x0004a20000000800 */
[----:B-1----:R-:W4:Y:S01]  /*46a0*/  LDL.LU R134, [R1+0x4] ;  /* 0x0000040001867983 */ /* 0x002f220000300800 */
[----:B--2---:R-:W-:-:S06]  /*46b0*/  FFMA.FTZ R5, R111, c[0x0][0x23c], -R7 ;  /* 0x00008f006f057a23 */ /* 0x004fcc0000010807 */
[----:B------:R1:W-:Y:S01]  /*46c0*/  MUFU.EX2 R222, R5 ;  /* 0x0000000500de7308 */ /* 0x0003e20000000800 */
[----:B------:R-:W-:Y:S01]  /*46d0*/  FSEL R6, R6, RZ, P1 ;  /* 0x000000ff06067208 */ /* 0x000fe20000800000 */
[----:B-1----:R-:W-:-:S06]  /*46e0*/  FFMA.FTZ R5, R110, c[0x0][0x23c], -R7 ;  /* 0x00008f006e057a23 */ /* 0x002fcc0000010807 */
[----:B------:R1:W-:Y:S01]  /*46f0*/  MUFU.EX2 R242, R5 ;  /* 0x0000000500f27308 */ /* 0x0003e20000000800 */
[----:B---3--:R-:W-:Y:S01]  /*4700*/  FMNMX.FTZ R3, R3, R10, !PT ;  /* 0x0000000a03037209 */ /* 0x008fe20007810000 */
[----:B-1----:R-:W-:-:S06]  /*4710*/  FFMA.FTZ R5, R109, c[0x0][0x23c], -R7 ;  /* 0x00008f006d057a23 */ /* 0x002fcc0000010807 */
[----:B------:R1:W-:Y:S02]  /*4720*/  MUFU.EX2 R243, R5 ;  /* 0x0000000500f37308 */ /* 0x0003e40000000800 */
[----:B-1----:R-:W-:-:S06]  /*4730*/  FFMA.FTZ R5, R108, c[0x0][0x23c], -R7 ;  /* 0x00008f006c057a23 */ /* 0x002fcc0000010807 */
[----:B------:R1:W-:Y:S01]  /*4740*/  MUFU.EX2 R89, R5 ;  /* 0x0000000500597308 */ /* 0x0003e20000000800 */
[----:B------:R-:W-:Y:S01]  /*4750*/  FSETP.NEU.FTZ.AND P1, PT, R3, -INF , PT ;  /* 0xff8000000300780b */ /* 0x000fe20003f3d000 */
[----:B-1----:R-:W-:-:S06]  /*4760*/  FFMA.FTZ R5, R125, c[0x0][0x23c], -R6 ;  /* 0x00008f007d057a23 */ /* 0x002fcc0000010806 */
[----:B------:R1:W-:Y:S01]  /*4770*/  MUFU.EX2 R234, R5 ;  /* 0x0000000500ea7308 */ /* 0x0003e20000000800 */
[----:B------:R-:W-:Y:S02]  /*4780*/  IMAD.SHL.U32 R216, R0, 0x2, RZ ;  /* 0x0000000200d87824 */ /* 0x000fe400078e00ff */
[----:B-1----:R-:W-:-:S03]  /*4790*/  FFMA.FTZ R5, R122, c[0x0][0x23c], -R6 ;  /* 0x00008f007a057a23 */ /* 0x002fc60000010806 */
[----:B------:R-:W1:Y:S02]  /*47a0*/  LDSM.16.MT88.4 R40, [R216+0x8000] ;  /* 0x00800000d828783b */ /* 0x000e640000004200 */
[----:B------:R2:W3:Y:S01]  /*47b0*/  MUFU.EX2 R136, R5 ;  /* 0x0000000500887308 */ /* 0x0004e20000000800 */
[----:B------:R-:W-:Y:S01]  /*47c0*/  FFMA.FTZ R9, R123, c[0x0][0x23c], -R6 ;  /* 0x00008f007b097a23 */ /* 0x000fe20000010806 */
[----:B------:R-:W-:Y:S01]  /*47d0*/  LDSM.16.MT88.4 R36, [R216+0x8800] ;  /* 0x00880000d824783b */ /* 0x000fe20000004200 */
[----:B--2---:R-:W-:-:S05]  /*47e0*/  FMUL.FTZ R5, R3, c[0x0][0x23c] ;  /* 0x00008f0003057a20 */ /* 0x004fca0000410000 */
[----:B------:R-:W-:-:S05]  /*47f0*/  FSEL R5, R5, RZ, P1 ;  /* 0x000000ff05057208 */ /* 0x000fca0000800000 */
[----:B------:R-:W-:-:S04]  /*4800*/  FFMA.FTZ R0, R130, c[0x0][0x23c], -R5 ;  /* 0x00008f0082007a23 */ /* 0x000fc80000010805 */
[----:B------:R2:W-:Y:S01]  /*4810*/  MUFU.EX2 R232, R0 ;  /* 0x0000000000e87308 */ /* 0x0005e20000000800 */
[----:B------:R-:W-:Y:S02]  /*4820*/  IMAD R217, R4, 0x2, R216 ;  /* 0x0000000204d97824 */ /* 0x000fe400078e02d8 */
[----:B--2---:R-:W-:Y:S01]  /*4830*/  FFMA.FTZ R0, R127, c[0x0][0x23c], -R5 ;  /* 0x00008f007f007a23 */ /* 0x004fe20000010805 */
[----:B------:R-:W-:-:S04]  /*4840*/  LEA R219, R2, R216, 0x1 ;  /* 0x000000d802db7211 */ /* 0x000fc800078e08ff */
[----:B------:R-:W-:Y:S01]  /*4850*/  MUFU.EX2 R229, R9 ;  /* 0x0000000900e57308 */ /* 0x000fe20000000800 */
[----:B------:R-:W-:Y:S01]  /*4860*/  LEA R218, R2, R217, 0x1 ;  /* 0x000000d902da7211 */ /* 0x000fe200078e08ff */
[----:B------:R-:W-:Y:S04]  /*4870*/  LDSM.16.MT88.4 R28, [R217+0x8000] ;  /* 0x00800000d91c783b */ /* 0x000fe80000004200 */
[----:B------:R-:W2:Y:S02]  /*4880*/  LDSM.16.MT88.4 R56, [R218+0x8000] ;  /* 0x00800000da38783b */ /* 0x000ea40000004200 */
[----:B------:R1:W-:Y:S02]  /*4890*/  MUFU.EX2 R233, R0 ;  /* 0x0000000000e97308 */ /* 0x0003e40000000800 */
[----:B------:R-:W2:Y:S01]  /*48a0*/  LDSM.16.MT88.4 R44, [R219+0x8000] ;  /* 0x00800000db2c783b */ /* 0x000ea20000004200 */
[----:B------:R-:W-:-:S02]  /*48b0*/  MOV R4, R13 ;  /* 0x0000000d00047202 */ /* 0x000fc40000000f00 */
[----:B------:R-:W-:Y:S01]  /*48c0*/  F2FP.PACK_AB R26, R16, R251 ;  /* 0x000000fb101a723e */ /* 0x000fe200000000ff */
[----:B------:R-:W2:Y:S01]  /*48d0*/  LDSM.16.MT88.4 R48, [R218+0x8800] ;  /* 0x00880000da30783b */ /* 0x000ea20000004200 */
[----:B------:R-:W-:Y:S02]  /*48e0*/  F2FP.PACK_AB R27, R226, R230 ;  /* 0x000000e6e21b723e */ /* 0x000fe400000000ff */
[----:B---3--:R-:W-:Y:S01]  /*48f0*/  F2FP.PACK_AB R20, R136, R234 ;  /* 0x000000ea8814723e */ /* 0x008fe200000000ff */
[----:B------:R-:W3:Y:S01]  /*4900*/  LDSM.16.MT88.4 R32, [R219+0x8800] ;  /* 0x00880000db20783b */ /* 0x000ee20000004200 */
[----:B------:R-:W-:-:S03]  /*4910*/  F2FP.PACK_AB R19, R89, R243 ;  /* 0x000000f35913723e */ /* 0x000fc600000000ff */
[----:B------:R-:W2:Y:S01]  /*4920*/  LDSM.16.MT88.4 R52, [R217+0x8800] ;  /* 0x00880000d934783b */ /* 0x000ea20000004200 */
[----:B-1----:R-:W-:-:S04]  /*4930*/  FFMA.FTZ R0, R129, c[0x0][0x23c], -R5 ;  /* 0x00008f0081007a23 */ /* 0x002fc80000010805 */
[----:B------:R1:W-:Y:S02]  /*4940*/  MUFU.EX2 R228, R0 ;  /* 0x0000000000e47308 */ /* 0x0003e40000000800 */
[----:B-1----:R-:W-:-:S06]  /*4950*/  FFMA.FTZ R0, R128, c[0x0][0x23c], -R5 ;  /* 0x00008f0080007a23 */ /* 0x002fcc0000010805 */
[----:B------:R1:W-:Y:S02]  /*4960*/  MUFU.EX2 R224, R0 ;  /* 0x0000000000e07308 */ /* 0x0003e40000000800 */
[----:B-1----:R-:W-:-:S06]  /*4970*/  FFMA.FTZ R0, R124, c[0x0][0x23c], -R6 ;  /* 0x00008f007c007a23 */ /* 0x002fcc0000010806 */
[----:B------:R1:W-:Y:S02]  /*4980*/  MUFU.EX2 R221, R0 ;  /* 0x0000000000dd7308 */ /* 0x0003e40000000800 */
[----:B-1----:R-:W-:-:S06]  /*4990*/  FFMA.FTZ R0, R126, c[0x0][0x23c], -R6 ;  /* 0x00008f007e007a23 */ /* 0x002fcc0000010806 */
[----:B------:R1:W-:Y:S01]  /*49a0*/  MUFU.EX2 R2, R0 ;  /* 0x0000000000027308 */ /* 0x0003e20000000800 */
[--C-:B------:R-:W-:Y:S02]  /*49b0*/  FFMA.FTZ R9, R121, c[0x0][0x23c], -R6.reuse ;  /* 0x00008f0079097a23 */ /* 0x100fe40000010806 */
[----:B-1----:R-:W-:-:S05]  /*49c0*/  FFMA.FTZ R0, R132, c[0x0][0x23c], -R6 ;  /* 0x00008f0084007a23 */ /* 0x002fca0000010806 */
[----:B------:R1:W-:Y:S02]  /*49d0*/  MUFU.EX2 R139, R0 ;  /* 0x00000000008b7308 */ /* 0x0003e40000000800 */
[----:B-1----:R-:W-:-:S06]  /*49e0*/  FFMA.FTZ R0, R131, c[0x0][0x23c], -R6 ;  /* 0x00008f0083007a23 */ /* 0x002fcc0000010806 */
[----:B------:R1:W-:Y:S08]  /*49f0*/  MUFU.EX2 R227, R0 ;  /* 0x0000000000e37308 */ /* 0x0003f00000000800 */
[----:B------:R-:W2:Y:S01]  /*4a00*/  MUFU.EX2 R225, R9 ;  /* 0x0000000900e17308 */ /* 0x000ea20000000800 */
[----:B-1----:R-:W-:-:S07]  /*4a10*/  FFMA.FTZ R0, R137, c[0x0][0x23c], -R5 ;  /* 0x00008f0089007a23 */ /* 0x002fce0000010805 */
[----:B------:R1:W-:Y:S01]  /*4a20*/  MUFU.EX2 R220, R0 ;  /* 0x0000000000dc7308 */ /* 0x0003e20000000800 */
[----:B------:R-:W-:Y:S02]  /*4a30*/  F2FP.PACK_AB R24, R4, R11 ;  /* 0x0000000b0418723e */ /* 0x000fe400000000ff */
[----:B----4-:R-:W-:Y:S01]  /*4a40*/  F2FP.PACK_AB R25, R134, R135 ;  /* 0x000000878619723e */ /* 0x010fe200000000ff */
[----:B-1----:R-:W-:-:S04]  /*4a50*/  FFMA.FTZ R0, R133, c[0x0][0x23c], -R5 ;  /* 0x00008f0085007a23 */ /* 0x002fc80000010805 */
[----:B------:R1:W-:Y:S01]  /*4a60*/  MUFU.EX2 R132, R0 ;  /* 0x0000000000847308 */ /* 0x0003e20000000800 */
[----:B------:R-:W-:Y:S01]  /*4a70*/  IMAD.MOV.U32 R129, RZ, RZ, R12 ;  /* 0x000000ffff817224 */ /* 0x000fe200078e000c */
[----:B--2---:R-:W-:Y:S01]  /*4a80*/  F2FP.PACK_AB R22, R225, R229 ;  /* 0x000000e5e116723e */ /* 0x004fe200000000ff */
[----:B------:R-:W-:Y:S01]  /*4a90*/  HMMA.16816.F32 R12, R24, R40, RZ ;  /* 0x00000028180c723c */ /* 0x000fe200000018ff */
[----:B-1----:R-:W-:-:S04]  /*4aa0*/  FFMA.FTZ R0, R140, c[0x0][0x23c], -R5 ;  /* 0x00008f008c007a23 */ /* 0x002fc80000010805 */
[----:B------:R1:W2:Y:S01]  /*4ab0*/  MUFU.EX2 R9, R0 ;  /* 0x0000000000097308 */ /* 0x0002a20000000800 */
[----:B------:R-:W-:Y:S02]  /*4ac0*/  F2FP.PACK_AB R21, R233, R232 ;  /* 0x000000e8e915723e */ /* 0x000fe400000000ff */
[----:B------:R-:W-:Y:S01]  /*4ad0*/  F2FP.PACK_AB R23, R224, R228 ;  /* 0x000000e4e017723e */ /* 0x000fe200000000ff */
[----:B------:R-:W-:-:S06]  /*4ae0*/  IMAD.MOV.U32 R140, RZ, RZ, R17 ;  /* 0x000000ffff8c7224 */ /* 0x000fcc00078e0011 */
[----:B------:R-:W-:Y:S01]  /*4af0*/  HMMA.16816.F32 R60, R20, R56, RZ ;  /* 0x00000038143c723c */ /* 0x000fe200000018ff */
[----:B-1----:R-:W-:Y:S01]  /*4b00*/  FFMA.FTZ R0, R138, c[0x0][0x23c], -R5 ;  /* 0x00008f008a007a23 */ /* 0x002fe20000010805 */
[----:B--2---:R-:W-:-:S03]  /*4b10*/  MOV R138, R9 ;  /* 0x00000009008a7202 */ /* 0x004fc60000000f00 */
[----:B------:R-:W1:Y:S01]  /*4b20*/  MUFU.EX2 R9, R0 ;  /* 0x0000000000097308 */ /* 0x000e620000000800 */
[----:B------:R-:W-:Y:S01]  /*4b30*/  IMAD.MOV.U32 R137, RZ, RZ, R16 ;  /* 0x000000ffff897224 */ /* 0x000fe200078e0010 */
[----:B------:R-:W-:Y:S02]  /*4b40*/  F2FP.PACK_AB R16, R140, R223 ;  /* 0x000000df8c10723e */ /* 0x000fe400000000ff */
[----:B------:R-:W-:Y:S02]  /*4b50*/  F2FP.PACK_AB R17, R242, R222 ;  /* 0x000000def211723e */ /* 0x000fe400000000ff */
[----:B------:R-:W-:Y:S01]  /*4b60*/  F2FP.PACK_AB R18, R88, R129 ;  /* 0x000000815812723e */ /* 0x000fe200000000ff */
[----:B------:R-:W-:Y:S08]  /*4b70*/  HMMA.16816.F32 R80, R24, R44, RZ ;  /* 0x0000002c1850723c */ /* 0x000ff000000018ff */
[----:B------:R-:W-:Y:S07]  /*4b80*/  HMMA.16816.F32 R92, R16, R36, R12 ;  /* 0x00000024105c723c */ /* 0x000fee000000180c */
[----:B------:R-:W-:-:S02]  /*4b90*/  F2FP.PACK_AB R12, R2, R221 ;  /* 0x000000dd020c723e */ /* 0x000fc400000000ff */
[----:B------:R-:W-:Y:S02]  /*4ba0*/  F2FP.PACK_AB R13, R132, R220 ;  /* 0x000000dc840d723e */ /* 0x000fe400000000ff */
[----:B------:R-:W-:Y:S02]  /*4bb0*/  F2FP.PACK_AB R14, R227, R139 ;  /* 0x0000008be30e723e */ /* 0x000fe400000000ff */
[----:B-1----:R-:W-:Y:S01]  /*4bc0*/  F2FP.PACK_AB R15, R9, R138 ;  /* 0x0000008a090f723e */ /* 0x002fe200000000ff */
[----:B------:R-:W-:Y:S01]  /*4bd0*/  HMMA.16816.F32 R84, R20, R40, RZ ;  /* 0x000000281454723c */ /* 0x000fe200000018ff */
[----:B------:R-:W-:Y:S01]  /*4be0*/  MOV R133, R66 ;  /* 0x0000004200857202 */ /* 0x000fe20000000f00 */
[----:B------:R-:W-:-:S06]  /*4bf0*/  FFMA.FTZ R0, R160, c[0x0][0x23c], -R8 ;  /* 0x00008f00a0007a23 */ /* 0x000fcc0000010808 */
[----:B------:R-:W-:Y:S01]  /*4c00*/  HMMA.16816.F32 R120, R12, R48, R60 ;  /* 0x000000300c78723c */ /* 0x000fe2000000183c */
[----:B------:R1:W-:Y:S07]  /*4c10*/  MUFU.EX2 R160, R0 ;  /* 0x0000000000a07308 */ /* 0x0003ee0000000800 */
[----:B------:R-:W-:Y:S08]  /*4c20*/  HMMA.16816.F32 R64, R24, R56, RZ ;  /* 0x000000381840723c */ /* 0x000ff000000018ff */
[----:B------:R-:W-:Y:S01]  /*4c30*/  HMMA.16816.F32 R60, R20, R46, RZ ;  /* 0x0000002e143c723c */ /* 0x000fe200000018ff */
[----:B-1----:R-:W-:-:S04]  /*4c40*/  FFMA.FTZ R0, R154, c[0x0][0x23c], -R8 ;  /* 0x00008f009a007a23 */ /* 0x002fc80000010808 */
[----:B------:R1:W-:Y:S03]  /*4c50*/  MUFU.EX2 R10, R0 ;  /* 0x00000000000a7308 */ /* 0x0003e60000000800 */
[----:B---3--:R-:W-:Y:S01]  /*4c60*/  HMMA.16816.F32 R108, R16, R32, R80 ;  /* 0x00000020106c723c */ /* 0x008fe20000001850 */
[----:B-1----:R-:W-:-:S04]  /*4c70*/  FFMA.FTZ R0, R142, c[0x0][0x23c], -R8 ;  /* 0x00008f008e007a23 */ /* 0x002fc80000010808 */
[----:B------:R1:W-:Y:S03]  /*4c80*/  MUFU.EX2 R82, R0 ;  /* 0x0000000000527308 */ /* 0x0003e60000000800 */
[----:B------:R-:W-:Y:S08]  /*4c90*/  HMMA.16816.F32 R96, R12, R36, R84 ;  /* 0x000000240c60723c */ /* 0x000ff00000001854 */
[----:B------:R-:W-:Y:S01]  /*4ca0*/  HMMA.16816.F32 R124, R16, R48, R64 ;  /* 0x00000030107c723c */ /* 0x000fe20000001840 */
[----:B-1----:R-:W-:-:S07]  /*4cb0*/  FFMA.FTZ R0, R141, c[0x0][0x23c], -R8 ;  /* 0x00008f008d007a23 */ /* 0x002fce0000010808 */
[----:B------:R-:W-:Y:S01]  /*4cc0*/  HMMA.16816.F32 R84, R12, R34, R60 ;  /* 0x000000220c54723c */ /* 0x000fe2000000183c */
[----:B------:R1:W-:Y:S07]  /*4cd0*/  MUFU.EX2 R56, R0 ;  /* 0x0000000000387308 */ /* 0x0003ee0000000800 */
[C---:B------:R-:W-:Y:S08]  /*4ce0*/  HMMA.16816.F32 R76, R20.reuse, R44, RZ ;  /* 0x0000002c144c723c */ /* 0x040ff000000018ff */
[----:B------:R-:W-:Y:S01]  /*4cf0*/  HMMA.16816.F32 R68, R20, R28, RZ ;  /* 0x0000001c1444723c */ /* 0x000fe200000018ff */
[----:B-1----:R-:W-:-:S04]  /*4d00*/  FFMA.FTZ R0, R164, c[0x0][0x23c], -R7 ;  /* 0x00008f00a4007a23 */ /* 0x002fc80000010807 */
[----:B------:R1:W2:Y:S03]  /*4d10*/  MUFU.EX2 R83, R0 ;  /* 0x0000000000537308 */ /* 0x0002a60000000800 */
[C---:B------:R-:W-:Y:S08]  /*4d20*/  HMMA.16816.F32 R64, R20.reuse, R42, RZ ;  /* 0x0000002a1440723c */ /* 0x040ff000000018ff */
[C---:B------:R-:W-:Y:S08]  /*4d30*/  HMMA.16816.F32 R60, R20.reuse, R30, RZ ;  /* 0x0000001e143c723c */ /* 0x040ff000000018ff */
[----:B------:R-:W-:Y:S01]  /*4d40*/  HMMA.16816.F32 R20, R20, R58, RZ ;  /* 0x0000003a1414723c */ /* 0x000fe200000018ff */
[----:B-1----:R-:W-:Y:S01]  /*4d50*/  FFMA.FTZ R0, R161, c[0x0][0x23c], -R7 ;  /* 0x00008f00a1007a23 */ /* 0x002fe20000010807 */
[----:B------:R-:W-:Y:S01]  /*4d60*/  MOV R37, R89 ;  /* 0x0000005900257202 */ /* 0x000fe20000000f00 */
[----:B------:R-:W-:-:S02]  /*4d70*/  IMAD.MOV.U32 R36, RZ, RZ, R88 ;  /* 0x000000ffff247224 */ /* 0x000fc400078e0058 */
[----:B------:R1:W-:Y:S01]  /*4d80*/  MUFU.EX2 R142, R0 ;  /* 0x00000000008e7308 */ /* 0x0003e20000000800 */
[----:B--2---:R-:W-:Y:S02]  /*4d90*/  IMAD.MOV.U32 R161, RZ, RZ, R83 ;  /* 0x000000ffffa17224 */ /* 0x004fe400078e0053 */
[----:B------:R-:W-:Y:S01]  /*4da0*/  MOV R83, R36 ;  /* 0x0000002400537202 */ /* 0x000fe20000000f00 */
[----:B------:R-:W-:Y:S01]  /*4db0*/  IMAD.MOV.U32 R36, RZ, RZ, R37 ;  /* 0x000000ffff247224 */ /* 0x000fe200078e0025 */
[----:B------:R-:W-:Y:S01]  /*4dc0*/  MOV R37, R137 ;  /* 0x0000008900257202 */ /* 0x000fe20000000f00 */
[----:B------:R-:W-:Y:S01]  /*4dd0*/  HMMA.16816.F32 R104, R12, R32, R76 ;  /* 0x000000200c68723c */ /* 0x000fe2000000184c */
[----:B-1----:R-:W-:-:S04]  /*4de0*/  FFMA.FTZ R0, R152, c[0x0][0x23c], -R7 ;  /* 0x00008f0098007a23 */ /* 0x002fc80000010807 */
[----:B------:R1:W-:Y:S03]  /*4df0*/  MUFU.EX2 R137, R0 ;  /* 0x0000000000897308 */ /* 0x0003e60000000800 */
[C---:B------:R-:W-:Y:S08]  /*4e00*/  HMMA.16816.F32 R112, R12.reuse, R52, R68 ;  /* 0x000000340c70723c */ /* 0x040ff00000001844 */
[----:B------:R-:W-:Y:S01]  /*4e10*/  HMMA.16816.F32 R64, R12, R38, R64 ;  /* 0x000000260c40723c */ /* 0x000fe20000001840 */
[----:B-1----:R-:W-:-:S07]  /*4e20*/  FFMA.FTZ R0, R143, c[0x0][0x23c], -R7 ;  /* 0x00008f008f007a23 */ /* 0x002fce0000010807 */
[C---:B------:R-:W-:Y:S08]  /*4e30*/  HMMA.16816.F32 R88, R12.reuse, R54, R60 ;  /* 0x000000360c58723c */ /* 0x040ff0000000183c */
[----:B------:R-:W-:Y:S01]  /*4e40*/  HMMA.16816.F32 R100, R12, R50, R20 ;  /* 0x000000320c64723c */ /* 0x000fe20000001814 */
[----:B------:R1:W-:Y:S01]  /*4e50*/  MUFU.EX2 R12, R0 ;  /* 0x00000000000c7308 */ /* 0x0003e20000000800 */
[----:B------:R-:W-:Y:S01]  /*4e60*/  MOV R152, R56 ;  /* 0x0000003800987202 */ /* 0x000fe20000000f00 */
[----:B------:R-:W-:Y:S01]  /*4e70*/  IMAD.MOV.U32 R56, RZ, RZ, R133 ;  /* 0x000000ffff387224 */ /* 0x000fe200078e0085 */
[----:B------:R-:W2:Y:S01]  /*4e80*/  LDSM.16.MT88.4 R20, [R216+0x9000] ;  /* 0x00900000d814783b */ /* 0x000ea20000004200 */
[----:B-1----:R-:W-:-:S04]  /*4e90*/  FFMA.FTZ R0, R166, c[0x0][0x23c], -R6 ;  /* 0x00008f00a6007a23 */ /* 0x002fc80000010806 */
[----:B------:R1:W-:Y:S01]  /*4ea0*/  MUFU.EX2 R166, R0 ;  /* 0x0000000000a67308 */ /* 0x0003e20000000800 */
[----:B------:R-:W-:Y:S01]  /*4eb0*/  HMMA.16816.F32 R40, R24, R42, RZ ;  /* 0x0000002a1828723c */ /* 0x000fe200000018ff */
[----:B-1----:R-:W-:-:S06]  /*4ec0*/  FFMA.FTZ R0, R163, c[0x0][0x23c], -R6 ;  /* 0x00008f00a3007a23 */ /* 0x002fcc0000010806 */
[----:B------:R1:W-:Y:S01]  /*4ed0*/  MUFU.EX2 R141, R0 ;  /* 0x00000000008d7308 */ /* 0x0003e20000000800 */
[----:B------:R-:W-:Y:S01]  /*4ee0*/  HMMA.16816.F32 R72, R24, R28, RZ ;  /* 0x0000001c1848723c */ /* 0x000fe200000018ff */
[----:B-1----:R-:W-:-:S06]  /*4ef0*/  FFMA.FTZ R0, R155, c[0x0][0x23c], -R6 ;  /* 0x00008f009b007a23 */ /* 0x002fcc0000010806 */
[----:B------:R1:W-:Y:S01]  /*4f00*/  MUFU.EX2 R133, R0 ;  /* 0x0000000000857308 */ /* 0x0003e20000000800 */
[----:B------:R-:W-:Y:S01]  /*4f10*/  IMAD.MOV.U32 R155, RZ, RZ, R10 ;  /* 0x000000ffff9b7224 */ /* 0x000fe200078e000a */
[C---:B------:R-:W-:Y:S08]  /*4f20*/  HMMA.16816.F32 R44, R24.reuse, R46, RZ ;  /* 0x0000002e182c723c */ /* 0x040ff000000018ff */
[----:B------:R-:W-:Y:S01]  /*4f30*/  HMMA.16816.F32 R28, R24, R30, RZ ;  /* 0x0000001e181c723c */ /* 0x000fe200000018ff */
[----:B-1----:R-:W-:-:S07]  /*4f40*/  FFMA.FTZ R0, R153, c[0x0][0x23c], -R6 ;  /* 0x00008f0099007a23 */ /* 0x002fce0000010806 */
[----:B------:R-:W-:Y:S01]  /*4f50*/  HMMA.16816.F32 R24, R24, R58, RZ ;  /* 0x0000003a1818723c */ /* 0x000fe200000018ff */
[----:B------:R1:W-:Y:S02]  /*4f60*/  MUFU.EX2 R10, R0 ;  /* 0x00000000000a7308 */ /* 0x0003e40000000800 */
[----:B-1----:R-:W-:-:S06]  /*4f70*/  FFMA.FTZ R0, R168, c[0x0][0x23c], -R5 ;  /* 0x00008f00a8007a23 */ /* 0x002fcc0000010805 */
[----:B------:R1:W-:Y:S01]  /*4f80*/  MUFU.EX2 R164, R0 ;  /* 0x0000000000a47308 */ /* 0x0003e20000000800 */
[----:B------:R-:W-:Y:S01]  /*4f90*/  HMMA.16816.F32 R40, R16, R38, R40 ;  /* 0x000000261028723c */ /* 0x000fe20000001828 */
[----:B-1----:R-:W-:-:S06]  /*4fa0*/  FFMA.FTZ R0, R167, c[0x0][0x23c], -R5 ;  /* 0x00008f00a7007a23 */ /* 0x002fcc0000010805 */
[----:B------:R1:W3:Y:S01]  /*4fb0*/  MUFU.EX2 R13, R0 ;  /* 0x00000000000d7308 */ /* 0x0002e20000000800 */
[----:B------:R-:W-:Y:S01]  /*4fc0*/  MOV R167, R82 ;  /* 0x0000005200a77202 */ /* 0x000fe20000000f00 */
[----:B------:R-:W-:Y:S02]  /*4fd0*/  IMAD.MOV.U32 R57, RZ, RZ, R116 ;  /* 0x000000ffff397224 */ /* 0x000fe400078e0074 */
[----:B-1----:R-:W-:-:S04]  /*4fe0*/  FFMA.FTZ R0, R165, c[0x0][0x23c], -R5 ;  /* 0x00008f00a5007a23 */ /* 0x002fc80000010805 */
[----:B------:R1:W-:Y:S01]  /*4ff0*/  MUFU.EX2 R153, R0 ;  /* 0x0000000000997308 */ /* 0x0003e20000000800 */
[----:B------:R-:W-:Y:S01]  /*5000*/  MOV R131, R117 ;  /* 0x0000007500837202 */ /* 0x000fe20000000f00 */
[----:B------:R-:W-:Y:S01]  /*5010*/  IMAD.MOV.U32 R130, RZ, RZ, R118 ;  /* 0x000000ffff827224 */ /* 0x000fe200078e0076 */
[----:B------:R-:W-:Y:S01]  /*5020*/  MOV R128, R119 ;  /* 0x0000007700807202 */ /* 0x000fe20000000f00 */
[----:B------:R-:W-:Y:S01]  /*5030*/  HMMA.16816.F32 R44, R16, R34, R44 ;  /* 0x00000022102c723c */ /* 0x000fe2000000182c */
[----:B-1----:R-:W-:-:S04]  /*5040*/  FFMA.FTZ R0, R162, c[0x0][0x23c], -R5 ;  /* 0x00008f00a2007a23 */ /* 0x002fc80000010805 */
[----:B------:R-:W1:Y:S03]  /*5050*/  MUFU.EX2 R154, R0 ;  /* 0x00000000009a7308 */ /* 0x000e660000000800 */
[----:B------:R-:W-:Y:S01]  /*5060*/  HMMA.16816.F32 R116, R16, R52, R72 ;  /* 0x000000341074723c */ /* 0x000fe20000001848 */
[----:B---3--:R-:W-:-:S07]  /*5070*/  IMAD.MOV.U32 R165, RZ, RZ, R13 ;  /* 0x000000ffffa57224 */ /* 0x008fce00078e000d */
[C---:B------:R-:W-:Y:S08]  /*5080*/  HMMA.16816.F32 R28, R16.reuse, R54, R28 ;  /* 0x00000036101c723c */ /* 0x040ff0000000181c */
[----:B------:R-:W-:Y:S07]  /*5090*/  HMMA.16816.F32 R24, R16, R50, R24 ;  /* 0x000000321018723c */ /* 0x000fee0000001818 */
[----:B------:R-:W-:-:S02]  /*50a0*/  F2FP.PACK_AB R16, R155, R160 ;  /* 0x000000a09b10723e */ /* 0x000fc400000000ff */
[----:B------:R-:W-:Y:S02]  /*50b0*/  F2FP.PACK_AB R17, R142, R161 ;  /* 0x000000a18e11723e */ /* 0x000fe400000000ff */
[----:B------:R-:W-:Y:S02]  /*50c0*/  F2FP.PACK_AB R18, R152, R167 ;  /* 0x000000a79812723e */ /* 0x000fe400000000ff */
[----:B------:R-:W-:Y:S02]  /*50d0*/  F2FP.PACK_AB R19, R12, R137 ;  /* 0x000000890c13723e */ /* 0x000fe400000000ff */
[----:B------:R-:W-:Y:S02]  /*50e0*/  F2FP.PACK_AB R13, R165, R164 ;  /* 0x000000a4a50d723e */ /* 0x000fe400000000ff */
[----:B------:R-:W-:-:S03]  /*50f0*/  F2FP.PACK_AB R14, R10, R133 ;  /* 0x000000850a0e723e */ /* 0x000fc600000000ff */
[----:B--2---:R-:W-:Y:S01]  /*5100*/  HMMA.16816.F32 R76, R16, R20, R92 ;  /* 0x00000014104c723c */ /* 0x004fe2000000185c */
[----:B-1----:R-:W-:-:S06]  /*5110*/  F2FP.PACK_AB R15, R154, R153 ;  /* 0x000000999a0f723e */ /* 0x002fcc00000000ff */
[----:B------:R-:W-:Y:S01]  /*5120*/  IMAD.MOV.U32 R94, RZ, RZ, R12 ;  /* 0x000000ffff5e7224 */ /* 0x000fe200078e000c */
[----:B------:R-:W-:Y:S01]  /*5130*/  F2FP.PACK_AB R12, R141, R166 ;  /* 0x000000a68d0c723e */ /* 0x000fe200000000ff */
[----:B------:R-:W-:Y:S01]  /*5140*/  IMAD.MOV.U32 R143, RZ, RZ, R57 ;  /* 0x000000ffff8f7224 */ /* 0x000fe200078e0039 */
[----:B------:R-:W-:Y:S02]  /*5150*/  MOV R163, R83 ;  /* 0x0000005300a37202 */ /* 0x000fe40000000f00 */
[----:B------:R-:W-:Y:S02]  /*5160*/  MOV R93, R56 ;  /* 0x00000038005d7202 */ /* 0x000fe40000000f00 */
[----:B------:R-:W-:Y:S08]  /*5170*/  HMMA.16816.F32 R56, R16, R22, R40 ;  /* 0x000000161038723c */ /* 0x000ff00000001828 */
[C---:B------:R-:W-:Y:S08]  /*5180*/  HMMA.16816.F32 R80, R12.reuse, R20, R96 ;  /* 0x000000140c50723c */ /* 0x040ff00000001860 */
[----:B------:R-:W-:Y:S01]  /*5190*/  HMMA.16816.F32 R72, R12, R22, R64 ;  /* 0x000000160c48723c */ /* 0x000fe20000001840 */
[----:B------:R-:W1:Y:S07]  /*51a0*/  LDSM.16.MT88.4 R20, [R219+0x9000] ;  /* 0x00900000db14783b */ /* 0x000e6e0000004200 */
[-C--:B-1----:R-:W-:Y:S08]  /*51b0*/  HMMA.16816.F32 R68, R16, R20.reuse, R108 ;  /* 0x000000141044723c */ /* 0x082ff0000000186c */
[C---:B------:R-:W-:Y:S08]  /*51c0*/  HMMA.16816.F32 R64, R12.reuse, R20, R104 ;  /* 0x000000140c40723c */ /* 0x040ff00000001868 */
[-C--:B------:R-:W-:Y:S08]  /*51d0*/  HMMA.16816.F32 R60, R12, R22.reuse, R84 ;  /* 0x000000160c3c723c */ /* 0x080ff00000001854 */
[----:B------:R-:W-:Y:S01]  /*51e0*/  HMMA.16816.F32 R44, R16, R22, R44 ;  /* 0x00000016102c723c */ /* 0x000fe2000000182c */
[----:B------:R-:W1:Y:S01]  /*51f0*/  LDSM.16.MT88.4 R20, [R217+0x9000] ;  /* 0x00900000d914783b */ /* 0x000e620000004200 */
[----:B------:R-:W-:-:S04]  /*5200*/  FFMA.FTZ R0, R175, c[0x0][0x23c], -R8 ;  /* 0x00008f00af007a23 */ /* 0x000fc80000010808 */
[----:B------:R2:W-:Y:S02]  /*5210*/  MUFU.EX2 R92, R0 ;  /* 0x00000000005c7308 */ /* 0x0005e40000000800 */
[-C--:B-1----:R-:W-:Y:S08]  /*5220*/  HMMA.16816.F32 R52, R16, R20.reuse, R116 ;  /* 0x000000141034723c */ /* 0x082ff00000001874 */
[C---:B------:R-:W-:Y:S08]  /*5230*/  HMMA.16816.F32 R48, R12.reuse, R20, R112 ;  /* 0x000000140c30723c */ /* 0x040ff00000001870 */
[-C--:B------:R-:W-:Y:S08]  /*5240*/  HMMA.16816.F32 R40, R12, R22.reuse, R88 ;  /* 0x000000160c28723c */ /* 0x080ff00000001858 */
[----:B------:R-:W-:Y:S01]  /*5250*/  HMMA.16816.F32 R32, R16, R22, R28 ;  /* 0x000000161020723c */ /* 0x000fe2000000181c */
[----:B------:R-:W1:Y:S01]  /*5260*/  LDSM.16.MT88.4 R20, [R218+0x9000] ;  /* 0x00900000da14783b */ /* 0x000e620000004200 */
[----:B--2---:R-:W-:-:S04]  /*5270*/  FFMA.FTZ R0, R170, c[0x0][0x23c], -R8 ;  /* 0x00008f00aa007a23 */ /* 0x004fc80000010808 */
[----:B------:R2:W-:Y:S01]  /*5280*/  MUFU.EX2 R162, R0 ;  /* 0x0000000000a27308 */ /* 0x0005e20000000800 */
[----:B------:R-:W-:Y:S01]  /*5290*/  IMAD.MOV.U32 R168, RZ, RZ, R36 ;  /* 0x000000ffffa87224 */ /* 0x000fe200078e0024 */
[----:B------:R-:W-:Y:S01]  /*52a0*/  MOV R95, R37 ;  /* 0x00000025005f7202 */ /* 0x000fe20000000f00 */
[----:B--2---:R-:W-:-:S05]  /*52b0*/  FFMA.FTZ R0, R157, c[0x0][0x23c], -R8 ;  /* 0x00008f009d007a23 */ /* 0x004fca0000010808 */
[----:B------:R2:W-:Y:S02]  /*52c0*/  MUFU.EX2 R99, R0 ;  /* 0x0000000000637308 */ /* 0x0005e40000000800 */
[----:B--2---:R-:W-:-:S06]  /*52d0*/  FFMA.FTZ R0, R156, c[0x0][0x23c], -R8 ;  /* 0x00008f009c007a23 */ /* 0x004fcc0000010808 */
[----:B------:R2:W-:Y:S01]  /*52e0*/  MUFU.EX2 R98, R0 ;  /* 0x0000000000627308 */ /* 0x0005e20000000800 */
[C---:B-1----:R-:W-:Y:S08]  /*52f0*/  HMMA.16816.F32 R36, R12.reuse, R20, R120 ;  /* 0x000000140c24723c */ /* 0x042ff00000001878 */
[----:B------:R-:W-:Y:S01]  /*5300*/  HMMA.16816.F32 R28, R12, R22, R100 ;  /* 0x000000160c1c723c */ /* 0x000fe20000001864 */
[----:B--2---:R-:W-:-:S04]  /*5310*/  FFMA.FTZ R0, R181, c[0x0][0x23c], -R7 ;  /* 0x00008f00b5007a23 */ /* 0x004fc80000010807 */
[----:B------:R1:W2:Y:S02]  /*5320*/  MUFU.EX2 R13, R0 ;  /* 0x00000000000d7308 */ /* 0x0002a40000000800 */
[----:B-1----:R-:W-:-:S06]  /*5330*/  FFMA.FTZ R0, R172, c[0x0][0x23c], -R7 ;  /* 0x00008f00ac007a23 */ /* 0x002fcc0000010807 */
[----:B------:R1:W-:Y:S02]  /*5340*/  MUFU.EX2 R12, R0 ;  /* 0x00000000000c7308 */ /* 0x0003e40000000800 */
[----:B-1----:R-:W-:Y:S02]  /*5350*/  FFMA.FTZ R0, R159, c[0x0][0x23c], -R7 ;  /* 0x00008f009f007a23 */ /* 0x002fe40000010807 */
[----:B--2---:R-:W-:-:S04]  /*5360*/  IMAD.MOV.U32 R159, RZ, RZ, R13 ;  /* 0x000000ffff9f7224 */ /* 0x004fc800078e000d */
[----:B------:R1:W2:Y:S02]  /*5370*/  MUFU.EX2 R13, R0 ;  /* 0x00000000000d7308 */ /* 0x0002a40000000800 */
[----:B-1----:R-:W-:-:S06]  /*5380*/  FFMA.FTZ R0, R158, c[0x0][0x23c], -R7 ;  /* 0x00008f009e007a23 */ /* 0x002fcc0000010807 */
[----:B------:R1:W-:Y:S01]  /*5390*/  MUFU.EX2 R175, R0 ;  /* 0x0000000000af7308 */ /* 0x0003e20000000800 */
[----:B------:R-:W-:Y:S01]  /*53a0*/  MOV R158, R92 ;  /* 0x0000005c009e7202 */ /* 0x000fe20000000f00 */
[----:B------:R-:W-:Y:S01]  /*53b0*/  IMAD.MOV.U32 R92, RZ, RZ, R93 ;  /* 0x000000ffff5c7224 */ /* 0x000fe200078e005d */
[----:B------:R-:W-:Y:S01]  /*53c0*/  MOV R93, R94 ;  /* 0x0000005e005d7202 */ /* 0x000fe20000000f00 */
[----:B-1----:R-:W-:-:S04]  /*53d0*/  FFMA.FTZ R0, R183, c[0x0][0x23c], -R6 ;  /* 0x00008f00b7007a23 */ /* 0x002fc80000010806 */
[----:B------:R1:W-:Y:S01]  /*53e0*/  MUFU.EX2 R157, R0 ;  /* 0x00000000009d7308 */ /* 0x0003e20000000800 */
[----:B------:R-:W-:Y:S01]  /*53f0*/  IMAD.MOV.U32 R94, RZ, RZ, R95 ;  /* 0x000000ffff5e7224 */ /* 0x000fe200078e005f */
[----:B------:R-:W-:Y:S01]  /*5400*/  MOV R95, R168 ;  /* 0x000000a8005f7202 */ /* 0x000fe20000000f00 */
[----:B------:R-:W-:Y:S01]  /*5410*/  IMAD.MOV.U32 R168, RZ, RZ, R163 ;  /* 0x000000ffffa87224 */ /* 0x000fe200078e00a3 */
[----:B------:R-:W-:Y:S01]  /*5420*/  MOV R163, R128 ;  /* 0x0000008000a37202 */ /* 0x000fe20000000f00 */
[----:B-1----:R-:W-:Y:S01]  /*5430*/  FFMA.FTZ R0, R174, c[0x0][0x23c], -R6 ;  /* 0x00008f00ae007a23 */ /* 0x002fe20000010806 */
[----:B--2---:R-:W-:-:S03]  /*5440*/  MOV R174, R13 ;  /* 0x0000000d00ae7202 */ /* 0x004fc60000000f00 */
[----:B------:R1:W2:Y:S01]  /*5450*/  MUFU.EX2 R13, R0 ;  /* 0x00000000000d7308 */ /* 0x0002a20000000800 */
[----:B------:R-:W-:Y:S01]  /*5460*/  IMAD.MOV.U32 R128, RZ, RZ, R231 ;  /* 0x000000ffff807224 */ /* 0x000fe200078e00e7 */
[----:B------:R-:W-:Y:S01]  /*5470*/  HMMA.16816.F32 R88, R16, R20, R124 ;  /* 0x000000141058723c */ /* 0x000fe2000000187c */
[----:B-1----:R-:W-:-:S05]  /*5480*/  FFMA.FTZ R0, R171, c[0x0][0x23c], -R6 ;  /* 0x00008f00ab007a23 */ /* 0x002fca0000010806 */
[----:B------:R1:W-:Y:S02]  /*5490*/  MUFU.EX2 R183, R0 ;  /* 0x0000000000b77308 */ /* 0x0003e40000000800 */
[----:B------:R-:W-:Y:S01]  /*54a0*/  HMMA.16816.F32 R24, R16, R22, R24 ;  /* 0x000000161018723c */ /* 0x000fe20000001818 */
[----:B------:R-:W3:Y:S01]  /*54b0*/  LDSM.16.MT88.4 R20, [R216+0x9800] ;  /* 0x00980000d814783b */ /* 0x000ee20000004200 */
[----:B-1----:R-:W-:-:S04]  /*54c0*/  FFMA.FTZ R0, R169, c[0x0][0x23c], -R6 ;  /* 0x00008f00a9007a23 */ /* 0x002fc80000010806 */
[----:B------:R1:W-:Y:S02]  /*54d0*/  MUFU.EX2 R231, R0 ;  /* 0x0000000000e77308 */ /* 0x0003e40000000800 */
[----:B-1----:R-:W-:-:S06]  /*54e0*/  FFMA.FTZ R0, R188, c[0x0][0x23c], -R5 ;  /* 0x00008f00bc007a23 */ /* 0x002fcc0000010805 */
[----:B------:R1:W-:Y:S02]  /*54f0*/  MUFU.EX2 R156, R0 ;  /* 0x00000000009c7308 */ /* 0x0003e40000000800 */
[----:B-1----:R-:W-:-:S06]  /*5500*/  FFMA.FTZ R0, R182, c[0x0][0x23c], -R5 ;  /* 0x00008f00b6007a23 */ /* 0x002fcc0000010805 */
[----:B------:R1:W4:Y:S02]  /*5510*/  MUFU.EX2 R182, R0 ;  /* 0x0000000000b67308 */ /* 0x0003240000000800 */
[----:B-1----:R-:W-:-:S06]  /*5520*/  FFMA.FTZ R0, R180, c[0x0][0x23c], -R5 ;  /* 0x00008f00b4007a23 */ /* 0x002fcc0000010805 */
[----:B------:R1:W-:Y:S01]  /*5530*/  MUFU.EX2 R172, R0 ;  /* 0x0000000000ac7308 */ /* 0x0003e20000000800 */
[----:B------:R-:W-:Y:S02]  /*5540*/  IMAD.MOV.U32 R188, RZ, RZ, R99 ;  /* 0x000000ffffbc7224 */ /* 0x000fe400078e0063 */
[----:B-1----:R-:W-:-:S05]  /*5550*/  FFMA.FTZ R0, R173, c[0x0][0x23c], -R5 ;  /* 0x00008f00ad007a23 */ /* 0x002fca0000010805 */
[----:B------:R-:W1:Y:S01]  /*5560*/  MUFU.EX2 R169, R0 ;  /* 0x0000000000a97308 */ /* 0x000e620000000800 */
[----:B------:R-:W-:Y:S01]  /*5570*/  IMAD.MOV.U32 R173, RZ, RZ, R12 ;  /* 0x000000ffffad7224 */ /* 0x000fe200078e000c */
[----:B------:R-:W-:Y:S02]  /*5580*/  MOV R181, R98 ;  /* 0x0000006200b57202 */ /* 0x000fe40000000f00 */
[----:B--2---:R-:W-:Y:S02]  /*5590*/  MOV R180, R13 ;  /* 0x0000000d00b47202 */ /* 0x004fe40000000f00 */
[----:B------:R-:W-:Y:S02]  /*55a0*/  F2FP.PACK_AB R16, R162, R158 ;  /* 0x0000009ea210723e */ /* 0x000fe400000000ff */
[----:B------:R-:W-:Y:S02]  /*55b0*/  F2FP.PACK_AB R17, R173, R159 ;  /* 0x0000009fad11723e */ /* 0x000fe400000000ff */
[----:B------:R-:W-:-:S02]  /*55c0*/  F2FP.PACK_AB R18, R181, R188 ;  /* 0x000000bcb512723e */ /* 0x000fc400000000ff */
[----:B------:R-:W-:Y:S02]  /*55d0*/  F2FP.PACK_AB R19, R175, R174 ;  /* 0x000000aeaf13723e */ /* 0x000fe400000000ff */
[----:B------:R-:W-:Y:S02]  /*55e0*/  F2FP.PACK_AB R12, R180, R157 ;  /* 0x0000009db40c723e */ /* 0x000fe400000000ff */
[----:B----4-:R-:W-:Y:S02]  /*55f0*/  F2FP.PACK_AB R13, R182, R156 ;  /* 0x0000009cb60d723e */ /* 0x010fe400000000ff */
[----:B------:R-:W-:Y:S02]  /*5600*/  F2FP.PACK_AB R14, R231, R183 ;  /* 0x000000b7e70e723e */ /* 0x000fe400000000ff */
[----:B-1----:R-:W-:Y:S01]  /*5610*/  F2FP.PACK_AB R15, R169, R172 ;  /* 0x000000aca90f723e */ /* 0x002fe200000000ff */
[-C--:B---3--:R-:W-:Y:S08]  /*5620*/  HMMA.16816.F32 R112, R16, R20.reuse, R76 ;  /* 0x000000141070723c */ /* 0x088ff0000000184c */
[C---:B------:R-:W-:Y:S08]  /*5630*/  HMMA.16816.F32 R108, R12.reuse, R20, R80 ;  /* 0x000000140c6c723c */ /* 0x040ff00000001850 */
[-C--:B------:R-:W-:Y:S08]  /*5640*/  HMMA.16816.F32 R104, R12, R22.reuse, R72 ;  /* 0x000000160c68723c */ /* 0x080ff00000001848 */
[----:B------:R-:W-:Y:S01]  /*5650*/  HMMA.16816.F32 R100, R16, R22, R56 ;  /* 0x000000161064723c */ /* 0x000fe20000001838 */
[----:B------:R-:W1:Y:S01]  /*5660*/  LDSM.16.MT88.4 R20, [R219+0x9800] ;  /* 0x00980000db14783b */ /* 0x000e620000004200 */
[----:B------:R-:W-:Y:S01]  /*5670*/  FFMA.FTZ R0, R245, c[0x0][0x23c], -R8 ;  /* 0x00008f00f5007a23 */ /* 0x000fe20000010808 */
[----:B------:R-:W-:-:S03]  /*5680*/  MOV R125, R250 ;  /* 0x000000fa007d7202 */ /* 0x000fc60000000f00 */
[----:B------:R2:W-:Y:S01]  /*5690*/  MUFU.EX2 R250, R0 ;  /* 0x0000000000fa7308 */ /* 0x0005e20000000800 */
[----:B------:R-:W-:Y:S02]  /*56a0*/  IMAD.MOV.U32 R126, RZ, RZ, R163 ;  /* 0x000000ffff7e7224 */ /* 0x000fe400078e00a3 */
[----:B------:R-:W-:Y:S01]  /*56b0*/  IMAD.MOV.U32 R163, RZ, RZ, R251 ;  /* 0x000000ffffa37224 */ /* 0x000fe200078e00fb */
[-C--:B-1----:R-:W-:Y:S08]  /*56c0*/  HMMA.16816.F32 R96, R16, R20.reuse, R68 ;  /* 0x000000141060723c */ /* 0x082ff00000001844 */
[C---:B------:R-:W-:Y:S08]  /*56d0*/  HMMA.16816.F32 R84, R12.reuse, R20, R64 ;  /* 0x000000140c54723c */ /* 0x040ff00000001840 */
[-C--:B------:R-:W-:Y:S08]  /*56e0*/  HMMA.16816.F32 R80, R12, R22.reuse, R60 ;  /* 0x000000160c50723c */ /* 0x080ff0000000183c */
[----:B------:R-:W-:Y:S01]  /*56f0*/  HMMA.16816.F32 R76, R16, R22, R44 ;  /* 0x00000016104c723c */ /* 0x000fe2000000182c */
[----:B------:R-:W1:Y:S01]  /*5700*/  LDSM.16.MT88.4 R20, [R217+0x9800] ;  /* 0x00980000d914783b */ /* 0x000e620000004200 */
[----:B--2---:R-:W-:-:S04]  /*5710*/  FFMA.FTZ R0, R244, c[0x0][0x23c], -R8 ;  /* 0x00008f00f4007a23 */ /* 0x004fc80000010808 */
[----:B------:R2:W-:Y:S01]  /*5720*/  MUFU.EX2 R251, R0 ;  /* 0x0000000000fb7308 */ /* 0x0005e20000000800 */
[----:B------:R-:W-:Y:S01]  /*5730*/  MOV R127, R168 ;  /* 0x000000a8007f7202 */ /* 0x000fe20000000f00 */
[----:B------:R-:W-:Y:S01]  /*5740*/  IMAD.MOV.U32 R122, RZ, RZ, R93 ;  /* 0x000000ffff7a7224 */ /* 0x000fe200078e005d */
[----:B------:R-:W-:Y:S01]  /*5750*/  MOV R168, R128 ;  /* 0x0000008000a87202 */ /* 0x000fe20000000f00 */
[----:B------:R-:W-:Y:S01]  /*5760*/  IMAD.MOV.U32 R120, RZ, RZ, R95 ;  /* 0x000000ffff787224 */ /* 0x000fe200078e005f */
[----:B------:R-:W-:Y:S02]  /*5770*/  MOV R123, R92 ;  /* 0x0000005c007b7202 */ /* 0x000fe40000000f00 */
[----:B------:R-:W-:Y:S01]  /*5780*/  MOV R121, R94 ;  /* 0x0000005e00797202 */ /* 0x000fe20000000f00 */
[----:B--2---:R-:W-:-:S04]  /*5790*/  FFMA.FTZ R0, R213, c[0x0][0x23c], -R8 ;  /* 0x00008f00d5007a23 */ /* 0x004fc80000010808 */
[----:B------:R2:W3:Y:S01]  /*57a0*/  MUFU.EX2 R47, R0 ;  /* 0x00000000002f7308 */ /* 0x0004e20000000800 */
[----:B------:R-:W-:Y:S02]  /*57b0*/  IMAD.MOV.U32 R58, RZ, RZ, R122 ;  /* 0x000000ffff3a7224 */ /* 0x000fe400078e007a */
[----:B------:R-:W-:Y:S01]  /*57c0*/  IMAD.MOV.U32 R122, RZ, RZ, R242 ;  /* 0x000000ffff7a7224 */ /* 0x000fe200078e00f2 */
[----:B------:R-:W-:Y:S01]  /*57d0*/  MOV R59, R121 ;  /* 0x00000079003b7202 */ /* 0x000fe20000000f00 */
[----:B--2---:R-:W-:Y:S01]  /*57e0*/  FFMA.FTZ R0, R206, c[0x0][0x23c], -R8 ;  /* 0x00008f00ce007a23 */ /* 0x004fe20000010808 */
[-C--:B-1----:R-:W-:Y:S03]  /*57f0*/  HMMA.16816.F32 R116, R16, R20.reuse, R52 ;  /* 0x000000141074723c */ /* 0x082fe60000001834 */
[----:B------:R1:W2:Y:S05]  /*5800*/  MUFU.EX2 R128, R0 ;  /* 0x0000000000807308 */ /* 0x0002aa0000000800 */
[C---:B------:R-:W-:Y:S08]  /*5810*/  HMMA.16816.F32 R72, R12.reuse, R20, R48 ;  /* 0x000000140c48723c */ /* 0x040ff00000001830 */
[----:B------:R-:W-:Y:S01]  /*5820*/  HMMA.16816.F32 R68, R12, R22, R40 ;  /* 0x000000160c44723c */ /* 0x000fe20000001828 */
[----:B-1----:R-:W-:-:S07]  /*5830*/  FFMA.FTZ R0, R125, c[0x0][0x23c], -R7 ;  /* 0x00008f007d007a23 */ /* 0x002fce0000010807 */
[----:B------:R-:W-:Y:S01]  /*5840*/  HMMA.16816.F32 R92, R16, R22, R32 ;  /* 0x00000016105c723c */ /* 0x000fe20000001820 */
[----:B------:R-:W1:Y:S01]  /*5850*/  LDSM.16.MT88.4 R20, [R218+0x9800] ;  /* 0x00980000da14783b */ /* 0x000e620000004200 */
[----:B------:R4:W-:Y:S01]  /*5860*/  MUFU.EX2 R242, R0 ;  /* 0x0000000000f27308 */ /* 0x0009e20000000800 */
[----:B------:R-:W-:Y:S01]  /*5870*/  MOV R121, R243 ;  /* 0x000000f300797202 */ /* 0x000fe20000000f00 */
[----:B----4-:R-:W-:-:S06]  /*5880*/  FFMA.FTZ R0, R246, c[0x0][0x23c], -R7 ;  /* 0x00008f00f6007a23 */ /* 0x010fcc0000010807 */
[----:B------:R4:W1:Y:S01]  /*5890*/  MUFU.EX2 R243, R0 ;  /* 0x0000000000f37308 */ /* 0x0008620000000800 */
[----:B------:R-:W-:Y:S01]  /*58a0*/  IMAD.MOV.U32 R57, RZ, RZ, R126 ;  /* 0x000000ffff397224 */ /* 0x000fe200078e007e */
[----:B------:R-:W-:Y:S01]  /*58b0*/  MOV R170, R143 ;  /* 0x0000008f00aa7202 */ /* 0x000fe20000000f00 */
[----:B----4-:R-:W-:-:S05]  /*58c0*/  FFMA.FTZ R0, R237, c[0x0][0x23c], -R7 ;  /* 0x00008f00ed007a23 */ /* 0x010fca0000010807 */
[----:B------:R4:W-:Y:S01]  /*58d0*/  MUFU.EX2 R244, R0 ;  /* 0x0000000000f47308 */ /* 0x0009e20000000800 */
[----:B------:R-:W-:Y:S02]  /*58e0*/  IMAD.MOV.U32 R143, RZ, RZ, R129 ;  /* 0x000000ffff8f7224 */ /* 0x000fe400078e0081 */
[----:B------:R-:W-:Y:S02]  /*58f0*/  IMAD.MOV.U32 R129, RZ, RZ, R148 ;  /* 0x000000ffff817224 */ /* 0x000fe400078e0094 */
[----:B----4-:R-:W-:-:S04]  /*5900*/  FFMA.FTZ R0, R211, c[0x0][0x23c], -R7 ;  /* 0x00008f00d3007a23 */ /* 0x010fc80000010807 */
[----:B------:R4:W1:Y:S01]  /*5910*/  MUFU.EX2 R245, R0 ;  /* 0x0000000000f57308 */ /* 0x0008620000000800 */
[----:B------:R-:W-:Y:S02]  /*5920*/  MOV R63, R240 ;  /* 0x000000f0003f7202 */ /* 0x000fe40000000f00 */
[----:B------:R-:W-:Y:S01]  /*5930*/  MOV R124, R127 ;  /* 0x0000007f007c7202 */ /* 0x000fe20000000f00 */
[----:B------:R-:W-:Y:S02]  /*5940*/  IMAD.MOV.U32 R127, RZ, RZ, R131 ;  /* 0x000000ffff7f7224 */ /* 0x000fe400078e0083 */
[----:B----4-:R-:W-:Y:S01]  /*5950*/  FFMA.FTZ R0, R130, c[0x0][0x23c], -R6 ;  /* 0x00008f0082007a23 */ /* 0x010fe20000010806 */
[----:B------:R-:W-:-:S03]  /*5960*/  MOV R130, R241 ;  /* 0x000000f100827202 */ /* 0x000fc60000000f00 */
[----:B------:R4:W-:Y:S01]  /*5970*/  MUFU.EX2 R241, R0 ;  /* 0x0000000000f17308 */ /* 0x0009e20000000800 */
[----:B------:R-:W-:Y:S01]  /*5980*/  MOV R44, R130 ;  /* 0x00000082002c7202 */ /* 0x000fe20000000f00 */
[----:B------:R-:W-:Y:S01]  /*5990*/  IMAD.MOV.U32 R62, RZ, RZ, R168 ;  /* 0x000000ffff3e7224 */ /* 0x000fe200078e00a8 */
[----:B------:R-:W-:Y:S01]  /*59a0*/  MOV R60, R127 ;  /* 0x0000007f003c7202 */ /* 0x000fe20000000f00 */
[----:B----4-:R-:W-:-:S04]  /*59b0*/  FFMA.FTZ R0, R57, c[0x0][0x23c], -R6 ;  /* 0x00008f0039007a23 */ /* 0x010fc80000010806 */
[----:B------:R4:W-:Y:S01]  /*59c0*/  MUFU.EX2 R240, R0 ;  /* 0x0000000000f07308 */ /* 0x0009e20000000800 */
[----:B------:R-:W-:Y:S01]  /*59d0*/  MOV R61, R123 ;  /* 0x0000007b003d7202 */ /* 0x000fe20000000f00 */
[----:B------:R-:W-:Y:S01]  /*59e0*/  FFMA.FTZ R130, R236, c[0x0][0x23c], -R7 ;  /* 0x00008f00ec827a23 */ /* 0x000fe20000010807 */
[----:B------:R-:W-:Y:S01]  /*59f0*/  MOV R45, R60 ;  /* 0x0000003c002d7202 */ /* 0x000fe20000000f00 */
[----:B-1----:R-:W-:Y:S01]  /*5a00*/  HMMA.16816.F32 R32, R12, R20, R36 ;  /* 0x000000140c20723c */ /* 0x002fe20000001824 */
[----:B------:R-:W-:Y:S01]  /*5a10*/  MOV R46, R61 ;  /* 0x0000003d002e7202 */ /* 0x000fe20000000f00 */
[----:B----4-:R-:W-:-:S04]  /*5a20*/  FFMA.FTZ R0, R129, c[0x0][0x23c], -R6 ;  /* 0x00008f0081007a23 */ /* 0x010fc80000010806 */
[----:B------:R1:W-:Y:S02]  /*5a30*/  MUFU.EX2 R237, R0 ;  /* 0x0000000000ed7308 */ /* 0x0003e40000000800 */
[----:B------:R-:W-:Y:S01]  /*5a40*/  HMMA.16816.F32 R28, R12, R22, R28 ;  /* 0x000000160c1c723c */ /* 0x000fe2000000181c */
[----:B------:R-:W4:Y:S01]  /*5a50*/  LDSM.16.MT88.4 R12, [R216+0xa000] ;  /* 0x00a00000d80c783b */ /* 0x000f220000004200 */
[----:B------:R-:W-:Y:S01]  /*5a60*/  MOV R57, R169 ;  /* 0x000000a900397202 */ /* 0x000fe20000000f00 */
[----:B------:R-:W-:Y:S01]  /*5a70*/  IMAD.MOV.U32 R56, RZ, RZ, R170 ;  /* 0x000000ffff387224 */ /* 0x000fe200078e00aa */
[----:B------:R-:W-:Y:S01]  /*5a80*/  MOV R49, R46 ;  /* 0x0000002e00317202 */ /* 0x000fe20000000f00 */
[----:B-1----:R-:W-:Y:S02]  /*5a90*/  FFMA.FTZ R0, R252, c[0x0][0x23c], -R6 ;  /* 0x00008f00fc007a23 */ /* 0x002fe40000010806 */
[----:B---3--:R-:W-:Y:S02]  /*5aa0*/  IMAD.MOV.U32 R252, RZ, RZ, R47 ;  /* 0x000000fffffc7224 */ /* 0x008fe400078e002f */
[----:B------:R1:W-:Y:S01]  /*5ab0*/  MUFU.EX2 R236, R0 ;  /* 0x0000000000ec7308 */ /* 0x0003e20000000800 */
[----:B------:R-:W-:Y:S01]  /*5ac0*/  IMAD.MOV.U32 R47, RZ, RZ, R62 ;  /* 0x000000ffff2f7224 */ /* 0x000fe200078e003e */
[----:B------:R-:W-:Y:S01]  /*5ad0*/  MOV R60, R63 ;  /* 0x0000003f003c7202 */ /* 0x000fe20000000f00 */
[----:B------:R-:W-:-:S03]  /*5ae0*/  FFMA.FTZ R129, R212, c[0x0][0x23c], -R7 ;  /* 0x00008f00d4817a23 */ /* 0x000fc60000010807 */
[----:B------:R-:W-:Y:S01]  /*5af0*/  MOV R50, R47 ;  /* 0x0000002f00327202 */ /* 0x000fe20000000f00 */
[----:B------:R-:W-:Y:S02]  /*5b00*/  IMAD.MOV.U32 R62, RZ, RZ, R57 ;  /* 0x000000ffff3e7224 */ /* 0x000fe400078e0039 */
[----:B-1----:R-:W-:-:S04]  /*5b10*/  FFMA.FTZ R0, R44, c[0x0][0x23c], -R5 ;  /* 0x00008f002c007a23 */ /* 0x002fc80000010805 */
[----:B------:R1:W-:Y:S01]  /*5b20*/  MUFU.EX2 R213, R0 ;  /* 0x0000000000d57308 */ /* 0x0003e20000000800 */
[----:B------:R-:W-:Y:S02]  /*5b30*/  MOV R61, R56 ;  /* 0x00000038003d7202 */ /* 0x000fe40000000f00 */
[----:B------:R-:W-:Y:S02]  /*5b40*/  MOV R63, R58 ;  /* 0x0000003a003f7202 */ /* 0x000fe40000000f00 */
[----:B------:R-:W-:Y:S02]  /*5b50*/  MOV R56, R59 ;  /* 0x0000003b00387202 */ /* 0x000fe40000000f00 */
[----:B------:R-:W-:Y:S01]  /*5b60*/  MOV R43, R50 ;  /* 0x00000032002b7202 */ /* 0x000fe20000000f00 */
[----:B------:R-:W-:Y:S01]  /*5b70*/  IMAD.MOV.U32 R171, RZ, RZ, R120 ;  /* 0x000000ffffab7224 */ /* 0x000fe200078e0078 */
[----:B------:R-:W-:Y:S01]  /*5b80*/  MOV R58, R124 ;  /* 0x0000007c003a7202 */ /* 0x000fe20000000f00 */
[----:B-1----:R-:W-:Y:S01]  /*5b90*/  FFMA.FTZ R0, R45, c[0x0][0x23c], -R5 ;  /* 0x00008f002d007a23 */ /* 0x002fe20000010805 */
[----:B------:R-:W-:-:S03]  /*5ba0*/  MOV R59, R154 ;  /* 0x0000009a003b7202 */ /* 0x000fc60000000f00 */
[----:B------:R1:W-:Y:S01]  /*5bb0*/  MUFU.EX2 R212, R0 ;  /* 0x0000000000d47308 */ /* 0x0003e20000000800 */
[----:B------:R-:W-:Y:S01]  /*5bc0*/  IMAD.MOV.U32 R124, RZ, RZ, R153 ;  /* 0x000000ffff7c7224 */ /* 0x000fe200078e0099 */
[----:B------:R-:W-:Y:S01]  /*5bd0*/  MOV R45, R62 ;  /* 0x0000003e002d7202 */ /* 0x000fe20000000f00 */
[----:B------:R-:W-:Y:S01]  /*5be0*/  IMAD.MOV.U32 R57, RZ, RZ, R171 ;  /* 0x000000ffff397224 */ /* 0x000fe200078e00ab */
[----:B------:R-:W-:Y:S01]  /*5bf0*/  MOV R62, R59 ;  /* 0x0000003b003e7202 */ /* 0x000fe20000000f00 */
[----:B------:R-:W-:Y:S01]  /*5c00*/  IMAD.MOV.U32 R59, RZ, RZ, R124 ;  /* 0x000000ffff3b7224 */ /* 0x000fe200078e007c */
[----:B------:R-:W-:Y:S01]  /*5c10*/  MOV R124, R141 ;  /* 0x0000008d007c7202 */ /* 0x000fe20000000f00 */
[----:B------:R-:W-:Y:S02]  /*5c20*/  FFMA.FTZ R141, R210, c[0x0][0x23c], -R6 ;  /* 0x00008f00d28d7a23 */ /* 0x000fe40000010806 */
[----:B-1----:R-:W-:-:S04]  /*5c30*/  FFMA.FTZ R0, R49, c[0x0][0x23c], -R5 ;  /* 0x00008f0031007a23 */ /* 0x002fc80000010805 */
[----:B------:R1:W-:Y:S01]  /*5c40*/  MUFU.EX2 R211, R0 ;  /* 0x0000000000d37308 */ /* 0x0003e20000000800 */
[----:B------:R-:W-:Y:S01]  /*5c50*/  IMAD.MOV.U32 R126, RZ, RZ, R137 ;  /* 0x000000ffff7e7224 */ /* 0x000fe200078e0089 */
[----:B------:R-:W-:Y:S01]  /*5c60*/  MOV R44, R61 ;  /* 0x0000003d002c7202 */ /* 0x000fe20000000f00 */
[----:B------:R-:W-:Y:S01]  /*5c70*/  IMAD.MOV.U32 R51, RZ, RZ, R60 ;  /* 0x000000ffff337224 */ /* 0x000fe200078e003c */
[----:B------:R-:W-:Y:S01]  /*5c80*/  MOV R60, R57 ;  /* 0x00000039003c7202 */ /* 0x000fe20000000f00 */
[----:B------:R-:W-:Y:S01]  /*5c90*/  IMAD.MOV.U32 R46, RZ, RZ, R63 ;  /* 0x000000ffff2e7224 */ /* 0x000fe200078e003f */
[----:B------:R-:W-:Y:S01]  /*5ca0*/  MOV R47, R56 ;  /* 0x00000038002f7202 */ /* 0x000fe20000000f00 */
[----:B------:R-:W-:Y:S01]  /*5cb0*/  IMAD.MOV.U32 R61, RZ, RZ, R58 ;  /* 0x000000ffff3d7224 */ /* 0x000fe200078e003a */
[----:B------:R-:W-:Y:S01]  /*5cc0*/  MOV R63, R158 ;  /* 0x0000009e003f7202 */ /* 0x000fe20000000f00 */
[----:B-1----:R-:W-:-:S04]  /*5cd0*/  FFMA.FTZ R0, R43, c[0x0][0x23c], -R5 ;  /* 0x00008f002b007a23 */ /* 0x002fc80000010805 */
[----:B------:R1:W3:Y:S01]  /*5ce0*/  MUFU.EX2 R210, R0 ;  /* 0x0000000000d27308 */ /* 0x0002e20000000800 */
[----:B------:R-:W-:Y:S01]  /*5cf0*/  MOV R125, R133 ;  /* 0x00000085007d7202 */ /* 0x000fe20000000f00 */
[----:B------:R-:W-:Y:S01]  /*5d00*/  IMAD.MOV.U32 R56, RZ, RZ, R159 ;  /* 0x000000ffff387224 */ /* 0x000fe200078e009f */
[----:B------:R-:W-:Y:S02]  /*5d10*/  MOV R58, R156 ;  /* 0x0000009c003a7202 */ /* 0x000fe40000000f00 */
[----:B------:R-:W-:Y:S02]  /*5d20*/  MOV R57, R157 ;  /* 0x0000009d00397202 */ /* 0x000fe40000000f00 */
[----:B------:R-:W-:Y:S02]  /*5d30*/  MOV R159, R126 ;  /* 0x0000007e009f7202 */ /* 0x000fe40000000f00 */
[----:B------:R-:W-:Y:S02]  /*5d40*/  MOV R50, R45 ;  /* 0x0000002d00327202 */ /* 0x000fe40000000f00 */
[----:B------:R-:W-:-:S02]  /*5d50*/  MOV R157, R142 ;  /* 0x0000008e009d7202 */ /* 0x000fc40000000f00 */
[----:B------:R-:W-:Y:S02]  /*5d60*/  MOV R45, R60 ;  /* 0x0000003c002d7202 */ /* 0x000fe40000000f00 */
[----:B------:R-:W-:Y:S01]  /*5d70*/  MOV R60, R63 ;  /* 0x0000003f003c7202 */ /* 0x000fe20000000f00 */
[----:B------:R-:W-:Y:S01]  /*5d80*/  IMAD.MOV.U32 R48, RZ, RZ, R51 ;  /* 0x000000ffff307224 */ /* 0x000fe200078e0033 */
[----:B------:R-:W-:Y:S02]  /*5d90*/  MOV R158, R125 ;  /* 0x0000007d009e7202 */ /* 0x000fe40000000f00 */
[----:B------:R-:W-:Y:S02]  /*5da0*/  MOV R49, R44 ;  /* 0x0000002c00317202 */ /* 0x000fe40000000f00 */
[----:B------:R-:W-:Y:S01]  /*5db0*/  MOV R63, R58 ;  /* 0x0000003a003f7202 */ /* 0x000fe20000000f00 */
[----:B------:R-:W-:Y:S01]  /*5dc0*/  IMAD.MOV.U32 R156, RZ, RZ, R155 ;  /* 0x000000ffff9c7224 */ /* 0x000fe200078e009b */
[----:B------:R-:W-:Y:S01]  /*5dd0*/  MOV R44, R47 ;  /* 0x0000002f002c7202 */ /* 0x000fe20000000f00 */
[----:B------:R-:W-:Y:S01]  /*5de0*/  IMAD.MOV.U32 R51, RZ, RZ, R46 ;  /* 0x000000ffff337224 */ /* 0x000fe200078e002e */
[----:B------:R-:W-:Y:S01]  /*5df0*/  MOV R58, R159 ;  /* 0x0000009f003a7202 */ /* 0x000fe20000000f00 */
[----:B--2---:R-:W-:Y:S01]  /*5e00*/  IMAD.MOV.U32 R246, RZ, RZ, R128 ;  /* 0x000000fffff67224 */ /* 0x004fe200078e0080 */
[----:B------:R-:W-:Y:S01]  /*5e10*/  MOV R47, R62 ;  /* 0x0000003e002f7202 */ /* 0x000fe20000000f00 */
[----:B------:R-:W-:Y:S01]  /*5e20*/  IMAD.MOV.U32 R46, RZ, RZ, R61 ;  /* 0x000000ffff2e7224 */ /* 0x000fe200078e003d */
[----:B------:R-:W-:Y:S01]  /*5e30*/  MOV R159, R157 ;  /* 0x0000009d009f7202 */ /* 0x000fe20000000f00 */
[C---:B------:R-:W-:Y:S01]  /*5e40*/  HMMA.16816.F32 R52, R16.reuse, R22, R24 ;  /* 0x000000161034723c */ /* 0x040fe20000001818 */
[----:B------:R-:W-:Y:S01]  /*5e50*/  MOV R62, R57 ;  /* 0x00000039003e7202 */ /* 0x000fe20000000f00 */
[----:B------:R-:W-:Y:S01]  /*5e60*/  IMAD.MOV.U32 R61, RZ, RZ, R56 ;  /* 0x000000ffff3d7224 */ /* 0x000fe200078e0038 */
[----:B------:R-:W-:Y:S01]  /*5e70*/  MOV R57, R158 ;  /* 0x0000009e00397202 */ /* 0x000fe20000000f00 */
[----:B------:R-:W-:Y:S01]  /*5e80*/  FFMA.FTZ R137, R203, c[0x0][0x23c], -R8 ;  /* 0x00008f00cb897a23 */ /* 0x000fe20000010808 */
[----:B------:R-:W-:Y:S01]  /*5e90*/  MOV R120, R132 ;  /* 0x0000008400787202 */ /* 0x000fe20000000f00 */
[----:B------:R-:W-:Y:S01]  /*5ea0*/  IMAD.MOV.U32 R127, RZ, RZ, R122 ;  /* 0x000000ffff7f7224 */ /* 0x000fe200078e007a */
[----:B------:R-:W-:Y:S01]  /*5eb0*/  MOV R122, R163 ;  /* 0x000000a3007a7202 */ /* 0x000fe20000000f00 */
[----:B------:R-:W-:Y:S01]  /*5ec0*/  HMMA.16816.F32 R64, R16, R20, R88 ;  /* 0x000000141040723c */ /* 0x000fe20000001858 */
[----:B------:R-:W-:Y:S01]  /*5ed0*/  FFMA.FTZ R171, R146, c[0x0][0x23c], -R7 ;  /* 0x00008f0092ab7a23 */ /* 0x000fe20000010807 */
[----:B------:R-:W-:Y:S01]  /*5ee0*/  MOV R126, R140 ;  /* 0x0000008c007e7202 */ /* 0x000fe20000000f00 */
[--C-:B------:R-:W-:Y:S01]  /*5ef0*/  FFMA.FTZ R142, R193, c[0x0][0x23c], -R6.reuse ;  /* 0x00008f00c18e7a23 */ /* 0x100fe20000010806 */
[----:B------:R-:W-:Y:S01]  /*5f00*/  MOV R193, R159 ;  /* 0x0000009f00c17202 */ /* 0x000fe20000000f00 */
[----:B------:R-:W-:Y:S01]  /*5f10*/  IMAD.MOV.U32 R56, RZ, RZ, R59 ;  /* 0x000000ffff387224 */ /* 0x000fe200078e003b */
[----:B-1----:R-:W-:Y:S01]  /*5f20*/  MOV R0, R11 ;  /* 0x0000000b00007202 */ /* 0x002fe20000000f00 */
[----:B------:R-:W-:Y:S01]  /*5f30*/  FFMA.FTZ R158, R187, c[0x0][0x23c], -R6 ;  /* 0x00008f00bb9e7a23 */ /* 0x000fe20000010806 */
[----:B------:R-:W-:Y:S01]  /*5f40*/  MOV R88, R161 ;  /* 0x000000a100587202 */ /* 0x000fe20000000f00 */
[----:B------:R-:W-:Y:S01]  /*5f50*/  FFMA.FTZ R26, R248, c[0x0][0x23c], -R5 ;  /* 0x00008f00f81a7a23 */ /* 0x000fe20000010805 */
[----:B------:R-:W-:Y:S01]  /*5f60*/  MOV R248, R143 ;  /* 0x0000008f00f87202 */ /* 0x000fe20000000f00 */
[----:B------:R-:W-:Y:S01]  /*5f70*/  IMAD.MOV.U32 R123, RZ, RZ, R152 ;  /* 0x000000ffff7b7224 */ /* 0x000fe200078e0098 */
[----:B------:R-:W-:Y:S01]  /*5f80*/  MOV R89, R160 ;  /* 0x000000a000597202 */ /* 0x000fe20000000f00 */
[--C-:B------:R-:W-:Y:S01]  /*5f90*/  FFMA.FTZ R168, R151, c[0x0][0x23c], -R8.reuse ;  /* 0x00008f0097a87a23 */ /* 0x100fe20000010808 */
[----:B------:R-:W-:Y:S01]  /*5fa0*/  MOV R91, R9 ;  /* 0x00000009005b7202 */ /* 0x000fe20000000f00 */
[----:B------:R-:W-:-:S02]  /*5fb0*/  FFMA.FTZ R169, R145, c[0x0][0x23c], -R8 ;  /* 0x00008f0091a97a23 */ /* 0x000fc40000010808 */
[--C-:B------:R-:W-:Y:S02]  /*5fc0*/  FFMA.FTZ R170, R144, c[0x0][0x23c], -R8.reuse ;  /* 0x00008f0090aa7a23 */ /* 0x100fe40000010808 */
[--C-:B------:R-:W-:Y:S02]  /*5fd0*/  FFMA.FTZ R133, R199, c[0x0][0x23c], -R8.reuse ;  /* 0x00008f00c7857a23 */ /* 0x100fe40000010808 */
[--C-:B------:R-:W-:Y:S02]  /*5fe0*/  FFMA.FTZ R131, R192, c[0x0][0x23c], -R8.reuse ;  /* 0x00008f00c0837a23 */ /* 0x100fe40000010808 */
[--C-:B------:R-:W-:Y:S02]  /*5ff0*/  FFMA.FTZ R147, R147, c[0x0][0x23c], -R8.reuse ;  /* 0x00008f0093937a23 */ /* 0x100fe40000010808 */
[--C-:B------:R-:W-:Y:S02]  /*6000*/  FFMA.FTZ R148, R186, c[0x0][0x23c], -R8.reuse ;  /* 0x00008f00ba947a23 */ /* 0x100fe40000010808 */
[----:B------:R-:W-:-:S02]  /*6010*/  FFMA.FTZ R149, R149, c[0x0][0x23c], -R8 ;  /* 0x00008f0095957a23 */ /* 0x000fc40000010808 */
[----:B------:R-:W-:Y:S02]  /*6020*/  FFMA.FTZ R150, R150, c[0x0][0x23c], -R8 ;  /* 0x00008f0096967a23 */ /* 0x000fe40000010808 */
[--C-:B------:R-:W-:Y:S02]  /*6030*/  FFMA.FTZ R153, R185, c[0x0][0x23c], -R7.reuse ;  /* 0x00008f00b9997a23 */ /* 0x100fe40000010807 */
[--C-:B------:R-:W-:Y:S02]  /*6040*/  FFMA.FTZ R154, R184, c[0x0][0x23c], -R7.reuse ;  /* 0x00008f00b89a7a23 */ /* 0x100fe40000010807 */
[--C-:B------:R-:W-:Y:S02]  /*6050*/  FFMA.FTZ R179, R179, c[0x0][0x23c], -R7.reuse ;  /* 0x00008f00b3b37a23 */ /* 0x100fe40000010807 */
[--C-:B------:R-:W-:Y:S02]  /*6060*/  FFMA.FTZ R178, R178, c[0x0][0x23c], -R7.reuse ;  /* 0x00008f00b2b27a23 */ /* 0x100fe40000010807 */
[----:B------:R-:W-:Y:S01]  /*6070*/  FFMA.FTZ R176, R176, c[0x0][0x23c], -R7 ;  /* 0x00008f00b0b07a23 */ /* 0x000fe20000010807 */
[----:B------:R-:W-:Y:S01]  /*6080*/  MOV R206, R50 ;  /* 0x0000003200ce7202 */ /* 0x000fe20000000f00 */
[----:B------:R-:W-:Y:S01]  /*6090*/  IMAD.MOV.U32 R125, RZ, RZ, R138 ;  /* 0x000000ffff7d7224 */ /* 0x000fe200078e008a */
[----:B------:R-:W-:Y:S01]  /*60a0*/  LDSM.16.MT88.4 R16, [R217+0xa000] ;  /* 0x00a00000d910783b */ /* 0x000fe20000004200 */
[----:B------:R-:W-:-:S02]  /*60b0*/  IMAD.MOV.U32 R59, RZ, RZ, R156 ;  /* 0x000000ffff3b7224 */ /* 0x000fc400078e009c */
[----:B------:R-:W-:Y:S02]  /*60c0*/  IMAD.MOV.U32 R187, RZ, RZ, R2 ;  /* 0x000000ffffbb7224 */ /* 0x000fe400078e0002 */
[----:B------:R-:W-:Y:S02]  /*60d0*/  IMAD.MOV.U32 R203, RZ, RZ, R162 ;  /* 0x000000ffffcb7224 */ /* 0x000fe400078e00a2 */
[----:B------:R-:W-:Y:S01]  /*60e0*/  FFMA.FTZ R146, R209, c[0x0][0x23c], -R5 ;  /* 0x00008f00d1927a23 */ /* 0x000fe20000010805 */
[----:B------:R-:W-:Y:S01]  /*60f0*/  F2FP.PACK_AB R9, R243, R242 ;  /* 0x000000f2f309723e */ /* 0x000fe200000000ff */
[--C-:B------:R-:W-:Y:S01]  /*6100*/  FFMA.FTZ R132, R196, c[0x0][0x23c], -R8.reuse ;  /* 0x00008f00c4847a23 */ /* 0x100fe20000010808 */
[----:B------:R-:W-:Y:S01]  /*6110*/  F2FP.PACK_AB R11, R245, R244 ;  /* 0x000000f4f50b723e */ /* 0x000fe200000000ff */
[----:B------:R-:W-:Y:S01]  /*6120*/  FFMA.FTZ R163, R177, c[0x0][0x23c], -R8 ;  /* 0x00008f00b1a37a23 */ /* 0x000fe20000010808 */
[----:B------:R-:W-:Y:S01]  /*6130*/  F2FP.PACK_AB R8, R251, R250 ;  /* 0x000000fafb08723e */ /* 0x000fe200000000ff */
[----:B------:R-:W-:-:S02]  /*6140*/  FFMA.FTZ R128, R208, c[0x0][0x23c], -R7 ;  /* 0x00008f00d0807a23 */ /* 0x000fc40000010807 */
[--C-:B------:R-:W-:Y:S02]  /*6150*/  FFMA.FTZ R27, R204, c[0x0][0x23c], -R7.reuse ;  /* 0x00008f00cc1b7a23 */ /* 0x100fe40000010807 */
[--C-:B------:R-:W-:Y:S02]  /*6160*/  FFMA.FTZ R151, R197, c[0x0][0x23c], -R7.reuse ;  /* 0x00008f00c5977a23 */ /* 0x100fe40000010807 */
[----:B------:R-:W-:Y:S01]  /*6170*/  FFMA.FTZ R152, R195, c[0x0][0x23c], -R7 ;  /* 0x00008f00c3987a23 */ /* 0x000fe20000010807 */
[----:B---3--:R-:W-:Y:S01]  /*6180*/  F2FP.PACK_AB R7, R210, R211 ;  /* 0x000000d3d207723e */ /* 0x008fe200000000ff */
[--C-:B------:R-:W-:Y:S02]  /*6190*/  FFMA.FTZ R25, R247, c[0x0][0x23c], -R6.reuse ;  /* 0x00008f00f7197a23 */ /* 0x100fe40000010806 */
[--C-:B------:R-:W-:Y:S02]  /*61a0*/  FFMA.FTZ R24, R239, c[0x0][0x23c], -R6.reuse ;  /* 0x00008f00ef187a23 */ /* 0x100fe40000010806 */
[----:B------:R-:W-:-:S02]  /*61b0*/  FFMA.FTZ R23, R215, c[0x0][0x23c], -R6 ;  /* 0x00008f00d7177a23 */ /* 0x000fc40000010806 */
[--C-:B------:R-:W-:Y:S02]  /*61c0*/  FFMA.FTZ R22, R235, c[0x0][0x23c], -R6.reuse ;  /* 0x00008f00eb167a23 */ /* 0x100fe40000010806 */
[--C-:B------:R-:W-:Y:S02]  /*61d0*/  FFMA.FTZ R140, R205, c[0x0][0x23c], -R6.reuse ;  /* 0x00008f00cd8c7a23 */ /* 0x100fe40000010806 */
[--C-:B------:R-:W-:Y:S02]  /*61e0*/  FFMA.FTZ R138, R194, c[0x0][0x23c], -R6.reuse ;  /* 0x00008f00c28a7a23 */ /* 0x100fe40000010806 */
[--C-:B------:R-:W-:Y:S02]  /*61f0*/  FFMA.FTZ R155, R191, c[0x0][0x23c], -R6.reuse ;  /* 0x00008f00bf9b7a23 */ /* 0x100fe40000010806 */
[--C-:B------:R-:W-:Y:S02]  /*6200*/  FFMA.FTZ R156, R190, c[0x0][0x23c], -R6.reuse ;  /* 0x00008f00be9c7a23 */ /* 0x100fe40000010806 */
[----:B------:R-:W-:Y:S01]  /*6210*/  FFMA.FTZ R157, R189, c[0x0][0x23c], -R6 ;  /* 0x00008f00bd9d7a23 */ /* 0x000fe20000010806 */
[----:B------:R-:W-:Y:S01]  /*6220*/  F2FP.PACK_AB R6, R236, R237 ;  /* 0x000000edec06723e */ /* 0x000fe200000000ff */
[----:B------:R-:W-:-:S02]  /*6230*/  FFMA.FTZ R21, R48, c[0x0][0x23c], -R5 ;  /* 0x00008f0030157a23 */ /* 0x000fc40000010805 */
[--C-:B------:R-:W-:Y:S02]  /*6240*/  FFMA.FTZ R20, R49, c[0x0][0x23c], -R5.reuse ;  /* 0x00008f0031147a23 */ /* 0x100fe40000010805 */
[--C-:B------:R-:W-:Y:S02]  /*6250*/  FFMA.FTZ R2, R249, c[0x0][0x23c], -R5.reuse ;  /* 0x00008f00f9027a23 */ /* 0x100fe40000010805 */
[--C-:B------:R-:W-:Y:S02]  /*6260*/  FFMA.FTZ R143, R238, c[0x0][0x23c], -R5.reuse ;  /* 0x00008f00ee8f7a23 */ /* 0x100fe40000010805 */
[--C-:B------:R-:W-:Y:S02]  /*6270*/  FFMA.FTZ R144, R214, c[0x0][0x23c], -R5.reuse ;  /* 0x00008f00d6907a23 */ /* 0x100fe40000010805 */
[----:B------:R-:W-:Y:S01]  /*6280*/  IMAD.MOV.U32 R90, RZ, RZ, R10 ;  /* 0x000000ffff5a7224 */ /* 0x000fe200078e000a */
[----:B------:R-:W-:Y:S01]  /*6290*/  F2FP.PACK_AB R10, R246, R252 ;  /* 0x000000fcf60a723e */ /* 0x000fe200000000ff */
[----:B------:R-:W-:-:S02]  /*62a0*/  FFMA.FTZ R145, R207, c[0x0][0x23c], -R5 ;  /* 0x00008f00cf917a23 */ /* 0x000fc40000010805 */
[----:B------:R-:W-:Y:S01]  /*62b0*/  IMAD.MOV.U32 R209, RZ, RZ, R4 ;  /* 0x000000ffffd17224 */ /* 0x000fe200078e0004 */
[----:B------:R-:W-:Y:S01]  /*62c0*/  F2FP.PACK_AB R4, R240, R241 ;  /* 0x000000f1f004723e */ /* 0x000fe200000000ff */
[--C-:B------:R-:W-:Y:S02]  /*62d0*/  FFMA.FTZ R159, R202, c[0x0][0x23c], -R5.reuse ;  /* 0x00008f00ca9f7a23 */ /* 0x100fe40000010805 */
[--C-:B------:R-:W-:Y:S02]  /*62e0*/  FFMA.FTZ R160, R201, c[0x0][0x23c], -R5.reuse ;  /* 0x00008f00c9a07a23 */ /* 0x100fe40000010805 */
[--C-:B------:R-:W-:Y:S02]  /*62f0*/  FFMA.FTZ R161, R200, c[0x0][0x23c], -R5.reuse ;  /* 0x00008f00c8a17a23 */ /* 0x100fe40000010805 */
[----:B------:R-:W-:Y:S01]  /*6300*/  FFMA.FTZ R162, R198, c[0x0][0x23c], -R5 ;  /* 0x00008f00c6a27a23 */ /* 0x000fe20000010805 */
[----:B------:R-:W-:Y:S01]  /*6310*/  F2FP.PACK_AB R5, R212, R213 ;  /* 0x000000d5d405723e */ /* 0x000fe200000000ff */
        /* <DEDUP_REMOVED lines=10> */
[----:B----4-:R-:W-:Y:S01]  /*63c0*/  HMMA.16816.F32 R60, R4, R12, R108 ;  /* 0x0000000c043c723c */ /* 0x010fe2000000186c */
[----:B------:R-:W-:-:S02]  /*63d0*/  MOV R194, R124 ;  /* 0x0000007c00c27202 */ /* 0x000fc40000000f00 */
[----:B------:R-:W-:Y:S02]  /*63e0*/  MOV R190, R126 ;  /* 0x0000007e00be7202 */ /* 0x000fe40000000f00 */
[----:B------:R-:W-:Y:S02]  /*63f0*/  MOV R189, R127 ;  /* 0x0000007f00bd7202 */ /* 0x000fe40000000f00 */
[----:B------:R-:W-:Y:S01]  /*6400*/  MOV R249, R120 ;  /* 0x0000007800f97202 */ /* 0x000fe20000000f00 */
[----:B------:R-:W-:Y:S01]  /*6410*/  HMMA.16816.F32 R124, R8, R12, R112 ;  /* 0x0000000c087c723c */ /* 0x000fe20000001870 */
[----:B------:R-:W-:Y:S02]  /*6420*/  MOV R214, R122 ;  /* 0x0000007a00d67202 */ /* 0x000fe40000000f00 */
[----:B------:R-:W-:-:S05]  /*6430*/  MOV R199, R123 ;  /* 0x0000007b00c77202 */ /* 0x000fca0000000f00 */
[-C--:B------:R-:W-:Y:S08]  /*6440*/  HMMA.16816.F32 R56, R4, R14.reuse, R104 ;  /* 0x0000000e0438723c */ /* 0x080ff00000001868 */
[----:B------:R-:W-:Y:S01]  /*6450*/  HMMA.16816.F32 R120, R8, R14, R100 ;  /* 0x0000000e0878723c */ /* 0x000fe20000001864 */
[----:B------:R-:W1:Y:S01]  /*6460*/  LDSM.16.MT88.4 R12, [R219+0xa000] ;  /* 0x00a00000db0c783b */ /* 0x000e620000004200 */
[----:B------:R-:W-:Y:S01]  /*6470*/  IMAD.MOV.U32 R196, RZ, RZ, R51 ;  /* 0x000000ffffc47224 */ /* 0x000fe200078e0033 */
[----:B------:R-:W-:Y:S01]  /*6480*/  MOV R192, R44 ;  /* 0x0000002c00c07202 */ /* 0x000fe20000000f00 */
[----:B------:R-:W-:Y:S01]  /*6490*/  IMAD.MOV.U32 R177, RZ, RZ, R46 ;  /* 0x000000ffffb17224 */ /* 0x000fe200078e002e */
[----:B------:R-:W-:-:S02]  /*64a0*/  MOV R186, R45 ;  /* 0x0000002d00ba7202 */ /* 0x000fc40000000f00 */
[----:B------:R-:W-:Y:S01]  /*64b0*/  MOV R204, R47 ;  /* 0x0000002f00cc7202 */ /* 0x000fe20000000f00 */
[-C--:B-1----:R-:W-:Y:S08]  /*64c0*/  HMMA.16816.F32 R112, R8, R12.reuse, R96 ;  /* 0x0000000c0870723c */ /* 0x082ff00000001860 */
[C---:B------:R-:W-:Y:S08]  /*64d0*/  HMMA.16816.F32 R48, R4.reuse, R12, R84 ;  /* 0x0000000c0430723c */ /* 0x040ff00000001854 */
[-C--:B------:R-:W-:Y:S08]  /*64e0*/  HMMA.16816.F32 R44, R4, R14.reuse, R80 ;  /* 0x0000000e042c723c */ /* 0x080ff00000001850 */
[C---:B------:R-:W-:Y:S01]  /*64f0*/  HMMA.16816.F32 R108, R8.reuse, R14, R76 ;  /* 0x0000000e086c723c */ /* 0x040fe2000000184c */
[----:B------:R-:W1:Y:S01]  /*6500*/  LDSM.16.MT88.4 R12, [R218+0xa000] ;  /* 0x00a00000da0c783b */ /* 0x000e620000004200 */
[----:B------:R-:W-:Y:S06]  /*6510*/  MUFU.EX2 R207, R23 ;  /* 0x0000001700cf7308 */ /* 0x000fec0000000800 */
[----:B------:R-:W-:Y:S02]  /*6520*/  HMMA.16816.F32 R96, R8, R16, R116 ;  /* 0x000000100860723c */ /* 0x000fe40000001874 */
[----:B------:R-:W-:Y:S01]  /*6530*/  MUFU.EX2 R208, R22 ;  /* 0x0000001600d07308 */ /* 0x000fe20000000800 */
[----:B------:R-:W-:-:S05]  /*6540*/  FADD.FTZ R0, R0, R209 ;  /* 0x000000d100007221 */ /* 0x000fca0000010000 */
[----:B------:R-:W-:Y:S02]  /*6550*/  HMMA.16816.F32 R40, R4, R16, R72 ;  /* 0x000000100428723c */ /* 0x000fe40000001848 */
[----:B------:R-:W-:Y:S01]  /*6560*/  MUFU.EX2 R117, R21 ;  /* 0x0000001500757308 */ /* 0x000fe20000000800 */
[----:B------:R-:W-:-:S05]  /*6570*/  MOV R209, R238 ;  /* 0x000000ee00d17202 */ /* 0x000fca0000000f00 */
[-C--:B------:R-:W-:Y:S02]  /*6580*/  HMMA.16816.F32 R36, R4, R18.reuse, R68 ;  /* 0x000000120424723c */ /* 0x080fe40000001844 */
[----:B------:R2:W-:Y:S06]  /*6590*/  MUFU.EX2 R118, R20 ;  /* 0x0000001400767308 */ /* 0x0005ec0000000800 */
[----:B------:R-:W-:Y:S01]  /*65a0*/  HMMA.16816.F32 R92, R8, R18, R92 ;  /* 0x00000012085c723c */ /* 0x000fe2000000185c */
[----:B------:R-:W-:Y:S01]  /*65b0*/  LDSM.16.MT88.4 R16, [R219+0xa800] ;  /* 0x00a80000db10783b */ /* 0x000fe20000004200 */
[----:B------:R-:W-:-:S06]  /*65c0*/  MOV R238, R187 ;  /* 0x000000bb00ee7202 */ /* 0x000fcc0000000f00 */
[C---:B-1----:R-:W-:Y:S01]  /*65d0*/  HMMA.16816.F32 R32, R4.reuse, R12, R32 ;  /* 0x0000000c0420723c */ /* 0x042fe20000001820 */
[----:B--2---:R-:W1:Y:S07]  /*65e0*/  LDSM.16.MT88.4 R20, [R216+0xa800] ;  /* 0x00a80000d814783b */ /* 0x004e6e0000004200 */
[----:B------:R-:W-:Y:S01]  /*65f0*/  HMMA.16816.F32 R28, R4, R14, R28 ;  /* 0x0000000e041c723c */ /* 0x000fe2000000181c */
[----:B------:R-:W-:-:S07]  /*6600*/  MOV R187, R191 ;  /* 0x000000bf00bb7202 */ /* 0x000fce0000000f00 */
[C---:B------:R-:W-:Y:S08]  /*6610*/  HMMA.16816.F32 R84, R8.reuse, R12, R64 ;  /* 0x0000000c0854723c */ /* 0x040ff00000001840 */
[----:B------:R-:W-:Y:S01]  /*6620*/  HMMA.16816.F32 R80, R8, R14, R52 ;  /* 0x0000000e0850723c */ /* 0x000fe20000001834 */
[----:B------:R-:W2:Y:S04]  /*6630*/  LDSM.16.MT88.4 R12, [R217+0xa800] ;  /* 0x00a80000d90c783b */ /* 0x000ea80000004200 */
[----:B------:R-:W3:Y:S01]  /*6640*/  LDSM.16.MT88.4 R8, [R218+0xa800] ;  /* 0x00a80000da08783b */ /* 0x000ee20000004200 */
[----:B------:R-:W-:Y:S01]  /*6650*/  IMAD.MOV.U32 R191, RZ, RZ, R235 ;  /* 0x000000ffffbf7224 */ /* 0x000fe200078e00eb */
[----:B------:R-:W-:-:S02]  /*6660*/  MOV R235, R215 ;  /* 0x000000d700eb7202 */ /* 0x000fc40000000f00 */
[----:B------:R-:W-:Y:S01]  /*6670*/  MOV R215, R239 ;  /* 0x000000ef00d77202 */ /* 0x000fe20000000f00 */
[----:B------:R-:W-:Y:S01]  /*6680*/  IMAD.MOV.U32 R239, RZ, RZ, R247 ;  /* 0x000000ffffef7224 */ /* 0x000fe200078e00f7 */
[----:B------:R-:W-:Y:S01]  /*6690*/  MOV R247, R184 ;  /* 0x000000b800f77202 */ /* 0x000fe20000000f00 */
[----:B------:R-:W-:Y:S01]  /*66a0*/  IMAD.MOV.U32 R202, RZ, RZ, R248 ;  /* 0x000000ffffca7224 */ /* 0x000fe200078e00f8 */
[----:B------:R-:W-:Y:S01]  /*66b0*/  MOV R184, R185 ;  /* 0x000000b900b87202 */ /* 0x000fe20000000f00 */
[----:B------:R-:W-:Y:S02]  /*66c0*/  IMAD.MOV.U32 R248, RZ, RZ, R189 ;  /* 0x000000fffff87224 */ /* 0x000fe400078e00bd */
[----:B------:R-:W-:Y:S01]  /*66d0*/  IMAD.MOV.U32 R185, RZ, RZ, R195 ;  /* 0x000000ffffb97224 */ /* 0x000fe200078e00c3 */
[----:B------:R-:W-:Y:S01]  /*66e0*/  MOV R195, R197 ;  /* 0x000000c500c37202 */ /* 0x000fe20000000f00 */
[----:B------:R-:W-:Y:S01]  /*66f0*/  IMAD.MOV.U32 R189, RZ, RZ, R177 ;  /* 0x000000ffffbd7224 */ /* 0x000fe200078e00b1 */
[----:B------:R-:W-:Y:S01]  /*6700*/  MOV R177, R192 ;  /* 0x000000c000b17202 */ /* 0x000fe20000000f00 */
[----:B------:R-:W-:Y:S01]  /*6710*/  MUFU.EX2 R119, R25 ;  /* 0x0000001900777308 */ /* 0x000fe20000000800 */
[----:B------:R-:W-:-:S02]  /*6720*/  MOV R197, R204 ;  /* 0x000000cc00c57202 */ /* 0x000fc40000000f00 */
[----:B------:R-:W-:-:S05]  /*6730*/  MOV R192, R206 ;  /* 0x000000ce00c07202 */ /* 0x000fca0000000f00 */
[----:B------:R4:W1:Y:S08]  /*6740*/  MUFU.EX2 R205, R24 ;  /* 0x0000001800cd7308 */ /* 0x0008700000000800 */
[----:B------:R1:W-:Y:S08]  /*6750*/  MUFU.EX2 R204, R2 ;  /* 0x0000000200cc7308 */ /* 0x0003f00000000800 */
[----:B------:R-:W2:Y:S01]  /*6760*/  MUFU.EX2 R206, R26 ;  /* 0x0000001a00ce7308 */ /* 0x000ea20000000800 */
[----:B------:R-:W-:-:S02]  /*6770*/  FADD.FTZ R4, R135, R134 ;  /* 0x0000008687047221 */ /* 0x000fc40000010000 */
[----:B------:R-:W-:Y:S02]  /*6780*/  FADD.FTZ R5, R234, R136 ;  /* 0x00000088ea057221 */ /* 0x000fe40000010000 */
[----:B------:R-:W-:Y:S01]  /*6790*/  FADD.FTZ R6, R232, R233 ;  /* 0x000000e9e8067221 */ /* 0x000fe20000010000 */
[----:B------:R-:W-:Y:S01]  /*67a0*/  MOV R201, R214 ;  /* 0x000000d600c97202 */ /* 0x000fe20000000f00 */
[----:B----4-:R-:W-:Y:S01]  /*67b0*/  FADD.FTZ R24, R229, R5 ;  /* 0x00000005e5187221 */ /* 0x010fe20000010000 */
[----:B------:R-:W-:Y:S01]  /*67c0*/  MUFU.EX2 R137, R137 ;  /* 0x0000008900897308 */ /* 0x000fe20000000800 */
[----:B------:R-:W-:Y:S01]  /*67d0*/  MOV R214, R249 ;  /* 0x000000f900d67202 */ /* 0x000fe20000000f00 */
[----:B-1----:R-:W-:Y:S01]  /*67e0*/  FADD.FTZ R2, R230, R4 ;  /* 0x00000004e6027221 */ /* 0x002fe20000010000 */
[----:B------:R-:W-:Y:S01]  /*67f0*/  MOV R249, R190 ;  /* 0x000000be00f97202 */ /* 0x000fe20000000f00 */
[----:B------:R-:W-:Y:S01]  /*6800*/  FADD.FTZ R25, R228, R6 ;  /* 0x00000006e4197221 */ /* 0x000fe20000010000 */
[----:B------:R-:W-:Y:S01]  /*6810*/  F2FP.PACK_AB R4, R205, R119 ;  /* 0x00000077cd04723e */ /* 0x000fe200000000ff */
[----:B------:R1:W5:Y:S02]  /*6820*/  LDL.LU R134, [R1+0xb8] ;  /* 0x0000b80001867983 */ /* 0x0003640000300800 */
[----:B------:R-:W-:Y:S01]  /*6830*/  MUFU.EX2 R133, R133 ;  /* 0x0000008500857308 */ /* 0x000fe20000000800 */
[----:B------:R-:W-:-:S02]  /*6840*/  F2FP.PACK_AB R5, R118, R117 ;  /* 0x000000757605723e */ /* 0x000fc400000000ff */
[----:B--2---:R-:W-:Y:S02]  /*6850*/  F2FP.PACK_AB R7, R206, R204 ;  /* 0x000000ccce07723e */ /* 0x004fe400000000ff */
[----:B------:R-:W-:-:S03]  /*6860*/  MOV R190, R186 ;  /* 0x000000ba00be7202 */ /* 0x000fc60000000f00 */
[----:B------:R-:W-:Y:S01]  /*6870*/  MUFU.EX2 R132, R132 ;  /* 0x0000008400847308 */ /* 0x000fe20000000800 */
[----:B------:R-:W-:Y:S01]  /*6880*/  F2FP.PACK_AB R6, R208, R207 ;  /* 0x000000cfd006723e */ /* 0x000fe200000000ff */
[----:B------:R-:W-:-:S06]  /*6890*/  FADD.FTZ R0, R201, R0 ;  /* 0x00000000c9007221 */ /* 0x000fcc0000010000 */
[----:B------:R-:W2:Y:S01]  /*68a0*/  MUFU.EX2 R131, R131 ;  /* 0x0000008300837308 */ /* 0x000ea20000000800 */
[----:B------:R-:W-:-:S07]  /*68b0*/  MOV R54, R177 ;  /* 0x000000b100367202 */ /* 0x000fce0000000f00 */
[----:B------:R-:W-:Y:S01]  /*68c0*/  MUFU.EX2 R130, R130 ;  /* 0x0000008200827308 */ /* 0x000fe20000000800 */
[----:B------:R-:W-:-:S07]  /*68d0*/  IMAD.MOV.U32 R201, RZ, RZ, R214 ;  /* 0x000000ffffc97224 */ /* 0x000fce00078e00d6 */
[----:B------:R-:W-:Y:S01]  /*68e0*/  MUFU.EX2 R129, R129 ;  /* 0x0000008100817308 */ /* 0x000fe20000000800 */
[----:B------:R-:W-:-:S07]  /*68f0*/  MOV R200, R238 ;  /* 0x000000ee00c87202 */ /* 0x000fce0000000f00 */
[----:B------:R-:W-:Y:S01]  /*6900*/  MUFU.EX2 R128, R128 ;  /* 0x0000008000807308 */ /* 0x000fe20000000800 */
[----:B------:R-:W-:-:S07]  /*6910*/  MOV R198, R248 ;  /* 0x000000f800c67202 */ /* 0x000fce0000000f00 */
[----:B------:R4:W1:Y:S01]  /*6920*/  MUFU.EX2 R116, R27 ;  /* 0x0000001b00747308 */ /* 0x0008620000000800 */
[----:B------:R-:W-:Y:S01]  /*6930*/  MOV R214, R187 ;  /* 0x000000bb00d67202 */ /* 0x000fe20000000f00 */
[----:B------:R-:W-:Y:S01]  /*6940*/  IMAD.MOV.U32 R248, RZ, RZ, R190 ;  /* 0x000000fffff87224 */ /* 0x000fe200078e00be */
[----:B------:R-:W-:Y:S01]  /*6950*/  MOV R238, R189 ;  /* 0x000000bd00ee7202 */ /* 0x000fe20000000f00 */
[----:B------:R-:W-:Y:S01]  /*6960*/  IMAD.MOV.U32 R189, RZ, RZ, R89 ;  /* 0x000000ffffbd7224 */ /* 0x000fe200078e0059 */
[----:B------:R-:W-:Y:S01]  /*6970*/  MOV R190, R88 ;  /* 0x0000005800be7202 */ /* 0x000fe20000000f00 */
[C---:B------:R-:W-:Y:S01]  /*6980*/  HMMA.16816.F32 R104, R4.reuse, R20, R60 ;  /* 0x000000140468723c */ /* 0x040fe2000000183c */
[----:B------:R-:W-:Y:S01]  /*6990*/  MOV R177, R90 ;  /* 0x0000005a00b17202 */ /* 0x000fe20000000f00 */
[----:B------:R-:W-:Y:S01]  /*69a0*/  IMAD.MOV.U32 R55, RZ, RZ, R249 ;  /* 0x000000ffff377224 */ /* 0x000fe200078e00f9 */
[----:B------:R-:W-:Y:S01]  /*69b0*/  MOV R187, R91 ;  /* 0x0000005b00bb7202 */ /* 0x000fe20000000f00 */
[----:B------:R-:W-:Y:S01]  /*69c0*/  MUFU.EX2 R138, R138 ;  /* 0x0000008a008a7308 */ /* 0x000fe20000000800 */
[----:B------:R1:W5:Y:S03]  /*69d0*/  LDL.LU R135, [R1+0xb4] ;  /* 0x0000b40001877983 */ /* 0x0003660000300800 */
[C---:B------:R-:W-:Y:S08]  /*69e0*/  HMMA.16816.F32 R100, R4.reuse, R22, R56 ;  /* 0x000000160464723c */ /* 0x040ff00000001838 */
[C---:B------:R-:W-:Y:S08]  /*69f0*/  HMMA.16816.F32 R76, R4.reuse, R18, R44 ;  /* 0x00000012044c723c */ /* 0x040ff0000000182c */
[C---:B------:R-:W-:Y:S08]  /*6a00*/  HMMA.16816.F32 R72, R4.reuse, R12, R40 ;  /* 0x0000000c0448723c */ /* 0x040ff00000001828 */
[C---:B------:R-:W-:Y:S08]  /*6a10*/  HMMA.16816.F32 R68, R4.reuse, R14, R36 ;  /* 0x0000000e0444723c */ /* 0x040ff00000001824 */
[C---:B---3--:R-:W-:Y:S08]  /*6a20*/  HMMA.16816.F32 R64, R4.reuse, R8, R32 ;  /* 0x000000080440723c */ /* 0x048ff00000001820 */
[----:B------:R-:W-:Y:S01]  /*6a30*/  HMMA.16816.F32 R60, R4, R10, R28 ;  /* 0x0000000a043c723c */ /* 0x000fe2000000181c */
[----:B----4-:R-:W-:-:S02]  /*6a40*/  MOV R27, R55 ;  /* 0x00000037001b7202 */ /* 0x010fc40000000f00 */
[----:B------:R-:W-:-:S05]  /*6a50*/  MOV R26, R198 ;  /* 0x000000c6001a7202 */ /* 0x000fca0000000f00 */
[----:B------:R-:W-:Y:S01]  /*6a60*/  HMMA.16816.F32 R88, R4, R16, R48 ;  /* 0x000000100458723c */ /* 0x000fe20000001830 */
[----:B------:R-:W-:Y:S01]  /*6a70*/  IMAD.MOV.U32 R249, RZ, RZ, R227 ;  /* 0x000000fffff97224 */ /* 0x000fe200078e00e3 */
[----:B------:R3:W5:Y:S01]  /*6a80*/  LDL.LU R136, [R1+0xb0] ;  /* 0x0000b00001887983 */ /* 0x0007620000300800 */
[----:B------:R-:W-:-:S04]  /*6a90*/  IMAD.MOV.U32 R198, RZ, RZ, R200 ;  /* 0x000000ffffc67224 */ /* 0x000fc800078e00c8 */
[----:B------:R-:W-:Y:S02]  /*6aa0*/  FADD.FTZ R5, R54, R0 ;  /* 0x0000000036057221 */ /* 0x000fe40000010000 */
[----:B------:R-:W-:Y:S01]  /*6ab0*/  FADD.FTZ R4, R226, R2 ;  /* 0x00000002e2047221 */ /* 0x000fe20000010000 */
[----:B--2---:R-:W-:Y:S01]  /*6ac0*/  F2FP.PACK_AB R6, R131, R132 ;  /* 0x000000848306723e */ /* 0x004fe200000000ff */
[----:B------:R-:W-:Y:S01]  /*6ad0*/  FADD.FTZ R2, R225, R24 ;  /* 0x00000018e1027221 */ /* 0x000fe20000010000 */
[----:B-1----:R-:W-:Y:S01]  /*6ae0*/  F2FP.PACK_AB R7, R116, R128 ;  /* 0x000000807407723e */ /* 0x002fe200000000ff */
[----:B------:R-:W-:Y:S01]  /*6af0*/  FADD.FTZ R0, R224, R25 ;  /* 0x00000019e0007221 */ /* 0x000fe20000010000 */
[----:B------:R3:W5:Y:S01]  /*6b00*/  LDL.LU R234, [R1+0xac] ;  /* 0x0000ac0001ea7983 */ /* 0x0007620000300800 */
[----:B------:R-:W-:Y:S01]  /*6b10*/  FADD.FTZ R25, R223, R5 ;  /* 0x00000005df197221 */ /* 0x000fe20000010000 */
[----:B------:R-:W-:Y:S01]  /*6b20*/  F2FP.PACK_AB R5, R129, R130 ;  /* 0x000000828105723e */ /* 0x000fe200000000ff */
[----:B------:R-:W-:Y:S01]  /*6b30*/  FADD.FTZ R24, R222, R4 ;  /* 0x00000004de187221 */ /* 0x000fe20000010000 */
[----:B------:R-:W-:-:S02]  /*6b40*/  F2FP.PACK_AB R4, R133, R137 ;  /* 0x000000898504723e */ /* 0x000fc400000000ff */
[----:B------:R-:W-:Y:S01]  /*6b50*/  MOV R200, R201 ;  /* 0x000000c900c87202 */ /* 0x000fe20000000f00 */
[----:B------:R-:W-:Y:S01]  /*6b60*/  FADD.FTZ R2, R221, R2 ;  /* 0x00000002dd027221 */ /* 0x000fe20000010000 */
[----:B------:R3:W5:Y:S03]  /*6b70*/  LDL.LU R233, [R1+0xa8] ;  /* 0x0000a80001e97983 */ /* 0x0007660000300800 */
[C---:B------:R-:W-:Y:S08]  /*6b80*/  HMMA.16816.F32 R56, R4.reuse, R20, R124 ;  /* 0x000000140438723c */ /* 0x040ff0000000187c */
[C---:B------:R-:W-:Y:S01]  /*6b90*/  HMMA.16816.F32 R48, R4.reuse, R22, R120 ;  /* 0x000000160430723c */ /* 0x040fe20000001878 */
[----:B------:R-:W1:Y:S07]  /*6ba0*/  LDSM.16.MT88.4 R20, [R216+0xb000] ;  /* 0x00b00000d814783b */ /* 0x000e6e0000004200 */
[C---:B------:R-:W-:Y:S08]  /*6bb0*/  HMMA.16816.F32 R40, R4.reuse, R16, R112 ;  /* 0x000000100428723c */ /* 0x040ff00000001870 */
[C---:B------:R-:W-:Y:S01]  /*6bc0*/  HMMA.16816.F32 R36, R4.reuse, R18, R108 ;  /* 0x000000120424723c */ /* 0x040fe2000000186c */
[----:B------:R-:W2:Y:S07]  /*6bd0*/  LDSM.16.MT88.4 R16, [R219+0xb000] ;  /* 0x00b00000db10783b */ /* 0x000eae0000004200 */
[C---:B------:R-:W-:Y:S08]  /*6be0*/  HMMA.16816.F32 R28, R4.reuse, R12, R96 ;  /* 0x0000000c041c723c */ /* 0x040ff00000001860 */
[C---:B------:R-:W-:Y:S01]  /*6bf0*/  HMMA.16816.F32 R32, R4.reuse, R14, R92 ;  /* 0x0000000e0420723c */ /* 0x040fe2000000185c */
[----:B------:R-:W4:Y:S07]  /*6c00*/  LDSM.16.MT88.4 R12, [R217+0xb000] ;  /* 0x00b00000d90c783b */ /* 0x000f2e0000004200 */
[C---:B------:R-:W-:Y:S08]  /*6c10*/  HMMA.16816.F32 R52, R4.reuse, R8, R84 ;  /* 0x000000080434723c */ /* 0x040ff00000001854 */
[----:B------:R-:W-:Y:S01]  /*6c20*/  HMMA.16816.F32 R44, R4, R10, R80 ;  /* 0x0000000a042c723c */ /* 0x000fe20000001850 */
[----:B------:R-:W1:Y:S01]  /*6c30*/  LDSM.16.MT88.4 R8, [R218+0xb000] ;  /* 0x00b00000da08783b */ /* 0x000e620000004200 */
[----:B------:R-:W-:Y:S01]  /*6c40*/  MUFU.EX2 R108, R141 ;  /* 0x0000008d006c7308 */ /* 0x000fe20000000800 */
[----:B------:R-:W-:Y:S01]  /*6c50*/  MOV R201, R202 ;  /* 0x000000ca00c97202 */ /* 0x000fe20000000f00 */
[----:B------:R-:W-:Y:S01]  /*6c60*/  FADD.FTZ R0, R220, R0 ;  /* 0x00000000dc007221 */ /* 0x000fe20000010000 */
[----:B------:R3:W5:Y:S05]  /*6c70*/  LDL.LU R232, [R1+0xa4] ;  /* 0x0000a40001e87983 */ /* 0x00076a0000300800 */
[----:B------:R-:W1:Y:S08]  /*6c80*/  MUFU.EX2 R109, R140 ;  /* 0x0000008c006d7308 */ /* 0x000e700000000800 */
[----:B------:R-:W-:Y:S08]  /*6c90*/  MUFU.EX2 R99, R142 ;  /* 0x0000008e00637308 */ /* 0x000ff00000000800 */
[----:B------:R-:W-:Y:S08]  /*6ca0*/  MUFU.EX2 R98, R143 ;  /* 0x0000008f00627308 */ /* 0x000ff00000000800 */
[----:B------:R-:W1:Y:S08]  /*6cb0*/  MUFU.EX2 R97, R144 ;  /* 0x0000009000617308 */ /* 0x000e700000000800 */
[----:B------:R-:W-:Y:S08]  /*6cc0*/  MUFU.EX2 R95, R145 ;  /* 0x00000091005f7308 */ /* 0x000ff00000000800 */
[----:B------:R-:W1:Y:S01]  /*6cd0*/  MUFU.EX2 R96, R146 ;  /* 0x0000009200607308 */ /* 0x000e620000000800 */
[----:B------:R-:W-:-:S02]  /*6ce0*/  IMAD.MOV.U32 R202, RZ, RZ, R209 ;  /* 0x000000ffffca7224 */ /* 0x000fc400078e00d1 */
[----:B------:R-:W-:Y:S02]  /*6cf0*/  FADD.FTZ R5, R27, R25 ;  /* 0x000000191b057221 */ /* 0x000fe40000010000 */
[----:B------:R-:W-:-:S03]  /*6d00*/  FADD.FTZ R4, R26, R24 ;  /* 0x000000181a047221 */ /* 0x000fc60000010000 */
[----:B------:R-:W-:Y:S01]  /*6d10*/  MUFU.EX2 R94, R147 ;  /* 0x00000093005e7308 */ /* 0x000fe20000000800 */
[----:B------:R-:W-:-:S07]  /*6d20*/  FADD.FTZ R25, R201, R5 ;  /* 0x00000005c9197221 */ /* 0x000fce0000010000 */
[----:B------:R-:W1:Y:S01]  /*6d30*/  MUFU.EX2 R93, R148 ;  /* 0x00000094005d7308 */ /* 0x000e620000000800 */
[----:B------:R-:W-:-:S07]  /*6d40*/  FADD.FTZ R24, R202, R4 ;  /* 0x00000004ca187221 */ /* 0x000fce0000010000 */
[----:B------:R-:W-:Y:S08]  /*6d50*/  MUFU.EX2 R92, R149 ;  /* 0x00000095005c7308 */ /* 0x000ff00000000800 */
[----:B------:R-:W-:Y:S08]  /*6d60*/  MUFU.EX2 R87, R150 ;  /* 0x0000009600577308 */ /* 0x000ff00000000800 */
[----:B------:R1:W-:Y:S08]  /*6d70*/  MUFU.EX2 R86, R151 ;  /* 0x0000009700567308 */ /* 0x0003f00000000800 */
[----:B------:R-:W1:Y:S08]  /*6d80*/  MUFU.EX2 R85, R152 ;  /* 0x0000009800557308 */ /* 0x000e700000000800 */
[----:B------:R-:W-:Y:S08]  /*6d90*/  MUFU.EX2 R84, R153 ;  /* 0x0000009900547308 */ /* 0x000ff00000000800 */
[----:B------:R-:W2:Y:S01]  /*6da0*/  MUFU.EX2 R83, R154 ;  /* 0x0000009a00537308 */ /* 0x000ea20000000800 */
[----:B-1----:R-:W-:-:S02]  /*6db0*/  F2FP.PACK_AB R4, R109, R108 ;  /* 0x0000006c6d04723e */ /* 0x002fc400000000ff */
[----:B------:R-:W-:Y:S02]  /*6dc0*/  F2FP.PACK_AB R5, R97, R98 ;  /* 0x000000626105723e */ /* 0x000fe400000000ff */
[----:B------:R-:W-:Y:S02]  /*6dd0*/  F2FP.PACK_AB R6, R99, R138 ;  /* 0x0000008a6306723e */ /* 0x000fe400000000ff */
[----:B------:R-:W-:Y:S01]  /*6de0*/  F2FP.PACK_AB R7, R96, R95 ;  /* 0x0000005f6007723e */ /* 0x000fe200000000ff */
[----:B------:R-:W-:Y:S01]  /*6df0*/  FADD.FTZ R2, R198, R2 ;  /* 0x00000002c6027221 */ /* 0x000fe20000010000 */
[----:B------:R-:W-:Y:S01]  /*6e00*/  MOV R209, R139 ;  /* 0x0000008b00d17202 */ /* 0x000fe20000000f00 */
[----:B------:R-:W-:Y:S02]  /*6e10*/  FADD.FTZ R0, R200, R0 ;  /* 0x00000000c8007221 */ /* 0x000fe40000010000 */
[----:B------:R-:W-:Y:S01]  /*6e20*/  IMAD.MOV.U32 R186, RZ, RZ, R196 ;  /* 0x000000ffffba7224 */ /* 0x000fe200078e00c4 */
[----:B------:R-:W-:Y:S01]  /*6e30*/  MOV R113, R199 ;  /* 0x000000c700717202 */ /* 0x000fe20000000f00 */
[----:B------:R-:W-:Y:S01]  /*6e40*/  FADD.FTZ R2, R209, R2 ;  /* 0x00000002d1027221 */ /* 0x000fe20000010000 */
[----:B------:R-:W-:Y:S01]  /*6e50*/  HMMA.16816.F32 R104, R4, R20, R104 ;  /* 0x000000140468723c */ /* 0x000fe20000001868 */
[----:B------:R-:W-:Y:S01]  /*6e60*/  FADD.FTZ R25, R238, R25 ;  /* 0x00000019ee197221 */ /* 0x000fe20000010000 */
[----:B------:R-:W-:Y:S01]  /*6e70*/  MOV R120, R197 ;  /* 0x000000c500787202 */ /* 0x000fe20000000f00 */
[----:B------:R-:W-:Y:S01]  /*6e80*/  FADD.FTZ R0, R214, R0 ;  /* 0x00000000d6007221 */ /* 0x000fe20000010000 */
[----:B------:R-:W-:Y:S01]  /*6e90*/  MOV R121, R195 ;  /* 0x000000c300797202 */ /* 0x000fe20000000f00 */
[----:B------:R-:W-:-:S02]  /*6ea0*/  FADD.FTZ R24, R248, R24 ;  /* 0x00000018f8187221 */ /* 0x000fc40000010000 */
[----:B------:R-:W-:Y:S01]  /*6eb0*/  IMAD.MOV.U32 R115, RZ, RZ, R177 ;  /* 0x000000ffff737224 */ /* 0x000fe200078e00b1 */
[C---:B------:R-:W-:Y:S01]  /*6ec0*/  HMMA.16816.F32 R100, R4.reuse, R22, R100 ;  /* 0x000000160464723c */ /* 0x040fe20000001864 */
[----:B------:R-:W-:Y:S01]  /*6ed0*/  FADD.FTZ R2, R249, R2 ;  /* 0x00000002f9027221 */ /* 0x000fe20000010000 */
[----:B------:R-:W-:Y:S01]  /*6ee0*/  MOV R123, R184 ;  /* 0x000000b8007b7202 */ /* 0x000fe20000000f00 */
[----:B------:R-:W-:Y:S01]  /*6ef0*/  FADD.FTZ R25, R189, R25 ;  /* 0x00000019bd197221 */ /* 0x000fe20000010000 */
[----:B------:R-:W-:Y:S01]  /*6f00*/  MOV R189, R191 ;  /* 0x000000bf00bd7202 */ /* 0x000fe20000000f00 */
[----:B------:R-:W-:Y:S01]  /*6f10*/  IMAD.MOV.U32 R122, RZ, RZ, R185 ;  /* 0x000000ffff7a7224 */ /* 0x000fe200078e00b9 */
[----:B------:R-:W-:Y:S02]  /*6f20*/  MOV R124, R247 ;  /* 0x000000f7007c7202 */ /* 0x000fe40000000f00 */
[----:B------:R-:W-:Y:S01]  /*6f30*/  MOV R125, R203 ;  /* 0x000000cb007d7202 */ /* 0x000fe20000000f00 */
[C---:B--2---:R-:W-:Y:S01]  /*6f40*/  HMMA.16816.F32 R88, R4.reuse, R16, R88 ;  /* 0x000000100458723c */ /* 0x044fe20000001858 */
[----:B------:R-:W-:Y:S01]  /*6f50*/  FADD.FTZ R0, R187, R0 ;  /* 0x00000000bb007221 */ /* 0x000fe20000010000 */
[----:B------:R-:W-:Y:S01]  /*6f60*/  MOV R191, R194 ;  /* 0x000000c200bf7202 */ /* 0x000fe20000000f00 */
[----:B------:R-:W-:Y:S01]  /*6f70*/  FADD.FTZ R24, R190, R24 ;  /* 0x00000018be187221 */ /* 0x000fe20000010000 */
[----:B------:R-:W-:Y:S01]  /*6f80*/  MOV R127, R180 ;  /* 0x000000b4007f7202 */ /* 0x000fe20000000f00 */
[----:B------:R-:W-:Y:S01]  /*6f90*/  IMAD.MOV.U32 R126, RZ, RZ, R173 ;  /* 0x000000ffff7e7224 */ /* 0x000fe200078e00ad */
[----:B------:R-:W-:Y:S01]  /*6fa0*/  MUFU.EX2 R26, R159 ;  /* 0x0000009f001a7308 */ /* 0x000fe20000000800 */
[----:B------:R-:W-:Y:S01]  /*6fb0*/  LDSM.16.MT88.4 R148, [R217+0xb800] ;  /* 0x00b80000d994783b */ /* 0x000fe20000004200 */
[----:B------:R-:W-:Y:S01]  /*6fc0*/  HMMA.16816.F32 R76, R4, R18, R76 ;  /* 0x00000012044c723c */ /* 0x000fe2000000184c */
[----:B------:R-:W-:-:S07]  /*6fd0*/  IMAD.MOV.U32 R190, RZ, RZ, R193 ;  /* 0x000000ffffbe7224 */ /* 0x000fce00078e00c1 */
[----:B----4-:R-:W-:Y:S01]  /*6fe0*/  HMMA.16816.F32 R72, R4, R12, R72 ;  /* 0x0000000c0448723c */ /* 0x010fe20000001848 */
[----:B------:R-:W-:-:S07]  /*6ff0*/  MOV R193, R165 ;  /* 0x000000a500c17202 */ /* 0x000fce0000000f00 */
[----:B------:R-:W-:Y:S01]  /*7000*/  HMMA.16816.F32 R68, R4, R14, R68 ;  /* 0x0000000e0444723c */ /* 0x000fe20000001844 */
[----:B------:R-:W-:-:S07]  /*7010*/  FADD.FTZ R2, R166, R2 ;  /* 0x00000002a6027221 */ /* 0x000fce0000010000 */
[C---:B------:R-:W-:Y:S08]  /*7020*/  HMMA.16816.F32 R64, R4.reuse, R8, R64 ;  /* 0x000000080440723c */ /* 0x040ff00000001840 */
[----:B------:R-:W-:Y:S07]  /*7030*/  HMMA.16816.F32 R60, R4, R10, R60 ;  /* 0x0000000a043c723c */ /* 0x000fee000000183c */
[----:B------:R-:W-:-:S02]  /*7040*/  F2FP.PACK_AB R4, R93, R94 ;  /* 0x0000005e5d04723e */ /* 0x000fc400000000ff */
[----:B------:R-:W-:Y:S02]  /*7050*/  F2FP.PACK_AB R5, R85, R86 ;  /* 0x000000565505723e */ /* 0x000fe400000000ff */
[----:B------:R-:W-:Y:S02]  /*7060*/  F2FP.PACK_AB R6, R87, R92 ;  /* 0x0000005c5706723e */ /* 0x000fe400000000ff */
[----:B------:R-:W-:Y:S01]  /*7070*/  F2FP.PACK_AB R7, R83, R84 ;  /* 0x000000545307723e */ /* 0x000fe200000000ff */
[----:B------:R-:W-:Y:S02]  /*7080*/  FADD.FTZ R0, R164, R0 ;  /* 0x00000000a4007221 */ /* 0x000fe40000010000 */
[----:B------:R-:W-:-:S04]  /*7090*/  IMAD.MOV.U32 R194, RZ, RZ, R167 ;  /* 0x000000ffffc27224 */ /* 0x000fc800078e00a7 */
[----:B------:R-:W-:Y:S01]  /*70a0*/  HMMA.16816.F32 R56, R4, R20, R56 ;  /* 0x000000140438723c */ /* 0x000fe20000001838 */
[----:B------:R-:W-:Y:S01]  /*70b0*/  FADD.FTZ R2, R191, R2 ;  /* 0x00000002bf027221 */ /* 0x000fe20000010000 */
[----:B------:R-:W-:Y:S01]  /*70c0*/  MOV R114, R186 ;  /* 0x000000ba00727202 */ /* 0x000fe20000000f00 */
[----:B------:R-:W-:Y:S01]  /*70d0*/  FADD.FTZ R0, R193, R0 ;  /* 0x00000000c1007221 */ /* 0x000fe20000010000 */
[----:B------:R-:W-:-:S04]  /*70e0*/  MOV R209, R182 ;  /* 0x000000b600d17202 */ /* 0x000fc80000000f00 */
[----:B------:R-:W-:Y:S01]  /*70f0*/  HMMA.16816.F32 R48, R4, R22, R48 ;  /* 0x000000160430723c */ /* 0x000fe20000001830 */
[----:B------:R-:W-:Y:S01]  /*7100*/  FADD.FTZ R2, R215, R2 ;  /* 0x00000002d7027221 */ /* 0x000fe20000010000 */
[----:B------:R-:W-:-:S06]  /*7110*/  MOV R238, R174 ;  /* 0x000000ae00ee7202 */ /* 0x000fcc0000000f00 */
[C---:B------:R-:W-:Y:S08]  /*7120*/  HMMA.16816.F32 R40, R4.reuse, R16, R40 ;  /* 0x000000100428723c */ /* 0x040ff00000001828 */
[C---:B------:R-:W-:Y:S08]  /*7130*/  HMMA.16816.F32 R36, R4.reuse, R18, R36 ;  /* 0x000000120424723c */ /* 0x040ff00000001824 */
[C---:B------:R-:W-:Y:S08]  /*7140*/  HMMA.16816.F32 R28, R4.reuse, R12, R28 ;  /* 0x0000000c041c723c */ /* 0x040ff0000000181c */
[C---:B------:R-:W-:Y:S08]  /*7150*/  HMMA.16816.F32 R32, R4.reuse, R14, R32 ;  /* 0x0000000e0420723c */ /* 0x040ff00000001820 */
[C---:B------:R-:W-:Y:S08]  /*7160*/  HMMA.16816.F32 R52, R4.reuse, R8, R52 ;  /* 0x000000080434723c */ /* 0x040ff00000001834 */
[----:B------:R-:W-:Y:S01]  /*7170*/  HMMA.16816.F32 R44, R4, R10, R44 ;  /* 0x0000000a042c723c */ /* 0x000fe2000000182c */
[----:B------:R-:W-:Y:S01]  /*7180*/  FADD.FTZ R0, R239, R0 ;  /* 0x00000000ef007221 */ /* 0x000fe20000010000 */
[----:B------:R-:W-:Y:S01]  /*7190*/  MOV R248, R183 ;  /* 0x000000b700f87202 */ /* 0x000fe20000000f00 */
[----:B------:R-:W-:-:S02]  /*71a0*/  FADD.FTZ R2, R115, R2 ;  /* 0x0000000273027221 */ /* 0x000fc40000010000 */
[----:B------:R-:W-:Y:S01]  /*71b0*/  IMAD.MOV.U32 R214, RZ, RZ, R188 ;  /* 0x000000ffffd67224 */ /* 0x000fe200078e00bc */
[----:B------:R-:W-:Y:S01]  /*71c0*/  MOV R196, R231 ;  /* 0x000000e700c47202 */ /* 0x000fe20000000f00 */
[----:B------:R-:W-:Y:S02]  /*71d0*/  FADD.FTZ R5, R189, R25 ;  /* 0x00000019bd057221 */ /* 0x000fe40000010000 */
[----:B------:R-:W-:Y:S01]  /*71e0*/  IMAD.MOV.U32 R249, RZ, RZ, R172 ;  /* 0x000000fffff97224 */ /* 0x000fe200078e00ac */
[----:B------:R-:W-:Y:S01]  /*71f0*/  MOV R215, R175 ;  /* 0x000000af00d77202 */ /* 0x000fe20000000f00 */
[----:B------:R-:W-:Y:S01]  /*7200*/  FADD.FTZ R4, R190, R24 ;  /* 0x00000018be047221 */ /* 0x000fe20000010000 */
[----:B------:R-:W-:Y:S01]  /*7210*/  MOV R247, R192 ;  /* 0x000000c000f77202 */ /* 0x000fe20000000f00 */
[----:B------:R-:W-:Y:S01]  /*7220*/  FADD.FTZ R5, R194, R5 ;  /* 0x00000005c2057221 */ /* 0x000fe20000010000 */
[----:B------:R-:W1:Y:S01]  /*7230*/  MUFU.EX2 R20, R163 ;  /* 0x000000a300147308 */ /* 0x000e620000000800 */
[----:B------:R-:W-:Y:S01]  /*7240*/  FADD.FTZ R4, R235, R4 ;  /* 0x00000004eb047221 */ /* 0x000fe20000010000 */
[----:B------:R-:W2:Y:S01]  /*7250*/  LDSM.16.MT88.4 R164, [R216+0xb800] ;  /* 0x00b80000d8a4783b */ /* 0x000ea20000004200 */
[----:B------:R-:W-:-:S02]  /*7260*/  FADD.FTZ R5, R113, R5 ;  /* 0x0000000571057221 */ /* 0x000fc40000010000 */
[----:B------:R-:W-:Y:S01]  /*7270*/  FADD.FTZ R4, R114, R4 ;  /* 0x0000000472047221 */ /* 0x000fe20000010000 */
[----:B------:R-:W-:Y:S01]  /*7280*/  LDSM.16.MT88.4 R12, [R218+0xb800] ;  /* 0x00b80000da0c783b */ /* 0x000fe20000004200 */
[----:B------:R-:W-:Y:S02]  /*7290*/  FADD.FTZ R0, R120, R0 ;  /* 0x0000000078007221 */ /* 0x000fe40000010000 */
[----:B------:R-:W-:Y:S01]  /*72a0*/  FADD.FTZ R8, R121, R5 ;  /* 0x0000000579087221 */ /* 0x000fe20000010000 */
[----:B------:R-:W4:Y:S01]  /*72b0*/  MUFU.EX2 R16, R179 ;  /* 0x000000b300107308 */ /* 0x000f220000000800 */
[----:B------:R-:W-:Y:S01]  /*72c0*/  FADD.FTZ R7, R122, R4 ;  /* 0x000000047a077221 */ /* 0x000fe20000010000 */
[----:B------:R3:W5:Y:S01]  /*72d0*/  LDL.LU R231, [R1+0xa0] ;  /* 0x0000a00001e77983 */ /* 0x0007620000300800 */
[----:B------:R-:W-:Y:S02]  /*72e0*/  FADD.FTZ R6, R123, R2 ;  /* 0x000000027b067221 */ /* 0x000fe40000010000 */
[----:B------:R-:W-:Y:S01]  /*72f0*/  FADD.FTZ R5, R124, R0 ;  /* 0x000000007c057221 */ /* 0x000fe20000010000 */
[----:B------:R-:W-:Y:S01]  /*7300*/  MOV R235, R181 ;  /* 0x000000b500eb7202 */ /* 0x000fe20000000f00 */
[----:B------:R-:W-:Y:S01]  /*7310*/  FADD.FTZ R4, R125, R8 ;  /* 0x000000087d047221 */ /* 0x000fe20000010000 */
[----:B------:R-:W1:Y:S01]  /*7320*/  MUFU.EX2 R82, R155 ;  /* 0x0000009b00527308 */ /* 0x000e620000000800 */
[----:B------:R-:W-:Y:S01]  /*7330*/  FADD.FTZ R2, R126, R7 ;  /* 0x000000077e027221 */ /* 0x000fe20000010000 */
[----:B------:R3:W5:Y:S01]  /*7340*/  LDL.LU R230, [R1+0x9c] ;  /* 0x00009c0001e67983 */ /* 0x0007620000300800 */
[----:B------:R-:W-:-:S02]  /*7350*/  FADD.FTZ R0, R127, R6 ;  /* 0x000000067f007221 */ /* 0x000fc40000010000 */
[----:B------:R-:W-:Y:S01]  /*7360*/  FADD.FTZ R5, R209, R5 ;  /* 0x00000005d1057221 */ /* 0x000fe20000010000 */
[----:B------:R3:W5:Y:S01]  /*7370*/  LDL.LU R229, [R1+0x98] ;  /* 0x0000980001e57983 */ /* 0x0007620000300800 */
[----:B------:R-:W-:Y:S02]  /*7380*/  FADD.FTZ R6, R214, R4 ;  /* 0x00000004d6067221 */ /* 0x000fe40000010000 */
[----:B------:R-:W-:Y:S01]  /*7390*/  FADD.FTZ R4, R238, R2 ;  /* 0x00000002ee047221 */ /* 0x000fe20000010000 */
[----:B------:R-:W1:Y:S01]  /*73a0*/  MUFU.EX2 R19, R168 ;  /* 0x000000a800137308 */ /* 0x000e620000000800 */
[----:B------:R-:W-:Y:S01]  /*73b0*/  FADD.FTZ R2, R248, R0 ;  /* 0x00000000f8027221 */ /* 0x000fe20000010000 */
[----:B------:R3:W5:Y:S01]  /*73c0*/  LDL.LU R228, [R1+0x94] ;  /* 0x0000940001e47983 */ /* 0x0007620000300800 */
[----:B------:R-:W-:Y:S02]  /*73d0*/  FADD.FTZ R0, R249, R5 ;  /* 0x00000005f9007221 */ /* 0x000fe40000010000 */
[----:B------:R-:W-:Y:S01]  /*73e0*/  IMAD.MOV.U32 R239, RZ, RZ, R196 ;  /* 0x000000ffffef7224 */ /* 0x000fe200078e00c4 */
[----:B------:R3:W5:Y:S01]  /*73f0*/  LDL.LU R227, [R1+0x90] ;  /* 0x0000900001e37983 */ /* 0x0007620000300800 */
[----:B------:R-:W-:-:S02]  /*7400*/  FADD.FTZ R5, R235, R6 ;  /* 0x00000006eb057221 */ /* 0x000fc40000010000 */
[----:B------:R-:W-:Y:S01]  /*7410*/  FADD.FTZ R4, R215, R4 ;  /* 0x00000004d7047221 */ /* 0x000fe20000010000 */
[----:B------:R-:W1:Y:S01]  /*7420*/  MUFU.EX2 R11, R178 ;  /* 0x000000b2000b7308 */ /* 0x000e620000000800 */
[----:B------:R-:W-:Y:S01]  /*7430*/  FADD.FTZ R0, R247, R0 ;  /* 0x00000000f7007221 */ /* 0x000fe20000010000 */
[----:B------:R3:W5:Y:S01]  /*7440*/  LDL.LU R226, [R1+0x8c] ;  /* 0x00008c0001e27983 */ /* 0x0007620000300800 */
[----:B------:R-:W-:Y:S02]  /*7450*/  FADD.FTZ R2, R239, R2 ;  /* 0x00000002ef027221 */ /* 0x000fe40000010000 */
[----:B------:R-:W-:Y:S01]  /*7460*/  FADD.FTZ R5, R250, R5 ;  /* 0x00000005fa057221 */ /* 0x000fe20000010000 */
[----:B------:R3:W5:Y:S01]  /*7470*/  LDL.LU R225, [R1+0x88] ;  /* 0x0000880001e17983 */ /* 0x0007620000300800 */
[----:B------:R-:W-:Y:S02]  /*7480*/  FADD.FTZ R4, R242, R4 ;  /* 0x00000004f2047221 */ /* 0x000fe40000010000 */
        /* <DEDUP_REMOVED lines=13> */
[----:B------:R-:W-:Y:S01]  /*7560*/  FADD.FTZ R0, R211, R0 ;  /* 0x00000000d3007221 */ /* 0x000fe20000010000 */
        /* <DEDUP_REMOVED lines=10> */
[----:B------:R-:W-:-:S02]  /*7610*/  FADD.FTZ R4, R130, R4 ;  /* 0x0000000482047221 */ /* 0x000fc40000010000 */
[----:B------:R-:W-:Y:S02]  /*7620*/  FADD.FTZ R0, R117, R0 ;  /* 0x0000000075007221 */ /* 0x000fe40000010000 */
[----:B------:R-:W-:Y:S02]  /*7630*/  FADD.FTZ R2, R119, R2 ;  /* 0x0000000277027221 */ /* 0x000fe40000010000 */
[----:B------:R-:W-:Y:S02]  /*7640*/  FADD.FTZ R5, R133, R5 ;  /* 0x0000000585057221 */ /* 0x000fe40000010000 */
[----:B------:R-:W-:Y:S02]  /*7650*/  FADD.FTZ R4, R129, R4 ;  /* 0x0000000481047221 */ /* 0x000fe40000010000 */
        /* <DEDUP_REMOVED lines=17> */
[----:B------:R-:W-:Y:S01]  /*7770*/  FADD.FTZ R2, R109, R2 ;  /* 0x000000026d027221 */ /* 0x000fe20000010000 */
[----:B------:R-:W1:Y:S01]  /*7780*/  MUFU.EX2 R10, R176 ;  /* 0x000000b0000a7308 */ /* 0x000e620000000800 */
[----:B------:R-:W-:Y:S02]  /*7790*/  FADD.FTZ R5, R92, R5 ;  /* 0x000000055c057221 */ /* 0x000fe40000010000 */
[----:B------:R-:W-:-:S02]  /*77a0*/  FADD.FTZ R4, R84, R4 ;  /* 0x0000000454047221 */ /* 0x000fc40000010000 */
[----:B------:R-:W-:Y:S02]  /*77b0*/  FADD.FTZ R0, R95, R0 ;  /* 0x000000005f007221 */ /* 0x000fe40000010000 */
[----:B------:R-:W-:Y:S01]  /*77c0*/  FADD.FTZ R2, R138, R2 ;  /* 0x000000028a027221 */ /* 0x000fe20000010000 */
[----:B------:R-:W-:Y:S01]  /*77d0*/  MUFU.EX2 R80, R157 ;  /* 0x0000009d00507308 */ /* 0x000fe20000000800 */
[----:B------:R-:W-:Y:S02]  /*77e0*/  FADD.FTZ R5, R87, R5 ;  /* 0x0000000557057221 */ /* 0x000fe40000010000 */
[----:B------:R-:W-:-:S05]  /*77f0*/  FADD.FTZ R4, R83, R4 ;  /* 0x0000000453047221 */ /* 0x000fca0000010000 */
[----:B------:R2:W-:Y:S01]  /*7800*/  MUFU.EX2 R27, R158 ;  /* 0x0000009e001b7308 */ /* 0x0005e20000000800 */
[----:B------:R-:W-:Y:S02]  /*7810*/  FADD.FTZ R0, R96, R0 ;  /* 0x0000000060007221 */ /* 0x000fe40000010000 */
[----:B------:R-:W-:-:S05]  /*7820*/  FADD.FTZ R2, R99, R2 ;  /* 0x0000000263027221 */ /* 0x000fca0000010000 */
[----:B------:R-:W3:Y:S01]  /*7830*/  MUFU.EX2 R22, R161 ;  /* 0x000000a100167308 */ /* 0x000ee20000000800 */
[----:B-1----:R-:W-:Y:S01]  /*7840*/  FADD.FTZ R5, R20, R5 ;  /* 0x0000000514057221 */ /* 0x002fe20000010000 */
[----:B--2---:R-:W1:Y:S06]  /*7850*/  LDSM.16.MT88.4 R156, [R219+0xb800] ;  /* 0x00b80000db9c783b */ /* 0x004e6c0000004200 */
[----:B------:R-:W2:Y:S01]  /*7860*/  MUFU.EX2 R17, R170 ;  /* 0x000000aa00117308 */ /* 0x000ea20000000800 */
[----:B----4-:R-:W-:Y:S02]  /*7870*/  FADD.FTZ R4, R16, R4 ;  /* 0x0000000410047221 */ /* 0x010fe40000010000 */
[----:B------:R-:W-:-:S05]  /*7880*/  FADD.FTZ R0, R26, R0 ;  /* 0x000000001a007221 */ /* 0x000fca0000010000 */
[----:B------:R-:W4:Y:S01]  /*7890*/  MUFU.EX2 R9, R171 ;  /* 0x000000ab00097308 */ /* 0x000f220000000800 */
[----:B------:R-:W-:-:S07]  /*78a0*/  FADD.FTZ R2, R82, R2 ;  /* 0x0000000252027221 */ /* 0x000fce0000010000 */
[----:B------:R-:W2:Y:S01]  /*78b0*/  MUFU.EX2 R21, R162 ;  /* 0x000000a200157308 */ /* 0x000ea20000000800 */
[----:B------:R-:W-:Y:S02]  /*78c0*/  FADD.FTZ R5, R19, R5 ;  /* 0x0000000513057221 */ /* 0x000fe40000010000 */
[----:B------:R-:W-:Y:S02]  /*78d0*/  FADD.FTZ R4, R11, R4 ;  /* 0x000000040b047221 */ /* 0x000fe40000010000 */
[----:B------:R-:W-:Y:S02]  /*78e0*/  FADD.FTZ R0, R23, R0 ;  /* 0x0000000017007221 */ /* 0x000fe40000010000 */
[----:B------:R-:W-:Y:S02]  /*78f0*/  FADD.FTZ R2, R81, R2 ;  /* 0x0000000251027221 */ /* 0x000fe40000010000 */
[----:B------:R-:W-:Y:S02]  /*7900*/  FADD.FTZ R5, R18, R5 ;  /* 0x0000000512057221 */ /* 0x000fe40000010000 */
[----:B------:R-:W-:-:S02]  /*7910*/  FADD.FTZ R4, R10, R4 ;  /* 0x000000040a047221 */ /* 0x000fc40000010000 */
[----:B---3--:R-:W-:Y:S02]  /*7920*/  FADD.FTZ R0, R22, R0 ;  /* 0x0000000016007221 */ /* 0x008fe40000010000 */
[----:B------:R-:W-:Y:S02]  /*7930*/  FADD.FTZ R2, R80, R2 ;  /* 0x0000000250027221 */ /* 0x000fe40000010000 */
[----:B--2---:R-:W-:Y:S02]  /*7940*/  FADD.FTZ R5, R17, R5 ;  /* 0x0000000511057221 */ /* 0x004fe40000010000 */
[----:B----4-:R-:W-:Y:S02]  /*7950*/  FADD.FTZ R4, R9, R4 ;  /* 0x0000000409047221 */ /* 0x010fe40000010000 */
[----:B------:R-:W-:Y:S02]  /*7960*/  FADD.FTZ R0, R21, R0 ;  /* 0x0000000015007221 */ /* 0x000fe40000010000 */
[----:B------:R-:W-:Y:S01]  /*7970*/  FADD.FTZ R2, R27, R2 ;  /* 0x000000021b027221 */ /* 0x000fe20000010000 */
[----:B------:R2:W-:Y:S04]  /*7980*/  STL [R1+0xc], R5 ;  /* 0x00000c0501007387 */ /* 0x0005e80000100800 */
[----:B------:R2:W-:Y:S04]  /*7990*/  STL [R1+0x10], R4 ;  /* 0x0000100401007387 */ /* 0x0005e80000100800 */
[----:B------:R2:W-:Y:S04]  /*79a0*/  STL [R1+0x18], R0 ;  /* 0x0000180001007387 */ /* 0x0005e80000100800 */
[----:B------:R2:W-:Y:S01]  /*79b0*/  STL [R1+0x14], R2 ;  /* 0x0000140201007387 */ /* 0x0005e20000100800 */
[----:B------:R-:W-:-:S02]  /*79c0*/  F2FP.PACK_AB R172, R81, R82 ;  /* 0x0000005251ac723e */ /* 0x000fc400000000ff */
[----:B------:R-:W-:Y:S02]  /*79d0*/  F2FP.PACK_AB R173, R23, R26 ;  /* 0x0000001a17ad723e */ /* 0x000fe400000000ff */
[----:B------:R-:W-:Y:S02]  /*79e0*/  F2FP.PACK_AB R174, R27, R80 ;  /* 0x000000501bae723e */ /* 0x000fe400000000ff */
[----:B------:R-:W-:Y:S02]  /*79f0*/  F2FP.PACK_AB R175, R21, R22 ;  /* 0x0000001615af723e */ /* 0x000fe400000000ff */
[----:B------:R-:W-:Y:S02]  /*7a00*/  F2FP.PACK_AB R140, R19, R20 ;  /* 0x00000014138c723e */ /* 0x000fe400000000ff */
[----:B------:R-:W-:Y:S02]  /*7a10*/  F2FP.PACK_AB R141, R11, R16 ;  /* 0x000000100b8d723e */ /* 0x000fe400000000ff */
[----:B------:R-:W-:-:S02]  /*7a20*/  F2FP.PACK_AB R142, R17, R18 ;  /* 0x00000012118e723e */ /* 0x000fc400000000ff */
[----:B------:R-:W-:Y:S01]  /*7a30*/  F2FP.PACK_AB R143, R9, R10 ;  /* 0x0000000a098f723e */ /* 0x000fe200000000ff */
[C---:B------:R-:W-:Y:S08]  /*7a40*/  HMMA.16816.F32 R196, R172.reuse, R164, R104 ;  /* 0x000000a4acc4723c */ /* 0x040ff00000001868 */
[C---:B------:R-:W-:Y:S08]  /*7a50*/  HMMA.16816.F32 R200, R172.reuse, R166, R100 ;  /* 0x000000a6acc8723c */ /* 0x040ff00000001864 */
[C---:B-1----:R-:W-:Y:S08]  /*7a60*/  HMMA.16816.F32 R188, R172.reuse, R156, R88 ;  /* 0x0000009cacbc723c */ /* 0x042ff00000001858 */
[C---:B------:R-:W-:Y:S08]  /*7a70*/  HMMA.16816.F32 R192, R172.reuse, R158, R76 ;  /* 0x0000009eacc0723c */ /* 0x040ff0000000184c */
[C---:B------:R-:W-:Y:S08]  /*7a80*/  HMMA.16816.F32 R180, R172.reuse, R148, R72 ;  /* 0x00000094acb4723c */ /* 0x040ff00000001848 */
[----:B------:R-:W-:Y:S08]  /*7a90*/  HMMA.16816.F32 R184, R172, R150, R68 ;  /* 0x00000096acb8723c */ /* 0x000ff00000001844 */
[C---:B------:R-:W-:Y:S08]  /*7aa0*/  HMMA.16816.F32 R168, R140.reuse, R164, R56 ;  /* 0x000000a48ca8723c */ /* 0x040ff00000001838 */
[C---:B------:R-:W-:Y:S08]  /*7ab0*/  HMMA.16816.F32 R160, R140.reuse, R156, R40 ;  /* 0x0000009c8ca0723c */ /* 0x040ff00000001828 */
[----:B------:R-:W-:Y:S08]  /*7ac0*/  HMMA.16816.F32 R152, R140, R148, R28 ;  /* 0x000000948c98723c */ /* 0x000ff0000000181c */
[----:B------:R-:W-:Y:S08]  /*7ad0*/  HMMA.16816.F32 R176, R172, R12, R64 ;  /* 0x0000000cacb0723c */ /* 0x000ff00000001840 */
[C---:B------:R-:W-:Y:S08]  /*7ae0*/  HMMA.16816.F32 R164, R140.reuse, R166, R48 ;  /* 0x000000a68ca4723c */ /* 0x040ff00000001830 */
[C---:B------:R-:W-:Y:S08]  /*7af0*/  HMMA.16816.F32 R156, R140.reuse, R158, R36 ;  /* 0x0000009e8c9c723c */ /* 0x040ff00000001824 */
[C---:B------:R-:W-:Y:S08]  /*7b00*/  HMMA.16816.F32 R148, R140.reuse, R150, R32 ;  /* 0x000000968c94723c */ /* 0x040ff00000001820 */
[----:B------:R-:W-:Y:S08]  /*7b10*/  HMMA.16816.F32 R144, R140, R12, R52 ;  /* 0x0000000c8c90723c */ /* 0x000ff00000001834 */
[-C--:B------:R-:W-:Y:S08]  /*7b20*/  HMMA.16816.F32 R172, R172, R14.reuse, R60 ;  /* 0x0000000eacac723c */ /* 0x080ff0000000183c */
[----:B------:R-:W-:Y:S01]  /*7b30*/  HMMA.16816.F32 R140, R140, R14, R44 ;  /* 0x0000000e8c8c723c */ /* 0x000fe2000000182c */
[----:B------:R-:W-:Y:S07]  /*7b40*/  @!P0 BRA `(.L_x_6) ;  /* 0x000054d000008947 */ /* 0x000fee0003800000 */
[----:B--2---:R-:W2:Y:S01]  /*7b50*/  LDL.LU R247, [R1+0x8] ;  /* 0x0000080001f77983 */ /* 0x004ea20000300800 */
[----:B------:R-:W-:Y:S01]  /*7b60*/  IMAD.MOV.U32 R252, RZ, RZ, c[0x0][0x1a4] ;  /* 0x00006900fffc7624 */ /* 0x000fe200078e00ff */
[----:B-----5:R-:W-:Y:S01]  /*7b70*/  MOV R133, R135 ;  /* 0x0000008700857202 */ /* 0x020fe20000000f00 */
[----:B------:R-:W-:Y:S01]  /*7b80*/  IMAD.MOV.U32 R246, RZ, RZ, c[0x0][0x1a0] ;  /* 0x00006800fff67624 */ /* 0x000fe200078e00ff */
[----:B------:R-:W-:Y:S01]  /*7b90*/  MOV R138, R3 ;  /* 0x00000003008a7202 */ /* 0x000fe20000000f00 */
[----:B------:R-:W-:-:S02]  /*7ba0*/  IMAD.MOV.U32 R132, RZ, RZ, R136 ;  /* 0x000000ffff847224 */ /* 0x000fc400078e0088 */
[----:B------:R-:W-:Y:S01]  /*7bb0*/  IMAD.MOV.U32 R137, RZ, RZ, R134 ;  /* 0x000000ffff897224 */ /* 0x000fe200078e0086 */
[----:B------:R-:W-:Y:S02]  /*7bc0*/  SHF.L.U64.HI R0, R246, 0x5, R252 ;  /* 0x00000005f6007819 */ /* 0x000fe400000102fc */
[----:B--2---:R-:W-:-:S05]  /*7bd0*/  LEA.HI.SX32 R2, R247, 0xfffffffe, 0x19 ;  /* 0xfffffffef7027811 */ /* 0x004fca00078fcaff */
[----:B------:R1:W-:Y:S01]  /*7be0*/  STL [R1], R2 ;  /* 0x0000000201007387 */ /* 0x0003e20000100800 */
[----:B------:R-:W-:Y:S05]  /*7bf0*/  BRA `(.L_x_7) ;  /* 0x000002a000007947 */ /* 0x000fea0003800000 */
.L_x_9:
[----:B------:R-:W2:Y:S01]  /*7c00*/  LDL.64 R238, [R1+0x40] ;  /* 0x0000400001ee7983 */ /* 0x000ea20000100a00 */
[----:B------:R-:W-:Y:S01]  /*7c10*/  ULDC.64 UR4, c[0x0][0x198] ;  /* 0x0000660000047ab9 */ /* 0x000fe20000000a00 */
[----:B------:R-:W-:Y:S01]  /*7c20*/  IADD3 R0, R212, -0x1, RZ ;  /* 0xffffffffd4007810 */ /* 0x000fe20007ffe0ff */
[----:B------:R-:W-:Y:S01]  /*7c30*/  USHF.L.U32 UR6, UR4, 0x5, URZ ;  /* 0x0000000504067899 */ /* 0x000fe2000800063f */
[----:B------:R-:W3:Y:S01]  /*7c40*/  LDL.64 R236, [R1+0x30] ;  /* 0x0000300001ec7983 */ /* 0x000ee20000100a00 */
[----:B------:R-:W-:Y:S01]  /*7c50*/  USHF.L.U64.HI UR5, UR4, 0x5, UR5 ;  /* 0x0000000504057899 */ /* 0x000fe20008010205 */
[----:B------:R-:W-:Y:S01]  /*7c60*/  SHF.R.S32.HI R2, RZ, 0x1f, R0 ;  /* 0x0000001fff027819 */ /* 0x000fe20000011400 */
[----:B------:R-:W-:Y:S04]  /*7c70*/  IMAD.WIDE.U32 R134, R0, c[0x0][0x198], RZ ;  /* 0x0000660000867a25 */ /* 0x000fe800078e00ff */
[----:B------:R-:W-:Y:S04]  /*7c80*/  IMAD R2, R2, c[0x0][0x198], RZ ;  /* 0x0000660002027a24 */ /* 0x000fe800078e02ff */
[----:B------:R-:W-:Y:S04]  /*7c90*/  IMAD R2, R0, c[0x0][0x19c], R2 ;  /* 0x0000670000027a24 */ /* 0x000fe800078e0202 */
[----:B------:R-:W-:Y:S01]  /*7ca0*/  IMAD.IADD R3, R135, 0x1, R2 ;  /* 0x0000000187037824 */ /* 0x000fe200078e0202 */
[----:B--2---:R-:W-:Y:S04]  /*7cb0*/  LEA R0, P1, R134, R238, 0x7 ;  /* 0x000000ee86007211 */ /* 0x004fe800078238ff */
[----:B------:R-:W-:Y:S02]  /*7cc0*/  LEA R2, P2, R0, c[0x0][0x168], 0x1 ;  /* 0x00005a0000027a11 */ /* 0x000fe400078408ff */
[----:B---3--:R-:W-:Y:S02]  /*7cd0*/  LEA.HI.X R3, R134, R237, R3, 0x7, P1 ;  /* 0x000000ed86037211 */ /* 0x008fe400008f3c03 */
[----:B------:R-:W-:Y:S02]  /*7ce0*/  IADD3 R204, P1, R2, UR6, RZ ;  /* 0x0000000602cc7c10 */ /* 0x000fe4000ff3e0ff */
[----:B------:R-:W-:Y:S02]  /*7cf0*/  LEA.HI.X R3, R0, c[0x0][0x16c], R3, 0x1, P2 ;  /* 0x00005b0000037a11 */ /* 0x000fe400010f0c03 */
[----:B------:R-:W-:Y:S02]  /*7d00*/  IADD3 R210, P2, R204, UR6, RZ ;  /* 0x00000006ccd27c10 */ /* 0x000fe4000ff5e0ff */
[----:B------:R-:W-:Y:S01]  /*7d10*/  IADD3.X R205, R3, UR5, RZ, P1, !PT ;  /* 0x0000000503cd7c10 */ /* 0x000fe20008ffe4ff */
[----:B------:R-:W-:Y:S01]  /*7d20*/  @!PT LDS RZ, [RZ] ;  /* 0x00000000fffff984 */ /* 0x000fe20000000800 */
[----:B------:R-:W-:Y:S01]  /*7d30*/  @!PT LDS RZ, [RZ] ;  /* 0x00000000fffff984 */ /* 0x000fe20000000800 */
[----:B------:R-:W-:Y:S01]  /*7d40*/  @!PT LDS RZ, [RZ] ;  /* 0x00000000fffff984 */ /* 0x000fe20000000800 */
[----:B------:R1:W-:Y:S01]  /*7d50*/  LDGSTS.E.BYPASS.LTC128B.128 [R234+0x4000], [R2.64] ;  /* 0x0400000002ea7fae */ /* 0x0003e2000b901d48 */
[----:B------:R-:W-:Y:S02]  /*7d60*/  IADD3 R208, P1, R210, UR6, RZ ;  /* 0x00000006d2d07c10 */ /* 0x000fe4000ff3e0ff */
[----:B------:R-:W-:Y:S01]  /*7d70*/  IADD3.X R211, R205, UR5, RZ, P2, !PT ;  /* 0x00000005cdd37c10 */ /* 0x000fe200097fe4ff */
[----:B------:R2:W-:Y:S01]  /*7d80*/  LDGSTS.E.BYPASS.LTC128B.128 [R234+0x4800], [R204.64] ;  /* 0x04800000ccea7fae */ /* 0x0005e2000b901d48 */
[----:B------:R-:W-:Y:S02]  /*7d90*/  IADD3 R206, P2, R208, UR6, RZ ;  /* 0x00000006d0ce7c10 */ /* 0x000fe4000ff5e0ff */
[----:B------:R-:W-:Y:S01]  /*7da0*/  IADD3.X R209, R211, UR5, RZ, P1, !PT ;  /* 0x00000005d3d17c10 */ /* 0x000fe20008ffe4ff */
[----:B------:R3:W-:Y:S01]  /*7db0*/  LDGSTS.E.BYPASS.LTC128B.128 [R234+0x5000], [R210.64] ;  /* 0x05000000d2ea7fae */ /* 0x0007e2000b901d48 */
[----:B------:R-:W-:Y:S02]  /*7dc0*/  IADD3 R134, P1, R206, UR6, RZ ;  /* 0x00000006ce867c10 */ /* 0x000fe4000ff3e0ff */
[----:B------:R-:W-:Y:S01]  /*7dd0*/  IADD3.X R207, R209, UR5, RZ, P2, !PT ;  /* 0x00000005d1cf7c10 */ /* 0x000fe200097fe4ff */
[----:B------:R3:W-:Y:S03]  /*7de0*/  LDGSTS.E.BYPASS.LTC128B.128 [R234+0x5800], [R208.64] ;  /* 0x05800000d0ea7fae */ /* 0x0007e6000b901d48 */
[----:B------:R-:W-:Y:S01]  /*7df0*/  IADD3.X R135, R207, UR5, RZ, P1, !PT ;  /* 0x00000005cf877c10 */ /* 0x000fe20008ffe4ff */
[----:B------:R3:W-:Y:S04]  /*7e00*/  LDGSTS.E.BYPASS.LTC128B.128 [R234+0x6000], [R206.64] ;  /* 0x06000000ceea7fae */ /* 0x0007e8000b901d48 */
[----:B------:R3:W-:Y:S01]  /*7e10*/  LDGSTS.E.BYPASS.LTC128B.128 [R234+0x6800], [R134.64] ;  /* 0x0680000086ea7fae */ /* 0x0007e2000b901d48 */
[----:B-1----:R-:W-:Y:S04]  /*7e20*/  IADD3 R2, P2, R134, UR6, RZ ;  /* 0x0000000686027c10 */ /* 0x002fe8000ff5e0ff */
[----:B--2---:R-:W-:Y:S02]  /*7e30*/  IADD3 R204, P1, R2, UR6, RZ ;  /* 0x0000000602cc7c10 */ /* 0x004fe4000ff3e0ff */
[----:B------:R-:W-:Y:S04]  /*7e40*/  IADD3.X R3, R135, UR5, RZ, P2, !PT ;  /* 0x0000000587037c10 */ /* 0x000fe800097fe4ff */
[----:B------:R-:W-:Y:S01]  /*7e50*/  IADD3.X R205, R3, UR5, RZ, P1, !PT ;  /* 0x0000000503cd7c10 */ /* 0x000fe20008ffe4ff */
[----:B------:R3:W-:Y:S04]  /*7e60*/  LDGSTS.E.BYPASS.LTC128B.128 [R234+0x7000], [R2.64] ;  /* 0x0700000002ea7fae */ /* 0x0007e8000b901d48 */
[----:B------:R3:W-:Y:S04]  /*7e70*/  LDGSTS.E.BYPASS.LTC128B.128 [R234+0x7800], [R204.64] ;  /* 0x07800000ccea7fae */ /* 0x0007e8000b901d48 */
[----:B------:R-:W0:Y:S01]  /*7e80*/  LDGDEPBAR ;  /* 0x00000000000079af */ /* 0x000e220000000000 */
[----:B------:R-:W-:-:S05]  /*7e90*/  BRA `(.L_x_8) ;  /* 0x00000da000007947 */ /* 0x000fca0003800000 */
.L_x_7:
[----:B------:R-:W2:Y:S01]  /*7ea0*/  LDL R134, [R1] ;  /* 0x0000000001867983 */ /* 0x000ea20000100800 */
[----:B------:R-:W-:Y:S04]  /*7eb0*/  DEPBAR.LE SB0, 0x0 ;  /* 0x000080000000791a */ /* 0x000fe80000000000 */
[----:B------:R-:W3:Y:S01]  /*7ec0*/  LDL.64 R14, [R1+0x38] ;  /* 0x00003800010e7983 */ /* 0x000ee20000100a00 */
[----:B------:R-:W-:Y:S02]  /*7ed0*/  IMAD.MOV.U32 R6, RZ, RZ, c[0x0][0x1a0] ;  /* 0x00006800ff067624 */ /* 0x000fe400078e00ff */
[----:B------:R-:W-:Y:S03]  /*7ee0*/  IMAD.MOV.U32 R8, RZ, RZ, c[0x0][0x1a4] ;  /* 0x00006900ff087624 */ /* 0x000fe600078e00ff */
[----:B------:R-:W4:Y:S04]  /*7ef0*/  LDL R10, [R1+0x48] ;  /* 0x00004800010a7983 */ /* 0x000f280000100800 */
[----:B------:R-:W-:Y:S01]  /*7f00*/  BAR.SYNC.DEFER_BLOCKING 0x0 ;  /* 0x0000000000007b1d */ /* 0x000fe20000010000 */
[----:B--2---:R-:W-:Y:S01]  /*7f10*/  SHF.R.S32.HI R0, RZ, 0x1f, R134 ;  /* 0x0000001fff007819 */ /* 0x004fe20000011486 */
[----:B------:R-:W-:Y:S04]  /*7f20*/  IMAD.WIDE.U32 R4, R134, c[0x0][0x1a0], RZ ;  /* 0x0000680086047a25 */ /* 0x000fe800078e00ff */
[----:B------:R-:W-:Y:S02]  /*7f30*/  IMAD R0, R0, c[0x0][0x1a0], RZ ;  /* 0x0000680000007a24 */ /* 0x000fe400078e02ff */
[----:B---3--:R-:W-:Y:S02]  /*7f40*/  IMAD.SHL.U32 R15, R6, 0x20, RZ ;  /* 0x00000020060f7824 */ /* 0x008fe400078e00ff */
[----:B-1----:R-:W-:Y:S01]  /*7f50*/  IMAD R2, R134, c[0x0][0x1a4], R0 ;  /* 0x0000690086027a24 */ /* 0x002fe200078e0200 */
[----:B------:R-:W-:Y:S02]  /*7f60*/  LEA R0, P0, R4, R14, 0x7 ;  /* 0x0000000e04007211 */ /* 0x000fe400078038ff */
[----:B------:R-:W-:Y:S01]  /*7f70*/  SHF.L.U64.HI R14, R6, 0x5, R8 ;  /* 0x00000005060e7819 */ /* 0x000fe20000010208 */
[----:B------:R-:W-:Y:S01]  /*7f80*/  IMAD.IADD R3, R5, 0x1, R2 ;  /* 0x0000000105037824 */ /* 0x000fe200078e0202 */
[----:B------:R-:W-:Y:S04]  /*7f90*/  LEA R2, P1, R0, c[0x0][0x170], 0x1 ;  /* 0x00005c0000027a11 */ /* 0x000fe800078208ff */
[----:B----4-:R-:W-:Y:S02]  /*7fa0*/  LEA.HI.X R4, R4, R10, R3, 0x7, P0 ;  /* 0x0000000a04047211 */ /* 0x010fe400000f3c03 */
[-C--:B------:R-:W-:Y:S02]  /*7fb0*/  IADD3 R6, P0, R2, R15.reuse, RZ ;  /* 0x0000000f02067210 */ /* 0x080fe40007f1e0ff */
[----:B------:R-:W-:Y:S02]  /*7fc0*/  LEA.HI.X R3, R0, c[0x0][0x174], R4, 0x1, P1 ;  /* 0x00005d0000037a11 */ /* 0x000fe400008f0c04 */
[-C--:B------:R-:W-:Y:S03]  /*7fd0*/  IADD3 R12, P1, R6, R15.reuse, RZ ;  /* 0x0000000f060c7210 */ /* 0x080fe60007f3e0ff */
[----:B------:R-:W-:Y:S01]  /*7fe0*/  @!PT LDS RZ, [RZ] ;  /* 0x00000000fffff984 */ /* 0x000fe20000000800 */
[----:B------:R-:W-:Y:S01]  /*7ff0*/  @!PT LDS RZ, [RZ] ;  /* 0x00000000fffff984 */ /* 0x000fe20000000800 */
[----:B------:R-:W-:Y:S01]  /*8000*/  @!PT LDS RZ, [RZ] ;  /* 0x00000000fffff984 */ /* 0x000fe20000000800 */
[----:B------:R1:W-:Y:S01]  /*8010*/  LDGSTS.E.BYPASS.LTC128B.128 [R234+0x8000], [R2.64] ;  /* 0x0800000002ea7fae */ /* 0x0003e2000b901d48 */
[--C-:B------:R-:W-:Y:S01]  /*8020*/  IMAD.X R7, R3, 0x1, R14.reuse, P0 ;  /* 0x0000000103077824 */ /* 0x100fe200000e060e */
[-C--:B------:R-:W-:Y:S03]  /*8030*/  IADD3 R10, P0, R12, R15.reuse, RZ ;  /* 0x0000000f0c0a7210 */ /* 0x080fe60007f1e0ff */
[--C-:B------:R-:W-:Y:S01]  /*8040*/  IMAD.X R13, R7, 0x1, R14.reuse, P1 ;  /* 0x00000001070d7824 */ /* 0x100fe200008e060e */
[-C--:B------:R-:W-:Y:S02]  /*8050*/  IADD3 R8, P1, R10, R15.reuse, RZ ;  /* 0x0000000f0a087210 */ /* 0x080fe40007f3e0ff */
[----:B------:R2:W-:Y:S02]  /*8060*/  LDGSTS.E.BYPASS.LTC128B.128 [R234+0x8800], [R6.64] ;  /* 0x0880000006ea7fae */ /* 0x0005e4000b901d48 */
[-C--:B------:R-:W-:Y:S02]  /*8070*/  IADD3.X R11, R13, R14.reuse, RZ, P0, !PT ;  /* 0x0000000e0d0b7210 */ /* 0x080fe400007fe4ff */
[-C--:B------:R-:W-:Y:S03]  /*8080*/  IADD3 R4, P0, R8, R15.reuse, RZ ;  /* 0x0000000f08047210 */ /* 0x080fe60007f1e0ff */
[--C-:B------:R-:W-:Y:S01]  /*8090*/  IMAD.X R9, R11, 0x1, R14.reuse, P1 ;  /* 0x000000010b097824 */ /* 0x100fe200008e060e */
[----:B------:R3:W-:Y:S03]  /*80a0*/  LDGSTS.E.BYPASS.LTC128B.128 [R234+0x9000], [R12.64] ;  /* 0x090000000cea7fae */ /* 0x0007e6000b901d48 */
[--C-:B------:R-:W-:Y:S05]  /*80b0*/  IMAD.X R5, R9, 0x1, R14.reuse, P0 ;  /* 0x0000000109057824 */ /* 0x100fea00000e060e */
[----:B------:R4:W-:Y:S01]  /*80c0*/  LDGSTS.E.BYPASS.LTC128B.128 [R234+0x9800], [R10.64] ;  /* 0x098000000aea7fae */ /* 0x0009e2000b901d48 */
[-C--:B-1----:R-:W-:Y:S07]  /*80d0*/  IADD3 R2, P1, R4, R15.reuse, RZ ;  /* 0x0000000f04027210 */ /* 0x082fee0007f3e0ff */
[----:B------:R4:W-:Y:S01]  /*80e0*/  LDGSTS.E.BYPASS.LTC128B.128 [R234+0xa000], [R8.64] ;  /* 0x0a00000008ea7fae */ /* 0x0009e2000b901d48 */
[----:B------:R-:W-:Y:S01]  /*80f0*/  IMAD.X R3, R5, 0x1, R14, P1 ;  /* 0x0000000105037824 */ /* 0x000fe200008e060e */
[----:B--2---:R-:W-:Y:S04]  /*8100*/  IADD3 R6, P0, R2, R15, RZ ;  /* 0x0000000f02067210 */ /* 0x004fe80007f1e0ff */
[----:B------:R-:W-:Y:S02]  /*8110*/  IADD3.X R7, R3, R14, RZ, P0, !PT ;  /* 0x0000000e03077210 */ /* 0x000fe400007fe4ff */
[----:B------:R1:W-:Y:S08]  /*8120*/  LDGSTS.E.BYPASS.LTC128B.128 [R234+0xa800], [R4.64] ;  /* 0x0a80000004ea7fae */ /* 0x0003f0000b901d48 */
[----:B------:R2:W-:Y:S08]  /*8130*/  LDGSTS.E.BYPASS.LTC128B.128 [R234+0xb000], [R2.64] ;  /* 0x0b00000002ea7fae */ /* 0x0005f0000b901d48 */
[----:B------:R1:W-:Y:S08]  /*8140*/  LDGSTS.E.BYPASS.LTC128B.128 [R234+0xb800], [R6.64] ;  /* 0x0b80000006ea7fae */ /* 0x0003f0000b901d48 */
[----:B------:R-:W-:Y:S08]  /*8150*/  LDSM.16.M88.4 R128, [R222] ;  /* 0x00000000de80783b */ /* 0x000ff00000000200 */
[----:B------:R-:W1:Y:S08]  /*8160*/  LDSM.16.M88.4 R16, [R139+0x4000] ;  /* 0x004000008b10783b */ /* 0x000e700000000200 */
[----:B------:R-:W4:Y:S08]  /*8170*/  LDSM.16.M88.4 R124, [R222+0x2000] ;  /* 0x00200000de7c783b */ /* 0x000f300000000200 */
[----:B------:R-:W5:Y:S08]  /*8180*/  LDSM.16.M88.4 R32, [R139+0x4800] ;  /* 0x004800008b20783b */ /* 0x000f700000000200 */
[----:B------:R-:W0:Y:S08]  /*8190*/  LDGDEPBAR ;  /* 0x00000000000079af */ /* 0x000e300000000000 */
[----:B------:R-:W2:Y:S01]  /*81a0*/  LDSM.16.M88.4 R48, [R139+0x5000] ;  /* 0x005000008b30783b */ /* 0x000ea20000000200 */
[-C--:B-1----:R-:W-:Y:S07]  /*81b0*/  HMMA.16816.F32 R4, R128, R16.reuse, RZ ;  /* 0x000000108004723c */ /* 0x082fee00000018ff */
[----:B------:R-:W1:Y:S01]  /*81c0*/  LDSM.16.M88.4 R64, [R139+0x5800] ;  /* 0x005800008b40783b */ /* 0x000e620000000200 */
[C---:B----4-:R-:W-:Y:S07]  /*81d0*/  HMMA.16816.F32 R8, R124.reuse, R16, RZ ;  /* 0x000000107c08723c */ /* 0x050fee00000018ff */
[----:B------:R-:W4:Y:S01]  /*81e0*/  LDSM.16.M88.4 R80, [R139+0x6000] ;  /* 0x006000008b50783b */ /* 0x000f220000000200 */
[-C--:B---3--:R-:W-:Y:S07]  /*81f0*/  HMMA.16816.F32 R12, R124, R18.reuse, RZ ;  /* 0x000000127c0c723c */ /* 0x088fee00000018ff */
[----:B------:R-:W3:Y:S01]  /*8200*/  LDSM.16.M88.4 R96, [R139+0x6800] ;  /* 0x006800008b60783b */ /* 0x000ee20000000200 */
[C---:B------:R-:W-:Y:S07]  /*8210*/  HMMA.16816.F32 R16, R128.reuse, R18, RZ ;  /* 0x000000128010723c */ /* 0x040fee00000018ff */
[----:B------:R-:W1:Y:S01]  /*8220*/  LDSM.16.M88.4 R112, [R139+0x7000] ;  /* 0x007000008b70783b */ /* 0x000e620000000200 */
[-C--:B-----5:R-:W-:Y:S07]  /*8230*/  HMMA.16816.F32 R20, R128, R32.reuse, RZ ;  /* 0x000000208014723c */ /* 0x0a0fee00000018ff */
[----:B------:R-:W5:Y:S01]  /*8240*/  LDSM.16.M88.4 R204, [R139+0x7800] ;  /* 0x007800008bcc783b */ /* 0x000f620000000200 */
[C---:B------:R-:W-:Y:S07]  /*8250*/  HMMA.16816.F32 R24, R124.reuse, R32, RZ ;  /* 0x000000207c18723c */ /* 0x040fee00000018ff */
[----:B------:R-:W-:Y:S01]  /*8260*/  LDSM.16.M88.4 R208, [R225] ;  /* 0x00000000e1d0783b */ /* 0x000fe20000000200 */
[-C--:B------:R-:W-:Y:S07]  /*8270*/  HMMA.16816.F32 R28, R124, R34.reuse, RZ ;  /* 0x000000227c1c723c */ /* 0x080fee00000018ff */
[----:B------:R-:W-:Y:S01]  /*8280*/  LDSM.16.M88.4 R212, [R225+0x2000] ;  /* 0x00200000e1d4783b */ /* 0x000fe20000000200 */
[C---:B------:R-:W-:Y:S08]  /*8290*/  HMMA.16816.F32 R32, R128.reuse, R34, RZ ;  /* 0x000000228020723c */ /* 0x040ff000000018ff */
[-C--:B--2---:R-:W-:Y:S08]  /*82a0*/  HMMA.16816.F32 R36, R128, R48.reuse, RZ ;  /* 0x000000308024723c */ /* 0x084ff000000018ff */
[C---:B------:R-:W-:Y:S08]  /*82b0*/  HMMA.16816.F32 R40, R124.reuse, R48, RZ ;  /* 0x000000307c28723c */ /* 0x040ff000000018ff */
[-C--:B------:R-:W-:Y:S08]  /*82c0*/  HMMA.16816.F32 R44, R124, R50.reuse, RZ ;  /* 0x000000327c2c723c */ /* 0x080ff000000018ff */
[C---:B------:R-:W-:Y:S08]  /*82d0*/  HMMA.16816.F32 R48, R128.reuse, R50, RZ ;  /* 0x000000328030723c */ /* 0x040ff000000018ff */
[-C--:B-1----:R-:W-:Y:S08]  /*82e0*/  HMMA.16816.F32 R52, R128, R64.reuse, RZ ;  /* 0x000000408034723c */ /* 0x082ff000000018ff */
[C---:B------:R-:W-:Y:S08]  /*82f0*/  HMMA.16816.F32 R56, R124.reuse, R64, RZ ;  /* 0x000000407c38723c */ /* 0x040ff000000018ff */
[-C--:B------:R-:W-:Y:S08]  /*8300*/  HMMA.16816.F32 R60, R124, R66.reuse, RZ ;  /* 0x000000427c3c723c */ /* 0x080ff000000018ff */
[C---:B------:R-:W-:Y:S08]  /*8310*/  HMMA.16816.F32 R64, R128.reuse, R66, RZ ;  /* 0x000000428040723c */ /* 0x040ff000000018ff */
[-C--:B----4-:R-:W-:Y:S08]  /*8320*/  HMMA.16816.F32 R68, R128, R80.reuse, RZ ;  /* 0x000000508044723c */ /* 0x090ff000000018ff */
[C---:B------:R-:W-:Y:S08]  /*8330*/  HMMA.16816.F32 R72, R124.reuse, R80, RZ ;  /* 0x000000507c48723c */ /* 0x040ff000000018ff */
[-C--:B------:R-:W-:Y:S08]  /*8340*/  HMMA.16816.F32 R76, R124, R82.reuse, RZ ;  /* 0x000000527c4c723c */ /* 0x080ff000000018ff */
[C---:B------:R-:W-:Y:S08]  /*8350*/  HMMA.16816.F32 R80, R128.reuse, R82, RZ ;  /* 0x000000528050723c */ /* 0x040ff000000018ff */
[-C--:B---3--:R-:W-:Y:S08]  /*8360*/  HMMA.16816.F32 R84, R128, R96.reuse, RZ ;  /* 0x000000608054723c */ /* 0x088ff000000018ff */
[C---:B------:R-:W-:Y:S08]  /*8370*/  HMMA.16816.F32 R88, R124.reuse, R96, RZ ;  /* 0x000000607c58723c */ /* 0x040ff000000018ff */
[-C--:B------:R-:W-:Y:S08]  /*8380*/  HMMA.16816.F32 R92, R124, R98.reuse, RZ ;  /* 0x000000627c5c723c */ /* 0x080ff000000018ff */
[C---:B------:R-:W-:Y:S08]  /*8390*/  HMMA.16816.F32 R96, R128.reuse, R98, RZ ;  /* 0x000000628060723c */ /* 0x040ff000000018ff */
[-C--:B------:R-:W-:Y:S08]  /*83a0*/  HMMA.16816.F32 R100, R128, R112.reuse, RZ ;  /* 0x000000708064723c */ /* 0x080ff000000018ff */
[C---:B------:R-:W-:Y:S08]  /*83b0*/  HMMA.16816.F32 R104, R124.reuse, R112, RZ ;  /* 0x000000707c68723c */ /* 0x040ff000000018ff */
[-C--:B------:R-:W-:Y:S08]  /*83c0*/  HMMA.16816.F32 R108, R124, R114.reuse, RZ ;  /* 0x000000727c6c723c */ /* 0x080ff000000018ff */
[C---:B------:R-:W-:Y:S08]  /*83d0*/  HMMA.16816.F32 R112, R128.reuse, R114, RZ ;  /* 0x000000728070723c */ /* 0x040ff000000018ff */
[-C--:B-----5:R-:W-:Y:S08]  /*83e0*/  HMMA.16816.F32 R116, R128, R204.reuse, RZ ;  /* 0x000000cc8074723c */ /* 0x0a0ff000000018ff */
[C---:B------:R-:W-:Y:S08]  /*83f0*/  HMMA.16816.F32 R120, R124.reuse, R204, RZ ;  /* 0x000000cc7c78723c */ /* 0x040ff000000018ff */
[-C--:B------:R-:W-:Y:S08]  /*8400*/  HMMA.16816.F32 R124, R124, R206.reuse, RZ ;  /* 0x000000ce7c7c723c */ /* 0x080ff000000018ff */
[----:B------:R-:W-:Y:S01]  /*8410*/  HMMA.16816.F32 R128, R128, R206, RZ ;  /* 0x000000ce8080723c */ /* 0x000fe200000018ff */
[----:B------:R-:W1:Y:S07]  /*8420*/  LDSM.16.M88.4 R204, [R221+0x4000] ;  /* 0x00400000ddcc783b */ /* 0x000e6e0000000200 */
[-C--:B-1----:R-:W-:Y:S08]  /*8430*/  HMMA.16816.F32 R4, R208, R204.reuse, R4 ;  /* 0x000000ccd004723c */ /* 0x082ff00000001804 */
[C---:B------:R-:W-:Y:S08]  /*8440*/  HMMA.16816.F32 R8, R212.reuse, R204, R8 ;  /* 0x000000ccd408723c */ /* 0x040ff00000001808 */
[-C--:B------:R-:W-:Y:S08]  /*8450*/  HMMA.16816.F32 R12, R212, R206.reuse, R12 ;  /* 0x000000ced40c723c */ /* 0x080ff0000000180c */
[C---:B------:R-:W-:Y:S01]  /*8460*/  HMMA.16816.F32 R16, R208.reuse, R206, R16 ;  /* 0x000000ced010723c */ /* 0x040fe20000001810 */
        /* <DEDUP_REMOVED lines=33> */
[-C--:B------:R-:W-:Y:S01]  /*8680*/  HMMA.16816.F32 R124, R212, R206.reuse, R124 ;  /* 0x000000ced47c723c */ /* 0x080fe2000000187c */
[----:B------:R-:W-:Y:S07]  /*8690*/  LDSM.16.M88.4 R212, [R223+0x2000] ;  /* 0x00200000dfd4783b */ /* 0x000fee0000000200 */
[----:B------:R-:W-:Y:S01]  /*86a0*/  HMMA.16816.F32 R128, R208, R206, R128 ;  /* 0x000000ced080723c */ /* 0x000fe20000001880 */
[----:B------:R-:W-:Y:S08]  /*86b0*/  LDSM.16.M88.4 R204, [R223] ;  /* 0x00000000dfcc783b */ /* 0x000ff00000000200 */
[----:B------:R-:W1:Y:S02]  /*86c0*/  LDSM.16.M88.4 R208, [R226] ;  /* 0x00000000e2d0783b */ /* 0x000e640000000200 */
[-C--:B-1----:R-:W-:Y:S08]  /*86d0*/  HMMA.16816.F32 R4, R204, R208.reuse, R4 ;  /* 0x000000d0cc04723c */ /* 0x082ff00000001804 */
[C---:B------:R-:W-:Y:S08]  /*86e0*/  HMMA.16816.F32 R8, R212.reuse, R208, R8 ;  /* 0x000000d0d408723c */ /* 0x040ff00000001808 */
[-C--:B------:R-:W-:Y:S08]  /*86f0*/  HMMA.16816.F32 R12, R212, R210.reuse, R12 ;  /* 0x000000d2d40c723c */ /* 0x080ff0000000180c */
[C---:B------:R-:W-:Y:S01]  /*8700*/  HMMA.16816.F32 R16, R204.reuse, R210, R16 ;  /* 0x000000d2cc10723c */ /* 0x040fe20000001810 */
[----:B------:R-:W1:Y:S07]  /*8710*/  LDSM.16.M88.4 R208, [R233] ;  /* 0x00000000e9d0783b */ /* 0x000e6e0000000200 */
        /* <DEDUP_REMOVED lines=71> */
[----:B------:R-:W1:Y:S01]  /*8b90*/  LDSM.16.M88.4 R208, [R220+0x3800] ;  /* 0x00380000dcd0783b */ /* 0x000e620000000200 */
[----:B------:R-:W-:Y:S07]  /*8ba0*/  DEPBAR.LE SB0, 0x0 ;  /* 0x000080000000791a */ /* 0x000fee0000000000 */
[----:B------:R-:W-:Y:S01]  /*8bb0*/  BAR.SYNC.DEFER_BLOCKING 0x0 ;  /* 0x0000000000007b1d */ /* 0x000fe20000010000 */
[-C--:B-1----:R-:W-:Y:S08]  /*8bc0*/  HMMA.16816.F32 R116, R204, R208.reuse, R116 ;  /* 0x000000d0cc74723c */ /* 0x082ff00000001874 */
[C---:B------:R-:W-:Y:S08]  /*8bd0*/  HMMA.16816.F32 R120, R212.reuse, R208, R120 ;  /* 0x000000d0d478723c */ /* 0x040ff00000001878 */
[-C--:B------:R-:W-:Y:S07]  /*8be0*/  HMMA.16816.F32 R124, R212, R210.reuse, R124 ;  /* 0x000000d2d47c723c */ /* 0x080fee000000187c */
[----:B------:R-:W-:Y:S01]  /*8bf0*/  IMAD.MOV.U32 R212, RZ, RZ, R134 ;  /* 0x000000ffffd47224 */ /* 0x000fe200078e0086 */
[----:B------:R-:W-:Y:S04]  /*8c00*/  HMMA.16816.F32 R128, R204, R210, R128 ;  /* 0x000000d2cc80723c */ /* 0x000fe80000001880 */
[----:B------:R-:W-:Y:S11]  /*8c10*/  ISETP.GT.AND P0, PT, R212, RZ, PT ;  /* 0x000000ffd400720c */ /* 0x000ff60003f04270 */
[----:B------:R-:W-:Y:S02]  /*8c20*/  @!UPT UIADD3 URZ, URZ, URZ, URZ ;  /* 0x0000003f3f3ff290 */ /* 0x000fe4000fffe03f */
[----:B------:R-:W-:-:S05]  /*8c30*/  @P0 BRA `(.L_x_9) ;  /* 0xffffefc000000947 */ /* 0x000fca000383ffff */
.L_x_8:
[----:B------:R-:W-:Y:S01]  /*8c40*/  FMNMX.FTZ R0, R4, R132, !PT ;  /* 0x0000008404007209 */ /* 0x000fe20007810000 */
[----:B------:R-:W-:Y:S03]  /*8c50*/  STL [R1+0x98], R229 ;  /* 0x000098e501007387 */ /* 0x000fe60000100800 */
[----:B---3--:R-:W-:Y:S01]  /*8c60*/  FMNMX.FTZ R2, R5, R0, !PT ;  /* 0x0000000005027209 */ /* 0x008fe20007810000 */
[----:B------:R-:W-:Y:S01]  /*8c70*/  STL [R1+0x94], R228 ;  /* 0x000094e401007387 */ /* 0x000fe20000100800 */
[----:B------:R-:W-:Y:S02]  /*8c80*/  FMNMX.FTZ R0, R6, R133, !PT ;  /* 0x0000008506007209 */ /* 0x000fe40007810000 */
[----:B------:R-:W-:Y:S01]  /*8c90*/  FMNMX.FTZ R2, R16, R2, !PT ;  /* 0x0000000210027209 */ /* 0x000fe20007810000 */
        /* <DEDUP_REMOVED lines=105> */
[----:B------:R-:W-:Y:S01]  /*9330*/  FMNMX.FTZ R0, R95, R0, !PT ;  /* 0x000000005f007209 */ /* 0x000fe20007810000 */
[----:B------:R-:W1:Y:S01]  /*9340*/  SHFL.BFLY PT, R135, R136, 0x2, 0x1f ;  /* 0x0c401f0088877f89 */ /* 0x000e6200000e0000 */
        /* <DEDUP_REMOVED lines=20> */
[----:B-1----:R-:W-:Y:S02]  /*9490*/  FMNMX.FTZ R136, R136, R135, !PT ;  /* 0x0000008788887209 */ /* 0x002fe40007810000 */
[----:B------:R-:W-:Y:S02]  /*94a0*/  FMNMX.FTZ R0, R126, R0, !PT ;  /* 0x000000007e007209 */ /* 0x000fe40007810000 */
[----:B------:R-:W-:Y:S01]  /*94b0*/  FMNMX.FTZ R134, R131, R134, !PT ;  /* 0x0000008683867209 */ /* 0x000fe20007810000 */
[----:B------:R-:W1:Y:S01]  /*94c0*/  SHFL.BFLY PT, R135, R136, 0x1, 0x1f ;  /* 0x0c201f0088877f89 */ /* 0x000e6200000e0000 */
[----:B------:R-:W-:Y:S02]  /*94d0*/  FMNMX.FTZ R2, R120, R2, !PT ;  /* 0x0000000278027209 */ /* 0x000fe40007810000 */
[----:B------:R-:W-:Y:S02]  /*94e0*/  FMNMX.FTZ R0, R127, R0, !PT ;  /* 0x000000007f007209 */ /* 0x000fe40007810000 */
[----:B------:R-:W-:Y:S03]  /*94f0*/  FMNMX.FTZ R3, R121, R2, !PT ;  /* 0x0000000279037209 */ /* 0x000fe60007810000 */
[----:B------:R-:W2:Y:S01]  /*9500*/  SHFL.BFLY PT, R205, R134, 0x2, 0x1f ;  /* 0x0c401f0086cd7f89 */ /* 0x000ea200000e0000 */
[----:B------:R-:W-:Y:S04]  /*9510*/  FMNMX.FTZ R3, R124, R3, !PT ;  /* 0x000000037c037209 */ /* 0x000fe80007810000 */
[----:B------:R-:W-:Y:S03]  /*9520*/  FMNMX.FTZ R3, R125, R3, !PT ;  /* 0x000000037d037209 */ /* 0x000fe60007810000 */
[----:B------:R-:W3:Y:S01]  /*9530*/  SHFL.BFLY PT, R2, R0, 0x2, 0x1f ;  /* 0x0c401f0000027f89 */ /* 0x000ee200000e0000 */
[----:B-1----:R-:W-:Y:S07]  /*9540*/  FMNMX.FTZ R136, R136, R135, !PT ;  /* 0x0000008788887209 */ /* 0x002fee0007810000 */
[----:B------:R-:W1:Y:S01]  /*9550*/  SHFL.BFLY PT, R204, R3, 0x2, 0x1f ;  /* 0x0c401f0003cc7f89 */ /* 0x000e6200000e0000 */
[----:B------:R-:W-:Y:S02]  /*9560*/  FSETP.NEU.FTZ.AND P2, PT, R136, -INF , PT ;  /* 0xff8000008800780b */ /* 0x000fe40003f5d000 */
[----:B--2---:R-:W-:Y:S05]  /*9570*/  FMNMX.FTZ R134, R134, R205, !PT ;  /* 0x000000cd86867209 */ /* 0x004fea0007810000 */
[----:B------:R-:W2:Y:S01]  /*9580*/  SHFL.BFLY PT, R205, R134, 0x1, 0x1f ;  /* 0x0c201f0086cd7f89 */ /* 0x000ea200000e0000 */
[----:B---3--:R-:W-:Y:S01]  /*9590*/  FMNMX.FTZ R2, R0, R2, !PT ;  /* 0x0000000200027209 */ /* 0x008fe20007810000 */
[----:B------:R-:W-:Y:S04]  /*95a0*/  FADD.FTZ R0, -R136, R132 ;  /* 0x0000008488007221 */ /* 0x000fe80000010100 */
[----:B------:R-:W-:Y:S04]  /*95b0*/  FMUL.FTZ R0, R0, c[0x0][0x23c] ;  /* 0x00008f0000007a20 */ /* 0x000fe80000410000 */
[----:B------:R3:W-:Y:S01]  /*95c0*/  MUFU.EX2 R132, R0 ;  /* 0x0000000000847308 */ /* 0x0007e20000000800 */
[----:B-1----:R-:W-:Y:S02]  /*95d0*/  FMNMX.FTZ R204, R3, R204, !PT ;  /* 0x000000cc03cc7209 */ /* 0x002fe40007810000 */
[----:B------:R-:W1:Y:S08]  /*95e0*/  SHFL.BFLY PT, R3, R2, 0x1, 0x1f ;  /* 0x0c201f0002037f89 */ /* 0x000e7000000e0000 */
[----:B------:R-:W4:Y:S01]  /*95f0*/  SHFL.BFLY PT, R206, R204, 0x1, 0x1f ;  /* 0x0c201f00ccce7f89 */ /* 0x000f2200000e0000 */
[----:B--2---:R-:W-:Y:S04]  /*9600*/  FMNMX.FTZ R135, R134, R205, !PT ;  /* 0x000000cd86877209 */ /* 0x004fe80007810000 */
[C---:B------:R-:W-:Y:S01]  /*9610*/  FSETP.NEU.FTZ.AND P1, PT, R135.reuse, -INF , PT ;  /* 0xff8000008700780b */ /* 0x040fe20003f3d000 */
[C---:B---3--:R-:W-:Y:S01]  /*9620*/  FADD.FTZ R0, -R135.reuse, R133 ;  /* 0x0000008587007221 */ /* 0x048fe20000010100 */
[----:B-1----:R-:W-:Y:S03]  /*9630*/  FMNMX.FTZ R3, R2, R3, !PT ;  /* 0x0000000302037209 */ /* 0x002fe60007810000 */
[----:B------:R-:W-:Y:S04]  /*9640*/  FMUL.FTZ R0, R0, c[0x0][0x23c] ;  /* 0x00008f0000007a20 */ /* 0x000fe80000410000 */
[----:B------:R1:W-:Y:S01]  /*9650*/  MUFU.EX2 R133, R0 ;  /* 0x0000000000857308 */ /* 0x0003e20000000800 */
[----:B----4-:R-:W-:Y:S01]  /*9660*/  FMNMX.FTZ R134, R204, R206, !PT ;  /* 0x000000cecc867209 */ /* 0x010fe20007810000 */
[----:B------:R-:W-:Y:S04]  /*9670*/  FMUL.FTZ R204, R135, c[0x0][0x23c] ;  /* 0x00008f0087cc7a20 */ /* 0x000fe80000410000 */
[----:B-1----:R-:W-:Y:S02]  /*9680*/  FADD.FTZ R0, -R134, R137 ;  /* 0x0000008986007221 */ /* 0x002fe40000010100 */
[----:B------:R-:W-:Y:S02]  /*9690*/  FMUL.FTZ R137, R136, c[0x0][0x23c] ;  /* 0x00008f0088897a20 */ /* 0x000fe40000410000 */
[----:B------:R-:W-:Y:S02]  /*96a0*/  FMUL.FTZ R2, R0, c[0x0][0x23c] ;  /* 0x00008f0000027a20 */ /* 0x000fe40000410000 */
[----:B------:R-:W-:Y:S01]  /*96b0*/  FADD.FTZ R0, -R3, R138 ;  /* 0x0000008a03007221 */ /* 0x000fe20000010100 */
[----:B------:R-:W-:Y:S02]  /*96c0*/  FSEL R138, R137, RZ, P2 ;  /* 0x000000ff898a7208 */ /* 0x000fe40001000000 */
[----:B------:R-:W-:Y:S01]  /*96d0*/  FSEL R137, R204, RZ, P1 ;  /* 0x000000ffcc897208 */ /* 0x000fe20000800000 */
[----:B------:R-:W-:Y:S01]  /*96e0*/  MUFU.EX2 R2, R2 ;  /* 0x0000000200027308 */ /* 0x000fe20000000800 */
[----:B------:R-:W-:Y:S01]  /*96f0*/  FSETP.NEU.FTZ.AND P2, PT, R134, -INF , PT ;  /* 0xff8000008600780b */ /* 0x000fe20003f5d000 */
[--C-:B------:R-:W-:Y:S01]  /*9700*/  FFMA.FTZ R251, R69, c[0x0][0x23c], -R138.reuse ;  /* 0x00008f0045fb7a23 */ /* 0x100fe2000001088a */
[----:B------:R-:W-:Y:S01]  /*9710*/  FSETP.NEU.FTZ.AND P1, PT, R3, -INF , PT ;  /* 0xff8000000300780b */ /* 0x000fe20003f3d000 */
[--C-:B------:R-:W-:Y:S02]  /*9720*/  FFMA.FTZ R6, R6, c[0x0][0x23c], -R137.reuse ;  /* 0x00008f0006067a23 */ /* 0x100fe40000010889 */
[--C-:B------:R-:W-:Y:S02]  /*9730*/  FFMA.FTZ R223, R119, c[0x0][0x23c], -R137.reuse ;  /* 0x00008f0077df7a23 */ /* 0x100fe40000010889 */
[--C-:B------:R-:W-:Y:S02]  /*9740*/  FFMA.FTZ R229, R84, c[0x0][0x23c], -R138.reuse ;  /* 0x00008f0054e57a23 */ /* 0x100fe4000001088a */
[----:B------:R1:W-:Y:S01]  /*9750*/  MUFU.EX2 R69, R6 ;  /* 0x0000000600457308 */ /* 0x0003e20000000800 */
[--C-:B------:R-:W-:Y:S02]  /*9760*/  FFMA.FTZ R5, R5, c[0x0][0x23c], -R138.reuse ;  /* 0x00008f0005057a23 */ /* 0x100fe4000001088a */
[--C-:B------:R-:W-:Y:S02]  /*9770*/  FFMA.FTZ R4, R4, c[0x0][0x23c], -R138.reuse ;  /* 0x00008f0004047a23 */ /* 0x100fe4000001088a */
[--C-:B------:R-:W-:Y:S02]  /*9780*/  FFMA.FTZ R139, R113, c[0x0][0x23c], -R138.reuse ;  /* 0x00008f00718b7a23 */ /* 0x100fe4000001088a */
[--C-:B------:R-:W-:Y:S02]  /*9790*/  FFMA.FTZ R225, R102, c[0x0][0x23c], -R137.reuse ;  /* 0x00008f0066e17a23 */ /* 0x100fe40000010889 */
[--C-:B------:R-:W-:Y:S01]  /*97a0*/  FFMA.FTZ R222, R118, c[0x0][0x23c], -R137.reuse ;  /* 0x00008f0076de7a23 */ /* 0x100fe20000010889 */
[----:B------:R-:W2:Y:S01]  /*97b0*/  MUFU.EX2 R5, R5 ;  /* 0x0000000500057308 */ /* 0x000ea20000000800 */
[--C-:B------:R-:W-:Y:S02]  /*97c0*/  FFMA.FTZ R227, R87, c[0x0][0x23c], -R137.reuse ;  /* 0x00008f0057e37a23 */ /* 0x100fe40000010889 */
[--C-:B------:R-:W-:Y:S02]  /*97d0*/  FFMA.FTZ R228, R99, c[0x0][0x23c], -R137.reuse ;  /* 0x00008f0063e47a23 */ /* 0x100fe40000010889 */
[--C-:B------:R-:W-:Y:S02]  /*97e0*/  FFMA.FTZ R19, R19, c[0x0][0x23c], -R137.reuse ;  /* 0x00008f0013137a23 */ /* 0x100fe40000010889 */
[--C-:B------:R-:W-:Y:S02]  /*97f0*/  FFMA.FTZ R250, R80, c[0x0][0x23c], -R138.reuse ;  /* 0x00008f0050fa7a23 */ /* 0x100fe4000001088a */
[--C-:B------:R-:W-:Y:S01]  /*9800*/  FFMA.FTZ R249, R81, c[0x0][0x23c], -R138.reuse ;  /* 0x00008f0051f97a23 */ /* 0x100fe2000001088a */
[----:B------:R3:W-:Y:S01]  /*9810*/  MUFU.EX2 R207, R4 ;  /* 0x0000000400cf7308 */ /* 0x0007e20000000800 */
[--C-:B------:R-:W-:Y:S02]  /*9820*/  FFMA.FTZ R7, R7, c[0x0][0x23c], -R137.reuse ;  /* 0x00008f0007077a23 */ /* 0x100fe40000010889 */
[--C-:B------:R-:W-:Y:S02]  /*9830*/  FFMA.FTZ R239, R20, c[0x0][0x23c], -R138.reuse ;  /* 0x00008f0014ef7a23 */ /* 0x100fe4000001088a */
[--C-:B------:R-:W-:Y:S02]  /*9840*/  FFMA.FTZ R20, R97, c[0x0][0x23c], -R138.reuse ;  /* 0x00008f0061147a23 */ /* 0x100fe4000001088a */
[--C-:B------:R-:W-:Y:S02]  /*9850*/  FFMA.FTZ R17, R17, c[0x0][0x23c], -R138.reuse ;  /* 0x00008f0011117a23 */ /* 0x100fe4000001088a */
[----:B-1----:R-:W-:Y:S01]  /*9860*/  FFMA.FTZ R6, R116, c[0x0][0x23c], -R138 ;  /* 0x00008f0074067a23 */ /* 0x002fe2000001088a */
[----:B------:R-:W-:Y:S01]  /*9870*/  MUFU.EX2 R226, R19 ;  /* 0x0000001300e27308 */ /* 0x000fe20000000800 */
[--C-:B------:R-:W-:Y:S02]  /*9880*/  FFMA.FTZ R116, R51, c[0x0][0x23c], -R137.reuse ;  /* 0x00008f0033747a23 */ /* 0x100fe40000010889 */
[----:B------:R-:W-:Y:S02]  /*9890*/  IMAD.MOV.U32 R51, RZ, RZ, R20 ;  /* 0x000000ffff337224 */ /* 0x000fe400078e0014 */
[--C-:B------:R-:W-:Y:S02]  /*98a0*/  FFMA.FTZ R245, R82, c[0x0][0x23c], -R137.reuse ;  /* 0x00008f0052f57a23 */ /* 0x100fe40000010889 */
[--C-:B------:R-:W-:Y:S02]  /*98b0*/  FFMA.FTZ R244, R83, c[0x0][0x23c], -R137.reuse ;  /* 0x00008f0053f47a23 */ /* 0x100fe40000010889 */
[--C-:B------:R-:W-:Y:S01]  /*98c0*/  FFMA.FTZ R248, R86, c[0x0][0x23c], -R137.reuse ;  /* 0x00008f0056f87a23 */ /* 0x100fe20000010889 */
[----:B------:R-:W-:Y:S01]  /*98d0*/  MUFU.EX2 R20, R7 ;  /* 0x0000000700147308 */ /* 0x000fe20000000800 */
[--C-:B------:R-:W-:Y:S01]  /*98e0*/  FFMA.FTZ R211, R54, c[0x0][0x23c], -R137.reuse ;  /* 0x00008f0036d37a23 */ /* 0x100fe20000010889 */
[----:B--2---:R-:W-:Y:S01]  /*98f0*/  MOV R54, R5 ;  /* 0x0000000500367202 */ /* 0x004fe20000000f00 */
[----:B------:R-:W-:Y:S02]  /*9900*/  FMUL.FTZ R5, R134, c[0x0][0x23c] ;  /* 0x00008f0086057a20 */ /* 0x000fe40000410000 */
[--C-:B---3--:R-:W-:Y:S02]  /*9910*/  FFMA.FTZ R4, R85, c[0x0][0x23c], -R138.reuse ;  /* 0x00008f0055047a23 */ /* 0x108fe4000001088a */
[----:B------:R-:W-:Y:S01]  /*9920*/  FFMA.FTZ R208, R67, c[0x0][0x23c], -R137 ;  /* 0x00008f0043d07a23 */ /* 0x000fe20000010889 */
[----:B------:R-:W-:Y:S01]  /*9930*/  FSEL R5, R5, RZ, P2 ;  /* 0x000000ff05057208 */ /* 0x000fe20001000000 */
[--C-:B------:R-:W-:Y:S01]  /*9940*/  FFMA.FTZ R16, R16, c[0x0][0x23c], -R138.reuse ;  /* 0x00008f0010107a23 */ /* 0x100fe2000001088a */
[----:B------:R-:W1:Y:S01]  /*9950*/  MUFU.EX2 R7, R17 ;  /* 0x0000001100077308 */ /* 0x000e620000000800 */
[----:B------:R-:W-:Y:S01]  /*9960*/  MOV R67, R4 ;  /* 0x0000000400437202 */ /* 0x000fe20000000f00 */
[----:B------:R-:W-:Y:S02]  /*9970*/  FMUL.FTZ R4, R3, c[0x0][0x23c] ;  /* 0x00008f0003047a20 */ /* 0x000fe40000410000 */
[--C-:B------:R-:W-:Y:S02]  /*9980*/  FFMA.FTZ R238, R21, c[0x0][0x23c], -R138.reuse ;  /* 0x00008f0015ee7a23 */ /* 0x100fe4000001088a */
[--C-:B------:R-:W-:Y:S01]  /*9990*/  FFMA.FTZ R21, R128, c[0x0][0x23c], -R138.reuse ;  /* 0x00008f0080157a23 */ /* 0x100fe2000001088a */
[----:B------:R-:W-:Y:S01]  /*99a0*/  FSEL R4, R4, RZ, P1 ;  /* 0x000000ff04047208 */ /* 0x000fe20000800000 */
[--C-:B------:R-:W-:Y:S02]  /*99b0*/  FFMA.FTZ R9, R9, c[0x0][0x23c], -R5.reuse ;  /* 0x00008f0009097a23 */ /* 0x100fe40000010805 */
[----:B------:R-:W-:Y:S01]  /*99c0*/  MUFU.EX2 R239, R239 ;  /* 0x000000ef00ef7308 */ /* 0x000fe20000000800 */
[----:B------:R-:W-:Y:S02]  /*99d0*/  FFMA.FTZ R119, R61, c[0x0][0x23c], -R5 ;  /* 0x00008f003d777a23 */ /* 0x000fe40000010805 */
[--C-:B------:R-:W-:Y:S02]  /*99e0*/  FFMA.FTZ R213, R49, c[0x0][0x23c], -R138.reuse ;  /* 0x00008f0031d57a23 */ /* 0x100fe4000001088a */
[--C-:B------:R-:W-:Y:S02]  /*99f0*/  FFMA.FTZ R243, R52, c[0x0][0x23c], -R138.reuse ;  /* 0x00008f0034f37a23 */ /* 0x100fe4000001088a */
[--C-:B------:R-:W-:Y:S02]  /*9a00*/  FFMA.FTZ R242, R53, c[0x0][0x23c], -R138.reuse ;  /* 0x00008f0035f27a23 */ /* 0x100fe4000001088a */
[--C-:B------:R-:W-:Y:S01]  /*9a10*/  FFMA.FTZ R241, R64, c[0x0][0x23c], -R138.reuse ;  /* 0x00008f0040f17a23 */ /* 0x100fe2000001088a */
[----:B------:R-:W-:Y:S01]  /*9a20*/  MUFU.EX2 R238, R238 ;  /* 0x000000ee00ee7308 */ /* 0x000fe20000000800 */
[--C-:B------:R-:W-:Y:S02]  /*9a30*/  FFMA.FTZ R240, R65, c[0x0][0x23c], -R138.reuse ;  /* 0x00008f0041f07a23 */ /* 0x100fe4000001088a */
[--C-:B------:R-:W-:Y:S01]  /*9a40*/  FFMA.FTZ R252, R68, c[0x0][0x23c], -R138.reuse ;  /* 0x00008f0044fc7a23 */ /* 0x100fe2000001088a */
[----:B-1----:R-:W-:Y:S01]  /*9a50*/  MOV R61, R7 ;  /* 0x00000007003d7202 */ /* 0x002fe20000000f00 */
[--C-:B------:R-:W-:Y:S01]  /*9a60*/  FFMA.FTZ R237, R32, c[0x0][0x23c], -R138.reuse ;  /* 0x00008f0020ed7a23 */ /* 0x100fe2000001088a */
[----:B------:R-:W-:Y:S01]  /*9a70*/  MOV R68, R207 ;  /* 0x000000cf00447202 */ /* 0x000fe20000000f00 */
[--C-:B------:R-:W-:Y:S02]  /*9a80*/  FFMA.FTZ R32, R101, c[0x0][0x23c], -R138.reuse ;  /* 0x00008f0065207a23 */ /* 0x100fe4000001088a */
[--C-:B------:R-:W-:Y:S01]  /*9a90*/  FFMA.FTZ R236, R33, c[0x0][0x23c], -R138.reuse ;  /* 0x00008f0021ec7a23 */ /* 0x100fe2000001088a */
[----:B------:R-:W-:Y:S01]  /*9aa0*/  MUFU.EX2 R7, R9 ;  /* 0x0000000900077308 */ /* 0x000fe20000000800 */
[--C-:B------:R-:W-:Y:S02]  /*9ab0*/  FFMA.FTZ R33, R100, c[0x0][0x23c], -R138.reuse ;  /* 0x00008f0064217a23 */ /* 0x100fe4000001088a */
[--C-:B------:R-:W-:Y:S02]  /*9ac0*/  FFMA.FTZ R235, R36, c[0x0][0x23c], -R138.reuse ;  /* 0x00008f0024eb7a23 */ /* 0x100fe4000001088a */
[--C-:B------:R-:W-:Y:S02]  /*9ad0*/  FFMA.FTZ R36, R96, c[0x0][0x23c], -R138.reuse ;  /* 0x00008f0060247a23 */ /* 0x100fe4000001088a */
[--C-:B------:R-:W-:Y:S02]  /*9ae0*/  FFMA.FTZ R215, R37, c[0x0][0x23c], -R138.reuse ;  /* 0x00008f0025d77a23 */ /* 0x100fe4000001088a */
[--C-:B------:R-:W-:Y:S01]  /*9af0*/  FFMA.FTZ R37, R112, c[0x0][0x23c], -R138.reuse ;  /* 0x00008f0070257a23 */ /* 0x100fe2000001088a */
[----:B------:R-:W-:Y:S01]  /*9b00*/  MUFU.EX2 R237, R237 ;  /* 0x000000ed00ed7308 */ /* 0x000fe20000000800 */
[--C-:B------:R-:W-:Y:S02]  /*9b10*/  FFMA.FTZ R214, R48, c[0x0][0x23c], -R138.reuse ;  /* 0x00008f0030d67a23 */ /* 0x100fe4000001088a */
[--C-:B------:R-:W-:Y:S01]  /*9b20*/  FFMA.FTZ R48, R117, c[0x0][0x23c], -R138.reuse ;  /* 0x00008f0075307a23 */ /* 0x100fe2000001088a */
[----:B------:R-:W-:Y:S01]  /*9b30*/  MOV R19, R37 ;  /* 0x0000002500137202 */ /* 0x000fe20000000f00 */
[----:B------:R-:W-:Y:S02]  /*9b40*/  FFMA.FTZ R138, R129, c[0x0][0x23c], -R138 ;  /* 0x00008f00818a7a23 */ /* 0x000fe4000001088a */
[--C-:B------:R-:W-:Y:S01]  /*9b50*/  FFMA.FTZ R129, R38, c[0x0][0x23c], -R137.reuse ;  /* 0x00008f0026817a23 */ /* 0x100fe20000010889 */
[----:B------:R-:W-:Y:S01]  /*9b60*/  MOV R38, R21 ;  /* 0x0000001500267202 */ /* 0x000fe20000000f00 */
[----:B------:R-:W-:Y:S01]  /*9b70*/  FFMA.FTZ R21, R103, c[0x0][0x23c], -R137 ;  /* 0x00008f0067157a23 */ /* 0x000fe20000010889 */
[----:B------:R-:W-:Y:S01]  /*9b80*/  MUFU.EX2 R236, R236 ;  /* 0x000000ec00ec7308 */ /* 0x000fe20000000800 */
[--C-:B------:R-:W-:Y:S01]  /*9b90*/  FFMA.FTZ R103, R45, c[0x0][0x23c], -R5.reuse ;  /* 0x00008f002d677a23 */ /* 0x100fe20000010805 */
[----:B------:R-:W-:Y:S01]  /*9ba0*/  MOV R45, R212 ;  /* 0x000000d4002d7202 */ /* 0x000fe20000000f00 */
[--C-:B------:R-:W-:Y:S02]  /*9bb0*/  FFMA.FTZ R212, R72, c[0x0][0x23c], -R5.reuse ;  /* 0x00008f0048d47a23 */ /* 0x100fe40000010805 */
[----:B------:R-:W-:Y:S01]  /*9bc0*/  FFMA.FTZ R12, R12, c[0x0][0x23c], -R5 ;  /* 0x00008f000c0c7a23 */ /* 0x000fe20000010805 */
[----:B------:R-:W2:Y:S01]  /*9bd0*/  LDL.LU R72, [R1+0xc] ;  /* 0x00000c0001487983 */ /* 0x000ea20000300800 */
[--C-:B------:R-:W-:Y:S02]  /*9be0*/  FFMA.FTZ R204, R35, c[0x0][0x23c], -R137.reuse ;  /* 0x00008f0023cc7a23 */ /* 0x100fe40000010889 */
[----:B------:R-:W-:Y:S01]  /*9bf0*/  FFMA.FTZ R35, R130, c[0x0][0x23c], -R137 ;  /* 0x00008f0082237a23 */ /* 0x000fe20000010889 */
[----:B------:R-:W-:Y:S01]  /*9c00*/  MUFU.EX2 R235, R235 ;  /* 0x000000eb00eb7308 */ /* 0x000fe20000000800 */
[--C-:B------:R-:W-:Y:S02]  /*9c10*/  FFMA.FTZ R113, R57, c[0x0][0x23c], -R5.reuse ;  /* 0x00008f0039717a23 */ /* 0x100fe40000010805 */
[----:B------:R-:W-:Y:S02]  /*9c20*/  FFMA.FTZ R57, R121, c[0x0][0x23c], -R5 ;  /* 0x00008f0079397a23 */ /* 0x000fe40000010805 */
[--C-:B------:R-:W-:Y:S02]  /*9c30*/  FFMA.FTZ R121, R91, c[0x0][0x23c], -R4.reuse ;  /* 0x00008f005b797a23 */ /* 0x100fe40000010804 */
[----:B------:R-:W-:Y:S02]  /*9c40*/  FFMA.FTZ R18, R18, c[0x0][0x23c], -R137 ;  /* 0x00008f0012127a23 */ /* 0x000fe40000010889 */
[--C-:B------:R-:W-:Y:S01]  /*9c50*/  FFMA.FTZ R13, R13, c[0x0][0x23c], -R5.reuse ;  /* 0x00008f000d0d7a23 */ /* 0x100fe20000010805 */
[----:B------:R-:W-:Y:S01]  /*9c60*/  MUFU.EX2 R91, R12 ;  /* 0x0000000c005b7308 */ /* 0x000fe20000000800 */
[--C-:B------:R-:W-:Y:S02]  /*9c70*/  FFMA.FTZ R10, R10, c[0x0][0x23c], -R4.reuse ;  /* 0x00008f000a0a7a23 */ /* 0x100fe40000010804 */
[----:B------:R-:W-:Y:S02]  /*9c80*/  FFMA.FTZ R112, R56, c[0x0][0x23c], -R5 ;  /* 0x00008f0038707a23 */ /* 0x000fe40000010805 */
[----:B------:R-:W-:Y:S02]  /*9c90*/  FFMA.FTZ R205, R34, c[0x0][0x23c], -R137 ;  /* 0x00008f0022cd7a23 */ /* 0x000fe40000010889 */
[----:B------:R-:W-:Y:S02]  /*9ca0*/  IMAD.MOV.U32 R56, RZ, RZ, R35 ;  /* 0x000000ffff387224 */ /* 0x000fe400078e0023 */
[--C-:B------:R-:W-:Y:S01]  /*9cb0*/  FFMA.FTZ R35, R92, c[0x0][0x23c], -R5.reuse ;  /* 0x00008f005c237a23 */ /* 0x100fe20000010805 */
[----:B------:R-:W1:Y:S01]  /*9cc0*/  MUFU.EX2 R34, R16 ;  /* 0x0000001000227308 */ /* 0x000e620000000800 */
        /* <DEDUP_REMOVED lines=9> */
[--C-:B------:R-:W-:Y:S01]  /*9d60*/  FFMA.FTZ R80, R43, c[0x0][0x23c], -R4.reuse ;  /* 0x00008f002b507a23 */ /* 0x100fe20000010804 */
[----:B------:R-:W-:Y:S01]  /*9d70*/  MOV R43, R38 ;  /* 0x00000026002b7202 */ /* 0x000fe20000000f00 */
[--C-:B------:R-:W-:Y:S01]  /*9d80*/  FFMA.FTZ R87, R46, c[0x0][0x23c], -R4.reuse ;  /* 0x00008f002e577a23 */ /* 0x100fe20000010804 */
[----:B------:R-:W3:Y:S01]  /*9d90*/  MUFU.EX2 R18, R18 ;  /* 0x0000001200127308 */ /* 0x000ee20000000800 */
[--C-:B------:R-:W-:Y:S01]  /*9da0*/  FFMA.FTZ R8, R8, c[0x0][0x23c], -R5.reuse ;  /* 0x00008f0008087a23 */ /* 0x100fe20000010805 */
[----:B------:R-:W-:Y:S01]  /*9db0*/  MOV R46, R35 ;  /* 0x00000023002e7202 */ /* 0x000fe20000000f00 */
[--C-:B------:R-:W-:Y:S02]  /*9dc0*/  FFMA.FTZ R11, R11, c[0x0][0x23c], -R4.reuse ;  /* 0x00008f000b0b7a23 */ /* 0x100fe40000010804 */
[----:B------:R-:W-:Y:S02]  /*9dd0*/  FFMA.FTZ R86, R47, c[0x0][0x23c], -R4 ;  /* 0x00008f002f567a23 */ /* 0x000fe40000010804 */
[--C-:B------:R-:W-:Y:S02]  /*9de0*/  FFMA.FTZ R97, R41, c[0x0][0x23c], -R5.reuse ;  /* 0x00008f0029617a23 */ /* 0x100fe40000010805 */
[--C-:B------:R-:W-:Y:S01]  /*9df0*/  FFMA.FTZ R41, R104, c[0x0][0x23c], -R5.reuse ;  /* 0x00008f0068297a23 */ /* 0x100fe20000010805 */
[----:B------:R4:W-:Y:S01]  /*9e00*/  MUFU.EX2 R111, R13 ;  /* 0x0000000d006f7308 */ /* 0x0009e20000000800 */
[--C-:B------:R-:W-:Y:S02]  /*9e10*/  FFMA.FTZ R100, R28, c[0x0][0x23c], -R5.reuse ;  /* 0x00008f001c647a23 */ /* 0x100fe40000010805 */
[--C-:B------:R-:W-:Y:S02]  /*9e20*/  FFMA.FTZ R130, R76, c[0x0][0x23c], -R5.reuse ;  /* 0x00008f004c827a23 */ /* 0x100fe40000010805 */
[----:B-1----:R-:W-:Y:S02]  /*9e30*/  IMAD.MOV.U32 R10, RZ, RZ, R34 ;  /* 0x000000ffff0a7224 */ /* 0x002fe400078e0022 */
[--C-:B------:R-:W-:Y:S02]  /*9e40*/  FFMA.FTZ R104, R75, c[0x0][0x23c], -R4.reuse ;  /* 0x00008f004b687a23 */ /* 0x100fe40000010804 */
[--C-:B------:R-:W-:Y:S01]  /*9e50*/  FFMA.FTZ R123, R123, c[0x0][0x23c], -R4.reuse ;  /* 0x00008f007b7b7a23 */ /* 0x100fe20000010804 */
[----:B------:R1:W-:Y:S01]  /*9e60*/  MUFU.EX2 R76, R8 ;  /* 0x00000008004c7308 */ /* 0x0003e20000000800 */
[--C-:B------:R-:W-:Y:S01]  /*9e70*/  FFMA.FTZ R101, R25, c[0x0][0x23c], -R5.reuse ;  /* 0x00008f0019657a23 */ /* 0x100fe20000010805 */
[----:B------:R-:W-:Y:S01]  /*9e80*/  MOV R25, R21 ;  /* 0x0000001500197202 */ /* 0x000fe20000000f00 */
[--C-:B------:R-:W-:Y:S01]  /*9e90*/  FFMA.FTZ R99, R29, c[0x0][0x23c], -R5.reuse ;  /* 0x00008f001d637a23 */ /* 0x100fe20000010805 */
[----:B------:R-:W-:Y:S01]  /*9ea0*/  MOV R29, R36 ;  /* 0x00000024001d7202 */ /* 0x000fe20000000f00 */
[----:B------:R-:W-:Y:S01]  /*9eb0*/  FFMA.FTZ R96, R44, c[0x0][0x23c], -R5 ;  /* 0x00008f002c607a23 */ /* 0x000fe20000010805 */
[----:B------:R-:W-:Y:S01]  /*9ec0*/  MOV R44, R33 ;  /* 0x00000021002c7202 */ /* 0x000fe20000000f00 */
[C---:B------:R-:W-:Y:S02]  /*9ed0*/  FMUL.FTZ R16, R132.reuse, R164 ;  /* 0x000000a484107220 */ /* 0x040fe40000410000 */
[----:B------:R-:W-:Y:S01]  /*9ee0*/  FMUL.FTZ R17, R132, R165 ;  /* 0x000000a584117220 */ /* 0x000fe20000410000 */
[----:B------:R1:W1:Y:S01]  /*9ef0*/  MUFU.EX2 R28, R11 ;  /* 0x0000000b001c7308 */ /* 0x0002620000000800 */
[--C-:B------:R-:W-:Y:S02]  /*9f00*/  FFMA.FTZ R209, R66, c[0x0][0x23c], -R137.reuse ;  /* 0x00008f0042d17a23 */ /* 0x100fe40000010889 */
[--C-:B------:R-:W-:Y:S01]  /*9f10*/  FFMA.FTZ R66, R115, c[0x0][0x23c], -R137.reuse ;  /* 0x00008f0073427a23 */ /* 0x100fe20000010889 */
[----:B----4-:R-:W4:Y:S01]  /*9f20*/  LDL.LU R13, [R1+0x10] ;  /* 0x00001000010d7983 */ /* 0x010f220000300800 */
[----:B------:R-:W-:Y:S02]  /*9f30*/  FFMA.FTZ R246, R71, c[0x0][0x23c], -R137 ;  /* 0x00008f0047f67a23 */ /* 0x000fe40000010889 */
[--C-:B------:R-:W-:Y:S02]  /*9f40*/  FFMA.FTZ R71, R109, c[0x0][0x23c], -R5.reuse ;  /* 0x00008f006d477a23 */ /* 0x100fe40000010805 */
[--C-:B------:R-:W-:Y:S01]  /*9f50*/  FFMA.FTZ R102, R24, c[0x0][0x23c], -R5.reuse ;  /* 0x00008f0018667a23 */ /* 0x100fe20000010805 */
[----:B------:R-:W-:Y:S01]  /*9f60*/  MUFU.EX2 R205, R205 ;  /* 0x000000cd00cd7308 */ /* 0x000fe20000000800 */
[----:B------:R-:W-:Y:S02]  /*9f70*/  FFMA.FTZ R24, R89, c[0x0][0x23c], -R5 ;  /* 0x00008f0059187a23 */ /* 0x000fe40000010805 */
[--C-:B------:R-:W-:Y:S02]  /*9f80*/  FFMA.FTZ R89, R59, c[0x0][0x23c], -R4.reuse ;  /* 0x00008f003b597a23 */ /* 0x100fe40000010804 */
[----:B------:R-:W-:Y:S01]  /*9f90*/  IMAD.MOV.U32 R59, RZ, RZ, R71 ;  /* 0x000000ffff3b7224 */ /* 0x000fe200078e0047 */
[----:B------:R-:W-:Y:S01]  /*9fa0*/  MOV R71, R51 ;  /* 0x0000003300477202 */ /* 0x000fe20000000f00 */
[--C-:B------:R-:W-:Y:S02]  /*9fb0*/  FFMA.FTZ R207, R22, c[0x0][0x23c], -R137.reuse ;  /* 0x00008f0016cf7a23 */ /* 0x100fe40000010889 */
[--C-:B------:R-:W-:Y:S01]  /*9fc0*/  FFMA.FTZ R210, R55, c[0x0][0x23c], -R137.reuse ;  /* 0x00008f0037d27a23 */ /* 0x100fe20000010889 */
[----:B------:R-:W-:Y:S01]  /*9fd0*/  MUFU.EX2 R204, R204 ;  /* 0x000000cc00cc7308 */ /* 0x000fe20000000800 */
[----:B------:R-:W-:Y:S02]  /*9fe0*/  FFMA.FTZ R22, R114, c[0x0][0x23c], -R137 ;  /* 0x00008f0072167a23 */ /* 0x000fe40000010889 */
[--C-:B------:R-:W-:Y:S01]  /*9ff0*/  FFMA.FTZ R115, R60, c[0x0][0x23c], -R5.reuse ;  /* 0x00008f003c737a23 */ /* 0x100fe20000010805 */
[----:B------:R-:W-:Y:S01]  /*a000*/  MOV R60, R20 ;  /* 0x00000014003c7202 */ /* 0x000fe20000000f00 */
[--C-:B------:R-:W-:Y:S01]  /*a010*/  FFMA.FTZ R55, R108, c[0x0][0x23c], -R5.reuse ;  /* 0x00008f006c377a23 */ /* 0x100fe20000010805 */
[----:B------:R-:W-:Y:S01]  /*a020*/  MOV R26, R22 ;  /* 0x00000016001a7202 */ /* 0x000fe20000000f00 */
[--C-:B------:R-:W-:Y:S01]  /*a030*/  FFMA.FTZ R9, R124, c[0x0][0x23c], -R5.reuse ;  /* 0x00008f007c097a23 */ /* 0x100fe20000010805 */
[----:B------:R-:W-:Y:S01]  /*a040*/  MOV R12, R60 ;  /* 0x0000003c000c7202 */ /* 0x000fe20000000f00 */
[--C-:B------:R-:W-:Y:S01]  /*a050*/  FFMA.FTZ R108, R63, c[0x0][0x23c], -R4.reuse ;  /* 0x00008f003f6c7a23 */ /* 0x100fe20000010804 */
[----:B------:R-:W-:Y:S01]  /*a060*/  MUFU.EX2 R207, R207 ;  /* 0x000000cf00cf7308 */ /* 0x000fe20000000800 */
[----:B------:R-:W-:Y:S01]  /*a070*/  MOV R63, R66 ;  /* 0x00000042003f7202 */ /* 0x000fe20000000f00 */
[--C-:B------:R-:W-:Y:S01]  /*a080*/  FFMA.FTZ R114, R79, c[0x0][0x23c], -R4.reuse ;  /* 0x00008f004f727a23 */ /* 0x100fe20000010804 */
[----:B------:R-:W-:Y:S01]  /*a090*/  MOV R79, R7 ;  /* 0x00000007004f7202 */ /* 0x000fe20000000f00 */
[--C-:B------:R-:W-:Y:S01]  /*a0a0*/  FFMA.FTZ R42, R106, c[0x0][0x23c], -R4.reuse ;  /* 0x00008f006a2a7a23 */ /* 0x100fe20000010804 */
[----:B------:R-:W-:Y:S01]  /*a0b0*/  MOV R60, R19 ;  /* 0x00000013003c7202 */ /* 0x000fe20000000f00 */
[----:B------:R-:W-:Y:S01]  /*a0c0*/  FFMA.FTZ R118, R77, c[0x0][0x23c], -R5 ;  /* 0x00008f004d767a23 */ /* 0x000fe20000010805 */
[----:B------:R-:W-:Y:S01]  /*a0d0*/  MOV R106, R79 ;  /* 0x0000004f006a7202 */ /* 0x000fe20000000f00 */
[--C-:B------:R-:W-:Y:S01]  /*a0e0*/  FFMA.FTZ R77, R122, c[0x0][0x23c], -R4.reuse ;  /* 0x00008f007a4d7a23 */ /* 0x100fe20000010804 */
[----:B------:R-:W-:Y:S01]  /*a0f0*/  MOV R79, R63 ;  /* 0x0000003f004f7202 */ /* 0x000fe20000000f00 */
[----:B------:R-:W-:Y:S01]  /*a100*/  MUFU.EX2 R102, R102 ;  /* 0x0000006600667308 */ /* 0x000fe20000000800 */
[----:B------:R-:W-:Y:S01]  /*a110*/  MOV R63, R59 ;  /* 0x0000003b003f7202 */ /* 0x000fe20000000f00 */
[--C-:B------:R-:W-:Y:S01]  /*a120*/  FFMA.FTZ R125, R95, c[0x0][0x23c], -R4.reuse ;  /* 0x00008f005f7d7a23 */ /* 0x100fe20000010804 */
[----:B------:R-:W-:Y:S01]  /*a130*/  MOV R59, R9 ;  /* 0x00000009003b7202 */ /* 0x000fe20000000f00 */
[----:B------:R-:W-:Y:S01]  /*a140*/  IMAD.MOV.U32 R95, RZ, RZ, R61 ;  /* 0x000000ffff5f7224 */ /* 0x000fe200078e003d */
[----:B---3--:R-:W-:Y:S01]  /*a150*/  MOV R61, R18 ;  /* 0x00000012003d7202 */ /* 0x008fe20000000f00 */
[----:B-1----:R-:W-:Y:S01]  /*a160*/  FFMA.FTZ R8, R88, c[0x0][0x23c], -R5 ;  /* 0x00008f0058087a23 */ /* 0x002fe20000010805 */
[----:B------:R-:W-:Y:S01]  /*a170*/  MOV R122, R106 ;  /* 0x0000006a007a7202 */ /* 0x000fe20000000f00 */
[----:B------:R-:W-:Y:S01]  /*a180*/  FFMA.FTZ R88, R58, c[0x0][0x23c], -R4 ;  /* 0x00008f003a587a23 */ /* 0x000fe20000010804 */
[----:B------:R-:W-:Y:S01]  /*a190*/  MOV R106, R79 ;  /* 0x0000004f006a7202 */ /* 0x000fe20000000f00 */
[----:B------:R-:W-:Y:S01]  /*a1a0*/  MUFU.EX2 R100, R100 ;  /* 0x0000006400647308 */ /* 0x000fe20000000800 */
[----:B------:R-:W-:Y:S01]  /*a1b0*/  IMAD.MOV.U32 R79, RZ, RZ, R63 ;  /* 0x000000ffff4f7224 */ /* 0x000fe200078e003f */
[----:B------:R-:W-:Y:S01]  /*a1c0*/  MOV R63, R59 ;  /* 0x0000003b003f7202 */ /* 0x000fe20000000f00 */
[----:B------:R-:W-:Y:S01]  /*a1d0*/  IMAD.MOV.U32 R59, RZ, RZ, R60 ;  /* 0x000000ffff3b7224 */ /* 0x000fe200078e003c */
[----:B------:R-:W-:Y:S01]  /*a1e0*/  MOV R60, R45 ;  /* 0x0000002d003c7202 */ /* 0x000fe20000000f00 */
[----:B------:R-:W-:Y:S01]  /*a1f0*/  FFMA.FTZ R128, R39, c[0x0][0x23c], -R137 ;  /* 0x00008f0027807a23 */ /* 0x000fe20000010889 */
[----:B------:R-:W-:Y:S01]  /*a200*/  MOV R58, R24 ;  /* 0x00000018003a7202 */ /* 0x000fe20000000f00 */
[----:B------:R-:W-:Y:S01]  /*a210*/  FFMA.FTZ R39, R105, c[0x0][0x23c], -R5 ;  /* 0x00008f0069277a23 */ /* 0x000fe20000010805 */
[----:B------:R-:W-:Y:S01]  /*a220*/  MOV R24, R6 ;  /* 0x0000000600187202 */ /* 0x000fe20000000f00 */
[--C-:B------:R-:W-:Y:S01]  /*a230*/  FFMA.FTZ R105, R74, c[0x0][0x23c], -R4.reuse ;  /* 0x00008f004a697a23 */ /* 0x100fe20000010804 */
[----:B------:R-:W-:Y:S01]  /*a240*/  MUFU.EX2 R215, R215 ;  /* 0x000000d700d77308 */ /* 0x000fe20000000800 */
[----:B------:R-:W-:Y:S02]  /*a250*/  FFMA.FTZ R247, R70, c[0x0][0x23c], -R137 ;  /* 0x00008f0046f77a23 */ /* 0x000fe40000010889 */
[----:B------:R-:W-:Y:S02]  /*a260*/  FFMA.FTZ R70, R120, c[0x0][0x23c], -R5 ;  /* 0x00008f0078467a23 */ /* 0x000fe40000010805 */
[--C-:B------:R-:W-:Y:S02]  /*a270*/  FFMA.FTZ R14, R14, c[0x0][0x23c], -R4.reuse ;  /* 0x00008f000e0e7a23 */ /* 0x100fe40000010804 */
[--C-:B------:R-:W-:Y:S02]  /*a280*/  FFMA.FTZ R15, R15, c[0x0][0x23c], -R4.reuse ;  /* 0x00008f000f0f7a23 */ /* 0x100fe40000010804 */
[--C-:B------:R-:W-:Y:S01]  /*a290*/  FFMA.FTZ R109, R62, c[0x0][0x23c], -R4.reuse ;  /* 0x00008f003e6d7a23 */ /* 0x100fe20000010804 */
[----:B------:R-:W-:Y:S01]  /*a2a0*/  MUFU.EX2 R129, R129 ;  /* 0x0000008100817308 */ /* 0x000fe20000000800 */
[--C-:B------:R-:W-:Y:S01]  /*a2b0*/  FFMA.FTZ R93, R78, c[0x0][0x23c], -R4.reuse ;  /* 0x00008f004e5d7a23 */ /* 0x100fe20000010804 */
[----:B------:R-:W-:Y:S01]  /*a2c0*/  MOV R62, R67 ;  /* 0x00000043003e7202 */ /* 0x000fe20000000f00 */
[--C-:B------:R-:W-:Y:S01]  /*a2d0*/  FFMA.FTZ R120, R90, c[0x0][0x23c], -R4.reuse ;  /* 0x00008f005a787a23 */ /* 0x100fe20000010804 */
[----:B------:R-:W-:Y:S01]  /*a2e0*/  MOV R78, R55 ;  /* 0x00000037004e7202 */ /* 0x000fe20000000f00 */
[--C-:B------:R-:W-:Y:S02]  /*a2f0*/  FFMA.FTZ R124, R94, c[0x0][0x23c], -R4.reuse ;  /* 0x00008f005e7c7a23 */ /* 0x100fe40000010804 */
[--C-:B------:R-:W-:Y:S02]  /*a300*/  FFMA.FTZ R27, R107, c[0x0][0x23c], -R4.reuse ;  /* 0x00008f006b1b7a23 */ /* 0x100fe40000010804 */
[--C-:B------:R-:W-:Y:S01]  /*a310*/  FFMA.FTZ R11, R110, c[0x0][0x23c], -R4.reuse ;  /* 0x00008f006e0b7a23 */ /* 0x100fe20000010804 */
[----:B------:R-:W-:Y:S01]  /*a320*/  MUFU.EX2 R94, R14 ;  /* 0x0000000e005e7308 */ /* 0x000fe20000000800 */
[--C-:B------:R-:W-:Y:S02]  /*a330*/  FFMA.FTZ R126, R126, c[0x0][0x23c], -R4.reuse ;  /* 0x00008f007e7e7a23 */ /* 0x100fe40000010804 */
[----:B------:R-:W-:Y:S02]  /*a340*/  FFMA.FTZ R127, R127, c[0x0][0x23c], -R4 ;  /* 0x00008f007f7f7a23 */ /* 0x000fe40000010804 */
[----:B------:R-:W-:Y:S01]  /*a350*/  FMUL.FTZ R4, R132, R168 ;  /* 0x000000a884047220 */ /* 0x000fe20000410000 */
[----:B------:R-:W-:Y:S01]  /*a360*/  MOV R168, R60 ;  /* 0x0000003c00a87202 */ /* 0x000fe20000000f00 */
[C---:B------:R-:W-:Y:S01]  /*a370*/  FMUL.FTZ R60, R2.reuse, R172 ;  /* 0x000000ac023c7220 */ /* 0x040fe20000410000 */
[----:B------:R-:W-:Y:S01]  /*a380*/  MOV R172, R61 ;  /* 0x0000003d00ac7202 */ /* 0x000fe20000000f00 */
[----:B------:R-:W-:Y:S01]  /*a390*/  FMUL.FTZ R61, R2, R173 ;  /* 0x000000ad023d7220 */ /* 0x000fe20000410000 */
[----:B------:R-:W-:Y:S01]  /*a3a0*/  MOV R173, R10 ;  /* 0x0000000a00ad7202 */ /* 0x000fe20000000f00 */
[C---:B------:R-:W-:Y:S01]  /*a3b0*/  FMUL.FTZ R20, R132.reuse, R160 ;  /* 0x000000a084147220 */ /* 0x040fe20000410000 */
[----:B------:R-:W3:Y:S01]  /*a3c0*/  LDL.LU R10, [R1+0x14] ;  /* 0x00001400010a7983 */ /* 0x000ee20000300800 */
[C---:B------:R-:W-:Y:S01]  /*a3d0*/  FMUL.FTZ R21, R132.reuse, R161 ;  /* 0x000000a184157220 */ /* 0x040fe20000410000 */
[----:B------:R-:W1:Y:S01]  /*a3e0*/  MUFU.EX2 R110, R15 ;  /* 0x0000000f006e7308 */ /* 0x000e620000000800 */
[C---:B------:R-:W-:Y:S01]  /*a3f0*/  FMUL.FTZ R33, R132.reuse, R157 ;  /* 0x0000009d84217220 */ /* 0x040fe20000410000 */
[----:B------:R-:W-:Y:S01]  /*a400*/  MOV R161, R59 ;  /* 0x0000003b00a17202 */ /* 0x000fe20000000f00 */
[C---:B------:R-:W-:Y:S02]  /*a410*/  FMUL.FTZ R36, R132.reuse, R152 ;  /* 0x0000009884247220 */ /* 0x040fe40000410000 */
[C---:B------:R-:W-:Y:S02]  /*a420*/  FMUL.FTZ R37, R132.reuse, R153 ;  /* 0x0000009984257220 */ /* 0x040fe40000410000 */
[C---:B------:R-:W-:Y:S01]  /*a430*/  FMUL.FTZ R49, R132.reuse, R149 ;  /* 0x0000009584317220 */ /* 0x040fe20000410000 */
[----:B------:R-:W-:Y:S01]  /*a440*/  MOV R149, R27 ;  /* 0x0000001b00957202 */ /* 0x000fe20000000f00 */
[C---:B------:R-:W-:Y:S01]  /*a450*/  FMUL.FTZ R52, R132.reuse, R144 ;  /* 0x0000009084347220 */ /* 0x040fe20000410000 */
[----:B------:R-:W-:Y:S01]  /*a460*/  MUFU.EX2 R138, R138 ;  /* 0x0000008a008a7308 */ /* 0x000fe20000000800 */
[C---:B------:R-:W-:Y:S02]  /*a470*/  FMUL.FTZ R53, R132.reuse, R145 ;  /* 0x0000009184357220 */ /* 0x040fe40000410000 */
[C---:B------:R-:W-:Y:S02]  /*a480*/  FMUL.FTZ R64, R132.reuse, R140 ;  /* 0x0000008c84407220 */ /* 0x040fe40000410000 */
[C---:B------:R-:W-:Y:S02]  /*a490*/  FMUL.FTZ R65, R132.reuse, R141 ;  /* 0x0000008d84417220 */ /* 0x040fe40000410000 */
[--C-:B------:R-:W-:Y:S01]  /*a4a0*/  FFMA.FTZ R206, R23, c[0x0][0x23c], -R137.reuse ;  /* 0x00008f0017ce7a23 */ /* 0x100fe20000010889 */
[----:B------:R-:W-:Y:S01]  /*a4b0*/  MOV R23, R48 ;  /* 0x0000003000177202 */ /* 0x000fe20000000f00 */
[----:B------:R-:W-:Y:S01]  /*a4c0*/  FMUL.FTZ R48, R132, R148 ;  /* 0x0000009484307220 */ /* 0x000fe20000410000 */
[----:B------:R-:W-:Y:S01]  /*a4d0*/  MUFU.EX2 R128, R128 ;  /* 0x0000008000807308 */ /* 0x000fe20000000800 */
[--C-:B------:R-:W-:Y:S01]  /*a4e0*/  FFMA.FTZ R117, R50, c[0x0][0x23c], -R137.reuse ;  /* 0x00008f0032757a23 */ /* 0x100fe20000010889 */
[----:B------:R-:W-:Y:S01]  /*a4f0*/  MOV R47, R23 ;  /* 0x00000017002f7202 */ /* 0x000fe20000000f00 */
[--C-:B------:R-:W-:Y:S02]  /*a500*/  FFMA.FTZ R50, R98, c[0x0][0x23c], -R137.reuse ;  /* 0x00008f0062327a23 */ /* 0x100fe40000010889 */
[----:B------:R-:W-:Y:S02]  /*a510*/  FFMA.FTZ R137, R131, c[0x0][0x23c], -R137 ;  /* 0x00008f0083897a23 */ /* 0x000fe40000010889 */
[--C-:B------:R-:W-:Y:S01]  /*a520*/  FFMA.FTZ R131, R73, c[0x0][0x23c], -R5.reuse ;  /* 0x00008f0049837a23 */ /* 0x100fe20000010805 */
[----:B------:R-:W-:Y:S01]  /*a530*/  MOV R30, R50 ;  /* 0x00000032001e7202 */ /* 0x000fe20000000f00 */
[----:B------:R-:W-:Y:S01]  /*a540*/  FFMA.FTZ R98, R40, c[0x0][0x23c], -R5 ;  /* 0x00008f0028627a23 */ /* 0x000fe20000010805 */
[----:B------:R-:W-:Y:S01]  /*a550*/  MUFU.EX2 R206, R206 ;  /* 0x000000ce00ce7308 */ /* 0x000fe20000000800 */
[C---:B------:R-:W-:Y:S02]  /*a560*/  FMUL.FTZ R5, R132.reuse, R169 ;  /* 0x000000a984057220 */ /* 0x040fe40000410000 */
[----:B------:R-:W-:Y:S02]  /*a570*/  IMAD.MOV.U32 R40, RZ, RZ, R32 ;  /* 0x000000ffff287224 */ /* 0x000fe400078e0020 */
[----:B------:R-:W-:Y:S02]  /*a580*/  FMUL.FTZ R32, R132, R156 ;  /* 0x0000009c84207220 */ /* 0x000fe40000410000 */
[----:B------:R-:W-:Y:S02]  /*a590*/  FMUL.FTZ R0, R0, c[0x0][0x23c] ;  /* 0x00008f0000007a20 */ /* 0x000fe40000410000 */
[----:B------:R-:W-:Y:S01]  /*a5a0*/  IMAD.MOV.U32 R90, RZ, RZ, R54 ;  /* 0x000000ffff5a7224 */ /* 0x000fe200078e0036 */
[----:B------:R-:W-:Y:S01]  /*a5b0*/  MUFU.EX2 R137, R137 ;  /* 0x0000008900897308 */ /* 0x000fe20000000800 */
[C---:B------:R-:W-:Y:S01]  /*a5c0*/  FMUL.FTZ R9, R2.reuse, R197 ;  /* 0x000000c502097220 */ /* 0x040fe20000410000 */
[----:B------:R-:W-:Y:S01]  /*a5d0*/  MOV R197, R12 ;  /* 0x0000000c00c57202 */ /* 0x000fe20000000f00 */
[----:B------:R-:W-:Y:S01]  /*a5e0*/  IMAD.MOV.U32 R107, RZ, RZ, R90 ;  /* 0x000000ffff6b7224 */ /* 0x000fe200078e005a */
[----:B------:R-:W-:Y:S01]  /*a5f0*/  MOV R90, R78 ;  /* 0x0000004e005a7202 */ /* 0x000fe20000000f00 */
[----:B------:R-:W-:Y:S01]  /*a600*/  IMAD.MOV.U32 R78, RZ, RZ, R62 ;  /* 0x000000ffff4e7224 */ /* 0x000fe200078e003e */
[----:B------:R-:W-:Y:S01]  /*a610*/  MOV R62, R58 ;  /* 0x0000003a003e7202 */ /* 0x000fe20000000f00 */
[----:B------:R-:W-:Y:S02]  /*a620*/  IMAD.MOV.U32 R58, RZ, RZ, R8 ;  /* 0x000000ffff3a7224 */ /* 0x000fe400078e0008 */
[C---:B------:R-:W-:Y:S01]  /*a630*/  FMUL.FTZ R12, R2.reuse, R200 ;  /* 0x000000c8020c7220 */ /* 0x040fe20000410000 */
[----:B------:R-:W1:Y:S01]  /*a640*/  MUFU.EX2 R0, R0 ;  /* 0x0000000000007308 */ /* 0x000e620000000800 */
        /* <DEDUP_REMOVED lines=13> */
[C---:B------:R-:W-:Y:S01]  /*a720*/  FMUL.FTZ R66, R133.reuse, R142 ;  /* 0x0000008e85427220 */ /* 0x040fe20000410000 */
        /* <DEDUP_REMOVED lines=37> */
[----:B------:R-:W-:Y:S01]  /*a980*/  IMAD.MOV.U32 R78, RZ, RZ, R62 ;  /* 0x000000ffff4e7224 */ /* 0x000fe200078e003e */
[----:B------:R-:W-:Y:S01]  /*a990*/  MOV R63, R59 ;  /* 0x0000003b003f7202 */ /* 0x000fe20000000f00 */
[----:B------:R-:W-:Y:S01]  /*a9a0*/  FMUL.FTZ R67, R133, R143 ;  /* 0x0000008f85437220 */ /* 0x000fe20000410000 */
        /* <DEDUP_REMOVED lines=10> */
[----:B------:R-:W-:Y:S01]  /*aa50*/  F2FP.PACK_AB R70, R95, R173 ;  /* 0x000000ad5f46723e */ /* 0x000fe200000000ff */
[C---:B------:R-:W-:Y:S01]  /*aa60*/  FMUL.FTZ R41, R2.reuse, R181 ;  /* 0x000000b502297220 */ /* 0x040fe20000410000 */
[----:B------:R-:W-:Y:S01]  /*aa70*/  MOV R43, R30 ;  /* 0x0000001e002b7202 */ /* 0x000fe20000000f00 */
[C---:B------:R-:W-:Y:S01]  /*aa80*/  FMUL.FTZ R44, R2.reuse, R184 ;  /* 0x000000b8022c7220 */ /* 0x040fe20000410000 */
[----:B------:R-:W-:Y:S01]  /*aa90*/  MOV R30, R71 ;  /* 0x00000047001e7202 */ /* 0x000fe20000000f00 */
[----:B------:R-:W-:Y:S01]  /*aaa0*/  FMUL.FTZ R45, R2, R185 ;  /* 0x000000b9022d7220 */ /* 0x000fe20000410000 */
[----:B------:R-:W-:Y:S01]  /*aab0*/  F2FP.PACK_AB R71, R226, R172 ;  /* 0x000000ace247723e */ /* 0x000fe200000000ff */
[C---:B------:R-:W-:Y:S01]  /*aac0*/  FMUL.FTZ R56, R2.reuse, R176 ;  /* 0x000000b002387220 */ /* 0x040fe20000410000 */
[----:B------:R-:W-:Y:S01]  /*aad0*/  MOV R145, R79 ;  /* 0x0000004f00917202 */ /* 0x000fe20000000f00 */
[----:B------:R-:W-:Y:S01]  /*aae0*/  FMUL.FTZ R57, R2, R177 ;  /* 0x000000b102397220 */ /* 0x000fe20000410000 */
[----:B-1----:R-:W-:Y:S01]  /*aaf0*/  F2FP.PACK_AB R79, R110, R94 ;  /* 0x0000005e6e4f723e */ /* 0x002fe200000000ff */
[----:B------:R-:W-:Y:S01]  /*ab00*/  IMAD.MOV.U32 R140, RZ, RZ, R78 ;  /* 0x000000ffff8c7224 */ /* 0x000fe200078e004e */
[----:B------:R-:W-:Y:S01]  /*ab10*/  MOV R166, R11 ;  /* 0x0000000b00a67202 */ /* 0x000fe20000000f00 */
[C---:B------:R-:W-:Y:S01]  /*ab20*/  FMUL.FTZ R11, R0.reuse, R199 ;  /* 0x000000c7000b7220 */ /* 0x040fe20000410000 */
[----:B------:R-:W-:Y:S01]  /*ab30*/  MOV R148, R160 ;  /* 0x000000a000947202 */ /* 0x000fe20000000f00 */
[----:B------:R-:W-:Y:S01]  /*ab40*/  FMUL.FTZ R14, R0, R202 ;  /* 0x000000ca000e7220 */ /* 0x000fe20000410000 */
[----:B------:R-:W-:Y:S01]  /*ab50*/  MOV R160, R77 ;  /* 0x0000004d00a07202 */ /* 0x000fe20000000f00 */
[----:B--2---:R-:W-:Y:S01]  /*ab60*/  FFMA.FTZ R132, R132, R72, R68 ;  /* 0x0000004884847223 */ /* 0x004fe20000010044 */
[----:B------:R-:W-:Y:S01]  /*ab70*/  F2FP.PACK_AB R68, R200, R68 ;  /* 0x00000044c844723e */ /* 0x000fe200000000ff */
[----:B------:R-:W1:Y:S01]  /*ab80*/  LDSM.16.MT88.4 R72, [R216+0x8000] ;  /* 0x00800000d848783b */ /* 0x000e620000004200 */
[----:B------:R-:W-:Y:S01]  /*ab90*/  F2FP.PACK_AB R77, R189, R92 ;  /* 0x0000005cbd4d723e */ /* 0x000fe200000000ff */
[C---:B------:R-:W-:Y:S01]  /*aba0*/  FMUL.FTZ R15, R0.reuse, R203 ;  /* 0x000000cb000f7220 */ /* 0x040fe20000410000 */
[----:B------:R-:W-:Y:S01]  /*abb0*/  MOV R153, R161 ;  /* 0x000000a100997202 */ /* 0x000fe20000000f00 */
[C---:B------:R-:W-:Y:S01]  /*abc0*/  FMUL.FTZ R27, R0.reuse, R191 ;  /* 0x000000bf001b7220 */ /* 0x040fe20000410000 */
[----:B------:R-:W-:Y:S01]  /*abd0*/  MOV R161, R26 ;  /* 0x0000001a00a17202 */ /* 0x000fe20000000f00 */
[C---:B------:R-:W-:Y:S01]  /*abe0*/  FMUL.FTZ R26, R0.reuse, R190 ;  /* 0x000000be001a7220 */ /* 0x040fe20000410000 */
[----:B------:R-:W-:Y:S01]  /*abf0*/  MOV R144, R30 ;  /* 0x0000001e00907202 */ /* 0x000fe20000000f00 */
[----:B------:R-:W2:Y:S01]  /*ac00*/  LDL.LU R142, [R1+0x18] ;  /* 0x00001800018e7983 */ /* 0x000ea20000300800 */
        /* <DEDUP_REMOVED lines=18> */
[----:B------:R-:W-:Y:S01]  /*ad30*/  MUFU.EX2 R140, R80 ;  /* 0x00000050008c7308 */ /* 0x000fe20000000800 */
[----:B------:R-:W-:Y:S01]  /*ad40*/  MOV R148, R122 ;  /* 0x0000007a00947202 */ /* 0x000fe20000000f00 */
[C---:B------:R-:W-:Y:S01]  /*ad50*/  FMUL.FTZ R58, R0.reuse, R178 ;  /* 0x000000b2003a7220 */ /* 0x040fe20000410000 */
[----:B------:R-:W-:Y:S01]  /*ad60*/  MOV R163, R141 ;  /* 0x0000008d00a37202 */ /* 0x000fe20000000f00 */
[----:B------:R-:W-:Y:S01]  /*ad70*/  FMUL.FTZ R63, R0, R175 ;  /* 0x000000af003f7220 */ /* 0x000fe20000410000 */
[----:B------:R-:W-:Y:S01]  /*ad80*/  MOV R199, R229 ;  /* 0x000000e500c77202 */ /* 0x000fe20000000f00 */
[----:B------:R-:W-:Y:S01]  /*ad90*/  FADD.FTZ R132, R200, R132 ;  /* 0x00000084c8847221 */ /* 0x000fe20000010000 */
[----:B------:R1:W5:Y:S01]  /*ada0*/  LDL.LU R229, [R1+0x98] ;  /* 0x0000980001e57983 */ /* 0x0003620000300800 */
[----:B------:R-:W-:Y:S01]  /*adb0*/  MOV R193, R148 ;  /* 0x0000009400c17202 */ /* 0x000fe20000000f00 */
[----:B------:R-:W-:Y:S01]  /*adc0*/  IMAD.MOV.U32 R176, RZ, RZ, R158 ;  /* 0x000000ffffb07224 */ /* 0x000fe200078e009e */
[----:B------:R-:W-:Y:S01]  /*add0*/  MUFU.EX2 R122, R82 ;  /* 0x00000052007a7308 */ /* 0x000fe20000000800 */
[----:B------:R-:W-:Y:S01]  /*ade0*/  MOV R162, R59 ;  /* 0x0000003b00a27202 */ /* 0x000fe20000000f00 */
[C---:B------:R-:W-:Y:S01]  /*adf0*/  FMUL.FTZ R59, R0.reuse, R179 ;  /* 0x000000b3003b7220 */ /* 0x040fe20000410000 */
[----:B------:R-:W-:Y:S01]  /*ae00*/  MOV R170, R62 ;  /* 0x0000003e00aa7202 */ /* 0x000fe20000000f00 */
[----:B------:R-:W-:Y:S01]  /*ae10*/  FMUL.FTZ R62, R0, R174 ;  /* 0x000000ae003e7220 */ /* 0x000fe20000410000 */
[----:B------:R-:W-:Y:S02]  /*ae20*/  MOV R196, R145 ;  /* 0x0000009100c47202 */ /* 0x000fe40000000f00 */
[----:B------:R-:W-:Y:S02]  /*ae30*/  MOV R146, R170 ;  /* 0x000000aa00927202 */ /* 0x000fe40000000f00 */
[----:B------:R-:W-:Y:S01]  /*ae40*/  MOV R170, R153 ;  /* 0x0000009900aa7202 */ /* 0x000fe20000000f00 */
[----:B------:R-:W-:Y:S01]  /*ae50*/  MUFU.EX2 R123, R99 ;  /* 0x00000063007b7308 */ /* 0x000fe20000000800 */
[----:B------:R-:W-:Y:S01]  /*ae60*/  MOV R153, R107 ;  /* 0x0000006b00997202 */ /* 0x000fe20000000f00 */
[----:B------:R-:W-:Y:S01]  /*ae70*/  IMAD.MOV.U32 R188, RZ, RZ, R196 ;  /* 0x000000ffffbc7224 */ /* 0x000fe200078e00c4 */
[----:B------:R-:W-:Y:S02]  /*ae80*/  MOV R196, R149 ;  /* 0x0000009500c47202 */ /* 0x000fe40000000f00 */
[----:B------:R-:W-:Y:S02]  /*ae90*/  MOV R177, R153 ;  /* 0x0000009900b17202 */ /* 0x000fe40000000f00 */
[----:B------:R-:W-:Y:S02]  /*aea0*/  MOV R200, R146 ;  /* 0x0000009200c87202 */ /* 0x000fe40000000f00 */
[----:B------:R-:W-:Y:S01]  /*aeb0*/  MOV R146, R144 ;  /* 0x0000009000927202 */ /* 0x000fe20000000f00 */
[----:B------:R-:W-:Y:S10]  /*aec0*/  MUFU.EX2 R99, R83 ;  /* 0x0000005300637308 */ /* 0x000ff40000000800 */
[----:B------:R-:W-:Y:S01]  /*aed0*/  MUFU.EX2 R141, R97 ;  /* 0x00000061008d7308 */ /* 0x000fe20000000800 */
[----:B----4-:R-:W-:Y:S01]  /*aee0*/  FFMA.FTZ R133, R133, R13, R69 ;  /* 0x0000000d85857223 */ /* 0x010fe20000010045 */
[C---:B------:R-:W-:Y:S01]  /*aef0*/  F2FP.PACK_AB R69, R197.reuse, R69 ;  /* 0x00000045c545723e */ /* 0x040fe200000000ff */
[C---:B------:R-:W-:Y:S07]  /*af00*/  FMUL.FTZ R13, R2.reuse, R201 ;  /* 0x000000c9020d7220 */ /* 0x040fee0000410000 */
[----:B------:R4:W-:Y:S01]  /*af10*/  MUFU.EX2 R97, R81 ;  /* 0x0000005100617308 */ /* 0x0009e20000000800 */
[----:B------:R-:W-:Y:S01]  /*af20*/  MOV R201, R143 ;  /* 0x0000008f00c97202 */ /* 0x000fe20000000f00 */
[----:B------:R-:W-:Y:S02]  /*af30*/  FADD.FTZ R133, R197, R133 ;  /* 0x00000085c5857221 */ /* 0x000fe40000010000 */
[----:B------:R-:W-:Y:S01]  /*af40*/  IMAD.MOV.U32 R197, RZ, RZ, R161 ;  /* 0x000000ffffc57224 */ /* 0x000fe200078e00a1 */
[-C--:B-1----:R-:W-:Y:S01]  /*af50*/  HMMA.16816.F32 R4, R68, R72.reuse, R4 ;  /* 0x000000484404723c */ /* 0x082fe20000001804 */
[----:B------:R-:W-:Y:S04]  /*af60*/  MOV R161, R160 ;  /* 0x000000a000a17202 */ /* 0x000fe80000000f00 */
[----:B------:R-:W-:Y:S10]  /*af70*/  MUFU.EX2 R143, R86 ;  /* 0x00000056008f7308 */ /* 0x000ff40000000800 */
[----:B------:R-:W-:Y:S01]  /*af80*/  MUFU.EX2 R148, R88 ;  /* 0x0000005800947308 */ /* 0x000fe20000000800 */
[----:B----4-:R-:W-:Y:S09]  /*af90*/  LDSM.16.MT88.4 R80, [R216+0x8800] ;  /* 0x00880000d850783b */ /* 0x010ff20000004200 */
[----:B------:R-:W-:Y:S10]  /*afa0*/  MUFU.EX2 R153, R89 ;  /* 0x0000005900997308 */ /* 0x000ff40000000800 */
[----:B------:R-:W-:Y:S10]  /*afb0*/  MUFU.EX2 R149, R112 ;  /* 0x0000007000957308 */ /* 0x000ff40000000800 */
[----:B------:R-:W-:Y:S10]  /*afc0*/  MUFU.EX2 R178, R227 ;  /* 0x000000e300b27308 */ /* 0x000ff40000000800 */
[----:B------:R-:W1:Y:S10]  /*afd0*/  MUFU.EX2 R107, R101 ;  /* 0x00000065006b7308 */ /* 0x000e740000000800 */
[----:B------:R-:W-:Y:S10]  /*afe0*/  MUFU.EX2 R101, R85 ;  /* 0x0000005500657308 */ /* 0x000ff40000000800 */
[----:B------:R-:W-:Y:S01]  /*aff0*/  MUFU.EX2 R144, R103 ;  /* 0x0000006700907308 */ /* 0x000fe20000000800 */
[----:B---3--:R-:W-:Y:S01]  /*b000*/  FFMA.FTZ R2, R2, R10, R76 ;  /* 0x0000000a02027223 */ /* 0x008fe2000001004c */
[----:B------:R-:W-:Y:S01]  /*b010*/  F2FP.PACK_AB R76, R192, R76 ;  /* 0x0000004cc04c723e */ /* 0x000fe200000000ff */
[C---:B------:R-:W-:Y:S02]  /*b020*/  FMUL.FTZ R10, R0.reuse, R198 ;  /* 0x000000c6000a7220 */ /* 0x040fe40000410000 */
[----:B------:R-:W-:Y:S01]  /*b030*/  IMAD.MOV.U32 R198, RZ, RZ, R152 ;  /* 0x000000ffffc67224 */ /* 0x000fe200078e0098 */
[----:B------:R-:W-:Y:S01]  /*b040*/  MOV R152, R157 ;  /* 0x0000009d00987202 */ /* 0x000fe20000000f00 */
[----:B------:R-:W-:Y:S03]  /*b050*/  IMAD.MOV.U32 R157, RZ, RZ, R31 ;  /* 0x000000ffff9d7224 */ /* 0x000fe600078e001f */
[----:B------:R-:W-:Y:S01]  /*b060*/  MUFU.EX2 R180, R105 ;  /* 0x0000006900b47308 */ /* 0x000fe20000000800 */
[C---:B------:R-:W-:Y:S01]  /*b070*/  FMUL.FTZ R31, R0.reuse, R195 ;  /* 0x000000c3001f7220 */ /* 0x040fe20000410000 */
[----:B------:R-:W-:Y:S02]  /*b080*/  F2FP.PACK_AB R78, R111, R198 ;  /* 0x000000c66f4e723e */ /* 0x000fe400000000ff */
[----:B------:R-:W-:Y:S02]  /*b090*/  MOV R154, R152 ;  /* 0x00000098009a7202 */ /* 0x000fe40000000f00 */
[----:B------:R-:W-:Y:S03]  /*b0a0*/  MOV R152, R106 ;  /* 0x0000006a00987202 */ /* 0x000fe60000000f00 */
[C---:B------:R-:W-:Y:S01]  /*b0b0*/  HMMA.16816.F32 R8, R76.reuse, R72, R8 ;  /* 0x000000484c08723c */ /* 0x040fe20000001808 */
[----:B------:R-:W3:Y:S01]  /*b0c0*/  MUFU.EX2 R106, R84 ;  /* 0x00000054006a7308 */ /* 0x000ee20000000800 */
[----:B------:R-:W-:Y:S06]  /*b0d0*/  MOV R158, R152 ;  /* 0x00000098009e7202 */ /* 0x000fec0000000f00 */
[-C--:B------:R-:W-:Y:S03]  /*b0e0*/  HMMA.16816.F32 R12, R76, R74.reuse, R12 ;  /* 0x0000004a4c0c723c */ /* 0x080fe6000000180c */
[----:B------:R-:W-:Y:S05]  /*b0f0*/  MUFU.EX2 R181, R104 ;  /* 0x0000006800b57308 */ /* 0x000fea0000000800 */
[C---:B------:R-:W-:Y:S01]  /*b100*/  HMMA.16816.F32 R16, R68.reuse, R74, R16 ;  /* 0x0000004a4410723c */ /* 0x040fe20000001810 */
[----:B------:R-:W4:Y:S04]  /*b110*/  LDSM.16.MT88.4 R72, [R219+0x8000] ;  /* 0x00800000db48783b */ /* 0x000f280000004200 */
[----:B------:R-:W-:Y:S10]  /*b120*/  MUFU.EX2 R214, R214 ;  /* 0x000000d600d67308 */ /* 0x000ff40000000800 */
[----:B------:R-:W-:Y:S10]  /*b130*/  MUFU.EX2 R213, R213 ;  /* 0x000000d500d57308 */ /* 0x000ff40000000800 */
[----:B------:R-:W-:Y:S10]  /*b140*/  MUFU.EX2 R145, R117 ;  /* 0x0000007500917308 */ /* 0x000ff40000000800 */
[----:B------:R-:W-:Y:S01]  /*b150*/  MUFU.EX2 R147, R116 ;  /* 0x0000007400937308 */ /* 0x000fe20000000800 */
[-C--:B----4-:R-:W-:Y:S09]  /*b160*/  HMMA.16816.F32 R20, R68, R72.reuse, R20 ;  /* 0x000000484414723c */ /* 0x090ff20000001814 */
[----:B------:R-:W-:Y:S01]  /*b170*/  MUFU.EX2 R98, R98 ;  /* 0x0000006200627308 */ /* 0x000fe20000000800 */
[C---:B------:R-:W-:Y:S09]  /*b180*/  HMMA.16816.F32 R24, R76.reuse, R72, R24 ;  /* 0x000000484c18723c */ /* 0x040ff20000001818 */
[----:B------:R-:W-:Y:S01]  /*b190*/  MUFU.EX2 R187, R93 ;  /* 0x0000005d00bb7308 */ /* 0x000fe20000000800 */
[-C--:B------:R-:W-:Y:S08]  /*b1a0*/  HMMA.16816.F32 R28, R76, R74.reuse, R28 ;  /* 0x0000004a4c1c723c */ /* 0x080ff0000000181c */
[C---:B------:R-:W-:Y:S01]  /*b1b0*/  HMMA.16816.F32 R32, R68.reuse, R74, R32 ;  /* 0x0000004a4420723c */ /* 0x040fe20000001820 */
[----:B------:R-:W4:Y:S01]  /*b1c0*/  LDSM.16.MT88.4 R72, [R217+0x8000] ;  /* 0x00800000d948783b */ /* 0x000f220000004200 */
[----:B------:R1:W-:Y:S10]  /*b1d0*/  MUFU.EX2 R179, R199 ;  /* 0x000000c700b37308 */ /* 0x0003f40000000800 */
[----:B------:R-:W-:Y:S10]  /*b1e0*/  MUFU.EX2 R243, R243 ;  /* 0x000000f300f37308 */ /* 0x000ff40000000800 */
[----:B------:R-:W-:Y:S01]  /*b1f0*/  MUFU.EX2 R242, R242 ;  /* 0x000000f200f27308 */ /* 0x000fe20000000800 */
[----:B-1----:R-:W-:Y:S01]  /*b200*/  IMAD.MOV.U32 R199, RZ, RZ, R177 ;  /* 0x000000ffffc77224 */ /* 0x002fe200078e00b1 */
[----:B------:R-:W-:Y:S02]  /*b210*/  MOV R177, R176 ;  /* 0x000000b000b17202 */ /* 0x000fe40000000f00 */
[----:B------:R-:W-:Y:S02]  /*b220*/  MOV R176, R200 ;  /* 0x000000c800b07202 */ /* 0x000fe40000000f00 */
[----:B------:R-:W-:Y:S04]  /*b230*/  MOV R200, R146 ;  /* 0x0000009200c87202 */ /* 0x000fe80000000f00 */
[----:B------:R-:W-:Y:S01]  /*b240*/  MUFU.EX2 R211, R211 ;  /* 0x000000d300d37308 */ /* 0x000fe20000000800 */
[----:B------:R-:W-:Y:S01]  /*b250*/  MOV R146, R151 ;  /* 0x0000009700927202 */ /* 0x000fe20000000f00 */
[----:B------:R-:W-:Y:S01]  /*b260*/  IMAD.MOV.U32 R151, RZ, RZ, R150 ;  /* 0x000000ffff977224 */ /* 0x000fe200078e0096 */
[----:B------:R-:W-:Y:S02]  /*b270*/  MOV R150, R228 ;  /* 0x000000e400967202 */ /* 0x000fe40000000f00 */
[----:B------:R1:W5:Y:S01]  /*b280*/  LDL.LU R228, [R1+0x94] ;  /* 0x0000940001e47983 */ /* 0x0003620000300800 */
[-C--:B----4-:R-:W-:Y:S03]  /*b290*/  HMMA.16816.F32 R36, R68, R72.reuse, R36 ;  /* 0x000000484424723c */ /* 0x090fe60000001824 */
[----:B------:R1:W5:Y:S01]  /*b2a0*/  LDL.LU R227, [R1+0x90] ;  /* 0x0000900001e37983 */ /* 0x0003620000300800 */
[----:B------:R-:W-:Y:S01]  /*b2b0*/  MUFU.EX2 R210, R210 ;  /* 0x000000d200d27308 */ /* 0x000fe20000000800 */
[----:B--2---:R-:W-:Y:S03]  /*b2c0*/  FFMA.FTZ R0, R0, R142, R92 ;  /* 0x0000008e00007223 */ /* 0x004fe6000001005c */
[C---:B------:R-:W-:Y:S01]  /*b2d0*/  HMMA.16816.F32 R40, R76.reuse, R72, R40 ;  /* 0x000000484c28723c */ /* 0x040fe20000001828 */
[----:B------:R-:W-:Y:S05]  /*b2e0*/  FADD.FTZ R92, R192, R2 ;  /* 0x00000002c05c7221 */ /* 0x000fea0000010000 */
[----:B------:R-:W2:Y:S01]  /*b2f0*/  MUFU.EX2 R142, R96 ;  /* 0x00000060008e7308 */ /* 0x000ea20000000800 */
[----:B------:R-:W-:Y:S01]  /*b300*/  FADD.FTZ R2, R172, R133 ;  /* 0x00000085ac027221 */ /* 0x000fe20000010000 */
[----:B------:R-:W-:Y:S01]  /*b310*/  MOV R192, R154 ;  /* 0x0000009a00c07202 */ /* 0x000fe20000000f00 */
[----:B------:R-:W-:Y:S01]  /*b320*/  FADD.FTZ R0, R189, R0 ;  /* 0x00000000bd007221 */ /* 0x000fe20000010000 */
[-C--:B------:R-:W-:Y:S02]  /*b330*/  HMMA.16816.F32 R44, R76, R74.reuse, R44 ;  /* 0x0000004a4c2c723c */ /* 0x080fe4000000182c */
[----:B------:R-:W-:Y:S01]  /*b340*/  MOV R172, R177 ;  /* 0x000000b100ac7202 */ /* 0x000fe20000000f00 */
[----:B------:R-:W-:Y:S01]  /*b350*/  FADD.FTZ R0, R94, R0 ;  /* 0x000000005e007221 */ /* 0x000fe20000010000 */
[----:B------:R-:W-:Y:S02]  /*b360*/  MOV R177, R176 ;  /* 0x000000b000b17202 */ /* 0x000fe40000000f00 */
[----:B------:R4:W1:Y:S01]  /*b370*/  MUFU.EX2 R96, R87 ;  /* 0x0000005700607308 */ /* 0x0008620000000800 */
[----:B------:R-:W-:Y:S01]  /*b380*/  FADD.FTZ R94, R226, R2 ;  /* 0x00000002e25e7221 */ /* 0x000fe20000010000 */
[C---:B------:R-:W-:Y:S01]  /*b390*/  HMMA.16816.F32 R48, R68.reuse, R74, R48 ;  /* 0x0000004a4430723c */ /* 0x040fe20000001830 */
[----:B------:R-:W1:Y:S03]  /*b3a0*/  LDSM.16.MT88.4 R72, [R218+0x8000] ;  /* 0x00800000da48783b */ /* 0x000e660000004200 */
[----:B------:R-:W-:Y:S01]  /*b3b0*/  MOV R176, R200 ;  /* 0x000000c800b07202 */ /* 0x000fe20000000f00 */
[----:B------:R-:W-:Y:S01]  /*b3c0*/  IMAD.MOV.U32 R200, RZ, RZ, R151 ;  /* 0x000000ffffc87224 */ /* 0x000fe200078e0097 */
[----:B------:R-:W-:Y:S02]  /*b3d0*/  MOV R151, R91 ;  /* 0x0000005b00977202 */ /* 0x000fe40000000f00 */
[----:B------:R-:W-:Y:S01]  /*b3e0*/  MUFU.EX2 R241, R241 ;  /* 0x000000f100f17308 */ /* 0x000fe20000000800 */
[----:B------:R1:W5:Y:S03]  /*b3f0*/  LDL.LU R226, [R1+0x8c] ;  /* 0x00008c0001e27983 */ /* 0x0003660000300800 */
[----:B------:R-:W-:Y:S02]  /*b400*/  MOV R189, R188 ;  /* 0x000000bc00bd7202 */ /* 0x000fe40000000f00 */
[----:B------:R-:W-:Y:S04]  /*b410*/  MOV R188, R155 ;  /* 0x0000009b00bc7202 */ /* 0x000fe80000000f00 */
[----:B------:R-:W-:Y:S01]  /*b420*/  MUFU.EX2 R105, R151 ;  /* 0x0000009700697308 */ /* 0x000fe20000000800 */
[----:B----4-:R-:W-:Y:S09]  /*b430*/  LDSM.16.MT88.4 R84, [R219+0x9000] ;  /* 0x00900000db54783b */ /* 0x010ff20000004200 */
[----:B------:R-:W-:Y:S10]  /*b440*/  MUFU.EX2 R155, R113 ;  /* 0x00000071009b7308 */ /* 0x000ff40000000800 */
[----:B------:R-:W-:Y:S01]  /*b450*/  MUFU.EX2 R240, R240 ;  /* 0x000000f000f07308 */ /* 0x000fe20000000800 */
[-C--:B-1----:R-:W-:Y:S09]  /*b460*/  HMMA.16816.F32 R52, R68, R72.reuse, R52 ;  /* 0x000000484434723c */ /* 0x082ff20000001834 */
[----:B------:R-:W-:Y:S01]  /*b470*/  MUFU.EX2 R160, R209 ;  /* 0x000000d100a07308 */ /* 0x000fe20000000800 */
[C---:B------:R-:W-:Y:S07]  /*b480*/  HMMA.16816.F32 R56, R76.reuse, R72, R56 ;  /* 0x000000484c38723c */ /* 0x040fee0000001838 */
[----:B------:R-:W-:Y:S01]  /*b490*/  F2FP.PACK_AB R72, R107, R102 ;  /* 0x000000666b48723e */ /* 0x000fe200000000ff */
[-C--:B------:R-:W-:Y:S01]  /*b4a0*/  HMMA.16816.F32 R60, R76, R74.reuse, R60 ;  /* 0x0000004a4c3c723c */ /* 0x080fe2000000183c */
[----:B------:R-:W1:Y:S01]  /*b4b0*/  LDSM.16.MT88.4 R76, [R219+0x8800] ;  /* 0x00880000db4c783b */ /* 0x000e620000004200 */
[----:B------:R-:W-:Y:S02]  /*b4c0*/  MUFU.EX2 R154, R115 ;  /* 0x00000073009a7308 */ /* 0x000fe40000000800 */
[----:B---3--:R-:W-:Y:S04]  /*b4d0*/  F2FP.PACK_AB R73, R106, R101 ;  /* 0x000000656a49723e */ /* 0x008fe800000000ff */
[----:B------:R-:W-:Y:S04]  /*b4e0*/  HMMA.16816.F32 R64, R68, R74, R64 ;  /* 0x0000004a4440723c */ /* 0x000fe80000001840 */
[----:B------:R-:W-:Y:S03]  /*b4f0*/  MUFU.EX2 R185, R119 ;  /* 0x0000007700b97308 */ /* 0x000fe60000000800 */
[----:B------:R-:W-:Y:S02]  /*b500*/  F2FP.PACK_AB R68, R238, R239 ;  /* 0x000000efee44723e */ /* 0x000fe400000000ff */
[----:B------:R-:W-:Y:S03]  /*b510*/  F2FP.PACK_AB R69, R206, R207 ;  /* 0x000000cfce45723e */ /* 0x000fe600000000ff */
[----:B------:R-:W-:Y:S02]  /*b520*/  F2FP.PACK_AB R70, R236, R237 ;  /* 0x000000edec46723e */ /* 0x000fe400000000ff */
[----:B------:R-:W-:Y:S01]  /*b530*/  F2FP.PACK_AB R71, R204, R205 ;  /* 0x000000cdcc47723e */ /* 0x000fe200000000ff */
[----:B------:R-:W-:Y:S01]  /*b540*/  MUFU.EX2 R152, R109 ;  /* 0x0000006d00987308 */ /* 0x000fe20000000800 */
[----:B------:R-:W-:Y:S02]  /*b550*/  F2FP.PACK_AB R74, R123, R100 ;  /* 0x000000647b4a723e */ /* 0x000fe400000000ff */
[----:B------:R-:W-:Y:S03]  /*b560*/  F2FP.PACK_AB R75, R122, R99 ;  /* 0x000000637a4b723e */ /* 0x000fe600000000ff */
[-C--:B------:R-:W-:Y:S04]  /*b570*/  HMMA.16816.F32 R4, R68, R80.reuse, R4 ;  /* 0x000000504404723c */ /* 0x080fe80000001804 */
[----:B------:R-:W-:Y:S04]  /*b580*/  MUFU.EX2 R182, R108 ;  /* 0x0000006c00b67308 */ /* 0x000fe80000000800 */
[C---:B------:R-:W-:Y:S06]  /*b590*/  HMMA.16816.F32 R8, R72.reuse, R80, R8 ;  /* 0x000000504808723c */ /* 0x040fec0000001808 */
[----:B------:R-:W-:Y:S02]  /*b5a0*/  MUFU.EX2 R252, R252 ;  /* 0x000000fc00fc7308 */ /* 0x000fe40000000800 */
[-C--:B------:R-:W-:Y:S08]  /*b5b0*/  HMMA.16816.F32 R12, R72, R82.reuse, R12 ;  /* 0x00000052480c723c */ /* 0x080ff0000000180c */
[C---:B------:R-:W-:Y:S01]  /*b5c0*/  HMMA.16816.F32 R16, R68.reuse, R82, R16 ;  /* 0x000000524410723c */ /* 0x040fe20000001810 */
[----:B------:R-:W3:Y:S01]  /*b5d0*/  LDSM.16.MT88.4 R80, [R217+0x8800] ;  /* 0x00880000d950783b */ /* 0x000ee20000004200 */
[----:B------:R-:W-:Y:S06]  /*b5e0*/  MUFU.EX2 R251, R251 ;  /* 0x000000fb00fb7308 */ /* 0x000fec0000000800 */
[-C--:B-1----:R-:W-:Y:S04]  /*b5f0*/  HMMA.16816.F32 R20, R68, R76.reuse, R20 ;  /* 0x0000004c4414723c */ /* 0x082fe80000001814 */
[----:B------:R-:W-:Y:S04]  /*b600*/  MUFU.EX2 R247, R247 ;  /* 0x000000f700f77308 */ /* 0x000fe80000000800 */
[C---:B------:R-:W-:Y:S06]  /*b610*/  HMMA.16816.F32 R24, R72.reuse, R76, R24 ;  /* 0x0000004c4818723c */ /* 0x040fec0000001818 */
[----:B------:R-:W-:Y:S02]  /*b620*/  MUFU.EX2 R246, R246 ;  /* 0x000000f600f67308 */ /* 0x000fe40000000800 */
[-C--:B------:R-:W-:Y:S08]  /*b630*/  HMMA.16816.F32 R28, R72, R78.reuse, R28 ;  /* 0x0000004e481c723c */ /* 0x080ff0000000181c */
[C---:B------:R-:W-:Y:S01]  /*b640*/  HMMA.16816.F32 R32, R68.reuse, R78, R32 ;  /* 0x0000004e4420723c */ /* 0x040fe20000001820 */
[----:B------:R-:W1:Y:S01]  /*b650*/  LDSM.16.MT88.4 R76, [R218+0x8800] ;  /* 0x00880000da4c783b */ /* 0x000e620000004200 */
[----:B------:R-:W-:Y:S06]  /*b660*/  MUFU.EX2 R250, R250 ;  /* 0x000000fa00fa7308 */ /* 0x000fec0000000800 */
[-C--:B---3--:R-:W-:Y:S04]  /*b670*/  HMMA.16816.F32 R36, R68, R80.reuse, R36 ;  /* 0x000000504424723c */ /* 0x088fe80000001824 */
[----:B------:R-:W-:Y:S04]  /*b680*/  MUFU.EX2 R249, R249 ;  /* 0x000000f900f97308 */ /* 0x000fe80000000800 */
[C---:B------:R-:W-:Y:S06]  /*b690*/  HMMA.16816.F32 R40, R72.reuse, R80, R40 ;  /* 0x000000504828723c */ /* 0x040fec0000001828 */
[----:B------:R-:W-:Y:S02]  /*b6a0*/  MUFU.EX2 R245, R245 ;  /* 0x000000f500f57308 */ /* 0x000fe40000000800 */
[-C--:B------:R-:W-:Y:S08]  /*b6b0*/  HMMA.16816.F32 R44, R72, R82.reuse, R44 ;  /* 0x00000052482c723c */ /* 0x080ff0000000182c */
[----:B------:R-:W-:Y:S01]  /*b6c0*/  MUFU.EX2 R244, R244 ;  /* 0x000000f400f47308 */ /* 0x000fe20000000800 */
[C---:B------:R-:W-:Y:S01]  /*b6d0*/  HMMA.16816.F32 R48, R68.reuse, R82, R48 ;  /* 0x000000524430723c */ /* 0x040fe20000001830 */
[----:B------:R-:W3:Y:S07]  /*b6e0*/  LDSM.16.MT88.4 R80, [R216+0x9000] ;  /* 0x00900000d850783b */ /* 0x000eee0000004200 */
[-C--:B-1----:R-:W-:Y:S01]  /*b6f0*/  HMMA.16816.F32 R52, R68, R76.reuse, R52 ;  /* 0x0000004c4434723c */ /* 0x082fe20000001834 */
[----:B------:R-:W-:Y:S07]  /*b700*/  MUFU.EX2 R212, R212 ;  /* 0x000000d400d47308 */ /* 0x000fee0000000800 */
[C---:B------:R-:W-:Y:S03]  /*b710*/  HMMA.16816.F32 R56, R72.reuse, R76, R56 ;  /* 0x0000004c4838723c */ /* 0x040fe60000001838 */
[----:B------:R-:W-:Y:S04]  /*b720*/  MUFU.EX2 R183, R131 ;  /* 0x0000008300b77308 */ /* 0x000fe80000000800 */
[----:B------:R-:W-:Y:S01]  /*b730*/  FADD.FTZ R76, R173, R132 ;  /* 0x00000084ad4c7221 */ /* 0x000fe20000010000 */
[-C--:B------:R-:W-:Y:S01]  /*b740*/  HMMA.16816.F32 R60, R72, R78.reuse, R60 ;  /* 0x0000004e483c723c */ /* 0x080fe2000000183c */
[----:B------:R-:W-:Y:S03]  /*b750*/  MOV R173, R150 ;  /* 0x0000009600ad7202 */ /* 0x000fe60000000f00 */
[----:B------:R-:W-:Y:S01]  /*b760*/  MOV R150, R90 ;  /* 0x0000005a00967202 */ /* 0x000fe20000000f00 */
[----:B------:R-:W-:Y:S01]  /*b770*/  FADD.FTZ R95, R95, R76 ;  /* 0x0000004c5f5f7221 */ /* 0x000fe20000010000 */
[----:B------:R-:W1:Y:S01]  /*b780*/  LDSM.16.MT88.4 R88, [R217+0x9000] ;  /* 0x00900000d958783b */ /* 0x000e620000004200 */
[----:B------:R-:W-:Y:S01]  /*b790*/  F2FP.PACK_AB R73, R140, R97 ;  /* 0x000000618c49723e */ /* 0x000fe200000000ff */
[----:B------:R-:W-:Y:S01]  /*b7a0*/  HMMA.16816.F32 R64, R68, R78, R64 ;  /* 0x0000004e4440723c */ /* 0x000fe20000001840 */
[----:B------:R-:W-:Y:S01]  /*b7b0*/  FADD.FTZ R72, R198, R92 ;  /* 0x0000005cc6487221 */ /* 0x000fe20000010000 */
[----:B------:R-:W-:Y:S02]  /*b7c0*/  MUFU.EX2 R186, R130 ;  /* 0x0000008200ba7308 */ /* 0x000fe40000000800 */
[----:B--2---:R-:W-:Y:S01]  /*b7d0*/  F2FP.PACK_AB R74, R144, R142 ;  /* 0x0000008e904a723e */ /* 0x004fe200000000ff */
[----:B------:R-:W-:Y:S01]  /*b7e0*/  FADD.FTZ R93, R111, R72 ;  /* 0x000000486f5d7221 */ /* 0x000fe20000010000 */
[----:B------:R-:W-:Y:S01]  /*b7f0*/  F2FP.PACK_AB R72, R141, R98 ;  /* 0x000000628d48723e */ /* 0x000fe200000000ff */
[----:B------:R-:W2:Y:S01]  /*b800*/  LDSM.16.MT88.4 R76, [R218+0x9000] ;  /* 0x00900000da4c783b */ /* 0x000ea20000004200 */
[----:B------:R-:W-:Y:S01]  /*b810*/  F2FP.PACK_AB R68, R215, R235 ;  /* 0x000000ebd744723e */ /* 0x000fe200000000ff */
[----:B------:R-:W-:Y:S03]  /*b820*/  FADD.FTZ R2, R239, R95 ;  /* 0x0000005fef027221 */ /* 0x000fe60000010000 */
[----:B------:R-:W-:Y:S01]  /*b830*/  F2FP.PACK_AB R69, R128, R129 ;  /* 0x000000818045723e */ /* 0x000fe200000000ff */
[----:B------:R-:W-:Y:S01]  /*b840*/  MUFU.EX2 R95, R156 ;  /* 0x0000009c005f7308 */ /* 0x000fe20000000800 */
[----:B------:R-:W-:Y:S01]  /*b850*/  F2FP.PACK_AB R70, R213, R214 ;  /* 0x000000d6d546723e */ /* 0x000fe200000000ff */
[----:B------:R-:W-:Y:S01]  /*b860*/  IMAD.MOV.U32 R239, RZ, RZ, R168 ;  /* 0x000000ffffef7224 */ /* 0x000fe200078e00a8 */
[----:B------:R-:W-:Y:S01]  /*b870*/  F2FP.PACK_AB R71, R147, R145 ;  /* 0x000000919347723e */ /* 0x000fe200000000ff */
[----:B------:R-:W-:Y:S01]  /*b880*/  FADD.FTZ R92, R110, R0 ;  /* 0x000000006e5c7221 */ /* 0x000fe20000010000 */
[----:B------:R-:W-:Y:S01]  /*b890*/  F2FP.PACK_AB R75, R143, R96 ;  /* 0x000000608f4b723e */ /* 0x000fe200000000ff */
[----:B------:R-:W-:Y:S01]  /*b8a0*/  FADD.FTZ R0, R207, R94 ;  /* 0x0000005ecf007221 */ /* 0x000fe20000010000 */
[----:B------:R-:W-:Y:S01]  /*b8b0*/  IADD3 R239, R239, -0x1, RZ ;  /* 0xffffffffefef7810 */ /* 0x000fe20007ffe0ff */
[----:B------:R-:W-:Y:S01]  /*b8c0*/  FADD.FTZ R2, R238, R2 ;  /* 0x00000002ee027221 */ /* 0x000fe20000010000 */
[----:B------:R-:W-:Y:S01]  /*b8d0*/  MOV R198, R173 ;  /* 0x000000ad00c67202 */ /* 0x000fe20000000f00 */
[-C--:B---3--:R-:W-:Y:S01]  /*b8e0*/  HMMA.16816.F32 R4, R68, R80.reuse, R4 ;  /* 0x000000504404723c */ /* 0x088fe20000001804 */
[----:B------:R-:W-:Y:S01]  /*b8f0*/  IMAD.MOV.U32 R173, RZ, RZ, R172 ;  /* 0x000000ffffad7224 */ /* 0x000fe200078e00ac */
[----:B------:R-:W-:Y:S01]  /*b900*/  MOV R172, R193 ;  /* 0x000000c100ac7202 */ /* 0x000fe20000000f00 */
[----:B------:R-:W-:Y:S01]  /*b910*/  MUFU.EX2 R209, R118 ;  /* 0x0000007600d17308 */ /* 0x000fe20000000800 */
[----:B------:R-:W-:Y:S01]  /*b920*/  MOV R193, R225 ;  /* 0x000000e100c17202 */ /* 0x000fe20000000f00 */
[----:B------:R-:W-:Y:S01]  /*b930*/  FADD.FTZ R0, R206, R0 ;  /* 0x00000000ce007221 */ /* 0x000fe20000010000 */
[----:B------:R3:W5:Y:S01]  /*b940*/  LDL.LU R225, [R1+0x88] ;  /* 0x0000880001e17983 */ /* 0x0007620000300800 */
[----:B------:R-:W-:Y:S01]  /*b950*/  FADD.FTZ R2, R237, R2 ;  /* 0x00000002ed027221 */ /* 0x000fe20000010000 */
[C---:B------:R-:W-:Y:S01]  /*b960*/  HMMA.16816.F32 R8, R72.reuse, R80, R8 ;  /* 0x000000504808723c */ /* 0x040fe20000001808 */
[----:B------:R-:W-:Y:S03]  /*b970*/  FADD.FTZ R0, R205, R0 ;  /* 0x00000000cd007221 */ /* 0x000fe60000010000 */
[----:B------:R-:W-:Y:S01]  /*b980*/  FADD.FTZ R2, R236, R2 ;  /* 0x00000002ec027221 */ /* 0x000fe20000010000 */
[----:B------:R-:W-:Y:S01]  /*b990*/  MUFU.EX2 R184, R114 ;  /* 0x0000007200b87308 */ /* 0x000fe20000000800 */
[----:B------:R-:W-:Y:S02]  /*b9a0*/  FADD.FTZ R0, R204, R0 ;  /* 0x00000000cc007221 */ /* 0x000fe40000010000 */
[-C--:B------:R-:W-:Y:S01]  /*b9b0*/  HMMA.16816.F32 R12, R72, R82.reuse, R12 ;  /* 0x00000052480c723c */ /* 0x080fe2000000180c */
[----:B------:R-:W-:Y:S03]  /*b9c0*/  FADD.FTZ R2, R235, R2 ;  /* 0x00000002eb027221 */ /* 0x000fe60000010000 */
[----:B------:R-:W-:Y:S02]  /*b9d0*/  FADD.FTZ R0, R129, R0 ;  /* 0x0000000081007221 */ /* 0x000fe40000010000 */
[----:B------:R-:W-:Y:S01]  /*b9e0*/  FADD.FTZ R2, R215, R2 ;  /* 0x00000002d7027221 */ /* 0x000fe20000010000 */
[----:B------:R-:W-:Y:S01]  /*b9f0*/  MUFU.EX2 R248, R248 ;  /* 0x000000f800f87308 */ /* 0x000fe20000000800 */
[C---:B------:R-:W-:Y:S01]  /*ba00*/  HMMA.16816.F32 R16, R68.reuse, R82, R16 ;  /* 0x000000524410723c */ /* 0x040fe20000001810 */
[----:B------:R-:W4:Y:S03]  /*ba10*/  LDSM.16.MT88.4 R80, [R216+0x9800] ;  /* 0x00980000d850783b */ /* 0x000f260000004200 */
[----:B------:R-:W-:Y:S02]  /*ba20*/  FADD.FTZ R0, R128, R0 ;  /* 0x0000000080007221 */ /* 0x000fe40000010000 */
[----:B------:R-:W-:Y:S02]  /*ba30*/  FADD.FTZ R2, R214, R2 ;  /* 0x00000002d6027221 */ /* 0x000fe40000010000 */
[-C--:B------:R-:W-:Y:S01]  /*ba40*/  HMMA.16816.F32 R20, R68, R84.reuse, R20 ;  /* 0x000000544414723c */ /* 0x080fe20000001814 */
[----:B------:R-:W-:Y:S01]  /*ba50*/  FADD.FTZ R0, R145, R0 ;  /* 0x0000000091007221 */ /* 0x000fe20000010000 */
[----:B------:R-:W-:Y:S02]  /*ba60*/  MUFU.EX2 R177, R177 ;  /* 0x000000b100b17308 */ /* 0x000fe40000000800 */
[----:B------:R-:W-:Y:S04]  /*ba70*/  FADD.FTZ R2, R213, R2 ;  /* 0x00000002d5027221 */ /* 0x000fe80000010000 */
[C---:B------:R-:W-:Y:S01]  /*ba80*/  HMMA.16816.F32 R24, R72.reuse, R84, R24 ;  /* 0x000000544818723c */ /* 0x040fe20000001818 */
[----:B------:R-:W-:Y:S03]  /*ba90*/  FADD.FTZ R2, R243, R2 ;  /* 0x00000002f3027221 */ /* 0x000fe60000010000 */
[----:B------:R-:W-:Y:S01]  /*baa0*/  MUFU.EX2 R176, R176 ;  /* 0x000000b000b07308 */ /* 0x000fe20000000800 */
[----:B------:R-:W-:Y:S03]  /*bab0*/  FADD.FTZ R2, R242, R2 ;  /* 0x00000002f2027221 */ /* 0x000fe60000010000 */
[-C--:B------:R-:W-:Y:S06]  /*bac0*/  HMMA.16816.F32 R28, R72, R86.reuse, R28 ;  /* 0x00000056481c723c */ /* 0x080fec000000181c */
[----:B------:R-:W-:Y:S02]  /*bad0*/  MUFU.EX2 R146, R146 ;  /* 0x0000009200927308 */ /* 0x000fe40000000800 */
[C---:B------:R-:W-:Y:S01]  /*bae0*/  HMMA.16816.F32 R32, R68.reuse, R86, R32 ;  /* 0x000000564420723c */ /* 0x040fe20000001820 */
[----:B------:R-:W3:Y:S07]  /*baf0*/  LDSM.16.MT88.4 R84, [R219+0x9800] ;  /* 0x00980000db54783b */ /* 0x000eee0000004200 */
[-C--:B-1----:R-:W-:Y:S01]  /*bb00*/  HMMA.16816.F32 R36, R68, R88.reuse, R36 ;  /* 0x000000584424723c */ /* 0x082fe20000001824 */
[----:B------:R-:W-:Y:S07]  /*bb10*/  MUFU.EX2 R130, R120 ;  /* 0x0000007800827308 */ /* 0x000fee0000000800 */
[C---:B------:R-:W-:Y:S03]  /*bb20*/  HMMA.16816.F32 R40, R72.reuse, R88, R40 ;  /* 0x000000584828723c */ /* 0x040fe60000001828 */
[----:B------:R-:W-:Y:S05]  /*bb30*/  MUFU.EX2 R121, R121 ;  /* 0x0000007900797308 */ /* 0x000fea0000000800 */
[-C--:B------:R-:W-:Y:S05]  /*bb40*/  HMMA.16816.F32 R44, R72, R90.reuse, R44 ;  /* 0x0000005a482c723c */ /* 0x080fea000000182c */
[----:B------:R-:W-:Y:S03]  /*bb50*/  MUFU.EX2 R124, R124 ;  /* 0x0000007c007c7308 */ /* 0x000fe60000000800 */
[C---:B------:R-:W-:Y:S01]  /*bb60*/  HMMA.16816.F32 R48, R68.reuse, R90, R48 ;  /* 0x0000005a4430723c */ /* 0x040fe20000001830 */
[----:B------:R-:W1:Y:S06]  /*bb70*/  LDSM.16.MT88.4 R88, [R217+0x9800] ;  /* 0x00980000d958783b */ /* 0x000e6c0000004200 */
[----:B------:R-:W-:Y:S01]  /*bb80*/  MUFU.EX2 R125, R125 ;  /* 0x0000007d007d7308 */ /* 0x000fe20000000800 */
[-C--:B--2---:R-:W-:Y:S08]  /*bb90*/  HMMA.16816.F32 R52, R68, R76.reuse, R52 ;  /* 0x0000004c4434723c */ /* 0x084ff00000001834 */
[C---:B------:R-:W-:Y:S01]  /*bba0*/  HMMA.16816.F32 R56, R72.reuse, R76, R56 ;  /* 0x0000004c4838723c */ /* 0x040fe20000001838 */
[----:B------:R-:W2:Y:S07]  /*bbb0*/  MUFU.EX2 R116, R208 ;  /* 0x000000d000747308 */ /* 0x000eae0000000800 */
[-C--:B------:R-:W-:Y:S03]  /*bbc0*/  HMMA.16816.F32 R60, R72, R78.reuse, R60 ;  /* 0x0000004e483c723c */ /* 0x080fe6000000183c */
[----:B------:R1:W-:Y:S04]  /*bbd0*/  MUFU.EX2 R208, R199 ;  /* 0x000000c700d07308 */ /* 0x0003e80000000800 */
[----:B------:R-:W-:Y:S01]  /*bbe0*/  FADD.FTZ R73, R102, R93 ;  /* 0x0000005d66497221 */ /* 0x000fe20000010000 */
[----:B------:R-:W-:Y:S01]  /*bbf0*/  HMMA.16816.F32 R64, R68, R78, R64 ;  /* 0x0000004e4440723c */ /* 0x000fe20000001840 */
[----:B------:R-:W-:Y:S01]  /*bc00*/  FADD.FTZ R72, R101, R92 ;  /* 0x0000005c65487221 */ /* 0x000fe20000010000 */
[----:B------:R-:W3:Y:S02]  /*bc10*/  LDSM.16.MT88.4 R76, [R218+0x9800] ;  /* 0x00980000da4c783b */ /* 0x000ee40000004200 */
[----:B------:R-:W-:Y:S01]  /*bc20*/  FADD.FTZ R93, R107, R73 ;  /* 0x000000496b5d7221 */ /* 0x000fe20000010000 */
[----:B------:R-:W-:Y:S01]  /*bc30*/  F2FP.PACK_AB R73, R153, R148 ;  /* 0x000000949949723e */ /* 0x000fe200000000ff */
[----:B------:R-:W-:Y:S01]  /*bc40*/  FADD.FTZ R92, R106, R72 ;  /* 0x000000486a5c7221 */ /* 0x000fe20000010000 */
[----:B------:R-:W-:Y:S01]  /*bc50*/  F2FP.PACK_AB R68, R242, R243 ;  /* 0x000000f3f244723e */ /* 0x000fe200000000ff */
[----:B------:R-:W-:Y:S01]  /*bc60*/  MUFU.EX2 R106, R150 ;  /* 0x00000096006a7308 */ /* 0x000fe20000000800 */
[----:B--2---:R-:W-:Y:S03]  /*bc70*/  MOV R207, R116 ;  /* 0x0000007400cf7202 */ /* 0x004fe60000000f00 */
[----:B------:R-:W-:Y:S02]  /*bc80*/  F2FP.PACK_AB R69, R210, R211 ;  /* 0x000000d3d245723e */ /* 0x000fe400000000ff */
[----:B------:R-:W-:Y:S02]  /*bc90*/  F2FP.PACK_AB R70, R240, R241 ;  /* 0x000000f1f046723e */ /* 0x000fe400000000ff */
[----:B------:R-:W-:Y:S02]  /*bca0*/  F2FP.PACK_AB R71, R207, R160 ;  /* 0x000000a0cf47723e */ /* 0x000fe400000000ff */
[----:B------:R-:W-:Y:S01]  /*bcb0*/  F2FP.PACK_AB R72, R155, R149 ;  /* 0x000000959b48723e */ /* 0x000fe200000000ff */
[----:B------:R-:W-:Y:S01]  /*bcc0*/  MUFU.EX2 R102, R163 ;  /* 0x000000a300667308 */ /* 0x000fe20000000800 */
[----:B------:R-:W-:Y:S02]  /*bcd0*/  F2FP.PACK_AB R74, R185, R154 ;  /* 0x0000009ab94a723e */ /* 0x000fe400000000ff */
[----:B------:R-:W-:Y:S01]  /*bce0*/  F2FP.PACK_AB R75, R182, R152 ;  /* 0x00000098b64b723e */ /* 0x000fe200000000ff */
[-C--:B----4-:R-:W-:Y:S01]  /*bcf0*/  HMMA.16816.F32 R4, R68, R80.reuse, R4 ;  /* 0x000000504404723c */ /* 0x090fe20000001804 */
[----:B-1----:R-:W-:Y:S02]  /*bd00*/  MOV R199, R198 ;  /* 0x000000c600c77202 */ /* 0x002fe40000000f00 */
[----:B------:R-:W-:Y:S01]  /*bd10*/  MOV R198, R173 ;  /* 0x000000ad00c67202 */ /* 0x000fe20000000f00 */
[----:B------:R-:W-:Y:S01]  /*bd20*/  IMAD.MOV.U32 R173, RZ, RZ, R172 ;  /* 0x000000ffffad7224 */ /* 0x000fe200078e00ac */
[----:B------:R-:W-:Y:S01]  /*bd30*/  MOV R172, R189 ;  /* 0x000000bd00ac7202 */ /* 0x000fe20000000f00 */
[----:B------:R-:W-:Y:S01]  /*bd40*/  MUFU.EX2 R101, R162 ;  /* 0x000000a200657308 */ /* 0x000fe20000000800 */
[----:B------:R-:W-:Y:S01]  /*bd50*/  MOV R189, R188 ;  /* 0x000000bc00bd7202 */ /* 0x000fe20000000f00 */
[C---:B------:R-:W-:Y:S01]  /*bd60*/  HMMA.16816.F32 R8, R72.reuse, R80, R8 ;  /* 0x000000504808723c */ /* 0x040fe20000001808 */
[----:B------:R-:W-:Y:S03]  /*bd70*/  MOV R188, R170 ;  /* 0x000000aa00bc7202 */ /* 0x000fe60000000f00 */
[----:B------:R-:W-:Y:S01]  /*bd80*/  MOV R170, R169 ;  /* 0x000000a900aa7202 */ /* 0x000fe20000000f00 */
[----:B------:R-:W-:Y:S01]  /*bd90*/  IMAD.MOV.U32 R169, RZ, RZ, R224 ;  /* 0x000000ffffa97224 */ /* 0x000fe200078e00e0 */
[----:B------:R-:W-:Y:S01]  /*bda0*/  MOV R202, R199 ;  /* 0x000000c700ca7202 */ /* 0x000fe20000000f00 */
[----:B------:R1:W5:Y:S01]  /*bdb0*/  LDL.LU R224, [R1+0x84] ;  /* 0x0000840001e07983 */ /* 0x0003620000300800 */
[-C--:B------:R-:W-:Y:S01]  /*bdc0*/  HMMA.16816.F32 R12, R72, R82.reuse, R12 ;  /* 0x00000052480c723c */ /* 0x080fe2000000180c */
[----:B------:R-:W-:Y:S03]  /*bdd0*/  MUFU.EX2 R114, R172 ;  /* 0x000000ac00727308 */ /* 0x000fe60000000800 */
[----:B------:R-:W-:Y:S01]  /*bde0*/  IMAD.MOV.U32 R203, RZ, RZ, R202 ;  /* 0x000000ffffcb7224 */ /* 0x000fe200078e00ca */
[----:B------:R-:W-:Y:S02]  /*bdf0*/  MOV R199, R198 ;  /* 0x000000c600c77202 */ /* 0x000fe40000000f00 */
[----:B------:R-:W-:Y:S01]  /*be00*/  MOV R198, R173 ;  /* 0x000000ad00c67202 */ /* 0x000fe20000000f00 */
[C---:B------:R-:W-:Y:S01]  /*be10*/  HMMA.16816.F32 R16, R68.reuse, R82, R16 ;  /* 0x000000524410723c */ /* 0x040fe20000001810 */
[----:B------:R-:W2:Y:S02]  /*be20*/  LDSM.16.MT88.4 R80, [R216+0xa000] ;  /* 0x00a00000d850783b */ /* 0x000ea40000004200 */
[----:B------:R4:W-:Y:S01]  /*be30*/  MUFU.EX2 R133, R203 ;  /* 0x000000cb00857308 */ /* 0x0009e20000000800 */
[----:B------:R-:W-:Y:S02]  /*be40*/  MOV R202, R199 ;  /* 0x000000c700ca7202 */ /* 0x000fe40000000f00 */
[----:B------:R-:W-:Y:S02]  /*be50*/  MOV R199, R198 ;  /* 0x000000c600c77202 */ /* 0x000fe40000000f00 */
[-C--:B---3--:R-:W-:Y:S01]  /*be60*/  HMMA.16816.F32 R20, R68, R84.reuse, R20 ;  /* 0x000000544414723c */ /* 0x088fe20000001814 */
[----:B------:R-:W-:Y:S03]  /*be70*/  MOV R173, R189 ;  /* 0x000000bd00ad7202 */ /* 0x000fe60000000f00 */
[----:B------:R-:W-:Y:S01]  /*be80*/  IMAD.MOV.U32 R189, RZ, RZ, R188 ;  /* 0x000000ffffbd7224 */ /* 0x000fe200078e00bc */
[----:B------:R-:W-:Y:S01]  /*be90*/  MOV R188, R197 ;  /* 0x000000c500bc7202 */ /* 0x000fe20000000f00 */
[----:B------:R-:W-:Y:S01]  /*bea0*/  MUFU.EX2 R110, R201 ;  /* 0x000000c9006e7308 */ /* 0x000fe20000000800 */
[----:B------:R-:W-:Y:S01]  /*beb0*/  MOV R197, R159 ;  /* 0x0000009f00c57202 */ /* 0x000fe20000000f00 */
[C---:B------:R-:W-:Y:S01]  /*bec0*/  HMMA.16816.F32 R24, R72.reuse, R84, R24 ;  /* 0x000000544818723c */ /* 0x040fe20000001818 */
[----:B------:R-:W-:Y:S03]  /*bed0*/  MOV R159, R166 ;  /* 0x000000a6009f7202 */ /* 0x000fe60000000f00 */
[----:B------:R-:W-:Y:S02]  /*bee0*/  MOV R166, R223 ;  /* 0x000000df00a67202 */ /* 0x000fe40000000f00 */
[----:B------:R1:W5:Y:S01]  /*bef0*/  LDL.LU R223, [R1+0x80] ;  /* 0x0000800001df7983 */ /* 0x0003620000300800 */
[----:B------:R-:W-:Y:S01]  /*bf00*/  MOV R198, R189 ;  /* 0x000000bd00c67202 */ /* 0x000fe20000000f00 */
[-C--:B------:R-:W-:Y:S01]  /*bf10*/  HMMA.16816.F32 R28, R72, R86.reuse, R28 ;  /* 0x00000056481c723c */ /* 0x080fe2000000181c */
[----:B------:R-:W-:Y:S03]  /*bf20*/  MUFU.EX2 R104, R159 ;  /* 0x0000009f00687308 */ /* 0x000fe60000000800 */
[----:B------:R-:W-:Y:S01]  /*bf30*/  MOV R189, R188 ;  /* 0x000000bc00bd7202 */ /* 0x000fe20000000f00 */
[----:B------:R-:W-:Y:S01]  /*bf40*/  IMAD.MOV.U32 R188, RZ, RZ, R197 ;  /* 0x000000ffffbc7224 */ /* 0x000fe200078e00c5 */
[----:B------:R-:W-:Y:S02]  /*bf50*/  MOV R197, R167 ;  /* 0x000000a700c57202 */ /* 0x000fe40000000f00 */
[C---:B------:R-:W-:Y:S01]  /*bf60*/  HMMA.16816.F32 R32, R68.reuse, R86, R32 ;  /* 0x000000564420723c */ /* 0x040fe20000001820 */
[----:B------:R-:W3:Y:S02]  /*bf70*/  LDSM.16.MT88.4 R84, [R219+0xa000] ;  /* 0x00a00000db54783b */ /* 0x000ee40000004200 */
[----:B------:R-:W-:Y:S01]  /*bf80*/  MUFU.EX2 R112, R189 ;  /* 0x000000bd00707308 */ /* 0x000fe20000000800 */
[----:B------:R-:W-:Y:S02]  /*bf90*/  MOV R167, R222 ;  /* 0x000000de00a77202 */ /* 0x000fe40000000f00 */
[----:B----4-:R-:W-:Y:S02]  /*bfa0*/  MOV R203, R202 ;  /* 0x000000ca00cb7202 */ /* 0x010fe40000000f00 */
[-C--:B------:R-:W-:Y:S01]  /*bfb0*/  HMMA.16816.F32 R36, R68, R88.reuse, R36 ;  /* 0x000000584424723c */ /* 0x080fe20000001824 */
[----:B------:R1:W5:Y:S03]  /*bfc0*/  LDL.LU R222, [R1+0x7c] ;  /* 0x00007c0001de7983 */ /* 0x0003660000300800 */
[----:B------:R-:W-:Y:S01]  /*bfd0*/  MOV R202, R199 ;  /* 0x000000c700ca7202 */ /* 0x000fe20000000f00 */
[----:B------:R-:W-:Y:S01]  /*bfe0*/  IMAD.MOV.U32 R199, RZ, RZ, R188 ;  /* 0x000000ffffc77224 */ /* 0x000fe200078e00bc */
[----:B------:R-:W-:Y:S01]  /*bff0*/  MOV R188, R221 ;  /* 0x000000dd00bc7202 */ /* 0x000fe20000000f00 */
[----:B------:R4:W-:Y:S01]  /*c000*/  MUFU.EX2 R132, R203 ;  /* 0x000000cb00847308 */ /* 0x0009e20000000800 */
[C---:B------:R-:W-:Y:S01]  /*c010*/  HMMA.16816.F32 R40, R72.reuse, R88, R40 ;  /* 0x000000584828723c */ /* 0x040fe20000001828 */
[----:B------:R1:W5:Y:S07]  /*c020*/  LDL.LU R221, [R1+0x78] ;  /* 0x0000780001dd7983 */ /* 0x00036e0000300800 */
[-C--:B------:R-:W-:Y:S01]  /*c030*/  HMMA.16816.F32 R44, R72, R90.reuse, R44 ;  /* 0x0000005a482c723c */ /* 0x080fe2000000182c */
[----:B------:R-:W-:Y:S07]  /*c040*/  MUFU.EX2 R109, R200 ;  /* 0x000000c8006d7308 */ /* 0x000fee0000000800 */
[C---:B------:R-:W-:Y:S01]  /*c050*/  HMMA.16816.F32 R48, R68.reuse, R90, R48 ;  /* 0x0000005a4430723c */ /* 0x040fe20000001830 */
[----:B------:R-:W1:Y:S02]  /*c060*/  LDSM.16.MT88.4 R88, [R217+0xa000] ;  /* 0x00a00000d958783b */ /* 0x000e640000004200 */
[----:B------:R-:W-:Y:S01]  /*c070*/  MUFU.EX2 R107, R197 ;  /* 0x000000c5006b7308 */ /* 0x000fe20000000800 */
[----:B----4-:R-:W-:Y:S04]  /*c080*/  MOV R203, R202 ;  /* 0x000000ca00cb7202 */ /* 0x010fe80000000f00 */
[-C--:B------:R-:W-:Y:S01]  /*c090*/  HMMA.16816.F32 R52, R68, R76.reuse, R52 ;  /* 0x0000004c4434723c */ /* 0x080fe20000001834 */
[----:B------:R-:W-:Y:S03]  /*c0a0*/  MOV R202, R199 ;  /* 0x000000c700ca7202 */ /* 0x000fe60000000f00 */
[----:B------:R-:W-:Y:S01]  /*c0b0*/  MOV R199, R188 ;  /* 0x000000bc00c77202 */ /* 0x000fe20000000f00 */
[----:B------:R-:W-:Y:S01]  /*c0c0*/  IMAD.MOV.U32 R188, RZ, RZ, R158 ;  /* 0x000000ffffbc7224 */ /* 0x000fe200078e009e */
[----:B------:R-:W-:Y:S01]  /*c0d0*/  MOV R158, R220 ;  /* 0x000000dc009e7202 */ /* 0x000fe20000000f00 */
[----:B------:R4:W-:Y:S01]  /*c0e0*/  MUFU.EX2 R131, R203 ;  /* 0x000000cb00837308 */ /* 0x0009e20000000800 */
[C---:B------:R-:W-:Y:S01]  /*c0f0*/  HMMA.16816.F32 R56, R72.reuse, R76, R56 ;  /* 0x0000004c4838723c */ /* 0x040fe20000001838 */
[----:B------:R1:W5:Y:S07]  /*c100*/  LDL.LU R220, [R1+0x74] ;  /* 0x0000740001dc7983 */ /* 0x00036e0000300800 */
[-C--:B------:R-:W-:Y:S01]  /*c110*/  HMMA.16816.F32 R60, R72, R78.reuse, R60 ;  /* 0x0000004e483c723c */ /* 0x080fe2000000183c */
[----:B------:R-:W-:Y:S06]  /*c120*/  MUFU.EX2 R103, R158 ;  /* 0x0000009e00677308 */ /* 0x000fec0000000800 */
[----:B------:R-:W-:Y:S01]  /*c130*/  FADD.FTZ R73, R100, R93 ;  /* 0x0000005d64497221 */ /* 0x000fe20000010000 */
[----:B------:R-:W-:Y:S01]  /*c140*/  HMMA.16816.F32 R64, R68, R78, R64 ;  /* 0x0000004e4440723c */ /* 0x000fe20000001840 */
[----:B------:R-:W-:Y:S01]  /*c150*/  FADD.FTZ R72, R99, R92 ;  /* 0x0000005c63487221 */ /* 0x000fe20000010000 */
[----:B------:R-:W1:Y:S01]  /*c160*/  LDSM.16.MT88.4 R76, [R218+0xa000] ;  /* 0x00a00000da4c783b */ /* 0x000e620000004200 */
[----:B------:R-:W-:Y:S01]  /*c170*/  MUFU.EX2 R100, R167 ;  /* 0x000000a700647308 */ /* 0x000fe20000000800 */
[----:B------:R-:W-:Y:S01]  /*c180*/  F2FP.PACK_AB R74, R209, R186 ;  /* 0x000000bad14a723e */ /* 0x000fe200000000ff */
[----:B------:R-:W-:Y:S01]  /*c190*/  FADD.FTZ R93, R123, R73 ;  /* 0x000000497b5d7221 */ /* 0x000fe20000010000 */
[----:B------:R-:W-:Y:S01]  /*c1a0*/  F2FP.PACK_AB R73, R181, R180 ;  /* 0x000000b4b549723e */ /* 0x000fe200000000ff */
[----:B------:R-:W-:Y:S01]  /*c1b0*/  FADD.FTZ R92, R122, R72 ;  /* 0x000000487a5c7221 */ /* 0x000fe20000010000 */
[----:B------:R-:W-:Y:S04]  /*c1c0*/  F2FP.PACK_AB R68, R251, R252 ;  /* 0x000000fcfb44723e */ /* 0x000fe800000000ff */
[----:B------:R-:W-:Y:S01]  /*c1d0*/  F2FP.PACK_AB R69, R246, R247 ;  /* 0x000000f7f645723e */ /* 0x000fe200000000ff */
[----:B------:R-:W-:Y:S01]  /*c1e0*/  MUFU.EX2 R99, R166 ;  /* 0x000000a600637308 */ /* 0x000fe20000000800 */
[----:B------:R-:W-:Y:S02]  /*c1f0*/  F2FP.PACK_AB R70, R249, R250 ;  /* 0x000000faf946723e */ /* 0x000fe400000000ff */
[----:B------:R-:W-:Y:S02]  /*c200*/  F2FP.PACK_AB R71, R244, R245 ;  /* 0x000000f5f447723e */ /* 0x000fe400000000ff */
[----:B------:R-:W-:Y:S02]  /*c210*/  F2FP.PACK_AB R72, R183, R212 ;  /* 0x000000d4b748723e */ /* 0x000fe400000000ff */
[----:B------:R-:W-:Y:S02]  /*c220*/  F2FP.PACK_AB R75, R184, R187 ;  /* 0x000000bbb84b723e */ /* 0x000fe400000000ff */
[----:B----4-:R-:W-:Y:S01]  /*c230*/  MOV R203, R202 ;  /* 0x000000ca00cb7202 */ /* 0x010fe20000000f00 */
[-C--:B--2---:R-:W-:Y:S01]  /*c240*/  HMMA.16816.F32 R4, R68, R80.reuse, R4 ;  /* 0x000000504404723c */ /* 0x084fe20000001804 */
[----:B------:R-:W-:Y:S01]  /*c250*/  MUFU.EX2 R111, R188 ;  /* 0x000000bc006f7308 */ /* 0x000fe20000000800 */
[----:B------:R-:W-:Y:S01]  /*c260*/  MOV R202, R199 ;  /* 0x000000c700ca7202 */ /* 0x000fe20000000f00 */
[----:B------:R-:W-:Y:S01]  /*c270*/  IMAD.MOV.U32 R199, RZ, RZ, R198 ;  /* 0x000000ffffc77224 */ /* 0x000fe200078e00c6 */
[----:B------:R-:W-:Y:S02]  /*c280*/  MOV R198, R173 ;  /* 0x000000ad00c67202 */ /* 0x000fe40000000f00 */
[----:B------:R-:W-:Y:S02]  /*c290*/  MOV R173, R193 ;  /* 0x000000c100ad7202 */ /* 0x000fe40000000f00 */
[C---:B------:R-:W-:Y:S01]  /*c2a0*/  HMMA.16816.F32 R8, R72.reuse, R80, R8 ;  /* 0x000000504808723c */ /* 0x040fe20000001808 */
[----:B------:R-:W-:Y:S02]  /*c2b0*/  MOV R193, R192 ;  /* 0x000000c000c17202 */ /* 0x000fe40000000f00 */
[----:B------:R-:W-:Y:S01]  /*c2c0*/  MUFU.EX2 R120, R203 ;  /* 0x000000cb00787308 */ /* 0x000fe20000000800 */
[----:B------:R-:W-:Y:S02]  /*c2d0*/  MOV R192, R139 ;  /* 0x0000008b00c07202 */ /* 0x000fe40000000f00 */
[----:B------:R2:W5:Y:S02]  /*c2e0*/  LDL.LU R139, [R1+0x70] ;  /* 0x00007000018b7983 */ /* 0x0005640000300800 */
[-C--:B------:R-:W-:Y:S05]  /*c2f0*/  HMMA.16816.F32 R12, R72, R82.reuse, R12 ;  /* 0x00000052480c723c */ /* 0x080fea000000180c */
[----:B------:R-:W4:Y:S03]  /*c300*/  MUFU.EX2 R119, R202 ;  /* 0x000000ca00777308 */ /* 0x000f260000000800 */
[C---:B------:R-:W-:Y:S01]  /*c310*/  HMMA.16816.F32 R16, R68.reuse, R82, R16 ;  /* 0x000000524410723c */ /* 0x040fe20000001810 */
[----:B------:R-:W2:Y:S06]  /*c320*/  LDSM.16.MT88.4 R80, [R216+0xa800] ;  /* 0x00a80000d850783b */ /* 0x000eac0000004200 */
[----:B------:R-:W-:Y:S01]  /*c330*/  MUFU.EX2 R118, R199 ;  /* 0x000000c700767308 */ /* 0x000fe20000000800 */
[-C--:B---3--:R-:W-:Y:S08]  /*c340*/  HMMA.16816.F32 R20, R68, R84.reuse, R20 ;  /* 0x000000544414723c */ /* 0x088ff00000001814 */
[C---:B------:R-:W-:Y:S01]  /*c350*/  HMMA.16816.F32 R24, R72.reuse, R84, R24 ;  /* 0x000000544818723c */ /* 0x040fe20000001818 */
[----:B------:R-:W3:Y:S07]  /*c360*/  MUFU.EX2 R117, R198 ;  /* 0x000000c600757308 */ /* 0x000eee0000000800 */
[-C--:B------:R-:W-:Y:S03]  /*c370*/  HMMA.16816.F32 R28, R72, R86.reuse, R28 ;  /* 0x00000056481c723c */ /* 0x080fe6000000181c */
[----:B------:R-:W2:Y:S05]  /*c380*/  MUFU.EX2 R116, R173 ;  /* 0x000000ad00747308 */ /* 0x000eaa0000000800 */
[C---:B------:R-:W-:Y:S01]  /*c390*/  HMMA.16816.F32 R32, R68.reuse, R86, R32 ;  /* 0x000000564420723c */ /* 0x040fe20000001820 */
[----:B------:R-:W2:Y:S04]  /*c3a0*/  LDSM.16.MT88.4 R84, [R219+0xa800] ;  /* 0x00a80000db54783b */ /* 0x000ea80000004200 */
[----:B------:R-:W-:Y:S03]  /*c3b0*/  MUFU.EX2 R115, R193 ;  /* 0x000000c100737308 */ /* 0x000fe60000000800 */
[-C--:B-1----:R-:W-:Y:S07]  /*c3c0*/  HMMA.16816.F32 R36, R68, R88.reuse, R36 ;  /* 0x000000584424723c */ /* 0x082fee0000001824 */
[----:B------:R-:W1:Y:S01]  /*c3d0*/  MUFU.EX2 R113, R192 ;  /* 0x000000c000717308 */ /* 0x000e620000000800 */
[C---:B------:R-:W-:Y:S08]  /*c3e0*/  HMMA.16816.F32 R40, R72.reuse, R88, R40 ;  /* 0x000000584828723c */ /* 0x040ff00000001828 */
[-C--:B------:R-:W-:Y:S01]  /*c3f0*/  HMMA.16816.F32 R44, R72, R90.reuse, R44 ;  /* 0x0000005a482c723c */ /* 0x080fe2000000182c */
[----:B------:R-:W-:Y:S07]  /*c400*/  MUFU.EX2 R108, R196 ;  /* 0x000000c4006c7308 */ /* 0x000fee0000000800 */
[C---:B------:R-:W-:Y:S01]  /*c410*/  HMMA.16816.F32 R48, R68.reuse, R90, R48 ;  /* 0x0000005a4430723c */ /* 0x040fe20000001830 */
[----:B------:R-:W1:Y:S02]  /*c420*/  LDSM.16.MT88.4 R88, [R217+0xa800] ;  /* 0x00a80000d958783b */ /* 0x000e640000004200 */
[----:B------:R-:W-:Y:S05]  /*c430*/  MUFU.EX2 R94, R161 ;  /* 0x000000a1005e7308 */ /* 0x000fea0000000800 */
[-C--:B------:R-:W-:Y:S08]  /*c440*/  HMMA.16816.F32 R52, R68, R76.reuse, R52 ;  /* 0x0000004c4434723c */ /* 0x080ff00000001834 */
[C---:B------:R-:W-:Y:S08]  /*c450*/  HMMA.16816.F32 R56, R72.reuse, R76, R56 ;  /* 0x0000004c4838723c */ /* 0x040ff00000001838 */
[-C--:B------:R-:W-:Y:S07]  /*c460*/  HMMA.16816.F32 R60, R72, R78.reuse, R60 ;  /* 0x0000004e483c723c */ /* 0x080fee000000183c */
[----:B----4-:R-:W-:Y:S01]  /*c470*/  F2FP.PACK_AB R74, R119, R120 ;  /* 0x00000078774a723e */ /* 0x010fe200000000ff */
[----:B------:R-:W-:Y:S01]  /*c480*/  HMMA.16816.F32 R64, R68, R78, R64 ;  /* 0x0000004e4440723c */ /* 0x000fe20000001840 */
[----:B------:R-:W-:Y:S01]  /*c490*/  FADD.FTZ R73, R98, R93 ;  /* 0x0000005d62497221 */ /* 0x000fe20000010000 */
[----:B------:R-:W4:Y:S01]  /*c4a0*/  LDSM.16.MT88.4 R76, [R218+0xa800] ;  /* 0x00a80000da4c783b */ /* 0x000f220000004200 */
[----:B------:R-:W1:Y:S01]  /*c4b0*/  MUFU.EX2 R98, R171 ;  /* 0x000000ab00627308 */ /* 0x000e620000000800 */
[----:B------:R-:W-:Y:S01]  /*c4c0*/  FADD.FTZ R72, R97, R92 ;  /* 0x0000005c61487221 */ /* 0x000fe20000010000 */
[----:B------:R-:W-:Y:S01]  /*c4d0*/  F2FP.PACK_AB R75, R125, R124 ;  /* 0x0000007c7d4b723e */ /* 0x000fe200000000ff */
[----:B------:R-:W-:Y:S01]  /*c4e0*/  FADD.FTZ R93, R141, R73 ;  /* 0x000000498d5d7221 */ /* 0x000fe20000010000 */
[----:B------:R-:W-:Y:S01]  /*c4f0*/  F2FP.PACK_AB R68, R208, R179 ;  /* 0x000000b3d044723e */ /* 0x000fe200000000ff */
[----:B------:R-:W-:Y:S01]  /*c500*/  FADD.FTZ R92, R140, R72 ;  /* 0x000000488c5c7221 */ /* 0x000fe20000010000 */
[----:B------:R-:W-:Y:S03]  /*c510*/  F2FP.PACK_AB R69, R178, R248 ;  /* 0x000000f8b245723e */ /* 0x000fe600000000ff */
[----:B------:R-:W-:Y:S01]  /*c520*/  F2FP.PACK_AB R70, R176, R177 ;  /* 0x000000b1b046723e */ /* 0x000fe200000000ff */
[----:B------:R-:W1:Y:S01]  /*c530*/  MUFU.EX2 R97, R170 ;  /* 0x000000aa00617308 */ /* 0x000e620000000800 */
[----:B------:R-:W-:Y:S02]  /*c540*/  F2FP.PACK_AB R71, R133, R146 ;  /* 0x000000928547723e */ /* 0x000fe400000000ff */
[----:B------:R-:W-:Y:S02]  /*c550*/  F2FP.PACK_AB R72, R131, R132 ;  /* 0x000000848348723e */ /* 0x000fe400000000ff */
[----:B------:R-:W-:Y:S02]  /*c560*/  F2FP.PACK_AB R73, R121, R130 ;  /* 0x000000827949723e */ /* 0x000fe400000000ff */
[----:B------:R-:W-:Y:S01]  /*c570*/  F2FP.PACK_AB R140, R101, R102 ;  /* 0x00000066658c723e */ /* 0x000fe200000000ff */
[-C--:B--2---:R-:W-:Y:S01]  /*c580*/  HMMA.16816.F32 R4, R68, R80.reuse, R4 ;  /* 0x000000504404723c */ /* 0x084fe20000001804 */
[----:B------:R-:W-:Y:S07]  /*c590*/  F2FP.PACK_AB R141, R99, R100 ;  /* 0x00000064638d723e */ /* 0x000fee00000000ff */
[C---:B------:R-:W-:Y:S08]  /*c5a0*/  HMMA.16816.F32 R8, R72.reuse, R80, R8 ;  /* 0x000000504808723c */ /* 0x040ff00000001808 */
[-C--:B------:R-:W-:Y:S08]  /*c5b0*/  HMMA.16816.F32 R12, R72, R82.reuse, R12 ;  /* 0x00000052480c723c */ /* 0x080ff0000000180c */
[C---:B------:R-:W-:Y:S01]  /*c5c0*/  HMMA.16816.F32 R16, R68.reuse, R82, R16 ;  /* 0x000000524410723c */ /* 0x040fe20000001810 */
[----:B------:R-:W2:Y:S07]  /*c5d0*/  LDSM.16.MT88.4 R80, [R216+0xb000] ;  /* 0x00b00000d850783b */ /* 0x000eae0000004200 */
[-C--:B------:R-:W-:Y:S08]  /*c5e0*/  HMMA.16816.F32 R20, R68, R84.reuse, R20 ;  /* 0x000000544414723c */ /* 0x080ff00000001814 */
[C---:B------:R-:W-:Y:S08]  /*c5f0*/  HMMA.16816.F32 R24, R72.reuse, R84, R24 ;  /* 0x000000544818723c */ /* 0x040ff00000001818 */
[-C--:B------:R-:W-:Y:S08]  /*c600*/  HMMA.16816.F32 R28, R72, R86.reuse, R28 ;  /* 0x00000056481c723c */ /* 0x080ff0000000181c */
[C---:B------:R-:W-:Y:S01]  /*c610*/  HMMA.16816.F32 R32, R68.reuse, R86, R32 ;  /* 0x000000564420723c */ /* 0x040fe20000001820 */
[----:B------:R-:W2:Y:S07]  /*c620*/  LDSM.16.MT88.4 R84, [R219+0xb000] ;  /* 0x00b00000db54783b */ /* 0x000eae0000004200 */
[-C--:B-1----:R-:W-:Y:S08]  /*c630*/  HMMA.16816.F32 R36, R68, R88.reuse, R36 ;  /* 0x000000584424723c */ /* 0x082ff00000001824 */
[C---:B------:R-:W-:Y:S08]  /*c640*/  HMMA.16816.F32 R40, R72.reuse, R88, R40 ;  /* 0x000000584828723c */ /* 0x040ff00000001828 */
[-C--:B------:R-:W-:Y:S08]  /*c650*/  HMMA.16816.F32 R44, R72, R90.reuse, R44 ;  /* 0x0000005a482c723c */ /* 0x080ff0000000182c */
[C---:B------:R-:W-:Y:S01]  /*c660*/  HMMA.16816.F32 R48, R68.reuse, R90, R48 ;  /* 0x0000005a4430723c */ /* 0x040fe20000001830 */
[----:B------:R-:W1:Y:S07]  /*c670*/  LDSM.16.MT88.4 R88, [R217+0xb000] ;  /* 0x00b00000d958783b */ /* 0x000e6e0000004200 */
[-C--:B----4-:R-:W-:Y:S08]  /*c680*/  HMMA.16816.F32 R52, R68, R76.reuse, R52 ;  /* 0x0000004c4434723c */ /* 0x090ff00000001834 */
[C---:B------:R-:W-:Y:S08]  /*c690*/  HMMA.16816.F32 R56, R72.reuse, R76, R56 ;  /* 0x0000004c4838723c */ /* 0x040ff00000001838 */
[-C--:B------:R-:W-:Y:S07]  /*c6a0*/  HMMA.16816.F32 R60, R72, R78.reuse, R60 ;  /* 0x0000004e483c723c */ /* 0x080fee000000183c */
[----:B------:R-:W-:Y:S01]  /*c6b0*/  FADD.FTZ R72, R96, R92 ;  /* 0x0000005c60487221 */ /* 0x000fe20000010000 */
[----:B------:R-:W-:Y:S01]  /*c6c0*/  HMMA.16816.F32 R64, R68, R78, R64 ;  /* 0x0000004e4440723c */ /* 0x000fe20000001840 */
[----:B------:R-:W-:Y:S01]  /*c6d0*/  FADD.FTZ R73, R142, R93 ;  /* 0x0000005d8e497221 */ /* 0x000fe20000010000 */
[----:B------:R-:W4:Y:S01]  /*c6e0*/  LDSM.16.MT88.4 R76, [R218+0xb000] ;  /* 0x00b00000da4c783b */ /* 0x000f220000004200 */
[----:B------:R1:W1:Y:S01]  /*c6f0*/  MUFU.EX2 R96, R157 ;  /* 0x0000009d00607308 */ /* 0x0002620000000800 */
[----:B------:R-:W-:Y:S01]  /*c700*/  FADD.FTZ R92, R143, R72 ;  /* 0x000000488f5c7221 */ /* 0x000fe20000010000 */
[----:B------:R-:W-:Y:S01]  /*c710*/  F2FP.PACK_AB R72, R109, R110 ;  /* 0x0000006e6d48723e */ /* 0x000fe200000000ff */
[----:B------:R-:W-:Y:S01]  /*c720*/  FADD.FTZ R93, R147, R0 ;  /* 0x00000000935d7221 */ /* 0x000fe20000010000 */
[----:B---3--:R-:W-:Y:S01]  /*c730*/  F2FP.PACK_AB R68, R117, R118 ;  /* 0x000000767544723e */ /* 0x008fe200000000ff */
[----:B------:R-:W-:Y:S01]  /*c740*/  FADD.FTZ R0, R144, R73 ;  /* 0x0000004990007221 */ /* 0x000fe20000010000 */
[----:B------:R-:W-:Y:S03]  /*c750*/  F2FP.PACK_AB R69, R114, R116 ;  /* 0x000000747245723e */ /* 0x000fe600000000ff */
[----:B------:R-:W-:Y:S02]  /*c760*/  F2FP.PACK_AB R70, R113, R115 ;  /* 0x000000737146723e */ /* 0x000fe400000000ff */
[----:B------:R-:W-:Y:S02]  /*c770*/  F2FP.PACK_AB R71, R111, R112 ;  /* 0x000000706f47723e */ /* 0x000fe400000000ff */
[----:B------:R-:W-:Y:S02]  /*c780*/  F2FP.PACK_AB R142, R138, R98 ;  /* 0x000000628a8e723e */ /* 0x000fe400000000ff */
[----:B------:R-:W-:Y:S02]  /*c790*/  F2FP.PACK_AB R143, R137, R97 ;  /* 0x00000061898f723e */ /* 0x000fe400000000ff */
[----:B------:R-:W-:Y:S01]  /*c7a0*/  F2FP.PACK_AB R73, R108, R107 ;  /* 0x0000006b6c49723e */ /* 0x000fe200000000ff */
[-C--:B--2---:R-:W-:Y:S01]  /*c7b0*/  HMMA.16816.F32 R4, R68, R80.reuse, R4 ;  /* 0x000000504404723c */ /* 0x084fe20000001804 */
[----:B------:R-:W-:Y:S02]  /*c7c0*/  F2FP.PACK_AB R74, R106, R105 ;  /* 0x000000696a4a723e */ /* 0x000fe400000000ff */
[----:B------:R-:W-:Y:S01]  /*c7d0*/  F2FP.PACK_AB R75, R103, R104 ;  /* 0x00000068674b723e */ /* 0x000fe200000000ff */
[----:B-1----:R-:W-:Y:S01]  /*c7e0*/  LDSM.16.MT88.4 R156, [R219+0xb800] ;  /* 0x00b80000db9c783b */ /* 0x002fe20000004200 */
[----:B------:R-:W-:Y:S05]  /*c7f0*/  F2FP.PACK_AB R172, R95, R96 ;  /* 0x000000605fac723e */ /* 0x000fea00000000ff */
[C---:B------:R-:W-:Y:S01]  /*c800*/  HMMA.16816.F32 R8, R72.reuse, R80, R8 ;  /* 0x000000504808723c */ /* 0x040fe20000001808 */
[----:B------:R-:W-:Y:S07]  /*c810*/  MUFU.EX2 R80, R127 ;  /* 0x0000007f00507308 */ /* 0x000fee0000000800 */
[-C--:B------:R-:W-:Y:S03]  /*c820*/  HMMA.16816.F32 R12, R72, R82.reuse, R12 ;  /* 0x00000052480c723c */ /* 0x080fe6000000180c */
[----:B------:R-:W1:Y:S05]  /*c830*/  MUFU.EX2 R81, R126 ;  /* 0x0000007e00517308 */ /* 0x000e6a0000000800 */
[C---:B------:R-:W-:Y:S05]  /*c840*/  HMMA.16816.F32 R16, R68.reuse, R82, R16 ;  /* 0x000000524410723c */ /* 0x040fea0000001810 */
[----:B------:R-:W-:Y:S03]  /*c850*/  MUFU.EX2 R83, R164 ;  /* 0x000000a400537308 */ /* 0x000fe60000000800 */
[-C--:B------:R-:W-:Y:S07]  /*c860*/  HMMA.16816.F32 R20, R68, R84.reuse, R20 ;  /* 0x000000544414723c */ /* 0x080fee0000001814 */
[----:B------:R-:W2:Y:S01]  /*c870*/  MUFU.EX2 R82, R169 ;  /* 0x000000a900527308 */ /* 0x000ea20000000800 */
[C---:B------:R-:W-:Y:S01]  /*c880*/  HMMA.16816.F32 R24, R72.reuse, R84, R24 ;  /* 0x000000544818723c */ /* 0x040fe20000001818 */
[----:B-1----:R-:W-:Y:S07]  /*c890*/  F2FP.PACK_AB R175, R80, R81 ;  /* 0x0000005150af723e */ /* 0x002fee00000000ff */
[-C--:B------:R-:W-:Y:S01]  /*c8a0*/  HMMA.16816.F32 R28, R72, R86.reuse, R28 ;  /* 0x00000056481c723c */ /* 0x080fe2000000181c */
[----:B------:R1:W3:Y:S07]  /*c8b0*/  MUFU.EX2 R84, R165 ;  /* 0x000000a500547308 */ /* 0x0002ee0000000800 */
[C---:B------:R-:W-:Y:S01]  /*c8c0*/  HMMA.16816.F32 R32, R68.reuse, R86, R32 ;  /* 0x000000564420723c */ /* 0x040fe20000001820 */
[----:B--2---:R-:W-:Y:S07]  /*c8d0*/  F2FP.PACK_AB R174, R82, R83 ;  /* 0x0000005352ae723e */ /* 0x004fee00000000ff */
[-C--:B------:R-:W-:Y:S08]  /*c8e0*/  HMMA.16816.F32 R36, R68, R88.reuse, R36 ;  /* 0x000000584424723c */ /* 0x080ff00000001824 */
[C---:B------:R-:W-:Y:S01]  /*c8f0*/  HMMA.16816.F32 R40, R72.reuse, R88, R40 ;  /* 0x000000584828723c */ /* 0x040fe20000001828 */
[----:B-1----:R-:W1:Y:S03]  /*c900*/  LDSM.16.MT88.4 R164, [R216+0xb800] ;  /* 0x00b80000d8a4783b */ /* 0x002e660000004200 */
[----:B---3--:R-:W-:Y:S04]  /*c910*/  F2FP.PACK_AB R173, R84, R94 ;  /* 0x0000005e54ad723e */ /* 0x008fe800000000ff */
[-C--:B------:R-:W-:Y:S08]  /*c920*/  HMMA.16816.F32 R44, R72, R90.reuse, R44 ;  /* 0x0000005a482c723c */ /* 0x080ff0000000182c */
[C---:B------:R-:W-:Y:S08]  /*c930*/  HMMA.16816.F32 R48, R68.reuse, R90, R48 ;  /* 0x0000005a4430723c */ /* 0x040ff00000001830 */
[-C--:B----4-:R-:W-:Y:S08]  /*c940*/  HMMA.16816.F32 R52, R68, R76.reuse, R52 ;  /* 0x0000004c4434723c */ /* 0x090ff00000001834 */
[C---:B------:R-:W-:Y:S07]  /*c950*/  HMMA.16816.F32 R56, R72.reuse, R76, R56 ;  /* 0x0000004c4838723c */ /* 0x040fee0000001838 */
[----:B------:R-:W-:Y:S01]  /*c960*/  FADD.FTZ R76, R149, R0 ;  /* 0x00000000954c7221 */ /* 0x000fe20000010000 */
[-C--:B------:R-:W-:Y:S01]  /*c970*/  HMMA.16816.F32 R60, R72, R78.reuse, R60 ;  /* 0x0000004e483c723c */ /* 0x080fe2000000183c */
[----:B------:R-:W-:Y:S02]  /*c980*/  FADD.FTZ R0, R148, R92 ;  /* 0x0000005c94007221 */ /* 0x000fe40000010000 */
[----:B------:R-:W2:Y:S01]  /*c990*/  LDSM.16.MT88.4 R148, [R217+0xb800] ;  /* 0x00b80000d994783b */ /* 0x000ea20000004200 */
[----:B------:R-:W-:Y:S02]  /*c9a0*/  FADD.FTZ R77, R211, R93 ;  /* 0x0000005dd34d7221 */ /* 0x000fe40000010000 */
[----:B------:R-:W-:Y:S02]  /*c9b0*/  FADD.FTZ R0, R153, R0 ;  /* 0x0000000099007221 */ /* 0x000fe40000010000 */
[----:B------:R-:W-:Y:S01]  /*c9c0*/  FADD.FTZ R77, R210, R77 ;  /* 0x0000004dd24d7221 */ /* 0x000fe20000010000 */
[----:B------:R-:W-:Y:S03]  /*c9d0*/  HMMA.16816.F32 R64, R68, R78, R64 ;  /* 0x0000004e4440723c */ /* 0x000fe60000001840 */
[----:B------:R-:W-:Y:S02]  /*c9e0*/  FADD.FTZ R77, R160, R77 ;  /* 0x0000004da04d7221 */ /* 0x000fe40000010000 */
[----:B------:R-:W-:Y:S02]  /*c9f0*/  FADD.FTZ R72, R155, R76 ;  /* 0x0000004c9b487221 */ /* 0x000fe40000010000 */
[----:B------:R-:W-:Y:S01]  /*ca00*/  FADD.FTZ R73, R241, R2 ;  /* 0x00000002f1497221 */ /* 0x000fe20000010000 */
[-C--:B-1----:R-:W-:Y:S01]  /*ca10*/  HMMA.16816.F32 R168, R140, R164.reuse, R4 ;  /* 0x000000a48ca8723c */ /* 0x082fe20000001804 */
[----:B------:R-:W-:Y:S01]  /*ca20*/  FADD.FTZ R2, R154, R72 ;  /* 0x000000489a027221 */ /* 0x000fe20000010000 */
[----:B------:R-:W1:Y:S02]  /*ca30*/  LDSM.16.MT88.4 R4, [R218+0xb800] ;  /* 0x00b80000da04783b */ /* 0x000e640000004200 */
[----:B------:R-:W-:Y:S02]  /*ca40*/  FADD.FTZ R0, R152, R0 ;  /* 0x0000000098007221 */ /* 0x000fe40000010000 */
[----:B------:R-:W-:Y:S02]  /*ca50*/  FADD.FTZ R2, R185, R2 ;  /* 0x00000002b9027221 */ /* 0x000fe40000010000 */
[----:B------:R-:W-:Y:S01]  /*ca60*/  FADD.FTZ R0, R182, R0 ;  /* 0x00000000b6007221 */ /* 0x000fe20000010000 */
[C---:B------:R-:W-:Y:S07]  /*ca70*/  HMMA.16816.F32 R196, R172.reuse, R164, R8 ;  /* 0x000000a4acc4723c */ /* 0x040fee0000001808 */
[----:B------:R-:W-:Y:S01]  /*ca80*/  FADD.FTZ R9, R240, R73 ;  /* 0x00000049f0097221 */ /* 0x000fe20000010000 */
[-C--:B------:R-:W-:Y:S01]  /*ca90*/  HMMA.16816.F32 R200, R172, R166.reuse, R12 ;  /* 0x000000a6acc8723c */ /* 0x080fe2000000180c */
[----:B------:R-:W-:Y:S03]  /*caa0*/  FADD.FTZ R8, R207, R77 ;  /* 0x0000004dcf087221 */ /* 0x000fe60000010000 */
[----:B------:R-:W-:Y:S02]  /*cab0*/  FADD.FTZ R10, R212, R2 ;  /* 0x00000002d40a7221 */ /* 0x000fe40000010000 */
[----:B------:R-:W-:Y:S02]  /*cac0*/  FADD.FTZ R11, R247, R8 ;  /* 0x00000008f70b7221 */ /* 0x000fe40000010000 */
[----:B------:R-:W-:Y:S01]  /*cad0*/  FADD.FTZ R12, R252, R9 ;  /* 0x00000009fc0c7221 */ /* 0x000fe20000010000 */
[C---:B------:R-:W-:Y:S03]  /*cae0*/  HMMA.16816.F32 R164, R140.reuse, R166, R16 ;  /* 0x000000a68ca4723c */ /* 0x040fe60000001810 */
[----:B------:R-:W-:Y:S02]  /*caf0*/  FADD.FTZ R9, R180, R0 ;  /* 0x00000000b4097221 */ /* 0x000fe40000010000 */
[----:B------:R-:W-:Y:S02]  /*cb00*/  FADD.FTZ R0, R183, R10 ;  /* 0x0000000ab7007221 */ /* 0x000fe40000010000 */
        /* <DEDUP_REMOVED lines=17> */
[----:B------:R-:W-:Y:S01]  /*cc20*/  FADD.FTZ R2, R132, R9 ;  /* 0x0000000984027221 */ /* 0x000fe20000010000 */
[----:B------:R-:W-:Y:S01]  /*cc30*/  MOV R132, R136 ;  /* 0x0000008800847202 */ /* 0x000fe20000000f00 */
[----:B------:R-:W-:Y:S01]  /*cc40*/  FADD.FTZ R8, R208, R8 ;  /* 0x00000008d0087221 */ /* 0x000fe20000010000 */
[-C--:B--2---:R-:W-:Y:S01]  /*cc50*/  HMMA.16816.F32 R152, R140, R148.reuse, R36 ;  /* 0x000000948c98723c */ /* 0x084fe20000001824 */
        /* <DEDUP_REMOVED lines=11> */
[----:B------:R-:W-:Y:S01]  /*cd10*/  FADD.FTZ R11, R133, R8 ;  /* 0x00000008850b7221 */ /* 0x000fe20000010000 */
[----:B------:R-:W-:Y:S01]  /*cd20*/  MOV R133, R135 ;  /* 0x0000008700857202 */ /* 0x000fe20000000f00 */
[----:B------:R-:W-:Y:S01]  /*cd30*/  FADD.FTZ R10, R119, R2 ;  /* 0x00000002770a7221 */ /* 0x000fe20000010000 */
[C---:B------:R-:W-:Y:S03]  /*cd40*/  HMMA.16816.F32 R148, R140.reuse, R150, R48 ;  /* 0x000000968c94723c */ /* 0x040fe60000001830 */
[----:B------:R-:W-:Y:S02]  /*cd50*/  FADD.FTZ R8, R118, R12 ;  /* 0x0000000c76087221 */ /* 0x000fe40000010000 */
[----:B------:R-:W-:Y:S02]  /*cd60*/  FADD.FTZ R9, R125, R0 ;  /* 0x000000007d097221 */ /* 0x000fe40000010000 */
[----:B------:R-:W-:Y:S01]  /*cd70*/  FADD.FTZ R2, R116, R11 ;  /* 0x0000000b74027221 */ /* 0x000fe20000010000 */
[-C--:B-1----:R-:W-:Y:S01]  /*cd80*/  HMMA.16816.F32 R144, R140, R4.reuse, R52 ;  /* 0x000000048c90723c */ /* 0x082fe20000001834 */
        /* <DEDUP_REMOVED lines=13> */
[----:B------:R-:W-:Y:S03]  /*ce60*/  HMMA.16816.F32 R140, R140, R6, R64 ;  /* 0x000000068c8c723c */ /* 0x000fe60000001840 */
[----:B------:R-:W-:Y:S02]  /*ce70*/  FADD.FTZ R9, R111, R2 ;  /* 0x000000026f097221 */ /* 0x000fe40000010000 */
[----:B------:R-:W-:Y:S02]  /*ce80*/  FADD.FTZ R4, R102, R4 ;  /* 0x0000000466047221 */ /* 0x000fe40000010000 */
[----:B------:R-:W-:Y:S02]  /*ce90*/  FADD.FTZ R2, R106, R5 ;  /* 0x000000056a027221 */ /* 0x000fe40000010000 */
[----:B------:R-:W-:Y:S03]  /*cea0*/  FADD.FTZ R0, R103, R0 ;  /* 0x0000000067007221 */ /* 0x000fe60000010000 */
[----:B------:R-:W-:Y:S02]  /*ceb0*/  FADD.FTZ R9, R100, R9 ;  /* 0x0000000964097221 */ /* 0x000fe40000010000 */
[----:B------:R-:W-:Y:S02]  /*cec0*/  FADD.FTZ R10, R101, R4 ;  /* 0x00000004650a7221 */ /* 0x000fe40000010000 */
[----:B------:R-:W-:Y:S02]  /*ced0*/  FADD.FTZ R8, R96, R2 ;  /* 0x0000000260087221 */ /* 0x000fe40000010000 */
[----:B------:R-:W-:Y:S02]  /*cee0*/  FADD.FTZ R5, R94, R0 ;  /* 0x000000005e057221 */ /* 0x000fe40000010000 */
[----:B------:R-:W-:Y:S02]  /*cef0*/  FADD.FTZ R2, R99, R9 ;  /* 0x0000000963027221 */ /* 0x000fe40000010000 */
[----:B------:R-:W-:Y:S02]  /*cf00*/  FADD.FTZ R6, R98, R10 ;  /* 0x0000000a62067221 */ /* 0x000fe40000010000 */
[----:B------:R-:W-:Y:S02]  /*cf10*/  FADD.FTZ R4, R84, R5 ;  /* 0x0000000554047221 */ /* 0x000fe40000010000 */
[----:B------:R-:W-:Y:S01]  /*cf20*/  FADD.FTZ R6, R138, R6 ;  /* 0x000000068a067221 */ /* 0x000fe20000010000 */
[----:B------:R-:W-:Y:S01]  /*cf30*/  MOV R138, R3 ;  /* 0x00000003008a7202 */ /* 0x000fe20000000f00 */
[----:B------:R-:W-:Y:S02]  /*cf40*/  FADD.FTZ R5, R97, R2 ;  /* 0x0000000261057221 */ /* 0x000fe40000010000 */
[----:B------:R-:W-:Y:S01]  /*cf50*/  FADD.FTZ R0, R95, R8 ;  /* 0x000000085f007221 */ /* 0x000fe20000010000 */
[----:B------:R1:W-:Y:S03]  /*cf60*/  STL [R1+0xc], R6 ;  /* 0x00000c0601007387 */ /* 0x0003e60000100800 */
[----:B------:R-:W-:Y:S02]  /*cf70*/  FADD.FTZ R2, R83, R0 ;  /* 0x0000000053027221 */ /* 0x000fe40000010000 */
[----:B------:R-:W-:Y:S02]  /*cf80*/  FADD.FTZ R0, R81, R4 ;  /* 0x0000000451007221 */ /* 0x000fe40000010000 */
[----:B------:R-:W-:Y:S01]  /*cf90*/  FADD.FTZ R4, R137, R5 ;  /* 0x0000000589047221 */ /* 0x000fe20000010000 */
[----:B------:R-:W-:Y:S01]  /*cfa0*/  MOV R137, R134 ;  /* 0x0000008600897202 */ /* 0x000fe20000000f00 */
[----:B------:R-:W-:Y:S02]  /*cfb0*/  FADD.FTZ R2, R82, R2 ;  /* 0x0000000252027221 */ /* 0x000fe40000010000 */
[----:B------:R-:W-:Y:S01]  /*cfc0*/  FADD.FTZ R0, R80, R0 ;  /* 0x0000000050007221 */ /* 0x000fe20000010000 */
[----:B------:R1:W-:Y:S04]  /*cfd0*/  STL [R1+0x10], R4 ;  /* 0x0000100401007387 */ /* 0x0003e80000100800 */
[----:B------:R1:W-:Y:S04]  /*cfe0*/  STL [R1+0x14], R2 ;  /* 0x0000140201007387 */ /* 0x0003e80000100800 */
[----:B------:R1:W-:Y:S04]  /*cff0*/  STL [R1+0x18], R0 ;  /* 0x0000180001007387 */ /* 0x0003e80000100800 */
[----:B------:R1:W-:Y:S02]  /*d000*/  STL [R1], R239 ;  /* 0x000000ef01007387 */ /* 0x0003e40000100800 */
[----:B-1---5:R-:W-:-:S05]  /*d010*/  @P0 BRA `(.L_x_7) ;  /* 0xffffae8000000947 */ /* 0x022fca000383ffff */
.L_x_6:
[----:B--2---:R-:W2:Y:S04]  /*d020*/  LDL.LU R4, [R1+0xc] ;  /* 0x00000c0001047983 */ /* 0x004ea80000300800 */
[----:B------:R-:W3:Y:S04]  /*d030*/  LDL.LU R9, [R1+0x10] ;  /* 0x0000100001097983 */ /* 0x000ee80000300800 */
[----:B------:R-:W4:Y:S04]  /*d040*/  LDL.LU R8, [R1+0x14] ;  /* 0x0000140001087983 */ /* 0x000f280000300800 */
[----:B------:R-:W4:Y:S04]  /*d050*/  LDL.LU R5, [R1+0x18] ;  /* 0x0000180001057983 */ /* 0x000f280000300800 */
[----:B------:R-:W4:Y:S04]  /*d060*/  LDL.LU R59, [R1+0x4c] ;  /* 0x00004c00013b7983 */ /* 0x000f280000300800 */
[----:B------:R-:W1:Y:S04]  /*d070*/  S2R R58, SR_CTAID.Y ;  /* 0x00000000003a7919 */ /* 0x000e680000002600 */
[----:B------:R-:W1:Y:S02]  /*d080*/  S2R R43, SR_TID.X ;  /* 0x00000000002b7919 */ /* 0x000e640000002100 */
[----:B-1----:R-:W-:-:S02]  /*d090*/  SHF.R.S32.HI R29, RZ, 0x1f, R43 ;  /* 0x0000001fff1d7819 */ /* 0x002fc4000001142b */
[----:B--2---:R-:W1:Y:S04]  /*d0a0*/  SHFL.BFLY PT, R0, R4, 0x2, 0x1f ;  /* 0x0c401f0004007f89 */ /* 0x004e6800000e0000 */
[----:B---3--:R-:W2:Y:S04]  /*d0b0*/  SHFL.BFLY PT, R2, R9, 0x2, 0x1f ;  /* 0x0c401f0009027f89 */ /* 0x008ea800000e0000 */
[----:B----4-:R-:W3:Y:S04]  /*d0c0*/  SHFL.BFLY PT, R7, R8, 0x2, 0x1f ;  /* 0x0c401f0008077f89 */ /* 0x010ee800000e0000 */
[----:B------:R-:W4:Y:S01]  /*d0d0*/  SHFL.BFLY PT, R6, R5, 0x2, 0x1f ;  /* 0x0c401f0005067f89 */ /* 0x000f2200000e0000 */
[----:B------:R-:W-:Y:S01]  /*d0e0*/  ISETP.NE.AND P0, PT, R59, -0x1, PT ;  /* 0xffffffff3b00780c */ /* 0x000fe20003f05270 */
[----:B-1----:R-:W-:-:S02]  /*d0f0*/  FADD.FTZ R0, R0, R4 ;  /* 0x0000000400007221 */ /* 0x002fc40000010000 */
[----:B--2---:R-:W-:-:S03]  /*d100*/  FADD.FTZ R2, R2, R9 ;  /* 0x0000000902027221 */ /* 0x004fc60000010000 */
[----:B------:R-:W1:Y:S01]  /*d110*/  SHFL.BFLY PT, R4, R0, 0x1, 0x1f ;  /* 0x0c201f0000047f89 */ /* 0x000e6200000e0000 */
[----:B---3--:R-:W-:-:S03]  /*d120*/  FADD.FTZ R7, R7, R8 ;  /* 0x0000000807077221 */ /* 0x008fc60000010000 */
[----:B------:R-:W2:Y:S01]  /*d130*/  SHFL.BFLY PT, R10, R2, 0x1, 0x1f ;  /* 0x0c201f00020a7f89 */ /* 0x000ea200000e0000 */
[----:B----4-:R-:W-:-:S03]  /*d140*/  FADD.FTZ R6, R6, R5 ;  /* 0x0000000506067221 */ /* 0x010fc60000010000 */
[----:B------:R-:W3:Y:S04]  /*d150*/  SHFL.BFLY PT, R9, R7, 0x1, 0x1f ;  /* 0x0c201f0007097f89 */ /* 0x000ee800000e0000 */
[----:B------:R-:W4:Y:S01]  /*d160*/  SHFL.BFLY PT, R8, R6, 0x1, 0x1f ;  /* 0x0c201f0006087f89 */ /* 0x000f2200000e0000 */
[----:B-1----:R-:W-:Y:S01]  /*d170*/  FADD.FTZ R41, R0, R4 ;  /* 0x0000000400297221 */ /* 0x002fe20000010000 */
[----:B------:R-:W-:Y:S01]  /*d180*/  MOV R0, 0x3f800000 ;  /* 0x3f80000000007802 */ /* 0x000fe20000000f00 */
[----:B------:R-:W-:-:S03]  /*d190*/  @P0 IMAD.WIDE.U32 R4, R59, c[0x0][0x1e8], RZ ;  /* 0x00007a003b040a25 */ /* 0x000fc600078e00ff */
[----:B------:R-:W-:Y:S01]  /*d1a0*/  FSETP.NE.FTZ.AND P6, PT, R41, RZ, PT ;  /* 0x000000ff2900720b */ /* 0x000fe20003fd5000 */
[----:B--2---:R-:W-:Y:S01]  /*d1b0*/  FADD.FTZ R40, R2, R10 ;  /* 0x0000000a02287221 */ /* 0x004fe20000010000 */
[----:B------:R-:W-:Y:S01]  /*d1c0*/  @!P0 SHF.R.S32.HI R2, RZ, 0x1f, R58 ;  /* 0x0000001fff028819 */ /* 0x000fe2000001143a */
[----:B---3--:R-:W-:Y:S01]  /*d1d0*/  FADD.FTZ R39, R7, R9 ;  /* 0x0000000907277221 */ /* 0x008fe20000010000 */
[----:B------:R-:W-:Y:S01]  /*d1e0*/  @P0 MOV R56, R4 ;  /* 0x0000000400380202 */ /* 0x000fe20000000f00 */
[----:B------:R-:W-:Y:S01]  /*d1f0*/  @!P0 IMAD.WIDE.U32 R10, R58, c[0x0][0x1e0], RZ ;  /* 0x000078003a0a8a25 */ /* 0x000fe200078e00ff */
[----:B------:R-:W-:Y:S02]  /*d200*/  FSETP.NE.FTZ.AND P5, PT, R40, RZ, PT ;  /* 0x000000ff2800720b */ /* 0x000fe40003fb5000 */
[----:B------:R-:W-:Y:S01]  /*d210*/  FSETP.NE.FTZ.AND P4, PT, R39, RZ, PT ;  /* 0x000000ff2700720b */ /* 0x000fe20003f95000 */
[----:B------:R-:W-:Y:S01]  /*d220*/  @!P0 IMAD R2, R2, c[0x0][0x1e0], RZ ;  /* 0x0000780002028a24 */ /* 0x000fe200078e02ff */
[----:B------:R-:W-:Y:S01]  /*d230*/  MOV R4, 0x3f800000 ;  /* 0x3f80000000047802 */ /* 0x000fe20000000f00 */
[----:B------:R-:W-:Y:S01]  /*d240*/  @P0 IMAD R57, R59, c[0x0][0x1ec], R5 ;  /* 0x00007b003b390a24 */ /* 0x000fe200078e0205 */
[CC--:B------:R-:W-:Y:S01]  /*d250*/  LEA.HI R5, R29.reuse, R43.reuse, RZ, 0x2 ;  /* 0x0000002b1d057211 */ /* 0x0c0fe200078f10ff */
[----:B------:R-:W1:Y:S01]  /*d260*/  @P6 MUFU.RCP R0, R41 ;  /* 0x0000002900006308 */ /* 0x000e620000001000 */
[----:B------:R-:W-:Y:S01]  /*d270*/  @!P0 IMAD R2, R58, c[0x0][0x1e4], R2 ;  /* 0x000079003a028a24 */ /* 0x000fe200078e0202 */
[----:B------:R-:W-:Y:S01]  /*d280*/  LEA.HI R29, R29, R43, RZ, 0x5 ;  /* 0x0000002b1d1d7211 */ /* 0x000fe200078f28ff */
[----:B----4-:R-:W-:Y:S01]  /*d290*/  FADD.FTZ R42, R6, R8 ;  /* 0x00000008062a7221 */ /* 0x010fe20000010000 */
[----:B------:R-:W-:Y:S01]  /*d2a0*/  LOP3.LUT R6, R5, 0x3ffffffc, RZ, 0xc0, !PT ;  /* 0x3ffffffc05067812 */ /* 0x000fe200078ec0ff */
[----:B------:R-:W-:Y:S01]  /*d2b0*/  @!P0 IMAD.IADD R57, R11, 0x1, R2 ;  /* 0x000000010b398824 */ /* 0x000fe200078e0202 */
[----:B------:R-:W-:-:S02]  /*d2c0*/  MOV R2, 0x3f800000 ;  /* 0x3f80000000027802 */ /* 0x000fc40000000f00 */
[----:B------:R-:W-:Y:S01]  /*d2d0*/  FSETP.NE.FTZ.AND P3, PT, R42, RZ, PT ;  /* 0x000000ff2a00720b */ /* 0x000fe20003f75000 */
[----:B------:R-:W2:Y:S01]  /*d2e0*/  @P5 MUFU.RCP R4, R40 ;  /* 0x0000002800045308 */ /* 0x000ea20000001000 */
[----:B------:R-:W-:Y:S02]  /*d2f0*/  IADD3 R43, -R6, R43, RZ ;  /* 0x0000002b062b7210 */ /* 0x000fe40007ffe1ff */
[----:B------:R-:W-:Y:S02]  /*d300*/  @!P0 MOV R56, R10 ;  /* 0x0000000a00388202 */ /* 0x000fe40000000f00 */
[----:B------:R-:W-:Y:S01]  /*d310*/  SHF.R.S32.HI R29, RZ, 0x5, R29 ;  /* 0x00000005ff1d7819 */ /* 0x000fe2000001141d */
[C---:B-1----:R-:W-:Y:S02]  /*d320*/  FMUL.FTZ R168, R0.reuse, R168 ;  /* 0x000000a800a87220 */ /* 0x042fe40000410000 */
[----:B------:R-:W1:Y:S01]  /*d330*/  @P4 MUFU.RCP R2, R39 ;  /* 0x0000002700024308 */ /* 0x000e620000001000 */
[----:B------:R-:W-:-:S02]  /*d340*/  FMUL.FTZ R8, R0, R169 ;  /* 0x000000a900087220 */ /* 0x000fc40000410000 */
[C---:B------:R-:W-:Y:S02]  /*d350*/  FMUL.FTZ R164, R0.reuse, R164 ;  /* 0x000000a400a47220 */ /* 0x040fe40000410000 */
[----:B------:R-:W-:Y:S01]  /*d360*/  FMUL.FTZ R6, R0, R165 ;  /* 0x000000a500067220 */ /* 0x000fe20000410000 */
[----:B------:R-:W-:Y:S01]  /*d370*/  F2FP.PACK_AB R8, R8, R168 ;  /* 0x000000a80808723e */ /* 0x000fe200000000ff */
[C---:B------:R-:W-:Y:S02]  /*d380*/  FMUL.FTZ R160, R0.reuse, R160 ;  /* 0x000000a000a07220 */ /* 0x040fe40000410000 */
[----:B------:R-:W-:Y:S01]  /*d390*/  FMUL.FTZ R15, R0, R161 ;  /* 0x000000a1000f7220 */ /* 0x000fe20000410000 */
[----:B------:R-:W-:Y:S01]  /*d3a0*/  F2FP.PACK_AB R6, R6, R164 ;  /* 0x000000a40606723e */ /* 0x000fe200000000ff */
[C---:B------:R-:W-:Y:S02]  /*d3b0*/  FMUL.FTZ R156, R0.reuse, R156 ;  /* 0x0000009c009c7220 */ /* 0x040fe40000410000 */
[C---:B------:R-:W-:Y:S01]  /*d3c0*/  FMUL.FTZ R13, R0.reuse, R157 ;  /* 0x0000009d000d7220 */ /* 0x040fe20000410000 */
[----:B------:R-:W-:Y:S01]  /*d3d0*/  F2FP.PACK_AB R15, R15, R160 ;  /* 0x000000a00f0f723e */ /* 0x000fe200000000ff */
[----:B------:R-:W-:-:S02]  /*d3e0*/  FMUL.FTZ R152, R0, R152 ;  /* 0x0000009800987220 */ /* 0x000fc40000410000 */
[C---:B------:R-:W-:Y:S01]  /*d3f0*/  FMUL.FTZ R26, R0.reuse, R153 ;  /* 0x00000099001a7220 */ /* 0x040fe20000410000 */
[----:B------:R-:W-:Y:S01]  /*d400*/  F2FP.PACK_AB R13, R13, R156 ;  /* 0x0000009c0d0d723e */ /* 0x000fe200000000ff */
[C---:B------:R-:W-:Y:S02]  /*d410*/  FMUL.FTZ R148, R0.reuse, R148 ;  /* 0x0000009400947220 */ /* 0x040fe40000410000 */
[----:B------:R-:W-:Y:S01]  /*d420*/  FMUL.FTZ R22, R0, R149 ;  /* 0x0000009500167220 */ /* 0x000fe20000410000 */
[----:B------:R-:W-:Y:S01]  /*d430*/  F2FP.PACK_AB R26, R26, R152 ;  /* 0x000000981a1a723e */ /* 0x000fe200000000ff */
[C---:B------:R-:W-:Y:S02]  /*d440*/  FMUL.FTZ R144, R0.reuse, R144 ;  /* 0x0000009000907220 */ /* 0x040fe40000410000 */
[----:B------:R-:W-:Y:S01]  /*d450*/  FMUL.FTZ R36, R0, R145 ;  /* 0x0000009100247220 */ /* 0x000fe20000410000 */
[----:B------:R-:W-:Y:S01]  /*d460*/  F2FP.PACK_AB R22, R22, R148 ;  /* 0x000000941616723e */ /* 0x000fe200000000ff */
[----:B------:R-:W-:-:S02]  /*d470*/  FMUL.FTZ R140, R0, R140 ;  /* 0x0000008c008c7220 */ /* 0x000fc40000410000 */
[----:B------:R-:W-:Y:S01]  /*d480*/  FMUL.FTZ R33, R0, R141 ;  /* 0x0000008d00217220 */ /* 0x000fe20000410000 */
[----:B------:R-:W-:Y:S01]  /*d490*/  F2FP.PACK_AB R36, R36, R144 ;  /* 0x000000902424723e */ /* 0x000fe200000000ff */
[----:B------:R-:W-:Y:S02]  /*d4a0*/  IMAD.MOV.U32 R0, RZ, RZ, 0x3f800000 ;  /* 0x3f800000ff007424 */ /* 0x000fe400078e00ff */
[C---:B--2---:R-:W-:Y:S01]  /*d4b0*/  FMUL.FTZ R170, R4.reuse, R170 ;  /* 0x000000aa04aa7220 */ /* 0x044fe20000410000 */
[----:B------:R-:W-:Y:S01]  /*d4c0*/  F2FP.PACK_AB R33, R33, R140 ;  /* 0x0000008c2121723e */ /* 0x000fe200000000ff */
[C---:B------:R-:W-:Y:S02]  /*d4d0*/  FMUL.FTZ R7, R4.reuse, R171 ;  /* 0x000000ab04077220 */ /* 0x040fe40000410000 */
[----:B------:R-:W2:Y:S01]  /*d4e0*/  @P3 MUFU.RCP R0, R42 ;  /* 0x0000002a00003308 */ /* 0x000ea20000001000 */
[C---:B------:R-:W-:Y:S02]  /*d4f0*/  FMUL.FTZ R166, R4.reuse, R166 ;  /* 0x000000a604a67220 */ /* 0x040fe40000410000 */
[C---:B------:R-:W-:Y:S01]  /*d500*/  FMUL.FTZ R167, R4.reuse, R167 ;  /* 0x000000a704a77220 */ /* 0x040fe20000410000 */
[----:B------:R-:W-:Y:S01]  /*d510*/  F2FP.PACK_AB R7, R7, R170 ;  /* 0x000000aa0707723e */ /* 0x000fe200000000ff */
[----:B------:R-:W-:-:S02]  /*d520*/  FMUL.FTZ R162, R4, R162 ;  /* 0x000000a204a27220 */ /* 0x000fc40000410000 */
[C---:B------:R-:W-:Y:S02]  /*d530*/  FMUL.FTZ R14, R4.reuse, R163 ;  /* 0x000000a3040e7220 */ /* 0x040fe40000410000 */
[C---:B------:R-:W-:Y:S02]  /*d540*/  FMUL.FTZ R158, R4.reuse, R158 ;  /* 0x0000009e049e7220 */ /* 0x040fe40000410000 */
[----:B------:R-:W-:Y:S01]  /*d550*/  FMUL.FTZ R12, R4, R159 ;  /* 0x0000009f040c7220 */ /* 0x000fe20000410000 */
[----:B------:R-:W-:Y:S01]  /*d560*/  F2FP.PACK_AB R14, R14, R162 ;  /* 0x000000a20e0e723e */ /* 0x000fe200000000ff */
[C---:B------:R-:W-:Y:S02]  /*d570*/  FMUL.FTZ R154, R4.reuse, R154 ;  /* 0x0000009a049a7220 */ /* 0x040fe40000410000 */
[----:B------:R-:W-:Y:S01]  /*d580*/  FMUL.FTZ R25, R4, R155 ;  /* 0x0000009b04197220 */ /* 0x000fe20000410000 */
[----:B------:R-:W-:Y:S01]  /*d590*/  F2FP.PACK_AB R12, R12, R158 ;  /* 0x0000009e0c0c723e */ /* 0x000fe200000000ff */
[----:B------:R-:W-:-:S02]  /*d5a0*/  FMUL.FTZ R150, R4, R150 ;  /* 0x0000009604967220 */ /* 0x000fc40000410000 */
[C---:B------:R-:W-:Y:S01]  /*d5b0*/  FMUL.FTZ R21, R4.reuse, R151 ;  /* 0x0000009704157220 */ /* 0x040fe20000410000 */
[----:B------:R-:W-:Y:S01]  /*d5c0*/  F2FP.PACK_AB R25, R25, R154 ;  /* 0x0000009a1919723e */ /* 0x000fe200000000ff */
[C---:B------:R-:W-:Y:S02]  /*d5d0*/  FMUL.FTZ R146, R4.reuse, R146 ;  /* 0x0000009204927220 */ /* 0x040fe40000410000 */
[C---:B------:R-:W-:Y:S01]  /*d5e0*/  FMUL.FTZ R38, R4.reuse, R147 ;  /* 0x0000009304267220 */ /* 0x040fe20000410000 */
[----:B------:R-:W-:Y:S01]  /*d5f0*/  F2FP.PACK_AB R21, R21, R150 ;  /* 0x000000961515723e */ /* 0x000fe200000000ff */
[C---:B------:R-:W-:Y:S02]  /*d600*/  FMUL.FTZ R142, R4.reuse, R142 ;  /* 0x0000008e048e7220 */ /* 0x040fe40000410000 */
[----:B------:R-:W-:Y:S01]  /*d610*/  FMUL.FTZ R32, R4, R143 ;  /* 0x0000008f04207220 */ /* 0x000fe20000410000 */
[----:B------:R-:W-:Y:S01]  /*d620*/  SHF.R.S32.HI R4, RZ, 0x2, R5 ;  /* 0x00000002ff047819 */ /* 0x000fe20000011405 */
[----:B-1----:R-:W-:Y:S01]  /*d630*/  FMUL.FTZ R196, R2, R196 ;  /* 0x000000c402c47220 */ /* 0x002fe20000410000 */
[----:B------:R-:W-:Y:S01]  /*d640*/  F2FP.PACK_AB R38, R38, R146 ;  /* 0x000000922626723e */ /* 0x000fe200000000ff */
        /* <DEDUP_REMOVED lines=9> */
[C---:B------:R-:W-:Y:S01]  /*d6e0*/  FMUL.FTZ R28, R2.reuse, R193 ;  /* 0x000000c1021c7220 */ /* 0x040fe20000410000 */
[----:B------:R-:W-:Y:S01]  /*d6f0*/  F2FP.PACK_AB R19, R19, R188 ;  /* 0x000000bc1313723e */ /* 0x000fe200000000ff */
[----:B------:R-:W-:-:S02]  /*d700*/  FMUL.FTZ R180, R2, R180 ;  /* 0x000000b402b47220 */ /* 0x000fc40000410000 */
[----:B------:R-:W-:Y:S01]  /*d710*/  FMUL.FTZ R24, R2, R181 ;  /* 0x000000b502187220 */ /* 0x000fe20000410000 */
        /* <DEDUP_REMOVED lines=9> */
[----:B------:R-:W-:Y:S01]  /*d7b0*/  SHF.R.S32.HI R2, RZ, 0x1f, R5 ;  /* 0x0000001fff027819 */ /* 0x000fe20000011405 */
[C---:B--2---:R-:W-:Y:S01]  /*d7c0*/  FMUL.FTZ R199, R0.reuse, R199 ;  /* 0x000000c700c77220 */ /* 0x044fe20000410000 */
[----:B------:R-:W-:Y:S01]  /*d7d0*/  F2FP.PACK_AB R5, R167, R166 ;  /* 0x000000a6a705723e */ /* 0x000fe200000000ff */
[----:B------:R-:W-:Y:S01]  /*d7e0*/  FMUL.FTZ R10, R0, R198 ;  /* 0x000000c6000a7220 */ /* 0x000fe20000410000 */
[----:B------:R-:W-:Y:S01]  /*d7f0*/  LEA.HI R2, R2, R4, RZ, 0x3 ;  /* 0x0000000402027211 */ /* 0x000fe200078f18ff */
[C---:B------:R-:W-:Y:S01]  /*d800*/  FMUL.FTZ R203, R0.reuse, R203 ;  /* 0x000000cb00cb7220 */ /* 0x040fe20000410000 */
[----:B------:R-:W-:Y:S01]  /*d810*/  F2FP.PACK_AB R35, R35, R176 ;  /* 0x000000b02323723e */ /* 0x000fe200000000ff */
[----:B------:R-:W-:Y:S01]  /*d820*/  FMUL.FTZ R16, R0, R202 ;  /* 0x000000ca00107220 */ /* 0x000fe20000410000 */
[----:B------:R-:W-:Y:S01]  /*d830*/  LOP3.LUT R2, R2, 0xfffffff8, RZ, 0xc0, !PT ;  /* 0xfffffff802027812 */ /* 0x000fe200078ec0ff */
[C---:B------:R-:W-:Y:S01]  /*d840*/  FMUL.FTZ R191, R0.reuse, R191 ;  /* 0x000000bf00bf7220 */ /* 0x040fe20000410000 */
[----:B------:R-:W-:Y:S01]  /*d850*/  F2FP.PACK_AB R10, R199, R10 ;  /* 0x0000000ac70a723e */ /* 0x000fe200000000ff */
[C---:B------:R-:W-:Y:S01]  /*d860*/  FMUL.FTZ R18, R0.reuse, R190 ;  /* 0x000000be00127220 */ /* 0x040fe20000410000 */
[----:B------:R-:W-:Y:S01]  /*d870*/  F2FP.PACK_AB R16, R203, R16 ;  /* 0x00000010cb10723e */ /* 0x000fe200000000ff */
[C---:B------:R-:W-:Y:S01]  /*d880*/  FMUL.FTZ R195, R0.reuse, R195 ;  /* 0x000000c300c37220 */ /* 0x040fe20000410000 */
[----:B------:R-:W-:Y:S01]  /*d890*/  F2FP.PACK_AB R31, R31, R172 ;  /* 0x000000ac1f1f723e */ /* 0x000fe200000000ff */
[C---:B------:R-:W-:Y:S01]  /*d8a0*/  FMUL.FTZ R27, R0.reuse, R194 ;  /* 0x000000c2001b7220 */ /* 0x040fe20000410000 */
        /* <DEDUP_REMOVED lines=12> */
[----:B------:R-:W-:Y:S02]  /*d970*/  IADD3 R0, R4, -R2, RZ ;  /* 0x8000000204007210 */ /* 0x000fe40007ffe0ff */
[----:B------:R-:W-:Y:S02]  /*d980*/  LEA R4, R29, R43, 0x9 ;  /* 0x0000002b1d047211 */ /* 0x000fe400078e48ff */
[C---:B------:R-:W-:Y:S01]  /*d990*/  SHF.L.U32 R2, R0.reuse, 0x6, RZ ;  /* 0x0000000600027819 */ /* 0x040fe200000006ff */
[----:B------:R-:W1:Y:S01]  /*d9a0*/  LDC.U8 R43, c[0x0][0x329] ;  /* 0x0000ca40ff2b7b82 */ /* 0x000e620000000000 */
[----:B------:R-:W-:Y:S02]  /*d9b0*/  LOP3.LUT R9, R0, 0x1, RZ, 0xc0, !PT ;  /* 0x0000000100097812 */ /* 0x000fe400078ec0ff */
[----:B------:R-:W-:Y:S02]  /*d9c0*/  LOP3.LUT R2, R2, 0x1c0, RZ, 0xc0, !PT ;  /* 0x000001c002027812 */ /* 0x000fe400078ec0ff */
[----:B------:R-:W-:Y:S01]  /*d9d0*/  ISETP.NE.U32.AND P1, PT, R9, 0x1, PT ;  /* 0x000000010900780c */ /* 0x000fe20003f25070 */
[----:B------:R-:W-:Y:S01]  /*d9e0*/  IMAD.MOV.U32 R9, RZ, RZ, -0x10 ;  /* 0xfffffff0ff097424 */ /* 0x000fe200078e00ff */
[----:B------:R-:W-:-:S02]  /*d9f0*/  LEA.HI R2, R2, R2, RZ, 0x1d ;  /* 0x0000000202027211 */ /* 0x000fc400078fe8ff */
[----:B------:R-:W-:Y:S02]  /*da00*/  F2FP.PACK_AB R34, R179, R34 ;  /* 0x00000022b322723e */ /* 0x000fe400000000ff */
[----:B------:R-:W-:Y:S02]  /*da10*/  LEA R2, R4, R2, 0x1 ;  /* 0x0000000204027211 */ /* 0x000fe400078e08ff */
[----:B------:R-:W-:Y:S02]  /*da20*/  SEL R9, R9, 0x10, !P1 ;  /* 0x0000001009097807 */ /* 0x000fe40004800000 */
[----:B------:R-:W-:Y:S02]  /*da30*/  SHF.L.U32 R2, R2, 0x1, RZ ;  /* 0x0000000102027819 */ /* 0x000fe400000006ff */
[----:B------:R-:W-:Y:S02]  /*da40*/  R2P PR, R0, 0x6 ;  /* 0x0000000600007804 */ /* 0x000fe40000000000 */
[C---:B------:R-:W-:Y:S01]  /*da50*/  IADD3 R4, R2.reuse, R9, RZ ;  /* 0x0000000902047210 */ /* 0x040fe20007ffe0ff */
[----:B------:R2:W-:Y:S01]  /*da60*/  STS [R2], R8 ;  /* 0x0000000802007388 */ /* 0x0005e20000000800 */
[----:B------:R-:W-:-:S02]  /*da70*/  IADD3 R0, R2, 0x40, RZ ;  /* 0x0000004002007810 */ /* 0x000fc40007ffe0ff */
[----:B------:R-:W-:Y:S01]  /*da80*/  F2FP.PACK_AB R30, R175, R30 ;  /* 0x0000001eaf1e723e */ /* 0x000fe200000000ff */
[----:B------:R3:W-:Y:S04]  /*da90*/  STS [R2+0x400], R7 ;  /* 0x0004000702007388 */ /* 0x0007e80000000800 */
[----:B------:R-:W-:Y:S02]  /*daa0*/  STS [R4], R6 ;  /* 0x0000000604007388 */ /* 0x000fe40000000800 */
[----:B------:R-:W-:Y:S02]  /*dab0*/  @P2 IADD3 R0, R2, -0x40, RZ ;  /* 0xffffffc002002810 */ /* 0x000fe40007ffe0ff */
[----:B------:R4:W-:Y:S04]  /*dac0*/  STS [R4+0x400], R5 ;  /* 0x0004000504007388 */ /* 0x0009e80000000800 */
[----:B------:R-:W-:Y:S04]  /*dad0*/  STS [R2+0x2000], R11 ;  /* 0x0020000b02007388 */ /* 0x000fe80000000800 */
[----:B------:R4:W-:Y:S04]  /*dae0*/  STS [R2+0x2400], R10 ;  /* 0x0024000a02007388 */ /* 0x0009e80000000800 */
[----:B------:R-:W-:Y:S01]  /*daf0*/  STS [R4+0x2000], R17 ;  /* 0x0020001104007388 */ /* 0x000fe20000000800 */
[----:B--2---:R-:W-:-:S03]  /*db00*/  IMAD.MOV.U32 R8, RZ, RZ, 0x20 ;  /* 0x00000020ff087424 */ /* 0x004fc600078e00ff */
[----:B------:R-:W-:Y:S02]  /*db10*/  STS [R4+0x2400], R16 ;  /* 0x0024001004007388 */ /* 0x000fe40000000800 */
[----:B------:R-:W-:Y:S02]  /*db20*/  SEL R8, R8, 0xffffffe0, !P1 ;  /* 0xffffffe008087807 */ /* 0x000fe40004800000 */
[----:B-1----:R-:W-:Y:S02]  /*db30*/  ISETP.NE.AND P1, PT, R43, RZ, PT ;  /* 0x000000ff2b00720c */ /* 0x002fe40003f25270 */
[----:B---3--:R-:W-:Y:S02]  /*db40*/  IADD3 R7, R8, 0x400, R0 ;  /* 0x0000040008077810 */ /* 0x008fe40007ffe000 */
[----:B----4-:R-:W-:Y:S02]  /*db50*/  IADD3 R5, R4, R8, RZ ;  /* 0x0000000804057210 */ /* 0x010fe40007ffe0ff */
[----:B------:R-:W-:-:S02]  /*db60*/  IADD3 R7, R9, R7, RZ ;  /* 0x0000000709077210 */ /* 0x000fc40007ffe0ff */
[----:B------:R-:W-:Y:S01]  /*db70*/  IADD3 R2, R2, R8, RZ ;  /* 0x0000000802027210 */ /* 0x000fe20007ffe0ff */
[----:B------:R-:W1:Y:S04]  /*db80*/  LDC.U8 R10, c[0x0][0x328] ;  /* 0x0000ca00ff0a7b82 */ /* 0x000e680000000000 */
[----:B------:R-:W-:Y:S01]  /*db90*/  @P1 MOV R6, c[0x0][0x210] ;  /* 0x0000840000061a02 */ /* 0x000fe20000000f00 */
[----:B------:R-:W-:Y:S04]  /*dba0*/  STS [R2], R15 ;  /* 0x0000000f02007388 */ /* 0x000fe80000000800 */
[----:B------:R-:W-:Y:S01]  /*dbb0*/  @P1 IMAD R6, R6, c[0x0][0x214], RZ ;  /* 0x0000850006061a24 */ /* 0x000fe200078e02ff */
[----:B------:R-:W-:Y:S04]  /*dbc0*/  STS [R2+0x400], R14 ;  /* 0x0004000e02007388 */ /* 0x000fe80000000800 */
[----:B------:R2:W-:Y:S04]  /*dbd0*/  STS [R5], R13 ;  /* 0x0000000d05007388 */ /* 0x0005e80000000800 */
[----:B------:R3:W-:Y:S04]  /*dbe0*/  STS [R5+0x400], R12 ;  /* 0x0004000c05007388 */ /* 0x0007e80000000800 */
[----:B------:R-:W-:Y:S04]  /*dbf0*/  STS [R2+0x2000], R19 ;  /* 0x0020001302007388 */ /* 0x000fe80000000800 */
[----:B------:R4:W-:Y:S01]  /*dc00*/  STS [R2+0x2400], R18 ;  /* 0x0024001202007388 */ /* 0x0009e20000000800 */
[----:B-1----:R-:W-:-:S03]  /*dc10*/  ISETP.NE.AND P2, PT, R10, RZ, PT ;  /* 0x000000ff0a00720c */ /* 0x002fc60003f45270 */
[----:B------:R-:W-:Y:S04]  /*dc20*/  STS [R5+0x2000], R28 ;  /* 0x0020001c05007388 */ /* 0x000fe80000000800 */
[----:B------:R1:W-:Y:S04]  /*dc30*/  STS [R5+0x2400], R27 ;  /* 0x0024001b05007388 */ /* 0x0003e80000000800 */
[----:B------:R-:W-:Y:S01]  /*dc40*/  STS [R0], R26 ;  /* 0x0000001a00007388 */ /* 0x000fe20000000800 */
[----:B--2---:R-:W-:Y:S03]  /*dc50*/  @P5 MUFU.LG2 R13, R40 ;  /* 0x00000028000d5308 */ /* 0x004fe60000000c00 */
[----:B------:R-:W-:Y:S04]  /*dc60*/  STS [R0+0x400], R25 ;  /* 0x0004001900007388 */ /* 0x000fe80000000800 */
[----:B------:R-:W2:Y:S01]  /*dc70*/  S2R R14, SR_CTAID.X ;  /* 0x00000000000e7919 */ /* 0x000ea20000002500 */
[----:B---3--:R3:W-:Y:S01]  /*dc80*/  @P4 MUFU.LG2 R12, R39 ;  /* 0x00000027000c4308 */ /* 0x0087e20000000c00 */
[----:B----4-:R-:W-:-:S02]  /*dc90*/  IMAD.IADD R2, R9, 0x1, R0 ;  /* 0x0000000109027824 */ /* 0x010fc400078e0200 */
[----:B------:R-:W4:Y:S04]  /*dca0*/  S2R R18, SR_TID.X ;  /* 0x0000000000127919 */ /* 0x000f280000002100 */
[----:B------:R-:W-:Y:S01]  /*dcb0*/  STS [R2], R22 ;  /* 0x0000001602007388 */ /* 0x000fe20000000800 */
[----:B------:R-:W-:Y:S02]  /*dcc0*/  IADD3 R4, R8, R2, RZ ;  /* 0x0000000208047210 */ /* 0x000fe40007ffe0ff */
[----:B-1----:R-:W-:Y:S01]  /*dcd0*/  @!P1 MOV R5, c[0x0][0x214] ;  /* 0x0000850000059a02 */ /* 0x002fe20000000f00 */
[----:B------:R-:W-:Y:S03]  /*dce0*/  STS [R2+0x400], R21 ;  /* 0x0004001502007388 */ /* 0x000fe60000000800 */
[----:B------:R-:W-:Y:S01]  /*dcf0*/  @!P1 SEL R6, R5, c[0x0][0x234], !P2 ;  /* 0x00008d0005069a07 */ /* 0x000fe20005000000 */
[----:B------:R-:W-:Y:S01]  /*dd00*/  STS [R0+0x2000], R24 ;  /* 0x0020001800007388 */ /* 0x000fe20000000800 */
[----:B------:R-:W-:-:S03]  /*dd10*/  ISETP.NE.OR P2, PT, R43, RZ, !P2 ;  /* 0x000000ff2b00720c */ /* 0x000fc60005745670 */
[----:B------:R1:W-:Y:S04]  /*dd20*/  STS [R0+0x2400], R23 ;  /* 0x0024001700007388 */ /* 0x0003e80000000800 */
[----:B------:R-:W-:Y:S04]  /*dd30*/  STS [R2+0x2000], R20 ;  /* 0x0020001402007388 */ /* 0x000fe80000000800 */
[----:B------:R2:W-:Y:S04]  /*dd40*/  STS [R2+0x2400], R37 ;  /* 0x0024002502007388 */ /* 0x0005e80000000800 */
[----:B------:R-:W3:Y:S01]  /*dd50*/  S2R R28, SR_CTAID.Z ;  /* 0x00000000001c7919 */ /* 0x000ee20000002700 */
[----:B-1----:R-:W-:-:S02]  /*dd60*/  IADD3 R0, R8, R0, RZ ;  /* 0x0000000008007210 */ /* 0x002fc40007ffe0ff */
[----:B----4-:R-:W-:Y:S01]  /*dd70*/  SHF.R.S32.HI R19, RZ, 0x1f, R18 ;  /* 0x0000001fff137819 */ /* 0x010fe20000011412 */
[----:B------:R-:W1:Y:S02]  /*dd80*/  @P6 MUFU.LG2 R8, R41 ;  /* 0x0000002900086308 */ /* 0x000e640000000c00 */
[----:B------:R-:W-:Y:S01]  /*dd90*/  STS [R0], R36 ;  /* 0x0000002400007388 */ /* 0x000fe20000000800 */
[----:B--2---:R-:W-:-:S03]  /*dda0*/  @!P2 IMAD R2, R58, c[0x0][0x214], RZ ;  /* 0x000085003a02aa24 */ /* 0x004fc600078e02ff */
[----:B------:R-:W-:Y:S04]  /*ddb0*/  STS [R0+0x400], R38 ;  /* 0x0004002600007388 */ /* 0x000fe80000000800 */
[----:B------:R-:W-:Y:S01]  /*ddc0*/  STS [R4], R33 ;  /* 0x0000002104007388 */ /* 0x000fe20000000800 */
[----:B------:R-:W-:Y:S01]  /*ddd0*/  LEA.HI R11, R19, R18, RZ, 0x5 ;  /* 0x00000012130b7211 */ /* 0x000fe200078f28ff */
[----:B------:R-:W2:Y:S01]  /*dde0*/  @P3 MUFU.LG2 R10, R42 ;  /* 0x0000002a000a3308 */ /* 0x000ea20000000c00 */
[----:B------:R-:W-:Y:S01]  /*ddf0*/  @!P2 SEL R2, R2, R59, !P0 ;  /* 0x0000003b0202a207 */ /* 0x000fe20004000000 */
[----:B------:R-:W-:Y:S04]  /*de00*/  STS [R7], R32 ;  /* 0x0000002007007388 */ /* 0x000fe80000000800 */
[----:B------:R-:W-:Y:S04]  /*de10*/  STS [R0+0x2000], R35 ;  /* 0x0020002300007388 */ /* 0x000fe80000000800 */
[----:B------:R4:W-:Y:S04]  /*de20*/  STS [R0+0x2400], R34 ;  /* 0x0024002200007388 */ /* 0x0009e80000000800 */
[----:B------:R-:W-:Y:S04]  /*de30*/  STS [R4+0x2000], R31 ;  /* 0x0020001f04007388 */ /* 0x000fe80000000800 */
[----:B------:R1:W-:Y:S04]  /*de40*/  STS [R7+0x2000], R30 ;  /* 0x0020001e07007388 */ /* 0x0003e80000000800 */
[----:B------:R-:W-:Y:S01]  /*de50*/  BAR.SYNC.DEFER_BLOCKING 0x0 ;  /* 0x0000000000007b1d */ /* 0x000fe20000010000 */
[----:B----4-:R-:W-:-:S02]  /*de60*/  @P1 IMAD.MOV.U32 R0, RZ, RZ, 0x1 ;  /* 0x00000001ff001424 */ /* 0x010fc400078e00ff */
[----:B------:R-:W-:-:S03]  /*de70*/  @!P1 IMAD R0, R6, c[0x0][0x1c0], RZ ;  /* 0x0000700006009a24 */ /* 0x000fc600078e02ff */
[----:B-1----:R1:W5:Y:S04]  /*de80*/  LDL R30, [R1+0x28] ;  /* 0x00002800011e7983 */ /* 0x0023680000100800 */
[----:B-----5:R1:W4:Y:S04]  /*de90*/  LDS.128 R20, [R234] ;  /* 0x00000000ea147984 */ /* 0x0203280000000c00 */
[----:B------:R1:W1:Y:S04]  /*dea0*/  LDS.128 R24, [R234+0x800] ;  /* 0x00080000ea187984 */ /* 0x0002680000000c00 */
[----:B------:R1:W1:Y:S04]  /*deb0*/  LDS.128 R32, [R234+0x1000] ;  /* 0x00100000ea207984 */ /* 0x0002680000000c00 */
[----:B---3--:R3:W1:Y:S04]  /*dec0*/  LDS.128 R36, [R234+0x1800] ;  /* 0x00180000ea247984 */ /* 0x0086680000000c00 */
[----:B------:R3:W1:Y:S04]  /*ded0*/  LDS.128 R44, [R234+0x2000] ;  /* 0x00200000ea2c7984 */ /* 0x0006680000000c00 */
[----:B------:R3:W1:Y:S04]  /*dee0*/  LDS.128 R48, [R234+0x2800] ;  /* 0x00280000ea307984 */ /* 0x0006680000000c00 */
[----:B------:R3:W1:Y:S04]  /*def0*/  LDS.128 R52, [R234+0x3000] ;  /* 0x00300000ea347984 */ /* 0x0006680000000c00 */
[----:B------:R-:W1:Y:S01]  /*df00*/  LDS.128 R232, [R234+0x3800] ;  /* 0x00380000eae87984 */ /* 0x000e620000000c00 */
[----:B------:R-:W-:-:S05]  /*df10*/  IMAD R0, R58, R0, RZ ;  /* 0x000000003a007224 */ /* 0x000fca00078e02ff */
[----:B------:R-:W-:Y:S02]  /*df20*/  SEL R9, R0, RZ, P2 ;  /* 0x000000ff00097207 */ /* 0x000fe40001000000 */
[----:B------:R-:W-:Y:S02]  /*df30*/  LOP3.LUT R0, R11, 0xffffffe0, RZ, 0xc0, !PT ;  /* 0xffffffe00b007812 */ /* 0x000fe400078ec0ff */
[----:B------:R-:W-:Y:S01]  /*df40*/  @P1 MOV R7, c[0x0][0x210] ;  /* 0x0000840000071a02 */ /* 0x000fe20000000f00 */
[----:B------:R-:W-:Y:S01]  /*df50*/  CS2R R4, SRZ ;  /* 0x0000000000047805 */ /* 0x000fe2000001ff00 */
[----:B------:R-:W-:Y:S01]  /*df60*/  @!P1 MOV R7, 0x1 ;  /* 0x0000000100079802 */ /* 0x000fe20000000f00 */
[----:B------:R-:W-:Y:S01]  /*df70*/  IMAD.IADD R0, R18, 0x1, -R0 ;  /* 0x0000000112007824 */ /* 0x000fe200078e0a00 */
[----:B------:R-:W-:Y:S02]  /*df80*/  @!P2 SHF.R.S32.HI R5, RZ, 0x1f, R2 ;  /* 0x0000001fff05a819 */ /* 0x000fe40000011402 */
[----:B------:R-:W-:Y:S01]  /*df90*/  @!P2 MOV R4, R2 ;  /* 0x000000020004a202 */ /* 0x000fe20000000f00 */
[----:B------:R-:W-:Y:S01]  /*dfa0*/  IMAD R2, R28, R6, R9 ;  /* 0x000000061c027224 */ /* 0x000fe200078e0209 */
[----:B------:R-:W-:Y:S01]  /*dfb0*/  LOP3.LUT P2, RZ, R0, 0x3, RZ, 0xc0, !PT ;  /* 0x0000000300ff7812 */ /* 0x000fe2000784c0ff */
[----:B------:R-:W-:-:S02]  /*dfc0*/  IMAD R6, R14, R7, RZ ;  /* 0x000000070e067224 */ /* 0x000fc400078e02ff */
[----:B------:R-:W-:-:S03]  /*dfd0*/  @P6 FMUL.FTZ R8, R8, 0.69314718246459960938 ;  /* 0x3f31721808086820 */ /* 0x000fc60000410000 */
[----:B------:R-:W-:Y:S01]  /*dfe0*/  SHF.L.U32 R11, R6, 0x7, RZ ;  /* 0x00000007060b7819 */ /* 0x000fe200000006ff */
[----:B--2---:R-:W-:Y:S01]  /*dff0*/  @P3 FMUL.FTZ R6, R10, 0.69314718246459960938 ;  /* 0x3f3172180a063820 */ /* 0x004fe20000410000 */
[----:B------:R-:W-:Y:S01]  /*e000*/  MOV R17, 0x7f800000 ;  /* 0x7f80000000117802 */ /* 0x000fe20000000f00 */
[----:B------:R-:W-:Y:S01]  /*e010*/  @P6 FFMA.FTZ R17, R136, c[0x0][0x238], R8 ;  /* 0x00008e0088116a23 */ /* 0x000fe20000010008 */
[--C-:B------:R-:W-:Y:S01]  /*e020*/  IADD3 R10, P1, P0, R11, R4, R2.reuse ;  /* 0x000000040b0a7210 */ /* 0x100fe2000783e002 */
[----:B------:R-:W-:Y:S01]  /*e030*/  @P5 FMUL.FTZ R9, R13, 0.69314718246459960938 ;  /* 0x3f3172180d095820 */ /* 0x000fe20000410000 */
[----:B------:R-:W-:Y:S01]  /*e040*/  SHF.R.S32.HI R4, RZ, 0x1f, R11 ;  /* 0x0000001fff047819 */ /* 0x000fe2000001140b */
[----:B------:R-:W-:Y:S01]  /*e050*/  @P4 FMUL.FTZ R8, R12, 0.69314718246459960938 ;  /* 0x3f3172180c084820 */ /* 0x000fe20000410000 */
[----:B------:R-:W-:Y:S01]  /*e060*/  SHF.R.S32.HI R2, RZ, 0x1f, R2 ;  /* 0x0000001fff027819 */ /* 0x000fe20000011402 */
[----:B------:R-:W-:Y:S01]  /*e070*/  BSSY B0, `(.L_x_10) ;  /* 0x0000030000007945 */ /* 0x000fe20003800000 */
[----:B------:R-:W-:Y:S01]  /*e080*/  MOV R16, 0x7f800000 ;  /* 0x7f80000000107802 */ /* 0x000fe20000000f00 */
[----:B------:R-:W-:Y:S01]  /*e090*/  @P5 FFMA.FTZ R16, R135, c[0x0][0x238], R9 ;  /* 0x00008e0087105a23 */ /* 0x000fe20000010009 */
[----:B------:R-:W-:Y:S01]  /*e0a0*/  MOV R14, 0x7f800000 ;  /* 0x7f800000000e7802 */ /* 0x000fe20000000f00 */
[----:B------:R-:W-:Y:S01]  /*e0b0*/  @P4 FFMA.FTZ R14, R134, c[0x0][0x238], R8 ;  /* 0x00008e00860e4a23 */ /* 0x000fe20000010008 */
[----:B------:R-:W-:Y:S01]  /*e0c0*/  MOV R15, 0x7f800000 ;  /* 0x7f800000000f7802 */ /* 0x000fe20000000f00 */
[----:B------:R-:W-:Y:S01]  /*e0d0*/  @P3 FFMA.FTZ R15, R3, c[0x0][0x238], R6 ;  /* 0x00008e00030f3a23 */ /* 0x000fe20000010006 */
[----:B------:R-:W-:Y:S01]  /*e0e0*/  IADD3.X R11, R4, R5, R2, P1, P0 ;  /* 0x00000005040b7210 */ /* 0x000fe20000fe0402 */
[----:B------:R-:W-:Y:S05]  /*e0f0*/  @P2 BRA `(.L_x_11) ;  /* 0x0000027000002947 */ /* 0x000fea0003800000 */
[----:B-1-34-:R-:W-:Y:S02]  /*e100*/  SHF.R.S32.HI R2, RZ, 0x1f, R29 ;  /* 0x0000001fff027819 */ /* 0x01afe4000001141d */
[----:B------:R-:W-:-:S02]  /*e110*/  SHF.R.S32.HI R3, RZ, 0x1f, R0 ;  /* 0x0000001fff037819 */ /* 0x000fc40000011400 */
[----:B------:R-:W-:Y:S02]  /*e120*/  LEA.HI R2, R2, R29, RZ, 0x2 ;  /* 0x0000001d02027211 */ /* 0x000fe400078f10ff */
[----:B------:R-:W-:Y:S02]  /*e130*/  LEA.HI R0, R3, R0, RZ, 0x2 ;  /* 0x0000000003007211 */ /* 0x000fe400078f10ff */
[----:B------:R-:W-:Y:S02]  /*e140*/  LOP3.LUT R2, R2, 0xffffffc, RZ, 0xc0, !PT ;  /* 0x0ffffffc02027812 */ /* 0x000fe400078ec0ff */
[----:B------:R-:W-:-:S03]  /*e150*/  SHF.R.S32.HI R0, RZ, 0x2, R0 ;  /* 0x00000002ff007819 */ /* 0x000fc60000011400 */
[----:B------:R-:W-:-:S04]  /*e160*/  IMAD.IADD R2, R29, 0x1, -R2 ;  /* 0x000000011d027824 */ /* 0x000fc800078e0a02 */
[----:B------:R-:W-:-:S05]  /*e170*/  IMAD R0, R2, 0x10, R0 ;  /* 0x0000001002007824 */ /* 0x000fca00078e0200 */
[CC--:B------:R-:W-:Y:S02]  /*e180*/  ISETP.GE.AND P6, PT, R0.reuse, R30.reuse, PT ;  /* 0x0000001e0000720c */ /* 0x0c0fe40003fc6270 */
[C---:B------:R-:W-:Y:S02]  /*e190*/  IADD3 R3, R0.reuse, 0x8, RZ ;  /* 0x0000000800037810 */ /* 0x040fe40007ffe0ff */
[C---:B------:R-:W-:Y:S02]  /*e1a0*/  IADD3 R2, R0.reuse, 0x40, RZ ;  /* 0x0000004000027810 */ /* 0x040fe40007ffe0ff */
[----:B------:R-:W-:Y:S02]  /*e1b0*/  IADD3 R4, R0, 0x48, RZ ;  /* 0x0000004800047810 */ /* 0x000fe40007ffe0ff */
[-C--:B------:R-:W-:Y:S02]  /*e1c0*/  ISETP.GE.AND P5, PT, R3, R30.reuse, PT ;  /* 0x0000001e0300720c */ /* 0x080fe40003fa6270 */
[----:B------:R-:W-:-:S02]  /*e1d0*/  ISETP.GE.AND P4, PT, R2, R30, PT ;  /* 0x0000001e0200720c */ /* 0x000fc40003f86270 */
[----:B------:R-:W-:Y:S01]  /*e1e0*/  ISETP.GE.AND P3, PT, R4, R30, PT ;  /* 0x0000001e0400720c */ /* 0x000fe20003f66270 */
[----:B------:R-:W-:-:S05]  /*e1f0*/  @!P6 IMAD R0, R0, R7, RZ ;  /* 0x000000070000e224 */ /* 0x000fca00078e02ff */
[----:B------:R-:W-:-:S03]  /*e200*/  @!P6 IADD3 R5, P0, R0, R10, RZ ;  /* 0x0000000a0005e210 */ /* 0x000fc60007f1e0ff */
[----:B------:R-:W-:Y:S01]  /*e210*/  @!P5 IMAD R3, R3, R7, RZ ;  /* 0x000000070303d224 */ /* 0x000fe200078e02ff */
[----:B------:R-:W-:Y:S01]  /*e220*/  @!P6 LEA.HI.X.SX32 R6, R0, R11, 0x1, P0 ;  /* 0x0000000b0006e211 */ /* 0x000fe200000f0eff */
[-C--:B------:R-:W-:Y:S01]  /*e230*/  @!P4 IMAD R12, R2, R7.reuse, RZ ;  /* 0x00000007020cc224 */ /* 0x080fe200078e02ff */
[----:B------:R-:W-:Y:S01]  /*e240*/  @!P6 LEA R8, P0, R5, c[0x0][0x200], 0x2 ;  /* 0x000080000508ea11 */ /* 0x000fe200078010ff */
[----:B------:R-:W-:Y:S01]  /*e250*/  @!P3 IMAD R2, R4, R7, RZ ;  /* 0x000000070402b224 */ /* 0x000fe200078e02ff */
[-C--:B------:R-:W-:Y:S02]  /*e260*/  @!P5 IADD3 R0, P2, R3, R10.reuse, RZ ;  /* 0x0000000a0300d210 */ /* 0x080fe40007f5e0ff */
[----:B------:R-:W-:Y:S02]  /*e270*/  @!P6 LEA.HI.X R9, R5, c[0x0][0x204], R6, 0x2, P0 ;  /* 0x000081000509ea11 */ /* 0x000fe400000f1406 */
[-C--:B------:R-:W-:Y:S02]  /*e280*/  @!P4 IADD3 R5, P1, R12, R10.reuse, RZ ;  /* 0x0000000a0c05c210 */ /* 0x080fe40007f3e0ff */
[----:B------:R-:W-:Y:S01]  /*e290*/  @!P3 IADD3 R10, P0, R2, R10, RZ ;  /* 0x0000000a020ab210 */ /* 0x000fe20007f1e0ff */
[----:B------:R1:W-:Y:S01]  /*e2a0*/  @!P6 STG.E [R8.64], R17 ;  /* 0x000000110800e986 */ /* 0x0003e2000c101908 */
[----:B------:R-:W-:-:S02]  /*e2b0*/  @!P5 LEA.HI.X.SX32 R3, R3, R11, 0x1, P2 ;  /* 0x0000000b0303d211 */ /* 0x000fc400010f0eff */
[----:B------:R-:W-:Y:S02]  /*e2c0*/  @!P5 LEA R6, P2, R0, c[0x0][0x200], 0x2 ;  /* 0x000080000006da11 */ /* 0x000fe400078410ff */
[-C--:B------:R-:W-:Y:S02]  /*e2d0*/  @!P4 LEA.HI.X.SX32 R12, R12, R11.reuse, 0x1, P1 ;  /* 0x0000000b0c0cc211 */ /* 0x080fe400008f0eff */
[----:B------:R-:W-:Y:S02]  /*e2e0*/  @!P3 LEA.HI.X.SX32 R11, R2, R11, 0x1, P0 ;  /* 0x0000000b020bb211 */ /* 0x000fe400000f0eff */
[----:B------:R-:W-:Y:S02]  /*e2f0*/  @!P4 LEA R4, P1, R5, c[0x0][0x200], 0x2 ;  /* 0x000080000504ca11 */ /* 0x000fe400078210ff */
[----:B------:R-:W-:Y:S02]  /*e300*/  @!P3 LEA R2, P0, R10, c[0x0][0x200], 0x2 ;  /* 0x000080000a02ba11 */ /* 0x000fe400078010ff */
[----:B------:R-:W-:-:S02]  /*e310*/  @!P5 LEA.HI.X R7, R0, c[0x0][0x204], R3, 0x2, P2 ;  /* 0x000081000007da11 */ /* 0x000fc400010f1403 */
[----:B------:R-:W-:Y:S02]  /*e320*/  @!P4 LEA.HI.X R5, R5, c[0x0][0x204], R12, 0x2, P1 ;  /* 0x000081000505ca11 */ /* 0x000fe400008f140c */
[----:B------:R-:W-:Y:S01]  /*e330*/  @!P3 LEA.HI.X R3, R10, c[0x0][0x204], R11, 0x2, P0 ;  /* 0x000081000a03ba11 */ /* 0x000fe200000f140b */
[----:B------:R1:W-:Y:S04]  /*e340*/  @!P5 STG.E [R6.64], R16 ;  /* 0x000000100600d986 */ /* 0x0003e8000c101908 */
[----:B------:R1:W-:Y:S04]  /*e350*/  @!P4 STG.E [R4.64], R14 ;  /* 0x0000000e0400c986 */ /* 0x0003e8000c101908 */
[----:B------:R1:W-:Y:S02]  /*e360*/  @!P3 STG.E [R2.64], R15 ;  /* 0x0000000f0200b986 */ /* 0x0003e4000c101908 */
.L_x_11:
[----:B-1-34-:R-:W-:Y:S05]  /*e370*/  BSYNC B0 ;  /* 0x0000000000007941 */ /* 0x01afea0003800000 */
.L_x_10:
[----:B------:R-:W2:Y:S04]  /*e380*/  LDL.LU.64 R8, [R1+0x50] ;  /* 0x0000500001087983 */ /* 0x000ea80000300a00 */
[----:B------:R1:W5:Y:S01]  /*e390*/  LDL.64 R12, [R1+0x20] ;  /* 0x00002000010c7983 */ /* 0x0003620000100a00 */
[----:B------:R-:W-:Y:S01]  /*e3a0*/  LEA.HI R0, R19, R18, RZ, 0x3 ;  /* 0x0000001213007211 */ /* 0x000fe200078f18ff */
[----:B------:R-:W-:Y:S01]  /*e3b0*/  BSSY B0, `(.L_x_12) ;  /* 0x0000013000007945 */ /* 0x000fe20003800000 */
[----:B------:R-:W-:-:S02]  /*e3c0*/  SHF.R.S32.HI R4, RZ, 0x1f, R28 ;  /* 0x0000001fff047819 */ /* 0x000fc4000001141c */
[----:B------:R-:W-:-:S03]  /*e3d0*/  SHF.R.S32.HI R10, RZ, 0x3, R0 ;  /* 0x00000003ff0a7819 */ /* 0x000fc60000011400 */
[----:B------:R-:W-:-:S04]  /*e3e0*/  IMAD R0, R4, c[0x0][0x1f0], RZ ;  /* 0x00007c0004007a24 */ /* 0x000fc800078e02ff */
[----:B------:R-:W-:Y:S01]  /*e3f0*/  IMAD R0, R28, c[0x0][0x1f4], R0 ;  /* 0x00007d001c007a24 */ /* 0x000fe200078e0200 */
[----:B--2---:R-:W-:-:S05]  /*e400*/  IADD3 R2, P0, R8, R56, RZ ;  /* 0x0000003808027210 */ /* 0x004fca0007f1e0ff */
[----:B------:R-:W-:Y:S01]  /*e410*/  IMAD.X R3, R9, 0x1, R57, P0 ;  /* 0x0000000109037824 */ /* 0x000fe200000e0639 */
[----:B------:R-:W-:-:S03]  /*e420*/  ISETP.GE.AND P0, PT, R10, R30, PT ;  /* 0x0000001e0a00720c */ /* 0x000fc60003f06270 */
[----:B------:R-:W-:-:S04]  /*e430*/  IMAD.WIDE.U32 R8, R28, c[0x0][0x1f0], R2 ;  /* 0x00007c001c087a25 */ /* 0x000fc800078e0002 */
[----:B------:R-:W-:-:S06]  /*e440*/  IMAD.IADD R7, R9, 0x1, R0 ;  /* 0x0000000109077824 */ /* 0x000fcc00078e0200 */
[----:B------:R-:W-:Y:S05]  /*e450*/  @P0 BRA `(.L_x_13) ;  /* 0x0000008000000947 */ /* 0x000fea0003800000 */
[----:B-1----:R-:W-:Y:S01]  /*e460*/  MOV R6, R8 ;  /* 0x0000000800067202 */ /* 0x002fe20000000f00 */
[----:B-----5:R-:W-:-:S04]  /*e470*/  IMAD R0, R13, c[0x0][0x1e8], RZ ;  /* 0x00007a000d007a24 */ /* 0x020fc800078e02ff */
[----:B------:R-:W-:-:S04]  /*e480*/  IMAD.WIDE.U32 R2, R12, c[0x0][0x1e8], R6 ;  /* 0x00007a000c027a25 */ /* 0x000fc800078e0006 */
[----:B------:R-:W-:Y:S01]  /*e490*/  IMAD R0, R12, c[0x0][0x1ec], R0 ;  /* 0x00007b000c007a24 */ /* 0x000fe200078e0200 */
[----:B------:R-:W-:-:S04]  /*e4a0*/  LEA R4, P0, R2, c[0x0][0x1d0], 0x1 ;  /* 0x0000740002047a11 */ /* 0x000fc800078008ff */
[----:B------:R-:W-:-:S04]  /*e4b0*/  IADD3 R0, R3, R0, RZ ;  /* 0x0000000003007210 */ /* 0x000fc80007ffe0ff */
[----:B------:R-:W-:-:S05]  /*e4c0*/  LEA.HI.X R5, R2, c[0x0][0x1d4], R0, 0x1, P0 ;  /* 0x0000750002057a11 */ /* 0x000fca00000f0c00 */
[----:B------:R1:W-:Y:S02]  /*e4d0*/  STG.E.128 [R4.64], R20 ;  /* 0x0000001404007986 */ /* 0x0003e4000c101d08 */
.L_x_13:
[----:B-1----:R-:W-:Y:S05]  /*e4e0*/  BSYNC B0 ;  /* 0x0000000000007941 */ /* 0x002fea0003800000 */
.L_x_12:
[----:B------:R-:W-:Y:S01]  /*e4f0*/  IADD3 R0, R10, 0x10, RZ ;  /* 0x000000100a007810 */ /* 0x000fe20007ffe0ff */
[----:B------:R-:W-:Y:S03]  /*e500*/  BSSY B0, `(.L_x_14) ;  /* 0x000000e000007945 */ /* 0x000fe60003800000 */
[----:B------:R-:W-:-:S13]  /*e510*/  ISETP.GE.AND P0, PT, R0, R30, PT ;  /* 0x0000001e0000720c */ /* 0x000fda0003f06270 */
[----:B------:R-:W-:Y:S05]  /*e520*/  @P0 BRA `(.L_x_15) ;  /* 0x000000b000000947 */ /* 0x000fea0003800000 */
[----:B-----5:R-:W-:Y:S01]  /*e530*/  IADD3 R4, P0, R12, 0x10, RZ ;  /* 0x000000100c047810 */ /* 0x020fe20007f1e0ff */
[----:B------:R-:W-:Y:S01]  /*e540*/  IMAD.MOV.U32 R2, RZ, RZ, R8 ;  /* 0x000000ffff027224 */ /* 0x000fe200078e0008 */
[----:B------:R-:W-:-:S03]  /*e550*/  MOV R3, R7 ;  /* 0x0000000700037202 */ /* 0x000fc60000000f00 */
[----:B------:R-:W-:Y:S02]  /*e560*/  IMAD.X R0, RZ, RZ, R13, P0 ;  /* 0x000000ffff007224 */ /* 0x000fe400000e060d */
[----:B------:R-:W-:-:S04]  /*e570*/  IMAD.WIDE.U32 R2, R4, c[0x0][0x1e8], R2 ;  /* 0x00007a0004027a25 */ /* 0x000fc800078e0002 */
[----:B------:R-:W-:-:S04]  /*e580*/  IMAD R0, R0, c[0x0][0x1e8], RZ ;  /* 0x00007a0000007a24 */ /* 0x000fc800078e02ff */
[----:B------:R-:W-:Y:S01]  /*e590*/  IMAD R0, R4, c[0x0][0x1ec], R0 ;  /* 0x00007b0004007a24 */ /* 0x000fe200078e0200 */
[----:B------:R-:W-:-:S04]  /*e5a0*/  LEA R4, P0, R2, c[0x0][0x1d0], 0x1 ;  /* 0x0000740002047a11 */ /* 0x000fc800078008ff */
[----:B------:R-:W-:-:S04]  /*e5b0*/  IADD3 R0, R3, R0, RZ ;  /* 0x0000000003007210 */ /* 0x000fc80007ffe0ff */
[----:B------:R-:W-:-:S05]  /*e5c0*/  LEA.HI.X R5, R2, c[0x0][0x1d4], R0, 0x1, P0 ;  /* 0x0000750002057a11 */ /* 0x000fca00000f0c00 */
[----:B------:R1:W-:Y:S02]  /*e5d0*/  STG.E.128 [R4.64], R24 ;  /* 0x0000001804007986 */ /* 0x0003e4000c101d08 */
.L_x_15:
[----:B------:R-:W-:Y:S05]  /*e5e0*/  BSYNC B0 ;  /* 0x0000000000007941 */ /* 0x000fea0003800000 */
.L_x_14:
[----:B------:R-:W2:Y:S01]  /*e5f0*/  LDL.LU R0, [R1+0x6c] ;  /* 0x00006c0001007983 */ /* 0x000ea20000300800 */
[----:B------:R-:W-:Y:S01]  /*e600*/  BSSY B0, `(.L_x_16) ;  /* 0x000000e000007945 */ /* 0x000fe20003800000 */
[----:B--2---:R-:W-:-:S13]  /*e610*/  ISETP.GE.AND P0, PT, R0, R30, PT ;  /* 0x0000001e0000720c */ /* 0x004fda0003f06270 */
[----:B------:R-:W-:Y:S05]  /*e620*/  @P0 BRA `(.L_x_17) ;  /* 0x000000b000000947 */ /* 0x000fea0003800000 */
[----:B-1---5:R-:W-:Y:S01]  /*e630*/  IADD3 R4, P0, R12, 0x20, RZ ;  /* 0x000000200c047810 */ /* 0x022fe20007f1e0ff */
        /* <DEDUP_REMOVED lines=10> */
.L_x_17:
[----:B------:R-:W-:Y:S05]  /*e6e0*/  BSYNC B0 ;  /* 0x0000000000007941 */ /* 0x000fea0003800000 */
.L_x_16:
        /* <DEDUP_REMOVED lines=15> */
.L_x_19:
[----:B------:R-:W-:Y:S05]  /*e7e0*/  BSYNC B0 ;  /* 0x0000000000007941 */ /* 0x000fea0003800000 */
.L_x_18:
        /* <DEDUP_REMOVED lines=15> */
.L_x_21:
[----:B------:R-:W-:Y:S05]  /*e8e0*/  BSYNC B0 ;  /* 0x0000000000007941 */ /* 0x000fea0003800000 */
.L_x_20:
        /* <DEDUP_REMOVED lines=15> */
.L_x_23:
[----:B------:R-:W-:Y:S05]  /*e9e0*/  BSYNC B0 ;  /* 0x0000000000007941 */ /* 0x000fea0003800000 */
.L_x_22:
        /* <DEDUP_REMOVED lines=15> */
.L_x_25:
[----:B------:R-:W-:Y:S05]  /*eae0*/  BSYNC B0 ;  /* 0x0000000000007941 */ /* 0x000fea0003800000 */
.L_x_24:
[----:B------:R-:W2:Y:S02]  /*eaf0*/  LDL.LU R0, [R1+0x58] ;  /* 0x0000580001007983 */ /* 0x000ea40000300800 */
[----:B--2---:R-:W-:-:S13]  /*eb00*/  ISETP.GE.AND P0, PT, R0, R30, PT ;  /* 0x0000001e0000720c */ /* 0x004fda0003f06270 */
[----:B------:R-:W-:Y:S05]  /*eb10*/  @P0 EXIT ;  /* 0x000000000000094d */ /* 0x000fea0003800000 */
[----:B-----5:R-:W-:Y:S01]  /*eb20*/  IADD3 R6, P0, R12, 0x70, RZ ;  /* 0x000000700c067810 */ /* 0x020fe20007f1e0ff */
[----:B------:R-:W-:Y:S01]  /*eb30*/  IMAD.MOV.U32 R2, RZ, RZ, R8 ;  /* 0x000000ffff027224 */ /* 0x000fe200078e0008 */
[----:B------:R-:W-:-:S03]  /*eb40*/  MOV R3, R7 ;  /* 0x0000000700037202 */ /* 0x000fc60000000f00 */
[----:B------:R-:W-:Y:S02]  /*eb50*/  IMAD.X R0, RZ, RZ, R13, P0 ;  /* 0x000000ffff007224 */ /* 0x000fe400000e060d */
[----:B-1----:R-:W-:-:S04]  /*eb60*/  IMAD.WIDE.U32 R4, R6, c[0x0][0x1e8], R2 ;  /* 0x00007a0006047a25 */ /* 0x002fc800078e0002 */
[----:B------:R-:W-:Y:S01]  /*eb70*/  IMAD R0, R0, c[0x0][0x1e8], RZ ;  /* 0x00007a0000007a24 */ /* 0x000fe200078e02ff */
[----:B------:R-:W-:-:S03]  /*eb80*/  LEA R2, P0, R4, c[0x0][0x1d0], 0x1 ;  /* 0x0000740004027a11 */ /* 0x000fc600078008ff */
[----:B------:R-:W-:-:S05]  /*eb90*/  IMAD R0, R6, c[0x0][0x1ec], R0 ;  /* 0x00007b0006007a24 */ /* 0x000fca00078e0200 */
[----:B------:R-:W-:-:S04]  /*eba0*/  IADD3 R0, R5, R0, RZ ;  /* 0x0000000005007210 */ /* 0x000fc80007ffe0ff */
[----:B------:R-:W-:-:S05]  /*ebb0*/  LEA.HI.X R3, R4, c[0x0][0x1d4], R0, 0x1, P0 ;  /* 0x0000750004037a11 */ /* 0x000fca00000f0c00 */
[----:B------:R-:W-:Y:S01]  /*ebc0*/  STG.E.128 [R2.64], R232 ;  /* 0x000000e802007986 */ /* 0x000fe2000c101d08 */
[----:B------:R-:W-:Y:S05]  /*ebd0*/  EXIT ;  /* 0x000000000000794d */ /* 0x000fea0003800000 */
.L_x_2:
[----:B------:R-:W3:Y:S01]  /*ebe0*/  LDL.LU R18, [R1+0x4c] ;  /* 0x00004c0001127983 */ /* 0x000ee20000300800 */
[----:B-1----:R-:W1:Y:S01]  /*ebf0*/  LDC.U8 R4, c[0x0][0x329] ;  /* 0x0000ca40ff047b82 */ /* 0x002e620000000000 */
[----:B------:R-:W-:Y:S01]  /*ec00*/  SHF.R.S32.HI R10, RZ, 0x1f, R138 ;  /* 0x0000001fff0a7819 */ /* 0x000fe2000001148a */
[----:B------:R-:W-:Y:S01]  /*ec10*/  IMAD.IADD R14, R14, 0x1, -R12 ;  /* 0x000000010e0e7824 */ /* 0x000fe200078e0a0c */
[----:B------:R-:W-:Y:S02]  /*ec20*/  BSSY B0, `(.L_x_26) ;  /* 0x000003c000007945 */ /* 0x000fe40003800000 */
[----:B------:R-:W-:-:S03]  /*ec30*/  LEA.HI R10, R10, R138, RZ, 0x3 ;  /* 0x0000008a0a0a7211 */ /* 0x000fc600078f18ff */
[----:B------:R-:W4:Y:S01]  /*ec40*/  LDC.U8 R0, c[0x0][0x328] ;  /* 0x0000ca00ff007b82 */ /* 0x000f220000000000 */
[----:B-1----:R-:W-:Y:S02]  /*ec50*/  ISETP.NE.AND P1, PT, R4, RZ, PT ;  /* 0x000000ff0400720c */ /* 0x002fe40003f25270 */
[----:B----4-:R-:W-:-:S04]  /*ec60*/  ISETP.NE.AND P3, PT, R0, RZ, PT ;  /* 0x000000ff0000720c */ /* 0x010fc80003f65270 */
[----:B------:R-:W-:-:S07]  /*ec70*/  ISETP.NE.OR P2, PT, R4, RZ, !P3 ;  /* 0x000000ff0400720c */ /* 0x000fce0005f45670 */
[----:B------:R-:W-:Y:S01]  /*ec80*/  @P1 IMAD.MOV.U32 R7, RZ, RZ, c[0x0][0x210] ;  /* 0x00008400ff071624 */ /* 0x000fe200078e00ff */
[----:B------:R-:W-:Y:S01]  /*ec90*/  LOP3.LUT R4, R10, 0x1ffffff8, RZ, 0xc0, !PT ;  /* 0x1ffffff80a047812 */ /* 0x000fe200078ec0ff */
[----:B------:R-:W-:Y:S01]  /*eca0*/  @!P1 IMAD.MOV.U32 R6, RZ, RZ, c[0x0][0x214] ;  /* 0x00008500ff069624 */ /* 0x000fe200078e00ff */
[----:B------:R-:W-:Y:S01]  /*ecb0*/  SHF.R.S32.HI R10, RZ, 0x3, R10 ;  /* 0x00000003ff0a7819 */ /* 0x000fe2000001140a */
[----:B------:R-:W-:Y:S02]  /*ecc0*/  @P1 IMAD R7, R7, c[0x0][0x214], RZ ;  /* 0x0000850007071a24 */ /* 0x000fe400078e02ff */
[----:B------:R-:W-:Y:S01]  /*ecd0*/  @P1 IMAD.MOV.U32 R15, RZ, RZ, c[0x0][0x210] ;  /* 0x00008400ff0f1624 */ /* 0x000fe200078e00ff */
[----:B------:R-:W-:Y:S02]  /*ece0*/  @!P1 SEL R7, R6, c[0x0][0x234], !P3 ;  /* 0x00008d0006079a07 */ /* 0x000fe40005800000 */
[----:B------:R-:W-:-:S05]  /*ecf0*/  @!P1 MOV R15, 0x1 ;  /* 0x00000001000f9802 */ /* 0x000fca0000000f00 */
[----:B------:R-:W-:Y:S01]  /*ed00*/  IMAD R6, R12, R15, RZ ;  /* 0x0000000f0c067224 */ /* 0x000fe200078e02ff */
[C---:B---3--:R-:W-:Y:S02]  /*ed10*/  ISETP.NE.AND P4, PT, R18.reuse, -0x1, PT ;  /* 0xffffffff1200780c */ /* 0x048fe40003f85270 */
[----:B------:R-:W-:-:S11]  /*ed20*/  ISETP.NE.OR P0, PT, R18, -0x1, P2 ;  /* 0xffffffff1200780c */ /* 0x000fd60001705670 */
[----:B------:R-:W-:Y:S01]  /*ed30*/  @P4 IMAD.WIDE.U32 R2, R18, c[0x0][0x1e8], RZ ;  /* 0x00007a0012024a25 */ /* 0x000fe200078e00ff */
[----:B------:R-:W-:-:S03]  /*ed40*/  @!P4 SHF.R.S32.HI R0, RZ, 0x1f, R11 ;  /* 0x0000001fff00c819 */ /* 0x000fc6000001140b */
[----:B------:R-:W-:Y:S02]  /*ed50*/  @P4 IMAD R5, R18, c[0x0][0x1ec], R3 ;  /* 0x00007b0012054a24 */ /* 0x000fe400078e0203 */
[----:B------:R-:W-:Y:S02]  /*ed60*/  @!P4 IMAD R3, R0, c[0x0][0x1e0], RZ ;  /* 0x000078000003ca24 */ /* 0x000fe400078e02ff */
[----:B------:R-:W-:-:S04]  /*ed70*/  @!P4 IMAD.WIDE.U32 R8, R11, c[0x0][0x1e0], RZ ;  /* 0x000078000b08ca25 */ /* 0x000fc800078e00ff */
[----:B------:R-:W-:Y:S01]  /*ed80*/  IMAD.IADD R0, R138, 0x1, -R4 ;  /* 0x000000018a007824 */ /* 0x000fe200078e0a04 */
[----:B------:R-:W-:Y:S01]  /*ed90*/  @!P4 MOV R2, R8 ;  /* 0x000000080002c202 */ /* 0x000fe20000000f00 */
[----:B------:R-:W-:Y:S01]  /*eda0*/  @!P4 IMAD R4, R11, c[0x0][0x1e4], R3 ;  /* 0x000079000b04ca24 */ /* 0x000fe200078e0203 */
[----:B------:R-:W-:Y:S01]  /*edb0*/  SHF.R.S32.HI R8, RZ, 0x1f, R16 ;  /* 0x0000001fff087819 */ /* 0x000fe20000011410 */
[----:B------:R-:W-:Y:S02]  /*edc0*/  IMAD.SHL.U32 R0, R0, 0x8, RZ ;  /* 0x0000000800007824 */ /* 0x000fe400078e00ff */
[----:B------:R-:W-:Y:S01]  /*edd0*/  @P1 IMAD.MOV.U32 R3, RZ, RZ, 0x1 ;  /* 0x00000001ff031424 */ /* 0x000fe200078e00ff */
[----:B------:R-:W-:Y:S01]  /*ede0*/  @!P4 IADD3 R5, R9, R4, RZ ;  /* 0x000000040905c210 */ /* 0x000fe20007ffe0ff */
[----:B------:R-:W-:Y:S01]  /*edf0*/  @!P1 IMAD R3, R7, c[0x0][0x1c0], RZ ;  /* 0x0000700007039a24 */ /* 0x000fe200078e02ff */
[----:B------:R-:W-:Y:S01]  /*ee00*/  IADD3 R4, P3, R0, R2, RZ ;  /* 0x0000000200047210 */ /* 0x000fe20007f7e0ff */
[----:B------:R-:W-:-:S02]  /*ee10*/  @!P0 IMAD R18, R11, c[0x0][0x214], RZ ;  /* 0x000085000b128a24 */ /* 0x000fc400078e02ff */
[----:B------:R-:W-:Y:S01]  /*ee20*/  IMAD R8, R8, c[0x0][0x1f0], RZ ;  /* 0x00007c0008087a24 */ /* 0x000fe200078e02ff */
[----:B------:R-:W-:Y:S01]  /*ee30*/  LEA.HI.X.SX32 R5, R0, R5, 0x1, P3 ;  /* 0x0000000500057211 */ /* 0x000fe200018f0eff */
[----:B------:R-:W-:Y:S01]  /*ee40*/  IMAD R0, R11, R3, RZ ;  /* 0x000000030b007224 */ /* 0x000fe200078e02ff */
[----:B------:R1:W-:Y:S01]  /*ee50*/  @!P0 STL [R1+0x4c], R18 ;  /* 0x00004c1201008387 */ /* 0x0003e20000100800 */
[----:B------:R-:W-:Y:S01]  /*ee60*/  CS2R R2, SRZ ;  /* 0x0000000000027805 */ /* 0x000fe2000001ff00 */
[----:B------:R-:W-:Y:S01]  /*ee70*/  SHF.R.S32.HI R11, RZ, 0x1f, R10 ;  /* 0x0000001fff0b7819 */ /* 0x000fe2000001140a */
[----:B------:R-:W-:Y:S01]  /*ee80*/  @!P2 IMAD.MOV.U32 R2, RZ, RZ, R18 ;  /* 0x000000ffff02a224 */ /* 0x000fe200078e0012 */
[----:B------:R-:W-:Y:S01]  /*ee90*/  SEL R0, R0, RZ, P2 ;  /* 0x000000ff00007207 */ /* 0x000fe20001000000 */
[C---:B------:R-:W-:Y:S01]  /*eea0*/  IMAD R8, R16.reuse, c[0x0][0x1f4], R8 ;  /* 0x00007d0010087a24 */ /* 0x040fe200078e0208 */
[----:B------:R-:W-:Y:S01]  /*eeb0*/  @!P2 SHF.R.S32.HI R3, RZ, 0x1f, R18 ;  /* 0x0000001fff03a819 */ /* 0x000fe20000011412 */
[----:B------:R-:W-:Y:S01]  /*eec0*/  IMAD.WIDE.U32 R12, R16, c[0x0][0x1f0], R4 ;  /* 0x00007c00100c7a25 */ /* 0x000fe200078e0004 */
[----:B------:R-:W-:-:S02]  /*eed0*/  ISETP.GE.AND P2, PT, R10, R14, PT ;  /* 0x0000000e0a00720c */ /* 0x000fc40003f46270 */
[----:B------:R-:W-:Y:S01]  /*eee0*/  SHF.R.S32.HI R4, RZ, 0x1f, R6 ;  /* 0x0000001fff047819 */ /* 0x000fe20000011406 */
[----:B------:R-:W-:Y:S01]  /*eef0*/  IMAD R0, R16, R7, R0 ;  /* 0x0000000710007224 */ /* 0x000fe200078e0200 */
[----:B------:R-:W-:-:S04]  /*ef00*/  IADD3 R9, R8, R13, RZ ;  /* 0x0000000d08097210 */ /* 0x000fc80007ffe0ff */
[----:B-1----:R-:W-:Y:S01]  /*ef10*/  IADD3 R18, P1, P0, R6, R2, R0 ;  /* 0x0000000206127210 */ /* 0x002fe2000783e000 */
[----:B------:R-:W-:Y:S01]  /*ef20*/  IMAD.WIDE R6, R17, 0x80, R10 ;  /* 0x0000008011067825 */ /* 0x000fe200078e020a */
[----:B------:R-:W-:-:S04]  /*ef30*/  SHF.R.S32.HI R0, RZ, 0x1f, R0 ;  /* 0x0000001fff007819 */ /* 0x000fc80000011400 */
[----:B------:R-:W-:Y:S01]  /*ef40*/  IADD3.X R17, R4, R3, R0, P1, P0 ;  /* 0x0000000304117210 */ /* 0x000fe20000fe0400 */
[----:B------:R-:W-:Y:S05]  /*ef50*/  @P2 BRA `(.L_x_27) ;  /* 0x0000008000002947 */ /* 0x000fea0003800000 */
[----:B------:R-:W-:Y:S01]  /*ef60*/  MOV R8, R12 ;  /* 0x0000000c00087202 */ /* 0x000fe20000000f00 */
[----:B------:R-:W-:-:S04]  /*ef70*/  IMAD R0, R7, c[0x0][0x1e8], RZ ;  /* 0x00007a0007007a24 */ /* 0x000fc800078e02ff */
[----:B------:R-:W-:-:S04]  /*ef80*/  IMAD.WIDE.U32 R2, R6, c[0x0][0x1e8], R8 ;  /* 0x00007a0006027a25 */ /* 0x000fc800078e0008 */
[----:B------:R-:W-:Y:S01]  /*ef90*/  IMAD R0, R6, c[0x0][0x1ec], R0 ;  /* 0x00007b0006007a24 */ /* 0x000fe200078e0200 */
[----:B------:R-:W-:-:S04]  /*efa0*/  LEA R4, P0, R2, c[0x0][0x1d0], 0x1 ;  /* 0x0000740002047a11 */ /* 0x000fc800078008ff */
[----:B------:R-:W-:-:S04]  /*efb0*/  IADD3 R0, R0, R3, RZ ;  /* 0x0000000300007210 */ /* 0x000fc80007ffe0ff */
[----:B------:R-:W-:-:S05]  /*efc0*/  LEA.HI.X R5, R2, c[0x0][0x1d4], R0, 0x1, P0 ;  /* 0x0000750002057a11 */ /* 0x000fca00000f0c00 */
[----:B------:R1:W-:Y:S02]  /*efd0*/  STG.E.128 [R4.64], RZ ;  /* 0x000000ff04007986 */ /* 0x0003e4000c101d08 */
.L_x_27:
[----:B------:R-:W-:Y:S05]  /*efe0*/  BSYNC B0 ;  /* 0x0000000000007941 */ /* 0x000fea0003800000 */
.L_x_26:
[----:B------:R-:W-:Y:S01]  /*eff0*/  IADD3 R24, R10, 0x10, RZ ;  /* 0x000000100a187810 */ /* 0x000fe20007ffe0ff */
[----:B------:R-:W-:Y:S03]  /*f000*/  BSSY B0, `(.L_x_28) ;  /* 0x000000e000007945 */ /* 0x000fe60003800000 */
[----:B------:R-:W-:-:S13]  /*f010*/  ISETP.GE.AND P0, PT, R24, R14, PT ;  /* 0x0000000e1800720c */ /* 0x000fda0003f06270 */
[----:B------:R-:W-:Y:S05]  /*f020*/  @P0 BRA `(.L_x_29) ;  /* 0x000000b000000947 */ /* 0x000fea0003800000 */
[----:B------:R-:W-:Y:S02]  /*f030*/  IADD3 R0, P0, R6, 0x10, RZ ;  /* 0x0000001006007810 */ /* 0x000fe40007f1e0ff */
[----:B------:R-:W-:-:S03]  /*f040*/  MOV R3, R9 ;  /* 0x0000000900037202 */ /* 0x000fc60000000f00 */
[----:B------:R-:W-:-:S04]  /*f050*/  IMAD.X R2, RZ, RZ, R7, P0 ;  /* 0x000000ffff027224 */ /* 0x000fc800000e0607 */
[----:B-1----:R-:W-:Y:S02]  /*f060*/  IMAD R4, R2, c[0x0][0x1e8], RZ ;  /* 0x00007a0002047a24 */ /* 0x002fe400078e02ff */
[----:B------:R-:W-:-:S04]  /*f070*/  IMAD.MOV.U32 R2, RZ, RZ, R12 ;  /* 0x000000ffff027224 */ /* 0x000fc800078e000c */
[----:B------:R-:W-:-:S04]  /*f080*/  IMAD.WIDE.U32 R2, R0, c[0x0][0x1e8], R2 ;  /* 0x00007a0000027a25 */ /* 0x000fc800078e0002 */
[----:B------:R-:W-:Y:S01]  /*f090*/  IMAD R0, R0, c[0x0][0x1ec], R4 ;  /* 0x00007b0000007a24 */ /* 0x000fe200078e0204 */
[----:B------:R-:W-:-:S04]  /*f0a0*/  LEA R4, P0, R2, c[0x0][0x1d0], 0x1 ;  /* 0x0000740002047a11 */ /* 0x000fc800078008ff */
[----:B------:R-:W-:-:S04]  /*f0b0*/  IADD3 R0, R0, R3, RZ ;  /* 0x0000000300007210 */ /* 0x000fc80007ffe0ff */
[----:B------:R-:W-:-:S05]  /*f0c0*/  LEA.HI.X R5, R2, c[0x0][0x1d4], R0, 0x1, P0 ;  /* 0x0000750002057a11 */ /* 0x000fca00000f0c00 */
[----:B------:R1:W-:Y:S02]  /*f0d0*/  STG.E.128 [R4.64], RZ ;  /* 0x000000ff04007986 */ /* 0x0003e4000c101d08 */
.L_x_29:
[----:B------:R-:W-:Y:S05]  /*f0e0*/  BSYNC B0 ;  /* 0x0000000000007941 */ /* 0x000fea0003800000 */
.L_x_28:
        /* <DEDUP_REMOVED lines=15> */
.L_x_31:
[----:B------:R-:W-:Y:S05]  /*f1e0*/  BSYNC B0 ;  /* 0x0000000000007941 */ /* 0x000fea0003800000 */
.L_x_30:
        /* <DEDUP_REMOVED lines=15> */
.L_x_33:
[----:B------:R-:W-:Y:S05]  /*f2e0*/  BSYNC B0 ;  /* 0x0000000000007941 */ /* 0x000fea0003800000 */
.L_x_32:
        /* <DEDUP_REMOVED lines=15> */
.L_x_35:
[----:B------:R-:W-:Y:S05]  /*f3e0*/  BSYNC B0 ;  /* 0x0000000000007941 */ /* 0x000fea0003800000 */
.L_x_34:
        /* <DEDUP_REMOVED lines=15> */
.L_x_37:
[----:B------:R-:W-:Y:S05]  /*f4e0*/  BSYNC B0 ;  /* 0x0000000000007941 */ /* 0x000fea0003800000 */
.L_x_36:
        /* <DEDUP_REMOVED lines=15> */
.L_x_39:
[----:B------:R-:W-:Y:S05]  /*f5e0*/  BSYNC B0 ;  /* 0x0000000000007941 */ /* 0x000fea0003800000 */
.L_x_38:
[----:B------:R-:W-:Y:S01]  /*f5f0*/  IADD3 R19, R10, 0x70, RZ ;  /* 0x000000700a137810 */ /* 0x000fe20007ffe0ff */
[----:B------:R-:W-:Y:S03]  /*f600*/  BSSY B0, `(.L_x_40) ;  /* 0x000000e000007945 */ /* 0x000fe60003800000 */
[----:B------:R-:W-:-:S13]  /*f610*/  ISETP.GE.AND P0, PT, R19, R14, PT ;  /* 0x0000000e1300720c */ /* 0x000fda0003f06270 */
[----:B------:R-:W-:Y:S05]  /*f620*/  @P0 BRA `(.L_x_41) ;  /* 0x000000b000000947 */ /* 0x000fea0003800000 */
[----:B------:R-:W-:Y:S01]  /*f630*/  IADD3 R0, P0, R6, 0x70, RZ ;  /* 0x0000007006007810 */ /* 0x000fe20007f1e0ff */
        /* <DEDUP_REMOVED lines=9> */
[----:B------:R1:W-:Y:S02]  /*f6d0*/  STG.E.128 [R2.64], RZ ;  /* 0x000000ff02007986 */ /* 0x0003e4000c101d08 */
.L_x_41:
[----:B------:R-:W-:Y:S05]  /*f6e0*/  BSYNC B0 ;  /* 0x0000000000007941 */ /* 0x000fea0003800000 */
.L_x_40:
[----:B------:R-:W-:-:S04]  /*f6f0*/  LOP3.LUT P6, RZ, R138, 0x7, RZ, 0xc0, !PT ;  /* 0x000000078aff7812 */ /* 0x000fc800078cc0ff */
[-C--:B------:R-:W-:Y:S02]  /*f700*/  ISETP.GE.OR P2, PT, R10, R14.reuse, P6 ;  /* 0x0000000e0a00720c */ /* 0x080fe40003746670 */
[-C--:B------:R-:W-:Y:S02]  /*f710*/  ISETP.GE.OR P1, PT, R24, R14.reuse, P6 ;  /* 0x0000000e1800720c */ /* 0x080fe40003726670 */
[-C--:B------:R-:W-:Y:S02]  /*f720*/  ISETP.GE.OR P5, PT, R23, R14.reuse, P6 ;  /* 0x0000000e1700720c */ /* 0x080fe400037a6670 */
[-C--:B------:R-:W-:Y:S02]  /*f730*/  ISETP.GE.OR P4, PT, R22, R14.reuse, P6 ;  /* 0x0000000e1600720c */ /* 0x080fe40003786670 */
[----:B------:R-:W-:-:S05]  /*f740*/  ISETP.GE.OR P3, PT, R21, R14, P6 ;  /* 0x0000000e1500720c */ /* 0x000fca0003766670 */
[-C--:B------:R-:W-:Y:S02]  /*f750*/  @!P2 IMAD R0, R10, R15.reuse, RZ ;  /* 0x0000000f0a00a224 */ /* 0x080fe400078e02ff */
[----:B-1----:R-:W-:Y:S02]  /*f760*/  @!P2 IMAD.MOV.U32 R5, RZ, RZ, 0x7f800000 ;  /* 0x7f800000ff05a424 */ /* 0x002fe400078e00ff */
[----:B------:R-:W-:Y:S01]  /*f770*/  @!P5 IMAD R6, R23, R15, RZ ;  /* 0x0000000f1706d224 */ /* 0x000fe200078e02ff */
[----:B------:R-:W-:Y:S01]  /*f780*/  @!P2 IADD3 R3, P0, R0, R18, RZ ;  /* 0x000000120003a210 */ /* 0x000fe20007f1e0ff */
[----:B------:R-:W-:-:S03]  /*f790*/  @!P5 IMAD.MOV.U32 R12, RZ, RZ, 0x7f800000 ;  /* 0x7f800000ff0cd424 */ /* 0x000fc600078e00ff */
[----:B------:R-:W-:Y:S01]  /*f7a0*/  @!P2 LEA.HI.X.SX32 R4, R0, R17, 0x1, P0 ;  /* 0x000000110004a211 */ /* 0x000fe200000f0eff */
[----:B------:R-:W-:Y:S01]  /*f7b0*/  @!P1 IMAD R0, R24, R15, RZ ;  /* 0x0000000f18009224 */ /* 0x000fe200078e02ff */
[----:B------:R-:W-:-:S04]  /*f7c0*/  @!P2 LEA R2, P0, R3, c[0x0][0x200], 0x2 ;  /* 0x000080000302aa11 */ /* 0x000fc800078010ff */
[----:B------:R-:W-:Y:S02]  /*f7d0*/  @!P2 LEA.HI.X R3, R3, c[0x0][0x204], R4, 0x2, P0 ;  /* 0x000081000303aa11 */ /* 0x000fe400000f1404 */
[----:B------:R-:W-:-:S03]  /*f7e0*/  @!P1 IADD3 R4, P0, R0, R18, RZ ;  /* 0x0000001200049210 */ /* 0x000fc60007f1e0ff */
[----:B------:R1:W-:Y:S02]  /*f7f0*/  @!P2 STG.E [R2.64], R5 ;  /* 0x000000050200a986 */ /* 0x0003e4000c101908 */
[----:B-1----:R-:W-:Y:S01]  /*f800*/  @!P1 LEA.HI.X.SX32 R3, R0, R17, 0x1, P0 ;  /* 0x0000001100039211 */ /* 0x002fe200000f0eff */
[----:B------:R-:W-:Y:S01]  /*f810*/  @!P4 IMAD R5, R22, R15, RZ ;  /* 0x0000000f1605c224 */ /* 0x000fe200078e02ff */
[----:B------:R-:W-:Y:S02]  /*f820*/  @!P1 LEA R2, P2, R4, c[0x0][0x200], 0x2 ;  /* 0x0000800004029a11 */ /* 0x000fe400078410ff */
[----:B------:R-:W-:Y:S02]  /*f830*/  @!P5 IADD3 R0, P0, R6, R18, RZ ;  /* 0x000000120600d210 */ /* 0x000fe40007f1e0ff */
[----:B------:R-:W-:Y:S02]  /*f840*/  @!P1 LEA.HI.X R3, R4, c[0x0][0x204], R3, 0x2, P2 ;  /* 0x0000810004039a11 */ /* 0x000fe400010f1403 */
[----:B------:R-:W-:-:S02]  /*f850*/  @!P5 LEA.HI.X.SX32 R6, R6, R17, 0x1, P0 ;  /* 0x000000110606d211 */ /* 0x000fc400000f0eff */
[C---:B------:R-:W-:Y:S02]  /*f860*/  @!P5 LEA R10, P2, R0.reuse, c[0x0][0x200], 0x2 ;  /* 0x00008000000ada11 */ /* 0x040fe400078410ff */
[C---:B------:R-:W-:Y:S02]  /*f870*/  @!P4 IADD3 R4, P0, R5.reuse, R18, RZ ;  /* 0x000000120504c210 */ /* 0x040fe40007f1e0ff */
[----:B------:R-:W-:Y:S01]  /*f880*/  @!P5 LEA.HI.X R11, R0, c[0x0][0x204], R6, 0x2, P2 ;  /* 0x00008100000bda11 */ /* 0x000fe200010f1406 */
[----:B------:R-:W-:Y:S01]  /*f890*/  @!P1 IMAD.MOV.U32 R6, RZ, RZ, 0x7f800000 ;  /* 0x7f800000ff069424 */ /* 0x000fe200078e00ff */
[-C--:B------:R-:W-:Y:S02]  /*f8a0*/  ISETP.GE.OR P2, PT, R20, R14.reuse, P6 ;  /* 0x0000000e1400720c */ /* 0x080fe40003746670 */
[----:B------:R-:W-:Y:S01]  /*f8b0*/  @!P4 LEA.HI.X.SX32 R0, R5, R17, 0x1, P0 ;  /* 0x000000110500c211 */ /* 0x000fe200000f0eff */
[----:B------:R-:W-:Y:S01]  /*f8c0*/  @!P3 IMAD R5, R21, R15, RZ ;  /* 0x0000000f1505b224 */ /* 0x000fe200078e02ff */
[----:B------:R-:W-:Y:S01]  /*f8d0*/  @!P4 LEA R8, P0, R4, c[0x0][0x200], 0x2 ;  /* 0x000080000408ca11 */ /* 0x000fe200078010ff */
[----:B------:R1:W-:Y:S01]  /*f8e0*/  @!P1 STG.E [R2.64], R6 ;  /* 0x0000000602009986 */ /* 0x0003e2000c101908 */
[----:B------:R-:W-:-:S02]  /*f8f0*/  ISETP.GE.OR P1, PT, R16, R14, P6 ;  /* 0x0000000e1000720c */ /* 0x000fc40003726670 */
[----:B------:R-:W-:Y:S01]  /*f900*/  @!P4 LEA.HI.X R9, R4, c[0x0][0x204], R0, 0x2, P0 ;  /* 0x000081000409ca11 */ /* 0x000fe200000f1400 */
[----:B------:R3:W-:Y:S01]  /*f910*/  @!P5 STG.E [R10.64], R12 ;  /* 0x0000000c0a00d986 */ /* 0x0007e2000c101908 */
[----:B------:R-:W-:Y:S02]  /*f920*/  @!P3 IADD3 R0, P0, R5, R18, RZ ;  /* 0x000000120500b210 */ /* 0x000fe40007f1e0ff */
[----:B------:R-:W-:Y:S02]  /*f930*/  ISETP.GE.OR P6, PT, R19, R14, P6 ;  /* 0x0000000e1300720c */ /* 0x000fe400037c6670 */
[----:B-1----:R-:W-:Y:S01]  /*f940*/  @!P3 LEA.HI.X.SX32 R3, R5, R17, 0x1, P0 ;  /* 0x000000110503b211 */ /* 0x002fe200000f0eff */
[----:B------:R-:W-:Y:S01]  /*f950*/  @!P2 IMAD R2, R20, R15, RZ ;  /* 0x0000000f1402a224 */ /* 0x000fe200078e02ff */
[----:B------:R-:W-:Y:S01]  /*f960*/  @!P3 LEA R6, P0, R0, c[0x0][0x200], 0x2 ;  /* 0x000080000006ba11 */ /* 0x000fe200078010ff */
[----:B---3--:R-:W-:-:S03]  /*f970*/  @!P3 IMAD.MOV.U32 R10, RZ, RZ, 0x7f800000 ;  /* 0x7f800000ff0ab424 */ /* 0x008fc600078e00ff */
[----:B------:R-:W-:Y:S01]  /*f980*/  @!P3 LEA.HI.X R7, R0, c[0x0][0x204], R3, 0x2, P0 ;  /* 0x000081000007ba11 */ /* 0x000fe200000f1403 */
[----:B------:R-:W-:Y:S01]  /*f990*/  @!P1 IMAD R3, R16, R15, RZ ;  /* 0x0000000f10039224 */ /* 0x000fe200078e02ff */
[----:B------:R-:W-:-:S04]  /*f9a0*/  @!P2 IADD3 R0, P0, R2, R18, RZ ;  /* 0x000000120200a210 */ /* 0x000fc80007f1e0ff */
[----:B------:R-:W-:Y:S02]  /*f9b0*/  @!P2 LEA.HI.X.SX32 R2, R2, R17, 0x1, P0 ;  /* 0x000000110202a211 */ /* 0x000fe400000f0eff */
[----:B------:R-:W-:-:S04]  /*f9c0*/  @!P2 LEA R4, P0, R0, c[0x0][0x200], 0x2 ;  /* 0x000080000004aa11 */ /* 0x000fc800078010ff */
[----:B------:R-:W-:Y:S02]  /*f9d0*/  @!P2 LEA.HI.X R5, R0, c[0x0][0x204], R2, 0x2, P0 ;  /* 0x000081000005aa11 */ /* 0x000fe400000f1402 */
[----:B------:R-:W-:-:S04]  /*f9e0*/  @!P1 IADD3 R0, P0, R3, R18, RZ ;  /* 0x0000001203009210 */ /* 0x000fc80007f1e0ff */
[----:B------:R-:W-:Y:S02]  /*f9f0*/  @!P1 LEA.HI.X.SX32 R3, R3, R17, 0x1, P0 ;  /* 0x0000001103039211 */ /* 0x000fe400000f0eff */
[----:B------:R-:W-:-:S04]  /*fa00*/  @!P1 LEA R2, P0, R0, c[0x0][0x200], 0x2 ;  /* 0x0000800000029a11 */ /* 0x000fc800078010ff */
[----:B------:R-:W-:Y:S01]  /*fa10*/  @!P1 LEA.HI.X R3, R0, c[0x0][0x204], R3, 0x2, P0 ;  /* 0x0000810000039a11 */ /* 0x000fe200000f1403 */
[----:B------:R-:W-:-:S05]  /*fa20*/  @!P4 IMAD.MOV.U32 R0, RZ, RZ, 0x7f800000 ;  /* 0x7f800000ff00c424 */ /* 0x000fca00078e00ff */
[----:B------:R1:W-:Y:S04]  /*fa30*/  @!P4 STG.E [R8.64], R0 ;  /* 0x000000000800c986 */ /* 0x0003e8000c101908 */
[----:B------:R3:W-:Y:S01]  /*fa40*/  @!P3 STG.E [R6.64], R10 ;  /* 0x0000000a0600b986 */ /* 0x0007e2000c101908 */
[----:B-1----:R-:W-:Y:S02]  /*fa50*/  @!P2 IMAD.MOV.U32 R8, RZ, RZ, 0x7f800000 ;  /* 0x7f800000ff08a424 */ /* 0x002fe400078e00ff */
[----:B------:R-:W-:-:S03]  /*fa60*/  @!P1 IMAD.MOV.U32 R0, RZ, RZ, 0x7f800000 ;  /* 0x7f800000ff009424 */ /* 0x000fc600078e00ff */
[----:B------:R3:W-:Y:S04]  /*fa70*/  @!P2 STG.E [R4.64], R8 ;  /* 0x000000080400a986 */ /* 0x0007e8000c101908 */
[----:B------:R3:W-:Y:S01]  /*fa80*/  @!P1 STG.E [R2.64], R0 ;  /* 0x0000000002009986 */ /* 0x0007e2000c101908 */
[----:B------:R-:W-:Y:S05]  /*fa90*/  @P6 EXIT ;  /* 0x000000000000694d */ /* 0x000fea0003800000 */
[----:B---3--:R-:W-:-:S05]  /*faa0*/  IMAD R0, R19, R15, RZ ;  /* 0x0000000f13007224 */ /* 0x008fca00078e02ff */
[----:B------:R-:W-:-:S04]  /*fab0*/  IADD3 R3, P0, R0, R18, RZ ;  /* 0x0000001200037210 */ /* 0x000fc80007f1e0ff */
[----:B------:R-:W-:Y:S02]  /*fac0*/  LEA.HI.X.SX32 R0, R0, R17, 0x1, P0 ;  /* 0x0000001100007211 */ /* 0x000fe400000f0eff */
[----:B------:R-:W-:-:S04]  /*fad0*/  LEA R2, P0, R3, c[0x0][0x200], 0x2 ;  /* 0x0000800003027a11 */ /* 0x000fc800078010ff */
[----:B------:R-:W-:Y:S01]  /*fae0*/  LEA.HI.X R3, R3, c[0x0][0x204], R0, 0x2, P0 ;  /* 0x0000810003037a11 */ /* 0x000fe200000f1400 */
[----:B------:R-:W-:-:S05]  /*faf0*/  IMAD.MOV.U32 R0, RZ, RZ, 0x7f800000 ;  /* 0x7f800000ff007424 */ /* 0x000fca00078e00ff */
[----:B------:R-:W-:Y:S01]  /*fb00*/  STG.E [R2.64], R0 ;  /* 0x0000000002007986 */ /* 0x000fe2000c101908 */
[----:B------:R-:W-:Y:S05]  /*fb10*/  EXIT ;  /* 0x000000000000794d */ /* 0x000fea0003800000 */
.L_x_42:
[----:B------:R-:W-:-:S00]  /*fb20*/  BRA `(.L_x_42) ;  /* 0xfffffff000007947 */ /* 0x000fc0000383ffff */
[----:B------:R-:W-:-:S00]  /*fb30*/  NOP ;  /* 0x0000000000007918 */ /* 0x000fc00000000000 */
        /* <DEDUP_REMOVED lines=12> */
.L_x_2112:


//--------------------- .text._ZN5flash16flash_fwd_kernelI23Flash_fwd_kernel_traitsILi64ELi128ELi128ELi4ELb0ELb0EN7cutlass6half_tE19Flash_kernel_traitsILi64ELi128ELi128ELi4ES3_EELb0ELb0ELb0ELb0ELb0ELb1ELb1ELb0EEEvNS_16Flash_fwd_paramsE --------------------------
	.section	.text._ZN5flash16flash_fwd_kernelI23Flash_fwd_kernel_traitsILi64ELi128ELi128ELi4ELb0ELb0EN7cutlass6half_tE19Flash_kernel_traitsILi64ELi128ELi128ELi4ES3_EELb0ELb0ELb0ELb0ELb0ELb1ELb1ELb0EEEvNS_16Flash_fwd_paramsE,"ax",@progbits
	.sectioninfo	@"SHI_REGISTERS=255"
	.align	128
        .global         _ZN5flash16flash_fwd_kernelI23Flash_fwd_kernel_traitsILi64ELi128ELi128ELi4ELb0ELb0EN7cutlass6half_tE19Flash_kernel_traitsILi64ELi128ELi128ELi4ES3_EELb0ELb0ELb0ELb0ELb0ELb1ELb1ELb0EEEvNS_16Flash_fwd_paramsE
        .type           _ZN5flash16flash_fwd_kernelI23Flash_fwd_kernel_traitsILi64ELi128ELi128ELi4ELb0ELb0EN7cutlass6half_tE19Flash_kernel_traitsILi64ELi128ELi128ELi4ES3_EELb0ELb0ELb0ELb0ELb0ELb1ELb1ELb0EEEvNS_16Flash_fwd_paramsE,@function
        .size           _ZN5flash16flash_fwd_kernelI23Flash_fwd_kernel_traitsILi64ELi128ELi128ELi4ELb0ELb0EN7cutlass6half_tE19Flash_kernel_traitsILi64ELi128ELi128ELi4ES3_EELb0ELb0ELb0ELb0ELb0ELb1ELb1ELb0EEEvNS_16Flash_fwd_paramsE,(.L_x_2113 - _ZN5flash16flash_fwd_kernelI23Flash_fwd_kernel_traitsILi64ELi128ELi128ELi4ELb0ELb0EN7cutlass6half_tE19Flash_kernel_traitsILi64ELi128ELi128ELi4ES3_EELb0ELb0ELb0ELb0ELb0ELb1ELb1ELb0EEEvNS_16Flash_fwd_paramsE)
        .other          _ZN5flash16flash_fwd_kernelI23Flash_fwd_kernel_traitsILi64ELi128ELi128ELi4ELb0ELb0EN7cutlass6half_tE19Flash_kernel_traitsILi64ELi128ELi128ELi4ES3_EELb0ELb0ELb0ELb0ELb0ELb1ELb1ELb0EEEvNS_16Flash_fwd_paramsE,@"STO_CUDA_ENTRY STV_DEFAULT"
_ZN5flash16flash_fwd_kernelI23Flash_fwd_kernel_traitsILi64ELi128ELi128ELi4ELb0ELb0EN7cutlass6half_tE19Flash_kernel_traitsILi64ELi128ELi128ELi4ES3_EELb0ELb0ELb0ELb0ELb0ELb1ELb1ELb0EEEvNS_16Flash_fwd_paramsE:
.text._ZN5flash16flash_fwd_kernelI23Flash_fwd_kernel_traitsILi64ELi128ELi128ELi4ELb0ELb0EN7cutlass6half_tE19Flash_kernel_traitsILi64ELi128ELi128ELi4ES3_EELb0ELb0ELb0ELb0ELb0ELb1ELb1ELb0EEEvNS_16Flash_fwd_paramsE:
        /* <DEDUP_REMOVED lines=15> */
[----:B------:R-:W2:Y:S01]  /*00f0*/  @P2 LDG.E R12, [R16.64] ;  /* 0x00000008100c2981 */ /* 0x000ea2000c1e1900 */
[----:B------:R-:W-:Y:S01]  /*0100*/  ISETP.EQ.OR.EX P1, PT, RZ, c[0x0][0x24c], !P3, P1 ;  /* 0x00009300ff007a0c */ /* 0x000fe20005f22710 */
[----:B------:R-:W-:Y:S02]  /*0110*/  IMAD.WIDE R10, R6, R7, c[0x0][0x248] ;  /* 0x00009200060a7625 */ /* 0x000fe400078e0207 */
[----:B------:R-:W3:Y:S10]  /*0120*/  @P2 LDG.E R5, [R16.64+0x4] ;  /* 0x0000040810052981 */ /* 0x000ef4000c1e1900 */
[----:B------:R1:W5:Y:S01]  /*0130*/  @!P1 LDG.E R13, [R10.64] ;  /* 0x000000080a0d9981 */ /* 0x000362000c1e1900 */
[----:B------:R-:W-:-:S02]  /*0140*/  IMAD.MOV.U32 R8, RZ, RZ, RZ ;  /* 0x000000ffff087224 */ /* 0x000fc400078e00ff */
[----:B------:R-:W-:Y:S01]  /*0150*/  @P0 IMAD.WIDE R14, R6, R7, c[0x0][0x250] ;  /* 0x00009400060e0625 */ /* 0x000fe200078e0207 */
[----:B------:R-:W4:Y:S04]  /*0160*/  S2R R3, SR_CTAID.X ;  /* 0x0000000000037919 */ /* 0x000f280000002500 */
[----:B------:R1:W5:Y:S01]  /*0170*/  @P0 LDG.E R8, [R14.64] ;  /* 0x000000080e080981 */ /* 0x000362000c1e1900 */
[----:B------:R-:W-:-:S03]  /*0180*/  ISETP.NE.U32.AND P0, PT, RZ, c[0x0][0x248], PT ;  /* 0x00009200ff007a0c */ /* 0x000fc60003f05070 */
[----:B------:R-:W1:Y:S04]  /*0190*/  S2R R2, SR_CTAID.Z ;  /* 0x0000000000027919 */ /* 0x000e680000002700 */
[----:B------:R-:W1:Y:S01]  /*01a0*/  S2R R91, SR_TID.X ;  /* 0x00000000005b7919 */ /* 0x000e620000002100 */
[----:B------:R-:W-:-:S03]  /*01b0*/  ISETP.NE.AND.EX P0, PT, RZ, c[0x0][0x24c], PT, P0 ;  /* 0x00009300ff007a0c */ /* 0x000fc60003f05300 */
[----:B--2---:R2:W-:Y:S01]  /*01c0*/  STL [R1+0x20], R12 ;  /* 0x0000200c01007387 */ /* 0x0045e20000100800 */
[----:B---3--:R-:W-:Y:S02]  /*01d0*/  @P2 IMAD.IADD R5, R5, 0x1, -R12 ;  /* 0x0000000105052824 */ /* 0x008fe400078e0a0c */
[----:B------:R-:W-:-:S07]  /*01e0*/  @!P2 IMAD.MOV.U32 R5, RZ, RZ, c[0x0][0x214] ;  /* 0x00008500ff05a624 */ /* 0x000fce00078e00ff */
[----:B------:R-:W-:Y:S05]  /*01f0*/  @!P0 BRA `(.L_x_43) ;  /* 0x0000004000008947 */ /* 0x000fea0003800000 */
[----:B-1--4-:R-:W3:Y:S02]  /*0200*/  @P3 LDG.E R0, [R10.64+0x4] ;  /* 0x000004080a003981 */ /* 0x012ee4000c1e1900 */
[----:B---3-5:R-:W-:-:S06]  /*0210*/  @P3 IADD3 R0, R0, -R13, RZ ;  /* 0x8000000d00003210 */ /* 0x028fcc0007ffe0ff */
[----:B------:R1:W5:Y:S01]  /*0220*/  @!P3 LDG.E R0, [R10.64] ;  /* 0x000000080a00b981 */ /* 0x000362000c1e1900 */
[----:B------:R-:W-:Y:S05]  /*0230*/  BRA `(.L_x_44) ;  /* 0x0000001000007947 */ /* 0x000fea0003800000 */
.L_x_43:
[----:B-1--4-:R-:W-:Y:S02]  /*0240*/  MOV R0, c[0x0][0x218] ;  /* 0x0000860000007a02 */ /* 0x012fe40000000f00 */
.L_x_44:
[----:B------:R-:W-:-:S04]  /*0250*/  ISETP.NE.U32.AND P2, PT, RZ, c[0x0][0x258], PT ;  /* 0x00009600ff007a0c */ /* 0x000fc80003f45070 */
[----:B------:R-:W-:-:S13]  /*0260*/  ISETP.NE.AND.EX P2, PT, RZ, c[0x0][0x25c], PT, P2 ;  /* 0x00009700ff007a0c */ /* 0x000fda0003f45320 */
[----:B-1----:R-:W-:-:S05]  /*0270*/  @P2 IMAD.WIDE R10, R6, R7, c[0x0][0x258] ;  /* 0x00009600060a2625 */ /* 0x002fca00078e0207 */
[----:B------:R-:W3:Y:S01]  /*0280*/  @P2 LDG.E R9, [R10.64] ;  /* 0x000000080a092981 */ /* 0x000ee2000c1e1900 */
[----:B------:R-:W-:Y:S01]  /*0290*/  IMAD.SHL.U32 R4, R3, 0x80, RZ ;  /* 0x0000008003047824 */ /* 0x000fe200078e00ff */
[----:B------:R-:W-:-:S04]  /*02a0*/  @!P2 ISETP.NE.U32.AND P1, PT, RZ, c[0x0][0x268], PT ;  /* 0x00009a00ff00aa0c */ /* 0x000fc80003f25070 */
[----:B------:R-:W-:Y:S02]  /*02b0*/  ISETP.GT.AND P0, PT, R5, R4, PT ;  /* 0x000000040500720c */ /* 0x000fe40003f04270 */
[----:B------:R-:W-:-:S04]  /*02c0*/  @!P2 ISETP.NE.AND.EX P1, PT, RZ, c[0x0][0x26c], PT, P1 ;  /* 0x00009b00ff00aa0c */ /* 0x000fc80003f25310 */
[----:B------:R-:W-:Y:S01]  /*02d0*/  @!P2 SEL R7, RZ, c[0x0][0x21c], !P1 ;  /* 0x00008700ff07aa07 */ /* 0x000fe20004800000 */
[----:B---3-5:R-:W-:-:S03]  /*02e0*/  @P2 IMAD.IADD R90, R9, 0x1, -R8 ;  /* 0x00000001095a2824 */ /* 0x028fc600078e0a08 */
[----:B------:R-:W-:-:S03]  /*02f0*/  @!P2 IADD3 R90, R7, R0, -R8 ;  /* 0x00000000075aa210 */ /* 0x000fc60007ffe808 */
[----:B------:R-:W-:Y:S05]  /*0300*/  @!P0 EXIT ;  /* 0x000000000000894d */ /* 0x000fea0003800000 */
[C---:B------:R-:W-:Y:S02]  /*0310*/  ISETP.GE.AND P0, PT, R90.reuse, 0x1, PT ;  /* 0x000000015a00780c */ /* 0x040fe40003f06270 */
[----:B------:R-:W-:-:S04]  /*0320*/  IADD3 R7, R90, 0x7f, RZ ;  /* 0x0000007f5a077810 */ /* 0x000fc80007ffe0ff */
[----:B------:R-:W-:-:S04]  /*0330*/  SHF.R.S32.HI R30, RZ, 0x1f, R7 ;  /* 0x0000001fff1e7819 */ /* 0x000fc80000011407 */
[----:B------:R-:W-:-:S03]  /*0340*/  LEA.HI R30, R30, R7, RZ, 0x7 ;  /* 0x000000071e1e7211 */ /* 0x000fc600078f38ff */
[----:B------:R-:W-:Y:S05]  /*0350*/  @!P0 BRA `(.L_x_45) ;  /* 0x0000ec3000008947 */ /* 0x000fea0003800000 */
[----:B------:R-:W-:Y:S02]  /*0360*/  ISETP.NE.AND P1, PT, R12, -0x1, PT ;  /* 0xffffffff0c00780c */ /* 0x000fe40003f25270 */
[----:B------:R-:W-:-:S11]  /*0370*/  ISETP.NE.AND P0, PT, R13, -0x1, PT ;  /* 0xffffffff0d00780c */ /* 0x000fd60003f05270 */
[----:B------:R-:W-:Y:S01]  /*0380*/  @!P1 SHF.R.S32.HI R9, RZ, 0x1f, R6 ;  /* 0x0000001fff099819 */ /* 0x000fe20000011406 */
[----:B------:R-:W-:Y:S01]  /*0390*/  @P1 IMAD.WIDE.U32 R22, R12, c[0x0][0x190], RZ ;  /* 0x000064000c161a25 */ /* 0x000fe200078e00ff */
[----:B------:R-:W-:-:S03]  /*03a0*/  @P0 IADD3 R7, R8, R13, RZ ;  /* 0x0000000d08070210 */ /* 0x000fc60007ffe0ff */
[----:B------:R-:W-:Y:S02]  /*03b0*/  @!P1 IMAD R9, R9, c[0x0][0x178], RZ ;  /* 0x00005e0009099a24 */ /* 0x000fe400078e02ff */
[----:B------:R-:W-:-:S04]  /*03c0*/  @!P1 IMAD.WIDE.U32 R10, R6, c[0x0][0x178], RZ ;  /* 0x00005e00060a9a25 */ /* 0x000fc800078e00ff */
[----:B------:R-:W-:Y:S01]  /*03d0*/  @!P1 IMAD R9, R6, c[0x0][0x17c], R9 ;  /* 0x00005f0006099a24 */ /* 0x000fe200078e0209 */
[----:B------:R-:W-:Y:S01]  /*03e0*/  @!P1 MOV R22, R10 ;  /* 0x0000000a00169202 */ /* 0x000fe20000000f00 */
[----:B------:R-:W-:-:S04]  /*03f0*/  @P0 IMAD.WIDE.U32 R18, R7, c[0x0][0x198], RZ ;  /* 0x0000660007120a25 */ /* 0x000fc800078e00ff */
[----:B------:R-:W-:Y:S01]  /*0400*/  @P1 IMAD R0, R12, c[0x0][0x194], R23 ;  /* 0x000065000c001a24 */ /* 0x000fe200078e0217 */
[----:B------:R-:W-:Y:S01]  /*0410*/  @!P1 IADD3 R0, R11, R9, RZ ;  /* 0x000000090b009210 */ /* 0x000fe20007ffe0ff */
[----:B------:R-:W-:Y:S01]  /*0420*/  @P0 IMAD R7, R7, c[0x0][0x19c], R19 ;  /* 0x0000670007070a24 */ /* 0x000fe200078e0213 */
[----:B------:R-:W-:Y:S05]  /*0430*/  @P0 BRA `(.L_x_46) ;  /* 0x000000a000000947 */ /* 0x000fea0003800000 */
[----:B------:R-:W-:Y:S01]  /*0440*/  SHF.R.S32.HI R9, RZ, 0x1f, R8 ;  /* 0x0000001fff097819 */ /* 0x000fe20000011408 */
[----:B------:R-:W-:Y:S01]  /*0450*/  IMAD.WIDE.U32 R10, R8, c[0x0][0x198], RZ ;  /* 0x00006600080a7a25 */ /* 0x000fe200078e00ff */
[----:B------:R-:W-:-:S03]  /*0460*/  SHF.R.S32.HI R7, RZ, 0x1f, R6 ;  /* 0x0000001fff077819 */ /* 0x000fc60000011406 */
[----:B------:R-:W-:Y:S02]  /*0470*/  IMAD R9, R9, c[0x0][0x198], RZ ;  /* 0x0000660009097a24 */ /* 0x000fe400078e02ff */
[----:B------:R-:W-:Y:S02]  /*0480*/  IMAD R7, R7, c[0x0][0x180], RZ ;  /* 0x0000600007077a24 */ /* 0x000fe400078e02ff */
[----:B------:R-:W-:Y:S02]  /*0490*/  IMAD R9, R8, c[0x0][0x19c], R9 ;  /* 0x0000670008097a24 */ /* 0x000fe400078e0209 */
[----:B------:R-:W-:-:S03]  /*04a0*/  IMAD R7, R6, c[0x0][0x184], R7 ;  /* 0x0000610006077a24 */ /* 0x000fc600078e0207 */
[----:B------:R-:W-:-:S05]  /*04b0*/  IADD3 R11, R11, R9, RZ ;  /* 0x000000090b0b7210 */ /* 0x000fca0007ffe0ff */
[----:B------:R-:W-:-:S05]  /*04c0*/  IMAD.WIDE.U32 R18, R6, c[0x0][0x180], R10 ;  /* 0x0000600006127a25 */ /* 0x000fca00078e000a */
[----:B------:R-:W-:Y:S02]  /*04d0*/  IADD3 R7, R19, R7, RZ ;  /* 0x0000000713077210 */ /* 0x000fe40007ffe0ff */
.L_x_46:
[----:B------:R-:W-:Y:S02]  /*04e0*/  IABS R11, c[0x0][0x1c8] ;  /* 0x00007200000b7a13 */ /* 0x000fe40000000000 */
[----:B------:R-:W-:Y:S02]  /*04f0*/  SHF.R.S32.HI R17, RZ, 0x1f, R2 ;  /* 0x0000001fff117819 */ /* 0x000fe40000011402 */
[----:B------:R-:W1:Y:S08]  /*0500*/  I2F.RP R16, R11 ;  /* 0x0000000b00107306 */ /* 0x000e700000209400 */
[----:B-1----:R-:W1:Y:S02]  /*0510*/  MUFU.RCP R14, R16 ;  /* 0x00000010000e7308 */ /* 0x002e640000001000 */
[----:B-1----:R-:W-:-:S06]  /*0520*/  IADD3 R14, R14, 0xffffffe, RZ ;  /* 0x0ffffffe0e0e7810 */ /* 0x002fcc0007ffe0ff */
[----:B------:R-:W1:Y:S02]  /*0530*/  F2I.FTZ.U32.TRUNC.NTZ R15, R14 ;  /* 0x0000000e000f7305 */ /* 0x000e64000021f000 */
[----:B-1----:R-:W-:Y:S02]  /*0540*/  IMAD.MOV R9, RZ, RZ, -R15 ;  /* 0x000000ffff097224 */ /* 0x002fe400078e0a0f */
[----:B------:R-:W-:Y:S02]  /*0550*/  IMAD.MOV.U32 R14, RZ, RZ, RZ ;  /* 0x000000ffff0e7224 */ /* 0x000fe400078e00ff */
[----:B------:R-:W-:Y:S01]  /*0560*/  IMAD R10, R9, R11, RZ ;  /* 0x0000000b090a7224 */ /* 0x000fe200078e02ff */
[----:B------:R-:W-:-:S03]  /*0570*/  IABS R9, R2 ;  /* 0x0000000200097213 */ /* 0x000fc60000000000 */
[----:B------:R-:W-:-:S04]  /*0580*/  IMAD.HI.U32 R10, R15, R10, R14 ;  /* 0x0000000a0f0a7227 */ /* 0x000fc800078e000e */
[----:B------:R-:W-:Y:S02]  /*0590*/  @P0 IMAD.IADD R14, R8, 0x1, R13 ;  /* 0x00000001080e0824 */ /* 0x000fe400078e020d */
[----:B--2---:R-:W-:-:S04]  /*05a0*/  IMAD.HI.U32 R12, R10, R9, RZ ;  /* 0x000000090a0c7227 */ /* 0x004fc800078e00ff */
[----:B------:R-:W-:Y:S02]  /*05b0*/  IMAD.MOV R10, RZ, RZ, -R12 ;  /* 0x000000ffff0a7224 */ /* 0x000fe400078e0a0c */
[----:B------:R-:W-:-:S04]  /*05c0*/  @P0 IMAD.WIDE.U32 R20, R14, c[0x0][0x1a0], RZ ;  /* 0x000068000e140a25 */ /* 0x000fc800078e00ff */
[----:B------:R-:W-:Y:S01]  /*05d0*/  IMAD R10, R11, R10, R9 ;  /* 0x0000000a0b0a7224 */ /* 0x000fe200078e0209 */
[----:B------:R-:W-:Y:S01]  /*05e0*/  LOP3.LUT R9, R2, c[0x0][0x1c8], RZ, 0x3c, !PT ;  /* 0x0000720002097a12 */ /* 0x000fe200078e3cff */
[----:B------:R-:W-:-:S03]  /*05f0*/  @P0 IMAD R14, R14, c[0x0][0x1a4], R21 ;  /* 0x000069000e0e0a24 */ /* 0x000fc600078e0215 */
[----:B------:R-:W-:Y:S02]  /*0600*/  ISETP.GT.U32.AND P2, PT, R11, R10, PT ;  /* 0x0000000a0b00720c */ /* 0x000fe40003f44070 */
[----:B------:R-:W-:-:S11]  /*0610*/  ISETP.GE.AND P1, PT, R9, RZ, PT ;  /* 0x000000ff0900720c */ /* 0x000fd60003f26270 */
[-C--:B------:R-:W-:Y:S02]  /*0620*/  @!P2 IADD3 R10, R10, -R11.reuse, RZ ;  /* 0x8000000b0a0aa210 */ /* 0x080fe40007ffe0ff */
[----:B------:R-:W-:Y:S02]  /*0630*/  @!P2 IADD3 R12, R12, 0x1, RZ ;  /* 0x000000010c0ca810 */ /* 0x000fe40007ffe0ff */
[----:B------:R-:W-:Y:S02]  /*0640*/  ISETP.GE.U32.AND P3, PT, R10, R11, PT ;  /* 0x0000000b0a00720c */ /* 0x000fe40003f66070 */
[----:B------:R-:W-:-:S11]  /*0650*/  ISETP.NE.AND P2, PT, RZ, c[0x0][0x1c8], PT ;  /* 0x00007200ff007a0c */ /* 0x000fd60003f45270 */
[----:B------:R-:W-:-:S05]  /*0660*/  @P3 IADD3 R12, R12, 0x1, RZ ;  /* 0x000000010c0c3810 */ /* 0x000fca0007ffe0ff */
[----:B------:R-:W-:-:S05]  /*0670*/  IMAD.MOV.U32 R13, RZ, RZ, R12 ;  /* 0x000000ffff0d7224 */ /* 0x000fca00078e000c */
[----:B------:R-:W-:Y:S02]  /*0680*/  @!P1 IADD3 R13, -R13, RZ, RZ ;  /* 0x000000ff0d0d9210 */ /* 0x000fe40007ffe1ff */
[----:B------:R-:W-:Y:S01]  /*0690*/  @!P2 LOP3.LUT R13, RZ, c[0x0][0x1c8], RZ, 0x33, !PT ;  /* 0x00007200ff0daa12 */ /* 0x000fe200078e33ff */
        /* <DEDUP_REMOVED lines=11> */
.L_x_47:
[----:B------:R-:W-:Y:S01]  /*0750*/  SHF.R.S32.HI R10, RZ, 0x1f, R91 ;  /* 0x0000001fff0a7819 */ /* 0x000fe2000001145b */
[----:B------:R-:W-:Y:S01]  /*0760*/  IMAD.IADD R15, R5, 0x1, -R4 ;  /* 0x00000001050f7824 */ /* 0x000fe200078e0a04 */
[----:B------:R-:W-:Y:S01]  /*0770*/  LEA.HI.SX32 R92, R30, 0xffffffff, 0x19 ;  /* 0xffffffff1e5c7811 */ /* 0x000fe200078fcaff */
[----:B------:R-:W-:Y:S01]  /*0780*/  IMAD R17, R17, c[0x0][0x1a8], RZ ;  /* 0x00006a0011117a24 */ /* 0x000fe200078e02ff */
[CC--:B------:R-:W-:Y:S02]  /*0790*/  LEA.HI R8, R10.reuse, R91.reuse, RZ, 0x3 ;  /* 0x0000005b0a087211 */ /* 0x0c0fe400078f18ff */
[----:B------:R-:W-:Y:S01]  /*07a0*/  LEA.HI R9, R10, R91, RZ, 0x6 ;  /* 0x0000005b0a097211 */ /* 0x000fe200078f30ff */
[----:B------:R-:W-:Y:S01]  /*07b0*/  IMAD R17, R2, c[0x0][0x1ac], R17 ;  /* 0x00006b0002117a24 */ /* 0x000fe200078e0211 */
[----:B------:R-:W-:Y:S01]  /*07c0*/  SHF.R.S32.HI R32, RZ, 0x3, R8 ;  /* 0x00000003ff207819 */ /* 0x000fe20000011408 */
[----:B------:R1:W-:Y:S01]  /*07d0*/  STL [R1+0x1c], R15 ;  /* 0x00001c0f01007387 */ /* 0x0003e20000100800 */
[----:B------:R-:W-:Y:S01]  /*07e0*/  LOP3.LUT R8, R8, 0xfffffff8, RZ, 0xc0, !PT ;  /* 0xfffffff808087812 */ /* 0x000fe200078ec0ff */
[----:B------:R-:W-:Y:S01]  /*07f0*/  IMAD.SHL.U32 R9, R9, 0x8, RZ ;  /* 0x0000000809097824 */ /* 0x000fe200078e00ff */
[C---:B------:R-:W-:Y:S01]  /*0800*/  IADD3 R5, R32.reuse, 0x10, RZ ;  /* 0x0000001020057810 */ /* 0x040fe20007ffe0ff */
[----:B------:R-:W-:Y:S01]  /*0810*/  IMAD.SHL.U32 R6, R32, 0x40, RZ ;  /* 0x0000004020067824 */ /* 0x000fe200078e00ff */
[----:B------:R-:W-:Y:S01]  /*0820*/  SHF.R.S32.HI R33, RZ, 0x1f, R32 ;  /* 0x0000001fff217819 */ /* 0x000fe20000011420 */
[----:B------:R-:W-:Y:S01]  /*0830*/  IMAD.IADD R8, R91, 0x1, -R8 ;  /* 0x000000015b087824 */ /* 0x000fe200078e0a08 */
[----:B------:R-:W-:-:S02]  /*0840*/  ISETP.GE.AND P1, PT, R5, R15, PT ;  /* 0x0000000f0500720c */ /* 0x000fc40003f26270 */
[----:B------:R-:W-:Y:S01]  /*0850*/  IADD3 R48, R32, 0x20, RZ ;  /* 0x0000002020307810 */ /* 0x000fe20007ffe0ff */
[----:B------:R-:W-:Y:S01]  /*0860*/  IMAD.SHL.U32 R50, R8, 0x8, RZ ;  /* 0x0000000808327824 */ /* 0x000fe200078e00ff */
[----:B------:R-:W-:Y:S01]  /*0870*/  LOP3.LUT R6, R6, 0x1c0, RZ, 0xc0, !PT ;  /* 0x000001c006067812 */ /* 0x000fe200078ec0ff */
[----:B------:R-:W-:Y:S01]  /*0880*/  IMAD.WIDE R52, R3, 0x80, R32 ;  /* 0x0000008003347825 */ /* 0x000fe200078e0220 */
[-C--:B------:R-:W-:Y:S02]  /*0890*/  ISETP.GE.AND P2, PT, R32, R15.reuse, PT ;  /* 0x0000000f2000720c */ /* 0x080fe40003f46270 */
[----:B------:R-:W-:Y:S02]  /*08a0*/  IADD3 R22, P3, R50, R22, RZ ;  /* 0x0000001632167210 */ /* 0x000fe40007f7e0ff */
[----:B------:R-:W-:Y:S01]  /*08b0*/  SHF.R.S32.HI R51, RZ, 0x1f, R50 ;  /* 0x0000001fff337819 */ /* 0x000fe20000011432 */
[----:B------:R-:W-:Y:S01]  /*08c0*/  STL.64 [R1+0x60], R52 ;  /* 0x0000603401007387 */ /* 0x000fe20000100a00 */
[----:B------:R-:W-:-:S02]  /*08d0*/  ISETP.GE.AND P0, PT, R48, R15, PT ;  /* 0x0000000f3000720c */ /* 0x000fc40003f06270 */
[----:B------:R-:W-:Y:S01]  /*08e0*/  LOP3.LUT R3, R6, 0x38, R50, 0xf8, !PT ;  /* 0x0000003806037812 */ /* 0x000fe200078ef832 */
[----:B------:R-:W-:Y:S01]  /*08f0*/  IMAD.X R23, R51, 0x1, R0, P3 ;  /* 0x0000000133177824 */ /* 0x000fe200018e0600 */
[----:B------:R-:W-:Y:S01]  /*0900*/  SHF.R.U32.HI R6, RZ, 0x3, R6 ;  /* 0x00000003ff067819 */ /* 0x000fe20000011606 */
[----:B------:R-:W-:Y:S01]  /*0910*/  STL [R1+0x38], R48 ;  /* 0x0000383001007387 */ /* 0x000fe20000100800 */
[----:B------:R-:W-:Y:S01]  /*0920*/  @!P1 IADD3 R26, P3, R52, 0x10, RZ ;  /* 0x00000010341a9810 */ /* 0x000fe20007f7e0ff */
[----:B------:R-:W-:Y:S01]  /*0930*/  @!P2 IMAD R4, R53, c[0x0][0x190], RZ ;  /* 0x000064003504aa24 */ /* 0x000fe200078e02ff */
[----:B------:R-:W-:Y:S01]  /*0940*/  LOP3.LUT R6, R3, R6, RZ, 0x3c, !PT ;  /* 0x0000000603067212 */ /* 0x000fe200078e3cff */
[----:B------:R-:W-:Y:S01]  /*0950*/  IMAD.WIDE.U32 R2, R2, c[0x0][0x1a8], R22 ;  /* 0x00006a0002027a25 */ /* 0x000fe200078e0016 */
[----:B------:R-:W-:Y:S01]  /*0960*/  IADD3 R49, R32, 0x30, RZ ;  /* 0x0000003020317810 */ /* 0x000fe20007ffe0ff */
[----:B------:R-:W-:Y:S01]  /*0970*/  STL.64 [R1+0x58], R50 ;  /* 0x0000583201007387 */ /* 0x000fe20000100a00 */
[----:B------:R-:W-:Y:S01]  /*0980*/  LOP3.LUT R6, R6, 0xfffffe00, R9, 0xf8, !PT ;  /* 0xfffffe0006067812 */ /* 0x000fe200078ef809 */
[----:B------:R-:W-:Y:S01]  /*0990*/  IMAD.IADD R17, R3, 0x1, R17 ;  /* 0x0000000103117824 */ /* 0x000fe200078e0211 */
[C---:B------:R-:W-:Y:S01]  /*09a0*/  IADD3 R47, R32.reuse, 0x40, RZ ;  /* 0x00000040202f7810 */ /* 0x040fe20007ffe0ff */
[----:B------:R-:W-:Y:S01]  /*09b0*/  @!P2 IMAD.MOV.U32 R16, RZ, RZ, R2 ;  /* 0x000000ffff10a224 */ /* 0x000fe200078e0002 */
[----:B------:R-:W-:Y:S01]  /*09c0*/  IADD3 R46, R32, 0x50, RZ ;  /* 0x00000050202e7810 */ /* 0x000fe20007ffe0ff */
[----:B------:R-:W-:Y:S01]  /*09d0*/  @!P1 IMAD.X R11, RZ, RZ, R53, P3 ;  /* 0x000000ffff0b9224 */ /* 0x000fe200018e0635 */
[C---:B------:R-:W-:Y:S01]  /*09e0*/  @!P0 IADD3 R24, P3, R52.reuse, 0x20, RZ ;  /* 0x0000002034188810 */ /* 0x040fe20007f7e0ff */
[C---:B------:R-:W-:Y:S01]  /*09f0*/  @!P2 IMAD R4, R52.reuse, c[0x0][0x194], R4 ;  /* 0x000065003404aa24 */ /* 0x040fe200078e0204 */
[----:B------:R-:W-:Y:S01]  /*0a00*/  ISETP.GE.AND P5, PT, R47, R15, PT ;  /* 0x0000000f2f00720c */ /* 0x000fe20003fa6270 */
[----:B------:R-:W-:Y:S01]  /*0a10*/  @!P2 IMAD.WIDE.U32 R22, R52, c[0x0][0x190], R16 ;  /* 0x000064003416aa25 */ /* 0x000fe200078e0010 */
[C---:B------:R-:W-:Y:S01]  /*0a20*/  IADD3 R45, R32.reuse, 0x60, RZ ;  /* 0x00000060202d7810 */ /* 0x040fe20007ffe0ff */
[----:B------:R-:W-:Y:S01]  /*0a30*/  STL [R1+0x34], R49 ;  /* 0x0000343101007387 */ /* 0x000fe20000100800 */
[----:B------:R-:W-:Y:S01]  /*0a40*/  IADD3 R44, R32, 0x70, RZ ;  /* 0x00000070202c7810 */ /* 0x000fe20007ffe0ff */
[----:B------:R-:W-:Y:S01]  /*0a50*/  @!P0 IMAD.X R9, RZ, RZ, R53, P3 ;  /* 0x000000ffff098224 */ /* 0x000fe200018e0635 */
[----:B------:R-:W-:Y:S01]  /*0a60*/  @!P2 LEA R28, P3, R22, c[0x0][0x160], 0x1 ;  /* 0x00005800161caa11 */ /* 0x000fe200078608ff */
[----:B------:R-:W-:-:S02]  /*0a70*/  @!P2 IMAD.IADD R4, R23, 0x1, R4 ;  /* 0x000000011704a824 */ /* 0x000fc400078e0204 */
[----:B------:R-:W-:Y:S02]  /*0a80*/  @!P1 IMAD R11, R11, c[0x0][0x190], RZ ;  /* 0x000064000b0b9a24 */ /* 0x000fe400078e02ff */
[----:B------:R-:W-:Y:S01]  /*0a90*/  @!P1 IMAD.MOV.U32 R16, RZ, RZ, R2 ;  /* 0x000000ffff109224 */ /* 0x000fe200078e0002 */
[----:B------:R-:W-:Y:S01]  /*0aa0*/  @!P2 LEA.HI.X R29, R22, c[0x0][0x164], R4, 0x1, P3 ;  /* 0x00005900161daa11 */ /* 0x000fe200018f0c04 */
[C---:B------:R-:W-:Y:S01]  /*0ab0*/  @!P1 IMAD R3, R26.reuse, c[0x0][0x194], R11 ;  /* 0x000065001a039a24 */ /* 0x040fe200078e020b */
[----:B------:R-:W-:Y:S01]  /*0ac0*/  ISETP.GE.AND P3, PT, R49, R15, PT ;  /* 0x0000000f3100720c */ /* 0x000fe20003f66270 */
[----:B------:R-:W-:-:S04]  /*0ad0*/  @!P1 IMAD.WIDE.U32 R26, R26, c[0x0][0x190], R16 ;  /* 0x000064001a1a9a25 */ /* 0x000fc800078e0010 */
[----:B------:R-:W-:Y:S01]  /*0ae0*/  @!P0 IMAD R9, R9, c[0x0][0x190], RZ ;  /* 0x0000640009098a24 */ /* 0x000fe200078e02ff */
[----:B------:R-:W-:Y:S01]  /*0af0*/  @!P1 LEA R38, P6, R26, c[0x0][0x160], 0x1 ;  /* 0x000058001a269a11 */ /* 0x000fe200078c08ff */
[----:B------:R-:W-:Y:S02]  /*0b00*/  @!P0 IMAD.MOV.U32 R16, RZ, RZ, R2 ;  /* 0x000000ffff108224 */ /* 0x000fe400078e0002 */
[----:B------:R-:W-:Y:S02]  /*0b10*/  IMAD.SHL.U32 R180, R6, 0x2, RZ ;  /* 0x0000000206b47824 */ /* 0x000fe400078e00ff */
[C---:B------:R-:W-:Y:S02]  /*0b20*/  @!P0 IMAD R0, R24.reuse, c[0x0][0x194], R9 ;  /* 0x0000650018008a24 */ /* 0x040fe400078e0209 */
[----:B------:R-:W-:Y:S01]  /*0b30*/  @!P1 IMAD.IADD R3, R27, 0x1, R3 ;  /* 0x000000011b039824 */ /* 0x000fe200078e0203 */
[----:B------:R-:W-:Y:S01]  /*0b40*/  @!PT LDS RZ, [RZ] ;  /* 0x00000000fffff984 */ /* 0x000fe20000000800 */
[----:B------:R-:W-:Y:S01]  /*0b50*/  @!PT LDS RZ, [RZ] ;  /* 0x00000000fffff984 */ /* 0x000fe20000000800 */
[----:B------:R-:W-:Y:S01]  /*0b60*/  @!PT LDS RZ, [RZ] ;  /* 0x00000000fffff984 */ /* 0x000fe20000000800 */
[----:B------:R2:W-:Y:S01]  /*0b70*/  @!P2 LDGSTS.E.BYPASS.LTC128B.128 [R180], [R28.64] ;  /* 0x000000001cb4afae */ /* 0x0005e2000b901d48 */
[----:B------:R-:W-:Y:S01]  /*0b80*/  @!P0 IMAD.WIDE.U32 R24, R24, c[0x0][0x190], R16 ;  /* 0x0000640018188a25 */ /* 0x000fe200078e0010 */
[----:B------:R-:W-:-:S02]  /*0b90*/  ISETP.GE.AND P2, PT, R46, R15, PT ;  /* 0x0000000f2e00720c */ /* 0x000fc40003f46270 */
[----:B------:R-:W-:Y:S01]  /*0ba0*/  @!P1 LEA.HI.X R39, R26, c[0x0][0x164], R3, 0x1, P6 ;  /* 0x000059001a279a11 */ /* 0x000fe200030f0c03 */
[----:B------:R-:W-:Y:S01]  /*0bb0*/  @!P0 IMAD.IADD R0, R25, 0x1, R0 ;  /* 0x0000000119008824 */ /* 0x000fe200078e0200 */
[----:B------:R-:W-:Y:S01]  /*0bc0*/  @!P0 LEA R22, P4, R24, c[0x0][0x160], 0x1 ;  /* 0x0000580018168a11 */ /* 0x000fe200078808ff */
[----:B------:R-:W-:Y:S01]  /*0bd0*/  @!P3 IMAD.MOV.U32 R16, RZ, RZ, R2 ;  /* 0x000000ffff10b224 */ /* 0x000fe200078e0002 */
[----:B------:R-:W-:Y:S01]  /*0be0*/  @!P3 IADD3 R26, P6, R52, 0x30, RZ ;  /* 0x00000030341ab810 */ /* 0x000fe20007fde0ff */
[----:B------:R3:W-:Y:S01]  /*0bf0*/  @!P1 LDGSTS.E.BYPASS.LTC128B.128 [R180+0x800], [R38.64] ;  /* 0x0080000026b49fae */ /* 0x0007e2000b901d48 */
[----:B------:R-:W-:Y:S02]  /*0c00*/  @!P0 LEA.HI.X R23, R24, c[0x0][0x164], R0, 0x1, P4 ;  /* 0x0000590018178a11 */ /* 0x000fe400020f0c00 */
[-C--:B------:R-:W-:Y:S01]  /*0c10*/  ISETP.GE.AND P4, PT, R45, R15.reuse, PT ;  /* 0x0000000f2d00720c */ /* 0x080fe20003f86270 */
[--C-:B------:R-:W-:Y:S01]  /*0c20*/  @!P3 IMAD.X R9, RZ, RZ, R53.reuse, P6 ;  /* 0x000000ffff09b224 */ /* 0x100fe200030e0635 */
[----:B------:R-:W-:Y:S01]  /*0c30*/  @!P5 IADD3 R24, P6, R52, 0x40, RZ ;  /* 0x000000403418d810 */ /* 0x000fe20007fde0ff */
[----:B------:R-:W-:Y:S01]  /*0c40*/  @!P2 IMAD.MOV.U32 R40, RZ, RZ, R2 ;  /* 0x000000ffff28a224 */ /* 0x000fe200078e0002 */
[----:B------:R-:W-:Y:S01]  /*0c50*/  ISETP.GE.AND P1, PT, R44, R15, PT ;  /* 0x0000000f2c00720c */ /* 0x000fe20003f26270 */
[----:B------:R-:W-:Y:S01]  /*0c60*/  @!P3 IMAD R9, R9, c[0x0][0x190], RZ ;  /* 0x000064000909ba24 */ /* 0x000fe200078e02ff */
[----:B------:R4:W-:Y:S01]  /*0c70*/  @!P0 LDGSTS.E.BYPASS.LTC128B.128 [R180+0x1000], [R22.64] ;  /* 0x0100000016b48fae */ /* 0x0009e2000b901d48 */
[----:B------:R-:W-:Y:S01]  /*0c80*/  @!P5 IMAD.X R3, RZ, RZ, R53, P6 ;  /* 0x000000ffff03d224 */ /* 0x000fe200030e0635 */
[----:B------:R-:W-:Y:S01]  /*0c90*/  @!P2 IADD3 R11, P6, R52, 0x50, RZ ;  /* 0x00000050340ba810 */ /* 0x000fe20007fde0ff */
[----:B------:R-:W-:Y:S01]  /*0ca0*/  @!P3 IMAD R0, R26, c[0x0][0x194], R9 ;  /* 0x000065001a00ba24 */ /* 0x000fe200078e0209 */
[----:B------:R-:W-:Y:S01]  /*0cb0*/  STL [R1+0x3c], R180 ;  /* 0x00003cb401007387 */ /* 0x000fe20000100800 */
[----:B------:R-:W-:-:S02]  /*0cc0*/  @!P5 IMAD R3, R3, c[0x0][0x190], RZ ;  /* 0x000064000303da24 */ /* 0x000fc400078e02ff */
[----:B------:R-:W-:Y:S01]  /*0cd0*/  @!P2 IMAD.X R12, RZ, RZ, R53, P6 ;  /* 0x000000ffff0ca224 */ /* 0x000fe200030e0635 */
[----:B------:R-:W-:Y:S01]  /*0ce0*/  @!P4 IADD3 R6, P6, R52, 0x60, RZ ;  /* 0x000000603406c810 */ /* 0x000fe20007fde0ff */
[----:B------:R-:W-:Y:S01]  /*0cf0*/  @!P3 IMAD.WIDE.U32 R26, R26, c[0x0][0x190], R16 ;  /* 0x000064001a1aba25 */ /* 0x000fe200078e0010 */
[----:B------:R-:W-:Y:S03]  /*0d00*/  STL [R1+0x30], R47 ;  /* 0x0000302f01007387 */ /* 0x000fe60000100800 */
[----:B------:R-:W-:Y:S01]  /*0d10*/  @!P5 IMAD R4, R24, c[0x0][0x194], R3 ;  /* 0x000065001804da24 */ /* 0x000fe200078e0203 */
[----:B------:R-:W-:Y:S01]  /*0d20*/  STL [R1+0x2c], R46 ;  /* 0x00002c2e01007387 */ /* 0x000fe20000100800 */
[----:B------:R-:W-:Y:S02]  /*0d30*/  @!P5 IMAD.MOV.U32 R3, RZ, RZ, R17 ;  /* 0x000000ffff03d224 */ /* 0x000fe400078e0011 */
[----:B------:R-:W-:Y:S01]  /*0d40*/  @!P4 IMAD.X R9, RZ, RZ, R53, P6 ;  /* 0x000000ffff09c224 */ /* 0x000fe200030e0635 */
[----:B------:R-:W-:Y:S01]  /*0d50*/  @!P3 LEA R36, P6, R26, c[0x0][0x160], 0x1 ;  /* 0x000058001a24ba11 */ /* 0x000fe200078c08ff */
[----:B------:R-:W-:Y:S01]  /*0d60*/  @!P3 IMAD.IADD R0, R27, 0x1, R0 ;  /* 0x000000011b00b824 */ /* 0x000fe200078e0200 */
[----:B------:R-:W-:Y:S01]  /*0d70*/  STL [R1+0x28], R45 ;  /* 0x0000282d01007387 */ /* 0x000fe20000100800 */
[----:B------:R-:W-:-:S03]  /*0d80*/  @!P5 IMAD.WIDE.U32 R24, R24, c[0x0][0x190], R2 ;  /* 0x000064001818da25 */ /* 0x000fc600078e0002 */
[----:B------:R-:W-:Y:S01]  /*0d90*/  @!P3 LEA.HI.X R37, R26, c[0x0][0x164], R0, 0x1, P6 ;  /* 0x000059001a25ba11 */ /* 0x000fe200030f0c00 */
[----:B------:R-:W-:Y:S01]  /*0da0*/  @!P2 IMAD R12, R12, c[0x0][0x190], RZ ;  /* 0x000064000c0caa24 */ /* 0x000fe200078e02ff */
[C---:B------:R-:W-:Y:S01]  /*0db0*/  @!P5 LEA R34, P6, R24.reuse, c[0x0][0x160], 0x1 ;  /* 0x000058001822da11 */ /* 0x040fe200078c08ff */
[----:B------:R-:W-:Y:S01]  /*0dc0*/  @!P2 IMAD.MOV.U32 R41, RZ, RZ, R17 ;  /* 0x000000ffff29a224 */ /* 0x000fe200078e0011 */
[----:B------:R-:W-:Y:S01]  /*0dd0*/  STL [R1+0x24], R44 ;  /* 0x0000242c01007387 */ /* 0x000fe20000100800 */
[----:B------:R-:W-:Y:S02]  /*0de0*/  @!P5 IMAD.IADD R4, R25, 0x1, R4 ;  /* 0x000000011904d824 */ /* 0x000fe400078e0204 */
[C---:B------:R-:W-:Y:S01]  /*0df0*/  @!P2 IMAD R3, R11.reuse, c[0x0][0x194], R12 ;  /* 0x000065000b03aa24 */ /* 0x040fe200078e020c */
[----:B------:R5:W-:Y:S01]  /*0e00*/  @!P3 LDGSTS.E.BYPASS.LTC128B.128 [R180+0x1800], [R36.64] ;  /* 0x0180000024b4bfae */ /* 0x000be2000b901d48 */
[----:B------:R-:W-:Y:S01]  /*0e10*/  @!P2 IMAD.WIDE.U32 R40, R11, c[0x0][0x190], R40 ;  /* 0x000064000b28aa25 */ /* 0x000fe200078e0028 */
[----:B------:R-:W-:-:S03]  /*0e20*/  @!P5 LEA.HI.X R35, R24, c[0x0][0x164], R4, 0x1, P6 ;  /* 0x000059001823da11 */ /* 0x000fc600030f0c04 */
[----:B------:R-:W-:Y:S01]  /*0e30*/  @!P4 IMAD R9, R9, c[0x0][0x190], RZ ;  /* 0x000064000909ca24 */ /* 0x000fe200078e02ff */
[----:B--2---:R-:W-:Y:S01]  /*0e40*/  @!P2 LEA R28, P6, R40, c[0x0][0x160], 0x1 ;  /* 0x00005800281caa11 */ /* 0x004fe200078c08ff */
[----:B------:R-:W-:Y:S01]  /*0e50*/  @!P4 IMAD.MOV.U32 R42, RZ, RZ, R2 ;  /* 0x000000ffff2ac224 */ /* 0x000fe200078e0002 */
[----:B------:R2:W-:Y:S01]  /*0e60*/  @!P5 LDGSTS.E.BYPASS.LTC128B.128 [R180+0x2000], [R34.64] ;  /* 0x0200000022b4dfae */ /* 0x0005e2000b901d48 */
[----:B------:R-:W-:Y:S02]  /*0e70*/  @!P4 IMAD.MOV.U32 R43, RZ, RZ, R17 ;  /* 0x000000ffff2bc224 */ /* 0x000fe400078e0011 */
[----:B------:R-:W-:Y:S02]  /*0e80*/  @!P2 IMAD.IADD R3, R41, 0x1, R3 ;  /* 0x000000012903a824 */ /* 0x000fe400078e0203 */
[C---:B------:R-:W-:Y:S02]  /*0e90*/  @!P4 IMAD R0, R6.reuse, c[0x0][0x194], R9 ;  /* 0x000065000600ca24 */ /* 0x040fe400078e0209 */
[----:B------:R-:W-:Y:S01]  /*0ea0*/  @!P4 IMAD.WIDE.U32 R42, R6, c[0x0][0x190], R42 ;  /* 0x00006400062aca25 */ /* 0x000fe200078e002a */
[----:B------:R-:W-:-:S03]  /*0eb0*/  @!P2 LEA.HI.X R29, R40, c[0x0][0x164], R3, 0x1, P6 ;  /* 0x00005900281daa11 */ /* 0x000fc600030f0c03 */
[----:B------:R-:W-:Y:S01]  /*0ec0*/  @!P4 IMAD.IADD R0, R43, 0x1, R0 ;  /* 0x000000012b00c824 */ /* 0x000fe200078e0200 */
[----:B------:R-:W-:Y:S01]  /*0ed0*/  @!P4 LEA R26, P6, R42, c[0x0][0x160], 0x1 ;  /* 0x000058002a1aca11 */ /* 0x000fe200078c08ff */
[----:B------:R-:W-:Y:S01]  /*0ee0*/  IMAD R9, R33, c[0x0][0x198], RZ ;  /* 0x0000660021097a24 */ /* 0x000fe200078e02ff */
[----:B------:R1:W-:Y:S01]  /*0ef0*/  @!P2 LDGSTS.E.BYPASS.LTC128B.128 [R180+0x2800], [R28.64] ;  /* 0x028000001cb4afae */ /* 0x0003e2000b901d48 */
[----:B------:R-:W-:Y:S01]  /*0f00*/  IMAD.WIDE.U32 R24, R32, c[0x0][0x198], R50 ;  /* 0x0000660020187a25 */ /* 0x000fe200078e0032 */
[----:B------:R-:W-:Y:S02]  /*0f10*/  @!P4 LEA.HI.X R27, R42, c[0x0][0x164], R0, 0x1, P6 ;  /* 0x000059002a1bca11 */ /* 0x000fe400030f0c00 */
[----:B------:R-:W-:Y:S01]  /*0f20*/  @!P1 IADD3 R16, P6, R52, 0x70, RZ ;  /* 0x0000007034109810 */ /* 0x000fe20007fde0ff */
[----:B------:R-:W-:Y:S02]  /*0f30*/  IMAD R0, R32, c[0x0][0x19c], R9 ;  /* 0x0000670020007a24 */ /* 0x000fe400078e0209 */
[----:B------:R-:W-:Y:S01]  /*0f40*/  @!P1 IMAD.MOV.U32 R6, RZ, RZ, R2 ;  /* 0x000000ffff069224 */ /* 0x000fe200078e0002 */
[----:B------:R-:W-:Y:S01]  /*0f50*/  SHF.R.S32.HI R2, RZ, 0x1f, R13 ;  /* 0x0000001fff027819 */ /* 0x000fe2000001140d */
[----:B------:R-:W-:Y:S01]  /*0f60*/  @!P1 IMAD.X R3, RZ, RZ, R53, P6 ;  /* 0x000000ffff039224 */ /* 0x000fe200030e0635 */
[----:B------:R-:W-:Y:S01]  /*0f70*/  IADD3 R18, P6, R18, R24, RZ ;  /* 0x0000001812127210 */ /* 0x000fe20007fde0ff */
[----:B------:R-:W-:Y:S01]  /*0f80*/  IMAD R4, R92, -0x80, R90 ;  /* 0xffffff805c047824 */ /* 0x000fe200078e025a */
[----:B------:R1:W-:Y:S01]  /*0f90*/  @!P4 LDGSTS.E.BYPASS.LTC128B.128 [R180+0x3000], [R26.64] ;  /* 0x030000001ab4cfae */ /* 0x0003e2000b901d48 */
[----:B------:R-:W-:Y:S01]  /*0fa0*/  @!P1 IMAD R3, R3, c[0x0][0x190], RZ ;  /* 0x0000640003039a24 */ /* 0x000fe200078e02ff */
[----:B------:R-:W-:Y:S01]  /*0fb0*/  IADD3.X R19, R7, R25, R0, P6, !PT ;  /* 0x0000001907137210 */ /* 0x000fe200037fe400 */
[----:B------:R-:W-:Y:S01]  /*0fc0*/  @!P1 IMAD.MOV.U32 R7, RZ, RZ, R17 ;  /* 0x000000ffff079224 */ /* 0x000fe200078e0011 */
[-C--:B------:R-:W-:Y:S01]  /*0fd0*/  ISETP.GE.AND P0, PT, R5, R4.reuse, PT ;  /* 0x000000040500720c */ /* 0x080fe20003f06270 */
[C---:B------:R-:W-:Y:S01]  /*0fe0*/  @!P1 IMAD R3, R16.reuse, c[0x0][0x194], R3 ;  /* 0x0000650010039a24 */ /* 0x040fe200078e0203 */
[----:B------:R-:W-:Y:S01]  /*0ff0*/  SHF.R.S32.HI R0, RZ, 0x1f, R92 ;  /* 0x0000001fff007819 */ /* 0x000fe2000001145c */
[----:B------:R-:W-:Y:S01]  /*1000*/  @!P1 IMAD.WIDE.U32 R16, R16, c[0x0][0x190], R6 ;  /* 0x0000640010109a25 */ /* 0x000fe200078e0006 */
[----:B------:R-:W-:-:S03]  /*1010*/  ISETP.GE.AND P2, PT, R32, R4, PT ;  /* 0x000000042000720c */ /* 0x000fc60003f46270 */
[----:B------:R-:W-:Y:S01]  /*1020*/  IMAD R12, R2, c[0x0][0x1b0], RZ ;  /* 0x00006c00020c7a24 */ /* 0x000fe200078e02ff */
[----:B------:R-:W-:Y:S01]  /*1030*/  @!P1 LEA R24, P6, R16, c[0x0][0x160], 0x1 ;  /* 0x0000580010189a11 */ /* 0x000fe200078c08ff */
[----:B------:R-:W-:Y:S02]  /*1040*/  IMAD.MOV.U32 R6, RZ, RZ, c[0x0][0x198] ;  /* 0x00006600ff067624 */ /* 0x000fe400078e00ff */
[----:B------:R-:W-:Y:S02]  /*1050*/  IMAD.MOV.U32 R7, RZ, RZ, 0x7 ;  /* 0x00000007ff077424 */ /* 0x000fe400078e00ff */
[C---:B------:R-:W-:Y:S02]  /*1060*/  IMAD R9, R13.reuse, c[0x0][0x1b4], R12 ;  /* 0x00006d000d097a24 */ /* 0x040fe400078e020c */
[----:B---3--:R-:W-:Y:S01]  /*1070*/  IMAD.WIDE.U32 R38, R13, c[0x0][0x1b0], R18 ;  /* 0x00006c000d267a25 */ /* 0x008fe200078e0012 */
[----:B------:R-:W-:-:S03]  /*1080*/  SHF.L.U64.HI R7, R6, R7, c[0x0][0x19c] ;  /* 0x0000670006077619 */ /* 0x000fc60000010207 */
[----:B------:R-:W-:Y:S01]  /*1090*/  IMAD.IADD R187, R39, 0x1, R9 ;  /* 0x0000000127bb7824 */ /* 0x000fe200078e0209 */
[----:B------:R3:W-:Y:S01]  /*10a0*/  STL.64 [R1+0x48], R38 ;  /* 0x0000482601007387 */ /* 0x0007e20000100a00 */
[----:B------:R-:W-:Y:S02]  /*10b0*/  @!P1 IMAD.IADD R3, R17, 0x1, R3 ;  /* 0x0000000111039824 */ /* 0x000fe400078e0203 */
[----:B------:R-:W-:Y:S02]  /*10c0*/  IMAD R9, R33, c[0x0][0x1a0], RZ ;  /* 0x0000680021097a24 */ /* 0x000fe400078e02ff */
[----:B------:R-:W-:Y:S01]  /*10d0*/  IMAD.WIDE.U32 R18, R32, c[0x0][0x1a0], R50 ;  /* 0x0000680020127a25 */ /* 0x000fe200078e0032 */
[----:B------:R-:W-:-:S03]  /*10e0*/  @!P1 LEA.HI.X R25, R16, c[0x0][0x164], R3, 0x1, P6 ;  /* 0x0000590010199a11 */ /* 0x000fc600030f0c03 */
[----:B------:R-:W-:Y:S01]  /*10f0*/  IMAD.SHL.U32 R31, R6, 0x80, RZ ;  /* 0x00000080061f7824 */ /* 0x000fe200078e00ff */
[----:B------:R-:W-:Y:S01]  /*1100*/  IADD3 R20, P3, R20, R18, RZ ;  /* 0x0000001214147210 */ /* 0x000fe20007f7e0ff */
[----:B------:R-:W-:Y:S01]  /*1110*/  IMAD R11, R7, R92, RZ ;  /* 0x0000005c070b7224 */ /* 0x000fe200078e02ff */
[----:B------:R3:W-:Y:S01]  /*1120*/  @!P1 LDGSTS.E.BYPASS.LTC128B.128 [R180+0x3800], [R24.64] ;  /* 0x0380000018b49fae */ /* 0x0007e2000b901d48 */
[----:B------:R-:W-:Y:S02]  /*1130*/  IMAD.MOV.U32 R186, RZ, RZ, R38 ;  /* 0x000000ffffba7224 */ /* 0x000fe400078e0026 */
[----:B------:R-:W-:Y:S02]  /*1140*/  IMAD R9, R32, c[0x0][0x1a4], R9 ;  /* 0x0000690020097a24 */ /* 0x000fe400078e0209 */
[-C--:B------:R-:W-:Y:S01]  /*1150*/  IMAD R11, R0, R31.reuse, R11 ;  /* 0x0000001f000b7224 */ /* 0x080fe200078e020b */
[----:B------:R-:W-:Y:S01]  /*1160*/  STL.64 [R1+0x50], R186 ;  /* 0x000050ba01007387 */ /* 0x000fe20000100a00 */
[----:B------:R-:W-:Y:S01]  /*1170*/  IMAD.WIDE.U32 R16, R92, R31, R186 ;  /* 0x0000001f5c107225 */ /* 0x000fe200078e00ba */
[----:B------:R-:W-:-:S02]  /*1180*/  IADD3.X R21, R14, R19, R9, P3, !PT ;  /* 0x000000130e157210 */ /* 0x000fc40001ffe409 */
[----:B------:R-:W-:Y:S01]  /*1190*/  ISETP.GE.AND P3, PT, R48, R4, PT ;  /* 0x000000043000720c */ /* 0x000fe20003f66270 */
[----:B------:R-:W-:Y:S01]  /*11a0*/  IMAD.MOV.U32 R3, RZ, RZ, c[0x0][0x19c] ;  /* 0x00006700ff037624 */ /* 0x000fe200078e00ff */
[----:B------:R-:W-:Y:S01]  /*11b0*/  @!P0 LEA R12, P6, R6, R16, 0x4 ;  /* 0x00000010060c8211 */ /* 0x000fe200078c20ff */
[----:B------:R-:W-:Y:S01]  /*11c0*/  IMAD.IADD R17, R17, 0x1, R11 ;  /* 0x0000000111117824 */ /* 0x000fe200078e020b */
[----:B--2---:R-:W-:Y:S01]  /*11d0*/  @!P2 LEA R34, P4, R16, c[0x0][0x168], 0x1 ;  /* 0x00005a001022aa11 */ /* 0x004fe200078808ff */
[----:B-1----:R-:W-:-:S03]  /*11e0*/  IMAD.WIDE.U32 R14, R6, 0x20, RZ ;  /* 0x00000020060e7825 */ /* 0x002fc600078e00ff */
[----:B------:R-:W-:Y:S01]  /*11f0*/  @!P0 LEA.HI.X R9, R6, R17, R3, 0x4, P6 ;  /* 0x0000001106098211 */ /* 0x000fe200030f2403 */
[----:B------:R-:W-:Y:S01]  /*1200*/  IMAD R2, R2, c[0x0][0x1b8], RZ ;  /* 0x00006e0002027a24 */ /* 0x000fe200078e02ff */
[----:B----4-:R-:W-:Y:S01]  /*1210*/  @!P0 LEA R22, P6, R12, c[0x0][0x168], 0x1 ;  /* 0x00005a000c168a11 */ /* 0x010fe200078c08ff */
[----:B------:R-:W-:Y:S01]  /*1220*/  IMAD.WIDE.U32 R40, R13, c[0x0][0x1b8], R20 ;  /* 0x00006e000d287a25 */ /* 0x000fe200078e0014 */
[----:B------:R-:W-:Y:S02]  /*1230*/  @!P2 LEA.HI.X R35, R16, c[0x0][0x16c], R17, 0x1, P4 ;  /* 0x00005b001023aa11 */ /* 0x000fe400020f0c11 */
[----:B------:R-:W-:Y:S01]  /*1240*/  @!P0 LEA.HI.X R23, R12, c[0x0][0x16c], R9, 0x1, P6 ;  /* 0x00005b000c178a11 */ /* 0x000fe200030f0c09 */
[----:B------:R-:W-:Y:S01]  /*1250*/  IMAD.SHL.U32 R9, R3, 0x20, RZ ;  /* 0x0000002003097824 */ /* 0x000fe200078e00ff */
[----:B------:R-:W-:Y:S01]  /*1260*/  ISETP.GE.AND P6, PT, R49, R4, PT ;  /* 0x000000043100720c */ /* 0x000fe20003fc6270 */
[----:B------:R1:W-:Y:S01]  /*1270*/  @!P2 LDGSTS.E.BYPASS.LTC128B.128 [R180+0x4000], [R34.64] ;  /* 0x0400000022b4afae */ /* 0x0003e2000b901d48 */
[----:B------:R-:W-:-:S02]  /*1280*/  @!P3 IADD3 R12, P5, R16, R14, RZ ;  /* 0x0000000e100cb210 */ /* 0x000fc40007fbe0ff */
[-C--:B------:R-:W-:Y:S01]  /*1290*/  ISETP.GE.AND P4, PT, R46, R4.reuse, PT ;  /* 0x000000042e00720c */ /* 0x080fe20003f86270 */
[----:B------:R2:W-:Y:S01]  /*12a0*/  @!P0 LDGSTS.E.BYPASS.LTC128B.128 [R180+0x4800], [R22.64] ;  /* 0x0480000016b48fae */ /* 0x0005e2000b901d48 */
[----:B------:R-:W-:Y:S02]  /*12b0*/  @!P3 IADD3.X R9, R17, R15, R9, P5, !PT ;  /* 0x0000000f1109b210 */ /* 0x000fe40002ffe409 */
[C---:B------:R-:W-:Y:S01]  /*12c0*/  @!P3 LEA R18, P5, R12.reuse, c[0x0][0x168], 0x1 ;  /* 0x00005a000c12ba11 */ /* 0x040fe200078a08ff */
[----:B------:R-:W-:Y:S01]  /*12d0*/  STL.64 [R1+0x40], R40 ;  /* 0x0000402801007387 */ /* 0x000fe20000100a00 */
[-C--:B------:R-:W-:Y:S02]  /*12e0*/  ISETP.GE.AND P2, PT, R45, R4.reuse, PT ;  /* 0x000000042d00720c */ /* 0x080fe40003f46270 */
[----:B------:R-:W-:Y:S01]  /*12f0*/  @!P3 LEA.HI.X R19, R12, c[0x0][0x16c], R9, 0x1, P5 ;  /* 0x00005b000c13ba11 */ /* 0x000fe200028f0c09 */
[----:B------:R-:W-:Y:S01]  /*1300*/  @!P6 IMAD R9, R3, 0x30, RZ ;  /* 0x000000300309e824 */ /* 0x000fe200078e02ff */
[----:B------:R-:W-:Y:S01]  /*1310*/  ISETP.GE.AND P5, PT, R47, R4, PT ;  /* 0x000000042f00720c */ /* 0x000fe20003fa6270 */
[----:B------:R-:W-:-:S02]  /*1320*/  @!P6 IMAD.WIDE.U32 R28, R6, 0x30, R16 ;  /* 0x00000030061ce825 */ /* 0x000fc400078e0010 */
[----:B------:R4:W-:Y:S02]  /*1330*/  @!P3 LDGSTS.E.BYPASS.LTC128B.128 [R180+0x5000], [R18.64] ;  /* 0x0500000012b4bfae */ /* 0x0009e4000b901d48 */
[----:B------:R-:W-:Y:S01]  /*1340*/  @!P6 IMAD.IADD R9, R29, 0x1, R9 ;  /* 0x000000011d09e824 */ /* 0x000fe200078e0209 */
[C---:B------:R-:W-:Y:S01]  /*1350*/  @!P6 LEA R14, P1, R28.reuse, c[0x0][0x168], 0x1 ;  /* 0x00005a001c0eea11 */ /* 0x040fe200078208ff */
[----:B------:R-:W-:Y:S02]  /*1360*/  @!P4 IMAD.MOV.U32 R26, RZ, RZ, R16 ;  /* 0x000000ffff1ac224 */ /* 0x000fe400078e0010 */
[----:B------:R-:W-:Y:S01]  /*1370*/  @!P4 IMAD.MOV.U32 R27, RZ, RZ, R17 ;  /* 0x000000ffff1bc224 */ /* 0x000fe200078e0011 */
[----:B------:R-:W-:Y:S01]  /*1380*/  @!P6 LEA.HI.X R15, R28, c[0x0][0x16c], R9, 0x1, P1 ;  /* 0x00005b001c0fea11 */ /* 0x000fe200008f0c09 */
[----:B------:R-:W-:Y:S01]  /*1390*/  IMAD R9, R13, c[0x0][0x1bc], R2 ;  /* 0x00006f000d097a24 */ /* 0x000fe200078e0202 */
[----:B------:R-:W-:Y:S01]  /*13a0*/  ISETP.GE.AND P1, PT, R44, R4, PT ;  /* 0x000000042c00720c */ /* 0x000fe20003f26270 */
[----:B------:R-:W-:Y:S01]  /*13b0*/  @!P4 IMAD R2, R3, 0x50, RZ ;  /* 0x000000500302c824 */ /* 0x000fe200078e02ff */
[C---:B------:R-:W-:Y:S01]  /*13c0*/  @!P5 LEA R12, P0, R6.reuse, R16, 0x6 ;  /* 0x00000010060cd211 */ /* 0x040fe200078030ff */
[----:B------:R-:W-:Y:S01]  /*13d0*/  @!P4 IMAD.WIDE.U32 R26, R6, 0x50, R26 ;  /* 0x00000050061ac825 */ /* 0x000fe200078e001a */
[----:B------:R4:W-:Y:S01]  /*13e0*/  @!P6 LDGSTS.E.BYPASS.LTC128B.128 [R180+0x5800], [R14.64] ;  /* 0x058000000eb4efae */ /* 0x0009e2000b901d48 */
[----:B------:R-:W-:-:S02]  /*13f0*/  ISETP.GE.AND P6, PT, R48, R4, PT ;  /* 0x000000043000720c */ /* 0x000fc40003fc6270 */
[----:B------:R-:W-:Y:S01]  /*1400*/  @!P5 LEA.HI.X R11, R6, R17, R3, 0x6, P0 ;  /* 0x00000011060bd211 */ /* 0x000fe200000f3403 */
[----:B--2---:R-:W-:Y:S01]  /*1410*/  @!P2 IMAD.MOV.U32 R22, RZ, RZ, R16 ;  /* 0x000000ffff16a224 */ /* 0x004fe200078e0010 */
[C---:B---3--:R-:W-:Y:S01]  /*1420*/  @!P5 LEA R24, P0, R12.reuse, c[0x0][0x168], 0x1 ;  /* 0x00005a000c18da11 */ /* 0x048fe200078008ff */
[----:B------:R-:W-:Y:S02]  /*1430*/  @!P2 IMAD.MOV.U32 R23, RZ, RZ, R17 ;  /* 0x000000ffff17a224 */ /* 0x000fe400078e0011 */
[----:B------:R-:W-:Y:S01]  /*1440*/  @!P4 IMAD.IADD R2, R27, 0x1, R2 ;  /* 0x000000011b02c824 */ /* 0x000fe200078e0202 */
[----:B------:R-:W-:Y:S01]  /*1450*/  @!P5 LEA.HI.X R25, R12, c[0x0][0x16c], R11, 0x1, P0 ;  /* 0x00005b000c19da11 */ /* 0x000fe200000f0c0b */
[----:B------:R-:W-:Y:S01]  /*1460*/  @!P2 IMAD R11, R3, 0x60, RZ ;  /* 0x00000060030ba824 */ /* 0x000fe200078e02ff */
[----:B------:R-:W-:Y:S01]  /*1470*/  @!P4 LEA R20, P0, R26, c[0x0][0x168], 0x1 ;  /* 0x00005a001a14ca11 */ /* 0x000fe200078008ff */
[----:B------:R-:W-:Y:S02]  /*1480*/  @!P2 IMAD.WIDE.U32 R22, R6, 0x60, R22 ;  /* 0x000000600616a825 */ /* 0x000fe400078e0016 */
[----:B------:R2:W-:Y:S01]  /*1490*/  @!P5 LDGSTS.E.BYPASS.LTC128B.128 [R180+0x6000], [R24.64] ;  /* 0x0600000018b4dfae */ /* 0x0005e2000b901d48 */
[----:B------:R-:W-:Y:S01]  /*14a0*/  @!P4 LEA.HI.X R21, R26, c[0x0][0x16c], R2, 0x1, P0 ;  /* 0x00005b001a15ca11 */ /* 0x000fe200000f0c02 */
[----:B------:R-:W-:Y:S01]  /*14b0*/  @!P1 IMAD.MOV.U32 R28, RZ, RZ, R16 ;  /* 0x000000ffff1c9224 */ /* 0x000fe200078e0010 */
[----:B-1----:R-:W-:Y:S01]  /*14c0*/  @!P2 LEA R34, P0, R22, c[0x0][0x168], 0x1 ;  /* 0x00005a001622aa11 */ /* 0x002fe200078008ff */
[----:B------:R-:W-:Y:S01]  /*14d0*/  @!P1 IMAD.MOV.U32 R29, RZ, RZ, R17 ;  /* 0x000000ffff1d9224 */ /* 0x000fe200078e0011 */
[----:B------:R-:W-:Y:S01]  /*14e0*/  ISETP.GE.AND P5, PT, R49, R4, PT ;  /* 0x000000043100720c */ /* 0x000fe20003fa6270 */
[----:B------:R-:W-:Y:S01]  /*14f0*/  IMAD R13, R0, c[0x0][0x1a0], RZ ;  /* 0x00006800000d7a24 */ /* 0x000fe200078e02ff */
[----:B------:R1:W-:Y:S01]  /*1500*/  @!P4 LDGSTS.E.BYPASS.LTC128B.128 [R180+0x6800], [R20.64] ;  /* 0x0680000014b4cfae */ /* 0x0003e2000b901d48 */
[----:B------:R-:W-:-:S02]  /*1510*/  @!P2 IMAD.IADD R11, R23, 0x1, R11 ;  /* 0x00000001170ba824 */ /* 0x000fc400078e020b */
[----:B------:R-:W-:Y:S02]  /*1520*/  @!P1 IMAD R0, R3, 0x70, RZ ;  /* 0x0000007003009824 */ /* 0x000fe400078e02ff */
[----:B------:R-:W-:Y:S01]  /*1530*/  @!P1 IMAD.WIDE.U32 R28, R6, 0x70, R28 ;  /* 0x00000070061c9825 */ /* 0x000fe200078e001c */
[----:B------:R-:W-:-:S03]  /*1540*/  @!P2 LEA.HI.X R35, R22, c[0x0][0x16c], R11, 0x1, P0 ;  /* 0x00005b001623aa11 */ /* 0x000fc600000f0c0b */
[----:B------:R-:W-:Y:S01]  /*1550*/  @!P1 IMAD.IADD R0, R29, 0x1, R0 ;  /* 0x000000011d009824 */ /* 0x000fe200078e0200 */
[----:B------:R-:W-:Y:S01]  /*1560*/  @!P1 LEA R22, P0, R28, c[0x0][0x168], 0x1 ;  /* 0x00005a001c169a11 */ /* 0x000fe200078008ff */
[----:B------:R3:W-:Y:S01]  /*1570*/  @!P2 LDGSTS.E.BYPASS.LTC128B.128 [R180+0x7000], [R34.64] ;  /* 0x0700000022b4afae */ /* 0x0007e2000b901d48 */
[----:B------:R-:W-:Y:S02]  /*1580*/  IMAD.WIDE.U32 R16, R92, c[0x0][0x1a0], RZ ;  /* 0x000068005c107a25 */ /* 0x000fe400078e00ff */
[----:B------:R-:W-:Y:S02]  /*1590*/  @!P1 LEA.HI.X R23, R28, c[0x0][0x16c], R0, 0x1, P0 ;  /* 0x00005b001c179a11 */ /* 0x000fe400000f0c00 */
[----:B------:R-:W-:Y:S01]  /*15a0*/  ISETP.GE.AND P0, PT, R5, R4, PT ;  /* 0x000000040500720c */ /* 0x000fe20003f06270 */
[----:B------:R-:W-:Y:S01]  /*15b0*/  IMAD R13, R92, c[0x0][0x1a4], R13 ;  /* 0x000069005c0d7a24 */ /* 0x000fe200078e020d */
[----:B------:R-:W-:Y:S01]  /*15c0*/  LEA R26, P3, R16, R40, 0x7 ;  /* 0x00000028101a7211 */ /* 0x000fe200078638ff */
[----:B------:R1:W-:Y:S01]  /*15d0*/  @!P1 LDGSTS.E.BYPASS.LTC128B.128 [R180+0x7800], [R22.64] ;  /* 0x0780000016b49fae */ /* 0x0003e2000b901d48 */
[----:B------:R-:W-:Y:S01]  /*15e0*/  IMAD.IADD R38, R41, 0x1, R9 ;  /* 0x0000000129267824 */ /* 0x000fe200078e0209 */
[----:B------:R-:W-:Y:S01]  /*15f0*/  ISETP.GE.AND P1, PT, R32, R4, PT ;  /* 0x000000042000720c */ /* 0x000fe20003f26270 */
[----:B------:R-:W-:Y:S01]  /*1600*/  IMAD.IADD R13, R17, 0x1, R13 ;  /* 0x00000001110d7824 */ /* 0x000fe200078e020d */
[----:B------:R-:W0:Y:S01]  /*1610*/  LDGDEPBAR ;  /* 0x00000000000079af */ /* 0x000e220000000000 */
[----:B------:R-:W-:-:S02]  /*1620*/  IMAD.MOV.U32 R28, RZ, RZ, c[0x0][0x1a0] ;  /* 0x00006800ff1c7624 */ /* 0x000fc400078e00ff */
[----:B------:R-:W-:Y:S01]  /*1630*/  IMAD.MOV.U32 R29, RZ, RZ, c[0x0][0x1a4] ;  /* 0x00006900ff1d7624 */ /* 0x000fe200078e00ff */
[----:B------:R-:W-:Y:S01]  /*1640*/  LEA.HI.X R27, R16, R38, R13, 0x7, P3 ;  /* 0x00000026101b7211 */ /* 0x000fe200018f3c0d */
[C---:B------:R-:W-:Y:S01]  /*1650*/  IMAD.WIDE.U32 R16, R28.reuse, 0x20, RZ ;  /* 0x000000201c107825 */ /* 0x040fe200078e00ff */
[----:B------:R-:W-:Y:S01]  /*1660*/  @!P0 LEA R12, P3, R28, R26, 0x4 ;  /* 0x0000001a1c0c8211 */ /* 0x000fe200078620ff */
[----:B------:R-:W-:Y:S01]  /*1670*/  STL [R1+0x18], R38 ;  /* 0x0000182601007387 */ /* 0x000fe20000100800 */
[----:B------:R-:W-:Y:S01]  /*1680*/  LEA.HI R13, R10, R91, RZ, 0x4 ;  /* 0x0000005b0a0d7211 */ /* 0x000fe200078f20ff */
[C---:B------:R-:W-:Y:S01]  /*1690*/  IMAD.SHL.U32 R11, R29.reuse, 0x20, RZ ;  /* 0x000000201d0b7824 */ /* 0x040fe200078e00ff */
[----:B------:R-:W-:Y:S01]  /*16a0*/  @!P0 LEA.HI.X R9, R28, R27, R29, 0x4, P3 ;  /* 0x0000001b1c098211 */ /* 0x000fe200018f241d */
[----:B------:R-:W-:Y:S01]  /*16b0*/  @!P5 IMAD R2, R29, 0x30, RZ ;  /* 0x000000301d02d824 */ /* 0x000fe200078e02ff */
[----:B----4-:R-:W-:Y:S01]  /*16c0*/  @!P0 LEA R18, P3, R12, c[0x0][0x170], 0x1 ;  /* 0x00005c000c128a11 */ /* 0x010fe200078608ff */
[----:B------:R-:W-:Y:S01]  /*16d0*/  @!P5 IMAD.WIDE.U32 R14, R28, 0x30, R26 ;  /* 0x000000301c0ed825 */ /* 0x000fe200078e001a */
[----:B------:R-:W-:-:S02]  /*16e0*/  @!P6 IADD3 R5, P2, R26, R16, RZ ;  /* 0x000000101a05e210 */ /* 0x000fc40007f5e0ff */
[----:B------:R-:W-:Y:S01]  /*16f0*/  @!P0 LEA.HI.X R19, R12, c[0x0][0x174], R9, 0x1, P3 ;  /* 0x00005d000c138a11 */ /* 0x000fe200018f0c09 */
[----:B------:R-:W-:Y:S01]  /*1700*/  @!P5 IMAD.IADD R2, R15, 0x1, R2 ;  /* 0x000000010f02d824 */ /* 0x000fe200078e0202 */
[----:B------:R-:W-:Y:S02]  /*1710*/  @!P6 IADD3.X R0, R27, R17, R11, P2, !PT ;  /* 0x000000111b00e210 */ /* 0x000fe400017fe40b */
[----:B--2---:R-:W-:Y:S02]  /*1720*/  @!P6 LEA R24, P3, R5, c[0x0][0x170], 0x1 ;  /* 0x00005c000518ea11 */ /* 0x004fe400078608ff */
[----:B------:R-:W-:Y:S01]  /*1730*/  @!P1 LEA R16, P4, R26, c[0x0][0x170], 0x1 ;  /* 0x00005c001a109a11 */ /* 0x000fe200078808ff */
[----:B------:R-:W-:-:S04]  /*1740*/  DEPBAR.LE SB0, 0x0 ;  /* 0x000080000000791a */ /* 0x000fc80000000000 */
[----:B------:R-:W-:Y:S01]  /*1750*/  BAR.SYNC.DEFER_BLOCKING 0x0 ;  /* 0x0000000000007b1d */ /* 0x000fe20000010000 */
[----:B------:R-:W-:Y:S02]  /*1760*/  @!P6 LEA.HI.X R25, R5, c[0x0][0x174], R0, 0x1, P3 ;  /* 0x00005d000519ea11 */ /* 0x000fe400018f0c00 */
[----:B------:R-:W-:Y:S02]  /*1770*/  LOP3.LUT R0, R13, 0xfffffff0, RZ, 0xc0, !PT ;  /* 0xfffffff00d007812 */ /* 0x000fe400078ec0ff */
[----:B------:R-:W-:Y:S02]  /*1780*/  @!P1 LEA.HI.X R17, R26, c[0x0][0x174], R27, 0x1, P4 ;  /* 0x00005d001a119a11 */ /* 0x000fe400020f0c1b */
[-C--:B------:R-:W-:Y:S01]  /*1790*/  ISETP.GE.AND P4, PT, R47, R4.reuse, PT ;  /* 0x000000042f00720c */ /* 0x080fe20003f86270 */
[----:B------:R-:W-:Y:S01]  /*17a0*/  IMAD.IADD R5, R91, 0x1, -R0 ;  /* 0x000000015b057824 */ /* 0x000fe200078e0a00 */
[----:B-1----:R-:W-:Y:S02]  /*17b0*/  @!P5 LEA R22, P2, R14, c[0x0][0x170], 0x1 ;  /* 0x00005c000e16da11 */ /* 0x002fe400078408ff */
[----:B------:R-:W-:-:S02]  /*17c0*/  ISETP.GE.AND P3, PT, R46, R4, PT ;  /* 0x000000042e00720c */ /* 0x000fc40003f66270 */
[----:B------:R-:W-:Y:S02]  /*17d0*/  SHF.R.S32.HI R12, RZ, 0x4, R13 ;  /* 0x00000004ff0c7819 */ /* 0x000fe4000001140d */
[----:B------:R-:W-:Y:S02]  /*17e0*/  @!P5 LEA.HI.X R23, R14, c[0x0][0x174], R2, 0x1, P2 ;  /* 0x00005d000e17da11 */ /* 0x000fe400010f0c02 */
[----:B------:R-:W-:Y:S02]  /*17f0*/  ISETP.GE.AND P2, PT, R45, R4, PT ;  /* 0x000000042d00720c */ /* 0x000fe40003f46270 */
[----:B------:R-:W-:Y:S02]  /*1800*/  SHF.R.S32.HI R2, RZ, 0x1f, R5 ;  /* 0x0000001fff027819 */ /* 0x000fe40000011405 */
[----:B------:R-:W-:Y:S02]  /*1810*/  LEA.HI R13, R13, R12, RZ, 0x1 ;  /* 0x0000000c0d0d7211 */ /* 0x000fe400078f08ff */
[----:B------:R-:W-:Y:S01]  /*1820*/  LEA.HI R2, R2, R5, RZ, 0x3 ;  /* 0x0000000502027211 */ /* 0x000fe200078f18ff */
[----:B------:R-:W-:Y:S01]  /*1830*/  @P1 STS.128 [R180+0x8000], RZ ;  /* 0x008000ffb4001388 */ /* 0x000fe20000000c00 */
[----:B------:R-:W-:Y:S01]  /*1840*/  LOP3.LUT R13, R13, 0xfffffffe, RZ, 0xc0, !PT ;  /* 0xfffffffe0d0d7812 */ /* 0x000fe200078ec0ff */
[----:B------:R-:W-:Y:S01]  /*1850*/  @!P3 IMAD R0, R29, 0x50, RZ ;  /* 0x000000501d00b824 */ /* 0x000fe200078e02ff */
[----:B------:R-:W-:Y:S01]  /*1860*/  LEA.HI R10, R10, R91, RZ, 0x5 ;  /* 0x0000005b0a0a7211 */ /* 0x000fe200078f28ff */
[----:B------:R-:W-:Y:S01]  /*1870*/  @!PT LDS RZ, [RZ] ;  /* 0x00000000fffff984 */ /* 0x000fe20000000800 */
[----:B------:R-:W-:Y:S01]  /*1880*/  @!PT LDS RZ, [RZ] ;  /* 0x00000000fffff984 */ /* 0x000fe20000000800 */
[----:B------:R-:W-:Y:S01]  /*1890*/  @!PT LDS RZ, [RZ] ;  /* 0x00000000fffff984 */ /* 0x000fe20000000800 */
[----:B------:R1:W-:Y:S01]  /*18a0*/  @!P1 LDGSTS.E.BYPASS.LTC128B.128 [R180+0x8000], [R16.64] ;  /* 0x0800000010b49fae */ /* 0x0003e2000b901d48 */
[----:B------:R-:W-:Y:S01]  /*18b0*/  ISETP.GE.AND P1, PT, R44, R4, PT ;  /* 0x000000042c00720c */ /* 0x000fe20003f26270 */
[----:B------:R-:W-:Y:S01]  /*18c0*/  IMAD.IADD R13, R12, 0x1, -R13 ;  /* 0x000000010c0d7824 */ /* 0x000fe200078e0a0d */
[----:B------:R-:W-:Y:S01]  /*18d0*/  LOP3.LUT R4, R2, 0xfffffff8, RZ, 0xc0, !PT ;  /* 0xfffffff802047812 */ /* 0x000fe200078ec0ff */
[----:B------:R-:W-:Y:S01]  /*18e0*/  @P0 STS.128 [R180+0x8800], RZ ;  /* 0x008800ffb4000388 */ /* 0x000fe20000000c00 */
[----:B------:R-:W-:Y:S01]  /*18f0*/  IMAD.SHL.U32 R12, R32, 0x8, RZ ;  /* 0x00000008200c7824 */ /* 0x000fe200078e00ff */
[----:B------:R-:W-:Y:S01]  /*1900*/  SHF.R.S32.HI R10, RZ, 0x5, R10 ;  /* 0x00000005ff0a7819 */ /* 0x000fe2000001140a */
[----:B------:R-:W-:Y:S01]  /*1910*/  @!P2 IMAD.MOV.U32 R32, RZ, RZ, R26 ;  /* 0x000000ffff20a224 */ /* 0x000fe200078e001a */
[----:B------:R-:W-:Y:S01]  /*1920*/  @!PT LDS RZ, [RZ] ;  /* 0x00000000fffff984 */ /* 0x000fe20000000800 */
[----:B------:R-:W-:Y:S01]  /*1930*/  @!PT LDS RZ, [RZ] ;  /* 0x00000000fffff984 */ /* 0x000fe20000000800 */
[----:B------:R-:W-:Y:S01]  /*1940*/  @!PT LDS RZ, [RZ] ;  /* 0x00000000fffff984 */ /* 0x000fe20000000800 */
[----:B------:R2:W-:Y:S01]  /*1950*/  @!P0 LDGSTS.E.BYPASS.LTC128B.128 [R180+0x8800], [R18.64] ;  /* 0x0880000012b48fae */ /* 0x0005e2000b901d48 */
[----:B------:R-:W-:Y:S01]  /*1960*/  @!P4 LEA R14, P0, R28, R26, 0x6 ;  /* 0x0000001a1c0ec211 */ /* 0x000fe200078030ff */
[----:B------:R-:W-:-:S02]  /*1970*/  @!P2 IMAD.MOV.U32 R33, RZ, RZ, R27 ;  /* 0x000000ffff21a224 */ /* 0x000fc400078e001b */
[----:B------:R-:W-:Y:S01]  /*1980*/  IMAD.IADD R4, R5, 0x1, -R4 ;  /* 0x0000000105047824 */ /* 0x000fe200078e0a04 */
[----:B------:R-:W-:Y:S01]  /*1990*/  @!P4 LEA.HI.X R9, R28, R27, R29, 0x6, P0 ;  /* 0x0000001b1c09c211 */ /* 0x000fe200000f341d */
[----:B------:R-:W-:Y:S01]  /*19a0*/  @!P2 IMAD R5, R29, 0x60, RZ ;  /* 0x000000601d05a824 */ /* 0x000fe200078e02ff */
[----:B------:R-:W-:Y:S01]  /*19b0*/  @!P4 LEA R20, P0, R14, c[0x0][0x170], 0x1 ;  /* 0x00005c000e14ca11 */ /* 0x000fe200078008ff */
[----:B------:R-:W-:Y:S01]  /*19c0*/  @!P2 IMAD.WIDE.U32 R32, R28, 0x60, R32 ;  /* 0x000000601c20a825 */ /* 0x000fe200078e0020 */
[----:B------:R-:W-:Y:S02]  /*19d0*/  @P6 STS.128 [R180+0x9000], RZ ;  /* 0x009000ffb4006388 */ /* 0x000fe40000000c00 */
[----:B------:R-:W-:Y:S01]  /*19e0*/  @!P4 LEA.HI.X R21, R14, c[0x0][0x174], R9, 0x1, P0 ;  /* 0x00005d000e15ca11 */ /* 0x000fe200000f0c09 */
[----:B------:R-:W-:Y:S01]  /*19f0*/  IMAD.SHL.U32 R9, R8, 0x40, RZ ;  /* 0x0000004008097824 */ /* 0x000fe200078e00ff */
[----:B------:R-:W-:Y:S01]  /*1a00*/  @!PT LDS RZ, [RZ] ;  /* 0x00000000fffff984 */ /* 0x000fe20000000800 */
[----:B------:R-:W-:Y:S01]  /*1a10*/  @!PT LDS RZ, [RZ] ;  /* 0x00000000fffff984 */ /* 0x000fe20000000800 */
[----:B------:R-:W-:Y:S01]  /*1a20*/  @!PT LDS RZ, [RZ] ;  /* 0x00000000fffff984 */ /* 0x000fe20000000800 */
[----:B------:R4:W-:Y:S01]  /*1a30*/  @!P6 LDGSTS.E.BYPASS.LTC128B.128 [R180+0x9000], [R24.64] ;  /* 0x0900000018b4efae */ /* 0x0009e2000b901d48 */
[----:B------:R-:W-:-:S02]  /*1a40*/  IMAD.SHL.U32 R14, R4, 0x40, RZ ;  /* 0x00000040040e7824 */ /* 0x000fc400078e00ff */
[----:B------:R-:W-:Y:S01]  /*1a50*/  @!P2 IMAD.IADD R5, R33, 0x1, R5 ;  /* 0x000000012105a824 */ /* 0x000fe200078e0205 */
[----:B------:R-:W-:Y:S01]  /*1a60*/  LOP3.LUT R9, R9, 0x1c0, RZ, 0xc0, !PT ;  /* 0x000001c009097812 */ /* 0x000fe200078ec0ff */
[----:B------:R-:W-:Y:S01]  /*1a70*/  IMAD.SHL.U32 R11, R13, 0x8, RZ ;  /* 0x000000080d0b7824 */ /* 0x000fe200078e00ff */
[----:B------:R-:W-:Y:S01]  /*1a80*/  LOP3.LUT R14, R14, 0x1c0, RZ, 0xc0, !PT ;  /* 0x000001c00e0e7812 */ /* 0x000fe200078ec0ff */
[----:B-1----:R-:W-:Y:S01]  /*1a90*/  @!P3 IMAD.MOV.U32 R16, RZ, RZ, R26 ;  /* 0x000000ffff10b224 */ /* 0x002fe200078e001a */
[----:B------:R-:W-:Y:S01]  /*1aa0*/  LOP3.LUT R12, R9, 0x8, R12, 0xf8, !PT ;  /* 0x00000008090c7812 */ /* 0x000fe200078ef80c */
[----:B------:R-:W-:Y:S01]  /*1ab0*/  @!P3 IMAD.MOV.U32 R17, RZ, RZ, R27 ;  /* 0x000000ffff11b224 */ /* 0x000fe200078e001b */
[----:B------:R-:W-:Y:S01]  /*1ac0*/  LOP3.LUT R11, R14, 0x8, R11, 0xf8, !PT ;  /* 0x000000080e0b7812 */ /* 0x000fe200078ef80b */
[C---:B------:R-:W-:Y:S01]  /*1ad0*/  @!P1 IMAD.WIDE.U32 R26, R28.reuse, 0x70, R26 ;  /* 0x000000701c1a9825 */ /* 0x040fe200078e001a */
[----:B------:R-:W-:Y:S01]  /*1ae0*/  SHF.R.U32.HI R88, RZ, 0x3, R14 ;  /* 0x00000003ff587819 */ /* 0x000fe2000001160e */
[----:B------:R-:W-:Y:S01]  /*1af0*/  @P5 STS.128 [R180+0x9800], RZ ;  /* 0x009800ffb4005388 */ /* 0x000fe20000000c00 */
[----:B------:R-:W-:Y:S01]  /*1b00*/  SHF.R.U32.HI R9, RZ, 0x3, R9 ;  /* 0x00000003ff097819 */ /* 0x000fe20000011609 */
[----:B------:R-:W-:Y:S01]  /*1b10*/  @!P3 IMAD.WIDE.U32 R16, R28, 0x50, R16 ;  /* 0x000000501c10b825 */ /* 0x000fe200078e0010 */
[----:B------:R-:W-:Y:S01]  /*1b20*/  LOP3.LUT R88, R11, R88, RZ, 0x3c, !PT ;  /* 0x000000580b587212 */ /* 0x000fe200078e3cff */
[----:B------:R-:W-:Y:S01]  /*1b30*/  @!PT LDS RZ, [RZ] ;  /* 0x00000000fffff984 */ /* 0x000fe20000000800 */
[----:B------:R-:W-:Y:S01]  /*1b40*/  @!PT LDS RZ, [RZ] ;  /* 0x00000000fffff984 */ /* 0x000fe20000000800 */
[----:B------:R-:W-:Y:S01]  /*1b50*/  @!PT LDS RZ, [RZ] ;  /* 0x00000000fffff984 */ /* 0x000fe20000000800 */
[----:B------:R1:W-:Y:S01]  /*1b60*/  @!P5 LDGSTS.E.BYPASS.LTC128B.128 [R180+0x9800], [R22.64] ;  /* 0x0980000016b4dfae */ /* 0x0003e2000b901d48 */
[----:B------:R-:W-:Y:S01]  /*1b70*/  LOP3.LUT R12, R12, R9, RZ, 0x3c, !PT ;  /* 0x000000090c0c7212 */ /* 0x000fe200078e3cff */
[----:B------:R-:W-:Y:S01]  /*1b80*/  @!P3 IMAD.IADD R0, R17, 0x1, R0 ;  /* 0x000000011100b824 */ /* 0x000fe200078e0200 */
[----:B--2---:R-:W-:Y:S01]  /*1b90*/  @!P3 LEA R18, P0, R16, c[0x0][0x170], 0x1 ;  /* 0x00005c001012ba11 */ /* 0x004fe200078008ff */
[----:B------:R-:W-:Y:S01]  /*1ba0*/  IMAD.SHL.U32 R89, R2, 0x40, RZ ;  /* 0x0000004002597824 */ /* 0x000fe200078e00ff */
[----:B------:R-:W-:Y:S01]  /*1bb0*/  @P4 STS.128 [R180+0xa000], RZ ;  /* 0x00a000ffb4004388 */ /* 0x000fe20000000c00 */
[----:B------:R-:W-:Y:S01]  /*1bc0*/  IMAD.SHL.U32 R91, R91, 0x2, RZ ;  /* 0x000000025b5b7824 */ /* 0x000fe200078e00ff */
[----:B------:R-:W-:Y:S01]  /*1bd0*/  @!P3 LEA.HI.X R19, R16, c[0x0][0x174], R0, 0x1, P0 ;  /* 0x00005d001013ba11 */ /* 0x000fe200000f0c00 */
[----:B------:R-:W-:Y:S01]  /*1be0*/  @!P1 IMAD R0, R29, 0x70, RZ ;  /* 0x000000701d009824 */ /* 0x000fe200078e02ff */
[----:B------:R-:W-:Y:S01]  /*1bf0*/  @!P2 LEA R16, P0, R32, c[0x0][0x170], 0x1 ;  /* 0x00005c002010aa11 */ /* 0x000fe200078008ff */
[----:B------:R-:W-:Y:S01]  /*1c00*/  @!PT LDS RZ, [RZ] ;  /* 0x00000000fffff984 */ /* 0x000fe20000000800 */
[----:B------:R-:W-:Y:S01]  /*1c10*/  @!PT LDS RZ, [RZ] ;  /* 0x00000000fffff984 */ /* 0x000fe20000000800 */
[----:B------:R-:W-:Y:S01]  /*1c20*/  @!PT LDS RZ, [RZ] ;  /* 0x00000000fffff984 */ /* 0x000fe20000000800 */
[----:B------:R1:W-:Y:S01]  /*1c30*/  @!P4 LDGSTS.E.BYPASS.LTC128B.128 [R180+0xa000], [R20.64] ;  /* 0x0a00000014b4cfae */ /* 0x0003e2000b901d48 */
[----:B------:R-:W-:-:S02]  /*1c40*/  LOP3.LUT R89, R89, 0xfffffe00, RZ, 0xc0, !PT ;  /* 0xfffffe0059597812 */ /* 0x000fc400078ec0ff */
[----:B------:R-:W-:Y:S01]  /*1c50*/  @!P2 LEA.HI.X R17, R32, c[0x0][0x174], R5, 0x1, P0 ;  /* 0x00005d002011aa11 */ /* 0x000fe200000f0c05 */
[----:B------:R-:W-:Y:S01]  /*1c60*/  @!P1 IMAD.IADD R5, R27, 0x1, R0 ;  /* 0x000000011b059824 */ /* 0x000fe200078e0200 */
[C---:B------:R-:W-:Y:S01]  /*1c70*/  @!P1 LEA R14, P0, R26.reuse, c[0x0][0x170], 0x1 ;  /* 0x00005c001a0e9a11 */ /* 0x040fe200078008ff */
[----:B------:R-:W-:Y:S01]  /*1c80*/  IMAD R0, R13, 0x200, R12 ;  /* 0x000002000d007824 */ /* 0x000fe200078e020c */
[----:B------:R-:W-:Y:S01]  /*1c90*/  @P3 STS.128 [R180+0xa800], RZ ;  /* 0x00a800ffb4003388 */ /* 0x000fe20000000c00 */
[----:B------:R-:W-:Y:S01]  /*1ca0*/  LOP3.LUT R91, R91, 0x6, RZ, 0xc0, !PT ;  /* 0x000000065b5b7812 */ /* 0x000fe200078ec0ff */
[----:B------:R-:W-:Y:S01]  /*1cb0*/  IMAD.IADD R252, R89, 0x1, R88 ;  /* 0x0000000159fc7824 */ /* 0x000fe200078e0258 */
[----:B------:R-:W-:Y:S01]  /*1cc0*/  @!P1 LEA.HI.X R15, R26, c[0x0][0x174], R5, 0x1, P0 ;  /* 0x00005d001a0f9a11 */ /* 0x000fe200000f0c05 */
[----:B------:R-:W-:Y:S01]  /*1cd0*/  IMAD R5, R10, 0x400, R89 ;  /* 0x000004000a057824 */ /* 0x000fe200078e0259 */
[----:B------:R-:W-:Y:S01]  /*1ce0*/  @!PT LDS RZ, [RZ] ;  /* 0x00000000fffff984 */ /* 0x000fe20000000800 */
[----:B------:R-:W-:Y:S01]  /*1cf0*/  @!PT LDS RZ, [RZ] ;  /* 0x00000000fffff984 */ /* 0x000fe20000000800 */
[----:B------:R-:W-:Y:S01]  /*1d00*/  @!PT LDS RZ, [RZ] ;  /* 0x00000000fffff984 */ /* 0x000fe20000000800 */
[----:B------:R2:W-:Y:S01]  /*1d10*/  @!P3 LDGSTS.E.BYPASS.LTC128B.128 [R180+0xa800], [R18.64] ;  /* 0x0a80000012b4bfae */ /* 0x0005e2000b901d48 */
[----:B------:R-:W-:-:S02]  /*1d20*/  IMAD.SHL.U32 R159, R0, 0x2, RZ ;  /* 0x00000002009f7824 */ /* 0x000fc400078e00ff */
[----:B------:R-:W-:Y:S01]  /*1d30*/  IMAD.IADD R2, R88, 0x1, R5 ;  /* 0x0000000158027824 */ /* 0x000fe200078e0205 */
[----:B------:R-:W-:Y:S01]  /*1d40*/  @P2 STS.128 [R180+0xb000], RZ ;  /* 0x00b000ffb4002388 */ /* 0x000fe20000000c00 */
[----:B------:R-:W-:Y:S01]  /*1d50*/  IMAD.MOV.U32 R0, RZ, RZ, 0x20 ;  /* 0x00000020ff007424 */ /* 0x000fe200078e00ff */
[C---:B------:R-:W-:Y:S01]  /*1d60*/  IADD3 R182, R159.reuse, 0x4040, RZ ;  /* 0x000040409fb67810 */ /* 0x040fe20007ffe0ff */
[----:B------:R-:W-:Y:S01]  /*1d70*/  IMAD.SHL.U32 R48, R2, 0x2, RZ ;  /* 0x0000000202307824 */ /* 0x000fe200078e00ff */
[----:B------:R-:W-:Y:S01]  /*1d80*/  @!PT LDS RZ, [RZ] ;  /* 0x00000000fffff984 */ /* 0x000fe20000000800 */
[----:B------:R-:W-:Y:S01]  /*1d90*/  @!PT LDS RZ, [RZ] ;  /* 0x00000000fffff984 */ /* 0x000fe20000000800 */
[----:B------:R-:W-:Y:S01]  /*1da0*/  @!PT LDS RZ, [RZ] ;  /* 0x00000000fffff984 */ /* 0x000fe20000000800 */
[----:B------:R2:W-:Y:S01]  /*1db0*/  @!P2 LDGSTS.E.BYPASS.LTC128B.128 [R180+0xb000], [R16.64] ;  /* 0x0b00000010b4afae */ /* 0x0005e2000b901d48 */
[----:B------:R-:W-:Y:S01]  /*1dc0*/  IADD3 R2, R159, 0x4000, RZ ;  /* 0x000040009f027810 */ /* 0x000fe20007ffe0ff */
[----:B------:R-:W-:Y:S02]  /*1dd0*/  IMAD R91, R92, 0x80, R91 ;  /* 0x000000805c5b7824 */ /* 0x000fe400078e025b */
[----:B------:R-:W-:Y:S04]  /*1de0*/  @P1 STS.128 [R180+0xb800], RZ ;  /* 0x00b800ffb4001388 */ /* 0x000fe80000000c00 */
[----:B------:R-:W-:Y:S01]  /*1df0*/  @!PT LDS RZ, [RZ] ;  /* 0x00000000fffff984 */ /* 0x000fe20000000800 */
[----:B------:R-:W-:Y:S01]  /*1e00*/  @!PT LDS RZ, [RZ] ;  /* 0x00000000fffff984 */ /* 0x000fe20000000800 */
[----:B------:R-:W-:Y:S01]  /*1e10*/  @!PT LDS RZ, [RZ] ;  /* 0x00000000fffff984 */ /* 0x000fe20000000800 */
[----:B------:R1:W-:Y:S01]  /*1e20*/  @!P1 LDGSTS.E.BYPASS.LTC128B.128 [R180+0xb800], [R14.64] ;  /* 0x0b8000000eb49fae */ /* 0x0003e2000b901d48 */
[----:B------:R-:W-:Y:S01]  /*1e30*/  R2P PR, R4, 0x6 ;  /* 0x0000000604007804 */ /* 0x000fe20000000000 */
[----:B------:R-:W-:-:S02]  /*1e40*/  IMAD.MOV.U32 R4, RZ, RZ, 0x10 ;  /* 0x00000010ff047424 */ /* 0x000fc400078e00ff */
[----:B------:R-:W-:Y:S02]  /*1e50*/  LDSM.16.M88.4 R40, [R48] ;  /* 0x000000003028783b */ /* 0x000fe40000000200 */
[----:B------:R-:W-:Y:S02]  /*1e60*/  SEL R5, R0, 0xffffffe0, !P2 ;  /* 0xffffffe000057807 */ /* 0x000fe40005000000 */
[----:B------:R-:W2:Y:S01]  /*1e70*/  LDSM.16.M88.4 R56, [R159+0x4000] ;  /* 0x004000009f38783b */ /* 0x000ea20000000200 */
[----:B------:R-:W-:Y:S02]  /*1e80*/  SEL R4, R4, 0xfffffff0, !P1 ;  /* 0xfffffff004047807 */ /* 0x000fe40004800000 */
[----:B------:R-:W-:Y:S01]  /*1e90*/  R2P PR, R8, 0x6 ;  /* 0x0000000608007804 */ /* 0x000fe20000000000 */
[----:B-----5:R-:W5:Y:S01]  /*1ea0*/  LDSM.16.M88.4 R36, [R48+0x2000] ;  /* 0x002000003024783b */ /* 0x020f620000000200 */
[--C-:B------:R-:W-:Y:S01]  /*1eb0*/  IMAD R8, R5, 0x2, R48.reuse ;  /* 0x0000000205087824 */ /* 0x100fe200078e0230 */
[----:B------:R-:W-:Y:S01]  /*1ec0*/  ISETP.GE.AND P4, PT, R91, R90, PT ;  /* 0x0000005a5b00720c */ /* 0x000fe20003f86270 */
[----:B------:R-:W-:Y:S01]  /*1ed0*/  IMAD R49, R4, 0x2, R48 ;  /* 0x0000000204317824 */ /* 0x000fe200078e0230 */
[----:B------:R-:W-:Y:S01]  /*1ee0*/  SEL R0, R0, 0xffffffe0, !P1 ;  /* 0xffffffe000007807 */ /* 0x000fe20004800000 */
[----:B------:R-:W-:Y:S04]  /*1ef0*/  STL [R1+0x14], R48 ;  /* 0x0000143001007387 */ /* 0x000fe80000100800 */
[----:B------:R-:W-:Y:S01]  /*1f00*/  IMAD.IADD R251, R159, 0x1, R0 ;  /* 0x000000019ffb7824 */ /* 0x000fe200078e0200 */
[----:B---3--:R-:W-:Y:S02]  /*1f10*/  LDSM.16.M88.4 R32, [R49] ;  /* 0x000000003120783b */ /* 0x008fe40000000200 */
[----:B------:R-:W-:Y:S01]  /*1f20*/  @P2 IADD3 R182, R2, -0x40, RZ ;  /* 0xffffffc002b62810 */ /* 0x000fe20007ffe0ff */
[----:B------:R-:W-:Y:S01]  /*1f30*/  IMAD R2, R4, 0x2, R8 ;  /* 0x0000000204027824 */ /* 0x000fe200078e0208 */
[----:B------:R-:W3:Y:S02]  /*1f40*/  LDSM.16.M88.4 R44, [R251+0x4000] ;  /* 0x00400000fb2c783b */ /* 0x000ee40000000200 */
[----:B------:R-:W-:Y:S01]  /*1f50*/  IADD3 R247, R182, 0x800, RZ ;  /* 0x00000800b6f77810 */ /* 0x000fe20007ffe0ff */
[----:B------:R-:W-:Y:S01]  /*1f60*/  IMAD.IADD R198, R0, 0x1, R182 ;  /* 0x0000000100c67824 */ /* 0x000fe200078e02b6 */
[----:B----4-:R-:W4:Y:S01]  /*1f70*/  LDSM.16.M88.4 R24, [R49+0x2000] ;  /* 0x002000003118783b */ /* 0x010f220000000200 */
[----:B------:R-:W-:-:S02]  /*1f80*/  IADD3 R246, R182, 0x1000, RZ ;  /* 0x00001000b6f67810 */ /* 0x000fc40007ffe0ff */
[C---:B------:R-:W-:Y:S01]  /*1f90*/  IADD3 R245, R182.reuse, 0x1800, RZ ;  /* 0x00001800b6f57810 */ /* 0x040fe20007ffe0ff */
[----:B------:R-:W-:Y:S01]  /*1fa0*/  LDSM.16.M88.4 R80, [R182] ;  /* 0x00000000b650783b */ /* 0x000fe20000000200 */
[C---:B------:R-:W-:Y:S02]  /*1fb0*/  IADD3 R244, R182.reuse, 0x2000, RZ ;  /* 0x00002000b6f47810 */ /* 0x040fe40007ffe0ff */
[C---:B------:R-:W-:Y:S01]  /*1fc0*/  IADD3 R203, R182.reuse, 0x2800, RZ ;  /* 0x00002800b6cb7810 */ /* 0x040fe20007ffe0ff */
[----:B-1----:R-:W1:Y:S01]  /*1fd0*/  LDSM.16.M88.4 R20, [R8] ;  /* 0x000000000814783b */ /* 0x002e620000000200 */
[C---:B------:R-:W-:Y:S02]  /*1fe0*/  IADD3 R202, R182.reuse, 0x3000, RZ ;  /* 0x00003000b6ca7810 */ /* 0x040fe40007ffe0ff */
[----:B------:R-:W-:Y:S01]  /*1ff0*/  IADD3 R200, R182, 0x3800, RZ ;  /* 0x00003800b6c87810 */ /* 0x000fe20007ffe0ff */
[----:B--2---:R-:W2:Y:S04]  /*2000*/  LDSM.16.M88.4 R16, [R8+0x2000] ;  /* 0x002000000810783b */ /* 0x004ea80000000200 */
[----:B------:R-:W-:Y:S01]  /*2010*/  STL [R1+0x10], R159 ;  /* 0x0000109f01007387 */ /* 0x000fe20000100800 */
[-C--:B------:R-:W-:Y:S03]  /*2020*/  HMMA.16816.F32 R76, R40, R56.reuse, RZ ;  /* 0x00000038284c723c */ /* 0x080fe600000018ff */
[----:B------:R-:W-:Y:S04]  /*2030*/  STL [R1+0xc], R49 ;  /* 0x00000c3101007387 */ /* 0x000fe80000100800 */
[----:B------:R-:W-:Y:S01]  /*2040*/  LDSM.16.M88.4 R48, [R198] ;  /* 0x00000000c630783b */ /* 0x000fe20000000200 */
[----:B-----5:R-:W-:Y:S03]  /*2050*/  HMMA.16816.F32 R52, R36, R56, RZ ;  /* 0x000000382434723c */ /* 0x020fe600000018ff */
[----:B------:R-:W5:Y:S04]  /*2060*/  LDSM.16.M88.4 R12, [R2] ;  /* 0x00000000020c783b */ /* 0x000f680000000200 */
[----:B------:R-:W2:Y:S01]  /*2070*/  LDSM.16.M88.4 R68, [R159+0x4800] ;  /* 0x004800009f44783b */ /* 0x000ea20000000200 */
[----:B------:R-:W-:Y:S03]  /*2080*/  HMMA.16816.F32 R60, R40, R58, RZ ;  /* 0x0000003a283c723c */ /* 0x000fe600000018ff */
[----:B------:R-:W-:Y:S04]  /*2090*/  STL [R1+0x4], R182 ;  /* 0x000004b601007387 */ /* 0x000fe80000100800 */
[----:B------:R-:W-:Y:S01]  /*20a0*/  STL [R1+0x8], R8 ;  /* 0x0000080801007387 */ /* 0x000fe20000100800 */
[----:B---3--:R-:W-:Y:S03]  /*20b0*/  HMMA.16816.F32 R76, R32, R44, R76 ;  /* 0x0000002c204c723c */ /* 0x008fe6000000184c */
[----:B------:R-:W3:Y:S04]  /*20c0*/  LDSM.16.M88.4 R8, [R2+0x2000] ;  /* 0x002000000208783b */ /* 0x000ee80000000200 */
[----:B------:R-:W2:Y:S01]  /*20d0*/  LDSM.16.M88.4 R64, [R251+0x4800] ;  /* 0x00480000fb40783b */ /* 0x000ea20000000200 */
[----:B------:R-:W-:Y:S03]  /*20e0*/  HMMA.16816.F32 R56, R36, R58, RZ ;  /* 0x0000003a2438723c */ /* 0x000fe600000018ff */
[----:B------:R-:W3:Y:S04]  /*20f0*/  LDSM.16.M88.4 R84, [R182+0x800] ;  /* 0x00080000b654783b */ /* 0x000ee80000000200 */
[----:B------:R2:W-:Y:S01]  /*2100*/  STL [R1], R2 ;  /* 0x0000000201007387 */ /* 0x0005e20000100800 */
[----:B----4-:R-:W-:Y:S03]  /*2110*/  HMMA.16816.F32 R52, R24, R44, R52 ;  /* 0x0000002c1834723c */ /* 0x010fe60000001834 */
[----:B------:R-:W0:Y:S05]  /*2120*/  LDGDEPBAR ;  /* 0x00000000000079af */ /* 0x000e2a0000000000 */
[----:B-1----:R-:W-:Y:S08]  /*2130*/  HMMA.16816.F32 R76, R20, R80, R76 ;  /* 0x00000050144c723c */ /* 0x002ff0000000184c */
[-C--:B------:R-:W-:Y:S08]  /*2140*/  HMMA.16816.F32 R60, R32, R46.reuse, R60 ;  /* 0x0000002e203c723c */ /* 0x080ff0000000183c */
[----:B------:R-:W-:Y:S08]  /*2150*/  HMMA.16816.F32 R56, R24, R46, R56 ;  /* 0x0000002e1838723c */ /* 0x000ff00000001838 */
[----:B--2---:R-:W-:Y:S08]  /*2160*/  HMMA.16816.F32 R52, R16, R80, R52 ;  /* 0x000000501034723c */ /* 0x004ff00000001834 */
[----:B-----5:R-:W-:Y:S08]  /*2170*/  HMMA.16816.F32 R76, R12, R48, R76 ;  /* 0x000000300c4c723c */ /* 0x020ff0000000184c */
[----:B------:R-:W-:Y:S08]  /*2180*/  HMMA.16816.F32 R72, R40, R68, RZ ;  /* 0x000000442848723c */ /* 0x000ff000000018ff */
[-C--:B------:R-:W-:Y:S08]  /*2190*/  HMMA.16816.F32 R60, R20, R82.reuse, R60 ;  /* 0x00000052143c723c */ /* 0x080ff0000000183c */
[----:B------:R-:W-:Y:S01]  /*21a0*/  HMMA.16816.F32 R56, R16, R82, R56 ;  /* 0x000000521038723c */ /* 0x000fe20000001838 */
[----:B------:R-:W-:Y:S01]  /*21b0*/  FMUL.FTZ R76, R76, c[0x0][0x2ec] ;  /* 0x0000bb004c4c7a20 */ /* 0x000fe20000410000 */
[----:B------:R-:W-:Y:S01]  /*21c0*/  LDSM.16.M88.4 R80, [R198+0x800] ;  /* 0x00080000c650783b */ /* 0x000fe20000000200 */
[----:B------:R-:W-:-:S02]  /*21d0*/  FMUL.FTZ R77, R77, c[0x0][0x2ec] ;  /* 0x0000bb004d4d7a20 */ /* 0x000fc40000410000 */
[----:B------:R-:W-:Y:S01]  /*21e0*/  FMUL.FTZ R78, R78, c[0x0][0x2ec] ;  /* 0x0000bb004e4e7a20 */ /* 0x000fe20000410000 */
[----:B------:R-:W-:Y:S01]  /*21f0*/  MUFU.TANH R104, R76 ;  /* 0x0000004c00687308 */ /* 0x000fe20000002400 */
[----:B------:R-:W-:Y:S01]  /*2200*/  FMUL.FTZ R79, R79, c[0x0][0x2ec] ;  /* 0x0000bb004f4f7a20 */ /* 0x000fe20000410000 */
[----:B------:R-:W-:Y:S06]  /*2210*/  HMMA.16816.F32 R44, R36, R68, RZ ;  /* 0x00000044242c723c */ /* 0x000fec00000018ff */
[----:B------:R-:W-:Y:S02]  /*2220*/  MUFU.TANH R103, R77 ;  /* 0x0000004d00677308 */ /* 0x000fe40000002400 */
[----:B---3--:R-:W-:Y:S06]  /*2230*/  HMMA.16816.F32 R52, R8, R48, R52 ;  /* 0x000000300834723c */ /* 0x008fec0000001834 */
[----:B------:R-:W-:Y:S02]  /*2240*/  MUFU.TANH R102, R78 ;  /* 0x0000004e00667308 */ /* 0x000fe40000002400 */
[----:B------:R-:W-:Y:S06]  /*2250*/  HMMA.16816.F32 R72, R32, R64, R72 ;  /* 0x000000402048723c */ /* 0x000fec0000001848 */
[----:B------:R1:W-:Y:S02]  /*2260*/  MUFU.TANH R101, R79 ;  /* 0x0000004f00657308 */ /* 0x0003e40000002400 */
[-C--:B------:R-:W-:Y:S08]  /*2270*/  HMMA.16816.F32 R60, R12, R50.reuse, R60 ;  /* 0x000000320c3c723c */ /* 0x080ff0000000183c */
[----:B------:R-:W-:Y:S01]  /*2280*/  HMMA.16816.F32 R56, R8, R50, R56 ;  /* 0x000000320838723c */ /* 0x000fe20000001838 */
[----:B------:R-:W-:-:S02]  /*2290*/  FMUL.FTZ R52, R52, c[0x0][0x2ec] ;  /* 0x0000bb0034347a20 */ /* 0x000fc40000410000 */
[----:B------:R-:W-:Y:S02]  /*22a0*/  FMUL.FTZ R53, R53, c[0x0][0x2ec] ;  /* 0x0000bb0035357a20 */ /* 0x000fe40000410000 */
[----:B------:R-:W-:Y:S01]  /*22b0*/  MUFU.TANH R100, R52 ;  /* 0x0000003400647308 */ /* 0x000fe20000002400 */
[----:B-1----:R-:W1:Y:S01]  /*22c0*/  LDSM.16.M88.4 R76, [R159+0x5000] ;  /* 0x005000009f4c783b */ /* 0x002e620000000200 */
[----:B------:R-:W-:Y:S01]  /*22d0*/  FMUL.FTZ R98, R54, c[0x0][0x2ec] ;  /* 0x0000bb0036627a20 */ /* 0x000fe20000410000 */
[----:B------:R-:W-:Y:S01]  /*22e0*/  HMMA.16816.F32 R44, R24, R64, R44 ;  /* 0x00000040182c723c */ /* 0x000fe2000000182c */
[----:B------:R-:W-:-:S04]  /*22f0*/  FMUL.FTZ R97, R55, c[0x0][0x2ec] ;  /* 0x0000bb0037617a20 */ /* 0x000fc80000410000 */
[----:B------:R2:W-:Y:S03]  /*2300*/  MUFU.TANH R99, R53 ;  /* 0x0000003500637308 */ /* 0x0005e60000002400 */
[----:B------:R-:W-:Y:S01]  /*2310*/  HMMA.16816.F32 R48, R40, R70, RZ ;  /* 0x000000462830723c */ /* 0x000fe200000018ff */
[----:B------:R-:W-:Y:S02]  /*2320*/  FMUL.FTZ R60, R60, c[0x0][0x2ec] ;  /* 0x0000bb003c3c7a20 */ /* 0x000fe40000410000 */
[----:B------:R-:W-:Y:S02]  /*2330*/  FMUL.FTZ R61, R61, c[0x0][0x2ec] ;  /* 0x0000bb003d3d7a20 */ /* 0x000fe40000410000 */
[----:B------:R-:W-:Y:S01]  /*2340*/  FMUL.FTZ R62, R62, c[0x0][0x2ec] ;  /* 0x0000bb003e3e7a20 */ /* 0x000fe20000410000 */
[----:B------:R-:W-:Y:S01]  /*2350*/  MUFU.TANH R96, R60 ;  /* 0x0000003c00607308 */ /* 0x000fe20000002400 */
[----:B------:R-:W-:Y:S01]  /*2360*/  FMUL.FTZ R63, R63, c[0x0][0x2ec] ;  /* 0x0000bb003f3f7a20 */ /* 0x000fe20000410000 */
[----:B------:R-:W-:Y:S01]  /*2370*/  HMMA.16816.F32 R72, R20, R84, R72 ;  /* 0x000000541448723c */ /* 0x000fe20000001848 */
[----:B------:R-:W-:-:S02]  /*2380*/  FMUL.FTZ R2, R56, c[0x0][0x2ec] ;  /* 0x0000bb0038027a20 */ /* 0x000fc40000410000 */
[----:B------:R-:W-:Y:S02]  /*2390*/  FMUL.FTZ R0, R57, c[0x0][0x2ec] ;  /* 0x0000bb0039007a20 */ /* 0x000fe40000410000 */
[----:B------:R-:W-:Y:S01]  /*23a0*/  FMUL.FTZ R106, R58, c[0x0][0x2ec] ;  /* 0x0000bb003a6a7a20 */ /* 0x000fe20000410000 */
[----:B------:R-:W-:Y:S01]  /*23b0*/  MUFU.TANH R95, R61 ;  /* 0x0000003d005f7308 */ /* 0x000fe20000002400 */
[----:B------:R-:W-:Y:S01]  /*23c0*/  FMUL.FTZ R105, R59, c[0x0][0x2ec] ;  /* 0x0000bb003b697a20 */ /* 0x000fe20000410000 */
[----:B--2---:R-:W-:Y:S01]  /*23d0*/  HMMA.16816.F32 R52, R36, R70, RZ ;  /* 0x000000462434723c */ /* 0x004fe200000018ff */
[----:B------:R-:W2:Y:S04]  /*23e0*/  LDSM.16.M88.4 R68, [R251+0x5000] ;  /* 0x00500000fb44783b */ /* 0x000ea80000000200 */
[----:B------:R-:W3:Y:S01]  /*23f0*/  LDSM.16.M88.4 R56, [R182+0x1000] ;  /* 0x00100000b638783b */ /* 0x000ee20000000200 */
[----:B------:R-:W-:Y:S02]  /*2400*/  MUFU.TANH R94, R62 ;  /* 0x0000003e005e7308 */ /* 0x000fe40000002400 */
[----:B------:R-:W-:Y:S06]  /*2410*/  HMMA.16816.F32 R44, R16, R84, R44 ;  /* 0x00000054102c723c */ /* 0x000fec000000182c */
[----:B------:R-:W-:Y:S02]  /*2420*/  MUFU.TANH R93, R63 ;  /* 0x0000003f005d7308 */ /* 0x000fe40000002400 */
[-C--:B------:R-:W-:Y:S06]  /*2430*/  HMMA.16816.F32 R48, R32, R66.reuse, R48 ;  /* 0x000000422030723c */ /* 0x080fec0000001830 */
[----:B------:R-:W4:Y:S02]  /*2440*/  MUFU.TANH R98, R98 ;  /* 0x0000006200627308 */ /* 0x000f240000002400 */
[----:B------:R-:W-:Y:S06]  /*2450*/  HMMA.16816.F32 R52, R24, R66, R52 ;  /* 0x000000421834723c */ /* 0x000fec0000001834 */
[----:B------:R-:W-:Y:S02]  /*2460*/  MUFU.TANH R97, R97 ;  /* 0x0000006100617308 */ /* 0x000fe40000002400 */
[----:B-1----:R-:W-:Y:S06]  /*2470*/  HMMA.16816.F32 R64, R40, R76, RZ ;  /* 0x0000004c2840723c */ /* 0x002fec00000018ff */
[----:B------:R-:W1:Y:S01]  /*2480*/  MUFU.TANH R2, R2 ;  /* 0x0000000200027308 */ /* 0x000e620000002400 */
[----:B----4-:R-:W-:Y:S01]  /*2490*/  FSEL R161, R98, -INF , !P4 ;  /* 0xff80000062a17808 */ /* 0x010fe20006000000 */
[----:B------:R-:W-:Y:S06]  /*24a0*/  HMMA.16816.F32 R72, R12, R80, R72 ;  /* 0x000000500c48723c */ /* 0x000fec0000001848 */
[----:B------:R-:W4:Y:S02]  /*24b0*/  MUFU.TANH R106, R106 ;  /* 0x0000006a006a7308 */ /* 0x000f240000002400 */
[----:B------:R-:W-:Y:S06]  /*24c0*/  HMMA.16816.F32 R60, R36, R76, RZ ;  /* 0x0000004c243c723c */ /* 0x000fec00000018ff */
[----:B------:R-:W-:Y:S02]  /*24d0*/  MUFU.TANH R0, R0 ;  /* 0x0000000000007308 */ /* 0x000fe40000002400 */
[----:B------:R-:W-:Y:S06]  /*24e0*/  HMMA.16816.F32 R44, R8, R80, R44 ;  /* 0x00000050082c723c */ /* 0x000fec000000182c */
[----:B------:R-:W-:Y:S02]  /*24f0*/  MUFU.TANH R105, R105 ;  /* 0x0000006900697308 */ /* 0x000fe40000002400 */
[----:B------:R-:W-:Y:S01]  /*2500*/  HMMA.16816.F32 R48, R20, R86, R48 ;  /* 0x000000561430723c */ /* 0x000fe20000001830 */
[----:B------:R-:W-:-:S02]  /*2510*/  FMUL.FTZ R72, R72, c[0x0][0x2ec] ;  /* 0x0000bb0048487a20 */ /* 0x000fc40000410000 */
[----:B------:R-:W-:Y:S02]  /*2520*/  FMUL.FTZ R73, R73, c[0x0][0x2ec] ;  /* 0x0000bb0049497a20 */ /* 0x000fe40000410000 */
[----:B------:R-:W-:Y:S01]  /*2530*/  FMUL.FTZ R109, R74, c[0x0][0x2ec] ;  /* 0x0000bb004a6d7a20 */ /* 0x000fe20000410000 */
[----:B------:R-:W-:Y:S01]  /*2540*/  MUFU.TANH R107, R72 ;  /* 0x00000048006b7308 */ /* 0x000fe20000002400 */
[----:B------:R-:W-:Y:S01]  /*2550*/  FMUL.FTZ R110, R75, c[0x0][0x2ec] ;  /* 0x0000bb004b6e7a20 */ /* 0x000fe20000410000 */
[----:B------:R-:W-:Y:S01]  /*2560*/  HMMA.16816.F32 R52, R16, R86, R52 ;  /* 0x000000561034723c */ /* 0x000fe20000001834 */
[----:B------:R-:W-:Y:S05]  /*2570*/  LDSM.16.M88.4 R84, [R182+0x1800] ;  /* 0x00180000b654783b */ /* 0x000fea0000000200 */
[----:B------:R5:W-:Y:S02]  /*2580*/  MUFU.TANH R108, R73 ;  /* 0x00000049006c7308 */ /* 0x000be40000002400 */
[----:B--2---:R-:W-:Y:S01]  /*2590*/  HMMA.16816.F32 R64, R32, R68, R64 ;  /* 0x000000442040723c */ /* 0x004fe20000001840 */
[----:B------:R-:W-:-:S02]  /*25a0*/  FMUL.FTZ R44, R44, c[0x0][0x2ec] ;  /* 0x0000bb002c2c7a20 */ /* 0x000fc40000410000 */
[----:B------:R-:W-:Y:S02]  /*25b0*/  FMUL.FTZ R112, R45, c[0x0][0x2ec] ;  /* 0x0000bb002d707a20 */ /* 0x000fe40000410000 */
[----:B------:R-:W-:Y:S01]  /*25c0*/  FMUL.FTZ R113, R46, c[0x0][0x2ec] ;  /* 0x0000bb002e717a20 */ /* 0x000fe20000410000 */
[----:B------:R2:W-:Y:S01]  /*25d0*/  MUFU.TANH R111, R44 ;  /* 0x0000002c006f7308 */ /* 0x0005e20000002400 */
[----:B------:R-:W-:Y:S01]  /*25e0*/  FMUL.FTZ R114, R47, c[0x0][0x2ec] ;  /* 0x0000bb002f727a20 */ /* 0x000fe20000410000 */
[----:B------:R-:W-:Y:S01]  /*25f0*/  HMMA.16816.F32 R60, R24, R68, R60 ;  /* 0x00000044183c723c */ /* 0x000fe2000000183c */
[----:B-----5:R-:W5:Y:S05]  /*2600*/  LDSM.16.M88.4 R72, [R198+0x1000] ;  /* 0x00100000c648783b */ /* 0x020f6a0000000200 */
[----:B------:R-:W-:Y:S02]  /*2610*/  MUFU.TANH R109, R109 ;  /* 0x0000006d006d7308 */ /* 0x000fe40000002400 */
[-C--:B------:R-:W-:Y:S01]  /*2620*/  HMMA.16816.F32 R48, R12, R82.reuse, R48 ;  /* 0x000000520c30723c */ /* 0x080fe20000001830 */
[----:B--2---:R-:W2:Y:S05]  /*2630*/  LDSM.16.M88.4 R44, [R159+0x5800] ;  /* 0x005800009f2c783b */ /* 0x004eaa0000000200 */
[----:B------:R-:W1:Y:S02]  /*2640*/  MUFU.TANH R113, R113 ;  /* 0x0000007100717308 */ /* 0x000e640000002400 */
[----:B------:R-:W-:Y:S06]  /*2650*/  HMMA.16816.F32 R52, R8, R82, R52 ;  /* 0x000000520834723c */ /* 0x000fec0000001834 */
[----:B------:R-:W1:Y:S02]  /*2660*/  MUFU.TANH R114, R114 ;  /* 0x0000007200727308 */ /* 0x000e640000002400 */
[----:B---3--:R-:W-:Y:S06]  /*2670*/  HMMA.16816.F32 R64, R20, R56, R64 ;  /* 0x000000381440723c */ /* 0x008fec0000001840 */
[----:B------:R-:W-:Y:S02]  /*2680*/  MUFU.TANH R110, R110 ;  /* 0x0000006e006e7308 */ /* 0x000fe40000002400 */
[----:B------:R-:W-:Y:S01]  /*2690*/  HMMA.16816.F32 R80, R40, R78, RZ ;  /* 0x0000004e2850723c */ /* 0x000fe200000018ff */
[----:B------:R-:W-:-:S02]  /*26a0*/  FMUL.FTZ R48, R48, c[0x0][0x2ec] ;  /* 0x0000bb0030307a20 */ /* 0x000fc40000410000 */
[----:B------:R-:W-:Y:S02]  /*26b0*/  FMUL.FTZ R116, R49, c[0x0][0x2ec] ;  /* 0x0000bb0031747a20 */ /* 0x000fe40000410000 */
[----:B------:R-:W-:Y:S01]  /*26c0*/  FMUL.FTZ R117, R50, c[0x0][0x2ec] ;  /* 0x0000bb0032757a20 */ /* 0x000fe20000410000 */
[----:B------:R3:W-:Y:S02]  /*26d0*/  MUFU.TANH R115, R48 ;  /* 0x0000003000737308 */ /* 0x0007e40000002400 */
[----:B------:R-:W-:Y:S01]  /*26e0*/  HMMA.16816.F32 R76, R36, R78, RZ ;  /* 0x0000004e244c723c */ /* 0x000fe200000018ff */
[----:B------:R-:W-:Y:S02]  /*26f0*/  FMUL.FTZ R118, R51, c[0x0][0x2ec] ;  /* 0x0000bb0033767a20 */ /* 0x000fe40000410000 */
[----:B------:R-:W-:Y:S02]  /*2700*/  FMUL.FTZ R52, R52, c[0x0][0x2ec] ;  /* 0x0000bb0034347a20 */ /* 0x000fe40000410000 */
[----:B------:R-:W-:-:S02]  /*2710*/  FMUL.FTZ R120, R53, c[0x0][0x2ec] ;  /* 0x0000bb0035787a20 */ /* 0x000fc40000410000 */
[----:B------:R1:W-:Y:S01]  /*2720*/  MUFU.TANH R119, R52 ;  /* 0x0000003400777308 */ /* 0x0003e20000002400 */
[----:B------:R-:W-:Y:S01]  /*2730*/  HMMA.16816.F32 R60, R16, R56, R60 ;  /* 0x00000038103c723c */ /* 0x000fe2000000183c */
[----:B------:R-:W-:Y:S02]  /*2740*/  FMUL.FTZ R121, R54, c[0x0][0x2ec] ;  /* 0x0000bb0036797a20 */ /* 0x000fe40000410000 */
[----:B------:R-:W-:Y:S01]  /*2750*/  FMUL.FTZ R122, R55, c[0x0][0x2ec] ;  /* 0x0000bb00377a7a20 */ /* 0x000fe20000410000 */
[----:B---3--:R-:W3:Y:S04]  /*2760*/  LDSM.16.M88.4 R48, [R251+0x5800] ;  /* 0x00580000fb30783b */ /* 0x008ee80000000200 */
[----:B-----5:R-:W-:Y:S01]  /*2770*/  HMMA.16816.F32 R64, R12, R72, R64 ;  /* 0x000000480c40723c */ /* 0x020fe20000001840 */
[----:B------:R-:W5:Y:S07]  /*2780*/  MUFU.TANH R112, R112 ;  /* 0x0000007000707308 */ /* 0x000f6e0000002400 */
[-C--:B------:R-:W-:Y:S01]  /*2790*/  HMMA.16816.F32 R76, R24, R70.reuse, R76 ;  /* 0x00000046184c723c */ /* 0x080fe2000000184c */
[----:B------:R-:W-:Y:S07]  /*27a0*/  MUFU.TANH R117, R117 ;  /* 0x0000007500757308 */ /* 0x000fee0000002400 */
[----:B------:R-:W-:Y:S01]  /*27b0*/  HMMA.16816.F32 R80, R32, R70, R80 ;  /* 0x000000462050723c */ /* 0x000fe20000001850 */
[----:B------:R-:W1:Y:S07]  /*27c0*/  MUFU.TANH R121, R121 ;  /* 0x0000007900797308 */ /* 0x000e6e0000002400 */
[----:B------:R-:W-:Y:S01]  /*27d0*/  HMMA.16816.F32 R60, R8, R72, R60 ;  /* 0x00000048083c723c */ /* 0x000fe2000000183c */
[----:B------:R-:W-:Y:S01]  /*27e0*/  FMUL.FTZ R64, R64, c[0x0][0x2ec] ;  /* 0x0000bb0040407a20 */ /* 0x000fe20000410000 */
[----:B------:R-:W-:Y:S01]  /*27f0*/  MUFU.TANH R116, R116 ;  /* 0x0000007400747308 */ /* 0x000fe20000002400 */
[----:B------:R-:W-:-:S02]  /*2800*/  FMUL.FTZ R65, R65, c[0x0][0x2ec] ;  /* 0x0000bb0041417a20 */ /* 0x000fc40000410000 */
[----:B------:R-:W-:Y:S02]  /*2810*/  FMUL.FTZ R66, R66, c[0x0][0x2ec] ;  /* 0x0000bb0042427a20 */ /* 0x000fe40000410000 */
[----:B------:R-:W-:Y:S01]  /*2820*/  FMUL.FTZ R67, R67, c[0x0][0x2ec] ;  /* 0x0000bb0043437a20 */ /* 0x000fe20000410000 */
[-C--:B--2---:R-:W-:Y:S02]  /*2830*/  HMMA.16816.F32 R68, R40, R44.reuse, RZ ;  /* 0x0000002c2844723c */ /* 0x084fe400000018ff */
[----:B------:R-:W-:Y:S06]  /*2840*/  MUFU.TANH R123, R64 ;  /* 0x00000040007b7308 */ /* 0x000fec0000002400 */
[----:B-1----:R-:W-:Y:S02]  /*2850*/  HMMA.16816.F32 R52, R36, R44, RZ ;  /* 0x0000002c2434723c */ /* 0x002fe400000018ff */
[----:B------:R-:W-:Y:S06]  /*2860*/  MUFU.TANH R124, R65 ;  /* 0x00000041007c7308 */ /* 0x000fec0000002400 */
[----:B------:R-:W-:Y:S01]  /*2870*/  HMMA.16816.F32 R76, R16, R58, R76 ;  /* 0x0000003a104c723c */ /* 0x000fe2000000184c */
[----:B------:R-:W-:Y:S01]  /*2880*/  FMUL.FTZ R60, R60, c[0x0][0x2ec] ;  /* 0x0000bb003c3c7a20 */ /* 0x000fe20000410000 */
[----:B------:R-:W-:Y:S01]  /*2890*/  MUFU.TANH R125, R66 ;  /* 0x00000042007d7308 */ /* 0x000fe20000002400 */
[----:B------:R-:W-:-:S02]  /*28a0*/  FMUL.FTZ R128, R61, c[0x0][0x2ec] ;  /* 0x0000bb003d807a20 */ /* 0x000fc40000410000 */
[----:B------:R-:W-:Y:S02]  /*28b0*/  FMUL.FTZ R129, R62, c[0x0][0x2ec] ;  /* 0x0000bb003e817a20 */ /* 0x000fe40000410000 */
[----:B------:R-:W-:Y:S01]  /*28c0*/  FMUL.FTZ R130, R63, c[0x0][0x2ec] ;  /* 0x0000bb003f827a20 */ /* 0x000fe20000410000 */
[----:B------:R-:W-:Y:S01]  /*28d0*/  HMMA.16816.F32 R80, R20, R58, R80 ;  /* 0x0000003a1450723c */ /* 0x000fe20000001850 */
[----:B------:R-:W-:Y:S01]  /*28e0*/  LDSM.16.M88.4 R56, [R198+0x1800] ;  /* 0x00180000c638783b */ /* 0x000fe20000000200 */
[----:B------:R1:W-:Y:S06]  /*28f0*/  MUFU.TANH R126, R67 ;  /* 0x00000043007e7308 */ /* 0x0003ec0000002400 */
[-C--:B---3--:R-:W-:Y:S02]  /*2900*/  HMMA.16816.F32 R68, R32, R48.reuse, R68 ;  /* 0x000000302044723c */ /* 0x088fe40000001844 */
[----:B------:R2:W-:Y:S06]  /*2910*/  MUFU.TANH R127, R60 ;  /* 0x0000003c007f7308 */ /* 0x0005ec0000002400 */
[----:B------:R-:W-:Y:S02]  /*2920*/  HMMA.16816.F32 R52, R24, R48, R52 ;  /* 0x000000301834723c */ /* 0x000fe40000001834 */
[----:B------:R-:W-:Y:S06]  /*2930*/  MUFU.TANH R118, R118 ;  /* 0x0000007600767308 */ /* 0x000fec0000002400 */
[-C--:B-1----:R-:W-:Y:S01]  /*2940*/  HMMA.16816.F32 R64, R40, R46.reuse, RZ ;  /* 0x0000002e2840723c */ /* 0x082fe200000018ff */
[----:B--2---:R-:W1:Y:S01]  /*2950*/  LDSM.16.M88.4 R60, [R159+0x6000] ;  /* 0x006000009f3c783b */ /* 0x004e620000000200 */
[----:B------:R-:W2:Y:S06]  /*2960*/  MUFU.TANH R120, R120 ;  /* 0x0000007800787308 */ /* 0x000eac0000002400 */
[----:B------:R-:W-:Y:S02]  /*2970*/  HMMA.16816.F32 R44, R36, R46, RZ ;  /* 0x0000002e242c723c */ /* 0x000fe400000018ff */
[----:B------:R-:W3:Y:S06]  /*2980*/  MUFU.TANH R122, R122 ;  /* 0x0000007a007a7308 */ /* 0x000eec0000002400 */
[----:B------:R-:W-:Y:S02]  /*2990*/  HMMA.16816.F32 R76, R8, R74, R76 ;  /* 0x0000004a084c723c */ /* 0x000fe4000000184c */
[----:B------:R-:W1:Y:S06]  /*29a0*/  MUFU.TANH R129, R129 ;  /* 0x0000008100817308 */ /* 0x000e6c0000002400 */
[-C--:B------:R-:W-:Y:S02]  /*29b0*/  HMMA.16816.F32 R64, R32, R50.reuse, R64 ;  /* 0x000000322040723c */ /* 0x080fe40000001840 */
[----:B------:R-:W-:Y:S06]  /*29c0*/  MUFU.TANH R128, R128 ;  /* 0x0000008000807308 */ /* 0x000fec0000002400 */
[----:B------:R-:W-:Y:S02]  /*29d0*/  HMMA.16816.F32 R44, R24, R50, R44 ;  /* 0x00000032182c723c */ /* 0x000fe4000000182c */
[----:B------:R-:W1:Y:S06]  /*29e0*/  MUFU.TANH R130, R130 ;  /* 0x0000008200827308 */ /* 0x000e6c0000002400 */
[----:B------:R-:W-:Y:S01]  /*29f0*/  HMMA.16816.F32 R80, R12, R74, R80 ;  /* 0x0000004a0c50723c */ /* 0x000fe20000001850 */
[----:B------:R-:W2:Y:S01]  /*2a00*/  LDSM.16.M88.4 R72, [R251+0x6000] ;  /* 0x00600000fb48783b */ /* 0x000ea20000000200 */
[----:B------:R-:W-:-:S02]  /*2a10*/  FMUL.FTZ R76, R76, c[0x0][0x2ec] ;  /* 0x0000bb004c4c7a20 */ /* 0x000fc40000410000 */
[----:B------:R-:W-:Y:S02]  /*2a20*/  FMUL.FTZ R136, R77, c[0x0][0x2ec] ;  /* 0x0000bb004d887a20 */ /* 0x000fe40000410000 */
[----:B------:R1:W-:Y:S01]  /*2a30*/  MUFU.TANH R135, R76 ;  /* 0x0000004c00877308 */ /* 0x0003e20000002400 */
[----:B------:R-:W-:Y:S01]  /*2a40*/  FMUL.FTZ R137, R78, c[0x0][0x2ec] ;  /* 0x0000bb004e897a20 */ /* 0x000fe20000410000 */
[----:B------:R-:W-:Y:S01]  /*2a50*/  HMMA.16816.F32 R68, R20, R84, R68 ;  /* 0x000000541444723c */ /* 0x000fe20000001844 */
[----:B------:R-:W-:-:S05]  /*2a60*/  FMUL.FTZ R138, R79, c[0x0][0x2ec] ;  /* 0x0000bb004f8a7a20 */ /* 0x000fca0000410000 */
[----:B------:R-:W1:Y:S02]  /*2a70*/  MUFU.TANH R137, R137 ;  /* 0x0000008900897308 */ /* 0x000e640000002400 */
        /* <DEDUP_REMOVED lines=10> */
[----:B------:R-:W-:Y:S02]  /*2b20*/  MUFU.TANH R132, R81 ;  /* 0x0000005100847308 */ /* 0x000fe40000002400 */
[----:B-1----:R-:W-:Y:S06]  /*2b30*/  HMMA.16816.F32 R76, R36, R60, RZ ;  /* 0x0000003c244c723c */ /* 0x002fec00000018ff */
[----:B------:R-:W1:Y:S02]  /*2b40*/  MUFU.TANH R133, R82 ;  /* 0x0000005200857308 */ /* 0x000e640000002400 */
[-C--:B------:R-:W-:Y:S06]  /*2b50*/  HMMA.16816.F32 R68, R12, R56.reuse, R68 ;  /* 0x000000380c44723c */ /* 0x080fec0000001844 */
[----:B------:R1:W-:Y:S02]  /*2b60*/  MUFU.TANH R134, R83 ;  /* 0x0000005300867308 */ /* 0x0003e40000002400 */
[----:B------:R-:W-:Y:S06]  /*2b70*/  HMMA.16816.F32 R52, R8, R56, R52 ;  /* 0x000000380834723c */ /* 0x000fec0000001834 */
[----:B------:R-:W-:Y:S02]  /*2b80*/  MUFU.TANH R138, R138 ;  /* 0x0000008a008a7308 */ /* 0x000fe40000002400 */
[----:B------:R-:W-:Y:S01]  /*2b90*/  HMMA.16816.F32 R48, R40, R60, RZ ;  /* 0x0000003c2830723c */ /* 0x000fe200000018ff */
[----:B-1----:R-:W1:Y:S07]  /*2ba0*/  LDSM.16.M88.4 R80, [R182+0x2000] ;  /* 0x00200000b650783b */ /* 0x002e6e0000000200 */
[----:B------:R-:W-:Y:S01]  /*2bb0*/  HMMA.16816.F32 R64, R12, R58, R64 ;  /* 0x0000003a0c40723c */ /* 0x000fe20000001840 */
[----:B------:R-:W-:-:S02]  /*2bc0*/  FMUL.FTZ R68, R68, c[0x0][0x2ec] ;  /* 0x0000bb0044447a20 */ /* 0x000fc40000410000 */
[----:B------:R-:W-:Y:S02]  /*2bd0*/  FMUL.FTZ R69, R69, c[0x0][0x2ec] ;  /* 0x0000bb0045457a20 */ /* 0x000fe40000410000 */
[----:B------:R-:W-:Y:S01]  /*2be0*/  MUFU.TANH R140, R68 ;  /* 0x00000044008c7308 */ /* 0x000fe20000002400 */
[----:B------:R-:W-:Y:S02]  /*2bf0*/  FMUL.FTZ R141, R70, c[0x0][0x2ec] ;  /* 0x0000bb00468d7a20 */ /* 0x000fe40000410000 */
[----:B------:R-:W-:Y:S01]  /*2c00*/  HMMA.16816.F32 R44, R8, R58, R44 ;  /* 0x0000003a082c723c */ /* 0x000fe2000000182c */
[----:B------:R-:W-:Y:S02]  /*2c10*/  FMUL.FTZ R52, R52, c[0x0][0x2ec] ;  /* 0x0000bb0034347a20 */ /* 0x000fe40000410000 */
[----:B------:R-:W-:Y:S02]  /*2c20*/  FMUL.FTZ R142, R71, c[0x0][0x2ec] ;  /* 0x0000bb00478e7a20 */ /* 0x000fe40000410000 */
[----:B------:R3:W-:Y:S01]  /*2c30*/  MUFU.TANH R139, R69 ;  /* 0x00000045008b7308 */ /* 0x0007e20000002400 */
[----:B------:R-:W-:-:S02]  /*2c40*/  FMUL.FTZ R144, R53, c[0x0][0x2ec] ;  /* 0x0000bb0035907a20 */ /* 0x000fc40000410000 */
[----:B--2---:R-:W-:Y:S01]  /*2c50*/  HMMA.16816.F32 R76, R24, R72, R76 ;  /* 0x00000048184c723c */ /* 0x004fe2000000184c */
[----:B------:R-:W-:Y:S02]  /*2c60*/  FMUL.FTZ R221, R54, c[0x0][0x2ec] ;  /* 0x0000bb0036dd7a20 */ /* 0x000fe40000410000 */
[----:B------:R-:W-:Y:S02]  /*2c70*/  FMUL.FTZ R147, R55, c[0x0][0x2ec] ;  /* 0x0000bb0037937a20 */ /* 0x000fe40000410000 */
[----:B------:R2:W-:Y:S03]  /*2c80*/  MUFU.TANH R143, R52 ;  /* 0x00000034008f7308 */ /* 0x0005e60000002400 */
[----:B------:R-:W-:Y:S01]  /*2c90*/  HMMA.16816.F32 R56, R40, R62, RZ ;  /* 0x0000003e2838723c */ /* 0x000fe200000018ff */
[----:B------:R-:W-:Y:S02]  /*2ca0*/  FMUL.FTZ R64, R64, c[0x0][0x2ec] ;  /* 0x0000bb0040407a20 */ /* 0x000fe40000410000 */
[----:B------:R-:W-:Y:S01]  /*2cb0*/  FMUL.FTZ R145, R65, c[0x0][0x2ec] ;  /* 0x0000bb0041917a20 */ /* 0x000fe20000410000 */
[----:B---3--:R-:W3:Y:S01]  /*2cc0*/  LDSM.16.M88.4 R68, [R198+0x2000] ;  /* 0x00200000c644783b */ /* 0x008ee20000000200 */
[----:B------:R1:W-:Y:S01]  /*2cd0*/  MUFU.TANH R146, R64 ;  /* 0x0000004000927308 */ /* 0x0003e20000002400 */
[----:B------:R-:W-:-:S02]  /*2ce0*/  FMUL.FTZ R148, R66, c[0x0][0x2ec] ;  /* 0x0000bb0042947a20 */ /* 0x000fc40000410000 */
[----:B------:R-:W-:Y:S01]  /*2cf0*/  HMMA.16816.F32 R48, R32, R72, R48 ;  /* 0x000000482030723c */ /* 0x000fe20000001830 */
[----:B------:R-:W-:Y:S02]  /*2d00*/  FMUL.FTZ R149, R67, c[0x0][0x2ec] ;  /* 0x0000bb0043957a20 */ /* 0x000fe40000410000 */
[----:B------:R-:W-:Y:S01]  /*2d10*/  FMUL.FTZ R44, R44, c[0x0][0x2ec] ;  /* 0x0000bb002c2c7a20 */ /* 0x000fe20000410000 */
[----:B--2---:R-:W2:Y:S01]  /*2d20*/  LDSM.16.M88.4 R52, [R159+0x6800] ;  /* 0x006800009f34783b */ /* 0x004ea20000000200 */
[----:B------:R-:W-:Y:S02]  /*2d30*/  FMUL.FTZ R151, R45, c[0x0][0x2ec] ;  /* 0x0000bb002d977a20 */ /* 0x000fe40000410000 */
[----:B------:R2:W-:Y:S01]  /*2d40*/  MUFU.TANH R240, R44 ;  /* 0x0000002c00f07308 */ /* 0x0005e20000002400 */
[----:B------:R-:W-:Y:S01]  /*2d50*/  HMMA.16816.F32 R60, R36, R62, RZ ;  /* 0x0000003e243c723c */ /* 0x000fe200000018ff */
[----:B------:R-:W-:Y:S02]  /*2d60*/  FMUL.FTZ R227, R46, c[0x0][0x2ec] ;  /* 0x0000bb002ee37a20 */ /* 0x000fe40000410000 */
[----:B------:R-:W-:Y:S01]  /*2d70*/  FMUL.FTZ R225, R47, c[0x0][0x2ec] ;  /* 0x0000bb002fe17a20 */ /* 0x000fe20000410000 */
[----:B-1----:R-:W1:Y:S03]  /*2d80*/  LDSM.16.M88.4 R64, [R251+0x6800] ;  /* 0x00680000fb40783b */ /* 0x002e660000000200 */
[----:B------:R-:W-:Y:S01]  /*2d90*/  MUFU.TANH R141, R141 ;  /* 0x0000008d008d7308 */ /* 0x000fe20000002400 */
[----:B------:R-:W-:Y:S07]  /*2da0*/  HMMA.16816.F32 R76, R16, R80, R76 ;  /* 0x00000050104c723c */ /* 0x000fee000000184c */
[----:B------:R-:W-:Y:S01]  /*2db0*/  MUFU.TANH R221, R221 ;  /* 0x000000dd00dd7308 */ /* 0x000fe20000002400 */
[----:B------:R-:W-:Y:S07]  /*2dc0*/  HMMA.16816.F32 R56, R32, R74, R56 ;  /* 0x0000004a2038723c */ /* 0x000fee0000001838 */
[----:B------:R-:W-:Y:S01]  /*2dd0*/  MUFU.TANH R142, R142 ;  /* 0x0000008e008e7308 */ /* 0x000fe20000002400 */
[----:B------:R-:W-:Y:S07]  /*2de0*/  HMMA.16816.F32 R48, R20, R80, R48 ;  /* 0x000000501430723c */ /* 0x000fee0000001830 */
[----:B------:R-:W-:Y:S01]  /*2df0*/  MUFU.TANH R144, R144 ;  /* 0x0000009000907308 */ /* 0x000fe20000002400 */
[----:B------:R-:W-:Y:S07]  /*2e00*/  HMMA.16816.F32 R60, R24, R74, R60 ;  /* 0x0000004a183c723c */ /* 0x000fee000000183c */
[----:B------:R-:W-:Y:S01]  /*2e10*/  MUFU.TANH R147, R147 ;  /* 0x0000009300937308 */ /* 0x000fe20000002400 */
[----:B---3--:R-:W-:Y:S07]  /*2e20*/  HMMA.16816.F32 R76, R8, R68, R76 ;  /* 0x00000044084c723c */ /* 0x008fee000000184c */
[----:B------:R-:W-:Y:S01]  /*2e30*/  MUFU.TANH R148, R148 ;  /* 0x0000009400947308 */ /* 0x000fe20000002400 */
[----:B--2---:R-:W-:Y:S07]  /*2e40*/  HMMA.16816.F32 R72, R40, R52, RZ ;  /* 0x000000342848723c */ /* 0x004fee00000018ff */
[----:B------:R-:W-:Y:S01]  /*2e50*/  MUFU.TANH R227, R227 ;  /* 0x000000e300e37308 */ /* 0x000fe20000002400 */
[----:B------:R-:W-:Y:S07]  /*2e60*/  HMMA.16816.F32 R56, R20, R82, R56 ;  /* 0x000000521438723c */ /* 0x000fee0000001838 */
[----:B------:R-:W-:Y:S01]  /*2e70*/  MUFU.TANH R145, R145 ;  /* 0x0000009100917308 */ /* 0x000fe20000002400 */
[----:B------:R-:W-:Y:S01]  /*2e80*/  HMMA.16816.F32 R48, R12, R68, R48 ;  /* 0x000000440c30723c */ /* 0x000fe20000001830 */
[----:B------:R-:W-:-:S02]  /*2e90*/  FMUL.FTZ R76, R76, c[0x0][0x2ec] ;  /* 0x0000bb004c4c7a20 */ /* 0x000fc40000410000 */
[----:B------:R-:W-:Y:S02]  /*2ea0*/  FMUL.FTZ R234, R77, c[0x0][0x2ec] ;  /* 0x0000bb004dea7a20 */ /* 0x000fe40000410000 */
[----:B------:R-:W-:Y:S02]  /*2eb0*/  FMUL.FTZ R197, R78, c[0x0][0x2ec] ;  /* 0x0000bb004ec57a20 */ /* 0x000fe40000410000 */
[----:B------:R2:W-:Y:S01]  /*2ec0*/  MUFU.TANH R154, R76 ;  /* 0x0000004c009a7308 */ /* 0x0005e20000002400 */
[----:B------:R-:W-:Y:S01]  /*2ed0*/  HMMA.16816.F32 R44, R36, R52, RZ ;  /* 0x00000034242c723c */ /* 0x000fe200000018ff */
[----:B------:R-:W-:-:S06]  /*2ee0*/  FMUL.FTZ R157, R79, c[0x0][0x2ec] ;  /* 0x0000bb004f9d7a20 */ /* 0x000fcc0000410000 */
[----:B------:R-:W3:Y:S01]  /*2ef0*/  MUFU.TANH R197, R197 ;  /* 0x000000c500c57308 */ /* 0x000ee20000002400 */
[----:B------:R-:W-:Y:S01]  /*2f00*/  HMMA.16816.F32 R60, R16, R82, R60 ;  /* 0x00000052103c723c */ /* 0x000fe2000000183c */
[----:B------:R-:W-:Y:S04]  /*2f10*/  LDSM.16.M88.4 R80, [R182+0x3000] ;  /* 0x00300000b650783b */ /* 0x000fe80000000200 */
[----:B--2---:R-:W2:Y:S03]  /*2f20*/  LDSM.16.M88.4 R76, [R159+0x7000] ;  /* 0x007000009f4c783b */ /* 0x004ea60000000200 */
[----:B-1----:R-:W-:Y:S01]  /*2f30*/  HMMA.16816.F32 R72, R32, R64, R72 ;  /* 0x000000402048723c */ /* 0x002fe20000001848 */
[----:B------:R-:W-:Y:S01]  /*2f40*/  FMUL.FTZ R48, R48, c[0x0][0x2ec] ;  /* 0x0000bb0030307a20 */ /* 0x000fe20000410000 */
[----:B------:R-:W-:Y:S01]  /*2f50*/  MUFU.TANH R234, R234 ;  /* 0x000000ea00ea7308 */ /* 0x000fe20000002400 */
[----:B------:R-:W-:-:S02]  /*2f60*/  FMUL.FTZ R49, R49, c[0x0][0x2ec] ;  /* 0x0000bb0031317a20 */ /* 0x000fc40000410000 */
[----:B------:R-:W-:Y:S02]  /*2f70*/  FMUL.FTZ R153, R50, c[0x0][0x2ec] ;  /* 0x0000bb0032997a20 */ /* 0x000fe40000410000 */
[----:B------:R-:W-:Y:S01]  /*2f80*/  FMUL.FTZ R238, R51, c[0x0][0x2ec] ;  /* 0x0000bb0033ee7a20 */ /* 0x000fe20000410000 */
[----:B------:R-:W-:Y:S02]  /*2f90*/  HMMA.16816.F32 R56, R12, R70, R56 ;  /* 0x000000460c38723c */ /* 0x000fe40000001838 */
[----:B------:R-:W-:Y:S06]  /*2fa0*/  MUFU.TANH R152, R48 ;  /* 0x0000003000987308 */ /* 0x000fec0000002400 */
[----:B------:R-:W-:Y:S02]  /*2fb0*/  HMMA.16816.F32 R44, R24, R64, R44 ;  /* 0x00000040182c723c */ /* 0x000fe4000000182c */
[----:B------:R1:W-:Y:S06]  /*2fc0*/  MUFU.TANH R150, R49 ;  /* 0x0000003100967308 */ /* 0x0003ec0000002400 */
[----:B------:R-:W-:Y:S02]  /*2fd0*/  HMMA.16816.F32 R60, R8, R70, R60 ;  /* 0x00000046083c723c */ /* 0x000fe4000000183c */
[----:B------:R-:W2:Y:S06]  /*2fe0*/  MUFU.TANH R153, R153 ;  /* 0x0000009900997308 */ /* 0x000eac0000002400 */
[----:B------:R-:W-:Y:S01]  /*2ff0*/  HMMA.16816.F32 R68, R40, R54, RZ ;  /* 0x000000362844723c */ /* 0x000fe200000018ff */
[----:B------:R-:W-:Y:S01]  /*3000*/  FMUL.FTZ R56, R56, c[0x0][0x2ec] ;  /* 0x0000bb0038387a20 */ /* 0x000fe20000410000 */
[----:B-1----:R-:W1:Y:S01]  /*3010*/  LDSM.16.M88.4 R48, [R198+0x2800] ;  /* 0x00280000c630783b */ /* 0x002e620000000200 */
[----:B------:R-:W-:Y:S01]  /*3020*/  FMUL.FTZ R155, R57, c[0x0][0x2ec] ;  /* 0x0000bb00399b7a20 */ /* 0x000fe20000410000 */
[----:B------:R-:W-:Y:S01]  /*3030*/  MUFU.TANH R238, R238 ;  /* 0x000000ee00ee7308 */ /* 0x000fe20000002400 */
[----:B------:R-:W-:-:S03]  /*3040*/  FMUL.FTZ R236, R59, c[0x0][0x2ec] ;  /* 0x0000bb003bec7a20 */ /* 0x000fc60000410000 */
[----:B------:R-:W-:Y:S04]  /*3050*/  HMMA.16816.F32 R52, R36, R54, RZ ;  /* 0x000000362434723c */ /* 0x000fe800000018ff */
[----:B------:R2:W-:Y:S04]  /*3060*/  MUFU.TANH R156, R56 ;  /* 0x00000038009c7308 */ /* 0x0005e80000002400 */
[----:B------:R-:W-:Y:S01]  /*3070*/  HMMA.16816.F32 R72, R20, R84, R72 ;  /* 0x000000541448723c */ /* 0x000fe20000001848 */
[----:B------:R-:W-:Y:S02]  /*3080*/  FMUL.FTZ R60, R60, c[0x0][0x2ec] ;  /* 0x0000bb003c3c7a20 */ /* 0x000fe40000410000 */
[----:B------:R-:W-:Y:S01]  /*3090*/  FMUL.FTZ R222, R61, c[0x0][0x2ec] ;  /* 0x0000bb003dde7a20 */ /* 0x000fe20000410000 */
[----:B------:R-:W1:Y:S01]  /*30a0*/  MUFU.TANH R157, R157 ;  /* 0x0000009d009d7308 */ /* 0x000e620000002400 */
[----:B------:R-:W-:-:S03]  /*30b0*/  FMUL.FTZ R158, R62, c[0x0][0x2ec] ;  /* 0x0000bb003e9e7a20 */ /* 0x000fc60000410000 */
[----:B------:R-:W-:Y:S04]  /*30c0*/  HMMA.16816.F32 R44, R16, R84, R44 ;  /* 0x00000054102c723c */ /* 0x000fe8000000182c */
[----:B------:R1:W-:Y:S03]  /*30d0*/  MUFU.TANH R230, R60 ;  /* 0x0000003c00e67308 */ /* 0x0003e60000002400 */
[----:B------:R-:W-:Y:S01]  /*30e0*/  FMUL.FTZ R84, R58, c[0x0][0x2ec] ;  /* 0x0000bb003a547a20 */ /* 0x000fe20000410000 */
[----:B------:R-:W-:Y:S01]  /*30f0*/  HMMA.16816.F32 R68, R32, R66, R68 ;  /* 0x000000422044723c */ /* 0x000fe20000001844 */
[----:B--2---:R-:W2:Y:S01]  /*3100*/  LDSM.16.M88.4 R56, [R251+0x7000] ;  /* 0x00700000fb38783b */ /* 0x004ea20000000200 */
[----:B------:R-:W-:-:S02]  /*3110*/  FMUL.FTZ R85, R63, c[0x0][0x2ec] ;  /* 0x0000bb003f557a20 */ /* 0x000fc40000410000 */
[----:B------:R-:W1:Y:S04]  /*3120*/  MUFU.TANH R158, R158 ;  /* 0x0000009e009e7308 */ /* 0x000e680000002400 */
[----:B------:R-:W-:Y:S04]  /*3130*/  HMMA.16816.F32 R52, R24, R66, R52 ;  /* 0x000000421834723c */ /* 0x000fe80000001834 */
[----:B------:R-:W2:Y:S04]  /*3140*/  MUFU.TANH R84, R84 ;  /* 0x0000005400547308 */ /* 0x000ea80000002400 */
[----:B------:R-:W-:Y:S04]  /*3150*/  HMMA.16816.F32 R64, R40, R76, RZ ;  /* 0x0000004c2840723c */ /* 0x000fe800000018ff */
[----:B------:R-:W-:Y:S04]  /*3160*/  MUFU.TANH R155, R155 ;  /* 0x0000009b009b7308 */ /* 0x000fe80000002400 */
[----:B-1----:R-:W-:Y:S04]  /*3170*/  HMMA.16816.F32 R72, R12, R48, R72 ;  /* 0x000000300c48723c */ /* 0x002fe80000001848 */
[----:B------:R-:W-:Y:S04]  /*3180*/  MUFU.TANH R236, R236 ;  /* 0x000000ec00ec7308 */ /* 0x000fe80000002400 */
[----:B------:R-:W-:Y:S04]  /*3190*/  HMMA.16816.F32 R60, R36, R76, RZ ;  /* 0x0000004c243c723c */ /* 0x000fe800000018ff */
[----:B------:R-:W-:Y:S04]  /*31a0*/  MUFU.TANH R222, R222 ;  /* 0x000000de00de7308 */ /* 0x000fe80000002400 */
[----:B------:R-:W-:Y:S04]  /*31b0*/  HMMA.16816.F32 R44, R8, R48, R44 ;  /* 0x00000030082c723c */ /* 0x000fe8000000182c */
[----:B------:R-:W1:Y:S04]  /*31c0*/  MUFU.TANH R85, R85 ;  /* 0x0000005500557308 */ /* 0x000e680000002400 */
[----:B--2---:R-:W-:Y:S01]  /*31d0*/  HMMA.16816.F32 R64, R32, R56, R64 ;  /* 0x000000382040723c */ /* 0x004fe20000001840 */
[----:B------:R-:W-:-:S02]  /*31e0*/  FMUL.FTZ R72, R72, c[0x0][0x2ec] ;  /* 0x0000bb0048487a20 */ /* 0x000fc40000410000 */
[----:B------:R-:W-:Y:S01]  /*31f0*/  FMUL.FTZ R73, R73, c[0x0][0x2ec] ;  /* 0x0000bb0049497a20 */ /* 0x000fe20000410000 */
[----:B------:R-:W-:Y:S01]  /*3200*/  MUFU.TANH R149, R149 ;  /* 0x0000009500957308 */ /* 0x000fe20000002400 */
[----:B------:R-:W-:Y:S02]  /*3210*/  FMUL.FTZ R228, R74, c[0x0][0x2ec] ;  /* 0x0000bb004ae47a20 */ /* 0x000fe40000410000 */
[----:B------:R-:W-:Y:S01]  /*3220*/  FMUL.FTZ R226, R75, c[0x0][0x2ec] ;  /* 0x0000bb004be27a20 */ /* 0x000fe20000410000 */
[-C--:B------:R-:W-:Y:S04]  /*3230*/  HMMA.16816.F32 R68, R20, R86.reuse, R68 ;  /* 0x000000561444723c */ /* 0x080fe80000001844 */
[----:B------:R-:W-:Y:S04]  /*3240*/  MUFU.TANH R219, R72 ;  /* 0x0000004800db7308 */ /* 0x000fe80000002400 */
[----:B------:R-:W-:Y:S01]  /*3250*/  HMMA.16816.F32 R52, R16, R86, R52 ;  /* 0x000000561034723c */ /* 0x000fe20000001834 */
[----:B------:R-:W-:-:S02]  /*3260*/  FMUL.FTZ R44, R44, c[0x0][0x2ec] ;  /* 0x0000bb002c2c7a20 */ /* 0x000fc40000410000 */
[----:B------:R-:W-:Y:S01]  /*3270*/  FMUL.FTZ R206, R45, c[0x0][0x2ec] ;  /* 0x0000bb002dce7a20 */ /* 0x000fe20000410000 */
[----:B------:R2:W-:Y:S03]  /*3280*/  MUFU.TANH R217, R73 ;  /* 0x0000004900d97308 */ /* 0x0005e60000002400 */
[----:B------:R-:W-:Y:S01]  /*3290*/  FMUL.FTZ R86, R46, c[0x0][0x2ec] ;  /* 0x0000bb002e567a20 */ /* 0x000fe20000410000 */
[----:B------:R-:W-:Y:S01]  /*32a0*/  HMMA.16816.F32 R64, R20, R80, R64 ;  /* 0x000000501440723c */ /* 0x000fe20000001840 */
[----:B------:R-:W-:-:S03]  /*32b0*/  FMUL.FTZ R87, R47, c[0x0][0x2ec] ;  /* 0x0000bb002f577a20 */ /* 0x000fc60000410000 */
[----:B------:R1:W-:Y:S04]  /*32c0*/  MUFU.TANH R208, R44 ;  /* 0x0000002c00d07308 */ /* 0x0003e80000002400 */
[----:B------:R-:W-:Y:S04]  /*32d0*/  HMMA.16816.F32 R68, R12, R50, R68 ;  /* 0x000000320c44723c */ /* 0x000fe80000001844 */
[----:B------:R-:W-:Y:S04]  /*32e0*/  MUFU.TANH R228, R228 ;  /* 0x000000e400e47308 */ /* 0x000fe80000002400 */
[----:B--2---:R-:W-:Y:S01]  /*32f0*/  HMMA.16816.F32 R72, R24, R56, R60 ;  /* 0x000000381848723c */ /* 0x004fe2000000183c */
[----:B------:R-:W2:Y:S03]  /*3300*/  LDSM.16.M88.4 R60, [R198+0x3000] ;  /* 0x00300000c63c783b */ /* 0x000ea60000000200 */
[----:B------:R-:W2:Y:S04]  /*3310*/  MUFU.TANH R86, R86 ;  /* 0x0000005600567308 */ /* 0x000ea80000002400 */
[-C--:B-1----:R-:W-:Y:S04]  /*3320*/  HMMA.16816.F32 R44, R36, R78.reuse, RZ ;  /* 0x0000004e242c723c */ /* 0x082fe800000018ff */
[----:B------:R-:W-:Y:S04]  /*3330*/  MUFU.TANH R151, R151 ;  /* 0x0000009700977308 */ /* 0x000fe80000002400 */
[----:B------:R-:W-:Y:S01]  /*3340*/  HMMA.16816.F32 R76, R40, R78, RZ ;  /* 0x0000004e284c723c */ /* 0x000fe200000018ff */
[----:B------:R-:W-:-:S02]  /*3350*/  FMUL.FTZ R69, R69, c[0x0][0x2ec] ;  /* 0x0000bb0045457a20 */ /* 0x000fc40000410000 */
[----:B------:R-:W-:Y:S01]  /*3360*/  FMUL.FTZ R68, R68, c[0x0][0x2ec] ;  /* 0x0000bb0044447a20 */ /* 0x000fe20000410000 */
[----:B------:R-:W1:Y:S01]  /*3370*/  MUFU.TANH R225, R225 ;  /* 0x000000e100e17308 */ /* 0x000e620000002400 */
[----:B------:R-:W-:Y:S02]  /*3380*/  FMUL.FTZ R70, R70, c[0x0][0x2ec] ;  /* 0x0000bb0046467a20 */ /* 0x000fe40000410000 */
[----:B------:R-:W-:Y:S01]  /*3390*/  FMUL.FTZ R71, R71, c[0x0][0x2ec] ;  /* 0x0000bb0047477a20 */ /* 0x000fe20000410000 */
[----:B------:R-:W-:Y:S01]  /*33a0*/  HMMA.16816.F32 R52, R8, R50, R52 ;  /* 0x000000320834723c */ /* 0x000fe20000001834 */
[----:B------:R1:W1:Y:S03]  /*33b0*/  LDSM.16.M88.4 R48, [R159+0x7800] ;  /* 0x007800009f30783b */ /* 0x0002660000000200 */
[----:B------:R2:W-:Y:S04]  /*33c0*/  MUFU.TANH R213, R69 ;  /* 0x0000004500d57308 */ /* 0x0005e80000002400 */
[-C--:B------:R-:W-:Y:S04]  /*33d0*/  HMMA.16816.F32 R44, R24, R58.reuse, R44 ;  /* 0x0000003a182c723c */ /* 0x080fe8000000182c */
[----:B------:R-:W-:Y:S04]  /*33e0*/  MUFU.TANH R215, R68 ;  /* 0x0000004400d77308 */ /* 0x000fe80000002400 */
[----:B------:R-:W-:Y:S01]  /*33f0*/  HMMA.16816.F32 R76, R32, R58, R76 ;  /* 0x0000003a204c723c */ /* 0x000fe2000000184c */
[----:B------:R-:W3:Y:S01]  /*3400*/  LDSM.16.M88.4 R56, [R251+0x7800] ;  /* 0x00780000fb38783b */ /* 0x000ee20000000200 */
[----:B--2---:R-:W-:-:S02]  /*3410*/  IADD3 R69, R91, 0x8, RZ ;  /* 0x000000085b457810 */ /* 0x004fc40007ffe0ff */
[----:B------:R-:W-:Y:S04]  /*3420*/  MUFU.TANH R224, R70 ;  /* 0x0000004600e07308 */ /* 0x000fe80000002400 */
[----:B------:R-:W-:Y:S01]  /*3430*/  HMMA.16816.F32 R64, R12, R60, R64 ;  /* 0x0000003c0c40723c */ /* 0x000fe20000001840 */
[----:B------:R-:W-:Y:S01]  /*3440*/  FMUL.FTZ R52, R52, c[0x0][0x2ec] ;  /* 0x0000bb0034347a20 */ /* 0x000fe20000410000 */
[-C--:B------:R-:W-:Y:S01]  /*3450*/  ISETP.GE.AND P2, PT, R69, R90.reuse, PT ;  /* 0x0000005a4500720c */ /* 0x080fe20003f46270 */
[----:B------:R-:W-:Y:S01]  /*3460*/  FMUL.FTZ R169, R53, c[0x0][0x2ec] ;  /* 0x0000bb0035a97a20 */ /* 0x000fe20000410000 */
[----:B------:R-:W-:Y:S01]  /*3470*/  IADD3 R69, R91, 0x10, RZ ;  /* 0x000000105b457810 */ /* 0x000fe20007ffe0ff */
[----:B------:R2:W-:Y:S01]  /*3480*/  MUFU.TANH R204, R52 ;  /* 0x0000003400cc7308 */ /* 0x0005e20000002400 */
[----:B------:R-:W-:Y:S01]  /*3490*/  FMUL.FTZ R172, R54, c[0x0][0x2ec] ;  /* 0x0000bb0036ac7a20 */ /* 0x000fe20000410000 */
[----:B------:R-:W-:Y:S01]  /*34a0*/  FSEL R92, R2, -INF , !P2 ;  /* 0xff800000025c7808 */ /* 0x000fe20005000000 */
[----:B------:R-:W-:Y:S01]  /*34b0*/  HMMA.16816.F32 R72, R16, R80, R72 ;  /* 0x000000501048723c */ /* 0x000fe20000001848 */
[----:B------:R-:W-:Y:S01]  /*34c0*/  FMUL.FTZ R173, R55, c[0x0][0x2ec] ;  /* 0x0000bb0037ad7a20 */ /* 0x000fe20000410000 */
[----:B------:R-:W-:-:S02]  /*34d0*/  ISETP.GE.AND P1, PT, R69, R90, PT ;  /* 0x0000005a4500720c */ /* 0x000fc40003f26270 */
[----:B----4-:R-:W-:Y:S01]  /*34e0*/  FSEL R163, R106, -INF , !P2 ;  /* 0xff8000006aa37808 */ /* 0x010fe20005000000 */
[----:B------:R4:W-:Y:S01]  /*34f0*/  MUFU.TANH R220, R71 ;  /* 0x0000004700dc7308 */ /* 0x0009e20000002400 */
[----:B------:R-:W-:Y:S02]  /*3500*/  FSEL R2, R94, -INF , !P2 ;  /* 0xff8000005e027808 */ /* 0x000fe40005000000 */
[----:B------:R-:W-:Y:S01]  /*3510*/  HMMA.16816.F32 R76, R20, R82, R76 ;  /* 0x00000052144c723c */ /* 0x000fe2000000184c */
[----:B------:R-:W-:Y:S02]  /*3520*/  FSEL R80, R100, -INF , !P4 ;  /* 0xff80000064507808 */ /* 0x000fe40006000000 */
[----:B------:R-:W-:Y:S02]  /*3530*/  FSEL R81, R104, -INF , !P4 ;  /* 0xff80000068517808 */ /* 0x000fe40006000000 */
[----:B------:R-:W-:Y:S01]  /*3540*/  FSEL R171, R96, -INF , !P2 ;  /* 0xff80000060ab7808 */ /* 0x000fe20005000000 */
[----:B------:R-:W-:Y:S01]  /*3550*/  MUFU.TANH R226, R226 ;  /* 0x000000e200e27308 */ /* 0x000fe20000002400 */
[----:B-1----:R-:W-:Y:S01]  /*3560*/  FSEL R159, R113, -INF , !P1 ;  /* 0xff800000719f7808 */ /* 0x002fe20004800000 */
[----:B------:R-:W-:Y:S01]  /*3570*/  FMUL.FTZ R209, R65, c[0x0][0x2ec] ;  /* 0x0000bb0041d17a20 */ /* 0x000fe20000410000 */
[----:B------:R-:W-:Y:S01]  /*3580*/  IADD3 R65, R91, 0x9, RZ ;  /* 0x000000095b417810 */ /* 0x000fe20007ffe0ff */
[----:B------:R-:W-:Y:S01]  /*3590*/  FMUL.FTZ R64, R64, c[0x0][0x2ec] ;  /* 0x0000bb0040407a20 */ /* 0x000fe20000410000 */
[C---:B--2---:R-:W-:Y:S01]  /*35a0*/  HMMA.16816.F32 R52, R40.reuse, R48, RZ ;  /* 0x000000302834723c */ /* 0x044fe200000018ff */
[----:B------:R-:W-:Y:S01]  /*35b0*/  FMUL.FTZ R218, R66, c[0x0][0x2ec] ;  /* 0x0000bb0042da7a20 */ /* 0x000fe20000410000 */
[-C--:B------:R-:W-:Y:S01]  /*35c0*/  ISETP.GE.AND P0, PT, R65, R90.reuse, PT ;  /* 0x0000005a4100720c */ /* 0x080fe20003f06270 */
[----:B------:R1:W-:Y:S01]  /*35d0*/  MUFU.TANH R211, R64 ;  /* 0x0000004000d37308 */ /* 0x0003e20000002400 */
[----:B------:R-:W-:Y:S01]  /*35e0*/  IADD3 R65, R91, 0x11, RZ ;  /* 0x000000115b417810 */ /* 0x000fe20007ffe0ff */
[----:B------:R-:W-:Y:S01]  /*35f0*/  FMUL.FTZ R216, R67, c[0x0][0x2ec] ;  /* 0x0000bb0043d87a20 */ /* 0x000fe20000410000 */
[----:B----4-:R-:W2:Y:S01]  /*3600*/  LDSM.16.M88.4 R68, [R182+0x3800] ;  /* 0x00380000b644783b */ /* 0x010ea20000000200 */
[----:B------:R-:W-:Y:S01]  /*3610*/  FSEL R170, R0, -INF , !P0 ;  /* 0xff80000000aa7808 */ /* 0x000fe20004000000 */
[----:B------:R-:W-:Y:S01]  /*3620*/  HMMA.16816.F32 R40, R40, R50, RZ ;  /* 0x000000322828723c */ /* 0x000fe200000018ff */
[----:B------:R-:W-:-:S02]  /*3630*/  ISETP.GE.AND P6, PT, R65, R90, PT ;  /* 0x0000005a4100720c */ /* 0x000fc40003fc6270 */
[----:B------:R-:W-:Y:S01]  /*3640*/  FSEL R165, R105, -INF , !P0 ;  /* 0xff80000069a57808 */ /* 0x000fe20004000000 */
[----:B------:R-:W-:Y:S01]  /*3650*/  MUFU.TANH R206, R206 ;  /* 0x000000ce00ce7308 */ /* 0x000fe20000002400 */
[----:B------:R-:W-:Y:S02]  /*3660*/  FSEL R0, R93, -INF , !P0 ;  /* 0xff8000005d007808 */ /* 0x000fe40004000000 */
[----:B------:R-:W-:Y:S01]  /*3670*/  FSEL R175, R95, -INF , !P0 ;  /* 0xff8000005faf7808 */ /* 0x000fe20004000000 */
[----:B------:R-:W-:Y:S01]  /*3680*/  HMMA.16816.F32 R44, R16, R82, R44 ;  /* 0x00000052102c723c */ /* 0x000fe2000000182c */
[----:B------:R-:W-:Y:S02]  /*3690*/  FSEL R162, R111, -INF , !P1 ;  /* 0xff8000006fa27808 */ /* 0x000fe40004800000 */
[----:B------:R-:W-:Y:S01]  /*36a0*/  FSEL R174, R109, -INF , !P1 ;  /* 0xff8000006dae7808 */ /* 0x000fe20004800000 */
[----:B------:R-:W4:Y:S01]  /*36b0*/  MUFU.TANH R87, R87 ;  /* 0x0000005700577308 */ /* 0x000f220000002400 */
[----:B------:R-:W-:-:S02]  /*36c0*/  FSEL R179, R107, -INF , !P1 ;  /* 0xff8000006bb37808 */ /* 0x000fc40004800000 */
[----:B------:R-:W-:Y:S01]  /*36d0*/  FSEL R82, R102, -INF , !P4 ;  /* 0xff80000066527808 */ /* 0x000fe20006000000 */
[C---:B-1----:R-:W-:Y:S01]  /*36e0*/  HMMA.16816.F32 R64, R36.reuse, R48, RZ ;  /* 0x000000302440723c */ /* 0x042fe200000018ff */
[----:B------:R-:W-:Y:S02]  /*36f0*/  FSEL R177, R114, -INF , !P6 ;  /* 0xff80000072b17808 */ /* 0x000fe40007000000 */
[----:B-----5:R-:W-:Y:S01]  /*3700*/  FSEL R166, R112, -INF , !P6 ;  /* 0xff80000070a67808 */ /* 0x020fe20007000000 */
[----:B------:R-:W1:Y:S01]  /*3710*/  MUFU.TANH R172, R172 ;  /* 0x000000ac00ac7308 */ /* 0x000e620000002400 */
[----:B------:R-:W-:Y:S02]  /*3720*/  FSEL R114, R110, -INF , !P6 ;  /* 0xff8000006e727808 */ /* 0x000fe40007000000 */
[----:B------:R-:W-:Y:S01]  /*3730*/  IADD3 R49, R91, 0x20, RZ ;  /* 0x000000205b317810 */ /* 0x000fe20007ffe0ff */
[----:B------:R-:W-:Y:S01]  /*3740*/  HMMA.16816.F32 R36, R36, R50, RZ ;  /* 0x000000322424723c */ /* 0x000fe200000018ff */
[----:B------:R-:W-:-:S03]  /*3750*/  FSEL R181, R108, -INF , !P6 ;  /* 0xff8000006cb57808 */ /* 0x000fc60007000000 */
[----:B------:R-:W-:Y:S03]  /*3760*/  MUFU.TANH R169, R169 ;  /* 0x000000a900a97308 */ /* 0x000fe60000002400 */
[C---:B------:R-:W-:Y:S01]  /*3770*/  IADD3 R51, R91.reuse, 0x39, RZ ;  /* 0x000000395b337810 */ /* 0x040fe20007ffe0ff */
[----:B------:R-:W-:Y:S04]  /*3780*/  HMMA.16816.F32 R72, R8, R60, R72 ;  /* 0x0000003c0848723c */ /* 0x000fe80000001848 */
[----:B------:R-:W5:Y:S03]  /*3790*/  MUFU.TANH R173, R173 ;  /* 0x000000ad00ad7308 */ /* 0x000f660000002400 */
[----:B------:R-:W-:Y:S01]  /*37a0*/  IADD3 R61, R91, 0x1, RZ ;  /* 0x000000015b3d7810 */ /* 0x000fe20007ffe0ff */
[----:B---3--:R-:W-:Y:S03]  /*37b0*/  HMMA.16816.F32 R52, R32, R56, R52 ;  /* 0x000000382034723c */ /* 0x008fe60000001834 */
[----:B------:R-:W-:Y:S01]  /*37c0*/  ISETP.GE.AND P3, PT, R61, R90, PT ;  /* 0x0000005a3d00720c */ /* 0x000fe20003f66270 */
[----:B------:R-:W-:Y:S01]  /*37d0*/  MUFU.TANH R218, R218 ;  /* 0x000000da00da7308 */ /* 0x000fe20000002400 */
[----:B------:R-:W-:-:S02]  /*37e0*/  IADD3 R61, R91, 0x18, RZ ;  /* 0x000000185b3d7810 */ /* 0x000fc40007ffe0ff */
[----:B------:R-:W-:Y:S01]  /*37f0*/  FSEL R160, R97, -INF , !P3 ;  /* 0xff80000061a07808 */ /* 0x000fe20005800000 */
[----:B------:R-:W-:Y:S01]  /*3800*/  HMMA.16816.F32 R64, R24, R56, R64 ;  /* 0x000000381840723c */ /* 0x000fe20000001840 */
[-C--:B------:R-:W-:Y:S02]  /*3810*/  ISETP.GE.AND P5, PT, R61, R90.reuse, PT ;  /* 0x0000005a3d00720c */ /* 0x080fe40003fa6270 */
[----:B------:R-:W-:Y:S01]  /*3820*/  IADD3 R61, R91, 0x19, RZ ;  /* 0x000000195b3d7810 */ /* 0x000fe20007ffe0ff */
[----:B------:R-:W-:Y:S01]  /*3830*/  MUFU.TANH R209, R209 ;  /* 0x000000d100d17308 */ /* 0x000fe20000002400 */
[----:B------:R-:W-:Y:S02]  /*3840*/  FSEL R83, R99, -INF , !P3 ;  /* 0xff80000063537808 */ /* 0x000fe40005800000 */
[----:B------:R-:W-:Y:S01]  /*3850*/  FSEL R164, R101, -INF , !P3 ;  /* 0xff80000065a47808 */ /* 0x000fe20005800000 */
[----:B------:R-:W-:Y:S01]  /*3860*/  HMMA.16816.F32 R32, R32, R58, R40 ;  /* 0x0000003a2020723c */ /* 0x000fe20000001828 */
[----:B------:R-:W-:Y:S01]  /*3870*/  FSEL R167, R103, -INF , !P3 ;  /* 0xff80000067a77808 */ /* 0x000fe20005800000 */
[----:B------:R-:W-:Y:S01]  /*3880*/  FMUL.FTZ R74, R74, c[0x0][0x2ec] ;  /* 0x0000bb004a4a7a20 */ /* 0x000fe20000410000 */
[-C--:B------:R-:W-:Y:S01]  /*3890*/  ISETP.GE.AND P4, PT, R61, R90.reuse, PT ;  /* 0x0000005a3d00720c */ /* 0x080fe20003f86270 */
[----:B------:R-:W-:Y:S01]  /*38a0*/  FMUL.FTZ R75, R75, c[0x0][0x2ec] ;  /* 0x0000bb004b4b7a20 */ /* 0x000fe20000410000 */
[-C--:B------:R-:W-:Y:S01]  /*38b0*/  ISETP.GE.AND P3, PT, R49, R90.reuse, PT ;  /* 0x0000005a3100720c */ /* 0x080fe20003f66270 */
[----:B------:R-:W-:Y:S01]  /*38c0*/  MUFU.TANH R56, R74 ;  /* 0x0000004a00387308 */ /* 0x000fe20000002400 */
[----:B------:R-:W-:Y:S01]  /*38d0*/  IADD3 R49, R91, 0x21, RZ ;  /* 0x000000215b317810 */ /* 0x000fe20007ffe0ff */
[-C--:B------:R-:W-:Y:S01]  /*38e0*/  HMMA.16816.F32 R76, R12, R62.reuse, R76 ;  /* 0x0000003e0c4c723c */ /* 0x080fe2000000184c */
[----:B------:R-:W-:Y:S01]  /*38f0*/  FSEL R57, R121, -INF , !P5 ;  /* 0xff80000079397808 */ /* 0x000fe20006800000 */
[----:B------:R-:W-:Y:S01]  /*3900*/  FMUL.FTZ R72, R72, c[0x0][0x2ec] ;  /* 0x0000bb0048487a20 */ /* 0x000fe20000410000 */
[-C--:B------:R-:W-:Y:S01]  /*3910*/  ISETP.GE.AND P2, PT, R49, R90.reuse, PT ;  /* 0x0000005a3100720c */ /* 0x080fe20003f46270 */
[----:B------:R-:W-:Y:S01]  /*3920*/  FMUL.FTZ R73, R73, c[0x0][0x2ec] ;  /* 0x0000bb0049497a20 */ /* 0x000fe20000410000 */
[----:B------:R-:W-:Y:S01]  /*3930*/  IADD3 R49, R91, 0x28, RZ ;  /* 0x000000285b317810 */ /* 0x000fe20007ffe0ff */
[----:B------:R-:W3:Y:S01]  /*3940*/  MUFU.TANH R94, R75 ;  /* 0x0000004b005e7308 */ /* 0x000ee20000002400 */
[----:B------:R-:W-:Y:S01]  /*3950*/  FSEL R168, R119, -INF , !P5 ;  /* 0xff80000077a87808 */ /* 0x000fe20006800000 */
[----:B------:R-:W-:Y:S01]  /*3960*/  HMMA.16816.F32 R60, R8, R62, R44 ;  /* 0x0000003e083c723c */ /* 0x000fe2000000182c */
[----:B------:R-:W1:Y:S01]  /*3970*/  LDSM.16.M88.4 R44, [R198+0x3800] ;  /* 0x00380000c62c783b */ /* 0x000e620000000200 */
[----:B------:R-:W-:Y:S01]  /*3980*/  ISETP.GE.AND P0, PT, R49, R90, PT ;  /* 0x0000005a3100720c */ /* 0x000fe20003f06270 */
[----:B------:R-:W-:-:S04]  /*3990*/  DEPBAR.LE SB0, 0x0 ;  /* 0x000080000000791a */ /* 0x000fc80000000000 */
[----:B------:R-:W-:Y:S01]  /*39a0*/  IADD3 R49, R91, 0x29, RZ ;  /* 0x000000295b317810 */ /* 0x000fe20007ffe0ff */
[----:B------:R-:W-:Y:S01]  /*39b0*/  HMMA.16816.F32 R36, R24, R58, R36 ;  /* 0x0000003a1824723c */ /* 0x000fe20000001824 */
[----:B------:R-:W-:Y:S01]  /*39c0*/  FSEL R176, R117, -INF , !P5 ;  /* 0xff80000075b07808 */ /* 0x000fe20006800000 */
[----:B------:R-:W1:Y:S01]  /*39d0*/  MUFU.TANH R98, R72 ;  /* 0x0000004800627308 */ /* 0x000e620000002400 */
[-C--:B------:R-:W-:Y:S02]  /*39e0*/  ISETP.GE.AND P1, PT, R49, R90.reuse, PT ;  /* 0x0000005a3100720c */ /* 0x080fe40003f26270 */
[----:B------:R-:W-:Y:S02]  /*39f0*/  IADD3 R49, R91, 0x30, RZ ;  /* 0x000000305b317810 */ /* 0x000fe40007ffe0ff */
[----:B------:R-:W-:Y:S01]  /*3a00*/  FSEL R183, R115, -INF , !P5 ;  /* 0xff80000073b77808 */ /* 0x000fe20006800000 */
[-C--:B--2---:R-:W-:Y:S01]  /*3a10*/  HMMA.16816.F32 R52, R20, R68.reuse, R52 ;  /* 0x000000441434723c */ /* 0x084fe20000001834 */
[-C--:B------:R-:W-:Y:S01]  /*3a20*/  ISETP.GE.AND P6, PT, R49, R90.reuse, PT ;  /* 0x0000005a3100720c */ /* 0x080fe20003fc6270 */
[----:B------:R-:W-:Y:S01]  /*3a30*/  FMUL.FTZ R77, R77, c[0x0][0x2ec] ;  /* 0x0000bb004d4d7a20 */ /* 0x000fe20000410000 */
[----:B------:R-:W-:Y:S01]  /*3a40*/  IADD3 R49, R91, 0x31, RZ ;  /* 0x000000315b317810 */ /* 0x000fe20007ffe0ff */
[----:B------:R-:W-:Y:S01]  /*3a50*/  FMUL.FTZ R214, R78, c[0x0][0x2ec] ;  /* 0x0000bb004ed67a20 */ /* 0x000fe20000410000 */
[----:B------:R-:W-:Y:S01]  /*3a60*/  FSEL R78, R120, -INF , !P4 ;  /* 0xff800000784e7808 */ /* 0x000fe20006000000 */
[----:B------:R-:W-:Y:S01]  /*3a70*/  FMUL.FTZ R212, R79, c[0x0][0x2ec] ;  /* 0x0000bb004fd47a20 */ /* 0x000fe20000410000 */
[-C--:B------:R-:W-:Y:S01]  /*3a80*/  ISETP.GE.AND P5, PT, R49, R90.reuse, PT ;  /* 0x0000005a3100720c */ /* 0x080fe20003fa6270 */
[----:B------:R-:W-:Y:S01]  /*3a90*/  HMMA.16816.F32 R64, R16, R68, R64 ;  /* 0x000000441040723c */ /* 0x000fe20000001840 */
[----:B------:R-:W-:Y:S01]  /*3aa0*/  IADD3 R49, R91, 0x38, RZ ;  /* 0x000000385b317810 */ /* 0x000fe20007ffe0ff */
[----:B------:R2:W-:Y:S01]  /*3ab0*/  MUFU.TANH R205, R77 ;  /* 0x0000004d00cd7308 */ /* 0x0005e20000002400 */
[----:B------:R-:W-:Y:S01]  /*3ac0*/  FSEL R79, R122, -INF , !P4 ;  /* 0xff8000007a4f7808 */ /* 0x000fe20006000000 */
[----:B------:R-:W-:Y:S01]  /*3ad0*/  FMUL.FTZ R61, R61, c[0x0][0x2ec] ;  /* 0x0000bb003d3d7a20 */ /* 0x000fe20000410000 */
[----:B------:R-:W-:Y:S01]  /*3ae0*/  FSEL R178, R118, -INF , !P4 ;  /* 0xff80000076b27808 */ /* 0x000fe20006000000 */
[----:B------:R-:W-:Y:S01]  /*3af0*/  FMUL.FTZ R76, R76, c[0x0][0x2ec] ;  /* 0x0000bb004c4c7a20 */ /* 0x000fe20000410000 */
[----:B------:R-:W-:Y:S01]  /*3b00*/  FSEL R185, R116, -INF , !P4 ;  /* 0xff80000074b97808 */ /* 0x000fe20006000000 */
[-C--:B------:R-:W-:Y:S01]  /*3b10*/  HMMA.16816.F32 R32, R20, R70.reuse, R32 ;  /* 0x000000461420723c */ /* 0x080fe20000001820 */
[-C--:B------:R-:W-:Y:S01]  /*3b20*/  ISETP.GE.AND P4, PT, R49, R90.reuse, PT ;  /* 0x0000005a3100720c */ /* 0x080fe20003f86270 */
[----:B------:R3:W-:Y:S01]  /*3b30*/  MUFU.TANH R122, R61 ;  /* 0x0000003d007a7308 */ /* 0x0007e20000002400 */
[----:B------:R-:W-:Y:S01]  /*3b40*/  IADD3 R69, R91, 0x40, RZ ;  /* 0x000000405b457810 */ /* 0x000fe20007ffe0ff */
[----:B------:R-:W-:Y:S01]  /*3b50*/  FMUL.FTZ R60, R60, c[0x0][0x2ec] ;  /* 0x0000bb003c3c7a20 */ /* 0x000fe20000410000 */
[----:B------:R-:W-:Y:S01]  /*3b60*/  FSEL R48, R127, -INF , !P3 ;  /* 0xff8000007f307808 */ /* 0x000fe20005800000 */
[----:B------:R-:W-:Y:S01]  /*3b70*/  FMUL.FTZ R62, R62, c[0x0][0x2ec] ;  /* 0x0000bb003e3e7a20 */ /* 0x000fe20000410000 */
[----:B------:R-:W-:Y:S01]  /*3b80*/  FSEL R50, R125, -INF , !P3 ;  /* 0xff8000007d327808 */ /* 0x000fe20005800000 */
[----:B------:R-:W-:Y:S01]  /*3b90*/  HMMA.16816.F32 R36, R16, R70, R36 ;  /* 0x000000461024723c */ /* 0x000fe20000001824 */
[----:B------:R-:W-:Y:S01]  /*3ba0*/  FSEL R49, R123, -INF , !P3 ;  /* 0xff8000007b317808 */ /* 0x000fe20005800000 */
[----:B------:R3:W-:Y:S01]  /*3bb0*/  MUFU.TANH R207, R76 ;  /* 0x0000004c00cf7308 */ /* 0x0007e20000002400 */
[----:B--2---:R-:W-:Y:S01]  /*3bc0*/  FSEL R77, R129, -INF , !P3 ;  /* 0xff800000814d7808 */ /* 0x004fe20005800000 */
[----:B------:R-:W-:Y:S01]  /*3bd0*/  FMUL.FTZ R63, R63, c[0x0][0x2ec] ;  /* 0x0000bb003f3f7a20 */ /* 0x000fe20000410000 */
[----:B------:R-:W-:-:S02]  /*3be0*/  ISETP.GE.AND P3, PT, R51, R90, PT ;  /* 0x0000005a3300720c */ /* 0x000fc40003f66270 */
[----:B------:R-:W-:Y:S01]  /*3bf0*/  FSEL R237, R130, -INF , !P2 ;  /* 0xff80000082ed7808 */ /* 0x000fe20005000000 */
[-C--:B-1----:R-:W-:Y:S01]  /*3c00*/  HMMA.16816.F32 R52, R12, R44.reuse, R52 ;  /* 0x0000002c0c34723c */ /* 0x082fe20000001834 */
[----:B------:R-:W-:Y:S01]  /*3c10*/  FSEL R74, R128, -INF , !P2 ;  /* 0xff800000804a7808 */ /* 0x000fe20005000000 */
[----:B------:R1:W2:Y:S01]  /*3c20*/  MUFU.TANH R97, R73 ;  /* 0x0000004900617308 */ /* 0x0002a20000002400 */
[----:B------:R-:W-:Y:S02]  /*3c30*/  FSEL R51, R126, -INF , !P2 ;  /* 0xff8000007e337808 */ /* 0x000fe40005000000 */
[----:B------:R-:W-:Y:S02]  /*3c40*/  FSEL R75, R124, -INF , !P2 ;  /* 0xff8000007c4b7808 */ /* 0x000fe40005000000 */
[----:B------:R-:W-:Y:S01]  /*3c50*/  ISETP.GE.AND P2, PT, R69, R90, PT ;  /* 0x0000005a4500720c */ /* 0x000fe20003f46270 */
[----:B------:R-:W-:Y:S01]  /*3c60*/  HMMA.16816.F32 R64, R8, R44, R64 ;  /* 0x0000002c0840723c */ /* 0x000fe20000001840 */
[C---:B------:R-:W-:Y:S01]  /*3c70*/  IADD3 R41, R91.reuse, 0x41, RZ ;  /* 0x000000415b297810 */ /* 0x040fe20007ffe0ff */
[----:B------:R-:W1:Y:S01]  /*3c80*/  MUFU.TANH R216, R216 ;  /* 0x000000d800d87308 */ /* 0x000e620000002400 */
[----:B------:R-:W-:-:S02]  /*3c90*/  IADD3 R17, R91, 0x59, RZ ;  /* 0x000000595b117810 */ /* 0x000fc40007ffe0ff */
[----:B------:R-:W-:Y:S02]  /*3ca0*/  FSEL R43, R137, -INF , !P0 ;  /* 0xff800000892b7808 */ /* 0x000fe40004000000 */
[----:B------:R-:W-:Y:S01]  /*3cb0*/  FSEL R40, R135, -INF , !P0 ;  /* 0xff80000087287808 */ /* 0x000fe20004000000 */
[-C--:B------:R-:W-:Y:S01]  /*3cc0*/  HMMA.16816.F32 R12, R12, R46.reuse, R32 ;  /* 0x0000002e0c0c723c */ /* 0x080fe20000001820 */
[----:B------:R-:W-:Y:S01]  /*3cd0*/  FSEL R42, R133, -INF , !P0 ;  /* 0xff800000852a7808 */ /* 0x000fe20004000000 */
[----:B------:R-:W-:Y:S01]  /*3ce0*/  MUFU.TANH R214, R214 ;  /* 0x000000d600d67308 */ /* 0x000fe20000002400 */
[----:B------:R-:W-:Y:S02]  /*3cf0*/  FSEL R241, R131, -INF , !P0 ;  /* 0xff80000083f17808 */ /* 0x000fe40004000000 */
[----:B------:R-:W-:Y:S02]  /*3d00*/  FSEL R197, R197, -INF , !P2 ;  /* 0xff800000c5c57808 */ /* 0x000fe40005000000 */
[----:B------:R-:W-:Y:S01]  /*3d10*/  FSEL R100, R154, -INF , !P2 ;  /* 0xff8000009a647808 */ /* 0x000fe20005000000 */
[----:B------:R-:W-:Y:S01]  /*3d20*/  HMMA.16816.F32 R8, R8, R46, R36 ;  /* 0x0000002e0808723c */ /* 0x000fe20000001824 */
[----:B------:R-:W-:Y:S01]  /*3d30*/  FSEL R104, R153, -INF , !P2 ;  /* 0xff80000099687808 */ /* 0x000fe20005000000 */
[----:B------:R-:W-:Y:S01]  /*3d40*/  FMUL.FTZ R52, R52, c[0x0][0x2ec] ;  /* 0x0000bb0034347a20 */ /* 0x000fe20000410000 */
[----:B------:R-:W-:Y:S01]  /*3d50*/  FSEL R105, R152, -INF , !P2 ;  /* 0xff80000098697808 */ /* 0x000fe20005000000 */
[----:B------:R-:W-:Y:S01]  /*3d60*/  FMUL.FTZ R54, R54, c[0x0][0x2ec] ;  /* 0x0000bb0036367a20 */ /* 0x000fe20000410000 */
[-C--:B------:R-:W-:Y:S01]  /*3d70*/  ISETP.GE.AND P0, PT, R41, R90.reuse, PT ;  /* 0x0000005a2900720c */ /* 0x080fe20003f06270 */
[----:B------:R-:W-:Y:S01]  /*3d80*/  FMUL.FTZ R53, R53, c[0x0][0x2ec] ;  /* 0x0000bb0035357a20 */ /* 0x000fe20000410000 */
[-C--:B------:R-:W-:Y:S01]  /*3d90*/  ISETP.GE.AND P2, PT, R17, R90.reuse, PT ;  /* 0x0000005a1100720c */ /* 0x080fe20003f46270 */
[----:B------:R-:W-:Y:S01]  /*3da0*/  FMUL.FTZ R64, R64, c[0x0][0x2ec] ;  /* 0x0000bb0040407a20 */ /* 0x000fe20000410000 */
[C---:B------:R-:W-:Y:S01]  /*3db0*/  IADD3 R41, R91.reuse, 0x48, RZ ;  /* 0x000000485b297810 */ /* 0x040fe20007ffe0ff */
[----:B------:R-:W-:Y:S01]  /*3dc0*/  FMUL.FTZ R66, R66, c[0x0][0x2ec] ;  /* 0x0000bb0042427a20 */ /* 0x000fe20000410000 */
[----:B------:R-:W-:Y:S01]  /*3dd0*/  IADD3 R17, R91, 0x60, RZ ;  /* 0x000000605b117810 */ /* 0x000fe20007ffe0ff */
[----:B------:R-:W-:Y:S01]  /*3de0*/  FMUL.FTZ R55, R55, c[0x0][0x2ec] ;  /* 0x0000bb0037377a20 */ /* 0x000fe20000410000 */
[----:B------:R-:W-:Y:S01]  /*3df0*/  FSEL R239, R138, -INF , !P1 ;  /* 0xff8000008aef7808 */ /* 0x000fe20004800000 */
        /* <DEDUP_REMOVED lines=15> */
[-C--:B------:R-:W-:Y:S01]  /*3ef0*/  ISETP.GE.AND P1, PT, R41, R90.reuse, PT ;  /* 0x0000005a2900720c */ /* 0x080fe20003f26270 */
[----:B------:R-:W-:Y:S01]  /*3f00*/  FMUL.FTZ R9, R9, c[0x0][0x2ec] ;  /* 0x0000bb0009097a20 */ /* 0x000fe20000410000 */
[----:B------:R-:W-:Y:S01]  /*3f10*/  ISETP.GE.AND P0, PT, R17, R90, PT ;  /* 0x0000005a1100720c */ /* 0x000fe20003f06270 */
[----:B------:R-:W-:Y:S01]  /*3f20*/  FMUL.FTZ R11, R11, c[0x0][0x2ec] ;  /* 0x0000bb000b0b7a20 */ /* 0x000fe20000410000 */
[C---:B---3--:R-:W-:Y:S01]  /*3f30*/  IADD3 R61, R91.reuse, 0x49, RZ ;  /* 0x000000495b3d7810 */ /* 0x048fe20007ffe0ff */
[----:B------:R-:W-:Y:S01]  /*3f40*/  MUFU.TANH R212, R212 ;  /* 0x000000d400d47308 */ /* 0x000fe20000002400 */
[----:B------:R-:W-:-:S02]  /*3f50*/  IADD3 R17, R91, 0x61, RZ ;  /* 0x000000615b117810 */ /* 0x000fc40007ffe0ff */
[----:B------:R-:W-:Y:S02]  /*3f60*/  FSEL R221, R221, -INF , !P6 ;  /* 0xff800000dddd7808 */ /* 0x000fe40007000000 */
[----:B------:R-:W-:Y:S02]  /*3f70*/  FSEL R72, R143, -INF , !P6 ;  /* 0xff8000008f487808 */ /* 0x000fe40007000000 */
[----:B------:R-:W-:Y:S01]  /*3f80*/  FSEL R76, R141, -INF , !P6 ;  /* 0xff8000008d4c7808 */ /* 0x000fe20007000000 */
[----:B------:R-:W-:Y:S01]  /*3f90*/  MUFU.TANH R60, R60 ;  /* 0x0000003c003c7308 */ /* 0x000fe20000002400 */
[----:B------:R-:W-:Y:S02]  /*3fa0*/  FSEL R41, R140, -INF , !P6 ;  /* 0xff8000008c297808 */ /* 0x000fe40007000000 */
[----:B------:R-:W-:Y:S02]  /*3fb0*/  FSEL R127, R158, -INF , !P1 ;  /* 0xff8000009e7f7808 */ /* 0x000fe40004800000 */
[----:B------:R-:W-:-:S02]  /*3fc0*/  FSEL R230, R230, -INF , !P1 ;  /* 0xff800000e6e67808 */ /* 0x000fc40004800000 */
[----:B------:R-:W-:Y:S01]  /*3fd0*/  FSEL R102, R84, -INF , !P1 ;  /* 0xff80000054667808 */ /* 0x000fe20004800000 */
[----:B------:R-:W3:Y:S01]  /*3fe0*/  MUFU.TANH R113, R62 ;  /* 0x0000003e00717308 */ /* 0x000ee20000002400 */
[----:B------:R-:W-:Y:S02]  /*3ff0*/  FSEL R101, R156, -INF , !P1 ;  /* 0xff8000009c657808 */ /* 0x000fe40004800000 */
[-C--:B------:R-:W-:Y:S02]  /*4000*/  ISETP.GE.AND P6, PT, R61, R90.reuse, PT ;  /* 0x0000005a3d00720c */ /* 0x080fe40003fc6270 */
[----:B------:R-:W-:Y:S02]  /*4010*/  ISETP.GE.AND P1, PT, R17, R90, PT ;  /* 0x0000005a1100720c */ /* 0x000fe40003f26270 */
[C---:B------:R-:W-:Y:S01]  /*4020*/  IADD3 R25, R91.reuse, 0x50, RZ ;  /* 0x000000505b197810 */ /* 0x040fe20007ffe0ff */
[----:B------:R-:W1:Y:S01]  /*4030*/  MUFU.TANH R112, R63 ;  /* 0x0000003f00707308 */ /* 0x000e620000002400 */
        /* <DEDUP_REMOVED lines=9> */
[----:B------:R-:W-:Y:S01]  /*40d0*/  MUFU.TANH R210, R54 ;  /* 0x0000003600d27308 */ /* 0x000fe20000002400 */
[----:B------:R-:W-:Y:S02]  /*40e0*/  FSEL R99, R155, -INF , !P6 ;  /* 0xff8000009b637808 */ /* 0x000fe40007000000 */
[-C--:B------:R-:W-:Y:S02]  /*40f0*/  ISETP.GE.AND P5, PT, R25, R90.reuse, PT ;  /* 0x0000005a1900720c */ /* 0x080fe40003fa6270 */
[----:B------:R-:W-:Y:S02]  /*4100*/  ISETP.GE.AND P6, PT, R17, R90, PT ;  /* 0x0000005a1100720c */ /* 0x000fe40003fc6270 */
[C---:B------:R-:W-:Y:S01]  /*4110*/  IADD3 R21, R91.reuse, 0x51, RZ ;  /* 0x000000515b157810 */ /* 0x040fe20007ffe0ff */
[----:B------:R-:W-:Y:S01]  /*4120*/  MUFU.TANH R120, R64 ;  /* 0x0000004000787308 */ /* 0x000fe20000002400 */
[----:B------:R-:W-:-:S02]  /*4130*/  IADD3 R17, R91, 0x69, RZ ;  /* 0x000000695b117810 */ /* 0x000fc40007ffe0ff */
[----:B------:R-:W-:Y:S02]  /*4140*/  FSEL R227, R227, -INF , !P4 ;  /* 0xff800000e3e37808 */ /* 0x000fe40006000000 */
[----:B------:R-:W-:Y:S02]  /*4150*/  FSEL R240, R240, -INF , !P4 ;  /* 0xff800000f0f07808 */ /* 0x000fe40006000000 */
[----:B------:R-:W-:Y:S01]  /*4160*/  FSEL R229, R148, -INF , !P4 ;  /* 0xff80000094e57808 */ /* 0x000fe20006000000 */
[----:B------:R-:W1:Y:S01]  /*4170*/  MUFU.TANH R111, R66 ;  /* 0x00000042006f7308 */ /* 0x000e620000002400 */
        /* <DEDUP_REMOVED lines=13> */
[----:B-1----:R-:W-:Y:S01]  /*4250*/  FSEL R73, R149, -INF , !P3 ;  /* 0xff80000095497808 */ /* 0x002fe20005800000 */
[----:B------:R-:W-:Y:S01]  /*4260*/  MUFU.TANH R118, R65 ;  /* 0x0000004100767308 */ /* 0x000fe20000002400 */
[----:B------:R-:W-:Y:S02]  /*4270*/  FSEL R233, R145, -INF , !P3 ;  /* 0xff80000091e97808 */ /* 0x000fe40005800000 */
[----:B----4-:R-:W-:Y:S02]  /*4280*/  FSEL R121, R87, -INF , !P4 ;  /* 0xff80000057797808 */ /* 0x010fe40006000000 */
[----:B------:R-:W-:-:S02]  /*4290*/  FSEL R206, R206, -INF , !P4 ;  /* 0xff800000cece7808 */ /* 0x000fc40006000000 */
[----:B------:R-:W-:Y:S01]  /*42a0*/  FSEL R226, R226, -INF , !P4 ;  /* 0xff800000e2e27808 */ /* 0x000fe20006000000 */
[----:B------:R-:W1:Y:S01]  /*42b0*/  MUFU.TANH R110, R67 ;  /* 0x00000043006e7308 */ /* 0x000e620000002400 */
[----:B------:R-:W-:Y:S02]  /*42c0*/  FSEL R217, R217, -INF , !P4 ;  /* 0xff800000d9d97808 */ /* 0x000fe40006000000 */
[-C--:B------:R-:W-:Y:S02]  /*42d0*/  ISETP.GE.AND P3, PT, R21, R90.reuse, PT ;  /* 0x0000005a1500720c */ /* 0x080fe40003f66270 */
[----:B------:R-:W-:Y:S02]  /*42e0*/  ISETP.GE.AND P4, PT, R17, R90, PT ;  /* 0x0000005a1100720c */ /* 0x000fe40003f86270 */
[----:B------:R-:W-:Y:S01]  /*42f0*/  IADD3 R17, R91, 0x71, RZ ;  /* 0x000000715b117810 */ /* 0x000fe20007ffe0ff */
[----:B------:R-:W-:Y:S01]  /*4300*/  MUFU.TANH R12, R12 ;  /* 0x0000000c000c7308 */ /* 0x000fe20000002400 */
[----:B------:R-:W-:-:S02]  /*4310*/  FSEL R119, R172, -INF , !P3 ;  /* 0xff800000ac777808 */ /* 0x000fc40005800000 */
[----:B------:R-:W-:Y:S02]  /*4320*/  FSEL R204, R204, -INF , !P3 ;  /* 0xff800000cccc7808 */ /* 0x000fe40005800000 */
[----:B------:R-:W-:Y:S02]  /*4330*/  FSEL R224, R224, -INF , !P3 ;  /* 0xff800000e0e07808 */ /* 0x000fe40005800000 */
[----:B------:R-:W-:Y:S01]  /*4340*/  FSEL R215, R215, -INF , !P3 ;  /* 0xff800000d7d77808 */ /* 0x000fe20005800000 */
[----:B------:R-:W-:Y:S01]  /*4350*/  MUFU.TANH R131, R14 ;  /* 0x0000000e00837308 */ /* 0x000fe20000002400 */
[----:B------:R-:W-:Y:S02]  /*4360*/  ISETP.GE.AND P3, PT, R17, R90, PT ;  /* 0x0000005a1100720c */ /* 0x000fe40003f66270 */
[----:B------:R-:W-:Y:S02]  /*4370*/  IADD3 R17, R91, 0x78, RZ ;  /* 0x000000785b117810 */ /* 0x000fe40007ffe0ff */
[----:B-----5:R-:W-:-:S02]  /*4380*/  FSEL R117, R173, -INF , !P2 ;  /* 0xff800000ad757808 */ /* 0x020fc40005000000 */
[----:B------:R-:W-:Y:S01]  /*4390*/  FSEL R130, R169, -INF , !P2 ;  /* 0xff800000a9827808 */ /* 0x000fe20005000000 */
[----:B------:R-:W-:Y:S01]  /*43a0*/  MUFU.TANH R116, R8 ;  /* 0x0000000800747308 */ /* 0x000fe20000002400 */
[----:B------:R-:W-:Y:S02]  /*43b0*/  FSEL R220, R220, -INF , !P2 ;  /* 0xff800000dcdc7808 */ /* 0x000fe40005000000 */
[----:B------:R-:W-:Y:S02]  /*43c0*/  FSEL R213, R213, -INF , !P2 ;  /* 0xff800000d5d57808 */ /* 0x000fe40005000000 */
[----:B------:R-:W-:Y:S02]  /*43d0*/  ISETP.GE.AND P2, PT, R17, R90, PT ;  /* 0x0000005a1100720c */ /* 0x000fe40003f46270 */
[----:B------:R-:W-:Y:S01]  /*43e0*/  IADD3 R17, R91, 0x79, RZ ;  /* 0x000000795b117810 */ /* 0x000fe20007ffe0ff */
[----:B------:R-:W4:Y:S01]  /*43f0*/  MUFU.TANH R109, R10 ;  /* 0x0000000a006d7308 */ /* 0x000f220000002400 */
[----:B------:R-:W-:-:S02]  /*4400*/  FSEL R91, R94, -INF , !P1 ;  /* 0xff8000005e5b7808 */ /* 0x000fc40004800000 */
[----:B------:R-:W-:Y:S02]  /*4410*/  FSEL R115, R56, -INF , !P0 ;  /* 0xff80000038737808 */ /* 0x000fe40004000000 */
[----:B------:R-:W-:Y:S02]  /*4420*/  FSEL R128, R98, -INF , !P0 ;  /* 0xff80000062807808 */ /* 0x000fe40004000000 */
[----:B------:R-:W-:Y:S01]  /*4430*/  FSEL R218, R218, -INF , !P0 ;  /* 0xff800000dada7808 */ /* 0x000fe20004000000 */
[----:B------:R-:W-:Y:S01]  /*4440*/  MUFU.TANH R95, R13 ;  /* 0x0000000d005f7308 */ /* 0x000fe20000002400 */
[----:B------:R-:W-:Y:S02]  /*4450*/  FSEL R211, R211, -INF , !P0 ;  /* 0xff800000d3d37808 */ /* 0x000fe40004000000 */
[----:B------:R-:W-:Y:S02]  /*4460*/  ISETP.GE.AND P0, PT, R90, 0x81, PT ;  /* 0x000000815a00780c */ /* 0x000fe40003f06270 */
[----:B--2---:R-:W-:-:S02]  /*4470*/  FSEL R126, R97, -INF , !P1 ;  /* 0xff800000617e7808 */ /* 0x004fc40004800000 */
[----:B------:R-:W-:Y:S01]  /*4480*/  FSEL R216, R216, -INF , !P1 ;  /* 0xff800000d8d87808 */ /* 0x000fe20004800000 */
[----:B------:R-:W-:Y:S01]  /*4490*/  MUFU.TANH R96, R15 ;  /* 0x0000000f00607308 */ /* 0x000fe20000002400 */
[----:B------:R-:W-:Y:S02]  /*44a0*/  FSEL R209, R209, -INF , !P1 ;  /* 0xff800000d1d17808 */ /* 0x000fe40004800000 */
[----:B------:R-:W-:Y:S02]  /*44b0*/  ISETP.GE.AND P1, PT, R17, R90, PT ;  /* 0x0000005a1100720c */ /* 0x000fe40003f26270 */
[----:B---3--:R-:W-:Y:S02]  /*44c0*/  FSEL R113, R113, -INF , !P6 ;  /* 0xff80000071717808 */ /* 0x008fe40007000000 */
[----:B------:R-:W-:Y:S01]  /*44d0*/  FSEL R124, R60, -INF , !P6 ;  /* 0xff8000003c7c7808 */ /* 0x000fe20007000000 */
[----:B------:R-:W-:Y:S01]  /*44e0*/  MUFU.TANH R94, R9 ;  /* 0x00000009005e7308 */ /* 0x000fe20000002400 */
[----:B------:R-:W-:-:S02]  /*44f0*/  FSEL R214, R214, -INF , !P6 ;  /* 0xff800000d6d67808 */ /* 0x000fc40007000000 */
[----:B------:R-:W-:Y:S02]  /*4500*/  FSEL R207, R207, -INF , !P6 ;  /* 0xff800000cfcf7808 */ /* 0x000fe40007000000 */
[----:B------:R-:W-:Y:S02]  /*4510*/  FSEL R112, R112, -INF , !P5 ;  /* 0xff80000070707808 */ /* 0x000fe40006800000 */
[----:B------:R-:W-:Y:S01]  /*4520*/  FSEL R122, R122, -INF , !P5 ;  /* 0xff8000007a7a7808 */ /* 0x000fe20006800000 */
[----:B------:R-:W2:Y:S01]  /*4530*/  MUFU.TANH R107, R11 ;  /* 0x0000000b006b7308 */ /* 0x000ea20000002400 */
[----:B------:R-:W-:Y:S02]  /*4540*/  FSEL R212, R212, -INF , !P5 ;  /* 0xff800000d4d47808 */ /* 0x000fe40006800000 */
[----:B------:R-:W-:Y:S02]  /*4550*/  FSEL R205, R205, -INF , !P5 ;  /* 0xff800000cdcd7808 */ /* 0x000fe40006800000 */
[----:B------:R-:W-:-:S02]  /*4560*/  FSEL R111, R111, -INF , !P4 ;  /* 0xff8000006f6f7808 */ /* 0x000fc40006000000 */
[----:B------:R-:W-:Y:S02]  /*4570*/  FSEL R120, R120, -INF , !P4 ;  /* 0xff80000078787808 */ /* 0x000fe40006000000 */
[----:B------:R-:W-:Y:S02]  /*4580*/  FSEL R210, R210, -INF , !P4 ;  /* 0xff800000d2d27808 */ /* 0x000fe40006000000 */
[----:B------:R-:W-:Y:S02]  /*4590*/  FSEL R97, R24, -INF , !P4 ;  /* 0xff80000018617808 */ /* 0x000fe40006000000 */
[----:B-1----:R-:W-:Y:S02]  /*45a0*/  FSEL R110, R110, -INF , !P3 ;  /* 0xff8000006e6e7808 */ /* 0x002fe40005800000 */
[----:B------:R-:W-:Y:S02]  /*45b0*/  FSEL R118, R118, -INF , !P3 ;  /* 0xff80000076767808 */ /* 0x000fe40005800000 */
[----:B------:R-:W-:-:S02]  /*45c0*/  FSEL R196, R196, -INF , !P3 ;  /* 0xff800000c4c47808 */ /* 0x000fc40005800000 */
[----:B------:R-:W-:Y:S02]  /*45d0*/  FSEL R201, R201, -INF , !P3 ;  /* 0xff800000c9c97808 */ /* 0x000fe40005800000 */
[----:B----4-:R-:W-:Y:S02]  /*45e0*/  FSEL R109, R109, -INF , !P2 ;  /* 0xff8000006d6d7808 */ /* 0x010fe40005000000 */
[----:B------:R-:W-:Y:S02]  /*45f0*/  FSEL R116, R116, -INF , !P2 ;  /* 0xff80000074747808 */ /* 0x000fe40005000000 */
[----:B------:R-:W-:Y:S02]  /*4600*/  FSEL R131, R131, -INF , !P2 ;  /* 0xff80000083837808 */ /* 0x000fe40005000000 */
[----:B------:R-:W-:Y:S02]  /*4610*/  FSEL R98, R12, -INF , !P2 ;  /* 0xff8000000c627808 */ /* 0x000fe40005000000 */
[----:B--2---:R-:W-:-:S02]  /*4620*/  FSEL R107, R107, -INF , !P1 ;  /* 0xff8000006b6b7808 */ /* 0x004fc40004800000 */
[----:B------:R-:W-:Y:S02]  /*4630*/  FSEL R94, R94, -INF , !P1 ;  /* 0xff8000005e5e7808 */ /* 0x000fe40004800000 */
[----:B------:R-:W-:Y:S02]  /*4640*/  FSEL R96, R96, -INF , !P1 ;  /* 0xff80000060607808 */ /* 0x000fe40004800000 */
[----:B------:R-:W-:Y:S01]  /*4650*/  FSEL R95, R95, -INF , !P1 ;  /* 0xff8000005f5f7808 */ /* 0x000fe20004800000 */
[----:B------:R-:W-:Y:S06]  /*4660*/  BAR.SYNC.DEFER_BLOCKING 0x0 ;  /* 0x0000000000007b1d */ /* 0x000fec0000010000 */
[----:B------:R-:W-:Y:S05]  /*4670*/  @!P0 BRA `(.L_x_48) ;  /* 0x0000024000008947 */ /* 0x000fea0003800000 */
[----:B------:R-:W-:Y:S02]  /*4680*/  LEA.HI.SX32 R10, R30, 0xfffffffe, 0x19 ;  /* 0xfffffffe1e0a7811 */ /* 0x000fe400078fcaff */
[----:B------:R-:W-:-:S02]  /*4690*/  SHF.L.U64.HI R3, R6, 0x5, R3 ;  /* 0x0000000506037819 */ /* 0x000fc40000010203 */
[----:B------:R-:W-:Y:S01]  /*46a0*/  SHF.R.S32.HI R8, RZ, 0x1f, R10 ;  /* 0x0000001fff087819 */ /* 0x000fe2000001140a */
[----:B------:R-:W-:Y:S02]  /*46b0*/  IMAD R7, R7, R10, RZ ;  /* 0x0000000a07077224 */ /* 0x000fe400078e02ff */
[----:B------:R-:W-:-:S04]  /*46c0*/  IMAD.WIDE.U32 R10, R10, R31, R186 ;  /* 0x0000001f0a0a7225 */ /* 0x000fc800078e00ba */
[----:B------:R-:W-:Y:S01]  /*46d0*/  IMAD R7, R8, R31, R7 ;  /* 0x0000001f08077224 */ /* 0x000fe200078e0207 */
[----:B------:R-:W-:Y:S01]  /*46e0*/  LEA R12, P2, R10, c[0x0][0x168], 0x1 ;  /* 0x00005a000a0c7a11 */ /* 0x000fe200078408ff */
[----:B------:R-:W-:Y:S02]  /*46f0*/  IMAD.SHL.U32 R8, R6, 0x20, RZ ;  /* 0x0000002006087824 */ /* 0x000fe400078e00ff */
[----:B------:R-:W-:-:S03]  /*4700*/  IMAD.IADD R7, R11, 0x1, R7 ;  /* 0x000000010b077824 */ /* 0x000fc600078e0207 */
[----:B------:R-:W-:Y:S02]  /*4710*/  IADD3 R6, P1, R8, R12, RZ ;  /* 0x0000000c08067210 */ /* 0x000fe40007f3e0ff */
        /* <DEDUP_REMOVED lines=8> */
[--C-:B------:R-:W-:Y:S01]  /*47a0*/  IMAD.X R17, R7, 0x1, R3.reuse, P2 ;  /* 0x0000000107117824 */ /* 0x100fe200010e0603 */
[-C--:B------:R-:W-:Y:S01]  /*47b0*/  IADD3 R10, P2, R14, R8.reuse, RZ ;  /* 0x000000080e0a7210 */ /* 0x080fe20007f5e0ff */
        /* <DEDUP_REMOVED lines=8> */
[----:B------:R-:W-:Y:S01]  /*4840*/  IADD3 R8, P1, R20, R8, RZ ;  /* 0x0000000814087210 */ /* 0x000fe20007f3e0ff */
[----:B------:R1:W-:Y:S02]  /*4850*/  LDGSTS.E.BYPASS.LTC128B.128 [R180+0x6000], [R10.64] ;  /* 0x060000000ab47fae */ /* 0x0003e4000b901d48 */
[----:B------:R-:W-:-:S02]  /*4860*/  IMAD.X R21, R19, 0x1, R3, P2 ;  /* 0x0000000113157824 */ /* 0x000fc400010e0603 */
[----:B------:R1:W-:Y:S02]  /*4870*/  LDGSTS.E.BYPASS.LTC128B.128 [R180+0x6800], [R18.64] ;  /* 0x0680000012b47fae */ /* 0x0003e4000b901d48 */
[----:B------:R-:W-:Y:S02]  /*4880*/  IMAD.X R9, R21, 0x1, R3, P1 ;  /* 0x0000000115097824 */ /* 0x000fe400008e0603 */
[----:B------:R1:W-:Y:S04]  /*4890*/  LDGSTS.E.BYPASS.LTC128B.128 [R180+0x7000], [R20.64] ;  /* 0x0700000014b47fae */ /* 0x0003e8000b901d48 */
[----:B------:R1:W-:Y:S04]  /*48a0*/  LDGSTS.E.BYPASS.LTC128B.128 [R180+0x7800], [R8.64] ;  /* 0x0780000008b47fae */ /* 0x0003e8000b901d48 */
[----:B------:R-:W0:Y:S02]  /*48b0*/  LDGDEPBAR ;  /* 0x00000000000079af */ /* 0x000e240000000000 */
.L_x_48:
[----:B-1----:R-:W-:Y:S02]  /*48c0*/  FMNMX.FTZ R8, R81, R167, !PT ;  /* 0x000000a751087209 */ /* 0x002fe40007810000 */
        /* <DEDUP_REMOVED lines=61> */
[----:B------:R-:W-:Y:S01]  /*4ca0*/  FMNMX.FTZ R7, R74, R7, !PT ;  /* 0x000000074a077209 */ /* 0x000fe20007810000 */
[----:B------:R-:W1:Y:S01]  /*4cb0*/  SHFL.BFLY PT, R3, R8, 0x2, 0x1f ;  /* 0x0c401f0008037f89 */ /* 0x000e6200000e0000 */
        /* <DEDUP_REMOVED lines=12> */
[----:B-1----:R-:W-:Y:S02]  /*4d80*/  FMNMX.FTZ R3, R8, R3, !PT ;  /* 0x0000000308037209 */ /* 0x002fe40007810000 */
[----:B------:R-:W-:Y:S02]  /*4d90*/  FMNMX.FTZ R6, R77, R6, !PT ;  /* 0x000000064d067209 */ /* 0x000fe40007810000 */
[----:B------:R-:W-:Y:S01]  /*4da0*/  FMNMX.FTZ R9, R216, R9, !PT ;  /* 0x00000009d8097209 */ /* 0x000fe20007810000 */
[----:B------:R-:W1:Y:S01]  /*4db0*/  SHFL.BFLY PT, R68, R3, 0x1, 0x1f ;  /* 0x0c201f0003447f89 */ /* 0x000e6200000e0000 */
        /* <DEDUP_REMOVED lines=21> */
[----:B------:R-:W1:Y:S01]  /*4f10*/  SHFL.BFLY PT, R3, R8, 0x2, 0x1f ;  /* 0x0c401f0008037f89 */ /* 0x000e6200000e0000 */
[----:B------:R-:W-:Y:S02]  /*4f20*/  FMNMX.FTZ R7, R206, R7, !PT ;  /* 0x00000007ce077209 */ /* 0x000fe40007810000 */
[----:B------:R-:W-:Y:S01]  /*4f30*/  FMNMX.FTZ R6, R197, R6, !PT ;  /* 0x00000006c5067209 */ /* 0x000fe20007810000 */
[----:B------:R-:W-:Y:S01]  /*4f40*/  FMUL.FTZ R232, R68, c[0x0][0x23c] ;  /* 0x00008f0044e87a20 */ /* 0x000fe20000410000 */
        /* <DEDUP_REMOVED lines=22> */
[----:B------:R-:W-:Y:S01]  /*50b0*/  FSETP.NEU.FTZ.AND P1, PT, R68, -INF , PT ;  /* 0xff8000004400780b */ /* 0x000fe20003f3d000 */
[----:B------:R-:W2:Y:S01]  /*50c0*/  SHFL.BFLY PT, R9, R6, 0x2, 0x1f ;  /* 0x0c401f0006097f89 */ /* 0x000ea200000e0000 */
[----:B------:R-:W-:Y:S02]  /*50d0*/  FMNMX.FTZ R10, R112, R7, !PT ;  /* 0x00000007700a7209 */ /* 0x000fe40007810000 */
[----:B------:R-:W-:Y:S02]  /*50e0*/  FSEL R232, R232, RZ, P1 ;  /* 0x000000ffe8e87208 */ /* 0x000fe40000800000 */
[----:B------:R-:W-:Y:S02]  /*50f0*/  FMNMX.FTZ R7, R111, R10, !PT ;  /* 0x0000000a6f077209 */ /* 0x000fe40007810000 */
[----:B-1----:R-:W-:Y:S01]  /*5100*/  FMNMX.FTZ R3, R3, R8, !PT ;  /* 0x0000000803037209 */ /* 0x002fe20007810000 */
[--C-:B------:R-:W-:Y:S01]  /*5110*/  FFMA.FTZ R90, R81, c[0x0][0x23c], -R232.reuse ;  /* 0x00008f00515a7a23 */ /* 0x100fe200000108e8 */
[----:B------:R-:W-:Y:S01]  /*5120*/  FMNMX.FTZ R8, R110, R7, !PT ;  /* 0x000000076e087209 */ /* 0x000fe20007810000 */
[--C-:B------:R-:W-:Y:S01]  /*5130*/  FFMA.FTZ R81, R171, c[0x0][0x23c], -R232.reuse ;  /* 0x00008f00ab517a23 */ /* 0x100fe200000108e8 */
[C---:B------:R-:W-:Y:S01]  /*5140*/  FSETP.NEU.FTZ.AND P1, PT, R3.reuse, -INF , PT ;  /* 0xff8000000300780b */ /* 0x040fe20003f3d000 */
[----:B------:R-:W-:Y:S01]  /*5150*/  FMUL.FTZ R199, R3, c[0x0][0x23c] ;  /* 0x00008f0003c77a20 */ /* 0x000fe20000410000 */
[----:B------:R-:W-:Y:S01]  /*5160*/  FMNMX.FTZ R8, R109, R8, !PT ;  /* 0x000000086d087209 */ /* 0x000fe20007810000 */
[--C-:B------:R-:W-:Y:S01]  /*5170*/  FFMA.FTZ R27, R179, c[0x0][0x23c], -R232.reuse ;  /* 0x00008f00b31b7a23 */ /* 0x100fe200000108e8 */
[----:B------:R-:W-:Y:S01]  /*5180*/  SHF.L.U32 R252, R252, 0x1, RZ ;  /* 0x00000001fcfc7819 */ /* 0x000fe200000006ff */
[--C-:B------:R-:W-:Y:S01]  /*5190*/  FFMA.FTZ R56, R185, c[0x0][0x23c], -R232.reuse ;  /* 0x00008f00b9387a23 */ /* 0x100fe200000108e8 */
[----:B------:R-:W-:Y:S01]  /*51a0*/  FMNMX.FTZ R7, R107, R8, !PT ;  /* 0x000000086b077209 */ /* 0x000fe20007810000 */
[--C-:B------:R-:W-:Y:S01]  /*51b0*/  FFMA.FTZ R87, R167, c[0x0][0x23c], -R232.reuse ;  /* 0x00008f00a7577a23 */ /* 0x100fe200000108e8 */
[----:B------:R-:W-:Y:S01]  /*51c0*/  FSEL R199, R199, RZ, P1 ;  /* 0x000000ffc7c77208 */ /* 0x000fe20000800000 */
[----:B------:R-:W-:Y:S01]  /*51d0*/  LDSM.16.MT88.4 R36, [R252+0x8000] ;  /* 0x00800000fc24783b */ /* 0x000fe20000004200 */
[-C--:B------:R-:W-:Y:S01]  /*51e0*/  LEA R249, R5, R252.reuse, 0x1 ;  /* 0x000000fc05f97211 */ /* 0x080fe200078e08ff */
[----:B------:R-:W-:Y:S01]  /*51f0*/  FFMA.FTZ R26, R175, c[0x0][0x23c], -R232 ;  /* 0x00008f00af1a7a23 */ /* 0x000fe200000108e8 */
[----:B------:R-:W-:Y:S01]  /*5200*/  LEA R250, R4, R252, 0x1 ;  /* 0x000000fc04fa7211 */ /* 0x000fe200078e08ff */
[----:B------:R-:W1:Y:S01]  /*5210*/  SHFL.BFLY PT, R8, R7, 0x2, 0x1f ;  /* 0x0c401f0007087f89 */ /* 0x000e6200000e0000 */
[----:B--2---:R-:W-:Y:S01]  /*5220*/  FMNMX.FTZ R6, R6, R9, !PT ;  /* 0x0000000906067209 */ /* 0x004fe20007810000 */
[--C-:B------:R-:W-:Y:S01]  /*5230*/  FFMA.FTZ R25, R0, c[0x0][0x23c], -R199.reuse ;  /* 0x00008f0000197a23 */ /* 0x100fe200000108c7 */
[----:B------:R-:W-:Y:S01]  /*5240*/  LEA R248, R4, R249, 0x1 ;  /* 0x000000f904f87211 */ /* 0x000fe200078e08ff */
[--C-:B------:R-:W-:Y:S01]  /*5250*/  FFMA.FTZ R88, R82, c[0x0][0x23c], -R199.reuse ;  /* 0x00008f0052587a23 */ /* 0x100fe200000108c7 */
[----:B------:R-:W-:Y:S01]  /*5260*/  LDSM.16.MT88.4 R32, [R250+0x8000] ;  /* 0x00800000fa20783b */ /* 0x000fe20000004200 */
[--C-:B------:R-:W-:Y:S01]  /*5270*/  FFMA.FTZ R82, R2, c[0x0][0x23c], -R199.reuse ;  /* 0x00008f0002527a23 */ /* 0x100fe200000108c7 */
[----:B------:R-:W-:Y:S01]  /*5280*/  MUFU.EX2 R90, R90 ;  /* 0x0000005a005a7308 */ /* 0x000fe20000000800 */
[--C-:B------:R-:W-:Y:S01]  /*5290*/  FFMA.FTZ R59, R114, c[0x0][0x23c], -R199.reuse ;  /* 0x00008f00723b7a23 */ /* 0x100fe200000108c7 */
[----:B------:R-:W2:Y:S01]  /*52a0*/  SHFL.BFLY PT, R9, R6, 0x1, 0x1f ;  /* 0x0c201f0006097f89 */ /* 0x000ea200000e0000 */
[----:B------:R-:W-:-:S02]  /*52b0*/  FFMA.FTZ R60, R176, c[0x0][0x23c], -R199 ;  /* 0x00008f00b03c7a23 */ /* 0x000fc400000108c7 */
[--C-:B------:R-:W-:Y:S01]  /*52c0*/  FFMA.FTZ R55, R178, c[0x0][0x23c], -R199.reuse ;  /* 0x00008f00b2377a23 */ /* 0x100fe200000108c7 */
[----:B------:R-:W-:Y:S01]  /*52d0*/  LDSM.16.MT88.4 R20, [R249+0x8000] ;  /* 0x00800000f914783b */ /* 0x000fe20000004200 */
[--C-:B------:R-:W-:Y:S01]  /*52e0*/  FFMA.FTZ R85, R164, c[0x0][0x23c], -R199.reuse ;  /* 0x00008f00a4557a23 */ /* 0x100fe200000108c7 */
[----:B------:R-:W3:Y:S01]  /*52f0*/  MUFU.EX2 R87, R87 ;  /* 0x0000005700577308 */ /* 0x000ee20000000800 */
[--C-:B------:R-:W-:Y:S01]  /*5300*/  FFMA.FTZ R62, R181, c[0x0][0x23c], -R232.reuse ;  /* 0x00008f00b53e7a23 */ /* 0x100fe200000108e8 */
[----:B------:R-:W-:Y:S01]  /*5310*/  LDSM.16.MT88.4 R16, [R248+0x8000] ;  /* 0x00800000f810783b */ /* 0x000fe20000004200 */
[--C-:B------:R-:W-:Y:S02]  /*5320*/  FFMA.FTZ R61, R183, c[0x0][0x23c], -R232.reuse ;  /* 0x00008f00b73d7a23 */ /* 0x100fe400000108e8 */
[----:B------:R-:W-:Y:S01]  /*5330*/  FFMA.FTZ R24, R174, c[0x0][0x23c], -R199 ;  /* 0x00008f00ae187a23 */ /* 0x000fe200000108c7 */
[----:B------:R-:W-:Y:S01]  /*5340*/  LDSM.16.MT88.4 R184, [R249+0x8800] ;  /* 0x00880000f9b8783b */ /* 0x000fe20000004200 */
[--C-:B------:R-:W-:Y:S01]  /*5350*/  FFMA.FTZ R54, R75, c[0x0][0x23c], -R232.reuse ;  /* 0x00008f004b367a23 */ /* 0x100fe200000108e8 */
[----:B------:R-:W-:Y:S01]  /*5360*/  MUFU.EX2 R81, R81 ;  /* 0x0000005100517308 */ /* 0x000fe20000000800 */
[----:B-1----:R-:W-:Y:S01]  /*5370*/  FMNMX.FTZ R0, R7, R8, !PT ;  /* 0x0000000807007209 */ /* 0x002fe20007810000 */
[----:B------:R-:W-:Y:S01]  /*5380*/  LDSM.16.MT88.4 R12, [R248+0x8800] ;  /* 0x00880000f80c783b */ /* 0x000fe20000004200 */
[----:B------:R-:W-:-:S02]  /*5390*/  FFMA.FTZ R53, R241, c[0x0][0x23c], -R232 ;  /* 0x00008f00f1357a23 */ /* 0x000fc400000108e8 */
[--C-:B------:R-:W-:Y:S01]  /*53a0*/  FFMA.FTZ R46, R243, c[0x0][0x23c], -R232.reuse ;  /* 0x00008f00f32e7a23 */ /* 0x100fe200000108e8 */
[----:B------:R-:W1:Y:S01]  /*53b0*/  SHFL.BFLY PT, R7, R0, 0x1, 0x1f ;  /* 0x0c201f0000077f89 */ /* 0x000e6200000e0000 */
[--C-:B------:R-:W-:Y:S01]  /*53c0*/  FFMA.FTZ R51, R51, c[0x0][0x23c], -R199.reuse ;  /* 0x00008f0033337a23 */ /* 0x100fe200000108c7 */
[----:B------:R-:W4:Y:S01]  /*53d0*/  MUFU.EX2 R26, R26 ;  /* 0x0000001a001a7308 */ /* 0x000f220000000800 */
[----:B---3--:R-:W-:Y:S01]  /*53e0*/  F2FP.PACK_AB R4, R87, R90 ;  /* 0x0000005a5704723e */ /* 0x008fe200000000ff */
[--C-:B------:R-:W-:Y:S01]  /*53f0*/  FFMA.FTZ R52, R42, c[0x0][0x23c], -R199.reuse ;  /* 0x00008f002a347a23 */ /* 0x100fe200000108c7 */
[----:B--2---:R-:W-:Y:S01]  /*5400*/  FMNMX.FTZ R2, R6, R9, !PT ;  /* 0x0000000906027209 */ /* 0x004fe20007810000 */
[--C-:B------:R-:W-:Y:S02]  /*5410*/  FFMA.FTZ R45, R45, c[0x0][0x23c], -R199.reuse ;  /* 0x00008f002d2d7a23 */ /* 0x100fe400000108c7 */
[----:B------:R-:W-:Y:S01]  /*5420*/  FFMA.FTZ R42, R231, c[0x0][0x23c], -R232 ;  /* 0x00008f00e72a7a23 */ /* 0x000fe200000108e8 */
[C---:B------:R-:W-:Y:S01]  /*5430*/  FSETP.NEU.FTZ.AND P1, PT, R2.reuse, -INF , PT ;  /* 0xff8000000200780b */ /* 0x040fe20003f3d000 */
[----:B------:R-:W-:Y:S01]  /*5440*/  FMUL.FTZ R129, R2, c[0x0][0x23c] ;  /* 0x00008f0002817a20 */ /* 0x000fe20000410000 */
[----:B------:R-:W-:Y:S01]  /*5450*/  MUFU.EX2 R88, R88 ;  /* 0x0000005800587308 */ /* 0x000fe20000000800 */
[----:B------:R-:W-:-:S02]  /*5460*/  FFMA.FTZ R76, R76, c[0x0][0x23c], -R199 ;  /* 0x00008f004c4c7a23 */ /* 0x000fc400000108c7 */
[--C-:B------:R-:W-:Y:S01]  /*5470*/  FFMA.FTZ R104, R104, c[0x0][0x23c], -R199.reuse ;  /* 0x00008f0068687a23 */ /* 0x100fe200000108c7 */
[----:B------:R-:W-:Y:S01]  /*5480*/  FSEL R129, R129, RZ, P1 ;  /* 0x000000ff81817208 */ /* 0x000fe20000800000 */
[----:B------:R-:W-:Y:S01]  /*5490*/  FFMA.FTZ R102, R102, c[0x0][0x23c], -R199 ;  /* 0x00008f0066667a23 */ /* 0x000fe200000108c7 */
[----:B----4-:R-:W-:Y:S02]  /*54a0*/  F2FP.PACK_AB R6, R26, R81 ;  /* 0x000000511a06723e */ /* 0x010fe400000000ff */
[----:B------:R-:W2:Y:S01]  /*54b0*/  MUFU.EX2 R85, R85 ;  /* 0x0000005500557308 */ /* 0x000ea20000000800 */
[--C-:B------:R-:W-:Y:S02]  /*54c0*/  FFMA.FTZ R86, R80, c[0x0][0x23c], -R129.reuse ;  /* 0x00008f0050567a23 */ /* 0x100fe40000010881 */
[--C-:B------:R-:W-:Y:S01]  /*54d0*/  FFMA.FTZ R80, R92, c[0x0][0x23c], -R129.reuse ;  /* 0x00008f005c507a23 */ /* 0x100fe20000010881 */
[----:B-1----:R-:W-:Y:S01]  /*54e0*/  FMNMX.FTZ R0, R0, R7, !PT ;  /* 0x0000000700007209 */ /* 0x002fe20007810000 */
[----:B------:R-:W-:-:S02]  /*54f0*/  FFMA.FTZ R83, R83, c[0x0][0x23c], -R129 ;  /* 0x00008f0053537a23 */ /* 0x000fc40000010881 */
[--C-:B------:R-:W-:Y:S01]  /*5500*/  FFMA.FTZ R69, R170, c[0x0][0x23c], -R129.reuse ;  /* 0x00008f00aa457a23 */ /* 0x100fe20000010881 */
[C---:B------:R-:W-:Y:S01]  /*5510*/  FSETP.NEU.FTZ.AND P1, PT, R0.reuse, -INF , PT ;  /* 0xff8000000000780b */ /* 0x040fe20003f3d000 */
[----:B------:R-:W-:Y:S01]  /*5520*/  FMUL.FTZ R114, R0, c[0x0][0x23c] ;  /* 0x00008f0000727a20 */ /* 0x000fe20000410000 */
[----:B------:R-:W-:Y:S01]  /*5530*/  MUFU.EX2 R86, R86 ;  /* 0x0000005600567308 */ /* 0x000fe20000000800 */
[--C-:B------:R-:W-:Y:S02]  /*5540*/  FFMA.FTZ R65, R168, c[0x0][0x23c], -R129.reuse ;  /* 0x00008f00a8417a23 */ /* 0x100fe40000010881 */
[----:B------:R-:W1:Y:S01]  /*5550*/  LDSM.16.MT88.4 R168, [R252+0x8800] ;  /* 0x00880000fca8783b */ /* 0x000e620000004200 */
[----:B------:R-:W-:Y:S01]  /*5560*/  FSEL R114, R114, RZ, P1 ;  /* 0x000000ff72727208 */ /* 0x000fe20000800000 */
[--C-:B------:R-:W-:Y:S01]  /*5570*/  FFMA.FTZ R71, R162, c[0x0][0x23c], -R129.reuse ;  /* 0x00008f00a2477a23 */ /* 0x100fe20000010881 */
[----:B--2---:R-:W-:Y:S01]  /*5580*/  F2FP.PACK_AB R5, R85, R88 ;  /* 0x000000585505723e */ /* 0x004fe200000000ff */
[----:B------:R-:W-:Y:S01]  /*5590*/  FFMA.FTZ R66, R166, c[0x0][0x23c], -R129 ;  /* 0x00008f00a6427a23 */ /* 0x000fe20000010881 */
[----:B------:R-:W2:Y:S01]  /*55a0*/  MUFU.EX2 R83, R83 ;  /* 0x0000005300537308 */ /* 0x000ea20000000800 */
[----:B------:R-:W-:-:S02]  /*55b0*/  FFMA.FTZ R92, R161, c[0x0][0x23c], -R114 ;  /* 0x00008f00a15c7a23 */ /* 0x000fc40000010872 */
[--C-:B------:R-:W-:Y:S02]  /*55c0*/  FFMA.FTZ R89, R160, c[0x0][0x23c], -R114.reuse ;  /* 0x00008f00a0597a23 */ /* 0x100fe40000010872 */
[--C-:B------:R-:W-:Y:S02]  /*55d0*/  FFMA.FTZ R84, R163, c[0x0][0x23c], -R114.reuse ;  /* 0x00008f00a3547a23 */ /* 0x100fe40000010872 */
[--C-:B------:R-:W-:Y:S01]  /*55e0*/  FFMA.FTZ R67, R165, c[0x0][0x23c], -R114.reuse ;  /* 0x00008f00a5437a23 */ /* 0x100fe20000010872 */
[----:B------:R-:W-:Y:S01]  /*55f0*/  MUFU.EX2 R80, R80 ;  /* 0x0000005000507308 */ /* 0x000fe20000000800 */
[--C-:B------:R-:W-:Y:S02]  /*5600*/  FFMA.FTZ R63, R177, c[0x0][0x23c], -R114.reuse ;  /* 0x00008f00b13f7a23 */ /* 0x100fe40000010872 */
[----:B------:R-:W3:Y:S01]  /*5610*/  LDSM.16.MT88.4 R176, [R250+0x8800] ;  /* 0x00880000fab0783b */ /* 0x000ee20000004200 */
[----:B------:R-:W-:Y:S02]  /*5620*/  FFMA.FTZ R64, R57, c[0x0][0x23c], -R114 ;  /* 0x00008f0039407a23 */ /* 0x000fe40000010872 */
[----:B------:R-:W-:-:S02]  /*5630*/  FFMA.FTZ R58, R78, c[0x0][0x23c], -R129 ;  /* 0x00008f004e3a7a23 */ /* 0x000fc40000010881 */
[----:B------:R-:W4:Y:S01]  /*5640*/  MUFU.EX2 R69, R69 ;  /* 0x0000004500457308 */ /* 0x000f220000000800 */
[----:B--2---:R-:W-:Y:S01]  /*5650*/  F2FP.PACK_AB R160, R83, R86 ;  /* 0x0000005653a0723e */ /* 0x004fe200000000ff */
[--C-:B------:R-:W-:Y:S02]  /*5660*/  FFMA.FTZ R70, R159, c[0x0][0x23c], -R114.reuse ;  /* 0x00008f009f467a23 */ /* 0x100fe40000010872 */
[----:B------:R-:W-:Y:S02]  /*5670*/  FFMA.FTZ R57, R79, c[0x0][0x23c], -R114 ;  /* 0x00008f004f397a23 */ /* 0x000fe40000010872 */
[----:B------:R-:W-:Y:S02]  /*5680*/  FFMA.FTZ R78, R50, c[0x0][0x23c], -R199 ;  /* 0x00008f00324e7a23 */ /* 0x000fe400000108c7 */
[----:B------:R-:W-:Y:S01]  /*5690*/  MUFU.EX2 R92, R92 ;  /* 0x0000005c005c7308 */ /* 0x000fe20000000800 */
[----:B------:R-:W-:Y:S02]  /*56a0*/  FFMA.FTZ R75, R48, c[0x0][0x23c], -R129 ;  /* 0x00008f00304b7a23 */ /* 0x000fe40000010881 */
[----:B------:R-:W-:-:S02]  /*56b0*/  FFMA.FTZ R79, R49, c[0x0][0x23c], -R232 ;  /* 0x00008f00314f7a23 */ /* 0x000fc400000108e8 */
[--C-:B------:R-:W-:Y:S02]  /*56c0*/  FFMA.FTZ R50, R74, c[0x0][0x23c], -R129.reuse ;  /* 0x00008f004a327a23 */ /* 0x100fe40000010881 */
[--C-:B------:R-:W-:Y:S01]  /*56d0*/  FFMA.FTZ R48, R43, c[0x0][0x23c], -R114.reuse ;  /* 0x00008f002b307a23 */ /* 0x100fe20000010872 */
[----:B------:R-:W2:Y:S01]  /*56e0*/  MUFU.EX2 R89, R89 ;  /* 0x0000005900597308 */ /* 0x000ea20000000800 */
[----:B----4-:R-:W-:Y:S01]  /*56f0*/  F2FP.PACK_AB R162, R69, R80 ;  /* 0x0000005045a2723e */ /* 0x010fe200000000ff */
[--C-:B------:R-:W-:Y:S02]  /*5700*/  FFMA.FTZ R49, R40, c[0x0][0x23c], -R129.reuse ;  /* 0x00008f0028317a23 */ /* 0x100fe40000010881 */
[----:B------:R-:W-:Y:S02]  /*5710*/  FFMA.FTZ R44, R44, c[0x0][0x23c], -R129 ;  /* 0x00008f002c2c7a23 */ /* 0x000fe40000010881 */
[--C-:B------:R-:W-:Y:S02]  /*5720*/  FFMA.FTZ R74, R77, c[0x0][0x23c], -R114.reuse ;  /* 0x00008f004d4a7a23 */ /* 0x100fe40000010872 */
[----:B------:R-:W-:Y:S01]  /*5730*/  MUFU.EX2 R84, R84 ;  /* 0x0000005400547308 */ /* 0x000fe20000000800 */
[----:B------:R-:W-:-:S02]  /*5740*/  FFMA.FTZ R47, R237, c[0x0][0x23c], -R114 ;  /* 0x00008f00ed2f7a23 */ /* 0x000fc40000010872 */
[----:B------:R-:W-:Y:S02]  /*5750*/  FFMA.FTZ R43, R239, c[0x0][0x23c], -R114 ;  /* 0x00008f00ef2b7a23 */ /* 0x000fe40000010872 */
[--C-:B------:R-:W-:Y:S02]  /*5760*/  FFMA.FTZ R77, R41, c[0x0][0x23c], -R232.reuse ;  /* 0x00008f00294d7a23 */ /* 0x100fe400000108e8 */
[--C-:B------:R-:W-:Y:S01]  /*5770*/  FFMA.FTZ R41, R235, c[0x0][0x23c], -R232.reuse ;  /* 0x00008f00eb297a23 */ /* 0x100fe200000108e8 */
[----:B------:R-:W4:Y:S01]  /*5780*/  MUFU.EX2 R67, R67 ;  /* 0x0000004300437308 */ /* 0x000f220000000800 */
[----:B--2---:R-:W-:Y:S01]  /*5790*/  F2FP.PACK_AB R161, R89, R92 ;  /* 0x0000005c59a1723e */ /* 0x004fe200000000ff */
[----:B------:R-:W-:Y:S02]  /*57a0*/  FFMA.FTZ R40, R233, c[0x0][0x23c], -R232 ;  /* 0x00008f00e9287a23 */ /* 0x000fe400000108e8 */
[----:B------:R-:W-:Y:S02]  /*57b0*/  FFMA.FTZ R31, R225, c[0x0][0x23c], -R114 ;  /* 0x00008f00e11f7a23 */ /* 0x000fe40000010872 */
[----:B------:R-:W-:-:S02]  /*57c0*/  FFMA.FTZ R228, R228, c[0x0][0x23c], -R199 ;  /* 0x00008f00e4e47a23 */ /* 0x000fc400000108c7 */
[----:B------:R-:W-:Y:S01]  /*57d0*/  MUFU.EX2 R82, R82 ;  /* 0x0000005200527308 */ /* 0x000fe20000000800 */
[--C-:B------:R-:W-:Y:S02]  /*57e0*/  FFMA.FTZ R226, R226, c[0x0][0x23c], -R199.reuse ;  /* 0x00008f00e2e27a23 */ /* 0x100fe400000108c7 */
[--C-:B------:R-:W-:Y:S02]  /*57f0*/  FFMA.FTZ R224, R224, c[0x0][0x23c], -R199.reuse ;  /* 0x00008f00e0e07a23 */ /* 0x100fe400000108c7 */
[--C-:B------:R-:W-:Y:S02]  /*5800*/  FFMA.FTZ R220, R220, c[0x0][0x23c], -R199.reuse ;  /* 0x00008f00dcdc7a23 */ /* 0x100fe400000108c7 */
[--C-:B------:R-:W-:Y:S01]  /*5810*/  FFMA.FTZ R218, R218, c[0x0][0x23c], -R199.reuse ;  /* 0x00008f00dada7a23 */ /* 0x100fe200000108c7 */
[----:B----4-:R-:W-:Y:S01]  /*5820*/  F2FP.PACK_AB R163, R67, R84 ;  /* 0x0000005443a3723e */ /* 0x010fe200000000ff */
[----:B------:R-:W2:Y:S01]  /*5830*/  MUFU.EX2 R25, R25 ;  /* 0x0000001900197308 */ /* 0x000ea20000000800 */
[----:B------:R-:W-:-:S02]  /*5840*/  FFMA.FTZ R216, R216, c[0x0][0x23c], -R199 ;  /* 0x00008f00d8d87a23 */ /* 0x000fc400000108c7 */
[--C-:B------:R-:W-:Y:S02]  /*5850*/  FFMA.FTZ R214, R214, c[0x0][0x23c], -R199.reuse ;  /* 0x00008f00d6d67a23 */ /* 0x100fe400000108c7 */
[--C-:B------:R-:W-:Y:S01]  /*5860*/  FFMA.FTZ R212, R212, c[0x0][0x23c], -R199.reuse ;  /* 0x00008f00d4d47a23 */ /* 0x100fe200000108c7 */
[C---:B------:R-:W-:Y:S01]  /*5870*/  HMMA.16816.F32 R136, R160.reuse, R36, RZ ;  /* 0x00000024a088723c */ /* 0x040fe200000018ff */
[--C-:B------:R-:W-:Y:S01]  /*5880*/  FFMA.FTZ R210, R210, c[0x0][0x23c], -R199.reuse ;  /* 0x00008f00d2d27a23 */ /* 0x100fe200000108c7 */
[----:B------:R-:W-:Y:S01]  /*5890*/  MUFU.EX2 R71, R71 ;  /* 0x0000004700477308 */ /* 0x000fe20000000800 */
[--C-:B------:R-:W-:Y:S02]  /*58a0*/  FFMA.FTZ R196, R196, c[0x0][0x23c], -R199.reuse ;  /* 0x00008f00c4c47a23 */ /* 0x100fe400000108c7 */
[----:B------:R-:W-:Y:S02]  /*58b0*/  FFMA.FTZ R131, R131, c[0x0][0x23c], -R199 ;  /* 0x00008f0083837a23 */ /* 0x000fe400000108c7 */
[--C-:B------:R-:W-:Y:S01]  /*58c0*/  FFMA.FTZ R100, R100, c[0x0][0x23c], -R129.reuse ;  /* 0x00008f0064647a23 */ /* 0x100fe20000010881 */
[----:B------:R-:W-:Y:S01]  /*58d0*/  HMMA.16816.F32 R144, R160, R32, RZ ;  /* 0x00000020a090723c */ /* 0x000fe200000018ff */
[----:B------:R-:W-:Y:S01]  /*58e0*/  FFMA.FTZ R93, R93, c[0x0][0x23c], -R114 ;  /* 0x00008f005d5d7a23 */ /* 0x000fe20000010872 */
[----:B------:R-:W4:Y:S01]  /*58f0*/  MUFU.EX2 R66, R66 ;  /* 0x0000004200427308 */ /* 0x000f220000000800 */
[----:B--2---:R-:W-:Y:S01]  /*5900*/  F2FP.PACK_AB R7, R25, R82 ;  /* 0x000000521907723e */ /* 0x004fe200000000ff */
[----:B------:R-:W-:-:S02]  /*5910*/  FFMA.FTZ R234, R234, c[0x0][0x23c], -R129 ;  /* 0x00008f00eaea7a23 */ /* 0x000fc40000010881 */
[--C-:B------:R-:W-:Y:S02]  /*5920*/  FFMA.FTZ R208, R208, c[0x0][0x23c], -R129.reuse ;  /* 0x00008f00d0d07a23 */ /* 0x100fe40000010881 */
[C---:B------:R-:W-:Y:S01]  /*5930*/  HMMA.16816.F32 R152, R160.reuse, R20, RZ ;  /* 0x00000014a098723c */ /* 0x040fe200000018ff */
[--C-:B------:R-:W-:Y:S01]  /*5940*/  FFMA.FTZ R206, R206, c[0x0][0x23c], -R129.reuse ;  /* 0x00008f00cece7a23 */ /* 0x100fe20000010881 */
[----:B------:R-:W-:Y:S01]  /*5950*/  MUFU.EX2 R65, R65 ;  /* 0x0000004100417308 */ /* 0x000fe20000000800 */
[--C-:B------:R-:W-:Y:S02]  /*5960*/  FFMA.FTZ R204, R204, c[0x0][0x23c], -R129.reuse ;  /* 0x00008f00cccc7a23 */ /* 0x100fe40000010881 */
[--C-:B------:R-:W-:Y:S02]  /*5970*/  FFMA.FTZ R128, R128, c[0x0][0x23c], -R129.reuse ;  /* 0x00008f0080807a23 */ /* 0x100fe40000010881 */
[----:B------:R-:W-:Y:S01]  /*5980*/  FFMA.FTZ R126, R126, c[0x0][0x23c], -R129 ;  /* 0x00008f007e7e7a23 */ /* 0x000fe20000010881 */
[----:B------:R-:W-:Y:S01]  /*5990*/  HMMA.16816.F32 R156, R160, R16, RZ ;  /* 0x00000010a09c723c */ /* 0x000fe200000018ff */
[--C-:B------:R-:W-:Y:S01]  /*59a0*/  FFMA.FTZ R225, R121, c[0x0][0x23c], -R114.reuse ;  /* 0x00008f0079e17a23 */ /* 0x100fe20000010872 */
[----:B------:R-:W2:Y:S01]  /*59b0*/  MUFU.EX2 R58, R58 ;  /* 0x0000003a003a7308 */ /* 0x000ea20000000800 */
[----:B----4-:R-:W-:Y:S01]  /*59c0*/  F2FP.PACK_AB R8, R66, R71 ;  /* 0x000000474208723e */ /* 0x010fe200000000ff */
[----:B------:R-:W-:-:S02]  /*59d0*/  FFMA.FTZ R121, R113, c[0x0][0x23c], -R114 ;  /* 0x00008f0071797a23 */ /* 0x000fc40000010872 */
[--C-:B------:R-:W-:Y:S02]  /*59e0*/  FFMA.FTZ R109, R109, c[0x0][0x23c], -R114.reuse ;  /* 0x00008f006d6d7a23 */ /* 0x100fe40000010872 */
[C---:B------:R-:W-:Y:S01]  /*59f0*/  HMMA.16816.F32 R132, R160.reuse, R38, RZ ;  /* 0x00000026a084723c */ /* 0x040fe200000018ff */
[----:B------:R-:W-:Y:S01]  /*5a00*/  FFMA.FTZ R107, R107, c[0x0][0x23c], -R114 ;  /* 0x00008f006b6b7a23 */ /* 0x000fe20000010872 */
[----:B------:R-:W-:Y:S01]  /*5a10*/  MUFU.EX2 R70, R70 ;  /* 0x0000004600467308 */ /* 0x000fe20000000800 */
[----:B------:R-:W-:Y:S02]  /*5a20*/  FADD.FTZ R90, R90, R87 ;  /* 0x000000575a5a7221 */ /* 0x000fe40000010000 */
[----:B------:R-:W-:Y:S02]  /*5a30*/  FADD.FTZ R85, R88, R85 ;  /* 0x0000005558557221 */ /* 0x000fe40000010000 */
[----:B------:R-:W-:Y:S01]  /*5a40*/  FADD.FTZ R89, R92, R89 ;  /* 0x000000595c597221 */ /* 0x000fe20000010000 */
[----:B------:R-:W-:Y:S02]  /*5a50*/  HMMA.16816.F32 R140, R160, R34, RZ ;  /* 0x00000022a08c723c */ /* 0x000fe400000018ff */
[----:B------:R-:W4:Y:S01]  /*5a60*/  MUFU.EX2 R63, R63 ;  /* 0x0000003f003f7308 */ /* 0x000f220000000800 */
[----:B--2---:R-:W-:-:S05]  /*5a70*/  F2FP.PACK_AB R10, R58, R65 ;  /* 0x000000413a0a723e */ /* 0x004fca00000000ff */
[C---:B------:R-:W-:Y:S02]  /*5a80*/  HMMA.16816.F32 R148, R160.reuse, R22, RZ ;  /* 0x00000016a094723c */ /* 0x040fe400000018ff */
[----:B------:R-:W-:Y:S06]  /*5a90*/  MUFU.EX2 R64, R64 ;  /* 0x0000004000407308 */ /* 0x000fec0000000800 */
[----:B------:R-:W-:Y:S02]  /*5aa0*/  HMMA.16816.F32 R160, R160, R18, RZ ;  /* 0x00000012a0a0723c */ /* 0x000fe400000018ff */
[----:B------:R-:W2:Y:S01]  /*5ab0*/  MUFU.EX2 R57, R57 ;  /* 0x0000003900397308 */ /* 0x000ea20000000800 */
[----:B----4-:R-:W-:-:S05]  /*5ac0*/  F2FP.PACK_AB R9, R63, R70 ;  /* 0x000000463f09723e */ /* 0x010fca00000000ff */
[C---:B------:R-:W-:Y:S02]  /*5ad0*/  HMMA.16816.F32 R164, R4.reuse, R36, RZ ;  /* 0x0000002404a4723c */ /* 0x040fe400000018ff */
[----:B------:R-:W-:Y:S06]  /*5ae0*/  MUFU.EX2 R27, R27 ;  /* 0x0000001b001b7308 */ /* 0x000fec0000000800 */
[----:B------:R-:W-:Y:S02]  /*5af0*/  HMMA.16816.F32 R36, R4, R38, RZ ;  /* 0x000000260424723c */ /* 0x000fe400000018ff */
[----:B------:R-:W4:Y:S01]  /*5b00*/  MUFU.EX2 R62, R62 ;  /* 0x0000003e003e7308 */ /* 0x000f220000000800 */
[----:B--2---:R-:W-:-:S05]  /*5b10*/  F2FP.PACK_AB R11, R57, R64 ;  /* 0x00000040390b723e */ /* 0x004fca00000000ff */
[----:B------:R-:W-:Y:S02]  /*5b20*/  HMMA.16816.F32 R172, R4, R32, RZ ;  /* 0x0000002004ac723c */ /* 0x000fe400000018ff */
[----:B------:R-:W-:Y:S06]  /*5b30*/  MUFU.EX2 R61, R61 ;  /* 0x0000003d003d7308 */ /* 0x000fec0000000800 */
[----:B-1----:R-:W-:Y:S02]  /*5b40*/  HMMA.16816.F32 R136, R8, R168, R136 ;  /* 0x000000a80888723c */ /* 0x002fe40000001888 */
[----:B------:R-:W1:Y:S01]  /*5b50*/  MUFU.EX2 R56, R56 ;  /* 0x0000003800387308 */ /* 0x000e620000000800 */
[----:B----4-:R-:W-:-:S05]  /*5b60*/  F2FP.PACK_AB R192, R62, R27 ;  /* 0x0000001b3ec0723e */ /* 0x010fca00000000ff */
[C---:B---3--:R-:W-:Y:S02]  /*5b70*/  HMMA.16816.F32 R144, R8.reuse, R176, R144 ;  /* 0x000000b00890723c */ /* 0x048fe40000001890 */
[----:B------:R-:W-:Y:S06]  /*5b80*/  MUFU.EX2 R24, R24 ;  /* 0x0000001800187308 */ /* 0x000fec0000000800 */
[----:B------:R-:W-:Y:S02]  /*5b90*/  HMMA.16816.F32 R152, R8, R184, R152 ;  /* 0x000000b80898723c */ /* 0x000fe40000001898 */
[----:B------:R-:W2:Y:S01]  /*5ba0*/  MUFU.EX2 R59, R59 ;  /* 0x0000003b003b7308 */ /* 0x000ea20000000800 */
[----:B-1----:R-:W-:-:S05]  /*5bb0*/  F2FP.PACK_AB R194, R56, R61 ;  /* 0x0000003d38c2723e */ /* 0x002fca00000000ff */
[C---:B------:R-:W-:Y:S02]  /*5bc0*/  HMMA.16816.F32 R156, R8.reuse, R12, R156 ;  /* 0x0000000c089c723c */ /* 0x040fe4000000189c */
[----:B------:R-:W-:Y:S06]  /*5bd0*/  MUFU.EX2 R60, R60 ;  /* 0x0000003c003c7308 */ /* 0x000fec0000000800 */
[----:B------:R-:W-:Y:S02]  /*5be0*/  HMMA.16816.F32 R132, R8, R170, R132 ;  /* 0x000000aa0884723c */ /* 0x000fe40000001884 */
[----:B------:R-:W1:Y:S01]  /*5bf0*/  MUFU.EX2 R55, R55 ;  /* 0x0000003700377308 */ /* 0x000e620000000800 */
[----:B--2---:R-:W-:-:S05]  /*5c00*/  F2FP.PACK_AB R193, R59, R24 ;  /* 0x000000183bc1723e */ /* 0x004fca00000000ff */
[C---:B------:R-:W-:Y:S02]  /*5c10*/  HMMA.16816.F32 R140, R8.reuse, R178, R140 ;  /* 0x000000b2088c723c */ /* 0x040fe4000000188c */
[----:B------:R-:W-:Y:S06]  /*5c20*/  MUFU.EX2 R79, R79 ;  /* 0x0000004f004f7308 */ /* 0x000fec0000000800 */
[C---:B------:R-:W-:Y:S01]  /*5c30*/  HMMA.16816.F32 R148, R8.reuse, R186, R148 ;  /* 0x000000ba0894723c */ /* 0x040fe20000001894 */
[----:B-1----:R-:W-:Y:S01]  /*5c40*/  F2FP.PACK_AB R195, R55, R60 ;  /* 0x0000003c37c3723e */ /* 0x002fe200000000ff */
[----:B------:R-:W-:Y:S06]  /*5c50*/  MUFU.EX2 R54, R54 ;  /* 0x0000003600367308 */ /* 0x000fec0000000800 */
[----:B------:R-:W-:Y:S01]  /*5c60*/  HMMA.16816.F32 R160, R8, R14, R160 ;  /* 0x0000000e08a0723c */ /* 0x000fe200000018a0 */
[----:B------:R-:W1:Y:S01]  /*5c70*/  LDSM.16.MT88.4 R8, [R252+0x9000] ;  /* 0x00900000fc08783b */ /* 0x000e620000004200 */
[----:B------:R-:W-:Y:S06]  /*5c80*/  MUFU.EX2 R53, R53 ;  /* 0x0000003500357308 */ /* 0x000fec0000000800 */
[C---:B------:R-:W-:Y:S02]  /*5c90*/  HMMA.16816.F32 R180, R4.reuse, R20, RZ ;  /* 0x0000001404b4723c */ /* 0x040fe400000018ff */
[----:B------:R-:W-:Y:S06]  /*5ca0*/  MUFU.EX2 R46, R46 ;  /* 0x0000002e002e7308 */ /* 0x000fec0000000800 */
[C---:B------:R-:W-:Y:S02]  /*5cb0*/  HMMA.16816.F32 R188, R4.reuse, R16, RZ ;  /* 0x0000001004bc723c */ /* 0x040fe400000018ff */
[----:B------:R-:W-:Y:S06]  /*5cc0*/  MUFU.EX2 R78, R78 ;  /* 0x0000004e004e7308 */ /* 0x000fec0000000800 */
[C---:B------:R-:W-:Y:S02]  /*5cd0*/  HMMA.16816.F32 R32, R4.reuse, R34, RZ ;  /* 0x000000220420723c */ /* 0x040fe400000018ff */
[----:B------:R-:W-:Y:S06]  /*5ce0*/  MUFU.EX2 R51, R51 ;  /* 0x0000003300337308 */ /* 0x000fec0000000800 */
[C---:B------:R-:W-:Y:S02]  /*5cf0*/  HMMA.16816.F32 R20, R4.reuse, R22, RZ ;  /* 0x000000160414723c */ /* 0x040fe400000018ff */
[----:B------:R-:W-:Y:S06]  /*5d00*/  MUFU.EX2 R52, R52 ;  /* 0x0000003400347308 */ /* 0x000fec0000000800 */
[----:B------:R-:W-:Y:S02]  /*5d10*/  HMMA.16816.F32 R4, R4, R18, RZ ;  /* 0x000000120404723c */ /* 0x000fe400000018ff */
[----:B------:R-:W-:Y:S06]  /*5d20*/  MUFU.EX2 R45, R45 ;  /* 0x0000002d002d7308 */ /* 0x000fec0000000800 */
[C---:B------:R-:W-:Y:S02]  /*5d30*/  HMMA.16816.F32 R164, R192.reuse, R168, R164 ;  /* 0x000000a8c0a4723c */ /* 0x040fe400000018a4 */
[----:B------:R-:W-:Y:S06]  /*5d40*/  MUFU.EX2 R75, R75 ;  /* 0x0000004b004b7308 */ /* 0x000fec0000000800 */
[C---:B------:R-:W-:Y:S02]  /*5d50*/  HMMA.16816.F32 R168, R192.reuse, R170, R36 ;  /* 0x000000aac0a8723c */ /* 0x040fe40000001824 */
[----:B------:R-:W2:Y:S05]  /*5d60*/  MUFU.EX2 R50, R50 ;  /* 0x0000003200327308 */ /* 0x000eaa0000000800 */
[----:B------:R-:W-:Y:S01]  /*5d70*/  FFMA.FTZ R37, R73, c[0x0][0x23c], -R199 ;  /* 0x00008f0049257a23 */ /* 0x000fe200000108c7 */
[----:B------:R-:W-:Y:S01]  /*5d80*/  HMMA.16816.F32 R172, R192, R176, R172 ;  /* 0x000000b0c0ac723c */ /* 0x000fe200000018ac */
[----:B------:R-:W-:Y:S01]  /*5d90*/  FFMA.FTZ R73, R72, c[0x0][0x23c], -R129 ;  /* 0x00008f0048497a23 */ /* 0x000fe20000010881 */
[----:B------:R-:W-:Y:S01]  /*5da0*/  MUFU.EX2 R49, R49 ;  /* 0x0000003100317308 */ /* 0x000fe20000000800 */
[----:B------:R-:W-:-:S02]  /*5db0*/  FFMA.FTZ R39, R242, c[0x0][0x23c], -R199 ;  /* 0x00008f00f2277a23 */ /* 0x000fc400000108c7 */
[----:B------:R-:W-:-:S03]  /*5dc0*/  FFMA.FTZ R38, R229, c[0x0][0x23c], -R199 ;  /* 0x00008f00e5267a23 */ /* 0x000fc600000108c7 */
[----:B------:R-:W-:Y:S01]  /*5dd0*/  HMMA.16816.F32 R180, R192, R184, R180 ;  /* 0x000000b8c0b4723c */ /* 0x000fe200000018b4 */
[----:B------:R-:W-:Y:S01]  /*5de0*/  FFMA.FTZ R36, R106, c[0x0][0x23c], -R129 ;  /* 0x00008f006a247a23 */ /* 0x000fe20000010881 */
[----:B------:R-:W-:Y:S01]  /*5df0*/  MUFU.EX2 R44, R44 ;  /* 0x0000002c002c7308 */ /* 0x000fe20000000800 */
[----:B------:R-:W-:Y:S02]  /*5e00*/  FFMA.FTZ R72, R221, c[0x0][0x23c], -R114 ;  /* 0x00008f00dd487a23 */ /* 0x000fe40000010872 */
[----:B------:R-:W-:-:S03]  /*5e10*/  FFMA.FTZ R221, R217, c[0x0][0x23c], -R232 ;  /* 0x00008f00d9dd7a23 */ /* 0x000fc600000108e8 */
[C---:B------:R-:W-:Y:S01]  /*5e20*/  HMMA.16816.F32 R188, R192.reuse, R12, R188 ;  /* 0x0000000cc0bc723c */ /* 0x040fe200000018bc */
[--C-:B------:R-:W-:Y:S01]  /*5e30*/  FFMA.FTZ R217, R213, c[0x0][0x23c], -R232.reuse ;  /* 0x00008f00d5d97a23 */ /* 0x100fe200000108e8 */
[----:B------:R-:W-:Y:S01]  /*5e40*/  MUFU.EX2 R74, R74 ;  /* 0x0000004a004a7308 */ /* 0x000fe20000000800 */
[--C-:B------:R-:W-:Y:S02]  /*5e50*/  FFMA.FTZ R106, R101, c[0x0][0x23c], -R232.reuse ;  /* 0x00008f00656a7a23 */ /* 0x100fe400000108e8 */
[--C-:B------:R-:W-:Y:S02]  /*5e60*/  FFMA.FTZ R213, R209, c[0x0][0x23c], -R232.reuse ;  /* 0x00008f00d1d57a23 */ /* 0x100fe400000108e8 */
[----:B--2---:R-:W-:Y:S01]  /*5e70*/  F2FP.PACK_AB R12, R50, R75 ;  /* 0x0000004b320c723e */ /* 0x004fe200000000ff */
[----:B------:R-:W-:Y:S01]  /*5e80*/  HMMA.16816.F32 R176, R192, R178, R32 ;  /* 0x000000b2c0b0723c */ /* 0x000fe20000001820 */
[----:B------:R-:W-:Y:S01]  /*5e90*/  FFMA.FTZ R101, R238, c[0x0][0x23c], -R199 ;  /* 0x00008f00ee657a23 */ /* 0x000fe200000108c7 */
[----:B------:R-:W2:Y:S01]  /*5ea0*/  MUFU.EX2 R47, R47 ;  /* 0x0000002f002f7308 */ /* 0x000ea20000000800 */
[----:B------:R-:W-:-:S02]  /*5eb0*/  FFMA.FTZ R209, R205, c[0x0][0x23c], -R232 ;  /* 0x00008f00cdd17a23 */ /* 0x000fc400000108e8 */
[----:B------:R-:W-:-:S03]  /*5ec0*/  FFMA.FTZ R205, R201, c[0x0][0x23c], -R232 ;  /* 0x00008f00c9cd7a23 */ /* 0x000fc600000108e8 */
[C---:B------:R-:W-:Y:S01]  /*5ed0*/  HMMA.16816.F32 R184, R192.reuse, R186, R20 ;  /* 0x000000bac0b8723c */ /* 0x040fe20000001814 */
[--C-:B------:R-:W-:Y:S01]  /*5ee0*/  FFMA.FTZ R35, R240, c[0x0][0x23c], -R129.reuse ;  /* 0x00008f00f0237a23 */ /* 0x100fe20000010881 */
[----:B------:R-:W-:Y:S01]  /*5ef0*/  LDSM.16.MT88.4 R20, [R252+0xa800] ;  /* 0x00a80000fc14783b */ /* 0x000fe20000004200 */
[----:B------:R-:W-:Y:S01]  /*5f00*/  MUFU.EX2 R48, R48 ;  /* 0x0000003000307308 */ /* 0x000fe20000000800 */
[----:B------:R-:W-:Y:S02]  /*5f10*/  FFMA.FTZ R34, R108, c[0x0][0x23c], -R129 ;  /* 0x00008f006c227a23 */ /* 0x000fe40000010881 */
[--C-:B------:R-:W-:Y:S02]  /*5f20*/  FFMA.FTZ R33, R223, c[0x0][0x23c], -R114.reuse ;  /* 0x00008f00df217a23 */ /* 0x100fe40000010872 */
[----:B------:R-:W-:Y:S01]  /*5f30*/  HMMA.16816.F32 R192, R192, R14, R4 ;  /* 0x0000000ec0c0723c */ /* 0x000fe20000001804 */
[----:B------:R-:W-:Y:S02]  /*5f40*/  FFMA.FTZ R32, R227, c[0x0][0x23c], -R114 ;  /* 0x00008f00e3207a23 */ /* 0x000fe40000010872 */
[----:B------:R-:W3:Y:S01]  /*5f50*/  MUFU.EX2 R43, R43 ;  /* 0x0000002b002b7308 */ /* 0x000ee20000000800 */
[----:B--2---:R-:W-:Y:S01]  /*5f60*/  F2FP.PACK_AB R13, R47, R74 ;  /* 0x0000004a2f0d723e */ /* 0x004fe200000000ff */
[----:B------:R-:W-:-:S02]  /*5f70*/  FFMA.FTZ R108, R105, c[0x0][0x23c], -R232 ;  /* 0x00008f00696c7a23 */ /* 0x000fc400000108e8 */
[----:B------:R-:W-:Y:S01]  /*5f80*/  F2FP.PACK_AB R4, R54, R79 ;  /* 0x0000004f3604723e */ /* 0x000fe200000000ff */
[--C-:B------:R-:W-:Y:S01]  /*5f90*/  FFMA.FTZ R105, R103, c[0x0][0x23c], -R232.reuse ;  /* 0x00008f0067697a23 */ /* 0x100fe200000108e8 */
[----:B------:R-:W-:Y:S01]  /*5fa0*/  F2FP.PACK_AB R5, R51, R78 ;  /* 0x0000004e3305723e */ /* 0x000fe200000000ff */
[--C-:B------:R-:W-:Y:S01]  /*5fb0*/  FFMA.FTZ R223, R219, c[0x0][0x23c], -R232.reuse ;  /* 0x00008f00dbdf7a23 */ /* 0x100fe200000108e8 */
[----:B------:R-:W-:Y:S01]  /*5fc0*/  F2FP.PACK_AB R6, R46, R53 ;  /* 0x000000352e06723e */ /* 0x000fe200000000ff */
[----:B------:R-:W-:Y:S01]  /*5fd0*/  MUFU.EX2 R77, R77 ;  /* 0x0000004d004d7308 */ /* 0x000fe20000000800 */
[----:B------:R-:W-:Y:S01]  /*5fe0*/  F2FP.PACK_AB R7, R45, R52 ;  /* 0x000000342d07723e */ /* 0x000fe200000000ff */
[--C-:B------:R-:W-:Y:S01]  /*5ff0*/  FFMA.FTZ R103, R99, c[0x0][0x23c], -R232.reuse ;  /* 0x00008f0063677a23 */ /* 0x100fe200000108e8 */
[----:B------:R-:W-:Y:S01]  /*6000*/  F2FP.PACK_AB R14, R44, R49 ;  /* 0x000000312c0e723e */ /* 0x000fe200000000ff */
[--C-:B------:R-:W-:Y:S02]  /*6010*/  FFMA.FTZ R219, R215, c[0x0][0x23c], -R232.reuse ;  /* 0x00008f00d7db7a23 */ /* 0x100fe400000108e8 */
[----:B------:R-:W-:Y:S01]  /*6020*/  FFMA.FTZ R99, R236, c[0x0][0x23c], -R199 ;  /* 0x00008f00ec637a23 */ /* 0x000fe200000108c7 */
[----:B---3--:R-:W-:Y:S01]  /*6030*/  F2FP.PACK_AB R15, R43, R48 ;  /* 0x000000302b0f723e */ /* 0x008fe200000000ff */
[----:B-1----:R-:W-:Y:S01]  /*6040*/  HMMA.16816.F32 R164, R4, R8, R164 ;  /* 0x0000000804a4723c */ /* 0x002fe200000018a4 */
[----:B------:R-:W-:Y:S01]  /*6050*/  MUFU.EX2 R42, R42 ;  /* 0x0000002a002a7308 */ /* 0x000fe20000000800 */
[----:B------:R-:W-:-:S02]  /*6060*/  FFMA.FTZ R215, R211, c[0x0][0x23c], -R232 ;  /* 0x00008f00d3d77a23 */ /* 0x000fc400000108e8 */
[--C-:B------:R-:W-:Y:S02]  /*6070*/  FFMA.FTZ R211, R207, c[0x0][0x23c], -R232.reuse ;  /* 0x00008f00cfd37a23 */ /* 0x100fe400000108e8 */
[----:B------:R-:W-:Y:S02]  /*6080*/  FFMA.FTZ R199, R96, c[0x0][0x23c], -R199 ;  /* 0x00008f0060c77a23 */ /* 0x000fe400000108c7 */
[----:B------:R-:W-:Y:S01]  /*6090*/  HMMA.16816.F32 R136, R12, R8, R136 ;  /* 0x000000080c88723c */ /* 0x000fe20000001888 */
[----:B------:R-:W-:Y:S01]  /*60a0*/  MUFU.EX2 R41, R41 ;  /* 0x0000002900297308 */ /* 0x000fe20000000800 */
[--C-:B------:R-:W-:Y:S02]  /*60b0*/  FFMA.FTZ R207, R97, c[0x0][0x23c], -R232.reuse ;  /* 0x00008f0061cf7a23 */ /* 0x100fe400000108e8 */
[----:B------:R-:W-:Y:S02]  /*60c0*/  FFMA.FTZ R201, R98, c[0x0][0x23c], -R232 ;  /* 0x00008f0062c97a23 */ /* 0x000fe400000108e8 */
[----:B------:R-:W-:-:S02]  /*60d0*/  FFMA.FTZ R96, R197, c[0x0][0x23c], -R114 ;  /* 0x00008f00c5607a23 */ /* 0x000fc40000010872 */
[-C--:B------:R-:W-:Y:S01]  /*60e0*/  HMMA.16816.F32 R132, R12, R10.reuse, R132 ;  /* 0x0000000a0c84723c */ /* 0x080fe20000001884 */
[----:B------:R-:W-:Y:S01]  /*60f0*/  MUFU.EX2 R40, R40 ;  /* 0x0000002800287308 */ /* 0x000fe20000000800 */
[----:B------:R-:W-:Y:S02]  /*6100*/  FFMA.FTZ R232, R95, c[0x0][0x23c], -R232 ;  /* 0x00008f005fe87a23 */ /* 0x000fe400000108e8 */
[--C-:B------:R-:W-:Y:S02]  /*6110*/  FFMA.FTZ R197, R130, c[0x0][0x23c], -R129.reuse ;  /* 0x00008f0082c57a23 */ /* 0x100fe40000010881 */
[--C-:B------:R-:W-:Y:S02]  /*6120*/  FFMA.FTZ R98, R230, c[0x0][0x23c], -R129.reuse ;  /* 0x00008f00e6627a23 */ /* 0x100fe40000010881 */
[----:B------:R-:W-:Y:S01]  /*6130*/  HMMA.16816.F32 R168, R4, R10, R168 ;  /* 0x0000000a04a8723c */ /* 0x000fe200000018a8 */
[----:B------:R-:W1:Y:S01]  /*6140*/  LDSM.16.MT88.4 R8, [R250+0x9000] ;  /* 0x00900000fa08783b */ /* 0x000e620000004200 */
[----:B------:R-:W-:Y:S01]  /*6150*/  MUFU.EX2 R76, R76 ;  /* 0x0000004c004c7308 */ /* 0x000fe20000000800 */
[----:B------:R-:W-:-:S02]  /*6160*/  FFMA.FTZ R95, R222, c[0x0][0x23c], -R129 ;  /* 0x00008f00de5f7a23 */ /* 0x000fc40000010881 */
[--C-:B------:R-:W-:Y:S02]  /*6170*/  FFMA.FTZ R130, R124, c[0x0][0x23c], -R129.reuse ;  /* 0x00008f007c827a23 */ /* 0x100fe40000010881 */
[--C-:B------:R-:W-:Y:S02]  /*6180*/  FFMA.FTZ R124, R122, c[0x0][0x23c], -R129.reuse ;  /* 0x00008f007a7c7a23 */ /* 0x100fe40000010881 */
[--C-:B------:R-:W-:Y:S01]  /*6190*/  FFMA.FTZ R122, R120, c[0x0][0x23c], -R129.reuse ;  /* 0x00008f00787a7a23 */ /* 0x100fe20000010881 */
[----:B------:R-:W-:Y:S01]  /*61a0*/  MUFU.EX2 R39, R39 ;  /* 0x0000002700277308 */ /* 0x000fe20000000800 */
[--C-:B------:R-:W-:Y:S02]  /*61b0*/  FFMA.FTZ R120, R118, c[0x0][0x23c], -R129.reuse ;  /* 0x00008f0076787a23 */ /* 0x100fe40000010881 */
[----:B------:R-:W-:Y:S02]  /*61c0*/  FFMA.FTZ R118, R116, c[0x0][0x23c], -R129 ;  /* 0x00008f0074767a23 */ /* 0x000fe40000010881 */
[----:B------:R-:W-:-:S02]  /*61d0*/  FFMA.FTZ R227, R123, c[0x0][0x23c], -R114 ;  /* 0x00008f007be37a23 */ /* 0x000fc40000010872 */
[----:B------:R-:W-:Y:S01]  /*61e0*/  FFMA.FTZ R129, R94, c[0x0][0x23c], -R129 ;  /* 0x00008f005e817a23 */ /* 0x000fe20000010881 */
[----:B------:R-:W-:Y:S01]  /*61f0*/  MUFU.EX2 R38, R38 ;  /* 0x0000002600267308 */ /* 0x000fe20000000800 */
[--C-:B------:R-:W-:Y:S02]  /*6200*/  FFMA.FTZ R123, R91, c[0x0][0x23c], -R114.reuse ;  /* 0x00008f005b7b7a23 */ /* 0x100fe40000010872 */
[--C-:B------:R-:W-:Y:S02]  /*6210*/  FFMA.FTZ R222, R119, c[0x0][0x23c], -R114.reuse ;  /* 0x00008f0077de7a23 */ /* 0x100fe40000010872 */
[--C-:B------:R-:W-:Y:S02]  /*6220*/  FFMA.FTZ R119, R112, c[0x0][0x23c], -R114.reuse ;  /* 0x00008f0070777a23 */ /* 0x100fe40000010872 */
[----:B------:R-:W-:Y:S01]  /*6230*/  FFMA.FTZ R116, R110, c[0x0][0x23c], -R114 ;  /* 0x00008f006e747a23 */ /* 0x000fe20000010872 */
[----:B------:R-:W-:Y:S08]  /*6240*/  MUFU.EX2 R37, R37 ;  /* 0x0000002500257308 */ /* 0x000ff00000000800 */
[----:B------:R-:W-:Y:S01]  /*6250*/  MUFU.EX2 R73, R73 ;  /* 0x0000004900497308 */ /* 0x000fe20000000800 */
[-C--:B-1----:R-:W-:Y:S07]  /*6260*/  HMMA.16816.F32 R172, R4, R8.reuse, R172 ;  /* 0x0000000804ac723c */ /* 0x082fee00000018ac */
[----:B------:R-:W1:Y:S01]  /*6270*/  MUFU.EX2 R36, R36 ;  /* 0x0000002400247308 */ /* 0x000e620000000800 */
[C---:B------:R-:W-:Y:S07]  /*6280*/  HMMA.16816.F32 R144, R12.reuse, R8, R144 ;  /* 0x000000080c90723c */ /* 0x040fee0000001890 */
[----:B------:R-:W-:Y:S01]  /*6290*/  MUFU.EX2 R35, R35 ;  /* 0x0000002300237308 */ /* 0x000fe20000000800 */
[-C--:B------:R-:W-:Y:S07]  /*62a0*/  HMMA.16816.F32 R140, R12, R10.reuse, R140 ;  /* 0x0000000a0c8c723c */ /* 0x080fee000000188c */
[----:B------:R-:W-:Y:S01]  /*62b0*/  MUFU.EX2 R34, R34 ;  /* 0x0000002200227308 */ /* 0x000fe20000000800 */
[C---:B------:R-:W-:Y:S01]  /*62c0*/  HMMA.16816.F32 R176, R4.reuse, R10, R176 ;  /* 0x0000000a04b0723c */ /* 0x040fe200000018b0 */
[----:B------:R-:W2:Y:S06]  /*62d0*/  LDSM.16.MT88.4 R8, [R249+0x9000] ;  /* 0x00900000f908783b */ /* 0x000eac0000004200 */
[----:B------:R-:W-:Y:S08]  /*62e0*/  MUFU.EX2 R72, R72 ;  /* 0x0000004800487308 */ /* 0x000ff00000000800 */
[----:B------:R-:W3:Y:S08]  /*62f0*/  MUFU.EX2 R33, R33 ;  /* 0x0000002100217308 */ /* 0x000ef00000000800 */
[----:B------:R-:W-:Y:S08]  /*6300*/  MUFU.EX2 R32, R32 ;  /* 0x0000002000207308 */ /* 0x000ff00000000800 */
[----:B------:R-:W4:Y:S08]  /*6310*/  MUFU.EX2 R31, R31 ;  /* 0x0000001f001f7308 */ /* 0x000f300000000800 */
[----:B------:R-:W-:Y:S01]  /*6320*/  MUFU.EX2 R108, R108 ;  /* 0x0000006c006c7308 */ /* 0x000fe20000000800 */
[-C--:B--2---:R-:W-:Y:S07]  /*6330*/  HMMA.16816.F32 R180, R4, R8.reuse, R180 ;  /* 0x0000000804b4723c */ /* 0x084fee00000018b4 */
[----:B------:R-:W-:Y:S01]  /*6340*/  MUFU.EX2 R105, R105 ;  /* 0x0000006900697308 */ /* 0x000fe20000000800 */
[C---:B------:R-:W-:Y:S07]  /*6350*/  HMMA.16816.F32 R152, R12.reuse, R8, R152 ;  /* 0x000000080c98723c */ /* 0x040fee0000001898 */
[----:B------:R-:W-:Y:S01]  /*6360*/  MUFU.EX2 R106, R106 ;  /* 0x0000006a006a7308 */ /* 0x000fe20000000800 */
[-C--:B------:R-:W-:Y:S07]  /*6370*/  HMMA.16816.F32 R148, R12, R10.reuse, R148 ;  /* 0x0000000a0c94723c */ /* 0x080fee0000001894 */
[----:B------:R-:W-:Y:S01]  /*6380*/  MUFU.EX2 R103, R103 ;  /* 0x0000006700677308 */ /* 0x000fe20000000800 */
[----:B------:R-:W-:Y:S01]  /*6390*/  HMMA.16816.F32 R184, R4, R10, R184 ;  /* 0x0000000a04b8723c */ /* 0x000fe200000018b8 */
[----:B------:R-:W2:Y:S06]  /*63a0*/  LDSM.16.MT88.4 R8, [R248+0x9000] ;  /* 0x00900000f808783b */ /* 0x000eac0000004200 */
[----:B------:R-:W-:Y:S08]  /*63b0*/  MUFU.EX2 R104, R104 ;  /* 0x0000006800687308 */ /* 0x000ff00000000800 */
[----:B------:R-:W-:Y:S08]  /*63c0*/  MUFU.EX2 R101, R101 ;  /* 0x0000006500657308 */ /* 0x000ff00000000800 */
[----:B------:R-:W-:Y:S08]  /*63d0*/  MUFU.EX2 R102, R102 ;  /* 0x0000006600667308 */ /* 0x000ff00000000800 */
[----:B------:R-:W-:Y:S08]  /*63e0*/  MUFU.EX2 R99, R99 ;  /* 0x0000006300637308 */ /* 0x000ff00000000800 */
[----:B------:R-:W-:Y:S01]  /*63f0*/  MUFU.EX2 R100, R100 ;  /* 0x0000006400647308 */ /* 0x000fe20000000800 */
[C---:B--2---:R-:W-:Y:S07]  /*6400*/  HMMA.16816.F32 R156, R12.reuse, R8, R156 ;  /* 0x000000080c9c723c */ /* 0x044fee000000189c */
[----:B------:R-:W2:Y:S01]  /*6410*/  MUFU.EX2 R97, R234 ;  /* 0x000000ea00617308 */ /* 0x000ea20000000800 */
[----:B------:R-:W-:Y:S07]  /*6420*/  HMMA.16816.F32 R160, R12, R10, R160 ;  /* 0x0000000a0ca0723c */ /* 0x000fee00000018a0 */
[----:B------:R-:W-:Y:S01]  /*6430*/  MUFU.EX2 R98, R98 ;  /* 0x0000006200627308 */ /* 0x000fe20000000800 */
[----:B-1----:R-:W-:Y:S01]  /*6440*/  F2FP.PACK_AB R12, R36, R73 ;  /* 0x00000049240c723e */ /* 0x002fe200000000ff */
[----:B------:R-:W-:Y:S01]  /*6450*/  HMMA.16816.F32 R188, R4, R8, R188 ;  /* 0x0000000804bc723c */ /* 0x000fe200000018bc */
[----:B---3--:R-:W-:-:S05]  /*6460*/  F2FP.PACK_AB R13, R33, R72 ;  /* 0x00000048210d723e */ /* 0x008fca00000000ff */
[----:B------:R-:W1:Y:S01]  /*6470*/  MUFU.EX2 R95, R95 ;  /* 0x0000005f005f7308 */ /* 0x000e620000000800 */
[----:B------:R-:W-:Y:S02]  /*6480*/  F2FP.PACK_AB R14, R34, R35 ;  /* 0x00000023220e723e */ /* 0x000fe400000000ff */
[----:B----4-:R-:W-:Y:S02]  /*6490*/  F2FP.PACK_AB R15, R31, R32 ;  /* 0x000000201f0f723e */ /* 0x010fe400000000ff */
[----:B--2---:R-:W-:Y:S01]  /*64a0*/  F2FP.PACK_AB R16, R97, R100 ;  /* 0x000000646110723e */ /* 0x004fe200000000ff */
[----:B------:R-:W-:Y:S01]  /*64b0*/  HMMA.16816.F32 R192, R4, R10, R192 ;  /* 0x0000000a04c0723c */ /* 0x000fe200000018c0 */
[----:B------:R-:W2:Y:S01]  /*64c0*/  LDSM.16.MT88.4 R8, [R252+0x9800] ;  /* 0x00980000fc08783b */ /* 0x000ea20000004200 */
[----:B------:R-:W-:Y:S05]  /*64d0*/  MUFU.EX2 R96, R96 ;  /* 0x0000006000607308 */ /* 0x000fea0000000800 */
[----:B------:R-:W-:-:S02]  /*64e0*/  F2FP.PACK_AB R4, R42, R77 ;  /* 0x0000004d2a04723e */ /* 0x000fc400000000ff */
[----:B------:R-:W-:Y:S01]  /*64f0*/  F2FP.PACK_AB R5, R39, R76 ;  /* 0x0000004c2705723e */ /* 0x000fe200000000ff */
[----:B------:R-:W3:Y:S01]  /*6500*/  MUFU.EX2 R93, R93 ;  /* 0x0000005d005d7308 */ /* 0x000ee20000000800 */
[----:B------:R-:W-:Y:S02]  /*6510*/  F2FP.PACK_AB R6, R40, R41 ;  /* 0x000000292806723e */ /* 0x000fe400000000ff */
[----:B------:R-:W-:Y:S02]  /*6520*/  F2FP.PACK_AB R7, R37, R38 ;  /* 0x000000262507723e */ /* 0x000fe400000000ff */
[----:B-1----:R-:W-:-:S03]  /*6530*/  F2FP.PACK_AB R18, R95, R98 ;  /* 0x000000625f12723e */ /* 0x002fc600000000ff */
[----:B------:R1:W-:Y:S01]  /*6540*/  MUFU.EX2 R113, R204 ;  /* 0x000000cc00717308 */ /* 0x0003e20000000800 */
[----:B---3--:R-:W-:-:S07]  /*6550*/  F2FP.PACK_AB R17, R93, R96 ;  /* 0x000000605d11723e */ /* 0x008fce00000000ff */
[----:B------:R3:W-:Y:S01]  /*6560*/  MUFU.EX2 R112, R197 ;  /* 0x000000c500707308 */ /* 0x0007e20000000800 */
[----:B-1----:R-:W-:-:S07]  /*6570*/  FADD.FTZ R204, R84, R89 ;  /* 0x0000005954cc7221 */ /* 0x002fce0000010000 */
[----:B------:R-:W-:Y:S01]  /*6580*/  MUFU.EX2 R110, R225 ;  /* 0x000000e1006e7308 */ /* 0x000fe20000000800 */
[----:B------:R-:W-:Y:S01]  /*6590*/  FADD.FTZ R67, R67, R204 ;  /* 0x000000cc43437221 */ /* 0x000fe20000010000 */
[----:B--2---:R-:W-:Y:S03]  /*65a0*/  HMMA.16816.F32 R164, R4, R8, R164 ;  /* 0x0000000804a4723c */ /* 0x004fe600000018a4 */
[----:B------:R-:W-:-:S03]  /*65b0*/  FADD.FTZ R204, R70, R67 ;  /* 0x0000004346cc7221 */ /* 0x000fc60000010000 */
[----:B------:R-:W-:Y:S01]  /*65c0*/  MUFU.EX2 R89, R223 ;  /* 0x000000df00597308 */ /* 0x000fe20000000800 */
[----:B---3--:R-:W-:Y:S02]  /*65d0*/  FADD.FTZ R197, R81, R90 ;  /* 0x0000005a51c57221 */ /* 0x008fe40000010000 */
[----:B------:R-:W-:Y:S02]  /*65e0*/  FADD.FTZ R90, R82, R85 ;  /* 0x00000055525a7221 */ /* 0x000fe40000010000 */
[----:B------:R-:W-:Y:S01]  /*65f0*/  FADD.FTZ R26, R26, R197 ;  /* 0x000000c51a1a7221 */ /* 0x000fe20000010000 */
[----:B------:R-:W-:Y:S01]  /*6600*/  HMMA.16816.F32 R136, R12, R8, R136 ;  /* 0x000000080c88723c */ /* 0x000fe20000001888 */
[----:B------:R-:W-:Y:S01]  /*6610*/  FADD.FTZ R25, R25, R90 ;  /* 0x0000005a19197221 */ /* 0x000fe20000010000 */
[----:B------:R-:W-:Y:S01]  /*6620*/  MUFU.EX2 R88, R221 ;  /* 0x000000dd00587308 */ /* 0x000fe20000000800 */
[----:B------:R-:W-:-:S04]  /*6630*/  FADD.FTZ R63, R63, R204 ;  /* 0x000000cc3f3f7221 */ /* 0x000fc80000010000 */
[----:B------:R-:W-:Y:S01]  /*6640*/  FADD.FTZ R64, R64, R63 ;  /* 0x0000003f40407221 */ /* 0x000fe20000010000 */
[----:B------:R-:W-:Y:S02]  /*6650*/  HMMA.16816.F32 R132, R12, R10, R132 ;  /* 0x0000000a0c84723c */ /* 0x000fe40000001884 */
[----:B------:R-:W-:Y:S01]  /*6660*/  MUFU.EX2 R87, R219 ;  /* 0x000000db00577308 */ /* 0x000fe20000000800 */
[----:B------:R-:W-:-:S04]  /*6670*/  FADD.FTZ R57, R57, R64 ;  /* 0x0000004039397221 */ /* 0x000fc80000010000 */
[----:B------:R-:W-:Y:S01]  /*6680*/  FADD.FTZ R74, R74, R57 ;  /* 0x000000394a4a7221 */ /* 0x000fe20000010000 */
[----:B------:R-:W-:Y:S01]  /*6690*/  HMMA.16816.F32 R168, R4, R10, R168 ;  /* 0x0000000a04a8723c */ /* 0x000fe200000018a8 */
[----:B------:R-:W1:Y:S01]  /*66a0*/  LDSM.16.MT88.4 R8, [R250+0x9800] ;  /* 0x00980000fa08783b */ /* 0x000e620000004200 */
[----:B------:R-:W-:Y:S01]  /*66b0*/  MUFU.EX2 R84, R217 ;  /* 0x000000d900547308 */ /* 0x000fe20000000800 */
[----:B------:R-:W-:-:S07]  /*66c0*/  FADD.FTZ R47, R47, R74 ;  /* 0x0000004a2f2f7221 */ /* 0x000fce0000010000 */
[----:B------:R-:W-:Y:S08]  /*66d0*/  MUFU.EX2 R85, R228 ;  /* 0x000000e400557308 */ /* 0x000ff00000000800 */
[----:B------:R-:W-:Y:S08]  /*66e0*/  MUFU.EX2 R82, R226 ;  /* 0x000000e200527308 */ /* 0x000ff00000000800 */
[----:B------:R-:W-:Y:S08]  /*66f0*/  MUFU.EX2 R81, R224 ;  /* 0x000000e000517308 */ /* 0x000ff00000000800 */
[----:B------:R-:W-:Y:S01]  /*6700*/  MUFU.EX2 R128, R128 ;  /* 0x0000008000807308 */ /* 0x000fe20000000800 */
[-C--:B-1----:R-:W-:Y:S07]  /*6710*/  HMMA.16816.F32 R172, R4, R8.reuse, R172 ;  /* 0x0000000804ac723c */ /* 0x082fee00000018ac */
[----:B------:R-:W-:Y:S01]  /*6720*/  MUFU.EX2 R67, R126 ;  /* 0x0000007e00437308 */ /* 0x000fe20000000800 */
[C---:B------:R-:W-:Y:S07]  /*6730*/  HMMA.16816.F32 R144, R12.reuse, R8, R144 ;  /* 0x000000080c90723c */ /* 0x040fee0000001890 */
[----:B------:R-:W-:Y:S01]  /*6740*/  MUFU.EX2 R130, R130 ;  /* 0x0000008200827308 */ /* 0x000fe20000000800 */
[-C--:B------:R-:W-:Y:S07]  /*6750*/  HMMA.16816.F32 R140, R12, R10.reuse, R140 ;  /* 0x0000000a0c8c723c */ /* 0x080fee000000188c */
[----:B------:R-:W-:Y:S01]  /*6760*/  MUFU.EX2 R70, R123 ;  /* 0x0000007b00467308 */ /* 0x000fe20000000800 */
[C---:B------:R-:W-:Y:S01]  /*6770*/  HMMA.16816.F32 R176, R4.reuse, R10, R176 ;  /* 0x0000000a04b0723c */ /* 0x040fe200000018b0 */
[----:B------:R-:W1:Y:S06]  /*6780*/  LDSM.16.MT88.4 R8, [R249+0x9800] ;  /* 0x00980000f908783b */ /* 0x000e6c0000004200 */
[----:B------:R-:W-:Y:S08]  /*6790*/  MUFU.EX2 R121, R121 ;  /* 0x0000007900797308 */ /* 0x000ff00000000800 */
        /* <DEDUP_REMOVED lines=10> */
[----:B------:R-:W-:Y:S01]  /*6840*/  HMMA.16816.F32 R184, R4, R10, R184 ;  /* 0x0000000a04b8723c */ /* 0x000fe200000018b8 */
[----:B------:R-:W1:Y:S06]  /*6850*/  LDSM.16.MT88.4 R8, [R248+0x9800] ;  /* 0x00980000f808783b */ /* 0x000e6c0000004200 */
[----:B------:R-:W-:Y:S08]  /*6860*/  MUFU.EX2 R129, R129 ;  /* 0x0000008100817308 */ /* 0x000ff00000000800 */
[----:B------:R-:W-:Y:S08]  /*6870*/  MUFU.EX2 R116, R116 ;  /* 0x0000007400747308 */ /* 0x000ff00000000800 */
[----:B------:R-:W-:Y:S08]  /*6880*/  MUFU.EX2 R109, R109 ;  /* 0x0000006d006d7308 */ /* 0x000ff00000000800 */
[----:B------:R-:W-:Y:S08]  /*6890*/  MUFU.EX2 R207, R207 ;  /* 0x000000cf00cf7308 */ /* 0x000ff00000000800 */
[----:B------:R-:W-:Y:S01]  /*68a0*/  MUFU.EX2 R201, R201 ;  /* 0x000000c900c97308 */ /* 0x000fe20000000800 */
[C---:B-1----:R-:W-:Y:S07]  /*68b0*/  HMMA.16816.F32 R156, R12.reuse, R8, R156 ;  /* 0x000000080c9c723c */ /* 0x042fee000000189c */
[----:B------:R-:W-:Y:S01]  /*68c0*/  MUFU.EX2 R232, R232 ;  /* 0x000000e800e87308 */ /* 0x000fe20000000800 */
[----:B------:R-:W-:Y:S07]  /*68d0*/  HMMA.16816.F32 R160, R12, R10, R160 ;  /* 0x0000000a0ca0723c */ /* 0x000fee00000018a0 */
[----:B------:R-:W-:Y:S01]  /*68e0*/  MUFU.EX2 R210, R210 ;  /* 0x000000d200d27308 */ /* 0x000fe20000000800 */
[--C-:B------:R-:W-:Y:S01]  /*68f0*/  FFMA.FTZ R12, R125, c[0x0][0x23c], -R114.reuse ;  /* 0x00008f007d0c7a23 */ /* 0x100fe20000010872 */
[----:B------:R-:W-:Y:S01]  /*6900*/  HMMA.16816.F32 R188, R4, R8, R188 ;  /* 0x0000000804bc723c */ /* 0x000fe200000018bc */
[----:B------:R-:W-:-:S05]  /*6910*/  FFMA.FTZ R125, R115, c[0x0][0x23c], -R114 ;  /* 0x00008f00737d7a23 */ /* 0x000fca0000010872 */
[----:B------:R-:W-:Y:S02]  /*6920*/  MUFU.EX2 R131, R131 ;  /* 0x0000008300837308 */ /* 0x000fe40000000800 */
[----:B------:R-:W-:Y:S01]  /*6930*/  HMMA.16816.F32 R192, R4, R10, R192 ;  /* 0x0000000a04c0723c */ /* 0x000fe200000018c0 */
[----:B------:R-:W1:Y:S05]  /*6940*/  LDSM.16.MT88.4 R8, [R252+0xa000] ;  /* 0x00a00000fc08783b */ /* 0x000e6a0000004200 */
[----:B------:R2:W-:Y:S01]  /*6950*/  MUFU.EX2 R91, R12 ;  /* 0x0000000c005b7308 */ /* 0x0005e20000000800 */
[--C-:B------:R-:W-:Y:S01]  /*6960*/  FFMA.FTZ R5, R127, c[0x0][0x23c], -R114.reuse ;  /* 0x00008f007f057a23 */ /* 0x100fe20000010872 */
[----:B------:R-:W-:Y:S01]  /*6970*/  F2FP.PACK_AB R4, R105, R108 ;  /* 0x0000006c6904723e */ /* 0x000fe200000000ff */
[----:B------:R-:W-:Y:S01]  /*6980*/  FFMA.FTZ R127, R117, c[0x0][0x23c], -R114 ;  /* 0x00008f00757f7a23 */ /* 0x000fe20000010872 */
[----:B------:R-:W-:-:S04]  /*6990*/  F2FP.PACK_AB R6, R103, R106 ;  /* 0x0000006a6706723e */ /* 0x000fc800000000ff */
[----:B------:R3:W4:Y:S01]  /*69a0*/  MUFU.EX2 R94, R5 ;  /* 0x00000005005e7308 */ /* 0x0007220000000800 */
[----:B------:R-:W-:Y:S01]  /*69b0*/  F2FP.PACK_AB R7, R99, R102 ;  /* 0x000000666307723e */ /* 0x000fe200000000ff */
[----:B------:R-:W-:Y:S01]  /*69c0*/  FFMA.FTZ R117, R111, c[0x0][0x23c], -R114 ;  /* 0x00008f006f757a23 */ /* 0x000fe20000010872 */
[----:B--2---:R-:W2:Y:S05]  /*69d0*/  LDSM.16.MT88.4 R12, [R249+0xa000] ;  /* 0x00a00000f90c783b */ /* 0x004eaa0000004200 */
[----:B------:R-:W-:Y:S01]  /*69e0*/  MUFU.EX2 R115, R208 ;  /* 0x000000d000737308 */ /* 0x000fe20000000800 */
[----:B---3--:R-:W-:-:S07]  /*69f0*/  F2FP.PACK_AB R5, R101, R104 ;  /* 0x000000686505723e */ /* 0x008fce00000000ff */
[----:B------:R-:W3:Y:S01]  /*6a00*/  MUFU.EX2 R114, R206 ;  /* 0x000000ce00727308 */ /* 0x000ee20000000800 */
[----:B----4-:R-:W-:-:S07]  /*6a10*/  F2FP.PACK_AB R19, R91, R94 ;  /* 0x0000005e5b13723e */ /* 0x010fce00000000ff */
[----:B------:R-:W4:Y:S01]  /*6a20*/  MUFU.EX2 R111, R227 ;  /* 0x000000e3006f7308 */ /* 0x000f220000000800 */
[-C--:B-1----:R-:W-:Y:S07]  /*6a30*/  HMMA.16816.F32 R164, R4, R8.reuse, R164 ;  /* 0x0000000804a4723c */ /* 0x082fee00000018a4 */
[----:B------:R-:W-:Y:S01]  /*6a40*/  MUFU.EX2 R125, R125 ;  /* 0x0000007d007d7308 */ /* 0x000fe20000000800 */
[C---:B------:R-:W-:Y:S07]  /*6a50*/  HMMA.16816.F32 R136, R16.reuse, R8, R136 ;  /* 0x000000081088723c */ /* 0x040fee0000001888 */
[----:B------:R-:W-:Y:S01]  /*6a60*/  MUFU.EX2 R117, R117 ;  /* 0x0000007500757308 */ /* 0x000fe20000000800 */
[-C--:B------:R-:W-:Y:S08]  /*6a70*/  HMMA.16816.F32 R132, R16, R10.reuse, R132 ;  /* 0x0000000a1084723c */ /* 0x080ff00000001884 */
[----:B------:R-:W-:Y:S01]  /*6a80*/  HMMA.16816.F32 R168, R4, R10, R168 ;  /* 0x0000000a04a8723c */ /* 0x000fe200000018a8 */
[----:B------:R-:W1:Y:S07]  /*6a90*/  LDSM.16.MT88.4 R8, [R250+0xa000] ;  /* 0x00a00000fa08783b */ /* 0x000e6e0000004200 */
[C---:B--2---:R-:W-:Y:S08]  /*6aa0*/  HMMA.16816.F32 R152, R16.reuse, R12, R152 ;  /* 0x0000000c1098723c */ /* 0x044ff00000001898 */
[----:B------:R-:W-:Y:S08]  /*6ab0*/  HMMA.16816.F32 R148, R16, R14, R148 ;  /* 0x0000000e1094723c */ /* 0x000ff00000001894 */
[C---:B------:R-:W-:Y:S08]  /*6ac0*/  HMMA.16816.F32 R180, R4.reuse, R12, R180 ;  /* 0x0000000c04b4723c */ /* 0x040ff000000018b4 */
[C---:B------:R-:W-:Y:S01]  /*6ad0*/  HMMA.16816.F32 R184, R4.reuse, R14, R184 ;  /* 0x0000000e04b8723c */ /* 0x040fe200000018b8 */
[----:B------:R-:W-:Y:S07]  /*6ae0*/  LDSM.16.MT88.4 R12, [R249+0xa800] ;  /* 0x00a80000f90c783b */ /* 0x000fee0000004200 */
[-C--:B-1----:R-:W-:Y:S08]  /*6af0*/  HMMA.16816.F32 R172, R4, R8.reuse, R172 ;  /* 0x0000000804ac723c */ /* 0x082ff000000018ac */
[C---:B------:R-:W-:Y:S08]  /*6b00*/  HMMA.16816.F32 R144, R16.reuse, R8, R144 ;  /* 0x000000081090723c */ /* 0x040ff00000001890 */
[-C--:B------:R-:W-:Y:S08]  /*6b10*/  HMMA.16816.F32 R140, R16, R10.reuse, R140 ;  /* 0x0000000a108c723c */ /* 0x080ff0000000188c */
[----:B------:R-:W-:Y:S01]  /*6b20*/  HMMA.16816.F32 R176, R4, R10, R176 ;  /* 0x0000000a04b0723c */ /* 0x000fe200000018b0 */
[----:B------:R-:W1:Y:S07]  /*6b30*/  LDSM.16.MT88.4 R8, [R248+0xa000] ;  /* 0x00a00000f808783b */ /* 0x000e6e0000004200 */
[C---:B-1----:R-:W-:Y:S08]  /*6b40*/  HMMA.16816.F32 R156, R16.reuse, R8, R156 ;  /* 0x00000008109c723c */ /* 0x042ff0000000189c */
[----:B------:R-:W-:Y:S01]  /*6b50*/  HMMA.16816.F32 R160, R16, R10, R160 ;  /* 0x0000000a10a0723c */ /* 0x000fe200000018a0 */
[----:B------:R-:W1:Y:S07]  /*6b60*/  LDSM.16.MT88.4 R16, [R250+0xa800] ;  /* 0x00a80000fa10783b */ /* 0x000e6e0000004200 */
[C---:B------:R-:W-:Y:S08]  /*6b70*/  HMMA.16816.F32 R188, R4.reuse, R8, R188 ;  /* 0x0000000804bc723c */ /* 0x040ff000000018bc */
[----:B------:R-:W-:Y:S01]  /*6b80*/  HMMA.16816.F32 R192, R4, R10, R192 ;  /* 0x0000000a04c0723c */ /* 0x000fe200000018c0 */
[----:B------:R-:W2:Y:S06]  /*6b90*/  LDSM.16.MT88.4 R8, [R248+0xa800] ;  /* 0x00a80000f808783b */ /* 0x000eac0000004200 */
[----:B------:R-:W-:Y:S01]  /*6ba0*/  FADD.FTZ R5, R86, R83 ;  /* 0x0000005356057221 */ /* 0x000fe20000010000 */
[----:B---3--:R-:W-:Y:S01]  /*6bb0*/  F2FP.PACK_AB R4, R114, R115 ;  /* 0x000000737204723e */ /* 0x008fe200000000ff */
[----:B------:R-:W-:Y:S01]  /*6bc0*/  MUFU.EX2 R86, R222 ;  /* 0x000000de00567308 */ /* 0x000fe20000000800 */
[----:B------:R-:W-:Y:S01]  /*6bd0*/  F2FP.PACK_AB R6, R112, R113 ;  /* 0x000000717006723e */ /* 0x000fe200000000ff */
[----:B------:R-:W-:Y:S01]  /*6be0*/  FADD.FTZ R92, R80, R5 ;  /* 0x00000005505c7221 */ /* 0x000fe20000010000 */
[----:B----4-:R-:W-:-:S05]  /*6bf0*/  F2FP.PACK_AB R5, R110, R111 ;  /* 0x0000006f6e05723e */ /* 0x010fca00000000ff */
[----:B------:R-:W3:Y:S08]  /*6c00*/  MUFU.EX2 R83, R127 ;  /* 0x0000007f00537308 */ /* 0x000ef00000000800 */
[----:B------:R-:W4:Y:S01]  /*6c10*/  MUFU.EX2 R80, R220 ;  /* 0x000000dc00507308 */ /* 0x000f220000000800 */
[----:B---3--:R-:W-:Y:S01]  /*6c20*/  F2FP.PACK_AB R7, R83, R86 ;  /* 0x000000565307723e */ /* 0x008fe200000000ff */
[----:B------:R-:W-:-:S04]  /*6c30*/  FADD.FTZ R127, R27, R26 ;  /* 0x0000001a1b7f7221 */ /* 0x000fc80000010000 */
[----:B------:R-:W-:Y:S02]  /*6c40*/  FADD.FTZ R62, R62, R127 ;  /* 0x0000007f3e3e7221 */ /* 0x000fe40000010000 */
[C---:B------:R-:W-:Y:S08]  /*6c50*/  HMMA.16816.F32 R136, R4.reuse, R20, R136 ;  /* 0x000000140488723c */ /* 0x040ff00000001888 */
[C---:B------:R-:W-:Y:S08]  /*6c60*/  HMMA.16816.F32 R132, R4.reuse, R22, R132 ;  /* 0x000000160484723c */ /* 0x040ff00000001884 */
[C---:B-1----:R-:W-:Y:S08]  /*6c70*/  HMMA.16816.F32 R144, R4.reuse, R16, R144 ;  /* 0x000000100490723c */ /* 0x042ff00000001890 */
[C---:B------:R-:W-:Y:S08]  /*6c80*/  HMMA.16816.F32 R140, R4.reuse, R18, R140 ;  /* 0x00000012048c723c */ /* 0x040ff0000000188c */
[C---:B------:R-:W-:Y:S08]  /*6c90*/  HMMA.16816.F32 R152, R4.reuse, R12, R152 ;  /* 0x0000000c0498723c */ /* 0x040ff00000001898 */
[C---:B------:R-:W-:Y:S08]  /*6ca0*/  HMMA.16816.F32 R148, R4.reuse, R14, R148 ;  /* 0x0000000e0494723c */ /* 0x040ff00000001894 */
[C---:B--2---:R-:W-:Y:S08]  /*6cb0*/  HMMA.16816.F32 R156, R4.reuse, R8, R156 ;  /* 0x00000008049c723c */ /* 0x044ff0000000189c */
[----:B------:R-:W-:Y:S07]  /*6cc0*/  HMMA.16816.F32 R160, R4, R10, R160 ;  /* 0x0000000a04a0723c */ /* 0x000fee00000018a0 */
[----:B------:R-:W-:Y:S01]  /*6cd0*/  FADD.FTZ R4, R69, R92 ;  /* 0x0000005c45047221 */ /* 0x000fe20000010000 */
[----:B------:R-:W-:Y:S01]  /*6ce0*/  F2FP.PACK_AB R5, R82, R85 ;  /* 0x000000555205723e */ /* 0x000fe200000000ff */
[----:B------:R-:W-:Y:S01]  /*6cf0*/  FADD.FTZ R92, R24, R25 ;  /* 0x00000019185c7221 */ /* 0x000fe20000010000 */
[----:B------:R-:W-:Y:S01]  /*6d00*/  F2FP.PACK_AB R6, R84, R87 ;  /* 0x000000575406723e */ /* 0x000fe200000000ff */
[----:B------:R-:W-:Y:S01]  /*6d10*/  FADD.FTZ R71, R71, R4 ;  /* 0x0000000447477221 */ /* 0x000fe20000010000 */
[----:B------:R-:W-:Y:S01]  /*6d20*/  F2FP.PACK_AB R4, R88, R89 ;  /* 0x000000595804723e */ /* 0x000fe200000000ff */
[----:B------:R-:W-:Y:S01]  /*6d30*/  LDSM.16.MT88.4 R24, [R248+0xb000] ;  /* 0x00b00000f818783b */ /* 0x000fe20000004200 */
[----:B----4-:R-:W-:Y:S01]  /*6d40*/  F2FP.PACK_AB R7, R80, R81 ;  /* 0x000000515007723e */ /* 0x010fe200000000ff */
[----:B------:R-:W-:Y:S01]  /*6d50*/  FADD.FTZ R59, R59, R92 ;  /* 0x0000005c3b3b7221 */ /* 0x000fe20000010000 */
[----:B------:R-:W1:Y:S01]  /*6d60*/  MUFU.EX2 R69, R124 ;  /* 0x0000007c00457308 */ /* 0x000e620000000800 */
[----:B------:R-:W-:-:S04]  /*6d70*/  FADD.FTZ R66, R66, R71 ;  /* 0x0000004742427221 */ /* 0x000fc80000010000 */
[----:B------:R-:W-:Y:S01]  /*6d80*/  HMMA.16816.F32 R172, R4, R16, R172 ;  /* 0x0000001004ac723c */ /* 0x000fe200000018ac */
[----:B------:R-:W-:-:S04]  /*6d90*/  FADD.FTZ R65, R65, R66 ;  /* 0x0000004241417221 */ /* 0x000fc80000010000 */
[----:B------:R-:W-:-:S03]  /*6da0*/  FADD.FTZ R58, R58, R65 ;  /* 0x000000413a3a7221 */ /* 0x000fc60000010000 */
[----:B------:R-:W-:Y:S01]  /*6db0*/  HMMA.16816.F32 R176, R4, R18, R176 ;  /* 0x0000001204b0723c */ /* 0x000fe200000018b0 */
[----:B------:R-:W2:Y:S01]  /*6dc0*/  LDSM.16.MT88.4 R16, [R252+0xb000] ;  /* 0x00b00000fc10783b */ /* 0x000ea20000004200 */
[----:B------:R-:W-:-:S04]  /*6dd0*/  FADD.FTZ R75, R75, R58 ;  /* 0x0000003a4b4b7221 */ /* 0x000fc80000010000 */
[----:B------:R-:W-:Y:S02]  /*6de0*/  FADD.FTZ R50, R50, R75 ;  /* 0x0000004b32327221 */ /* 0x000fe40000010000 */
[C---:B------:R-:W-:Y:S02]  /*6df0*/  HMMA.16816.F32 R180, R4.reuse, R12, R180 ;  /* 0x0000000c04b4723c */ /* 0x040fe400000018b4 */
[----:B------:R-:W-:Y:S02]  /*6e00*/  FADD.FTZ R49, R49, R50 ;  /* 0x0000003231317221 */ /* 0x000fe40000010000 */
[----:B------:R-:W-:Y:S02]  /*6e10*/  FADD.FTZ R50, R48, R47 ;  /* 0x0000002f30327221 */ /* 0x000fe40000010000 */
[----:B------:R-:W-:Y:S01]  /*6e20*/  FADD.FTZ R44, R44, R49 ;  /* 0x000000312c2c7221 */ /* 0x000fe20000010000 */
[----:B------:R-:W-:Y:S01]  /*6e30*/  MUFU.EX2 R48, R199 ;  /* 0x000000c700307308 */ /* 0x000fe20000000800 */
[----:B------:R-:W-:Y:S01]  /*6e40*/  HMMA.16816.F32 R184, R4, R14, R184 ;  /* 0x0000000e04b8723c */ /* 0x000fe200000018b8 */
[----:B------:R-:W3:Y:S01]  /*6e50*/  LDSM.16.MT88.4 R12, [R250+0xb000] ;  /* 0x00b00000fa0c783b */ /* 0x000ee20000004200 */
[----:B------:R-:W-:-:S02]  /*6e60*/  FADD.FTZ R43, R43, R50 ;  /* 0x000000322b2b7221 */ /* 0x000fc40000010000 */
[----:B------:R-:W-:Y:S02]  /*6e70*/  FADD.FTZ R73, R73, R44 ;  /* 0x0000002c49497221 */ /* 0x000fe40000010000 */
[----:B------:R-:W-:Y:S02]  /*6e80*/  FADD.FTZ R72, R72, R43 ;  /* 0x0000002b48487221 */ /* 0x000fe40000010000 */
[C---:B------:R-:W-:Y:S01]  /*6e90*/  HMMA.16816.F32 R188, R4.reuse, R8, R188 ;  /* 0x0000000804bc723c */ /* 0x040fe200000018bc */
[----:B------:R-:W-:Y:S02]  /*6ea0*/  FADD.FTZ R36, R36, R73 ;  /* 0x0000004924247221 */ /* 0x000fe40000010000 */
[----:B------:R-:W-:Y:S02]  /*6eb0*/  FADD.FTZ R33, R33, R72 ;  /* 0x0000004821217221 */ /* 0x000fe40000010000 */
[----:B------:R-:W-:Y:S02]  /*6ec0*/  FADD.FTZ R35, R35, R36 ;  /* 0x0000002423237221 */ /* 0x000fe40000010000 */
[----:B------:R-:W-:Y:S01]  /*6ed0*/  FADD.FTZ R32, R32, R33 ;  /* 0x0000002120207221 */ /* 0x000fe20000010000 */
[----:B------:R-:W-:Y:S01]  /*6ee0*/  HMMA.16816.F32 R192, R4, R10, R192 ;  /* 0x0000000a04c0723c */ /* 0x000fe200000018c0 */
[----:B------:R-:W4:Y:S01]  /*6ef0*/  LDSM.16.MT88.4 R8, [R249+0xb000] ;  /* 0x00b00000f908783b */ /* 0x000f220000004200 */
        /* <DEDUP_REMOVED lines=9> */
[----:B------:R-:W-:Y:S01]  /*6f90*/  FADD.FTZ R20, R60, R59 ;  /* 0x0000003b3c147221 */ /* 0x000fe20000010000 */
[----:B------:R-:W-:Y:S01]  /*6fa0*/  MUFU.EX2 R62, R209 ;  /* 0x000000d1003e7308 */ /* 0x000fe20000000800 */
[----:B------:R-:W-:-:S02]  /*6fb0*/  FADD.FTZ R56, R56, R21 ;  /* 0x0000001538387221 */ /* 0x000fc40000010000 */
[----:B------:R-:W-:Y:S02]  /*6fc0*/  FADD.FTZ R55, R55, R20 ;  /* 0x0000001437377221 */ /* 0x000fe40000010000 */
[----:B------:R-:W-:Y:S01]  /*6fd0*/  FADD.FTZ R79, R79, R56 ;  /* 0x000000384f4f7221 */ /* 0x000fe20000010000 */
[----:B------:R-:W-:Y:S01]  /*6fe0*/  F2FP.PACK_AB R4, R67, R128 ;  /* 0x000000804304723e */ /* 0x000fe200000000ff */
[----:B------:R-:W-:Y:S01]  /*6ff0*/  FADD.FTZ R78, R78, R55 ;  /* 0x000000374e4e7221 */ /* 0x000fe20000010000 */
[----:B------:R-:W5:Y:S01]  /*7000*/  MUFU.EX2 R60, R213 ;  /* 0x000000d5003c7308 */ /* 0x000f620000000800 */
[----:B------:R-:W-:Y:S01]  /*7010*/  FADD.FTZ R54, R54, R79 ;  /* 0x0000004f36367221 */ /* 0x000fe20000010000 */
[----:B------:R-:W-:Y:S01]  /*7020*/  F2FP.PACK_AB R5, R70, R125 ;  /* 0x0000007d4605723e */ /* 0x000fe200000000ff */
[----:B------:R-:W-:Y:S01]  /*7030*/  FADD.FTZ R51, R51, R78 ;  /* 0x0000004e33337221 */ /* 0x000fe20000010000 */
[----:B-1----:R-:W-:Y:S01]  /*7040*/  F2FP.PACK_AB R6, R69, R130 ;  /* 0x000000824506723e */ /* 0x002fe200000000ff */
[----:B------:R-:W-:Y:S01]  /*7050*/  FADD.FTZ R53, R53, R54 ;  /* 0x0000003635357221 */ /* 0x000fe20000010000 */
[----:B------:R-:W-:Y:S01]  /*7060*/  F2FP.PACK_AB R7, R90, R121 ;  /* 0x000000795a07723e */ /* 0x000fe200000000ff */
[----:B------:R-:W-:Y:S01]  /*7070*/  FADD.FTZ R52, R52, R51 ;  /* 0x0000003334347221 */ /* 0x000fe20000010000 */
[----:B------:R-:W1:Y:S01]  /*7080*/  MUFU.EX2 R59, R216 ;  /* 0x000000d8003b7308 */ /* 0x000e620000000800 */
[----:B------:R-:W-:Y:S01]  /*7090*/  FADD.FTZ R46, R46, R53 ;  /* 0x000000352e2e7221 */ /* 0x000fe20000010000 */
[----:B------:R-:W1:Y:S01]  /*70a0*/  LDSM.16.MT88.4 R20, [R252+0xb800] ;  /* 0x00b80000fc14783b */ /* 0x000e620000004200 */
[----:B------:R-:W-:-:S02]  /*70b0*/  FADD.FTZ R45, R45, R52 ;  /* 0x000000342d2d7221 */ /* 0x000fc40000010000 */
[----:B------:R-:W-:Y:S01]  /*70c0*/  FADD.FTZ R77, R77, R46 ;  /* 0x0000002e4d4d7221 */ /* 0x000fe20000010000 */
[C---:B--2---:R-:W-:Y:S01]  /*70d0*/  HMMA.16816.F32 R136, R4.reuse, R16, R136 ;  /* 0x000000100488723c */ /* 0x044fe20000001888 */
[----:B------:R-:W-:Y:S01]  /*70e0*/  FADD.FTZ R76, R76, R45 ;  /* 0x0000002d4c4c7221 */ /* 0x000fe20000010000 */
[----:B------:R-:W2:Y:S01]  /*70f0*/  MUFU.EX2 R61, R212 ;  /* 0x000000d4003d7308 */ /* 0x000ea20000000800 */
[----:B------:R-:W-:Y:S02]  /*7100*/  FADD.FTZ R42, R42, R77 ;  /* 0x0000004d2a2a7221 */ /* 0x000fe40000010000 */
[----:B------:R-:W-:Y:S02]  /*7110*/  FADD.FTZ R39, R39, R76 ;  /* 0x0000004c27277221 */ /* 0x000fe40000010000 */
[----:B------:R-:W-:Y:S01]  /*7120*/  FADD.FTZ R41, R41, R42 ;  /* 0x0000002a29297221 */ /* 0x000fe20000010000 */
[----:B------:R-:W-:Y:S01]  /*7130*/  HMMA.16816.F32 R132, R4, R18, R132 ;  /* 0x000000120484723c */ /* 0x000fe20000001884 */
[----:B------:R-:W-:Y:S01]  /*7140*/  FADD.FTZ R38, R38, R39 ;  /* 0x0000002726267221 */ /* 0x000fe20000010000 */
[----:B------:R-:W1:Y:S01]  /*7150*/  MUFU.EX2 R55, R120 ;  /* 0x0000007800377308 */ /* 0x000e620000000800 */
[----:B------:R-:W-:-:S02]  /*7160*/  FADD.FTZ R41, R40, R41 ;  /* 0x0000002928297221 */ /* 0x000fc40000010000 */
[----:B------:R-:W-:Y:S02]  /*7170*/  FADD.FTZ R37, R37, R38 ;  /* 0x0000002625257221 */ /* 0x000fe40000010000 */
[----:B------:R-:W-:Y:S01]  /*7180*/  FADD.FTZ R108, R108, R41 ;  /* 0x000000296c6c7221 */ /* 0x000fe20000010000 */
[C---:B---3--:R-:W-:Y:S01]  /*7190*/  HMMA.16816.F32 R144, R4.reuse, R12, R144 ;  /* 0x0000000c0490723c */ /* 0x048fe20000001890 */
[----:B------:R-:W-:Y:S02]  /*71a0*/  FADD.FTZ R104, R104, R37 ;  /* 0x0000002568687221 */ /* 0x000fe40000010000 */
[----:B------:R-:W-:Y:S02]  /*71b0*/  FADD.FTZ R105, R105, R108 ;  /* 0x0000006c69697221 */ /* 0x000fe40000010000 */
[----:B------:R-:W-:Y:S02]  /*71c0*/  FADD.FTZ R101, R101, R104 ;  /* 0x0000006865657221 */ /* 0x000fe40000010000 */
[----:B------:R-:W-:Y:S01]  /*71d0*/  FADD.FTZ R106, R106, R105 ;  /* 0x000000696a6a7221 */ /* 0x000fe20000010000 */
[----:B------:R-:W-:Y:S01]  /*71e0*/  HMMA.16816.F32 R140, R4, R14, R140 ;  /* 0x0000000e048c723c */ /* 0x000fe2000000188c */
[----:B------:R-:W-:-:S02]  /*71f0*/  FADD.FTZ R102, R102, R101 ;  /* 0x0000006566667221 */ /* 0x000fc40000010000 */
[----:B------:R-:W-:Y:S02]  /*7200*/  FADD.FTZ R106, R103, R106 ;  /* 0x0000006a676a7221 */ /* 0x000fe40000010000 */
[----:B------:R-:W-:Y:S02]  /*7210*/  FADD.FTZ R94, R94, R93 ;  /* 0x0000005d5e5e7221 */ /* 0x000fe40000010000 */
[----:B------:R-:W-:Y:S01]  /*7220*/  FADD.FTZ R98, R98, R97 ;  /* 0x0000006162627221 */ /* 0x000fe20000010000 */
[----:B----4-:R-:W-:Y:S01]  /*7230*/  HMMA.16816.F32 R152, R4, R8, R152 ;  /* 0x000000080498723c */ /* 0x010fe20000001898 */
[----:B------:R-:W-:Y:S02]  /*7240*/  FADD.FTZ R89, R89, R106 ;  /* 0x0000006a59597221 */ /* 0x000fe40000010000 */
[----:B------:R-:W-:Y:S02]  /*7250*/  FADD.FTZ R102, R99, R102 ;  /* 0x0000006663667221 */ /* 0x000fe40000010000 */
[----:B------:R-:W-:-:S02]  /*7260*/  FADD.FTZ R94, R91, R94 ;  /* 0x0000005e5b5e7221 */ /* 0x000fc40000010000 */
[----:B------:R-:W-:Y:S01]  /*7270*/  FADD.FTZ R98, R95, R98 ;  /* 0x000000625f627221 */ /* 0x000fe20000010000 */
[C---:B------:R-:W-:Y:S01]  /*7280*/  HMMA.16816.F32 R148, R4.reuse, R10, R148 ;  /* 0x0000000a0494723c */ /* 0x040fe20000001894 */
        /* <DEDUP_REMOVED lines=9> */
[----:B------:R-:W-:Y:S01]  /*7320*/  HMMA.16816.F32 R160, R4, R26, R160 ;  /* 0x0000001a04a0723c */ /* 0x000fe200000018a0 */
[----:B------:R-:W-:Y:S02]  /*7330*/  FADD.FTZ R84, R84, R87 ;  /* 0x0000005754547221 */ /* 0x000fe40000010000 */
[----:B------:R-:W-:Y:S02]  /*7340*/  FADD.FTZ R81, R81, R82 ;  /* 0x0000005251517221 */ /* 0x000fe40000010000 */
[----:B------:R-:W-:-:S02]  /*7350*/  FADD.FTZ R86, R86, R111 ;  /* 0x0000006f56567221 */ /* 0x000fc40000010000 */
[----:B-----5:R-:W-:Y:S01]  /*7360*/  F2FP.PACK_AB R4, R60, R215 ;  /* 0x000000d73c04723e */ /* 0x020fe200000000ff */
[----:B------:R-:W-:Y:S01]  /*7370*/  FADD.FTZ R113, R113, R114 ;  /* 0x0000007271717221 */ /* 0x000fe20000010000 */
[----:B-1----:R-:W-:Y:S01]  /*7380*/  F2FP.PACK_AB R5, R59, R218 ;  /* 0x000000da3b05723e */ /* 0x002fe200000000ff */
[----:B------:R-:W-:Y:S01]  /*7390*/  FADD.FTZ R215, R215, R84 ;  /* 0x00000054d7d77221 */ /* 0x000fe20000010000 */
[----:B------:R-:W-:Y:S01]  /*73a0*/  F2FP.PACK_AB R6, R62, R211 ;  /* 0x000000d33e06723e */ /* 0x000fe200000000ff */
[----:B------:R-:W-:Y:S01]  /*73b0*/  FADD.FTZ R81, R80, R81 ;  /* 0x0000005150517221 */ /* 0x000fe20000010000 */
[----:B--2---:R-:W-:Y:S01]  /*73c0*/  F2FP.PACK_AB R7, R61, R214 ;  /* 0x000000d63d07723e */ /* 0x004fe200000000ff */
[----:B------:R-:W-:Y:S02]  /*73d0*/  FADD.FTZ R86, R83, R86 ;  /* 0x0000005653567221 */ /* 0x000fe40000010000 */
[----:B------:R-:W-:Y:S02]  /*73e0*/  FADD.FTZ R113, R112, R113 ;  /* 0x0000007170717221 */ /* 0x000fe40000010000 */
[----:B------:R-:W-:-:S02]  /*73f0*/  FADD.FTZ R60, R60, R215 ;  /* 0x000000d73c3c7221 */ /* 0x000fc40000010000 */
[C---:B------:R-:W-:Y:S01]  /*7400*/  HMMA.16816.F32 R164, R4.reuse, R16, R164 ;  /* 0x0000001004a4723c */ /* 0x040fe200000018a4 */
[----:B------:R-:W-:Y:S02]  /*7410*/  FADD.FTZ R218, R218, R81 ;  /* 0x00000051dada7221 */ /* 0x000fe40000010000 */
[----:B------:R-:W-:Y:S02]  /*7420*/  FADD.FTZ R125, R125, R86 ;  /* 0x000000567d7d7221 */ /* 0x000fe40000010000 */
[----:B------:R-:W-:Y:S02]  /*7430*/  FADD.FTZ R128, R128, R113 ;  /* 0x0000007180807221 */ /* 0x000fe40000010000 */
[----:B------:R-:W-:Y:S01]  /*7440*/  FADD.FTZ R211, R211, R60 ;  /* 0x0000003cd3d37221 */ /* 0x000fe20000010000 */
[----:B------:R-:W-:Y:S01]  /*7450*/  HMMA.16816.F32 R168, R4, R18, R168 ;  /* 0x0000001204a8723c */ /* 0x000fe200000018a8 */
[----:B------:R-:W1:Y:S01]  /*7460*/  LDSM.16.MT88.4 R16, [R250+0xb800] ;  /* 0x00b80000fa10783b */ /* 0x000e620000004200 */
        /* <DEDUP_REMOVED lines=9> */
[----:B------:R-:W2:Y:S01]  /*7500*/  LDSM.16.MT88.4 R12, [R249+0xb800] ;  /* 0x00b80000f90c783b */ /* 0x000ea20000004200 */
[----:B------:R-:W-:-:S02]  /*7510*/  FADD.FTZ R61, R61, R214 ;  /* 0x000000d63d3d7221 */ /* 0x000fc40000010000 */
[----:B------:R-:W-:Y:S02]  /*7520*/  FADD.FTZ R90, R90, R121 ;  /* 0x000000795a5a7221 */ /* 0x000fe40000010000 */
[----:B------:R-:W-:Y:S02]  /*7530*/  FADD.FTZ R69, R69, R130 ;  /* 0x0000008245457221 */ /* 0x000fe40000010000 */
[C---:B------:R-:W-:Y:S08]  /*7540*/  HMMA.16816.F32 R180, R4.reuse, R8, R180 ;  /* 0x0000000804b4723c */ /* 0x040ff000000018b4 */
[C---:B------:R-:W-:Y:S01]  /*7550*/  HMMA.16816.F32 R184, R4.reuse, R10, R184 ;  /* 0x0000000a04b8723c */ /* 0x040fe200000018b8 */
[----:B------:R-:W3:Y:S07]  /*7560*/  LDSM.16.MT88.4 R8, [R248+0xb800] ;  /* 0x00b80000f808783b */ /* 0x000eee0000004200 */
[C---:B------:R-:W-:Y:S01]  /*7570*/  HMMA.16816.F32 R188, R4.reuse, R24, R188 ;  /* 0x0000001804bc723c */ /* 0x040fe200000018bc */
[----:B------:R-:W4:Y:S07]  /*7580*/  MUFU.EX2 R24, R107 ;  /* 0x0000006b00187308 */ /* 0x000f2e0000000800 */
[----:B------:R-:W-:Y:S01]  /*7590*/  HMMA.16816.F32 R192, R4, R26, R192 ;  /* 0x0000001a04c0723c */ /* 0x000fe200000018c0 */
[----:B------:R-:W5:Y:S06]  /*75a0*/  MUFU.EX2 R26, R205 ;  /* 0x000000cd001a7308 */ /* 0x000f6c0000000800 */
[----:B------:R-:W-:Y:S01]  /*75b0*/  F2FP.PACK_AB R4, R55, R122 ;  /* 0x0000007a3704723e */ /* 0x000fe200000000ff */
[----:B------:R-:W-:Y:S01]  /*75c0*/  FADD.FTZ R122, R122, R69 ;  /* 0x000000457a7a7221 */ /* 0x000fe20000010000 */
[----:B------:R-:W1:Y:S01]  /*75d0*/  MUFU.EX2 R25, R196 ;  /* 0x000000c400197308 */ /* 0x000e620000000800 */
[----:B------:R-:W-:Y:S01]  /*75e0*/  F2FP.PACK_AB R5, R116, R117 ;  /* 0x000000757405723e */ /* 0x000fe200000000ff */
[----:B------:R-:W-:Y:S01]  /*75f0*/  FADD.FTZ R117, R117, R90 ;  /* 0x0000005a75757221 */ /* 0x000fe20000010000 */
[----:B------:R-:W-:Y:S01]  /*7600*/  F2FP.PACK_AB R6, R129, R118 ;  /* 0x000000768106723e */ /* 0x000fe200000000ff */
[----:B------:R-:W-:Y:S01]  /*7610*/  FADD.FTZ R55, R55, R122 ;  /* 0x0000007a37377221 */ /* 0x000fe20000010000 */
[----:B----4-:R-:W-:Y:S01]  /*7620*/  F2FP.PACK_AB R7, R24, R109 ;  /* 0x0000006d1807723e */ /* 0x010fe200000000ff */
[----:B------:R-:W-:-:S02]  /*7630*/  FADD.FTZ R116, R116, R117 ;  /* 0x0000007574747221 */ /* 0x000fc40000010000 */
[----:B------:R-:W-:Y:S02]  /*7640*/  FADD.FTZ R118, R118, R55 ;  /* 0x0000003776767221 */ /* 0x000fe40000010000 */
[----:B------:R-:W-:Y:S02]  /*7650*/  FADD.FTZ R109, R109, R116 ;  /* 0x000000746d6d7221 */ /* 0x000fe40000010000 */
[C---:B------:R-:W-:Y:S08]  /*7660*/  HMMA.16816.F32 R136, R4.reuse, R20, R136 ;  /* 0x000000140488723c */ /* 0x040ff00000001888 */
[C---:B------:R-:W-:Y:S08]  /*7670*/  HMMA.16816.F32 R132, R4.reuse, R22, R132 ;  /* 0x000000160484723c */ /* 0x040ff00000001884 */
[C---:B-1----:R-:W-:Y:S08]  /*7680*/  HMMA.16816.F32 R144, R4.reuse, R16, R144 ;  /* 0x000000100490723c */ /* 0x042ff00000001890 */
[C---:B------:R-:W-:Y:S08]  /*7690*/  HMMA.16816.F32 R140, R4.reuse, R18, R140 ;  /* 0x00000012048c723c */ /* 0x040ff0000000188c */
[C---:B--2---:R-:W-:Y:S08]  /*76a0*/  HMMA.16816.F32 R152, R4.reuse, R12, R152 ;  /* 0x0000000c0498723c */ /* 0x044ff00000001898 */
[C---:B------:R-:W-:Y:S08]  /*76b0*/  HMMA.16816.F32 R148, R4.reuse, R14, R148 ;  /* 0x0000000e0494723c */ /* 0x040ff00000001894 */
[C---:B---3--:R-:W-:Y:S08]  /*76c0*/  HMMA.16816.F32 R156, R4.reuse, R8, R156 ;  /* 0x00000008049c723c */ /* 0x048ff0000000189c */
[----:B------:R-:W-:Y:S07]  /*76d0*/  HMMA.16816.F32 R160, R4, R10, R160 ;  /* 0x0000000a04a0723c */ /* 0x000fee00000018a0 */
[----:B-----5:R-:W-:Y:S01]  /*76e0*/  F2FP.PACK_AB R4, R26, R207 ;  /* 0x000000cf1a04723e */ /* 0x020fe200000000ff */
[----:B------:R-:W-:Y:S01]  /*76f0*/  FADD.FTZ R207, R207, R62 ;  /* 0x0000003ecfcf7221 */ /* 0x000fe20000010000 */
[C---:B------:R-:W-:Y:S01]  /*7700*/  F2FP.PACK_AB R5, R25.reuse, R210 ;  /* 0x000000d21905723e */ /* 0x040fe200000000ff */
[----:B------:R-:W-:Y:S01]  /*7710*/  FADD.FTZ R210, R210, R61 ;  /* 0x0000003dd2d27221 */ /* 0x000fe20000010000 */
[----:B------:R-:W-:Y:S01]  /*7720*/  F2FP.PACK_AB R6, R232, R201 ;  /* 0x000000c9e806723e */ /* 0x000fe200000000ff */
[----:B------:R-:W-:Y:S01]  /*7730*/  FADD.FTZ R26, R26, R207 ;  /* 0x000000cf1a1a7221 */ /* 0x000fe20000010000 */
[----:B------:R-:W-:Y:S01]  /*7740*/  F2FP.PACK_AB R7, R48, R131 ;  /* 0x000000833007723e */ /* 0x000fe200000000ff */
[----:B------:R-:W-:-:S02]  /*7750*/  FADD.FTZ R210, R25, R210 ;  /* 0x000000d219d27221 */ /* 0x000fc40000010000 */
[----:B------:R-:W-:Y:S02]  /*7760*/  FADD.FTZ R201, R201, R26 ;  /* 0x0000001ac9c97221 */ /* 0x000fe40000010000 */
[----:B------:R-:W-:Y:S02]  /*7770*/  FADD.FTZ R131, R131, R210 ;  /* 0x000000d283837221 */ /* 0x000fe40000010000 */
[C---:B------:R-:W-:Y:S08]  /*7780*/  HMMA.16816.F32 R164, R4.reuse, R20, R164 ;  /* 0x0000001404a4723c */ /* 0x040ff000000018a4 */
[C---:B------:R-:W-:Y:S08]  /*7790*/  HMMA.16816.F32 R168, R4.reuse, R22, R168 ;  /* 0x0000001604a8723c */ /* 0x040ff000000018a8 */
[C---:B------:R-:W-:Y:S08]  /*77a0*/  HMMA.16816.F32 R172, R4.reuse, R16, R172 ;  /* 0x0000001004ac723c */ /* 0x040ff000000018ac */
[C---:B------:R-:W-:Y:S08]  /*77b0*/  HMMA.16816.F32 R176, R4.reuse, R18, R176 ;  /* 0x0000001204b0723c */ /* 0x040ff000000018b0 */
[C---:B------:R-:W-:Y:S08]  /*77c0*/  HMMA.16816.F32 R180, R4.reuse, R12, R180 ;  /* 0x0000000c04b4723c */ /* 0x040ff000000018b4 */
[C---:B------:R-:W-:Y:S08]  /*77d0*/  HMMA.16816.F32 R184, R4.reuse, R14, R184 ;  /* 0x0000000e04b8723c */ /* 0x040ff000000018b8 */
[C---:B------:R-:W-:Y:S08]  /*77e0*/  HMMA.16816.F32 R188, R4.reuse, R8, R188 ;  /* 0x0000000804bc723c */ /* 0x040ff000000018bc */
[----:B------:R-:W-:Y:S07]  /*77f0*/  HMMA.16816.F32 R192, R4, R10, R192 ;  /* 0x0000000a04c0723c */ /* 0x000fee00000018c0 */
[----:B------:R-:W-:-:S02]  /*7800*/  FADD.FTZ R4, R232, R201 ;  /* 0x000000c9e8047221 */ /* 0x000fc40000010000 */
[----:B------:R-:W-:Y:S02]  /*7810*/  FADD.FTZ R6, R48, R131 ;  /* 0x0000008330067221 */ /* 0x000fe40000010000 */
[----:B------:R-:W-:Y:S01]  /*7820*/  FADD.FTZ R5, R129, R118 ;  /* 0x0000007681057221 */ /* 0x000fe20000010000 */
[----:B------:R1:W-:Y:S04]  /*7830*/  STL [R1+0x78], R4 ;  /* 0x0000780401007387 */ /* 0x0003e80000100800 */
[----:B------:R2:W-:Y:S01]  /*7840*/  STL [R1+0x74], R6 ;  /* 0x0000740601007387 */ /* 0x0005e20000100800 */
[----:B-1----:R-:W-:-:S05]  /*7850*/  FADD.FTZ R4, R24, R109 ;  /* 0x0000006d18047221 */ /* 0x002fca0000010000 */
[----:B------:R2:W-:Y:S04]  /*7860*/  STL [R1+0x6c], R4 ;  /* 0x00006c0401007387 */ /* 0x0005e80000100800 */
[----:B------:R2:W-:Y:S01]  /*7870*/  STL [R1+0x70], R5 ;  /* 0x0000700501007387 */ /* 0x0005e20000100800 */
[----:B------:R-:W-:Y:S05]  /*7880*/  @!P0 BRA `(.L_x_49) ;  /* 0x00005b4000008947 */ /* 0x000fea0003800000 */
[----:B--2---:R-:W-:Y:S01]  /*7890*/  LEA.HI.SX32 R5, R30, 0xfffffffe, 0x19 ;  /* 0xfffffffe1e057811 */ /* 0x004fe200078fcaff */
[----:B------:R-:W-:Y:S01]  /*78a0*/  IMAD.MOV.U32 R196, RZ, RZ, R3 ;  /* 0x000000ffffc47224 */ /* 0x000fe200078e0003 */
[----:B------:R-:W-:Y:S01]  /*78b0*/  SHF.L.U64.HI R4, R28, 0x5, R29 ;  /* 0x000000051c047819 */ /* 0x000fe2000001021d */
[----:B------:R-:W-:Y:S01]  /*78c0*/  IMAD.MOV.U32 R201, RZ, RZ, R68 ;  /* 0x000000ffffc97224 */ /* 0x000fe200078e0044 */
[----:B------:R-:W-:Y:S01]  /*78d0*/  MOV R199, R0 ;  /* 0x0000000000c77202 */ /* 0x000fe20000000f00 */
[----:B------:R1:W-:Y:S01]  /*78e0*/  STL [R1+0x68], R5 ;  /* 0x0000680501007387 */ /* 0x0003e20000100800 */
[----:B------:R-:W-:Y:S01]  /*78f0*/  IMAD.MOV.U32 R197, RZ, RZ, R2 ;  /* 0x000000ffffc57224 */ /* 0x000fe200078e0002 */
[----:B------:R-:W-:Y:S05]  /*7900*/  BRA `(.L_x_50) ;  /* 0x000002b000007947 */ /* 0x000fea0003800000 */
.L_x_52:
[----:B------:R-:W2:Y:S01]  /*7910*/  LDL.64 R212, [R1+0x48] ;  /* 0x0000480001d47983 */ /* 0x000ea20000100a00 */
[----:B------:R-:W-:Y:S01]  /*7920*/  ULDC.64 UR4, c[0x0][0x198] ;  /* 0x0000660000047ab9 */ /* 0x000fe20000000a00 */
[----:B------:R-:W-:Y:S01]  /*7930*/  IADD3 R3, R216, -0x1, RZ ;  /* 0xffffffffd8037810 */ /* 0x000fe20007ffe0ff */
[----:B------:R-:W-:Y:S01]  /*7940*/  USHF.L.U32 UR6, UR4, 0x5, URZ ;  /* 0x0000000504067899 */ /* 0x000fe2000800063f */
[----:B------:R-:W3:Y:S01]  /*7950*/  LDL.64 R214, [R1+0x50] ;  /* 0x0000500001d67983 */ /* 0x000ee20000100a00 */
[----:B------:R-:W-:Y:S01]  /*7960*/  USHF.L.U64.HI UR5, UR4, 0x5, UR5 ;  /* 0x0000000504057899 */ /* 0x000fe20008010205 */
[----:B------:R-:W-:Y:S01]  /*7970*/  SHF.R.S32.HI R0, RZ, 0x1f, R3 ;  /* 0x0000001fff007819 */ /* 0x000fe20000011403 */
[C---:B------:R-:W-:Y:S01]  /*7980*/  IMAD.WIDE.U32 R6, R3.reuse, c[0x0][0x198], RZ ;  /* 0x0000660003067a25 */ /* 0x040fe200078e00ff */
[----:B------:R-:W4:Y:S03]  /*7990*/  LDL R224, [R1+0x3c] ;  /* 0x00003c0001e07983 */ /* 0x000f260000100800 */
        /* <DEDUP_REMOVED lines=13> */
[----:B----4-:R1:W-:Y:S01]  /*7a70*/  LDGSTS.E.BYPASS.LTC128B.128 [R224+0x4000], [R68.64] ;  /* 0x0400000044e07fae */ /* 0x0103e2000b901d48 */
        /* <DEDUP_REMOVED lines=17> */
[----:B------:R1:W-:Y:S04]  /*7b90*/  LDGSTS.E.BYPASS.LTC128B.128 [R224+0x7800], [R124.64] ;  /* 0x078000007ce07fae */ /* 0x0003e8000b901d48 */
[----:B------:R-:W0:Y:S01]  /*7ba0*/  LDGDEPBAR ;  /* 0x00000000000079af */ /* 0x000e220000000000 */
[----:B------:R-:W-:-:S05]  /*7bb0*/  BRA `(.L_x_51) ;  /* 0x00001e2000007947 */ /* 0x000fca0003800000 */
.L_x_50:
[----:B------:R-:W2:Y:S01]  /*7bc0*/  LDL R4, [R1+0x68] ;  /* 0x0000680001047983 */ /* 0x000ea20000100800 */
[----:B------:R-:W-:Y:S04]  /*7bd0*/  DEPBAR.LE SB0, 0x0 ;  /* 0x000080000000791a */ /* 0x000fe80000000000 */
[----:B------:R-:W3:Y:S01]  /*7be0*/  LDL.64 R8, [R1+0x40] ;  /* 0x0000400001087983 */ /* 0x000ee20000100a00 */
[----:B------:R-:W-:Y:S04]  /*7bf0*/  MOV R10, c[0x0][0x1a0] ;  /* 0x00006800000a7a02 */ /* 0x000fe80000000f00 */
[----:B------:R-:W-:Y:S01]  /*7c00*/  SHF.L.U32 R10, R10, 0x5, RZ ;  /* 0x000000050a0a7819 */ /* 0x000fe200000006ff */
[----:B------:R-:W4:Y:S04]  /*7c10*/  LDL R3, [R1+0x18] ;  /* 0x0000180001037983 */ /* 0x000f280000100800 */
[----:B------:R-:W5:Y:S04]  /*7c20*/  LDL R7, [R1+0x3c] ;  /* 0x00003c0001077983 */ /* 0x000f680000100800 */
[----:B------:R-:W5:Y:S04]  /*7c30*/  LDL R6, [R1+0x14] ;  /* 0x0000140001067983 */ /* 0x000f680000100800 */
[----:B-1----:R-:W5:Y:S04]  /*7c40*/  LDL R5, [R1+0x10] ;  /* 0x0000100001057983 */ /* 0x002f680000100800 */
[----:B------:R-:W-:Y:S01]  /*7c50*/  BAR.SYNC.DEFER_BLOCKING 0x0 ;  /* 0x0000000000007b1d */ /* 0x000fe20000010000 */
[----:B--2---:R-:W-:Y:S01]  /*7c60*/  SHF.R.S32.HI R0, RZ, 0x1f, R4 ;  /* 0x0000001fff007819 */ /* 0x004fe20000011404 */
[----:B------:R-:W-:Y:S04]  /*7c70*/  IMAD.WIDE.U32 R36, R4, c[0x0][0x1a0], RZ ;  /* 0x0000680004247a25 */ /* 0x000fe800078e00ff */
[----:B------:R-:W-:Y:S01]  /*7c80*/  IMAD R0, R0, c[0x0][0x1a0], RZ ;  /* 0x0000680000007a24 */ /* 0x000fe200078e02ff */
[----:B---3--:R-:W-:Y:S02]  /*7c90*/  LEA R2, P0, R36, R8, 0x7 ;  /* 0x0000000824027211 */ /* 0x008fe400078038ff */
[----:B------:R-:W-:Y:S01]  /*7ca0*/  MOV R9, c[0x0][0x1a4] ;  /* 0x0000690000097a02 */ /* 0x000fe20000000f00 */
[----:B------:R-:W-:Y:S01]  /*7cb0*/  IMAD R0, R4, c[0x0][0x1a4], R0 ;  /* 0x0000690004007a24 */ /* 0x000fe200078e0200 */
[----:B------:R-:W-:Y:S02]  /*7cc0*/  LEA R38, P1, R2, c[0x0][0x170], 0x1 ;  /* 0x00005c0002267a11 */ /* 0x000fe400078208ff */
[----:B------:R-:W-:Y:S02]  /*7cd0*/  MOV R8, c[0x0][0x1a0] ;  /* 0x0000680000087a02 */ /* 0x000fe40000000f00 */
[----:B------:R-:W-:Y:S02]  /*7ce0*/  IADD3 R0, R37, R0, RZ ;  /* 0x0000000025007210 */ /* 0x000fe40007ffe0ff */
[----:B------:R-:W-:Y:S02]  /*7cf0*/  SHF.L.U64.HI R8, R8, 0x5, R9 ;  /* 0x0000000508087819 */ /* 0x000fe40000010209 */
[----:B----4-:R-:W-:Y:S02]  /*7d00*/  LEA.HI.X R3, R36, R3, R0, 0x7, P0 ;  /* 0x0000000324037211 */ /* 0x010fe400000f3c00 */
[-C--:B------:R-:W-:Y:S02]  /*7d10*/  IADD3 R36, P0, R38, R10.reuse, RZ ;  /* 0x0000000a26247210 */ /* 0x080fe40007f1e0ff */
[----:B------:R-:W-:Y:S02]  /*7d20*/  LEA.HI.X R39, R2, c[0x0][0x174], R3, 0x1, P1 ;  /* 0x00005d0002277a11 */ /* 0x000fe400008f0c03 */
[----:B------:R-:W-:Y:S02]  /*7d30*/  IADD3 R42, P1, R36, R10, RZ ;  /* 0x0000000a242a7210 */ /* 0x000fe40007f3e0ff */
[----:B------:R-:W-:Y:S01]  /*7d40*/  IADD3.X R37, R39, R8, RZ, P0, !PT ;  /* 0x0000000827257210 */ /* 0x000fe200007fe4ff */
[----:B------:R-:W-:Y:S01]  /*7d50*/  @!PT LDS RZ, [RZ] ;  /* 0x00000000fffff984 */ /* 0x000fe20000000800 */
[----:B------:R-:W-:Y:S01]  /*7d60*/  @!PT LDS RZ, [RZ] ;  /* 0x00000000fffff984 */ /* 0x000fe20000000800 */
[----:B------:R-:W-:Y:S01]  /*7d70*/  @!PT LDS RZ, [RZ] ;  /* 0x00000000fffff984 */ /* 0x000fe20000000800 */
[----:B-----5:R1:W-:Y:S01]  /*7d80*/  LDGSTS.E.BYPASS.LTC128B.128 [R7+0x8000], [R38.64] ;  /* 0x0800000026077fae */ /* 0x0203e2000b901d48 */
[----:B------:R-:W-:Y:S02]  /*7d90*/  IADD3 R40, P0, R42, R10, RZ ;  /* 0x0000000a2a287210 */ /* 0x000fe40007f1e0ff */
[----:B------:R-:W-:Y:S02]  /*7da0*/  IADD3.X R43, R37, R8, RZ, P1, !PT ;  /* 0x00000008252b7210 */ /* 0x000fe40000ffe4ff */
[----:B------:R-:W-:Y:S02]  /*7db0*/  IADD3 R2, P1, R40, R10, RZ ;  /* 0x0000000a28027210 */ /* 0x000fe40007f3e0ff */
[----:B------:R-:W-:Y:S01]  /*7dc0*/  IADD3.X R41, R43, R8, RZ, P0, !PT ;  /* 0x000000082b297210 */ /* 0x000fe200007fe4ff */
[----:B------:R1:W-:Y:S01]  /*7dd0*/  LDGSTS.E.BYPASS.LTC128B.128 [R7+0x8800], [R36.64] ;  /* 0x0880000024077fae */ /* 0x0003e2000b901d48 */
[----:B------:R-:W-:Y:S02]  /*7de0*/  IADD3 R44, P0, R2, R10, RZ ;  /* 0x0000000a022c7210 */ /* 0x000fe40007f1e0ff */
[----:B------:R-:W-:Y:S02]  /*7df0*/  IADD3.X R3, R41, R8, RZ, P1, !PT ;  /* 0x0000000829037210 */ /* 0x000fe40000ffe4ff */
[----:B------:R-:W-:Y:S02]  /*7e00*/  IADD3 R46, P1, R44, R10, RZ ;  /* 0x0000000a2c2e7210 */ /* 0x000fe40007f3e0ff */
[----:B------:R-:W-:Y:S01]  /*7e10*/  IADD3.X R45, R3, R8, RZ, P0, !PT ;  /* 0x00000008032d7210 */ /* 0x000fe200007fe4ff */
[----:B------:R1:W-:Y:S01]  /*7e20*/  LDGSTS.E.BYPASS.LTC128B.128 [R7+0x9000], [R42.64] ;  /* 0x090000002a077fae */ /* 0x0003e2000b901d48 */
[----:B------:R-:W-:Y:S02]  /*7e30*/  IADD3 R48, P0, R46, R10, RZ ;  /* 0x0000000a2e307210 */ /* 0x000fe40007f1e0ff */
[----:B------:R-:W-:Y:S02]  /*7e40*/  IADD3.X R47, R45, R8, RZ, P1, !PT ;  /* 0x000000082d2f7210 */ /* 0x000fe40000ffe4ff */
[----:B------:R-:W-:Y:S02]  /*7e50*/  MOV R0, R4 ;  /* 0x0000000400007202 */ /* 0x000fe40000000f00 */
[----:B------:R-:W-:Y:S01]  /*7e60*/  IADD3.X R49, R47, R8, RZ, P0, !PT ;  /* 0x000000082f317210 */ /* 0x000fe200007fe4ff */
[----:B------:R1:W-:Y:S08]  /*7e70*/  LDGSTS.E.BYPASS.LTC128B.128 [R7+0x9800], [R40.64] ;  /* 0x0980000028077fae */ /* 0x0003f0000b901d48 */
[----:B------:R2:W-:Y:S08]  /*7e80*/  LDGSTS.E.BYPASS.LTC128B.128 [R7+0xa000], [R2.64] ;  /* 0x0a00000002077fae */ /* 0x0005f0000b901d48 */
[----:B------:R1:W-:Y:S08]  /*7e90*/  LDGSTS.E.BYPASS.LTC128B.128 [R7+0xa800], [R44.64] ;  /* 0x0a8000002c077fae */ /* 0x0003f0000b901d48 */
[----:B------:R1:W-:Y:S08]  /*7ea0*/  LDGSTS.E.BYPASS.LTC128B.128 [R7+0xb000], [R46.64] ;  /* 0x0b0000002e077fae */ /* 0x0003f0000b901d48 */
[----:B------:R1:W-:Y:S08]  /*7eb0*/  LDGSTS.E.BYPASS.LTC128B.128 [R7+0xb800], [R48.64] ;  /* 0x0b80000030077fae */ /* 0x0003f0000b901d48 */
[----:B--2---:R-:W2:Y:S04]  /*7ec0*/  LDL R2, [R1+0xc] ;  /* 0x00000c0001027983 */ /* 0x004ea80000100800 */
[----:B------:R-:W-:Y:S08]  /*7ed0*/  LDSM.16.M88.4 R204, [R6] ;  /* 0x0000000006cc783b */ /* 0x000ff00000000200 */
[----:B------:R-:W1:Y:S08]  /*7ee0*/  LDSM.16.M88.4 R208, [R5+0x4000] ;  /* 0x0040000005d0783b */ /* 0x000e700000000200 */
[----:B------:R-:W3:Y:S08]  /*7ef0*/  LDSM.16.M88.4 R212, [R6+0x2000] ;  /* 0x0020000006d4783b */ /* 0x000ef00000000200 */
[----:B------:R-:W4:Y:S08]  /*7f00*/  LDSM.16.M88.4 R216, [R5+0x4800] ;  /* 0x0048000005d8783b */ /* 0x000f300000000200 */
[----:B------:R-:W5:Y:S08]  /*7f10*/  LDSM.16.M88.4 R220, [R5+0x5000] ;  /* 0x0050000005dc783b */ /* 0x000f700000000200 */
[----:B------:R-:W1:Y:S08]  /*7f20*/  LDSM.16.M88.4 R224, [R5+0x5800] ;  /* 0x0058000005e0783b */ /* 0x000e700000000200 */
[----:B------:R-:W1:Y:S08]  /*7f30*/  LDSM.16.M88.4 R228, [R5+0x6000] ;  /* 0x0060000005e4783b */ /* 0x000e700000000200 */
[----:B------:R-:W3:Y:S08]  /*7f40*/  LDSM.16.M88.4 R232, [R5+0x6800] ;  /* 0x0068000005e8783b */ /* 0x000ef00000000200 */
[----:B------:R-:W4:Y:S08]  /*7f50*/  LDSM.16.M88.4 R236, [R5+0x7000] ;  /* 0x0070000005ec783b */ /* 0x000f300000000200 */
[----:B------:R1:W2:Y:S08]  /*7f60*/  LDSM.16.M88.4 R240, [R5+0x7800] ;  /* 0x0078000005f0783b */ /* 0x0002b00000000200 */
[----:B------:R-:W2:Y:S04]  /*7f70*/  LDL R3, [R1+0x4] ;  /* 0x0000040001037983 */ /* 0x000ea80000100800 */
[----:B------:R-:W0:Y:S01]  /*7f80*/  LDGDEPBAR ;  /* 0x00000000000079af */ /* 0x000e220000000000 */
[-C--:B-1----:R-:W-:Y:S08]  /*7f90*/  HMMA.16816.F32 R4, R204, R208.reuse, RZ ;  /* 0x000000d0cc04723c */ /* 0x082ff000000018ff */
[C---:B---3--:R-:W-:Y:S08]  /*7fa0*/  HMMA.16816.F32 R8, R212.reuse, R208, RZ ;  /* 0x000000d0d408723c */ /* 0x048ff000000018ff */
[-C--:B------:R-:W-:Y:S08]  /*7fb0*/  HMMA.16816.F32 R12, R212, R210.reuse, RZ ;  /* 0x000000d2d40c723c */ /* 0x080ff000000018ff */
[C---:B------:R-:W-:Y:S08]  /*7fc0*/  HMMA.16816.F32 R16, R204.reuse, R210, RZ ;  /* 0x000000d2cc10723c */ /* 0x040ff000000018ff */
[-C--:B----4-:R-:W-:Y:S08]  /*7fd0*/  HMMA.16816.F32 R20, R204, R216.reuse, RZ ;  /* 0x000000d8cc14723c */ /* 0x090ff000000018ff */
[C---:B------:R-:W-:Y:S07]  /*7fe0*/  HMMA.16816.F32 R24, R212.reuse, R216, RZ ;  /* 0x000000d8d418723c */ /* 0x040fee00000018ff */
[----:B------:R-:W-:Y:S01]  /*7ff0*/  MOV R216, R0 ;  /* 0x0000000000d87202 */ /* 0x000fe20000000f00 */
[-C--:B------:R-:W-:Y:S03]  /*8000*/  HMMA.16816.F32 R28, R212, R218.reuse, RZ ;  /* 0x000000dad41c723c */ /* 0x080fe600000018ff */
[----:B------:R-:W-:Y:S05]  /*8010*/  ISETP.GT.AND P0, PT, R216, RZ, PT ;  /* 0x000000ffd800720c */ /* 0x000fea0003f04270 */
[C---:B------:R-:W-:Y:S08]  /*8020*/  HMMA.16816.F32 R32, R204.reuse, R218, RZ ;  /* 0x000000dacc20723c */ /* 0x040ff000000018ff */
[-C--:B-----5:R-:W-:Y:S08]  /*8030*/  HMMA.16816.F32 R36, R204, R220.reuse, RZ ;  /* 0x000000dccc24723c */ /* 0x0a0ff000000018ff */
[C---:B------:R-:W-:Y:S08]  /*8040*/  HMMA.16816.F32 R40, R212.reuse, R220, RZ ;  /* 0x000000dcd428723c */ /* 0x040ff000000018ff */
[-C--:B------:R-:W-:Y:S08]  /*8050*/  HMMA.16816.F32 R44, R212, R222.reuse, RZ ;  /* 0x000000ded42c723c */ /* 0x080ff000000018ff */
        /* <DEDUP_REMOVED lines=14> */
[C---:B------:R-:W-:Y:S01]  /*8140*/  HMMA.16816.F32 R104, R212.reuse, R236, RZ ;  /* 0x000000ecd468723c */ /* 0x040fe200000018ff */
[----:B--2---:R-:W-:Y:S07]  /*8150*/  LDSM.16.M88.4 R208, [R2] ;  /* 0x0000000002d0783b */ /* 0x004fee0000000200 */
[-C--:B------:R-:W-:Y:S08]  /*8160*/  HMMA.16816.F32 R108, R212, R238.reuse, RZ ;  /* 0x000000eed46c723c */ /* 0x080ff000000018ff */
[C---:B------:R-:W-:Y:S08]  /*8170*/  HMMA.16816.F32 R112, R204.reuse, R238, RZ ;  /* 0x000000eecc70723c */ /* 0x040ff000000018ff */
[-C--:B------:R-:W-:Y:S08]  /*8180*/  HMMA.16816.F32 R116, R204, R240.reuse, RZ ;  /* 0x000000f0cc74723c */ /* 0x080ff000000018ff */
[C---:B------:R-:W-:Y:S08]  /*8190*/  HMMA.16816.F32 R120, R212.reuse, R240, RZ ;  /* 0x000000f0d478723c */ /* 0x040ff000000018ff */
[-C--:B------:R-:W-:Y:S01]  /*81a0*/  HMMA.16816.F32 R124, R212, R242.reuse, RZ ;  /* 0x000000f2d47c723c */ /* 0x080fe200000018ff */
[----:B------:R1:W-:Y:S07]  /*81b0*/  LDSM.16.M88.4 R212, [R2+0x2000] ;  /* 0x0020000002d4783b */ /* 0x0003ee0000000200 */
[----:B------:R-:W-:Y:S01]  /*81c0*/  HMMA.16816.F32 R128, R204, R242, RZ ;  /* 0x000000f2cc80723c */ /* 0x000fe200000018ff */
[----:B------:R-:W2:Y:S08]  /*81d0*/  LDSM.16.M88.4 R204, [R251+0x4000] ;  /* 0x00400000fbcc783b */ /* 0x000eb00000000200 */
[----:B-1----:R-:W3:Y:S01]  /*81e0*/  LDL R2, [R1+0x8] ;  /* 0x0000080001027983 */ /* 0x002ee20000100800 */
[-C--:B--2---:R-:W-:Y:S08]  /*81f0*/  HMMA.16816.F32 R4, R208, R204.reuse, R4 ;  /* 0x000000ccd004723c */ /* 0x084ff00000001804 */
        /* <DEDUP_REMOVED lines=37> */
[----:B---3--:R-:W-:Y:S07]  /*8450*/  LDSM.16.M88.4 R212, [R2+0x2000] ;  /* 0x0020000002d4783b */ /* 0x008fee0000000200 */
[----:B------:R-:W-:Y:S01]  /*8460*/  HMMA.16816.F32 R128, R208, R206, R128 ;  /* 0x000000ced080723c */ /* 0x000fe20000001880 */
[----:B------:R1:W-:Y:S08]  /*8470*/  LDSM.16.M88.4 R204, [R2] ;  /* 0x0000000002cc783b */ /* 0x0003f00000000200 */
[----:B------:R-:W2:Y:S08]  /*8480*/  LDSM.16.M88.4 R208, [R3] ;  /* 0x0000000003d0783b */ /* 0x000eb00000000200 */
[----:B-1----:R-:W3:Y:S01]  /*8490*/  LDL R2, [R1] ;  /* 0x0000000001027983 */ /* 0x002ee20000100800 */
[-C--:B--2---:R-:W-:Y:S08]  /*84a0*/  HMMA.16816.F32 R4, R204, R208.reuse, R4 ;  /* 0x000000d0cc04723c */ /* 0x084ff00000001804 */
        /* <DEDUP_REMOVED lines=37> */
[----:B---3--:R-:W-:Y:S07]  /*8700*/  LDSM.16.M88.4 R212, [R2+0x2000] ;  /* 0x0020000002d4783b */ /* 0x008fee0000000200 */
[----:B------:R-:W-:Y:S01]  /*8710*/  HMMA.16816.F32 R128, R204, R210, R128 ;  /* 0x000000d2cc80723c */ /* 0x000fe20000001880 */
[----:B------:R-:W-:Y:S08]  /*8720*/  LDSM.16.M88.4 R204, [R2] ;  /* 0x0000000002cc783b */ /* 0x000ff00000000200 */
[----:B------:R-:W1:Y:S02]  /*8730*/  LDSM.16.M88.4 R208, [R198] ;  /* 0x00000000c6d0783b */ /* 0x000e640000000200 */
[-C--:B-1----:R-:W-:Y:S08]  /*8740*/  HMMA.16816.F32 R4, R204, R208.reuse, R4 ;  /* 0x000000d0cc04723c */ /* 0x082ff00000001804 */
[C---:B------:R-:W-:Y:S08]  /*8750*/  HMMA.16816.F32 R8, R212.reuse, R208, R8 ;  /* 0x000000d0d408723c */ /* 0x040ff00000001808 */
[-C--:B------:R-:W-:Y:S08]  /*8760*/  HMMA.16816.F32 R12, R212, R210.reuse, R12 ;  /* 0x000000d2d40c723c */ /* 0x080ff0000000180c */
[C---:B------:R-:W-:Y:S01]  /*8770*/  HMMA.16816.F32 R16, R204.reuse, R210, R16 ;  /* 0x000000d2cc10723c */ /* 0x040fe20000001810 */
[----:B------:R-:W1:Y:S03]  /*8780*/  LDSM.16.M88.4 R208, [R198+0x800] ;  /* 0x00080000c6d0783b */ /* 0x000e660000000200 */
[----:B------:R-:W-:Y:S02]  /*8790*/  FMUL.FTZ R3, R7, c[0x0][0x2ec] ;  /* 0x0000bb0007037a20 */ /* 0x000fe40000410000 */
[----:B------:R-:W-:Y:S02]  /*87a0*/  FMUL.FTZ R221, R4, c[0x0][0x2ec] ;  /* 0x0000bb0004dd7a20 */ /* 0x000fe40000410000 */
[----:B------:R2:W3:Y:S01]  /*87b0*/  MUFU.TANH R225, R3 ;  /* 0x0000000300e17308 */ /* 0x0004e20000002400 */
[----:B------:R-:W-:Y:S03]  /*87c0*/  FMUL.FTZ R2, R8, c[0x0][0x2ec] ;  /* 0x0000bb0008027a20 */ /* 0x000fe60000410000 */
[----:B------:R-:W-:Y:S02]  /*87d0*/  FMUL.FTZ R0, R9, c[0x0][0x2ec] ;  /* 0x0000bb0009007a20 */ /* 0x000fe40000410000 */
[----:B------:R-:W-:Y:S02]  /*87e0*/  FMUL.FTZ R223, R5, c[0x0][0x2ec] ;  /* 0x0000bb0005df7a20 */ /* 0x000fe40000410000 */
[----:B------:R-:W-:Y:S02]  /*87f0*/  FMUL.FTZ R227, R6, c[0x0][0x2ec] ;  /* 0x0000bb0006e37a20 */ /* 0x000fe40000410000 */
[----:B------:R4:W3:Y:S01]  /*8800*/  MUFU.TANH R222, R2 ;  /* 0x0000000200de7308 */ /* 0x0008e20000002400 */
[----:B------:R-:W-:Y:S02]  /*8810*/  FMUL.FTZ R9, R10, c[0x0][0x2ec] ;  /* 0x0000bb000a097a20 */ /* 0x000fe40000410000 */
[----:B------:R-:W-:Y:S02]  /*8820*/  FMUL.FTZ R11, R11, c[0x0][0x2ec] ;  /* 0x0000bb000b0b7a20 */ /* 0x000fe40000410000 */
[----:B------:R-:W-:Y:S02]  /*8830*/  FMUL.FTZ R237, R12, c[0x0][0x2ec] ;  /* 0x0000bb000ced7a20 */ /* 0x000fe40000410000 */
[----:B------:R-:W-:Y:S02]  /*8840*/  FMUL.FTZ R17, R17, c[0x0][0x2ec] ;  /* 0x0000bb0011117a20 */ /* 0x000fe40000410000 */
[----:B------:R-:W-:Y:S01]  /*8850*/  FMUL.FTZ R235, R16, c[0x0][0x2ec] ;  /* 0x0000bb0010eb7a20 */ /* 0x000fe20000410000 */
[----:B------:R5:W3:Y:S01]  /*8860*/  MUFU.TANH R229, R0 ;  /* 0x0000000000e57308 */ /* 0x000ae20000002400 */
[----:B--2---:R-:W-:Y:S09]  /*8870*/  FMUL.FTZ R3, R13, c[0x0][0x2ec] ;  /* 0x0000bb000d037a20 */ /* 0x004ff20000410000 */
[----:B------:R2:W2:Y:S01]  /*8880*/  MUFU.TANH R239, R3 ;  /* 0x0000000300ef7308 */ /* 0x0004a20000002400 */
[-C--:B-1----:R-:W-:Y:S03]  /*8890*/  HMMA.16816.F32 R20, R204, R208.reuse, R20 ;  /* 0x000000d0cc14723c */ /* 0x082fe60000001814 */
[----:B----4-:R-:W-:Y:S06]  /*88a0*/  FMUL.FTZ R2, R14, c[0x0][0x2ec] ;  /* 0x0000bb000e027a20 */ /* 0x010fec0000410000 */
[----:B------:R1:W4:Y:S01]  /*88b0*/  MUFU.TANH R13, R2 ;  /* 0x00000002000d7308 */ /* 0x0003220000002400 */
[C---:B------:R-:W-:Y:S04]  /*88c0*/  HMMA.16816.F32 R24, R212.reuse, R208, R24 ;  /* 0x000000d0d418723c */ /* 0x040fe80000001818 */
[----:B-----5:R-:W-:Y:S04]  /*88d0*/  FMUL.FTZ R0, R15, c[0x0][0x2ec] ;  /* 0x0000bb000f007a20 */ /* 0x020fe80000410000 */
[-C--:B------:R-:W-:Y:S01]  /*88e0*/  HMMA.16816.F32 R28, R212, R210.reuse, R28 ;  /* 0x000000d2d41c723c */ /* 0x080fe2000000181c */
[----:B------:R5:W3:Y:S03]  /*88f0*/  MUFU.TANH R15, R0 ;  /* 0x00000000000f7308 */ /* 0x000ae60000002400 */
[----:B--2---:R-:W-:Y:S04]  /*8900*/  FMUL.FTZ R3, R18, c[0x0][0x2ec] ;  /* 0x0000bb0012037a20 */ /* 0x004fe80000410000 */
[C---:B------:R-:W-:Y:S01]  /*8910*/  HMMA.16816.F32 R32, R204.reuse, R210, R32 ;  /* 0x000000d2cc20723c */ /* 0x040fe20000001820 */
[----:B------:R-:W2:Y:S02]  /*8920*/  LDSM.16.M88.4 R208, [R198+0x1000] ;  /* 0x00100000c6d0783b */ /* 0x000ea40000000200 */
[----:B------:R3:W2:Y:S01]  /*8930*/  MUFU.TANH R231, R3 ;  /* 0x0000000300e77308 */ /* 0x0006a20000002400 */
[----:B------:R-:W-:Y:S02]  /*8940*/  FMUL.FTZ R14, R22, c[0x0][0x2ec] ;  /* 0x0000bb00160e7a20 */ /* 0x000fe40000410000 */
[----:B------:R-:W-:Y:S02]  /*8950*/  FMUL.FTZ R21, R21, c[0x0][0x2ec] ;  /* 0x0000bb0015157a20 */ /* 0x000fe40000410000 */
[----:B-1----:R-:W-:Y:S04]  /*8960*/  FMUL.FTZ R2, R19, c[0x0][0x2ec] ;  /* 0x0000bb0013027a20 */ /* 0x002fe80000410000 */
[----:B------:R-:W-:Y:S01]  /*8970*/  FMUL.FTZ R19, R27, c[0x0][0x2ec] ;  /* 0x0000bb001b137a20 */ /* 0x000fe20000410000 */
[----:B------:R1:W1:Y:S01]  /*8980*/  MUFU.TANH R243, R17 ;  /* 0x0000001100f37308 */ /* 0x0002620000002400 */
[----:B------:R-:W-:Y:S02]  /*8990*/  FMUL.FTZ R226, R20, c[0x0][0x2ec] ;  /* 0x0000bb0014e27a20 */ /* 0x000fe40000410000 */
[----:B------:R-:W-:Y:S02]  /*89a0*/  FMUL.FTZ R27, R28, c[0x0][0x2ec] ;  /* 0x0000bb001c1b7a20 */ /* 0x000fe40000410000 */
[----:B-----5:R-:W-:Y:S02]  /*89b0*/  FMUL.FTZ R0, R25, c[0x0][0x2ec] ;  /* 0x0000bb0019007a20 */ /* 0x020fe40000410000 */
[----:B------:R-:W-:Y:S03]  /*89c0*/  FMUL.FTZ R241, R24, c[0x0][0x2ec] ;  /* 0x0000bb0018f17a20 */ /* 0x000fe60000410000 */
[----:B------:R5:W4:Y:S01]  /*89d0*/  MUFU.TANH R25, R0 ;  /* 0x0000000000197308 */ /* 0x000b220000002400 */
[----:B------:R-:W-:Y:S02]  /*89e0*/  FMUL.FTZ R234, R33, c[0x0][0x2ec] ;  /* 0x0000bb0021ea7a20 */ /* 0x000fe40000410000 */
[----:B---3--:R-:W-:Y:S07]  /*89f0*/  FMUL.FTZ R3, R23, c[0x0][0x2ec] ;  /* 0x0000bb0017037a20 */ /* 0x008fee0000410000 */
[----:B------:R3:W3:Y:S01]  /*8a00*/  MUFU.TANH R18, R3 ;  /* 0x0000000300127308 */ /* 0x0006e20000002400 */
[----:B-1----:R-:W-:Y:S02]  /*8a10*/  FMUL.FTZ R17, R26, c[0x0][0x2ec] ;  /* 0x0000bb001a117a20 */ /* 0x002fe40000410000 */
[----:B------:R-:W-:Y:S01]  /*8a20*/  FMUL.FTZ R26, R32, c[0x0][0x2ec] ;  /* 0x0000bb00201a7a20 */ /* 0x000fe20000410000 */
[-C--:B--2---:R-:W-:Y:S06]  /*8a30*/  HMMA.16816.F32 R36, R204, R208.reuse, R36 ;  /* 0x000000d0cc24723c */ /* 0x084fec0000001824 */
[----:B------:R1:W2:Y:S01]  /*8a40*/  MUFU.TANH R233, R2 ;  /* 0x0000000200e97308 */ /* 0x0002a20000002400 */
[----:B-----5:R-:W-:Y:S01]  /*8a50*/  FMUL.FTZ R0, R31, c[0x0][0x2ec] ;  /* 0x0000bb001f007a20 */ /* 0x020fe20000410000 */
[C---:B------:R-:W-:Y:S08]  /*8a60*/  HMMA.16816.F32 R40, R212.reuse, R208, R40 ;  /* 0x000000d0d428723c */ /* 0x040ff00000001828 */
[----:B------:R5:W2:Y:S01]  /*8a70*/  MUFU.TANH R23, R0 ;  /* 0x0000000000177308 */ /* 0x000aa20000002400 */
[----:B---3--:R-:W-:Y:S01]  /*8a80*/  FMUL.FTZ R3, R29, c[0x0][0x2ec] ;  /* 0x0000bb001d037a20 */ /* 0x008fe20000410000 */
[-C--:B------:R-:W-:Y:S08]  /*8a90*/  HMMA.16816.F32 R44, R212, R210.reuse, R44 ;  /* 0x000000d2d42c723c */ /* 0x080ff0000000182c */
[----:B------:R3:W2:Y:S01]  /*8aa0*/  MUFU.TANH R29, R3 ;  /* 0x00000003001d7308 */ /* 0x0006a20000002400 */
[----:B------:R-:W-:Y:S01]  /*8ab0*/  FMUL.FTZ R242, R36, c[0x0][0x2ec] ;  /* 0x0000bb0024f27a20 */ /* 0x000fe20000410000 */
[C---:B------:R-:W-:Y:S04]  /*8ac0*/  HMMA.16816.F32 R48, R204.reuse, R210, R48 ;  /* 0x000000d2cc30723c */ /* 0x040fe80000001830 */
[----:B------:R-:W-:Y:S02]  /*8ad0*/  FMUL.FTZ R238, R37, c[0x0][0x2ec] ;  /* 0x0000bb0025ee7a20 */ /* 0x000fe40000410000 */
[----:B------:R-:W-:Y:S02]  /*8ae0*/  FMUL.FTZ R22, R38, c[0x0][0x2ec] ;  /* 0x0000bb0026167a20 */ /* 0x000fe40000410000 */
[----:B------:R-:W2:Y:S01]  /*8af0*/  MUFU.TANH R230, R21 ;  /* 0x0000001500e67308 */ /* 0x000ea20000002400 */
[----:B-1----:R-:W-:Y:S03]  /*8b00*/  FMUL.FTZ R2, R30, c[0x0][0x2ec] ;  /* 0x0000bb001e027a20 */ /* 0x002fe60000410000 */
[----:B-----5:R-:W-:Y:S02]  /*8b10*/  FMUL.FTZ R0, R41, c[0x0][0x2ec] ;  /* 0x0000bb0029007a20 */ /* 0x020fe40000410000 */
[----:B------:R-:W-:Y:S02]  /*8b20*/  FMUL.FTZ R40, R40, c[0x0][0x2ec] ;  /* 0x0000bb0028287a20 */ /* 0x000fe40000410000 */
[----:B------:R-:W-:Y:S02]  /*8b30*/  FMUL.FTZ R41, R42, c[0x0][0x2ec] ;  /* 0x0000bb002a297a20 */ /* 0x000fe40000410000 */
[----:B------:R-:W1:Y:S01]  /*8b40*/  MUFU.TANH R31, R0 ;  /* 0x00000000001f7308 */ /* 0x000e620000002400 */
[----:B------:R-:W-:Y:S02]  /*8b50*/  FMUL.FTZ R43, R43, c[0x0][0x2ec] ;  /* 0x0000bb002b2b7a20 */ /* 0x000fe40000410000 */
[----:B------:R-:W-:Y:S02]  /*8b60*/  FMUL.FTZ R42, R44, c[0x0][0x2ec] ;  /* 0x0000bb002c2a7a20 */ /* 0x000fe40000410000 */
[----:B---3--:R-:W-:Y:S02]  /*8b70*/  FMUL.FTZ R3, R34, c[0x0][0x2ec] ;  /* 0x0000bb0022037a20 */ /* 0x008fe40000410000 */
[----:B------:R-:W-:Y:S02]  /*8b80*/  FMUL.FTZ R48, R48, c[0x0][0x2ec] ;  /* 0x0000bb0030307a20 */ /* 0x000fe40000410000 */
[----:B------:R-:W-:Y:S01]  /*8b90*/  FMUL.FTZ R49, R49, c[0x0][0x2ec] ;  /* 0x0000bb0031317a20 */ /* 0x000fe20000410000 */
[----:B------:R3:W1:Y:S01]  /*8ba0*/  MUFU.TANH R33, R3 ;  /* 0x0000000300217308 */ /* 0x0006620000002400 */
[----:B------:R-:W-:Y:S02]  /*8bb0*/  FMUL.FTZ R51, R51, c[0x0][0x2ec] ;  /* 0x0000bb0033337a20 */ /* 0x000fe40000410000 */
[----:B------:R-:W-:Y:S02]  /*8bc0*/  FMUL.FTZ R44, R45, c[0x0][0x2ec] ;  /* 0x0000bb002d2c7a20 */ /* 0x000fe40000410000 */
[----:B------:R-:W-:Y:S02]  /*8bd0*/  FMUL.FTZ R45, R46, c[0x0][0x2ec] ;  /* 0x0000bb002e2d7a20 */ /* 0x000fe40000410000 */
[----:B------:R-:W-:Y:S02]  /*8be0*/  FMUL.FTZ R47, R47, c[0x0][0x2ec] ;  /* 0x0000bb002f2f7a20 */ /* 0x000fe40000410000 */
[----:B------:R-:W-:Y:S01]  /*8bf0*/  FMUL.FTZ R50, R50, c[0x0][0x2ec] ;  /* 0x0000bb0032327a20 */ /* 0x000fe20000410000 */
[----:B------:R-:W1:Y:S10]  /*8c00*/  MUFU.TANH R211, R48 ;  /* 0x0000003000d37308 */ /* 0x000e740000002400 */
[----:B------:R-:W1:Y:S01]  /*8c10*/  MUFU.TANH R209, R49 ;  /* 0x0000003100d17308 */ /* 0x000e620000002400 */
[----:B---3--:R-:W-:Y:S02]  /*8c20*/  FMUL.FTZ R3, R39, c[0x0][0x2ec] ;  /* 0x0000bb0027037a20 */ /* 0x008fe40000410000 */
[----:B------:R-:W3:Y:S07]  /*8c30*/  LDSM.16.M88.4 R36, [R198+0x1800] ;  /* 0x00180000c624783b */ /* 0x000eee0000000200 */
[----:B------:R-:W1:Y:S10]  /*8c40*/  MUFU.TANH R34, R51 ;  /* 0x0000003300227308 */ /* 0x000e740000002400 */
[----:B------:R5:W1:Y:S10]  /*8c50*/  MUFU.TANH R21, R2 ;  /* 0x0000000200157308 */ /* 0x000a740000002400 */
[----:B------:R-:W1:Y:S10]  /*8c60*/  MUFU.TANH R221, R221 ;  /* 0x000000dd00dd7308 */ /* 0x000e740000002400 */
[----:B------:R-:W1:Y:S01]  /*8c70*/  MUFU.TANH R223, R223 ;  /* 0x000000df00df7308 */ /* 0x000e620000002400 */
[----:B-----5:R-:W-:Y:S01]  /*8c80*/  FMUL.FTZ R2, R35, c[0x0][0x2ec] ;  /* 0x0000bb0023027a20 */ /* 0x020fe20000410000 */
[-C--:B---3--:R-:W-:Y:S08]  /*8c90*/  HMMA.16816.F32 R52, R204, R36.reuse, R52 ;  /* 0x00000024cc34723c */ /* 0x088ff00000001834 */
[----:B------:R-:W3:Y:S01]  /*8ca0*/  MUFU.TANH R227, R227 ;  /* 0x000000e300e37308 */ /* 0x000ee20000002400 */
[C---:B------:R-:W-:Y:S09]  /*8cb0*/  HMMA.16816.F32 R56, R212.reuse, R36, R56 ;  /* 0x00000024d438723c */ /* 0x040ff20000001838 */
[----:B------:R-:W1:Y:S01]  /*8cc0*/  MUFU.TANH R9, R9 ;  /* 0x0000000900097308 */ /* 0x000e620000002400 */
[-C--:B------:R-:W-:Y:S09]  /*8cd0*/  HMMA.16816.F32 R60, R212, R38.reuse, R60 ;  /* 0x00000026d43c723c */ /* 0x080ff2000000183c */
[----:B------:R-:W1:Y:S01]  /*8ce0*/  MUFU.TANH R11, R11 ;  /* 0x0000000b000b7308 */ /* 0x000e620000002400 */
[C---:B------:R-:W-:Y:S01]  /*8cf0*/  HMMA.16816.F32 R64, R204.reuse, R38, R64 ;  /* 0x00000026cc40723c */ /* 0x040fe20000001840 */
[----:B------:R-:W5:Y:S03]  /*8d00*/  LDSM.16.M88.4 R36, [R198+0x2000] ;  /* 0x00200000c624783b */ /* 0x000f660000000200 */
[----:B------:R-:W-:Y:S02]  /*8d10*/  FMUL.FTZ R0, R52, c[0x0][0x2ec] ;  /* 0x0000bb0034007a20 */ /* 0x000fe40000410000 */
[----:B------:R-:W-:Y:S02]  /*8d20*/  FMUL.FTZ R53, R53, c[0x0][0x2ec] ;  /* 0x0000bb0035357a20 */ /* 0x000fe40000410000 */
[----:B------:R-:W-:Y:S01]  /*8d30*/  FMUL.FTZ R54, R54, c[0x0][0x2ec] ;  /* 0x0000bb0036367a20 */ /* 0x000fe20000410000 */
[----:B------:R-:W1:Y:S03]  /*8d40*/  MUFU.TANH R219, R0 ;  /* 0x0000000000db7308 */ /* 0x000e660000002400 */
[----:B------:R-:W-:Y:S02]  /*8d50*/  FMUL.FTZ R52, R55, c[0x0][0x2ec] ;  /* 0x0000bb0037347a20 */ /* 0x000fe40000410000 */
[----:B------:R-:W-:Y:S02]  /*8d60*/  FMUL.FTZ R46, R56, c[0x0][0x2ec] ;  /* 0x0000bb00382e7a20 */ /* 0x000fe40000410000 */
        /* <DEDUP_REMOVED lines=8> */
[----:B------:R2:W2:Y:S01]  /*8df0*/  MUFU.TANH R218, R64 ;  /* 0x0000004000da7308 */ /* 0x0004a20000002400 */
[----:B------:R-:W-:Y:S02]  /*8e00*/  FMUL.FTZ R55, R62, c[0x0][0x2ec] ;  /* 0x0000bb003e377a20 */ /* 0x000fe40000410000 */
[----:B------:R-:W-:Y:S02]  /*8e10*/  FMUL.FTZ R58, R66, c[0x0][0x2ec] ;  /* 0x0000bb00423a7a20 */ /* 0x000fe40000410000 */
[----:B------:R-:W-:Y:S05]  /*8e20*/  FMUL.FTZ R60, R67, c[0x0][0x2ec] ;  /* 0x0000bb00433c7a20 */ /* 0x000fea0000410000 */
[----:B------:R2:W2:Y:S01]  /*8e30*/  MUFU.TANH R210, R65 ;  /* 0x0000004100d27308 */ /* 0x0004a20000002400 */
[-C--:B-----5:R-:W-:Y:S03]  /*8e40*/  HMMA.16816.F32 R68, R204, R36.reuse, R68 ;  /* 0x00000024cc44723c */ /* 0x0a0fe60000001844 */
[----:B-1----:R-:W-:Y:S06]  /*8e50*/  FMUL.FTZ R53, R63, c[0x0][0x2ec] ;  /* 0x0000bb003f357a20 */ /* 0x002fec0000410000 */
[----:B------:R-:W1:Y:S01]  /*8e60*/  MUFU.TANH R237, R237 ;  /* 0x000000ed00ed7308 */ /* 0x000e620000002400 */
[C---:B------:R-:W-:Y:S08]  /*8e70*/  HMMA.16816.F32 R72, R212.reuse, R36, R72 ;  /* 0x00000024d448723c */ /* 0x040ff00000001848 */
[-C--:B------:R-:W-:Y:S01]  /*8e80*/  HMMA.16816.F32 R76, R212, R38.reuse, R76 ;  /* 0x00000026d44c723c */ /* 0x080fe2000000184c */
[----:B------:R-:W1:Y:S05]  /*8e90*/  MUFU.TANH R235, R235 ;  /* 0x000000eb00eb7308 */ /* 0x000e6a0000002400 */
[----:B--2---:R-:W-:Y:S02]  /*8ea0*/  FMUL.FTZ R64, R70, c[0x0][0x2ec] ;  /* 0x0000bb0046407a20 */ /* 0x004fe40000410000 */
[C---:B------:R-:W-:Y:S01]  /*8eb0*/  HMMA.16816.F32 R80, R204.reuse, R38, R80 ;  /* 0x00000026cc50723c */ /* 0x040fe20000001850 */
[----:B------:R-:W2:Y:S02]  /*8ec0*/  LDSM.16.M88.4 R36, [R198+0x2800] ;  /* 0x00280000c624783b */ /* 0x000ea40000000200 */
[----:B------:R-:W1:Y:S01]  /*8ed0*/  MUFU.TANH R226, R226 ;  /* 0x000000e200e27308 */ /* 0x000e620000002400 */
[----:B------:R-:W-:Y:S02]  /*8ee0*/  FMUL.FTZ R62, R71, c[0x0][0x2ec] ;  /* 0x0000bb00473e7a20 */ /* 0x000fe40000410000 */
[----:B------:R-:W-:Y:S02]  /*8ef0*/  FMUL.FTZ R68, R68, c[0x0][0x2ec] ;  /* 0x0000bb0044447a20 */ /* 0x000fe40000410000 */
[----:B------:R-:W-:Y:S04]  /*8f00*/  FMUL.FTZ R56, R72, c[0x0][0x2ec] ;  /* 0x0000bb0048387a20 */ /* 0x000fe80000410000 */
[----:B------:R-:W-:Y:S01]  /*8f10*/  FMUL.FTZ R71, R73, c[0x0][0x2ec] ;  /* 0x0000bb0049477a20 */ /* 0x000fe20000410000 */
[----:B------:R-:W1:Y:S01]  /*8f20*/  MUFU.TANH R14, R14 ;  /* 0x0000000e000e7308 */ /* 0x000e620000002400 */
[----:B------:R-:W-:Y:S02]  /*8f30*/  FMUL.FTZ R63, R74, c[0x0][0x2ec] ;  /* 0x0000bb004a3f7a20 */ /* 0x000fe40000410000 */
[----:B------:R-:W-:Y:S02]  /*8f40*/  FMUL.FTZ R61, R75, c[0x0][0x2ec] ;  /* 0x0000bb004b3d7a20 */ /* 0x000fe40000410000 */
[----:B------:R-:W-:Y:S02]  /*8f50*/  FMUL.FTZ R75, R76, c[0x0][0x2ec] ;  /* 0x0000bb004c4b7a20 */ /* 0x000fe40000410000 */
[----:B------:R-:W-:Y:S02]  /*8f60*/  FMUL.FTZ R73, R77, c[0x0][0x2ec] ;  /* 0x0000bb004d497a20 */ /* 0x000fe40000410000 */
        /* <DEDUP_REMOVED lines=8> */
[----:B------:R-:W-:Y:S01]  /*8ff0*/  FMUL.FTZ R69, R69, c[0x0][0x2ec] ;  /* 0x0000bb0045457a20 */ /* 0x000fe20000410000 */
[-C--:B--2---:R-:W-:Y:S08]  /*9000*/  HMMA.16816.F32 R84, R204, R36.reuse, R84 ;  /* 0x00000024cc54723c */ /* 0x084ff00000001854 */
[----:B------:R2:W1:Y:S01]  /*9010*/  MUFU.TANH R28, R81 ;  /* 0x00000051001c7308 */ /* 0x0004620000002400 */
[C---:B------:R-:W-:Y:S09]  /*9020*/  HMMA.16816.F32 R88, R212.reuse, R36, R88 ;  /* 0x00000024d458723c */ /* 0x040ff20000001858 */
[----:B------:R-:W1:Y:S01]  /*9030*/  MUFU.TANH R17, R17 ;  /* 0x0000001100117308 */ /* 0x000e620000002400 */
[-C--:B------:R-:W-:Y:S09]  /*9040*/  HMMA.16816.F32 R92, R212, R38.reuse, R92 ;  /* 0x00000026d45c723c */ /* 0x080ff2000000185c */
[----:B------:R-:W1:Y:S01]  /*9050*/  MUFU.TANH R19, R19 ;  /* 0x0000001300137308 */ /* 0x000e620000002400 */
[C---:B------:R-:W-:Y:S01]  /*9060*/  HMMA.16816.F32 R96, R204.reuse, R38, R96 ;  /* 0x00000026cc60723c */ /* 0x040fe20000001860 */
[----:B------:R-:W5:Y:S03]  /*9070*/  LDSM.16.M88.4 R36, [R198+0x3000] ;  /* 0x00300000c624783b */ /* 0x000f660000000200 */
[----:B------:R-:W-:Y:S02]  /*9080*/  FMUL.FTZ R84, R84, c[0x0][0x2ec] ;  /* 0x0000bb0054547a20 */ /* 0x000fe40000410000 */
[----:B------:R-:W-:Y:S03]  /*9090*/  FMUL.FTZ R85, R85, c[0x0][0x2ec] ;  /* 0x0000bb0055557a20 */ /* 0x000fe60000410000 */
[----:B------:R-:W1:Y:S03]  /*90a0*/  MUFU.TANH R27, R27 ;  /* 0x0000001b001b7308 */ /* 0x000e660000002400 */
        /* <DEDUP_REMOVED lines=8> */
[----:B--2---:R-:W-:Y:S02]  /*9130*/  FMUL.FTZ R81, R95, c[0x0][0x2ec] ;  /* 0x0000bb005f517a20 */ /* 0x004fe40000410000 */
[----:B------:R-:W-:Y:S01]  /*9140*/  FMUL.FTZ R90, R96, c[0x0][0x2ec] ;  /* 0x0000bb00605a7a20 */ /* 0x000fe20000410000 */
[----:B------:R-:W2:Y:S01]  /*9150*/  MUFU.TANH R234, R234 ;  /* 0x000000ea00ea7308 */ /* 0x000ea20000002400 */
[----:B------:R-:W-:Y:S02]  /*9160*/  FMUL.FTZ R88, R97, c[0x0][0x2ec] ;  /* 0x0000bb0061587a20 */ /* 0x000fe40000410000 */
[----:B------:R-:W-:Y:S02]  /*9170*/  FMUL.FTZ R89, R98, c[0x0][0x2ec] ;  /* 0x0000bb0062597a20 */ /* 0x000fe40000410000 */
[----:B------:R-:W-:Y:S02]  /*9180*/  FMUL.FTZ R94, R99, c[0x0][0x2ec] ;  /* 0x0000bb00635e7a20 */ /* 0x000fe40000410000 */
[----:B------:R-:W-:Y:S02]  /*9190*/  FMUL.FTZ R86, R86, c[0x0][0x2ec] ;  /* 0x0000bb0056567a20 */ /* 0x000fe40000410000 */
[----:B------:R-:W-:Y:S01]  /*91a0*/  FMUL.FTZ R87, R87, c[0x0][0x2ec] ;  /* 0x0000bb0057577a20 */ /* 0x000fe20000410000 */
[----:B------:R1:W1:Y:S01]  /*91b0*/  MUFU.TANH R35, R2 ;  /* 0x0000000200237308 */ /* 0x0002620000002400 */
[-C--:B-----5:R-:W-:Y:S09]  /*91c0*/  HMMA.16816.F32 R100, R204, R36.reuse, R100 ;  /* 0x00000024cc64723c */ /* 0x0a0ff20000001864 */
[----:B------:R-:W1:Y:S01]  /*91d0*/  MUFU.TANH R242, R242 ;  /* 0x000000f200f27308 */ /* 0x000e620000002400 */
[C---:B------:R-:W-:Y:S08]  /*91e0*/  HMMA.16816.F32 R104, R212.reuse, R36, R104 ;  /* 0x00000024d468723c */ /* 0x040ff00000001868 */
[-C--:B------:R-:W-:Y:S01]  /*91f0*/  HMMA.16816.F32 R108, R212, R38.reuse, R108 ;  /* 0x00000026d46c723c */ /* 0x080fe2000000186c */
[----:B------:R-:W1:Y:S07]  /*9200*/  MUFU.TANH R238, R238 ;  /* 0x000000ee00ee7308 */ /* 0x000e6e0000002400 */
[C---:B------:R-:W-:Y:S01]  /*9210*/  HMMA.16816.F32 R112, R204.reuse, R38, R112 ;  /* 0x00000026cc70723c */ /* 0x040fe20000001870 */
[----:B------:R-:W5:Y:S01]  /*9220*/  LDSM.16.M88.4 R36, [R198+0x3800] ;  /* 0x00380000c624783b */ /* 0x000f620000000200 */
[----:B------:R-:W-:Y:S04]  /*9230*/  DEPBAR.LE SB0, 0x0 ;  /* 0x000080000000791a */ /* 0x000fe80000000000 */
[----:B------:R-:W1:Y:S01]  /*9240*/  MUFU.TANH R22, R22 ;  /* 0x0000001600167308 */ /* 0x000e620000002400 */
[----:B------:R-:W-:Y:S02]  /*9250*/  FMUL.FTZ R0, R100, c[0x0][0x2ec] ;  /* 0x0000bb0064007a20 */ /* 0x000fe40000410000 */
[----:B------:R-:W-:Y:S03]  /*9260*/  BAR.SYNC.DEFER_BLOCKING 0x0 ;  /* 0x0000000000007b1d */ /* 0x000fe60000010000 */
[----:B------:R-:W-:Y:S02]  /*9270*/  FMUL.FTZ R96, R101, c[0x0][0x2ec] ;  /* 0x0000bb0065607a20 */ /* 0x000fe40000410000 */
[----:B------:R-:W-:Y:S02]  /*9280*/  FMUL.FTZ R100, R102, c[0x0][0x2ec] ;  /* 0x0000bb0066647a20 */ /* 0x000fe40000410000 */
[----:B------:R1:W1:Y:S01]  /*9290*/  MUFU.TANH R30, R3 ;  /* 0x00000003001e7308 */ /* 0x0002620000002400 */
        /* <DEDUP_REMOVED lines=13> */
[----:B------:R-:W-:Y:S01]  /*9370*/  FMUL.FTZ R107, R114, c[0x0][0x2ec] ;  /* 0x0000bb00726b7a20 */ /* 0x000fe20000410000 */
[-C--:B-----5:R-:W-:Y:S06]  /*9380*/  HMMA.16816.F32 R116, R204, R36.reuse, R116 ;  /* 0x00000024cc74723c */ /* 0x0a0fec0000001874 */
[----:B------:R-:W1:Y:S01]  /*9390*/  MUFU.TANH R43, R43 ;  /* 0x0000002b002b7308 */ /* 0x000e620000002400 */
[----:B------:R-:W-:Y:S01]  /*93a0*/  FMUL.FTZ R108, R115, c[0x0][0x2ec] ;  /* 0x0000bb00736c7a20 */ /* 0x000fe20000410000 */
[C---:B------:R-:W-:Y:S08]  /*93b0*/  HMMA.16816.F32 R120, R212.reuse, R36, R120 ;  /* 0x00000024d478723c */ /* 0x040ff00000001878 */
[----:B------:R-:W1:Y:S01]  /*93c0*/  MUFU.TANH R42, R42 ;  /* 0x0000002a002a7308 */ /* 0x000e620000002400 */
[-C--:B------:R-:W-:Y:S08]  /*93d0*/  HMMA.16816.F32 R124, R212, R38.reuse, R124 ;  /* 0x00000026d47c723c */ /* 0x080ff0000000187c */
[----:B------:R-:W-:Y:S01]  /*93e0*/  HMMA.16816.F32 R128, R204, R38, R128 ;  /* 0x00000026cc80723c */ /* 0x000fe20000001880 */
[----:B------:R-:W1:Y:S03]  /*93f0*/  MUFU.TANH R44, R44 ;  /* 0x0000002c002c7308 */ /* 0x000e660000002400 */
[----:B------:R-:W-:Y:S02]  /*9400*/  FMUL.FTZ R106, R116, c[0x0][0x2ec] ;  /* 0x0000bb00746a7a20 */ /* 0x000fe40000410000 */
[----:B------:R-:W-:Y:S02]  /*9410*/  FMUL.FTZ R115, R117, c[0x0][0x2ec] ;  /* 0x0000bb0075737a20 */ /* 0x000fe40000410000 */
[----:B------:R-:W-:Y:S03]  /*9420*/  FMUL.FTZ R114, R118, c[0x0][0x2ec] ;  /* 0x0000bb0076727a20 */ /* 0x000fe60000410000 */
        /* <DEDUP_REMOVED lines=15> */
[----:B------:R-:W-:Y:S05]  /*9520*/  FMUL.FTZ R126, R126, c[0x0][0x2ec] ;  /* 0x0000bb007e7e7a20 */ /* 0x000fea0000410000 */
[----:B------:R-:W1:Y:S10]  /*9530*/  MUFU.TANH R54, R54 ;  /* 0x0000003600367308 */ /* 0x000e740000002400 */
        /* <DEDUP_REMOVED lines=11> */
[----:B------:R1:W1:Y:S10]  /*95f0*/  MUFU.TANH R16, R68 ;  /* 0x0000004400107308 */ /* 0x0002740000002400 */
[----:B------:R1:W1:Y:S10]  /*9600*/  MUFU.TANH R12, R69 ;  /* 0x00000045000c7308 */ /* 0x0002740000002400 */
        /* <DEDUP_REMOVED lines=59> */
[----:B------:R-:W1:Y:S02]  /*99c0*/  MUFU.TANH R127, R127 ;  /* 0x0000007f007f7308 */ /* 0x000e640000002400 */
[----:B-1234-:R-:W-:-:S05]  /*99d0*/  @P0 BRA `(.L_x_52) ;  /* 0xffffdf3000000947 */ /* 0x01efca000383ffff */
.L_x_51:
[----:B------:R-:W-:Y:S02]  /*99e0*/  FMNMX.FTZ R0, R221, R201, !PT ;  /* 0x000000c9dd007209 */ /* 0x000fe40007810000 */
[----:B-1----:R-:W-:Y:S02]  /*99f0*/  FMNMX.FTZ R2, R227, R196, !PT ;  /* 0x000000c4e3027209 */ /* 0x002fe40007810000 */
        /* <DEDUP_REMOVED lines=112> */
[----:B------:R-:W-:Y:S01]  /*a100*/  SHFL.BFLY PT, R91, R8, 0x2, 0x1f ;  /* 0x0c401f00085b7f89 */ /* 0x000fe200000e0000 */
        /* <DEDUP_REMOVED lines=14> */
[----:B------:R-:W-:Y:S03]  /*a1f0*/  FMNMX.FTZ R3, R4, R7, !PT ;  /* 0x0000000704037209 */ /* 0x000fe60007810000 */
[----:B------:R-:W-:Y:S08]  /*a200*/  SHFL.BFLY PT, R69, R2, 0x2, 0x1f ;  /* 0x0c401f0002457f89 */ /* 0x000ff000000e0000 */
[----:B------:R-:W1:Y:S02]  /*a210*/  SHFL.BFLY PT, R0, R3, 0x2, 0x1f ;  /* 0x0c401f0003007f89 */ /* 0x000e6400000e0000 */
[----:B-1----:R-:W-:Y:S02]  /*a220*/  FMNMX.FTZ R7, R3, R0, !PT ;  /* 0x0000000003077209 */ /* 0x002fe40007810000 */
[----:B------:R-:W-:Y:S02]  /*a230*/  FMNMX.FTZ R91, R8, R91, !PT ;  /* 0x0000005b085b7209 */ /* 0x000fe40007810000 */
[----:B------:R-:W-:Y:S02]  /*a240*/  FMNMX.FTZ R87, R6, R87, !PT ;  /* 0x0000005706577209 */ /* 0x000fe40007810000 */
[----:B------:R-:W1:Y:S01]  /*a250*/  SHFL.BFLY PT, R0, R7, 0x1, 0x1f ;  /* 0x0c201f0007007f89 */ /* 0x000e6200000e0000 */
[----:B------:R-:W-:Y:S07]  /*a260*/  FMNMX.FTZ R10, R2, R69, !PT ;  /* 0x00000045020a7209 */ /* 0x000fee0007810000 */
[----:B------:R-:W2:Y:S08]  /*a270*/  SHFL.BFLY PT, R68, R91, 0x1, 0x1f ;  /* 0x0c201f005b447f89 */ /* 0x000eb000000e0000 */
[----:B------:R-:W3:Y:S08]  /*a280*/  SHFL.BFLY PT, R8, R87, 0x1, 0x1f ;  /* 0x0c201f0057087f89 */ /* 0x000ef000000e0000 */
[----:B------:R-:W4:Y:S01]  /*a290*/  SHFL.BFLY PT, R69, R10, 0x1, 0x1f ;  /* 0x0c201f000a457f89 */ /* 0x000f2200000e0000 */
[----:B-1----:R-:W-:Y:S02]  /*a2a0*/  FMNMX.FTZ R0, R7, R0, !PT ;  /* 0x0000000007007209 */ /* 0x002fe40007810000 */
[----:B--2---:R-:W-:Y:S04]  /*a2b0*/  FMNMX.FTZ R68, R91, R68, !PT ;  /* 0x000000445b447209 */ /* 0x004fe80007810000 */
[C---:B------:R-:W-:Y:S01]  /*a2c0*/  FSETP.NEU.FTZ.AND P2, PT, R68.reuse, -INF , PT ;  /* 0xff8000004400780b */ /* 0x040fe20003f5d000 */
[C---:B------:R-:W-:Y:S02]  /*a2d0*/  FMUL.FTZ R104, R68.reuse, c[0x0][0x23c] ;  /* 0x00008f0044687a20 */ /* 0x040fe40000410000 */
[----:B------:R-:W-:Y:S01]  /*a2e0*/  FADD.FTZ R2, -R68, R201 ;  /* 0x000000c944027221 */ /* 0x000fe20000010100 */
[----:B---3--:R-:W-:Y:S02]  /*a2f0*/  FMNMX.FTZ R3, R87, R8, !PT ;  /* 0x0000000857037209 */ /* 0x008fe40007810000 */
[----:B------:R-:W-:Y:S01]  /*a300*/  FSEL R104, R104, RZ, P2 ;  /* 0x000000ff68687208 */ /* 0x000fe20001000000 */
[----:B------:R-:W-:Y:S01]  /*a310*/  FMUL.FTZ R6, R2, c[0x0][0x23c] ;  /* 0x00008f0002067a20 */ /* 0x000fe20000410000 */
[C---:B------:R-:W-:Y:S01]  /*a320*/  FSETP.NEU.FTZ.AND P1, PT, R3.reuse, -INF , PT ;  /* 0xff8000000300780b */ /* 0x040fe20003f3d000 */
[----:B------:R-:W-:Y:S02]  /*a330*/  FMUL.FTZ R102, R3, c[0x0][0x23c] ;  /* 0x00008f0003667a20 */ /* 0x000fe40000410000 */
[--C-:B------:R-:W-:Y:S02]  /*a340*/  FFMA.FTZ R221, R221, c[0x0][0x23c], -R104.reuse ;  /* 0x00008f00dddd7a23 */ /* 0x100fe40000010868 */
[----:B------:R-:W-:Y:S01]  /*a350*/  MUFU.EX2 R6, R6 ;  /* 0x0000000600067308 */ /* 0x000fe20000000800 */
[--C-:B------:R-:W-:Y:S01]  /*a360*/  FFMA.FTZ R224, R26, c[0x0][0x23c], -R104.reuse ;  /* 0x00008f001ae07a23 */ /* 0x100fe20000010868 */
[----:B------:R-:W-:Y:S01]  /*a370*/  FSEL R102, R102, RZ, P1 ;  /* 0x000000ff66667208 */ /* 0x000fe20000800000 */
[--C-:B------:R-:W-:Y:S01]  /*a380*/  FFMA.FTZ R87, R211, c[0x0][0x23c], -R104.reuse ;  /* 0x00008f00d3577a23 */ /* 0x100fe20000010868 */
[----:B------:R-:W-:Y:S01]  /*a390*/  FSETP.NEU.FTZ.AND P1, PT, R0, -INF , PT ;  /* 0xff8000000000780b */ /* 0x000fe20003f3d000 */
[--C-:B------:R-:W-:Y:S02]  /*a3a0*/  FFMA.FTZ R86, R209, c[0x0][0x23c], -R104.reuse ;  /* 0x00008f00d1567a23 */ /* 0x100fe40000010868 */
[----:B------:R-:W-:Y:S02]  /*a3b0*/  FFMA.FTZ R91, R16, c[0x0][0x23c], -R104 ;  /* 0x00008f00105b7a23 */ /* 0x000fe40000010868 */
[----:B------:R-:W-:Y:S01]  /*a3c0*/  FFMA.FTZ R206, R22, c[0x0][0x23c], -R102 ;  /* 0x00008f0016ce7a23 */ /* 0x000fe20000010866 */
[----:B------:R1:W-:Y:S01]  /*a3d0*/  MUFU.EX2 R26, R221 ;  /* 0x000000dd001a7308 */ /* 0x0003e20000000800 */
[----:B------:R-:W-:Y:S02]  /*a3e0*/  FFMA.FTZ R105, R226, c[0x0][0x23c], -R104 ;  /* 0x00008f00e2697a23 */ /* 0x000fe40000010868 */
[----:B------:R-:W-:Y:S02]  /*a3f0*/  FFMA.FTZ R122, R227, c[0x0][0x23c], -R102 ;  /* 0x00008f00e37a7a23 */ /* 0x000fe40000010866 */
[--C-:B------:R-:W-:Y:S01]  /*a400*/  FFMA.FTZ R128, R219, c[0x0][0x23c], -R104.reuse ;  /* 0x00008f00db807a23 */ /* 0x100fe20000010868 */
[----:B------:R-:W-:Y:S01]  /*a410*/  MOV R219, R105 ;  /* 0x0000006900db7202 */ /* 0x000fe20000000f00 */
[--C-:B------:R-:W-:Y:S02]  /*a420*/  FFMA.FTZ R105, R210, c[0x0][0x23c], -R104.reuse ;  /* 0x00008f00d2697a23 */ /* 0x100fe40000010868 */
[----:B------:R-:W-:Y:S01]  /*a430*/  FFMA.FTZ R110, R223, c[0x0][0x23c], -R104 ;  /* 0x00008f00df6e7a23 */ /* 0x000fe20000010868 */
[----:B------:R2:W3:Y:S01]  /*a440*/  MUFU.EX2 R210, R122 ;  /* 0x0000007a00d27308 */ /* 0x0004e20000000800 */
[----:B------:R-:W-:Y:S02]  /*a450*/  FADD.FTZ R2, -R3, R196 ;  /* 0x000000c403027221 */ /* 0x000fe40000010100 */
[--C-:B------:R-:W-:Y:S02]  /*a460*/  FFMA.FTZ R124, R12, c[0x0][0x23c], -R104.reuse ;  /* 0x00008f000c7c7a23 */ /* 0x100fe40000010868 */
[----:B------:R-:W-:Y:S01]  /*a470*/  FMUL.FTZ R8, R2, c[0x0][0x23c] ;  /* 0x00008f0002087a20 */ /* 0x000fe20000410000 */
[----:B----4-:R-:W-:Y:S01]  /*a480*/  FMNMX.FTZ R2, R10, R69, !PT ;  /* 0x000000450a027209 */ /* 0x010fe20007810000 */
[--C-:B------:R-:W-:Y:S02]  /*a490*/  FFMA.FTZ R236, R84, c[0x0][0x23c], -R104.reuse ;  /* 0x00008f0054ec7a23 */ /* 0x100fe40000010868 */
[----:B------:R-:W-:Y:S01]  /*a4a0*/  FFMA.FTZ R214, R230, c[0x0][0x23c], -R104 ;  /* 0x00008f00e6d67a23 */ /* 0x000fe20000010868 */
[----:B------:R-:W-:Y:S01]  /*a4b0*/  MUFU.EX2 R84, R110 ;  /* 0x0000006e00547308 */ /* 0x000fe20000000800 */
[--C-:B------:R-:W-:Y:S01]  /*a4c0*/  FFMA.FTZ R196, R14, c[0x0][0x23c], -R102.reuse ;  /* 0x00008f000ec47a23 */ /* 0x100fe20000010866 */
[----:B------:R-:W-:Y:S01]  /*a4d0*/  FSETP.NEU.FTZ.AND P2, PT, R2, -INF , PT ;  /* 0xff8000000200780b */ /* 0x000fe20003f5d000 */
[--C-:B------:R-:W-:Y:S02]  /*a4e0*/  FFMA.FTZ R213, R50, c[0x0][0x23c], -R102.reuse ;  /* 0x00008f0032d57a23 */ /* 0x100fe40000010866 */
[----:B------:R-:W-:Y:S02]  /*a4f0*/  FFMA.FTZ R212, R34, c[0x0][0x23c], -R102 ;  /* 0x00008f0022d47a23 */ /* 0x000fe40000010866 */
[--C-:B------:R-:W-:Y:S02]  /*a500*/  FFMA.FTZ R120, R235, c[0x0][0x23c], -R104.reuse ;  /* 0x00008f00eb787a23 */ /* 0x100fe40000010868 */
[--C-:B------:R-:W-:Y:S01]  /*a510*/  FFMA.FTZ R228, R90, c[0x0][0x23c], -R104.reuse ;  /* 0x00008f005ae47a23 */ /* 0x100fe20000010868 */
[----:B------:R-:W4:Y:S01]  /*a520*/  MUFU.EX2 R8, R8 ;  /* 0x0000000800087308 */ /* 0x000f220000000800 */
[----:B-1----:R-:W-:Y:S02]  /*a530*/  FFMA.FTZ R221, R96, c[0x0][0x23c], -R104 ;  /* 0x00008f0060dd7a23 */ /* 0x002fe40000010868 */
[----:B------:R-:W-:Y:S02]  /*a540*/  FMUL.FTZ R96, R2, c[0x0][0x23c] ;  /* 0x00008f0002607a20 */ /* 0x000fe40000410000 */
[----:B------:R-:W-:Y:S02]  /*a550*/  FMUL.FTZ R12, R0, c[0x0][0x23c] ;  /* 0x00008f00000c7a20 */ /* 0x000fe40000410000 */
[--C-:B--2---:R-:W-:Y:S01]  /*a560*/  FFMA.FTZ R122, R70, c[0x0][0x23c], -R102.reuse ;  /* 0x00008f00467a7a23 */ /* 0x104fe20000010866 */
[----:B------:R-:W-:Y:S01]  /*a570*/  FSEL R96, R96, RZ, P2 ;  /* 0x000000ff60607208 */ /* 0x000fe20001000000 */
[--C-:B------:R-:W-:Y:S01]  /*a580*/  FFMA.FTZ R211, R107, c[0x0][0x23c], -R102.reuse ;  /* 0x00008f006bd37a23 */ /* 0x100fe20000010866 */
[----:B------:R-:W-:Y:S01]  /*a590*/  MUFU.EX2 R128, R128 ;  /* 0x0000008000807308 */ /* 0x000fe20000000800 */
[----:B------:R-:W-:Y:S01]  /*a5a0*/  FSEL R70, R12, RZ, P1 ;  /* 0x000000ff0c467208 */ /* 0x000fe20000800000 */
[----:B------:R-:W-:Y:S02]  /*a5b0*/  FFMA.FTZ R107, R119, c[0x0][0x23c], -R102 ;  /* 0x00008f00776b7a23 */ /* 0x000fe40000010866 */
[--C-:B------:R-:W-:Y:S01]  /*a5c0*/  FFMA.FTZ R119, R75, c[0x0][0x23c], -R96.reuse ;  /* 0x00008f004b777a23 */ /* 0x100fe20000010860 */
[----:B---3--:R-:W-:Y:S01]  /*a5d0*/  MOV R75, R210 ;  /* 0x000000d2004b7202 */ /* 0x008fe20000000f00 */
[----:B------:R-:W-:Y:S02]  /*a5e0*/  FFMA.FTZ R210, R66, c[0x0][0x23c], -R96 ;  /* 0x00008f0042d27a23 */ /* 0x000fe40000010860 */
[----:B------:R-:W2:Y:S01]  /*a5f0*/  LDL.LU R66, [R1+0x78] ;  /* 0x0000780001427983 */ /* 0x000ea20000300800 */
[----:B------:R-:W-:Y:S01]  /*a600*/  FADD.FTZ R7, -R2, R197 ;  /* 0x000000c502077221 */ /* 0x000fe20000010100 */
[----:B------:R-:W-:Y:S01]  /*a610*/  MUFU.EX2 R105, R105 ;  /* 0x0000006900697308 */ /* 0x000fe20000000800 */
[----:B------:R-:W-:Y:S02]  /*a620*/  FFMA.FTZ R197, R18, c[0x0][0x23c], -R102 ;  /* 0x00008f0012c57a23 */ /* 0x000fe40000010866 */
[----:B------:R-:W-:Y:S01]  /*a630*/  FFMA.FTZ R207, R29, c[0x0][0x23c], -R96 ;  /* 0x00008f001dcf7a23 */ /* 0x000fe20000010860 */
[----:B------:R-:W-:Y:S01]  /*a640*/  MOV R29, R206 ;  /* 0x000000ce001d7202 */ /* 0x000fe20000000f00 */
[----:B------:R-:W-:Y:S02]  /*a650*/  FFMA.FTZ R206, R74, c[0x0][0x23c], -R70 ;  /* 0x00008f004ace7a23 */ /* 0x000fe40000010846 */
[----:B------:R-:W3:Y:S01]  /*a660*/  LDL.LU R74, [R1+0x74] ;  /* 0x00007400014a7983 */ /* 0x000ee20000300800 */
[----:B------:R-:W-:Y:S02]  /*a670*/  FFMA.FTZ R18, R241, c[0x0][0x23c], -R96 ;  /* 0x00008f00f1127a23 */ /* 0x000fe40000010860 */
[----:B------:R-:W-:Y:S01]  /*a680*/  MUFU.EX2 R124, R124 ;  /* 0x0000007c007c7308 */ /* 0x000fe20000000800 */
[--C-:B------:R-:W-:Y:S02]  /*a690*/  FFMA.FTZ R209, R108, c[0x0][0x23c], -R102.reuse ;  /* 0x00008f006cd17a23 */ /* 0x100fe40000010866 */
[----:B------:R-:W-:Y:S02]  /*a6a0*/  FFMA.FTZ R108, R114, c[0x0][0x23c], -R102 ;  /* 0x00008f00726c7a23 */ /* 0x000fe40000010866 */
[--C-:B------:R-:W-:Y:S01]  /*a6b0*/  FFMA.FTZ R114, R73, c[0x0][0x23c], -R96.reuse ;  /* 0x00008f0049727a23 */ /* 0x100fe20000010860 */
[----:B------:R-:W-:Y:S01]  /*a6c0*/  MOV R73, R224 ;  /* 0x000000e000497202 */ /* 0x000fe20000000f00 */
[----:B------:R-:W-:Y:S01]  /*a6d0*/  FFMA.FTZ R224, R72, c[0x0][0x23c], -R96 ;  /* 0x00008f0048e07a23 */ /* 0x000fe20000010860 */
[----:B------:R-:W-:Y:S01]  /*a6e0*/  MOV R72, R197 ;  /* 0x000000c500487202 */ /* 0x000fe20000000f00 */
[----:B------:R-:W-:Y:S01]  /*a6f0*/  FFMA.FTZ R241, R11, c[0x0][0x23c], -R70 ;  /* 0x00008f000bf17a23 */ /* 0x000fe20000010846 */
[----:B------:R-:W-:Y:S01]  /*a700*/  MUFU.EX2 R122, R122 ;  /* 0x0000007a007a7308 */ /* 0x000fe20000000800 */
[----:B------:R-:W-:Y:S01]  /*a710*/  FMUL.FTZ R10, R7, c[0x0][0x23c] ;  /* 0x00008f00070a7a20 */ /* 0x000fe20000410000 */
[----:B------:R-:W-:Y:S01]  /*a720*/  MOV R11, R72 ;  /* 0x00000048000b7202 */ /* 0x000fe20000000f00 */
[----:B------:R-:W-:Y:S01]  /*a730*/  FADD.FTZ R7, -R0, R199 ;  /* 0x000000c700077221 */ /* 0x000fe20000010100 */
[----:B------:R-:W-:Y:S01]  /*a740*/  MOV R72, R18 ;  /* 0x0000001200487202 */ /* 0x000fe20000000f00 */
[----:B----4-:R-:W-:Y:S02]  /*a750*/  FMUL.FTZ R18, R8, R170 ;  /* 0x000000aa08127220 */ /* 0x010fe40000410000 */
[----:B------:R-:W5:Y:S01]  /*a760*/  LDL.LU R170, [R1+0x70] ;  /* 0x0000700001aa7983 */ /* 0x000f620000300800 */
[----:B------:R-:W-:Y:S02]  /*a770*/  FMUL.FTZ R69, R7, c[0x0][0x23c] ;  /* 0x00008f0007457a20 */ /* 0x000fe40000410000 */
[----:B------:R-:W1:Y:S01]  /*a780*/  MUFU.EX2 R10, R10 ;  /* 0x0000000a000a7308 */ /* 0x000e620000000800 */
[----:B------:R-:W-:Y:S02]  /*a790*/  FFMA.FTZ R7, R243, c[0x0][0x23c], -R104 ;  /* 0x00008f00f3077a23 */ /* 0x000fe40000010868 */
[--C-:B------:R-:W-:Y:S02]  /*a7a0*/  FFMA.FTZ R230, R233, c[0x0][0x23c], -R102.reuse ;  /* 0x00008f00e9e67a23 */ /* 0x100fe40000010866 */
[----:B------:R-:W-:Y:S02]  /*a7b0*/  FFMA.FTZ R90, R64, c[0x0][0x23c], -R102 ;  /* 0x00008f00405a7a23 */ /* 0x000fe40000010866 */
[--C-:B------:R-:W-:Y:S02]  /*a7c0*/  FFMA.FTZ R243, R238, c[0x0][0x23c], -R104.reuse ;  /* 0x00008f00eef37a23 */ /* 0x100fe40000010868 */
[--C-:B------:R-:W-:Y:S01]  /*a7d0*/  FFMA.FTZ R227, R88, c[0x0][0x23c], -R104.reuse ;  /* 0x00008f0058e37a23 */ /* 0x100fe20000010868 */
[----:B------:R5:W-:Y:S01]  /*a7e0*/  MUFU.EX2 R233, R7 ;  /* 0x0000000700e97308 */ /* 0x000be20000000800 */
[--C-:B------:R-:W-:Y:S02]  /*a7f0*/  FFMA.FTZ R204, R242, c[0x0][0x23c], -R104.reuse ;  /* 0x00008f00f2cc7a23 */ /* 0x100fe40000010868 */
[--C-:B------:R-:W-:Y:S02]  /*a800*/  FFMA.FTZ R123, R32, c[0x0][0x23c], -R104.reuse ;  /* 0x00008f00207b7a23 */ /* 0x100fe40000010868 */
[----:B------:R-:W-:Y:S02]  /*a810*/  FFMA.FTZ R235, R85, c[0x0][0x23c], -R104 ;  /* 0x00008f0055eb7a23 */ /* 0x000fe40000010868 */
[----:B------:R-:W-:Y:S01]  /*a820*/  FFMA.FTZ R110, R58, c[0x0][0x23c], -R102 ;  /* 0x00008f003a6e7a23 */ /* 0x000fe20000010866 */
[----:B------:R-:W-:Y:S01]  /*a830*/  MOV R58, R213 ;  /* 0x000000d5003a7202 */ /* 0x000fe20000000f00 */
[----:B------:R-:W-:Y:S01]  /*a840*/  FFMA.FTZ R213, R77, c[0x0][0x23c], -R70 ;  /* 0x00008f004dd57a23 */ /* 0x000fe20000010846 */
[----:B------:R-:W-:Y:S01]  /*a850*/  MUFU.EX2 R88, R120 ;  /* 0x0000007800587308 */ /* 0x000fe20000000800 */
[--C-:B------:R-:W-:Y:S01]  /*a860*/  FFMA.FTZ R240, R46, c[0x0][0x23c], -R96.reuse ;  /* 0x00008f002ef07a23 */ /* 0x100fe20000010860 */
[----:B------:R-:W-:Y:S01]  /*a870*/  MOV R46, R214 ;  /* 0x000000d6002e7202 */ /* 0x000fe20000000f00 */
[--C-:B------:R-:W-:Y:S02]  /*a880*/  FFMA.FTZ R214, R76, c[0x0][0x23c], -R96.reuse ;  /* 0x00008f004cd67a23 */ /* 0x100fe40000010860 */
[----:B------:R-:W-:Y:S01]  /*a890*/  FFMA.FTZ R130, R59, c[0x0][0x23c], -R96 ;  /* 0x00008f003b827a23 */ /* 0x000fe20000010860 */
[----:B------:R-:W-:Y:S01]  /*a8a0*/  MOV R59, R196 ;  /* 0x000000c4003b7202 */ /* 0x000fe20000000f00 */
[----:B------:R-:W-:Y:S02]  /*a8b0*/  FFMA.FTZ R196, R78, c[0x0][0x23c], -R70 ;  /* 0x00008f004ec47a23 */ /* 0x000fe40000010846 */
[--C-:B------:R-:W-:Y:S01]  /*a8c0*/  FFMA.FTZ R199, R234, c[0x0][0x23c], -R104.reuse ;  /* 0x00008f00eac77a23 */ /* 0x100fe20000010868 */
[----:B------:R-:W-:Y:S01]  /*a8d0*/  MUFU.EX2 R230, R230 ;  /* 0x000000e600e67308 */ /* 0x000fe20000000800 */
[--C-:B------:R-:W-:Y:S01]  /*a8e0*/  FFMA.FTZ R117, R217, c[0x0][0x23c], -R104.reuse ;  /* 0x00008f00d9757a23 */ /* 0x100fe20000010868 */
[----:B------:R-:W-:Y:S01]  /*a8f0*/  MOV R217, R216 ;  /* 0x000000d800d97202 */ /* 0x000fe20000000f00 */
[--C-:B------:R-:W-:Y:S02]  /*a900*/  FFMA.FTZ R112, R218, c[0x0][0x23c], -R104.reuse ;  /* 0x00008f00da707a23 */ /* 0x100fe40000010868 */
[--C-:B------:R-:W-:Y:S01]  /*a910*/  FFMA.FTZ R116, R28, c[0x0][0x23c], -R104.reuse ;  /* 0x00008f001c747a23 */ /* 0x100fe20000010868 */
[----:B------:R-:W-:Y:S01]  /*a920*/  MOV R22, R217 ;  /* 0x000000d900167202 */ /* 0x000fe20000000f00 */
[--C-:B------:R-:W-:Y:S01]  /*a930*/  FFMA.FTZ R223, R220, c[0x0][0x23c], -R104.reuse ;  /* 0x00008f00dcdf7a23 */ /* 0x100fe20000010868 */
[----:B------:R-:W-:Y:S01]  /*a940*/  MOV R28, R204 ;  /* 0x000000cc001c7202 */ /* 0x000fe20000000f00 */
[--C-:B------:R-:W-:Y:S01]  /*a950*/  FFMA.FTZ R216, R111, c[0x0][0x23c], -R104.reuse ;  /* 0x00008f006fd87a23 */ /* 0x100fe20000010868 */
[----:B------:R-:W-:Y:S01]  /*a960*/  MUFU.EX2 R69, R69 ;  /* 0x0000004500457308 */ /* 0x000fe20000000800 */
[--C-:B------:R-:W-:Y:S02]  /*a970*/  FFMA.FTZ R111, R115, c[0x0][0x23c], -R104.reuse ;  /* 0x00008f00736f7a23 */ /* 0x100fe40000010868 */
[--C-:B------:R-:W-:Y:S02]  /*a980*/  FFMA.FTZ R215, R109, c[0x0][0x23c], -R104.reuse ;  /* 0x00008f006dd77a23 */ /* 0x100fe40000010868 */
[--C-:B------:R-:W-:Y:S02]  /*a990*/  FFMA.FTZ R125, R106, c[0x0][0x23c], -R104.reuse ;  /* 0x00008f006a7d7a23 */ /* 0x100fe40000010868 */
[--C-:B------:R-:W-:Y:S02]  /*a9a0*/  FFMA.FTZ R106, R38, c[0x0][0x23c], -R104.reuse ;  /* 0x00008f00266a7a23 */ /* 0x100fe40000010868 */
[----:B------:R-:W-:Y:S01]  /*a9b0*/  FFMA.FTZ R104, R121, c[0x0][0x23c], -R104 ;  /* 0x00008f0079687a23 */ /* 0x000fe20000010868 */
[----:B------:R-:W-:Y:S01]  /*a9c0*/  MUFU.EX2 R241, R241 ;  /* 0x000000f100f17308 */ /* 0x000fe20000000800 */
[----:B------:R-:W-:Y:S01]  /*a9d0*/  FFMA.FTZ R121, R62, c[0x0][0x23c], -R102 ;  /* 0x00008f003e797a23 */ /* 0x000fe20000010866 */
[----:B------:R-:W-:Y:S01]  /*a9e0*/  MOV R62, R212 ;  /* 0x000000d4003e7202 */ /* 0x000fe20000000f00 */
[----:B------:R-:W-:Y:S02]  /*a9f0*/  FFMA.FTZ R212, R79, c[0x0][0x23c], -R70 ;  /* 0x00008f004fd47a23 */ /* 0x000fe40000010846 */
[----:B------:R-:W1:Y:S01]  /*aa00*/  LDSM.16.MT88.4 R76, [R252+0x8000] ;  /* 0x00800000fc4c783b */ /* 0x000e620000004200 */
[--C-:B------:R-:W-:Y:S02]  /*aa10*/  FFMA.FTZ R85, R225, c[0x0][0x23c], -R102.reuse ;  /* 0x00008f00e1557a23 */ /* 0x100fe40000010866 */
[----:B------:R-:W-:Y:S02]  /*aa20*/  FFMA.FTZ R16, R231, c[0x0][0x23c], -R102 ;  /* 0x00008f00e7107a23 */ /* 0x000fe40000010866 */
[----:B------:R-:W-:Y:S01]  /*aa30*/  MUFU.EX2 R117, R117 ;  /* 0x0000007500757308 */ /* 0x000fe20000000800 */
[----:B-----5:R-:W-:Y:S02]  /*aa40*/  FFMA.FTZ R7, R229, c[0x0][0x23c], -R96 ;  /* 0x00008f00e5077a23 */ /* 0x020fe40000010860 */
[----:B------:R-:W-:Y:S02]  /*aa50*/  FFMA.FTZ R9, R9, c[0x0][0x23c], -R70 ;  /* 0x00008f0009097a23 */ /* 0x000fe40000010846 */
[----:B------:R-:W-:Y:S02]  /*aa60*/  FFMA.FTZ R226, R89, c[0x0][0x23c], -R102 ;  /* 0x00008f0059e27a23 */ /* 0x000fe40000010866 */
[--C-:B------:R-:W-:Y:S02]  /*aa70*/  FFMA.FTZ R229, R239, c[0x0][0x23c], -R96.reuse ;  /* 0x00008f00efe57a23 */ /* 0x100fe40000010860 */
[----:B------:R-:W-:Y:S01]  /*aa80*/  FFMA.FTZ R38, R25, c[0x0][0x23c], -R96 ;  /* 0x00008f0019267a23 */ /* 0x000fe20000010860 */
[----:B------:R-:W5:Y:S01]  /*aa90*/  MUFU.EX2 R85, R85 ;  /* 0x0000005500557308 */ /* 0x000f620000000800 */
[----:B------:R-:W-:Y:S02]  /*aaa0*/  FFMA.FTZ R12, R21, c[0x0][0x23c], -R70 ;  /* 0x00008f00150c7a23 */ /* 0x000fe40000010846 */
[----:B------:R-:W-:Y:S02]  /*aab0*/  FMUL.FTZ R21, R6, R173 ;  /* 0x000000ad06157220 */ /* 0x000fe40000410000 */
[----:B------:R-:W-:Y:S02]  /*aac0*/  FFMA.FTZ R225, R94, c[0x0][0x23c], -R102 ;  /* 0x00008f005ee17a23 */ /* 0x000fe40000010866 */
[--C-:B------:R-:W-:Y:S02]  /*aad0*/  FFMA.FTZ R94, R48, c[0x0][0x23c], -R96.reuse ;  /* 0x00008f00305e7a23 */ /* 0x100fe40000010860 */
[----:B------:R-:W-:Y:S01]  /*aae0*/  FFMA.FTZ R217, R93, c[0x0][0x23c], -R96 ;  /* 0x00008f005dd97a23 */ /* 0x000fe20000010860 */
[----:B------:R1:W-:Y:S01]  /*aaf0*/  MUFU.EX2 R89, R16 ;  /* 0x0000001000597308 */ /* 0x0003e20000000800 */
[----:B------:R-:W-:Y:S02]  /*ab00*/  FFMA.FTZ R93, R55, c[0x0][0x23c], -R70 ;  /* 0x00008f00375d7a23 */ /* 0x000fe40000010846 */
[----:B------:R-:W-:Y:S02]  /*ab10*/  FFMA.FTZ R204, R92, c[0x0][0x23c], -R96 ;  /* 0x00008f005ccc7a23 */ /* 0x000fe40000010860 */
[--C-:B------:R-:W-:Y:S02]  /*ab20*/  FFMA.FTZ R92, R65, c[0x0][0x23c], -R70.reuse ;  /* 0x00008f00415c7a23 */ /* 0x100fe40000010846 */
[C---:B------:R-:W-:Y:S02]  /*ab30*/  FMUL.FTZ R32, R6.reuse, R176 ;  /* 0x000000b006207220 */ /* 0x040fe40000410000 */
[----:B------:R-:W-:Y:S01]  /*ab40*/  FMUL.FTZ R48, R6, R184 ;  /* 0x000000b806307220 */ /* 0x000fe20000410000 */
[----:B------:R5:W-:Y:S01]  /*ab50*/  MUFU.EX2 R239, R7 ;  /* 0x0000000700ef7308 */ /* 0x000be20000000800 */
[----:B------:R-:W-:Y:S02]  /*ab60*/  FFMA.FTZ R13, R13, c[0x0][0x23c], -R70 ;  /* 0x00008f000d0d7a23 */ /* 0x000fe40000010846 */
[----:B------:R-:W-:Y:S02]  /*ab70*/  FFMA.FTZ R231, R20, c[0x0][0x23c], -R102 ;  /* 0x00008f0014e77a23 */ /* 0x000fe40000010866 */
[----:B------:R-:W-:Y:S02]  /*ab80*/  FMUL.FTZ R20, R6, R172 ;  /* 0x000000ac06147220 */ /* 0x000fe40000410000 */
[--C-:B------:R-:W-:Y:S02]  /*ab90*/  FFMA.FTZ R14, R222, c[0x0][0x23c], -R96.reuse ;  /* 0x00008f00de0e7a23 */ /* 0x100fe40000010860 */
[----:B------:R-:W-:Y:S01]  /*aba0*/  FFMA.FTZ R232, R237, c[0x0][0x23c], -R96 ;  /* 0x00008f00ede87a23 */ /* 0x000fe20000010860 */
[----:B------:R5:W5:Y:S01]  /*abb0*/  MUFU.EX2 R25, R9 ;  /* 0x0000000900197308 */ /* 0x000b620000000800 */
[----:B------:R-:W-:Y:S02]  /*abc0*/  FFMA.FTZ R15, R15, c[0x0][0x23c], -R70 ;  /* 0x00008f000f0f7a23 */ /* 0x000fe40000010846 */
[----:B------:R-:W-:Y:S02]  /*abd0*/  FFMA.FTZ R33, R33, c[0x0][0x23c], -R102 ;  /* 0x00008f0021217a23 */ /* 0x000fe40000010866 */
[C---:B-1----:R-:W-:Y:S02]  /*abe0*/  FMUL.FTZ R16, R6.reuse, R168 ;  /* 0x000000a806107220 */ /* 0x042fe40000410000 */
[--C-:B------:R-:W-:Y:S01]  /*abf0*/  FFMA.FTZ R34, R45, c[0x0][0x23c], -R70.reuse ;  /* 0x00008f002d227a23 */ /* 0x100fe20000010846 */
[----:B------:R-:W-:Y:S01]  /*ac00*/  MOV R50, R33 ;  /* 0x0000002100327202 */ /* 0x000fe20000000f00 */
[----:B------:R-:W-:Y:S01]  /*ac10*/  FMUL.FTZ R33, R6, R177 ;  /* 0x000000b106217220 */ /* 0x000fe20000410000 */
[----:B------:R1:W-:Y:S01]  /*ac20*/  MUFU.EX2 R172, R13 ;  /* 0x0000000d00ac7308 */ /* 0x0003e20000000800 */
[----:B------:R-:W-:Y:S01]  /*ac30*/  FFMA.FTZ R45, R47, c[0x0][0x23c], -R70 ;  /* 0x00008f002f2d7a23 */ /* 0x000fe20000010846 */
[----:B------:R-:W-:Y:S01]  /*ac40*/  MOV R47, R73 ;  /* 0x00000049002f7202 */ /* 0x000fe20000000f00 */
[--C-:B------:R-:W-:Y:S01]  /*ac50*/  FFMA.FTZ R35, R35, c[0x0][0x23c], -R102.reuse ;  /* 0x00008f0023237a23 */ /* 0x100fe20000010866 */
[----:B------:R-:W-:Y:S01]  /*ac60*/  MOV R73, R38 ;  /* 0x0000002600497202 */ /* 0x000fe20000000f00 */
[C---:B-----5:R-:W-:Y:S01]  /*ac70*/  FMUL.FTZ R7, R8.reuse, R167 ;  /* 0x000000a708077220 */ /* 0x060fe20000410000 */
[----:B------:R-:W-:Y:S01]  /*ac80*/  MOV R167, R29 ;  /* 0x0000001d00a77202 */ /* 0x000fe20000000f00 */
[----:B------:R-:W-:Y:S01]  /*ac90*/  FMUL.FTZ R38, R8, R182 ;  /* 0x000000b608267220 */ /* 0x000fe20000410000 */
[----:B------:R-:W-:Y:S01]  /*aca0*/  MOV R176, R73 ;  /* 0x0000004900b07202 */ /* 0x000fe20000000f00 */
[----:B------:R-:W-:Y:S01]  /*acb0*/  FMUL.FTZ R29, R10, R141 ;  /* 0x0000008d0a1d7220 */ /* 0x000fe20000410000 */
[----:B------:R-:W-:Y:S01]  /*acc0*/  MUFU.EX2 R14, R14 ;  /* 0x0000000e000e7308 */ /* 0x000fe20000000800 */
[----:B------:R-:W-:Y:S01]  /*acd0*/  F2FP.PACK_AB R73, R85, R75 ;  /* 0x0000004b5549723e */ /* 0x000fe200000000ff */
[----:B------:R-:W-:Y:S02]  /*ace0*/  FFMA.FTZ R115, R82, c[0x0][0x23c], -R102 ;  /* 0x00008f0052737a23 */ /* 0x000fe40000010866 */
[--C-:B------:R-:W-:Y:S01]  /*acf0*/  FFMA.FTZ R82, R40, c[0x0][0x23c], -R96.reuse ;  /* 0x00008f0028527a23 */ /* 0x100fe20000010860 */
[----:B------:R-:W-:Y:S01]  /*ad00*/  MOV R40, R207 ;  /* 0x000000cf00287202 */ /* 0x000fe20000000f00 */
[----:B------:R-:W-:Y:S01]  /*ad10*/  FFMA.FTZ R207, R95, c[0x0][0x23c], -R96 ;  /* 0x00008f005fcf7a23 */ /* 0x000fe20000010860 */
[----:B------:R-:W-:Y:S01]  /*ad20*/  MOV R9, R35 ;  /* 0x0000002300097202 */ /* 0x000fe20000000f00 */
[--C-:B------:R-:W-:Y:S02]  /*ad30*/  FFMA.FTZ R95, R49, c[0x0][0x23c], -R70.reuse ;  /* 0x00008f00315f7a23 */ /* 0x100fe40000010846 */
[----:B------:R-:W-:Y:S01]  /*ad40*/  MUFU.EX2 R232, R232 ;  /* 0x000000e800e87308 */ /* 0x000fe20000000800 */
[----:B------:R-:W-:Y:S02]  /*ad50*/  FMUL.FTZ R49, R6, R185 ;  /* 0x000000b906317220 */ /* 0x000fe40000410000 */
[----:B------:R-:W-:Y:S02]  /*ad60*/  FMUL.FTZ R35, R8, R179 ;  /* 0x000000b308237220 */ /* 0x000fe40000410000 */
[----:B-1----:R-:W-:Y:S02]  /*ad70*/  FMUL.FTZ R13, R10, R133 ;  /* 0x000000850a0d7220 */ /* 0x002fe40000410000 */
[--C-:B------:R-:W-:Y:S02]  /*ad80*/  FFMA.FTZ R43, R43, c[0x0][0x23c], -R70.reuse ;  /* 0x00008f002b2b7a23 */ /* 0x100fe40000010846 */
[--C-:B------:R-:W-:Y:S01]  /*ad90*/  FFMA.FTZ R237, R51, c[0x0][0x23c], -R70.reuse ;  /* 0x00008f0033ed7a23 */ /* 0x100fe20000010846 */
[----:B------:R-:W1:Y:S01]  /*ada0*/  MUFU.EX2 R229, R229 ;  /* 0x000000e500e57308 */ /* 0x000e620000000800 */
[----:B------:R-:W-:Y:S01]  /*adb0*/  FMUL.FTZ R51, R8, R187 ;  /* 0x000000bb08337220 */ /* 0x000fe20000410000 */
[----:B------:R-:W-:Y:S01]  /*adc0*/  MOV R187, R58 ;  /* 0x0000003a00bb7202 */ /* 0x000fe20000000f00 */
[----:B------:R-:W-:Y:S02]  /*add0*/  FMUL.FTZ R58, R69, R158 ;  /* 0x0000009e453a7220 */ /* 0x000fe40000410000 */
[--C-:B------:R-:W-:Y:S02]  /*ade0*/  FFMA.FTZ R222, R81, c[0x0][0x23c], -R70.reuse ;  /* 0x00008f0051de7a23 */ /* 0x100fe40000010846 */
[----:B------:R-:W-:Y:S01]  /*adf0*/  FFMA.FTZ R197, R80, c[0x0][0x23c], -R70 ;  /* 0x00008f0050c57a23 */ /* 0x000fe20000010846 */
[----:B------:R-:W-:Y:S01]  /*ae00*/  MOV R80, R45 ;  /* 0x0000002d00507202 */ /* 0x000fe20000000f00 */
[----:B------:R-:W-:Y:S01]  /*ae10*/  FMUL.FTZ R45, R10, R149 ;  /* 0x000000950a2d7220 */ /* 0x000fe20000410000 */
[----:B------:R5:W1:Y:S01]  /*ae20*/  MUFU.EX2 R173, R15 ;  /* 0x0000000f00ad7308 */ /* 0x000a620000000800 */
[----:B------:R-:W-:Y:S01]  /*ae30*/  FFMA.FTZ R205, R30, c[0x0][0x23c], -R102 ;  /* 0x00008f001ecd7a23 */ /* 0x000fe20000010866 */
[----:B------:R-:W-:Y:S01]  /*ae40*/  MOV R30, R219 ;  /* 0x000000db001e7202 */ /* 0x000fe20000000f00 */
[----:B------:R-:W-:Y:S02]  /*ae50*/  FFMA.FTZ R208, R27, c[0x0][0x23c], -R96 ;  /* 0x00008f001bd07a23 */ /* 0x000fe40000010860 */
[--C-:B------:R-:W-:Y:S01]  /*ae60*/  FFMA.FTZ R27, R41, c[0x0][0x23c], -R70.reuse ;  /* 0x00008f00291b7a23 */ /* 0x100fe20000010846 */
[----:B------:R-:W-:Y:S01]  /*ae70*/  MOV R41, R22 ;  /* 0x0000001600297202 */ /* 0x000fe20000000f00 */
[----:B------:R-:W-:Y:S01]  /*ae80*/  FFMA.FTZ R219, R83, c[0x0][0x23c], -R70 ;  /* 0x00008f0053db7a23 */ /* 0x000fe20000010846 */
[----:B------:R-:W-:Y:S01]  /*ae90*/  MOV R83, R50 ;  /* 0x0000003200537202 */ /* 0x000fe20000000f00 */
[C---:B------:R-:W-:Y:S01]  /*aea0*/  FMUL.FTZ R64, R6.reuse, R192 ;  /* 0x000000c006407220 */ /* 0x040fe20000410000 */
[----:B------:R-:W-:Y:S01]  /*aeb0*/  MUFU.EX2 R149, R91 ;  /* 0x0000005b00957308 */ /* 0x000fe20000000800 */
[----:B------:R-:W-:Y:S01]  /*aec0*/  FMUL.FTZ R65, R6, R193 ;  /* 0x000000c106417220 */ /* 0x000fe20000410000 */
[----:B------:R-:W-:Y:S01]  /*aed0*/  MOV R192, R25 ;  /* 0x0000001900c07202 */ /* 0x000fe20000000f00 */
[--C-:B------:R-:W-:Y:S01]  /*aee0*/  FFMA.FTZ R126, R54, c[0x0][0x23c], -R102.reuse ;  /* 0x00008f00367e7a23 */ /* 0x100fe20000010866 */
[----:B------:R-:W-:Y:S01]  /*aef0*/  MOV R54, R199 ;  /* 0x000000c700367202 */ /* 0x000fe20000000f00 */
[--C-:B------:R-:W-:Y:S01]  /*af00*/  FFMA.FTZ R109, R52, c[0x0][0x23c], -R102.reuse ;  /* 0x00008f00346d7a23 */ /* 0x100fe20000010866 */
[----:B------:R-:W-:Y:S01]  /*af10*/  MOV R133, R192 ;  /* 0x000000c000857202 */ /* 0x000fe20000000f00 */
[----:B------:R-:W-:Y:S01]  /*af20*/  FMUL.FTZ R52, R6, R188 ;  /* 0x000000bc06347220 */ /* 0x000fe20000410000 */
[----:B------:R-:W-:Y:S01]  /*af30*/  MOV R188, R40 ;  /* 0x0000002800bc7202 */ /* 0x000fe20000000f00 */
[--C-:B------:R-:W-:Y:S01]  /*af40*/  FFMA.FTZ R242, R60, c[0x0][0x23c], -R102.reuse ;  /* 0x00008f003cf27a23 */ /* 0x100fe20000010866 */
[----:B------:R-:W-:Y:S01]  /*af50*/  MUFU.EX2 R126, R126 ;  /* 0x0000007e007e7308 */ /* 0x000fe20000000800 */
[----:B------:R-:W-:Y:S01]  /*af60*/  MOV R60, R205 ;  /* 0x000000cd003c7202 */ /* 0x000fe20000000f00 */
[----:B------:R-:W-:Y:S01]  /*af70*/  FFMA.FTZ R234, R24, c[0x0][0x23c], -R102 ;  /* 0x00008f0018ea7a23 */ /* 0x000fe20000010866 */
[----:B------:R-:W-:Y:S01]  /*af80*/  MOV R168, R41 ;  /* 0x0000002900a87202 */ /* 0x000fe20000000f00 */
[----:B------:R-:W-:Y:S01]  /*af90*/  FFMA.FTZ R24, R23, c[0x0][0x23c], -R70 ;  /* 0x00008f0017187a23 */ /* 0x000fe20000010846 */
[----:B------:R-:W-:Y:S01]  /*afa0*/  MOV R193, R28 ;  /* 0x0000001c00c17202 */ /* 0x000fe20000000f00 */
[--C-:B------:R-:W-:Y:S01]  /*afb0*/  FFMA.FTZ R220, R100, c[0x0][0x23c], -R102.reuse ;  /* 0x00008f0064dc7a23 */ /* 0x100fe20000010866 */
[----:B------:R-:W-:Y:S01]  /*afc0*/  MOV R179, R30 ;  /* 0x0000001e00b37202 */ /* 0x000fe20000000f00 */
[--C-:B------:R-:W-:Y:S01]  /*afd0*/  FFMA.FTZ R218, R103, c[0x0][0x23c], -R102.reuse ;  /* 0x00008f0067da7a23 */ /* 0x100fe20000010866 */
[----:B------:R-:W-:Y:S01]  /*afe0*/  MOV R192, R43 ;  /* 0x0000002b00c07202 */ /* 0x000fe20000000f00 */
[----:B------:R-:W-:Y:S01]  /*aff0*/  MUFU.EX2 R109, R109 ;  /* 0x0000006d006d7308 */ /* 0x000fe20000000800 */
[--C-:B------:R-:W-:Y:S02]  /*b000*/  FFMA.FTZ R103, R129, c[0x0][0x23c], -R102.reuse ;  /* 0x00008f0081677a23 */ /* 0x100fe40000010866 */
[----:B------:R-:W-:Y:S02]  /*b010*/  FFMA.FTZ R102, R127, c[0x0][0x23c], -R102 ;  /* 0x00008f007f667a23 */ /* 0x000fe40000010866 */
[--C-:B------:R-:W-:Y:S01]  /*b020*/  FFMA.FTZ R201, R44, c[0x0][0x23c], -R96.reuse ;  /* 0x00008f002cc97a23 */ /* 0x100fe20000010860 */
[----:B------:R-:W-:Y:S01]  /*b030*/  MOV R44, R208 ;  /* 0x000000d0002c7202 */ /* 0x000fe20000000f00 */
[----:B------:R-:W-:Y:S02]  /*b040*/  FFMA.FTZ R238, R57, c[0x0][0x23c], -R96 ;  /* 0x00008f0039ee7a23 */ /* 0x000fe40000010860 */
[----:B------:R-:W-:Y:S01]  /*b050*/  FFMA.FTZ R57, R17, c[0x0][0x23c], -R70 ;  /* 0x00008f0011397a23 */ /* 0x000fe20000010846 */
[----:B------:R-:W-:Y:S01]  /*b060*/  MUFU.EX2 R179, R179 ;  /* 0x000000b300b37308 */ /* 0x000fe20000000800 */
[----:B------:R-:W-:Y:S01]  /*b070*/  FMUL.FTZ R17, R6, R169 ;  /* 0x000000a906117220 */ /* 0x000fe20000410000 */
[----:B------:R-:W-:Y:S01]  /*b080*/  MOV R169, R72 ;  /* 0x0000004800a97202 */ /* 0x000fe20000000f00 */
[----:B------:R-:W-:Y:S01]  /*b090*/  FFMA.FTZ R131, R56, c[0x0][0x23c], -R96 ;  /* 0x00008f0038837a23 */ /* 0x000fe20000010860 */
[----:B------:R-:W-:Y:S01]  /*b0a0*/  F2FP.PACK_AB R72, R84, R26 ;  /* 0x0000001a5448723e */ /* 0x000fe200000000ff */
[----:B------:R-:W-:Y:S01]  /*b0b0*/  FFMA.FTZ R56, R19, c[0x0][0x23c], -R70 ;  /* 0x00008f0013387a23 */ /* 0x000fe20000010846 */
[----:B------:R-:W-:Y:S01]  /*b0c0*/  MOV R185, R44 ;  /* 0x0000002c00b97202 */ /* 0x000fe20000000f00 */
[----:B------:R-:W-:Y:S01]  /*b0d0*/  FFMA.FTZ R120, R71, c[0x0][0x23c], -R96 ;  /* 0x00008f0047787a23 */ /* 0x000fe20000010860 */
[----:B------:R-:W-:Y:S01]  /*b0e0*/  MOV R177, R57 ;  /* 0x0000003900b17202 */ /* 0x000fe20000000f00 */
[----:B------:R-:W-:Y:S01]  /*b0f0*/  FFMA.FTZ R71, R5, c[0x0][0x23c], -R70 ;  /* 0x00008f0005477a23 */ /* 0x000fe20000010846 */
[----:B------:R-:W-:Y:S01]  /*b100*/  MUFU.EX2 R112, R112 ;  /* 0x0000007000707308 */ /* 0x000fe20000000800 */
[----:B------:R-:W-:Y:S01]  /*b110*/  FMUL.FTZ R5, R6, R165 ;  /* 0x000000a506057220 */ /* 0x000fe20000410000 */
[----:B------:R-:W-:Y:S01]  /*b120*/  MOV R184, R56 ;  /* 0x0000003800b87202 */ /* 0x000fe20000000f00 */
[--C-:B------:R-:W-:Y:S01]  /*b130*/  FFMA.FTZ R208, R97, c[0x0][0x23c], -R96.reuse ;  /* 0x00008f0061d07a23 */ /* 0x100fe20000010860 */
[----:B------:R-:W-:Y:S01]  /*b140*/  MOV R165, R12 ;  /* 0x0000000c00a57202 */ /* 0x000fe20000000f00 */
[--C-:B------:R-:W-:Y:S02]  /*b150*/  FFMA.FTZ R199, R101, c[0x0][0x23c], -R96.reuse ;  /* 0x00008f0065c77a23 */ /* 0x100fe40000010860 */
[----:B------:R-:W-:Y:S02]  /*b160*/  FFMA.FTZ R101, R98, c[0x0][0x23c], -R96 ;  /* 0x00008f0062657a23 */ /* 0x000fe40000010860 */
[----:B------:R-:W-:Y:S01]  /*b170*/  FFMA.FTZ R98, R37, c[0x0][0x23c], -R70 ;  /* 0x00008f0025627a23 */ /* 0x000fe20000010846 */
[----:B------:R-:W-:Y:S01]  /*b180*/  MUFU.EX2 R165, R165 ;  /* 0x000000a500a57308 */ /* 0x000fe20000000800 */
[----:B------:R-:W-:Y:S02]  /*b190*/  FMUL.FTZ R37, R6, R181 ;  /* 0x000000b506257220 */ /* 0x000fe40000410000 */
[--C-:B------:R-:W-:Y:S02]  /*b1a0*/  FFMA.FTZ R100, R113, c[0x0][0x23c], -R96.reuse ;  /* 0x00008f0071647a23 */ /* 0x100fe40000010860 */
[----:B------:R-:W-:Y:S02]  /*b1b0*/  FFMA.FTZ R97, R118, c[0x0][0x23c], -R96 ;  /* 0x00008f0076617a23 */ /* 0x000fe40000010860 */
[--C-:B------:R-:W-:Y:S02]  /*b1c0*/  FFMA.FTZ R129, R53, c[0x0][0x23c], -R70.reuse ;  /* 0x00008f0035817a23 */ /* 0x100fe40000010846 */
[----:B------:R-:W-:Y:S01]  /*b1d0*/  FMUL.FTZ R53, R6, R189 ;  /* 0x000000bd06357220 */ /* 0x000fe20000410000 */
[----:B------:R-:W-:Y:S01]  /*b1e0*/  MOV R189, R24 ;  /* 0x0000001800bd7202 */ /* 0x000fe20000000f00 */
[--C-:B------:R-:W-:Y:S01]  /*b1f0*/  FFMA.FTZ R127, R63, c[0x0][0x23c], -R70.reuse ;  /* 0x00008f003f7f7a23 */ /* 0x100fe20000010846 */
[----:B------:R-:W-:Y:S01]  /*b200*/  MOV R63, R54 ;  /* 0x00000036003f7202 */ /* 0x000fe20000000f00 */
[--C-:B------:R-:W-:Y:S01]  /*b210*/  FFMA.FTZ R118, R61, c[0x0][0x23c], -R70.reuse ;  /* 0x00008f003d767a23 */ /* 0x100fe20000010846 */
[----:B------:R-:W-:Y:S01]  /*b220*/  MOV R61, R34 ;  /* 0x00000022003d7202 */ /* 0x000fe20000000f00 */
[--C-:B------:R-:W-:Y:S01]  /*b230*/  FFMA.FTZ R113, R67, c[0x0][0x23c], -R70.reuse ;  /* 0x00008f0043717a23 */ /* 0x100fe20000010846 */
[----:B------:R-:W-:Y:S01]  /*b240*/  MUFU.EX2 R102, R102 ;  /* 0x0000006600667308 */ /* 0x000fe20000000800 */
[--C-:B------:R-:W-:Y:S01]  /*b250*/  FFMA.FTZ R205, R99, c[0x0][0x23c], -R70.reuse ;  /* 0x00008f0063cd7a23 */ /* 0x100fe20000010846 */
[----:B------:R-:W-:Y:S01]  /*b260*/  MOV R81, R61 ;  /* 0x0000003d00517202 */ /* 0x000fe20000000f00 */
[--C-:B------:R-:W-:Y:S02]  /*b270*/  FFMA.FTZ R99, R36, c[0x0][0x23c], -R70.reuse ;  /* 0x00008f0024637a23 */ /* 0x100fe40000010846 */
[----:B------:R-:W-:Y:S02]  /*b280*/  FMUL.FTZ R36, R6, R180 ;  /* 0x000000b406247220 */ /* 0x000fe40000410000 */
[----:B------:R-:W-:Y:S02]  /*b290*/  FFMA.FTZ R70, R4, c[0x0][0x23c], -R70 ;  /* 0x00008f0004467a23 */ /* 0x000fe40000010846 */
[----:B------:R-:W-:Y:S01]  /*b2a0*/  FMUL.FTZ R4, R6, R164 ;  /* 0x000000a406047220 */ /* 0x000fe20000410000 */
[----:B------:R-:W-:Y:S01]  /*b2b0*/  MOV R164, R9 ;  /* 0x0000000900a47202 */ /* 0x000fe20000000f00 */
[----:B------:R-:W-:Y:S01]  /*b2c0*/  FMUL.FTZ R12, R10, R132 ;  /* 0x000000840a0c7220 */ /* 0x000fe20000410000 */
[----:B------:R-:W-:Y:S01]  /*b2d0*/  MUFU.EX2 R110, R110 ;  /* 0x0000006e006e7308 */ /* 0x000fe20000000800 */
[C---:B------:R-:W-:Y:S01]  /*b2e0*/  FMUL.FTZ R19, R8.reuse, R171 ;  /* 0x000000ab08137220 */ /* 0x040fe20000410000 */
[----:B------:R-:W4:Y:S01]  /*b2f0*/  LDL.LU R132, [R1+0x6c] ;  /* 0x00006c0001847983 */ /* 0x000f220000300800 */
[C---:B------:R-:W-:Y:S01]  /*b300*/  FMUL.FTZ R22, R8.reuse, R174 ;  /* 0x000000ae08167220 */ /* 0x040fe20000410000 */
[----:B------:R-:W-:Y:S01]  /*b310*/  MOV R174, R11 ;  /* 0x0000000b00ae7202 */ /* 0x000fe20000000f00 */
[C---:B------:R-:W-:Y:S01]  /*b320*/  FMUL.FTZ R23, R8.reuse, R175 ;  /* 0x000000af08177220 */ /* 0x040fe20000410000 */
[----:B------:R-:W-:Y:S01]  /*b330*/  MOV R171, R176 ;  /* 0x000000b000ab7202 */ /* 0x000fe20000000f00 */
[C---:B------:R-:W-:Y:S01]  /*b340*/  FMUL.FTZ R34, R8.reuse, R178 ;  /* 0x000000b208227220 */ /* 0x040fe20000410000 */
[----:B------:R-:W-:Y:S01]  /*b350*/  MOV R176, R169 ;  /* 0x000000a900b07202 */ /* 0x000fe20000000f00 */
[----:B------:R-:W-:Y:S01]  /*b360*/  FMUL.FTZ R50, R8, R186 ;  /* 0x000000ba08327220 */ /* 0x000fe20000410000 */
        /* <DEDUP_REMOVED lines=10> */
[----:B------:R-:W-:Y:S01]  /*b410*/  MUFU.EX2 R144, R87 ;  /* 0x0000005700907308 */ /* 0x000fe20000000800 */
[C---:B------:R-:W-:Y:S01]  /*b420*/  FMUL.FTZ R41, R10.reuse, R153 ;  /* 0x000000990a297220 */ /* 0x040fe20000410000 */
[----:B------:R-:W-:Y:S01]  /*b430*/  MOV R186, R62 ;  /* 0x0000003e00ba7202 */ /* 0x000fe20000000f00 */
[C---:B------:R-:W-:Y:S01]  /*b440*/  FMUL.FTZ R44, R10.reuse, R148 ;  /* 0x000000940a2c7220 */ /* 0x040fe20000410000 */
[----:B------:R-:W-:Y:S01]  /*b450*/  MOV R175, R177 ;  /* 0x000000b100af7202 */ /* 0x000fe20000000f00 */
[C---:B------:R-:W-:Y:S01]  /*b460*/  FMUL.FTZ R56, R10.reuse, R156 ;  /* 0x0000009c0a387220 */ /* 0x040fe20000410000 */
[----:B------:R-:W-:Y:S01]  /*b470*/  MOV R177, R59 ;  /* 0x0000003b00b17202 */ /* 0x000fe20000000f00 */
[C---:B------:R-:W-:Y:S02]  /*b480*/  FMUL.FTZ R57, R10.reuse, R157 ;  /* 0x0000009d0a397220 */ /* 0x040fe40000410000 */
[----:B------:R-:W-:Y:S01]  /*b490*/  FMUL.FTZ R61, R10, R161 ;  /* 0x000000a10a3d7220 */ /* 0x000fe20000410000 */
[----:B------:R-:W-:Y:S01]  /*b4a0*/  MUFU.EX2 R148, R90 ;  /* 0x0000005a00947308 */ /* 0x000fe20000000800 */
[----:B--2---:R-:W-:Y:S02]  /*b4b0*/  FFMA.FTZ R181, R6, R66, R26 ;  /* 0x0000004206b57223 */ /* 0x004fe4000001001a */
[----:B------:R-:W-:Y:S01]  /*b4c0*/  FMUL.FTZ R6, R8, R166 ;  /* 0x000000a608067220 */ /* 0x000fe20000410000 */
[----:B------:R-:W-:Y:S01]  /*b4d0*/  MOV R166, R60 ;  /* 0x0000003c00a67202 */ /* 0x000fe20000000f00 */
[----:B------:R-:W-:Y:S02]  /*b4e0*/  FMUL.FTZ R60, R10, R160 ;  /* 0x000000a00a3c7220 */ /* 0x000fe40000410000 */
[----:B------:R-:W-:Y:S02]  /*b4f0*/  FMUL.FTZ R11, R69, R139 ;  /* 0x0000008b450b7220 */ /* 0x000fe40000410000 */
[----:B---3--:R-:W-:Y:S01]  /*b500*/  FFMA.FTZ R180, R8, R74, R75 ;  /* 0x0000004a08b47223 */ /* 0x008fe2000001004b */
[----:B------:R-:W-:Y:S01]  /*b510*/  F2FP.PACK_AB R74, R233, R88 ;  /* 0x00000058e94a723e */ /* 0x000fe200000000ff */
[----:B------:R-:W-:Y:S01]  /*b520*/  FFMA.FTZ R31, R31, c[0x0][0x23c], -R96 ;  /* 0x00008f001f1f7a23 */ /* 0x000fe20000010860 */
[----:B------:R-:W-:Y:S01]  /*b530*/  F2FP.PACK_AB R75, R230, R89 ;  /* 0x00000059e64b723e */ /* 0x000fe200000000ff */
[----:B------:R-:W-:Y:S01]  /*b540*/  FADD.FTZ R181, R84, R181 ;  /* 0x000000b554b57221 */ /* 0x000fe20000010000 */
[----:B------:R-:W-:Y:S01]  /*b550*/  MUFU.EX2 R141, R186 ;  /* 0x000000ba008d7308 */ /* 0x000fe20000000800 */
[----:B------:R-:W-:Y:S01]  /*b560*/  FADD.FTZ R158, R85, R180 ;  /* 0x000000b4559e7221 */ /* 0x000fe20000010000 */
[----:B------:R-:W-:Y:S01]  /*b570*/  MOV R182, R31 ;  /* 0x0000001f00b67202 */ /* 0x000fe20000000f00 */
[----:B-----5:R-:W-:Y:S02]  /*b580*/  FMUL.FTZ R15, R69, R135 ;  /* 0x00000087450f7220 */ /* 0x020fe40000410000 */
[-C--:B------:R-:W-:Y:S05]  /*b590*/  HMMA.16816.F32 R4, R72, R76.reuse, R4 ;  /* 0x0000004c4804723c */ /* 0x080fea0000001804 */
[--C-:B------:R-:W-:Y:S01]  /*b5a0*/  FFMA.FTZ R42, R42, c[0x0][0x23c], -R96.reuse ;  /* 0x00008f002a2a7a23 */ /* 0x100fe20000010860 */
[----:B------:R-:W-:Y:S01]  /*b5b0*/  MUFU.EX2 R135, R95 ;  /* 0x0000005f00877308 */ /* 0x000fe20000000800 */
[----:B------:R-:W-:Y:S02]  /*b5c0*/  FFMA.FTZ R96, R39, c[0x0][0x23c], -R96 ;  /* 0x00008f0027607a23 */ /* 0x000fe40000010860 */
[C---:B------:R-:W-:Y:S03]  /*b5d0*/  FMUL.FTZ R39, R8.reuse, R183 ;  /* 0x000000b708277220 */ /* 0x040fe60000410000 */
[----:B------:R-:W-:Y:S01]  /*b5e0*/  MOV R183, R82 ;  /* 0x0000005200b77202 */ /* 0x000fe20000000f00 */
[C---:B------:R-:W-:Y:S01]  /*b5f0*/  FMUL.FTZ R54, R8.reuse, R190 ;  /* 0x000000be08367220 */ /* 0x040fe20000410000 */
[----:B-1----:R-:W-:Y:S01]  /*b600*/  F2FP.PACK_AB R82, R229, R232 ;  /* 0x000000e8e552723e */ /* 0x002fe200000000ff */
        /* <DEDUP_REMOVED lines=8> */
[----:B------:R-:W-:Y:S01]  /*b690*/  FFMA.FTZ R136, R10, R170, R14 ;  /* 0x000000aa0a887223 */ /* 0x000fe2000001000e */
[----:B------:R-:W-:Y:S01]  /*b6a0*/  MOV R166, R185 ;  /* 0x000000b900a67202 */ /* 0x000fe20000000f00 */
[C---:B------:R-:W-:Y:S01]  /*b6b0*/  FMUL.FTZ R10, R69.reuse, R138 ;  /* 0x0000008a450a7220 */ /* 0x040fe20000410000 */
[----:B------:R-:W-:Y:S01]  /*b6c0*/  MOV R185, R80 ;  /* 0x0000005000b97202 */ /* 0x000fe20000000f00 */
[----:B------:R-:W-:Y:S01]  /*b6d0*/  FMUL.FTZ R26, R69, R146 ;  /* 0x00000092451a7220 */ /* 0x000fe20000410000 */
[----:B------:R-:W-:Y:S01]  /*b6e0*/  F2FP.PACK_AB R80, R239, R14 ;  /* 0x0000000eef50723e */ /* 0x000fe200000000ff */
[C---:B------:R-:W-:Y:S01]  /*b6f0*/  FMUL.FTZ R14, R69.reuse, R134 ;  /* 0x00000086450e7220 */ /* 0x040fe20000410000 */
[----:B------:R-:W-:Y:S01]  /*b700*/  MUFU.EX2 R138, R185 ;  /* 0x000000b9008a7308 */ /* 0x000fe20000000800 */
[C---:B------:R-:W-:Y:S01]  /*b710*/  FMUL.FTZ R30, R69.reuse, R142 ;  /* 0x0000008e451e7220 */ /* 0x040fe20000410000 */
[----:B------:R-:W-:Y:S01]  /*b720*/  MOV R170, R184 ;  /* 0x000000b800aa7202 */ /* 0x000fe20000000f00 */
[C---:B------:R-:W-:Y:S01]  /*b730*/  FMUL.FTZ R31, R69.reuse, R143 ;  /* 0x0000008f451f7220 */ /* 0x040fe20000410000 */
[----:B------:R-:W-:Y:S01]  /*b740*/  MOV R184, R168 ;  /* 0x000000a800b87202 */ /* 0x000fe20000000f00 */
[C---:B------:R-:W-:Y:S04]  /*b750*/  HMMA.16816.F32 R8, R80.reuse, R76, R8 ;  /* 0x0000004c5008723c */ /* 0x040fe80000001808 */
[C---:B------:R-:W-:Y:S01]  /*b760*/  FMUL.FTZ R43, R69.reuse, R155 ;  /* 0x0000009b452b7220 */ /* 0x040fe20000410000 */
[----:B------:R1:W-:Y:S01]  /*b770*/  MUFU.EX2 R143, R86 ;  /* 0x00000056008f7308 */ /* 0x0003e20000000800 */
[C---:B------:R-:W-:Y:S01]  /*b780*/  FMUL.FTZ R46, R69.reuse, R150 ;  /* 0x00000096452e7220 */ /* 0x040fe20000410000 */
[----:B------:R-:W-:Y:S01]  /*b790*/  MOV R194, R193 ;  /* 0x000000c100c27202 */ /* 0x000fe20000000f00 */
[-C--:B------:R-:W-:Y:S04]  /*b7a0*/  HMMA.16816.F32 R12, R80, R78.reuse, R12 ;  /* 0x0000004e500c723c */ /* 0x080fe8000000180c */
[C---:B------:R-:W-:Y:S01]  /*b7b0*/  FMUL.FTZ R47, R69.reuse, R151 ;  /* 0x00000097452f7220 */ /* 0x040fe20000410000 */
[----:B------:R-:W-:Y:S01]  /*b7c0*/  MOV R193, R27 ;  /* 0x0000001b00c17202 */ /* 0x000fe20000000f00 */
[C---:B------:R-:W-:Y:S01]  /*b7d0*/  FMUL.FTZ R27, R69.reuse, R147 ;  /* 0x00000093451b7220 */ /* 0x040fe20000410000 */
[----:B------:R-:W-:Y:S01]  /*b7e0*/  MUFU.EX2 R142, R187 ;  /* 0x000000bb008e7308 */ /* 0x000fe20000000800 */
[C---:B------:R-:W-:Y:S01]  /*b7f0*/  HMMA.16816.F32 R16, R72.reuse, R78, R16 ;  /* 0x0000004e4810723c */ /* 0x040fe20000001810 */
[----:B------:R-:W2:Y:S03]  /*b800*/  LDSM.16.MT88.4 R76, [R250+0x8000] ;  /* 0x00800000fa4c783b */ /* 0x000ea60000004200 */
[C---:B------:R-:W-:Y:S01]  /*b810*/  FMUL.FTZ R59, R69.reuse, R159 ;  /* 0x0000009f453b7220 */ /* 0x040fe20000410000 */
[----:B------:R-:W-:Y:S01]  /*b820*/  MOV R195, R189 ;  /* 0x000000bd00c37202 */ /* 0x000fe20000000f00 */
[C---:B------:R-:W-:Y:S01]  /*b830*/  FMUL.FTZ R62, R69.reuse, R162 ;  /* 0x000000a2453e7220 */ /* 0x040fe20000410000 */
[----:B------:R-:W-:Y:S01]  /*b840*/  MOV R189, R42 ;  /* 0x0000002a00bd7202 */ /* 0x000fe20000000f00 */
[----:B------:R-:W-:Y:S01]  /*b850*/  FMUL.FTZ R42, R69, R154 ;  /* 0x0000009a452a7220 */ /* 0x000fe20000410000 */
[----:B------:R-:W-:Y:S03]  /*b860*/  MUFU.EX2 R150, R92 ;  /* 0x0000005c00967308 */ /* 0x000fe60000000800 */
[----:B------:R-:W-:Y:S01]  /*b870*/  FADD.FTZ R239, R239, R136 ;  /* 0x00000088efef7221 */ /* 0x000fe20000010000 */
[----:B-1----:R-:W-:Y:S01]  /*b880*/  LDSM.16.MT88.4 R84, [R252+0x8800] ;  /* 0x00880000fc54783b */ /* 0x002fe20000004200 */
[----:B------:R-:W-:Y:S01]  /*b890*/  MOV R168, R63 ;  /* 0x0000003f00a87202 */ /* 0x000fe20000000f00 */
[----:B------:R-:W-:Y:S02]  /*b8a0*/  FMUL.FTZ R63, R69, R163 ;  /* 0x000000a3453f7220 */ /* 0x000fe40000410000 */
[----:B------:R-:W-:Y:S02]  /*b8b0*/  FADD.FTZ R232, R232, R239 ;  /* 0x000000efe8e87221 */ /* 0x000fe40000010000 */
[----:B------:R-:W-:Y:S02]  /*b8c0*/  MUFU.EX2 R136, R93 ;  /* 0x0000005d00887308 */ /* 0x000fe40000000800 */
[----:B------:R-:W-:Y:S08]  /*b8d0*/  FADD.FTZ R229, R229, R232 ;  /* 0x000000e8e5e57221 */ /* 0x000ff00000010000 */
[----:B------:R-:W-:Y:S10]  /*b8e0*/  MUFU.EX2 R178, R178 ;  /* 0x000000b200b27308 */ /* 0x000ff40000000800 */
[----:B------:R-:W-:Y:S01]  /*b8f0*/  MUFU.EX2 R177, R177 ;  /* 0x000000b100b17308 */ /* 0x000fe20000000800 */
[-C--:B--2---:R-:W-:Y:S08]  /*b900*/  HMMA.16816.F32 R20, R72, R76.reuse, R20 ;  /* 0x0000004c4814723c */ /* 0x084ff00000001814 */
[C---:B------:R-:W-:Y:S01]  /*b910*/  HMMA.16816.F32 R24, R80.reuse, R76, R24 ;  /* 0x0000004c5018723c */ /* 0x040fe20000001818 */
[----:B------:R-:W-:Y:S07]  /*b920*/  MUFU.EX2 R174, R174 ;  /* 0x000000ae00ae7308 */ /* 0x000fee0000000800 */
[-C--:B------:R-:W-:Y:S03]  /*b930*/  HMMA.16816.F32 R28, R80, R78.reuse, R28 ;  /* 0x0000004e501c723c */ /* 0x080fe6000000181c */
[----:B------:R-:W-:Y:S05]  /*b940*/  MUFU.EX2 R169, R169 ;  /* 0x000000a900a97308 */ /* 0x000fea0000000800 */
[C---:B------:R-:W-:Y:S01]  /*b950*/  HMMA.16816.F32 R32, R72.reuse, R78, R32 ;  /* 0x0000004e4820723c */ /* 0x040fe20000001820 */
[----:B------:R-:W1:Y:S04]  /*b960*/  LDSM.16.MT88.4 R76, [R249+0x8000] ;  /* 0x00800000f94c783b */ /* 0x000e680000004200 */
[----:B------:R-:W-:Y:S10]  /*b970*/  MUFU.EX2 R168, R168 ;  /* 0x000000a800a87308 */ /* 0x000ff40000000800 */
[----:B------:R-:W-:Y:S10]  /*b980*/  MUFU.EX2 R176, R176 ;  /* 0x000000b000b07308 */ /* 0x000ff40000000800 */
[----:B------:R-:W2:Y:S10]  /*b990*/  MUFU.EX2 R171, R171 ;  /* 0x000000ab00ab7308 */ /* 0x000eb40000000800 */
[----:B------:R-:W-:Y:S01]  /*b9a0*/  MUFU.EX2 R170, R170 ;  /* 0x000000aa00aa7308 */ /* 0x000fe20000000800 */
[-C--:B-1----:R-:W-:Y:S09]  /*b9b0*/  HMMA.16816.F32 R36, R72, R76.reuse, R36 ;  /* 0x0000004c4824723c */ /* 0x082ff20000001824 */
[----:B------:R-:W-:Y:S01]  /*b9c0*/  MUFU.EX2 R166, R166 ;  /* 0x000000a600a67308 */ /* 0x000fe20000000800 */
[C---:B------:R-:W-:Y:S09]  /*b9d0*/  HMMA.16816.F32 R40, R80.reuse, R76, R40 ;  /* 0x0000004c5028723c */ /* 0x040ff20000001828 */
[----:B------:R-:W-:Y:S01]  /*b9e0*/  MUFU.EX2 R163, R137 ;  /* 0x0000008900a37308 */ /* 0x000fe20000000800 */
[-C--:B------:R-:W-:Y:S08]  /*b9f0*/  HMMA.16816.F32 R44, R80, R78.reuse, R44 ;  /* 0x0000004e502c723c */ /* 0x080ff0000000182c */
[C---:B------:R-:W-:Y:S01]  /*ba00*/  HMMA.16816.F32 R48, R72.reuse, R78, R48 ;  /* 0x0000004e4830723c */ /* 0x040fe20000001830 */
[----:B------:R-:W1:Y:S01]  /*ba10*/  LDSM.16.MT88.4 R76, [R248+0x8000] ;  /* 0x00800000f84c783b */ /* 0x000e620000004200 */
[----:B------:R3:W-:Y:S10]  /*ba20*/  MUFU.EX2 R137, R94 ;  /* 0x0000005e00897308 */ /* 0x0007f40000000800 */
[----:B------:R-:W-:Y:S10]  /*ba30*/  MUFU.EX2 R161, R194 ;  /* 0x000000c200a17308 */ /* 0x000ff40000000800 */
[----:B------:R5:W-:Y:S01]  /*ba40*/  MUFU.EX2 R160, R243 ;  /* 0x000000f300a07308 */ /* 0x000be20000000800 */
[----:B---3--:R-:W-:Y:S09]  /*ba50*/  LDSM.16.MT88.4 R92, [R249+0x9000] ;  /* 0x00900000f95c783b */ /* 0x008ff20000004200 */
[----:B------:R-:W-:Y:S01]  /*ba60*/  MUFU.EX2 R96, R96 ;  /* 0x0000006000607308 */ /* 0x000fe20000000800 */
[-C--:B-1----:R-:W-:Y:S09]  /*ba70*/  HMMA.16816.F32 R52, R72, R76.reuse, R52 ;  /* 0x0000004c4834723c */ /* 0x082ff20000001834 */
[----:B------:R-:W-:Y:S03]  /*ba80*/  MUFU.EX2 R167, R167 ;  /* 0x000000a700a77308 */ /* 0x000fe60000000800 */
[----:B-----5:R-:W-:Y:S02]  /*ba90*/  MOV R243, R184 ;  /* 0x000000b800f37202 */ /* 0x020fe40000000f00 */
[----:B------:R-:W-:Y:S01]  /*baa0*/  LDSM.16.MT88.4 R184, [R249+0xb800] ;  /* 0x00b80000f9b8783b */ /* 0x000fe20000004200 */
[C---:B------:R-:W-:Y:S04]  /*bab0*/  HMMA.16816.F32 R56, R80.reuse, R76, R56 ;  /* 0x0000004c5038723c */ /* 0x040fe80000001838 */
[----:B------:R-:W1:Y:S01]  /*bac0*/  MUFU.EX2 R164, R164 ;  /* 0x000000a400a47308 */ /* 0x000e620000000800 */
[----:B------:R-:W-:Y:S02]  /*bad0*/  IADD3 R243, R243, -0x1, RZ ;  /* 0xfffffffff3f37810 */ /* 0x000fe40007ffe0ff */
[C---:B--2---:R-:W-:Y:S01]  /*bae0*/  F2FP.PACK_AB R76, R171.reuse, R176 ;  /* 0x000000b0ab4c723e */ /* 0x044fe200000000ff */
[-C--:B------:R-:W-:Y:S01]  /*baf0*/  HMMA.16816.F32 R60, R80, R78.reuse, R60 ;  /* 0x0000004e503c723c */ /* 0x080fe2000000183c */
[----:B------:R-:W2:Y:S03]  /*bb00*/  LDSM.16.MT88.4 R80, [R250+0x8800] ;  /* 0x00880000fa50783b */ /* 0x000ea60000004200 */
[----:B------:R-:W-:Y:S02]  /*bb10*/  FADD.FTZ R176, R176, R229 ;  /* 0x000000e5b0b07221 */ /* 0x000fe40000010000 */
[----:B------:R-:W3:Y:S02]  /*bb20*/  MUFU.EX2 R175, R175 ;  /* 0x000000af00af7308 */ /* 0x000ee40000000800 */
[----:B------:R-:W-:Y:S04]  /*bb30*/  HMMA.16816.F32 R64, R72, R78, R64 ;  /* 0x0000004e4840723c */ /* 0x000fe80000001840 */
[----:B------:R-:W-:Y:S04]  /*bb40*/  FADD.FTZ R171, R171, R176 ;  /* 0x000000b0abab7221 */ /* 0x000fe80000010000 */
[----:B------:R-:W5:Y:S01]  /*bb50*/  MUFU.EX2 R162, R195 ;  /* 0x000000c300a27308 */ /* 0x000f620000000800 */
[----:B------:R-:W-:Y:S03]  /*bb60*/  F2FP.PACK_AB R72, R178, R179 ;  /* 0x000000b3b248723e */ /* 0x000fe600000000ff */
[----:B----4-:R-:W-:Y:S01]  /*bb70*/  FFMA.FTZ R134, R69, R132, R133 ;  /* 0x0000008445867223 */ /* 0x010fe20000010085 */
[----:B------:R-:W-:Y:S03]  /*bb80*/  F2FP.PACK_AB R73, R174, R177 ;  /* 0x000000b1ae49723e */ /* 0x000fe600000000ff */
[----:B------:R-:W-:Y:S01]  /*bb90*/  FADD.FTZ R241, R241, R134 ;  /* 0x00000086f1f17221 */ /* 0x000fe20000010000 */
[----:B------:R-:W-:Y:S02]  /*bba0*/  F2FP.PACK_AB R74, R168, R169 ;  /* 0x000000a9a84a723e */ /* 0x000fe400000000ff */
[----:B-1----:R-:W-:Y:S01]  /*bbb0*/  F2FP.PACK_AB R75, R164, R167 ;  /* 0x000000a7a44b723e */ /* 0x002fe200000000ff */
[----:B------:R-:W-:Y:S01]  /*bbc0*/  FADD.FTZ R180, R172, R241 ;  /* 0x000000f1acb47221 */ /* 0x000fe20000010000 */
[----:B------:R-:W-:Y:S01]  /*bbd0*/  F2FP.PACK_AB R78, R163, R166 ;  /* 0x000000a6a34e723e */ /* 0x000fe200000000ff */
[----:B------:R-:W-:Y:S01]  /*bbe0*/  FADD.FTZ R166, R166, R171 ;  /* 0x000000aba6a67221 */ /* 0x000fe20000010000 */
[----:B------:R-:W-:Y:S01]  /*bbf0*/  MUFU.EX2 R70, R70 ;  /* 0x0000004600467308 */ /* 0x000fe20000000800 */
[C---:B---3--:R-:W-:Y:S01]  /*bc00*/  F2FP.PACK_AB R77, R170.reuse, R175 ;  /* 0x000000afaa4d723e */ /* 0x048fe200000000ff */
[----:B------:R-:W-:Y:S01]  /*bc10*/  FADD.FTZ R180, R173, R180 ;  /* 0x000000b4adb47221 */ /* 0x000fe20000010000 */
[-C--:B------:R-:W-:Y:S03]  /*bc20*/  HMMA.16816.F32 R4, R72, R84.reuse, R4 ;  /* 0x000000544804723c */ /* 0x080fe60000001804 */
[----:B------:R-:W-:Y:S02]  /*bc30*/  FADD.FTZ R175, R175, R180 ;  /* 0x000000b4afaf7221 */ /* 0x000fe40000010000 */
[----:B------:R-:W-:Y:S02]  /*bc40*/  FADD.FTZ R163, R163, R166 ;  /* 0x000000a6a3a37221 */ /* 0x000fe40000010000 */
[----:B------:R-:W-:Y:S01]  /*bc50*/  FADD.FTZ R170, R170, R175 ;  /* 0x000000afaaaa7221 */ /* 0x000fe20000010000 */
[C---:B-----5:R-:W-:Y:S01]  /*bc60*/  F2FP.PACK_AB R79, R162.reuse, R165 ;  /* 0x000000a5a24f723e */ /* 0x060fe200000000ff */
[----:B------:R-:W-:Y:S03]  /*bc70*/  MUFU.EX2 R155, R191 ;  /* 0x000000bf009b7308 */ /* 0x000fe60000000800 */
[----:B------:R-:W-:Y:S03]  /*bc80*/  FADD.FTZ R165, R165, R170 ;  /* 0x000000aaa5a57221 */ /* 0x000fe60000010000 */
[C---:B------:R-:W-:Y:S04]  /*bc90*/  HMMA.16816.F32 R8, R76.reuse, R84, R8 ;  /* 0x000000544c08723c */ /* 0x040fe80000001808 */
[----:B------:R-:W-:Y:S01]  /*bca0*/  FADD.FTZ R162, R162, R165 ;  /* 0x000000a5a2a27221 */ /* 0x000fe20000010000 */
[----:B------:R-:W-:Y:S03]  /*bcb0*/  MUFU.EX2 R154, R190 ;  /* 0x000000be009a7308 */ /* 0x000fe60000000800 */
[-C--:B------:R-:W-:Y:S07]  /*bcc0*/  HMMA.16816.F32 R12, R76, R86.reuse, R12 ;  /* 0x000000564c0c723c */ /* 0x080fee000000180c */
[----:B------:R-:W-:Y:S01]  /*bcd0*/  MUFU.EX2 R152, R183 ;  /* 0x000000b700987308 */ /* 0x000fe20000000800 */
[C---:B------:R-:W-:Y:S01]  /*bce0*/  HMMA.16816.F32 R16, R72.reuse, R86, R16 ;  /* 0x000000564810723c */ /* 0x040fe20000001810 */
[----:B------:R-:W1:Y:S07]  /*bcf0*/  LDSM.16.MT88.4 R84, [R249+0x8800] ;  /* 0x00880000f954783b */ /* 0x000e6e0000004200 */
[-C--:B--2---:R-:W-:Y:S01]  /*bd00*/  HMMA.16816.F32 R20, R72, R80.reuse, R20 ;  /* 0x000000504814723c */ /* 0x084fe20000001814 */
[----:B------:R-:W2:Y:S07]  /*bd10*/  MUFU.EX2 R147, R182 ;  /* 0x000000b600937308 */ /* 0x000eae0000000800 */
[C---:B------:R-:W-:Y:S03]  /*bd20*/  HMMA.16816.F32 R24, R76.reuse, R80, R24 ;  /* 0x000000504c18723c */ /* 0x040fe60000001818 */
[----:B------:R-:W-:Y:S05]  /*bd30*/  MUFU.EX2 R153, R193 ;  /* 0x000000c100997308 */ /* 0x000fea0000000800 */
[-C--:B------:R-:W-:Y:S05]  /*bd40*/  HMMA.16816.F32 R28, R76, R82.reuse, R28 ;  /* 0x000000524c1c723c */ /* 0x080fea000000181c */
[----:B------:R-:W3:Y:S03]  /*bd50*/  MUFU.EX2 R146, R192 ;  /* 0x000000c000927308 */ /* 0x000ee60000000800 */
[C---:B------:R-:W-:Y:S01]  /*bd60*/  HMMA.16816.F32 R32, R72.reuse, R82, R32 ;  /* 0x000000524820723c */ /* 0x040fe20000001820 */
[----:B------:R-:W4:Y:S06]  /*bd70*/  LDSM.16.MT88.4 R80, [R248+0x8800] ;  /* 0x00880000f850783b */ /* 0x000f2c0000004200 */
[----:B------:R-:W-:Y:S01]  /*bd80*/  MUFU.EX2 R140, R189 ;  /* 0x000000bd008c7308 */ /* 0x000fe20000000800 */
[-C--:B-1----:R-:W-:Y:S08]  /*bd90*/  HMMA.16816.F32 R36, R72, R84.reuse, R36 ;  /* 0x000000544824723c */ /* 0x082ff00000001824 */
[C---:B------:R-:W-:Y:S01]  /*bda0*/  HMMA.16816.F32 R40, R76.reuse, R84, R40 ;  /* 0x000000544c28723c */ /* 0x040fe20000001828 */
[----:B------:R1:W5:Y:S07]  /*bdb0*/  MUFU.EX2 R139, R201 ;  /* 0x000000c9008b7308 */ /* 0x00036e0000000800 */
[-C--:B------:R-:W-:Y:S03]  /*bdc0*/  HMMA.16816.F32 R44, R76, R86.reuse, R44 ;  /* 0x000000564c2c723c */ /* 0x080fe6000000182c */
[----:B------:R-:W2:Y:S05]  /*bdd0*/  MUFU.EX2 R145, R188 ;  /* 0x000000bc00917308 */ /* 0x000eaa0000000800 */
[C---:B------:R-:W-:Y:S01]  /*bde0*/  HMMA.16816.F32 R48, R72.reuse, R86, R48 ;  /* 0x000000564830723c */ /* 0x040fe20000001830 */
[----:B------:R-:W5:Y:S04]  /*bdf0*/  LDSM.16.MT88.4 R84, [R252+0x9000] ;  /* 0x00900000fc54783b */ /* 0x000f680000004200 */
[----:B------:R-:W-:Y:S03]  /*be00*/  MUFU.EX2 R69, R242 ;  /* 0x000000f200457308 */ /* 0x000fe60000000800 */
[-C--:B----4-:R-:W-:Y:S04]  /*be10*/  HMMA.16816.F32 R52, R72, R80.reuse, R52 ;  /* 0x000000504834723c */ /* 0x090fe80000001834 */
[----:B-1----:R-:W-:Y:S03]  /*be20*/  MOV R201, R68 ;  /* 0x0000004400c97202 */ /* 0x002fe60000000f00 */
[----:B------:R-:W-:Y:S01]  /*be30*/  MUFU.EX2 R132, R240 ;  /* 0x000000f000847308 */ /* 0x000fe20000000800 */
[C---:B------:R-:W-:Y:S07]  /*be40*/  HMMA.16816.F32 R56, R76.reuse, R80, R56 ;  /* 0x000000504c38723c */ /* 0x040fee0000001838 */
[----:B------:R-:W-:Y:S01]  /*be50*/  FADD.FTZ R80, R88, R181 ;  /* 0x000000b558507221 */ /* 0x000fe20000010000 */
[-C--:B------:R-:W-:Y:S01]  /*be60*/  HMMA.16816.F32 R60, R76, R82.reuse, R60 ;  /* 0x000000524c3c723c */ /* 0x080fe2000000183c */
[----:B------:R-:W1:Y:S03]  /*be70*/  MUFU.EX2 R133, R238 ;  /* 0x000000ee00857308 */ /* 0x000e660000000800 */
[----:B------:R-:W-:Y:S02]  /*be80*/  FADD.FTZ R81, R89, R158 ;  /* 0x0000009e59517221 */ /* 0x000fe40000010000 */
[----:B------:R-:W4:Y:S01]  /*be90*/  LDSM.16.MT88.4 R88, [R250+0x9000] ;  /* 0x00900000fa58783b */ /* 0x000f220000004200 */
[----:B------:R-:W-:Y:S01]  /*bea0*/  FADD.FTZ R172, R233, R80 ;  /* 0x00000050e9ac7221 */ /* 0x000fe20000010000 */
[----:B------:R-:W-:Y:S03]  /*beb0*/  HMMA.16816.F32 R64, R72, R82, R64 ;  /* 0x000000524840723c */ /* 0x000fe60000001840 */
[----:B------:R-:W1:Y:S01]  /*bec0*/  MUFU.EX2 R134, R237 ;  /* 0x000000ed00867308 */ /* 0x000e620000000800 */
[----:B--2---:R-:W-:Y:S01]  /*bed0*/  F2FP.PACK_AB R76, R147, R152 ;  /* 0x00000098934c723e */ /* 0x004fe200000000ff */
[----:B------:R-:W-:Y:S01]  /*bee0*/  FADD.FTZ R230, R230, R81 ;  /* 0x00000051e6e67221 */ /* 0x000fe20000010000 */
[----:B---3--:R-:W-:Y:S01]  /*bef0*/  F2FP.PACK_AB R77, R146, R153 ;  /* 0x00000099924d723e */ /* 0x008fe200000000ff */
[----:B------:R-:W2:Y:S01]  /*bf00*/  LDSM.16.MT88.4 R80, [R248+0x9000] ;  /* 0x00900000f850783b */ /* 0x000ea20000004200 */
[----:B------:R-:W-:Y:S01]  /*bf10*/  F2FP.PACK_AB R72, R160, R161 ;  /* 0x000000a1a048723e */ /* 0x000fe200000000ff */
[----:B------:R-:W-:Y:S03]  /*bf20*/  FADD.FTZ R179, R179, R172 ;  /* 0x000000acb3b37221 */ /* 0x000fe60000010000 */
[----:B------:R-:W-:Y:S01]  /*bf30*/  F2FP.PACK_AB R73, R154, R155 ;  /* 0x0000009b9a49723e */ /* 0x000fe200000000ff */
[----:B------:R-:W-:Y:S01]  /*bf40*/  FADD.FTZ R178, R178, R179 ;  /* 0x000000b3b2b27221 */ /* 0x000fe20000010000 */
[----:B------:R-:W-:Y:S01]  /*bf50*/  F2FP.PACK_AB R74, R143, R144 ;  /* 0x000000908f4a723e */ /* 0x000fe200000000ff */
[----:B------:R-:W-:Y:S01]  /*bf60*/  FADD.FTZ R177, R177, R230 ;  /* 0x000000e6b1b17221 */ /* 0x000fe20000010000 */
[----:B------:R-:W-:Y:S01]  /*bf70*/  F2FP.PACK_AB R75, R141, R142 ;  /* 0x0000008e8d4b723e */ /* 0x000fe200000000ff */
[----:B------:R-:W-:Y:S01]  /*bf80*/  FADD.FTZ R169, R169, R178 ;  /* 0x000000b2a9a97221 */ /* 0x000fe20000010000 */
[----:B-----5:R-:W-:Y:S01]  /*bf90*/  F2FP.PACK_AB R78, R139, R140 ;  /* 0x0000008c8b4e723e */ /* 0x020fe200000000ff */
[----:B------:R-:W-:Y:S01]  /*bfa0*/  FADD.FTZ R174, R174, R177 ;  /* 0x000000b1aeae7221 */ /* 0x000fe20000010000 */
[----:B------:R-:W-:Y:S01]  /*bfb0*/  F2FP.PACK_AB R79, R138, R145 ;  /* 0x000000918a4f723e */ /* 0x000fe200000000ff */
[----:B------:R-:W-:Y:S01]  /*bfc0*/  LDSM.16.MT88.4 R176, [R250+0xb800] ;  /* 0x00b80000fab0783b */ /* 0x000fe20000004200 */
[----:B------:R-:W-:Y:S01]  /*bfd0*/  FADD.FTZ R168, R168, R169 ;  /* 0x000000a9a8a87221 */ /* 0x000fe20000010000 */
[-C--:B------:R-:W-:Y:S01]  /*bfe0*/  HMMA.16816.F32 R4, R72, R84.reuse, R4 ;  /* 0x000000544804723c */ /* 0x080fe20000001804 */
[----:B------:R-:W3:Y:S02]  /*bff0*/  MUFU.EX2 R130, R130 ;  /* 0x0000008200827308 */ /* 0x000ee40000000800 */
[----:B------:R-:W-:Y:S02]  /*c000*/  FADD.FTZ R161, R161, R168 ;  /* 0x000000a8a1a17221 */ /* 0x000fe40000010000 */
[----:B------:R-:W-:Y:S01]  /*c010*/  FADD.FTZ R167, R167, R174 ;  /* 0x000000aea7a77221 */ /* 0x000fe20000010000 */
[----:B------:R-:W-:Y:S01]  /*c020*/  LDSM.16.MT88.4 R168, [R252+0xb800] ;  /* 0x00b80000fca8783b */ /* 0x000fe20000004200 */
[----:B------:R-:W-:Y:S01]  /*c030*/  FADD.FTZ R152, R152, R163 ;  /* 0x000000a398987221 */ /* 0x000fe20000010000 */
[C---:B------:R-:W-:Y:S03]  /*c040*/  HMMA.16816.F32 R8, R76.reuse, R84, R8 ;  /* 0x000000544c08723c */ /* 0x040fe60000001808 */
[----:B------:R-:W5:Y:S01]  /*c050*/  MUFU.EX2 R129, R129 ;  /* 0x0000008100817308 */ /* 0x000f620000000800 */
[----:B------:R-:W-:Y:S02]  /*c060*/  FADD.FTZ R164, R164, R167 ;  /* 0x000000a7a4a47221 */ /* 0x000fe40000010000 */
[----:B------:R-:W-:Y:S02]  /*c070*/  FADD.FTZ R147, R147, R152 ;  /* 0x0000009893937221 */ /* 0x000fe40000010000 */
[-C--:B------:R-:W-:Y:S04]  /*c080*/  HMMA.16816.F32 R12, R76, R86.reuse, R12 ;  /* 0x000000564c0c723c */ /* 0x080fe8000000180c */
[----:B------:R-:W-:Y:S01]  /*c090*/  FADD.FTZ R155, R155, R164 ;  /* 0x000000a49b9b7221 */ /* 0x000fe20000010000 */
[----:B------:R-:W-:Y:S01]  /*c0a0*/  MUFU.EX2 R121, R121 ;  /* 0x0000007900797308 */ /* 0x000fe20000000800 */
[----:B------:R-:W-:Y:S02]  /*c0b0*/  FADD.FTZ R140, R140, R147 ;  /* 0x000000938c8c7221 */ /* 0x000fe40000010000 */
[C---:B------:R-:W-:Y:S01]  /*c0c0*/  HMMA.16816.F32 R16, R72.reuse, R86, R16 ;  /* 0x000000564810723c */ /* 0x040fe20000001810 */
[----:B------:R-:W1:Y:S03]  /*c0d0*/  LDSM.16.MT88.4 R84, [R252+0x9800] ;  /* 0x00980000fc54783b */ /* 0x000e660000004200 */
[----:B------:R-:W-:Y:S03]  /*c0e0*/  FADD.FTZ R155, R154, R155 ;  /* 0x0000009b9a9b7221 */ /* 0x000fe60000010000 */
[----:B------:R-:W-:Y:S01]  /*c0f0*/  MUFU.EX2 R123, R123 ;  /* 0x0000007b007b7308 */ /* 0x000fe20000000800 */
[-C--:B----4-:R-:W-:Y:S04]  /*c100*/  HMMA.16816.F32 R20, R72, R88.reuse, R20 ;  /* 0x000000584814723c */ /* 0x090fe80000001814 */
[----:B------:R-:W-:Y:S04]  /*c110*/  FADD.FTZ R142, R142, R155 ;  /* 0x0000009b8e8e7221 */ /* 0x000fe80000010000 */
[C---:B------:R-:W-:Y:S01]  /*c120*/  HMMA.16816.F32 R24, R76.reuse, R88, R24 ;  /* 0x000000584c18723c */ /* 0x040fe20000001818 */
[----:B------:R-:W-:Y:S03]  /*c130*/  MUFU.EX2 R116, R116 ;  /* 0x0000007400747308 */ /* 0x000fe60000000800 */
[----:B------:R-:W-:Y:S04]  /*c140*/  FADD.FTZ R141, R141, R142 ;  /* 0x0000008e8d8d7221 */ /* 0x000fe80000010000 */
[-C--:B------:R-:W-:Y:S03]  /*c150*/  HMMA.16816.F32 R28, R76, R90.reuse, R28 ;  /* 0x0000005a4c1c723c */ /* 0x080fe6000000181c */
[----:B------:R-:W-:Y:S05]  /*c160*/  MUFU.EX2 R115, R115 ;  /* 0x0000007300737308 */ /* 0x000fea0000000800 */
[C---:B------:R-:W-:Y:S01]  /*c170*/  HMMA.16816.F32 R32, R72.reuse, R90, R32 ;  /* 0x0000005a4820723c */ /* 0x040fe20000001820 */
[----:B------:R-:W4:Y:S04]  /*c180*/  LDSM.16.MT88.4 R88, [R250+0x9800] ;  /* 0x00980000fa58783b */ /* 0x000f280000004200 */
[----:B------:R-:W-:Y:S03]  /*c190*/  MUFU.EX2 R131, R131 ;  /* 0x0000008300837308 */ /* 0x000fe60000000800 */
[-C--:B------:R-:W-:Y:S07]  /*c1a0*/  HMMA.16816.F32 R36, R72, R92.reuse, R36 ;  /* 0x0000005c4824723c */ /* 0x080fee0000001824 */
[----:B------:R-:W1:Y:S01]  /*c1b0*/  MUFU.EX2 R120, R120 ;  /* 0x0000007800787308 */ /* 0x000e620000000800 */
[C---:B------:R-:W-:Y:S08]  /*c1c0*/  HMMA.16816.F32 R40, R76.reuse, R92, R40 ;  /* 0x0000005c4c28723c */ /* 0x040ff00000001828 */
[-C--:B------:R-:W-:Y:S01]  /*c1d0*/  HMMA.16816.F32 R44, R76, R94.reuse, R44 ;  /* 0x0000005e4c2c723c */ /* 0x080fe2000000182c */
[----:B------:R-:W-:Y:S07]  /*c1e0*/  MUFU.EX2 R127, R127 ;  /* 0x0000007f007f7308 */ /* 0x000fee0000000800 */
[C---:B------:R-:W-:Y:S01]  /*c1f0*/  HMMA.16816.F32 R48, R72.reuse, R94, R48 ;  /* 0x0000005e4830723c */ /* 0x040fe20000001830 */
[----:B------:R-:W4:Y:S02]  /*c200*/  LDSM.16.MT88.4 R92, [R249+0x9800] ;  /* 0x00980000f95c783b */ /* 0x000f240000004200 */
[----:B------:R-:W1:Y:S05]  /*c210*/  MUFU.EX2 R118, R118 ;  /* 0x0000007600767308 */ /* 0x000e6a0000000800 */
[-C--:B--2---:R-:W-:Y:S05]  /*c220*/  HMMA.16816.F32 R52, R72, R80.reuse, R52 ;  /* 0x000000504834723c */ /* 0x084fea0000001834 */
[----:B------:R-:W-:Y:S03]  /*c230*/  MUFU.EX2 R119, R119 ;  /* 0x0000007700777308 */ /* 0x000fe60000000800 */
[C---:B------:R-:W-:Y:S07]  /*c240*/  HMMA.16816.F32 R56, R76.reuse, R80, R56 ;  /* 0x000000504c38723c */ /* 0x040fee0000001838 */
[----:B------:R-:W2:Y:S01]  /*c250*/  MUFU.EX2 R114, R114 ;  /* 0x0000007200727308 */ /* 0x000ea20000000800 */
[-C--:B------:R-:W-:Y:S07]  /*c260*/  HMMA.16816.F32 R60, R76, R82.reuse, R60 ;  /* 0x000000524c3c723c */ /* 0x080fee000000183c */
[----:B-1----:R-:W-:Y:S01]  /*c270*/  F2FP.PACK_AB R76, R133, R132 ;  /* 0x00000084854c723e */ /* 0x002fe200000000ff */
[----:B------:R-:W-:Y:S01]  /*c280*/  HMMA.16816.F32 R64, R72, R82, R64 ;  /* 0x000000524840723c */ /* 0x000fe20000001840 */
[----:B------:R-:W1:Y:S01]  /*c290*/  LDSM.16.MT88.4 R80, [R248+0x9800] ;  /* 0x00980000f850783b */ /* 0x000e620000004200 */
[----:B------:R-:W1:Y:S02]  /*c2a0*/  MUFU.EX2 R113, R113 ;  /* 0x0000007100717308 */ /* 0x000e640000000800 */
[----:B------:R-:W-:Y:S02]  /*c2b0*/  F2FP.PACK_AB R77, R135, R134 ;  /* 0x00000086874d723e */ /* 0x000fe400000000ff */
[----:B---3--:R-:W-:Y:S02]  /*c2c0*/  F2FP.PACK_AB R78, R130, R137 ;  /* 0x00000089824e723e */ /* 0x008fe400000000ff */
[----:B------:R-:W-:Y:S04]  /*c2d0*/  F2FP.PACK_AB R72, R117, R128 ;  /* 0x000000807548723e */ /* 0x000fe800000000ff */
[----:B------:R-:W-:Y:S01]  /*c2e0*/  F2FP.PACK_AB R73, R109, R126 ;  /* 0x0000007e6d49723e */ /* 0x000fe200000000ff */
[----:B------:R-:W-:Y:S01]  /*c2f0*/  MUFU.EX2 R151, R236 ;  /* 0x000000ec00977308 */ /* 0x000fe20000000800 */
[----:B------:R-:W-:Y:S01]  /*c300*/  F2FP.PACK_AB R74, R105, R112 ;  /* 0x00000070694a723e */ /* 0x000fe200000000ff */
[----:B------:R-:W-:Y:S01]  /*c310*/  FADD.FTZ R126, R126, R141 ;  /* 0x0000008d7e7e7221 */ /* 0x000fe20000010000 */
[----:B------:R-:W-:Y:S02]  /*c320*/  F2FP.PACK_AB R75, R69, R110 ;  /* 0x0000006e454b723e */ /* 0x000fe400000000ff */
[----:B-----5:R-:W-:Y:S01]  /*c330*/  F2FP.PACK_AB R79, R129, R136 ;  /* 0x00000088814f723e */ /* 0x020fe200000000ff */
[----:B------:R-:W-:Y:S04]  /*c340*/  FADD.FTZ R109, R109, R126 ;  /* 0x0000007e6d6d7221 */ /* 0x000fe80000010000 */
[-C--:B------:R-:W-:Y:S01]  /*c350*/  HMMA.16816.F32 R4, R72, R84.reuse, R4 ;  /* 0x000000544804723c */ /* 0x080fe20000001804 */
[----:B------:R-:W-:Y:S02]  /*c360*/  MUFU.EX2 R156, R235 ;  /* 0x000000eb009c7308 */ /* 0x000fe40000000800 */
[----:B------:R-:W-:Y:S04]  /*c370*/  FADD.FTZ R110, R110, R109 ;  /* 0x0000006d6e6e7221 */ /* 0x000fe80000010000 */
[----:B------:R-:W-:Y:S01]  /*c380*/  FADD.FTZ R69, R69, R110 ;  /* 0x0000006e45457221 */ /* 0x000fe20000010000 */
[C---:B------:R-:W-:Y:S03]  /*c390*/  HMMA.16816.F32 R8, R76.reuse, R84, R8 ;  /* 0x000000544c08723c */ /* 0x040fe60000001808 */
[----:B------:R-:W-:Y:S05]  /*c3a0*/  MUFU.EX2 R157, R234 ;  /* 0x000000ea009d7308 */ /* 0x000fea0000000800 */
[-C--:B------:R-:W-:Y:S05]  /*c3b0*/  HMMA.16816.F32 R12, R76, R86.reuse, R12 ;  /* 0x000000564c0c723c */ /* 0x080fea000000180c */
[----:B------:R-:W-:Y:S03]  /*c3c0*/  MUFU.EX2 R158, R231 ;  /* 0x000000e7009e7308 */ /* 0x000fe60000000800 */
[C---:B------:R-:W-:Y:S01]  /*c3d0*/  HMMA.16816.F32 R16, R72.reuse, R86, R16 ;  /* 0x000000564810723c */ /* 0x040fe20000001810 */
[----:B------:R-:W3:Y:S06]  /*c3e0*/  LDSM.16.MT88.4 R84, [R252+0xa000] ;  /* 0x00a00000fc54783b */ /* 0x000eec0000004200 */
[----:B------:R-:W-:Y:S01]  /*c3f0*/  MUFU.EX2 R159, R228 ;  /* 0x000000e4009f7308 */ /* 0x000fe20000000800 */
[-C--:B----4-:R-:W-:Y:S08]  /*c400*/  HMMA.16816.F32 R20, R72, R88.reuse, R20 ;  /* 0x000000584814723c */ /* 0x090ff00000001814 */
[C---:B------:R-:W-:Y:S01]  /*c410*/  HMMA.16816.F32 R24, R76.reuse, R88, R24 ;  /* 0x000000584c18723c */ /* 0x040fe20000001818 */
[----:B------:R-:W-:Y:S07]  /*c420*/  MUFU.EX2 R188, R227 ;  /* 0x000000e300bc7308 */ /* 0x000fee0000000800 */
[-C--:B------:R-:W-:Y:S03]  /*c430*/  HMMA.16816.F32 R28, R76, R90.reuse, R28 ;  /* 0x0000005a4c1c723c */ /* 0x080fe6000000181c */
[----:B------:R-:W-:Y:S05]  /*c440*/  MUFU.EX2 R189, R226 ;  /* 0x000000e200bd7308 */ /* 0x000fea0000000800 */
[C---:B------:R-:W-:Y:S01]  /*c450*/  HMMA.16816.F32 R32, R72.reuse, R90, R32 ;  /* 0x0000005a4820723c */ /* 0x040fe20000001820 */
[----:B------:R-:W4:Y:S04]  /*c460*/  LDSM.16.MT88.4 R88, [R250+0xa000] ;  /* 0x00a00000fa58783b */ /* 0x000f280000004200 */
[----:B------:R-:W-:Y:S03]  /*c470*/  MUFU.EX2 R190, R225 ;  /* 0x000000e100be7308 */ /* 0x000fe60000000800 */
[-C--:B------:R-:W-:Y:S07]  /*c480*/  HMMA.16816.F32 R36, R72, R92.reuse, R36 ;  /* 0x0000005c4824723c */ /* 0x080fee0000001824 */
[----:B------:R-:W-:Y:S01]  /*c490*/  MUFU.EX2 R191, R224 ;  /* 0x000000e000bf7308 */ /* 0x000fe20000000800 */
[C---:B------:R-:W-:Y:S08]  /*c4a0*/  HMMA.16816.F32 R40, R76.reuse, R92, R40 ;  /* 0x0000005c4c28723c */ /* 0x040ff00000001828 */
[-C--:B------:R-:W-:Y:S01]  /*c4b0*/  HMMA.16816.F32 R44, R76, R94.reuse, R44 ;  /* 0x0000005e4c2c723c */ /* 0x080fe2000000182c */
[----:B------:R-:W5:Y:S07]  /*c4c0*/  MUFU.EX2 R210, R210 ;  /* 0x000000d200d27308 */ /* 0x000f6e0000000800 */
[C---:B------:R-:W-:Y:S01]  /*c4d0*/  HMMA.16816.F32 R48, R72.reuse, R94, R48 ;  /* 0x0000005e4830723c */ /* 0x040fe20000001830 */
[----:B------:R-:W3:Y:S02]  /*c4e0*/  LDSM.16.MT88.4 R92, [R249+0xa000] ;  /* 0x00a00000f95c783b */ /* 0x000ee40000004200 */
[----:B------:R-:W-:Y:S05]  /*c4f0*/  MUFU.EX2 R212, R212 ;  /* 0x000000d400d47308 */ /* 0x000fea0000000800 */
[-C--:B-1----:R-:W-:Y:S05]  /*c500*/  HMMA.16816.F32 R52, R72, R80.reuse, R52 ;  /* 0x000000504834723c */ /* 0x082fea0000001834 */
[----:B------:R-:W-:Y:S03]  /*c510*/  MUFU.EX2 R213, R213 ;  /* 0x000000d500d57308 */ /* 0x000fe60000000800 */
[C---:B------:R-:W-:Y:S07]  /*c520*/  HMMA.16816.F32 R56, R76.reuse, R80, R56 ;  /* 0x000000504c38723c */ /* 0x040fee0000001838 */
[----:B------:R-:W-:Y:S01]  /*c530*/  MUFU.EX2 R214, R214 ;  /* 0x000000d600d67308 */ /* 0x000fe20000000800 */
[-C--:B------:R-:W-:Y:S07]  /*c540*/  HMMA.16816.F32 R60, R76, R82.reuse, R60 ;  /* 0x000000524c3c723c */ /* 0x080fee000000183c */
[----:B------:R-:W-:Y:S01]  /*c550*/  F2FP.PACK_AB R76, R120, R131 ;  /* 0x00000083784c723e */ /* 0x000fe200000000ff */
[----:B------:R-:W-:Y:S01]  /*c560*/  HMMA.16816.F32 R64, R72, R82, R64 ;  /* 0x000000524840723c */ /* 0x000fe20000001840 */
[----:B------:R-:W1:Y:S01]  /*c570*/  LDSM.16.MT88.4 R80, [R248+0xa000] ;  /* 0x00a00000f850783b */ /* 0x000e620000004200 */
[----:B------:R-:W1:Y:S02]  /*c580*/  MUFU.EX2 R217, R217 ;  /* 0x000000d900d97308 */ /* 0x000e640000000800 */
[----:B------:R-:W-:Y:S02]  /*c590*/  F2FP.PACK_AB R77, R118, R127 ;  /* 0x0000007f764d723e */ /* 0x000fe400000000ff */
[----:B--2---:R-:W-:Y:S02]  /*c5a0*/  F2FP.PACK_AB R78, R114, R119 ;  /* 0x00000077724e723e */ /* 0x004fe400000000ff */
[----:B------:R-:W-:Y:S04]  /*c5b0*/  F2FP.PACK_AB R72, R124, R149 ;  /* 0x000000957c48723e */ /* 0x000fe800000000ff */
[----:B------:R-:W-:Y:S01]  /*c5c0*/  F2FP.PACK_AB R73, R121, R148 ;  /* 0x000000947949723e */ /* 0x000fe200000000ff */
[----:B------:R-:W-:Y:S01]  /*c5d0*/  MUFU.EX2 R219, R219 ;  /* 0x000000db00db7308 */ /* 0x000fe20000000800 */
[----:B------:R-:W-:Y:S01]  /*c5e0*/  F2FP.PACK_AB R74, R116, R123 ;  /* 0x0000007b744a723e */ /* 0x000fe200000000ff */
[----:B------:R-:W-:Y:S01]  /*c5f0*/  FADD.FTZ R148, R148, R69 ;  /* 0x0000004594947221 */ /* 0x000fe20000010000 */
[----:B------:R-:W-:Y:S02]  /*c600*/  F2FP.PACK_AB R75, R115, R122 ;  /* 0x0000007a734b723e */ /* 0x000fe400000000ff */
[----:B------:R-:W-:Y:S01]  /*c610*/  F2FP.PACK_AB R79, R150, R113 ;  /* 0x00000071964f723e */ /* 0x000fe200000000ff */
[----:B------:R-:W-:Y:S04]  /*c620*/  FADD.FTZ R121, R121, R148 ;  /* 0x0000009479797221 */ /* 0x000fe80000010000 */
[-C--:B---3--:R-:W-:Y:S01]  /*c630*/  HMMA.16816.F32 R4, R72, R84.reuse, R4 ;  /* 0x000000544804723c */ /* 0x088fe20000001804 */
[----:B------:R-:W2:Y:S02]  /*c640*/  MUFU.EX2 R222, R222 ;  /* 0x000000de00de7308 */ /* 0x000ea40000000800 */
        /* <DEDUP_REMOVED lines=21> */
[----:B------:R-:W-:Y:S07]  /*c7a0*/  MUFU.EX2 R218, R209 ;  /* 0x000000d100da7308 */ /* 0x000fee0000000800 */
[C---:B------:R-:W-:Y:S01]  /*c7b0*/  HMMA.16816.F32 R48, R72.reuse, R94, R48 ;  /* 0x0000005e4830723c */ /* 0x040fe20000001830 */
[----:B------:R-:W2:Y:S02]  /*c7c0*/  LDSM.16.MT88.4 R92, [R249+0xa800] ;  /* 0x00a80000f95c783b */ /* 0x000ea40000004200 */
[----:B------:R-:W-:Y:S05]  /*c7d0*/  MUFU.EX2 R125, R125 ;  /* 0x0000007d007d7308 */ /* 0x000fea0000000800 */
[-C--:B-1----:R-:W-:Y:S05]  /*c7e0*/  HMMA.16816.F32 R52, R72, R80.reuse, R52 ;  /* 0x000000504834723c */ /* 0x082fea0000001834 */
[----:B------:R-:W1:Y:S03]  /*c7f0*/  MUFU.EX2 R226, R111 ;  /* 0x0000006f00e27308 */ /* 0x000e660000000800 */
[C---:B------:R-:W-:Y:S07]  /*c800*/  HMMA.16816.F32 R56, R76.reuse, R80, R56 ;  /* 0x000000504c38723c */ /* 0x040fee0000001838 */
[----:B------:R-:W-:Y:S01]  /*c810*/  MUFU.EX2 R111, R104 ;  /* 0x00000068006f7308 */ /* 0x000fe20000000800 */
[-C--:B------:R-:W-:Y:S07]  /*c820*/  HMMA.16816.F32 R60, R76, R82.reuse, R60 ;  /* 0x000000524c3c723c */ /* 0x080fee000000183c */
[----:B-----5:R-:W-:Y:S01]  /*c830*/  F2FP.PACK_AB R76, R210, R191 ;  /* 0x000000bfd24c723e */ /* 0x020fe200000000ff */
[----:B------:R-:W-:Y:S01]  /*c840*/  HMMA.16816.F32 R64, R72, R82, R64 ;  /* 0x000000524840723c */ /* 0x000fe20000001840 */
[----:B------:R-:W5:Y:S01]  /*c850*/  LDSM.16.MT88.4 R80, [R248+0xa800] ;  /* 0x00a80000f850783b */ /* 0x000f620000004200 */
[----:B------:R-:W-:Y:S02]  /*c860*/  MUFU.EX2 R108, R108 ;  /* 0x0000006c006c7308 */ /* 0x000fe40000000800 */
[----:B------:R-:W-:Y:S01]  /*c870*/  FADD.FTZ R77, R153, R162 ;  /* 0x000000a2994d7221 */ /* 0x000fe20000010000 */
[----:B------:R-:W-:Y:S01]  /*c880*/  F2FP.PACK_AB R78, R217, R214 ;  /* 0x000000d6d94e723e */ /* 0x000fe200000000ff */
[----:B------:R-:W-:Y:S01]  /*c890*/  FADD.FTZ R153, R160, R161 ;  /* 0x000000a1a0997221 */ /* 0x000fe20000010000 */
[----:B------:R-:W-:Y:S01]  /*c8a0*/  F2FP.PACK_AB R72, R156, R151 ;  /* 0x000000979c48723e */ /* 0x000fe200000000ff */
[----:B------:R-:W-:Y:S01]  /*c8b0*/  FADD.FTZ R146, R146, R77 ;  /* 0x0000004d92927221 */ /* 0x000fe20000010000 */
[----:B------:R-:W-:Y:S03]  /*c8c0*/  F2FP.PACK_AB R73, R158, R157 ;  /* 0x0000009d9e49723e */ /* 0x000fe600000000ff */
[----:B------:R-:W-:Y:S01]  /*c8d0*/  F2FP.PACK_AB R74, R188, R159 ;  /* 0x0000009fbc4a723e */ /* 0x000fe200000000ff */
[----:B------:R-:W4:Y:S01]  /*c8e0*/  MUFU.EX2 R107, R107 ;  /* 0x0000006b006b7308 */ /* 0x000f220000000800 */
[----:B------:R-:W-:Y:S01]  /*c8f0*/  F2FP.PACK_AB R75, R190, R189 ;  /* 0x000000bdbe4b723e */ /* 0x000fe200000000ff */
[----:B------:R-:W-:Y:S01]  /*c900*/  FADD.FTZ R157, R157, R122 ;  /* 0x0000007a9d9d7221 */ /* 0x000fe20000010000 */
[----:B------:R-:W-:Y:S01]  /*c910*/  F2FP.PACK_AB R77, R213, R212 ;  /* 0x000000d4d54d723e */ /* 0x000fe200000000ff */
[----:B------:R-:W-:Y:S01]  /*c920*/  FADD.FTZ R144, R144, R153 ;  /* 0x0000009990907221 */ /* 0x000fe20000010000 */
[----:B--2---:R-:W-:Y:S01]  /*c930*/  F2FP.PACK_AB R79, R222, R219 ;  /* 0x000000dbde4f723e */ /* 0x004fe200000000ff */
[----:B------:R-:W-:Y:S01]  /*c940*/  FADD.FTZ R158, R158, R157 ;  /* 0x0000009d9e9e7221 */ /* 0x000fe20000010000 */
[----:B-1----:R-:W-:Y:S01]  /*c950*/  F2FP.PACK_AB R192, R226, R125 ;  /* 0x0000007de2c0723e */ /* 0x002fe200000000ff */
[-C--:B---3--:R-:W-:Y:S02]  /*c960*/  HMMA.16816.F32 R4, R72, R84.reuse, R4 ;  /* 0x000000544804723c */ /* 0x088fe40000001804 */
[----:B------:R-:W1:Y:S01]  /*c970*/  MUFU.EX2 R106, R106 ;  /* 0x0000006a006a7308 */ /* 0x000e620000000800 */
[----:B------:R-:W-:Y:S02]  /*c980*/  FADD.FTZ R189, R189, R158 ;  /* 0x0000009ebdbd7221 */ /* 0x000fe40000010000 */
[----:B------:R-:W-:Y:S03]  /*c990*/  FADD.FTZ R143, R143, R144 ;  /* 0x000000908f8f7221 */ /* 0x000fe60000010000 */
[C---:B------:R-:W-:Y:S04]  /*c9a0*/  HMMA.16816.F32 R8, R76.reuse, R84, R8 ;  /* 0x000000544c08723c */ /* 0x040fe80000001808 */
[----:B------:R-:W2:Y:S01]  /*c9b0*/  MUFU.EX2 R103, R103 ;  /* 0x0000006700677308 */ /* 0x000ea20000000800 */
[----:B------:R-:W-:Y:S03]  /*c9c0*/  FADD.FTZ R128, R128, R143 ;  /* 0x0000008f80807221 */ /* 0x000fe60000010000 */
[-C--:B------:R-:W-:Y:S04]  /*c9d0*/  HMMA.16816.F32 R12, R76, R86.reuse, R12 ;  /* 0x000000564c0c723c */ /* 0x080fe8000000180c */
[----:B----4-:R-:W-:Y:S01]  /*c9e0*/  F2FP.PACK_AB R193, R107, R108 ;  /* 0x0000006c6bc1723e */ /* 0x010fe200000000ff */
[----:B------:R-:W-:Y:S01]  /*c9f0*/  FADD.FTZ R117, R117, R128 ;  /* 0x0000008075757221 */ /* 0x000fe20000010000 */
[----:B------:R-:W3:Y:S02]  /*ca00*/  MUFU.EX2 R97, R97 ;  /* 0x0000006100617308 */ /* 0x000ee40000000800 */
[C---:B------:R-:W-:Y:S01]  /*ca10*/  HMMA.16816.F32 R16, R72.reuse, R86, R16 ;  /* 0x000000564810723c */ /* 0x040fe20000001810 */
[----:B------:R-:W4:Y:S03]  /*ca20*/  LDSM.16.MT88.4 R84, [R252+0xb000] ;  /* 0x00b00000fc54783b */ /* 0x000f260000004200 */
[----:B-1----:R-:W-:Y:S01]  /*ca30*/  F2FP.PACK_AB R194, R111, R106 ;  /* 0x0000006a6fc2723e */ /* 0x002fe200000000ff */
[----:B------:R-:W-:Y:S03]  /*ca40*/  FADD.FTZ R112, R112, R117 ;  /* 0x0000007570707221 */ /* 0x000fe60000010000 */
[-C--:B------:R-:W-:Y:S01]  /*ca50*/  HMMA.16816.F32 R20, R72, R88.reuse, R20 ;  /* 0x000000584814723c */ /* 0x080fe20000001814 */
[----:B------:R-:W1:Y:S03]  /*ca60*/  MUFU.EX2 R71, R71 ;  /* 0x0000004700477308 */ /* 0x000e660000000800 */
[----:B--2---:R-:W-:Y:S01]  /*ca70*/  F2FP.PACK_AB R195, R102, R103 ;  /* 0x0000006766c3723e */ /* 0x004fe200000000ff */
[----:B------:R-:W-:Y:S03]  /*ca80*/  FADD.FTZ R112, R105, R112 ;  /* 0x0000007069707221 */ /* 0x000fe60000010000 */
[C---:B------:R-:W-:Y:S03]  /*ca90*/  HMMA.16816.F32 R24, R76.reuse, R88, R24 ;  /* 0x000000584c18723c */ /* 0x040fe60000001818 */
[----:B------:R-:W-:Y:S01]  /*caa0*/  MUFU.EX2 R101, R101 ;  /* 0x0000006500657308 */ /* 0x000fe20000000800 */
[----:B------:R-:W-:Y:S01]  /*cab0*/  FADD.FTZ R149, R149, R112 ;  /* 0x0000007095957221 */ /* 0x000fe20000010000 */
[----:B---3--:R-:W-:Y:S03]  /*cac0*/  F2FP.PACK_AB R162, R96, R97 ;  /* 0x0000006160a2723e */ /* 0x008fe600000000ff */
[-C--:B------:R-:W-:Y:S04]  /*cad0*/  HMMA.16816.F32 R28, R76, R90.reuse, R28 ;  /* 0x0000005a4c1c723c */ /* 0x080fe8000000181c */
[----:B------:R-:W-:Y:S01]  /*cae0*/  FADD.FTZ R124, R124, R149 ;  /* 0x000000957c7c7221 */ /* 0x000fe20000010000 */
[----:B------:R-:W2:Y:S03]  /*caf0*/  MUFU.EX2 R100, R100 ;  /* 0x0000006400647308 */ /* 0x000ea60000000800 */
[C---:B------:R-:W-:Y:S01]  /*cb00*/  HMMA.16816.F32 R32, R72.reuse, R90, R32 ;  /* 0x0000005a4820723c */ /* 0x040fe20000001820 */
[----:B------:R-:W3:Y:S03]  /*cb10*/  LDSM.16.MT88.4 R88, [R250+0xb000] ;  /* 0x00b00000fa58783b */ /* 0x000ee60000004200 */
[----:B-1----:R-:W-:Y:S01]  /*cb20*/  F2FP.PACK_AB R163, R70, R71 ;  /* 0x0000004746a3723e */ /* 0x002fe200000000ff */
[----:B------:R-:W-:Y:S02]  /*cb30*/  FADD.FTZ R123, R123, R124 ;  /* 0x0000007c7b7b7221 */ /* 0x000fe40000010000 */
[----:B------:R-:W-:Y:S01]  /*cb40*/  MUFU.EX2 R99, R99 ;  /* 0x0000006300637308 */ /* 0x000fe20000000800 */
[-C--:B------:R-:W-:Y:S04]  /*cb50*/  HMMA.16816.F32 R36, R72, R92.reuse, R36 ;  /* 0x0000005c4824723c */ /* 0x080fe80000001824 */
[----:B------:R-:W-:Y:S04]  /*cb60*/  FADD.FTZ R116, R116, R123 ;  /* 0x0000007b74747221 */ /* 0x000fe80000010000 */
[C---:B------:R-:W-:Y:S01]  /*cb70*/  HMMA.16816.F32 R40, R76.reuse, R92, R40 ;  /* 0x0000005c4c28723c */ /* 0x040fe20000001828 */
[----:B------:R-:W1:Y:S03]  /*cb80*/  MUFU.EX2 R98, R98 ;  /* 0x0000006200627308 */ /* 0x000e660000000800 */
[----:B--2---:R-:W-:Y:S04]  /*cb90*/  F2FP.PACK_AB R160, R100, R101 ;  /* 0x0000006564a0723e */ /* 0x004fe800000000ff */
[-C--:B------:R-:W-:Y:S03]  /*cba0*/  HMMA.16816.F32 R44, R76, R94.reuse, R44 ;  /* 0x0000005e4c2c723c */ /* 0x080fe6000000182c */
[----:B------:R-:W-:Y:S05]  /*cbb0*/  MUFU.EX2 R208, R208 ;  /* 0x000000d000d07308 */ /* 0x000fea0000000800 */
[C---:B------:R-:W-:Y:S01]  /*cbc0*/  HMMA.16816.F32 R48, R72.reuse, R94, R48 ;  /* 0x0000005e4830723c */ /* 0x040fe20000001830 */
[----:B------:R-:W2:Y:S04]  /*cbd0*/  LDSM.16.MT88.4 R92, [R249+0xb000] ;  /* 0x00b00000f95c783b */ /* 0x000ea80000004200 */
[----:B------:R-:W3:Y:S03]  /*cbe0*/  MUFU.EX2 R207, R207 ;  /* 0x000000cf00cf7308 */ /* 0x000ee60000000800 */
[-C--:B-----5:R-:W-:Y:S04]  /*cbf0*/  HMMA.16816.F32 R52, R72, R80.reuse, R52 ;  /* 0x000000504834723c */ /* 0x0a0fe80000001834 */
[----:B-1----:R-:W-:Y:S03]  /*cc00*/  F2FP.PACK_AB R161, R98, R99 ;  /* 0x0000006362a1723e */ /* 0x002fe600000000ff */
[----:B------:R-:W-:Y:S01]  /*cc10*/  MUFU.EX2 R206, R206 ;  /* 0x000000ce00ce7308 */ /* 0x000fe20000000800 */
[C---:B------:R-:W-:Y:S08]  /*cc20*/  HMMA.16816.F32 R56, R76.reuse, R80, R56 ;  /* 0x000000504c38723c */ /* 0x040ff00000001838 */
[-C--:B------:R-:W-:Y:S01]  /*cc30*/  HMMA.16816.F32 R60, R76, R82.reuse, R60 ;  /* 0x000000524c3c723c */ /* 0x080fe2000000183c */
[----:B------:R-:W1:Y:S06]  /*cc40*/  MUFU.EX2 R205, R205 ;  /* 0x000000cd00cd7308 */ /* 0x000e6c0000000800 */
[----:B------:R-:W-:Y:S01]  /*cc50*/  FADD.FTZ R77, R145, R146 ;  /* 0x00000092914d7221 */ /* 0x000fe20000010000 */
[----:B------:R-:W-:Y:S01]  /*cc60*/  HMMA.16816.F32 R64, R72, R82, R64 ;  /* 0x000000524840723c */ /* 0x000fe20000001840 */
[----:B------:R-:W5:Y:S02]  /*cc70*/  LDSM.16.MT88.4 R80, [R248+0xb000] ;  /* 0x00b00000f850783b */ /* 0x000f640000004200 */
[----:B------:R-:W-:Y:S01]  /*cc80*/  MUFU.EX2 R204, R204 ;  /* 0x000000cc00cc7308 */ /* 0x000fe20000000800 */
[----:B---3--:R-:W-:Y:S01]  /*cc90*/  F2FP.PACK_AB R76, R207, R208 ;  /* 0x000000d0cf4c723e */ /* 0x008fe200000000ff */
[----:B------:R-:W-:Y:S02]  /*cca0*/  FADD.FTZ R145, R139, R140 ;  /* 0x0000008c8b917221 */ /* 0x000fe40000010000 */
[----:B------:R-:W-:Y:S01]  /*ccb0*/  F2FP.PACK_AB R72, R224, R223 ;  /* 0x000000dfe048723e */ /* 0x000fe200000000ff */
[----:B------:R-:W-:Y:S01]  /*ccc0*/  FADD.FTZ R139, R138, R77 ;  /* 0x0000004d8a8b7221 */ /* 0x000fe20000010000 */
[----:B------:R-:W-:Y:S03]  /*ccd0*/  F2FP.PACK_AB R73, R225, R220 ;  /* 0x000000dce149723e */ /* 0x000fe600000000ff */
[----:B------:R-:W-:Y:S01]  /*cce0*/  F2FP.PACK_AB R74, R215, R216 ;  /* 0x000000d8d74a723e */ /* 0x000fe200000000ff */
[----:B------:R-:W3:Y:S01]  /*ccf0*/  MUFU.EX2 R199, R199 ;  /* 0x000000c700c77308 */ /* 0x000ee20000000800 */
[----:B------:R-:W-:Y:S01]  /*cd00*/  F2FP.PACK_AB R75, R218, R211 ;  /* 0x000000d3da4b723e */ /* 0x000fe200000000ff */
[----:B------:R-:W-:Y:S01]  /*cd10*/  FADD.FTZ R132, R132, R145 ;  /* 0x0000009184847221 */ /* 0x000fe20000010000 */
[----:B-1----:R-:W-:Y:S01]  /*cd20*/  F2FP.PACK_AB R77, R205, R206 ;  /* 0x000000cecd4d723e */ /* 0x002fe200000000ff */
[----:B------:R-:W-:Y:S02]  /*cd30*/  FADD.FTZ R134, R134, R139 ;  /* 0x0000008b86867221 */ /* 0x000fe40000010000 */
[----:B------:R-:W-:Y:S02]  /*cd40*/  FADD.FTZ R132, R133, R132 ;  /* 0x0000008485847221 */ /* 0x000fe40000010000 */
[-C--:B----4-:R-:W-:Y:S02]  /*cd50*/  HMMA.16816.F32 R4, R72, R84.reuse, R4 ;  /* 0x000000544804723c */ /* 0x090fe40000001804 */
[----:B------:R-:W-:Y:S01]  /*cd60*/  MUFU.EX2 R197, R197 ;  /* 0x000000c500c57308 */ /* 0x000fe20000000800 */
[----:B------:R-:W-:Y:S09]  /*cd70*/  FADD.FTZ R135, R135, R134 ;  /* 0x0000008687877221 */ /* 0x000ff20000010000 */
[----:B------:R-:W1:Y:S01]  /*cd80*/  MUFU.EX2 R196, R196 ;  /* 0x000000c400c47308 */ /* 0x000e620000000800 */
[----:B---3--:R-:W-:Y:S02]  /*cd90*/  F2FP.PACK_AB R78, R199, R204 ;  /* 0x000000ccc74e723e */ /* 0x008fe400000000ff */
[----:B-1----:R-:W-:Y:S07]  /*cda0*/  F2FP.PACK_AB R79, R196, R197 ;  /* 0x000000c5c44f723e */ /* 0x002fee00000000ff */
[C---:B------:R-:W-:Y:S08]  /*cdb0*/  HMMA.16816.F32 R8, R76.reuse, R84, R8 ;  /* 0x000000544c08723c */ /* 0x040ff00000001808 */
[-C--:B------:R-:W-:Y:S08]  /*cdc0*/  HMMA.16816.F32 R12, R76, R86.reuse, R12 ;  /* 0x000000564c0c723c */ /* 0x080ff0000000180c */
[C---:B------:R-:W-:Y:S08]  /*cdd0*/  HMMA.16816.F32 R16, R72.reuse, R86, R16 ;  /* 0x000000564810723c */ /* 0x040ff00000001810 */
[-C--:B------:R-:W-:Y:S08]  /*cde0*/  HMMA.16816.F32 R20, R72, R88.reuse, R20 ;  /* 0x000000584814723c */ /* 0x080ff00000001814 */
[C---:B------:R-:W-:Y:S08]  /*cdf0*/  HMMA.16816.F32 R24, R76.reuse, R88, R24 ;  /* 0x000000584c18723c */ /* 0x040ff00000001818 */
[-C--:B------:R-:W-:Y:S08]  /*ce00*/  HMMA.16816.F32 R28, R76, R90.reuse, R28 ;  /* 0x0000005a4c1c723c */ /* 0x080ff0000000181c */
[C---:B------:R-:W-:Y:S08]  /*ce10*/  HMMA.16816.F32 R32, R72.reuse, R90, R32 ;  /* 0x0000005a4820723c */ /* 0x040ff00000001820 */
[-C--:B--2---:R-:W-:Y:S08]  /*ce20*/  HMMA.16816.F32 R36, R72, R92.reuse, R36 ;  /* 0x0000005c4824723c */ /* 0x084ff00000001824 */
[C---:B------:R-:W-:Y:S08]  /*ce30*/  HMMA.16816.F32 R40, R76.reuse, R92, R40 ;  /* 0x0000005c4c28723c */ /* 0x040ff00000001828 */
[-C--:B------:R-:W-:Y:S08]  /*ce40*/  HMMA.16816.F32 R44, R76, R94.reuse, R44 ;  /* 0x0000005e4c2c723c */ /* 0x080ff0000000182c */
[C---:B------:R-:W-:Y:S08]  /*ce50*/  HMMA.16816.F32 R48, R72.reuse, R94, R48 ;  /* 0x0000005e4830723c */ /* 0x040ff00000001830 */
[-C--:B-----5:R-:W-:Y:S08]  /*ce60*/  HMMA.16816.F32 R52, R72, R80.reuse, R52 ;  /* 0x000000504834723c */ /* 0x0a0ff00000001834 */
[C---:B------:R-:W-:Y:S08]  /*ce70*/  HMMA.16816.F32 R56, R76.reuse, R80, R56 ;  /* 0x000000504c38723c */ /* 0x040ff00000001838 */
[-C--:B------:R-:W-:Y:S08]  /*ce80*/  HMMA.16816.F32 R60, R76, R82.reuse, R60 ;  /* 0x000000524c3c723c */ /* 0x080ff0000000183c */
[----:B------:R-:W-:Y:S07]  /*ce90*/  HMMA.16816.F32 R64, R72, R82, R64 ;  /* 0x000000524840723c */ /* 0x000fee0000001840 */
[----:B------:R-:W-:Y:S01]  /*cea0*/  FADD.FTZ R73, R137, R132 ;  /* 0x0000008489497221 */ /* 0x000fe20000010000 */
[-C--:B------:R-:W-:Y:S01]  /*ceb0*/  HMMA.16816.F32 R164, R192, R168.reuse, R4 ;  /* 0x000000a8c0a4723c */ /* 0x080fe20000001804 */
[----:B------:R-:W1:Y:S04]  /*cec0*/  LDSM.16.MT88.4 R4, [R248+0xb800] ;  /* 0x00b80000f804783b */ /* 0x000e680000004200 */
[----:B------:R-:W-:Y:S02]  /*ced0*/  FADD.FTZ R72, R136, R135 ;  /* 0x0000008788487221 */ /* 0x000fe40000010000 */
[----:B------:R-:W-:Y:S01]  /*cee0*/  FADD.FTZ R130, R130, R73 ;  /* 0x0000004982827221 */ /* 0x000fe20000010000 */
[C---:B------:R-:W-:Y:S04]  /*cef0*/  HMMA.16816.F32 R136, R160.reuse, R168, R8 ;  /* 0x000000a8a088723c */ /* 0x040fe80000001808 */
[----:B------:R-:W-:Y:S02]  /*cf00*/  FADD.FTZ R72, R129, R72 ;  /* 0x0000004881487221 */ /* 0x000fe40000010000 */
[----:B------:R-:W-:Y:S02]  /*cf10*/  FADD.FTZ R131, R131, R130 ;  /* 0x0000008283837221 */ /* 0x000fe40000010000 */
[-C--:B------:R-:W-:Y:S04]  /*cf20*/  HMMA.16816.F32 R132, R160, R170.reuse, R12 ;  /* 0x000000aaa084723c */ /* 0x080fe8000000180c */
[----:B------:R-:W-:Y:S02]  /*cf30*/  FADD.FTZ R9, R151, R116 ;  /* 0x0000007497097221 */ /* 0x000fe40000010000 */
[----:B------:R-:W-:Y:S02]  /*cf40*/  FADD.FTZ R127, R127, R72 ;  /* 0x000000487f7f7221 */ /* 0x000fe40000010000 */
[C---:B------:R-:W-:Y:S04]  /*cf50*/  HMMA.16816.F32 R168, R192.reuse, R170, R16 ;  /* 0x000000aac0a8723c */ /* 0x040fe80000001810 */
[----:B------:R-:W-:Y:S02]  /*cf60*/  FADD.FTZ R118, R118, R127 ;  /* 0x0000007f76767221 */ /* 0x000fe40000010000 */
[----:B------:R-:W-:Y:S02]  /*cf70*/  FADD.FTZ R156, R156, R9 ;  /* 0x000000099c9c7221 */ /* 0x000fe40000010000 */
[-C--:B------:R-:W-:Y:S04]  /*cf80*/  HMMA.16816.F32 R172, R192, R176.reuse, R20 ;  /* 0x000000b0c0ac723c */ /* 0x080fe80000001814 */
[----:B------:R-:W-:Y:S02]  /*cf90*/  FADD.FTZ R120, R120, R131 ;  /* 0x0000008378787221 */ /* 0x000fe40000010000 */
[----:B------:R-:W-:Y:S02]  /*cfa0*/  FADD.FTZ R113, R113, R118 ;  /* 0x0000007671717221 */ /* 0x000fe40000010000 */
[----:B------:R-:W-:Y:S01]  /*cfb0*/  FADD.FTZ R159, R159, R156 ;  /* 0x0000009c9f9f7221 */ /* 0x000fe20000010000 */
[C---:B------:R-:W-:Y:S04]  /*cfc0*/  HMMA.16816.F32 R144, R160.reuse, R176, R24 ;  /* 0x000000b0a090723c */ /* 0x040fe80000001818 */
[----:B------:R-:W-:Y:S02]  /*cfd0*/  FADD.FTZ R119, R119, R120 ;  /* 0x0000007877777221 */ /* 0x000fe40000010000 */
[----:B------:R-:W-:Y:S02]  /*cfe0*/  FADD.FTZ R113, R150, R113 ;  /* 0x0000007196717221 */ /* 0x000fe40000010000 */
[----:B------:R-:W-:Y:S01]  /*cff0*/  FADD.FTZ R8, R188, R159 ;  /* 0x0000009fbc087221 */ /* 0x000fe20000010000 */
[-C--:B------:R-:W-:Y:S03]  /*d000*/  HMMA.16816.F32 R140, R160, R178.reuse, R28 ;  /* 0x000000b2a08c723c */ /* 0x080fe6000000181c */
        /* <DEDUP_REMOVED lines=23> */
[-C--:B-1----:R-:W-:Y:S03]  /*d180*/  HMMA.16816.F32 R188, R192, R4.reuse, R52 ;  /* 0x00000004c0bc723c */ /* 0x082fe60000001834 */
        /* <DEDUP_REMOVED lines=8> */
[----:B------:R-:W-:Y:S01]  /*d210*/  FADD.FTZ R206, R205, R206 ;  /* 0x000000cecdce7221 */ /* 0x000fe20000010000 */
[----:B------:R1:W-:Y:S01]  /*d220*/  STL [R1+0x78], R4 ;  /* 0x0000780401007387 */ /* 0x0003e20000100800 */
[----:B------:R-:W-:Y:S02]  /*d230*/  FADD.FTZ R204, R204, R207 ;  /* 0x000000cfcccc7221 */ /* 0x000fe40000010000 */
[----:B------:R-:W-:Y:S01]  /*d240*/  FADD.FTZ R211, R218, R211 ;  /* 0x000000d3dad37221 */ /* 0x000fe20000010000 */
[----:B------:R-:W-:Y:S04]  /*d250*/  HMMA.16816.F32 R192, R192, R6, R64 ;  /* 0x00000006c0c0723c */ /* 0x000fe80000001840 */
[----:B------:R-:W-:Y:S02]  /*d260*/  FADD.FTZ R197, R197, R206 ;  /* 0x000000cec5c57221 */ /* 0x000fe40000010000 */
[----:B------:R-:W-:Y:S01]  /*d270*/  FADD.FTZ R204, R199, R204 ;  /* 0x000000ccc7cc7221 */ /* 0x000fe20000010000 */
[----:B------:R-:W-:Y:S01]  /*d280*/  MOV R199, R0 ;  /* 0x0000000000c77202 */ /* 0x000fe20000000f00 */
[----:B------:R-:W-:Y:S04]  /*d290*/  FADD.FTZ R108, R108, R211 ;  /* 0x000000d36c6c7221 */ /* 0x000fe80000010000 */
[----:B------:R-:W-:Y:S01]  /*d2a0*/  FADD.FTZ R196, R196, R197 ;  /* 0x000000c5c4c47221 */ /* 0x000fe20000010000 */
[----:B------:R-:W-:Y:S01]  /*d2b0*/  MOV R197, R2 ;  /* 0x0000000200c57202 */ /* 0x000fe20000000f00 */
[----:B------:R-:W-:Y:S02]  /*d2c0*/  FADD.FTZ R101, R101, R204 ;  /* 0x000000cc65657221 */ /* 0x000fe40000010000 */
[----:B------:R-:W-:Y:S02]  /*d2d0*/  FADD.FTZ R108, R107, R108 ;  /* 0x0000006c6b6c7221 */ /* 0x000fe40000010000 */
[----:B------:R-:W-:Y:S01]  /*d2e0*/  FADD.FTZ R99, R99, R196 ;  /* 0x000000c463637221 */ /* 0x000fe20000010000 */
[----:B------:R-:W-:Y:S01]  /*d2f0*/  MOV R196, R3 ;  /* 0x0000000300c47202 */ /* 0x000fe20000000f00 */
[----:B------:R-:W-:Y:S02]  /*d300*/  FADD.FTZ R103, R103, R108 ;  /* 0x0000006c67677221 */ /* 0x000fe40000010000 */
[----:B------:R-:W-:Y:S02]  /*d310*/  FADD.FTZ R100, R100, R101 ;  /* 0x0000006564647221 */ /* 0x000fe40000010000 */
[----:B------:R-:W-:Y:S02]  /*d320*/  FADD.FTZ R6, R102, R103 ;  /* 0x0000006766067221 */ /* 0x000fe40000010000 */
[----:B------:R-:W-:Y:S02]  /*d330*/  FADD.FTZ R97, R97, R100 ;  /* 0x0000006461617221 */ /* 0x000fe40000010000 */
[----:B------:R-:W-:Y:S01]  /*d340*/  FADD.FTZ R98, R98, R99 ;  /* 0x0000006362627221 */ /* 0x000fe20000010000 */
[----:B------:R2:W-:Y:S01]  /*d350*/  STL [R1+0x74], R6 ;  /* 0x0000740601007387 */ /* 0x0005e20000100800 */
[----:B------:R-:W-:Y:S02]  /*d360*/  FADD.FTZ R5, R96, R97 ;  /* 0x0000006160057221 */ /* 0x000fe40000010000 */
[----:B------:R-:W-:Y:S03]  /*d370*/  FADD.FTZ R71, R71, R98 ;  /* 0x0000006247477221 */ /* 0x000fe60000010000 */
[----:B------:R2:W-:Y:S01]  /*d380*/  STL [R1+0x70], R5 ;  /* 0x0000700501007387 */ /* 0x0005e20000100800 */
[----:B-1----:R-:W-:Y:S05]  /*d390*/  FADD.FTZ R4, R70, R71 ;  /* 0x0000004746047221 */ /* 0x002fea0000010000 */
[----:B------:R2:W-:Y:S04]  /*d3a0*/  STL [R1+0x6c], R4 ;  /* 0x00006c0401007387 */ /* 0x0005e80000100800 */
[----:B------:R2:W-:Y:S02]  /*d3b0*/  STL [R1+0x68], R243 ;  /* 0x000068f301007387 */ /* 0x0005e40000100800 */
[----:B--2---:R-:W-:-:S05]  /*d3c0*/  @P0 BRA `(.L_x_50) ;  /* 0xffffa7f000000947 */ /* 0x004fca000383ffff */
.L_x_49:
[----:B--2---:R-:W2:Y:S04]  /*d3d0*/  LDL.LU R5, [R1+0x78] ;  /* 0x0000780001057983 */ /* 0x004ea80000300800 */
[----:B------:R-:W3:Y:S04]  /*d3e0*/  LDL.LU R4, [R1+0x74] ;  /* 0x0000740001047983 */ /* 0x000ee80000300800 */
[----:B------:R-:W4:Y:S04]  /*d3f0*/  LDL.LU R13, [R1+0x70] ;  /* 0x00007000010d7983 */ /* 0x000f280000300800 */
[----:B------:R-:W4:Y:S04]  /*d400*/  LDL.LU R12, [R1+0x6c] ;  /* 0x00006c00010c7983 */ /* 0x000f280000300800 */
[----:B------:R-:W4:Y:S04]  /*d410*/  LDL.LU R11, [R1+0x3c] ;  /* 0x00003c00010b7983 */ /* 0x000f280000300800 */
[----:B------:R-:W4:Y:S01]  /*d420*/  LDL.LU R52, [R1+0x20] ;  /* 0x0000200001347983 */ /* 0x000f220000300800 */
[----:B------:R-:W-:-:S03]  /*d430*/  MOV R14, 0x3f800000 ;  /* 0x3f800000000e7802 */ /* 0x000fc60000000f00 */
[----:B------:R1:W5:Y:S01]  /*d440*/  LDL R58, [R1+0x1c] ;  /* 0x00001c00013a7983 */ /* 0x0003620000100800 */
[----:B------:R-:W-:Y:S01]  /*d450*/  CS2R R56, SRZ ;  /* 0x0000000000387805 */ /* 0x000fe2000001ff00 */
[----:B------:R-:W-:Y:S02]  /*d460*/  BSSY B0, `(.L_x_53) ;  /* 0x000012d000007945 */ /* 0x000fe40003800000 */
[----:B--2---:R-:W2:Y:S04]  /*d470*/  SHFL.BFLY PT, R10, R5, 0x2, 0x1f ;  /* 0x0c401f00050a7f89 */ /* 0x004ea800000e0000 */
[----:B---3--:R-:W3:Y:S04]  /*d480*/  SHFL.BFLY PT, R8, R4, 0x2, 0x1f ;  /* 0x0c401f0004087f89 */ /* 0x008ee800000e0000 */
[----:B----4-:R-:W4:Y:S04]  /*d490*/  SHFL.BFLY PT, R6, R13, 0x2, 0x1f ;  /* 0x0c401f000d067f89 */ /* 0x010f2800000e0000 */
[----:B------:R-:W1:Y:S01]  /*d4a0*/  SHFL.BFLY PT, R16, R12, 0x2, 0x1f ;  /* 0x0c401f000c107f89 */ /* 0x000e6200000e0000 */
[----:B------:R-:W-:-:S02]  /*d4b0*/  MOV R48, R11 ;  /* 0x0000000b00307202 */ /* 0x000fc40000000f00 */
[----:B------:R-:W-:Y:S01]  /*d4c0*/  ISETP.NE.AND P0, PT, R52, -0x1, PT ;  /* 0xffffffff3400780c */ /* 0x000fe20003f05270 */
[----:B--2---:R-:W-:Y:S02]  /*d4d0*/  FADD.FTZ R10, R10, R5 ;  /* 0x000000050a0a7221 */ /* 0x004fe40000010000 */
[----:B------:R-:W2:Y:S01]  /*d4e0*/  S2R R5, SR_TID.X ;  /* 0x0000000000057919 */ /* 0x000ea20000002100 */
[----:B---3--:R-:W-:-:S03]  /*d4f0*/  FADD.FTZ R8, R8, R4 ;  /* 0x0000000408087221 */ /* 0x008fc60000010000 */
[----:B------:R-:W3:Y:S01]  /*d500*/  S2R R4, SR_CTAID.Y ;  /* 0x0000000000047919 */ /* 0x000ee20000002600 */
[----:B----4-:R-:W-:-:S03]  /*d510*/  FADD.FTZ R6, R6, R13 ;  /* 0x0000000d06067221 */ /* 0x010fc60000010000 */
[----:B------:R-:W4:Y:S01]  /*d520*/  SHFL.BFLY PT, R7, R8, 0x1, 0x1f ;  /* 0x0c201f0008077f89 */ /* 0x000f2200000e0000 */
[----:B-1----:R-:W-:-:S03]  /*d530*/  FADD.FTZ R16, R16, R12 ;  /* 0x0000000c10107221 */ /* 0x002fc60000010000 */
[----:B------:R-:W1:Y:S01]  /*d540*/  SHFL.BFLY PT, R9, R10, 0x1, 0x1f ;  /* 0x0c201f000a097f89 */ /* 0x000e6200000e0000 */
[----:B------:R-:W-:-:S03]  /*d550*/  @P0 IMAD.WIDE.U32 R12, R52, c[0x0][0x1e8], RZ ;  /* 0x00007a00340c0a25 */ /* 0x000fc600078e00ff */
[----:B------:R-:W1:Y:S01]  /*d560*/  SHFL.BFLY PT, R17, R6, 0x1, 0x1f ;  /* 0x0c201f0006117f89 */ /* 0x000e6200000e0000 */
[----:B------:R-:W-:-:S03]  /*d570*/  @P0 IMAD R11, R52, c[0x0][0x1ec], R13 ;  /* 0x00007b00340b0a24 */ /* 0x000fc600078e020d */
[----:B------:R-:W1:Y:S01]  /*d580*/  SHFL.BFLY PT, R15, R16, 0x1, 0x1f ;  /* 0x0c201f00100f7f89 */ /* 0x000e6200000e0000 */
[----:B---3--:R-:W-:Y:S01]  /*d590*/  @!P0 SHF.R.S32.HI R19, RZ, 0x1f, R4 ;  /* 0x0000001fff138819 */ /* 0x008fe20000011404 */
[----:B------:R-:W-:-:S04]  /*d5a0*/  @!P0 IMAD.WIDE.U32 R20, R4, c[0x0][0x1e0], RZ ;  /* 0x0000780004148a25 */ /* 0x000fc800078e00ff */
[----:B----4-:R-:W-:Y:S01]  /*d5b0*/  FADD.FTZ R7, R8, R7 ;  /* 0x0000000708077221 */ /* 0x010fe20000010000 */
[----:B--2---:R-:W-:Y:S01]  /*d5c0*/  SHF.R.S32.HI R8, RZ, 0x1f, R5 ;  /* 0x0000001fff087819 */ /* 0x004fe20000011405 */
[----:B------:R-:W-:Y:S01]  /*d5d0*/  @!P0 IMAD R19, R19, c[0x0][0x1e0], RZ ;  /* 0x0000780013138a24 */ /* 0x000fe200078e02ff */
[----:B------:R-:W-:Y:S01]  /*d5e0*/  @!P0 MOV R12, R20 ;  /* 0x00000014000c8202 */ /* 0x000fe20000000f00 */
[----:B-1----:R-:W-:Y:S01]  /*d5f0*/  FADD.FTZ R9, R10, R9 ;  /* 0x000000090a097221 */ /* 0x002fe20000010000 */
[----:B------:R-:W-:Y:S01]  /*d600*/  FSETP.NE.FTZ.AND P5, PT, R7, RZ, PT ;  /* 0x000000ff0700720b */ /* 0x000fe20003fb5000 */
[----:B------:R-:W-:Y:S01]  /*d610*/  @!P0 IMAD R10, R4, c[0x0][0x1e4], R19 ;  /* 0x00007900040a8a24 */ /* 0x000fe200078e0213 */
[----:B------:R-:W-:Y:S01]  /*d620*/  LEA.HI R13, R8, R5, RZ, 0x2 ;  /* 0x00000005080d7211 */ /* 0x000fe200078f10ff */
[----:B------:R-:W-:Y:S01]  /*d630*/  FADD.FTZ R17, R6, R17 ;  /* 0x0000001106117221 */ /* 0x000fe20000010000 */
[----:B------:R-:W-:Y:S01]  /*d640*/  FSETP.NE.FTZ.AND P6, PT, R9, RZ, PT ;  /* 0x000000ff0900720b */ /* 0x000fe20003fd5000 */
[----:B------:R-:W-:Y:S01]  /*d650*/  @!P0 IMAD.IADD R11, R21, 0x1, R10 ;  /* 0x00000001150b8824 */ /* 0x000fe200078e020a */
[----:B------:R-:W-:Y:S01]  /*d660*/  MOV R10, 0x3f800000 ;  /* 0x3f800000000a7802 */ /* 0x000fe20000000f00 */
[----:B------:R-:W-:Y:S01]  /*d670*/  FADD.FTZ R6, R16, R15 ;  /* 0x0000000f10067221 */ /* 0x000fe20000010000 */
[----:B------:R-:W-:-:S02]  /*d680*/  LOP3.LUT R16, R13, 0x3ffffffc, RZ, 0xc0, !PT ;  /* 0x3ffffffc0d107812 */ /* 0x000fc400078ec0ff */
[----:B------:R-:W-:Y:S02]  /*d690*/  FSETP.NE.FTZ.AND P4, PT, R17, RZ, PT ;  /* 0x000000ff1100720b */ /* 0x000fe40003f95000 */
[----:B------:R-:W-:Y:S01]  /*d6a0*/  FSETP.NE.FTZ.AND P3, PT, R6, RZ, PT ;  /* 0x000000ff0600720b */ /* 0x000fe20003f75000 */
[----:B------:R-:W1:Y:S01]  /*d6b0*/  @P5 MUFU.RCP R10, R7 ;  /* 0x00000007000a5308 */ /* 0x000e620000001000 */
[-C--:B------:R-:W-:Y:S02]  /*d6c0*/  LEA.HI R8, R8, R5.reuse, RZ, 0x5 ;  /* 0x0000000508087211 */ /* 0x080fe400078f28ff */
[----:B------:R-:W-:Y:S02]  /*d6d0*/  IADD3 R16, -R16, R5, RZ ;  /* 0x0000000510107210 */ /* 0x000fe40007ffe1ff */
[----:B------:R-:W-:Y:S02]  /*d6e0*/  MOV R5, 0x3f800000 ;  /* 0x3f80000000057802 */ /* 0x000fe40000000f00 */
[----:B------:R-:W-:Y:S01]  /*d6f0*/  SHF.R.S32.HI R15, RZ, 0x5, R8 ;  /* 0x00000005ff0f7819 */ /* 0x000fe20000011408 */
[----:B------:R-:W2:Y:S03]  /*d700*/  @P6 MUFU.RCP R14, R9 ;  /* 0x00000009000e6308 */ /* 0x000ea60000001000 */
[----:B------:R-:W-:Y:S01]  /*d710*/  LEA R16, R15, R16, 0x9 ;  /* 0x000000100f107211 */ /* 0x000fe200078e48ff */
[----:B-1----:R-:W-:-:S04]  /*d720*/  FMUL.FTZ R166, R10, R166 ;  /* 0x000000a60aa67220 */ /* 0x002fc80000410000 */
[----:B------:R-:W1:Y:S01]  /*d730*/  @P4 MUFU.RCP R5, R17 ;  /* 0x0000001100054308 */ /* 0x000e620000001000 */
[C---:B------:R-:W-:Y:S02]  /*d740*/  FMUL.FTZ R167, R10.reuse, R167 ;  /* 0x000000a70aa77220 */ /* 0x040fe40000410000 */
[C---:B------:R-:W-:Y:S02]  /*d750*/  FMUL.FTZ R170, R10.reuse, R170 ;  /* 0x000000aa0aaa7220 */ /* 0x040fe40000410000 */
[C---:B------:R-:W-:Y:S01]  /*d760*/  FMUL.FTZ R171, R10.reuse, R171 ;  /* 0x000000ab0aab7220 */ /* 0x040fe20000410000 */
[----:B------:R-:W-:Y:S01]  /*d770*/  F2FP.PACK_AB R166, R167, R166 ;  /* 0x000000a6a7a6723e */ /* 0x000fe200000000ff */
[C---:B------:R-:W-:Y:S01]  /*d780*/  FMUL.FTZ R174, R10.reuse, R174 ;  /* 0x000000ae0aae7220 */ /* 0x040fe20000410000 */
[----:B------:R-:W-:Y:S01]  /*d790*/  @P5 MUFU.LG2 R7, R7 ;  /* 0x0000000700075308 */ /* 0x000fe20000000c00 */
[C---:B------:R-:W-:Y:S01]  /*d7a0*/  FMUL.FTZ R175, R10.reuse, R175 ;  /* 0x000000af0aaf7220 */ /* 0x040fe20000410000 */
[----:B------:R-:W-:Y:S01]  /*d7b0*/  F2FP.PACK_AB R170, R171, R170 ;  /* 0x000000aaabaa723e */ /* 0x000fe200000000ff */
[----:B------:R-:W-:-:S02]  /*d7c0*/  FMUL.FTZ R178, R10, R178 ;  /* 0x000000b20ab27220 */ /* 0x000fc40000410000 */
[C---:B------:R-:W-:Y:S01]  /*d7d0*/  FMUL.FTZ R179, R10.reuse, R179 ;  /* 0x000000b30ab37220 */ /* 0x040fe20000410000 */
[----:B------:R-:W-:Y:S01]  /*d7e0*/  F2FP.PACK_AB R174, R175, R174 ;  /* 0x000000aeafae723e */ /* 0x000fe200000000ff */
[C---:B------:R-:W-:Y:S01]  /*d7f0*/  FMUL.FTZ R182, R10.reuse, R182 ;  /* 0x000000b60ab67220 */ /* 0x040fe20000410000 */
[----:B------:R-:W-:Y:S01]  /*d800*/  @P6 MUFU.LG2 R9, R9 ;  /* 0x0000000900096308 */ /* 0x000fe20000000c00 */
[C---:B------:R-:W-:Y:S01]  /*d810*/  FMUL.FTZ R183, R10.reuse, R183 ;  /* 0x000000b70ab77220 */ /* 0x040fe20000410000 */
[----:B------:R-:W-:Y:S01]  /*d820*/  F2FP.PACK_AB R178, R179, R178 ;  /* 0x000000b2b3b2723e */ /* 0x000fe200000000ff */
        /* <DEDUP_REMOVED lines=8> */
[----:B------:R-:W-:Y:S01]  /*d8b0*/  FMUL.FTZ R195, R10, R195 ;  /* 0x000000c30ac37220 */ /* 0x000fe20000410000 */
[--C-:B------:R-:W-:Y:S01]  /*d8c0*/  SHF.R.S32.HI R10, RZ, 0x2, R13.reuse ;  /* 0x00000002ff0a7819 */ /* 0x100fe2000001140d */
[C---:B--2---:R-:W-:Y:S01]  /*d8d0*/  FMUL.FTZ R164, R14.reuse, R164 ;  /* 0x000000a40ea47220 */ /* 0x044fe20000410000 */
[----:B------:R-:W-:Y:S01]  /*d8e0*/  SHF.R.S32.HI R13, RZ, 0x1f, R13 ;  /* 0x0000001fff0d7819 */ /* 0x000fe2000001140d */
[C---:B------:R-:W-:Y:S01]  /*d8f0*/  FMUL.FTZ R165, R14.reuse, R165 ;  /* 0x000000a50ea57220 */ /* 0x040fe20000410000 */
[----:B------:R-:W-:Y:S01]  /*d900*/  F2FP.PACK_AB R190, R191, R190 ;  /* 0x000000bebfbe723e */ /* 0x000fe200000000ff */
[C---:B------:R-:W-:Y:S01]  /*d910*/  FMUL.FTZ R168, R14.reuse, R168 ;  /* 0x000000a80ea87220 */ /* 0x040fe20000410000 */
[----:B------:R-:W-:Y:S01]  /*d920*/  LEA.HI R13, R13, R10, RZ, 0x3 ;  /* 0x0000000a0d0d7211 */ /* 0x000fe200078f18ff */
[C---:B------:R-:W-:Y:S01]  /*d930*/  FMUL.FTZ R169, R14.reuse, R169 ;  /* 0x000000a90ea97220 */ /* 0x040fe20000410000 */
[----:B------:R-:W-:Y:S01]  /*d940*/  F2FP.PACK_AB R164, R165, R164 ;  /* 0x000000a4a5a4723e */ /* 0x000fe200000000ff */
[C---:B------:R-:W-:Y:S01]  /*d950*/  FMUL.FTZ R172, R14.reuse, R172 ;  /* 0x000000ac0eac7220 */ /* 0x040fe20000410000 */
[----:B------:R-:W-:Y:S01]  /*d960*/  LOP3.LUT R13, R13, 0xfffffff8, RZ, 0xc0, !PT ;  /* 0xfffffff80d0d7812 */ /* 0x000fe200078ec0ff */
[C---:B------:R-:W-:Y:S01]  /*d970*/  FMUL.FTZ R173, R14.reuse, R173 ;  /* 0x000000ad0ead7220 */ /* 0x040fe20000410000 */
[----:B------:R-:W-:Y:S01]  /*d980*/  F2FP.PACK_AB R168, R169, R168 ;  /* 0x000000a8a9a8723e */ /* 0x000fe200000000ff */
[----:B------:R-:W-:Y:S01]  /*d990*/  FMUL.FTZ R176, R14, R176 ;  /* 0x000000b00eb07220 */ /* 0x000fe20000410000 */
[----:B------:R-:W-:Y:S01]  /*d9a0*/  IADD3 R13, R10, -R13, RZ ;  /* 0x8000000d0a0d7210 */ /* 0x000fe20007ffe0ff */
[C---:B------:R-:W-:Y:S01]  /*d9b0*/  FMUL.FTZ R177, R14.reuse, R177 ;  /* 0x000000b10eb17220 */ /* 0x040fe20000410000 */
[----:B------:R-:W-:Y:S01]  /*d9c0*/  F2FP.PACK_AB R172, R173, R172 ;  /* 0x000000acadac723e */ /* 0x000fe200000000ff */
[C---:B------:R-:W-:Y:S01]  /*d9d0*/  FMUL.FTZ R180, R14.reuse, R180 ;  /* 0x000000b40eb47220 */ /* 0x040fe20000410000 */
[C---:B------:R-:W-:Y:S01]  /*d9e0*/  LOP3.LUT R8, R13.reuse, 0x1, RZ, 0xc0, !PT ;  /* 0x000000010d087812 */ /* 0x040fe200078ec0ff */
[C---:B------:R-:W-:Y:S01]  /*d9f0*/  FMUL.FTZ R181, R14.reuse, R181 ;  /* 0x000000b50eb57220 */ /* 0x040fe20000410000 */
[----:B------:R-:W-:Y:S01]  /*da00*/  SHF.L.U32 R10, R13, 0x6, RZ ;  /* 0x000000060d0a7819 */ /* 0x000fe200000006ff */
[----:B------:R-:W-:Y:S01]  /*da10*/  FMUL.FTZ R184, R14, R184 ;  /* 0x000000b80eb87220 */ /* 0x000fe20000410000 */
[----:B------:R-:W-:Y:S01]  /*da20*/  ISETP.NE.U32.AND P1, PT, R8, 0x1, PT ;  /* 0x000000010800780c */ /* 0x000fe20003f25070 */
[----:B------:R-:W-:Y:S01]  /*da30*/  FMUL.FTZ R185, R14, R185 ;  /* 0x000000b90eb97220 */ /* 0x000fe20000410000 */
[----:B------:R-:W-:Y:S01]  /*da40*/  LOP3.LUT R10, R10, 0x1c0, RZ, 0xc0, !PT ;  /* 0x000001c00a0a7812 */ /* 0x000fe200078ec0ff */
[C---:B------:R-:W-:Y:S01]  /*da50*/  FMUL.FTZ R188, R14.reuse, R188 ;  /* 0x000000bc0ebc7220 */ /* 0x040fe20000410000 */
[----:B------:R-:W-:Y:S01]  /*da60*/  F2FP.PACK_AB R176, R177, R176 ;  /* 0x000000b0b1b0723e */ /* 0x000fe200000000ff */
[----:B------:R-:W-:Y:S01]  /*da70*/  FMUL.FTZ R189, R14, R189 ;  /* 0x000000bd0ebd7220 */ /* 0x000fe20000410000 */
[----:B------:R-:W-:Y:S01]  /*da80*/  LEA.HI R19, R10, R10, RZ, 0x1d ;  /* 0x0000000a0a137211 */ /* 0x000fe200078fe8ff */
[C---:B------:R-:W-:Y:S01]  /*da90*/  FMUL.FTZ R192, R14.reuse, R192 ;  /* 0x000000c00ec07220 */ /* 0x040fe20000410000 */
[----:B------:R-:W-:Y:S01]  /*daa0*/  F2FP.PACK_AB R180, R181, R180 ;  /* 0x000000b4b5b4723e */ /* 0x000fe200000000ff */
[----:B------:R-:W-:Y:S01]  /*dab0*/  FMUL.FTZ R193, R14, R193 ;  /* 0x000000c10ec17220 */ /* 0x000fe20000410000 */
[----:B------:R-:W-:Y:S01]  /*dac0*/  LEA R16, R16, R19, 0x1 ;  /* 0x0000001310107211 */ /* 0x000fe200078e08ff */
[----:B------:R-:W-:Y:S01]  /*dad0*/  IMAD.MOV.U32 R14, RZ, RZ, 0x3f800000 ;  /* 0x3f800000ff0e7424 */ /* 0x000fe200078e00ff */
[----:B------:R-:W-:Y:S01]  /*dae0*/  F2FP.PACK_AB R184, R185, R184 ;  /* 0x000000b8b9b8723e */ /* 0x000fe200000000ff */
[----:B------:R-:W-:Y:S01]  /*daf0*/  IMAD.MOV.U32 R8, RZ, RZ, -0x10 ;  /* 0xfffffff0ff087424 */ /* 0x000fe200078e00ff */
[----:B------:R-:W-:Y:S01]  /*db00*/  SHF.L.U32 R19, R16, 0x1, RZ ;  /* 0x0000000110137819 */ /* 0x000fe200000006ff */
[----:B-1----:R-:W-:Y:S01]  /*db10*/  FMUL.FTZ R136, R5, R136 ;  /* 0x0000008805887220 */ /* 0x002fe20000410000 */
[----:B------:R-:W-:Y:S01]  /*db20*/  F2FP.PACK_AB R188, R189, R188 ;  /* 0x000000bcbdbc723e */ /* 0x000fe200000000ff */
[----:B------:R-:W1:Y:S01]  /*db30*/  @P3 MUFU.RCP R14, R6 ;  /* 0x00000006000e3308 */ /* 0x000e620000001000 */
[----:B------:R-:W-:Y:S01]  /*db40*/  SEL R10, R8, 0x10, !P1 ;  /* 0x00000010080a7807 */ /* 0x000fe20004800000 */
[----:B------:R-:W-:Y:S01]  /*db50*/  FMUL.FTZ R137, R5, R137 ;  /* 0x0000008905897220 */ /* 0x000fe20000410000 */
[----:B------:R-:W2:Y:S01]  /*db60*/  LDC.U8 R8, c[0x0][0x329] ;  /* 0x0000ca40ff087b82 */ /* 0x000ea20000000000 */
[----:B------:R-:W-:Y:S01]  /*db70*/  R2P PR, R13, 0x6 ;  /* 0x000000060d007804 */ /* 0x000fe20000000000 */
[----:B------:R-:W-:Y:S01]  /*db80*/  FMUL.FTZ R132, R5, R132 ;  /* 0x0000008405847220 */ /* 0x000fe20000410000 */
[----:B------:R-:W-:Y:S01]  /*db90*/  IADD3 R21, R19, 0x40, RZ ;  /* 0x0000004013157810 */ /* 0x000fe20007ffe0ff */
[----:B------:R-:W-:Y:S01]  /*dba0*/  FMUL.FTZ R133, R5, R133 ;  /* 0x0000008505857220 */ /* 0x000fe20000410000 */
[----:B------:R-:W-:Y:S01]  /*dbb0*/  F2FP.PACK_AB R136, R137, R136 ;  /* 0x000000888988723e */ /* 0x000fe200000000ff */
[C---:B------:R-:W-:Y:S01]  /*dbc0*/  FMUL.FTZ R144, R5.reuse, R144 ;  /* 0x0000009005907220 */ /* 0x040fe20000410000 */
[----:B------:R-:W-:Y:S01]  /*dbd0*/  STS [R19], R164 ;  /* 0x000000a413007388 */ /* 0x000fe20000000800 */
[----:B------:R-:W-:Y:S01]  /*dbe0*/  FMUL.FTZ R145, R5, R145 ;  /* 0x0000009105917220 */ /* 0x000fe20000410000 */
[----:B------:R-:W-:Y:S01]  /*dbf0*/  F2FP.PACK_AB R132, R133, R132 ;  /* 0x000000848584723e */ /* 0x000fe200000000ff */
[C---:B------:R-:W-:Y:S01]  /*dc00*/  FMUL.FTZ R140, R5.reuse, R140 ;  /* 0x0000008c058c7220 */ /* 0x040fe20000410000 */
[----:B------:R-:W-:Y:S01]  /*dc10*/  STS [R19+0x400], R166 ;  /* 0x000400a613007388 */ /* 0x000fe20000000800 */
[----:B------:R-:W-:Y:S01]  /*dc20*/  FMUL.FTZ R141, R5, R141 ;  /* 0x0000008d058d7220 */ /* 0x000fe20000410000 */
[----:B------:R-:W-:Y:S01]  /*dc30*/  F2FP.PACK_AB R144, R145, R144 ;  /* 0x000000909190723e */ /* 0x000fe200000000ff */
[----:B------:R-:W-:Y:S01]  /*dc40*/  FMUL.FTZ R152, R5, R152 ;  /* 0x0000009805987220 */ /* 0x000fe20000410000 */
[----:B------:R-:W-:Y:S01]  /*dc50*/  @P2 IADD3 R21, R19, -0x40, RZ ;  /* 0xffffffc013152810 */ /* 0x000fe20007ffe0ff */
[----:B------:R-:W-:Y:S01]  /*dc60*/  FMUL.FTZ R153, R5, R153 ;  /* 0x0000009905997220 */ /* 0x000fe20000410000 */
[----:B------:R-:W-:Y:S01]  /*dc70*/  F2FP.PACK_AB R140, R141, R140 ;  /* 0x0000008c8d8c723e */ /* 0x000fe200000000ff */
        /* <DEDUP_REMOVED lines=8> */
[----:B------:R-:W-:-:S02]  /*dd00*/  FMUL.FTZ R160, R5, R160 ;  /* 0x000000a005a07220 */ /* 0x000fc40000410000 */
[C---:B-1----:R-:W-:Y:S01]  /*dd10*/  FMUL.FTZ R139, R14.reuse, R139 ;  /* 0x0000008b0e8b7220 */ /* 0x042fe20000410000 */
[----:B------:R-:W-:Y:S01]  /*dd20*/  F2FP.PACK_AB R156, R157, R156 ;  /* 0x0000009c9d9c723e */ /* 0x000fe200000000ff */
[C---:B------:R-:W-:Y:S02]  /*dd30*/  FMUL.FTZ R138, R14.reuse, R138 ;  /* 0x0000008a0e8a7220 */ /* 0x040fe40000410000 */
[C---:B------:R-:W-:Y:S02]  /*dd40*/  FMUL.FTZ R135, R14.reuse, R135 ;  /* 0x000000870e877220 */ /* 0x040fe40000410000 */
[C---:B------:R-:W-:Y:S01]  /*dd50*/  FMUL.FTZ R134, R14.reuse, R134 ;  /* 0x000000860e867220 */ /* 0x040fe20000410000 */
        /* <DEDUP_REMOVED lines=19> */
[----:B------:R-:W-:Y:S02]  /*de90*/  FMUL.FTZ R14, R14, R162 ;  /* 0x000000a20e0e7220 */ /* 0x000fe40000410000 */
[----:B------:R-:W-:Y:S01]  /*dea0*/  IMAD.MOV.U32 R13, RZ, RZ, 0x20 ;  /* 0x00000020ff0d7424 */ /* 0x000fe200078e00ff */
[----:B------:R-:W-:Y:S02]  /*deb0*/  F2FP.PACK_AB R160, R5, R160 ;  /* 0x000000a005a0723e */ /* 0x000fe400000000ff */
[----:B------:R-:W-:-:S02]  /*dec0*/  F2FP.PACK_AB R163, R163, R14 ;  /* 0x0000000ea3a3723e */ /* 0x000fc400000000ff */
[----:B------:R-:W-:Y:S02]  /*ded0*/  IADD3 R5, R19, R10, RZ ;  /* 0x0000000a13057210 */ /* 0x000fe40007ffe0ff */
[----:B------:R-:W-:Y:S02]  /*dee0*/  SEL R14, R13, 0xffffffe0, !P1 ;  /* 0xffffffe00d0e7807 */ /* 0x000fe40004800000 */
[----:B------:R-:W1:Y:S01]  /*def0*/  LDC.U8 R13, c[0x0][0x328] ;  /* 0x0000ca00ff0d7b82 */ /* 0x000e620000000000 */
[----:B------:R-:W-:Y:S01]  /*df00*/  STS [R5], R168 ;  /* 0x000000a805007388 */ /* 0x000fe20000000800 */
[-C--:B------:R-:W-:Y:S02]  /*df10*/  IADD3 R25, R19, R14.reuse, RZ ;  /* 0x0000000e13197210 */ /* 0x080fe40007ffe0ff */
[----:B------:R-:W-:Y:S01]  /*df20*/  IADD3 R23, R5, R14, RZ ;  /* 0x0000000e05177210 */ /* 0x000fe20007ffe0ff */
[----:B------:R-:W-:Y:S01]  /*df30*/  STS [R5+0x400], R170 ;  /* 0x000400aa05007388 */ /* 0x000fe20000000800 */
[----:B--2---:R-:W-:-:S03]  /*df40*/  ISETP.NE.AND P1, PT, R8, RZ, PT ;  /* 0x000000ff0800720c */ /* 0x004fc60003f25270 */
[----:B------:R-:W-:Y:S04]  /*df50*/  STS [R19+0x2000], R136 ;  /* 0x0020008813007388 */ /* 0x000fe80000000800 */
[----:B------:R2:W-:Y:S04]  /*df60*/  STS [R19+0x2400], R138 ;  /* 0x0024008a13007388 */ /* 0x0005e80000000800 */
[----:B------:R-:W-:Y:S04]  /*df70*/  STS [R5+0x2000], R132 ;  /* 0x0020008405007388 */ /* 0x000fe80000000800 */
[----:B------:R3:W-:Y:S01]  /*df80*/  STS [R5+0x2400], R134 ;  /* 0x0024008605007388 */ /* 0x0007e20000000800 */
[----:B-1----:R-:W-:-:S03]  /*df90*/  ISETP.NE.AND P2, PT, R13, RZ, PT ;  /* 0x000000ff0d00720c */ /* 0x002fc60003f45270 */
[----:B------:R-:W-:Y:S01]  /*dfa0*/  STS [R25], R172 ;  /* 0x000000ac19007388 */ /* 0x000fe20000000800 */
[----:B------:R-:W-:-:S03]  /*dfb0*/  @P1 IMAD.MOV.U32 R13, RZ, RZ, 0x1 ;  /* 0x00000001ff0d1424 */ /* 0x000fc600078e00ff */
[----:B------:R-:W-:Y:S04]  /*dfc0*/  STS [R25+0x400], R174 ;  /* 0x000400ae19007388 */ /* 0x000fe80000000800 */
[----:B------:R-:W-:Y:S04]  /*dfd0*/  STS [R23], R176 ;  /* 0x000000b017007388 */ /* 0x000fe80000000800 */
[----:B------:R-:W-:Y:S01]  /*dfe0*/  STS [R23+0x400], R178 ;  /* 0x000400b217007388 */ /* 0x000fe20000000800 */
[----:B--2---:R-:W-:-:S03]  /*dff0*/  IADD3 R19, R14, 0x400, R21 ;  /* 0x000004000e137810 */ /* 0x004fc60007ffe015 */
[----:B------:R-:W-:Y:S01]  /*e000*/  STS [R25+0x2000], R144 ;  /* 0x0020009019007388 */ /* 0x000fe20000000800 */
[C---:B------:R-:W-:Y:S01]  /*e010*/  IADD3 R18, R10.reuse, R19, RZ ;  /* 0x000000130a127210 */ /* 0x040fe20007ffe0ff */
[----:B------:R-:W-:Y:S01]  /*e020*/  IMAD.IADD R19, R10, 0x1, R21 ;  /* 0x000000010a137824 */ /* 0x000fe200078e0215 */
[----:B------:R-:W-:Y:S01]  /*e030*/  @!P1 MOV R10, c[0x0][0x214] ;  /* 0x00008500000a9a02 */ /* 0x000fe20000000f00 */
[----:B------:R1:W-:Y:S01]  /*e040*/  STS [R25+0x2400], R146 ;  /* 0x0024009219007388 */ /* 0x0003e20000000800 */
[----:B---3--:R-:W-:-:S03]  /*e050*/  @P1 MOV R5, c[0x0][0x210] ;  /* 0x0000840000051a02 */ /* 0x008fc60000000f00 */
[----:B------:R-:W-:Y:S02]  /*e060*/  STS [R23+0x2000], R140 ;  /* 0x0020008c17007388 */ /* 0x000fe40000000800 */
[----:B------:R-:W-:Y:S01]  /*e070*/  @P1 IMAD R5, R5, c[0x0][0x214], RZ ;  /* 0x0000850005051a24 */ /* 0x000fe200078e02ff */
[----:B------:R-:W-:Y:S01]  /*e080*/  @!P1 SEL R5, R10, c[0x0][0x234], !P2 ;  /* 0x00008d000a059a07 */ /* 0x000fe20005000000 */
[----:B------:R2:W-:Y:S01]  /*e090*/  STS [R23+0x2400], R142 ;  /* 0x0024008e17007388 */ /* 0x0005e20000000800 */
[----:B------:R-:W-:-:S03]  /*e0a0*/  ISETP.NE.OR P2, PT, R8, RZ, !P2 ;  /* 0x000000ff0800720c */ /* 0x000fc60005745670 */
[----:B------:R-:W-:Y:S01]  /*e0b0*/  STS [R21], R180 ;  /* 0x000000b415007388 */ /* 0x000fe20000000800 */
[----:B------:R-:W-:-:S03]  /*e0c0*/  @!P1 IMAD R13, R5, c[0x0][0x1c0], RZ ;  /* 0x00007000050d9a24 */ /* 0x000fc600078e02ff */
[----:B------:R-:W-:Y:S04]  /*e0d0*/  STS [R21+0x400], R182 ;  /* 0x000400b615007388 */ /* 0x000fe80000000800 */
[----:B------:R-:W-:Y:S02]  /*e0e0*/  STS [R19], R184 ;  /* 0x000000b813007388 */ /* 0x000fe40000000800 */
[----:B------:R-:W-:Y:S02]  /*e0f0*/  @!P2 IMAD R16, R4, c[0x0][0x214], RZ ;  /* 0x000085000410aa24 */ /* 0x000fe400078e02ff */
[----:B------:R-:W-:Y:S01]  /*e100*/  STS [R19+0x400], R186 ;  /* 0x000400ba13007388 */ /* 0x000fe20000000800 */
[----:B-1----:R-:W-:-:S03]  /*e110*/  IADD3 R25, R14, R21, RZ ;  /* 0x000000150e197210 */ /* 0x002fc60007ffe0ff */
[----:B------:R-:W1:Y:S04]  /*e120*/  S2R R8, SR_TID.X ;  /* 0x0000000000087919 */ /* 0x000e680000002100 */
[----:B------:R-:W3:Y:S01]  /*e130*/  S2R R10, SR_CTAID.X ;  /* 0x00000000000a7919 */ /* 0x000ee20000002500 */
[----:B--2---:R-:W-:Y:S01]  /*e140*/  IADD3 R23, R14, R19, RZ ;  /* 0x000000130e177210 */ /* 0x004fe20007ffe0ff */
[----:B------:R-:W-:Y:S01]  /*e150*/  IMAD R13, R4, R13, RZ ;  /* 0x0000000d040d7224 */ /* 0x000fe200078e02ff */
[----:B------:R-:W2:Y:S01]  /*e160*/  @P3 MUFU.LG2 R6, R6 ;  /* 0x0000000600063308 */ /* 0x000ea20000000c00 */
[----:B------:R-:W-:Y:S01]  /*e170*/  STS [R21+0x2000], R152 ;  /* 0x0020009815007388 */ /* 0x000fe20000000800 */
[----:B------:R-:W-:-:S03]  /*e180*/  @!P2 SEL R16, R16, R52, !P0 ;  /* 0x000000341010a207 */ /* 0x000fc60004000000 */
[----:B------:R-:W-:Y:S04]  /*e190*/  STS [R21+0x2400], R154 ;  /* 0x0024009a15007388 */ /* 0x000fe80000000800 */
[----:B------:R-:W-:Y:S04]  /*e1a0*/  STS [R19+0x2000], R148 ;  /* 0x0020009413007388 */ /* 0x000fe80000000800 */
[----:B------:R1:W-:Y:S04]  /*e1b0*/  STS [R19+0x2400], R150 ;  /* 0x0024009613007388 */ /* 0x0003e80000000800 */
[----:B------:R-:W-:Y:S04]  /*e1c0*/  STS [R25], R188 ;  /* 0x000000bc19007388 */ /* 0x000fe80000000800 */
[----:B------:R-:W-:Y:S04]  /*e1d0*/  STS [R25+0x400], R190 ;  /* 0x000400be19007388 */ /* 0x000fe80000000800 */
[----:B------:R-:W-:Y:S04]  /*e1e0*/  STS [R23], R192 ;  /* 0x000000c017007388 */ /* 0x000fe80000000800 */
[----:B------:R-:W-:Y:S04]  /*e1f0*/  STS [R18], R194 ;  /* 0x000000c212007388 */ /* 0x000fe80000000800 */
[----:B------:R-:W-:Y:S04]  /*e200*/  STS [R25+0x2000], R156 ;  /* 0x0020009c19007388 */ /* 0x000fe80000000800 */
[----:B------:R-:W-:Y:S04]  /*e210*/  STS [R25+0x2400], R158 ;  /* 0x0024009e19007388 */ /* 0x000fe80000000800 */
[----:B------:R-:W-:Y:S04]  /*e220*/  STS [R23+0x2000], R160 ;  /* 0x002000a017007388 */ /* 0x000fe80000000800 */
[----:B------:R4:W-:Y:S04]  /*e230*/  STS [R18+0x2000], R163 ;  /* 0x002000a312007388 */ /* 0x0009e80000000800 */
[----:B------:R-:W-:Y:S01]  /*e240*/  BAR.SYNC.DEFER_BLOCKING 0x0 ;  /* 0x0000000000007b1d */ /* 0x000fe20000010000 */
[----:B-1----:R-:W-:-:S05]  /*e250*/  SHF.R.S32.HI R19, RZ, 0x1f, R8 ;  /* 0x0000001fff137819 */ /* 0x002fca0000011408 */
[----:B------:R-:W1:Y:S01]  /*e260*/  S2R R14, SR_CTAID.Z ;  /* 0x00000000000e7919 */ /* 0x000e620000002700 */
[----:B------:R-:W-:-:S04]  /*e270*/  LEA.HI R4, R19, R8, RZ, 0x5 ;  /* 0x0000000813047211 */ /* 0x000fc800078f28ff */
[----:B------:R-:W-:Y:S01]  /*e280*/  LOP3.LUT R55, R4, 0xffffffe0, RZ, 0xc0, !PT ;  /* 0xffffffe004377812 */ /* 0x000fe200078ec0ff */
[----:B------:R1:W1:Y:S04]  /*e290*/  LDS.128 R44, [R48] ;  /* 0x00000000302c7984 */ /* 0x0002680000000c00 */
[----:B------:R1:W2:Y:S04]  /*e2a0*/  LDS.128 R40, [R48+0x800] ;  /* 0x0008000030287984 */ /* 0x0002a80000000c00 */
[----:B------:R1:W2:Y:S04]  /*e2b0*/  LDS.128 R36, [R48+0x1000] ;  /* 0x0010000030247984 */ /* 0x0002a80000000c00 */
[----:B------:R1:W4:Y:S04]  /*e2c0*/  LDS.128 R32, [R48+0x1800] ;  /* 0x0018000030207984 */ /* 0x0003280000000c00 */
[----:B------:R1:W4:Y:S04]  /*e2d0*/  LDS.128 R28, [R48+0x2000] ;  /* 0x00200000301c7984 */ /* 0x0003280000000c00 */
[----:B------:R2:W4:Y:S04]  /*e2e0*/  LDS.128 R24, [R48+0x2800] ;  /* 0x0028000030187984 */ /* 0x0005280000000c00 */
[----:B------:R2:W4:Y:S04]  /*e2f0*/  LDS.128 R20, [R48+0x3000] ;  /* 0x0030000030147984 */ /* 0x0005280000000c00 */
[----:B------:R-:W4:Y:S01]  /*e300*/  LDS.128 R48, [R48+0x3800] ;  /* 0x0038000030307984 */ /* 0x000f220000000c00 */
[----:B------:R-:W-:Y:S01]  /*e310*/  @P1 MOV R53, c[0x0][0x210] ;  /* 0x0000840000351a02 */ /* 0x000fe20000000f00 */
[----:B------:R-:W-:Y:S01]  /*e320*/  IMAD.IADD R55, R8, 0x1, -R55 ;  /* 0x0000000108377824 */ /* 0x000fe200078e0a37 */
[----:B------:R-:W-:-:S02]  /*e330*/  @!P1 MOV R53, 0x1 ;  /* 0x0000000100359802 */ /* 0x000fc40000000f00 */
[----:B------:R-:W-:Y:S02]  /*e340*/  @!P2 SHF.R.S32.HI R57, RZ, 0x1f, R16 ;  /* 0x0000001fff39a819 */ /* 0x000fe40000011410 */
[----:B------:R-:W-:Y:S02]  /*e350*/  SEL R13, R13, RZ, P2 ;  /* 0x000000ff0d0d7207 */ /* 0x000fe40001000000 */
[----:B------:R-:W-:Y:S01]  /*e360*/  @!P2 MOV R56, R16 ;  /* 0x000000100038a202 */ /* 0x000fe20000000f00 */
[----:B---3--:R-:W-:Y:S01]  /*e370*/  IMAD R4, R10, R53, RZ ;  /* 0x000000350a047224 */ /* 0x008fe200078e02ff */
[----:B------:R-:W-:Y:S01]  /*e380*/  LOP3.LUT P2, RZ, R55, 0x3, RZ, 0xc0, !PT ;  /* 0x0000000337ff7812 */ /* 0x000fe2000784c0ff */
[----:B-1----:R-:W-:-:S03]  /*e390*/  IMAD R13, R14, R5, R13 ;  /* 0x000000050e0d7224 */ /* 0x002fc600078e020d */
[----:B------:R-:W-:Y:S01]  /*e3a0*/  SHF.L.U32 R4, R4, 0x7, RZ ;  /* 0x0000000704047819 */ /* 0x000fe200000006ff */
[----:B------:R-:W-:Y:S02]  /*e3b0*/  @P5 FMUL.FTZ R16, R7, 0.69314718246459960938 ;  /* 0x3f31721807105820 */ /* 0x000fe40000410000 */
[----:B------:R-:W-:Y:S02]  /*e3c0*/  @P6 FMUL.FTZ R9, R9, 0.69314718246459960938 ;  /* 0x3f31721809096820 */ /* 0x000fe40000410000 */
[----:B--2---:R-:W-:Y:S01]  /*e3d0*/  @P3 FMUL.FTZ R7, R6, 0.69314718246459960938 ;  /* 0x3f31721806073820 */ /* 0x004fe20000410000 */
[--C-:B------:R-:W-:Y:S01]  /*e3e0*/  IADD3 R6, P1, P0, R4, R56, R13.reuse ;  /* 0x0000003804067210 */ /* 0x100fe2000783e00d */
[----:B------:R-:W-:Y:S01]  /*e3f0*/  @P4 FMUL.FTZ R17, R17, 0.69314718246459960938 ;  /* 0x3f31721811114820 */ /* 0x000fe20000410000 */
[----:B------:R-:W-:Y:S02]  /*e400*/  SHF.R.S32.HI R4, RZ, 0x1f, R4 ;  /* 0x0000001fff047819 */ /* 0x000fe40000011404 */
[----:B------:R-:W-:-:S02]  /*e410*/  SHF.R.S32.HI R13, RZ, 0x1f, R13 ;  /* 0x0000001fff0d7819 */ /* 0x000fc4000001140d */
[----:B----4-:R-:W-:Y:S01]  /*e420*/  MOV R18, 0x7f800000 ;  /* 0x7f80000000127802 */ /* 0x010fe20000000f00 */
[----:B------:R-:W-:Y:S01]  /*e430*/  @P6 FFMA.FTZ R18, R68, c[0x0][0x238], R9 ;  /* 0x00008e0044126a23 */ /* 0x000fe20000010009 */
        /* <DEDUP_REMOVED lines=8> */
[----:B------:R-:W-:Y:S02]  /*e4c0*/  SHF.R.S32.HI R2, RZ, 0x1f, R15 ;  /* 0x0000001fff027819 */ /* 0x000fe4000001140f */
[----:B------:R-:W-:-:S02]  /*e4d0*/  SHF.R.S32.HI R0, RZ, 0x1f, R55 ;  /* 0x0000001fff007819 */ /* 0x000fc40000011437 */
[----:B------:R-:W-:Y:S02]  /*e4e0*/  LEA.HI R2, R2, R15, RZ, 0x2 ;  /* 0x0000000f02027211 */ /* 0x000fe400078f10ff */
[----:B------:R-:W-:Y:S02]  /*e4f0*/  LEA.HI R0, R0, R55, RZ, 0x2 ;  /* 0x0000003700007211 */ /* 0x000fe400078f10ff */
[----:B------:R-:W-:Y:S02]  /*e500*/  LOP3.LUT R2, R2, 0xffffffc, RZ, 0xc0, !PT ;  /* 0x0ffffffc02027812 */ /* 0x000fe400078ec0ff */
[----:B------:R-:W-:-:S03]  /*e510*/  SHF.R.S32.HI R0, RZ, 0x2, R0 ;  /* 0x00000002ff007819 */ /* 0x000fc60000011400 */
[----:B------:R-:W-:-:S04]  /*e520*/  IMAD.IADD R15, R15, 0x1, -R2 ;  /* 0x000000010f0f7824 */ /* 0x000fc800078e0a02 */
[----:B------:R-:W-:-:S05]  /*e530*/  IMAD R52, R15, 0x10, R0 ;  /* 0x000000100f347824 */ /* 0x000fca00078e0200 */
[CC--:B-----5:R-:W-:Y:S02]  /*e540*/  ISETP.GE.AND P6, PT, R52.reuse, R58.reuse, PT ;  /* 0x0000003a3400720c */ /* 0x0e0fe40003fc6270 */
        /* <DEDUP_REMOVED lines=8> */
[-C--:B------:R-:W-:Y:S02]  /*e5d0*/  @!P5 IMAD R13, R16, R53.reuse, RZ ;  /* 0x00000035100dd224 */ /* 0x080fe400078e02ff */
[-C--:B------:R-:W-:Y:S01]  /*e5e0*/  @!P4 IMAD R7, R0, R53.reuse, RZ ;  /* 0x000000350007c224 */ /* 0x080fe200078e02ff */
[----:B------:R-:W-:Y:S01]  /*e5f0*/  @!P6 LEA.HI.X.SX32 R0, R15, R4, 0x1, P0 ;  /* 0x000000040f00e211 */ /* 0x000fe200000f0eff */
[----:B------:R-:W-:Y:S01]  /*e600*/  @!P3 IMAD R53, R2, R53, RZ ;  /* 0x000000350235b224 */ /* 0x000fe200078e02ff */
[----:B------:R-:W-:Y:S02]  /*e610*/  @!P6 LEA R16, P0, R3, c[0x0][0x200], 0x2 ;  /* 0x000080000310ea11 */ /* 0x000fe400078010ff */
[-C--:B------:R-:W-:Y:S02]  /*e620*/  @!P5 IADD3 R2, P2, R13, R6.reuse, RZ ;  /* 0x000000060d02d210 */ /* 0x080fe40007f5e0ff */
[----:B------:R-:W-:Y:S02]  /*e630*/  @!P6 LEA.HI.X R17, R3, c[0x0][0x204], R0, 0x2, P0 ;  /* 0x000081000311ea11 */ /* 0x000fe400000f1400 */
[----:B------:R-:W-:-:S02]  /*e640*/  @!P4 IADD3 R0, P1, R7, R6, RZ ;  /* 0x000000060700c210 */ /* 0x000fc40007f3e0ff */
[----:B------:R-:W-:Y:S01]  /*e650*/  @!P5 LEA.HI.X.SX32 R13, R13, R4, 0x1, P2 ;  /* 0x000000040d0dd211 */ /* 0x000fe200010f0eff */
[----:B------:R1:W-:Y:S01]  /*e660*/  @!P6 STG.E [R16.64], R18 ;  /* 0x000000121000e986 */ /* 0x0003e2000c101908 */
[----:B------:R-:W-:Y:S02]  /*e670*/  @!P3 IADD3 R6, P0, R53, R6, RZ ;  /* 0x000000063506b210 */ /* 0x000fe40007f1e0ff */
[C---:B------:R-:W-:Y:S02]  /*e680*/  @!P5 LEA R54, P2, R2.reuse, c[0x0][0x200], 0x2 ;  /* 0x000080000236da11 */ /* 0x040fe400078410ff */
[-C--:B------:R-:W-:Y:S02]  /*e690*/  @!P4 LEA.HI.X.SX32 R7, R7, R4.reuse, 0x1, P1 ;  /* 0x000000040707c211 */ /* 0x080fe400008f0eff */
[----:B------:R-:W-:Y:S02]  /*e6a0*/  @!P3 LEA.HI.X.SX32 R53, R53, R4, 0x1, P0 ;  /* 0x000000043535b211 */ /* 0x000fe400000f0eff */
[----:B------:R-:W-:-:S02]  /*e6b0*/  @!P5 LEA.HI.X R55, R2, c[0x0][0x204], R13, 0x2, P2 ;  /* 0x000081000237da11 */ /* 0x000fc400010f140d */
[----:B------:R-:W-:Y:S02]  /*e6c0*/  @!P4 LEA R56, P1, R0, c[0x0][0x200], 0x2 ;  /* 0x000080000038ca11 */ /* 0x000fe400078210ff */
[----:B------:R-:W-:Y:S01]  /*e6d0*/  @!P3 LEA R2, P0, R6, c[0x0][0x200], 0x2 ;  /* 0x000080000602ba11 */ /* 0x000fe200078010ff */
[----:B------:R1:W-:Y:S01]  /*e6e0*/  @!P5 STG.E [R54.64], R10 ;  /* 0x0000000a3600d986 */ /* 0x0003e2000c101908 */
[----:B------:R-:W-:Y:S02]  /*e6f0*/  @!P4 LEA.HI.X R57, R0, c[0x0][0x204], R7, 0x2, P1 ;  /* 0x000081000039ca11 */ /* 0x000fe400008f1407 */
[----:B------:R-:W-:-:S03]  /*e700*/  @!P3 LEA.HI.X R3, R6, c[0x0][0x204], R53, 0x2, P0 ;  /* 0x000081000603ba11 */ /* 0x000fc600000f1435 */
[----:B------:R1:W-:Y:S04]  /*e710*/  @!P4 STG.E [R56.64], R5 ;  /* 0x000000053800c986 */ /* 0x0003e8000c101908 */
[----:B------:R1:W-:Y:S02]  /*e720*/  @!P3 STG.E [R2.64], R9 ;  /* 0x000000090200b986 */ /* 0x0003e4000c101908 */
.L_x_54:
[----:B------:R-:W-:Y:S05]  /*e730*/  BSYNC B0 ;  /* 0x0000000000007941 */ /* 0x000fea0003800000 */
.L_x_53:
[----:B-1----:R-:W2:Y:S04]  /*e740*/  LDL.LU.64 R2, [R1+0x58] ;  /* 0x0000580001027983 */ /* 0x002ea80000300a00 */
[----:B------:R1:W5:Y:S01]  /*e750*/  LDL.64 R16, [R1+0x60] ;  /* 0x0000600001107983 */ /* 0x0003620000100a00 */
[----:B------:R-:W-:Y:S01]  /*e760*/  LEA.HI R8, R19, R8, RZ, 0x3 ;  /* 0x0000000813087211 */ /* 0x000fe200078f18ff */
[----:B------:R-:W-:Y:S01]  /*e770*/  BSSY B0, `(.L_x_55) ;  /* 0x0000013000007945 */ /* 0x000fe20003800000 */
[----:B------:R-:W-:-:S02]  /*e780*/  SHF.R.S32.HI R0, RZ, 0x1f, R14 ;  /* 0x0000001fff007819 */ /* 0x000fc4000001140e */
[----:B------:R-:W-:Y:S02]  /*e790*/  SHF.R.S32.HI R8, RZ, 0x3, R8 ;  /* 0x00000003ff087819 */ /* 0x000fe40000011408 */
[----:B--2---:R-:W-:-:S05]  /*e7a0*/  IADD3 R12, P0, R2, R12, RZ ;  /* 0x0000000c020c7210 */ /* 0x004fca0007f1e0ff */
[----:B------:R-:W-:Y:S01]  /*e7b0*/  IMAD.X R13, R3, 0x1, R11, P0 ;  /* 0x00000001030d7824 */ /* 0x000fe200000e060b */
[----:B-----5:R-:W-:Y:S01]  /*e7c0*/  ISETP.GE.AND P0, PT, R8, R58, PT ;  /* 0x0000003a0800720c */ /* 0x020fe20003f06270 */
[----:B------:R-:W-:-:S04]  /*e7d0*/  IMAD R3, R0, c[0x0][0x1f0], RZ ;  /* 0x00007c0000037a24 */ /* 0x000fc800078e02ff */
[C---:B------:R-:W-:Y:S02]  /*e7e0*/  IMAD R0, R14.reuse, c[0x0][0x1f4], R3 ;  /* 0x00007d000e007a24 */ /* 0x040fe400078e0203 */
[----:B------:R-:W-:-:S04]  /*e7f0*/  IMAD.WIDE.U32 R14, R14, c[0x0][0x1f0], R12 ;  /* 0x00007c000e0e7a25 */ /* 0x000fc800078e000c */
[----:B------:R-:W-:Y:S02]  /*e800*/  IMAD.IADD R5, R15, 0x1, R0 ;  /* 0x000000010f057824 */ /* 0x000fe400078e0200 */
[----:B------:R-:W-:Y:S05]  /*e810*/  @P0 BRA `(.L_x_56) ;  /* 0x0000008000000947 */ /* 0x000fea0003800000 */
[----:B-1----:R-:W-:Y:S01]  /*e820*/  MOV R4, R14 ;  /* 0x0000000e00047202 */ /* 0x002fe20000000f00 */
[----:B------:R-:W-:-:S04]  /*e830*/  IMAD R0, R17, c[0x0][0x1e8], RZ ;  /* 0x00007a0011007a24 */ /* 0x000fc800078e02ff */
[----:B------:R-:W-:-:S04]  /*e840*/  IMAD.WIDE.U32 R2, R16, c[0x0][0x1e8], R4 ;  /* 0x00007a0010027a25 */ /* 0x000fc800078e0004 */
[----:B------:R-:W-:Y:S01]  /*e850*/  IMAD R0, R16, c[0x0][0x1ec], R0 ;  /* 0x00007b0010007a24 */ /* 0x000fe200078e0200 */
[----:B------:R-:W-:-:S04]  /*e860*/  LEA R6, P0, R2, c[0x0][0x1d0], 0x1 ;  /* 0x0000740002067a11 */ /* 0x000fc800078008ff */
[----:B------:R-:W-:-:S04]  /*e870*/  IADD3 R0, R3, R0, RZ ;  /* 0x0000000003007210 */ /* 0x000fc80007ffe0ff */
[----:B------:R-:W-:-:S05]  /*e880*/  LEA.HI.X R7, R2, c[0x0][0x1d4], R0, 0x1, P0 ;  /* 0x0000750002077a11 */ /* 0x000fca00000f0c00 */
[----:B------:R1:W-:Y:S02]  /*e890*/  STG.E.128 [R6.64], R44 ;  /* 0x0000002c06007986 */ /* 0x0003e4000c101d08 */
.L_x_56:
[----:B-1----:R-:W-:Y:S05]  /*e8a0*/  BSYNC B0 ;  /* 0x0000000000007941 */ /* 0x002fea0003800000 */
.L_x_55:
        /* <DEDUP_REMOVED lines=15> */
.L_x_58:
[----:B------:R-:W-:Y:S05]  /*e9a0*/  BSYNC B0 ;  /* 0x0000000000007941 */ /* 0x000fea0003800000 */
.L_x_57:
[----:B------:R-:W2:Y:S01]  /*e9b0*/  LDL.LU R0, [R1+0x38] ;  /* 0x0000380001007983 */ /* 0x000ea20000300800 */
[----:B------:R-:W-:Y:S01]  /*e9c0*/  BSSY B0, `(.L_x_59) ;  /* 0x000000e000007945 */ /* 0x000fe20003800000 */
[----:B--2---:R-:W-:-:S13]  /*e9d0*/  ISETP.GE.AND P0, PT, R0, R58, PT ;  /* 0x0000003a0000720c */ /* 0x004fda0003f06270 */
[----:B------:R-:W-:Y:S05]  /*e9e0*/  @P0 BRA `(.L_x_60) ;  /* 0x000000b000000947 */ /* 0x000fea0003800000 */
[----:B-1----:R-:W-:Y:S01]  /*e9f0*/  IADD3 R2, P0, R16, 0x20, RZ ;  /* 0x0000002010027810 */ /* 0x002fe20007f1e0ff */
        /* <DEDUP_REMOVED lines=10> */
.L_x_60:
[----:B------:R-:W-:Y:S05]  /*eaa0*/  BSYNC B0 ;  /* 0x0000000000007941 */ /* 0x000fea0003800000 */
.L_x_59:
        /* <DEDUP_REMOVED lines=15> */
.L_x_62:
[----:B------:R-:W-:Y:S05]  /*eba0*/  BSYNC B0 ;  /* 0x0000000000007941 */ /* 0x000fea0003800000 */
.L_x_61:
        /* <DEDUP_REMOVED lines=15> */
.L_x_64:
[----:B------:R-:W-:Y:S05]  /*eca0*/  BSYNC B0 ;  /* 0x0000000000007941 */ /* 0x000fea0003800000 */
.L_x_63:
        /* <DEDUP_REMOVED lines=15> */
.L_x_66:
[----:B------:R-:W-:Y:S05]  /*eda0*/  BSYNC B0 ;  /* 0x0000000000007941 */ /* 0x000fea0003800000 */
.L_x_65:
        /* <DEDUP_REMOVED lines=15> */
.L_x_68:
[----:B------:R-:W-:Y:S05]  /*eea0*/  BSYNC B0 ;  /* 0x0000000000007941 */ /* 0x000fea0003800000 */
.L_x_67:
[----:B------:R-:W2:Y:S02]  /*eeb0*/  LDL.LU R0, [R1+0x24] ;  /* 0x0000240001007983 */ /* 0x000ea40000300800 */
[----:B--2---:R-:W-:-:S13]  /*eec0*/  ISETP.GE.AND P0, PT, R0, R58, PT ;  /* 0x0000003a0000720c */ /* 0x004fda0003f06270 */
[----:B------:R-:W-:Y:S05]  /*eed0*/  @P0 EXIT ;  /* 0x000000000000094d */ /* 0x000fea0003800000 */
[----:B------:R-:W-:Y:S02]  /*eee0*/  IADD3 R0, P0, R16, 0x70, RZ ;  /* 0x0000007010007810 */ /* 0x000fe40007f1e0ff */
[----:B------:R-:W-:Y:S02]  /*eef0*/  MOV R4, R14 ;  /* 0x0000000e00047202 */ /* 0x000fe40000000f00 */
[----:B-1----:R-:W-:-:S03]  /*ef00*/  IADD3.X R2, RZ, R17, RZ, P0, !PT ;  /* 0x00000011ff027210 */ /* 0x002fc600007fe4ff */
[----:B------:R-:W-:-:S04]  /*ef10*/  IMAD.WIDE.U32 R4, R0, c[0x0][0x1e8], R4 ;  /* 0x00007a0000047a25 */ /* 0x000fc800078e0004 */
[----:B------:R-:W-:Y:S01]  /*ef20*/  IMAD R3, R2, c[0x0][0x1e8], RZ ;  /* 0x00007a0002037a24 */ /* 0x000fe200078e02ff */
[----:B------:R-:W-:-:S03]  /*ef30*/  LEA R2, P0, R4, c[0x0][0x1d0], 0x1 ;  /* 0x0000740004027a11 */ /* 0x000fc600078008ff */
[----:B------:R-:W-:-:S05]  /*ef40*/  IMAD R3, R0, c[0x0][0x1ec], R3 ;  /* 0x00007b0000037a24 */ /* 0x000fca00078e0203 */
[----:B------:R-:W-:-:S04]  /*ef50*/  IADD3 R3, R5, R3, RZ ;  /* 0x0000000305037210 */ /* 0x000fc80007ffe0ff */
[----:B------:R-:W-:-:S05]  /*ef60*/  LEA.HI.X R3, R4, c[0x0][0x1d4], R3, 0x1, P0 ;  /* 0x0000750004037a11 */ /* 0x000fca00000f0c03 */
[----:B------:R-:W-:Y:S01]  /*ef70*/  STG.E.128 [R2.64], R48 ;  /* 0x0000003002007986 */ /* 0x000fe2000c101d08 */
[----:B------:R-:W-:Y:S05]  /*ef80*/  EXIT ;  /* 0x000000000000794d */ /* 0x000fea0003800000 */
.L_x_45:
[----:B------:R-:W3:Y:S01]  /*ef90*/  LDL.LU R16, [R1+0x20] ;  /* 0x0000200001107983 */ /* 0x000ee20000300800 */
[----:B------:R-:W1:Y:S01]  /*efa0*/  LDC.U8 R7, c[0x0][0x329] ;  /* 0x0000ca40ff077b82 */ /* 0x000e620000000000 */
[----:B------:R-:W-:Y:S01]  /*efb0*/  SHF.R.S32.HI R8, RZ, 0x1f, R91 ;  /* 0x0000001fff087819 */ /* 0x000fe2000001145b */
[----:B------:R-:W-:Y:S01]  /*efc0*/  IMAD.IADD R5, R5, 0x1, -R4 ;  /* 0x0000000105057824 */ /* 0x000fe200078e0a04 */
[----:B------:R-:W-:Y:S01]  /*efd0*/  SHF.R.S32.HI R23, RZ, 0x1f, R2 ;  /* 0x0000001fff177819 */ /* 0x000fe20000011402 */
[----:B------:R-:W-:Y:S01]  /*efe0*/  BSSY B0, `(.L_x_69) ;  /* 0x000003b000007945 */ /* 0x000fe20003800000 */
[----:B------:R-:W-:-:S03]  /*eff0*/  LEA.HI R8, R8, R91, RZ, 0x3 ;  /* 0x0000005b08087211 */ /* 0x000fc600078f18ff */
[----:B------:R-:W4:Y:S01]  /*f000*/  LDC.U8 R0, c[0x0][0x328] ;  /* 0x0000ca00ff007b82 */ /* 0x000f220000000000 */
[----:B------:R-:W-:Y:S01]  /*f010*/  LOP3.LUT R10, R8, 0x1ffffff8, RZ, 0xc0, !PT ;  /* 0x1ffffff8080a7812 */ /* 0x000fe200078ec0ff */
[----:B------:R-:W-:Y:S01]  /*f020*/  IMAD R23, R23, c[0x0][0x1f0], RZ ;  /* 0x00007c0017177a24 */ /* 0x000fe200078e02ff */
[----:B------:R-:W-:-:S03]  /*f030*/  SHF.R.S32.HI R8, RZ, 0x3, R8 ;  /* 0x00000003ff087819 */ /* 0x000fc60000011408 */
[----:B------:R-:W-:Y:S02]  /*f040*/  IMAD.IADD R11, R91, 0x1, -R10 ;  /* 0x000000015b0b7824 */ /* 0x000fe400078e0a0a */
[----:B------:R-:W-:Y:S02]  /*f050*/  IMAD R23, R2, c[0x0][0x1f4], R23 ;  /* 0x00007d0002177a24 */ /* 0x000fe400078e0217 */
[----:B------:R-:W-:Y:S01]  /*f060*/  IMAD.SHL.U32 R11, R11, 0x8, RZ ;  /* 0x000000080b0b7824 */ /* 0x000fe200078e00ff */
[----:B-1----:R-:W-:Y:S02]  /*f070*/  ISETP.NE.AND P1, PT, R7, RZ, PT ;  /* 0x000000ff0700720c */ /* 0x002fe40003f25270 */
[----:B----4-:R-:W-:-:S04]  /*f080*/  ISETP.NE.AND P3, PT, R0, RZ, PT ;  /* 0x000000ff0000720c */ /* 0x010fc80003f65270 */
[----:B------:R-:W-:-:S07]  /*f090*/  ISETP.NE.OR P2, PT, R7, RZ, !P3 ;  /* 0x000000ff0700720c */ /* 0x000fce0005f45670 */
[----:B------:R-:W-:Y:S02]  /*f0a0*/  @P1 IMAD.MOV.U32 R9, RZ, RZ, c[0x0][0x210] ;  /* 0x00008400ff091624 */ /* 0x000fe400078e00ff */
[----:B------:R-:W-:Y:S02]  /*f0b0*/  @!P1 IMAD.MOV.U32 R7, RZ, RZ, c[0x0][0x214] ;  /* 0x00008500ff079624 */ /* 0x000fe400078e00ff */
[----:B------:R-:W-:-:S03]  /*f0c0*/  @P1 IMAD R9, R9, c[0x0][0x214], RZ ;  /* 0x0000850009091a24 */ /* 0x000fc600078e02ff */
[----:B------:R-:W-:Y:S01]  /*f0d0*/  @!P1 SEL R9, R7, c[0x0][0x234], !P3 ;  /* 0x00008d0007099a07 */ /* 0x000fe20005800000 */
[----:B------:R-:W-:-:S04]  /*f0e0*/  @P1 IMAD.MOV.U32 R7, RZ, RZ, 0x1 ;  /* 0x00000001ff071424 */ /* 0x000fc800078e00ff */
[----:B------:R-:W-:Y:S01]  /*f0f0*/  @!P1 IMAD R7, R9, c[0x0][0x1c0], RZ ;  /* 0x0000700009079a24 */ /* 0x000fe200078e02ff */
[C---:B---3--:R-:W-:Y:S02]  /*f100*/  ISETP.NE.AND P4, PT, R16.reuse, -0x1, PT ;  /* 0xffffffff1000780c */ /* 0x048fe40003f85270 */
[----:B------:R-:W-:-:S11]  /*f110*/  ISETP.NE.OR P0, PT, R16, -0x1, P2 ;  /* 0xffffffff1000780c */ /* 0x000fd60001705670 */
[----:B--2---:R-:W-:-:S04]  /*f120*/  @P4 IMAD.WIDE.U32 R12, R16, c[0x0][0x1e8], RZ ;  /* 0x00007a00100c4a25 */ /* 0x004fc800078e00ff */
[----:B------:R-:W-:Y:S01]  /*f130*/  @P4 IMAD R0, R16, c[0x0][0x1ec], R13 ;  /* 0x00007b0010004a24 */ /* 0x000fe200078e020d */
[----:B------:R-:W-:Y:S01]  /*f140*/  @!P4 SHF.R.S32.HI R13, RZ, 0x1f, R6 ;  /* 0x0000001fff0dc819 */ /* 0x000fe20000011406 */
[----:B------:R-:W-:-:S04]  /*f150*/  @!P4 IMAD.WIDE.U32 R14, R6, c[0x0][0x1e0], RZ ;  /* 0x00007800060eca25 */ /* 0x000fc800078e00ff */
[----:B------:R-:W-:Y:S01]  /*f160*/  @!P4 IMAD R13, R13, c[0x0][0x1e0], RZ ;  /* 0x000078000d0dca24 */ /* 0x000fe200078e02ff */
[----:B------:R-:W-:Y:S01]  /*f170*/  @!P4 MOV R12, R14 ;  /* 0x0000000e000cc202 */ /* 0x000fe20000000f00 */
[C---:B------:R-:W-:Y:S02]  /*f180*/  @!P0 IMAD R16, R6.reuse, c[0x0][0x214], RZ ;  /* 0x0000850006108a24 */ /* 0x040fe400078e02ff */
[----:B------:R-:W-:-:S03]  /*f190*/  @!P4 IMAD R10, R6, c[0x0][0x1e4], R13 ;  /* 0x00007900060aca24 */ /* 0x000fc600078e020d */
[----:B------:R1:W-:Y:S02]  /*f1a0*/  @!P0 STL [R1+0x20], R16 ;  /* 0x0000201001008387 */ /* 0x0003e40000100800 */
[----:B------:R-:W-:Y:S02]  /*f1b0*/  @!P4 IADD3 R0, R15, R10, RZ ;  /* 0x0000000a0f00c210 */ /* 0x000fe40007ffe0ff */
[C---:B------:R-:W-:Y:S02]  /*f1c0*/  IADD3 R10, P3, R11.reuse, R12, RZ ;  /* 0x0000000c0b0a7210 */ /* 0x040fe40007f7e0ff */
[----:B------:R-:W-:Y:S02]  /*f1d0*/  CS2R R12, SRZ ;  /* 0x00000000000c7805 */ /* 0x000fe4000001ff00 */
[----:B------:R-:W-:Y:S01]  /*f1e0*/  LEA.HI.X.SX32 R11, R11, R0, 0x1, P3 ;  /* 0x000000000b0b7211 */ /* 0x000fe200018f0eff */
[----:B------:R-:W-:Y:S01]  /*f1f0*/  IMAD R0, R6, R7, RZ ;  /* 0x0000000706007224 */ /* 0x000fe200078e02ff */
[--C-:B------:R-:W-:Y:S01]  /*f200*/  @!P2 SHF.R.S32.HI R13, RZ, 0x1f, R16.reuse ;  /* 0x0000001fff0da819 */ /* 0x100fe20000011410 */
[----:B------:R-:W-:Y:S01]  /*f210*/  @P1 IMAD.MOV.U32 R7, RZ, RZ, c[0x0][0x210] ;  /* 0x00008400ff071624 */ /* 0x000fe200078e00ff */
[----:B------:R-:W-:Y:S01]  /*f220*/  @!P1 MOV R7, 0x1 ;  /* 0x0000000100079802 */ /* 0x000fe20000000f00 */
[----:B------:R-:W-:Y:S01]  /*f230*/  @!P2 IMAD.MOV.U32 R12, RZ, RZ, R16 ;  /* 0x000000ffff0ca224 */ /* 0x000fe200078e0010 */
[----:B------:R-:W-:Y:S01]  /*f240*/  SEL R0, R0, RZ, P2 ;  /* 0x000000ff00007207 */ /* 0x000fe20001000000 */
[----:B------:R-:W-:Y:S01]  /*f250*/  IMAD.WIDE.U32 R10, R2, c[0x0][0x1f0], R10 ;  /* 0x00007c00020a7a25 */ /* 0x000fe200078e000a */
[----:B------:R-:W-:-:S03]  /*f260*/  ISETP.GE.AND P2, PT, R8, R5, PT ;  /* 0x000000050800720c */ /* 0x000fc60003f46270 */
[----:B------:R-:W-:Y:S01]  /*f270*/  IMAD R4, R4, R7, RZ ;  /* 0x0000000704047224 */ /* 0x000fe200078e02ff */
[----:B------:R-:W-:Y:S01]  /*f280*/  IADD3 R23, R23, R11, RZ ;  /* 0x0000000b17177210 */ /* 0x000fe20007ffe0ff */
[----:B------:R-:W-:Y:S01]  /*f290*/  IMAD R17, R2, R9, R0 ;  /* 0x0000000902117224 */ /* 0x000fe200078e0200 */
[----:B------:R-:W-:Y:S02]  /*f2a0*/  SHF.R.S32.HI R9, RZ, 0x1f, R8 ;  /* 0x0000001fff097819 */ /* 0x000fe40000011408 */
[----:B------:R-:W-:Y:S02]  /*f2b0*/  SHF.R.S32.HI R15, RZ, 0x1f, R4 ;  /* 0x0000001fff0f7819 */ /* 0x000fe40000011404 */
[----:B------:R-:W-:Y:S01]  /*f2c0*/  IADD3 R0, P1, P0, R4, R12, R17 ;  /* 0x0000000c04007210 */ /* 0x000fe2000783e011 */
[----:B------:R-:W-:Y:S01]  /*f2d0*/  IMAD.WIDE R24, R3, 0x80, R8 ;  /* 0x0000008003187825 */ /* 0x000fe200078e0208 */
[----:B------:R-:W-:-:S04]  /*f2e0*/  SHF.R.S32.HI R12, RZ, 0x1f, R17 ;  /* 0x0000001fff0c7819 */ /* 0x000fc80000011411 */
[----:B------:R-:W-:Y:S01]  /*f2f0*/  IADD3.X R13, R15, R13, R12, P1, P0 ;  /* 0x0000000d0f0d7210 */ /* 0x000fe20000fe040c */
        /* <DEDUP_REMOVED lines=8> */
[----:B------:R1:W-:Y:S02]  /*f380*/  STG.E.128 [R16.64], RZ ;  /* 0x000000ff10007986 */ /* 0x0003e4000c101d08 */
.L_x_70:
[----:B-1----:R-:W-:Y:S05]  /*f390*/  BSYNC B0 ;  /* 0x0000000000007941 */ /* 0x002fea0003800000 */
.L_x_69:
        /* <DEDUP_REMOVED lines=9> */
[----:B------:R-:W-:Y:S01]  /*f430*/  IMAD R2, R2, c[0x0][0x1e8], RZ ;  /* 0x00007a0002027a24 */ /* 0x000fe200078e02ff */
[----:B------:R-:W-:-:S03]  /*f440*/  LEA R16, P0, R14, c[0x0][0x1d0], 0x1 ;  /* 0x000074000e107a11 */ /* 0x000fc600078008ff */
[----:B------:R-:W-:-:S05]  /*f450*/  IMAD R2, R3, c[0x0][0x1ec], R2 ;  /* 0x00007b0003027a24 */ /* 0x000fca00078e0202 */
[----:B------:R-:W-:-:S04]  /*f460*/  IADD3 R2, R2, R15, RZ ;  /* 0x0000000f02027210 */ /* 0x000fc80007ffe0ff */
[----:B------:R-:W-:-:S05]  /*f470*/  LEA.HI.X R17, R14, c[0x0][0x1d4], R2, 0x1, P0 ;  /* 0x000075000e117a11 */ /* 0x000fca00000f0c02 */
[----:B------:R1:W-:Y:S02]  /*f480*/  STG.E.128 [R16.64], RZ ;  /* 0x000000ff10007986 */ /* 0x0003e4000c101d08 */
.L_x_72:
[----:B------:R-:W-:Y:S05]  /*f490*/  BSYNC B0 ;  /* 0x0000000000007941 */ /* 0x000fea0003800000 */
.L_x_71:
        /* <DEDUP_REMOVED lines=10> */
[----:B-1----:R-:W-:-:S03]  /*f540*/  LEA R16, P0, R14, c[0x0][0x1d0], 0x1 ;  /* 0x000074000e107a11 */ /* 0x002fc600078008ff */
[----:B------:R-:W-:-:S05]  /*f550*/  IMAD R2, R3, c[0x0][0x1ec], R2 ;  /* 0x00007b0003027a24 */ /* 0x000fca00078e0202 */
[----:B------:R-:W-:-:S04]  /*f560*/  IADD3 R2, R2, R15, RZ ;  /* 0x0000000f02027210 */ /* 0x000fc80007ffe0ff */
[----:B------:R-:W-:-:S05]  /*f570*/  LEA.HI.X R17, R14, c[0x0][0x1d4], R2, 0x1, P0 ;  /* 0x000075000e117a11 */ /* 0x000fca00000f0c02 */
[----:B------:R1:W-:Y:S02]  /*f580*/  STG.E.128 [R16.64], RZ ;  /* 0x000000ff10007986 */ /* 0x0003e4000c101d08 */
.L_x_74:
[----:B------:R-:W-:Y:S05]  /*f590*/  BSYNC B0 ;  /* 0x0000000000007941 */ /* 0x000fea0003800000 */
.L_x_73:
[----:B-1----:R-:W-:Y:S01]  /*f5a0*/  IADD3 R16, R8, 0x30, RZ ;  /* 0x0000003008107810 */ /* 0x002fe20007ffe0ff */
        /* <DEDUP_REMOVED lines=14> */
.L_x_76:
[----:B------:R-:W-:Y:S05]  /*f690*/  BSYNC B0 ;  /* 0x0000000000007941 */ /* 0x000fea0003800000 */
.L_x_75:
[----:B------:R-:W-:Y:S01]  /*f6a0*/  IADD3 R14, R8, 0x40, RZ ;  /* 0x00000040080e7810 */ /* 0x000fe20007ffe0ff */
[----:B------:R-:W-:Y:S03]  /*f6b0*/  BSSY B0, `(.L_x_77) ;  /* 0x000000e000007945 */ /* 0x000fe60003800000 */
[----:B------:R-:W-:-:S13]  /*f6c0*/  ISETP.GE.AND P0, PT, R14, R5, PT ;  /* 0x000000050e00720c */ /* 0x000fda0003f06270 */
[----:B------:R-:W-:Y:S05]  /*f6d0*/  @P0 BRA `(.L_x_78) ;  /* 0x000000b000000947 */ /* 0x000fea0003800000 */
[----:B------:R-:W-:Y:S01]  /*f6e0*/  IADD3 R3, P0, R24, 0x40, RZ ;  /* 0x0000004018037810 */ /* 0x000fe20007f1e0ff */
[----:B-1----:R-:W-:Y:S01]  /*f6f0*/  IMAD.MOV.U32 R26, RZ, RZ, R10 ;  /* 0x000000ffff1a7224 */ /* 0x002fe200078e000a */
        /* <DEDUP_REMOVED lines=9> */
.L_x_78:
[----:B------:R-:W-:Y:S05]  /*f790*/  BSYNC B0 ;  /* 0x0000000000007941 */ /* 0x000fea0003800000 */
.L_x_77:
        /* <DEDUP_REMOVED lines=15> */
.L_x_80:
[----:B------:R-:W-:Y:S05]  /*f890*/  BSYNC B0 ;  /* 0x0000000000007941 */ /* 0x000fea0003800000 */
.L_x_79:
        /* <DEDUP_REMOVED lines=15> */
.L_x_82:
[----:B------:R-:W-:Y:S05]  /*f990*/  BSYNC B0 ;  /* 0x0000000000007941 */ /* 0x000fea0003800000 */
.L_x_81:
[----:B------:R-:W-:Y:S01]  /*f9a0*/  IADD3 R4, R8, 0x70, RZ ;  /* 0x0000007008047810 */ /* 0x000fe20007ffe0ff */
[----:B------:R-:W-:Y:S03]  /*f9b0*/  BSSY B0, `(.L_x_83) ;  /* 0x000000d000007945 */ /* 0x000fe60003800000 */
[----:B------:R-:W-:-:S13]  /*f9c0*/  ISETP.GE.AND P0, PT, R4, R5, PT ;  /* 0x000000050400720c */ /* 0x000fda0003f06270 */
[----:B------:R-:W-:Y:S05]  /*f9d0*/  @P0 BRA `(.L_x_84) ;  /* 0x000000a000000947 */ /* 0x000fea0003800000 */
[----:B------:R-:W-:Y:S02]  /*f9e0*/  IADD3 R3, P0, R24, 0x70, RZ ;  /* 0x0000007018037810 */ /* 0x000fe40007f1e0ff */
[----:B------:R-:W-:Y:S02]  /*f9f0*/  MOV R11, R23 ;  /* 0x00000017000b7202 */ /* 0x000fe40000000f00 */
[----:B------:R-:W-:-:S03]  /*fa00*/  IADD3.X R2, RZ, R25, RZ, P0, !PT ;  /* 0x00000019ff027210 */ /* 0x000fc600007fe4ff */
[----:B------:R-:W-:-:S04]  /*fa10*/  IMAD.WIDE.U32 R10, R3, c[0x0][0x1e8], R10 ;  /* 0x00007a00030a7a25 */ /* 0x000fc800078e000a */
[----:B------:R-:W-:Y:S01]  /*fa20*/  IMAD R2, R2, c[0x0][0x1e8], RZ ;  /* 0x00007a0002027a24 */ /* 0x000fe200078e02ff */
[----:B------:R-:W-:-:S03]  /*fa30*/  LEA R22, P0, R10, c[0x0][0x1d0], 0x1 ;  /* 0x000074000a167a11 */ /* 0x000fc600078008ff */
[----:B------:R-:W-:-:S05]  /*fa40*/  IMAD R2, R3, c[0x0][0x1ec], R2 ;  /* 0x00007b0003027a24 */ /* 0x000fca00078e0202 */
[----:B------:R-:W-:-:S04]  /*fa50*/  IADD3 R3, R2, R11, RZ ;  /* 0x0000000b02037210 */ /* 0x000fc80007ffe0ff */
[----:B------:R-:W-:-:S05]  /*fa60*/  LEA.HI.X R23, R10, c[0x0][0x1d4], R3, 0x1, P0 ;  /* 0x000075000a177a11 */ /* 0x000fca00000f0c03 */
[----:B------:R2:W-:Y:S02]  /*fa70*/  STG.E.128 [R22.64], RZ ;  /* 0x000000ff16007986 */ /* 0x0005e4000c101d08 */
.L_x_84:
[----:B------:R-:W-:Y:S05]  /*fa80*/  BSYNC B0 ;  /* 0x0000000000007941 */ /* 0x000fea0003800000 */
.L_x_83:
[----:B------:R-:W-:-:S04]  /*fa90*/  LOP3.LUT P6, RZ, R91, 0x7, RZ, 0xc0, !PT ;  /* 0x000000075bff7812 */ /* 0x000fc800078cc0ff */
[-C--:B------:R-:W-:Y:S02]  /*faa0*/  ISETP.GE.OR P2, PT, R8, R5.reuse, P6 ;  /* 0x000000050800720c */ /* 0x080fe40003746670 */
[-C--:B------:R-:W-:Y:S02]  /*fab0*/  ISETP.GE.OR P1, PT, R20, R5.reuse, P6 ;  /* 0x000000051400720c */ /* 0x080fe40003726670 */
[-C--:B------:R-:W-:Y:S02]  /*fac0*/  ISETP.GE.OR P5, PT, R18, R5.reuse, P6 ;  /* 0x000000051200720c */ /* 0x080fe400037a6670 */
[-C--:B------:R-:W-:Y:S02]  /*fad0*/  ISETP.GE.OR P4, PT, R16, R5.reuse, P6 ;  /* 0x000000051000720c */ /* 0x080fe40003786670 */
[----:B------:R-:W-:-:S05]  /*fae0*/  ISETP.GE.OR P3, PT, R14, R5, P6 ;  /* 0x000000050e00720c */ /* 0x000fca0003766670 */
[-C--:B------:R-:W-:Y:S02]  /*faf0*/  @!P2 IMAD R2, R8, R7.reuse, RZ ;  /* 0x000000070802a224 */ /* 0x080fe400078e02ff */
[-C--:B------:R-:W-:Y:S02]  /*fb00*/  @!P1 IMAD R20, R20, R7.reuse, RZ ;  /* 0x0000000714149224 */ /* 0x080fe400078e02ff */
[-C--:B------:R-:W-:Y:S01]  /*fb10*/  @!P5 IMAD R18, R18, R7.reuse, RZ ;  /* 0x000000071212d224 */ /* 0x080fe200078e02ff */
[----:B------:R-:W-:Y:S01]  /*fb20*/  @!P2 IADD3 R3, P0, R2, R0, RZ ;  /* 0x000000000203a210 */ /* 0x000fe20007f1e0ff */
[-C--:B------:R-:W-:Y:S02]  /*fb30*/  @!P4 IMAD R16, R16, R7.reuse, RZ ;  /* 0x000000071010c224 */ /* 0x080fe400078e02ff */
[----:B------:R-:W-:Y:S01]  /*fb40*/  @!P3 IMAD R14, R14, R7, RZ ;  /* 0x000000070e0eb224 */ /* 0x000fe200078e02ff */
[----:B------:R-:W-:Y:S02]  /*fb50*/  @!P2 LEA.HI.X.SX32 R2, R2, R13, 0x1, P0 ;  /* 0x0000000d0202a211 */ /* 0x000fe400000f0eff */
[----:B------:R-:W-:-:S04]  /*fb60*/  @!P2 LEA R8, P0, R3, c[0x0][0x200], 0x2 ;  /* 0x000080000308aa11 */ /* 0x000fc800078010ff */
[----:B------:R-:W-:Y:S01]  /*fb70*/  @!P2 LEA.HI.X R9, R3, c[0x0][0x204], R2, 0x2, P0 ;  /* 0x000081000309aa11 */ /* 0x000fe200000f1402 */
[----:B------:R-:W-:Y:S01]  /*fb80*/  @!P2 IMAD.MOV.U32 R3, RZ, RZ, 0x7f800000 ;  /* 0x7f800000ff03a424 */ /* 0x000fe200078e00ff */
[----:B------:R-:W-:-:S04]  /*fb90*/  @!P1 IADD3 R2, P0, R20, R0, RZ ;  /* 0x0000000014029210 */ /* 0x000fc80007f1e0ff */
[----:B------:R3:W-:Y:S01]  /*fba0*/  @!P2 STG.E [R8.64], R3 ;  /* 0x000000030800a986 */ /* 0x0007e2000c101908 */
[-C--:B------:R-:W-:Y:S02]  /*fbb0*/  @!P1 LEA.HI.X.SX32 R11, R20, R13.reuse, 0x1, P0 ;  /* 0x0000000d140b9211 */ /* 0x080fe400000f0eff */
[----:B------:R-:W-:Y:S02]  /*fbc0*/  @!P1 LEA R20, P2, R2, c[0x0][0x200], 0x2 ;  /* 0x0000800002149a11 */ /* 0x000fe400078410ff */
[----:B------:R-:W-:Y:S02]  /*fbd0*/  @!P5 IADD3 R10, P0, R18, R0, RZ ;  /* 0x00000000120ad210 */ /* 0x000fe40007f1e0ff */
[----:B------:R-:W-:Y:S02]  /*fbe0*/  @!P1 LEA.HI.X R21, R2, c[0x0][0x204], R11, 0x2, P2 ;  /* 0x0000810002159a11 */ /* 0x000fe400010f140b */
[----:B------:R-:W-:Y:S02]  /*fbf0*/  @!P5 LEA.HI.X.SX32 R11, R18, R13, 0x1, P0 ;  /* 0x0000000d120bd211 */ /* 0x000fe400000f0eff */
[----:B------:R-:W-:-:S02]  /*fc00*/  @!P5 LEA R18, P2, R10, c[0x0][0x200], 0x2 ;  /* 0x000080000a12da11 */ /* 0x000fc400078410ff */
[----:B------:R-:W-:Y:S02]  /*fc10*/  @!P4 IADD3 R2, P0, R16, R0, RZ ;  /* 0x000000001002c210 */ /* 0x000fe40007f1e0ff */
[----:B------:R-:W-:Y:S02]  /*fc20*/  @!P5 LEA.HI.X R19, R10, c[0x0][0x204], R11, 0x2, P2 ;  /* 0x000081000a13da11 */ /* 0x000fe400010f140b */
[----:B------:R-:W-:Y:S02]  /*fc30*/  ISETP.GE.OR P2, PT, R12, R5, P6 ;  /* 0x000000050c00720c */ /* 0x000fe40003746670 */
[----:B---3--:R-:W-:Y:S01]  /*fc40*/  @!P4 LEA.HI.X.SX32 R9, R16, R13, 0x1, P0 ;  /* 0x0000000d1009c211 */ /* 0x008fe200000f0eff */
[----:B------:R-:W-:Y:S01]  /*fc50*/  @!P1 IMAD.MOV.U32 R3, RZ, RZ, 0x7f800000 ;  /* 0x7f800000ff039424 */ /* 0x000fe200078e00ff */
[----:B------:R-:W-:-:S09]  /*fc60*/  @!P4 LEA R8, P0, R2, c[0x0][0x200], 0x2 ;  /* 0x000080000208ca11 */ /* 0x000fd200078010ff */
[----:B------:R-:W-:Y:S02]  /*fc70*/  @!P2 IMAD R12, R12, R7, RZ ;  /* 0x000000070c0ca224 */ /* 0x000fe400078e02ff */
[----:B-1----:R-:W-:Y:S01]  /*fc80*/  @!P2 IMAD.MOV.U32 R27, RZ, RZ, 0x7f800000 ;  /* 0x7f800000ff1ba424 */ /* 0x002fe200078e00ff */
[----:B------:R-:W-:Y:S01]  /*fc90*/  @!P4 LEA.HI.X R9, R2, c[0x0][0x204], R9, 0x2, P0 ;  /* 0x000081000209ca11 */ /* 0x000fe200000f1409 */
[----:B------:R1:W-:Y:S01]  /*fca0*/  @!P1 STG.E [R20.64], R3 ;  /* 0x0000000314009986 */ /* 0x0003e2000c101908 */
[----:B------:R-:W-:Y:S02]  /*fcb0*/  @!P3 IADD3 R2, P0, R14, R0, RZ ;  /* 0x000000000e02b210 */ /* 0x000fe40007f1e0ff */
[----:B------:R-:W-:Y:S02]  /*fcc0*/  ISETP.GE.OR P1, PT, R6, R5, P6 ;  /* 0x000000050600720c */ /* 0x000fe40003726670 */
[----:B------:R-:W-:Y:S02]  /*fcd0*/  @!P3 LEA.HI.X.SX32 R11, R14, R13, 0x1, P0 ;  /* 0x0000000d0e0bb211 */ /* 0x000fe400000f0eff */
[----:B------:R-:W-:-:S02]  /*fce0*/  @!P3 LEA R10, P0, R2, c[0x0][0x200], 0x2 ;  /* 0x00008000020aba11 */ /* 0x000fc400078010ff */
[----:B------:R-:W-:Y:S02]  /*fcf0*/  ISETP.GE.OR P6, PT, R4, R5, P6 ;  /* 0x000000050400720c */ /* 0x000fe400037c6670 */
[----:B------:R-:W-:Y:S02]  /*fd00*/  @!P3 LEA.HI.X R11, R2, c[0x0][0x204], R11, 0x2, P0 ;  /* 0x00008100020bba11 */ /* 0x000fe400000f140b */
[----:B------:R-:W-:-:S03]  /*fd10*/  @!P2 IADD3 R2, P0, R12, R0, RZ ;  /* 0x000000000c02a210 */ /* 0x000fc60007f1e0ff */
[----:B------:R-:W-:Y:S01]  /*fd20*/  @!P1 IMAD R6, R6, R7, RZ ;  /* 0x0000000706069224 */ /* 0x000fe200078e02ff */
[----:B------:R-:W-:Y:S01]  /*fd30*/  @!P2 LEA.HI.X.SX32 R15, R12, R13, 0x1, P0 ;  /* 0x0000000d0c0fa211 */ /* 0x000fe200000f0eff */
[----:B------:R-:W-:Y:S01]  /*fd40*/  @!P1 IMAD.MOV.U32 R25, RZ, RZ, 0x7f800000 ;  /* 0x7f800000ff199424 */ /* 0x000fe200078e00ff */
[----:B------:R-:W-:-:S04]  /*fd50*/  @!P2 LEA R16, P0, R2, c[0x0][0x200], 0x2 ;  /* 0x000080000210aa11 */ /* 0x000fc800078010ff */
[----:B------:R-:W-:Y:S02]  /*fd60*/  @!P2 LEA.HI.X R17, R2, c[0x0][0x204], R15, 0x2, P0 ;  /* 0x000081000211aa11 */ /* 0x000fe400000f140f */
[----:B------:R-:W-:Y:S01]  /*fd70*/  @!P1 IADD3 R2, P0, R6, R0, RZ ;  /* 0x0000000006029210 */ /* 0x000fe20007f1e0ff */
[----:B-1----:R-:W-:-:S03]  /*fd80*/  @!P5 IMAD.MOV.U32 R3, RZ, RZ, 0x7f800000 ;  /* 0x7f800000ff03d424 */ /* 0x002fc600078e00ff */
[----:B------:R-:W-:Y:S01]  /*fd90*/  @!P1 LEA.HI.X.SX32 R15, R6, R13, 0x1, P0 ;  /* 0x0000000d060f9211 */ /* 0x000fe200000f0eff */
[----:B------:R-:W-:Y:S01]  /*fda0*/  @!P3 IMAD.MOV.U32 R21, RZ, RZ, 0x7f800000 ;  /* 0x7f800000ff15b424 */ /* 0x000fe200078e00ff */
[C---:B--2---:R-:W-:Y:S01]  /*fdb0*/  @!P1 LEA R22, P0, R2.reuse, c[0x0][0x200], 0x2 ;  /* 0x0000800002169a11 */ /* 0x044fe200078010ff */
[----:B------:R1:W-:Y:S03]  /*fdc0*/  @!P5 STG.E [R18.64], R3 ;  /* 0x000000031200d986 */ /* 0x0003e6000c101908 */
[----:B------:R-:W-:Y:S01]  /*fdd0*/  @!P1 LEA.HI.X R23, R2, c[0x0][0x204], R15, 0x2, P0 ;  /* 0x0000810002179a11 */ /* 0x000fe200000f140f */
[----:B------:R-:W-:-:S05]  /*fde0*/  @!P4 IMAD.MOV.U32 R15, RZ, RZ, 0x7f800000 ;  /* 0x7f800000ff0fc424 */ /* 0x000fca00078e00ff */
[----:B------:R1:W-:Y:S04]  /*fdf0*/  @!P4 STG.E [R8.64], R15 ;  /* 0x0000000f0800c986 */ /* 0x0003e8000c101908 */
[----:B------:R1:W-:Y:S04]  /*fe00*/  @!P3 STG.E [R10.64], R21 ;  /* 0x000000150a00b986 */ /* 0x0003e8000c101908 */
[----:B------:R1:W-:Y:S04]  /*fe10*/  @!P2 STG.E [R16.64], R27 ;  /* 0x0000001b1000a986 */ /* 0x0003e8000c101908 */
[----:B------:R1:W-:Y:S01]  /*fe20*/  @!P1 STG.E [R22.64], R25 ;  /* 0x0000001916009986 */ /* 0x0003e2000c101908 */
[----:B------:R-:W-:Y:S05]  /*fe30*/  @P6 EXIT ;  /* 0x000000000000694d */ /* 0x000fea0003800000 */
[----:B------:R-:W-:Y:S02]  /*fe40*/  IMAD R4, R4, R7, RZ ;  /* 0x0000000704047224 */ /* 0x000fe400078e02ff */
[----:B------:R-:W-:-:S03]  /*fe50*/  IMAD.MOV.U32 R5, RZ, RZ, 0x7f800000 ;  /* 0x7f800000ff057424 */ /* 0x000fc600078e00ff */
[----:B------:R-:W-:-:S04]  /*fe60*/  IADD3 R0, P0, R4, R0, RZ ;  /* 0x0000000004007210 */ /* 0x000fc80007f1e0ff */
[----:B------:R-:W-:Y:S02]  /*fe70*/  LEA.HI.X.SX32 R13, R4, R13, 0x1, P0 ;  /* 0x0000000d040d7211 */ /* 0x000fe400000f0eff */
[----:B------:R-:W-:-:S04]  /*fe80*/  LEA R2, P0, R0, c[0x0][0x200], 0x2 ;  /* 0x0000800000027a11 */ /* 0x000fc800078010ff */
[----:B-1----:R-:W-:-:S05]  /*fe90*/  LEA.HI.X R3, R0, c[0x0][0x204], R13, 0x2, P0 ;  /* 0x0000810000037a11 */ /* 0x002fca00000f140d */
[----:B------:R-:W-:Y:S01]  /*fea0*/  STG.E [R2.64], R5 ;  /* 0x0000000502007986 */ /* 0x000fe2000c101908 */
[----:B------:R-:W-:Y:S05]  /*feb0*/  EXIT ;  /* 0x000000000000794d */ /* 0x000fea0003800000 */
.L_x_85:
        /* <DEDUP_REMOVED lines=12> */
.L_x_2113:


//--------------------- .text._ZN5flash16flash_fwd_kernelI23Flash_fwd_kernel_traitsILi64ELi128ELi128ELi4ELb0ELb0EN7cutlass6half_tE19Flash_kernel_traitsILi64ELi128ELi128ELi4ES3_EELb0ELb0ELb0ELb0ELb1ELb1ELb0ELb0EEEvNS_16Flash_fwd_paramsE --------------------------
	.section	.text._ZN5flash16flash_fwd_kernelI23Flash_fwd_kernel_traitsILi64ELi128ELi128ELi4ELb0ELb0EN7cutlass6half_tE19Flash_kernel_traitsILi64ELi128ELi128ELi4ES3_EELb0ELb0ELb0ELb0ELb1ELb1ELb0ELb0EEEvNS_16Flash_fwd_paramsE,"ax",@progbits
	.sectioninfo	@"SHI_REGISTERS=255"
	.align	128
        .global         _ZN5flash16flash_fwd_kernelI23Flash_fwd_kernel_traitsILi64ELi128ELi128ELi4ELb0ELb0EN7cutlass6half_tE19Flash_kernel_traitsILi64ELi128ELi128ELi4ES3_EELb0ELb0ELb0ELb0ELb1ELb1ELb0ELb0EEEvNS_16Flash_fwd_paramsE
        .type           _ZN5flash16flash_fwd_kernelI23Flash_fwd_kernel_traitsILi64ELi128ELi128ELi4ELb0ELb0EN7cutlass6half_tE19Flash_kernel_traitsILi64ELi128ELi128ELi4ES3_EELb0ELb0ELb0ELb0ELb1ELb1ELb0ELb0EEEvNS_16Flash_fwd_paramsE,@function
        .size           _ZN5flash16flash_fwd_kernelI23Flash_fwd_kernel_traitsILi64ELi128ELi128ELi4ELb0ELb0EN7cutlass6half_tE19Flash_kernel_traitsILi64ELi128ELi128ELi4ES3_EELb0ELb0ELb0ELb0ELb1ELb1ELb0ELb0EEEvNS_16Flash_fwd_paramsE,(.L_x_2114 - _ZN5flash16flash_fwd_kernelI23Flash_fwd_kernel_traitsILi64ELi128ELi128ELi4ELb0ELb0EN7cutlass6half_tE19Flash_kernel_traitsILi64ELi128ELi128ELi4ES3_EELb0ELb0ELb0ELb0ELb1ELb1ELb0ELb0EEEvNS_16Flash_fwd_paramsE)
        .other          _ZN5flash16flash_fwd_kernelI23Flash_fwd_kernel_traitsILi64ELi128ELi128ELi4ELb0ELb0EN7cutlass6half_tE19Flash_kernel_traitsILi64ELi128ELi128ELi4ES3_EELb0ELb0ELb0ELb0ELb1ELb1ELb0ELb0EEEvNS_16Flash_fwd_paramsE,@"STO_CUDA_ENTRY STV_DEFAULT"
_ZN5flash16flash_fwd_kernelI23Flash_fwd_kernel_traitsILi64ELi128ELi128ELi4ELb0ELb0EN7cutlass6half_tE19Flash_kernel_traitsILi64ELi128ELi128ELi4ES3_EELb0ELb0ELb0ELb0ELb1ELb1ELb0ELb0EEEvNS_16Flash_fwd_paramsE:
.text._ZN5flash16flash_fwd_kernelI23Flash_fwd_kernel_traitsILi64ELi128ELi128ELi4ELb0ELb0EN7cutlass6half_tE19Flash_kernel_traitsILi64ELi128ELi128ELi4ES3_EELb0ELb0ELb0ELb0ELb1ELb1ELb0ELb0EEEvNS_16Flash_fwd_paramsE:
[----:B------:R-:W-:Y:S02]  /*0000*/  MOV R1, c[0x0][0x28] ;  /* 0x00000a0000017a02 */ /* 0x000fe40000000f00 */
[----:B------:R-:W1:Y:S01]  /*0010*/  S2R R25, SR_CTAID.Y ;  /* 0x0000000000197919 */ /* 0x000e620000002600 */
[----:B------:R-:W-:Y:S01]  /*0020*/  ISETP.NE.U32.AND P2, PT, RZ, c[0x0][0x258], PT ;  /* 0x00009600ff007a0c */ /* 0x000fe20003f45070 */
[----:B------:R-:W-:Y:S01]  /*0030*/  IMAD.MOV.U32 R6, RZ, RZ, RZ ;  /* 0x000000ffff067224 */ /* 0x000fe200078e00ff */
[----:B------:R-:W-:Y:S01]  /*0040*/  ISETP.NE.U32.AND P0, PT, RZ, c[0x0][0x250], PT ;  /* 0x00009400ff007a0c */ /* 0x000fe20003f05070 */
[----:B------:R-:W-:Y:S01]  /*0050*/  ULDC.64 UR8, c[0x0][0x118] ;  /* 0x0000460000087ab9 */ /* 0x000fe20000000a00 */
[----:B------:R-:W-:Y:S02]  /*0060*/  ISETP.NE.AND.EX P2, PT, RZ, c[0x0][0x25c], PT, P2 ;  /* 0x00009700ff007a0c */ /* 0x000fe40003f45320 */
[----:B------:R-:W-:Y:S02]  /*0070*/  ISETP.NE.AND.EX P0, PT, RZ, c[0x0][0x254], PT, P0 ;  /* 0x00009500ff007a0c */ /* 0x000fe40003f05300 */
[----:B------:R-:W-:-:S09]  /*0080*/  IADD3 R1, R1, -0xe8, RZ ;  /* 0xffffff1801017810 */ /* 0x000fd20007ffe0ff */
[----:B------:R-:W-:Y:S02]  /*0090*/  @P2 IMAD.MOV.U32 R2, RZ, RZ, 0x4 ;  /* 0x00000004ff022424 */ /* 0x000fe400078e00ff */
[----:B------:R-:W-:Y:S02]  /*00a0*/  @P0 IMAD.MOV.U32 R0, RZ, RZ, 0x4 ;  /* 0x00000004ff000424 */ /* 0x000fe400078e00ff */
[----:B-1----:R-:W-:-:S04]  /*00b0*/  @P2 IMAD.WIDE R2, R25, R2, c[0x0][0x258] ;  /* 0x0000960019022625 */ /* 0x002fc800078e0202 */
[----:B------:R-:W-:Y:S02]  /*00c0*/  @P0 IMAD.WIDE R4, R25, R0, c[0x0][0x250] ;  /* 0x0000940019040625 */ /* 0x000fe400078e0200 */
[----:B------:R-:W2:Y:S04]  /*00d0*/  @P2 LDG.E R2, [R2.64] ;  /* 0x0000000802022981 */ /* 0x000ea8000c1e1900 */
[----:B------:R-:W2:Y:S04]  /*00e0*/  @P0 LDG.E R6, [R4.64] ;  /* 0x0000000804060981 */ /* 0x000ea8000c1e1900 */
[----:B------:R-:W1:Y:S01]  /*00f0*/  S2R R16, SR_CTAID.X ;  /* 0x0000000000107919 */ /* 0x000e620000002500 */
[----:B------:R-:W-:-:S04]  /*0100*/  @!P2 ISETP.NE.U32.AND P1, PT, RZ, c[0x0][0x268], PT ;  /* 0x00009a00ff00aa0c */ /* 0x000fc80003f25070 */
[----:B------:R-:W-:Y:S01]  /*0110*/  @!P2 ISETP.NE.AND.EX P1, PT, RZ, c[0x0][0x26c], PT, P1 ;  /* 0x00009b00ff00aa0c */ /* 0x000fe20003f25310 */
[----:B-1----:R-:W-:-:S05]  /*0120*/  IMAD.SHL.U32 R0, R16, 0x80, RZ ;  /* 0x0000008010007824 */ /* 0x002fca00078e00ff */
[----:B------:R-:W-:Y:S02]  /*0130*/  ISETP.GE.AND P0, PT, R0, c[0x0][0x214], PT ;  /* 0x0000850000007a0c */ /* 0x000fe40003f06270 */
[----:B------:R-:W-:Y:S01]  /*0140*/  @!P2 SEL R0, RZ, c[0x0][0x21c], !P1 ;  /* 0x00008700ff00aa07 */ /* 0x000fe20004800000 */
[----:B--2---:R-:W-:-:S03]  /*0150*/  @P2 IMAD.IADD R228, R2, 0x1, -R6 ;  /* 0x0000000102e42824 */ /* 0x004fc600078e0a06 */
[----:B------:R-:W-:-:S07]  /*0160*/  @!P2 IADD3 R228, R0, c[0x0][0x218], -R6 ;  /* 0x0000860000e4aa10 */ /* 0x000fce0007ffe806 */
[----:B------:R-:W-:Y:S05]  /*0170*/  @P0 EXIT ;  /* 0x000000000000094d */ /* 0x000fea0003800000 */
[----:B------:R-:W-:Y:S01]  /*0180*/  IABS R0, c[0x0][0x1c8] ;  /* 0x0000720000007a13 */ /* 0x000fe20000000000 */
[----:B------:R-:W1:Y:S01]  /*0190*/  S2R R22, SR_TID.X ;  /* 0x0000000000167919 */ /* 0x000e620000002100 */
[----:B------:R-:W-:Y:S01]  /*01a0*/  SHF.R.S32.HI R24, RZ, 0x1f, R25 ;  /* 0x0000001fff187819 */ /* 0x000fe20000011419 */
[----:B------:R-:W-:Y:S02]  /*01b0*/  ULDC.64 UR4, c[0x0][0x190] ;  /* 0x0000640000047ab9 */ /* 0x000fe40000000a00 */
[----:B------:R-:W-:Y:S01]  /*01c0*/  IMAD.MOV.U32 R23, RZ, RZ, R0 ;  /* 0x000000ffff177224 */ /* 0x000fe200078e0000 */
[----:B------:R-:W2:Y:S01]  /*01d0*/  S2R R26, SR_CTAID.Z ;  /* 0x00000000001a7919 */ /* 0x000ea20000002700 */
[----:B------:R-:W-:Y:S01]  /*01e0*/  IADD3 R0, R228, 0x7f, RZ ;  /* 0x0000007fe4007810 */ /* 0x000fe20007ffe0ff */
[----:B------:R-:W-:Y:S01]  /*01f0*/  USHF.L.U32 UR7, UR4, 0x5, URZ ;  /* 0x0000000504077899 */ /* 0x000fe2000800063f */
[----:B------:R-:W3:Y:S01]  /*0200*/  I2F.RP R4, R23 ;  /* 0x0000001700047306 */ /* 0x000ee20000209400 */
[----:B------:R-:W-:Y:S01]  /*0210*/  UMOV UR6, 0x5 ;  /* 0x0000000500067882 */ /* 0x000fe20000000000 */
[----:B------:R-:W-:Y:S01]  /*0220*/  SHF.R.S32.HI R3, RZ, 0x1f, R0 ;  /* 0x0000001fff037819 */ /* 0x000fe20000011400 */
[----:B------:R-:W-:-:S02]  /*0230*/  USHF.L.U64.HI UR13, UR4, UR6, UR5 ;  /* 0x00000006040d7299 */ /* 0x000fc40008010205 */
[----:B------:R-:W-:Y:S01]  /*0240*/  UMOV UR10, 0x7 ;  /* 0x00000007000a7882 */ /* 0x000fe20000000000 */
[----:B------:R-:W-:Y:S01]  /*0250*/  LEA.HI R247, R3, R0, RZ, 0x7 ;  /* 0x0000000003f77211 */ /* 0x000fe200078f38ff */
[----:B------:R-:W-:Y:S02]  /*0260*/  ULDC.64 UR4, c[0x0][0x198] ;  /* 0x0000660000047ab9 */ /* 0x000fe40000000a00 */
[----:B------:R-:W-:Y:S02]  /*0270*/  USHF.L.U64.HI UR10, UR4, UR10, UR5 ;  /* 0x0000000a040a7299 */ /* 0x000fe40008010205 */
[----:B------:R-:W-:Y:S02]  /*0280*/  USHF.L.U32 UR11, UR4, 0x7, URZ ;  /* 0x00000007040b7899 */ /* 0x000fe4000800063f */
[----:B------:R-:W-:Y:S02]  /*0290*/  USHF.L.U32 UR12, UR4, 0x5, URZ ;  /* 0x00000005040c7899 */ /* 0x000fe4000800063f */
[----:B------:R-:W-:Y:S01]  /*02a0*/  USHF.L.U64.HI UR14, UR4, UR6, UR5 ;  /* 0x00000006040e7299 */ /* 0x000fe20008010205 */
[----:B---3--:R-:W3:Y:S01]  /*02b0*/  MUFU.RCP R4, R4 ;  /* 0x0000000400047308 */ /* 0x008ee20000001000 */
[----:B-1----:R-:W-:Y:S01]  /*02c0*/  SHF.R.S32.HI R21, RZ, 0x1f, R22 ;  /* 0x0000001fff157819 */ /* 0x002fe20000011416 */
[----:B------:R-:W-:-:S02]  /*02d0*/  ULDC.64 UR4, c[0x0][0x1a0] ;  /* 0x0000680000047ab9 */ /* 0x000fc40000000a00 */
[----:B------:R-:W-:Y:S01]  /*02e0*/  USHF.L.U64.HI UR5, UR4, UR6, UR5 ;  /* 0x0000000604057299 */ /* 0x000fe20008010205 */
[----:B--2---:R-:W-:Y:S02]  /*02f0*/  LOP3.LUT R2, R26, c[0x0][0x1c8], RZ, 0x3c, !PT ;  /* 0x000072001a027a12 */ /* 0x004fe400078e3cff */
[CC--:B------:R-:W-:Y:S02]  /*0300*/  LEA.HI R20, R21.reuse, R22.reuse, RZ, 0x3 ;  /* 0x0000001615147211 */ /* 0x0c0fe400078f18ff */
[----:B------:R-:W-:Y:S02]  /*0310*/  ISETP.GE.AND P1, PT, R2, RZ, PT ;  /* 0x000000ff0200720c */ /* 0x000fe40003f26270 */
[----:B------:R-:W-:Y:S02]  /*0320*/  LOP3.LUT R0, R20, 0xfffffff8, RZ, 0xc0, !PT ;  /* 0xfffffff814007812 */ /* 0x000fe400078ec0ff */
[----:B------:R-:W-:Y:S02]  /*0330*/  SHF.R.S32.HI R2, RZ, 0x3, R20 ;  /* 0x00000003ff027819 */ /* 0x000fe40000011414 */
[----:B------:R-:W-:Y:S01]  /*0340*/  LEA.HI R10, R21, R22, RZ, 0x4 ;  /* 0x00000016150a7211 */ /* 0x000fe200078f20ff */
[----:B------:R-:W-:Y:S01]  /*0350*/  IMAD.IADD R64, R22, 0x1, -R0 ;  /* 0x0000000116407824 */ /* 0x000fe200078e0a00 */
[----:B---3--:R-:W-:Y:S01]  /*0360*/  IADD3 R4, R4, 0xffffffe, RZ ;  /* 0x0ffffffe04047810 */ /* 0x008fe20007ffe0ff */
[----:B------:R-:W-:Y:S01]  /*0370*/  IMAD.SHL.U32 R0, R2, 0x40, RZ ;  /* 0x0000004002007824 */ /* 0x000fe200078e00ff */
[----:B------:R-:W-:-:S02]  /*0380*/  SHF.R.S32.HI R3, RZ, 0x1f, R2 ;  /* 0x0000001fff037819 */ /* 0x000fc40000011402 */
[----:B------:R-:W1:Y:S01]  /*0390*/  F2I.FTZ.U32.TRUNC.NTZ R5, R4 ;  /* 0x0000000400057305 */ /* 0x000e62000021f000 */
[----:B------:R-:W-:Y:S02]  /*03a0*/  IADD3 R9, P0, R2, R6, RZ ;  /* 0x0000000602097210 */ /* 0x000fe40007f1e0ff */
[----:B------:R-:W-:Y:S01]  /*03b0*/  SHF.R.S32.HI R8, RZ, 0x4, R10 ;  /* 0x00000004ff087819 */ /* 0x000fe2000001140a */
[----:B------:R-:W-:Y:S01]  /*03c0*/  IMAD.WIDE R16, R16, 0x80, R2 ;  /* 0x0000008010107825 */ /* 0x000fe200078e0202 */
[----:B------:R-:W-:Y:S02]  /*03d0*/  LEA.HI.X.SX32 R11, R6, R3, 0x1, P0 ;  /* 0x00000003060b7211 */ /* 0x000fe400000f0eff */
[----:B------:R-:W-:Y:S01]  /*03e0*/  LEA.HI R7, R10, R8, RZ, 0x1 ;  /* 0x000000080a077211 */ /* 0x000fe200078f08ff */
[----:B------:R-:W-:Y:S01]  /*03f0*/  IMAD.SHL.U32 R6, R64, 0x8, RZ ;  /* 0x0000000840067824 */ /* 0x000fe200078e00ff */
[----:B------:R-:W-:Y:S02]  /*0400*/  LOP3.LUT R0, R0, 0x1c0, RZ, 0xc0, !PT ;  /* 0x000001c000007812 */ /* 0x000fe400078ec0ff */
[----:B------:R-:W-:-:S02]  /*0410*/  LOP3.LUT R7, R7, 0xfffffffe, RZ, 0xc0, !PT ;  /* 0xfffffffe07077812 */ /* 0x000fc400078ec0ff */
[----:B------:R-:W-:Y:S02]  /*0420*/  SHF.R.U32.HI R3, RZ, 0x3, R0 ;  /* 0x00000003ff037819 */ /* 0x000fe40000011600 */
[--C-:B------:R-:W-:Y:S01]  /*0430*/  LOP3.LUT R2, R0, 0x38, R6.reuse, 0xf8, !PT ;  /* 0x0000003800027812 */ /* 0x100fe200078ef806 */
[----:B-1----:R-:W-:Y:S01]  /*0440*/  IMAD.MOV R4, RZ, RZ, -R5 ;  /* 0x000000ffff047224 */ /* 0x002fe200078e0a05 */
[----:B------:R-:W-:Y:S01]  /*0450*/  IABS R15, R26 ;  /* 0x0000001a000f7213 */ /* 0x000fe20000000000 */
[----:B------:R-:W-:Y:S01]  /*0460*/  IMAD.IADD R19, R8, 0x1, -R7 ;  /* 0x0000000108137824 */ /* 0x000fe200078e0a07 */
[----:B------:R-:W-:Y:S01]  /*0470*/  SHF.R.S32.HI R7, RZ, 0x1f, R6 ;  /* 0x0000001fff077819 */ /* 0x000fe20000011406 */
[----:B------:R-:W-:Y:S01]  /*0480*/  IMAD R0, R4, R23, RZ ;  /* 0x0000001704007224 */ /* 0x000fe200078e02ff */
[----:B------:R-:W-:Y:S01]  /*0490*/  LOP3.LUT R246, R2, R3, RZ, 0x3c, !PT ;  /* 0x0000000302f67212 */ /* 0x000fe200078e3cff */
[----:B------:R-:W-:Y:S01]  /*04a0*/  IMAD.MOV.U32 R4, RZ, RZ, RZ ;  /* 0x000000ffff047224 */ /* 0x000fe200078e00ff */
[----:B------:R-:W-:Y:S01]  /*04b0*/  SHF.R.S32.HI R18, RZ, 0x1f, R26 ;  /* 0x0000001fff127819 */ /* 0x000fe2000001141a */
[----:B------:R-:W-:-:S04]  /*04c0*/  IMAD.WIDE.U32 R2, R25, c[0x0][0x178], R6 ;  /* 0x00005e0019027a25 */ /* 0x000fc800078e0006 */
[----:B------:R-:W-:Y:S01]  /*04d0*/  IMAD.HI.U32 R8, R5, R0, R4 ;  /* 0x0000000005087227 */ /* 0x000fe200078e0004 */
[----:B------:R-:W-:-:S03]  /*04e0*/  LOP3.LUT R5, R10, 0xfffffff0, RZ, 0xc0, !PT ;  /* 0xfffffff00a057812 */ /* 0x000fc600078ec0ff */
[----:B------:R-:W-:Y:S02]  /*04f0*/  IMAD R0, R11, c[0x0][0x198], RZ ;  /* 0x000066000b007a24 */ /* 0x000fe400078e02ff */
[----:B------:R-:W-:-:S04]  /*0500*/  IMAD.HI.U32 R12, R8, R15, RZ ;  /* 0x0000000f080c7227 */ /* 0x000fc800078e00ff */
[----:B------:R-:W-:Y:S02]  /*0510*/  IMAD R14, R9, c[0x0][0x19c], R0 ;  /* 0x00006700090e7a24 */ /* 0x000fe400078e0200 */
[----:B------:R-:W-:Y:S02]  /*0520*/  IMAD.MOV R0, RZ, RZ, -R12 ;  /* 0x000000ffff007224 */ /* 0x000fe400078e0a0c */
[----:B------:R-:W-:Y:S02]  /*0530*/  IMAD R4, R24, c[0x0][0x178], RZ ;  /* 0x00005e0018047a24 */ /* 0x000fe400078e02ff */
[----:B------:R-:W-:Y:S01]  /*0540*/  IMAD R0, R23, R0, R15 ;  /* 0x0000000017007224 */ /* 0x000fe200078e020f */
[----:B------:R-:W-:Y:S01]  /*0550*/  LEA.HI.SX32 R15, R247, 0xffffffff, 0x19 ;  /* 0xfffffffff70f7811 */ /* 0x000fe200078fcaff */
[----:B------:R-:W-:Y:S02]  /*0560*/  IMAD.IADD R10, R22, 0x1, -R5 ;  /* 0x00000001160a7824 */ /* 0x000fe400078e0a05 */
[----:B------:R-:W-:Y:S01]  /*0570*/  IMAD R4, R25, c[0x0][0x17c], R4 ;  /* 0x00005f0019047a24 */ /* 0x000fe200078e0204 */
[----:B------:R-:W-:Y:S01]  /*0580*/  ISETP.GT.U32.AND P2, PT, R23, R0, PT ;  /* 0x000000001700720c */ /* 0x000fe20003f44070 */
[----:B------:R-:W-:Y:S01]  /*0590*/  IMAD R5, R11, c[0x0][0x1a0], RZ ;  /* 0x000068000b057a24 */ /* 0x000fe200078e02ff */
[----:B------:R-:W-:Y:S01]  /*05a0*/  SHF.R.S32.HI R8, RZ, 0x1f, R10 ;  /* 0x0000001fff087819 */ /* 0x000fe2000001140a */
[----:B------:R-:W-:Y:S01]  /*05b0*/  IMAD.IADD R3, R3, 0x1, R4 ;  /* 0x0000000103037824 */ /* 0x000fe200078e0204 */
[----:B------:R-:W-:Y:S01]  /*05c0*/  LEA.HI R11, R21, R22, RZ, 0x6 ;  /* 0x00000016150b7211 */ /* 0x000fe200078f30ff */
[----:B------:R-:W-:-:S02]  /*05d0*/  IMAD R13, R9, c[0x0][0x1a4], R5 ;  /* 0x00006900090d7a24 */ /* 0x000fc400078e0205 */
[----:B------:R-:W-:-:S04]  /*05e0*/  IMAD.WIDE.U32 R4, R9, c[0x0][0x198], R6 ;  /* 0x0000660009047a25 */ /* 0x000fc800078e0006 */
[----:B------:R-:W-:Y:S02]  /*05f0*/  IMAD.WIDE.U32 R6, R9, c[0x0][0x1a0], R6 ;  /* 0x0000680009067a25 */ /* 0x000fe400078e0006 */
[-C--:B------:R-:W-:Y:S02]  /*0600*/  @!P2 IADD3 R0, R0, -R23.reuse, RZ ;  /* 0x800000170000a210 */ /* 0x080fe40007ffe0ff */
[----:B------:R-:W-:Y:S01]  /*0610*/  IMAD R9, R18, c[0x0][0x1a8], RZ ;  /* 0x00006a0012097a24 */ /* 0x000fe200078e02ff */
[----:B------:R-:W-:Y:S01]  /*0620*/  LEA.HI R18, R8, R10, RZ, 0x3 ;  /* 0x0000000a08127211 */ /* 0x000fe200078f18ff */
[----:B------:R-:W-:Y:S01]  /*0630*/  IMAD.SHL.U32 R8, R11, 0x8, RZ ;  /* 0x000000080b087824 */ /* 0x000fe200078e00ff */
[----:B------:R-:W-:Y:S01]  /*0640*/  ISETP.GE.U32.AND P3, PT, R0, R23, PT ;  /* 0x000000170000720c */ /* 0x000fe20003f66070 */
[----:B------:R-:W-:Y:S01]  /*0650*/  IMAD R9, R26, c[0x0][0x1ac], R9 ;  /* 0x00006b001a097a24 */ /* 0x000fe200078e0209 */
[----:B------:R-:W-:Y:S01]  /*0660*/  LOP3.LUT R11, R18, 0xfffffff8, RZ, 0xc0, !PT ;  /* 0xfffffff8120b7812 */ /* 0x000fe200078ec0ff */
[----:B------:R-:W-:Y:S01]  /*0670*/  IMAD.WIDE.U32 R2, R26, c[0x0][0x1a8], R2 ;  /* 0x00006a001a027a25 */ /* 0x000fe200078e0002 */
[----:B------:R-:W-:-:S02]  /*0680*/  LOP3.LUT R246, R246, 0x7ffffe00, R8, 0xf8, !PT ;  /* 0x7ffffe00f6f67812 */ /* 0x000fc400078ef808 */
[----:B------:R-:W-:Y:S01]  /*0690*/  @!P2 IADD3 R12, R12, 0x1, RZ ;  /* 0x000000010c0ca810 */ /* 0x000fe20007ffe0ff */
[----:B------:R-:W-:Y:S02]  /*06a0*/  IMAD.IADD R3, R3, 0x1, R9 ;  /* 0x0000000103037824 */ /* 0x000fe400078e0209 */
[----:B------:R-:W-:Y:S02]  /*06b0*/  IMAD R8, R17, c[0x0][0x190], RZ ;  /* 0x0000640011087a24 */ /* 0x000fe400078e02ff */
[----:B------:R-:W-:Y:S02]  /*06c0*/  IMAD.IADD R5, R5, 0x1, R14 ;  /* 0x0000000105057824 */ /* 0x000fe400078e020e */
[----:B------:R-:W-:Y:S01]  /*06d0*/  IMAD.IADD R7, R7, 0x1, R13 ;  /* 0x0000000107077824 */ /* 0x000fe200078e020d */
[----:B------:R-:W-:Y:S01]  /*06e0*/  @P3 IADD3 R12, R12, 0x1, RZ ;  /* 0x000000010c0c3810 */ /* 0x000fe20007ffe0ff */
[C---:B------:R-:W-:Y:S02]  /*06f0*/  IMAD R14, R16.reuse, c[0x0][0x194], R8 ;  /* 0x00006500100e7a24 */ /* 0x040fe400078e0208 */
[----:B------:R-:W-:Y:S01]  /*0700*/  IMAD.WIDE.U32 R2, R16, c[0x0][0x190], R2 ;  /* 0x0000640010027a25 */ /* 0x000fe200078e0002 */
[----:B------:R-:W-:-:S03]  /*0710*/  SHF.R.S32.HI R16, RZ, 0x1f, R15 ;  /* 0x0000001fff107819 */ /* 0x000fc6000001140f */
[----:B------:R-:W-:Y:S01]  /*0720*/  IMAD.WIDE.U32 R8, R25, c[0x0][0x188], R6 ;  /* 0x0000620019087a25 */ /* 0x000fe200078e0006 */
[----:B------:R-:W-:-:S03]  /*0730*/  LEA R6, P0, R2, c[0x0][0x160], 0x1 ;  /* 0x0000580002067a11 */ /* 0x000fc600078008ff */
[----:B------:R-:W-:Y:S02]  /*0740*/  IMAD.IADD R0, R3, 0x1, R14 ;  /* 0x0000000103007824 */ /* 0x000fe400078e020e */
[----:B------:R-:W-:Y:S02]  /*0750*/  IMAD.IADD R65, R10, 0x1, -R11 ;  /* 0x000000010a417824 */ /* 0x000fe400078e0a0b */
[----:B------:R-:W-:Y:S01]  /*0760*/  IMAD R10, R24, c[0x0][0x180], RZ ;  /* 0x00006000180a7a24 */ /* 0x000fe200078e02ff */
[----:B------:R-:W-:Y:S01]  /*0770*/  LEA.HI.X R7, R2, c[0x0][0x164], R0, 0x1, P0 ;  /* 0x0000590002077a11 */ /* 0x000fe200000f0c00 */
[----:B------:R-:W-:Y:S01]  /*0780*/  IMAD.WIDE.U32 R4, R25, c[0x0][0x180], R4 ;  /* 0x0000600019047a25 */ /* 0x000fe200078e0004 */
[----:B------:R-:W-:-:S03]  /*0790*/  ISETP.NE.AND P0, PT, RZ, c[0x0][0x1c8], PT ;  /* 0x00007200ff007a0c */ /* 0x000fc60003f05270 */
[----:B------:R-:W-:Y:S02]  /*07a0*/  IMAD R10, R25, c[0x0][0x184], R10 ;  /* 0x00006100190a7a24 */ /* 0x000fe400078e020a */
[----:B------:R-:W-:Y:S02]  /*07b0*/  IMAD.MOV.U32 R0, RZ, RZ, R12 ;  /* 0x000000ffff007224 */ /* 0x000fe400078e000c */
[----:B------:R-:W-:Y:S02]  /*07c0*/  IMAD.IADD R11, R5, 0x1, R10 ;  /* 0x00000001050b7824 */ /* 0x000fe400078e020a */
[----:B------:R-:W-:Y:S01]  /*07d0*/  IMAD.MOV.U32 R10, RZ, RZ, R4 ;  /* 0x000000ffff0a7224 */ /* 0x000fe200078e0004 */
[----:B------:R-:W-:Y:S01]  /*07e0*/  IADD3 R4, P2, R6, UR7, RZ ;  /* 0x0000000706047c10 */ /* 0x000fe2000ff5e0ff */
[----:B------:R-:W-:Y:S02]  /*07f0*/  @!P1 IMAD.MOV R0, RZ, RZ, -R0 ;  /* 0x000000ffff009224 */ /* 0x000fe400078e0a00 */
[----:B------:R-:W-:Y:S01]  /*0800*/  @!P0 LOP3.LUT R0, RZ, c[0x0][0x1c8], RZ, 0x33, !PT ;  /* 0x00007200ff008a12 */ /* 0x000fe200078e33ff */
[----:B------:R-:W-:Y:S01]  /*0810*/  IMAD.SHL.U32 R246, R246, 0x2, RZ ;  /* 0x00000002f6f67824 */ /* 0x000fe200078e00ff */
[----:B------:R-:W-:Y:S01]  /*0820*/  IADD3.X R5, R7, UR13, RZ, P2, !PT ;  /* 0x0000000d07057c10 */ /* 0x000fe200097fe4ff */
[----:B------:R-:W-:Y:S01]  /*0830*/  IMAD R13, R24, c[0x0][0x188], RZ ;  /* 0x00006200180d7a24 */ /* 0x000fe200078e02ff */
[----:B------:R-:W-:Y:S01]  /*0840*/  SHF.R.S32.HI R12, RZ, 0x1f, R0 ;  /* 0x0000001fff0c7819 */ /* 0x000fe20000011400 */
[----:B------:R-:W-:Y:S01]  /*0850*/  IMAD.WIDE.U32 R30, R0, c[0x0][0x1b0], R10 ;  /* 0x00006c00001e7a25 */ /* 0x000fe200078e000a */
[----:B------:R-:W-:Y:S01]  /*0860*/  IADD3 R2, P2, R4, UR7, RZ ;  /* 0x0000000704027c10 */ /* 0x000fe2000ff5e0ff */
[----:B------:R1:W-:Y:S02]  /*0870*/  LDGSTS.E.BYPASS.LTC128B.128 [R246], [R6.64] ;  /* 0x0000000006f67fae */ /* 0x0003e4000b901d48 */
[----:B------:R-:W-:Y:S01]  /*0880*/  IMAD.MOV.U32 R28, RZ, RZ, R30 ;  /* 0x000000ffff1c7224 */ /* 0x000fe200078e001e */
[----:B------:R-:W-:Y:S01]  /*0890*/  IADD3.X R3, R5, UR13, RZ, P2, !PT ;  /* 0x0000000d05037c10 */ /* 0x000fe200097fe4ff */
[----:B------:R2:W-:Y:S01]  /*08a0*/  LDGSTS.E.BYPASS.LTC128B.128 [R246+0x800], [R4.64] ;  /* 0x0080000004f67fae */ /* 0x0005e2000b901d48 */
[----:B------:R-:W-:-:S03]  /*08b0*/  IMAD R13, R25, c[0x0][0x18c], R13 ;  /* 0x00006300190d7a24 */ /* 0x000fc600078e020d */
[----:B------:R3:W-:Y:S01]  /*08c0*/  LDGSTS.E.BYPASS.LTC128B.128 [R246+0x1000], [R2.64] ;  /* 0x0100000002f67fae */ /* 0x0007e2000b901d48 */
[----:B------:R-:W-:-:S03]  /*08d0*/  IMAD.IADD R9, R9, 0x1, R13 ;  /* 0x0000000109097824 */ /* 0x000fc600078e020d */
[----:B------:R-:W-:Y:S01]  /*08e0*/  STL.64 [R1+0x68], R30 ;  /* 0x0000681e01007387 */ /* 0x000fe20000100a00 */
[----:B------:R-:W-:-:S04]  /*08f0*/  IMAD.WIDE.U32 R24, R0, c[0x0][0x1b8], R8 ;  /* 0x00006e0000187a25 */ /* 0x000fc800078e0008 */
[----:B-1----:R-:W-:Y:S02]  /*0900*/  IMAD R6, R12, c[0x0][0x1b0], RZ ;  /* 0x00006c000c067a24 */ /* 0x002fe400078e02ff */
[----:B------:R-:W-:Y:S01]  /*0910*/  IMAD R7, R15, UR10, RZ ;  /* 0x0000000a0f077c24 */ /* 0x000fe2000f8e02ff */
[----:B--2---:R-:W-:Y:S01]  /*0920*/  IADD3 R4, P0, R2, UR7, RZ ;  /* 0x0000000702047c10 */ /* 0x004fe2000ff1e0ff */
[----:B------:R-:W-:Y:S02]  /*0930*/  IMAD R6, R0, c[0x0][0x1b4], R6 ;  /* 0x00006d0000067a24 */ /* 0x000fe400078e0206 */
[----:B------:R-:W-:Y:S01]  /*0940*/  IMAD R12, R12, c[0x0][0x1b8], RZ ;  /* 0x00006e000c0c7a24 */ /* 0x000fe200078e02ff */
[----:B------:R-:W-:Y:S01]  /*0950*/  IADD3.X R5, R3, UR13, RZ, P0, !PT ;  /* 0x0000000d03057c10 */ /* 0x000fe200087fe4ff */
[----:B------:R-:W-:Y:S01]  /*0960*/  IMAD.IADD R29, R31, 0x1, R6 ;  /* 0x000000011f1d7824 */ /* 0x000fe200078e0206 */
[----:B---3--:R-:W-:Y:S01]  /*0970*/  IADD3 R2, P0, R4, UR7, RZ ;  /* 0x0000000704027c10 */ /* 0x008fe2000ff1e0ff */
[----:B------:R-:W-:-:S02]  /*0980*/  IMAD R14, R0, c[0x0][0x1bc], R12 ;  /* 0x00006f00000e7a24 */ /* 0x000fc400078e020c */
[----:B------:R1:W-:Y:S01]  /*0990*/  LDGSTS.E.BYPASS.LTC128B.128 [R246+0x1800], [R4.64] ;  /* 0x0180000004f67fae */ /* 0x0003e2000b901d48 */
[----:B------:R-:W-:Y:S01]  /*09a0*/  IADD3.X R3, R5, UR13, RZ, P0, !PT ;  /* 0x0000000d05037c10 */ /* 0x000fe200087fe4ff */
[C---:B------:R-:W-:Y:S02]  /*09b0*/  IMAD R0, R16.reuse, c[0x0][0x1a0], RZ ;  /* 0x0000680010007a24 */ /* 0x040fe400078e02ff */
[----:B------:R-:W-:Y:S02]  /*09c0*/  STL.64 [R1+0x58], R28 ;  /* 0x0000581c01007387 */ /* 0x000fe40000100a00 */
[C---:B------:R-:W-:Y:S02]  /*09d0*/  IMAD R0, R15.reuse, c[0x0][0x1a4], R0 ;  /* 0x000069000f007a24 */ /* 0x040fe400078e0200 */
[----:B------:R2:W-:Y:S04]  /*09e0*/  LDGSTS.E.BYPASS.LTC128B.128 [R246+0x2000], [R2.64] ;  /* 0x0200000002f67fae */ /* 0x0005e8000b901d48 */
[----:B------:R-:W-:Y:S01]  /*09f0*/  STL.64 [R1+0x60], R24 ;  /* 0x0000601801007387 */ /* 0x000fe20000100a00 */
[----:B-1----:R-:W-:Y:S01]  /*0a00*/  IMAD R5, R16, UR11, R7 ;  /* 0x0000000b10057c24 */ /* 0x002fe2000f8e0207 */
[----:B------:R-:W-:Y:S01]  /*0a10*/  IADD3 R4, P1, R2, UR7, RZ ;  /* 0x0000000702047c10 */ /* 0x000fe2000ff3e0ff */
[----:B------:R-:W-:-:S05]  /*0a20*/  IMAD.WIDE.U32 R6, R15, UR11, R28 ;  /* 0x0000000b0f067c25 */ /* 0x000fca000f8e001c */
[----:B------:R-:W-:Y:S01]  /*0a30*/  LEA R10, P0, R6, c[0x0][0x168], 0x1 ;  /* 0x00005a00060a7a11 */ /* 0x000fe200078008ff */
[----:B--2---:R-:W-:Y:S01]  /*0a40*/  IMAD.IADD R2, R7, 0x1, R5 ;  /* 0x0000000107027824 */ /* 0x004fe200078e0205 */
[----:B------:R-:W-:-:S04]  /*0a50*/  IADD3.X R5, R3, UR13, RZ, P1, !PT ;  /* 0x0000000d03057c10 */ /* 0x000fc80008ffe4ff */
[----:B------:R-:W-:Y:S01]  /*0a60*/  LEA.HI.X R11, R6, c[0x0][0x16c], R2, 0x1, P0 ;  /* 0x00005b00060b7a11 */ /* 0x000fe200000f0c02 */
[----:B------:R1:W-:Y:S01]  /*0a70*/  LDGSTS.E.BYPASS.LTC128B.128 [R246+0x2800], [R4.64] ;  /* 0x0280000004f67fae */ /* 0x0003e2000b901d48 */
[----:B------:R-:W-:Y:S02]  /*0a80*/  IADD3 R8, P0, R10, UR12, RZ ;  /* 0x0000000c0a087c10 */ /* 0x000fe4000ff1e0ff */
[----:B------:R-:W-:Y:S02]  /*0a90*/  IADD3 R2, P1, R4, UR7, RZ ;  /* 0x0000000704027c10 */ /* 0x000fe4000ff3e0ff */
[----:B------:R-:W-:Y:S02]  /*0aa0*/  IADD3.X R9, R11, UR14, RZ, P0, !PT ;  /* 0x0000000e0b097c10 */ /* 0x000fe400087fe4ff */
[----:B------:R-:W-:Y:S02]  /*0ab0*/  IADD3 R6, P0, R8, UR12, RZ ;  /* 0x0000000c08067c10 */ /* 0x000fe4000ff1e0ff */
[----:B------:R-:W-:-:S02]  /*0ac0*/  IADD3.X R3, R5, UR13, RZ, P1, !PT ;  /* 0x0000000d05037c10 */ /* 0x000fc40008ffe4ff */
[----:B------:R-:W-:Y:S01]  /*0ad0*/  IADD3 R12, P1, R2, UR7, RZ ;  /* 0x00000007020c7c10 */ /* 0x000fe2000ff3e0ff */
[----:B------:R-:W-:Y:S01]  /*0ae0*/  USHF.L.U32 UR7, UR4, 0x5, URZ ;  /* 0x0000000504077899 */ /* 0x000fe2000800063f */
[----:B------:R-:W-:Y:S01]  /*0af0*/  IADD3.X R7, R9, UR14, RZ, P0, !PT ;  /* 0x0000000e09077c10 */ /* 0x000fe200087fe4ff */
[----:B------:R2:W-:Y:S01]  /*0b00*/  LDGSTS.E.BYPASS.LTC128B.128 [R246+0x3000], [R2.64] ;  /* 0x0300000002f67fae */ /* 0x0005e2000b901d48 */
[----:B------:R-:W-:-:S05]  /*0b10*/  IADD3.X R13, R3, UR13, RZ, P1, !PT ;  /* 0x0000000d030d7c10 */ /* 0x000fca0008ffe4ff */
[----:B------:R3:W-:Y:S04]  /*0b20*/  LDGSTS.E.BYPASS.LTC128B.128 [R246+0x3800], [R12.64] ;  /* 0x038000000cf67fae */ /* 0x0007e8000b901d48 */
[----:B------:R4:W-:Y:S01]  /*0b30*/  LDGSTS.E.BYPASS.LTC128B.128 [R246+0x4000], [R10.64] ;  /* 0x040000000af67fae */ /* 0x0009e2000b901d48 */
[----:B-1----:R-:W-:-:S03]  /*0b40*/  IADD3 R4, P0, R6, UR12, RZ ;  /* 0x0000000c06047c10 */ /* 0x002fc6000ff1e0ff */
[----:B------:R1:W-:Y:S01]  /*0b50*/  LDGSTS.E.BYPASS.LTC128B.128 [R246+0x4800], [R8.64] ;  /* 0x0480000008f67fae */ /* 0x0003e2000b901d48 */
[----:B------:R-:W-:-:S03]  /*0b60*/  IADD3.X R5, R7, UR14, RZ, P0, !PT ;  /* 0x0000000e07057c10 */ /* 0x000fc600087fe4ff */
[----:B------:R5:W-:Y:S04]  /*0b70*/  LDGSTS.E.BYPASS.LTC128B.128 [R246+0x5000], [R6.64] ;  /* 0x0500000006f67fae */ /* 0x000be8000b901d48 */
[----:B------:R3:W-:Y:S01]  /*0b80*/  LDGSTS.E.BYPASS.LTC128B.128 [R246+0x5800], [R4.64] ;  /* 0x0580000004f67fae */ /* 0x0007e2000b901d48 */
[----:B--2---:R-:W-:-:S04]  /*0b90*/  IADD3 R2, P0, R4, UR12, RZ ;  /* 0x0000000c04027c10 */ /* 0x004fc8000ff1e0ff */
[----:B------:R-:W-:-:S05]  /*0ba0*/  IADD3.X R3, R5, UR14, RZ, P0, !PT ;  /* 0x0000000e05037c10 */ /* 0x000fca00087fe4ff */
[----:B------:R2:W-:Y:S01]  /*0bb0*/  LDGSTS.E.BYPASS.LTC128B.128 [R246+0x6000], [R2.64] ;  /* 0x0600000002f67fae */ /* 0x0005e2000b901d48 */
[----:B----4-:R-:W-:Y:S02]  /*0bc0*/  LEA.HI R10, R21, R22, RZ, 0x5 ;  /* 0x00000016150a7211 */ /* 0x010fe400078f28ff */
[----:B-1----:R-:W-:-:S04]  /*0bd0*/  IADD3 R8, P0, R2, UR12, RZ ;  /* 0x0000000c02087c10 */ /* 0x002fc8000ff1e0ff */
[----:B------:R-:W-:Y:S02]  /*0be0*/  IADD3.X R9, R3, UR14, RZ, P0, !PT ;  /* 0x0000000e03097c10 */ /* 0x000fe400087fe4ff */
[----:B-----5:R-:W-:Y:S01]  /*0bf0*/  IADD3 R6, P0, R8, UR12, RZ ;  /* 0x0000000c08067c10 */ /* 0x020fe2000ff1e0ff */
[----:B---3--:R-:W-:Y:S02]  /*0c00*/  IMAD.WIDE.U32 R4, R15, c[0x0][0x1a0], RZ ;  /* 0x000068000f047a25 */ /* 0x008fe400078e00ff */
[----:B------:R1:W-:Y:S01]  /*0c10*/  LDGSTS.E.BYPASS.LTC128B.128 [R246+0x6800], [R8.64] ;  /* 0x0680000008f67fae */ /* 0x0003e2000b901d48 */
[----:B------:R-:W-:-:S05]  /*0c20*/  IADD3.X R7, R9, UR14, RZ, P0, !PT ;  /* 0x0000000e09077c10 */ /* 0x000fca00087fe4ff */
[----:B------:R3:W-:Y:S01]  /*0c30*/  LDGSTS.E.BYPASS.LTC128B.128 [R246+0x7000], [R6.64] ;  /* 0x0700000006f67fae */ /* 0x0007e2000b901d48 */
[----:B--2---:R-:W-:-:S04]  /*0c40*/  IADD3 R2, P0, R6, UR12, RZ ;  /* 0x0000000c06027c10 */ /* 0x004fc8000ff1e0ff */
[----:B------:R-:W-:-:S05]  /*0c50*/  IADD3.X R3, R7, UR14, RZ, P0, !PT ;  /* 0x0000000e07037c10 */ /* 0x000fca00087fe4ff */
[----:B------:R2:W-:Y:S04]  /*0c60*/  LDGSTS.E.BYPASS.LTC128B.128 [R246+0x7800], [R2.64] ;  /* 0x0780000002f67fae */ /* 0x0005e8000b901d48 */
[----:B------:R-:W0:Y:S01]  /*0c70*/  LDGDEPBAR ;  /* 0x00000000000079af */ /* 0x000e220000000000 */
[----:B---3--:R-:W-:Y:S02]  /*0c80*/  IADD3 R7, R25, R14, RZ ;  /* 0x0000000e19077210 */ /* 0x008fe40007ffe0ff */
[----:B------:R-:W-:-:S03]  /*0c90*/  LEA R6, P0, R4, R24, 0x7 ;  /* 0x0000001804067211 */ /* 0x000fc600078038ff */
[----:B------:R3:W-:Y:S01]  /*0ca0*/  STL [R1+0x54], R7 ;  /* 0x0000540701007387 */ /* 0x0007e20000100800 */
[----:B--2---:R-:W-:Y:S01]  /*0cb0*/  IMAD.SHL.U32 R3, R64, 0x40, RZ ;  /* 0x0000004040037824 */ /* 0x004fe200078e00ff */
[----:B------:R-:W-:-:S04]  /*0cc0*/  DEPBAR.LE SB0, 0x0 ;  /* 0x000080000000791a */ /* 0x000fc80000000000 */
[----:B------:R-:W-:Y:S01]  /*0cd0*/  IMAD.IADD R2, R5, 0x1, R0 ;  /* 0x0000000105027824 */ /* 0x000fe200078e0200 */
[----:B------:R-:W-:Y:S01]  /*0ce0*/  LOP3.LUT R0, R3, 0x1c0, RZ, 0xc0, !PT ;  /* 0x000001c003007812 */ /* 0x000fe200078ec0ff */
[----:B------:R-:W-:-:S03]  /*0cf0*/  IMAD.SHL.U32 R5, R65, 0x40, RZ ;  /* 0x0000004041057824 */ /* 0x000fc600078e00ff */
[----:B-1----:R-:W-:Y:S02]  /*0d00*/  LOP3.LUT R8, R0, 0x8, R20, 0xf8, !PT ;  /* 0x0000000800087812 */ /* 0x002fe400078ef814 */
[----:B------:R-:W-:Y:S02]  /*0d10*/  SHF.R.U32.HI R3, RZ, 0x3, R0 ;  /* 0x00000003ff037819 */ /* 0x000fe40000011600 */
[----:B---3--:R-:W-:Y:S01]  /*0d20*/  LEA.HI.X R7, R4, R7, R2, 0x7, P0 ;  /* 0x0000000704077211 */ /* 0x008fe200000f3c02 */
[----:B------:R-:W-:Y:S01]  /*0d30*/  IMAD.SHL.U32 R4, R19, 0x8, RZ ;  /* 0x0000000813047824 */ /* 0x000fe200078e00ff */
[----:B------:R-:W-:Y:S01]  /*0d40*/  BAR.SYNC.DEFER_BLOCKING 0x0 ;  /* 0x0000000000007b1d */ /* 0x000fe20000010000 */
[----:B------:R-:W-:Y:S02]  /*0d50*/  LEA R2, P0, R6, c[0x0][0x170], 0x1 ;  /* 0x00005c0006027a11 */ /* 0x000fe400078008ff */
[----:B------:R-:W-:Y:S02]  /*0d60*/  LOP3.LUT R0, R5, 0x1c0, RZ, 0xc0, !PT ;  /* 0x000001c005007812 */ /* 0x000fe400078ec0ff */
[----:B------:R-:W-:-:S02]  /*0d70*/  LOP3.LUT R8, R8, R3, RZ, 0x3c, !PT ;  /* 0x0000000308087212 */ /* 0x000fc400078e3cff */
[----:B------:R-:W-:Y:S02]  /*0d80*/  LEA.HI.X R3, R6, c[0x0][0x174], R7, 0x1, P0 ;  /* 0x00005d0006037a11 */ /* 0x000fe400000f0c07 */
[----:B------:R-:W-:Y:S02]  /*0d90*/  IADD3 R6, P0, R2, UR7, RZ ;  /* 0x0000000702067c10 */ /* 0x000fe4000ff1e0ff */
[----:B------:R-:W-:Y:S02]  /*0da0*/  LOP3.LUT R5, R0, 0x8, R4, 0xf8, !PT ;  /* 0x0000000800057812 */ /* 0x000fe400078ef804 */
[----:B------:R-:W-:Y:S01]  /*0db0*/  SHF.R.U32.HI R4, RZ, 0x3, R0 ;  /* 0x00000003ff047819 */ /* 0x000fe20000011600 */
[----:B------:R-:W-:Y:S01]  /*0dc0*/  IMAD R0, R19, 0x200, R8 ;  /* 0x0000020013007824 */ /* 0x000fe200078e0208 */
[----:B------:R-:W-:Y:S02]  /*0dd0*/  IADD3 R8, P1, R6, UR7, RZ ;  /* 0x0000000706087c10 */ /* 0x000fe4000ff3e0ff */
[----:B------:R-:W-:-:S02]  /*0de0*/  IADD3.X R7, R3, UR5, RZ, P0, !PT ;  /* 0x0000000503077c10 */ /* 0x000fc400087fe4ff */
[----:B------:R-:W-:Y:S02]  /*0df0*/  LOP3.LUT R230, R5, R4, RZ, 0x3c, !PT ;  /* 0x0000000405e67212 */ /* 0x000fe400078e3cff */
[----:B------:R-:W-:Y:S02]  /*0e00*/  IADD3 R4, P0, R8, UR7, RZ ;  /* 0x0000000708047c10 */ /* 0x000fe4000ff1e0ff */
[----:B------:R-:W-:Y:S01]  /*0e10*/  IADD3.X R9, R7, UR5, RZ, P1, !PT ;  /* 0x0000000507097c10 */ /* 0x000fe20008ffe4ff */
[----:B------:R-:W-:Y:S01]  /*0e20*/  @!PT LDS RZ, [RZ] ;  /* 0x00000000fffff984 */ /* 0x000fe20000000800 */
[----:B------:R-:W-:Y:S01]  /*0e30*/  @!PT LDS RZ, [RZ] ;  /* 0x00000000fffff984 */ /* 0x000fe20000000800 */
[----:B------:R-:W-:Y:S01]  /*0e40*/  @!PT LDS RZ, [RZ] ;  /* 0x00000000fffff984 */ /* 0x000fe20000000800 */
[----:B------:R1:W-:Y:S01]  /*0e50*/  LDGSTS.E.BYPASS.LTC128B.128 [R246+0x8000], [R2.64] ;  /* 0x0800000002f67fae */ /* 0x0003e2000b901d48 */
[----:B------:R-:W-:Y:S02]  /*0e60*/  LEA R233, R0, 0x4000, 0x1 ;  /* 0x0000400000e97811 */ /* 0x000fe400078e08ff */
[----:B------:R-:W-:Y:S01]  /*0e70*/  IADD3.X R5, R9, UR5, RZ, P0, !PT ;  /* 0x0000000509057c10 */ /* 0x000fe200087fe4ff */
[----:B------:R2:W-:Y:S01]  /*0e80*/  LDGSTS.E.BYPASS.LTC128B.128 [R246+0x8800], [R6.64] ;  /* 0x0880000006f67fae */ /* 0x0005e2000b901d48 */
[----:B------:R-:W-:-:S03]  /*0e90*/  IADD3 R238, R233, 0x40, RZ ;  /* 0x00000040e9ee7810 */ /* 0x000fc60007ffe0ff */
[----:B------:R3:W-:Y:S04]  /*0ea0*/  LDGSTS.E.BYPASS.LTC128B.128 [R246+0x9000], [R8.64] ;  /* 0x0900000008f67fae */ /* 0x0007e8000b901d48 */
[----:B------:R4:W-:Y:S01]  /*0eb0*/  LDGSTS.E.BYPASS.LTC128B.128 [R246+0x9800], [R4.64] ;  /* 0x0980000004f67fae */ /* 0x0009e2000b901d48 */
[----:B-1----:R-:W-:Y:S01]  /*0ec0*/  IMAD.SHL.U32 R3, R18, 0x40, RZ ;  /* 0x0000004012037824 */ /* 0x002fe200078e00ff */
[----:B------:R-:W-:Y:S02]  /*0ed0*/  IADD3 R2, P1, R4, UR7, RZ ;  /* 0x0000000704027c10 */ /* 0x000fe4000ff3e0ff */
[----:B--2---:R-:W-:Y:S02]  /*0ee0*/  SHF.R.S32.HI R7, RZ, 0x5, R10 ;  /* 0x00000005ff077819 */ /* 0x004fe4000001140a */
[----:B------:R-:W-:-:S02]  /*0ef0*/  LOP3.LUT R229, R3, 0xfffffe00, RZ, 0xc0, !PT ;  /* 0xfffffe0003e57812 */ /* 0x000fc400078ec0ff */
[----:B------:R-:W-:Y:S02]  /*0f00*/  IADD3 R6, P0, R2, UR7, RZ ;  /* 0x0000000702067c10 */ /* 0x000fe4000ff1e0ff */
[----:B------:R-:W-:Y:S01]  /*0f10*/  IADD3.X R3, R5, UR5, RZ, P1, !PT ;  /* 0x0000000505037c10 */ /* 0x000fe20008ffe4ff */
[----:B---3--:R-:W-:Y:S01]  /*0f20*/  IMAD R9, R7, 0x400, R229 ;  /* 0x0000040007097824 */ /* 0x008fe200078e02e5 */
[----:B----4-:R-:W-:Y:S02]  /*0f30*/  IADD3 R4, P1, R6, UR7, RZ ;  /* 0x0000000706047c10 */ /* 0x010fe4000ff3e0ff */
[----:B------:R-:W-:Y:S01]  /*0f40*/  IADD3.X R7, R3, UR5, RZ, P0, !PT ;  /* 0x0000000503077c10 */ /* 0x000fe200087fe4ff */
[----:B------:R1:W-:Y:S01]  /*0f50*/  LDGSTS.E.BYPASS.LTC128B.128 [R246+0xa000], [R2.64] ;  /* 0x0a00000002f67fae */ /* 0x0003e2000b901d48 */
[----:B------:R-:W-:Y:S02]  /*0f60*/  IADD3 R8, P0, R4, UR7, RZ ;  /* 0x0000000704087c10 */ /* 0x000fe4000ff1e0ff */
[----:B------:R-:W-:Y:S01]  /*0f70*/  IADD3.X R5, R7, UR5, RZ, P1, !PT ;  /* 0x0000000507057c10 */ /* 0x000fe20008ffe4ff */
[----:B------:R2:W-:Y:S01]  /*0f80*/  LDGSTS.E.BYPASS.LTC128B.128 [R246+0xa800], [R6.64] ;  /* 0x0a80000006f67fae */ /* 0x0005e2000b901d48 */
[----:B------:R-:W-:-:S03]  /*0f90*/  LOP3.LUT P1, RZ, R65, 0x2, RZ, 0xc0, !PT ;  /* 0x0000000241ff7812 */ /* 0x000fc6000782c0ff */
[----:B------:R2:W-:Y:S01]  /*0fa0*/  LDGSTS.E.BYPASS.LTC128B.128 [R246+0xb000], [R4.64] ;  /* 0x0b00000004f67fae */ /* 0x0005e2000b901d48 */
[----:B-1----:R-:W-:Y:S01]  /*0fb0*/  IMAD.IADD R2, R9, 0x1, R230 ;  /* 0x0000000109027824 */ /* 0x002fe200078e02e6 */
[----:B------:R-:W-:Y:S01]  /*0fc0*/  IADD3.X R9, R5, UR5, RZ, P0, !PT ;  /* 0x0000000505097c10 */ /* 0x000fe200087fe4ff */
[----:B------:R-:W-:Y:S01]  /*0fd0*/  IMAD.SHL.U32 R3, R0, 0x2, RZ ;  /* 0x0000000200037824 */ /* 0x000fe200078e00ff */
[----:B------:R-:W-:Y:S01]  /*0fe0*/  LOP3.LUT P0, RZ, R64, 0x2, RZ, 0xc0, !PT ;  /* 0x0000000240ff7812 */ /* 0x000fe2000780c0ff */
[----:B------:R-:W-:Y:S02]  /*0ff0*/  IMAD.SHL.U32 R234, R2, 0x2, RZ ;  /* 0x0000000202ea7824 */ /* 0x000fe400078e00ff */
[----:B------:R1:W-:Y:S04]  /*1000*/  LDGSTS.E.BYPASS.LTC128B.128 [R246+0xb800], [R8.64] ;  /* 0x0b80000008f67fae */ /* 0x0003e8000b901d48 */
[----:B------:R-:W-:Y:S04]  /*1010*/  LDSM.16.M88.4 R24, [R3+0x4000] ;  /* 0x004000000318783b */ /* 0x000fe80000000200 */
[----:B--2---:R-:W2:Y:S04]  /*1020*/  LDSM.16.M88.4 R4, [R234+0x2000] ;  /* 0x00200000ea04783b */ /* 0x004ea80000000200 */
[----:B------:R-:W-:Y:S04]  /*1030*/  LDSM.16.M88.4 R20, [R3+0x4800] ;  /* 0x004800000314783b */ /* 0x000fe80000000200 */
[----:B------:R-:W-:Y:S04]  /*1040*/  LDSM.16.M88.4 R16, [R3+0x5000] ;  /* 0x005000000310783b */ /* 0x000fe80000000200 */
[----:B------:R-:W-:Y:S04]  /*1050*/  LDSM.16.M88.4 R12, [R3+0x5800] ;  /* 0x00580000030c783b */ /* 0x000fe80000000200 */
[----:B------:R-:W3:Y:S04]  /*1060*/  LDSM.16.M88.4 R28, [R3+0x6000] ;  /* 0x00600000031c783b */ /* 0x000ee80000000200 */
[----:B-1----:R-:W1:Y:S04]  /*1070*/  LDSM.16.M88.4 R8, [R234] ;  /* 0x00000000ea08783b */ /* 0x002e680000000200 */
[----:B------:R-:W-:Y:S04]  /*1080*/  LDSM.16.M88.4 R32, [R3+0x6800] ;  /* 0x006800000320783b */ /* 0x000fe80000000200 */
[----:B------:R-:W4:Y:S04]  /*1090*/  LDSM.16.M88.4 R36, [R3+0x7000] ;  /* 0x007000000324783b */ /* 0x000f280000000200 */
[----:B------:R5:W4:Y:S04]  /*10a0*/  LDSM.16.M88.4 R52, [R3+0x7800] ;  /* 0x007800000334783b */ /* 0x000b280000000200 */
[----:B------:R-:W0:Y:S01]  /*10b0*/  LDGDEPBAR ;  /* 0x00000000000079af */ /* 0x000e220000000000 */
[C---:B--2---:R-:W-:Y:S08]  /*10c0*/  HMMA.16816.F32 R56, R4.reuse, R24, RZ ;  /* 0x000000180438723c */ /* 0x044ff000000018ff */
[----:B------:R-:W-:Y:S01]  /*10d0*/  HMMA.16816.F32 R100, R4, R26, RZ ;  /* 0x0000001a0464723c */ /* 0x000fe200000018ff */
[----:B-----5:R-:W-:-:S07]  /*10e0*/  IMAD.MOV.U32 R3, RZ, RZ, 0x20 ;  /* 0x00000020ff037424 */ /* 0x020fce00078e00ff */
[----:B---3--:R-:W-:Y:S01]  /*10f0*/  HMMA.16816.F32 R76, R4, R28, RZ ;  /* 0x0000001c044c723c */ /* 0x008fe200000018ff */
[C---:B------:R-:W-:Y:S02]  /*1100*/  SEL R2, R3.reuse, 0xffffffe0, !P0 ;  /* 0xffffffe003027807 */ /* 0x040fe40004000000 */
[----:B------:R-:W-:-:S05]  /*1110*/  SEL R0, R3, 0xffffffe0, !P1 ;  /* 0xffffffe003007807 */ /* 0x000fca0004800000 */
[C---:B-1----:R-:W-:Y:S01]  /*1120*/  HMMA.16816.F32 R220, R8.reuse, R24, RZ ;  /* 0x0000001808dc723c */ /* 0x042fe200000018ff */
[----:B------:R-:W-:Y:S01]  /*1130*/  IMAD.IADD R232, R233, 0x1, R2 ;  /* 0x00000001e9e87824 */ /* 0x000fe200078e0202 */
[----:B------:R-:W-:Y:S01]  /*1140*/  LOP3.LUT P0, RZ, R64, 0x4, RZ, 0xc0, !PT ;  /* 0x0000000440ff7812 */ /* 0x000fe2000780c0ff */
[----:B------:R-:W-:Y:S01]  /*1150*/  IMAD.IADD R237, R234, 0x1, R0 ;  /* 0x00000001eaed7824 */ /* 0x000fe200078e0200 */
[----:B------:R-:W-:Y:S02]  /*1160*/  LOP3.LUT P1, RZ, R65, 0x4, RZ, 0xc0, !PT ;  /* 0x0000000441ff7812 */ /* 0x000fe4000782c0ff */
[----:B------:R-:W-:Y:S02]  /*1170*/  LDSM.16.M88.4 R44, [R232+0x800] ;  /* 0x00080000e82c783b */ /* 0x000fe40000000200 */
[----:B------:R-:W-:Y:S02]  /*1180*/  HMMA.16816.F32 R216, R8, R26, RZ ;  /* 0x0000001a08d8723c */ /* 0x000fe400000018ff */
[----:B------:R-:W-:Y:S04]  /*1190*/  LDSM.16.M88.4 R48, [R232] ;  /* 0x00000000e830783b */ /* 0x000fe80000000200 */
[----:B------:R-:W-:Y:S01]  /*11a0*/  LDSM.16.M88.4 R40, [R232+0x1000] ;  /* 0x00100000e828783b */ /* 0x000fe20000000200 */
[----:B------:R-:W-:Y:S01]  /*11b0*/  @P0 IADD3 R238, R233, -0x40, RZ ;  /* 0xffffffc0e9ee0810 */ /* 0x000fe20007ffe0ff */
[C---:B----4-:R-:W-:Y:S01]  /*11c0*/  HMMA.16816.F32 R92, R4.reuse, R36, RZ ;  /* 0x00000024045c723c */ /* 0x050fe200000018ff */
[----:B------:R-:W-:Y:S01]  /*11d0*/  ISETP.GE.AND P0, PT, R228, 0x81, PT ;  /* 0x00000081e400780c */ /* 0x000fe20003f06270 */
[----:B------:R-:W-:Y:S01]  /*11e0*/  LDSM.16.M88.4 R24, [R232+0x3000] ;  /* 0x00300000e818783b */ /* 0x000fe20000000200 */
[----:B------:R-:W-:Y:S01]  /*11f0*/  IADD3 R245, R238, 0x800, RZ ;  /* 0x00000800eef57810 */ /* 0x000fe20007ffe0ff */
[----:B------:R-:W-:Y:S01]  /*1200*/  IMAD.IADD R231, R2, 0x1, R238 ;  /* 0x0000000102e77824 */ /* 0x000fe200078e02ee */
[----:B------:R-:W-:Y:S01]  /*1210*/  LOP3.LUT R2, R230, R229, RZ, 0xfc, !PT ;  /* 0x000000e5e6027212 */ /* 0x000fe200078efcff */
[----:B------:R-:W-:Y:S01]  /*1220*/  LDSM.16.M88.4 R116, [R238+0x2000] ;  /* 0x00200000ee74783b */ /* 0x000fe20000000200 */
[C---:B------:R-:W-:Y:S01]  /*1230*/  IADD3 R244, R238.reuse, 0x1000, RZ ;  /* 0x00001000eef47810 */ /* 0x040fe20007ffe0ff */
[----:B------:R-:W-:Y:S01]  /*1240*/  HMMA.16816.F32 R212, R4, R38, RZ ;  /* 0x0000002604d4723c */ /* 0x000fe200000018ff */
[----:B------:R-:W-:Y:S01]  /*1250*/  IADD3 R239, R238, 0x3800, RZ ;  /* 0x00003800eeef7810 */ /* 0x000fe20007ffe0ff */
[----:B------:R-:W-:Y:S04]  /*1260*/  LDSM.16.M88.4 R84, [R238] ;  /* 0x00000000ee54783b */ /* 0x000fe80000000200 */
[----:B------:R-:W-:Y:S02]  /*1270*/  LDSM.16.M88.4 R124, [R238+0x2800] ;  /* 0x00280000ee7c783b */ /* 0x000fe40000000200 */
[C---:B------:R-:W-:Y:S02]  /*1280*/  HMMA.16816.F32 R184, R8.reuse, R20, RZ ;  /* 0x0000001408b8723c */ /* 0x040fe400000018ff */
[----:B------:R-:W-:Y:S04]  /*1290*/  LDSM.16.M88.4 R136, [R238+0x3000] ;  /* 0x00300000ee88783b */ /* 0x000fe80000000200 */
[----:B------:R-:W-:Y:S02]  /*12a0*/  LDSM.16.M88.4 R80, [R238+0x800] ;  /* 0x00080000ee50783b */ /* 0x000fe40000000200 */
[C---:B------:R-:W-:Y:S02]  /*12b0*/  HMMA.16816.F32 R208, R8.reuse, R22, RZ ;  /* 0x0000001608d0723c */ /* 0x040fe400000018ff */
[----:B------:R-:W-:Y:S06]  /*12c0*/  LDSM.16.M88.4 R140, [R238+0x3800] ;  /* 0x00380000ee8c783b */ /* 0x000fec0000000200 */
[C---:B------:R-:W-:Y:S08]  /*12d0*/  HMMA.16816.F32 R176, R8.reuse, R16, RZ ;  /* 0x0000001008b0723c */ /* 0x040ff000000018ff */
        /* <DEDUP_REMOVED lines=8> */
[C---:B------:R-:W-:Y:S01]  /*1360*/  HMMA.16816.F32 R148, R8.reuse, R38, RZ ;  /* 0x000000260894723c */ /* 0x040fe200000018ff */
[----:B------:R-:W-:Y:S07]  /*1370*/  LDSM.16.M88.4 R36, [R232+0x1800] ;  /* 0x00180000e824783b */ /* 0x000fee0000000200 */
[C---:B------:R-:W-:Y:S08]  /*1380*/  HMMA.16816.F32 R144, R8.reuse, R52, RZ ;  /* 0x000000340890723c */ /* 0x040ff000000018ff */
[----:B------:R-:W-:Y:S01]  /*1390*/  HMMA.16816.F32 R132, R8, R54, RZ ;  /* 0x000000360884723c */ /* 0x000fe200000018ff */
[----:B------:R-:W1:Y:S07]  /*13a0*/  LDSM.16.M88.4 R8, [R237] ;  /* 0x00000000ed08783b */ /* 0x000e6e0000000200 */
[C---:B------:R-:W-:Y:S01]  /*13b0*/  HMMA.16816.F32 R180, R4.reuse, R30, RZ ;  /* 0x0000001e04b4723c */ /* 0x040fe200000018ff */
[----:B------:R-:W2:Y:S07]  /*13c0*/  LDSM.16.M88.4 R28, [R232+0x2800] ;  /* 0x00280000e81c783b */ /* 0x000eae0000000200 */
[C---:B------:R-:W-:Y:S08]  /*13d0*/  HMMA.16816.F32 R72, R4.reuse, R12, RZ ;  /* 0x0000000c0448723c */ /* 0x040ff000000018ff */
[C---:B------:R-:W-:Y:S01]  /*13e0*/  HMMA.16816.F32 R172, R4.reuse, R14, RZ ;  /* 0x0000000e04ac723c */ /* 0x040fe200000018ff */
[----:B------:R-:W3:Y:S07]  /*13f0*/  LDSM.16.M88.4 R12, [R237+0x2000] ;  /* 0x00200000ed0c783b */ /* 0x000eee0000000200 */
[C---:B------:R-:W-:Y:S08]  /*1400*/  HMMA.16816.F32 R88, R4.reuse, R32, RZ ;  /* 0x000000200458723c */ /* 0x040ff000000018ff */
[C---:B------:R-:W-:Y:S01]  /*1410*/  HMMA.16816.F32 R196, R4.reuse, R34, RZ ;  /* 0x0000002204c4723c */ /* 0x040fe200000018ff */
[----:B------:R-:W4:Y:S07]  /*1420*/  LDSM.16.M88.4 R32, [R232+0x2000] ;  /* 0x00200000e820783b */ /* 0x000f2e0000000200 */
[C---:B------:R-:W-:Y:S08]  /*1430*/  HMMA.16816.F32 R68, R4.reuse, R20, RZ ;  /* 0x000000140444723c */ /* 0x040ff000000018ff */
[C---:B------:R-:W-:Y:S08]  /*1440*/  HMMA.16816.F32 R60, R4.reuse, R16, RZ ;  /* 0x00000010043c723c */ /* 0x040ff000000018ff */
[C---:B------:R-:W-:Y:S08]  /*1450*/  HMMA.16816.F32 R96, R4.reuse, R52, RZ ;  /* 0x000000340460723c */ /* 0x040ff000000018ff */
[C---:B------:R-:W-:Y:S08]  /*1460*/  HMMA.16816.F32 R104, R4.reuse, R22, RZ ;  /* 0x000000160468723c */ /* 0x040ff000000018ff */
[C---:B------:R-:W-:Y:S01]  /*1470*/  HMMA.16816.F32 R112, R4.reuse, R18, RZ ;  /* 0x000000120470723c */ /* 0x040fe200000018ff */
[----:B------:R-:W5:Y:S07]  /*1480*/  LDSM.16.M88.4 R16, [R232+0x3800] ;  /* 0x00380000e810783b */ /* 0x000f6e0000000200 */
[----:B------:R-:W-:Y:S07]  /*1490*/  HMMA.16816.F32 R192, R4, R54, RZ ;  /* 0x0000003604c0723c */ /* 0x000fee00000018ff */
[----:B------:R-:W-:Y:S01]  /*14a0*/  IMAD.MOV.U32 R4, RZ, RZ, 0x40 ;  /* 0x00000040ff047424 */ /* 0x000fe200078e00ff */
[----:B-1----:R-:W-:Y:S04]  /*14b0*/  HMMA.16816.F32 R164, R8, R36, R164 ;  /* 0x0000002408a4723c */ /* 0x002fe800000018a4 */
[----:B------:R-:W-:-:S04]  /*14c0*/  SEL R4, R4, 0xffffffc0, !P1 ;  /* 0xffffffc004047807 */ /* 0x000fc80004800000 */
[----:B--2---:R-:W-:Y:S01]  /*14d0*/  HMMA.16816.F32 R156, R8, R28, R156 ;  /* 0x0000001c089c723c */ /* 0x004fe2000000189c */
[----:B------:R-:W-:-:S05]  /*14e0*/  IADD3 R235, R234, R4, RZ ;  /* 0x00000004eaeb7210 */ /* 0x000fca0007ffe0ff */
[----:B------:R-:W1:Y:S01]  /*14f0*/  LDSM.16.M88.4 R20, [R235+0x2000] ;  /* 0x00200000eb14783b */ /* 0x000e620000000200 */
[----:B------:R-:W-:Y:S01]  /*1500*/  IMAD.IADD R236, R0, 0x1, R235 ;  /* 0x0000000100ec7824 */ /* 0x000fe200078e02eb */
[C---:B---3--:R-:W-:Y:S08]  /*1510*/  HMMA.16816.F32 R120, R12.reuse, R44, R68 ;  /* 0x0000002c0c78723c */ /* 0x048ff00000001844 */
[C---:B------:R-:W-:Y:S01]  /*1520*/  HMMA.16816.F32 R68, R12.reuse, R36, R72 ;  /* 0x000000240c44723c */ /* 0x040fe20000001848 */
[----:B------:R-:W2:Y:S06]  /*1530*/  LDSM.16.M88.4 R72, [R238+0x1800] ;  /* 0x00180000ee48783b */ /* 0x000eac0000000200 */
[----:B------:R-:W-:Y:S01]  /*1540*/  IMAD.MOV.U32 R37, RZ, RZ, R166 ;  /* 0x000000ffff257224 */ /* 0x000fe200078e00a6 */
[----:B------:R-:W-:Y:S01]  /*1550*/  HMMA.16816.F32 R128, R12, R48, R56 ;  /* 0x000000300c80723c */ /* 0x000fe20000001838 */
[----:B------:R-:W-:-:S07]  /*1560*/  IMAD.MOV.U32 R36, RZ, RZ, R167 ;  /* 0x000000ffff247224 */ /* 0x000fce00078e00a7 */
[----:B------:R-:W-:Y:S07]  /*1570*/  HMMA.16816.F32 R240, R8, R48, R220 ;  /* 0x0000003008f0723c */ /* 0x000fee00000018dc */
[----:B------:R-:W-:Y:S01]  /*1580*/  IMAD.MOV.U32 R49, RZ, RZ, R164 ;  /* 0x000000ffff317224 */ /* 0x000fe200078e00a4 */
[----:B------:R-:W-:Y:S01]  /*1590*/  HMMA.16816.F32 R108, R12, R40, R60 ;  /* 0x000000280c6c723c */ /* 0x000fe2000000183c */
[----:B------:R-:W-:-:S07]  /*15a0*/  IMAD.MOV.U32 R48, RZ, RZ, R165 ;  /* 0x000000ffff307224 */ /* 0x000fce00078e00a5 */
[----:B----4-:R-:W-:Y:S07]  /*15b0*/  HMMA.16816.F32 R164, R8, R32, R160 ;  /* 0x0000002008a4723c */ /* 0x010fee00000018a0 */
[----:B------:R-:W-:Y:S01]  /*15c0*/  MOV R163, R156 ;  /* 0x0000009c00a37202 */ /* 0x000fe20000000f00 */
[----:B------:R-:W-:Y:S01]  /*15d0*/  HMMA.16816.F32 R60, R12, R28, R88 ;  /* 0x0000001c0c3c723c */ /* 0x000fe20000001858 */
[----:B------:R-:W-:-:S06]  /*15e0*/  IMAD.MOV.U32 R162, RZ, RZ, R157 ;  /* 0x000000ffffa27224 */ /* 0x000fcc00078e009d */
[----:B------:R-:W-:Y:S01]  /*15f0*/  IMAD.MOV.U32 R29, RZ, RZ, R158 ;  /* 0x000000ffff1d7224 */ /* 0x000fe200078e009e */
[----:B------:R-:W-:Y:S01]  /*1600*/  HMMA.16816.F32 R176, R8, R40, R176 ;  /* 0x0000002808b0723c */ /* 0x000fe200000018b0 */
[----:B------:R-:W-:-:S07]  /*1610*/  IMAD.MOV.U32 R28, RZ, RZ, R159 ;  /* 0x000000ffff1c7224 */ /* 0x000fce00078e009f */
[----:B------:R-:W-:Y:S01]  /*1620*/  HMMA.16816.F32 R64, R12, R32, R76 ;  /* 0x000000200c40723c */ /* 0x000fe2000000184c */
[----:B------:R-:W3:Y:S01]  /*1630*/  LDSM.16.M88.4 R76, [R238+0x1000] ;  /* 0x00100000ee4c783b */ /* 0x000ee20000000200 */
[----:B------:R-:W-:Y:S02]  /*1640*/  IMAD.MOV.U32 R161, RZ, RZ, R164 ;  /* 0x000000ffffa17224 */ /* 0x000fe400078e00a4 */
[----:B------:R-:W-:-:S03]  /*1650*/  IMAD.MOV.U32 R160, RZ, RZ, R165 ;  /* 0x000000ffffa07224 */ /* 0x000fc600078e00a5 */
[----:B------:R-:W-:Y:S01]  /*1660*/  IMAD.MOV.U32 R33, RZ, RZ, R166 ;  /* 0x000000ffff217224 */ /* 0x000fe200078e00a6 */
[----:B------:R-:W-:Y:S01]  /*1670*/  HMMA.16816.F32 R156, R8, R24, R152 ;  /* 0x00000018089c723c */ /* 0x000fe20000001898 */
[----:B------:R-:W-:-:S07]  /*1680*/  IMAD.MOV.U32 R32, RZ, RZ, R167 ;  /* 0x000000ffff207224 */ /* 0x000fce00078e00a7 */
[----:B------:R-:W-:Y:S01]  /*1690*/  HMMA.16816.F32 R88, R12, R42, R112 ;  /* 0x0000002a0c58723c */ /* 0x000fe20000001870 */
[----:B------:R-:W-:Y:S02]  /*16a0*/  IMAD.MOV.U32 R41, RZ, RZ, R178 ;  /* 0x000000ffff297224 */ /* 0x000fe400078e00b2 */
[----:B------:R-:W-:-:S05]  /*16b0*/  IMAD.MOV.U32 R40, RZ, RZ, R179 ;  /* 0x000000ffff287224 */ /* 0x000fca00078e00b3 */
[C---:B------:R-:W-:Y:S08]  /*16c0*/  HMMA.16816.F32 R56, R12.reuse, R24, R92 ;  /* 0x000000180c38723c */ /* 0x040ff0000000185c */
[----:B-----5:R-:W-:Y:S01]  /*16d0*/  HMMA.16816.F32 R52, R12, R16, R96 ;  /* 0x000000100c34723c */ /* 0x020fe20000001860 */
[----:B------:R-:W-:Y:S02]  /*16e0*/  IMAD.MOV.U32 R154, RZ, RZ, R156 ;  /* 0x000000ffff9a7224 */ /* 0x000fe400078e009c */
[----:B------:R-:W-:-:S02]  /*16f0*/  IMAD.MOV.U32 R153, RZ, RZ, R157 ;  /* 0x000000ffff997224 */ /* 0x000fc400078e009d */
[----:B------:R-:W-:Y:S02]  /*1700*/  IMAD.MOV.U32 R152, RZ, RZ, R158 ;  /* 0x000000ffff987224 */ /* 0x000fe400078e009e */
[----:B------:R-:W-:Y:S01]  /*1710*/  IMAD.MOV.U32 R25, RZ, RZ, R159 ;  /* 0x000000ffff197224 */ /* 0x000fe200078e009f */
[C---:B------:R-:W-:Y:S08]  /*1720*/  HMMA.16816.F32 R112, R12.reuse, R30, R196 ;  /* 0x0000001e0c70723c */ /* 0x040ff000000018c4 */
[C---:B------:R-:W-:Y:S08]  /*1730*/  HMMA.16816.F32 R96, R12.reuse, R50, R100 ;  /* 0x000000320c60723c */ /* 0x040ff00000001864 */
[----:B------:R-:W-:Y:S08]  /*1740*/  HMMA.16816.F32 R92, R12, R46, R104 ;  /* 0x0000002e0c5c723c */ /* 0x000ff00000001868 */
[----:B------:R-:W-:Y:S07]  /*1750*/  HMMA.16816.F32 R248, R8, R44, R184 ;  /* 0x0000002c08f8723c */ /* 0x000fee00000018b8 */
[----:B------:R-:W-:Y:S01]  /*1760*/  IMAD.MOV.U32 R45, RZ, RZ, R176 ;  /* 0x000000ffff2d7224 */ /* 0x000fe200078e00b0 */
[----:B------:R-:W-:Y:S01]  /*1770*/  HMMA.16816.F32 R104, R12, R38, R172 ;  /* 0x000000260c68723c */ /* 0x000fe200000018ac */
[----:B------:R-:W-:-:S07]  /*1780*/  IMAD.MOV.U32 R44, RZ, RZ, R177 ;  /* 0x000000ffff2c7224 */ /* 0x000fce00078e00b1 */
[C---:B------:R-:W-:Y:S08]  /*1790*/  HMMA.16816.F32 R100, R12.reuse, R34, R180 ;  /* 0x000000220c64723c */ /* 0x040ff000000018b4 */
[----:B------:R-:W-:Y:S08]  /*17a0*/  HMMA.16816.F32 R224, R12, R26, R212 ;  /* 0x0000001a0ce0723c */ /* 0x000ff000000018d4 */
[----:B------:R-:W-:Y:S08]  /*17b0*/  HMMA.16816.F32 R184, R8, R38, R200 ;  /* 0x0000002608b8723c */ /* 0x000ff000000018c8 */
[----:B------:R-:W-:Y:S08]  /*17c0*/  HMMA.16816.F32 R12, R12, R18, R192 ;  /* 0x000000120c0c723c */ /* 0x000ff000000018c0 */
[C---:B------:R-:W-:Y:S08]  /*17d0*/  HMMA.16816.F32 R144, R8.reuse, R16, R144 ;  /* 0x000000100890723c */ /* 0x040ff00000001890 */
[C---:B------:R-:W-:Y:S01]  /*17e0*/  HMMA.16816.F32 R200, R8.reuse, R18, R132 ;  /* 0x0000001208c8723c */ /* 0x040fe20000001884 */
[----:B------:R-:W4:Y:S07]  /*17f0*/  LDSM.16.M88.4 R16, [R235] ;  /* 0x00000000eb10783b */ /* 0x000f2e0000000200 */
[C---:B------:R-:W-:Y:S08]  /*1800*/  HMMA.16816.F32 R164, R8.reuse, R46, R208 ;  /* 0x0000002e08a4723c */ /* 0x040ff000000018d0 */
[----:B------:R-:W-:Y:S01]  /*1810*/  HMMA.16816.F32 R176, R8, R42, R204 ;  /* 0x0000002a08b0723c */ /* 0x000fe200000018cc */
[----:B------:R-:W-:-:S02]  /*1820*/  IMAD.MOV.U32 R24, RZ, RZ, R144 ;  /* 0x000000ffff187224 */ /* 0x000fc400078e0090 */
[----:B------:R-:W-:Y:S02]  /*1830*/  IMAD.MOV.U32 R6, RZ, RZ, R145 ;  /* 0x000000ffff067224 */ /* 0x000fe400078e0091 */
[----:B------:R-:W-:Y:S02]  /*1840*/  IMAD.MOV.U32 R5, RZ, RZ, R146 ;  /* 0x000000ffff057224 */ /* 0x000fe400078e0092 */
[----:B------:R-:W-:Y:S01]  /*1850*/  IMAD.MOV.U32 R3, RZ, RZ, R147 ;  /* 0x000000ffff037224 */ /* 0x000fe200078e0093 */
[----:B-1----:R-:W-:Y:S07]  /*1860*/  HMMA.16816.F32 R192, R20, R116, R64 ;  /* 0x0000007414c0723c */ /* 0x002fee0000001840 */
[----:B------:R-:W-:Y:S01]  /*1870*/  IMAD.MOV.U32 R66, RZ, RZ, R33 ;  /* 0x000000ffff427224 */ /* 0x000fe200078e0021 */
[----:B------:R-:W-:Y:S01]  /*1880*/  HMMA.16816.F32 R156, R8, R50, R216 ;  /* 0x00000032089c723c */ /* 0x000fe200000018d8 */
[----:B------:R-:W-:-:S02]  /*1890*/  IMAD.MOV.U32 R67, RZ, RZ, R32 ;  /* 0x000000ffff437224 */ /* 0x000fc400078e0020 */
[----:B------:R-:W-:Y:S02]  /*18a0*/  IMAD.MOV.U32 R64, RZ, RZ, R161 ;  /* 0x000000ffff407224 */ /* 0x000fe400078e00a1 */
[----:B------:R-:W-:-:S03]  /*18b0*/  IMAD.MOV.U32 R65, RZ, RZ, R160 ;  /* 0x000000ffff417224 */ /* 0x000fc600078e00a0 */
[C---:B------:R-:W-:Y:S01]  /*18c0*/  HMMA.16816.F32 R188, R8.reuse, R34, R188 ;  /* 0x0000002208bc723c */ /* 0x040fe200000018bc */
[----:B------:R-:W-:Y:S07]  /*18d0*/  LDSM.16.M88.4 R32, [R231+0x2800] ;  /* 0x00280000e720783b */ /* 0x000fee0000000200 */
[C---:B------:R-:W-:Y:S08]  /*18e0*/  HMMA.16816.F32 R204, R8.reuse, R30, R168 ;  /* 0x0000001e08cc723c */ /* 0x040ff000000018a8 */
[----:B------:R-:W-:Y:S01]  /*18f0*/  HMMA.16816.F32 R208, R8, R26, R148 ;  /* 0x0000001a08d0723c */ /* 0x000fe20000001894 */
[----:B------:R-:W1:Y:S07]  /*1900*/  LDSM.16.M88.4 R8, [R236+0x2000] ;  /* 0x00200000ec08783b */ /* 0x000e6e0000000200 */
[C---:B--2---:R-:W-:Y:S07]  /*1910*/  HMMA.16816.F32 R212, R20.reuse, R72, R68 ;  /* 0x0000004814d4723c */ /* 0x044fee0000001844 */
[----:B------:R-:W-:Y:S01]  /*1920*/  IMAD.MOV.U32 R70, RZ, RZ, R29 ;  /* 0x000000ffff467224 */ /* 0x000fe200078e001d */
[----:B------:R-:W-:Y:S01]  /*1930*/  HMMA.16816.F32 R196, R20, R84, R128 ;  /* 0x0000005414c4723c */ /* 0x000fe20000001880 */
[----:B------:R-:W-:-:S02]  /*1940*/  IMAD.MOV.U32 R71, RZ, RZ, R28 ;  /* 0x000000ffff477224 */ /* 0x000fc400078e001c */
[----:B------:R-:W2:Y:S01]  /*1950*/  LDSM.16.M88.4 R28, [R231+0x3000] ;  /* 0x00300000e71c783b */ /* 0x000ea20000000200 */
[----:B------:R-:W-:Y:S02]  /*1960*/  IMAD.MOV.U32 R68, RZ, RZ, R163 ;  /* 0x000000ffff447224 */ /* 0x000fe400078e00a3 */
[----:B------:R-:W-:Y:S02]  /*1970*/  IMAD.MOV.U32 R69, RZ, RZ, R162 ;  /* 0x000000ffff457224 */ /* 0x000fe400078e00a2 */
[C---:B------:R-:W-:Y:S07]  /*1980*/  HMMA.16816.F32 R180, R20.reuse, R124, R60 ;  /* 0x0000007c14b4723c */ /* 0x040fee000000183c */
[----:B------:R-:W-:Y:S01]  /*1990*/  IMAD.MOV.U32 R60, RZ, RZ, R154 ;  /* 0x000000ffff3c7224 */ /* 0x000fe200078e009a */
[----:B------:R-:W-:Y:S01]  /*19a0*/  HMMA.16816.F32 R128, R20, R126, R112 ;  /* 0x0000007e1480723c */ /* 0x000fe20000001870 */
[----:B------:R-:W-:Y:S01]  /*19b0*/  MOV R61, R153 ;  /* 0x00000099003d7202 */ /* 0x000fe20000000f00 */
[----:B------:R-:W-:-:S02]  /*19c0*/  IMAD.MOV.U32 R62, RZ, RZ, R152 ;  /* 0x000000ffff3e7224 */ /* 0x000fc400078e0098 */
[----:B------:R-:W-:-:S04]  /*19d0*/  IMAD.MOV.U32 R63, RZ, RZ, R25 ;  /* 0x000000ffff3f7224 */ /* 0x000fc800078e0019 */
[C---:B------:R-:W-:Y:S07]  /*19e0*/  HMMA.16816.F32 R172, R20.reuse, R136, R56 ;  /* 0x0000008814ac723c */ /* 0x040fee0000001838 */
[----:B------:R-:W-:Y:S01]  /*19f0*/  IMAD.MOV.U32 R56, RZ, RZ, R49 ;  /* 0x000000ffff387224 */ /* 0x000fe200078e0031 */
[----:B------:R-:W-:Y:S01]  /*1a00*/  HMMA.16816.F32 R216, R20, R80, R120 ;  /* 0x0000005014d8723c */ /* 0x000fe20000001878 */
[----:B------:R-:W-:Y:S01]  /*1a10*/  IMAD.MOV.U32 R57, RZ, RZ, R48 ;  /* 0x000000ffff397224 */ /* 0x000fe200078e0030 */
[----:B------:R-:W-:Y:S01]  /*1a20*/  MOV R58, R37 ;  /* 0x00000025003a7202 */ /* 0x000fe20000000f00 */
[----:B------:R-:W5:Y:S01]  /*1a30*/  LDSM.16.M88.4 R48, [R231+0x800] ;  /* 0x00080000e730783b */ /* 0x000f620000000200 */
[----:B------:R-:W-:-:S03]  /*1a40*/  IMAD.MOV.U32 R59, RZ, RZ, R36 ;  /* 0x000000ffff3b7224 */ /* 0x000fc600078e0024 */
[----:B------:R-:W-:Y:S01]  /*1a50*/  LDSM.16.M88.4 R36, [R231+0x2000] ;  /* 0x00200000e724783b */ /* 0x000fe20000000200 */
[C---:B------:R-:W-:Y:S07]  /*1a60*/  HMMA.16816.F32 R152, R20.reuse, R82, R92 ;  /* 0x000000521498723c */ /* 0x040fee000000185c */
[----:B------:R-:W-:Y:S01]  /*1a70*/  IMAD.MOV.U32 R94, RZ, RZ, R41 ;  /* 0x000000ffff5e7224 */ /* 0x000fe200078e0029 */
[----:B------:R-:W-:Y:S01]  /*1a80*/  HMMA.16816.F32 R120, R20, R138, R224 ;  /* 0x0000008a1478723c */ /* 0x000fe200000018e0 */
[----:B------:R-:W-:-:S02]  /*1a90*/  IMAD.MOV.U32 R95, RZ, RZ, R40 ;  /* 0x000000ffff5f7224 */ /* 0x000fc400078e0028 */
[----:B------:R-:W-:Y:S01]  /*1aa0*/  IMAD.MOV.U32 R92, RZ, RZ, R45 ;  /* 0x000000ffff5c7224 */ /* 0x000fe200078e002d */
[----:B------:R-:W-:Y:S01]  /*1ab0*/  LDSM.16.M88.4 R40, [R231+0x1800] ;  /* 0x00180000e728783b */ /* 0x000fe20000000200 */
[----:B------:R-:W-:Y:S02]  /*1ac0*/  IMAD.MOV.U32 R93, RZ, RZ, R44 ;  /* 0x000000ffff5d7224 */ /* 0x000fe400078e002c */
[----:B------:R-:W-:Y:S01]  /*1ad0*/  IMAD.MOV.U32 R224, RZ, RZ, R24 ;  /* 0x000000ffffe07224 */ /* 0x000fe200078e0018 */
[----:B------:R-:W-:Y:S01]  /*1ae0*/  HMMA.16816.F32 R168, R20, R140, R52 ;  /* 0x0000008c14a8723c */ /* 0x000fe20000001834 */
[----:B------:R-:W1:Y:S01]  /*1af0*/  LDSM.16.M88.4 R52, [R231] ;  /* 0x00000000e734783b */ /* 0x000e620000000200 */
[----:B------:R-:W-:Y:S02]  /*1b00*/  IMAD.MOV.U32 R225, RZ, RZ, R6 ;  /* 0x000000ffffe17224 */ /* 0x000fe400078e0006 */
[----:B------:R-:W-:Y:S01]  /*1b10*/  IMAD.MOV.U32 R226, RZ, RZ, R5 ;  /* 0x000000ffffe27224 */ /* 0x000fe200078e0005 */
[----:B------:R-:W1:Y:S01]  /*1b20*/  LDSM.16.M88.4 R24, [R231+0x3800] ;  /* 0x00380000e718783b */ /* 0x000e620000000200 */
[----:B------:R-:W-:-:S02]  /*1b30*/  IMAD.MOV.U32 R227, RZ, RZ, R3 ;  /* 0x000000ffffe37224 */ /* 0x000fc400078e0003 */
[----:B------:R-:W-:Y:S01]  /*1b40*/  HMMA.16816.F32 R112, R20, R142, R12 ;  /* 0x0000008e1470723c */ /* 0x000fe2000000180c */
[----:B------:R-:W1:Y:S04]  /*1b50*/  LDSM.16.M88.4 R44, [R231+0x1000] ;  /* 0x00100000e72c783b */ /* 0x000e680000000200 */
[----:B------:R-:W1:Y:S01]  /*1b60*/  LDSM.16.M88.4 R12, [R236] ;  /* 0x00000000ec0c783b */ /* 0x000e620000000200 */
[----:B------:R-:W-:-:S04]  /*1b70*/  DEPBAR.LE SB0, 0x0 ;  /* 0x000080000000791a */ /* 0x000fc80000000000 */
[C---:B---3--:R-:W-:Y:S08]  /*1b80*/  HMMA.16816.F32 R220, R20.reuse, R76, R108 ;  /* 0x0000004c14dc723c */ /* 0x048ff0000000186c */
[C---:B------:R-:W-:Y:S08]  /*1b90*/  HMMA.16816.F32 R144, R20.reuse, R74, R104 ;  /* 0x0000004a1490723c */ /* 0x040ff00000001868 */
[----:B------:R-:W-:Y:S08]  /*1ba0*/  HMMA.16816.F32 R160, R20, R86, R96 ;  /* 0x0000005614a0723c */ /* 0x000ff00000001860 */
[C---:B----4-:R-:W-:Y:S07]  /*1bb0*/  HMMA.16816.F32 R108, R16.reuse, R84, R240 ;  /* 0x00000054106c723c */ /* 0x050fee00000018f0 */
[C---:B------:R-:W-:Y:S01]  /*1bc0*/  IADD3 R243, R238.reuse, 0x1800, RZ ;  /* 0x00001800eef37810 */ /* 0x040fe20007ffe0ff */
[----:B------:R-:W-:Y:S01]  /*1bd0*/  HMMA.16816.F32 R104, R16, R86, R156 ;  /* 0x000000561068723c */ /* 0x000fe2000000189c */
[----:B------:R-:W-:-:S02]  /*1be0*/  IADD3 R242, R238, 0x2000, RZ ;  /* 0x00002000eef27810 */ /* 0x000fc40007ffe0ff */
[C---:B------:R-:W-:Y:S02]  /*1bf0*/  IADD3 R241, R238.reuse, 0x2800, RZ ;  /* 0x00002800eef17810 */ /* 0x040fe40007ffe0ff */
[----:B------:R-:W-:-:S03]  /*1c00*/  IADD3 R240, R238, 0x3000, RZ ;  /* 0x00003000eef07810 */ /* 0x000fc60007ffe0ff */
[----:B------:R-:W-:Y:S08]  /*1c10*/  HMMA.16816.F32 R84, R16, R72, R56 ;  /* 0x000000481054723c */ /* 0x000ff00000001838 */
[C---:B------:R-:W-:Y:S08]  /*1c20*/  HMMA.16816.F32 R148, R20.reuse, R78, R88 ;  /* 0x0000004e1494723c */ /* 0x040ff00000001858 */
[----:B------:R-:W-:Y:S08]  /*1c30*/  HMMA.16816.F32 R132, R20, R118, R100 ;  /* 0x000000761484723c */ /* 0x000ff00000001864 */
[C---:B------:R-:W-:Y:S08]  /*1c40*/  HMMA.16816.F32 R56, R16.reuse, R138, R208 ;  /* 0x0000008a1038723c */ /* 0x040ff000000018d0 */
[C---:B------:R-:W-:Y:S08]  /*1c50*/  HMMA.16816.F32 R100, R16.reuse, R80, R248 ;  /* 0x000000501064723c */ /* 0x040ff000000018f8 */
[C---:B------:R-:W-:Y:S08]  /*1c60*/  HMMA.16816.F32 R96, R16.reuse, R82, R164 ;  /* 0x000000521060723c */ /* 0x040ff000000018a4 */
[C---:B------:R-:W-:Y:S08]  /*1c70*/  HMMA.16816.F32 R92, R16.reuse, R76, R92 ;  /* 0x0000004c105c723c */ /* 0x040ff0000000185c */
[----:B------:R-:W-:Y:S08]  /*1c80*/  HMMA.16816.F32 R88, R16, R78, R176 ;  /* 0x0000004e1058723c */ /* 0x000ff000000018b0 */
[----:B-1----:R-:W-:Y:S08]  /*1c90*/  HMMA.16816.F32 R208, R8, R32, R180 ;  /* 0x0000002008d0723c */ /* 0x002ff000000018b4 */
[C---:B------:R-:W-:Y:S08]  /*1ca0*/  HMMA.16816.F32 R80, R16.reuse, R74, R184 ;  /* 0x0000004a1050723c */ /* 0x040ff000000018b8 */
[----:B------:R-:W-:Y:S08]  /*1cb0*/  HMMA.16816.F32 R76, R16, R116, R64 ;  /* 0x00000074104c723c */ /* 0x000ff00000001840 */
[----:B------:R-:W-:Y:S08]  /*1cc0*/  HMMA.16816.F32 R180, R8, R34, R128 ;  /* 0x0000002208b4723c */ /* 0x000ff00000001880 */
[C---:B------:R-:W-:Y:S08]  /*1cd0*/  HMMA.16816.F32 R72, R16.reuse, R118, R188 ;  /* 0x000000761048723c */ /* 0x040ff000000018bc */
[C---:B------:R-:W-:Y:S08]  /*1ce0*/  HMMA.16816.F32 R68, R16.reuse, R124, R68 ;  /* 0x0000007c1044723c */ /* 0x040ff00000001844 */
[C---:B------:R-:W-:Y:S08]  /*1cf0*/  HMMA.16816.F32 R64, R16.reuse, R126, R204 ;  /* 0x0000007e1040723c */ /* 0x040ff000000018cc */
[C---:B------:R-:W-:Y:S08]  /*1d00*/  HMMA.16816.F32 R60, R16.reuse, R136, R60 ;  /* 0x00000088103c723c */ /* 0x040ff0000000183c */
[----:B------:R-:W-:Y:S08]  /*1d10*/  HMMA.16816.F32 R20, R16, R140, R224 ;  /* 0x0000008c1014723c */ /* 0x000ff000000018e0 */
[----:B--2---:R-:W-:Y:S08]  /*1d20*/  HMMA.16816.F32 R128, R8, R28, R172 ;  /* 0x0000001c0880723c */ /* 0x004ff000000018ac */
[----:B------:R-:W-:Y:S08]  /*1d30*/  HMMA.16816.F32 R16, R16, R142, R200 ;  /* 0x0000008e1010723c */ /* 0x000ff000000018c8 */
[C---:B-----5:R-:W-:Y:S07]  /*1d40*/  HMMA.16816.F32 R124, R8.reuse, R48, R216 ;  /* 0x00000030087c723c */ /* 0x060fee00000018d8 */
[----:B------:R-:W-:Y:S01]  /*1d50*/  STL.64 [R1], R128 ;  /* 0x0000008001007387 */ /* 0x000fe20000100a00 */
[C---:B------:R-:W-:Y:S03]  /*1d60*/  HMMA.16816.F32 R116, R8.reuse, R52, R196 ;  /* 0x000000340874723c */ /* 0x040fe600000018c4 */
[----:B------:R1:W-:Y:S05]  /*1d70*/  STL.64 [R1+0x8], R130 ;  /* 0x0000088201007387 */ /* 0x0003ea0000100a00 */
[C---:B------:R-:W-:Y:S08]  /*1d80*/  HMMA.16816.F32 R156, R8.reuse, R42, R144 ;  /* 0x0000002a089c723c */ /* 0x040ff00000001890 */
        /* <DEDUP_REMOVED lines=10> */
[C---:B------:R-:W-:Y:S08]  /*1e30*/  HMMA.16816.F32 R108, R12.reuse, R52, R108 ;  /* 0x000000340c6c723c */ /* 0x040ff0000000186c */
[C---:B------:R-:W-:Y:S08]  /*1e40*/  HMMA.16816.F32 R104, R12.reuse, R54, R104 ;  /* 0x000000360c68723c */ /* 0x040ff00000001868 */
[C---:B------:R-:W-:Y:S08]  /*1e50*/  HMMA.16816.F32 R100, R12.reuse, R48, R100 ;  /* 0x000000300c64723c */ /* 0x040ff00000001864 */
[C---:B------:R-:W-:Y:S08]  /*1e60*/  HMMA.16816.F32 R112, R12.reuse, R50, R96 ;  /* 0x000000320c70723c */ /* 0x040ff00000001860 */
[C---:B------:R-:W-:Y:S08]  /*1e70*/  HMMA.16816.F32 R120, R12.reuse, R44, R92 ;  /* 0x0000002c0c78723c */ /* 0x040ff0000000185c */
[C---:B-1----:R-:W-:Y:S08]  /*1e80*/  HMMA.16816.F32 R128, R12.reuse, R46, R88 ;  /* 0x0000002e0c80723c */ /* 0x042ff00000001858 */
        /* <DEDUP_REMOVED lines=9> */
[----:B------:R-:W-:Y:S01]  /*1f20*/  HMMA.16816.F32 R172, R12, R26, R16 ;  /* 0x0000001a0cac723c */ /* 0x000fe20000001810 */
[----:B------:R-:W-:Y:S06]  /*1f30*/  BAR.SYNC.DEFER_BLOCKING 0x0 ;  /* 0x0000000000007b1d */ /* 0x000fec0000010000 */
[----:B------:R-:W-:Y:S05]  /*1f40*/  @!P0 BRA `(.L_x_86) ;  /* 0x0000023000008947 */ /* 0x000fea0003800000 */
[----:B------:R-:W2:Y:S01]  /*1f50*/  LDL.64 R136, [R1+0x58] ;  /* 0x0000580001887983 */ /* 0x000ea20000100a00 */
[----:B------:R-:W-:-:S04]  /*1f60*/  LEA.HI.SX32 R3, R247, 0xfffffffe, 0x19 ;  /* 0xfffffffef7037811 */ /* 0x000fc800078fcaff */
[----:B------:R-:W-:Y:S01]  /*1f70*/  SHF.R.S32.HI R6, RZ, 0x1f, R3 ;  /* 0x0000001fff067819 */ /* 0x000fe20000011403 */
[C---:B------:R-:W-:Y:S02]  /*1f80*/  IMAD R5, R3.reuse, UR10, RZ ;  /* 0x0000000a03057c24 */ /* 0x040fe4000f8e02ff */
[----:B--2---:R-:W-:-:S04]  /*1f90*/  IMAD.WIDE.U32 R8, R3, UR11, R136 ;  /* 0x0000000b03087c25 */ /* 0x004fc8000f8e0088 */
[----:B------:R-:W-:Y:S01]  /*1fa0*/  IMAD R3, R6, UR11, R5 ;  /* 0x0000000b06037c24 */ /* 0x000fe2000f8e0205 */
[----:B------:R-:W-:-:S03]  /*1fb0*/  LEA R6, P2, R8, c[0x0][0x168], 0x1 ;  /* 0x00005a0008067a11 */ /* 0x000fc600078408ff */
[----:B------:R-:W-:Y:S01]  /*1fc0*/  IMAD.IADD R3, R9, 0x1, R3 ;  /* 0x0000000109037824 */ /* 0x000fe200078e0203 */
[----:B------:R-:W-:-:S04]  /*1fd0*/  IADD3 R10, P1, R6, UR12, RZ ;  /* 0x0000000c060a7c10 */ /* 0x000fc8000ff3e0ff */
        /* <DEDUP_REMOVED lines=10> */
[----:B------:R-:W-:-:S02]  /*2080*/  IADD3 R12, P2, R14, UR12, RZ ;  /* 0x0000000c0e0c7c10 */ /* 0x000fc4000ff5e0ff */
        /* <DEDUP_REMOVED lines=8> */
[----:B-1----:R-:W-:-:S04]  /*2110*/  IADD3 R6, P2, R8, UR12, RZ ;  /* 0x0000000c08067c10 */ /* 0x002fc8000ff5e0ff */
[----:B--2---:R-:W-:Y:S02]  /*2120*/  IADD3 R10, P1, R6, UR12, RZ ;  /* 0x0000000c060a7c10 */ /* 0x004fe4000ff3e0ff */
[----:B------:R-:W-:-:S04]  /*2130*/  IADD3.X R7, R9, UR14, RZ, P2, !PT ;  /* 0x0000000e09077c10 */ /* 0x000fc800097fe4ff */
[----:B------:R-:W-:Y:S01]  /*2140*/  IADD3.X R11, R7, UR14, RZ, P1, !PT ;  /* 0x0000000e070b7c10 */ /* 0x000fe20008ffe4ff */
[----:B------:R3:W-:Y:S04]  /*2150*/  LDGSTS.E.BYPASS.LTC128B.128 [R246+0x7000], [R6.64] ;  /* 0x0700000006f67fae */ /* 0x0007e8000b901d48 */
[----:B------:R3:W-:Y:S04]  /*2160*/  LDGSTS.E.BYPASS.LTC128B.128 [R246+0x7800], [R10.64] ;  /* 0x078000000af67fae */ /* 0x0007e8000b901d48 */
[----:B------:R-:W0:Y:S02]  /*2170*/  LDGDEPBAR ;  /* 0x00000000000079af */ /* 0x000e240000000000 */
.L_x_86:
[----:B------:R-:W2:Y:S04]  /*2180*/  LDL.LU R138, [R1+0x4] ;  /* 0x00000400018a7983 */ /* 0x000ea80000300800 */
[----:B------:R-:W4:Y:S04]  /*2190*/  LDL.LU R137, [R1+0x8] ;  /* 0x0000080001897983 */ /* 0x000f280000300800 */
[----:B------:R-:W-:Y:S04]  /*21a0*/  STL [R1+0xb8], R247 ;  /* 0x0000b8f701007387 */ /* 0x000fe80000100800 */
[----:B------:R-:W-:Y:S04]  /*21b0*/  STL [R1+0xb4], R246 ;  /* 0x0000b4f601007387 */ /* 0x000fe80000100800 */
[----:B------:R-:W-:Y:S04]  /*21c0*/  STL [R1+0xb0], R245 ;  /* 0x0000b0f501007387 */ /* 0x000fe80000100800 */
[----:B------:R-:W-:Y:S04]  /*21d0*/  STL [R1+0xac], R244 ;  /* 0x0000acf401007387 */ /* 0x000fe80000100800 */
[----:B------:R-:W-:Y:S04]  /*21e0*/  STL [R1+0xa8], R243 ;  /* 0x0000a8f301007387 */ /* 0x000fe80000100800 */
[----:B------:R-:W-:Y:S04]  /*21f0*/  STL [R1+0xa4], R242 ;  /* 0x0000a4f201007387 */ /* 0x000fe80000100800 */
[----:B------:R-:W-:Y:S04]  /*2200*/  STL [R1+0xa0], R241 ;  /* 0x0000a0f101007387 */ /* 0x000fe80000100800 */
[----:B------:R1:W-:Y:S04]  /*2210*/  STL [R1+0x9c], R240 ;  /* 0x00009cf001007387 */ /* 0x0003e80000100800 */
[----:B-1-3--:R-:W3:Y:S04]  /*2220*/  LDL.LU R240, [R1] ;  /* 0x0000000001f07983 */ /* 0x00aee80000300800 */
[----:B------:R-:W-:Y:S04]  /*2230*/  STL [R1+0x98], R239 ;  /* 0x000098ef01007387 */ /* 0x000fe80000100800 */
[----:B------:R-:W-:Y:S04]  /*2240*/  STL [R1+0x94], R238 ;  /* 0x000094ee01007387 */ /* 0x000fe80000100800 */
[----:B------:R-:W-:Y:S04]  /*2250*/  STL [R1+0x90], R237 ;  /* 0x000090ed01007387 */ /* 0x000fe80000100800 */
[----:B------:R-:W-:Y:S04]  /*2260*/  STL [R1+0x8c], R236 ;  /* 0x00008cec01007387 */ /* 0x000fe80000100800 */
[----:B------:R-:W-:Y:S04]  /*2270*/  STL [R1+0x88], R235 ;  /* 0x000088eb01007387 */ /* 0x000fe80000100800 */
[----:B------:R1:W-:Y:S04]  /*2280*/  STL [R1+0x84], R234 ;  /* 0x000084ea01007387 */ /* 0x0003e80000100800 */
[----:B-1----:R-:W4:Y:S01]  /*2290*/  LDL.LU R234, [R1+0xc] ;  /* 0x00000c0001ea7983 */ /* 0x002f220000300800 */
[----:B------:R-:W-:-:S02]  /*22a0*/  FMNMX.FTZ R3, R108, R109, !PT ;  /* 0x0000006d6c037209 */ /* 0x000fc40007810000 */
[----:B------:R-:W-:Y:S01]  /*22b0*/  SHF.L.U32 R139, R2, 0x1, RZ ;  /* 0x00000001028b7819 */ /* 0x000fe200000006ff */
[----:B------:R-:W-:Y:S01]  /*22c0*/  STL [R1+0x80], R233 ;  /* 0x000080e901007387 */ /* 0x000fe20000100800 */
[----:B------:R-:W-:Y:S02]  /*22d0*/  FMNMX.FTZ R3, R104, R3, !PT ;  /* 0x0000000368037209 */ /* 0x000fe40007810000 */
[----:B------:R-:W-:Y:S01]  /*22e0*/  IADD3 R228, R4, R139, RZ ;  /* 0x0000008b04e47210 */ /* 0x000fe20007ffe0ff */
[C---:B------:R-:W-:Y:S01]  /*22f0*/  IMAD.IADD R230, R0.reuse, 0x1, R139 ;  /* 0x0000000100e67824 */ /* 0x040fe200078e028b */
[----:B------:R-:W-:Y:S01]  /*2300*/  FMNMX.FTZ R3, R105, R3, !PT ;  /* 0x0000000369037209 */ /* 0x000fe20007810000 */
[----:B------:R-:W-:Y:S01]  /*2310*/  STL [R1+0x7c], R232 ;  /* 0x00007ce801007387 */ /* 0x000fe20000100800 */
[----:B------:R-:W-:Y:S02]  /*2320*/  IADD3 R229, R0, R228, RZ ;  /* 0x000000e400e57210 */ /* 0x000fe40007ffe0ff */
[----:B------:R-:W-:Y:S01]  /*2330*/  FMNMX.FTZ R5, R100, R3, !PT ;  /* 0x0000000364057209 */ /* 0x000fe20007810000 */
[----:B------:R-:W-:Y:S01]  /*2340*/  STL [R1+0x78], R231 ;  /* 0x000078e701007387 */ /* 0x000fe20000100800 */
[----:B------:R-:W-:-:S02]  /*2350*/  FMNMX.FTZ R3, R116, R117, !PT ;  /* 0x0000007574037209 */ /* 0x000fc40007810000 */
[----:B------:R-:W-:Y:S01]  /*2360*/  FMNMX.FTZ R5, R101, R5, !PT ;  /* 0x0000000565057209 */ /* 0x000fe20007810000 */
[----:B------:R-:W-:Y:S01]  /*2370*/  LDSM.16.MT88.4 R16, [R139+0x8000] ;  /* 0x008000008b10783b */ /* 0x000fe20000004200 */
[----:B------:R-:W-:Y:S02]  /*2380*/  FMNMX.FTZ R3, R160, R3, !PT ;  /* 0x00000003a0037209 */ /* 0x000fe40007810000 */
[----:B------:R-:W-:Y:S01]  /*2390*/  FMNMX.FTZ R6, R112, R5, !PT ;  /* 0x0000000570067209 */ /* 0x000fe20007810000 */
[----:B------:R-:W-:Y:S01]  /*23a0*/  LDSM.16.MT88.4 R24, [R230+0x8000] ;  /* 0x00800000e618783b */ /* 0x000fe20000004200 */
[----:B------:R-:W-:Y:S02]  /*23b0*/  FMNMX.FTZ R3, R161, R3, !PT ;  /* 0x00000003a1037209 */ /* 0x000fe40007810000 */
[----:B------:R-:W-:Y:S01]  /*23c0*/  FMNMX.FTZ R6, R113, R6, !PT ;  /* 0x0000000671067209 */ /* 0x000fe20007810000 */
[----:B------:R-:W-:Y:S01]  /*23d0*/  LDSM.16.MT88.4 R28, [R228+0x8000] ;  /* 0x00800000e41c783b */ /* 0x000fe20000004200 */
        /* <DEDUP_REMOVED lines=69> */
[----:B------:R-:W-:-:S03]  /*2830*/  FMNMX.FTZ R5, R211, R5, !PT ;  /* 0x00000005d3057209 */ /* 0x000fc60007810000 */
[----:B------:R-:W1:Y:S01]  /*2840*/  SHFL.BFLY PT, R8, R3, 0x2, 0x1f ;  /* 0x0c401f0003087f89 */ /* 0x000e6200000e0000 */
[----:B------:R-:W-:-:S04]  /*2850*/  FMNMX.FTZ R5, R182, R5, !PT ;  /* 0x00000005b6057209 */ /* 0x000fc80007810000 */
[----:B------:R-:W-:Y:S02]  /*2860*/  FMNMX.FTZ R5, R183, R5, !PT ;  /* 0x00000005b7057209 */ /* 0x000fe40007810000 */
[----:B-1----:R-:W-:-:S05]  /*2870*/  FMNMX.FTZ R3, R3, R8, !PT ;  /* 0x0000000803037209 */ /* 0x002fca0007810000 */
[----:B------:R-:W1:Y:S02]  /*2880*/  SHFL.BFLY PT, R8, R3, 0x1, 0x1f ;  /* 0x0c201f0003087f89 */ /* 0x000e6400000e0000 */
[----:B-1----:R-:W-:-:S04]  /*2890*/  FMNMX.FTZ R136, R3, R8, !PT ;  /* 0x0000000803887209 */ /* 0x002fc80007810000 */
[----:B------:R-:W-:Y:S01]  /*28a0*/  FSETP.NEU.FTZ.AND P1, PT, R136, -INF , PT ;  /* 0xff8000008800780b */ /* 0x000fe20003f3d000 */
[----:B------:R-:W-:Y:S01]  /*28b0*/  STL [R1+0xbc], R136 ;  /* 0x0000bc8801007387 */ /* 0x000fe20000100800 */
[----:B---3--:R-:W-:-:S04]  /*28c0*/  FMNMX.FTZ R6, R240, R6, !PT ;  /* 0x00000006f0067209 */ /* 0x008fc80007810000 */
[----:B--2---:R-:W-:-:S04]  /*28d0*/  FMNMX.FTZ R6, R138, R6, !PT ;  /* 0x000000068a067209 */ /* 0x004fc80007810000 */
[----:B------:R-:W-:-:S04]  /*28e0*/  FMNMX.FTZ R6, R248, R6, !PT ;  /* 0x00000006f8067209 */ /* 0x000fc80007810000 */
[----:B------:R-:W-:-:S04]  /*28f0*/  FMNMX.FTZ R6, R249, R6, !PT ;  /* 0x00000006f9067209 */ /* 0x000fc80007810000 */
[----:B------:R-:W-:Y:S02]  /*2900*/  FMNMX.FTZ R7, R224, R6, !PT ;  /* 0x00000006e0077209 */ /* 0x000fe40007810000 */
[----:B----4-:R-:W-:Y:S02]  /*2910*/  FMNMX.FTZ R6, R137, R5, !PT ;  /* 0x0000000589067209 */ /* 0x010fe40007810000 */
[----:B------:R-:W-:-:S04]  /*2920*/  FMNMX.FTZ R7, R225, R7, !PT ;  /* 0x00000007e1077209 */ /* 0x000fc80007810000 */
[----:B------:R-:W-:-:S04]  /*2930*/  FMNMX.FTZ R7, R216, R7, !PT ;  /* 0x00000007d8077209 */ /* 0x000fc80007810000 */
[----:B------:R-:W-:Y:S02]  /*2940*/  FMNMX.FTZ R5, R217, R7, !PT ;  /* 0x00000007d9057209 */ /* 0x000fe40007810000 */
[----:B------:R-:W-:-:S03]  /*2950*/  FMNMX.FTZ R7, R110, R111, !PT ;  /* 0x0000006f6e077209 */ /* 0x000fc60007810000 */
[----:B------:R-:W1:Y:S01]  /*2960*/  SHFL.BFLY PT, R9, R5, 0x2, 0x1f ;  /* 0x0c401f0005097f89 */ /* 0x000e6200000e0000 */
[----:B------:R-:W-:-:S04]  /*2970*/  FMNMX.FTZ R7, R106, R7, !PT ;  /* 0x000000076a077209 */ /* 0x000fc80007810000 */
[----:B------:R-:W-:-:S04]  /*2980*/  FMNMX.FTZ R7, R107, R7, !PT ;  /* 0x000000076b077209 */ /* 0x000fc80007810000 */
[----:B------:R-:W-:-:S04]  /*2990*/  FMNMX.FTZ R7, R102, R7, !PT ;  /* 0x0000000766077209 */ /* 0x000fc80007810000 */
        /* <DEDUP_REMOVED lines=10> */
[----:B------:R-:W-:Y:S01]  /*2a40*/  FMNMX.FTZ R6, R227, R6, !PT ;  /* 0x00000006e3067209 */ /* 0x000fe20007810000 */
[----:B------:R-:W-:Y:S01]  /*2a50*/  FMUL.FTZ R3, R136, c[0x0][0x23c] ;  /* 0x00008f0088037a20 */ /* 0x000fe20000410000 */
[----:B------:R-:W-:Y:S02]  /*2a60*/  FMNMX.FTZ R8, R123, R7, !PT ;  /* 0x000000077b087209 */ /* 0x000fe40007810000 */
[----:B------:R-:W-:-:S02]  /*2a70*/  FMNMX.FTZ R6, R218, R6, !PT ;  /* 0x00000006da067209 */ /* 0x000fc40007810000 */
[----:B------:R-:W-:Y:S02]  /*2a80*/  FSEL R7, R3, RZ, P1 ;  /* 0x000000ff03077208 */ /* 0x000fe40000800000 */
[----:B------:R-:W-:-:S05]  /*2a90*/  FMNMX.FTZ R6, R219, R6, !PT ;  /* 0x00000006db067209 */ /* 0x000fca0007810000 */
[----:B------:R-:W2:Y:S01]  /*2aa0*/  SHFL.BFLY PT, R9, R6, 0x2, 0x1f ;  /* 0x0c401f0006097f89 */ /* 0x000ea200000e0000 */
[----:B-1----:R-:W-:-:S04]  /*2ab0*/  FMNMX.FTZ R134, R5, R10, !PT ;  /* 0x0000000a05867209 */ /* 0x002fc80007810000 */
[----:B------:R-:W-:Y:S01]  /*2ac0*/  FSETP.NEU.FTZ.AND P1, PT, R134, -INF , PT ;  /* 0xff8000008600780b */ /* 0x000fe20003f3d000 */
[----:B------:R-:W-:Y:S01]  /*2ad0*/  STL [R1+0xc0], R134 ;  /* 0x0000c08601007387 */ /* 0x000fe20000100800 */
[----:B--2---:R-:W-:Y:S02]  /*2ae0*/  FMNMX.FTZ R3, R6, R9, !PT ;  /* 0x0000000906037209 */ /* 0x004fe40007810000 */
[----:B------:R-:W-:Y:S01]  /*2af0*/  FMNMX.FTZ R6, R130, R8, !PT ;  /* 0x0000000882067209 */ /* 0x000fe20007810000 */
[----:B------:R-:W-:Y:S02]  /*2b00*/  FFMA.FTZ R8, R108, c[0x0][0x23c], -R7 ;  /* 0x00008f006c087a23 */ /* 0x000fe40000010807 */
[----:B------:R-:W1:Y:S01]  /*2b10*/  SHFL.BFLY PT, R9, R3, 0x1, 0x1f ;  /* 0x0c201f0003097f89 */ /* 0x000e6200000e0000 */
[----:B------:R-:W-:Y:S01]  /*2b20*/  FMNMX.FTZ R5, R131, R6, !PT ;  /* 0x0000000683057209 */ /* 0x000fe20007810000 */
[----:B------:R-:W-:Y:S01]  /*2b30*/  FMUL.FTZ R6, R134, c[0x0][0x23c] ;  /* 0x00008f0086067a20 */ /* 0x000fe20000410000 */
[----:B------:R2:W-:Y:S02]  /*2b40*/  MUFU.EX2 R12, R8 ;  /* 0x00000008000c7308 */ /* 0x0005e40000000800 */
[----:B------:R-:W-:-:S02]  /*2b50*/  FMNMX.FTZ R5, R142, R5, !PT ;  /* 0x000000058e057209 */ /* 0x000fc40007810000 */
[----:B------:R-:W-:Y:S02]  /*2b60*/  FSEL R6, R6, RZ, P1 ;  /* 0x000000ff06067208 */ /* 0x000fe40000800000 */
[----:B------:R-:W-:-:S04]  /*2b70*/  FMNMX.FTZ R5, R143, R5, !PT ;  /* 0x000000058f057209 */ /* 0x000fc80007810000 */
[----:B------:R-:W-:-:S04]  /*2b80*/  FMNMX.FTZ R5, R146, R5, !PT ;  /* 0x0000000592057209 */ /* 0x000fc80007810000 */
[----:B------:R-:W-:Y:S01]  /*2b90*/  FMNMX.FTZ R5, R147, R5, !PT ;  /* 0x0000000593057209 */ /* 0x000fe20007810000 */
[----:B--2---:R-:W-:-:S03]  /*2ba0*/  FFMA.FTZ R8, R109, c[0x0][0x23c], -R7 ;  /* 0x00008f006d087a23 */ /* 0x004fc60000010807 */
[----:B------:R-:W-:Y:S01]  /*2bb0*/  FMNMX.FTZ R5, R166, R5, !PT ;  /* 0x00000005a6057209 */ /* 0x000fe20007810000 */
[----:B------:R2:W-:Y:S01]  /*2bc0*/  MUFU.EX2 R13, R8 ;  /* 0x00000008000d7308 */ /* 0x0005e20000000800 */
[----:B-1----:R-:W-:Y:S01]  /*2bd0*/  FMNMX.FTZ R3, R3, R9, !PT ;  /* 0x0000000903037209 */ /* 0x002fe20007810000 */
[----:B------:R-:W-:-:S03]  /*2be0*/  FFMA.FTZ R9, R161, c[0x0][0x23c], -R6 ;  /* 0x00008f00a1097a23 */ /* 0x000fc60000010806 */
[----:B------:R-:W-:-:S03]  /*2bf0*/  FSETP.NEU.FTZ.AND P1, PT, R3, -INF , PT ;  /* 0xff8000000300780b */ /* 0x000fc60003f3d000 */
[----:B------:R-:W-:Y:S01]  /*2c00*/  MUFU.EX2 R21, R9 ;  /* 0x0000000900157308 */ /* 0x000fe20000000800 */
[----:B--2---:R-:W-:-:S07]  /*2c10*/  FFMA.FTZ R8, R116, c[0x0][0x23c], -R6 ;  /* 0x00008f0074087a23 */ /* 0x004fce0000010806 */
[----:B------:R1:W2:Y:S02]  /*2c20*/  MUFU.EX2 R15, R8 ;  /* 0x00000008000f7308 */ /* 0x0002a40000000800 */
[--C-:B-1----:R-:W-:Y:S01]  /*2c30*/  FFMA.FTZ R8, R117, c[0x0][0x23c], -R6.reuse ;  /* 0x00008f0075087a23 */ /* 0x102fe20000010806 */
[----:B--2---:R-:W-:Y:S05]  /*2c40*/  STL [R1+0x74], R15 ;  /* 0x0000740f01007387 */ /* 0x004fea0000100800 */
[----:B------:R1:W-:Y:S02]  /*2c50*/  MUFU.EX2 R117, R8 ;  /* 0x0000000800757308 */ /* 0x0003e40000000800 */
[----:B-1----:R-:W-:Y:S01]  /*2c60*/  FMNMX.FTZ R8, R167, R5, !PT ;  /* 0x00000005a7087209 */ /* 0x002fe20007810000 */
[----:B------:R-:W-:-:S03]  /*2c70*/  FFMA.FTZ R5, R160, c[0x0][0x23c], -R6 ;  /* 0x00008f00a0057a23 */ /* 0x000fc60000010806 */
[----:B------:R-:W-:Y:S02]  /*2c80*/  FMNMX.FTZ R8, R170, R8, !PT ;  /* 0x00000008aa087209 */ /* 0x000fe40007810000 */
[----:B------:R1:W2:Y:S02]  /*2c90*/  MUFU.EX2 R14, R5 ;  /* 0x00000005000e7308 */ /* 0x0002a40000000800 */
[----:B------:R-:W-:-:S04]  /*2ca0*/  FMNMX.FTZ R8, R171, R8, !PT ;  /* 0x00000008ab087209 */ /* 0x000fc80007810000 */
[----:B------:R-:W-:-:S04]  /*2cb0*/  FMNMX.FTZ R8, R206, R8, !PT ;  /* 0x00000008ce087209 */ /* 0x000fc80007810000 */
[----:B------:R-:W-:-:S04]  /*2cc0*/  FMNMX.FTZ R8, R207, R8, !PT ;  /* 0x00000008cf087209 */ /* 0x000fc80007810000 */
[----:B------:R-:W-:Y:S01]  /*2cd0*/  FMNMX.FTZ R8, R202, R8, !PT ;  /* 0x00000008ca087209 */ /* 0x000fe20007810000 */
[----:B-1----:R-:W-:Y:S01]  /*2ce0*/  FMUL.FTZ R5, R3, c[0x0][0x23c] ;  /* 0x00008f0003057a20 */ /* 0x002fe20000410000 */
[----:B--2---:R-:W-:Y:S02]  /*2cf0*/  STL [R1+0x70], R14 ;  /* 0x0000700e01007387 */ /* 0x004fe40000100800 */
[----:B------:R-:W-:Y:S02]  /*2d00*/  FMNMX.FTZ R8, R203, R8, !PT ;  /* 0x00000008cb087209 */ /* 0x000fe40007810000 */
[----:B------:R-:W-:Y:S01]  /*2d10*/  FSEL R5, R5, RZ, P1 ;  /* 0x000000ff05057208 */ /* 0x000fe20000800000 */
[----:B------:R-:W-:Y:S01]  /*2d20*/  STL [R1+0xc4], R3 ;  /* 0x0000c40301007387 */ /* 0x000fe20000100800 */
[----:B------:R-:W-:-:S03]  /*2d30*/  FMNMX.FTZ R2, R198, R8, !PT ;  /* 0x00000008c6027209 */ /* 0x000fc60007810000 */
[--C-:B------:R-:W-:Y:S01]  /*2d40*/  FFMA.FTZ R8, R162, c[0x0][0x23c], -R5.reuse ;  /* 0x00008f00a2087a23 */ /* 0x100fe20000010805 */
[----:B------:R-:W-:Y:S01]  /*2d50*/  FMNMX.FTZ R2, R199, R2, !PT ;  /* 0x00000002c7027209 */ /* 0x000fe20007810000 */
[--C-:B------:R-:W-:Y:S02]  /*2d60*/  FFMA.FTZ R4, R163, c[0x0][0x23c], -R5.reuse ;  /* 0x00008f00a3047a23 */ /* 0x100fe40000010805 */
[----:B------:R-:W1:Y:S01]  /*2d70*/  MUFU.EX2 R11, R8 ;  /* 0x00000008000b7308 */ /* 0x000e620000000800 */
[----:B------:R-:W-:Y:S01]  /*2d80*/  FMNMX.FTZ R2, R190, R2, !PT ;  /* 0x00000002be027209 */ /* 0x000fe20007810000 */
[----:B------:R-:W-:Y:S01]  /*2d90*/  FFMA.FTZ R9, R118, c[0x0][0x23c], -R5 ;  /* 0x00008f0076097a23 */ /* 0x000fe20000010805 */
[----:B------:R-:W-:Y:S01]  /*2da0*/  MOV R118, R13 ;  /* 0x0000000d00767202 */ /* 0x000fe20000000f00 */
[----:B------:R-:W-:Y:S01]  /*2db0*/  IMAD.MOV.U32 R163, RZ, RZ, R21 ;  /* 0x000000ffffa37224 */ /* 0x000fe200078e0015 */
[----:B------:R-:W-:-:S03]  /*2dc0*/  FMNMX.FTZ R2, R191, R2, !PT ;  /* 0x00000002bf027209 */ /* 0x000fc60007810000 */
[----:B------:R-:W2:Y:S01]  /*2dd0*/  MUFU.EX2 R134, R4 ;  /* 0x0000000400867308 */ /* 0x000ea20000000800 */
[----:B------:R-:W-:Y:S01]  /*2de0*/  FMNMX.FTZ R0, R186, R2, !PT ;  /* 0x00000002ba007209 */ /* 0x000fe20007810000 */
[----:B------:R-:W-:Y:S01]  /*2df0*/  FFMA.FTZ R2, R124, c[0x0][0x23c], -R6 ;  /* 0x00008f007c027a23 */ /* 0x000fe20000010806 */
[----:B------:R-:W-:Y:S02]  /*2e00*/  F2FP.PACK_AB R10, R163, R14 ;  /* 0x0000000ea30a723e */ /* 0x000fe400000000ff */
[----:B------:R-:W-:-:S03]  /*2e10*/  FMNMX.FTZ R0, R187, R0, !PT ;  /* 0x00000000bb007209 */ /* 0x000fc60007810000 */
[----:B------:R3:W-:Y:S01]  /*2e20*/  MUFU.EX2 R246, R2 ;  /* 0x0000000200f67308 */ /* 0x0007e20000000800 */
[----:B-1----:R1:W-:Y:S01]  /*2e30*/  STL [R1+0x44], R11 ;  /* 0x0000440b01007387 */ /* 0x0023e20000100800 */
[----:B------:R-:W-:Y:S02]  /*2e40*/  FMNMX.FTZ R0, R174, R0, !PT ;  /* 0x00000000ae007209 */ /* 0x000fe40007810000 */
[----:B------:R-:W-:Y:S02]  /*2e50*/  F2FP.PACK_AB R8, R117, R15 ;  /* 0x0000000f7508723e */ /* 0x000fe400000000ff */
[----:B------:R-:W-:Y:S01]  /*2e60*/  FMNMX.FTZ R0, R175, R0, !PT ;  /* 0x00000000af007209 */ /* 0x000fe20007810000 */
[----:B--2---:R-:W-:Y:S01]  /*2e70*/  STL [R1+0xc8], R134 ;  /* 0x0000c88601007387 */ /* 0x004fe20000100800 */
[----:B------:R2:W-:Y:S03]  /*2e80*/  MUFU.EX2 R132, R9 ;  /* 0x0000000900847308 */ /* 0x0005e60000000800 */
[----:B------:R-:W4:Y:S01]  /*2e90*/  SHFL.BFLY PT, R4, R0, 0x2, 0x1f ;  /* 0x0c401f0000047f89 */ /* 0x000f2200000e0000 */
[----:B---3--:R-:W-:-:S04]  /*2ea0*/  FFMA.FTZ R2, R125, c[0x0][0x23c], -R6 ;  /* 0x00008f007d027a23 */ /* 0x008fc80000010806 */
[----:B------:R3:W3:Y:S01]  /*2eb0*/  MUFU.EX2 R252, R2 ;  /* 0x0000000200fc7308 */ /* 0x0006e20000000800 */
[----:B--2---:R-:W-:Y:S01]  /*2ec0*/  FFMA.FTZ R9, R119, c[0x0][0x23c], -R5 ;  /* 0x00008f0077097a23 */ /* 0x004fe20000010805 */
[----:B-1----:R-:W-:Y:S01]  /*2ed0*/  F2FP.PACK_AB R11, R134, R11 ;  /* 0x0000000b860b723e */ /* 0x002fe200000000ff */
[----:B------:R-:W-:-:S05]  /*2ee0*/  IMAD.MOV.U32 R119, RZ, RZ, R12 ;  /* 0x000000ffff777224 */ /* 0x000fca00078e000c */
[----:B------:R-:W1:Y:S01]  /*2ef0*/  MUFU.EX2 R20, R9 ;  /* 0x0000000900147308 */ /* 0x000e620000000800 */
[----:B---3--:R-:W-:Y:S01]  /*2f00*/  FFMA.FTZ R2, R152, c[0x0][0x23c], -R6 ;  /* 0x00008f0098027a23 */ /* 0x008fe20000010806 */
[----:B----4-:R-:W-:Y:S02]  /*2f10*/  FMNMX.FTZ R0, R0, R4, !PT ;  /* 0x0000000400007209 */ /* 0x010fe40007810000 */
[----:B------:R-:W-:-:S04]  /*2f20*/  F2FP.PACK_AB R12, R252, R246 ;  /* 0x000000f6fc0c723e */ /* 0x000fc800000000ff */
[----:B------:R2:W-:Y:S01]  /*2f30*/  MUFU.EX2 R238, R2 ;  /* 0x0000000200ee7308 */ /* 0x0005e20000000800 */
[----:B------:R-:W3:Y:S01]  /*2f40*/  SHFL.BFLY PT, R4, R0, 0x1, 0x1f ;  /* 0x0c201f0000047f89 */ /* 0x000ee200000e0000 */
[----:B-1----:R-:W-:-:S05]  /*2f50*/  IMAD.MOV.U32 R125, RZ, RZ, R20 ;  /* 0x000000ffff7d7224 */ /* 0x002fca00078e0014 */
[----:B------:R-:W-:Y:S01]  /*2f60*/  F2FP.PACK_AB R9, R125, R132 ;  /* 0x000000847d09723e */ /* 0x000fe200000000ff */
[----:B--2---:R-:W-:-:S06]  /*2f70*/  FFMA.FTZ R2, R153, c[0x0][0x23c], -R6 ;  /* 0x00008f0099027a23 */ /* 0x004fcc0000010806 */
[C---:B------:R-:W-:Y:S01]  /*2f80*/  HMMA.16816.F32 R60, R8.reuse, R16, RZ ;  /* 0x00000010083c723c */ /* 0x040fe200000018ff */
[----:B------:R1:W-:Y:S07]  /*2f90*/  MUFU.EX2 R124, R2 ;  /* 0x00000002007c7308 */ /* 0x0003ee0000000800 */
[----:B------:R-:W-:Y:S01]  /*2fa0*/  HMMA.16816.F32 R72, R8, R24, RZ ;  /* 0x000000180848723c */ /* 0x000fe200000018ff */
[----:B---3--:R-:W-:-:S07]  /*2fb0*/  FMNMX.FTZ R135, R0, R4, !PT ;  /* 0x0000000400877209 */ /* 0x008fce0007810000 */
[----:B------:R-:W-:Y:S01]  /*2fc0*/  HMMA.16816.F32 R64, R8, R28, RZ ;  /* 0x0000001c0840723c */ /* 0x000fe200000018ff */
[----:B-1----:R-:W-:-:S04]  /*2fd0*/  FFMA.FTZ R2, R126, c[0x0][0x23c], -R5 ;  /* 0x00008f007e027a23 */ /* 0x002fc80000010805 */
[----:B------:R1:W-:Y:S03]  /*2fe0*/  MUFU.EX2 R245, R2 ;  /* 0x0000000200f57308 */ /* 0x0003e60000000800 */
[C---:B------:R-:W-:Y:S08]  /*2ff0*/  HMMA.16816.F32 R20, R8.reuse, R32, RZ ;  /* 0x000000200814723c */ /* 0x040ff000000018ff */
[----:B------:R-:W-:Y:S01]  /*3000*/  HMMA.16816.F32 R56, R8, R18, RZ ;  /* 0x000000120838723c */ /* 0x000fe200000018ff */
[----:B-1----:R-:W-:-:S07]  /*3010*/  FFMA.FTZ R2, R127, c[0x0][0x23c], -R5 ;  /* 0x00008f007f027a23 */ /* 0x002fce0000010805 */
[C---:B------:R-:W-:Y:S01]  /*3020*/  HMMA.16816.F32 R52, R8.reuse, R26, RZ ;  /* 0x0000001a0834723c */ /* 0x040fe200000018ff */
[----:B------:R1:W2:Y:S07]  /*3030*/  MUFU.EX2 R241, R2 ;  /* 0x0000000200f17308 */ /* 0x0002ae0000000800 */
[----:B------:R-:W-:Y:S01]  /*3040*/  HMMA.16816.F32 R48, R8, R30, RZ ;  /* 0x0000001e0830723c */ /* 0x000fe200000018ff */
[----:B-1----:R-:W-:Y:S01]  /*3050*/  FFMA.FTZ R2, R154, c[0x0][0x23c], -R5 ;  /* 0x00008f009a027a23 */ /* 0x002fe20000010805 */
[----:B--2---:R-:W-:-:S03]  /*3060*/  F2FP.PACK_AB R13, R241, R245 ;  /* 0x000000f5f10d723e */ /* 0x004fc600000000ff */
[----:B------:R1:W-:Y:S02]  /*3070*/  MUFU.EX2 R237, R2 ;  /* 0x0000000200ed7308 */ /* 0x0003e40000000800 */
[----:B-1----:R-:W-:-:S06]  /*3080*/  FFMA.FTZ R2, R155, c[0x0][0x23c], -R5 ;  /* 0x00008f009b027a23 */ /* 0x002fcc0000010805 */
[----:B------:R1:W-:Y:S02]  /*3090*/  MUFU.EX2 R233, R2 ;  /* 0x0000000200e97308 */ /* 0x0003e40000000800 */
[----:B-1----:R-:W-:-:S06]  /*30a0*/  FFMA.FTZ R2, R104, c[0x0][0x23c], -R7 ;  /* 0x00008f0068027a23 */ /* 0x002fcc0000010807 */
[----:B------:R-:W1:Y:S02]  /*30b0*/  MUFU.EX2 R2, R2 ;  /* 0x0000000200027308 */ /* 0x000e640000000800 */
[----:B-1----:R1:W-:Y:S04]  /*30c0*/  STL [R1+0x38], R2 ;  /* 0x0000380201007387 */ /* 0x0023e80000100800 */
[----:B------:R-:W-:Y:S04]  /*30d0*/  STL [R1+0xcc], R246 ;  /* 0x0000ccf601007387 */ /* 0x000fe80000100800 */
[----:B------:R-:W-:Y:S04]  /*30e0*/  STL [R1+0xd4], R245 ;  /* 0x0000d4f501007387 */ /* 0x000fe80000100800 */
[----:B------:R2:W-:Y:S01]  /*30f0*/  STL [R1+0xd0], R241 ;  /* 0x0000d0f101007387 */ /* 0x0005e20000100800 */
[C---:B------:R-:W-:Y:S01]  /*3100*/  FMUL.FTZ R0, R135.reuse, c[0x0][0x23c] ;  /* 0x00008f0087007a20 */ /* 0x040fe20000410000 */
[----:B------:R-:W-:Y:S01]  /*3110*/  FSETP.NEU.FTZ.AND P1, PT, R135, -INF , PT ;  /* 0xff8000008700780b */ /* 0x000fe20003f3d000 */
[----:B-1----:R-:W-:-:S04]  /*3120*/  FFMA.FTZ R2, R105, c[0x0][0x23c], -R7 ;  /* 0x00008f0069027a23 */ /* 0x002fc80000010807 */
[----:B------:R1:W-:Y:S01]  /*3130*/  MUFU.EX2 R134, R2 ;  /* 0x0000000200867308 */ /* 0x0003e20000000800 */
[----:B--2---:R-:W2:Y:S01]  /*3140*/  LDL.LU R241, [R1+0x38] ;  /* 0x0000380001f17983 */ /* 0x004ea20000300800 */
[----:B------:R-:W-:Y:S01]  /*3150*/  FSEL R0, R0, RZ, P1 ;  /* 0x000000ff00007208 */ /* 0x000fe20000800000 */
[----:B------:R-:W-:Y:S01]  /*3160*/  HMMA.16816.F32 R8, R8, R34, RZ ;  /* 0x000000220808723c */ /* 0x000fe200000018ff */
[----:B------:R-:W-:Y:S01]  /*3170*/  F2FP.PACK_AB R15, R233, R237 ;  /* 0x000000ede90f723e */ /* 0x000fe200000000ff */
[----:B------:R-:W-:Y:S01]  /*3180*/  STL [R1+0xd8], R238 ;  /* 0x0000d8ee01007387 */ /* 0x000fe20000100800 */
[----:B------:R-:W-:Y:S01]  /*3190*/  F2FP.PACK_AB R14, R124, R238 ;  /* 0x000000ee7c0e723e */ /* 0x000fe200000000ff */
[----:B------:R-:W-:Y:S01]  /*31a0*/  IMAD.MOV.U32 R126, RZ, RZ, R117 ;  /* 0x000000ffff7e7224 */ /* 0x000fe200078e0075 */
[----:B------:R-:W-:Y:S01]  /*31b0*/  MOV R116, R234 ;  /* 0x000000ea00747202 */ /* 0x000fe20000000f00 */
[----:B-1----:R-:W-:Y:S01]  /*31c0*/  FFMA.FTZ R2, R100, c[0x0][0x23c], -R7 ;  /* 0x00008f0064027a23 */ /* 0x002fe20000010807 */
[----:B------:R-:W-:Y:S02]  /*31d0*/  STL [R1+0xe0], R237 ;  /* 0x0000e0ed01007387 */ /* 0x000fe40000100800 */
[----:B------:R-:W-:Y:S01]  /*31e0*/  MOV R117, R116 ;  /* 0x0000007400757202 */ /* 0x000fe20000000f00 */
[----:B------:R1:W-:Y:S01]  /*31f0*/  MUFU.EX2 R160, R2 ;  /* 0x0000000200a07308 */ /* 0x0003e20000000800 */
[----:B------:R3:W-:Y:S01]  /*3200*/  STL [R1+0xdc], R233 ;  /* 0x0000dce901007387 */ /* 0x0007e20000100800 */
[----:B------:R-:W-:Y:S01]  /*3210*/  HMMA.16816.F32 R76, R12, R46, R56 ;  /* 0x0000002e0c4c723c */ /* 0x000fe20000001838 */
[----:B------:R-:W-:-:S07]  /*3220*/  IMAD.MOV.U32 R116, RZ, RZ, R240 ;  /* 0x000000ffff747224 */ /* 0x000fce00078e00f0 */
[----:B------:R-:W-:Y:S01]  /*3230*/  HMMA.16816.F32 R80, R12, R42, R52 ;  /* 0x0000002a0c50723c */ /* 0x000fe20000001834 */
[----:B-1----:R-:W-:-:S07]  /*3240*/  FFMA.FTZ R2, R101, c[0x0][0x23c], -R7 ;  /* 0x00008f0065027a23 */ /* 0x002fce0000010807 */
[C---:B------:R-:W-:Y:S01]  /*3250*/  HMMA.16816.F32 R92, R12.reuse, R70, R8 ;  /* 0x000000460c5c723c */ /* 0x040fe20000001808 */
[----:B------:R1:W-:Y:S06]  /*3260*/  MUFU.EX2 R244, R2 ;  /* 0x0000000200f47308 */ /* 0x0003ec0000000800 */
[----:B------:R-:W-:Y:S01]  /*3270*/  F2FP.PACK_AB R8, R118, R119 ;  /* 0x000000777608723e */ /* 0x000fe200000000ff */
[C---:B------:R-:W-:Y:S08]  /*3280*/  HMMA.16816.F32 R88, R12.reuse, R38, R48 ;  /* 0x000000260c58723c */ /* 0x040ff00000001830 */
[----:B------:R-:W-:Y:S01]  /*3290*/  HMMA.16816.F32 R96, R12, R44, R60 ;  /* 0x0000002c0c60723c */ /* 0x000fe2000000183c */
[----:B-1----:R-:W-:-:S04]  /*32a0*/  FFMA.FTZ R2, R110, c[0x0][0x23c], -R0 ;  /* 0x00008f006e027a23 */ /* 0x002fc80000010800 */
[----:B------:R1:W-:Y:S03]  /*32b0*/  MUFU.EX2 R153, R2 ;  /* 0x0000000200997308 */ /* 0x0003e60000000800 */
[C---:B------:R-:W-:Y:S08]  /*32c0*/  HMMA.16816.F32 R72, R12.reuse, R40, R72 ;  /* 0x000000280c48723c */ /* 0x040ff00000001848 */
[----:B------:R-:W-:Y:S01]  /*32d0*/  HMMA.16816.F32 R84, R12, R36, R64 ;  /* 0x000000240c54723c */ /* 0x000fe20000001840 */
[----:B-1----:R-:W-:-:S07]  /*32e0*/  FFMA.FTZ R2, R111, c[0x0][0x23c], -R0 ;  /* 0x00008f006f027a23 */ /* 0x002fce0000010800 */
[----:B------:R-:W-:Y:S01]  /*32f0*/  HMMA.16816.F32 R108, R12, R68, R20 ;  /* 0x000000440c6c723c */ /* 0x000fe20000001814 */
[----:B------:R1:W4:Y:S02]  /*3300*/  MUFU.EX2 R152, R2 ;  /* 0x0000000200987308 */ /* 0x0003240000000800 */
[----:B-1----:R-:W-:Y:S01]  /*3310*/  FFMA.FTZ R2, R106, c[0x0][0x23c], -R0 ;  /* 0x00008f006a027a23 */ /* 0x002fe20000010800 */
[----:B----4-:R-:W-:-:S05]  /*3320*/  F2FP.PACK_AB R9, R152, R153 ;  /* 0x000000999809723e */ /* 0x010fca00000000ff */
[----:B------:R1:W-:Y:S02]  /*3330*/  MUFU.EX2 R155, R2 ;  /* 0x00000002009b7308 */ /* 0x0003e40000000800 */
[----:B-1----:R-:W-:-:S06]  /*3340*/  FFMA.FTZ R2, R107, c[0x0][0x23c], -R0 ;  /* 0x00008f006b027a23 */ /* 0x002fcc0000010800 */
[----:B------:R1:W4:Y:S02]  /*3350*/  MUFU.EX2 R154, R2 ;  /* 0x00000002009a7308 */ /* 0x0003240000000800 */
[----:B-1----:R-:W-:Y:S01]  /*3360*/  FFMA.FTZ R2, R112, c[0x0][0x23c], -R7 ;  /* 0x00008f0070027a23 */ /* 0x002fe20000010807 */
[----:B----4-:R-:W-:-:S05]  /*3370*/  F2FP.PACK_AB R11, R154, R155 ;  /* 0x0000009b9a0b723e */ /* 0x010fca00000000ff */
[----:B------:R1:W4:Y:S02]  /*3380*/  MUFU.EX2 R3, R2 ;  /* 0x0000000200037308 */ /* 0x0003240000000800 */
[----:B-1----:R-:W-:-:S06]  /*3390*/  FFMA.FTZ R2, R113, c[0x0][0x23c], -R7 ;  /* 0x00008f0071027a23 */ /* 0x002fcc0000010807 */
[----:B------:R1:W-:Y:S02]  /*33a0*/  MUFU.EX2 R236, R2 ;  /* 0x0000000200ec7308 */ /* 0x0003e40000000800 */
[----:B-1----:R-:W-:-:S06]  /*33b0*/  FFMA.FTZ R2, R102, c[0x0][0x23c], -R0 ;  /* 0x00008f0066027a23 */ /* 0x002fcc0000010800 */
[----:B------:R1:W-:Y:S02]  /*33c0*/  MUFU.EX2 R247, R2 ;  /* 0x0000000200f77308 */ /* 0x0003e40000000800 */
[----:B-1----:R-:W-:-:S06]  /*33d0*/  FFMA.FTZ R2, R103, c[0x0][0x23c], -R0 ;  /* 0x00008f0067027a23 */ /* 0x002fcc0000010800 */
[----:B------:R1:W1:Y:S02]  /*33e0*/  MUFU.EX2 R243, R2 ;  /* 0x0000000200f37308 */ /* 0x0002640000000800 */
[----:B-1----:R-:W-:-:S06]  /*33f0*/  FFMA.FTZ R2, R114, c[0x0][0x23c], -R0 ;  /* 0x00008f0072027a23 */ /* 0x002fcc0000010800 */
[----:B------:R1:W-:Y:S02]  /*3400*/  MUFU.EX2 R239, R2 ;  /* 0x0000000200ef7308 */ /* 0x0003e40000000800 */
[----:B-1----:R-:W-:Y:S01]  /*3410*/  FFMA.FTZ R2, R115, c[0x0][0x23c], -R0 ;  /* 0x00008f0073027a23 */ /* 0x002fe20000010800 */
[----:B----4-:R-:W-:-:S05]  /*3420*/  MOV R115, R3 ;  /* 0x0000000300737202 */ /* 0x010fca0000000f00 */
[----:B------:R1:W4:Y:S02]  /*3430*/  MUFU.EX2 R235, R2 ;  /* 0x0000000200eb7308 */ /* 0x0003240000000800 */
[----:B-1----:R-:W-:-:S06]  /*3440*/  FFMA.FTZ R2, R120, c[0x0][0x23c], -R7 ;  /* 0x00008f0078027a23 */ /* 0x002fcc0000010807 */
[----:B------:R1:W-:Y:S02]  /*3450*/  MUFU.EX2 R242, R2 ;  /* 0x0000000200f27308 */ /* 0x0003e40000000800 */
[----:B-1----:R-:W-:-:S06]  /*3460*/  FFMA.FTZ R2, R121, c[0x0][0x23c], -R7 ;  /* 0x00008f0079027a23 */ /* 0x002fcc0000010807 */
[----:B---3--:R1:W-:Y:S02]  /*3470*/  MUFU.EX2 R233, R2 ;  /* 0x0000000200e97308 */ /* 0x0083e40000000800 */
[----:B-1----:R-:W-:-:S06]  /*3480*/  FFMA.FTZ R2, R128, c[0x0][0x23c], -R7 ;  /* 0x00008f0080027a23 */ /* 0x002fcc0000010807 */
[----:B------:R1:W-:Y:S01]  /*3490*/  MUFU.EX2 R231, R2 ;  /* 0x0000000200e77308 */ /* 0x0003e20000000800 */
[----:B--2---:R-:W-:-:S07]  /*34a0*/  F2FP.PACK_AB R10, R134, R241 ;  /* 0x000000f1860a723e */ /* 0x004fce00000000ff */
[----:B------:R-:W-:Y:S01]  /*34b0*/  HMMA.16816.F32 R56, R8, R16, RZ ;  /* 0x000000100838723c */ /* 0x000fe200000018ff */
[----:B-1----:R-:W-:-:S04]  /*34c0*/  FFMA.FTZ R2, R129, c[0x0][0x23c], -R7 ;  /* 0x00008f0081027a23 */ /* 0x002fc80000010807 */
[----:B------:R1:W-:Y:S03]  /*34d0*/  MUFU.EX2 R133, R2 ;  /* 0x0000000200857308 */ /* 0x0003e60000000800 */
[C---:B------:R-:W-:Y:S08]  /*34e0*/  HMMA.16816.F32 R52, R8.reuse, R18, RZ ;  /* 0x000000120834723c */ /* 0x040ff000000018ff */
[----:B------:R-:W-:Y:S01]  /*34f0*/  HMMA.16816.F32 R48, R8, R24, RZ ;  /* 0x000000180830723c */ /* 0x000fe200000018ff */
[----:B-1----:R-:W-:-:S07]  /*3500*/  FFMA.FTZ R2, R122, c[0x0][0x23c], -R0 ;  /* 0x00008f007a027a23 */ /* 0x002fce0000010800 */
[C---:B------:R-:W-:Y:S01]  /*3510*/  HMMA.16816.F32 R20, R8.reuse, R28, RZ ;  /* 0x0000001c0814723c */ /* 0x040fe200000018ff */
[----:B------:R1:W-:Y:S07]  /*3520*/  MUFU.EX2 R161, R2 ;  /* 0x0000000200a17308 */ /* 0x0003ee0000000800 */
[C---:B------:R-:W-:Y:S08]  /*3530*/  HMMA.16816.F32 R24, R8.reuse, R26, RZ ;  /* 0x0000001a0818723c */ /* 0x040ff000000018ff */
[----:B------:R-:W-:Y:S01]  /*3540*/  HMMA.16816.F32 R12, R8, R32, RZ ;  /* 0x00000020080c723c */ /* 0x000fe200000018ff */
[----:B-1----:R-:W-:-:S04]  /*3550*/  FFMA.FTZ R2, R220, c[0x0][0x23c], -R6 ;  /* 0x00008f00dc027a23 */ /* 0x002fc80000010806 */
[----:B------:R1:W-:Y:S03]  /*3560*/  MUFU.EX2 R136, R2 ;  /* 0x0000000200887308 */ /* 0x0003e60000000800 */
[C---:B------:R-:W-:Y:S08]  /*3570*/  HMMA.16816.F32 R16, R8.reuse, R30, RZ ;  /* 0x0000001e0810723c */ /* 0x040ff000000018ff */
[----:B------:R-:W-:Y:S01]  /*3580*/  HMMA.16816.F32 R28, R8, R34, RZ ;  /* 0x00000022081c723c */ /* 0x000fe200000018ff */
[----:B-1----:R-:W-:-:S06]  /*3590*/  FFMA.FTZ R2, R221, c[0x0][0x23c], -R6 ;  /* 0x00008f00dd027a23 */ /* 0x002fcc0000010806 */
[----:B------:R-:W-:Y:S01]  /*35a0*/  F2FP.PACK_AB R8, R244, R160 ;  /* 0x000000a0f408723e */ /* 0x000fe200000000ff */
[----:B------:R1:W2:Y:S01]  /*35b0*/  MUFU.EX2 R3, R2 ;  /* 0x0000000200037308 */ /* 0x0002a20000000800 */
[----:B------:R-:W-:Y:S02]  /*35c0*/  F2FP.PACK_AB R9, R243, R247 ;  /* 0x000000f7f309723e */ /* 0x000fe400000000ff */
[----:B------:R-:W-:Y:S02]  /*35d0*/  F2FP.PACK_AB R10, R236, R115 ;  /* 0x00000073ec0a723e */ /* 0x000fe400000000ff */
[----:B----4-:R-:W-:-:S07]  /*35e0*/  F2FP.PACK_AB R11, R235, R239 ;  /* 0x000000efeb0b723e */ /* 0x010fce00000000ff */
[C---:B------:R-:W-:Y:S01]  /*35f0*/  HMMA.16816.F32 R48, R8.reuse, R40, R48 ;  /* 0x000000280830723c */ /* 0x040fe20000001830 */
[--C-:B-1----:R-:W-:Y:S02]  /*3600*/  FFMA.FTZ R2, R148, c[0x0][0x23c], -R6.reuse ;  /* 0x00008f0094027a23 */ /* 0x102fe40000010806 */
[----:B--2---:R-:W-:Y:S02]  /*3610*/  IMAD.MOV.U32 R148, RZ, RZ, R3 ;  /* 0x000000ffff947224 */ /* 0x004fe400078e0003 */
[----:B------:R1:W-:Y:S03]  /*3620*/  MUFU.EX2 R128, R2 ;  /* 0x0000000200807308 */ /* 0x0003e60000000800 */
[C---:B------:R-:W-:Y:S01]  /*3630*/  HMMA.16816.F32 R32, R8.reuse, R36, R20 ;  /* 0x000000240820723c */ /* 0x040fe20000001814 */
[----:B------:R-:W2:Y:S07]  /*3640*/  LDSM.16.MT88.4 R20, [R139+0x9000] ;  /* 0x009000008b14783b */ /* 0x000eae0000004200 */
[----:B------:R-:W-:Y:S01]  /*3650*/  HMMA.16816.F32 R60, R8, R68, R12 ;  /* 0x00000044083c723c */ /* 0x000fe2000000180c */
[----:B------:R-:W-:Y:S01]  /*3660*/  LDSM.16.MT88.4 R12, [R228+0x9000] ;  /* 0x00900000e40c783b */ /* 0x000fe20000004200 */
[----:B-1----:R-:W-:-:S06]  /*3670*/  FFMA.FTZ R2, R149, c[0x0][0x23c], -R6 ;  /* 0x00008f0095027a23 */ /* 0x002fcc0000010806 */
[C---:B------:R-:W-:Y:S01]  /*3680*/  HMMA.16816.F32 R40, R8.reuse, R42, R24 ;  /* 0x0000002a0828723c */ /* 0x040fe20000001818 */
[----:B------:R-:W-:Y:S01]  /*3690*/  LDSM.16.MT88.4 R24, [R229+0x9000] ;  /* 0x00900000e518783b */ /* 0x000fe20000004200 */
[----:B------:R1:W3:Y:S06]  /*36a0*/  MUFU.EX2 R127, R2 ;  /* 0x00000002007f7308 */ /* 0x0002ec0000000800 */
[C---:B------:R-:W-:Y:S01]  /*36b0*/  HMMA.16816.F32 R36, R8.reuse, R38, R16 ;  /* 0x000000260824723c */ /* 0x040fe20000001810 */
[----:B------:R-:W4:Y:S07]  /*36c0*/  LDSM.16.MT88.4 R16, [R230+0x9000] ;  /* 0x00900000e610783b */ /* 0x000f2e0000004200 */
[----:B------:R-:W-:Y:S01]  /*36d0*/  HMMA.16816.F32 R56, R8, R44, R56 ;  /* 0x0000002c0838723c */ /* 0x000fe20000001838 */
[----:B-1----:R-:W-:-:S04]  /*36e0*/  FFMA.FTZ R2, R222, c[0x0][0x23c], -R5 ;  /* 0x00008f00de027a23 */ /* 0x002fc80000010805 */
[----:B------:R1:W-:Y:S03]  /*36f0*/  MUFU.EX2 R237, R2 ;  /* 0x0000000200ed7308 */ /* 0x0003e60000000800 */
[C---:B------:R-:W-:Y:S08]  /*3700*/  HMMA.16816.F32 R52, R8.reuse, R46, R52 ;  /* 0x0000002e0834723c */ /* 0x040ff00000001834 */
[----:B------:R-:W-:Y:S01]  /*3710*/  HMMA.16816.F32 R28, R8, R70, R28 ;  /* 0x00000046081c723c */ /* 0x000fe2000000181c */
[----:B-1----:R-:W-:-:S06]  /*3720*/  FFMA.FTZ R2, R223, c[0x0][0x23c], -R5 ;  /* 0x00008f00df027a23 */ /* 0x002fcc0000010805 */
[----:B------:R-:W-:Y:S02]  /*3730*/  F2FP.PACK_AB R8, R148, R136 ;  /* 0x000000889408723e */ /* 0x000fe400000000ff */
[----:B---3--:R-:W-:Y:S01]  /*3740*/  F2FP.PACK_AB R10, R127, R128 ;  /* 0x000000807f0a723e */ /* 0x008fe200000000ff */
[----:B------:R1:W3:Y:S02]  /*3750*/  MUFU.EX2 R232, R2 ;  /* 0x0000000200e87308 */ /* 0x0002e40000000800 */
[----:B-1----:R-:W-:Y:S01]  /*3760*/  FFMA.FTZ R2, R150, c[0x0][0x23c], -R5 ;  /* 0x00008f0096027a23 */ /* 0x002fe20000010805 */
[----:B---3--:R-:W-:Y:S01]  /*3770*/  F2FP.PACK_AB R9, R232, R237 ;  /* 0x000000ede809723e */ /* 0x008fe200000000ff */
[----:B------:R-:W-:-:S04]  /*3780*/  IMAD.MOV.U32 R150, RZ, RZ, R252 ;  /* 0x000000ffff967224 */ /* 0x000fc800078e00fc */
[----:B------:R1:W-:Y:S02]  /*3790*/  MUFU.EX2 R4, R2 ;  /* 0x0000000200047308 */ /* 0x0003e40000000800 */
[----:B-1----:R-:W-:-:S06]  /*37a0*/  FFMA.FTZ R2, R151, c[0x0][0x23c], -R5 ;  /* 0x00008f0097027a23 */ /* 0x002fcc0000010805 */
[----:B------:R1:W3:Y:S02]  /*37b0*/  MUFU.EX2 R162, R2 ;  /* 0x0000000200a27308 */ /* 0x0002e40000000800 */
[----:B-1----:R-:W-:Y:S01]  /*37c0*/  FFMA.FTZ R2, R123, c[0x0][0x23c], -R0 ;  /* 0x00008f007b027a23 */ /* 0x002fe20000010800 */
[----:B---3--:R-:W-:-:S05]  /*37d0*/  F2FP.PACK_AB R11, R162, R4 ;  /* 0x00000004a20b723e */ /* 0x008fca00000000ff */
[----:B------:R1:W3:Y:S02]  /*37e0*/  MUFU.EX2 R246, R2 ;  /* 0x0000000200f67308 */ /* 0x0002e40000000800 */
[C---:B--2---:R-:W-:Y:S08]  /*37f0*/  HMMA.16816.F32 R64, R8.reuse, R20, R96 ;  /* 0x000000140840723c */ /* 0x044ff00000001860 */
[----:B----4-:R-:W-:Y:S01]  /*3800*/  HMMA.16816.F32 R72, R8, R16, R72 ;  /* 0x000000100848723c */ /* 0x010fe20000001848 */
[----:B-1----:R-:W-:-:S04]  /*3810*/  FFMA.FTZ R2, R130, c[0x0][0x23c], -R0 ;  /* 0x00008f0082027a23 */ /* 0x002fc80000010800 */
[----:B------:R1:W-:Y:S03]  /*3820*/  MUFU.EX2 R149, R2 ;  /* 0x0000000200957308 */ /* 0x0003e60000000800 */
[C---:B------:R-:W-:Y:S08]  /*3830*/  HMMA.16816.F32 R84, R8.reuse, R12, R84 ;  /* 0x0000000c0854723c */ /* 0x040ff00000001854 */
[----:B------:R-:W-:Y:S01]  /*3840*/  HMMA.16816.F32 R108, R8, R24, R108 ;  /* 0x00000018086c723c */ /* 0x000fe2000000186c */
[----:B-1----:R-:W-:-:S07]  /*3850*/  FFMA.FTZ R2, R131, c[0x0][0x23c], -R0 ;  /* 0x00008f0083027a23 */ /* 0x002fce0000010800 */
[C---:B------:R-:W-:Y:S01]  /*3860*/  HMMA.16816.F32 R68, R8.reuse, R22, R76 ;  /* 0x000000160844723c */ /* 0x040fe2000000184c */
[----:B------:R1:W2:Y:S07]  /*3870*/  MUFU.EX2 R114, R2 ;  /* 0x0000000200727308 */ /* 0x0002ae0000000800 */
[C---:B------:R-:W-:Y:S08]  /*3880*/  HMMA.16816.F32 R80, R8.reuse, R18, R80 ;  /* 0x000000120850723c */ /* 0x040ff00000001850 */
[----:B------:R-:W-:Y:S01]  /*3890*/  HMMA.16816.F32 R88, R8, R14, R88 ;  /* 0x0000000e0858723c */ /* 0x000fe20000001858 */
[----:B-1----:R-:W-:-:S04]  /*38a0*/  FFMA.FTZ R2, R140, c[0x0][0x23c], -R7 ;  /* 0x00008f008c027a23 */ /* 0x002fc80000010807 */
[----:B------:R1:W-:Y:S03]  /*38b0*/  MUFU.EX2 R100, R2 ;  /* 0x0000000200647308 */ /* 0x0003e60000000800 */
[----:B------:R-:W-:Y:S07]  /*38c0*/  HMMA.16816.F32 R92, R8, R26, R92 ;  /* 0x0000001a085c723c */ /* 0x000fee000000185c */
[----:B------:R-:W-:-:S02]  /*38d0*/  F2FP.PACK_AB R8, R233, R242 ;  /* 0x000000f2e908723e */ /* 0x000fc400000000ff */
[----:B---3--:R-:W-:Y:S02]  /*38e0*/  F2FP.PACK_AB R9, R246, R161 ;  /* 0x000000a1f609723e */ /* 0x008fe400000000ff */
[----:B------:R-:W-:Y:S02]  /*38f0*/  F2FP.PACK_AB R10, R133, R231 ;  /* 0x000000e7850a723e */ /* 0x000fe400000000ff */
[----:B--2---:R-:W-:Y:S01]  /*3900*/  F2FP.PACK_AB R11, R114, R149 ;  /* 0x00000095720b723e */ /* 0x004fe200000000ff */
[----:B-1----:R-:W-:-:S04]  /*3910*/  FFMA.FTZ R2, R141, c[0x0][0x23c], -R7 ;  /* 0x00008f008d027a23 */ /* 0x002fc80000010807 */
[----:B------:R1:W2:Y:S02]  /*3920*/  MUFU.EX2 R3, R2 ;  /* 0x0000000200037308 */ /* 0x0002a40000000800 */
[C---:B------:R-:W-:Y:S08]  /*3930*/  HMMA.16816.F32 R44, R8.reuse, R18, R40 ;  /* 0x00000012082c723c */ /* 0x040ff00000001828 */
[----:B------:R-:W-:Y:S01]  /*3940*/  HMMA.16816.F32 R40, R8, R12, R32 ;  /* 0x0000000c0828723c */ /* 0x000fe20000001820 */
[----:B-1----:R-:W-:-:S07]  /*3950*/  FFMA.FTZ R2, R144, c[0x0][0x23c], -R7 ;  /* 0x00008f0090027a23 */ /* 0x002fce0000010807 */
[C---:B------:R-:W-:Y:S01]  /*3960*/  HMMA.16816.F32 R76, R8.reuse, R20, R56 ;  /* 0x00000014084c723c */ /* 0x040fe20000001838 */
[----:B--2---:R-:W-:Y:S01]  /*3970*/  IMAD.MOV.U32 R144, RZ, RZ, R3 ;  /* 0x000000ffff907224 */ /* 0x004fe200078e0003 */
[----:B------:R1:W-:Y:S06]  /*3980*/  MUFU.EX2 R234, R2 ;  /* 0x0000000200ea7308 */ /* 0x0003ec0000000800 */
[C---:B------:R-:W-:Y:S01]  /*3990*/  HMMA.16816.F32 R52, R8.reuse, R22, R52 ;  /* 0x000000160834723c */ /* 0x040fe20000001834 */
[----:B------:R-:W2:Y:S07]  /*39a0*/  LDSM.16.MT88.4 R20, [R139+0x9800] ;  /* 0x009800008b14783b */ /* 0x000eae0000004200 */
[----:B------:R-:W-:Y:S01]  /*39b0*/  HMMA.16816.F32 R48, R8, R16, R48 ;  /* 0x000000100830723c */ /* 0x000fe20000001830 */
[----:B------:R-:W3:Y:S01]  /*39c0*/  LDSM.16.MT88.4 R16, [R230+0x9800] ;  /* 0x00980000e610783b */ /* 0x000ee20000004200 */
[----:B-1----:R-:W-:-:S04]  /*39d0*/  FFMA.FTZ R2, R145, c[0x0][0x23c], -R7 ;  /* 0x00008f0091027a23 */ /* 0x002fc80000010807 */
[----:B------:R1:W-:Y:S02]  /*39e0*/  MUFU.EX2 R120, R2 ;  /* 0x0000000200787308 */ /* 0x0003e40000000800 */
[C---:B------:R-:W-:Y:S08]  /*39f0*/  HMMA.16816.F32 R36, R8.reuse, R14, R36 ;  /* 0x0000000e0824723c */ /* 0x040ff00000001824 */
[----:B------:R-:W-:Y:S01]  /*3a00*/  HMMA.16816.F32 R32, R8, R24, R60 ;  /* 0x000000180820723c */ /* 0x000fe2000000183c */
[----:B-1----:R-:W-:-:S07]  /*3a10*/  FFMA.FTZ R2, R142, c[0x0][0x23c], -R0 ;  /* 0x00008f008e027a23 */ /* 0x002fce0000010800 */
[----:B------:R-:W-:Y:S01]  /*3a20*/  HMMA.16816.F32 R28, R8, R26, R28 ;  /* 0x0000001a081c723c */ /* 0x000fe2000000181c */
[----:B------:R-:W-:Y:S01]  /*3a30*/  LDSM.16.MT88.4 R24, [R229+0x9800] ;  /* 0x00980000e518783b */ /* 0x000fe20000004200 */
[----:B------:R1:W-:Y:S02]  /*3a40*/  MUFU.EX2 R3, R2 ;  /* 0x0000000200037308 */ /* 0x0003e40000000800 */
[----:B-1----:R-:W-:-:S06]  /*3a50*/  FFMA.FTZ R2, R212, c[0x0][0x23c], -R6 ;  /* 0x00008f00d4027a23 */ /* 0x002fcc0000010806 */
[----:B------:R1:W4:Y:S02]  /*3a60*/  MUFU.EX2 R12, R2 ;  /* 0x00000002000c7308 */ /* 0x0003240000000800 */
[----:B-1----:R-:W-:-:S06]  /*3a70*/  FFMA.FTZ R2, R213, c[0x0][0x23c], -R6 ;  /* 0x00008f00d5027a23 */ /* 0x002fcc0000010806 */
[----:B------:R1:W1:Y:S02]  /*3a80*/  MUFU.EX2 R121, R2 ;  /* 0x0000000200797308 */ /* 0x0002640000000800 */
[--C-:B-1----:R-:W-:Y:S01]  /*3a90*/  FFMA.FTZ R2, R156, c[0x0][0x23c], -R6.reuse ;  /* 0x00008f009c027a23 */ /* 0x102fe20000010806 */
[----:B----4-:R-:W-:Y:S02]  /*3aa0*/  MOV R156, R12 ;  /* 0x0000000c009c7202 */ /* 0x010fe40000000f00 */
[----:B------:R-:W1:Y:S03]  /*3ab0*/  LDSM.16.MT88.4 R12, [R228+0x9800] ;  /* 0x00980000e40c783b */ /* 0x000e660000004200 */
[----:B------:R4:W-:Y:S01]  /*3ac0*/  MUFU.EX2 R140, R2 ;  /* 0x00000002008c7308 */ /* 0x0009e20000000800 */
[----:B------:R-:W-:Y:S01]  /*3ad0*/  F2FP.PACK_AB R8, R121, R156 ;  /* 0x0000009c7908723e */ /* 0x000fe200000000ff */
[----:B----4-:R-:W-:-:S02]  /*3ae0*/  FFMA.FTZ R2, R157, c[0x0][0x23c], -R6 ;  /* 0x00008f009d027a23 */ /* 0x010fc40000010806 */
[----:B------:R-:W-:-:S04]  /*3af0*/  IMAD.MOV.U32 R157, RZ, RZ, R3 ;  /* 0x000000ffff9d7224 */ /* 0x000fc800078e0003 */
[----:B------:R4:W2:Y:S02]  /*3b00*/  MUFU.EX2 R245, R2 ;  /* 0x0000000200f57308 */ /* 0x0008a40000000800 */
[----:B----4-:R-:W-:Y:S01]  /*3b10*/  FFMA.FTZ R2, R214, c[0x0][0x23c], -R5 ;  /* 0x00008f00d6027a23 */ /* 0x010fe20000010805 */
[----:B--2---:R-:W-:-:S05]  /*3b20*/  F2FP.PACK_AB R10, R245, R140 ;  /* 0x0000008cf50a723e */ /* 0x004fca00000000ff */
[----:B------:R2:W-:Y:S02]  /*3b30*/  MUFU.EX2 R145, R2 ;  /* 0x0000000200917308 */ /* 0x0005e40000000800 */
[----:B--2---:R-:W-:-:S06]  /*3b40*/  FFMA.FTZ R2, R215, c[0x0][0x23c], -R5 ;  /* 0x00008f00d7027a23 */ /* 0x004fcc0000010805 */
[----:B------:R2:W4:Y:S02]  /*3b50*/  MUFU.EX2 R3, R2 ;  /* 0x0000000200037308 */ /* 0x0005240000000800 */
[----:B--2---:R-:W-:Y:S01]  /*3b60*/  FFMA.FTZ R2, R158, c[0x0][0x23c], -R5 ;  /* 0x00008f009e027a23 */ /* 0x004fe20000010805 */
[----:B----4-:R-:W-:Y:S02]  /*3b70*/  F2FP.PACK_AB R9, R3, R145 ;  /* 0x000000910309723e */ /* 0x010fe400000000ff */
[----:B------:R-:W-:-:S03]  /*3b80*/  MOV R158, R100 ;  /* 0x00000064009e7202 */ /* 0x000fc60000000f00 */
[----:B------:R2:W-:Y:S02]  /*3b90*/  MUFU.EX2 R240, R2 ;  /* 0x0000000200f07308 */ /* 0x0005e40000000800 */
[----:B--2---:R-:W-:-:S06]  /*3ba0*/  FFMA.FTZ R2, R159, c[0x0][0x23c], -R5 ;  /* 0x00008f009f027a23 */ /* 0x004fcc0000010805 */
[----:B------:R2:W4:Y:S02]  /*3bb0*/  MUFU.EX2 R112, R2 ;  /* 0x0000000200707308 */ /* 0x0005240000000800 */
[----:B--2---:R-:W-:Y:S01]  /*3bc0*/  FFMA.FTZ R2, R143, c[0x0][0x23c], -R0 ;  /* 0x00008f008f027a23 */ /* 0x004fe20000010800 */
[----:B----4-:R-:W-:-:S05]  /*3bd0*/  F2FP.PACK_AB R11, R112, R240 ;  /* 0x000000f0700b723e */ /* 0x010fca00000000ff */
[----:B------:R2:W4:Y:S02]  /*3be0*/  MUFU.EX2 R122, R2 ;  /* 0x00000002007a7308 */ /* 0x0005240000000800 */
[C---:B------:R-:W-:Y:S08]  /*3bf0*/  HMMA.16816.F32 R64, R8.reuse, R20, R64 ;  /* 0x000000140840723c */ /* 0x040ff00000001840 */
[----:B------:R-:W-:Y:S01]  /*3c00*/  HMMA.16816.F32 R60, R8, R22, R68 ;  /* 0x00000016083c723c */ /* 0x000fe20000001844 */
[----:B--2---:R-:W-:-:S02]  /*3c10*/  FFMA.FTZ R2, R146, c[0x0][0x23c], -R0 ;  /* 0x00008f0092027a23 */ /* 0x004fc40000010800 */
[----:B------:R-:W-:Y:S02]  /*3c20*/  IMAD.MOV.U32 R146, RZ, RZ, R162 ;  /* 0x000000ffff927224 */ /* 0x000fe400078e00a2 */
[----:B------:R2:W-:Y:S03]  /*3c30*/  MUFU.EX2 R131, R2 ;  /* 0x0000000200837308 */ /* 0x0005e60000000800 */
[C---:B---3--:R-:W-:Y:S08]  /*3c40*/  HMMA.16816.F32 R56, R8.reuse, R16, R72 ;  /* 0x000000100838723c */ /* 0x048ff00000001848 */
[----:B------:R-:W-:Y:S01]  /*3c50*/  HMMA.16816.F32 R80, R8, R18, R80 ;  /* 0x000000120850723c */ /* 0x000fe20000001850 */
[----:B--2---:R-:W-:-:S07]  /*3c60*/  FFMA.FTZ R2, R147, c[0x0][0x23c], -R0 ;  /* 0x00008f0093027a23 */ /* 0x004fce0000010800 */
[C---:B-1----:R-:W-:Y:S01]  /*3c70*/  HMMA.16816.F32 R84, R8.reuse, R12, R84 ;  /* 0x0000000c0854723c */ /* 0x042fe20000001854 */
[----:B------:R1:W2:Y:S07]  /*3c80*/  MUFU.EX2 R238, R2 ;  /* 0x0000000200ee7308 */ /* 0x0002ae0000000800 */
[C---:B------:R-:W-:Y:S08]  /*3c90*/  HMMA.16816.F32 R88, R8.reuse, R14, R88 ;  /* 0x0000000e0858723c */ /* 0x040ff00000001858 */
[----:B------:R-:W-:Y:S01]  /*3ca0*/  HMMA.16816.F32 R108, R8, R24, R108 ;  /* 0x00000018086c723c */ /* 0x000fe2000000186c */
[----:B-1----:R-:W-:-:S04]  /*3cb0*/  FFMA.FTZ R2, R164, c[0x0][0x23c], -R7 ;  /* 0x00008f00a4027a23 */ /* 0x002fc80000010807 */
[----:B------:R1:W-:Y:S03]  /*3cc0*/  MUFU.EX2 R113, R2 ;  /* 0x0000000200717308 */ /* 0x0003e60000000800 */
[----:B------:R-:W-:Y:S07]  /*3cd0*/  HMMA.16816.F32 R92, R8, R26, R92 ;  /* 0x0000001a085c723c */ /* 0x000fee000000185c */
[----:B------:R-:W-:-:S02]  /*3ce0*/  F2FP.PACK_AB R8, R144, R158 ;  /* 0x0000009e9008723e */ /* 0x000fc400000000ff */
[----:B----4-:R-:W-:Y:S02]  /*3cf0*/  F2FP.PACK_AB R9, R122, R157 ;  /* 0x0000009d7a09723e */ /* 0x010fe400000000ff */
[----:B------:R-:W-:Y:S02]  /*3d00*/  F2FP.PACK_AB R10, R120, R234 ;  /* 0x000000ea780a723e */ /* 0x000fe400000000ff */
[----:B--2---:R-:W-:Y:S01]  /*3d10*/  F2FP.PACK_AB R11, R238, R131 ;  /* 0x00000083ee0b723e */ /* 0x004fe200000000ff */
[----:B-1----:R-:W-:-:S04]  /*3d20*/  FFMA.FTZ R2, R165, c[0x0][0x23c], -R7 ;  /* 0x00008f00a5027a23 */ /* 0x002fc80000010807 */
[----:B------:R1:W-:Y:S02]  /*3d30*/  MUFU.EX2 R123, R2 ;  /* 0x00000002007b7308 */ /* 0x0003e40000000800 */
[C---:B------:R-:W-:Y:S08]  /*3d40*/  HMMA.16816.F32 R68, R8.reuse, R14, R36 ;  /* 0x0000000e0844723c */ /* 0x040ff00000001824 */
[----:B------:R-:W-:Y:S01]  /*3d50*/  HMMA.16816.F32 R36, R8, R24, R32 ;  /* 0x000000180824723c */ /* 0x000fe20000001820 */
[----:B-1----:R-:W-:-:S07]  /*3d60*/  FFMA.FTZ R2, R168, c[0x0][0x23c], -R7 ;  /* 0x00008f00a8027a23 */ /* 0x002fce0000010807 */
[C---:B------:R-:W-:Y:S01]  /*3d70*/  HMMA.16816.F32 R28, R8.reuse, R26, R28 ;  /* 0x0000001a081c723c */ /* 0x040fe2000000181c */
[----:B------:R-:W1:Y:S01]  /*3d80*/  LDSM.16.MT88.4 R24, [R229+0xa000] ;  /* 0x00a00000e518783b */ /* 0x000e620000004200 */
[----:B------:R-:W-:Y:S01]  /*3d90*/  MOV R168, R161 ;  /* 0x000000a100a87202 */ /* 0x000fe20000000f00 */
[----:B------:R2:W-:Y:S05]  /*3da0*/  MUFU.EX2 R130, R2 ;  /* 0x0000000200827308 */ /* 0x0005ea0000000800 */
[C---:B------:R-:W-:Y:S08]  /*3db0*/  HMMA.16816.F32 R104, R8.reuse, R20, R76 ;  /* 0x000000140868723c */ /* 0x040ff0000000184c */
[----:B------:R-:W-:Y:S01]  /*3dc0*/  HMMA.16816.F32 R100, R8, R22, R52 ;  /* 0x000000160864723c */ /* 0x000fe20000001834 */
[----:B------:R-:W3:Y:S01]  /*3dd0*/  LDSM.16.MT88.4 R20, [R139+0xa000] ;  /* 0x00a000008b14783b */ /* 0x000ee20000004200 */
[----:B--2---:R-:W-:Y:S01]  /*3de0*/  FFMA.FTZ R2, R169, c[0x0][0x23c], -R7 ;  /* 0x00008f00a9027a23 */ /* 0x004fe20000010807 */
[----:B------:R-:W-:-:S03]  /*3df0*/  MOV R169, R115 ;  /* 0x0000007300a97202 */ /* 0x000fc60000000f00 */
[----:B------:R2:W-:Y:S02]  /*3e00*/  MUFU.EX2 R147, R2 ;  /* 0x0000000200937308 */ /* 0x0005e40000000800 */
[C---:B------:R-:W-:Y:S08]  /*3e10*/  HMMA.16816.F32 R96, R8.reuse, R16, R48 ;  /* 0x000000100860723c */ /* 0x040ff00000001830 */
[----:B------:R-:W-:Y:S01]  /*3e20*/  HMMA.16816.F32 R76, R8, R18, R44 ;  /* 0x00000012084c723c */ /* 0x000fe2000000182c */
[----:B------:R-:W4:Y:S01]  /*3e30*/  LDSM.16.MT88.4 R16, [R230+0xa000] ;  /* 0x00a00000e610783b */ /* 0x000f220000004200 */
[----:B--2---:R-:W-:-:S06]  /*3e40*/  FFMA.FTZ R2, R166, c[0x0][0x23c], -R0 ;  /* 0x00008f00a6027a23 */ /* 0x004fcc0000010800 */
[----:B------:R-:W-:Y:S01]  /*3e50*/  HMMA.16816.F32 R72, R8, R12, R40 ;  /* 0x0000000c0848723c */ /* 0x000fe20000001828 */
[----:B------:R-:W2:Y:S01]  /*3e60*/  LDSM.16.MT88.4 R12, [R228+0xa000] ;  /* 0x00a00000e40c783b */ /* 0x000ea20000004200 */
[----:B------:R1:W-:Y:S02]  /*3e70*/  MUFU.EX2 R252, R2 ;  /* 0x0000000200fc7308 */ /* 0x0003e40000000800 */
[----:B-1----:R-:W-:-:S06]  /*3e80*/  FFMA.FTZ R2, R192, c[0x0][0x23c], -R6 ;  /* 0x00008f00c0027a23 */ /* 0x002fcc0000010806 */
[----:B------:R1:W-:Y:S02]  /*3e90*/  MUFU.EX2 R223, R2 ;  /* 0x0000000200df7308 */ /* 0x0003e40000000800 */
[----:B-1----:R-:W-:-:S06]  /*3ea0*/  FFMA.FTZ R2, R193, c[0x0][0x23c], -R6 ;  /* 0x00008f00c1027a23 */ /* 0x002fcc0000010806 */
[----:B------:R1:W1:Y:S02]  /*3eb0*/  MUFU.EX2 R129, R2 ;  /* 0x0000000200817308 */ /* 0x0002640000000800 */
[----:B-1----:R-:W-:Y:S01]  /*3ec0*/  FFMA.FTZ R2, R176, c[0x0][0x23c], -R6 ;  /* 0x00008f00b0027a23 */ /* 0x002fe20000010806 */
[----:B------:R-:W-:-:S05]  /*3ed0*/  F2FP.PACK_AB R8, R129, R223 ;  /* 0x000000df8108723e */ /* 0x000fca00000000ff */
        /* <DEDUP_REMOVED lines=15> */
[----:B------:R1:W1:Y:S02]  /*3fd0*/  MUFU.EX2 R214, R2 ;  /* 0x0000000200d67308 */ /* 0x0002640000000800 */
[C---:B------:R-:W-:Y:S07]  /*3fe0*/  HMMA.16816.F32 R40, R8.reuse, R24, R108 ;  /* 0x000000180828723c */ /* 0x040fee000000186c */
[----:B------:R-:W-:Y:S01]  /*3ff0*/  IMAD.MOV.U32 R108, RZ, RZ, R127 ;  /* 0x000000ffff6c7224 */ /* 0x000fe200078e007f */
[----:B---3--:R-:W-:Y:S01]  /*4000*/  HMMA.16816.F32 R64, R8, R20, R64 ;  /* 0x000000140840723c */ /* 0x008fe20000001840 */
[----:B------:R-:W-:Y:S01]  /*4010*/  MOV R127, R126 ;  /* 0x0000007e007f7202 */ /* 0x000fe20000000f00 */
[----:B------:R-:W-:Y:S01]  /*4020*/  IMAD.MOV.U32 R126, RZ, RZ, R132 ;  /* 0x000000ffff7e7224 */ /* 0x000fe200078e0084 */
[----:B------:R-:W-:Y:S01]  /*4030*/  MOV R111, R124 ;  /* 0x0000007c006f7202 */ /* 0x000fe20000000f00 */
[----:B-1----:R-:W-:Y:S01]  /*4040*/  FFMA.FTZ R2, R170, c[0x0][0x23c], -R0 ;  /* 0x00008f00aa027a23 */ /* 0x002fe20000010800 */
[----:B------:R-:W-:-:S02]  /*4050*/  MOV R170, R140 ;  /* 0x0000008c00aa7202 */ /* 0x000fc40000000f00 */
[----:B------:R-:W-:Y:S01]  /*4060*/  MOV R109, R150 ;  /* 0x00000096006d7202 */ /* 0x000fe20000000f00 */
[----:B------:R1:W-:Y:S01]  /*4070*/  MUFU.EX2 R213, R2 ;  /* 0x0000000200d57308 */ /* 0x0003e20000000800 */
[C---:B------:R-:W-:Y:S08]  /*4080*/  HMMA.16816.F32 R60, R8.reuse, R22, R60 ;  /* 0x00000016083c723c */ /* 0x040ff0000000183c */
[----:B----4-:R-:W-:Y:S01]  /*4090*/  HMMA.16816.F32 R56, R8, R16, R56 ;  /* 0x000000100838723c */ /* 0x010fe20000001838 */
[----:B-1----:R-:W-:-:S07]  /*40a0*/  FFMA.FTZ R2, R171, c[0x0][0x23c], -R0 ;  /* 0x00008f00ab027a23 */ /* 0x002fce0000010800 */
[C---:B------:R-:W-:Y:S01]  /*40b0*/  HMMA.16816.F32 R52, R8.reuse, R18, R80 ;  /* 0x000000120834723c */ /* 0x040fe20000001850 */
[----:B------:R-:W-:Y:S01]  /*40c0*/  IMAD.MOV.U32 R171, RZ, RZ, R131 ;  /* 0x000000ffffab7224 */ /* 0x000fe200078e0083 */
[----:B------:R1:W3:Y:S06]  /*40d0*/  MUFU.EX2 R212, R2 ;  /* 0x0000000200d47308 */ /* 0x0002ec0000000800 */
[C---:B--2---:R-:W-:Y:S08]  /*40e0*/  HMMA.16816.F32 R48, R8.reuse, R12, R84 ;  /* 0x0000000c0830723c */ /* 0x044ff00000001854 */
[----:B------:R-:W-:Y:S01]  /*40f0*/  HMMA.16816.F32 R44, R8, R14, R88 ;  /* 0x0000000e082c723c */ /* 0x000fe20000001858 */
[----:B-1----:R-:W-:Y:S01]  /*4100*/  FFMA.FTZ R2, R208, c[0x0][0x23c], -R6 ;  /* 0x00008f00d0027a23 */ /* 0x002fe20000010806 */
[----:B------:R-:W-:-:S03]  /*4110*/  MOV R208, R130 ;  /* 0x0000008200d07202 */ /* 0x000fc60000000f00 */
[----:B------:R1:W-:Y:S03]  /*4120*/  MUFU.EX2 R132, R2 ;  /* 0x0000000200847308 */ /* 0x0003e60000000800 */
[----:B------:R-:W-:Y:S07]  /*4130*/  HMMA.16816.F32 R32, R8, R26, R92 ;  /* 0x0000001a0820723c */ /* 0x000fee000000185c */
[----:B------:R-:W-:-:S02]  /*4140*/  F2FP.PACK_AB R8, R123, R113 ;  /* 0x000000717b08723e */ /* 0x000fc400000000ff */
[----:B------:R-:W-:Y:S02]  /*4150*/  F2FP.PACK_AB R9, R214, R252 ;  /* 0x000000fcd609723e */ /* 0x000fe400000000ff */
[----:B------:R-:W-:Y:S02]  /*4160*/  F2FP.PACK_AB R10, R147, R130 ;  /* 0x00000082930a723e */ /* 0x000fe400000000ff */
[----:B---3--:R-:W-:Y:S01]  /*4170*/  F2FP.PACK_AB R11, R212, R213 ;  /* 0x000000d5d40b723e */ /* 0x008fe200000000ff */
[----:B-1----:R-:W-:Y:S02]  /*4180*/  FFMA.FTZ R2, R209, c[0x0][0x23c], -R6 ;  /* 0x00008f00d1027a23 */ /* 0x002fe40000010806 */
[----:B------:R-:W-:Y:S02]  /*4190*/  IMAD.MOV.U32 R209, RZ, RZ, R133 ;  /* 0x000000ffffd17224 */ /* 0x000fe400078e0085 */
[----:B------:R1:W2:Y:S02]  /*41a0*/  MUFU.EX2 R133, R2 ;  /* 0x0000000200857308 */ /* 0x0002a40000000800 */
[C---:B------:R-:W-:Y:S07]  /*41b0*/  HMMA.16816.F32 R84, R8.reuse, R20, R104 ;  /* 0x000000140854723c */ /* 0x040fee0000001868 */
[----:B------:R-:W-:Y:S01]  /*41c0*/  MOV R107, R115 ;  /* 0x00000073006b7202 */ /* 0x000fe20000000f00 */
[----:B------:R-:W-:Y:S01]  /*41d0*/  IMAD.MOV.U32 R106, RZ, RZ, R114 ;  /* 0x000000ffff6a7224 */ /* 0x000fe200078e0072 */
[----:B------:R-:W-:Y:S01]  /*41e0*/  MOV R115, R118 ;  /* 0x0000007600737202 */ /* 0x000fe20000000f00 */
[----:B------:R-:W-:Y:S01]  /*41f0*/  HMMA.16816.F32 R92, R8, R22, R100 ;  /* 0x00000016085c723c */ /* 0x000fe20000001864 */
[----:B------:R-:W-:Y:S01]  /*4200*/  MOV R118, R137 ;  /* 0x0000008900767202 */ /* 0x000fe20000000f00 */
[----:B------:R-:W-:Y:S01]  /*4210*/  IMAD.MOV.U32 R114, RZ, RZ, R119 ;  /* 0x000000ffff727224 */ /* 0x000fe200078e0077 */
[----:B------:R-:W3:Y:S01]  /*4220*/  LDSM.16.MT88.4 R20, [R139+0xa800] ;  /* 0x00a800008b14783b */ /* 0x000ee20000004200 */
[----:B------:R-:W-:-:S02]  /*4230*/  IMAD.MOV.U32 R119, RZ, RZ, R138 ;  /* 0x000000ffff777224 */ /* 0x000fc400078e008a */
[--C-:B-1----:R-:W-:Y:S01]  /*4240*/  FFMA.FTZ R2, R180, c[0x0][0x23c], -R6.reuse ;  /* 0x00008f00b4027a23 */ /* 0x102fe20000010806 */
[----:B------:R-:W-:Y:S01]  /*4250*/  MOV R110, R114 ;  /* 0x00000072006e7202 */ /* 0x000fe20000000f00 */
[----:B------:R-:W-:Y:S01]  /*4260*/  HMMA.16816.F32 R96, R8, R16, R96 ;  /* 0x000000100860723c */ /* 0x000fe20000001860 */
[----:B------:R-:W-:Y:S01]  /*4270*/  FFMA.FTZ R114, R172, c[0x0][0x23c], -R7 ;  /* 0x00008f00ac727a23 */ /* 0x000fe20000010807 */
[----:B------:R1:W-:Y:S01]  /*4280*/  MUFU.EX2 R137, R2 ;  /* 0x0000000200897308 */ /* 0x0003e20000000800 */
[--C-:B------:R-:W-:Y:S02]  /*4290*/  FFMA.FTZ R104, R216, c[0x0][0x23c], -R6.reuse ;  /* 0x00008f00d8687a23 */ /* 0x100fe40000010806 */
[----:B------:R-:W-:-:S03]  /*42a0*/  FFMA.FTZ R105, R217, c[0x0][0x23c], -R6 ;  /* 0x00008f00d9697a23 */ /* 0x000fc60000010806 */
[C---:B------:R-:W-:Y:S01]  /*42b0*/  HMMA.16816.F32 R88, R8.reuse, R18, R76 ;  /* 0x000000120858723c */ /* 0x040fe2000000184c */
[----:B------:R-:W4:Y:S07]  /*42c0*/  LDSM.16.MT88.4 R16, [R230+0xa800] ;  /* 0x00a80000e610783b */ /* 0x000f2e0000004200 */
[----:B------:R-:W-:Y:S01]  /*42d0*/  HMMA.16816.F32 R80, R8, R12, R72 ;  /* 0x0000000c0850723c */ /* 0x000fe20000001848 */
[----:B-1----:R-:W-:-:S04]  /*42e0*/  FFMA.FTZ R2, R181, c[0x0][0x23c], -R6 ;  /* 0x00008f00b5027a23 */ /* 0x002fc80000010806 */
[----:B------:R1:W1:Y:S03]  /*42f0*/  MUFU.EX2 R138, R2 ;  /* 0x00000002008a7308 */ /* 0x0002660000000800 */
[C---:B------:R-:W-:Y:S01]  /*4300*/  HMMA.16816.F32 R76, R8.reuse, R14, R68 ;  /* 0x0000000e084c723c */ /* 0x040fe20000001844 */
[----:B------:R-:W3:Y:S07]  /*4310*/  LDSM.16.MT88.4 R12, [R228+0xa800] ;  /* 0x00a80000e40c783b */ /* 0x000eee0000004200 */
[----:B------:R-:W-:Y:S01]  /*4320*/  HMMA.16816.F32 R68, R8, R24, R36 ;  /* 0x000000180844723c */ /* 0x000fe20000001824 */
[----:B-1----:R-:W-:Y:S01]  /*4330*/  FFMA.FTZ R2, R210, c[0x0][0x23c], -R5 ;  /* 0x00008f00d2027a23 */ /* 0x002fe20000010805 */
[----:B------:R-:W-:-:S06]  /*4340*/  MOV R210, R129 ;  /* 0x0000008100d27202 */ /* 0x000fcc0000000f00 */
[----:B------:R-:W-:Y:S01]  /*4350*/  HMMA.16816.F32 R72, R8, R26, R28 ;  /* 0x0000001a0848723c */ /* 0x000fe2000000181c */
[----:B------:R-:W1:Y:S01]  /*4360*/  LDSM.16.MT88.4 R24, [R229+0xa800] ;  /* 0x00a80000e518783b */ /* 0x000e620000004200 */
[----:B------:R4:W-:Y:S01]  /*4370*/  MUFU.EX2 R130, R2 ;  /* 0x0000000200827308 */ /* 0x0009e20000000800 */
[----:B------:R-:W-:Y:S01]  /*4380*/  MOV R39, R125 ;  /* 0x0000007d00277202 */ /* 0x000fe20000000f00 */
[----:B------:R-:W-:Y:S01]  /*4390*/  IMAD.MOV.U32 R38, RZ, RZ, R126 ;  /* 0x000000ffff267224 */ /* 0x000fe200078e007e */
[----:B------:R-:W-:Y:S01]  /*43a0*/  MOV R36, R113 ;  /* 0x0000007100247202 */ /* 0x000fe20000000f00 */
[--C-:B------:R-:W-:Y:S01]  /*43b0*/  FFMA.FTZ R113, R185, c[0x0][0x23c], -R7.reuse ;  /* 0x00008f00b9717a23 */ /* 0x100fe20000010807 */
[----:B--2---:R-:W-:Y:S01]  /*43c0*/  F2FP.PACK_AB R8, R133, R132 ;  /* 0x000000848508723e */ /* 0x004fe200000000ff */
[----:B------:R-:W-:Y:S01]  /*43d0*/  IMAD.MOV.U32 R28, RZ, RZ, R128 ;  /* 0x000000ffff1c7224 */ /* 0x000fe200078e0080 */
[----:B------:R-:W-:Y:S01]  /*43e0*/  F2FP.PACK_AB R10, R138, R137 ;  /* 0x000000898a0a723e */ /* 0x000fe200000000ff */
[--C-:B------:R-:W-:Y:S01]  /*43f0*/  FFMA.FTZ R30, R196, c[0x0][0x23c], -R7.reuse ;  /* 0x00008f00c41e7a23 */ /* 0x100fe20000010807 */
[----:B------:R-:W-:Y:S01]  /*4400*/  MOV R29, R123 ;  /* 0x0000007b001d7202 */ /* 0x000fe20000000f00 */
[----:B------:R-:W-:Y:S01]  /*4410*/  FFMA.FTZ R31, R224, c[0x0][0x23c], -R6 ;  /* 0x00008f00e01f7a23 */ /* 0x000fe20000010806 */
[----:B------:R-:W-:Y:S01]  /*4420*/  MOV R37, R112 ;  /* 0x0000007000257202 */ /* 0x000fe20000000f00 */
[----:B------:R-:W-:-:S02]  /*4430*/  FFMA.FTZ R112, R184, c[0x0][0x23c], -R7 ;  /* 0x00008f00b8707a23 */ /* 0x000fc40000010807 */
[--C-:B----4-:R-:W-:Y:S02]  /*4440*/  FFMA.FTZ R2, R211, c[0x0][0x23c], -R5.reuse ;  /* 0x00008f00d3027a23 */ /* 0x110fe40000010805 */
[----:B------:R-:W-:Y:S02]  /*4450*/  IMAD.MOV.U32 R211, RZ, RZ, R4 ;  /* 0x000000ffffd37224 */ /* 0x000fe400078e0004 */
[----:B------:R2:W4:Y:S01]  /*4460*/  MUFU.EX2 R131, R2 ;  /* 0x0000000200837308 */ /* 0x0005220000000800 */
[----:B------:R-:W-:-:S07]  /*4470*/  FFMA.FTZ R4, R183, c[0x0][0x23c], -R5 ;  /* 0x00008f00b7047a23 */ /* 0x000fce0000010805 */
[----:B------:R1:W-:Y:S01]  /*4480*/  MUFU.EX2 R129, R4 ;  /* 0x0000000400817308 */ /* 0x0003e20000000800 */
[----:B--2---:R-:W-:Y:S01]  /*4490*/  FFMA.FTZ R2, R182, c[0x0][0x23c], -R5 ;  /* 0x00008f00b6027a23 */ /* 0x004fe20000010805 */
[----:B----4-:R-:W-:-:S06]  /*44a0*/  F2FP.PACK_AB R9, R131, R130 ;  /* 0x000000828309723e */ /* 0x010fcc00000000ff */
[----:B------:R2:W4:Y:S01]  /*44b0*/  MUFU.EX2 R128, R2 ;  /* 0x0000000200807308 */ /* 0x0005220000000800 */
[----:B-1----:R-:W-:Y:S02]  /*44c0*/  FFMA.FTZ R4, R202, c[0x0][0x23c], -R0 ;  /* 0x00008f00ca047a23 */ /* 0x002fe40000010800 */
[----:B--2---:R-:W-:Y:S01]  /*44d0*/  FFMA.FTZ R2, R204, c[0x0][0x23c], -R7 ;  /* 0x00008f00cc027a23 */ /* 0x004fe20000010807 */
[----:B----4-:R-:W-:-:S04]  /*44e0*/  F2FP.PACK_AB R11, R129, R128 ;  /* 0x00000080810b723e */ /* 0x010fc800000000ff */
[----:B------:R1:W-:Y:S03]  /*44f0*/  MUFU.EX2 R124, R2 ;  /* 0x00000002007c7308 */ /* 0x0003e60000000800 */
[C---:B---3--:R-:W-:Y:S07]  /*4500*/  HMMA.16816.F32 R140, R8.reuse, R20, R64 ;  /* 0x00000014088c723c */ /* 0x048fee0000001840 */
[----:B------:R-:W-:Y:S01]  /*4510*/  IMAD.MOV.U32 R67, RZ, RZ, R127 ;  /* 0x000000ffff437224 */ /* 0x000fe200078e007f */
[----:B------:R-:W-:Y:S01]  /*4520*/  MOV R66, R149 ;  /* 0x0000009500427202 */ /* 0x000fe20000000f00 */
[----:B------:R-:W-:Y:S01]  /*4530*/  IMAD.MOV.U32 R65, RZ, RZ, R148 ;  /* 0x000000ffff417224 */ /* 0x000fe200078e0094 */
[----:B------:R-:W-:Y:S01]  /*4540*/  HMMA.16816.F32 R164, R8, R18, R52 ;  /* 0x0000001208a4723c */ /* 0x000fe20000001834 */
[----:B------:R-:W-:Y:S01]  /*4550*/  MOV R202, R233 ;  /* 0x000000e900ca7202 */ /* 0x000fe20000000f00 */
[----:B-1----:R-:W-:Y:S01]  /*4560*/  FFMA.FTZ R2, R205, c[0x0][0x23c], -R7 ;  /* 0x00008f00cd027a23 */ /* 0x002fe20000010807 */
[----:B------:R-:W-:-:S03]  /*4570*/  MOV R64, R122 ;  /* 0x0000007a00407202 */ /* 0x000fc60000000f00 */
[----:B------:R1:W2:Y:S02]  /*4580*/  MUFU.EX2 R125, R2 ;  /* 0x00000002007d7308 */ /* 0x0002a40000000800 */
[C---:B------:R-:W-:Y:S07]  /*4590*/  HMMA.16816.F32 R148, R8.reuse, R22, R60 ;  /* 0x000000160894723c */ /* 0x040fee000000183c */
[----:B------:R-:W-:Y:S01]  /*45a0*/  IMAD.MOV.U32 R60, RZ, RZ, R120 ;  /* 0x000000ffff3c7224 */ /* 0x000fe200078e0078 */
[----:B------:R-:W-:Y:S01]  /*45b0*/  MOV R62, R163 ;  /* 0x000000a3003e7202 */ /* 0x000fe20000000f00 */
[----:B------:R-:W-:Y:S01]  /*45c0*/  IMAD.MOV.U32 R120, RZ, RZ, R119 ;  /* 0x000000ffff787224 */ /* 0x000fe200078e0077 */
[----:B------:R-:W-:Y:S01]  /*45d0*/  MOV R61, R160 ;  /* 0x000000a0003d7202 */ /* 0x000fe20000000f00 */
[C---:B------:R-:W-:Y:S01]  /*45e0*/  HMMA.16816.F32 R176, R8.reuse, R12, R48 ;  /* 0x0000000c08b0723c */ /* 0x040fe20000001830 */
[----:B------:R-:W-:Y:S01]  /*45f0*/  IMAD.MOV.U32 R63, RZ, RZ, R121 ;  /* 0x000000ffff3f7224 */ /* 0x000fe200078e0079 */
[----:B------:R-:W-:Y:S01]  /*4600*/  MOV R54, R62 ;  /* 0x0000003e00367202 */ /* 0x000fe20000000f00 */
[--C-:B-1----:R-:W-:Y:S01]  /*4610*/  FFMA.FTZ R2, R200, c[0x0][0x23c], -R7.reuse ;  /* 0x00008f00c8027a23 */ /* 0x102fe20000010807 */
[----:B------:R-:W-:Y:S01]  /*4620*/  MOV R52, R60 ;  /* 0x0000003c00347202 */ /* 0x000fe20000000f00 */
[----:B------:R-:W-:Y:S01]  /*4630*/  IMAD.MOV.U32 R121, RZ, RZ, R116 ;  /* 0x000000ffff797224 */ /* 0x000fe200078e0074 */
[----:B------:R-:W-:Y:S01]  /*4640*/  MOV R55, R63 ;  /* 0x0000003f00377202 */ /* 0x000fe20000000f00 */
[----:B------:R1:W-:Y:S01]  /*4650*/  MUFU.EX2 R127, R2 ;  /* 0x00000002007f7308 */ /* 0x0003e20000000800 */
[C---:B------:R-:W-:Y:S01]  /*4660*/  HMMA.16816.F32 R160, R8.reuse, R16, R56 ;  /* 0x0000001008a0723c */ /* 0x040fe20000001838 */
[--C-:B------:R-:W-:Y:S01]  /*4670*/  FFMA.FTZ R50, R188, c[0x0][0x23c], -R7.reuse ;  /* 0x00008f00bc327a23 */ /* 0x100fe20000010807 */
[----:B------:R-:W-:Y:S01]  /*4680*/  MOV R63, R209 ;  /* 0x000000d1003f7202 */ /* 0x000fe20000000f00 */
[--C-:B------:R-:W-:Y:S01]  /*4690*/  FFMA.FTZ R49, R189, c[0x0][0x23c], -R7.reuse ;  /* 0x00008f00bd317a23 */ /* 0x100fe20000010807 */
[----:B------:R-:W-:Y:S01]  /*46a0*/  MOV R60, R29 ;  /* 0x0000001d003c7202 */ /* 0x000fe20000000f00 */
[--C-:B------:R-:W-:Y:S01]  /*46b0*/  FFMA.FTZ R48, R198, c[0x0][0x23c], -R0.reuse ;  /* 0x00008f00c6307a23 */ /* 0x100fe20000010800 */
[----:B------:R-:W-:Y:S01]  /*46c0*/  MOV R209, R107 ;  /* 0x0000006b00d17202 */ /* 0x000fe20000000f00 */
[--C-:B------:R-:W-:Y:S01]  /*46d0*/  FFMA.FTZ R116, R186, c[0x0][0x23c], -R0.reuse ;  /* 0x00008f00ba747a23 */ /* 0x100fe20000010800 */
[----:B------:R-:W-:Y:S01]  /*46e0*/  MOV R57, R118 ;  /* 0x0000007600397202 */ /* 0x000fe20000000f00 */
[----:B------:R-:W-:Y:S01]  /*46f0*/  HMMA.16816.F32 R180, R8, R14, R44 ;  /* 0x0000000e08b4723c */ /* 0x000fe2000000182c */
[----:B------:R-:W-:Y:S01]  /*4700*/  MOV R58, R117 ;  /* 0x00000075003a7202 */ /* 0x000fe20000000f00 */
[----:B------:R-:W-:Y:S01]  /*4710*/  FFMA.FTZ R117, R187, c[0x0][0x23c], -R0 ;  /* 0x00008f00bb757a23 */ /* 0x000fe20000010800 */
[----:B------:R-:W-:Y:S01]  /*4720*/  MOV R59, R115 ;  /* 0x00000073003b7202 */ /* 0x000fe20000000f00 */
[----:B------:R-:W-:-:S02]  /*4730*/  FFMA.FTZ R115, R173, c[0x0][0x23c], -R7 ;  /* 0x00008f00ad737a23 */ /* 0x000fc40000010807 */
[----:B-1----:R-:W-:Y:S01]  /*4740*/  FFMA.FTZ R2, R201, c[0x0][0x23c], -R7 ;  /* 0x00008f00c9027a23 */ /* 0x002fe20000010807 */
[----:B------:R-:W-:Y:S01]  /*4750*/  MOV R47, R59 ;  /* 0x0000003b002f7202 */ /* 0x000fe20000000f00 */
[C---:B------:R-:W-:Y:S01]  /*4760*/  HMMA.16816.F32 R192, R8.reuse, R24, R40 ;  /* 0x0000001808c0723c */ /* 0x040fe20000001828 */
[--C-:B------:R-:W-:Y:S01]  /*4770*/  FFMA.FTZ R118, R174, c[0x0][0x23c], -R0.reuse ;  /* 0x00008f00ae767a23 */ /* 0x100fe20000010800 */
[----:B------:R1:W3:Y:S01]  /*4780*/  MUFU.EX2 R126, R2 ;  /* 0x00000002007e7308 */ /* 0x0002e20000000800 */
[--C-:B------:R-:W-:Y:S02]  /*4790*/  FFMA.FTZ R119, R175, c[0x0][0x23c], -R0.reuse ;  /* 0x00008f00af777a23 */ /* 0x100fe40000010800 */
[----:B------:R-:W-:Y:S01]  /*47a0*/  IMAD.MOV.U32 R53, RZ, RZ, R61 ;  /* 0x000000ffff357224 */ /* 0x000fe200078e003d */
[----:B------:R-:W-:Y:S01]  /*47b0*/  MOV R61, R211 ;  /* 0x000000d3003d7202 */ /* 0x000fe20000000f00 */
[----:B------:R-:W-:Y:S01]  /*47c0*/  FFMA.FTZ R42, R197, c[0x0][0x23c], -R7 ;  /* 0x00008f00c52a7a23 */ /* 0x000fe20000010807 */
[----:B------:R-:W-:Y:S01]  /*47d0*/  HMMA.16816.F32 R100, R8, R26, R32 ;  /* 0x0000001a0864723c */ /* 0x000fe20000001820 */
[--C-:B------:R-:W-:Y:S01]  /*47e0*/  FFMA.FTZ R7, R207, c[0x0][0x23c], -R0.reuse ;  /* 0x00008f00cf077a23 */ /* 0x100fe20000010800 */
[----:B------:R-:W-:Y:S01]  /*47f0*/  MOV R211, R208 ;  /* 0x000000d000d37202 */ /* 0x000fe20000000f00 */
[--C-:B------:R-:W-:Y:S01]  /*4800*/  FFMA.FTZ R43, R199, c[0x0][0x23c], -R0.reuse ;  /* 0x00008f00c72b7a23 */ /* 0x100fe20000010800 */
[----:B------:R-:W-:Y:S01]  /*4810*/  MOV R208, R108 ;  /* 0x0000006c00d07202 */ /* 0x000fe20000000f00 */
[----:B------:R-:W-:Y:S01]  /*4820*/  FFMA.FTZ R41, R190, c[0x0][0x23c], -R0 ;  /* 0x00008f00be297a23 */ /* 0x000fe20000010800 */
[----:B------:R-:W-:Y:S01]  /*4830*/  MUFU.EX2 R122, R7 ;  /* 0x00000007007a7308 */ /* 0x000fe20000000800 */
[----:B------:R-:W-:-:S02]  /*4840*/  FFMA.FTZ R10, R120, c[0x0][0x23c], -R6 ;  /* 0x00008f00780a7a23 */ /* 0x000fc40000010806 */
[--C-:B------:R-:W-:Y:S02]  /*4850*/  FFMA.FTZ R40, R191, c[0x0][0x23c], -R0.reuse ;  /* 0x00008f00bf287a23 */ /* 0x100fe40000010800 */
[----:B-1----:R-:W-:Y:S02]  /*4860*/  FFMA.FTZ R2, R206, c[0x0][0x23c], -R0 ;  /* 0x00008f00ce027a23 */ /* 0x002fe40000010800 */
[----:B------:R-:W-:Y:S02]  /*4870*/  FFMA.FTZ R11, R121, c[0x0][0x23c], -R6 ;  /* 0x00008f00790b7a23 */ /* 0x000fe40000010806 */
[----:B------:R1:W-:Y:S01]  /*4880*/  MUFU.EX2 R123, R2 ;  /* 0x00000002007b7308 */ /* 0x0003e20000000800 */
[----:B------:R-:W-:Y:S02]  /*4890*/  IMAD.MOV.U32 R56, RZ, RZ, R64 ;  /* 0x000000ffff387224 */ /* 0x000fe400078e0040 */
[----:B------:R-:W-:Y:S02]  /*48a0*/  IMAD.MOV.U32 R62, RZ, RZ, R210 ;  /* 0x000000ffff3e7224 */ /* 0x000fe400078e00d2 */
[----:B------:R-:W-:-:S02]  /*48b0*/  IMAD.MOV.U32 R59, RZ, RZ, R28 ;  /* 0x000000ffff3b7224 */ /* 0x000fc400078e001c */
[----:B------:R-:W-:Y:S01]  /*48c0*/  IMAD.MOV.U32 R210, RZ, RZ, R106 ;  /* 0x000000ffffd27224 */ /* 0x000fe200078e006a */
[----:B------:R-:W-:Y:S01]  /*48d0*/  MUFU.EX2 R121, R4 ;  /* 0x0000000400797308 */ /* 0x000fe20000000800 */
[----:B------:R-:W-:Y:S02]  /*48e0*/  IMAD.MOV.U32 R64, RZ, RZ, R109 ;  /* 0x000000ffff407224 */ /* 0x000fe400078e006d */
[--C-:B------:R-:W-:Y:S02]  /*48f0*/  FFMA.FTZ R9, R248, c[0x0][0x23c], -R6.reuse ;  /* 0x00008f00f8097a23 */ /* 0x100fe40000010806 */
[--C-:B------:R-:W-:Y:S02]  /*4900*/  FFMA.FTZ R8, R249, c[0x0][0x23c], -R6.reuse ;  /* 0x00008f00f9087a23 */ /* 0x100fe40000010806 */
[----:B------:R-:W-:Y:S02]  /*4910*/  FFMA.FTZ R51, R225, c[0x0][0x23c], -R6 ;  /* 0x00008f00e1337a23 */ /* 0x000fe40000010806 */
[----:B-1----:R-:W-:-:S02]  /*4920*/  FFMA.FTZ R2, R203, c[0x0][0x23c], -R0 ;  /* 0x00008f00cb027a23 */ /* 0x002fc40000010800 */
[--C-:B------:R-:W-:Y:S01]  /*4930*/  FFMA.FTZ R0, R58, c[0x0][0x23c], -R5.reuse ;  /* 0x00008f003a007a23 */ /* 0x100fe20000010805 */
[----:B------:R-:W-:Y:S01]  /*4940*/  MOV R58, R66 ;  /* 0x00000042003a7202 */ /* 0x000fe20000000f00 */
[----:B------:R1:W2:Y:S02]  /*4950*/  MUFU.EX2 R120, R2 ;  /* 0x0000000200787308 */ /* 0x0002a40000000800 */
[----:B-1----:R-:W-:Y:S01]  /*4960*/  FFMA.FTZ R2, R57, c[0x0][0x23c], -R5 ;  /* 0x00008f0039027a23 */ /* 0x002fe20000010805 */
[----:B------:R-:W-:Y:S02]  /*4970*/  MOV R57, R65 ;  /* 0x0000004100397202 */ /* 0x000fe40000000f00 */
[----:B------:R-:W-:Y:S02]  /*4980*/  MOV R65, R171 ;  /* 0x000000ab00417202 */ /* 0x000fe40000000f00 */
[----:B------:R-:W-:Y:S01]  /*4990*/  MOV R171, R170 ;  /* 0x000000aa00ab7202 */ /* 0x000fe20000000f00 */
[----:B------:R-:W-:Y:S01]  /*49a0*/  IMAD.MOV.U32 R170, RZ, RZ, R169 ;  /* 0x000000ffffaa7224 */ /* 0x000fe200078e00a9 */
[----:B------:R-:W-:-:S02]  /*49b0*/  MOV R169, R237 ;  /* 0x000000ed00a97202 */ /* 0x000fc40000000f00 */
[----:B------:R-:W4:Y:S04]  /*49c0*/  LDL.LU R237, [R1+0xe0] ;  /* 0x0000e00001ed7983 */ /* 0x000f280000300800 */
[----:B------:R-:W4:Y:S01]  /*49d0*/  LDL.LU R66, [R1+0x74] ;  /* 0x0000740001427983 */ /* 0x000f220000300800 */
[--C-:B------:R-:W-:Y:S01]  /*49e0*/  FFMA.FTZ R28, R250, c[0x0][0x23c], -R5.reuse ;  /* 0x00008f00fa1c7a23 */ /* 0x100fe20000010805 */
[----:B--2---:R-:W-:Y:S01]  /*49f0*/  F2FP.PACK_AB R4, R125, R124 ;  /* 0x0000007c7d04723e */ /* 0x004fe200000000ff */
[--C-:B------:R-:W-:Y:S01]  /*4a00*/  FFMA.FTZ R29, R251, c[0x0][0x23c], -R5.reuse ;  /* 0x00008f00fb1d7a23 */ /* 0x100fe20000010805 */
[----:B------:R-:W2:Y:S01]  /*4a10*/  LDL.LU R233, [R1+0xdc] ;  /* 0x0000dc0001e97983 */ /* 0x000ea20000300800 */
[--C-:B------:R-:W-:Y:S01]  /*4a20*/  FFMA.FTZ R106, R226, c[0x0][0x23c], -R5.reuse ;  /* 0x00008f00e26a7a23 */ /* 0x100fe20000010805 */
[----:B---3--:R-:W-:Y:S01]  /*4a30*/  F2FP.PACK_AB R6, R126, R127 ;  /* 0x0000007f7e06723e */ /* 0x008fe200000000ff */
[--C-:B------:R-:W-:Y:S01]  /*4a40*/  FFMA.FTZ R107, R227, c[0x0][0x23c], -R5.reuse ;  /* 0x00008f00e36b7a23 */ /* 0x100fe20000010805 */
[----:B------:R-:W3:Y:S01]  /*4a50*/  LDL.LU R190, [R1+0x70] ;  /* 0x0000700001be7983 */ /* 0x000ee20000300800 */
[--C-:B------:R-:W-:Y:S01]  /*4a60*/  FFMA.FTZ R108, R218, c[0x0][0x23c], -R5.reuse ;  /* 0x00008f00da6c7a23 */ /* 0x100fe20000010805 */
[----:B------:R-:W-:Y:S01]  /*4a70*/  F2FP.PACK_AB R7, R120, R121 ;  /* 0x000000797807723e */ /* 0x000fe200000000ff */
[----:B------:R-:W-:Y:S01]  /*4a80*/  FFMA.FTZ R109, R219, c[0x0][0x23c], -R5 ;  /* 0x00008f00db6d7a23 */ /* 0x000fe20000010805 */
[----:B------:R-:W-:Y:S01]  /*4a90*/  F2FP.PACK_AB R5, R122, R123 ;  /* 0x0000007b7a05723e */ /* 0x000fe200000000ff */
[----:B------:R-:W-:Y:S01]  /*4aa0*/  IMAD.MOV.U32 R191, RZ, RZ, R39 ;  /* 0x000000ffffbf7224 */ /* 0x000fe200078e0027 */
[----:B------:R-:W-:Y:S01]  /*4ab0*/  MOV R174, R67 ;  /* 0x0000004300ae7202 */ /* 0x000fe20000000f00 */
[----:B------:R-:W-:Y:S01]  /*4ac0*/  FADD.FTZ R110, R110, R47 ;  /* 0x0000002f6e6e7221 */ /* 0x000fe20000010000 */
        /* <DEDUP_REMOVED lines=13> */
[----:B------:R-:W-:Y:S01]  /*4ba0*/  HMMA.16816.F32 R56, R4, R22, R92 ;  /* 0x000000160438723c */ /* 0x000fe2000000185c */
[----:B------:R-:W-:-:S02]  /*4bb0*/  MOV R201, R61 ;  /* 0x0000003d00c97202 */ /* 0x000fc40000000f00 */
[----:B------:R-:W-:Y:S02]  /*4bc0*/  MOV R200, R63 ;  /* 0x0000003f00c87202 */ /* 0x000fe40000000f00 */
[----:B------:R-:W-:Y:S02]  /*4bd0*/  MOV R197, R64 ;  /* 0x0000004000c57202 */ /* 0x000fe40000000f00 */
[----:B------:R-:W-:Y:S01]  /*4be0*/  MOV R207, R37 ;  /* 0x0000002500cf7202 */ /* 0x000fe20000000f00 */
[----:B------:R-:W-:Y:S01]  /*4bf0*/  HMMA.16816.F32 R44, R4, R16, R96 ;  /* 0x00000010042c723c */ /* 0x000fe20000001860 */
[----:B------:R-:W-:-:S07]  /*4c00*/  MOV R173, R111 ;  /* 0x0000006f00ad7202 */ /* 0x000fce0000000f00 */
[C---:B------:R-:W-:Y:S01]  /*4c10*/  HMMA.16816.F32 R36, R4.reuse, R18, R88 ;  /* 0x000000120424723c */ /* 0x040fe20000001858 */
[----:B------:R-:W-:Y:S07]  /*4c20*/  LDSM.16.MT88.4 R16, [R230+0xb000] ;  /* 0x00b00000e610783b */ /* 0x000fee0000004200 */
[C---:B------:R-:W-:Y:S08]  /*4c30*/  HMMA.16816.F32 R32, R4.reuse, R12, R80 ;  /* 0x0000000c0420723c */ /* 0x040ff00000001850 */
[C---:B------:R-:W-:Y:S08]  /*4c40*/  HMMA.16816.F32 R52, R4.reuse, R14, R76 ;  /* 0x0000000e0434723c */ /* 0x040ff0000000184c */
[C---:B------:R-:W-:Y:S08]  /*4c50*/  HMMA.16816.F32 R68, R4.reuse, R24, R68 ;  /* 0x000000180444723c */ /* 0x040ff00000001844 */
[----:B------:R-:W-:Y:S01]  /*4c60*/  HMMA.16816.F32 R60, R4, R26, R72 ;  /* 0x0000001a043c723c */ /* 0x000fe20000001848 */
[----:B------:R1:W-:Y:S01]  /*4c70*/  MUFU.EX2 R77, R2 ;  /* 0x00000002004d7308 */ /* 0x0003e20000000800 */
[----:B------:R-:W-:Y:S01]  /*4c80*/  LDSM.16.MT88.4 R12, [R228+0xb000] ;  /* 0x00b00000e40c783b */ /* 0x000fe20000004200 */
[----:B-1----:R-:W-:-:S04]  /*4c90*/  FADD.FTZ R2, R241, R110 ;  /* 0x0000006ef1027221 */ /* 0x002fc80000010000 */
[----:B------:R-:W-:Y:S01]  /*4ca0*/  FADD.FTZ R2, R134, R2 ;  /* 0x0000000286027221 */ /* 0x000fe20000010000 */
[----:B----4-:R-:W-:Y:S02]  /*4cb0*/  MOV R187, R66 ;  /* 0x0000004200bb7202 */ /* 0x010fe40000000f00 */
[----:B------:R-:W-:Y:S07]  /*4cc0*/  HMMA.16816.F32 R64, R4, R20, R84 ;  /* 0x000000140440723c */ /* 0x000fee0000001854 */
[----:B------:R-:W-:Y:S01]  /*4cd0*/  FADD.FTZ R5, R187, R174 ;  /* 0x000000aebb057221 */ /* 0x000fe20000010000 */
[----:B------:R-:W-:Y:S01]  /*4ce0*/  MOV R174, R191 ;  /* 0x000000bf00ae7202 */ /* 0x000fe20000000f00 */
[----:B------:R-:W-:Y:S01]  /*4cf0*/  IMAD.MOV.U32 R187, RZ, RZ, R186 ;  /* 0x000000ffffbb7224 */ /* 0x000fe200078e00ba */
[----:B---3--:R-:W-:Y:S01]  /*4d00*/  MOV R186, R190 ;  /* 0x000000be00ba7202 */ /* 0x008fe20000000f00 */
[----:B------:R-:W-:Y:S01]  /*4d10*/  IMAD.MOV.U32 R191, RZ, RZ, R199 ;  /* 0x000000ffffbf7224 */ /* 0x000fe200078e00c7 */
[----:B------:R-:W-:Y:S01]  /*4d20*/  MOV R190, R198 ;  /* 0x000000c600be7202 */ /* 0x000fe20000000f00 */
[----:B------:R-:W-:Y:S01]  /*4d30*/  FADD.FTZ R4, R187, R174 ;  /* 0x000000aebb047221 */ /* 0x000fe20000010000 */
[----:B------:R-:W-:Y:S01]  /*4d40*/  MOV R198, R203 ;  /* 0x000000cb00c67202 */ /* 0x000fe20000000f00 */
[----:B------:R-:W-:Y:S01]  /*4d50*/  MUFU.EX2 R80, R8 ;  /* 0x0000000800507308 */ /* 0x000fe20000000800 */
[----:B------:R-:W-:Y:S01]  /*4d60*/  MOV R203, R245 ;  /* 0x000000f500cb7202 */ /* 0x000fe20000000f00 */
[----:B------:R-:W-:Y:S01]  /*4d70*/  IMAD.MOV.U32 R199, RZ, RZ, R238 ;  /* 0x000000ffffc77224 */ /* 0x000fe200078e00ee */
[----:B------:R-:W-:Y:S01]  /*4d80*/  MOV R187, R186 ;  /* 0x000000ba00bb7202 */ /* 0x000fe20000000f00 */
[----:B------:R-:W-:Y:S01]  /*4d90*/  IMAD.MOV.U32 R186, RZ, RZ, R191 ;  /* 0x000000ffffba7224 */ /* 0x000fe200078e00bf */
[----:B------:R-:W3:Y:S01]  /*4da0*/  LDL.LU R238, [R1+0xd8] ;  /* 0x0000d80001ee7983 */ /* 0x000ee20000300800 */
[----:B------:R-:W-:-:S02]  /*4db0*/  MOV R191, R190 ;  /* 0x000000be00bf7202 */ /* 0x000fc40000000f00 */
[----:B------:R-:W-:Y:S01]  /*4dc0*/  MOV R190, R203 ;  /* 0x000000cb00be7202 */ /* 0x000fe20000000f00 */
[----:B------:R-:W4:Y:S01]  /*4dd0*/  LDL.LU R245, [R1+0xd4] ;  /* 0x0000d40001f57983 */ /* 0x000f220000300800 */
[----:B------:R-:W-:Y:S02]  /*4de0*/  IMAD.MOV.U32 R203, RZ, RZ, R246 ;  /* 0x000000ffffcb7224 */ /* 0x000fe400078e00f6 */
[----:B------:R-:W-:Y:S01]  /*4df0*/  FADD.FTZ R25, R187, R5 ;  /* 0x00000005bb197221 */ /* 0x000fe20000010000 */
[----:B------:R-:W2:Y:S04]  /*4e00*/  LDL.LU R241, [R1+0xd0] ;  /* 0x0000d00001f17983 */ /* 0x000ea80000300800 */
[----:B------:R-:W2:Y:S04]  /*4e10*/  LDL.LU R246, [R1+0xcc] ;  /* 0x0000cc0001f67983 */ /* 0x000ea80000300800 */
[----:B------:R-:W2:Y:S04]  /*4e20*/  LDL.LU R187, [R1+0x44] ;  /* 0x0000440001bb7983 */ /* 0x000ea80000300800 */
[----:B------:R-:W3:Y:S01]  /*4e30*/  LDL.LU R134, [R1+0xc8] ;  /* 0x0000c80001867983 */ /* 0x000ee20000300800 */
[----:B------:R-:W-:Y:S03]  /*4e40*/  MUFU.EX2 R84, R11 ;  /* 0x0000000b00547308 */ /* 0x000fe60000000800 */
[----:B------:R-:W1:Y:S05]  /*4e50*/  LDSM.16.MT88.4 R20, [R139+0xb000] ;  /* 0x00b000008b14783b */ /* 0x000e6a0000004200 */
[----:B------:R-:W-:Y:S08]  /*4e60*/  MUFU.EX2 R85, R10 ;  /* 0x0000000a00557308 */ /* 0x000ff00000000800 */
[----:B------:R1:W-:Y:S02]  /*4e70*/  MUFU.EX2 R86, R9 ;  /* 0x0000000900567308 */ /* 0x0003e40000000800 */
[----:B-1----:R-:W1:Y:S06]  /*4e80*/  LDSM.16.MT88.4 R8, [R229+0xb000] ;  /* 0x00b00000e508783b */ /* 0x002e6c0000004200 */
[----:B------:R-:W1:Y:S08]  /*4e90*/  MUFU.EX2 R76, R0 ;  /* 0x00000000004c7308 */ /* 0x000e700000000800 */
[----:B------:R-:W-:Y:S08]  /*4ea0*/  MUFU.EX2 R72, R28 ;  /* 0x0000001c00487308 */ /* 0x000ff00000000800 */
[----:B------:R-:W1:Y:S08]  /*4eb0*/  MUFU.EX2 R73, R29 ;  /* 0x0000001d00497308 */ /* 0x000e700000000800 */
[----:B------:R-:W-:Y:S08]  /*4ec0*/  MUFU.EX2 R27, R30 ;  /* 0x0000001e001b7308 */ /* 0x000ff00000000800 */
[----:B------:R-:W1:Y:S08]  /*4ed0*/  MUFU.EX2 R42, R42 ;  /* 0x0000002a002a7308 */ /* 0x000e700000000800 */
[----:B------:R-:W-:Y:S08]  /*4ee0*/  MUFU.EX2 R50, R50 ;  /* 0x0000003200327308 */ /* 0x000ff00000000800 */
[----:B------:R-:W-:Y:S08]  /*4ef0*/  MUFU.EX2 R49, R49 ;  /* 0x0000003100317308 */ /* 0x000ff00000000800 */
[----:B------:R-:W-:Y:S08]  /*4f00*/  MUFU.EX2 R48, R48 ;  /* 0x0000003000307308 */ /* 0x000ff00000000800 */
[----:B------:R-:W1:Y:S08]  /*4f10*/  MUFU.EX2 R43, R43 ;  /* 0x0000002b002b7308 */ /* 0x000e700000000800 */
[----:B------:R-:W-:Y:S08]  /*4f20*/  MUFU.EX2 R41, R41 ;  /* 0x0000002900297308 */ /* 0x000ff00000000800 */
[----:B------:R-:W2:Y:S01]  /*4f30*/  MUFU.EX2 R40, R40 ;  /* 0x0000002800287308 */ /* 0x000ea20000000800 */
[----:B-1----:R-:W-:-:S02]  /*4f40*/  F2FP.PACK_AB R5, R76, R77 ;  /* 0x0000004d4c05723e */ /* 0x002fc400000000ff */
[----:B------:R-:W-:Y:S02]  /*4f50*/  F2FP.PACK_AB R6, R80, R86 ;  /* 0x000000565006723e */ /* 0x000fe400000000ff */
[----:B------:R-:W-:Y:S01]  /*4f60*/  F2FP.PACK_AB R7, R73, R72 ;  /* 0x000000484907723e */ /* 0x000fe200000000ff */
[----:B------:R-:W-:Y:S02]  /*4f70*/  FADD.FTZ R111, R153, R152 ;  /* 0x00000098996f7221 */ /* 0x000fe40000010000 */
[----:B------:R1:W-:Y:S02]  /*4f80*/  MUFU.EX2 R26, R31 ;  /* 0x0000001f001a7308 */ /* 0x0003e40000000800 */
[----:B------:R-:W-:-:S04]  /*4f90*/  FADD.FTZ R0, R155, R111 ;  /* 0x0000006f9b007221 */ /* 0x000fc80000010000 */
[----:B------:R-:W-:Y:S01]  /*4fa0*/  FADD.FTZ R0, R154, R0 ;  /* 0x000000009a007221 */ /* 0x000fe20000010000 */
[----:B------:R-:W-:Y:S01]  /*4fb0*/  MOV R249, R168 ;  /* 0x000000a800f97202 */ /* 0x000fe20000000f00 */
[----:B------:R-:W-:Y:S01]  /*4fc0*/  IMAD.MOV.U32 R248, RZ, RZ, R242 ;  /* 0x000000fffff87224 */ /* 0x000fe200078e00f2 */
[----:B------:R-:W-:Y:S01]  /*4fd0*/  MOV R96, R188 ;  /* 0x000000bc00607202 */ /* 0x000fe20000000f00 */
[----:B------:R-:W-:Y:S01]  /*4fe0*/  FADD.FTZ R0, R247, R0 ;  /* 0x00000000f7007221 */ /* 0x000fe20000010000 */
[----:B------:R-:W-:Y:S01]  /*4ff0*/  MOV R97, R201 ;  /* 0x000000c900617202 */ /* 0x000fe20000000f00 */
[----:B------:R-:W-:Y:S01]  /*5000*/  IMAD.MOV.U32 R91, RZ, RZ, R189 ;  /* 0x000000ffff5b7224 */ /* 0x000fe200078e00bd */
[----:B------:R-:W-:Y:S01]  /*5010*/  MOV R99, R210 ;  /* 0x000000d200637202 */ /* 0x000fe20000000f00 */
[----:B------:R-:W-:Y:S01]  /*5020*/  FADD.FTZ R0, R243, R0 ;  /* 0x00000000f3007221 */ /* 0x000fe20000010000 */
[----:B------:R-:W-:Y:S01]  /*5030*/  MOV R93, R146 ;  /* 0x00000092005d7202 */ /* 0x000fe20000000f00 */
[----:B------:R-:W-:-:S02]  /*5040*/  IMAD.MOV.U32 R98, RZ, RZ, R200 ;  /* 0x000000ffff627224 */ /* 0x000fc400078e00c8 */
[----:B------:R-:W-:Y:S01]  /*5050*/  IMAD.MOV.U32 R92, RZ, RZ, R208 ;  /* 0x000000ffff5c7224 */ /* 0x000fe200078e00d0 */
[----:B------:R-:W-:Y:S01]  /*5060*/  MOV R94, R157 ;  /* 0x0000009d005e7202 */ /* 0x000fe20000000f00 */
[----:B------:R-:W-:Y:S02]  /*5070*/  FADD.FTZ R0, R239, R0 ;  /* 0x00000000ef007221 */ /* 0x000fe40000010000 */
[----:B--2---:R-:W-:Y:S01]  /*5080*/  FADD.FTZ R24, R187, R4 ;  /* 0x00000004bb187221 */ /* 0x004fe20000010000 */
[----:B------:R-:W-:Y:S01]  /*5090*/  MOV R187, R186 ;  /* 0x000000ba00bb7202 */ /* 0x000fe20000000f00 */
[----:B------:R-:W-:Y:S01]  /*50a0*/  IMAD.MOV.U32 R95, RZ, RZ, R156 ;  /* 0x000000ffff5f7224 */ /* 0x000fe200078e009c */
[----:B------:R-:W-:Y:S01]  /*50b0*/  MOV R186, R191 ;  /* 0x000000bf00ba7202 */ /* 0x000fe20000000f00 */
[----:B------:R-:W-:Y:S01]  /*50c0*/  IMAD.MOV.U32 R191, RZ, RZ, R203 ;  /* 0x000000ffffbf7224 */ /* 0x000fe200078e00cb */
[----:B------:R-:W-:Y:S01]  /*50d0*/  MOV R203, R202 ;  /* 0x000000ca00cb7202 */ /* 0x000fe20000000f00 */
[----:B------:R-:W2:Y:S01]  /*50e0*/  LDSM.16.MT88.4 R152, [R139+0xb800] ;  /* 0x00b800008b98783b */ /* 0x000ea20000004200 */
[----:B------:R-:W-:Y:S01]  /*50f0*/  MOV R202, R173 ;  /* 0x000000ad00ca7202 */ /* 0x000fe20000000f00 */
[----:B------:R-:W-:-:S02]  /*5100*/  IMAD.MOV.U32 R173, RZ, RZ, R3 ;  /* 0x000000ffffad7224 */ /* 0x000fc400078e0003 */
[----:B------:R-:W-:Y:S01]  /*5110*/  FADD.FTZ R25, R187, R25 ;  /* 0x00000019bb197221 */ /* 0x000fe20000010000 */
[----:B------:R-:W-:Y:S02]  /*5120*/  MOV R187, R186 ;  /* 0x000000ba00bb7202 */ /* 0x000fe40000000f00 */
[----:B------:R-:W-:Y:S01]  /*5130*/  F2FP.PACK_AB R4, R85, R84 ;  /* 0x000000545504723e */ /* 0x000fe200000000ff */
[----:B---3--:R-:W-:Y:S01]  /*5140*/  FADD.FTZ R24, R134, R24 ;  /* 0x0000001886187221 */ /* 0x008fe20000010000 */
[----:B------:R-:W-:Y:S01]  /*5150*/  MOV R186, R203 ;  /* 0x000000cb00ba7202 */ /* 0x000fe20000000f00 */
[----:B------:R-:W-:Y:S01]  /*5160*/  IMAD.MOV.U32 R203, RZ, RZ, R202 ;  /* 0x000000ffffcb7224 */ /* 0x000fe200078e00ca */
[----:B------:R-:W-:Y:S01]  /*5170*/  MOV R202, R173 ;  /* 0x000000ad00ca7202 */ /* 0x000fe20000000f00 */
[----:B------:R3:W5:Y:S01]  /*5180*/  LDL.LU R3, [R1+0xc4] ;  /* 0x0000c40001037983 */ /* 0x0007620000300800 */
[----:B------:R-:W-:Y:S01]  /*5190*/  MOV R173, R172 ;  /* 0x000000ac00ad7202 */ /* 0x000fe20000000f00 */
[----:B------:R-:W-:Y:S01]  /*51a0*/  IMAD.MOV.U32 R172, RZ, RZ, R185 ;  /* 0x000000ffffac7224 */ /* 0x000fe200078e00b9 */
[----:B------:R-:W-:Y:S01]  /*51b0*/  MOV R185, R184 ;  /* 0x000000b800b97202 */ /* 0x000fe20000000f00 */
[----:B------:R-:W-:Y:S01]  /*51c0*/  HMMA.16816.F32 R140, R4, R20, R140 ;  /* 0x00000014048c723c */ /* 0x000fe2000000188c */
[----:B------:R-:W-:Y:S01]  /*51d0*/  MOV R184, R197 ;  /* 0x000000c500b87202 */ /* 0x000fe20000000f00 */
[----:B------:R-:W-:Y:S01]  /*51e0*/  IMAD.MOV.U32 R197, RZ, RZ, R171 ;  /* 0x000000ffffc57224 */ /* 0x000fe200078e00ab */
[----:B------:R-:W-:-:S05]  /*51f0*/  MOV R171, R170 ;  /* 0x000000aa00ab7202 */ /* 0x000fca0000000f00 */
[----:B------:R-:W-:Y:S01]  /*5200*/  HMMA.16816.F32 R148, R4, R22, R148 ;  /* 0x000000160494723c */ /* 0x000fe20000001894 */
[----:B------:R-:W-:Y:S01]  /*5210*/  MOV R170, R169 ;  /* 0x000000a900aa7202 */ /* 0x000fe20000000f00 */
[----:B------:R-:W-:Y:S01]  /*5220*/  IMAD.MOV.U32 R169, RZ, RZ, R136 ;  /* 0x000000ffffa97224 */ /* 0x000fe200078e0088 */
[----:B------:R-:W-:-:S05]  /*5230*/  MOV R217, R184 ;  /* 0x000000b800d97202 */ /* 0x000fca0000000f00 */
[----:B------:R-:W-:Y:S01]  /*5240*/  HMMA.16816.F32 R160, R4, R16, R160 ;  /* 0x0000001004a0723c */ /* 0x000fe200000018a0 */
[----:B------:R-:W-:Y:S01]  /*5250*/  FADD.FTZ R25, R246, R25 ;  /* 0x00000019f6197221 */ /* 0x000fe20000010000 */
[----:B------:R-:W-:-:S06]  /*5260*/  MOV R216, R171 ;  /* 0x000000ab00d87202 */ /* 0x000fcc0000000f00 */
[----:B------:R-:W-:Y:S01]  /*5270*/  HMMA.16816.F32 R164, R4, R18, R164 ;  /* 0x0000001204a4723c */ /* 0x000fe200000018a4 */
[----:B------:R-:W-:-:S07]  /*5280*/  IMAD.MOV.U32 R225, RZ, RZ, R170 ;  /* 0x000000ffffe17224 */ /* 0x000fce00078e00aa */
[----:B------:R-:W-:Y:S01]  /*5290*/  HMMA.16816.F32 R176, R4, R12, R176 ;  /* 0x0000000c04b0723c */ /* 0x000fe200000018b0 */
[----:B------:R-:W-:-:S07]  /*52a0*/  FADD.FTZ R2, R187, R2 ;  /* 0x00000002bb027221 */ /* 0x000fce0000010000 */
[----:B------:R-:W-:Y:S01]  /*52b0*/  HMMA.16816.F32 R180, R4, R14, R180 ;  /* 0x0000000e04b4723c */ /* 0x000fe200000018b4 */
[----:B------:R-:W-:-:S07]  /*52c0*/  MOV R224, R169 ;  /* 0x000000a900e07202 */ /* 0x000fce0000000f00 */
[C---:B------:R-:W-:Y:S08]  /*52d0*/  HMMA.16816.F32 R192, R4.reuse, R8, R192 ;  /* 0x0000000804c0723c */ /* 0x040ff000000018c0 */
[----:B-1----:R-:W-:Y:S01]  /*52e0*/  HMMA.16816.F32 R28, R4, R10, R100 ;  /* 0x0000000a041c723c */ /* 0x002fe20000001864 */
[----:B----4-:R-:W-:Y:S01]  /*52f0*/  FADD.FTZ R24, R245, R24 ;  /* 0x00000018f5187221 */ /* 0x010fe20000010000 */
[----:B------:R-:W-:Y:S01]  /*5300*/  MOV R175, R203 ;  /* 0x000000cb00af7202 */ /* 0x000fe20000000f00 */
[----:B------:R-:W-:Y:S01]  /*5310*/  FADD.FTZ R2, R244, R2 ;  /* 0x00000002f4027221 */ /* 0x000fe20000010000 */
[----:B------:R-:W-:Y:S01]  /*5320*/  MOV R174, R186 ;  /* 0x000000ba00ae7202 */ /* 0x000fe20000000f00 */
[----:B------:R3:W5:Y:S02]  /*5330*/  LDL.LU R134, [R1+0xc0] ;  /* 0x0000c00001867983 */ /* 0x0007640000300800 */
[----:B------:R-:W-:-:S02]  /*5340*/  F2FP.PACK_AB R4, R42, R27 ;  /* 0x0000001b2a04723e */ /* 0x000fc400000000ff */
[----:B------:R-:W-:Y:S01]  /*5350*/  F2FP.PACK_AB R5, R43, R48 ;  /* 0x000000302b05723e */ /* 0x000fe200000000ff */
[----:B------:R3:W5:Y:S01]  /*5360*/  LDL.LU R136, [R1+0xbc] ;  /* 0x0000bc0001887983 */ /* 0x0007620000300800 */
[----:B------:R-:W-:Y:S02]  /*5370*/  F2FP.PACK_AB R6, R49, R50 ;  /* 0x000000323106723e */ /* 0x000fe400000000ff */
[----:B------:R-:W-:Y:S01]  /*5380*/  F2FP.PACK_AB R7, R40, R41 ;  /* 0x000000292807723e */ /* 0x000fe200000000ff */
[----:B------:R3:W5:Y:S04]  /*5390*/  LDL.LU R247, [R1+0xb8] ;  /* 0x0000b80001f77983 */ /* 0x0007680000300800 */
[----:B------:R3:W5:Y:S02]  /*53a0*/  LDL.LU R246, [R1+0xb4] ;  /* 0x0000b40001f67983 */ /* 0x0007640000300800 */
[----:B------:R-:W-:Y:S02]  /*53b0*/  HMMA.16816.F32 R32, R4, R12, R32 ;  /* 0x0000000c0420723c */ /* 0x000fe40000001820 */
[----:B------:R3:W5:Y:S04]  /*53c0*/  LDL.LU R245, [R1+0xb0] ;  /* 0x0000b00001f57983 */ /* 0x0007680000300800 */
[----:B------:R3:W5:Y:S01]  /*53d0*/  LDL.LU R244, [R1+0xac] ;  /* 0x0000ac0001f47983 */ /* 0x0007620000300800 */
[----:B------:R-:W-:Y:S01]  /*53e0*/  FADD.FTZ R13, R217, R25 ;  /* 0x00000019d90d7221 */ /* 0x000fe20000010000 */
[----:B------:R-:W-:-:S02]  /*53f0*/  MOV R217, R216 ;  /* 0x000000d800d97202 */ /* 0x000fc40000000f00 */
[----:B------:R-:W-:Y:S01]  /*5400*/  MOV R216, R225 ;  /* 0x000000e100d87202 */ /* 0x000fe20000000f00 */
[----:B------:R-:W-:Y:S01]  /*5410*/  IMAD.MOV.U32 R225, RZ, RZ, R224 ;  /* 0x000000ffffe17224 */ /* 0x000fe200078e00e0 */
[----:B------:R-:W-:Y:S01]  /*5420*/  MOV R224, R249 ;  /* 0x000000f900e07202 */ /* 0x000fe20000000f00 */
[----:B------:R-:W-:Y:S01]  /*5430*/  FADD.FTZ R12, R241, R24 ;  /* 0x00000018f10c7221 */ /* 0x000fe20000010000 */
[----:B------:R-:W-:Y:S01]  /*5440*/  MOV R249, R248 ;  /* 0x000000f800f97202 */ /* 0x000fe20000000f00 */
[----:B------:R-:W-:Y:S01]  /*5450*/  FADD.FTZ R2, R217, R2 ;  /* 0x00000002d9027221 */ /* 0x000fe20000010000 */
[C---:B------:R-:W-:Y:S01]  /*5460*/  HMMA.16816.F32 R68, R4.reuse, R8, R68 ;  /* 0x000000080444723c */ /* 0x040fe20000001844 */
[----:B------:R-:W-:Y:S01]  /*5470*/  IMAD.MOV.U32 R248, RZ, RZ, R175 ;  /* 0x000000fffff87224 */ /* 0x000fe200078e00af */
[----:B------:R-:W-:Y:S01]  /*5480*/  MOV R175, R174 ;  /* 0x000000ae00af7202 */ /* 0x000fe20000000f00 */
[----:B------:R3:W5:Y:S01]  /*5490*/  LDL.LU R243, [R1+0xa8] ;  /* 0x0000a80001f37983 */ /* 0x0007620000300800 */
[----:B------:R-:W-:Y:S01]  /*54a0*/  MOV R174, R191 ;  /* 0x000000bf00ae7202 */ /* 0x000fe20000000f00 */
[----:B------:R-:W-:Y:S01]  /*54b0*/  IMAD.MOV.U32 R191, RZ, RZ, R190 ;  /* 0x000000ffffbf7224 */ /* 0x000fe200078e00be */
[----:B------:R-:W-:Y:S01]  /*54c0*/  MOV R226, R249 ;  /* 0x000000f900e27202 */ /* 0x000fe20000000f00 */
[----:B------:R-:W-:Y:S01]  /*54d0*/  FADD.FTZ R9, R238, R13 ;  /* 0x0000000dee097221 */ /* 0x000fe20000010000 */
[----:B------:R-:W-:Y:S01]  /*54e0*/  MOV R87, R145 ;  /* 0x0000009100577202 */ /* 0x000fe20000000f00 */
[----:B------:R-:W-:Y:S01]  /*54f0*/  FADD.FTZ R8, R237, R12 ;  /* 0x0000000ced087221 */ /* 0x000fe20000010000 */
[----:B------:R-:W-:Y:S01]  /*5500*/  MOV R190, R199 ;  /* 0x000000c700be7202 */ /* 0x000fe20000000f00 */
[----:B------:R-:W-:Y:S01]  /*5510*/  FADD.FTZ R13, R236, R2 ;  /* 0x00000002ec0d7221 */ /* 0x000fe20000010000 */
[----:B------:R3:W5:Y:S01]  /*5520*/  LDL.LU R242, [R1+0xa4] ;  /* 0x0000a40001f27983 */ /* 0x0007620000300800 */
[----:B------:R-:W-:Y:S01]  /*5530*/  MOV R199, R198 ;  /* 0x000000c600c77202 */ /* 0x000fe20000000f00 */
[----:B------:R-:W-:Y:S01]  /*5540*/  FADD.FTZ R12, R235, R0 ;  /* 0x00000000eb0c7221 */ /* 0x000fe20000010000 */
[----:B------:R-:W-:Y:S01]  /*5550*/  MOV R217, R216 ;  /* 0x000000d800d97202 */ /* 0x000fe20000000f00 */
[----:B------:R-:W-:Y:S01]  /*5560*/  HMMA.16816.F32 R64, R4, R20, R64 ;  /* 0x000000140440723c */ /* 0x000fe20000001840 */
[----:B------:R3:W5:Y:S01]  /*5570*/  LDL.LU R241, [R1+0xa0] ;  /* 0x0000a00001f17983 */ /* 0x0007620000300800 */
[----:B------:R-:W-:-:S02]  /*5580*/  IMAD.MOV.U32 R198, RZ, RZ, R240 ;  /* 0x000000ffffc67224 */ /* 0x000fc400078e00f0 */
[----:B------:R-:W-:Y:S01]  /*5590*/  FADD.FTZ R0, R233, R8 ;  /* 0x00000008e9007221 */ /* 0x000fe20000010000 */
[----:B------:R3:W5:Y:S01]  /*55a0*/  LDL.LU R240, [R1+0x9c] ;  /* 0x00009c0001f07983 */ /* 0x0007620000300800 */
[----:B------:R-:W-:Y:S02]  /*55b0*/  IMAD.MOV.U32 R216, RZ, RZ, R175 ;  /* 0x000000ffffd87224 */ /* 0x000fe400078e00af */
[C---:B------:R-:W-:Y:S01]  /*55c0*/  HMMA.16816.F32 R56, R4.reuse, R22, R56 ;  /* 0x000000160438723c */ /* 0x040fe20000001838 */
[----:B------:R3:W5:Y:S01]  /*55d0*/  LDL.LU R239, [R1+0x98] ;  /* 0x0000980001ef7983 */ /* 0x0007620000300800 */
[----:B------:R-:W-:Y:S02]  /*55e0*/  IMAD.MOV.U32 R251, RZ, RZ, R224 ;  /* 0x000000fffffb7224 */ /* 0x000fe400078e00e0 */
[----:B------:R-:W-:Y:S01]  /*55f0*/  FADD.FTZ R0, R217, R0 ;  /* 0x00000000d9007221 */ /* 0x000fe20000010000 */
[----:B------:R3:W5:Y:S03]  /*5600*/  LDL.LU R238, [R1+0x94] ;  /* 0x0000940001ee7983 */ /* 0x0007660000300800 */
[----:B------:R-:W-:Y:S01]  /*5610*/  HMMA.16816.F32 R44, R4, R16, R44 ;  /* 0x00000010042c723c */ /* 0x000fe2000000182c */
[----:B------:R3:W5:Y:S01]  /*5620*/  LDL.LU R237, [R1+0x90] ;  /* 0x0000900001ed7983 */ /* 0x0007620000300800 */
[----:B------:R-:W-:Y:S01]  /*5630*/  IMAD.MOV.U32 R224, RZ, RZ, R190 ;  /* 0x000000ffffe07224 */ /* 0x000fe200078e00be */
[----:B------:R-:W-:-:S02]  /*5640*/  MOV R219, R144 ;  /* 0x0000009000db7202 */ /* 0x000fc40000000f00 */
[----:B------:R3:W5:Y:S03]  /*5650*/  LDL.LU R236, [R1+0x8c] ;  /* 0x00008c0001ec7983 */ /* 0x0007660000300800 */
[C---:B------:R-:W-:Y:S01]  /*5660*/  HMMA.16816.F32 R36, R4.reuse, R18, R36 ;  /* 0x000000120424723c */ /* 0x040fe20000001824 */
[----:B------:R3:W5:Y:S01]  /*5670*/  LDL.LU R235, [R1+0x88] ;  /* 0x0000880001eb7983 */ /* 0x0007620000300800 */
[----:B------:R-:W-:Y:S02]  /*5680*/  MOV R190, R234 ;  /* 0x000000ea00be7202 */ /* 0x000fe40000000f00 */
[----:B------:R-:W-:Y:S01]  /*5690*/  MOV R210, R209 ;  /* 0x000000d100d27202 */ /* 0x000fe20000000f00 */
[----:B------:R3:W5:Y:S03]  /*56a0*/  LDL.LU R234, [R1+0x84] ;  /* 0x0000840001ea7983 */ /* 0x0007660000300800 */
[----:B------:R-:W-:Y:S01]  /*56b0*/  HMMA.16816.F32 R52, R4, R14, R52 ;  /* 0x0000000e0434723c */ /* 0x000fe20000001834 */
[----:B------:R3:W5:Y:S01]  /*56c0*/  LDL.LU R233, [R1+0x80] ;  /* 0x0000800001e97983 */ /* 0x0007620000300800 */
[----:B------:R-:W-:-:S03]  /*56d0*/  IMAD.MOV.U32 R208, RZ, RZ, R159 ;  /* 0x000000ffffd07224 */ /* 0x000fc600078e009f */
[----:B------:R-:W1:Y:S03]  /*56e0*/  LDSM.16.MT88.4 R168, [R230+0xb800] ;  /* 0x00b80000e6a8783b */ /* 0x000e660000004200 */
[----:B------:R-:W-:Y:S01]  /*56f0*/  HMMA.16816.F32 R60, R4, R10, R60 ;  /* 0x0000000a043c723c */ /* 0x000fe2000000183c */
[----:B------:R-:W-:Y:S01]  /*5700*/  FADD.FTZ R0, R232, R0 ;  /* 0x00000000e8007221 */ /* 0x000fe20000010000 */
[----:B------:R-:W-:Y:S01]  /*5710*/  MOV R227, R248 ;  /* 0x000000f800e37202 */ /* 0x000fe20000000f00 */
[----:B------:R3:W5:Y:S04]  /*5720*/  LDL.LU R232, [R1+0x7c] ;  /* 0x00007c0001e87983 */ /* 0x0007680000300800 */
[----:B------:R-:W-:-:S02]  /*5730*/  FADD.FTZ R5, R226, R13 ;  /* 0x0000000de2057221 */ /* 0x000fc40000010000 */
[----:B------:R-:W-:Y:S01]  /*5740*/  IMAD.MOV.U32 R203, RZ, RZ, R202 ;  /* 0x000000ffffcb7224 */ /* 0x000fe200078e00ca */
[----:B------:R-:W-:Y:S01]  /*5750*/  MOV R250, R225 ;  /* 0x000000e100fa7202 */ /* 0x000fe20000000f00 */
[----:B------:R-:W-:Y:S01]  /*5760*/  FADD.FTZ R5, R216, R5 ;  /* 0x00000005d8057221 */ /* 0x000fe20000010000 */
[----:B------:R-:W-:Y:S01]  /*5770*/  MOV R249, R191 ;  /* 0x000000bf00f97202 */ /* 0x000fe20000000f00 */
[----:B------:R-:W-:Y:S02]  /*5780*/  LDSM.16.MT88.4 R16, [R229+0xb800] ;  /* 0x00b80000e510783b */ /* 0x000fe40000004200 */
[----:B------:R-:W-:Y:S02]  /*5790*/  FADD.FTZ R5, R231, R5 ;  /* 0x00000005e7057221 */ /* 0x000fe40000010000 */
[----:B------:R3:W5:Y:S01]  /*57a0*/  LDL.LU R231, [R1+0x78] ;  /* 0x0000780001e77983 */ /* 0x0007620000300800 */
[----:B------:R-:W-:Y:S02]  /*57b0*/  MOV R202, R173 ;  /* 0x000000ad00ca7202 */ /* 0x000fe40000000f00 */
[----:B------:R-:W-:Y:S01]  /*57c0*/  MOV R173, R172 ;  /* 0x000000ac00ad7202 */ /* 0x000fe20000000f00 */
[----:B------:R-:W-:-:S02]  /*57d0*/  IMAD.MOV.U32 R172, RZ, RZ, R185 ;  /* 0x000000ffffac7224 */ /* 0x000fc400078e00b9 */
[----:B------:R-:W-:Y:S01]  /*57e0*/  FADD.FTZ R2, R227, R9 ;  /* 0x00000009e3027221 */ /* 0x000fe20000010000 */
[----:B------:R-:W-:Y:S01]  /*57f0*/  MOV R225, R174 ;  /* 0x000000ae00e17202 */ /* 0x000fe20000000f00 */
[----:B------:R-:W-:Y:S01]  /*5800*/  FADD.FTZ R4, R251, R12 ;  /* 0x0000000cfb047221 */ /* 0x000fe20000010000 */
[----:B------:R-:W-:Y:S01]  /*5810*/  MOV R90, R172 ;  /* 0x000000ac005a7202 */ /* 0x000fe20000000f00 */
[----:B------:R-:W-:Y:S01]  /*5820*/  FADD.FTZ R2, R250, R2 ;  /* 0x00000002fa027221 */ /* 0x000fe20000010000 */
[----:B------:R-:W-:Y:S01]  /*5830*/  MOV R248, R199 ;  /* 0x000000c700f87202 */ /* 0x000fe20000000f00 */
[----:B------:R-:W-:Y:S02]  /*5840*/  FADD.FTZ R4, R225, R4 ;  /* 0x00000004e1047221 */ /* 0x000fe40000010000 */
[----:B------:R-:W-:Y:S02]  /*5850*/  FADD.FTZ R0, R97, R0 ;  /* 0x0000000061007221 */ /* 0x000fe40000010000 */
[----:B------:R-:W-:Y:S01]  /*5860*/  FADD.FTZ R5, R98, R5 ;  /* 0x0000000562057221 */ /* 0x000fe20000010000 */
[----:B------:R-:W-:Y:S01]  /*5870*/  MOV R175, R198 ;  /* 0x000000c600af7202 */ /* 0x000fe20000000f00 */
[----:B------:R-:W-:Y:S01]  /*5880*/  FADD.FTZ R2, R90, R2 ;  /* 0x000000025a027221 */ /* 0x000fe20000010000 */
[----:B------:R-:W-:Y:S01]  /*5890*/  MOV R191, R196 ;  /* 0x000000c400bf7202 */ /* 0x000fe20000000f00 */
[----:B------:R-:W-:Y:S01]  /*58a0*/  FADD.FTZ R4, R91, R4 ;  /* 0x000000045b047221 */ /* 0x000fe20000010000 */
[----:B------:R-:W-:Y:S01]  /*58b0*/  MOV R226, R203 ;  /* 0x000000cb00e27202 */ /* 0x000fe20000000f00 */
[----:B------:R-:W-:Y:S01]  /*58c0*/  FADD.FTZ R2, R96, R2 ;  /* 0x0000000260027221 */ /* 0x000fe20000010000 */
[----:B------:R-:W-:Y:S01]  /*58d0*/  MOV R218, R173 ;  /* 0x000000ad00da7202 */ /* 0x000fe20000000f00 */
[----:B------:R-:W-:Y:S01]  /*58e0*/  IMAD.MOV.U32 R225, RZ, RZ, R248 ;  /* 0x000000ffffe17224 */ /* 0x000fe200078e00f8 */
[----:B------:R-:W-:Y:S01]  /*58f0*/  MOV R248, R158 ;  /* 0x0000009e00f87202 */ /* 0x000fe20000000f00 */
[----:B------:R-:W-:Y:S01]  /*5900*/  FADD.FTZ R4, R99, R4 ;  /* 0x0000000463047221 */ /* 0x000fe20000010000 */
[----:B------:R-:W-:Y:S01]  /*5910*/  MOV R209, R147 ;  /* 0x0000009300d17202 */ /* 0x000fe20000000f00 */
[----:B------:R-:W-:Y:S01]  /*5920*/  FADD.FTZ R2, R92, R2 ;  /* 0x000000025c027221 */ /* 0x000fe20000010000 */
[----:B------:R-:W4:Y:S01]  /*5930*/  LDSM.16.MT88.4 R184, [R228+0xb800] ;  /* 0x00b80000e4b8783b */ /* 0x000f220000004200 */
[----:B------:R-:W-:-:S02]  /*5940*/  FADD.FTZ R0, R93, R0 ;  /* 0x000000005d007221 */ /* 0x000fc40000010000 */
[----:B------:R-:W-:Y:S02]  /*5950*/  IMAD.MOV.U32 R174, RZ, RZ, R197 ;  /* 0x000000ffffae7224 */ /* 0x000fe400078e00c5 */
[----:B------:R-:W-:Y:S02]  /*5960*/  IMAD.MOV.U32 R227, RZ, RZ, R202 ;  /* 0x000000ffffe37224 */ /* 0x000fe400078e00ca */
[----:B------:R-:W-:Y:S02]  /*5970*/  FADD.FTZ R248, R248, R5 ;  /* 0x00000005f8f87221 */ /* 0x000fe40000010000 */
[----:B------:R-:W-:Y:S02]  /*5980*/  FADD.FTZ R4, R94, R4 ;  /* 0x000000045e047221 */ /* 0x000fe40000010000 */
[----:B------:R-:W-:Y:S02]  /*5990*/  FADD.FTZ R2, R95, R2 ;  /* 0x000000025f027221 */ /* 0x000fe40000010000 */
[----:B------:R-:W-:Y:S01]  /*59a0*/  FADD.FTZ R0, R87, R0 ;  /* 0x0000000057007221 */ /* 0x000fe20000010000 */
[----:B------:R-:W-:Y:S01]  /*59b0*/  MOV R216, R175 ;  /* 0x000000af00d87202 */ /* 0x000fe20000000f00 */
[----:B------:R-:W-:Y:S01]  /*59c0*/  IMAD.MOV.U32 R250, RZ, RZ, R191 ;  /* 0x000000fffffa7224 */ /* 0x000fe200078e00bf */
[----:B------:R-:W-:Y:S01]  /*59d0*/  MOV R217, R174 ;  /* 0x000000ae00d97202 */ /* 0x000fe20000000f00 */
[----:B------:R-:W-:Y:S01]  /*59e0*/  FADD.FTZ R248, R219, R248 ;  /* 0x000000f8dbf87221 */ /* 0x000fe20000010000 */
[----:B------:R-:W-:Y:S01]  /*59f0*/  MOV R251, R190 ;  /* 0x000000be00fb7202 */ /* 0x000fe20000000f00 */
        /* <DEDUP_REMOVED lines=42> */
[----:B------:R-:W-:Y:S01]  /*5ca0*/  FADD.FTZ R0, R129, R0 ;  /* 0x0000000081007221 */ /* 0x000fe20000010000 */
[----:B------:R-:W1:Y:S01]  /*5cb0*/  MUFU.EX2 R51, R51 ;  /* 0x0000003300337308 */ /* 0x000e620000000800 */
[----:B------:R-:W-:-:S02]  /*5cc0*/  FADD.FTZ R248, R27, R248 ;  /* 0x000000f81bf87221 */ /* 0x000fc40000010000 */
[----:B------:R-:W-:Y:S02]  /*5cd0*/  FADD.FTZ R4, R48, R4 ;  /* 0x0000000430047221 */ /* 0x000fe40000010000 */
[----:B------:R-:W-:Y:S02]  /*5ce0*/  FADD.FTZ R2, R84, R2 ;  /* 0x0000000254027221 */ /* 0x000fe40000010000 */
[----:B------:R-:W-:Y:S01]  /*5cf0*/  FADD.FTZ R0, R77, R0 ;  /* 0x000000004d007221 */ /* 0x000fe20000010000 */
[----:B------:R-:W-:Y:S01]  /*5d00*/  MUFU.EX2 R104, R104 ;  /* 0x0000006800687308 */ /* 0x000fe20000000800 */
[----:B------:R-:W-:Y:S02]  /*5d10*/  FADD.FTZ R248, R42, R248 ;  /* 0x000000f82af87221 */ /* 0x000fe40000010000 */
[----:B------:R-:W-:-:S05]  /*5d20*/  FADD.FTZ R4, R43, R4 ;  /* 0x000000042b047221 */ /* 0x000fca0000010000 */
[----:B------:R-:W-:Y:S01]  /*5d30*/  MUFU.EX2 R105, R105 ;  /* 0x0000006900697308 */ /* 0x000fe20000000800 */
[----:B------:R-:W-:Y:S02]  /*5d40*/  FADD.FTZ R2, R85, R2 ;  /* 0x0000000255027221 */ /* 0x000fe40000010000 */
[----:B------:R-:W-:-:S05]  /*5d50*/  FADD.FTZ R0, R76, R0 ;  /* 0x000000004c007221 */ /* 0x000fca0000010000 */
[----:B------:R-:W-:Y:S08]  /*5d60*/  MUFU.EX2 R106, R106 ;  /* 0x0000006a006a7308 */ /* 0x000ff00000000800 */
[----:B------:R-:W-:Y:S08]  /*5d70*/  MUFU.EX2 R107, R107 ;  /* 0x0000006b006b7308 */ /* 0x000ff00000000800 */
[----:B------:R-:W-:Y:S08]  /*5d80*/  MUFU.EX2 R108, R108 ;  /* 0x0000006c006c7308 */ /* 0x000ff00000000800 */
[----:B------:R-:W-:Y:S08]  /*5d90*/  MUFU.EX2 R109, R109 ;  /* 0x0000006d006d7308 */ /* 0x000ff00000000800 */
[----:B------:R-:W1:Y:S08]  /*5da0*/  MUFU.EX2 R112, R112 ;  /* 0x0000007000707308 */ /* 0x000e700000000800 */
[----:B------:R-:W-:Y:S08]  /*5db0*/  MUFU.EX2 R113, R113 ;  /* 0x0000007100717308 */ /* 0x000ff00000000800 */
[----:B------:R-:W-:Y:S08]  /*5dc0*/  MUFU.EX2 R114, R114 ;  /* 0x0000007200727308 */ /* 0x000ff00000000800 */
[----:B------:R-:W-:Y:S08]  /*5dd0*/  MUFU.EX2 R115, R115 ;  /* 0x0000007300737308 */ /* 0x000ff00000000800 */
[----:B------:R-:W1:Y:S08]  /*5de0*/  MUFU.EX2 R116, R116 ;  /* 0x0000007400747308 */ /* 0x000e700000000800 */
[----:B------:R-:W1:Y:S08]  /*5df0*/  MUFU.EX2 R117, R117 ;  /* 0x0000007500757308 */ /* 0x000e700000000800 */
[----:B------:R-:W-:Y:S08]  /*5e00*/  MUFU.EX2 R118, R118 ;  /* 0x0000007600767308 */ /* 0x000ff00000000800 */
[----:B------:R-:W1:Y:S01]  /*5e10*/  MUFU.EX2 R119, R119 ;  /* 0x0000007700777308 */ /* 0x000e620000000800 */
[----:B------:R-:W-:-:S02]  /*5e20*/  FADD.FTZ R248, R50, R248 ;  /* 0x000000f832f87221 */ /* 0x000fc40000010000 */
[----:B------:R-:W-:Y:S02]  /*5e30*/  FADD.FTZ R4, R41, R4 ;  /* 0x0000000429047221 */ /* 0x000fe40000010000 */
[----:B------:R-:W-:Y:S02]  /*5e40*/  FADD.FTZ R2, R86, R2 ;  /* 0x0000000256027221 */ /* 0x000fe40000010000 */
[----:B------:R-:W-:Y:S02]  /*5e50*/  FADD.FTZ R0, R72, R0 ;  /* 0x0000000048007221 */ /* 0x000fe40000010000 */
[----:B------:R-:W-:Y:S02]  /*5e60*/  FADD.FTZ R248, R49, R248 ;  /* 0x000000f831f87221 */ /* 0x000fe40000010000 */
[----:B------:R-:W-:Y:S02]  /*5e70*/  FADD.FTZ R4, R40, R4 ;  /* 0x0000000428047221 */ /* 0x000fe40000010000 */
[----:B------:R-:W-:-:S02]  /*5e80*/  FADD.FTZ R2, R80, R2 ;  /* 0x0000000250027221 */ /* 0x000fc40000010000 */
[----:B------:R-:W-:Y:S01]  /*5e90*/  FADD.FTZ R0, R73, R0 ;  /* 0x0000000049007221 */ /* 0x000fe20000010000 */
[----:B-1----:R-:W-:Y:S01]  /*5ea0*/  F2FP.PACK_AB R196, R51, R26 ;  /* 0x0000001a33c4723e */ /* 0x002fe200000000ff */
[----:B------:R-:W-:Y:S01]  /*5eb0*/  FADD.FTZ R248, R112, R248 ;  /* 0x000000f870f87221 */ /* 0x000fe20000010000 */
[----:B------:R-:W-:Y:S01]  /*5ec0*/  F2FP.PACK_AB R197, R107, R106 ;  /* 0x0000006a6bc5723e */ /* 0x000fe200000000ff */
[----:B------:R-:W-:Y:S01]  /*5ed0*/  FADD.FTZ R4, R116, R4 ;  /* 0x0000000474047221 */ /* 0x000fe20000010000 */
[----:B------:R-:W-:Y:S01]  /*5ee0*/  F2FP.PACK_AB R198, R105, R104 ;  /* 0x0000006869c6723e */ /* 0x000fe200000000ff */
[----:B------:R-:W-:Y:S01]  /*5ef0*/  FADD.FTZ R2, R26, R2 ;  /* 0x000000021a027221 */ /* 0x000fe20000010000 */
[----:B------:R-:W-:Y:S01]  /*5f00*/  F2FP.PACK_AB R199, R109, R108 ;  /* 0x0000006c6dc7723e */ /* 0x000fe200000000ff */
[----:B------:R-:W-:Y:S01]  /*5f10*/  FADD.FTZ R0, R106, R0 ;  /* 0x000000006a007221 */ /* 0x000fe20000010000 */
[----:B------:R-:W-:Y:S02]  /*5f20*/  F2FP.PACK_AB R200, R113, R112 ;  /* 0x0000007071c8723e */ /* 0x000fe400000000ff */
[----:B------:R-:W-:-:S02]  /*5f30*/  F2FP.PACK_AB R201, R117, R116 ;  /* 0x0000007475c9723e */ /* 0x000fc400000000ff */
[----:B------:R-:W-:Y:S02]  /*5f40*/  F2FP.PACK_AB R202, R115, R114 ;  /* 0x0000007273ca723e */ /* 0x000fe400000000ff */
[----:B------:R-:W-:Y:S01]  /*5f50*/  F2FP.PACK_AB R203, R119, R118 ;  /* 0x0000007677cb723e */ /* 0x000fe200000000ff */
[----:B------:R-:W-:Y:S02]  /*5f60*/  FADD.FTZ R248, R113, R248 ;  /* 0x000000f871f87221 */ /* 0x000fe40000010000 */
[----:B------:R-:W-:Y:S02]  /*5f70*/  FADD.FTZ R4, R117, R4 ;  /* 0x0000000475047221 */ /* 0x000fe40000010000 */
[----:B------:R-:W-:Y:S02]  /*5f80*/  FADD.FTZ R2, R51, R2 ;  /* 0x0000000233027221 */ /* 0x000fe40000010000 */
[----:B------:R-:W-:Y:S01]  /*5f90*/  FADD.FTZ R0, R107, R0 ;  /* 0x000000006b007221 */ /* 0x000fe20000010000 */
[----:B--2---:R-:W-:Y:S01]  /*5fa0*/  HMMA.16816.F32 R140, R196, R152, R140 ;  /* 0x00000098c48c723c */ /* 0x004fe2000000188c */
[----:B------:R-:W-:-:S02]  /*5fb0*/  FADD.FTZ R248, R114, R248 ;  /* 0x000000f872f87221 */ /* 0x000fc40000010000 */
[----:B------:R-:W-:Y:S02]  /*5fc0*/  FADD.FTZ R4, R118, R4 ;  /* 0x0000000476047221 */ /* 0x000fe40000010000 */
[----:B------:R-:W-:Y:S02]  /*5fd0*/  FADD.FTZ R2, R104, R2 ;  /* 0x0000000268027221 */ /* 0x000fe40000010000 */
[----:B------:R-:W-:Y:S01]  /*5fe0*/  FADD.FTZ R0, R108, R0 ;  /* 0x000000006c007221 */ /* 0x000fe20000010000 */
[----:B------:R-:W-:Y:S01]  /*5ff0*/  HMMA.16816.F32 R148, R196, R154, R148 ;  /* 0x0000009ac494723c */ /* 0x000fe20000001894 */
[----:B------:R-:W-:Y:S02]  /*6000*/  FADD.FTZ R248, R115, R248 ;  /* 0x000000f873f87221 */ /* 0x000fe40000010000 */
[----:B------:R-:W-:-:S05]  /*6010*/  FADD.FTZ R250, R119, R4 ;  /* 0x0000000477fa7221 */ /* 0x000fca0000010000 */
[----:B------:R-:W-:Y:S01]  /*6020*/  HMMA.16816.F32 R160, R196, R168, R160 ;  /* 0x000000a8c4a0723c */ /* 0x000fe200000018a0 */
[----:B------:R-:W-:Y:S02]  /*6030*/  FADD.FTZ R249, R105, R2 ;  /* 0x0000000269f97221 */ /* 0x000fe40000010000 */
[----:B------:R-:W-:-:S05]  /*6040*/  FADD.FTZ R251, R109, R0 ;  /* 0x000000006dfb7221 */ /* 0x000fca0000010000 */
[C---:B------:R-:W-:Y:S08]  /*6050*/  HMMA.16816.F32 R164, R196.reuse, R170, R164 ;  /* 0x000000aac4a4723c */ /* 0x040ff000000018a4 */
[C---:B----4-:R-:W-:Y:S08]  /*6060*/  HMMA.16816.F32 R176, R196.reuse, R184, R176 ;  /* 0x000000b8c4b0723c */ /* 0x050ff000000018b0 */
        /* <DEDUP_REMOVED lines=11> */
[----:B------:R-:W-:Y:S01]  /*6120*/  @!UPT UIADD3 URZ, URZ, URZ, URZ ;  /* 0x0000003f3f3ff290 */ /* 0x000fe2000fffe03f */
[----:B------:R-:W-:Y:S11]  /*6130*/  @!P0 BRA `(.L_x_87) ;  /* 0x00004a7000008947 */ /* 0x000ff60003800000 */
[----:B---3-5:R-:W-:Y:S01]  /*6140*/  LEA.HI.SX32 R247, R247, 0xfffffffe, 0x19 ;  /* 0xfffffffef7f77811 */ /* 0x028fe200078fcaff */
[----:B------:R-:W-:Y:S01]  /*6150*/  IMAD.MOV.U32 R133, RZ, RZ, R135 ;  /* 0x000000ffff857224 */ /* 0x000fe200078e0087 */
[----:B------:R-:W-:Y:S01]  /*6160*/  MOV R138, R3 ;  /* 0x00000003008a7202 */ /* 0x000fe20000000f00 */
[----:B------:R-:W-:Y:S01]  /*6170*/  IMAD.MOV.U32 R132, RZ, RZ, R136 ;  /* 0x000000ffff847224 */ /* 0x000fe200078e0088 */
[----:B------:R-:W-:Y:S01]  /*6180*/  MOV R137, R134 ;  /* 0x0000008600897202 */ /* 0x000fe20000000f00 */
[----:B------:R-:W-:Y:S06]  /*6190*/  BRA `(.L_x_88) ;  /* 0x0000027000007947 */ /* 0x000fec0003800000 */
.L_x_90:
[----:B------:R-:W2:Y:S01]  /*61a0*/  LDL.64 R218, [R1+0x68] ;  /* 0x0000680001da7983 */ /* 0x000ea20000100a00 */
[----:B------:R-:W-:Y:S03]  /*61b0*/  IADD3 R0, R247, -0x1, RZ ;  /* 0xfffffffff7007810 */ /* 0x000fe60007ffe0ff */
[----:B------:R-:W3:Y:S01]  /*61c0*/  LDL.64 R216, [R1+0x58] ;  /* 0x0000580001d87983 */ /* 0x000ee20000100a00 */
        /* <DEDUP_REMOVED lines=36> */
.L_x_88:
[----:B------:R-:W2:Y:S01]  /*6410*/  LDL.64 R14, [R1+0x60] ;  /* 0x00006000010e7983 */ /* 0x000ea20000100a00 */
[----:B------:R-:W-:Y:S01]  /*6420*/  SHF.R.S32.HI R0, RZ, 0x1f, R247 ;  /* 0x0000001fff007819 */ /* 0x000fe200000114f7 */
[----:B------:R-:W-:Y:S04]  /*6430*/  DEPBAR.LE SB0, 0x0 ;  /* 0x000080000000791a */ /* 0x000fe80000000000 */
[----:B------:R-:W3:Y:S01]  /*6440*/  LDL R6, [R1+0x54] ;  /* 0x0000540001067983 */ /* 0x000ee20000100800 */
[----:B------:R-:W-:Y:S02]  /*6450*/  IMAD R0, R0, c[0x0][0x1a0], RZ ;  /* 0x0000680000007a24 */ /* 0x000fe400078e02ff */
[C---:B------:R-:W-:Y:S01]  /*6460*/  IMAD.WIDE.U32 R4, R247.reuse, c[0x0][0x1a0], RZ ;  /* 0x00006800f7047a25 */ /* 0x040fe200078e00ff */
[----:B------:R-:W-:Y:S03]  /*6470*/  BAR.SYNC.DEFER_BLOCKING 0x0 ;  /* 0x0000000000007b1d */ /* 0x000fe60000010000 */
        /* <DEDUP_REMOVED lines=14> */
[----:B------:R-:W-:Y:S02]  /*6560*/  IADD3.X R13, R7, UR5, RZ, P1, !PT ;  /* 0x00000005070d7c10 */ /* 0x000fe40008ffe4ff */
[----:B------:R-:W-:Y:S02]  /*6570*/  IADD3 R8, P1, R10, UR7, RZ ;  /* 0x000000070a087c10 */ /* 0x000fe4000ff3e0ff */
[----:B------:R-:W-:Y:S01]  /*6580*/  IADD3.X R11, R13, UR5, RZ, P0, !PT ;  /* 0x000000050d0b7c10 */ /* 0x000fe200087fe4ff */
[----:B------:R2:W-:Y:S01]  /*6590*/  LDGSTS.E.BYPASS.LTC128B.128 [R246+0x8800], [R6.64] ;  /* 0x0880000006f67fae */ /* 0x0005e2000b901d48 */
[----:B------:R-:W-:Y:S02]  /*65a0*/  IADD3 R4, P0, R8, UR7, RZ ;  /* 0x0000000708047c10 */ /* 0x000fe4000ff1e0ff */
[----:B------:R-:W-:Y:S04]  /*65b0*/  IADD3.X R9, R11, UR5, RZ, P1, !PT ;  /* 0x000000050b097c10 */ /* 0x000fe80008ffe4ff */
[----:B------:R-:W-:Y:S01]  /*65c0*/  IADD3.X R5, R9, UR5, RZ, P0, !PT ;  /* 0x0000000509057c10 */ /* 0x000fe200087fe4ff */
[----:B------:R3:W-:Y:S08]  /*65d0*/  LDGSTS.E.BYPASS.LTC128B.128 [R246+0x9000], [R12.64] ;  /* 0x090000000cf67fae */ /* 0x0007f0000b901d48 */
[----:B------:R4:W-:Y:S01]  /*65e0*/  LDGSTS.E.BYPASS.LTC128B.128 [R246+0x9800], [R10.64] ;  /* 0x098000000af67fae */ /* 0x0009e2000b901d48 */
[----:B-1----:R-:W-:Y:S04]  /*65f0*/  IADD3 R2, P1, R4, UR7, RZ ;  /* 0x0000000704027c10 */ /* 0x002fe8000ff3e0ff */
[----:B------:R-:W-:Y:S03]  /*6600*/  IADD3.X R3, R5, UR5, RZ, P1, !PT ;  /* 0x0000000505037c10 */ /* 0x000fe60008ffe4ff */
[----:B------:R4:W-:Y:S01]  /*6610*/  LDGSTS.E.BYPASS.LTC128B.128 [R246+0xa000], [R8.64] ;  /* 0x0a00000008f67fae */ /* 0x0009e2000b901d48 */
[----:B--2---:R-:W-:Y:S04]  /*6620*/  IADD3 R6, P0, R2, UR7, RZ ;  /* 0x0000000702067c10 */ /* 0x004fe8000ff1e0ff */
[----:B------:R-:W-:Y:S03]  /*6630*/  IADD3.X R7, R3, UR5, RZ, P0, !PT ;  /* 0x0000000503077c10 */ /* 0x000fe600087fe4ff */
[----:B------:R1:W-:Y:S01]  /*6640*/  LDGSTS.E.BYPASS.LTC128B.128 [R246+0xa800], [R4.64] ;  /* 0x0a80000004f67fae */ /* 0x0003e2000b901d48 */
[----:B------:R-:W-:Y:S07]  /*6650*/  ISETP.GT.AND P0, PT, R247, RZ, PT ;  /* 0x000000fff700720c */ /* 0x000fee0003f04270 */
[----:B------:R2:W-:Y:S08]  /*6660*/  LDGSTS.E.BYPASS.LTC128B.128 [R246+0xb000], [R2.64] ;  /* 0x0b00000002f67fae */ /* 0x0005f0000b901d48 */
[----:B------:R1:W-:Y:S08]  /*6670*/  LDGSTS.E.BYPASS.LTC128B.128 [R246+0xb800], [R6.64] ;  /* 0x0b80000006f67fae */ /* 0x0003f0000b901d48 */
[----:B------:R-:W-:Y:S08]  /*6680*/  LDSM.16.M88.4 R128, [R234] ;  /* 0x00000000ea80783b */ /* 0x000ff00000000200 */
[----:B------:R-:W1:Y:S08]  /*6690*/  LDSM.16.M88.4 R16, [R233] ;  /* 0x00000000e910783b */ /* 0x000e700000000200 */
        /* <DEDUP_REMOVED lines=17> */
[----:B------:R-:W1:Y:S01]  /*67b0*/  LDSM.16.M88.4 R212, [R232] ;  /* 0x00000000e8d4783b */ /* 0x000e620000000200 */
[C---:B------:R-:W-:Y:S07]  /*67c0*/  HMMA.16816.F32 R32, R128.reuse, R34, RZ ;  /* 0x000000228020723c */ /* 0x040fee00000018ff */
[----:B------:R-:W3:Y:S01]  /*67d0*/  LDSM.16.M88.4 R216, [R237+0x2000] ;  /* 0x00200000edd8783b */ /* 0x000ee20000000200 */
[-C--:B--2---:R-:W-:Y:S07]  /*67e0*/  HMMA.16816.F32 R36, R128, R48.reuse, RZ ;  /* 0x000000308024723c */ /* 0x084fee00000018ff */
[----:B------:R-:W2:Y:S01]  /*67f0*/  LDSM.16.M88.4 R220, [R232+0x800] ;  /* 0x00080000e8dc783b */ /* 0x000ea20000000200 */
[C---:B------:R-:W-:Y:S07]  /*6800*/  HMMA.16816.F32 R40, R124.reuse, R48, RZ ;  /* 0x000000307c28723c */ /* 0x040fee00000018ff */
[----:B------:R-:W-:Y:S01]  /*6810*/  LDSM.16.M88.4 R224, [R232+0x2000] ;  /* 0x00200000e8e0783b */ /* 0x000fe20000000200 */
        /* <DEDUP_REMOVED lines=23> */
[-C--:B------:R-:W-:Y:S08]  /*6990*/  HMMA.16816.F32 R4, R208, R212.reuse, R4 ;  /* 0x000000d4d004723c */ /* 0x080ff00000001804 */
[C---:B------:R-:W-:Y:S08]  /*69a0*/  HMMA.16816.F32 R8, R216.reuse, R212, R8 ;  /* 0x000000d4d808723c */ /* 0x040ff00000001808 */
[-C--:B------:R-:W-:Y:S08]  /*69b0*/  HMMA.16816.F32 R12, R216, R214.reuse, R12 ;  /* 0x000000d6d80c723c */ /* 0x080ff0000000180c */
[C---:B------:R-:W-:Y:S01]  /*69c0*/  HMMA.16816.F32 R16, R208.reuse, R214, R16 ;  /* 0x000000d6d010723c */ /* 0x040fe20000001810 */
[----:B------:R-:W3:Y:S07]  /*69d0*/  LDSM.16.M88.4 R212, [R232+0x1800] ;  /* 0x00180000e8d4783b */ /* 0x000eee0000000200 */
[-C--:B--2---:R-:W-:Y:S08]  /*69e0*/  HMMA.16816.F32 R20, R208, R220.reuse, R20 ;  /* 0x000000dcd014723c */ /* 0x084ff00000001814 */
[C---:B------:R-:W-:Y:S08]  /*69f0*/  HMMA.16816.F32 R24, R216.reuse, R220, R24 ;  /* 0x000000dcd818723c */ /* 0x040ff00000001818 */
[-C--:B------:R-:W-:Y:S08]  /*6a00*/  HMMA.16816.F32 R28, R216, R222.reuse, R28 ;  /* 0x000000ded81c723c */ /* 0x080ff0000000181c */
[C---:B------:R-:W-:Y:S01]  /*6a10*/  HMMA.16816.F32 R32, R208.reuse, R222, R32 ;  /* 0x000000ded020723c */ /* 0x040fe20000001820 */
[----:B------:R-:W-:Y:S07]  /*6a20*/  LDSM.16.M88.4 R220, [R232+0x3800] ;  /* 0x00380000e8dc783b */ /* 0x000fee0000000200 */
[-C--:B-1----:R-:W-:Y:S08]  /*6a30*/  HMMA.16816.F32 R36, R208, R204.reuse, R36 ;  /* 0x000000ccd024723c */ /* 0x082ff00000001824 */
[C---:B------:R-:W-:Y:S08]  /*6a40*/  HMMA.16816.F32 R40, R216.reuse, R204, R40 ;  /* 0x000000ccd828723c */ /* 0x040ff00000001828 */
[-C--:B------:R-:W-:Y:S08]  /*6a50*/  HMMA.16816.F32 R44, R216, R206.reuse, R44 ;  /* 0x000000ced82c723c */ /* 0x080ff0000000182c */
[C---:B------:R-:W-:Y:S01]  /*6a60*/  HMMA.16816.F32 R48, R208.reuse, R206, R48 ;  /* 0x000000ced030723c */ /* 0x040fe20000001830 */
[----:B------:R-:W1:Y:S07]  /*6a70*/  LDSM.16.M88.4 R204, [R232+0x2800] ;  /* 0x00280000e8cc783b */ /* 0x000e6e0000000200 */
[-C--:B---3--:R-:W-:Y:S08]  /*6a80*/  HMMA.16816.F32 R52, R208, R212.reuse, R52 ;  /* 0x000000d4d034723c */ /* 0x088ff00000001834 */
[C---:B------:R-:W-:Y:S08]  /*6a90*/  HMMA.16816.F32 R56, R216.reuse, R212, R56 ;  /* 0x000000d4d838723c */ /* 0x040ff00000001838 */
[-C--:B------:R-:W-:Y:S08]  /*6aa0*/  HMMA.16816.F32 R60, R216, R214.reuse, R60 ;  /* 0x000000d6d83c723c */ /* 0x080ff0000000183c */
[C---:B------:R-:W-:Y:S01]  /*6ab0*/  HMMA.16816.F32 R64, R208.reuse, R214, R64 ;  /* 0x000000d6d040723c */ /* 0x040fe20000001840 */
[----:B------:R-:W2:Y:S07]  /*6ac0*/  LDSM.16.M88.4 R212, [R232+0x3000] ;  /* 0x00300000e8d4783b */ /* 0x000eae0000000200 */
[-C--:B------:R-:W-:Y:S08]  /*6ad0*/  HMMA.16816.F32 R68, R208, R224.reuse, R68 ;  /* 0x000000e0d044723c */ /* 0x080ff00000001844 */
        /* <DEDUP_REMOVED lines=8> */
[----:B------:R-:W-:Y:S07]  /*6b60*/  LDSM.16.M88.4 R204, [R235] ;  /* 0x00000000ebcc783b */ /* 0x000fee0000000200 */
[-C--:B--2---:R-:W-:Y:S08]  /*6b70*/  HMMA.16816.F32 R100, R208, R212.reuse, R100 ;  /* 0x000000d4d064723c */ /* 0x084ff00000001864 */
[C---:B------:R-:W-:Y:S08]  /*6b80*/  HMMA.16816.F32 R104, R216.reuse, R212, R104 ;  /* 0x000000d4d868723c */ /* 0x040ff00000001868 */
[-C--:B------:R-:W-:Y:S08]  /*6b90*/  HMMA.16816.F32 R108, R216, R214.reuse, R108 ;  /* 0x000000d6d86c723c */ /* 0x080ff0000000186c */
[C---:B------:R-:W-:Y:S01]  /*6ba0*/  HMMA.16816.F32 R112, R208.reuse, R214, R112 ;  /* 0x000000d6d070723c */ /* 0x040fe20000001870 */
[----:B------:R-:W1:Y:S07]  /*6bb0*/  LDSM.16.M88.4 R212, [R238] ;  /* 0x00000000eed4783b */ /* 0x000e6e0000000200 */
[-C--:B------:R-:W-:Y:S08]  /*6bc0*/  HMMA.16816.F32 R116, R208, R220.reuse, R116 ;  /* 0x000000dcd074723c */ /* 0x080ff00000001874 */
[C---:B------:R-:W-:Y:S08]  /*6bd0*/  HMMA.16816.F32 R120, R216.reuse, R220, R120 ;  /* 0x000000dcd878723c */ /* 0x040ff00000001878 */
[-C--:B------:R-:W-:Y:S01]  /*6be0*/  HMMA.16816.F32 R124, R216, R222.reuse, R124 ;  /* 0x000000ded87c723c */ /* 0x080fe2000000187c */
[----:B------:R-:W2:Y:S07]  /*6bf0*/  LDSM.16.M88.4 R216, [R245] ;  /* 0x00000000f5d8783b */ /* 0x000eae0000000200 */
[----:B------:R-:W-:Y:S01]  /*6c00*/  HMMA.16816.F32 R128, R208, R222, R128 ;  /* 0x000000ded080723c */ /* 0x000fe20000001880 */
[----:B------:R-:W3:Y:S07]  /*6c10*/  LDSM.16.M88.4 R208, [R244] ;  /* 0x00000000f4d0783b */ /* 0x000eee0000000200 */
[-C--:B-1----:R-:W-:Y:S01]  /*6c20*/  HMMA.16816.F32 R4, R204, R212.reuse, R4 ;  /* 0x000000d4cc04723c */ /* 0x082fe20000001804 */
[----:B------:R-:W-:Y:S07]  /*6c30*/  LDSM.16.M88.4 R220, [R242] ;  /* 0x00000000f2dc783b */ /* 0x000fee0000000200 */
[C---:B------:R-:W-:Y:S08]  /*6c40*/  HMMA.16816.F32 R8, R224.reuse, R212, R8 ;  /* 0x000000d4e008723c */ /* 0x040ff00000001808 */
[-C--:B------:R-:W-:Y:S08]  /*6c50*/  HMMA.16816.F32 R12, R224, R214.reuse, R12 ;  /* 0x000000d6e00c723c */ /* 0x080ff0000000180c */
[C---:B------:R-:W-:Y:S01]  /*6c60*/  HMMA.16816.F32 R16, R204.reuse, R214, R16 ;  /* 0x000000d6cc10723c */ /* 0x040fe20000001810 */
[----:B------:R-:W1:Y:S07]  /*6c70*/  LDSM.16.M88.4 R212, [R243] ;  /* 0x00000000f3d4783b */ /* 0x000e6e0000000200 */
[-C--:B--2---:R-:W-:Y:S08]  /*6c80*/  HMMA.16816.F32 R20, R204, R216.reuse, R20 ;  /* 0x000000d8cc14723c */ /* 0x084ff00000001814 */
[C---:B------:R-:W-:Y:S08]  /*6c90*/  HMMA.16816.F32 R24, R224.reuse, R216, R24 ;  /* 0x000000d8e018723c */ /* 0x040ff00000001818 */
[-C--:B------:R-:W-:Y:S08]  /*6ca0*/  HMMA.16816.F32 R28, R224, R218.reuse, R28 ;  /* 0x000000dae01c723c */ /* 0x080ff0000000181c */
[C---:B------:R-:W-:Y:S01]  /*6cb0*/  HMMA.16816.F32 R32, R204.reuse, R218, R32 ;  /* 0x000000dacc20723c */ /* 0x040fe20000001820 */
[----:B------:R-:W-:Y:S07]  /*6cc0*/  LDSM.16.M88.4 R216, [R239] ;  /* 0x00000000efd8783b */ /* 0x000fee0000000200 */
[-C--:B---3--:R-:W-:Y:S08]  /*6cd0*/  HMMA.16816.F32 R36, R204, R208.reuse, R36 ;  /* 0x000000d0cc24723c */ /* 0x088ff00000001824 */
[C---:B------:R-:W-:Y:S08]  /*6ce0*/  HMMA.16816.F32 R40, R224.reuse, R208, R40 ;  /* 0x000000d0e028723c */ /* 0x040ff00000001828 */
[-C--:B------:R-:W-:Y:S08]  /*6cf0*/  HMMA.16816.F32 R44, R224, R210.reuse, R44 ;  /* 0x000000d2e02c723c */ /* 0x080ff0000000182c */
[C---:B------:R-:W-:Y:S01]  /*6d00*/  HMMA.16816.F32 R48, R204.reuse, R210, R48 ;  /* 0x000000d2cc30723c */ /* 0x040fe20000001830 */
[----:B------:R-:W2:Y:S07]  /*6d10*/  LDSM.16.M88.4 R208, [R241] ;  /* 0x00000000f1d0783b */ /* 0x000eae0000000200 */
[-C--:B-1----:R-:W-:Y:S08]  /*6d20*/  HMMA.16816.F32 R52, R204, R212.reuse, R52 ;  /* 0x000000d4cc34723c */ /* 0x082ff00000001834 */
[C---:B------:R-:W-:Y:S08]  /*6d30*/  HMMA.16816.F32 R56, R224.reuse, R212, R56 ;  /* 0x000000d4e038723c */ /* 0x040ff00000001838 */
[-C--:B------:R-:W-:Y:S08]  /*6d40*/  HMMA.16816.F32 R60, R224, R214.reuse, R60 ;  /* 0x000000d6e03c723c */ /* 0x080ff0000000183c */
[C---:B------:R-:W-:Y:S01]  /*6d50*/  HMMA.16816.F32 R64, R204.reuse, R214, R64 ;  /* 0x000000d6cc40723c */ /* 0x040fe20000001840 */
[----:B------:R-:W1:Y:S07]  /*6d60*/  LDSM.16.M88.4 R212, [R240] ;  /* 0x00000000f0d4783b */ /* 0x000e6e0000000200 */
[-C--:B------:R-:W-:Y:S08]  /*6d70*/  HMMA.16816.F32 R68, R204, R220.reuse, R68 ;  /* 0x000000dccc44723c */ /* 0x080ff00000001844 */
[C---:B------:R-:W-:Y:S08]  /*6d80*/  HMMA.16816.F32 R72, R224.reuse, R220, R72 ;  /* 0x000000dce048723c */ /* 0x040ff00000001848 */
[-C--:B------:R-:W-:Y:S08]  /*6d90*/  HMMA.16816.F32 R76, R224, R222.reuse, R76 ;  /* 0x000000dee04c723c */ /* 0x080ff0000000184c */
[C---:B------:R-:W-:Y:S01]  /*6da0*/  HMMA.16816.F32 R80, R204.reuse, R222, R80 ;  /* 0x000000decc50723c */ /* 0x040fe20000001850 */
[----:B------:R-:W-:Y:S07]  /*6db0*/  LDSM.16.M88.4 R220, [R236+0x2000] ;  /* 0x00200000ecdc783b */ /* 0x000fee0000000200 */
[-C--:B--2---:R-:W-:Y:S08]  /*6dc0*/  HMMA.16816.F32 R84, R204, R208.reuse, R84 ;  /* 0x000000d0cc54723c */ /* 0x084ff00000001854 */
[C---:B------:R-:W-:Y:S08]  /*6dd0*/  HMMA.16816.F32 R88, R224.reuse, R208, R88 ;  /* 0x000000d0e058723c */ /* 0x040ff00000001858 */
[-C--:B------:R-:W-:Y:S08]  /*6de0*/  HMMA.16816.F32 R92, R224, R210.reuse, R92 ;  /* 0x000000d2e05c723c */ /* 0x080ff0000000185c */
[C---:B------:R-:W-:Y:S01]  /*6df0*/  HMMA.16816.F32 R96, R204.reuse, R210, R96 ;  /* 0x000000d2cc60723c */ /* 0x040fe20000001860 */
[----:B------:R-:W-:Y:S07]  /*6e00*/  LDSM.16.M88.4 R208, [R236] ;  /* 0x00000000ecd0783b */ /* 0x000fee0000000200 */
[-C--:B-1----:R-:W-:Y:S08]  /*6e10*/  HMMA.16816.F32 R100, R204, R212.reuse, R100 ;  /* 0x000000d4cc64723c */ /* 0x082ff00000001864 */
[C---:B------:R-:W-:Y:S08]  /*6e20*/  HMMA.16816.F32 R104, R224.reuse, R212, R104 ;  /* 0x000000d4e068723c */ /* 0x040ff00000001868 */
[-C--:B------:R-:W-:Y:S08]  /*6e30*/  HMMA.16816.F32 R108, R224, R214.reuse, R108 ;  /* 0x000000d6e06c723c */ /* 0x080ff0000000186c */
[C---:B------:R-:W-:Y:S01]  /*6e40*/  HMMA.16816.F32 R112, R204.reuse, R214, R112 ;  /* 0x000000d6cc70723c */ /* 0x040fe20000001870 */
[----:B------:R-:W1:Y:S07]  /*6e50*/  LDSM.16.M88.4 R212, [R231] ;  /* 0x00000000e7d4783b */ /* 0x000e6e0000000200 */
[-C--:B------:R-:W-:Y:S08]  /*6e60*/  HMMA.16816.F32 R116, R204, R216.reuse, R116 ;  /* 0x000000d8cc74723c */ /* 0x080ff00000001874 */
[C---:B------:R-:W-:Y:S08]  /*6e70*/  HMMA.16816.F32 R120, R224.reuse, R216, R120 ;  /* 0x000000d8e078723c */ /* 0x040ff00000001878 */
[-C--:B------:R-:W-:Y:S01]  /*6e80*/  HMMA.16816.F32 R124, R224, R218.reuse, R124 ;  /* 0x000000dae07c723c */ /* 0x080fe2000000187c */
[----:B------:R-:W2:Y:S07]  /*6e90*/  LDSM.16.M88.4 R224, [R231+0x800] ;  /* 0x00080000e7e0783b */ /* 0x000eae0000000200 */
[----:B------:R-:W-:Y:S01]  /*6ea0*/  HMMA.16816.F32 R128, R204, R218, R128 ;  /* 0x000000dacc80723c */ /* 0x000fe20000001880 */
[----:B------:R-:W3:Y:S07]  /*6eb0*/  LDSM.16.M88.4 R204, [R231+0x1000] ;  /* 0x00100000e7cc783b */ /* 0x000eee0000000200 */
[-C--:B-1----:R-:W-:Y:S01]  /*6ec0*/  HMMA.16816.F32 R4, R208, R212.reuse, R4 ;  /* 0x000000d4d004723c */ /* 0x082fe20000001804 */
[----:B------:R-:W-:Y:S07]  /*6ed0*/  LDSM.16.M88.4 R216, [R231+0x2000] ;  /* 0x00200000e7d8783b */ /* 0x000fee0000000200 */
[C---:B------:R-:W-:Y:S08]  /*6ee0*/  HMMA.16816.F32 R8, R220.reuse, R212, R8 ;  /* 0x000000d4dc08723c */ /* 0x040ff00000001808 */
[-C--:B------:R-:W-:Y:S08]  /*6ef0*/  HMMA.16816.F32 R12, R220, R214.reuse, R12 ;  /* 0x000000d6dc0c723c */ /* 0x080ff0000000180c */
[C---:B------:R-:W-:Y:S01]  /*6f00*/  HMMA.16816.F32 R16, R208.reuse, R214, R16 ;  /* 0x000000d6d010723c */ /* 0x040fe20000001810 */
[----:B------:R-:W1:Y:S07]  /*6f10*/  LDSM.16.M88.4 R212, [R231+0x1800] ;  /* 0x00180000e7d4783b */ /* 0x000e6e0000000200 */
[-C--:B--2---:R-:W-:Y:S08]  /*6f20*/  HMMA.16816.F32 R20, R208, R224.reuse, R20 ;  /* 0x000000e0d014723c */ /* 0x084ff00000001814 */
[C---:B------:R-:W-:Y:S08]  /*6f30*/  HMMA.16816.F32 R24, R220.reuse, R224, R24 ;  /* 0x000000e0dc18723c */ /* 0x040ff00000001818 */
[-C--:B------:R-:W-:Y:S08]  /*6f40*/  HMMA.16816.F32 R28, R220, R226.reuse, R28 ;  /* 0x000000e2dc1c723c */ /* 0x080ff0000000181c */
[C---:B------:R-:W-:Y:S01]  /*6f50*/  HMMA.16816.F32 R32, R208.reuse, R226, R32 ;  /* 0x000000e2d020723c */ /* 0x040fe20000001820 */
[----:B------:R-:W-:Y:S07]  /*6f60*/  LDSM.16.M88.4 R224, [R231+0x3800] ;  /* 0x00380000e7e0783b */ /* 0x000fee0000000200 */
[-C--:B---3--:R-:W-:Y:S08]  /*6f70*/  HMMA.16816.F32 R36, R208, R204.reuse, R36 ;  /* 0x000000ccd024723c */ /* 0x088ff00000001824 */
[C---:B------:R-:W-:Y:S08]  /*6f80*/  HMMA.16816.F32 R40, R220.reuse, R204, R40 ;  /* 0x000000ccdc28723c */ /* 0x040ff00000001828 */
[-C--:B------:R-:W-:Y:S08]  /*6f90*/  HMMA.16816.F32 R44, R220, R206.reuse, R44 ;  /* 0x000000cedc2c723c */ /* 0x080ff0000000182c */
[C---:B------:R-:W-:Y:S01]  /*6fa0*/  HMMA.16816.F32 R48, R208.reuse, R206, R48 ;  /* 0x000000ced030723c */ /* 0x040fe20000001830 */
[----:B------:R-:W2:Y:S07]  /*6fb0*/  LDSM.16.M88.4 R204, [R231+0x2800] ;  /* 0x00280000e7cc783b */ /* 0x000eae0000000200 */
[-C--:B-1----:R-:W-:Y:S08]  /*6fc0*/  HMMA.16816.F32 R52, R208, R212.reuse, R52 ;  /* 0x000000d4d034723c */ /* 0x082ff00000001834 */
[C---:B------:R-:W-:Y:S08]  /*6fd0*/  HMMA.16816.F32 R56, R220.reuse, R212, R56 ;  /* 0x000000d4dc38723c */ /* 0x040ff00000001838 */
[-C--:B------:R-:W-:Y:S08]  /*6fe0*/  HMMA.16816.F32 R60, R220, R214.reuse, R60 ;  /* 0x000000d6dc3c723c */ /* 0x080ff0000000183c */
[C---:B------:R-:W-:Y:S01]  /*6ff0*/  HMMA.16816.F32 R64, R208.reuse, R214, R64 ;  /* 0x000000d6d040723c */ /* 0x040fe20000001840 */
[----:B------:R-:W1:Y:S01]  /*7000*/  LDSM.16.M88.4 R212, [R231+0x3000] ;  /* 0x00300000e7d4783b */ /* 0x000e620000000200 */
[----:B------:R-:W-:Y:S06]  /*7010*/  DEPBAR.LE SB0, 0x0 ;  /* 0x000080000000791a */ /* 0x000fec0000000000 */
[-C--:B------:R-:W-:Y:S01]  /*7020*/  HMMA.16816.F32 R68, R208, R216.reuse, R68 ;  /* 0x000000d8d044723c */ /* 0x080fe20000001844 */
[----:B------:R-:W-:Y:S07]  /*7030*/  BAR.SYNC.DEFER_BLOCKING 0x0 ;  /* 0x0000000000007b1d */ /* 0x000fee0000010000 */
[C---:B------:R-:W-:Y:S08]  /*7040*/  HMMA.16816.F32 R72, R220.reuse, R216, R72 ;  /* 0x000000d8dc48723c */ /* 0x040ff00000001848 */
[-C--:B------:R-:W-:Y:S08]  /*7050*/  HMMA.16816.F32 R76, R220, R218.reuse, R76 ;  /* 0x000000dadc4c723c */ /* 0x080ff0000000184c */
[C---:B------:R-:W-:Y:S08]  /*7060*/  HMMA.16816.F32 R80, R208.reuse, R218, R80 ;  /* 0x000000dad050723c */ /* 0x040ff00000001850 */
[-C--:B--2---:R-:W-:Y:S08]  /*7070*/  HMMA.16816.F32 R84, R208, R204.reuse, R84 ;  /* 0x000000ccd054723c */ /* 0x084ff00000001854 */
[C---:B------:R-:W-:Y:S08]  /*7080*/  HMMA.16816.F32 R88, R220.reuse, R204, R88 ;  /* 0x000000ccdc58723c */ /* 0x040ff00000001858 */
[-C--:B------:R-:W-:Y:S08]  /*7090*/  HMMA.16816.F32 R92, R220, R206.reuse, R92 ;  /* 0x000000cedc5c723c */ /* 0x080ff0000000185c */
[C---:B------:R-:W-:Y:S08]  /*70a0*/  HMMA.16816.F32 R96, R208.reuse, R206, R96 ;  /* 0x000000ced060723c */ /* 0x040ff00000001860 */
[-C--:B-1----:R-:W-:Y:S08]  /*70b0*/  HMMA.16816.F32 R100, R208, R212.reuse, R100 ;  /* 0x000000d4d064723c */ /* 0x082ff00000001864 */
[C---:B------:R-:W-:Y:S08]  /*70c0*/  HMMA.16816.F32 R104, R220.reuse, R212, R104 ;  /* 0x000000d4dc68723c */ /* 0x040ff00000001868 */
[-C--:B------:R-:W-:Y:S08]  /*70d0*/  HMMA.16816.F32 R108, R220, R214.reuse, R108 ;  /* 0x000000d6dc6c723c */ /* 0x080ff0000000186c */
[C---:B------:R-:W-:Y:S08]  /*70e0*/  HMMA.16816.F32 R112, R208.reuse, R214, R112 ;  /* 0x000000d6d070723c */ /* 0x040ff00000001870 */
[-C--:B------:R-:W-:Y:S08]  /*70f0*/  HMMA.16816.F32 R116, R208, R224.reuse, R116 ;  /* 0x000000e0d074723c */ /* 0x080ff00000001874 */
[C---:B------:R-:W-:Y:S08]  /*7100*/  HMMA.16816.F32 R120, R220.reuse, R224, R120 ;  /* 0x000000e0dc78723c */ /* 0x040ff00000001878 */
[-C--:B------:R-:W-:Y:S08]  /*7110*/  HMMA.16816.F32 R124, R220, R226.reuse, R124 ;  /* 0x000000e2dc7c723c */ /* 0x080ff0000000187c */
[----:B------:R-:W-:Y:S01]  /*7120*/  HMMA.16816.F32 R128, R208, R226, R128 ;  /* 0x000000e2d080723c */ /* 0x000fe20000001880 */
[----:B------:R-:W-:-:S07]  /*7130*/  @P0 BRA `(.L_x_90) ;  /* 0xfffff06000000947 */ /* 0x000fce000383ffff */
.L_x_89:
        /* <DEDUP_REMOVED lines=145> */
[----:B------:R-:W-:Y:S02]  /*7a50*/  FMNMX.FTZ R0, R127, R0, !PT ;  /* 0x000000007f007209 */ /* 0x000fe40007810000 */
[----:B------:R-:W-:Y:S01]  /*7a60*/  FMNMX.FTZ R134, R124, R2, !PT ;  /* 0x000000027c867209 */ /* 0x000fe20007810000 */
[----:B------:R-:W2:Y:S03]  /*7a70*/  SHFL.BFLY PT, R135, R3, 0x2, 0x1f ;  /* 0x0c401f0003877f89 */ /* 0x000ea600000e0000 */
[----:B------:R-:W-:Y:S05]  /*7a80*/  FMNMX.FTZ R134, R125, R134, !PT ;  /* 0x000000867d867209 */ /* 0x000fea0007810000 */
[----:B------:R-:W3:Y:S01]  /*7a90*/  SHFL.BFLY PT, R2, R0, 0x2, 0x1f ;  /* 0x0c401f0000027f89 */ /* 0x000ee200000e0000 */
[----:B-1----:R-:W-:Y:S07]  /*7aa0*/  FMNMX.FTZ R136, R136, R205, !PT ;  /* 0x000000cd88887209 */ /* 0x002fee0007810000 */
[----:B------:R-:W1:Y:S01]  /*7ab0*/  SHFL.BFLY PT, R204, R134, 0x2, 0x1f ;  /* 0x0c401f0086cc7f89 */ /* 0x000e6200000e0000 */
[----:B------:R-:W-:Y:S02]  /*7ac0*/  FSETP.NEU.FTZ.AND P1, PT, R136, -INF , PT ;  /* 0xff8000008800780b */ /* 0x000fe40003f3d000 */
[----:B--2---:R-:W-:Y:S05]  /*7ad0*/  FMNMX.FTZ R135, R3, R135, !PT ;  /* 0x0000008703877209 */ /* 0x004fea0007810000 */
[----:B------:R-:W-:Y:S04]  /*7ae0*/  STL [R1+0xbc], R136 ;  /* 0x0000bc8801007387 */ /* 0x000fe80000100800 */
[----:B------:R-:W2:Y:S01]  /*7af0*/  SHFL.BFLY PT, R206, R135, 0x1, 0x1f ;  /* 0x0c201f0087ce7f89 */ /* 0x000ea200000e0000 */
[----:B---3--:R-:W-:Y:S01]  /*7b00*/  FMNMX.FTZ R2, R0, R2, !PT ;  /* 0x0000000200027209 */ /* 0x008fe20007810000 */
[----:B------:R-:W-:Y:S04]  /*7b10*/  FADD.FTZ R0, -R136, R132 ;  /* 0x0000008488007221 */ /* 0x000fe80000010100 */
[----:B------:R-:W-:Y:S02]  /*7b20*/  FMUL.FTZ R0, R0, c[0x0][0x23c] ;  /* 0x00008f0000007a20 */ /* 0x000fe40000410000 */
[----:B------:R-:W3:Y:S02]  /*7b30*/  SHFL.BFLY PT, R3, R2, 0x1, 0x1f ;  /* 0x0c201f0002037f89 */ /* 0x000ee400000e0000 */
[----:B------:R4:W-:Y:S01]  /*7b40*/  MUFU.EX2 R132, R0 ;  /* 0x0000000000847308 */ /* 0x0009e20000000800 */
[----:B-1----:R-:W-:Y:S05]  /*7b50*/  FMNMX.FTZ R134, R134, R204, !PT ;  /* 0x000000cc86867209 */ /* 0x002fea0007810000 */
[----:B------:R-:W1:Y:S01]  /*7b60*/  SHFL.BFLY PT, R204, R134, 0x1, 0x1f ;  /* 0x0c201f0086cc7f89 */ /* 0x000e6200000e0000 */
[----:B--2---:R-:W-:Y:S07]  /*7b70*/  FMNMX.FTZ R135, R135, R206, !PT ;  /* 0x000000ce87877209 */ /* 0x004fee0007810000 */
[----:B------:R-:W-:Y:S01]  /*7b80*/  STL [R1+0xc0], R135 ;  /* 0x0000c08701007387 */ /* 0x000fe20000100800 */
[----:B---3--:R-:W-:Y:S01]  /*7b90*/  FMNMX.FTZ R3, R2, R3, !PT ;  /* 0x0000000302037209 */ /* 0x008fe20007810000 */
[----:B----4-:R-:W-:Y:S04]  /*7ba0*/  FADD.FTZ R0, -R135, R133 ;  /* 0x0000008587007221 */ /* 0x010fe80000010100 */
[----:B------:R-:W-:Y:S02]  /*7bb0*/  FMUL.FTZ R205, R3, c[0x0][0x23c] ;  /* 0x00008f0003cd7a20 */ /* 0x000fe40000410000 */
[----:B------:R-:W-:Y:S01]  /*7bc0*/  FMUL.FTZ R0, R0, c[0x0][0x23c] ;  /* 0x00008f0000007a20 */ /* 0x000fe20000410000 */
[----:B-1----:R-:W-:Y:S03]  /*7bd0*/  FMNMX.FTZ R134, R134, R204, !PT ;  /* 0x000000cc86867209 */ /* 0x002fe60007810000 */
[----:B------:R1:W-:Y:S02]  /*7be0*/  MUFU.EX2 R133, R0 ;  /* 0x0000000000857308 */ /* 0x0003e40000000800 */
[----:B------:R-:W-:Y:S01]  /*7bf0*/  STL [R1+0xc4], R134 ;  /* 0x0000c48601007387 */ /* 0x000fe20000100800 */
[C---:B------:R-:W-:Y:S03]  /*7c00*/  FMUL.FTZ R204, R134.reuse, c[0x0][0x23c] ;  /* 0x00008f0086cc7a20 */ /* 0x040fe60000410000 */
[----:B------:R2:W-:Y:S01]  /*7c10*/  STL [R1+0xc8], R3 ;  /* 0x0000c80301007387 */ /* 0x0005e20000100800 */
[----:B-1----:R-:W-:Y:S02]  /*7c20*/  FADD.FTZ R0, -R134, R137 ;  /* 0x0000008986007221 */ /* 0x002fe40000010100 */
[----:B------:R-:W-:Y:S02]  /*7c30*/  FMUL.FTZ R137, R136, c[0x0][0x23c] ;  /* 0x00008f0088897a20 */ /* 0x000fe40000410000 */
[----:B------:R-:W-:Y:S03]  /*7c40*/  FMUL.FTZ R0, R0, c[0x0][0x23c] ;  /* 0x00008f0000007a20 */ /* 0x000fe60000410000 */
[----:B------:R-:W-:Y:S01]  /*7c50*/  FSEL R137, R137, RZ, P1 ;  /* 0x000000ff89897208 */ /* 0x000fe20000800000 */
[----:B------:R1:W-:Y:S01]  /*7c60*/  MUFU.EX2 R2, R0 ;  /* 0x0000000000027308 */ /* 0x0003e20000000800 */
[----:B------:R-:W-:Y:S03]  /*7c70*/  FSETP.NEU.FTZ.AND P1, PT, R135, -INF , PT ;  /* 0xff8000008700780b */ /* 0x000fe60003f3d000 */
[--C-:B------:R-:W-:Y:S02]  /*7c80*/  FFMA.FTZ R21, R21, c[0x0][0x23c], -R137.reuse ;  /* 0x00008f0015157a23 */ /* 0x100fe40000010889 */
[--C-:B------:R-:W-:Y:S02]  /*7c90*/  FFMA.FTZ R4, R4, c[0x0][0x23c], -R137.reuse ;  /* 0x00008f0004047a23 */ /* 0x100fe40000010889 */
[--C-:B------:R-:W-:Y:S02]  /*7ca0*/  FFMA.FTZ R32, R32, c[0x0][0x23c], -R137.reuse ;  /* 0x00008f0020207a23 */ /* 0x100fe40000010889 */
        /* <DEDUP_REMOVED lines=8> */
[--C-:B------:R-:W-:Y:S02]  /*7d30*/  FFMA.FTZ R48, R48, c[0x0][0x23c], -R137.reuse ;  /* 0x00008f0030307a23 */ /* 0x100fe40000010889 */
[----:B-1----:R-:W-:Y:S02]  /*7d40*/  FADD.FTZ R0, -R3, R138 ;  /* 0x0000008a03007221 */ /* 0x002fe40000010100 */
[----:B------:R-:W-:Y:S02]  /*7d50*/  FMUL.FTZ R138, R135, c[0x0][0x23c] ;  /* 0x00008f00878a7a20 */ /* 0x000fe40000410000 */
[--C-:B------:R-:W-:Y:S01]  /*7d60*/  FFMA.FTZ R49, R49, c[0x0][0x23c], -R137.reuse ;  /* 0x00008f0031317a23 */ /* 0x100fe20000010889 */
[----:B------:R-:W-:Y:S01]  /*7d70*/  MUFU.EX2 R221, R20 ;  /* 0x0000001400dd7308 */ /* 0x000fe20000000800 */
[--C-:B------:R-:W-:Y:S01]  /*7d80*/  FFMA.FTZ R5, R5, c[0x0][0x23c], -R137.reuse ;  /* 0x00008f0005057a23 */ /* 0x100fe20000010889 */
[----:B------:R-:W-:Y:S01]  /*7d90*/  FSEL R138, R138, RZ, P1 ;  /* 0x000000ff8a8a7208 */ /* 0x000fe20000800000 */
[--C-:B------:R-:W-:Y:S01]  /*7da0*/  FFMA.FTZ R53, R53, c[0x0][0x23c], -R137.reuse ;  /* 0x00008f0035357a23 */ /* 0x100fe20000010889 */
[----:B------:R-:W-:Y:S01]  /*7db0*/  FSETP.NEU.FTZ.AND P1, PT, R134, -INF , PT ;  /* 0xff8000008600780b */ /* 0x000fe20003f3d000 */
[----:B------:R-:W-:Y:S02]  /*7dc0*/  FFMA.FTZ R52, R52, c[0x0][0x23c], -R137 ;  /* 0x00008f0034347a23 */ /* 0x000fe40000010889 */
[--C-:B------:R-:W-:Y:S01]  /*7dd0*/  FFMA.FTZ R23, R23, c[0x0][0x23c], -R138.reuse ;  /* 0x00008f0017177a23 */ /* 0x100fe2000001088a */
[----:B------:R-:W-:Y:S01]  /*7de0*/  FSEL R204, R204, RZ, P1 ;  /* 0x000000ffcccc7208 */ /* 0x000fe20000800000 */
[--C-:B------:R-:W-:Y:S01]  /*7df0*/  FFMA.FTZ R34, R34, c[0x0][0x23c], -R138.reuse ;  /* 0x00008f0022227a23 */ /* 0x100fe2000001088a */
[----:B------:R-:W-:Y:S01]  /*7e00*/  MUFU.EX2 R213, R5 ;  /* 0x0000000500d57308 */ /* 0x000fe20000000800 */
[----:B------:R-:W-:Y:S01]  /*7e10*/  FSETP.NEU.FTZ.AND P1, PT, R3, -INF , PT ;  /* 0xff8000000300780b */ /* 0x000fe20003f3d000 */
[--C-:B------:R-:W-:Y:S02]  /*7e20*/  FFMA.FTZ R38, R38, c[0x0][0x23c], -R138.reuse ;  /* 0x00008f0026267a23 */ /* 0x100fe4000001088a */
[--C-:B------:R-:W-:Y:S01]  /*7e30*/  FFMA.FTZ R39, R39, c[0x0][0x23c], -R138.reuse ;  /* 0x00008f0027277a23 */ /* 0x100fe2000001088a */
[----:B------:R-:W-:Y:S01]  /*7e40*/  FSEL R205, R205, RZ, P1 ;  /* 0x000000ffcdcd7208 */ /* 0x000fe20000800000 */
[----:B------:R-:W-:Y:S02]  /*7e50*/  FFMA.FTZ R22, R22, c[0x0][0x23c], -R138 ;  /* 0x00008f0016167a23 */ /* 0x000fe4000001088a */
[----:B------:R-:W-:Y:S02]  /*7e60*/  FFMA.FTZ R72, R72, c[0x0][0x23c], -R204 ;  /* 0x00008f0048487a23 */ /* 0x000fe400000108cc */
[----:B--2---:R-:W1:Y:S01]  /*7e70*/  MUFU.EX2 R3, R21 ;  /* 0x0000001500037308 */ /* 0x004e620000000800 */
[----:B------:R-:W-:Y:S02]  /*7e80*/  FFMA.FTZ R35, R35, c[0x0][0x23c], -R138 ;  /* 0x00008f0023237a23 */ /* 0x000fe4000001088a */
[--C-:B------:R-:W-:Y:S02]  /*7e90*/  FFMA.FTZ R28, R28, c[0x0][0x23c], -R204.reuse ;  /* 0x00008f001c1c7a23 */ /* 0x100fe400000108cc */
[--C-:B------:R-:W-:Y:S02]  /*7ea0*/  FFMA.FTZ R29, R29, c[0x0][0x23c], -R204.reuse ;  /* 0x00008f001d1d7a23 */ /* 0x100fe400000108cc */
[--C-:B------:R-:W-:Y:S02]  /*7eb0*/  FFMA.FTZ R30, R30, c[0x0][0x23c], -R205.reuse ;  /* 0x00008f001e1e7a23 */ /* 0x100fe400000108cd */
[--C-:B------:R-:W-:Y:S01]  /*7ec0*/  FFMA.FTZ R31, R31, c[0x0][0x23c], -R205.reuse ;  /* 0x00008f001f1f7a23 */ /* 0x100fe200000108cd */
[----:B------:R-:W-:Y:S01]  /*7ed0*/  MUFU.EX2 R220, R22 ;  /* 0x0000001600dc7308 */ /* 0x000fe20000000800 */
[--C-:B------:R-:W-:Y:S02]  /*7ee0*/  FFMA.FTZ R40, R40, c[0x0][0x23c], -R204.reuse ;  /* 0x00008f0028287a23 */ /* 0x100fe400000108cc */
[----:B------:R-:W-:Y:S02]  /*7ef0*/  FFMA.FTZ R41, R41, c[0x0][0x23c], -R204 ;  /* 0x00008f0029297a23 */ /* 0x000fe400000108cc */
[--C-:B------:R-:W-:Y:S02]  /*7f00*/  FFMA.FTZ R18, R18, c[0x0][0x23c], -R138.reuse ;  /* 0x00008f0012127a23 */ /* 0x100fe4000001088a */
[--C-:B------:R-:W-:Y:S02]  /*7f10*/  FFMA.FTZ R19, R19, c[0x0][0x23c], -R138.reuse ;  /* 0x00008f0013137a23 */ /* 0x100fe4000001088a */
[--C-:B------:R-:W-:Y:S01]  /*7f20*/  FFMA.FTZ R6, R6, c[0x0][0x23c], -R138.reuse ;  /* 0x00008f0006067a23 */ /* 0x100fe2000001088a */
[----:B------:R2:W-:Y:S01]  /*7f30*/  MUFU.EX2 R215, R16 ;  /* 0x0000001000d77308 */ /* 0x0005e20000000800 */
[----:B------:R-:W-:Y:S02]  /*7f40*/  FFMA.FTZ R7, R7, c[0x0][0x23c], -R138 ;  /* 0x00008f0007077a23 */ /* 0x000fe4000001088a */
[--C-:B------:R-:W-:Y:S01]  /*7f50*/  FFMA.FTZ R73, R73, c[0x0][0x23c], -R204.reuse ;  /* 0x00008f0049497a23 */ /* 0x100fe200000108cc */
[----:B-1----:R1:W-:Y:S01]  /*7f60*/  STL [R1+0xc], R3 ;  /* 0x00000c0301007387 */ /* 0x0023e20000100800 */
[--C-:B------:R-:W-:Y:S02]  /*7f70*/  FFMA.FTZ R74, R74, c[0x0][0x23c], -R205.reuse ;  /* 0x00008f004a4a7a23 */ /* 0x100fe400000108cd */
[--C-:B------:R-:W-:Y:S02]  /*7f80*/  FFMA.FTZ R75, R75, c[0x0][0x23c], -R205.reuse ;  /* 0x00008f004b4b7a23 */ /* 0x100fe400000108cd */
        /* <DEDUP_REMOVED lines=8> */
[--C-:B------:R-:W-:Y:S02]  /*8010*/  FFMA.FTZ R14, R14, c[0x0][0x23c], -R205.reuse ;  /* 0x00008f000e0e7a23 */ /* 0x100fe400000108cd */
[--C-:B------:R-:W-:Y:S02]  /*8020*/  FFMA.FTZ R15, R15, c[0x0][0x23c], -R205.reuse ;  /* 0x00008f000f0f7a23 */ /* 0x100fe400000108cd */
[----:B--2---:R-:W-:Y:S02]  /*8030*/  FMUL.FTZ R16, R132, R152 ;  /* 0x0000009884107220 */ /* 0x004fe40000410000 */
[--C-:B------:R-:W-:Y:S02]  /*8040*/  FFMA.FTZ R42, R42, c[0x0][0x23c], -R205.reuse ;  /* 0x00008f002a2a7a23 */ /* 0x100fe400000108cd */
[----:B------:R-:W-:Y:S01]  /*8050*/  FFMA.FTZ R43, R43, c[0x0][0x23c], -R205 ;  /* 0x00008f002b2b7a23 */ /* 0x000fe200000108cd */
[----:B-1----:R-:W1:Y:S01]  /*8060*/  MUFU.EX2 R3, R23 ;  /* 0x0000001700037308 */ /* 0x002e620000000800 */
[----:B------:R-:W-:Y:S02]  /*8070*/  FMUL.FTZ R32, R132, R168 ;  /* 0x000000a884207220 */ /* 0x000fe40000410000 */
[----:B------:R-:W-:Y:S02]  /*8080*/  FFMA.FTZ R168, R116, c[0x0][0x23c], -R137 ;  /* 0x00008f0074a87a23 */ /* 0x000fe40000010889 */
[----:B------:R-:W-:Y:S02]  /*8090*/  FFMA.FTZ R116, R87, c[0x0][0x23c], -R138 ;  /* 0x00008f0057747a23 */ /* 0x000fe4000001088a */
[--C-:B------:R-:W-:Y:S02]  /*80a0*/  FFMA.FTZ R44, R44, c[0x0][0x23c], -R204.reuse ;  /* 0x00008f002c2c7a23 */ /* 0x100fe400000108cc */
[----:B------:R-:W-:Y:S01]  /*80b0*/  FFMA.FTZ R45, R45, c[0x0][0x23c], -R204 ;  /* 0x00008f002d2d7a23 */ /* 0x000fe200000108cc */
[----:B------:R2:W3:Y:S01]  /*80c0*/  MUFU.EX2 R223, R17 ;  /* 0x0000001100df7308 */ /* 0x0004e20000000800 */
[--C-:B------:R-:W-:Y:S02]  /*80d0*/  FFMA.FTZ R46, R46, c[0x0][0x23c], -R205.reuse ;  /* 0x00008f002e2e7a23 */ /* 0x100fe400000108cd */
[--C-:B------:R-:W-:Y:S02]  /*80e0*/  FFMA.FTZ R50, R50, c[0x0][0x23c], -R138.reuse ;  /* 0x00008f0032327a23 */ /* 0x100fe4000001088a */
[--C-:B------:R-:W-:Y:S02]  /*80f0*/  FFMA.FTZ R51, R51, c[0x0][0x23c], -R138.reuse ;  /* 0x00008f0033337a23 */ /* 0x100fe4000001088a */
[--C-:B------:R-:W-:Y:S02]  /*8100*/  FFMA.FTZ R54, R54, c[0x0][0x23c], -R138.reuse ;  /* 0x00008f0036367a23 */ /* 0x100fe4000001088a */
[----:B------:R-:W-:Y:S01]  /*8110*/  FFMA.FTZ R55, R55, c[0x0][0x23c], -R138 ;  /* 0x00008f0037377a23 */ /* 0x000fe2000001088a */
[----:B------:R4:W-:Y:S01]  /*8120*/  MUFU.EX2 R214, R18 ;  /* 0x0000001200d67308 */ /* 0x0009e20000000800 */
[--C-:B------:R-:W-:Y:S02]  /*8130*/  FFMA.FTZ R56, R56, c[0x0][0x23c], -R204.reuse ;  /* 0x00008f0038387a23 */ /* 0x100fe400000108cc */
[--C-:B------:R-:W-:Y:S01]  /*8140*/  FFMA.FTZ R57, R57, c[0x0][0x23c], -R204.reuse ;  /* 0x00008f0039397a23 */ /* 0x100fe200000108cc */
[----:B-1----:R1:W-:Y:S01]  /*8150*/  STL [R1+0x8], R3 ;  /* 0x0000080301007387 */ /* 0x0023e20000100800 */
[--C-:B------:R-:W-:Y:S02]  /*8160*/  FFMA.FTZ R58, R58, c[0x0][0x23c], -R205.reuse ;  /* 0x00008f003a3a7a23 */ /* 0x100fe400000108cd */
[----:B------:R-:W-:Y:S01]  /*8170*/  FFMA.FTZ R59, R59, c[0x0][0x23c], -R205 ;  /* 0x00008f003b3b7a23 */ /* 0x000fe200000108cd */
[----:B------:R-:W3:Y:S01]  /*8180*/  LDSM.16.MT88.4 R20, [R139+0x8000] ;  /* 0x008000008b14783b */ /* 0x000ee20000004200 */
[----:B------:R-:W-:Y:S01]  /*8190*/  FFMA.FTZ R60, R60, c[0x0][0x23c], -R204 ;  /* 0x00008f003c3c7a23 */ /* 0x000fe200000108cc */
[----:B------:R3:W3:Y:S01]  /*81a0*/  MUFU.EX2 R222, R19 ;  /* 0x0000001300de7308 */ /* 0x0006e20000000800 */
[--C-:B------:R-:W-:Y:S02]  /*81b0*/  FFMA.FTZ R64, R64, c[0x0][0x23c], -R137.reuse ;  /* 0x00008f0040407a23 */ /* 0x100fe40000010889 */
[----:B------:R-:W-:Y:S02]  /*81c0*/  FFMA.FTZ R65, R65, c[0x0][0x23c], -R137 ;  /* 0x00008f0041417a23 */ /* 0x000fe40000010889 */
[----:B--2---:R-:W-:Y:S01]  /*81d0*/  FMUL.FTZ R17, R132, R153 ;  /* 0x0000009984117220 */ /* 0x004fe20000410000 */
[----:B------:R2:W-:Y:S01]  /*81e0*/  STL [R1+0x14], R4 ;  /* 0x0000140401007387 */ /* 0x0005e20000100800 */
[----:B------:R-:W-:Y:S02]  /*81f0*/  FFMA.FTZ R66, R66, c[0x0][0x23c], -R138 ;  /* 0x00008f0042427a23 */ /* 0x000fe4000001088a */
[----:B------:R-:W-:Y:S01]  /*8200*/  FMUL.FTZ R0, R0, c[0x0][0x23c] ;  /* 0x00008f0000007a20 */ /* 0x000fe20000410000 */
[----:B------:R2:W-:Y:S01]  /*8210*/  MUFU.EX2 R218, R12 ;  /* 0x0000000c00da7308 */ /* 0x0005e20000000800 */
[--C-:B------:R-:W-:Y:S02]  /*8220*/  FFMA.FTZ R8, R8, c[0x0][0x23c], -R204.reuse ;  /* 0x00008f0008087a23 */ /* 0x100fe400000108cc */
[--C-:B------:R-:W-:Y:S02]  /*8230*/  FFMA.FTZ R9, R9, c[0x0][0x23c], -R204.reuse ;  /* 0x00008f0009097a23 */ /* 0x100fe400000108cc */
[----:B----4-:R-:W-:Y:S02]  /*8240*/  FMUL.FTZ R18, R133, R154 ;  /* 0x0000009a85127220 */ /* 0x010fe40000410000 */
[--C-:B------:R-:W-:Y:S02]  /*8250*/  FFMA.FTZ R10, R10, c[0x0][0x23c], -R205.reuse ;  /* 0x00008f000a0a7a23 */ /* 0x100fe400000108cd */
[--C-:B------:R-:W-:Y:S01]  /*8260*/  FFMA.FTZ R11, R11, c[0x0][0x23c], -R205.reuse ;  /* 0x00008f000b0b7a23 */ /* 0x100fe200000108cd */
[----:B-1----:R-:W1:Y:S01]  /*8270*/  MUFU.EX2 R3, R33 ;  /* 0x0000002100037308 */ /* 0x002e620000000800 */
[----:B------:R-:W-:Y:S01]  /*8280*/  FMUL.FTZ R5, R132, R145 ;  /* 0x0000009184057220 */ /* 0x000fe20000410000 */
[----:B------:R-:W-:Y:S01]  /*8290*/  F2FP.PACK_AB R145, R212, R208 ;  /* 0x000000d0d491723e */ /* 0x000fe200000000ff */
[----:B------:R-:W-:Y:S01]  /*82a0*/  FMUL.FTZ R6, R133, R146 ;  /* 0x0000009285067220 */ /* 0x000fe20000410000 */
[----:B---3--:R-:W-:Y:S01]  /*82b0*/  F2FP.PACK_AB R146, R223, R215 ;  /* 0x000000d7df92723e */ /* 0x008fe200000000ff */
[C---:B------:R-:W-:Y:S02]  /*82c0*/  FMUL.FTZ R19, R133.reuse, R155 ;  /* 0x0000009b85137220 */ /* 0x040fe40000410000 */
[----:B------:R-:W-:Y:S01]  /*82d0*/  LDSM.16.MT88.4 R152, [R229+0x8000] ;  /* 0x00800000e598783b */ /* 0x000fe20000004200 */
[----:B------:R-:W-:Y:S01]  /*82e0*/  FMUL.FTZ R7, R133, R147 ;  /* 0x0000009385077220 */ /* 0x000fe20000410000 */
[----:B------:R-:W-:Y:S01]  /*82f0*/  F2FP.PACK_AB R147, R222, R214 ;  /* 0x000000d6de93723e */ /* 0x000fe200000000ff */
[----:B------:R-:W-:Y:S01]  /*8300*/  MUFU.EX2 R0, R0 ;  /* 0x0000000000007308 */ /* 0x000fe20000000800 */
[--C-:B------:R-:W-:Y:S02]  /*8310*/  FFMA.FTZ R24, R24, c[0x0][0x23c], -R204.reuse ;  /* 0x00008f0018187a23 */ /* 0x100fe400000108cc */
[----:B------:R-:W-:Y:S02]  /*8320*/  FFMA.FTZ R25, R25, c[0x0][0x23c], -R204 ;  /* 0x00008f0019197a23 */ /* 0x000fe400000108cc */
[----:B--2---:R-:W-:Y:S02]  /*8330*/  FMUL.FTZ R12, R2, R148 ;  /* 0x00000094020c7220 */ /* 0x004fe40000410000 */
[--C-:B------:R-:W-:Y:S02]  /*8340*/  FFMA.FTZ R26, R26, c[0x0][0x23c], -R205.reuse ;  /* 0x00008f001a1a7a23 */ /* 0x100fe400000108cd */
[--C-:B------:R-:W-:Y:S01]  /*8350*/  FFMA.FTZ R27, R27, c[0x0][0x23c], -R205.reuse ;  /* 0x00008f001b1b7a23 */ /* 0x100fe200000108cd */
[----:B------:R-:W2:Y:S01]  /*8360*/  MUFU.EX2 R4, R34 ;  /* 0x0000002200047308 */ /* 0x000ea20000000800 */
[----:B------:R-:W-:Y:S02]  /*8370*/  FFMA.FTZ R47, R47, c[0x0][0x23c], -R205 ;  /* 0x00008f002f2f7a23 */ /* 0x000fe400000108cd */
[--C-:B------:R-:W-:Y:S01]  /*8380*/  FFMA.FTZ R67, R67, c[0x0][0x23c], -R138.reuse ;  /* 0x00008f0043437a23 */ /* 0x100fe2000001088a */
[----:B-1----:R1:W-:Y:S01]  /*8390*/  STL [R1+0x34], R3 ;  /* 0x0000340301007387 */ /* 0x0023e20000100800 */
[----:B------:R-:W-:Y:S02]  /*83a0*/  FMUL.FTZ R33, R132, R169 ;  /* 0x000000a984217220 */ /* 0x000fe40000410000 */
[--C-:B------:R-:W-:Y:S02]  /*83b0*/  FFMA.FTZ R169, R117, c[0x0][0x23c], -R137.reuse ;  /* 0x00008f0075a97a23 */ /* 0x100fe40000010889 */
[--C-:B------:R-:W-:Y:S01]  /*83c0*/  FFMA.FTZ R117, R98, c[0x0][0x23c], -R138.reuse ;  /* 0x00008f0062757a23 */ /* 0x100fe2000001088a */
[----:B------:R3:W-:Y:S01]  /*83d0*/  MUFU.EX2 R206, R8 ;  /* 0x0000000800ce7308 */ /* 0x0007e20000000800 */
[--C-:B------:R-:W-:Y:S02]  /*83e0*/  FFMA.FTZ R102, R102, c[0x0][0x23c], -R138.reuse ;  /* 0x00008f0066667a23 */ /* 0x100fe4000001088a */
[--C-:B------:R-:W-:Y:S02]  /*83f0*/  FFMA.FTZ R103, R103, c[0x0][0x23c], -R138.reuse ;  /* 0x00008f0067677a23 */ /* 0x100fe4000001088a */
[--C-:B------:R-:W-:Y:S02]  /*8400*/  FFMA.FTZ R114, R114, c[0x0][0x23c], -R138.reuse ;  /* 0x00008f0072727a23 */ /* 0x100fe4000001088a */
[--C-:B------:R-:W-:Y:S02]  /*8410*/  FFMA.FTZ R115, R115, c[0x0][0x23c], -R138.reuse ;  /* 0x00008f0073737a23 */ /* 0x100fe4000001088a */
[--C-:B------:R-:W-:Y:S01]  /*8420*/  FFMA.FTZ R118, R118, c[0x0][0x23c], -R138.reuse ;  /* 0x00008f0076767a23 */ /* 0x100fe2000001088a */
[----:B------:R-:W4:Y:S01]  /*8430*/  MUFU.EX2 R211, R9 ;  /* 0x0000000900d37308 */ /* 0x000f220000000800 */
[--C-:B------:R-:W-:Y:S02]  /*8440*/  FFMA.FTZ R119, R119, c[0x0][0x23c], -R138.reuse ;  /* 0x00008f0077777a23 */ /* 0x100fe4000001088a */
[--C-:B------:R-:W-:Y:S01]  /*8450*/  FFMA.FTZ R130, R130, c[0x0][0x23c], -R138.reuse ;  /* 0x00008f0082827a23 */ /* 0x100fe2000001088a */
[----:B--2---:R2:W-:Y:S01]  /*8460*/  STL [R1+0x10], R4 ;  /* 0x0000100401007387 */ /* 0x0045e20000100800 */
[----:B------:R-:W-:Y:S02]  /*8470*/  FMUL.FTZ R34, R133, R170 ;  /* 0x000000aa85227220 */ /* 0x000fe40000410000 */
[----:B------:R-:W-:Y:S02]  /*8480*/  FFMA.FTZ R170, R128, c[0x0][0x23c], -R137 ;  /* 0x00008f0080aa7a23 */ /* 0x000fe40000010889 */
[----:B------:R-:W-:Y:S01]  /*8490*/  FFMA.FTZ R128, R99, c[0x0][0x23c], -R138 ;  /* 0x00008f0063807a23 */ /* 0x000fe2000001088a */
[----:B-1----:R-:W1:Y:S01]  /*84a0*/  MUFU.EX2 R3, R35 ;  /* 0x0000002300037308 */ /* 0x002e620000000800 */
[--C-:B------:R-:W-:Y:S02]  /*84b0*/  FFMA.FTZ R94, R94, c[0x0][0x23c], -R205.reuse ;  /* 0x00008f005e5e7a23 */ /* 0x100fe400000108cd */
[--C-:B------:R-:W-:Y:S02]  /*84c0*/  FFMA.FTZ R104, R104, c[0x0][0x23c], -R204.reuse ;  /* 0x00008f0068687a23 */ /* 0x100fe400000108cc */
[----:B---3--:R-:W-:Y:S02]  /*84d0*/  FMUL.FTZ R8, R2, R140 ;  /* 0x0000008c02087220 */ /* 0x008fe40000410000 */
[--C-:B------:R-:W-:Y:S02]  /*84e0*/  FFMA.FTZ R105, R105, c[0x0][0x23c], -R204.reuse ;  /* 0x00008f0069697a23 */ /* 0x100fe400000108cc */
[--C-:B------:R-:W-:Y:S01]  /*84f0*/  FFMA.FTZ R108, R108, c[0x0][0x23c], -R204.reuse ;  /* 0x00008f006c6c7a23 */ /* 0x100fe200000108cc */
[----:B------:R3:W-:Y:S01]  /*8500*/  MUFU.EX2 R209, R10 ;  /* 0x0000000a00d17308 */ /* 0x0007e20000000800 */
[--C-:B------:R-:W-:Y:S02]  /*8510*/  FFMA.FTZ R109, R109, c[0x0][0x23c], -R204.reuse ;  /* 0x00008f006d6d7a23 */ /* 0x100fe400000108cc */
[--C-:B------:R-:W-:Y:S01]  /*8520*/  FFMA.FTZ R95, R95, c[0x0][0x23c], -R205.reuse ;  /* 0x00008f005f5f7a23 */ /* 0x100fe200000108cd */
[----:B----4-:R-:W-:Y:S01]  /*8530*/  F2FP.PACK_AB R140, R211, R206 ;  /* 0x000000ced38c723e */ /* 0x010fe200000000ff */
[----:B------:R-:W-:Y:S02]  /*8540*/  FMUL.FTZ R9, R2, R141 ;  /* 0x0000008d02097220 */ /* 0x000fe40000410000 */
[--C-:B------:R-:W-:Y:S02]  /*8550*/  FFMA.FTZ R106, R106, c[0x0][0x23c], -R205.reuse ;  /* 0x00008f006a6a7a23 */ /* 0x100fe400000108cd */
[--C-:B------:R-:W-:Y:S01]  /*8560*/  FFMA.FTZ R107, R107, c[0x0][0x23c], -R205.reuse ;  /* 0x00008f006b6b7a23 */ /* 0x100fe200000108cd */
[----:B--2---:R-:W2:Y:S01]  /*8570*/  MUFU.EX2 R4, R28 ;  /* 0x0000001c00047308 */ /* 0x004ea20000000800 */
[--C-:B------:R-:W-:Y:S02]  /*8580*/  FFMA.FTZ R110, R110, c[0x0][0x23c], -R205.reuse ;  /* 0x00008f006e6e7a23 */ /* 0x100fe400000108cd */
[--C-:B------:R-:W-:Y:S01]  /*8590*/  FFMA.FTZ R111, R111, c[0x0][0x23c], -R205.reuse ;  /* 0x00008f006f6f7a23 */ /* 0x100fe200000108cd */
[----:B-1----:R1:W-:Y:S01]  /*85a0*/  STL [R1+0x30], R3 ;  /* 0x0000300301007387 */ /* 0x0023e20000100800 */
[----:B------:R-:W-:Y:S02]  /*85b0*/  FMUL.FTZ R35, R133, R171 ;  /* 0x000000ab85237220 */ /* 0x000fe40000410000 */
[--C-:B------:R-:W-:Y:S02]  /*85c0*/  FFMA.FTZ R122, R122, c[0x0][0x23c], -R205.reuse ;  /* 0x00008f007a7a7a23 */ /* 0x100fe400000108cd */
[--C-:B------:R-:W-:Y:S01]  /*85d0*/  FFMA.FTZ R123, R123, c[0x0][0x23c], -R205.reuse ;  /* 0x00008f007b7b7a23 */ /* 0x100fe200000108cd */
[----:B------:R-:W4:Y:S01]  /*85e0*/  MUFU.EX2 R210, R11 ;  /* 0x0000000b00d27308 */ /* 0x000f220000000800 */
[----:B------:R-:W-:Y:S02]  /*85f0*/  FFMA.FTZ R126, R126, c[0x0][0x23c], -R205 ;  /* 0x00008f007e7e7a23 */ /* 0x000fe400000108cd */
[--C-:B------:R-:W-:Y:S02]  /*8600*/  FFMA.FTZ R120, R120, c[0x0][0x23c], -R204.reuse ;  /* 0x00008f0078787a23 */ /* 0x100fe400000108cc */
[----:B---3--:R-:W-:Y:S02]  /*8610*/  FMUL.FTZ R10, R0, R142 ;  /* 0x0000008e000a7220 */ /* 0x008fe40000410000 */
[--C-:B------:R-:W-:Y:S02]  /*8620*/  FFMA.FTZ R121, R121, c[0x0][0x23c], -R204.reuse ;  /* 0x00008f0079797a23 */ /* 0x100fe400000108cc */
[----:B------:R-:W-:Y:S01]  /*8630*/  FFMA.FTZ R124, R124, c[0x0][0x23c], -R204 ;  /* 0x00008f007c7c7a23 */ /* 0x000fe200000108cc */
[----:B------:R-:W3:Y:S01]  /*8640*/  MUFU.EX2 R219, R13 ;  /* 0x0000000d00db7308 */ /* 0x000ee20000000800 */
[----:B--2---:R2:W-:Y:S01]  /*8650*/  STL [R1+0x20], R4 ;  /* 0x0000200401007387 */ /* 0x0045e20000100800 */
[----:B------:R-:W-:Y:S02]  /*8660*/  FMUL.FTZ R28, R2, R164 ;  /* 0x000000a4021c7220 */ /* 0x000fe40000410000 */
[--C-:B------:R-:W-:Y:S02]  /*8670*/  FFMA.FTZ R164, R100, c[0x0][0x23c], -R137.reuse ;  /* 0x00008f0064a47a23 */ /* 0x100fe40000010889 */
[--C-:B------:R-:W-:Y:S04]  /*8680*/  FFMA.FTZ R100, R83, c[0x0][0x23c], -R138.reuse ;  /* 0x00008f0053647a23 */ /* 0x100fe8000001088a */
[----:B-1----:R-:W1:Y:S01]  /*8690*/  MUFU.EX2 R3, R29 ;  /* 0x0000001d00037308 */ /* 0x002e620000000800 */
[----:B----4-:R-:W-:Y:S01]  /*86a0*/  F2FP.PACK_AB R141, R210, R209 ;  /* 0x000000d1d28d723e */ /* 0x010fe200000000ff */
[----:B------:R-:W-:Y:S08]  /*86b0*/  FMUL.FTZ R11, R0, R143 ;  /* 0x0000008f000b7220 */ /* 0x000ff00000410000 */
[----:B------:R4:W-:Y:S01]  /*86c0*/  MUFU.EX2 R216, R14 ;  /* 0x0000000e00d87308 */ /* 0x0009e20000000800 */
[----:B---3--:R-:W-:Y:S01]  /*86d0*/  F2FP.PACK_AB R142, R219, R218 ;  /* 0x000000dadb8e723e */ /* 0x008fe200000000ff */
[C---:B------:R-:W-:Y:S08]  /*86e0*/  FMUL.FTZ R13, R2.reuse, R149 ;  /* 0x00000095020d7220 */ /* 0x040ff00000410000 */
[----:B--2---:R-:W2:Y:S01]  /*86f0*/  MUFU.EX2 R4, R30 ;  /* 0x0000001e00047308 */ /* 0x004ea20000000800 */
[----:B-1----:R1:W-:Y:S01]  /*8700*/  STL [R1+0x24], R3 ;  /* 0x0000240301007387 */ /* 0x0023e20000100800 */
[----:B------:R-:W-:Y:S02]  /*8710*/  FMUL.FTZ R29, R2, R165 ;  /* 0x000000a5021d7220 */ /* 0x000fe40000410000 */
[--C-:B------:R-:W-:Y:S02]  /*8720*/  FFMA.FTZ R165, R101, c[0x0][0x23c], -R137.reuse ;  /* 0x00008f0065a57a23 */ /* 0x100fe40000010889 */
[--C-:B------:R-:W-:Y:S04]  /*8730*/  FFMA.FTZ R101, R82, c[0x0][0x23c], -R138.reuse ;  /* 0x00008f0052657a23 */ /* 0x100fe8000001088a */
[----:B------:R-:W3:Y:S01]  /*8740*/  MUFU.EX2 R217, R15 ;  /* 0x0000000f00d97308 */ /* 0x000ee20000000800 */
[C---:B----4-:R-:W-:Y:S09]  /*8750*/  FMUL.FTZ R14, R0.reuse, R150 ;  /* 0x00000096000e7220 */ /* 0x050ff20000410000 */
[----:B------:R4:W-:Y:S01]  /*8760*/  MUFU.EX2 R227, R24 ;  /* 0x0000001800e37308 */ /* 0x0009e20000000800 */
[----:B--2---:R2:W-:Y:S01]  /*8770*/  STL [R1+0x18], R4 ;  /* 0x0000180401007387 */ /* 0x0045e20000100800 */
[----:B------:R-:W-:Y:S02]  /*8780*/  FMUL.FTZ R30, R0, R166 ;  /* 0x000000a6001e7220 */ /* 0x000fe40000410000 */
[--C-:B------:R-:W-:Y:S02]  /*8790*/  FFMA.FTZ R166, R112, c[0x0][0x23c], -R137.reuse ;  /* 0x00008f0070a67a23 */ /* 0x100fe40000010889 */
[--C-:B------:R-:W-:Y:S04]  /*87a0*/  FFMA.FTZ R112, R71, c[0x0][0x23c], -R138.reuse ;  /* 0x00008f0047707a23 */ /* 0x100fe8000001088a */
[----:B-1----:R-:W1:Y:S01]  /*87b0*/  MUFU.EX2 R3, R31 ;  /* 0x0000001f00037308 */ /* 0x002e620000000800 */
[----:B---3--:R-:W-:Y:S01]  /*87c0*/  F2FP.PACK_AB R143, R217, R216 ;  /* 0x000000d8d98f723e */ /* 0x008fe200000000ff */
[----:B------:R-:W-:Y:S02]  /*87d0*/  FMUL.FTZ R15, R0, R151 ;  /* 0x00000097000f7220 */ /* 0x000fe40000410000 */
[----:B------:R-:W-:Y:S06]  /*87e0*/  LDSM.16.MT88.4 R148, [R228+0x8000] ;  /* 0x00800000e494783b */ /* 0x000fec0000004200 */
[----:B------:R3:W-:Y:S01]  /*87f0*/  MUFU.EX2 R252, R25 ;  /* 0x0000001900fc7308 */ /* 0x0007e20000000800 */
[----:B----4-:R-:W-:Y:S02]  /*8800*/  FMUL.FTZ R24, R2, R160 ;  /* 0x000000a002187220 */ /* 0x010fe40000410000 */
[--C-:B------:R-:W-:Y:S07]  /*8810*/  FFMA.FTZ R160, R84, c[0x0][0x23c], -R137.reuse ;  /* 0x00008f0054a07a23 */ /* 0x100fee0000010889 */
[----:B--2---:R-:W2:Y:S01]  /*8820*/  MUFU.EX2 R4, R36 ;  /* 0x0000002400047308 */ /* 0x004ea20000000800 */
[----:B-1----:R1:W-:Y:S01]  /*8830*/  STL [R1+0x1c], R3 ;  /* 0x00001c0301007387 */ /* 0x0023e20000100800 */
[----:B------:R-:W-:Y:S02]  /*8840*/  FMUL.FTZ R31, R0, R167 ;  /* 0x000000a7001f7220 */ /* 0x000fe40000410000 */
[--C-:B------:R-:W-:Y:S02]  /*8850*/  FFMA.FTZ R167, R113, c[0x0][0x23c], -R137.reuse ;  /* 0x00008f0071a77a23 */ /* 0x100fe40000010889 */
[--C-:B------:R-:W-:Y:S04]  /*8860*/  FFMA.FTZ R113, R86, c[0x0][0x23c], -R138.reuse ;  /* 0x00008f0056717a23 */ /* 0x100fe8000001088a */
[----:B------:R4:W-:Y:S01]  /*8870*/  MUFU.EX2 R225, R26 ;  /* 0x0000001a00e17308 */ /* 0x0009e20000000800 */
[----:B---3--:R-:W-:Y:S02]  /*8880*/  FMUL.FTZ R25, R2, R161 ;  /* 0x000000a102197220 */ /* 0x008fe40000410000 */
[--C-:B------:R-:W-:Y:S02]  /*8890*/  FFMA.FTZ R161, R85, c[0x0][0x23c], -R137.reuse ;  /* 0x00008f0055a17a23 */ /* 0x100fe40000010889 */
[----:B------:R-:W-:Y:S05]  /*88a0*/  LDSM.16.MT88.4 R84, [R230+0x8800] ;  /* 0x00880000e654783b */ /* 0x000fea0000004200 */
[----:B------:R3:W-:Y:S03]  /*88b0*/  MUFU.EX2 R226, R27 ;  /* 0x0000001b00e27308 */ /* 0x0007e60000000800 */
[----:B--2---:R2:W-:Y:S07]  /*88c0*/  STL [R1+0x2c], R4 ;  /* 0x00002c0401007387 */ /* 0x0045ee0000100800 */
[----:B-1----:R-:W1:Y:S01]  /*88d0*/  MUFU.EX2 R3, R37 ;  /* 0x0000002500037308 */ /* 0x002e620000000800 */
[----:B----4-:R-:W-:Y:S02]  /*88e0*/  FMUL.FTZ R26, R0, R162 ;  /* 0x000000a2001a7220 */ /* 0x010fe40000410000 */
[--C-:B------:R-:W-:Y:S02]  /*88f0*/  FFMA.FTZ R162, R96, c[0x0][0x23c], -R137.reuse ;  /* 0x00008f0060a27a23 */ /* 0x100fe40000010889 */
[--C-:B------:R-:W-:Y:S05]  /*8900*/  FFMA.FTZ R96, R70, c[0x0][0x23c], -R138.reuse ;  /* 0x00008f0046607a23 */ /* 0x100fea000001088a */
[----:B------:R4:W-:Y:S01]  /*8910*/  MUFU.EX2 R136, R44 ;  /* 0x0000002c00887308 */ /* 0x0009e20000000800 */
[----:B------:R-:W-:Y:S02]  /*8920*/  FFMA.FTZ R138, R131, c[0x0][0x23c], -R138 ;  /* 0x00008f00838a7a23 */ /* 0x000fe4000001088a */
[----:B---3--:R-:W-:Y:S02]  /*8930*/  FMUL.FTZ R27, R0, R163 ;  /* 0x000000a3001b7220 */ /* 0x008fe40000410000 */
[--C-:B------:R-:W-:Y:S05]  /*8940*/  FFMA.FTZ R163, R97, c[0x0][0x23c], -R137.reuse ;  /* 0x00008f0061a37a23 */ /* 0x100fea0000010889 */
[----:B------:R3:W-:Y:S01]  /*8950*/  MUFU.EX2 R244, R45 ;  /* 0x0000002d00f47308 */ /* 0x0007e20000000800 */
[----:B-1----:R1:W-:Y:S09]  /*8960*/  STL [R1+0x4c], R3 ;  /* 0x00004c0301007387 */ /* 0x0023f20000100800 */
[----:B--2---:R-:W2:Y:S01]  /*8970*/  MUFU.EX2 R4, R38 ;  /* 0x0000002600047308 */ /* 0x004ea20000000800 */
[C---:B----4-:R-:W-:Y:S09]  /*8980*/  FMUL.FTZ R44, R2.reuse, R180 ;  /* 0x000000b4022c7220 */ /* 0x050ff20000410000 */
[----:B------:R4:W-:Y:S01]  /*8990*/  MUFU.EX2 R247, R46 ;  /* 0x0000002e00f77308 */ /* 0x0009e20000000800 */
[----:B---3--:R-:W-:Y:S09]  /*89a0*/  FMUL.FTZ R45, R2, R181 ;  /* 0x000000b5022d7220 */ /* 0x008ff20000410000 */
[----:B-1----:R-:W1:Y:S01]  /*89b0*/  MUFU.EX2 R3, R39 ;  /* 0x0000002700037308 */ /* 0x002e620000000800 */
[----:B--2---:R2:W-:Y:S09]  /*89c0*/  STL [R1+0x28], R4 ;  /* 0x0000280401007387 */ /* 0x0045f20000100800 */
[----:B------:R3:W-:Y:S01]  /*89d0*/  MUFU.EX2 R134, R48 ;  /* 0x0000003000867308 */ /* 0x0007e20000000800 */
[----:B----4-:R-:W-:Y:S09]  /*89e0*/  FMUL.FTZ R46, R0, R182 ;  /* 0x000000b6002e7220 */ /* 0x010ff20000410000 */
[----:B------:R4:W-:Y:S01]  /*89f0*/  MUFU.EX2 R246, R49 ;  /* 0x0000003100f67308 */ /* 0x0009e20000000800 */
[----:B-1----:R1:W-:Y:S04]  /*8a00*/  STL [R1+0x50], R3 ;  /* 0x0000500301007387 */ /* 0x0023e80000100800 */
[----:B------:R-:W1:Y:S05]  /*8a10*/  LDSM.16.MT88.4 R36, [R230+0x8000] ;  /* 0x00800000e624783b */ /* 0x000e6a0000004200 */
[----:B--2---:R2:W-:Y:S01]  /*8a20*/  MUFU.EX2 R4, R41 ;  /* 0x0000002900047308 */ /* 0x0045e20000000800 */
[C---:B---3--:R-:W-:Y:S09]  /*8a30*/  FMUL.FTZ R48, R132.reuse, R184 ;  /* 0x000000b884307220 */ /* 0x048ff20000410000 */
[----:B------:R3:W-:Y:S01]  /*8a40*/  MUFU.EX2 R135, R50 ;  /* 0x0000003200877308 */ /* 0x0007e20000000800 */
[----:B----4-:R-:W-:Y:S09]  /*8a50*/  FMUL.FTZ R49, R132, R185 ;  /* 0x000000b984317220 */ /* 0x010ff20000410000 */
[----:B-1----:R-:W1:Y:S01]  /*8a60*/  MUFU.EX2 R3, R40 ;  /* 0x0000002800037308 */ /* 0x002e620000000800 */
[C---:B--2---:R-:W-:Y:S09]  /*8a70*/  FMUL.FTZ R41, R2.reuse, R177 ;  /* 0x000000b102297220 */ /* 0x044ff20000410000 */
[----:B------:R-:W2:Y:S01]  /*8a80*/  MUFU.EX2 R40, R47 ;  /* 0x0000002f00287308 */ /* 0x000ea20000000800 */
[C---:B---3--:R-:W-:Y:S09]  /*8a90*/  FMUL.FTZ R50, R133.reuse, R186 ;  /* 0x000000ba85327220 */ /* 0x048ff20000410000 */
[----:B------:R3:W-:Y:S01]  /*8aa0*/  MUFU.EX2 R245, R51 ;  /* 0x0000003300f57308 */ /* 0x0007e20000000800 */
[----:B-1----:R1:W-:Y:S04]  /*8ab0*/  STL [R1+0x40], R3 ;  /* 0x0000400301007387 */ /* 0x0023e80000100800 */
[----:B------:R4:W-:Y:S05]  /*8ac0*/  STL [R1+0x48], R4 ;  /* 0x0000480401007387 */ /* 0x0009ea0000100800 */
[----:B------:R4:W-:Y:S01]  /*8ad0*/  MUFU.EX2 R243, R52 ;  /* 0x0000003400f37308 */ /* 0x0009e20000000800 */
[----:B--2---:R-:W-:Y:S01]  /*8ae0*/  MOV R171, R40 ;  /* 0x0000002800ab7202 */ /* 0x004fe20000000f00 */
[----:B------:R-:W-:Y:S02]  /*8af0*/  FMUL.FTZ R40, R2, R176 ;  /* 0x000000b002287220 */ /* 0x000fe40000410000 */
[----:B------:R-:W-:Y:S06]  /*8b00*/  FMUL.FTZ R47, R0, R183 ;  /* 0x000000b7002f7220 */ /* 0x000fec0000410000 */
[----:B------:R-:W-:Y:S01]  /*8b10*/  MUFU.EX2 R239, R53 ;  /* 0x0000003500ef7308 */ /* 0x000fe20000000800 */
[----:B---3--:R-:W-:Y:S09]  /*8b20*/  FMUL.FTZ R51, R133, R187 ;  /* 0x000000bb85337220 */ /* 0x008ff20000410000 */
[----:B-1----:R-:W1:Y:S01]  /*8b30*/  MUFU.EX2 R3, R42 ;  /* 0x0000002a00037308 */ /* 0x002e620000000800 */
[C---:B----4-:R-:W-:Y:S01]  /*8b40*/  FMUL.FTZ R4, R132.reuse, R144 ;  /* 0x0000009084047220 */ /* 0x050fe20000410000 */
[----:B------:R-:W-:Y:S01]  /*8b50*/  F2FP.PACK_AB R144, R213, R207 ;  /* 0x000000cfd590723e */ /* 0x000fe200000000ff */
[----:B------:R-:W-:Y:S07]  /*8b60*/  FMUL.FTZ R52, R132, R188 ;  /* 0x000000bc84347220 */ /* 0x000fee0000410000 */
[----:B------:R2:W-:Y:S01]  /*8b70*/  MUFU.EX2 R242, R54 ;  /* 0x0000003600f27308 */ /* 0x0005e20000000800 */
[-C--:B------:R-:W-:Y:S08]  /*8b80*/  HMMA.16816.F32 R4, R144, R20.reuse, R4 ;  /* 0x000000149004723c */ /* 0x080ff00000001804 */
[C---:B------:R-:W-:Y:S01]  /*8b90*/  HMMA.16816.F32 R8, R140.reuse, R20, R8 ;  /* 0x000000148c08723c */ /* 0x040fe20000001808 */
[----:B------:R3:W-:Y:S01]  /*8ba0*/  MUFU.EX2 R238, R55 ;  /* 0x0000003700ee7308 */ /* 0x0007e20000000800 */
[----:B-1----:R1:W-:Y:S02]  /*8bb0*/  STL [R1+0x3c], R3 ;  /* 0x00003c0301007387 */ /* 0x0023e40000100800 */
[----:B------:R-:W-:Y:S04]  /*8bc0*/  FMUL.FTZ R42, R0, R178 ;  /* 0x000000b2002a7220 */ /* 0x000fe80000410000 */
[-C--:B------:R-:W-:Y:S01]  /*8bd0*/  HMMA.16816.F32 R12, R140, R22.reuse, R12 ;  /* 0x000000168c0c723c */ /* 0x080fe2000000180c */
[----:B------:R-:W4:Y:S02]  /*8be0*/  LDL.LU R184, [R1+0x48] ;  /* 0x0000480001b87983 */ /* 0x000f240000300800 */
[----:B------:R1:W-:Y:S01]  /*8bf0*/  MUFU.EX2 R241, R56 ;  /* 0x0000003800f17308 */ /* 0x0003e20000000800 */
[C---:B------:R-:W-:Y:S01]  /*8c00*/  FMUL.FTZ R20, R132.reuse, R156 ;  /* 0x0000009c84147220 */ /* 0x040fe20000410000 */
[----:B------:R-:W4:Y:S01]  /*8c10*/  LDL.LU R185, [R1+0x50] ;  /* 0x0000500001b97983 */ /* 0x000f220000300800 */
[----:B------:R-:W-:Y:S02]  /*8c20*/  FMUL.FTZ R21, R132, R157 ;  /* 0x0000009d84157220 */ /* 0x000fe40000410000 */
[C---:B------:R-:W-:Y:S01]  /*8c30*/  HMMA.16816.F32 R16, R144.reuse, R22, R16 ;  /* 0x000000169010723c */ /* 0x040fe20000001810 */
[----:B------:R-:W4:Y:S03]  /*8c40*/  LDL.LU R186, [R1+0x4c] ;  /* 0x00004c0001ba7983 */ /* 0x000f260000300800 */
[C---:B--2---:R-:W-:Y:S01]  /*8c50*/  FMUL.FTZ R54, R133.reuse, R190 ;  /* 0x000000be85367220 */ /* 0x044fe20000410000 */
[----:B------:R-:W2:Y:S01]  /*8c60*/  MUFU.EX2 R53, R67 ;  /* 0x0000004300357308 */ /* 0x000ea20000000800 */
[----:B------:R-:W4:Y:S01]  /*8c70*/  LDL.LU R187, [R1+0x3c] ;  /* 0x00003c0001bb7983 */ /* 0x000f220000300800 */
[C---:B------:R-:W-:Y:S02]  /*8c80*/  FMUL.FTZ R22, R133.reuse, R158 ;  /* 0x0000009e85167220 */ /* 0x040fe40000410000 */
[C---:B------:R-:W-:Y:S03]  /*8c90*/  FMUL.FTZ R23, R133.reuse, R159 ;  /* 0x0000009f85177220 */ /* 0x040fe60000410000 */
[----:B---3--:R-:W-:Y:S02]  /*8ca0*/  FMUL.FTZ R55, R133, R191 ;  /* 0x000000bf85377220 */ /* 0x008fe40000410000 */
[--C-:B------:R-:W-:Y:S01]  /*8cb0*/  FFMA.FTZ R159, R80, c[0x0][0x23c], -R137.reuse ;  /* 0x00008f00509f7a23 */ /* 0x100fe20000010889 */
[----:B-1----:R1:W-:Y:S01]  /*8cc0*/  MUFU.EX2 R3, R43 ;  /* 0x0000002b00037308 */ /* 0x0023e20000000800 */
[-C--:B------:R-:W-:Y:S03]  /*8cd0*/  HMMA.16816.F32 R20, R144, R36.reuse, R20 ;  /* 0x000000249014723c */ /* 0x080fe60000001814 */
[----:B------:R-:W-:Y:S01]  /*8ce0*/  F2FP.PACK_AB R80, R252, R227 ;  /* 0x000000e3fc50723e */ /* 0x000fe200000000ff */
[----:B------:R-:W-:Y:S02]  /*8cf0*/  FMUL.FTZ R56, R2, R192 ;  /* 0x000000c002387220 */ /* 0x000fe40000410000 */
[--C-:B------:R-:W-:Y:S01]  /*8d00*/  FFMA.FTZ R158, R81, c[0x0][0x23c], -R137.reuse ;  /* 0x00008f00519e7a23 */ /* 0x100fe20000010889 */
[----:B------:R-:W-:Y:S01]  /*8d10*/  F2FP.PACK_AB R81, R226, R225 ;  /* 0x000000e1e251723e */ /* 0x000fe200000000ff */
[C---:B------:R-:W-:Y:S01]  /*8d20*/  HMMA.16816.F32 R24, R140.reuse, R36, R24 ;  /* 0x000000248c18723c */ /* 0x040fe20000001818 */
[----:B------:R3:W-:Y:S03]  /*8d30*/  MUFU.EX2 R237, R57 ;  /* 0x0000003900ed7308 */ /* 0x0007e60000000800 */
[----:B------:R-:W-:Y:S01]  /*8d40*/  FFMA.FTZ R156, R68, c[0x0][0x23c], -R137 ;  /* 0x00008f00449c7a23 */ /* 0x000fe20000010889 */
[----:B--2---:R-:W-:Y:S01]  /*8d50*/  MOV R188, R53 ;  /* 0x0000003500bc7202 */ /* 0x004fe20000000f00 */
[C---:B------:R-:W-:Y:S02]  /*8d60*/  FMUL.FTZ R53, R132.reuse, R189 ;  /* 0x000000bd84357220 */ /* 0x040fe40000410000 */
[-C--:B------:R-:W-:Y:S03]  /*8d70*/  HMMA.16816.F32 R28, R140, R38.reuse, R28 ;  /* 0x000000268c1c723c */ /* 0x080fe6000000181c */
[----:B------:R2:W-:Y:S01]  /*8d80*/  MUFU.EX2 R240, R58 ;  /* 0x0000003a00f07308 */ /* 0x0005e20000000800 */
[C---:B------:R-:W-:Y:S02]  /*8d90*/  FMUL.FTZ R36, R132.reuse, R172 ;  /* 0x000000ac84247220 */ /* 0x040fe40000410000 */
[----:B------:R-:W-:Y:S02]  /*8da0*/  FMUL.FTZ R37, R132, R173 ;  /* 0x000000ad84257220 */ /* 0x000fe40000410000 */
[C---:B------:R-:W-:Y:S04]  /*8db0*/  HMMA.16816.F32 R32, R144.reuse, R38, R32 ;  /* 0x000000269020723c */ /* 0x040fe80000001820 */
[C---:B-1----:R-:W-:Y:S01]  /*8dc0*/  FMUL.FTZ R43, R0.reuse, R179 ;  /* 0x000000b3002b7220 */ /* 0x042fe20000410000 */
[----:B------:R1:W-:Y:S01]  /*8dd0*/  MUFU.EX2 R236, R59 ;  /* 0x0000003b00ec7308 */ /* 0x0003e20000000800 */
[----:B------:R-:W-:Y:S02]  /*8de0*/  FFMA.FTZ R68, R63, c[0x0][0x23c], -R205 ;  /* 0x00008f003f447a23 */ /* 0x000fe400000108cd */
[C---:B------:R-:W-:Y:S04]  /*8df0*/  FMUL.FTZ R38, R133.reuse, R174 ;  /* 0x000000ae85267220 */ /* 0x040fe80000410000 */
[C---:B------:R-:W-:Y:S02]  /*8e00*/  FMUL.FTZ R39, R133.reuse, R175 ;  /* 0x000000af85277220 */ /* 0x040fe40000410000 */
[----:B------:R-:W-:Y:S01]  /*8e10*/  FMUL.FTZ R63, R0, R199 ;  /* 0x000000c7003f7220 */ /* 0x000fe20000410000 */
[----:B------:R1:W-:Y:S01]  /*8e20*/  MUFU.EX2 R233, R60 ;  /* 0x0000003c00e97308 */ /* 0x0003e20000000800 */
[----:B---3--:R-:W-:Y:S02]  /*8e30*/  FMUL.FTZ R57, R2, R193 ;  /* 0x000000c102397220 */ /* 0x008fe40000410000 */
[----:B------:R-:W-:Y:S01]  /*8e40*/  FMUL.FTZ R67, R133, R203 ;  /* 0x000000cb85437220 */ /* 0x000fe20000410000 */
[-C--:B------:R-:W-:Y:S03]  /*8e50*/  HMMA.16816.F32 R36, R144, R148.reuse, R36 ;  /* 0x000000949024723c */ /* 0x080fe60000001824 */
[C---:B--2---:R-:W-:Y:S02]  /*8e60*/  FMUL.FTZ R58, R0.reuse, R194 ;  /* 0x000000c2003a7220 */ /* 0x044fe40000410000 */
[--C-:B------:R-:W-:Y:S01]  /*8e70*/  FFMA.FTZ R157, R69, c[0x0][0x23c], -R137.reuse ;  /* 0x00008f00459d7a23 */ /* 0x100fe20000010889 */
[----:B------:R2:W-:Y:S01]  /*8e80*/  MUFU.EX2 R235, R64 ;  /* 0x0000004000eb7308 */ /* 0x0005e20000000800 */
[----:B------:R-:W-:Y:S01]  /*8e90*/  FFMA.FTZ R137, R129, c[0x0][0x23c], -R137 ;  /* 0x00008f0081897a23 */ /* 0x000fe20000010889 */
[C---:B------:R-:W-:Y:S04]  /*8ea0*/  HMMA.16816.F32 R40, R140.reuse, R148, R40 ;  /* 0x000000948c28723c */ /* 0x040fe80000001828 */
[----:B-1----:R-:W-:Y:S04]  /*8eb0*/  FMUL.FTZ R59, R0, R195 ;  /* 0x000000c3003b7220 */ /* 0x002fe80000410000 */
[-C--:B------:R-:W-:Y:S01]  /*8ec0*/  HMMA.16816.F32 R44, R140, R150.reuse, R44 ;  /* 0x000000968c2c723c */ /* 0x080fe2000000182c */
[----:B------:R1:W-:Y:S03]  /*8ed0*/  MUFU.EX2 R231, R65 ;  /* 0x0000004100e77308 */ /* 0x0003e60000000800 */
[C---:B------:R-:W-:Y:S04]  /*8ee0*/  FMUL.FTZ R60, R2.reuse, R196 ;  /* 0x000000c4023c7220 */ /* 0x040fe80000410000 */
[C---:B------:R-:W-:Y:S01]  /*8ef0*/  HMMA.16816.F32 R48, R144.reuse, R150, R48 ;  /* 0x000000969030723c */ /* 0x040fe20000001830 */
[----:B------:R-:W3:Y:S02]  /*8f00*/  LDSM.16.MT88.4 R148, [R139+0x8800] ;  /* 0x008800008b94783b */ /* 0x000ee40000004200 */
[----:B------:R1:W-:Y:S01]  /*8f10*/  MUFU.EX2 R234, R66 ;  /* 0x0000004200ea7308 */ /* 0x0003e20000000800 */
[----:B--2---:R-:W-:Y:S04]  /*8f20*/  FFMA.FTZ R64, R61, c[0x0][0x23c], -R204 ;  /* 0x00008f003d407a23 */ /* 0x004fe800000108cc */
[-C--:B------:R-:W-:Y:S04]  /*8f30*/  HMMA.16816.F32 R52, R144, R152.reuse, R52 ;  /* 0x000000989034723c */ /* 0x080fe80000001834 */
[----:B------:R-:W-:Y:S01]  /*8f40*/  FMUL.FTZ R61, R2, R197 ;  /* 0x000000c5023d7220 */ /* 0x000fe20000410000 */
[----:B------:R-:W-:Y:S03]  /*8f50*/  MUFU.EX2 R174, R96 ;  /* 0x0000006000ae7308 */ /* 0x000fe60000000800 */
[C---:B------:R-:W-:Y:S01]  /*8f60*/  HMMA.16816.F32 R56, R140.reuse, R152, R56 ;  /* 0x000000988c38723c */ /* 0x040fe20000001838 */
[----:B------:R-:W2:Y:S03]  /*8f70*/  LDL.LU R152, [R1+0x2c] ;  /* 0x00002c0001987983 */ /* 0x000ea60000300800 */
[----:B-1----:R-:W-:Y:S01]  /*8f80*/  FFMA.FTZ R65, R62, c[0x0][0x23c], -R205 ;  /* 0x00008f003e417a23 */ /* 0x002fe200000108cd */
[----:B------:R-:W2:Y:S01]  /*8f90*/  LDL.LU R153, [R1+0x28] ;  /* 0x0000280001997983 */ /* 0x000ea20000300800 */
[C---:B------:R-:W-:Y:S01]  /*8fa0*/  FMUL.FTZ R62, R0.reuse, R198 ;  /* 0x000000c6003e7220 */ /* 0x040fe20000410000 */
[----:B------:R1:W1:Y:S01]  /*8fb0*/  MUFU.EX2 R189, R64 ;  /* 0x0000004000bd7308 */ /* 0x0002620000000800 */
[----:B------:R-:W-:Y:S01]  /*8fc0*/  FFMA.FTZ R0, R0, R251, R209 ;  /* 0x000000fb00007223 */ /* 0x000fe200000100d1 */
[----:B------:R-:W2:Y:S03]  /*8fd0*/  LDL.LU R196, [R1+0x40] ;  /* 0x0000400001c47983 */ /* 0x000ea60000300800 */
[C---:B------:R-:W-:Y:S01]  /*8fe0*/  FMUL.FTZ R66, R133.reuse, R202 ;  /* 0x000000ca85427220 */ /* 0x040fe20000410000 */
[-C--:B------:R-:W-:Y:S01]  /*8ff0*/  HMMA.16816.F32 R60, R140, R154.reuse, R60 ;  /* 0x0000009a8c3c723c */ /* 0x080fe2000000183c */
[----:B------:R-:W2:Y:S02]  /*9000*/  LDL.LU R197, [R1+0x1c] ;  /* 0x00001c0001c57983 */ /* 0x000ea40000300800 */
[----:B------:R-:W-:Y:S01]  /*9010*/  FFMA.FTZ R133, R133, R250, R208 ;  /* 0x000000fa85857223 */ /* 0x000fe200000100d0 */
[----:B------:R3:W-:Y:S01]  /*9020*/  MUFU.EX2 R232, R65 ;  /* 0x0000004100e87308 */ /* 0x0007e20000000800 */
[----:B------:R-:W2:Y:S01]  /*9030*/  LDL.LU R198, [R1+0x24] ;  /* 0x0000240001c67983 */ /* 0x000ea20000300800 */
[----:B------:R-:W-:Y:S03]  /*9040*/  FADD.FTZ R0, R210, R0 ;  /* 0x00000000d2007221 */ /* 0x000fe60000010000 */
[----:B------:R-:W2:Y:S03]  /*9050*/  LDL.LU R199, [R1+0x30] ;  /* 0x0000300001c77983 */ /* 0x000ea60000300800 */
[----:B------:R-:W-:Y:S01]  /*9060*/  FADD.FTZ R0, R216, R0 ;  /* 0x00000000d8007221 */ /* 0x000fe20000010000 */
[----:B------:R-:W2:Y:S01]  /*9070*/  LDL.LU R140, [R1+0x10] ;  /* 0x00001000018c7983 */ /* 0x000ea20000300800 */
[----:B------:R-:W-:Y:S02]  /*9080*/  MUFU.EX2 R190, R68 ;  /* 0x0000004400be7308 */ /* 0x000fe40000000800 */
[----:B------:R-:W-:Y:S01]  /*9090*/  FADD.FTZ R0, R217, R0 ;  /* 0x00000000d9007221 */ /* 0x000fe20000010000 */
[----:B------:R-:W4:Y:S01]  /*90a0*/  LDL.LU R141, [R1+0x20] ;  /* 0x00002000018d7983 */ /* 0x000f220000300800 */
[----:B-1----:R-:W-:Y:S01]  /*90b0*/  FMUL.FTZ R64, R132, R200 ;  /* 0x000000c884407220 */ /* 0x002fe20000410000 */
[----:B------:R-:W-:Y:S01]  /*90c0*/  MOV R203, R189 ;  /* 0x000000bd00cb7202 */ /* 0x000fe20000000f00 */
[----:B------:R-:W-:Y:S01]  /*90d0*/  FADD.FTZ R0, R225, R0 ;  /* 0x00000000e1007221 */ /* 0x000fe20000010000 */
[----:B------:R-:W4:Y:S02]  /*90e0*/  LDL.LU R142, [R1+0x18] ;  /* 0x00001800018e7983 */ /* 0x000f240000300800 */
[----:B------:R-:W-:Y:S01]  /*90f0*/  MOV R209, R203 ;  /* 0x000000cb00d17202 */ /* 0x000fe20000000f00 */
[----:B------:R-:W-:Y:S01]  /*9100*/  MUFU.EX2 R173, R72 ;  /* 0x0000004800ad7308 */ /* 0x000fe20000000800 */
[----:B------:R-:W4:Y:S01]  /*9110*/  LDL.LU R143, [R1+0x34] ;  /* 0x00003400018f7983 */ /* 0x000f220000300800 */
[----:B------:R-:W-:Y:S02]  /*9120*/  FADD.FTZ R0, R226, R0 ;  /* 0x00000000e2007221 */ /* 0x000fe40000010000 */
[C---:B---3--:R-:W-:Y:S01]  /*9130*/  FMUL.FTZ R65, R132.reuse, R201 ;  /* 0x000000c984417220 */ /* 0x048fe20000410000 */
[----:B------:R-:W3:Y:S01]  /*9140*/  LDL.LU R200, [R1+0x14] ;  /* 0x0000140001c87983 */ /* 0x000ee20000300800 */
[----:B------:R-:W-:Y:S03]  /*9150*/  FFMA.FTZ R132, R132, R248, R207 ;  /* 0x000000f884847223 */ /* 0x000fe600000100cf */
[----:B------:R-:W3:Y:S01]  /*9160*/  LDL.LU R201, [R1+0x8] ;  /* 0x0000080001c97983 */ /* 0x000ee20000300800 */
[----:B------:R-:W-:Y:S01]  /*9170*/  MUFU.EX2 R178, R73 ;  /* 0x0000004900b27308 */ /* 0x000fe20000000800 */
[----:B------:R-:W-:Y:S02]  /*9180*/  HMMA.16816.F32 R64, R144, R154, R64 ;  /* 0x0000009a9040723c */ /* 0x000fe40000001840 */
[----:B------:R-:W3:Y:S04]  /*9190*/  LDL.LU R202, [R1+0xc] ;  /* 0x00000c0001ca7983 */ /* 0x000ee80000300800 */
[----:B------:R-:W1:Y:S01]  /*91a0*/  LDSM.16.MT88.4 R96, [R228+0x8800] ;  /* 0x00880000e460783b */ /* 0x000e620000004200 */
[----:B------:R-:W-:Y:S02]  /*91b0*/  MOV R155, R188 ;  /* 0x000000bc009b7202 */ /* 0x000fe40000000f00 */
[----:B------:R-:W-:Y:S03]  /*91c0*/  MUFU.EX2 R172, R74 ;  /* 0x0000004a00ac7308 */ /* 0x000fe60000000800 */
[----:B------:R-:W-:Y:S07]  /*91d0*/  MOV R251, R155 ;  /* 0x0000009b00fb7202 */ /* 0x000fee0000000f00 */
[----:B------:R1:W-:Y:S10]  /*91e0*/  MUFU.EX2 R177, R75 ;  /* 0x0000004b00b17308 */ /* 0x0003f40000000800 */
[----:B------:R-:W-:Y:S10]  /*91f0*/  MUFU.EX2 R176, R76 ;  /* 0x0000004c00b07308 */ /* 0x000ff40000000800 */
[----:B------:R-:W-:Y:S01]  /*9200*/  MUFU.EX2 R224, R77 ;  /* 0x0000004d00e07308 */ /* 0x000fe20000000800 */
[----:B-1----:R-:W1:Y:S09]  /*9210*/  LDSM.16.MT88.4 R72, [R229+0x8800] ;  /* 0x00880000e548783b */ /* 0x002e720000004200 */
[----:B------:R-:W-:Y:S10]  /*9220*/  MUFU.EX2 R183, R78 ;  /* 0x0000004e00b77308 */ /* 0x000ff40000000800 */
[----:B------:R1:W-:Y:S10]  /*9230*/  MUFU.EX2 R182, R79 ;  /* 0x0000004f00b67308 */ /* 0x0003f40000000800 */
[----:B------:R1:W1:Y:S10]  /*9240*/  MUFU.EX2 R192, R100 ;  /* 0x0000006400c07308 */ /* 0x0002740000000800 */
[----:B------:R-:W-:Y:S01]  /*9250*/  MUFU.EX2 R175, R156 ;  /* 0x0000009c00af7308 */ /* 0x000fe20000000800 */
[----:B-1----:R-:W1:Y:S09]  /*9260*/  LDSM.16.MT88.4 R76, [R139+0x9000] ;  /* 0x009000008b4c783b */ /* 0x002e720000004200 */
[----:B------:R-:W-:Y:S01]  /*9270*/  MUFU.EX2 R179, R112 ;  /* 0x0000007000b37308 */ /* 0x000fe20000000800 */
[----:B------:R-:W-:Y:S01]  /*9280*/  FFMA.FTZ R100, R93, c[0x0][0x23c], -R204 ;  /* 0x00008f005d647a23 */ /* 0x000fe200000108cc */
[----:B------:R-:W-:Y:S01]  /*9290*/  MOV R207, R192 ;  /* 0x000000c000cf7202 */ /* 0x000fe20000000f00 */
[--C-:B------:R-:W-:Y:S07]  /*92a0*/  FFMA.FTZ R93, R90, c[0x0][0x23c], -R205.reuse ;  /* 0x00008f005a5d7a23 */ /* 0x100fee00000108cd */
[----:B------:R-:W-:Y:S10]  /*92b0*/  MUFU.EX2 R131, R93 ;  /* 0x0000005d00837308 */ /* 0x000ff40000000800 */
        /* <DEDUP_REMOVED lines=16> */
[----:B------:R-:W-:Y:S01]  /*93c0*/  MUFU.EX2 R107, R107 ;  /* 0x0000006b006b7308 */ /* 0x000fe20000000800 */
[----:B--2---:R-:W-:Y:S09]  /*93d0*/  F2FP.PACK_AB R71, R199, R140 ;  /* 0x0000008cc747723e */ /* 0x004ff200000000ff */
[----:B------:R-:W-:Y:S01]  /*93e0*/  MUFU.EX2 R108, R108 ;  /* 0x0000006c006c7308 */ /* 0x000fe20000000800 */
[----:B----4-:R-:W-:Y:S02]  /*93f0*/  F2FP.PACK_AB R82, R198, R141 ;  /* 0x0000008dc652723e */ /* 0x010fe400000000ff */
[C---:B------:R-:W-:Y:S01]  /*9400*/  F2FP.PACK_AB R83, R197.reuse, R142 ;  /* 0x0000008ec553723e */ /* 0x040fe200000000ff */
[----:B------:R-:W-:Y:S06]  /*9410*/  FADD.FTZ R0, R142, R0 ;  /* 0x000000008e007221 */ /* 0x000fec0000010000 */
[----:B------:R-:W-:Y:S01]  /*9420*/  MUFU.EX2 R109, R109 ;  /* 0x0000006d006d7308 */ /* 0x000fe20000000800 */
[----:B------:R-:W-:Y:S01]  /*9430*/  FADD.FTZ R0, R197, R0 ;  /* 0x00000000c5007221 */ /* 0x000fe20000010000 */
[----:B---3--:R-:W-:Y:S03]  /*9440*/  F2FP.PACK_AB R70, R143, R200 ;  /* 0x000000c88f46723e */ /* 0x008fe600000000ff */
[----:B------:R-:W-:Y:S01]  /*9450*/  FADD.FTZ R0, R187, R0 ;  /* 0x00000000bb007221 */ /* 0x000fe20000010000 */
[----:B------:R-:W-:Y:S03]  /*9460*/  F2FP.PACK_AB R69, R201, R220 ;  /* 0x000000dcc945723e */ /* 0x000fe600000000ff */
[----:B------:R-:W-:Y:S01]  /*9470*/  FADD.FTZ R0, R3, R0 ;  /* 0x0000000003007221 */ /* 0x000fe20000010000 */
[----:B------:R-:W-:Y:S01]  /*9480*/  MUFU.EX2 R118, R118 ;  /* 0x0000007600767308 */ /* 0x000fe20000000800 */
[----:B------:R-:W-:Y:S02]  /*9490*/  F2FP.PACK_AB R68, R202, R221 ;  /* 0x000000ddca44723e */ /* 0x000fe400000000ff */
[----:B------:R-:W-:Y:S05]  /*94a0*/  FADD.FTZ R0, R247, R0 ;  /* 0x00000000f7007221 */ /* 0x000fea0000010000 */
[-C--:B------:R-:W-:Y:S02]  /*94b0*/  HMMA.16816.F32 R4, R68, R148.reuse, R4 ;  /* 0x000000944404723c */ /* 0x080fe40000001804 */
[----:B------:R-:W-:Y:S06]  /*94c0*/  MUFU.EX2 R119, R119 ;  /* 0x0000007700777308 */ /* 0x000fec0000000800 */
[C---:B------:R-:W-:Y:S04]  /*94d0*/  HMMA.16816.F32 R8, R80.reuse, R148, R8 ;  /* 0x000000945008723c */ /* 0x040fe80000001808 */
[----:B------:R-:W-:Y:S04]  /*94e0*/  MUFU.EX2 R137, R137 ;  /* 0x0000008900897308 */ /* 0x000fe80000000800 */
[-C--:B------:R-:W-:Y:S06]  /*94f0*/  HMMA.16816.F32 R12, R80, R150.reuse, R12 ;  /* 0x00000096500c723c */ /* 0x080fec000000180c */
[----:B------:R-:W-:Y:S02]  /*9500*/  MUFU.EX2 R138, R138 ;  /* 0x0000008a008a7308 */ /* 0x000fe40000000800 */
[C---:B------:R-:W-:Y:S08]  /*9510*/  HMMA.16816.F32 R16, R68.reuse, R150, R16 ;  /* 0x000000964410723c */ /* 0x040ff00000001810 */
[----:B------:R-:W-:Y:S01]  /*9520*/  MUFU.EX2 R157, R157 ;  /* 0x0000009d009d7308 */ /* 0x000fe20000000800 */
[-C--:B------:R-:W-:Y:S08]  /*9530*/  HMMA.16816.F32 R20, R68, R84.reuse, R20 ;  /* 0x000000544414723c */ /* 0x080ff00000001814 */
[C---:B------:R-:W-:Y:S01]  /*9540*/  HMMA.16816.F32 R24, R80.reuse, R84, R24 ;  /* 0x000000545018723c */ /* 0x040fe20000001818 */
[----:B------:R-:W2:Y:S07]  /*9550*/  MUFU.EX2 R159, R159 ;  /* 0x0000009f009f7308 */ /* 0x000eae0000000800 */
[-C--:B------:R-:W-:Y:S03]  /*9560*/  HMMA.16816.F32 R28, R80, R86.reuse, R28 ;  /* 0x00000056501c723c */ /* 0x080fe6000000181c */
[----:B------:R-:W3:Y:S05]  /*9570*/  MUFU.EX2 R158, R158 ;  /* 0x0000009e009e7308 */ /* 0x000eea0000000800 */
[C---:B------:R-:W-:Y:S01]  /*9580*/  HMMA.16816.F32 R32, R68.reuse, R86, R32 ;  /* 0x000000564420723c */ /* 0x040fe20000001820 */
[----:B------:R-:W4:Y:S04]  /*9590*/  LDSM.16.MT88.4 R84, [R230+0x9000] ;  /* 0x00900000e654783b */ /* 0x000f280000004200 */
[----:B------:R-:W1:Y:S03]  /*95a0*/  MUFU.EX2 R191, R101 ;  /* 0x0000006500bf7308 */ /* 0x000e660000000800 */
[-C--:B------:R-:W-:Y:S04]  /*95b0*/  HMMA.16816.F32 R36, R68, R96.reuse, R36 ;  /* 0x000000604424723c */ /* 0x080fe80000001824 */
[----:B--2---:R-:W-:Y:S03]  /*95c0*/  MOV R250, R159 ;  /* 0x0000009f00fa7202 */ /* 0x004fe60000000f00 */
[----:B------:R-:W-:Y:S01]  /*95d0*/  MUFU.EX2 R101, R167 ;  /* 0x000000a700657308 */ /* 0x000fe20000000800 */
[C---:B------:R-:W-:Y:S04]  /*95e0*/  HMMA.16816.F32 R40, R80.reuse, R96, R40 ;  /* 0x000000605028723c */ /* 0x040fe80000001828 */
[----:B---3--:R-:W-:Y:S03]  /*95f0*/  MOV R248, R158 ;  /* 0x0000009e00f87202 */ /* 0x008fe60000000f00 */
[--C-:B------:R-:W-:Y:S01]  /*9600*/  FFMA.FTZ R96, R88, c[0x0][0x23c], -R204.reuse ;  /* 0x00008f0058607a23 */ /* 0x100fe200000108cc */
[-C--:B------:R-:W-:Y:S01]  /*9610*/  HMMA.16816.F32 R44, R80, R98.reuse, R44 ;  /* 0x00000062502c723c */ /* 0x080fe2000000182c */
[----:B------:R-:W-:Y:S03]  /*9620*/  MUFU.EX2 R110, R110 ;  /* 0x0000006e006e7308 */ /* 0x000fe60000000800 */
[--C-:B------:R-:W-:Y:S01]  /*9630*/  FFMA.FTZ R97, R89, c[0x0][0x23c], -R204.reuse ;  /* 0x00008f0059617a23 */ /* 0x100fe200000108cc */
[----:B-1----:R-:W-:Y:S03]  /*9640*/  MOV R208, R191 ;  /* 0x000000bf00d07202 */ /* 0x002fe60000000f00 */
[C---:B------:R-:W-:Y:S03]  /*9650*/  HMMA.16816.F32 R48, R68.reuse, R98, R48 ;  /* 0x000000624430723c */ /* 0x040fe60000001830 */
[----:B------:R-:W-:Y:S04]  /*9660*/  MUFU.EX2 R191, R117 ;  /* 0x0000007500bf7308 */ /* 0x000fe80000000800 */
[--C-:B------:R-:W-:Y:S01]  /*9670*/  FFMA.FTZ R98, R91, c[0x0][0x23c], -R205.reuse ;  /* 0x00008f005b627a23 */ /* 0x100fe200000108cd */
[-C--:B------:R-:W-:Y:S01]  /*9680*/  HMMA.16816.F32 R52, R68, R72.reuse, R52 ;  /* 0x000000484434723c */ /* 0x080fe20000001834 */
[----:B------:R-:W-:Y:S03]  /*9690*/  LDSM.16.MT88.4 R88, [R229+0x9000] ;  /* 0x00900000e558783b */ /* 0x000fe60000004200 */
[----:B------:R-:W-:Y:S01]  /*96a0*/  FFMA.FTZ R99, R92, c[0x0][0x23c], -R204 ;  /* 0x00008f005c637a23 */ /* 0x000fe200000108cc */
[----:B------:R-:W-:Y:S01]  /*96b0*/  MUFU.EX2 R129, R98 ;  /* 0x0000006200817308 */ /* 0x000fe20000000800 */
[----:B------:R-:W-:Y:S01]  /*96c0*/  FFMA.FTZ R92, R2, R249, R206 ;  /* 0x000000f9025c7223 */ /* 0x000fe200000100ce */
[----:B------:R-:W-:Y:S01]  /*96d0*/  MOV R249, R190 ;  /* 0x000000be00f97202 */ /* 0x000fe20000000f00 */
[C---:B------:R-:W-:Y:S04]  /*96e0*/  HMMA.16816.F32 R56, R80.reuse, R72, R56 ;  /* 0x000000485038723c */ /* 0x040fe80000001838 */
[----:B------:R-:W-:Y:S01]  /*96f0*/  FADD.FTZ R93, R211, R92 ;  /* 0x0000005cd35d7221 */ /* 0x000fe20000010000 */
[----:B------:R-:W-:Y:S01]  /*9700*/  MOV R206, R157 ;  /* 0x0000009d00ce7202 */ /* 0x000fe20000000f00 */
[----:B------:R-:W-:Y:S01]  /*9710*/  FFMA.FTZ R205, R127, c[0x0][0x23c], -R205 ;  /* 0x00008f007fcd7a23 */ /* 0x000fe200000108cd */
[----:B------:R-:W-:Y:S01]  /*9720*/  F2FP.PACK_AB R72, R184, R196 ;  /* 0x000000c4b848723e */ /* 0x000fe200000000ff */
[-C--:B------:R-:W-:Y:S01]  /*9730*/  HMMA.16816.F32 R60, R80, R74.reuse, R60 ;  /* 0x0000004a503c723c */ /* 0x080fe2000000183c */
[----:B------:R-:W1:Y:S01]  /*9740*/  LDSM.16.MT88.4 R80, [R228+0x9000] ;  /* 0x00900000e450783b */ /* 0x000e620000004200 */
[----:B------:R-:W-:Y:S02]  /*9750*/  MUFU.EX2 R98, R170 ;  /* 0x000000aa00627308 */ /* 0x000fe40000000800 */
[----:B------:R-:W-:Y:S01]  /*9760*/  F2FP.PACK_AB R73, R3, R187 ;  /* 0x000000bb0349723e */ /* 0x000fe200000000ff */
[----:B------:R-:W-:Y:S02]  /*9770*/  FFMA.FTZ R204, R125, c[0x0][0x23c], -R204 ;  /* 0x00008f007dcc7a23 */ /* 0x000fe400000108cc */
[----:B------:R-:W-:Y:S01]  /*9780*/  FADD.FTZ R2, R212, R133 ;  /* 0x00000085d4027221 */ /* 0x000fe20000010000 */
[----:B------:R-:W-:Y:S01]  /*9790*/  HMMA.16816.F32 R64, R68, R74, R64 ;  /* 0x0000004a4440723c */ /* 0x000fe20000001840 */
[----:B------:R-:W2:Y:S03]  /*97a0*/  LDL.LU R3, [R1+0xc8] ;  /* 0x0000c80001037983 */ /* 0x000ea60000300800 */
[----:B------:R-:W-:Y:S01]  /*97b0*/  MUFU.EX2 R125, R94 ;  /* 0x0000005e007d7308 */ /* 0x000fe20000000800 */
[----:B------:R-:W-:Y:S02]  /*97c0*/  FADD.FTZ R2, R214, R2 ;  /* 0x00000002d6027221 */ /* 0x000fe40000010000 */
[----:B------:R-:W-:Y:S02]  /*97d0*/  F2FP.PACK_AB R68, R186, R152 ;  /* 0x00000098ba44723e */ /* 0x000fe400000000ff */
[----:B------:R-:W-:Y:S03]  /*97e0*/  F2FP.PACK_AB R69, R185, R153 ;  /* 0x00000099b945723e */ /* 0x000fe600000000ff */
[----:B------:R-:W-:Y:S01]  /*97f0*/  F2FP.PACK_AB R70, R246, R134 ;  /* 0x00000086f646723e */ /* 0x000fe200000000ff */
[----:B------:R-:W-:Y:S01]  /*9800*/  FADD.FTZ R2, R222, R2 ;  /* 0x00000002de027221 */ /* 0x000fe20000010000 */
        /* <DEDUP_REMOVED lines=12> */
[-C--:B----4-:R-:W-:Y:S04]  /*98d0*/  HMMA.16816.F32 R20, R68, R84.reuse, R20 ;  /* 0x000000544414723c */ /* 0x090fe80000001814 */
[----:B------:R-:W-:Y:S04]  /*98e0*/  MUFU.EX2 R99, R169 ;  /* 0x000000a900637308 */ /* 0x000fe80000000800 */
[C---:B------:R-:W-:Y:S06]  /*98f0*/  HMMA.16816.F32 R24, R72.reuse, R84, R24 ;  /* 0x000000544818723c */ /* 0x040fec0000001818 */
[----:B------:R-:W-:Y:S02]  /*9900*/  MUFU.EX2 R189, R96 ;  /* 0x0000006000bd7308 */ /* 0x000fe40000000800 */
[-C--:B------:R-:W-:Y:S08]  /*9910*/  HMMA.16816.F32 R28, R72, R86.reuse, R28 ;  /* 0x00000056481c723c */ /* 0x080ff0000000181c */
[C---:B------:R-:W-:Y:S01]  /*9920*/  HMMA.16816.F32 R32, R68.reuse, R86, R32 ;  /* 0x000000564420723c */ /* 0x040fe20000001820 */
[----:B------:R-:W-:Y:S01]  /*9930*/  LDSM.16.MT88.4 R84, [R228+0x9800] ;  /* 0x00980000e454783b */ /* 0x000fe20000004200 */
[----:B------:R-:W-:Y:S06]  /*9940*/  MUFU.EX2 R188, R97 ;  /* 0x0000006100bc7308 */ /* 0x000fec0000000800 */
[-C--:B-1----:R-:W-:Y:S04]  /*9950*/  HMMA.16816.F32 R36, R68, R80.reuse, R36 ;  /* 0x000000504424723c */ /* 0x082fe80000001824 */
[----:B------:R-:W-:Y:S04]  /*9960*/  MUFU.EX2 R117, R95 ;  /* 0x0000005f00757308 */ /* 0x000fe80000000800 */
[C---:B------:R-:W-:Y:S06]  /*9970*/  HMMA.16816.F32 R40, R72.reuse, R80, R40 ;  /* 0x000000504828723c */ /* 0x040fec0000001828 */
[----:B------:R-:W1:Y:S02]  /*9980*/  MUFU.EX2 R97, R130 ;  /* 0x0000008200617308 */ /* 0x000e640000000800 */
[-C--:B------:R-:W-:Y:S08]  /*9990*/  HMMA.16816.F32 R44, R72, R82.reuse, R44 ;  /* 0x00000052482c723c */ /* 0x080ff0000000182c */
[C---:B------:R-:W-:Y:S01]  /*99a0*/  HMMA.16816.F32 R48, R68.reuse, R82, R48 ;  /* 0x000000524430723c */ /* 0x040fe20000001830 */
[----:B------:R-:W4:Y:S01]  /*99b0*/  LDSM.16.MT88.4 R80, [R230+0x9800] ;  /* 0x00980000e650783b */ /* 0x000f220000004200 */
[----:B------:R-:W-:Y:S06]  /*99c0*/  MUFU.EX2 R111, R111 ;  /* 0x0000006f006f7308 */ /* 0x000fec0000000800 */
[-C--:B------:R-:W-:Y:S04]  /*99d0*/  HMMA.16816.F32 R52, R68, R88.reuse, R52 ;  /* 0x000000584434723c */ /* 0x080fe80000001834 */
[----:B------:R-:W-:Y:S01]  /*99e0*/  MUFU.EX2 R96, R120 ;  /* 0x0000007800607308 */ /* 0x000fe20000000800 */
[----:B-1----:R-:W-:Y:S03]  /*99f0*/  F2FP.PACK_AB R203, R138, R97 ;  /* 0x000000618acb723e */ /* 0x002fe600000000ff */
[C---:B------:R-:W-:Y:S06]  /*9a00*/  HMMA.16816.F32 R56, R72.reuse, R88, R56 ;  /* 0x000000584838723c */ /* 0x040fec0000001838 */
[----:B------:R-:W1:Y:S02]  /*9a10*/  MUFU.EX2 R95, R121 ;  /* 0x00000079005f7308 */ /* 0x000e640000000800 */
[-C--:B------:R-:W-:Y:S07]  /*9a20*/  HMMA.16816.F32 R60, R72, R90.reuse, R60 ;  /* 0x0000005a483c723c */ /* 0x080fee000000183c */
[----:B------:R-:W-:Y:S01]  /*9a30*/  F2FP.PACK_AB R73, R236, R240 ;  /* 0x000000f0ec49723e */ /* 0x000fe200000000ff */
[----:B------:R-:W-:Y:S01]  /*9a40*/  HMMA.16816.F32 R64, R68, R90, R64 ;  /* 0x0000005a4440723c */ /* 0x000fe20000001840 */
[----:B------:R-:W1:Y:S01]  /*9a50*/  LDSM.16.MT88.4 R88, [R229+0x9800] ;  /* 0x00980000e558783b */ /* 0x000e620000004200 */
[----:B------:R-:W-:Y:S02]  /*9a60*/  MUFU.EX2 R204, R204 ;  /* 0x000000cc00cc7308 */ /* 0x000fe40000000800 */
[----:B------:R-:W-:Y:S01]  /*9a70*/  FADD.FTZ R72, R213, R132 ;  /* 0x00000084d5487221 */ /* 0x000fe20000010000 */
[----:B------:R-:W-:Y:S02]  /*9a80*/  F2FP.PACK_AB R74, R209, R233 ;  /* 0x000000e9d14a723e */ /* 0x000fe400000000ff */
[----:B------:R-:W-:Y:S01]  /*9a90*/  F2FP.PACK_AB R68, R239, R243 ;  /* 0x000000f3ef44723e */ /* 0x000fe200000000ff */
[----:B------:R-:W-:Y:S01]  /*9aa0*/  FADD.FTZ R92, R215, R72 ;  /* 0x00000048d75c7221 */ /* 0x000fe20000010000 */
[----:B------:R-:W-:Y:S03]  /*9ab0*/  F2FP.PACK_AB R69, R238, R242 ;  /* 0x000000f2ee45723e */ /* 0x000fe600000000ff */
[----:B------:R-:W-:Y:S01]  /*9ac0*/  F2FP.PACK_AB R70, R231, R235 ;  /* 0x000000ebe746723e */ /* 0x000fe200000000ff */
[----:B------:R-:W-:Y:S01]  /*9ad0*/  MUFU.EX2 R205, R205 ;  /* 0x000000cd00cd7308 */ /* 0x000fe20000000800 */
[----:B------:R-:W-:Y:S02]  /*9ae0*/  F2FP.PACK_AB R71, R251, R234 ;  /* 0x000000eafb47723e */ /* 0x000fe400000000ff */
[----:B------:R-:W-:Y:S02]  /*9af0*/  F2FP.PACK_AB R72, R237, R241 ;  /* 0x000000f1ed48723e */ /* 0x000fe400000000ff */
[C---:B------:R-:W-:Y:S02]  /*9b00*/  F2FP.PACK_AB R75, R249.reuse, R232 ;  /* 0x000000e8f94b723e */ /* 0x040fe400000000ff */
[----:B------:R-:W-:Y:S01]  /*9b10*/  MOV R132, R171 ;  /* 0x000000ab00847202 */ /* 0x000fe20000000f00 */
[-C--:B---3--:R-:W-:Y:S01]  /*9b20*/  HMMA.16816.F32 R4, R68, R76.reuse, R4 ;  /* 0x0000004c4404723c */ /* 0x088fe20000001804 */
[----:B------:R-:W-:Y:S03]  /*9b30*/  LDSM.16.MT88.4 R168, [R230+0xb800] ;  /* 0x00b80000e6a8783b */ /* 0x000fe60000004200 */
[----:B------:R-:W-:Y:S04]  /*9b40*/  FADD.FTZ R0, R132, R0 ;  /* 0x0000000084007221 */ /* 0x000fe80000010000 */
[C---:B------:R-:W-:Y:S04]  /*9b50*/  HMMA.16816.F32 R8, R72.reuse, R76, R8 ;  /* 0x0000004c4808723c */ /* 0x040fe80000001808 */
[----:B------:R-:W-:Y:S04]  /*9b60*/  FADD.FTZ R0, R240, R0 ;  /* 0x00000000f0007221 */ /* 0x000fe80000010000 */
[-C--:B------:R-:W-:Y:S04]  /*9b70*/  HMMA.16816.F32 R12, R72, R78.reuse, R12 ;  /* 0x0000004e480c723c */ /* 0x080fe8000000180c */
[----:B------:R-:W-:Y:S04]  /*9b80*/  FADD.FTZ R0, R236, R0 ;  /* 0x00000000ec007221 */ /* 0x000fe80000010000 */
[C---:B------:R-:W-:Y:S01]  /*9b90*/  HMMA.16816.F32 R16, R68.reuse, R78, R16 ;  /* 0x0000004e4410723c */ /* 0x040fe20000001810 */
[----:B------:R-:W3:Y:S03]  /*9ba0*/  LDSM.16.MT88.4 R76, [R139+0xa000] ;  /* 0x00a000008b4c783b */ /* 0x000ee60000004200 */
[----:B------:R-:W-:Y:S04]  /*9bb0*/  FADD.FTZ R0, R232, R0 ;  /* 0x00000000e8007221 */ /* 0x000fe80000010000 */
[-C--:B----4-:R-:W-:Y:S04]  /*9bc0*/  HMMA.16816.F32 R20, R68, R80.reuse, R20 ;  /* 0x000000504414723c */ /* 0x090fe80000001814 */
[----:B------:R-:W-:Y:S04]  /*9bd0*/  FADD.FTZ R0, R249, R0 ;  /* 0x00000000f9007221 */ /* 0x000fe80000010000 */
[C---:B------:R-:W-:Y:S08]  /*9be0*/  HMMA.16816.F32 R24, R72.reuse, R80, R24 ;  /* 0x000000504818723c */ /* 0x040ff00000001818 */
[-C--:B------:R-:W-:Y:S08]  /*9bf0*/  HMMA.16816.F32 R28, R72, R82.reuse, R28 ;  /* 0x00000052481c723c */ /* 0x080ff0000000181c */
[C---:B------:R-:W-:Y:S01]  /*9c00*/  HMMA.16816.F32 R32, R68.reuse, R82, R32 ;  /* 0x000000524420723c */ /* 0x040fe20000001820 */
[----:B------:R-:W4:Y:S07]  /*9c10*/  LDSM.16.MT88.4 R80, [R230+0xa000] ;  /* 0x00a00000e650783b */ /* 0x000f2e0000004200 */
[-C--:B------:R-:W-:Y:S08]  /*9c20*/  HMMA.16816.F32 R36, R68, R84.reuse, R36 ;  /* 0x000000544424723c */ /* 0x080ff00000001824 */
[C---:B------:R-:W-:Y:S08]  /*9c30*/  HMMA.16816.F32 R40, R72.reuse, R84, R40 ;  /* 0x000000544828723c */ /* 0x040ff00000001828 */
[-C--:B------:R-:W-:Y:S08]  /*9c40*/  HMMA.16816.F32 R44, R72, R86.reuse, R44 ;  /* 0x00000056482c723c */ /* 0x080ff0000000182c */
[C---:B------:R-:W-:Y:S01]  /*9c50*/  HMMA.16816.F32 R48, R68.reuse, R86, R48 ;  /* 0x000000564430723c */ /* 0x040fe20000001830 */
[----:B------:R-:W2:Y:S07]  /*9c60*/  LDSM.16.MT88.4 R84, [R228+0xa000] ;  /* 0x00a00000e454783b */ /* 0x000eae0000004200 */
[-C--:B-1----:R-:W-:Y:S08]  /*9c70*/  HMMA.16816.F32 R52, R68, R88.reuse, R52 ;  /* 0x000000584434723c */ /* 0x082ff00000001834 */
[C---:B------:R-:W-:Y:S08]  /*9c80*/  HMMA.16816.F32 R56, R72.reuse, R88, R56 ;  /* 0x000000584838723c */ /* 0x040ff00000001838 */
[-C--:B------:R-:W-:Y:S07]  /*9c90*/  HMMA.16816.F32 R60, R72, R90.reuse, R60 ;  /* 0x0000005a483c723c */ /* 0x080fee000000183c */
[----:B------:R-:W-:Y:S01]  /*9ca0*/  F2FP.PACK_AB R74, R224, R176 ;  /* 0x000000b0e04a723e */ /* 0x000fe200000000ff */
[----:B------:R-:W-:Y:S01]  /*9cb0*/  HMMA.16816.F32 R64, R68, R90, R64 ;  /* 0x0000005a4440723c */ /* 0x000fe20000001840 */
[----:B------:R-:W1:Y:S03]  /*9cc0*/  LDSM.16.MT88.4 R88, [R229+0xa000] ;  /* 0x00a00000e558783b */ /* 0x000e660000004200 */
[----:B------:R-:W-:Y:S01]  /*9cd0*/  FADD.FTZ R73, R218, R93 ;  /* 0x0000005dda497221 */ /* 0x000fe20000010000 */
[----:B------:R-:W-:Y:S01]  /*9ce0*/  F2FP.PACK_AB R75, R182, R183 ;  /* 0x000000b7b64b723e */ /* 0x000fe200000000ff */
[----:B------:R-:W-:Y:S01]  /*9cf0*/  FADD.FTZ R72, R223, R92 ;  /* 0x0000005cdf487221 */ /* 0x000fe20000010000 */
[----:B------:R-:W-:Y:S01]  /*9d00*/  F2FP.PACK_AB R68, R206, R175 ;  /* 0x000000afce44723e */ /* 0x000fe200000000ff */
[----:B------:R-:W-:Y:S01]  /*9d10*/  FADD.FTZ R94, R219, R73 ;  /* 0x00000049db5e7221 */ /* 0x000fe20000010000 */
[----:B------:R-:W-:Y:S03]  /*9d20*/  F2FP.PACK_AB R69, R179, R174 ;  /* 0x000000aeb345723e */ /* 0x000fe600000000ff */
[----:B------:R-:W-:Y:S01]  /*9d30*/  F2FP.PACK_AB R70, R248, R250 ;  /* 0x000000faf846723e */ /* 0x000fe200000000ff */
[----:B------:R-:W-:Y:S01]  /*9d40*/  FADD.FTZ R93, R221, R72 ;  /* 0x00000048dd5d7221 */ /* 0x000fe20000010000 */
[----:B------:R-:W-:Y:S01]  /*9d50*/  F2FP.PACK_AB R71, R207, R208 ;  /* 0x000000d0cf47723e */ /* 0x000fe200000000ff */
[----:B------:R-:W-:Y:S01]  /*9d60*/  FADD.FTZ R92, R220, R2 ;  /* 0x00000002dc5c7221 */ /* 0x000fe20000010000 */
[----:B------:R-:W-:Y:S01]  /*9d70*/  F2FP.PACK_AB R72, R178, R173 ;  /* 0x000000adb248723e */ /* 0x000fe200000000ff */
[----:B------:R-:W-:Y:S01]  /*9d80*/  FADD.FTZ R2, R227, R94 ;  /* 0x0000005ee3027221 */ /* 0x000fe20000010000 */
[----:B------:R-:W-:Y:S01]  /*9d90*/  F2FP.PACK_AB R73, R177, R172 ;  /* 0x000000acb149723e */ /* 0x000fe200000000ff */
[----:B------:R-:W-:Y:S02]  /*9da0*/  MUFU.EX2 R94, R122 ;  /* 0x0000007a005e7308 */ /* 0x000fe40000000800 */
[-C--:B---3--:R-:W-:Y:S03]  /*9db0*/  HMMA.16816.F32 R4, R68, R76.reuse, R4 ;  /* 0x0000004c4404723c */ /* 0x088fe60000001804 */
[----:B------:R-:W-:Y:S04]  /*9dc0*/  FADD.FTZ R2, R252, R2 ;  /* 0x00000002fc027221 */ /* 0x000fe80000010000 */
[----:B------:R-:W-:Y:S01]  /*9dd0*/  FADD.FTZ R2, R141, R2 ;  /* 0x000000028d027221 */ /* 0x000fe20000010000 */
[C---:B------:R-:W-:Y:S04]  /*9de0*/  HMMA.16816.F32 R8, R72.reuse, R76, R8 ;  /* 0x0000004c4808723c */ /* 0x040fe80000001808 */
[----:B------:R-:W-:Y:S04]  /*9df0*/  FADD.FTZ R2, R198, R2 ;  /* 0x00000002c6027221 */ /* 0x000fe80000010000 */
[-C--:B------:R-:W-:Y:S04]  /*9e00*/  HMMA.16816.F32 R12, R72, R78.reuse, R12 ;  /* 0x0000004e480c723c */ /* 0x080fe8000000180c */
[----:B------:R-:W-:Y:S01]  /*9e10*/  FADD.FTZ R2, R196, R2 ;  /* 0x00000002c4027221 */ /* 0x000fe20000010000 */
[----:B------:R-:W-:Y:S03]  /*9e20*/  F2FP.PACK_AB R196, R95, R96 ;  /* 0x000000605fc4723e */ /* 0x000fe600000000ff */
[C---:B------:R-:W-:Y:S01]  /*9e30*/  HMMA.16816.F32 R16, R68.reuse, R78, R16 ;  /* 0x0000004e4410723c */ /* 0x040fe20000001810 */
[----:B------:R-:W3:Y:S03]  /*9e40*/  LDSM.16.MT88.4 R76, [R139+0xa800] ;  /* 0x00a800008b4c783b */ /* 0x000ee60000004200 */
[----:B------:R-:W-:Y:S04]  /*9e50*/  FADD.FTZ R2, R184, R2 ;  /* 0x00000002b8027221 */ /* 0x000fe80000010000 */
[-C--:B----4-:R-:W-:Y:S08]  /*9e60*/  HMMA.16816.F32 R20, R68, R80.reuse, R20 ;  /* 0x000000504414723c */ /* 0x090ff00000001814 */
[C---:B------:R-:W-:Y:S08]  /*9e70*/  HMMA.16816.F32 R24, R72.reuse, R80, R24 ;  /* 0x000000504818723c */ /* 0x040ff00000001818 */
[-C--:B------:R-:W-:Y:S08]  /*9e80*/  HMMA.16816.F32 R28, R72, R82.reuse, R28 ;  /* 0x00000052481c723c */ /* 0x080ff0000000181c */
[C---:B------:R-:W-:Y:S01]  /*9e90*/  HMMA.16816.F32 R32, R68.reuse, R82, R32 ;  /* 0x000000524420723c */ /* 0x040fe20000001820 */
[----:B------:R-:W4:Y:S07]  /*9ea0*/  LDSM.16.MT88.4 R80, [R230+0xa800] ;  /* 0x00a80000e650783b */ /* 0x000f2e0000004200 */
[-C--:B--2---:R-:W-:Y:S08]  /*9eb0*/  HMMA.16816.F32 R36, R68, R84.reuse, R36 ;  /* 0x000000544424723c */ /* 0x084ff00000001824 */
        /* <DEDUP_REMOVED lines=18> */
[----:B------:R-:W-:Y:S02]  /*9fe0*/  F2FP.PACK_AB R71, R190, R191 ;  /* 0x000000bfbe47723e */ /* 0x000fe400000000ff */
[----:B------:R-:W-:Y:S02]  /*9ff0*/  F2FP.PACK_AB R72, R188, R189 ;  /* 0x000000bdbc48723e */ /* 0x000fe400000000ff */
[----:B------:R-:W-:Y:S02]  /*a000*/  F2FP.PACK_AB R73, R129, R131 ;  /* 0x000000838149723e */ /* 0x000fe400000000ff */
[----:B------:R-:W-:Y:S01]  /*a010*/  F2FP.PACK_AB R200, R99, R100 ;  /* 0x0000006463c8723e */ /* 0x000fe200000000ff */
[-C--:B---3--:R-:W-:Y:S03]  /*a020*/  HMMA.16816.F32 R4, R68, R76.reuse, R4 ;  /* 0x0000004c4404723c */ /* 0x088fe60000001804 */
[----:B------:R-:W-:Y:S02]  /*a030*/  F2FP.PACK_AB R201, R119, R118 ;  /* 0x0000007677c9723e */ /* 0x000fe400000000ff */
[----:B------:R-:W-:Y:S03]  /*a040*/  F2FP.PACK_AB R202, R137, R98 ;  /* 0x0000006289ca723e */ /* 0x000fe600000000ff */
[C---:B------:R-:W-:Y:S08]  /*a050*/  HMMA.16816.F32 R8, R72.reuse, R76, R8 ;  /* 0x0000004c4808723c */ /* 0x040ff00000001808 */
[-C--:B------:R-:W-:Y:S08]  /*a060*/  HMMA.16816.F32 R12, R72, R78.reuse, R12 ;  /* 0x0000004e480c723c */ /* 0x080ff0000000180c */
[C---:B------:R-:W-:Y:S01]  /*a070*/  HMMA.16816.F32 R16, R68.reuse, R78, R16 ;  /* 0x0000004e4410723c */ /* 0x040fe20000001810 */
[----:B------:R-:W3:Y:S07]  /*a080*/  LDSM.16.MT88.4 R76, [R139+0xb000] ;  /* 0x00b000008b4c783b */ /* 0x000eee0000004200 */
        /* <DEDUP_REMOVED lines=13> */
[----:B------:R-:W-:Y:S01]  /*a160*/  FADD.FTZ R73, R143, R93 ;  /* 0x0000005d8f497221 */ /* 0x000fe20000010000 */
[----:B------:R-:W-:Y:S01]  /*a170*/  HMMA.16816.F32 R64, R68, R90, R64 ;  /* 0x0000005a4440723c */ /* 0x000fe20000001840 */
[----:B------:R-:W1:Y:S03]  /*a180*/  LDSM.16.MT88.4 R88, [R229+0xb000] ;  /* 0x00b00000e558783b */ /* 0x000e660000004200 */
[----:B------:R-:W-:Y:S01]  /*a190*/  FADD.FTZ R72, R199, R92 ;  /* 0x0000005cc7487221 */ /* 0x000fe20000010000 */
[----:B------:R-:W-:Y:S01]  /*a1a0*/  F2FP.PACK_AB R74, R109, R108 ;  /* 0x0000006c6d4a723e */ /* 0x000fe200000000ff */
[----:B------:R-:W-:Y:S01]  /*a1b0*/  FADD.FTZ R92, R152, R73 ;  /* 0x00000049985c7221 */ /* 0x000fe20000010000 */
[----:B------:R-:W-:Y:S01]  /*a1c0*/  F2FP.PACK_AB R68, R113, R116 ;  /* 0x000000747144723e */ /* 0x000fe200000000ff */
[----:B------:R-:W-:Y:S01]  /*a1d0*/  FADD.FTZ R93, R153, R72 ;  /* 0x00000048995d7221 */ /* 0x000fe20000010000 */
[----:B------:R-:W-:Y:S01]  /*a1e0*/  F2FP.PACK_AB R69, R103, R112 ;  /* 0x000000706745723e */ /* 0x000fe200000000ff */
[----:B------:R-:W1:Y:S02]  /*a1f0*/  LDSM.16.MT88.4 R152, [R139+0xb800] ;  /* 0x00b800008b98783b */ /* 0x000e640000004200 */
[----:B------:R-:W-:Y:S02]  /*a200*/  F2FP.PACK_AB R70, R101, R102 ;  /* 0x000000666546723e */ /* 0x000fe400000000ff */
[----:B------:R-:W-:Y:S02]  /*a210*/  F2FP.PACK_AB R71, R115, R114 ;  /* 0x000000727347723e */ /* 0x000fe400000000ff */
[----:B------:R-:W-:Y:S02]  /*a220*/  F2FP.PACK_AB R72, R105, R104 ;  /* 0x000000686948723e */ /* 0x000fe400000000ff */
[----:B------:R-:W-:Y:S02]  /*a230*/  F2FP.PACK_AB R73, R107, R106 ;  /* 0x0000006a6b49723e */ /* 0x000fe400000000ff */
[----:B------:R-:W-:Y:S01]  /*a240*/  F2FP.PACK_AB R75, R111, R110 ;  /* 0x0000006e6f4b723e */ /* 0x000fe200000000ff */
[-C--:B---3--:R-:W-:Y:S08]  /*a250*/  HMMA.16816.F32 R4, R68, R76.reuse, R4 ;  /* 0x0000004c4404723c */ /* 0x088ff00000001804 */
[C---:B------:R-:W-:Y:S01]  /*a260*/  HMMA.16816.F32 R8, R72.reuse, R76, R8 ;  /* 0x0000004c4808723c */ /* 0x040fe20000001808 */
[----:B------:R-:W3:Y:S06]  /*a270*/  MUFU.EX2 R77, R126 ;  /* 0x0000007e004d7308 */ /* 0x000eec0000000800 */
[----:B------:R-:W-:Y:S01]  /*a280*/  FADD.FTZ R76, R186, R92 ;  /* 0x0000005cba4c7221 */ /* 0x000fe20000010000 */
[-C--:B------:R-:W-:Y:S08]  /*a290*/  HMMA.16816.F32 R12, R72, R78.reuse, R12 ;  /* 0x0000004e480c723c */ /* 0x080ff0000000180c */
[C---:B------:R-:W-:Y:S01]  /*a2a0*/  HMMA.16816.F32 R16, R68.reuse, R78, R16 ;  /* 0x0000004e4410723c */ /* 0x040fe20000001810 */
[----:B------:R-:W1:Y:S07]  /*a2b0*/  MUFU.EX2 R79, R123 ;  /* 0x0000007b004f7308 */ /* 0x000e6e0000000800 */
[-C--:B----4-:R-:W-:Y:S03]  /*a2c0*/  HMMA.16816.F32 R20, R68, R80.reuse, R20 ;  /* 0x000000504414723c */ /* 0x090fe60000001814 */
[----:B------:R-:W4:Y:S01]  /*a2d0*/  MUFU.EX2 R78, R124 ;  /* 0x0000007c004e7308 */ /* 0x000f220000000800 */
[----:B---3--:R-:W-:Y:S04]  /*a2e0*/  F2FP.PACK_AB R199, R205, R77 ;  /* 0x0000004dcdc7723e */ /* 0x008fe800000000ff */
[C---:B------:R-:W-:Y:S08]  /*a2f0*/  HMMA.16816.F32 R24, R72.reuse, R80, R24 ;  /* 0x000000504818723c */ /* 0x040ff00000001818 */
[-C--:B------:R-:W-:Y:S04]  /*a300*/  HMMA.16816.F32 R28, R72, R82.reuse, R28 ;  /* 0x00000052481c723c */ /* 0x080fe8000000181c */
[----:B-1----:R-:W-:Y:S04]  /*a310*/  F2FP.PACK_AB R197, R79, R94 ;  /* 0x0000005e4fc5723e */ /* 0x002fe800000000ff */
[C---:B------:R-:W-:Y:S04]  /*a320*/  HMMA.16816.F32 R32, R68.reuse, R82, R32 ;  /* 0x000000524420723c */ /* 0x040fe80000001820 */
[----:B----4-:R-:W-:Y:S04]  /*a330*/  F2FP.PACK_AB R198, R204, R78 ;  /* 0x0000004eccc6723e */ /* 0x010fe800000000ff */
[-C--:B--2---:R-:W-:Y:S08]  /*a340*/  HMMA.16816.F32 R36, R68, R84.reuse, R36 ;  /* 0x000000544424723c */ /* 0x084ff00000001824 */
[C---:B------:R-:W-:Y:S08]  /*a350*/  HMMA.16816.F32 R40, R72.reuse, R84, R40 ;  /* 0x000000544828723c */ /* 0x040ff00000001828 */
[-C--:B------:R-:W-:Y:S08]  /*a360*/  HMMA.16816.F32 R44, R72, R86.reuse, R44 ;  /* 0x00000056482c723c */ /* 0x080ff0000000182c */
[C---:B------:R-:W-:Y:S08]  /*a370*/  HMMA.16816.F32 R48, R68.reuse, R86, R48 ;  /* 0x000000564430723c */ /* 0x040ff00000001830 */
[-C--:B------:R-:W-:Y:S08]  /*a380*/  HMMA.16816.F32 R52, R68, R88.reuse, R52 ;  /* 0x000000584434723c */ /* 0x080ff00000001834 */
[C---:B------:R-:W-:Y:S08]  /*a390*/  HMMA.16816.F32 R56, R72.reuse, R88, R56 ;  /* 0x000000584838723c */ /* 0x040ff00000001838 */
[-C--:B------:R-:W-:Y:S07]  /*a3a0*/  HMMA.16816.F32 R60, R72, R90.reuse, R60 ;  /* 0x0000005a483c723c */ /* 0x080fee000000183c */
[----:B------:R-:W-:Y:S01]  /*a3b0*/  FADD.FTZ R72, R185, R93 ;  /* 0x0000005db9487221 */ /* 0x000fe20000010000 */
[----:B------:R-:W-:Y:S01]  /*a3c0*/  HMMA.16816.F32 R64, R68, R90, R64 ;  /* 0x0000005a4440723c */ /* 0x000fe20000001840 */
[----:B------:R-:W1:Y:S03]  /*a3d0*/  LDSM.16.MT88.4 R184, [R228+0xb800] ;  /* 0x00b80000e4b8783b */ /* 0x000e660000004200 */
[----:B------:R-:W-:Y:S02]  /*a3e0*/  FADD.FTZ R73, R134, R76 ;  /* 0x0000004c86497221 */ /* 0x000fe40000010000 */
[----:B------:R-:W-:Y:S02]  /*a3f0*/  FADD.FTZ R72, R135, R72 ;  /* 0x0000004887487221 */ /* 0x000fe40000010000 */
[----:B------:R-:W-:Y:S01]  /*a400*/  FADD.FTZ R74, R136, R2 ;  /* 0x00000002884a7221 */ /* 0x000fe20000010000 */
[----:B------:R-:W2:Y:S01]  /*a410*/  LDL.LU R134, [R1+0xc4] ;  /* 0x0000c40001867983 */ /* 0x000ea20000300800 */
[-C--:B------:R-:W-:Y:S03]  /*a420*/  HMMA.16816.F32 R144, R200, R152.reuse, R4 ;  /* 0x00000098c890723c */ /* 0x080fe60000001804 */
[----:B------:R-:W3:Y:S02]  /*a430*/  LDL.LU R135, [R1+0xc0] ;  /* 0x0000c00001877983 */ /* 0x000ee40000300800 */
[----:B------:R-:W-:Y:S02]  /*a440*/  FADD.FTZ R73, R246, R73 ;  /* 0x00000049f6497221 */ /* 0x000fe40000010000 */
[----:B------:R-:W-:Y:S01]  /*a450*/  FADD.FTZ R2, R245, R72 ;  /* 0x00000048f5027221 */ /* 0x000fe20000010000 */
[----:B------:R-:W4:Y:S01]  /*a460*/  LDL.LU R136, [R1+0xbc] ;  /* 0x0000bc0001887983 */ /* 0x000f220000300800 */
[----:B------:R-:W-:Y:S01]  /*a470*/  FADD.FTZ R5, R244, R74 ;  /* 0x0000004af4057221 */ /* 0x000fe20000010000 */
[C---:B------:R-:W-:Y:S02]  /*a480*/  HMMA.16816.F32 R140, R196.reuse, R152, R8 ;  /* 0x00000098c48c723c */ /* 0x040fe40000001808 */
[----:B------:R-:W4:Y:S02]  /*a490*/  LDL.LU R247, [R1+0xb8] ;  /* 0x0000b80001f77983 */ /* 0x000f240000300800 */
[----:B------:R-:W-:Y:S02]  /*a4a0*/  FADD.FTZ R4, R243, R73 ;  /* 0x00000049f3047221 */ /* 0x000fe40000010000 */
[----:B------:R-:W-:Y:S01]  /*a4b0*/  FADD.FTZ R2, R242, R2 ;  /* 0x00000002f2027221 */ /* 0x000fe20000010000 */
[----:B------:R1:W5:Y:S01]  /*a4c0*/  LDL.LU R246, [R1+0xb4] ;  /* 0x0000b40001f67983 */ /* 0x0003620000300800 */
[----:B------:R-:W-:Y:S01]  /*a4d0*/  FADD.FTZ R5, R241, R5 ;  /* 0x00000005f1057221 */ /* 0x000fe20000010000 */
[-C--:B------:R-:W-:Y:S02]  /*a4e0*/  HMMA.16816.F32 R148, R196, R154.reuse, R12 ;  /* 0x0000009ac494723c */ /* 0x080fe4000000180c */
[----:B------:R1:W5:Y:S01]  /*a4f0*/  LDL.LU R245, [R1+0xb0] ;  /* 0x0000b00001f57983 */ /* 0x0003620000300800 */
[----:B------:R-:W-:Y:S02]  /*a500*/  FADD.FTZ R4, R239, R4 ;  /* 0x00000004ef047221 */ /* 0x000fe40000010000 */
[----:B------:R-:W-:Y:S01]  /*a510*/  FADD.FTZ R6, R238, R2 ;  /* 0x00000002ee067221 */ /* 0x000fe20000010000 */
[----:B------:R1:W5:Y:S01]  /*a520*/  LDL.LU R244, [R1+0xac] ;  /* 0x0000ac0001f47983 */ /* 0x0003620000300800 */
[----:B------:R-:W-:Y:S01]  /*a530*/  FADD.FTZ R2, R237, R5 ;  /* 0x00000005ed027221 */ /* 0x000fe20000010000 */
[C---:B------:R-:W-:Y:S02]  /*a540*/  HMMA.16816.F32 R152, R200.reuse, R154, R16 ;  /* 0x0000009ac898723c */ /* 0x040fe40000001810 */
[----:B------:R1:W5:Y:S02]  /*a550*/  LDL.LU R243, [R1+0xa8] ;  /* 0x0000a80001f37983 */ /* 0x0003640000300800 */
        /* <DEDUP_REMOVED lines=28> */
[-C--:B-1----:R-:W-:Y:S02]  /*a720*/  HMMA.16816.F32 R172, R200, R184.reuse, R36 ;  /* 0x000000b8c8ac723c */ /* 0x082fe40000001824 */
        /* <DEDUP_REMOVED lines=9> */
[----:B------:R-:W1:Y:S01]  /*a7c0*/  LDSM.16.MT88.4 R4, [R229+0xb800] ;  /* 0x00b80000e504783b */ /* 0x000e620000004200 */
[----:B------:R-:W-:Y:S04]  /*a7d0*/  FADD.FTZ R9, R224, R10 ;  /* 0x0000000ae0097221 */ /* 0x000fe80000010000 */
[----:B------:R-:W-:Y:S02]  /*a7e0*/  FADD.FTZ R0, R182, R0 ;  /* 0x00000000b6007221 */ /* 0x000fe40000010000 */
        /* <DEDUP_REMOVED lines=10> */
[----:B------:R-:W-:Y:S04]  /*a890*/  FADD.FTZ R2, R188, R2 ;  /* 0x00000002bc027221 */ /* 0x000fe80000010000 */
[----:B------:R-:W-:Y:S02]  /*a8a0*/  FADD.FTZ R11, R190, R8 ;  /* 0x00000008be0b7221 */ /* 0x000fe40000010000 */
[----:B------:R-:W-:Y:S02]  /*a8b0*/  FADD.FTZ R0, R129, R0 ;  /* 0x0000000081007221 */ /* 0x000fe40000010000 */
        /* <DEDUP_REMOVED lines=15> */
[----:B------:R-:W-:Y:S04]  /*a9b0*/  HMMA.16816.F32 R200, R200, R6, R64 ;  /* 0x00000006c8c8723c */ /* 0x000fe80000001840 */
[----:B------:R-:W-:Y:S02]  /*a9c0*/  FADD.FTZ R0, R107, R9 ;  /* 0x000000096b007221 */ /* 0x000fe40000010000 */
[----:B------:R-:W-:Y:S02]  /*a9d0*/  FADD.FTZ R4, R102, R10 ;  /* 0x0000000a66047221 */ /* 0x000fe40000010000 */
[----:B------:R-:W-:Y:S04]  /*a9e0*/  FADD.FTZ R2, R114, R2 ;  /* 0x0000000272027221 */ /* 0x000fe80000010000 */
[----:B------:R-:W-:Y:S02]  /*a9f0*/  FADD.FTZ R5, R108, R8 ;  /* 0x000000086c057221 */ /* 0x000fe40000010000 */
        /* <DEDUP_REMOVED lines=22> */
[----:B--2---:R-:W-:Y:S02]  /*ab60*/  MOV R137, R134 ;  /* 0x0000008600897202 */ /* 0x004fe40000000f00 */
[----:B---3--:R-:W-:Y:S02]  /*ab70*/  MOV R133, R135 ;  /* 0x0000008700857202 */ /* 0x008fe40000000f00 */
[----:B----4-:R-:W-:Y:S02]  /*ab80*/  MOV R132, R136 ;  /* 0x0000008800847202 */ /* 0x010fe40000000f00 */
[----:B------:R-:W-:Y:S01]  /*ab90*/  IADD3 R247, R247, -0x1, RZ ;  /* 0xfffffffff7f77810 */ /* 0x000fe20007ffe0ff */
[----:B-----5:R-:W-:-:S05]  /*aba0*/  @P0 BRA `(.L_x_88) ;  /* 0xffffb86000000947 */ /* 0x020fca000383ffff */
.L_x_87:
[----:B---3--:R-:W1:Y:S01]  /*abb0*/  SHFL.BFLY PT, R0, R248, 0x2, 0x1f ;  /* 0x0c401f00f8007f89 */ /* 0x008e6200000e0000 */
[----:B------:R-:W-:Y:S01]  /*abc0*/  ULDC.U8 UR4, c[0x0][0x329] ;  /* 0x0000ca4000047ab9 */ /* 0x000fe20000000000 */
[----:B------:R-:W-:Y:S01]  /*abd0*/  MOV R35, 0xfffffff0 ;  /* 0xfffffff000237802 */ /* 0x000fe20000000f00 */
[----:B------:R-:W-:Y:S01]  /*abe0*/  ULDC.U8 UR5, c[0x0][0x328] ;  /* 0x0000ca0000057ab9 */ /* 0x000fe20000000000 */
[----:B------:R-:W2:Y:S01]  /*abf0*/  SHFL.BFLY PT, R5, R250, 0x2, 0x1f ;  /* 0x0c401f00fa057f89 */ /* 0x000ea200000e0000 */
[----:B------:R-:W-:Y:S01]  /*ac00*/  ISETP.NE.AND P0, PT, RZ, UR4, PT ;  /* 0x00000004ff007c0c */ /* 0x000fe2000bf05270 */
[----:B------:R-:W-:Y:S01]  /*ac10*/  BSSY B0, `(.L_x_91) ;  /* 0x0000120000007945 */ /* 0x000fe20003800000 */
[----:B------:R-:W-:Y:S01]  /*ac20*/  ISETP.NE.AND P3, PT, RZ, UR5, PT ;  /* 0x00000005ff007c0c */ /* 0x000fe2000bf65270 */
[----:B------:R-:W3:Y:S01]  /*ac30*/  SHFL.BFLY PT, R4, R249, 0x2, 0x1f ;  /* 0x0c401f00f9047f89 */ /* 0x000ee200000e0000 */
[----:B------:R-:W-:-:S03]  /*ac40*/  MOV R32, 0x20 ;  /* 0x0000002000207802 */ /* 0x000fc60000000f00 */
[----:B------:R-:W4:Y:S04]  /*ac50*/  SHFL.BFLY PT, R2, R251, 0x2, 0x1f ;  /* 0x0c401f00fb027f89 */ /* 0x000f2800000e0000 */
[----:B------:R-:W4:Y:S02]  /*ac60*/  S2R R55, SR_TID.X ;  /* 0x0000000000377919 */ /* 0x000f240000002100 */
[----:B------:R-:W-:-:S05]  /*ac70*/  @P0 MOV R54, c[0x0][0x210] ;  /* 0x0000840000360a02 */ /* 0x000fca0000000f00 */
[----:B------:R-:W-:Y:S02]  /*ac80*/  @P0 IMAD R54, R54, c[0x0][0x214], RZ ;  /* 0x0000850036360a24 */ /* 0x000fe400078e02ff */
[----:B-1----:R-:W-:Y:S02]  /*ac90*/  FADD.FTZ R0, R0, R248 ;  /* 0x000000f800007221 */ /* 0x002fe40000010000 */
[----:B--2---:R-:W-:-:S03]  /*aca0*/  FADD.FTZ R5, R5, R250 ;  /* 0x000000fa05057221 */ /* 0x004fc60000010000 */
[----:B------:R-:W1:Y:S01]  /*acb0*/  SHFL.BFLY PT, R6, R0, 0x1, 0x1f ;  /* 0x0c201f0000067f89 */ /* 0x000e6200000e0000 */
[----:B---3--:R-:W-:-:S03]  /*acc0*/  FADD.FTZ R4, R4, R249 ;  /* 0x000000f904047221 */ /* 0x008fc60000010000 */
[----:B------:R-:W2:Y:S01]  /*acd0*/  SHFL.BFLY PT, R8, R5, 0x1, 0x1f ;  /* 0x0c201f0005087f89 */ /* 0x000ea200000e0000 */
[----:B----4-:R-:W-:-:S03]  /*ace0*/  FADD.FTZ R2, R2, R251 ;  /* 0x000000fb02027221 */ /* 0x010fc60000010000 */
[----:B------:R-:W3:Y:S01]  /*acf0*/  SHFL.BFLY PT, R7, R4, 0x1, 0x1f ;  /* 0x0c201f0004077f89 */ /* 0x000ee200000e0000 */
[----:B------:R-:W-:-:S04]  /*ad00*/  SHF.R.S32.HI R56, RZ, 0x1f, R55 ;  /* 0x0000001fff387819 */ /* 0x000fc80000011437 */
[CC--:B------:R-:W-:Y:S02]  /*ad10*/  LEA.HI R38, R56.reuse, R55.reuse, RZ, 0x2 ;  /* 0x0000003738267211 */ /* 0x0c0fe400078f10ff */
[----:B------:R-:W-:-:S04]  /*ad20*/  LEA.HI R27, R56, R55, RZ, 0x5 ;  /* 0x00000037381b7211 */ /* 0x000fc800078f28ff */
[----:B------:R-:W-:Y:S01]  /*ad30*/  SHF.R.S32.HI R27, RZ, 0x5, R27 ;  /* 0x00000005ff1b7819 */ /* 0x000fe2000001141b */
[----:B-1----:R-:W-:Y:S01]  /*ad40*/  FADD.FTZ R36, R0, R6 ;  /* 0x0000000600247221 */ /* 0x002fe20000010000 */
[----:B------:R-:W-:Y:S01]  /*ad50*/  MOV R0, 0x3f800000 ;  /* 0x3f80000000007802 */ /* 0x000fe20000000f00 */
[----:B------:R-:W1:Y:S01]  /*ad60*/  SHFL.BFLY PT, R6, R2, 0x1, 0x1f ;  /* 0x0c201f0002067f89 */ /* 0x000e6200000e0000 */
[----:B--2---:R-:W-:Y:S01]  /*ad70*/  FADD.FTZ R37, R5, R8 ;  /* 0x0000000805257221 */ /* 0x004fe20000010000 */
[--C-:B------:R-:W-:Y:S02]  /*ad80*/  SHF.R.S32.HI R8, RZ, 0x2, R38.reuse ;  /* 0x00000002ff087819 */ /* 0x100fe40000011426 */
[----:B------:R-:W-:Y:S01]  /*ad90*/  SHF.R.S32.HI R5, RZ, 0x1f, R38 ;  /* 0x0000001fff057819 */ /* 0x000fe20000011426 */
[----:B---3--:R-:W-:Y:S01]  /*ada0*/  FADD.FTZ R52, R4, R7 ;  /* 0x0000000704347221 */ /* 0x008fe20000010000 */
[----:B------:R-:W-:Y:S02]  /*adb0*/  FSETP.NE.FTZ.AND P6, PT, R36, RZ, PT ;  /* 0x000000ff2400720b */ /* 0x000fe40003fd5000 */
[----:B------:R-:W-:-:S02]  /*adc0*/  LEA.HI R4, R5, R8, RZ, 0x3 ;  /* 0x0000000805047211 */ /* 0x000fc400078f18ff */
[----:B------:R-:W-:Y:S02]  /*add0*/  FSETP.NE.FTZ.AND P5, PT, R37, RZ, PT ;  /* 0x000000ff2500720b */ /* 0x000fe40003fb5000 */
[----:B------:R-:W-:Y:S01]  /*ade0*/  LOP3.LUT R7, R4, 0xfffffff8, RZ, 0xc0, !PT ;  /* 0xfffffff804077812 */ /* 0x000fe200078ec0ff */
[----:B------:R-:W-:Y:S01]  /*adf0*/  IMAD.MOV.U32 R4, RZ, RZ, 0x3f800000 ;  /* 0x3f800000ff047424 */ /* 0x000fe200078e00ff */
[----:B------:R-:W-:Y:S02]  /*ae00*/  FSETP.NE.FTZ.AND P4, PT, R52, RZ, PT ;  /* 0x000000ff3400720b */ /* 0x000fe40003f95000 */
[----:B------:R-:W-:Y:S02]  /*ae10*/  IADD3 R7, R8, -R7, RZ ;  /* 0x8000000708077210 */ /* 0x000fe40007ffe0ff */
[----:B------:R-:W-:Y:S01]  /*ae20*/  @!P0 MOV R5, c[0x0][0x214] ;  /* 0x0000850000058a02 */ /* 0x000fe20000000f00 */
[----:B------:R-:W2:Y:S03]  /*ae30*/  @P6 MUFU.RCP R0, R36 ;  /* 0x0000002400006308 */ /* 0x000ea60000001000 */
[----:B------:R-:W-:Y:S01]  /*ae40*/  @!P0 SEL R54, R5, c[0x0][0x234], !P3 ;  /* 0x00008d0005368a07 */ /* 0x000fe20005800000 */
[----:B-1----:R-:W-:Y:S01]  /*ae50*/  FADD.FTZ R53, R2, R6 ;  /* 0x0000000602357221 */ /* 0x002fe20000010000 */
[----:B------:R-:W-:-:S03]  /*ae60*/  LOP3.LUT R2, R7, 0x1, RZ, 0xc0, !PT ;  /* 0x0000000107027812 */ /* 0x000fc600078ec0ff */
[----:B------:R-:W-:Y:S01]  /*ae70*/  @P5 MUFU.RCP R4, R37 ;  /* 0x0000002500045308 */ /* 0x000fe20000001000 */
[----:B------:R-:W-:Y:S01]  /*ae80*/  ISETP.NE.U32.AND P1, PT, R2, 0x1, PT ;  /* 0x000000010200780c */ /* 0x000fe20003f25070 */
[----:B------:R-:W-:-:S03]  /*ae90*/  IMAD.MOV.U32 R2, RZ, RZ, 0x3f800000 ;  /* 0x3f800000ff027424 */ /* 0x000fc600078e00ff */
[----:B------:R-:W-:Y:S02]  /*aea0*/  SEL R35, R35, 0x10, !P1 ;  /* 0x0000001023237807 */ /* 0x000fe40004800000 */
[----:B------:R-:W-:Y:S01]  /*aeb0*/  R2P PR, R7, 0x6 ;  /* 0x0000000607007804 */ /* 0x000fe20000000000 */
[C---:B--2---:R-:W-:Y:S01]  /*aec0*/  FMUL.FTZ R144, R0.reuse, R144 ;  /* 0x0000009000907220 */ /* 0x044fe20000410000 */
[----:B------:R-:W1:Y:S01]  /*aed0*/  @P4 MUFU.RCP R2, R52 ;  /* 0x0000003400024308 */ /* 0x000e620000001000 */
[C---:B------:R-:W-:Y:S01]  /*aee0*/  FMUL.FTZ R31, R0.reuse, R145 ;  /* 0x00000091001f7220 */ /* 0x040fe20000410000 */
[----:B------:R-:W-:Y:S01]  /*aef0*/  ISETP.NE.OR P3, PT, RZ, UR4, !P3 ;  /* 0x00000004ff007c0c */ /* 0x000fe2000df65670 */
[----:B------:R-:W-:Y:S01]  /*af00*/  FMUL.FTZ R152, R0, R152 ;  /* 0x0000009800987220 */ /* 0x000fe20000410000 */
[----:B------:R-:W-:Y:S01]  /*af10*/  SEL R32, R32, 0xffffffe0, !P1 ;  /* 0xffffffe020207807 */ /* 0x000fe20004800000 */
[C---:B------:R-:W-:Y:S01]  /*af20*/  FMUL.FTZ R5, R0.reuse, R153 ;  /* 0x0000009900057220 */ /* 0x040fe20000410000 */
[----:B------:R-:W-:Y:S01]  /*af30*/  FSETP.NE.FTZ.AND P1, PT, R53, RZ, PT ;  /* 0x000000ff3500720b */ /* 0x000fe20003f35000 */
[C---:B------:R-:W-:Y:S01]  /*af40*/  FMUL.FTZ R156, R0.reuse, R156 ;  /* 0x0000009c009c7220 */ /* 0x040fe20000410000 */
[----:B------:R-:W-:Y:S01]  /*af50*/  F2FP.PACK_AB R31, R31, R144 ;  /* 0x000000901f1f723e */ /* 0x000fe200000000ff */
        /* <DEDUP_REMOVED lines=16> */
[----:B------:R-:W-:Y:S01]  /*b060*/  MOV R0, 0x3f800000 ;  /* 0x3f80000000007802 */ /* 0x000fe20000000f00 */
[----:B-1----:R-:W-:Y:S01]  /*b070*/  FMUL.FTZ R140, R2, R140 ;  /* 0x0000008c028c7220 */ /* 0x002fe20000410000 */
[----:B------:R-:W-:Y:S01]  /*b080*/  F2FP.PACK_AB R14, R14, R188 ;  /* 0x000000bc0e0e723e */ /* 0x000fe200000000ff */
[----:B------:R-:W-:Y:S01]  /*b090*/  FMUL.FTZ R34, R2, R141 ;  /* 0x0000008d02227220 */ /* 0x000fe20000410000 */
[----:B------:R-:W-:Y:S01]  /*b0a0*/  F2FP.PACK_AB R10, R10, R200 ;  /* 0x000000c80a0a723e */ /* 0x000fe200000000ff */
[C---:B------:R-:W-:Y:S01]  /*b0b0*/  FMUL.FTZ R148, R2.reuse, R148 ;  /* 0x0000009402947220 */ /* 0x040fe20000410000 */
[----:B------:R-:W1:Y:S01]  /*b0c0*/  @P1 MUFU.RCP R0, R53 ;  /* 0x0000003500001308 */ /* 0x000e620000001000 */
        /* <DEDUP_REMOVED lines=35> */
[----:B------:R-:W-:Y:S01]  /*b300*/  LOP3.LUT R0, R38, 0x3ffffffc, RZ, 0xc0, !PT ;  /* 0x3ffffffc26007812 */ /* 0x000fe200078ec0ff */
[C---:B------:R-:W-:Y:S01]  /*b310*/  FMUL.FTZ R17, R2.reuse, R181 ;  /* 0x000000b502117220 */ /* 0x040fe20000410000 */
[----:B------:R-:W-:Y:S01]  /*b320*/  F2FP.PACK_AB R11, R195, R11 ;  /* 0x0000000bc30b723e */ /* 0x000fe200000000ff */
[C---:B------:R-:W-:Y:S02]  /*b330*/  FMUL.FTZ R192, R2.reuse, R192 ;  /* 0x000000c002c07220 */ /* 0x040fe40000410000 */
[C---:B------:R-:W-:Y:S01]  /*b340*/  FMUL.FTZ R12, R2.reuse, R193 ;  /* 0x000000c1020c7220 */ /* 0x040fe20000410000 */
[----:B------:R-:W-:Y:S01]  /*b350*/  F2FP.PACK_AB R17, R17, R180 ;  /* 0x000000b41111723e */ /* 0x000fe200000000ff */
[----:B------:R-:W-:-:S02]  /*b360*/  FMUL.FTZ R196, R2, R196 ;  /* 0x000000c402c47220 */ /* 0x000fc40000410000 */
[----:B------:R-:W-:Y:S01]  /*b370*/  FMUL.FTZ R8, R2, R197 ;  /* 0x000000c502087220 */ /* 0x000fe20000410000 */
[----:B------:R-:W-:Y:S01]  /*b380*/  SHF.L.U32 R2, R7, 0x6, RZ ;  /* 0x0000000607027819 */ /* 0x000fe200000006ff */
[----:B------:R-:W-:Y:S01]  /*b390*/  IMAD.IADD R0, R55, 0x1, -R0 ;  /* 0x0000000137007824 */ /* 0x000fe200078e0a00 */
[----:B------:R-:W-:Y:S01]  /*b3a0*/  F2FP.PACK_AB R12, R12, R192 ;  /* 0x000000c00c0c723e */ /* 0x000fe200000000ff */
[----:B------:R-:W-:Y:S01]  /*b3b0*/  FMUL.FTZ R146, R4, R146 ;  /* 0x0000009204927220 */ /* 0x000fe20000410000 */
[----:B------:R-:W-:Y:S01]  /*b3c0*/  LOP3.LUT R2, R2, 0x1c0, RZ, 0xc0, !PT ;  /* 0x000001c002027812 */ /* 0x000fe200078ec0ff */
[C---:B------:R-:W-:Y:S01]  /*b3d0*/  FMUL.FTZ R30, R4.reuse, R147 ;  /* 0x00000093041e7220 */ /* 0x040fe20000410000 */
[----:B------:R-:W-:Y:S01]  /*b3e0*/  LEA R0, R27, R0, 0x9 ;  /* 0x000000001b007211 */ /* 0x000fe200078e48ff */
[----:B------:R-:W-:Y:S01]  /*b3f0*/  FMUL.FTZ R154, R4, R154 ;  /* 0x0000009a049a7220 */ /* 0x000fe20000410000 */
[----:B------:R-:W-:Y:S01]  /*b400*/  LEA.HI R2, R2, R2, RZ, 0x1d ;  /* 0x0000000202027211 */ /* 0x000fe200078fe8ff */
[----:B------:R-:W-:Y:S01]  /*b410*/  FMUL.FTZ R6, R4, R155 ;  /* 0x0000009b04067220 */ /* 0x000fe20000410000 */
[----:B------:R-:W-:Y:S01]  /*b420*/  F2FP.PACK_AB R30, R30, R146 ;  /* 0x000000921e1e723e */ /* 0x000fe200000000ff */
[----:B------:R-:W-:Y:S01]  /*b430*/  FMUL.FTZ R158, R4, R158 ;  /* 0x0000009e049e7220 */ /* 0x000fe20000410000 */
[----:B------:R-:W-:Y:S01]  /*b440*/  LEA R0, R0, R2, 0x1 ;  /* 0x0000000200007211 */ /* 0x000fe200078e08ff */
[----:B------:R-:W-:Y:S01]  /*b450*/  FMUL.FTZ R26, R4, R159 ;  /* 0x0000009f041a7220 */ /* 0x000fe20000410000 */
[----:B------:R-:W-:Y:S01]  /*b460*/  F2FP.PACK_AB R6, R6, R154 ;  /* 0x0000009a0606723e */ /* 0x000fe200000000ff */
[----:B------:R-:W-:Y:S01]  /*b470*/  FMUL.FTZ R170, R4, R170 ;  /* 0x000000aa04aa7220 */ /* 0x000fe20000410000 */
[----:B------:R-:W-:Y:S01]  /*b480*/  SHF.L.U32 R2, R0, 0x1, RZ ;  /* 0x0000000100027819 */ /* 0x000fe200000006ff */
[----:B------:R-:W-:Y:S01]  /*b490*/  FMUL.FTZ R19, R4, R171 ;  /* 0x000000ab04137220 */ /* 0x000fe20000410000 */
[----:B------:R-:W-:Y:S01]  /*b4a0*/  F2FP.PACK_AB R26, R26, R158 ;  /* 0x0000009e1a1a723e */ /* 0x000fe200000000ff */
[----:B------:R-:W-:Y:S01]  /*b4b0*/  FMUL.FTZ R174, R4, R174 ;  /* 0x000000ae04ae7220 */ /* 0x000fe20000410000 */
[----:B------:R-:W-:Y:S01]  /*b4c0*/  IADD3 R0, R2, 0x40, RZ ;  /* 0x0000004002007810 */ /* 0x000fe20007ffe0ff */
[C---:B------:R-:W-:Y:S01]  /*b4d0*/  FMUL.FTZ R24, R4.reuse, R175 ;  /* 0x000000af04187220 */ /* 0x040fe20000410000 */
[----:B------:R-:W-:Y:S01]  /*b4e0*/  STS [R2], R31 ;  /* 0x0000001f02007388 */ /* 0x000fe20000000800 */
[----:B------:R-:W-:Y:S01]  /*b4f0*/  FMUL.FTZ R186, R4, R186 ;  /* 0x000000ba04ba7220 */ /* 0x000fe20000410000 */
[----:B------:R-:W-:Y:S01]  /*b500*/  @P2 IADD3 R0, R2, -0x40, RZ ;  /* 0xffffffc002002810 */ /* 0x000fe20007ffe0ff */
[C---:B------:R-:W-:Y:S01]  /*b510*/  FMUL.FTZ R15, R4.reuse, R187 ;  /* 0x000000bb040f7220 */ /* 0x040fe20000410000 */
[----:B------:R-:W-:Y:S01]  /*b520*/  STS [R2+0x400], R30 ;  /* 0x0004001e02007388 */ /* 0x000fe20000000800 */
[C---:B------:R-:W-:Y:S01]  /*b530*/  FMUL.FTZ R190, R4.reuse, R190 ;  /* 0x000000be04be7220 */ /* 0x040fe20000410000 */
[----:B------:R-:W-:Y:S01]  /*b540*/  F2FP.PACK_AB R19, R19, R170 ;  /* 0x000000aa1313723e */ /* 0x000fe200000000ff */
[----:B------:R-:W-:Y:S01]  /*b550*/  FMUL.FTZ R13, R4, R191 ;  /* 0x000000bf040d7220 */ /* 0x000fe20000410000 */
[----:B------:R-:W-:Y:S01]  /*b560*/  F2FP.PACK_AB R24, R24, R174 ;  /* 0x000000ae1818723e */ /* 0x000fe200000000ff */
[C---:B------:R-:W-:Y:S01]  /*b570*/  FMUL.FTZ R202, R4.reuse, R202 ;  /* 0x000000ca04ca7220 */ /* 0x040fe20000410000 */
[----:B------:R-:W-:Y:S01]  /*b580*/  F2FP.PACK_AB R15, R15, R186 ;  /* 0x000000ba0f0f723e */ /* 0x000fe200000000ff */
[----:B------:R-:W-:Y:S01]  /*b590*/  FMUL.FTZ R9, R4, R203 ;  /* 0x000000cb04097220 */ /* 0x000fe20000410000 */
[----:B------:R-:W-:Y:S01]  /*b5a0*/  F2FP.PACK_AB R13, R13, R190 ;  /* 0x000000be0d0d723e */ /* 0x000fe200000000ff */
[----:B------:R-:W-:Y:S01]  /*b5b0*/  IMAD.IADD R4, R2, 0x1, R35 ;  /* 0x0000000102047824 */ /* 0x000fe200078e0223 */
[----:B------:R-:W-:-:S02]  /*b5c0*/  F2FP.PACK_AB R8, R8, R196 ;  /* 0x000000c40808723e */ /* 0x000fc400000000ff */
[----:B------:R-:W-:Y:S02]  /*b5d0*/  F2FP.PACK_AB R9, R9, R202 ;  /* 0x000000ca0909723e */ /* 0x000fe400000000ff */
[----:B------:R1:W-:Y:S01]  /*b5e0*/  STS [R4+0x400], R6 ;  /* 0x0004000604007388 */ /* 0x0003e20000000800 */
[----:B------:R-:W-:-:S03]  /*b5f0*/  F2FP.PACK_AB R7, R199, R198 ;  /* 0x000000c6c707723e */ /* 0x000fc600000000ff */
[----:B------:R2:W-:Y:S04]  /*b600*/  STS [R4], R5 ;  /* 0x0000000504007388 */ /* 0x0005e80000000800 */
[----:B------:R-:W-:Y:S04]  /*b610*/  STS [R2+0x2000], R34 ;  /* 0x0020002202007388 */ /* 0x000fe80000000800 */
[----:B------:R3:W-:Y:S04]  /*b620*/  STS [R2+0x2400], R142 ;  /* 0x0024008e02007388 */ /* 0x0007e80000000800 */
[----:B------:R-:W-:Y:S04]  /*b630*/  STS [R4+0x2000], R33 ;  /* 0x0020002104007388 */ /* 0x000fe80000000800 */
[----:B------:R4:W-:Y:S01]  /*b640*/  STS [R4+0x2400], R150 ;  /* 0x0024009604007388 */ /* 0x0009e20000000800 */
[----:B-1----:R-:W-:-:S02]  /*b650*/  IADD3 R6, R2, R32, RZ ;  /* 0x0000002002067210 */ /* 0x002fc40007ffe0ff */
[----:B--2---:R-:W-:-:S03]  /*b660*/  IADD3 R5, R4, R32, RZ ;  /* 0x0000002004057210 */ /* 0x004fc60007ffe0ff */
[----:B------:R-:W-:Y:S04]  /*b670*/  STS [R6], R28 ;  /* 0x0000001c06007388 */ /* 0x000fe80000000800 */
[----:B------:R-:W-:Y:S01]  /*b680*/  STS [R6+0x400], R26 ;  /* 0x0004001a06007388 */ /* 0x000fe20000000800 */
[----:B---3--:R-:W-:-:S03]  /*b690*/  IADD3 R2, R0, 0x400, RZ ;  /* 0x0000040000027810 */ /* 0x008fc60007ffe0ff */
[----:B------:R-:W-:Y:S04]  /*b6a0*/  STS [R5], R20 ;  /* 0x0000001405007388 */ /* 0x000fe80000000800 */
[----:B------:R1:W-:Y:S01]  /*b6b0*/  STS [R5+0x400], R19 ;  /* 0x0004001305007388 */ /* 0x0003e20000000800 */
[----:B----4-:R-:W-:-:S03]  /*b6c0*/  IMAD.IADD R4, R32, 0x1, R0 ;  /* 0x0000000120047824 */ /* 0x010fc600078e0200 */
[----:B------:R-:W-:Y:S04]  /*b6d0*/  STS [R6+0x2000], R29 ;  /* 0x0020001d06007388 */ /* 0x000fe80000000800 */
[----:B------:R2:W-:Y:S04]  /*b6e0*/  STS [R6+0x2400], R162 ;  /* 0x002400a206007388 */ /* 0x0005e80000000800 */
[----:B------:R-:W-:Y:S04]  /*b6f0*/  STS [R5+0x2000], R22 ;  /* 0x0020001605007388 */ /* 0x000fe80000000800 */
[----:B------:R-:W-:Y:S04]  /*b700*/  STS [R5+0x2400], R166 ;  /* 0x002400a605007388 */ /* 0x000fe80000000800 */
[----:B------:R-:W-:Y:S04]  /*b710*/  STS [R0], R25 ;  /* 0x0000001900007388 */ /* 0x000fe80000000800 */
[----:B------:R-:W-:Y:S04]  /*b720*/  STS [R0+0x400], R24 ;  /* 0x0004001800007388 */ /* 0x000fe80000000800 */
[----:B-1----:R-:W1:Y:S01]  /*b730*/  S2R R19, SR_TID.X ;  /* 0x0000000000137919 */ /* 0x002e620000002100 */
[----:B--2---:R-:W-:-:S02]  /*b740*/  IADD3 R6, R35, R2, R32 ;  /* 0x0000000223067210 */ /* 0x004fc40007ffe020 */
[----:B------:R-:W-:-:S05]  /*b750*/  IADD3 R2, R35, R0, RZ ;  /* 0x0000000023027210 */ /* 0x000fca0007ffe0ff */
[----:B------:R-:W-:Y:S04]  /*b760*/  STS [R2], R18 ;  /* 0x0000001202007388 */ /* 0x000fe80000000800 */
[----:B------:R2:W-:Y:S04]  /*b770*/  STS [R2+0x400], R15 ;  /* 0x0004000f02007388 */ /* 0x0005e80000000800 */
[----:B------:R-:W-:Y:S04]  /*b780*/  STS [R0+0x2000], R23 ;  /* 0x0020001700007388 */ /* 0x000fe80000000800 */
[----:B------:R3:W-:Y:S04]  /*b790*/  STS [R0+0x2400], R21 ;  /* 0x0024001500007388 */ /* 0x0007e80000000800 */
[----:B------:R4:W-:Y:S04]  /*b7a0*/  STS [R2+0x2000], R17 ;  /* 0x0020001102007388 */ /* 0x0009e80000000800 */
[----:B------:R1:W-:Y:S04]  /*b7b0*/  STS [R2+0x2400], R16 ;  /* 0x0024001002007388 */ /* 0x0003e80000000800 */
[----:B------:R1:W-:Y:S04]  /*b7c0*/  STS [R4], R14 ;  /* 0x0000000e04007388 */ /* 0x0003e80000000800 */
[----:B------:R1:W-:Y:S01]  /*b7d0*/  STS [R4+0x400], R13 ;  /* 0x0004000d04007388 */ /* 0x0003e20000000800 */
[----:B--2---:R-:W-:-:S03]  /*b7e0*/  MOV R15, 0x7f800000 ;  /* 0x7f800000000f7802 */ /* 0x004fc60000000f00 */
[----:B------:R-:W2:Y:S04]  /*b7f0*/  S2R R24, SR_CTAID.Y ;  /* 0x0000000000187919 */ /* 0x000ea80000002600 */
[----:B------:R-:W2:Y:S01]  /*b800*/  S2R R18, SR_CTAID.X ;  /* 0x0000000000127919 */ /* 0x000ea20000002500 */
[----:B---3--:R-:W-:-:S03]  /*b810*/  IADD3 R0, R32, R2, RZ ;  /* 0x0000000220007210 */ /* 0x008fc60007ffe0ff */
[----:B------:R-:W3:Y:S01]  /*b820*/  S2R R25, SR_CTAID.Z ;  /* 0x0000000000197919 */ /* 0x000ee20000002700 */
[----:B----4-:R-:W-:-:S03]  /*b830*/  MOV R17, 0x7f800000 ;  /* 0x7f80000000117802 */ /* 0x010fc60000000f00 */
[----:B------:R4:W-:Y:S01]  /*b840*/  STS [R0], R10 ;  /* 0x0000000a00007388 */ /* 0x0009e20000000800 */
[----:B-1----:R-:W-:Y:S01]  /*b850*/  SHF.R.S32.HI R2, RZ, 0x1f, R19 ;  /* 0x0000001fff027819 */ /* 0x002fe20000011413 */
[----:B------:R-:W-:Y:S02]  /*b860*/  IMAD.MOV.U32 R16, RZ, RZ, 0x7f800000 ;  /* 0x7f800000ff107424 */ /* 0x000fe400078e00ff */
[----:B------:R-:W-:Y:S01]  /*b870*/  STS [R6], R9 ;  /* 0x0000000906007388 */ /* 0x000fe20000000800 */
[----:B------:R-:W-:Y:S02]  /*b880*/  LEA.HI R2, R2, R19, RZ, 0x5 ;  /* 0x0000001302027211 */ /* 0x000fe400078f28ff */
[----:B------:R-:W-:Y:S01]  /*b890*/  MOV R14, 0x7f800000 ;  /* 0x7f800000000e7802 */ /* 0x000fe20000000f00 */
[----:B------:R-:W-:Y:S01]  /*b8a0*/  STS [R4+0x2000], R12 ;  /* 0x0020000c04007388 */ /* 0x000fe20000000800 */
[----:B------:R-:W-:-:S03]  /*b8b0*/  LOP3.LUT R2, R2, 0xffffffe0, RZ, 0xc0, !PT ;  /* 0xffffffe002027812 */ /* 0x000fc600078ec0ff */
[----:B------:R1:W-:Y:S01]  /*b8c0*/  STS [R4+0x2400], R11 ;  /* 0x0024000b04007388 */ /* 0x0003e20000000800 */
[----:B--2---:R-:W-:-:S03]  /*b8d0*/  @!P3 IMAD R13, R24, c[0x0][0x214], RZ ;  /* 0x00008500180dba24 */ /* 0x004fc600078e02ff */
[----:B------:R2:W-:Y:S04]  /*b8e0*/  STS [R0+0x2000], R8 ;  /* 0x0020000800007388 */ /* 0x0005e80000000800 */
[----:B------:R3:W-:Y:S04]  /*b8f0*/  STS [R6+0x2000], R7 ;  /* 0x0020000706007388 */ /* 0x0007e80000000800 */
[----:B------:R-:W-:Y:S06]  /*b900*/  BAR.SYNC.DEFER_BLOCKING 0x0 ;  /* 0x0000000000007b1d */ /* 0x000fec0000010000 */
[----:B----4-:R-:W4:Y:S01]  /*b910*/  @P5 MUFU.LG2 R10, R37 ;  /* 0x00000025000a5308 */ /* 0x010f220000000c00 */
[----:B-1----:R-:W-:-:S07]  /*b920*/  CS2R R4, SRZ ;  /* 0x0000000000047805 */ /* 0x002fce000001ff00 */
[----:B------:R-:W1:Y:S01]  /*b930*/  @P4 MUFU.LG2 R12, R52 ;  /* 0x00000034000c4308 */ /* 0x000e620000000c00 */
[----:B------:R-:W-:Y:S02]  /*b940*/  @!P3 SHF.R.S32.HI R5, RZ, 0x1f, R13 ;  /* 0x0000001fff05b819 */ /* 0x000fe4000001140d */
[----:B--2---:R-:W-:Y:S01]  /*b950*/  @P0 MOV R0, 0x1 ;  /* 0x0000000100000802 */ /* 0x004fe20000000f00 */
[----:B------:R-:W-:Y:S01]  /*b960*/  @!P0 IMAD R0, R54, c[0x0][0x1c0], RZ ;  /* 0x0000700036008a24 */ /* 0x000fe200078e02ff */
[----:B------:R-:W-:Y:S01]  /*b970*/  @!P3 MOV R4, R13 ;  /* 0x0000000d0004b202 */ /* 0x000fe20000000f00 */
[----:B---3--:R-:W-:Y:S02]  /*b980*/  @P0 IMAD.MOV.U32 R7, RZ, RZ, c[0x0][0x210] ;  /* 0x00008400ff070624 */ /* 0x008fe400078e00ff */
[----:B------:R-:W2:Y:S01]  /*b990*/  @P6 MUFU.LG2 R8, R36 ;  /* 0x0000002400086308 */ /* 0x000ea20000000c00 */
[----:B------:R-:W-:Y:S01]  /*b9a0*/  IMAD R0, R24, R0, RZ ;  /* 0x0000000018007224 */ /* 0x000fe200078e02ff */
[----:B-----5:R3:W3:Y:S01]  /*b9b0*/  LDS.128 R28, [R246] ;  /* 0x00000000f61c7984 */ /* 0x0206e20000000c00 */
[----:B------:R-:W-:Y:S01]  /*b9c0*/  @!P0 MOV R7, 0x1 ;  /* 0x0000000100078802 */ /* 0x000fe20000000f00 */
[----:B----4-:R-:W-:Y:S01]  /*b9d0*/  @P5 FMUL.FTZ R10, R10, 0.69314718246459960938 ;  /* 0x3f3172180a0a5820 */ /* 0x010fe20000410000 */
[----:B------:R-:W-:Y:S01]  /*b9e0*/  IADD3 R6, -R2, R19, RZ ;  /* 0x0000001302067210 */ /* 0x000fe20007ffe1ff */
[----:B------:R4:W3:Y:S01]  /*b9f0*/  LDS.128 R20, [R246+0x800] ;  /* 0x00080000f6147984 */ /* 0x0008e20000000c00 */
[----:B------:R-:W-:Y:S01]  /*ba00*/  SEL R9, R0, RZ, P3 ;  /* 0x000000ff00097207 */ /* 0x000fe20001800000 */
[----:B------:R-:W4:Y:S01]  /*ba10*/  @P1 MUFU.LG2 R11, R53 ;  /* 0x00000035000b1308 */ /* 0x000f220000000c00 */
[----:B------:R-:W-:Y:S01]  /*ba20*/  LOP3.LUT P3, RZ, R6, 0x3, RZ, 0xc0, !PT ;  /* 0x0000000306ff7812 */ /* 0x000fe2000786c0ff */
[----:B------:R3:W3:Y:S01]  /*ba30*/  LDS.128 R32, [R246+0x1000] ;  /* 0x00100000f6207984 */ /* 0x0006e20000000c00 */
[----:B------:R-:W-:-:S02]  /*ba40*/  IMAD R0, R18, R7, RZ ;  /* 0x0000000712007224 */ /* 0x000fc400078e02ff */
[----:B------:R-:W-:Y:S01]  /*ba50*/  IMAD R2, R25, R54, R9 ;  /* 0x0000003619027224 */ /* 0x000fe200078e0209 */
[----:B------:R3:W3:Y:S01]  /*ba60*/  LDS.128 R48, [R246+0x1800] ;  /* 0x00180000f6307984 */ /* 0x0006e20000000c00 */
[----:B-1----:R-:W-:Y:S01]  /*ba70*/  @P4 FMUL.FTZ R9, R12, 0.69314718246459960938 ;  /* 0x3f3172180c094820 */ /* 0x002fe20000410000 */
[----:B------:R-:W-:Y:S01]  /*ba80*/  SHF.L.U32 R0, R0, 0x7, RZ ;  /* 0x0000000700007819 */ /* 0x000fe200000006ff */
[----:B--2---:R-:W-:Y:S01]  /*ba90*/  @P6 FMUL.FTZ R8, R8, 0.69314718246459960938 ;  /* 0x3f31721808086820 */ /* 0x004fe20000410000 */
[----:B------:R1:W2:Y:S01]  /*baa0*/  LDS.128 R44, [R246+0x2000] ;  /* 0x00200000f62c7984 */ /* 0x0002a20000000c00 */
[----:B------:R-:W-:Y:S01]  /*bab0*/  @P5 FFMA.FTZ R16, R135, c[0x0][0x238], R10 ;  /* 0x00008e0087105a23 */ /* 0x000fe2000001000a */
[----:B------:R-:W-:Y:S01]  /*bac0*/  IADD3 R13, P2, P0, R0, R4, R2 ;  /* 0x00000004000d7210 */ /* 0x000fe2000785e002 */
[----:B------:R-:W-:Y:S01]  /*bad0*/  @P6 FFMA.FTZ R17, R136, c[0x0][0x238], R8 ;  /* 0x00008e0088116a23 */ /* 0x000fe20000010008 */
[----:B------:R1:W1:Y:S01]  /*bae0*/  LDS.128 R40, [R246+0x2800] ;  /* 0x00280000f6287984 */ /* 0x0002620000000c00 */
[----:B------:R-:W-:Y:S01]  /*baf0*/  SHF.R.S32.HI R0, RZ, 0x1f, R0 ;  /* 0x0000001fff007819 */ /* 0x000fe20000011400 */
[----:B----4-:R-:W-:Y:S01]  /*bb00*/  @P1 FMUL.FTZ R8, R11, 0.69314718246459960938 ;  /* 0x3f3172180b081820 */ /* 0x010fe20000410000 */
[----:B------:R-:W-:Y:S01]  /*bb10*/  SHF.R.S32.HI R2, RZ, 0x1f, R2 ;  /* 0x0000001fff027819 */ /* 0x000fe20000011402 */
[----:B------:R4:W1:Y:S01]  /*bb20*/  LDS.128 R36, [R246+0x3000] ;  /* 0x00300000f6247984 */ /* 0x0008620000000c00 */
[----:B------:R-:W-:-:S02]  /*bb30*/  @P4 FFMA.FTZ R14, R134, c[0x0][0x238], R9 ;  /* 0x00008e00860e4a23 */ /* 0x000fc40000010009 */
[----:B------:R-:W-:Y:S01]  /*bb40*/  @P1 FFMA.FTZ R15, R3, c[0x0][0x238], R8 ;  /* 0x00008e00030f1a23 */ /* 0x000fe20000010008 */
[----:B------:R-:W1:Y:S01]  /*bb50*/  LDS.128 R244, [R246+0x3800] ;  /* 0x00380000f6f47984 */ /* 0x000e620000000c00 */
[----:B------:R-:W-:Y:S01]  /*bb60*/  IADD3.X R11, R0, R5, R2, P2, P0 ;  /* 0x00000005000b7210 */ /* 0x000fe200017e0402 */
[----:B------:R-:W-:Y:S05]  /*bb70*/  @P3 BRA `(.L_x_92) ;  /* 0x0000029000003947 */ /* 0x000fea0003800000 */
[----:B------:R-:W-:Y:S01]  /*bb80*/  SHF.R.S32.HI R0, RZ, 0x1f, R27 ;  /* 0x0000001fff007819 */ /* 0x000fe2000001141b */
[----:B------:R-:W-:Y:S01]  /*bb90*/  IMAD.MOV.U32 R5, RZ, RZ, c[0x0][0x214] ;  /* 0x00008500ff057624 */ /* 0x000fe200078e00ff */
[----:B------:R-:W-:Y:S02]  /*bba0*/  SHF.R.S32.HI R3, RZ, 0x1f, R6 ;  /* 0x0000001fff037819 */ /* 0x000fe40000011406 */
[----:B------:R-:W-:Y:S01]  /*bbb0*/  LEA.HI R2, R0, R27, RZ, 0x2 ;  /* 0x0000001b00027211 */ /* 0x000fe200078f10ff */
[----:B------:R-:W-:Y:S01]  /*bbc0*/  IMAD R5, R18, -0x80, R5 ;  /* 0xffffff8012057824 */ /* 0x000fe200078e0205 */
[----:B------:R-:W-:Y:S02]  /*bbd0*/  LEA.HI R0, R3, R6, RZ, 0x2 ;  /* 0x0000000603007211 */ /* 0x000fe400078f10ff */
[----:B------:R-:W-:-:S02]  /*bbe0*/  LOP3.LUT R2, R2, 0xffffffc, RZ, 0xc0, !PT ;  /* 0x0ffffffc02027812 */ /* 0x000fc400078ec0ff */
        /* <DEDUP_REMOVED lines=34> */
.L_x_92:
[----:B------:R-:W-:Y:S05]  /*be10*/  BSYNC B0 ;  /* 0x0000000000007941 */ /* 0x000fea0003800000 */
.L_x_91:
[----:B------:R-:W-:Y:S01]  /*be20*/  LEA.HI R0, R56, R55, RZ, 0x3 ;  /* 0x0000003738007211 */ /* 0x000fe200078f18ff */
[----:B------:R-:W-:Y:S01]  /*be30*/  ULDC.64 UR4, c[0x0][0x1e8] ;  /* 0x00007a0000047ab9 */ /* 0x000fe20000000a00 */
[----:B----4-:R-:W-:Y:S01]  /*be40*/  SHF.R.S32.HI R5, RZ, 0x1f, R24 ;  /* 0x0000001fff057819 */ /* 0x010fe20000011418 */
[----:B------:R-:W-:Y:S01]  /*be50*/  USHF.L.U32 UR7, UR4, 0x5, URZ ;  /* 0x0000000504077899 */ /* 0x000fe2000800063f */
[----:B------:R-:W-:Y:S01]  /*be60*/  LOP3.LUT R2, R0, 0xfffffff8, RZ, 0xc0, !PT ;  /* 0xfffffff800027812 */ /* 0x000fe200078ec0ff */
[----:B------:R-:W-:Y:S01]  /*be70*/  UMOV UR6, 0x5 ;  /* 0x0000000500067882 */ /* 0x000fe20000000000 */
[----:B------:R-:W-:Y:S01]  /*be80*/  SHF.R.S32.HI R6, RZ, 0x1f, R25 ;  /* 0x0000001fff067819 */ /* 0x000fe20000011419 */
[----:B------:R-:W-:Y:S01]  /*be90*/  IMAD R5, R5, c[0x0][0x1e0], RZ ;  /* 0x0000780005057a24 */ /* 0x000fe200078e02ff */
[----:B------:R-:W-:Y:S01]  /*bea0*/  SHF.R.S32.HI R4, RZ, 0x3, R0 ;  /* 0x00000003ff047819 */ /* 0x000fe20000011400 */
[----:B------:R-:W-:Y:S01]  /*beb0*/  IMAD.IADD R2, R55, 0x1, -R2 ;  /* 0x0000000137027824 */ /* 0x000fe200078e0a02 */
[----:B------:R-:W-:Y:S01]  /*bec0*/  USHF.L.U64.HI UR5, UR4, UR6, UR5 ;  /* 0x0000000604057299 */ /* 0x000fe20008010205 */
[----:B------:R-:W-:Y:S01]  /*bed0*/  IMAD R0, R24, c[0x0][0x1e4], R5 ;  /* 0x0000790018007a24 */ /* 0x000fe200078e0205 */
[----:B------:R-:W-:Y:S01]  /*bee0*/  SHF.R.S32.HI R5, RZ, 0x1f, R4 ;  /* 0x0000001fff057819 */ /* 0x000fe20000011404 */
[----:B------:R-:W-:-:S02]  /*bef0*/  IMAD.SHL.U32 R2, R2, 0x8, RZ ;  /* 0x0000000802027824 */ /* 0x000fc400078e00ff */
[----:B------:R-:W-:Y:S02]  /*bf00*/  IMAD R6, R6, c[0x0][0x1f0], RZ ;  /* 0x00007c0006067a24 */ /* 0x000fe400078e02ff */
[----:B------:R-:W-:Y:S01]  /*bf10*/  IMAD.WIDE R4, R18, 0x80, R4 ;  /* 0x0000008012047825 */ /* 0x000fe200078e0204 */
[----:B------:R-:W-:-:S03]  /*bf20*/  SHF.R.S32.HI R3, RZ, 0x1f, R2 ;  /* 0x0000001fff037819 */ /* 0x000fc60000011402 */
[----:B------:R-:W-:Y:S02]  /*bf30*/  IMAD R6, R25, c[0x0][0x1f4], R6 ;  /* 0x00007d0019067a24 */ /* 0x000fe400078e0206 */
[----:B------:R-:W-:-:S04]  /*bf40*/  IMAD.WIDE.U32 R2, R24, c[0x0][0x1e0], R2 ;  /* 0x0000780018027a25 */ /* 0x000fc800078e0002 */
[----:B------:R-:W-:Y:S02]  /*bf50*/  IMAD.IADD R3, R3, 0x1, R0 ;  /* 0x0000000103037824 */ /* 0x000fe400078e0200 */
[----:B------:R-:W-:Y:S02]  /*bf60*/  IMAD R0, R5, c[0x0][0x1e8], RZ ;  /* 0x00007a0005007a24 */ /* 0x000fe400078e02ff */
[----:B------:R-:W-:-:S04]  /*bf70*/  IMAD.WIDE.U32 R2, R25, c[0x0][0x1f0], R2 ;  /* 0x00007c0019027a25 */ /* 0x000fc800078e0002 */
[----:B------:R-:W-:Y:S02]  /*bf80*/  IMAD.IADD R3, R3, 0x1, R6 ;  /* 0x0000000103037824 */ /* 0x000fe400078e0206 */
[C---:B------:R-:W-:Y:S02]  /*bf90*/  IMAD R0, R4.reuse, c[0x0][0x1ec], R0 ;  /* 0x00007b0004007a24 */ /* 0x040fe400078e0200 */
[----:B------:R-:W-:-:S04]  /*bfa0*/  IMAD.WIDE.U32 R2, R4, c[0x0][0x1e8], R2 ;  /* 0x00007a0004027a25 */ /* 0x000fc800078e0002 */
[----:B------:R-:W-:Y:S01]  /*bfb0*/  IMAD.IADD R0, R3, 0x1, R0 ;  /* 0x0000000103007824 */ /* 0x000fe200078e0200 */
[----:B------:R-:W-:-:S04]  /*bfc0*/  LEA R12, P0, R2, c[0x0][0x1d0], 0x1 ;  /* 0x00007400020c7a11 */ /* 0x000fc800078008ff */
[----:B------:R-:W-:Y:S02]  /*bfd0*/  LEA.HI.X R13, R2, c[0x0][0x1d4], R0, 0x1, P0 ;  /* 0x00007500020d7a11 */ /* 0x000fe400000f0c00 */
[----:B------:R-:W-:-:S03]  /*bfe0*/  IADD3 R2, P0, R12, UR7, RZ ;  /* 0x000000070c027c10 */ /* 0x000fc6000ff1e0ff */
[----:B---3--:R-:W-:Y:S01]  /*bff0*/  STG.E.128 [R12.64], R28 ;  /* 0x0000001c0c007986 */ /* 0x008fe2000c101d08 */
[----:B------:R-:W-:Y:S02]  /*c000*/  IADD3.X R3, R13, UR5, RZ, P0, !PT ;  /* 0x000000050d037c10 */ /* 0x000fe400087fe4ff */
[----:B------:R-:W-:-:S03]  /*c010*/  IADD3 R10, P0, R2, UR7, RZ ;  /* 0x00000007020a7c10 */ /* 0x000fc6000ff1e0ff */
[----:B------:R3:W-:Y:S01]  /*c020*/  STG.E.128 [R2.64], R20 ;  /* 0x0000001402007986 */ /* 0x0007e2000c101d08 */
[----:B------:R-:W-:Y:S02]  /*c030*/  IADD3.X R11, R3, UR5, RZ, P0, !PT ;  /* 0x00000005030b7c10 */ /* 0x000fe400087fe4ff */
[----:B------:R-:W-:-:S03]  /*c040*/  IADD3 R8, P0, R10, UR7, RZ ;  /* 0x000000070a087c10 */ /* 0x000fc6000ff1e0ff */
[----:B------:R4:W-:Y:S01]  /*c050*/  STG.E.128 [R10.64], R32 ;  /* 0x000000200a007986 */ /* 0x0009e2000c101d08 */
[----:B------:R-:W-:Y:S02]  /*c060*/  IADD3.X R9, R11, UR5, RZ, P0, !PT ;  /* 0x000000050b097c10 */ /* 0x000fe400087fe4ff */
[----:B------:R-:W-:-:S03]  /*c070*/  IADD3 R6, P0, R8, UR7, RZ ;  /* 0x0000000708067c10 */ /* 0x000fc6000ff1e0ff */
[----:B------:R-:W-:Y:S01]  /*c080*/  STG.E.128 [R8.64], R48 ;  /* 0x0000003008007986 */ /* 0x000fe2000c101d08 */
[----:B------:R-:W-:Y:S02]  /*c090*/  IADD3.X R7, R9, UR5, RZ, P0, !PT ;  /* 0x0000000509077c10 */ /* 0x000fe400087fe4ff */
[----:B------:R-:W-:-:S03]  /*c0a0*/  IADD3 R4, P0, R6, UR7, RZ ;  /* 0x0000000706047c10 */ /* 0x000fc6000ff1e0ff */
[----:B--2---:R-:W-:Y:S01]  /*c0b0*/  STG.E.128 [R6.64], R44 ;  /* 0x0000002c06007986 */ /* 0x004fe2000c101d08 */
[----:B------:R-:W-:-:S05]  /*c0c0*/  IADD3.X R5, R7, UR5, RZ, P0, !PT ;  /* 0x0000000507057c10 */ /* 0x000fca00087fe4ff */
[----:B-1----:R-:W-:Y:S01]  /*c0d0*/  STG.E.128 [R4.64], R40 ;  /* 0x0000002804007986 */ /* 0x002fe2000c101d08 */
[----:B---3--:R-:W-:-:S04]  /*c0e0*/  IADD3 R2, P0, R4, UR7, RZ ;  /* 0x0000000704027c10 */ /* 0x008fc8000ff1e0ff */
[----:B------:R-:W-:Y:S02]  /*c0f0*/  IADD3.X R3, R5, UR5, RZ, P0, !PT ;  /* 0x0000000505037c10 */ /* 0x000fe400087fe4ff */
[----:B----4-:R-:W-:-:S03]  /*c100*/  IADD3 R10, P0, R2, UR7, RZ ;  /* 0x00000007020a7c10 */ /* 0x010fc6000ff1e0ff */
[----:B------:R-:W-:Y:S01]  /*c110*/  STG.E.128 [R2.64], R36 ;  /* 0x0000002402007986 */ /* 0x000fe2000c101d08 */
[----:B------:R-:W-:-:S05]  /*c120*/  IADD3.X R11, R3, UR5, RZ, P0, !PT ;  /* 0x00000005030b7c10 */ /* 0x000fca00087fe4ff */
[----:B------:R-:W-:Y:S01]  /*c130*/  STG.E.128 [R10.64], R244 ;  /* 0x000000f40a007986 */ /* 0x000fe2000c101d08 */
[----:B------:R-:W-:Y:S05]  /*c140*/  EXIT ;  /* 0x000000000000794d */ /* 0x000fea0003800000 */
.L_x_93:
        /* <DEDUP_REMOVED lines=11> */
.L_x_2114:


//--------------------- .text._ZN5flash16flash_fwd_kernelI23Flash_fwd_kernel_traitsILi64ELi128ELi128ELi4ELb0ELb0EN7cutlass6half_tE19Flash_kernel_traitsILi64ELi128ELi128ELi4ES3_EELb0ELb0ELb0ELb0ELb1ELb1ELb1ELb0EEEvNS_16Flash_fwd_paramsE --------------------------
	.section	.text._ZN5flash16flash_fwd_kernelI23Flash_fwd_kernel_traitsILi64ELi128ELi128ELi4ELb0ELb0EN7cutlass6half_tE19Flash_kernel_traitsILi64ELi128ELi128ELi4ES3_EELb0ELb0ELb0ELb0ELb1ELb1ELb1ELb0EEEvNS_16Flash_fwd_paramsE,"ax",@progbits
	.sectioninfo	@"SHI_REGISTERS=255"
	.align	128
        .global         _ZN5flash16flash_fwd_kernelI23Flash_fwd_kernel_traitsILi64ELi128ELi128ELi4ELb0ELb0EN7cutlass6half_tE19Flash_kernel_traitsILi64ELi128ELi128ELi4ES3_EELb0ELb0ELb0ELb0ELb1ELb1ELb1ELb0EEEvNS_16Flash_fwd_paramsE
        .type           _ZN5flash16flash_fwd_kernelI23Flash_fwd_kernel_traitsILi64ELi128ELi128ELi4ELb0ELb0EN7cutlass6half_tE19Flash_kernel_traitsILi64ELi128ELi128ELi4ES3_EELb0ELb0ELb0ELb0ELb1ELb1ELb1ELb0EEEvNS_16Flash_fwd_paramsE,@function
        .size           _ZN5flash16flash_fwd_kernelI23Flash_fwd_kernel_traitsILi64ELi128ELi128ELi4ELb0ELb0EN7cutlass6half_tE19Flash_kernel_traitsILi64ELi128ELi128ELi4ES3_EELb0ELb0ELb0ELb0ELb1ELb1ELb1ELb0EEEvNS_16Flash_fwd_paramsE,(.L_x_2115 - _ZN5flash16flash_fwd_kernelI23Flash_fwd_kernel_traitsILi64ELi128ELi128ELi4ELb0ELb0EN7cutlass6half_tE19Flash_kernel_traitsILi64ELi128ELi128ELi4ES3_EELb0ELb0ELb0ELb0ELb1ELb1ELb1ELb0EEEvNS_16Flash_fwd_paramsE)
        .other          _ZN5flash16flash_fwd_kernelI23Flash_fwd_kernel_traitsILi64ELi128ELi128ELi4ELb0ELb0EN7cutlass6half_tE19Flash_kernel_traitsILi64ELi128ELi128ELi4ES3_EELb0ELb0ELb0ELb0ELb1ELb1ELb1ELb0EEEvNS_16Flash_fwd_paramsE,@"STO_CUDA_ENTRY STV_DEFAULT"
_ZN5flash16flash_fwd_kernelI23Flash_fwd_kernel_traitsILi64ELi128ELi128ELi4ELb0ELb0EN7cutlass6half_tE19Flash_kernel_traitsILi64ELi128ELi128ELi4ES3_EELb0ELb0ELb0ELb0ELb1ELb1ELb1ELb0EEEvNS_16Flash_fwd_paramsE:
.text._ZN5flash16flash_fwd_kernelI23Flash_fwd_kernel_traitsILi64ELi128ELi128ELi4ELb0ELb0EN7cutlass6half_tE19Flash_kernel_traitsILi64ELi128ELi128ELi4ES3_EELb0ELb0ELb0ELb0ELb1ELb1ELb1ELb0EEEvNS_16Flash_fwd_paramsE:
        /* <DEDUP_REMOVED lines=27> */
[----:B------:R-:W-:Y:S01]  /*01b0*/  ULDC.64 UR4, c[0x0][0x190] ;  /* 0x0000640000047ab9 */ /* 0x000fe20000000a00 */
[----:B------:R-:W-:Y:S01]  /*01c0*/  MOV R25, R0 ;  /* 0x0000000000197202 */ /* 0x000fe20000000f00 */
        /* <DEDUP_REMOVED lines=21> */
[----:B------:R-:W-:Y:S02]  /*0320*/  SHF.R.S32.HI R2, RZ, 0x3, R22 ;  /* 0x00000003ff027819 */ /* 0x000fe40000011416 */
[----:B------:R-:W-:Y:S02]  /*0330*/  LOP3.LUT R0, R22, 0xfffffff8, RZ, 0xc0, !PT ;  /* 0xfffffff816007812 */ /* 0x000fe400078ec0ff */
[----:B------:R-:W-:-:S02]  /*0340*/  LEA.HI R10, R23, R24, RZ, 0x4 ;  /* 0x00000018170a7211 */ /* 0x000fc400078f20ff */
[----:B---3--:R-:W-:Y:S02]  /*0350*/  IADD3 R4, R4, 0xffffffe, RZ ;  /* 0x0ffffffe04047810 */ /* 0x008fe40007ffe0ff */
[--C-:B------:R-:W-:Y:S02]  /*0360*/  SHF.R.S32.HI R3, RZ, 0x1f, R2.reuse ;  /* 0x0000001fff037819 */ /* 0x100fe40000011402 */
[----:B------:R-:W1:Y:S01]  /*0370*/  F2I.FTZ.U32.TRUNC.NTZ R5, R4 ;  /* 0x0000000400057305 */ /* 0x000e62000021f000 */
[----:B------:R-:W-:Y:S02]  /*0380*/  IADD3 R9, P0, R2, R6, RZ ;  /* 0x0000000602097210 */ /* 0x000fe40007f1e0ff */
[----:B------:R-:W-:Y:S01]  /*0390*/  IADD3 R18, -R0, R24, RZ ;  /* 0x0000001800127210 */ /* 0x000fe20007ffe1ff */
[----:B------:R-:W-:Y:S01]  /*03a0*/  IMAD.WIDE R16, R16, 0x80, R2 ;  /* 0x0000008010107825 */ /* 0x000fe200078e0202 */
[----:B------:R-:W-:Y:S02]  /*03b0*/  SHF.L.U32 R0, R2, 0x6, RZ ;  /* 0x0000000602007819 */ /* 0x000fe400000006ff */
[----:B------:R-:W-:-:S02]  /*03c0*/  SHF.R.S32.HI R8, RZ, 0x4, R10 ;  /* 0x00000004ff087819 */ /* 0x000fc4000001140a */
[----:B------:R-:W-:Y:S02]  /*03d0*/  LEA.HI.X.SX32 R11, R6, R3, 0x1, P0 ;  /* 0x00000003060b7211 */ /* 0x000fe400000f0eff */
[----:B------:R-:W-:Y:S02]  /*03e0*/  LOP3.LUT R0, R0, 0x1c0, RZ, 0xc0, !PT ;  /* 0x000001c000007812 */ /* 0x000fe400078ec0ff */
[----:B------:R-:W-:Y:S02]  /*03f0*/  SHF.L.U32 R6, R18, 0x3, RZ ;  /* 0x0000000312067819 */ /* 0x000fe400000006ff */
[----:B------:R-:W-:Y:S02]  /*0400*/  LEA.HI R7, R10, R8, RZ, 0x1 ;  /* 0x000000080a077211 */ /* 0x000fe400078f08ff */
[----:B-1----:R-:W-:Y:S02]  /*0410*/  IADD3 R4, RZ, -R5, RZ ;  /* 0x80000005ff047210 */ /* 0x002fe40007ffe0ff */
[----:B------:R-:W-:-:S02]  /*0420*/  SHF.R.U32.HI R3, RZ, 0x3, R0 ;  /* 0x00000003ff037819 */ /* 0x000fc40000011600 */
[----:B------:R-:W-:Y:S01]  /*0430*/  LOP3.LUT R2, R0, 0x38, R6, 0xf8, !PT ;  /* 0x0000003800027812 */ /* 0x000fe200078ef806 */
[----:B------:R-:W-:Y:S01]  /*0440*/  IMAD R0, R4, R25, RZ ;  /* 0x0000001904007224 */ /* 0x000fe200078e02ff */
[----:B------:R-:W-:Y:S02]  /*0450*/  LOP3.LUT R7, R7, 0xfffffffe, RZ, 0xc0, !PT ;  /* 0xfffffffe07077812 */ /* 0x000fe400078ec0ff */
[----:B------:R-:W-:Y:S02]  /*0460*/  MOV R4, RZ ;  /* 0x000000ff00047202 */ /* 0x000fe40000000f00 */
[----:B------:R-:W-:Y:S02]  /*0470*/  IADD3 R21, R8, -R7, RZ ;  /* 0x8000000708157210 */ /* 0x000fe40007ffe0ff */
[----:B------:R-:W-:Y:S01]  /*0480*/  IABS R15, R19 ;  /* 0x00000013000f7213 */ /* 0x000fe20000000000 */
[----:B------:R-:W-:Y:S01]  /*0490*/  IMAD.HI.U32 R8, R5, R0, R4 ;  /* 0x0000000005087227 */ /* 0x000fe200078e0004 */
[----:B------:R-:W-:-:S02]  /*04a0*/  SHF.R.S32.HI R7, RZ, 0x1f, R6 ;  /* 0x0000001fff077819 */ /* 0x000fc40000011406 */
[----:B------:R-:W-:Y:S01]  /*04b0*/  LOP3.LUT R5, R10, 0xfffffff0, RZ, 0xc0, !PT ;  /* 0xfffffff00a057812 */ /* 0x000fe200078ec0ff */
[----:B------:R-:W-:Y:S01]  /*04c0*/  IMAD R0, R11, c[0x0][0x198], RZ ;  /* 0x000066000b007a24 */ /* 0x000fe200078e02ff */
[----:B------:R-:W-:Y:S01]  /*04d0*/  LOP3.LUT R243, R2, R3, RZ, 0x3c, !PT ;  /* 0x0000000302f37212 */ /* 0x000fe200078e3cff */
[----:B------:R-:W-:Y:S01]  /*04e0*/  IMAD.HI.U32 R12, R8, R15, RZ ;  /* 0x0000000f080c7227 */ /* 0x000fe200078e00ff */
[----:B------:R-:W-:Y:S02]  /*04f0*/  IADD3 R10, -R5, R24, RZ ;  /* 0x00000018050a7210 */ /* 0x000fe40007ffe1ff */
[----:B------:R-:W-:Y:S01]  /*0500*/  SHF.R.S32.HI R20, RZ, 0x1f, R19 ;  /* 0x0000001fff147819 */ /* 0x000fe20000011413 */
[----:B------:R-:W-:Y:S01]  /*0510*/  IMAD R14, R9, c[0x0][0x19c], R0 ;  /* 0x00006700090e7a24 */ /* 0x000fe200078e0200 */
[----:B------:R-:W-:Y:S01]  /*0520*/  IADD3 R0, -R12, RZ, RZ ;  /* 0x000000ff0c007210 */ /* 0x000fe20007ffe1ff */
[----:B------:R-:W-:Y:S01]  /*0530*/  IMAD R4, R26, c[0x0][0x178], RZ ;  /* 0x00005e001a047a24 */ /* 0x000fe200078e02ff */
[----:B------:R-:W-:Y:S01]  /*0540*/  SHF.R.S32.HI R8, RZ, 0x1f, R10 ;  /* 0x0000001fff087819 */ /* 0x000fe2000001140a */
[----:B------:R-:W-:-:S04]  /*0550*/  IMAD.WIDE.U32 R2, R27, c[0x0][0x178], R6 ;  /* 0x00005e001b027a25 */ /* 0x000fc800078e0006 */
[----:B------:R-:W-:Y:S02]  /*0560*/  IMAD R4, R27, c[0x0][0x17c], R4 ;  /* 0x00005f001b047a24 */ /* 0x000fe400078e0204 */
[----:B------:R-:W-:Y:S01]  /*0570*/  IMAD R5, R11, c[0x0][0x1a0], RZ ;  /* 0x000068000b057a24 */ /* 0x000fe200078e02ff */
[----:B------:R-:W-:Y:S01]  /*0580*/  LEA.HI R11, R23, R24, RZ, 0x6 ;  /* 0x00000018170b7211 */ /* 0x000fe200078f30ff */
[----:B------:R-:W-:Y:S01]  /*0590*/  IMAD R0, R25, R0, R15 ;  /* 0x0000000019007224 */ /* 0x000fe200078e020f */
[----:B------:R-:W-:Y:S01]  /*05a0*/  IADD3 R3, R3, R4, RZ ;  /* 0x0000000403037210 */ /* 0x000fe20007ffe0ff */
[C---:B------:R-:W-:Y:S01]  /*05b0*/  IMAD R13, R9.reuse, c[0x0][0x1a4], R5 ;  /* 0x00006900090d7a24 */ /* 0x040fe200078e0205 */
[----:B------:R-:W-:Y:S01]  /*05c0*/  LEA.HI.SX32 R15, R244, 0xffffffff, 0x19 ;  /* 0xfffffffff40f7811 */ /* 0x000fe200078fcaff */
[----:B------:R-:W-:Y:S01]  /*05d0*/  IMAD.WIDE.U32 R4, R9, c[0x0][0x198], R6 ;  /* 0x0000660009047a25 */ /* 0x000fe200078e0006 */
[----:B------:R-:W-:-:S03]  /*05e0*/  ISETP.GT.U32.AND P2, PT, R25, R0, PT ;  /* 0x000000001900720c */ /* 0x000fc60003f44070 */
[----:B------:R-:W-:Y:S01]  /*05f0*/  IMAD.WIDE.U32 R6, R9, c[0x0][0x1a0], R6 ;  /* 0x0000680009067a25 */ /* 0x000fe200078e0006 */
[----:B------:R-:W-:-:S03]  /*0600*/  IADD3 R5, R5, R14, RZ ;  /* 0x0000000e05057210 */ /* 0x000fc60007ffe0ff */
[----:B------:R-:W-:Y:S01]  /*0610*/  IMAD R9, R20, c[0x0][0x1a8], RZ ;  /* 0x00006a0014097a24 */ /* 0x000fe200078e02ff */
[----:B------:R-:W-:Y:S01]  /*0620*/  LEA.HI R20, R8, R10, RZ, 0x3 ;  /* 0x0000000a08147211 */ /* 0x000fe200078f18ff */
[----:B------:R-:W-:Y:S01]  /*0630*/  IMAD.WIDE.U32 R2, R19, c[0x0][0x1a8], R2 ;  /* 0x00006a0013027a25 */ /* 0x000fe200078e0002 */
[----:B------:R-:W-:Y:S02]  /*0640*/  SHF.L.U32 R8, R11, 0x3, RZ ;  /* 0x000000030b087819 */ /* 0x000fe400000006ff */
[----:B------:R-:W-:Y:S01]  /*0650*/  IADD3 R7, R7, R13, RZ ;  /* 0x0000000d07077210 */ /* 0x000fe20007ffe0ff */
[----:B------:R-:W-:Y:S01]  /*0660*/  IMAD R9, R19, c[0x0][0x1ac], R9 ;  /* 0x00006b0013097a24 */ /* 0x000fe200078e0209 */
[----:B------:R-:W-:Y:S01]  /*0670*/  LOP3.LUT R243, R243, 0x7ffffe00, R8, 0xf8, !PT ;  /* 0x7ffffe00f3f37812 */ /* 0x000fe200078ef808 */
[----:B------:R-:W-:Y:S01]  /*0680*/  IMAD R8, R17, c[0x0][0x190], RZ ;  /* 0x0000640011087a24 */ /* 0x000fe200078e02ff */
[----:B------:R-:W-:Y:S01]  /*0690*/  @!P2 IADD3 R0, R0, -R25, RZ ;  /* 0x800000190000a210 */ /* 0x000fe20007ffe0ff */
[----:B------:R-:W-:Y:S01]  /*06a0*/  IMAD.WIDE.U32 R4, R27, c[0x0][0x180], R4 ;  /* 0x000060001b047a25 */ /* 0x000fe200078e0004 */
[----:B------:R-:W-:-:S02]  /*06b0*/  IADD3 R3, R3, R9, RZ ;  /* 0x0000000903037210 */ /* 0x000fc40007ffe0ff */
[----:B------:R-:W-:Y:S01]  /*06c0*/  ISETP.GE.U32.AND P3, PT, R0, R25, PT ;  /* 0x000000190000720c */ /* 0x000fe20003f66070 */
[----:B------:R-:W-:Y:S01]  /*06d0*/  IMAD R14, R16, c[0x0][0x194], R8 ;  /* 0x00006500100e7a24 */ /* 0x000fe200078e0208 */
[----:B------:R-:W-:Y:S01]  /*06e0*/  LOP3.LUT R11, R20, 0xfffffff8, RZ, 0xc0, !PT ;  /* 0xfffffff8140b7812 */ /* 0x000fe200078ec0ff */
[----:B------:R-:W-:Y:S01]  /*06f0*/  IMAD.WIDE.U32 R2, R16, c[0x0][0x190], R2 ;  /* 0x0000640010027a25 */ /* 0x000fe200078e0002 */
[----:B------:R-:W-:Y:S02]  /*0700*/  @!P2 IADD3 R12, R12, 0x1, RZ ;  /* 0x000000010c0ca810 */ /* 0x000fe40007ffe0ff */
[----:B------:R-:W-:Y:S01]  /*0710*/  IADD3 R19, R10, -R11, RZ ;  /* 0x8000000b0a137210 */ /* 0x000fe20007ffe0ff */
[----:B------:R-:W-:Y:S01]  /*0720*/  IMAD.WIDE.U32 R8, R27, c[0x0][0x188], R6 ;  /* 0x000062001b087a25 */ /* 0x000fe200078e0006 */
[----:B------:R-:W-:Y:S02]  /*0730*/  IADD3 R0, R3, R14, RZ ;  /* 0x0000000e03007210 */ /* 0x000fe40007ffe0ff */
[----:B------:R-:W-:Y:S01]  /*0740*/  LEA R6, P0, R2, c[0x0][0x160], 0x1 ;  /* 0x0000580002067a11 */ /* 0x000fe200078008ff */
[C---:B------:R-:W-:Y:S01]  /*0750*/  IMAD R10, R26.reuse, c[0x0][0x180], RZ ;  /* 0x000060001a0a7a24 */ /* 0x040fe200078e02ff */
[----:B------:R-:W-:Y:S01]  /*0760*/  SHF.L.U32 R243, R243, 0x1, RZ ;  /* 0x00000001f3f37819 */ /* 0x000fe200000006ff */
[----:B------:R-:W-:Y:S01]  /*0770*/  IMAD R13, R26, c[0x0][0x188], RZ ;  /* 0x000062001a0d7a24 */ /* 0x000fe200078e02ff */
[----:B------:R-:W-:Y:S01]  /*0780*/  LEA.HI.X R7, R2, c[0x0][0x164], R0, 0x1, P0 ;  /* 0x0000590002077a11 */ /* 0x000fe200000f0c00 */
[C---:B------:R-:W-:Y:S01]  /*0790*/  IMAD R10, R27.reuse, c[0x0][0x184], R10 ;  /* 0x000061001b0a7a24 */ /* 0x040fe200078e020a */
[----:B------:R-:W-:Y:S01]  /*07a0*/  ISETP.NE.AND P0, PT, RZ, c[0x0][0x1c8], PT ;  /* 0x00007200ff007a0c */ /* 0x000fe20003f05270 */
[----:B------:R-:W-:Y:S01]  /*07b0*/  IMAD R13, R27, c[0x0][0x18c], R13 ;  /* 0x000063001b0d7a24 */ /* 0x000fe200078e020d */
[----:B------:R-:W-:Y:S01]  /*07c0*/  @P3 IADD3 R12, R12, 0x1, RZ ;  /* 0x000000010c0c3810 */ /* 0x000fe20007ffe0ff */
[----:B------:R1:W-:Y:S01]  /*07d0*/  LDGSTS.E.BYPASS.LTC128B.128 [R243], [R6.64] ;  /* 0x0000000006f37fae */ /* 0x0003e2000b901d48 */
[----:B------:R-:W-:-:S02]  /*07e0*/  IADD3 R11, R5, R10, RZ ;  /* 0x0000000a050b7210 */ /* 0x000fc40007ffe0ff */
[----:B------:R-:W-:Y:S02]  /*07f0*/  MOV R0, R12 ;  /* 0x0000000c00007202 */ /* 0x000fe40000000f00 */
[----:B------:R-:W-:Y:S02]  /*0800*/  MOV R10, R4 ;  /* 0x00000004000a7202 */ /* 0x000fe40000000f00 */
[----:B------:R-:W-:Y:S02]  /*0810*/  @!P1 IADD3 R0, -R0, RZ, RZ ;  /* 0x000000ff00009210 */ /* 0x000fe40007ffe1ff */
[----:B------:R-:W-:Y:S02]  /*0820*/  IADD3 R4, P2, R6, UR7, RZ ;  /* 0x0000000706047c10 */ /* 0x000fe4000ff5e0ff */
[----:B------:R-:W-:Y:S02]  /*0830*/  @!P0 LOP3.LUT R0, RZ, c[0x0][0x1c8], RZ, 0x33, !PT ;  /* 0x00007200ff008a12 */ /* 0x000fe400078e33ff */
[----:B------:R-:W-:-:S02]  /*0840*/  IADD3.X R5, R7, UR13, RZ, P2, !PT ;  /* 0x0000000d07057c10 */ /* 0x000fc400097fe4ff */
[----:B------:R-:W-:Y:S01]  /*0850*/  SHF.R.S32.HI R12, RZ, 0x1f, R0 ;  /* 0x0000001fff0c7819 */ /* 0x000fe20000011400 */
[----:B------:R-:W-:Y:S01]  /*0860*/  IMAD.WIDE.U32 R28, R0, c[0x0][0x1b0], R10 ;  /* 0x00006c00001c7a25 */ /* 0x000fe200078e000a */
[----:B------:R-:W-:Y:S01]  /*0870*/  IADD3 R2, P2, R4, UR7, RZ ;  /* 0x0000000704027c10 */ /* 0x000fe2000ff5e0ff */
[----:B------:R2:W-:Y:S01]  /*0880*/  LDGSTS.E.BYPASS.LTC128B.128 [R243+0x800], [R4.64] ;  /* 0x0080000004f37fae */ /* 0x0005e2000b901d48 */
[----:B------:R-:W-:Y:S02]  /*0890*/  SHF.R.S32.HI R16, RZ, 0x1f, R15 ;  /* 0x0000001fff107819 */ /* 0x000fe4000001140f */
[----:B------:R-:W-:Y:S01]  /*08a0*/  IADD3.X R3, R5, UR13, RZ, P2, !PT ;  /* 0x0000000d05037c10 */ /* 0x000fe200097fe4ff */
[----:B------:R-:W-:Y:S01]  /*08b0*/  STL.64 [R1+0x70], R28 ;  /* 0x0000701c01007387 */ /* 0x000fe20000100a00 */
[----:B------:R-:W-:Y:S02]  /*08c0*/  MOV R224, R28 ;  /* 0x0000001c00e07202 */ /* 0x000fe40000000f00 */
[----:B------:R-:W-:Y:S01]  /*08d0*/  IADD3 R9, R9, R13, RZ ;  /* 0x0000000d09097210 */ /* 0x000fe20007ffe0ff */
[----:B------:R3:W-:Y:S01]  /*08e0*/  LDGSTS.E.BYPASS.LTC128B.128 [R243+0x1000], [R2.64] ;  /* 0x0100000002f37fae */ /* 0x0007e2000b901d48 */
[----:B-1----:R-:W-:-:S02]  /*08f0*/  IMAD R6, R12, c[0x0][0x1b0], RZ ;  /* 0x00006c000c067a24 */ /* 0x002fc400078e02ff */
[----:B------:R-:W-:Y:S02]  /*0900*/  IMAD R7, R15, UR10, RZ ;  /* 0x0000000a0f077c24 */ /* 0x000fe4000f8e02ff */
[C---:B------:R-:W-:Y:S02]  /*0910*/  IMAD R6, R0.reuse, c[0x0][0x1b4], R6 ;  /* 0x00006d0000067a24 */ /* 0x040fe400078e0206 */
[----:B------:R-:W-:-:S03]  /*0920*/  IMAD.WIDE.U32 R26, R0, c[0x0][0x1b8], R8 ;  /* 0x00006e00001a7a25 */ /* 0x000fc600078e0008 */
[----:B------:R-:W-:Y:S01]  /*0930*/  IADD3 R225, R29, R6, RZ ;  /* 0x000000061de17210 */ /* 0x000fe20007ffe0ff */
[----:B------:R-:W-:-:S04]  /*0940*/  IMAD R12, R12, c[0x0][0x1b8], RZ ;  /* 0x00006e000c0c7a24 */ /* 0x000fc800078e02ff */
[----:B------:R-:W-:Y:S01]  /*0950*/  IMAD R14, R0, c[0x0][0x1bc], R12 ;  /* 0x00006f00000e7a24 */ /* 0x000fe200078e020c */
[----:B------:R-:W-:Y:S01]  /*0960*/  STL.64 [R1+0x60], R224 ;  /* 0x000060e001007387 */ /* 0x000fe20000100a00 */
[----:B------:R-:W-:Y:S01]  /*0970*/  IMAD R0, R16, c[0x0][0x1a0], RZ ;  /* 0x0000680010007a24 */ /* 0x000fe200078e02ff */
[----:B--2---:R-:W-:Y:S02]  /*0980*/  IADD3 R4, P0, R2, UR7, RZ ;  /* 0x0000000702047c10 */ /* 0x004fe4000ff1e0ff */
[----:B------:R-:W-:Y:S01]  /*0990*/  STL.64 [R1+0x68], R26 ;  /* 0x0000681a01007387 */ /* 0x000fe20000100a00 */
[----:B------:R-:W-:Y:S01]  /*09a0*/  IMAD R0, R15, c[0x0][0x1a4], R0 ;  /* 0x000069000f007a24 */ /* 0x000fe200078e0200 */
[----:B------:R-:W-:Y:S02]  /*09b0*/  IADD3.X R5, R3, UR13, RZ, P0, !PT ;  /* 0x0000000d03057c10 */ /* 0x000fe400087fe4ff */
[----:B---3--:R-:W-:-:S03]  /*09c0*/  IADD3 R2, P0, R4, UR7, RZ ;  /* 0x0000000704027c10 */ /* 0x008fc6000ff1e0ff */
[----:B------:R1:W-:Y:S01]  /*09d0*/  LDGSTS.E.BYPASS.LTC128B.128 [R243+0x1800], [R4.64] ;  /* 0x0180000004f37fae */ /* 0x0003e2000b901d48 */
[----:B------:R-:W-:-:S05]  /*09e0*/  IADD3.X R3, R5, UR13, RZ, P0, !PT ;  /* 0x0000000d05037c10 */ /* 0x000fca00087fe4ff */
[----:B------:R2:W-:Y:S01]  /*09f0*/  LDGSTS.E.BYPASS.LTC128B.128 [R243+0x2000], [R2.64] ;  /* 0x0200000002f37fae */ /* 0x0005e2000b901d48 */
[----:B-1----:R-:W-:Y:S01]  /*0a00*/  IMAD R5, R16, UR11, R7 ;  /* 0x0000000b10057c24 */ /* 0x002fe2000f8e0207 */
[----:B------:R-:W-:Y:S01]  /*0a10*/  IADD3 R4, P1, R2, UR7, RZ ;  /* 0x0000000702047c10 */ /* 0x000fe2000ff3e0ff */
[----:B------:R-:W-:-:S05]  /*0a20*/  IMAD.WIDE.U32 R6, R15, UR11, R224 ;  /* 0x0000000b0f067c25 */ /* 0x000fca000f8e00e0 */
[C---:B------:R-:W-:Y:S02]  /*0a30*/  LEA R10, P0, R6.reuse, c[0x0][0x168], 0x1 ;  /* 0x00005a00060a7a11 */ /* 0x040fe400078008ff */
[----:B--2---:R-:W-:Y:S02]  /*0a40*/  IADD3 R2, R7, R5, RZ ;  /* 0x0000000507027210 */ /* 0x004fe40007ffe0ff */
[----:B------:R-:W-:Y:S02]  /*0a50*/  IADD3.X R5, R3, UR13, RZ, P1, !PT ;  /* 0x0000000d03057c10 */ /* 0x000fe40008ffe4ff */
[----:B------:R-:W-:Y:S02]  /*0a60*/  LEA.HI.X R11, R6, c[0x0][0x16c], R2, 0x1, P0 ;  /* 0x00005b00060b7a11 */ /* 0x000fe400000f0c02 */
[----:B------:R-:W-:Y:S01]  /*0a70*/  IADD3 R8, P0, R10, UR12, RZ ;  /* 0x0000000c0a087c10 */ /* 0x000fe2000ff1e0ff */
[----:B------:R1:W-:Y:S01]  /*0a80*/  LDGSTS.E.BYPASS.LTC128B.128 [R243+0x2800], [R4.64] ;  /* 0x0280000004f37fae */ /* 0x0003e2000b901d48 */
[----:B------:R-:W-:-:S02]  /*0a90*/  IADD3 R2, P1, R4, UR7, RZ ;  /* 0x0000000704027c10 */ /* 0x000fc4000ff3e0ff */
[----:B------:R-:W-:Y:S02]  /*0aa0*/  IADD3.X R9, R11, UR14, RZ, P0, !PT ;  /* 0x0000000e0b097c10 */ /* 0x000fe400087fe4ff */
[----:B------:R-:W-:Y:S02]  /*0ab0*/  IADD3 R6, P0, R8, UR12, RZ ;  /* 0x0000000c08067c10 */ /* 0x000fe4000ff1e0ff */
[----:B------:R-:W-:Y:S02]  /*0ac0*/  IADD3.X R3, R5, UR13, RZ, P1, !PT ;  /* 0x0000000d05037c10 */ /* 0x000fe40008ffe4ff */
[----:B------:R-:W-:Y:S01]  /*0ad0*/  IADD3 R12, P1, R2, UR7, RZ ;  /* 0x00000007020c7c10 */ /* 0x000fe2000ff3e0ff */
[----:B------:R-:W-:Y:S01]  /*0ae0*/  USHF.L.U32 UR7, UR4, 0x5, URZ ;  /* 0x0000000504077899 */ /* 0x000fe2000800063f */
[----:B------:R-:W-:Y:S01]  /*0af0*/  IADD3.X R7, R9, UR14, RZ, P0, !PT ;  /* 0x0000000e09077c10 */ /* 0x000fe200087fe4ff */
[----:B------:R2:W-:Y:S01]  /*0b00*/  LDGSTS.E.BYPASS.LTC128B.128 [R243+0x3000], [R2.64] ;  /* 0x0300000002f37fae */ /* 0x0005e2000b901d48 */
[----:B------:R-:W-:-:S05]  /*0b10*/  IADD3.X R13, R3, UR13, RZ, P1, !PT ;  /* 0x0000000d030d7c10 */ /* 0x000fca0008ffe4ff */
[----:B------:R3:W-:Y:S04]  /*0b20*/  LDGSTS.E.BYPASS.LTC128B.128 [R243+0x3800], [R12.64] ;  /* 0x038000000cf37fae */ /* 0x0007e8000b901d48 */
[----:B------:R4:W-:Y:S04]  /*0b30*/  LDGSTS.E.BYPASS.LTC128B.128 [R243+0x4000], [R10.64] ;  /* 0x040000000af37fae */ /* 0x0009e8000b901d48 */
[----:B------:R5:W-:Y:S01]  /*0b40*/  LDGSTS.E.BYPASS.LTC128B.128 [R243+0x4800], [R8.64] ;  /* 0x0480000008f37fae */ /* 0x000be2000b901d48 */
[----:B-1----:R-:W-:-:S03]  /*0b50*/  IADD3 R4, P0, R6, UR12, RZ ;  /* 0x0000000c06047c10 */ /* 0x002fc6000ff1e0ff */
[----:B------:R1:W-:Y:S01]  /*0b60*/  LDGSTS.E.BYPASS.LTC128B.128 [R243+0x5000], [R6.64] ;  /* 0x0500000006f37fae */ /* 0x0003e2000b901d48 */
[----:B------:R-:W-:-:S05]  /*0b70*/  IADD3.X R5, R7, UR14, RZ, P0, !PT ;  /* 0x0000000e07057c10 */ /* 0x000fca00087fe4ff */
[----:B------:R4:W-:Y:S01]  /*0b80*/  LDGSTS.E.BYPASS.LTC128B.128 [R243+0x5800], [R4.64] ;  /* 0x0580000004f37fae */ /* 0x0009e2000b901d48 */
[----:B--2---:R-:W-:-:S04]  /*0b90*/  IADD3 R2, P0, R4, UR12, RZ ;  /* 0x0000000c04027c10 */ /* 0x004fc8000ff1e0ff */
[----:B------:R-:W-:Y:S02]  /*0ba0*/  IADD3.X R3, R5, UR14, RZ, P0, !PT ;  /* 0x0000000e05037c10 */ /* 0x000fe400087fe4ff */
[----:B---3--:R-:W-:-:S03]  /*0bb0*/  LEA.HI R12, R23, R24, RZ, 0x5 ;  /* 0x00000018170c7211 */ /* 0x008fc600078f28ff */
[----:B------:R2:W-:Y:S01]  /*0bc0*/  LDGSTS.E.BYPASS.LTC128B.128 [R243+0x6000], [R2.64] ;  /* 0x0600000002f37fae */ /* 0x0005e2000b901d48 */
[----:B-----5:R-:W-:-:S04]  /*0bd0*/  IADD3 R8, P0, R2, UR12, RZ ;  /* 0x0000000c02087c10 */ /* 0x020fc8000ff1e0ff */
[----:B------:R-:W-:Y:S02]  /*0be0*/  IADD3.X R9, R3, UR14, RZ, P0, !PT ;  /* 0x0000000e03097c10 */ /* 0x000fe400087fe4ff */
[----:B-1----:R-:W-:-:S03]  /*0bf0*/  IADD3 R6, P0, R8, UR12, RZ ;  /* 0x0000000c08067c10 */ /* 0x002fc6000ff1e0ff */
[----:B------:R1:W-:Y:S01]  /*0c00*/  LDGSTS.E.BYPASS.LTC128B.128 [R243+0x6800], [R8.64] ;  /* 0x0680000008f37fae */ /* 0x0003e2000b901d48 */
[----:B------:R-:W-:Y:S01]  /*0c10*/  IADD3.X R7, R9, UR14, RZ, P0, !PT ;  /* 0x0000000e09077c10 */ /* 0x000fe200087fe4ff */
[----:B----4-:R-:W-:-:S04]  /*0c20*/  IMAD.WIDE.U32 R4, R15, c[0x0][0x1a0], RZ ;  /* 0x000068000f047a25 */ /* 0x010fc800078e00ff */
        /* <DEDUP_REMOVED lines=8> */
[----:B--2---:R-:W-:Y:S01]  /*0cb0*/  SHF.L.U32 R3, R18, 0x6, RZ ;  /* 0x0000000612037819 */ /* 0x004fe200000006ff */
[----:B------:R-:W-:-:S04]  /*0cc0*/  DEPBAR.LE SB0, 0x0 ;  /* 0x000080000000791a */ /* 0x000fc80000000000 */
[----:B------:R-:W-:Y:S02]  /*0cd0*/  IADD3 R2, R5, R0, RZ ;  /* 0x0000000005027210 */ /* 0x000fe40007ffe0ff */
[----:B------:R-:W-:Y:S02]  /*0ce0*/  LOP3.LUT R0, R3, 0x1c0, RZ, 0xc0, !PT ;  /* 0x000001c003007812 */ /* 0x000fe400078ec0ff */
[----:B------:R-:W-:Y:S02]  /*0cf0*/  SHF.L.U32 R5, R19, 0x6, RZ ;  /* 0x0000000613057819 */ /* 0x000fe400000006ff */
[----:B-1----:R-:W-:Y:S02]  /*0d00*/  LOP3.LUT R8, R0, 0x8, R22, 0xf8, !PT ;  /* 0x0000000800087812 */ /* 0x002fe400078ef816 */
[----:B------:R-:W-:Y:S02]  /*0d10*/  SHF.L.U32 R3, R21, 0x3, RZ ;  /* 0x0000000315037819 */ /* 0x000fe400000006ff */
[----:B---3--:R-:W-:-:S02]  /*0d20*/  LEA.HI.X R7, R4, R7, R2, 0x7, P0 ;  /* 0x0000000704077211 */ /* 0x008fc400000f3c02 */
[----:B------:R-:W-:Y:S01]  /*0d30*/  SHF.R.U32.HI R2, RZ, 0x3, R0 ;  /* 0x00000003ff027819 */ /* 0x000fe20000011600 */
[----:B------:R-:W-:Y:S01]  /*0d40*/  BAR.SYNC.DEFER_BLOCKING 0x0 ;  /* 0x0000000000007b1d */ /* 0x000fe20000010000 */
[----:B------:R-:W-:Y:S02]  /*0d50*/  LEA R4, P0, R6, c[0x0][0x170], 0x1 ;  /* 0x00005c0006047a11 */ /* 0x000fe400078008ff */
[----:B------:R-:W-:Y:S02]  /*0d60*/  LOP3.LUT R0, R5, 0x1c0, RZ, 0xc0, !PT ;  /* 0x000001c005007812 */ /* 0x000fe400078ec0ff */
[----:B------:R-:W-:Y:S02]  /*0d70*/  LOP3.LUT R9, R8, R2, RZ, 0x3c, !PT ;  /* 0x0000000208097212 */ /* 0x000fe400078e3cff */
[----:B------:R-:W-:Y:S02]  /*0d80*/  LEA.HI.X R5, R6, c[0x0][0x174], R7, 0x1, P0 ;  /* 0x00005d0006057a11 */ /* 0x000fe400000f0c07 */
[----:B------:R-:W-:-:S02]  /*0d90*/  IADD3 R8, P0, R4, UR7, RZ ;  /* 0x0000000704087c10 */ /* 0x000fc4000ff1e0ff */
[----:B------:R-:W-:Y:S02]  /*0da0*/  LOP3.LUT R2, R0, 0x8, R3, 0xf8, !PT ;  /* 0x0000000800027812 */ /* 0x000fe400078ef803 */
[----:B------:R-:W-:Y:S02]  /*0db0*/  LEA R3, R21, R9, 0x9 ;  /* 0x0000000915037211 */ /* 0x000fe400078e48ff */
[----:B------:R-:W-:Y:S02]  /*0dc0*/  IADD3 R10, P1, R8, UR7, RZ ;  /* 0x00000007080a7c10 */ /* 0x000fe4000ff3e0ff */
[----:B------:R-:W-:Y:S02]  /*0dd0*/  IADD3.X R9, R5, UR5, RZ, P0, !PT ;  /* 0x0000000505097c10 */ /* 0x000fe400087fe4ff */
[----:B------:R-:W-:Y:S02]  /*0de0*/  SHF.R.U32.HI R0, RZ, 0x3, R0 ;  /* 0x00000003ff007819 */ /* 0x000fe40000011600 */
[----:B------:R-:W-:-:S02]  /*0df0*/  IADD3 R6, P0, R10, UR7, RZ ;  /* 0x000000070a067c10 */ /* 0x000fc4000ff1e0ff */
[----:B------:R-:W-:Y:S01]  /*0e00*/  IADD3.X R11, R9, UR5, RZ, P1, !PT ;  /* 0x00000005090b7c10 */ /* 0x000fe20008ffe4ff */
[----:B------:R-:W-:Y:S01]  /*0e10*/  @!PT LDS RZ, [RZ] ;  /* 0x00000000fffff984 */ /* 0x000fe20000000800 */
[----:B------:R-:W-:Y:S01]  /*0e20*/  @!PT LDS RZ, [RZ] ;  /* 0x00000000fffff984 */ /* 0x000fe20000000800 */
[----:B------:R-:W-:Y:S01]  /*0e30*/  @!PT LDS RZ, [RZ] ;  /* 0x00000000fffff984 */ /* 0x000fe20000000800 */
[----:B------:R1:W-:Y:S01]  /*0e40*/  LDGSTS.E.BYPASS.LTC128B.128 [R243+0x8000], [R4.64] ;  /* 0x0800000004f37fae */ /* 0x0003e2000b901d48 */
[----:B------:R-:W-:Y:S02]  /*0e50*/  LOP3.LUT R100, R2, R0, RZ, 0x3c, !PT ;  /* 0x0000000002647212 */ /* 0x000fe400078e3cff */
[----:B------:R-:W-:Y:S01]  /*0e60*/  IADD3.X R7, R11, UR5, RZ, P0, !PT ;  /* 0x000000050b077c10 */ /* 0x000fe200087fe4ff */
[----:B------:R2:W-:Y:S01]  /*0e70*/  LDGSTS.E.BYPASS.LTC128B.128 [R243+0x8800], [R8.64] ;  /* 0x0880000008f37fae */ /* 0x0005e2000b901d48 */
[----:B------:R-:W-:Y:S02]  /*0e80*/  SHF.L.U32 R2, R20, 0x6, RZ ;  /* 0x0000000614027819 */ /* 0x000fe400000006ff */
[----:B------:R-:W-:Y:S01]  /*0e90*/  SHF.R.S32.HI R0, RZ, 0x5, R12 ;  /* 0x00000005ff007819 */ /* 0x000fe2000001140c */
[----:B------:R3:W-:Y:S01]  /*0ea0*/  LDGSTS.E.BYPASS.LTC128B.128 [R243+0x9000], [R10.64] ;  /* 0x090000000af37fae */ /* 0x0007e2000b901d48 */
[----:B------:R-:W-:-:S02]  /*0eb0*/  LOP3.LUT R98, R2, 0xfffffe00, RZ, 0xc0, !PT ;  /* 0xfffffe0002627812 */ /* 0x000fc400078ec0ff */
[C---:B------:R-:W-:Y:S01]  /*0ec0*/  SHF.L.U32 R92, R3.reuse, 0x1, RZ ;  /* 0x00000001035c7819 */ /* 0x040fe200000006ff */
[----:B------:R4:W-:Y:S01]  /*0ed0*/  LDGSTS.E.BYPASS.LTC128B.128 [R243+0x9800], [R6.64] ;  /* 0x0980000006f37fae */ /* 0x0009e2000b901d48 */
[----:B------:R-:W-:Y:S02]  /*0ee0*/  LEA R0, R0, R98, 0xa ;  /* 0x0000006200007211 */ /* 0x000fe400078e50ff */
[----:B------:R-:W-:Y:S02]  /*0ef0*/  MOV R2, 0x20 ;  /* 0x0000002000027802 */ /* 0x000fe40000000f00 */
[----:B------:R-:W-:Y:S02]  /*0f00*/  IADD3 R0, R0, R100, RZ ;  /* 0x0000006400007210 */ /* 0x000fe40007ffe0ff */
[----:B------:R-:W-:Y:S02]  /*0f10*/  LEA R230, R3, 0x4000, 0x1 ;  /* 0x0000400003e67811 */ /* 0x000fe400078e08ff */
[----:B------:R-:W-:-:S02]  /*0f20*/  SHF.L.U32 R231, R0, 0x1, RZ ;  /* 0x0000000100e77819 */ /* 0x000fc400000006ff */
[----:B------:R-:W-:Y:S02]  /*0f30*/  IADD3 R235, R230, 0x40, RZ ;  /* 0x00000040e6eb7810 */ /* 0x000fe40007ffe0ff */
[----:B-1----:R-:W-:-:S04]  /*0f40*/  IADD3 R4, P1, R6, UR7, RZ ;  /* 0x0000000706047c10 */ /* 0x002fc8000ff3e0ff */
[----:B--2---:R-:W-:Y:S02]  /*0f50*/  IADD3 R8, P0, R4, UR7, RZ ;  /* 0x0000000704087c10 */ /* 0x004fe4000ff1e0ff */
[----:B------:R-:W-:-:S04]  /*0f60*/  IADD3.X R5, R7, UR5, RZ, P1, !PT ;  /* 0x0000000507057c10 */ /* 0x000fc80008ffe4ff */
[----:B------:R-:W-:Y:S01]  /*0f70*/  IADD3.X R9, R5, UR5, RZ, P0, !PT ;  /* 0x0000000505097c10 */ /* 0x000fe200087fe4ff */
[----:B------:R1:W-:Y:S01]  /*0f80*/  LDGSTS.E.BYPASS.LTC128B.128 [R243+0xa000], [R4.64] ;  /* 0x0a00000004f37fae */ /* 0x0003e2000b901d48 */
[----:B----4-:R-:W-:-:S03]  /*0f90*/  IADD3 R6, P1, R8, UR7, RZ ;  /* 0x0000000708067c10 */ /* 0x010fc6000ff3e0ff */
[----:B------:R3:W-:Y:S01]  /*0fa0*/  LDGSTS.E.BYPASS.LTC128B.128 [R243+0xa800], [R8.64] ;  /* 0x0a80000008f37fae */ /* 0x0007e2000b901d48 */
[----:B------:R-:W-:Y:S02]  /*0fb0*/  IADD3.X R7, R9, UR5, RZ, P1, !PT ;  /* 0x0000000509077c10 */ /* 0x000fe40008ffe4ff */
[----:B------:R-:W-:-:S03]  /*0fc0*/  LOP3.LUT P1, RZ, R19, 0x2, RZ, 0xc0, !PT ;  /* 0x0000000213ff7812 */ /* 0x000fc6000782c0ff */
[----:B------:R2:W-:Y:S01]  /*0fd0*/  LDGSTS.E.BYPASS.LTC128B.128 [R243+0xb000], [R6.64] ;  /* 0x0b00000006f37fae */ /* 0x0005e2000b901d48 */
[----:B-1----:R-:W-:-:S04]  /*0fe0*/  IADD3 R4, P0, R6, UR7, RZ ;  /* 0x0000000706047c10 */ /* 0x002fc8000ff1e0ff */
[----:B------:R-:W-:Y:S02]  /*0ff0*/  IADD3.X R5, R7, UR5, RZ, P0, !PT ;  /* 0x0000000507057c10 */ /* 0x000fe400087fe4ff */
[----:B------:R-:W-:-:S03]  /*1000*/  LOP3.LUT P0, RZ, R18, 0x2, RZ, 0xc0, !PT ;  /* 0x0000000212ff7812 */ /* 0x000fc6000780c0ff */
[----:B------:R1:W-:Y:S01]  /*1010*/  LDGSTS.E.BYPASS.LTC128B.128 [R243+0xb800], [R4.64] ;  /* 0x0b80000004f37fae */ /* 0x0003e2000b901d48 */
[C---:B------:R-:W-:Y:S02]  /*1020*/  SEL R0, R2.reuse, 0xffffffe0, !P0 ;  /* 0xffffffe002007807 */ /* 0x040fe40004000000 */
[----:B------:R-:W-:Y:S01]  /*1030*/  SEL R2, R2, 0xffffffe0, !P1 ;  /* 0xffffffe002027807 */ /* 0x000fe20004800000 */
[----:B------:R-:W-:Y:S01]  /*1040*/  LDSM.16.M88.4 R36, [R231] ;  /* 0x00000000e724783b */ /* 0x000fe20000000200 */
[----:B------:R-:W-:Y:S02]  /*1050*/  IADD3 R229, R230, R0, RZ ;  /* 0x00000000e6e57210 */ /* 0x000fe40007ffe0ff */
[----:B------:R-:W-:Y:S01]  /*1060*/  IADD3 R234, R231, R2, RZ ;  /* 0x00000002e7ea7210 */ /* 0x000fe20007ffe0ff */
[----:B------:R-:W3:Y:S01]  /*1070*/  LDSM.16.M88.4 R40, [R92+0x4000] ;  /* 0x004000005c28783b */ /* 0x000ee20000000200 */
[----:B------:R-:W-:Y:S02]  /*1080*/  LOP3.LUT P0, RZ, R18, 0x4, RZ, 0xc0, !PT ;  /* 0x0000000412ff7812 */ /* 0x000fe4000780c0ff */
[----:B------:R-:W-:Y:S01]  /*1090*/  LOP3.LUT P1, RZ, R19, 0x4, RZ, 0xc0, !PT ;  /* 0x0000000413ff7812 */ /* 0x000fe2000782c0ff */
[----:B------:R-:W4:Y:S04]  /*10a0*/  LDSM.16.M88.4 R32, [R231+0x2000] ;  /* 0x00200000e720783b */ /* 0x000f280000000200 */
[----:B------:R-:W-:Y:S04]  /*10b0*/  LDSM.16.M88.4 R28, [R234] ;  /* 0x00000000ea1c783b */ /* 0x000fe80000000200 */
[----:B------:R-:W5:Y:S02]  /*10c0*/  LDSM.16.M88.4 R44, [R229] ;  /* 0x00000000e52c783b */ /* 0x000f640000000200 */
[----:B------:R-:W-:-:S02]  /*10d0*/  @P0 IADD3 R235, R230, -0x40, RZ ;  /* 0xffffffc0e6eb0810 */ /* 0x000fc40007ffe0ff */
[----:B------:R-:W2:Y:S01]  /*10e0*/  LDSM.16.M88.4 R24, [R234+0x2000] ;  /* 0x00200000ea18783b */ /* 0x000ea20000000200 */
[----:B------:R-:W-:Y:S02]  /*10f0*/  ISETP.GE.AND P0, PT, R93, 0x81, PT ;  /* 0x000000815d00780c */ /* 0x000fe40003f06270 */
[----:B-1----:R-:W-:Y:S01]  /*1100*/  MOV R4, 0x40 ;  /* 0x0000004000047802 */ /* 0x002fe20000000f00 */
[----:B------:R-:W-:Y:S01]  /*1110*/  LDSM.16.M88.4 R48, [R235] ;  /* 0x00000000eb30783b */ /* 0x000fe20000000200 */
[----:B------:R-:W-:Y:S02]  /*1120*/  IADD3 R228, R0, R235, RZ ;  /* 0x000000eb00e47210 */ /* 0x000fe40007ffe0ff */
[----:B------:R-:W-:Y:S01]  /*1130*/  SEL R4, R4, 0xffffffc0, !P1 ;  /* 0xffffffc004047807 */ /* 0x000fe20004800000 */
[----:B------:R-:W0:Y:S01]  /*1140*/  LDGDEPBAR ;  /* 0x00000000000079af */ /* 0x000e220000000000 */
[----:B------:R-:W-:Y:S02]  /*1150*/  IADD3 R242, R235, 0x800, RZ ;  /* 0x00000800ebf27810 */ /* 0x000fe40007ffe0ff */
[----:B------:R-:W-:Y:S01]  /*1160*/  IADD3 R232, R231, R4, RZ ;  /* 0x00000004e7e87210 */ /* 0x000fe20007ffe0ff */
[----:B------:R-:W-:Y:S01]  /*1170*/  LDSM.16.M88.4 R52, [R228] ;  /* 0x00000000e434783b */ /* 0x000fe20000000200 */
[----:B------:R-:W-:-:S02]  /*1180*/  IADD3 R241, R235, 0x1000, RZ ;  /* 0x00001000ebf17810 */ /* 0x000fc40007ffe0ff */
[----:B------:R-:W-:Y:S01]  /*1190*/  IADD3 R233, R2, R232, RZ ;  /* 0x000000e802e97210 */ /* 0x000fe20007ffe0ff */
[----:B------:R-:W1:Y:S01]  /*11a0*/  LDSM.16.M88.4 R20, [R232] ;  /* 0x00000000e814783b */ /* 0x000e620000000200 */
[C---:B------:R-:W-:Y:S02]  /*11b0*/  IADD3 R240, R235.reuse, 0x1800, RZ ;  /* 0x00001800ebf07810 */ /* 0x040fe40007ffe0ff */
[C---:B------:R-:W-:Y:S01]  /*11c0*/  IADD3 R239, R235.reuse, 0x2000, RZ ;  /* 0x00002000ebef7810 */ /* 0x040fe20007ffe0ff */
[----:B------:R-:W1:Y:S01]  /*11d0*/  LDSM.16.M88.4 R16, [R232+0x2000] ;  /* 0x00200000e810783b */ /* 0x000e620000000200 */
[C---:B------:R-:W-:Y:S02]  /*11e0*/  IADD3 R238, R235.reuse, 0x2800, RZ ;  /* 0x00002800ebee7810 */ /* 0x040fe40007ffe0ff */
[C---:B------:R-:W-:Y:S01]  /*11f0*/  IADD3 R237, R235.reuse, 0x3000, RZ ;  /* 0x00003000ebed7810 */ /* 0x040fe20007ffe0ff */
[----:B---3--:R-:W-:Y:S01]  /*1200*/  HMMA.16816.F32 R8, R36, R40, RZ ;  /* 0x000000282408723c */ /* 0x008fe200000018ff */
[----:B------:R-:W3:Y:S01]  /*1210*/  LDSM.16.M88.4 R12, [R233] ;  /* 0x00000000e90c783b */ /* 0x000ee20000000200 */
[----:B------:R-:W-:-:S06]  /*1220*/  IADD3 R236, R235, 0x3800, RZ ;  /* 0x00003800ebec7810 */ /* 0x000fcc0007ffe0ff */
[----:B----4-:R-:W-:Y:S08]  /*1230*/  HMMA.16816.F32 R56, R32, R40, RZ ;  /* 0x000000282038723c */ /* 0x010ff000000018ff */
[----:B------:R-:W-:Y:S08]  /*1240*/  HMMA.16816.F32 R64, R36, R42, RZ ;  /* 0x0000002a2440723c */ /* 0x000ff000000018ff */
[-C--:B-----5:R-:W-:Y:S01]  /*1250*/  HMMA.16816.F32 R60, R28, R44.reuse, R8 ;  /* 0x0000002c1c3c723c */ /* 0x0a0fe20000001808 */
[----:B------:R-:W-:Y:S07]  /*1260*/  LDSM.16.M88.4 R8, [R233+0x2000] ;  /* 0x00200000e908783b */ /* 0x000fee0000000200 */
[----:B--2---:R-:W-:Y:S08]  /*1270*/  HMMA.16816.F32 R56, R24, R44, R56 ;  /* 0x0000002c1838723c */ /* 0x004ff00000001838 */
[----:B------:R-:W-:Y:S01]  /*1280*/  HMMA.16816.F32 R72, R32, R42, RZ ;  /* 0x0000002a2048723c */ /* 0x000fe200000018ff */
[----:B------:R-:W-:Y:S07]  /*1290*/  LDSM.16.M88.4 R40, [R229+0x800] ;  /* 0x00080000e528783b */ /* 0x000fee0000000200 */
[----:B-1----:R-:W-:Y:S01]  /*12a0*/  HMMA.16816.F32 R68, R20, R48, R60 ;  /* 0x000000301444723c */ /* 0x002fe2000000183c */
[----:B------:R-:W1:Y:S07]  /*12b0*/  LDSM.16.M88.4 R60, [R92+0x4800] ;  /* 0x004800005c3c783b */ /* 0x000e6e0000000200 */
[----:B------:R-:W-:Y:S08]  /*12c0*/  HMMA.16816.F32 R64, R28, R46, R64 ;  /* 0x0000002e1c40723c */ /* 0x000ff00000001840 */
[----:B------:R-:W-:Y:S08]  /*12d0*/  HMMA.16816.F32 R56, R16, R48, R56 ;  /* 0x000000301038723c */ /* 0x000ff00000001838 */
[----:B------:R-:W-:Y:S08]  /*12e0*/  HMMA.16816.F32 R72, R24, R46, R72 ;  /* 0x0000002e1848723c */ /* 0x000ff00000001848 */
[----:B---3--:R-:W-:Y:S08]  /*12f0*/  HMMA.16816.F32 R76, R12, R52, R68 ;  /* 0x000000340c4c723c */ /* 0x008ff00000001844 */
[----:B------:R-:W-:Y:S08]  /*1300*/  HMMA.16816.F32 R64, R20, R50, R64 ;  /* 0x000000321440723c */ /* 0x000ff00000001840 */
[----:B-1----:R-:W-:Y:S08]  /*1310*/  HMMA.16816.F32 R68, R36, R60, RZ ;  /* 0x0000003c2444723c */ /* 0x002ff000000018ff */
[----:B------:R-:W-:Y:S01]  /*1320*/  HMMA.16816.F32 R84, R8, R52, R56 ;  /* 0x000000340854723c */ /* 0x000fe20000001838 */
[----:B------:R-:W1:Y:S01]  /*1330*/  LDSM.16.M88.4 R56, [R235+0x800] ;  /* 0x00080000eb38783b */ /* 0x000e620000000200 */
[----:B------:R-:W-:-:S02]  /*1340*/  FMUL.FTZ R76, R76, c[0x0][0x2ec] ;  /* 0x0000bb004c4c7a20 */ /* 0x000fc40000410000 */
[----:B------:R-:W-:Y:S02]  /*1350*/  FMUL.FTZ R77, R77, c[0x0][0x2ec] ;  /* 0x0000bb004d4d7a20 */ /* 0x000fe40000410000 */
[----:B------:R-:W-:Y:S01]  /*1360*/  FMUL.FTZ R78, R78, c[0x0][0x2ec] ;  /* 0x0000bb004e4e7a20 */ /* 0x000fe20000410000 */
[----:B------:R-:W2:Y:S01]  /*1370*/  MUFU.TANH R112, R76 ;  /* 0x0000004c00707308 */ /* 0x000ea20000002400 */
[----:B------:R-:W-:Y:S01]  /*1380*/  HMMA.16816.F32 R44, R32, R60, RZ ;  /* 0x0000003c202c723c */ /* 0x000fe200000018ff */
[----:B------:R-:W-:-:S06]  /*1390*/  FMUL.FTZ R79, R79, c[0x0][0x2ec] ;  /* 0x0000bb004f4f7a20 */ /* 0x000fcc0000410000 */
[----:B------:R-:W3:Y:S01]  /*13a0*/  MUFU.TANH R113, R77 ;  /* 0x0000004d00717308 */ /* 0x000ee20000002400 */
[----:B------:R-:W-:Y:S07]  /*13b0*/  HMMA.16816.F32 R48, R16, R50, R72 ;  /* 0x000000321030723c */ /* 0x000fee0000001848 */
[----:B------:R-:W4:Y:S01]  /*13c0*/  MUFU.TANH R218, R78 ;  /* 0x0000004e00da7308 */ /* 0x000f220000002400 */
[----:B------:R-:W-:Y:S01]  /*13d0*/  HMMA.16816.F32 R72, R28, R40, R68 ;  /* 0x000000281c48723c */ /* 0x000fe20000001844 */
[----:B------:R-:W-:-:S02]  /*13e0*/  FMUL.FTZ R84, R84, c[0x0][0x2ec] ;  /* 0x0000bb0054547a20 */ /* 0x000fc40000410000 */
[----:B------:R-:W-:Y:S02]  /*13f0*/  FMUL.FTZ R85, R85, c[0x0][0x2ec] ;  /* 0x0000bb0055557a20 */ /* 0x000fe40000410000 */
[----:B------:R-:W-:Y:S02]  /*1400*/  FMUL.FTZ R86, R86, c[0x0][0x2ec] ;  /* 0x0000bb0056567a20 */ /* 0x000fe40000410000 */
[----:B------:R5:W1:Y:S01]  /*1410*/  MUFU.TANH R217, R79 ;  /* 0x0000004f00d97308 */ /* 0x000a620000002400 */
[----:B------:R-:W-:Y:S01]  /*1420*/  HMMA.16816.F32 R80, R12, R54, R64 ;  /* 0x000000360c50723c */ /* 0x000fe20000001840 */
[----:B------:R-:W-:-:S06]  /*1430*/  FMUL.FTZ R87, R87, c[0x0][0x2ec] ;  /* 0x0000bb0057577a20 */ /* 0x000fcc0000410000 */
[----:B------:R-:W1:Y:S01]  /*1440*/  MUFU.TANH R110, R84 ;  /* 0x00000054006e7308 */ /* 0x000e620000002400 */
[----:B------:R-:W-:Y:S01]  /*1450*/  HMMA.16816.F32 R64, R24, R40, R44 ;  /* 0x000000281840723c */ /* 0x000fe2000000182c */
[----:B------:R-:W2:Y:S06]  /*1460*/  LDSM.16.M88.4 R44, [R228+0x800] ;  /* 0x00080000e42c783b */ /* 0x000eac0000000200 */
[----:B------:R-:W1:Y:S01]  /*1470*/  MUFU.TANH R108, R85 ;  /* 0x00000055006c7308 */ /* 0x000e620000002400 */
[----:B------:R-:W-:Y:S01]  /*1480*/  HMMA.16816.F32 R88, R8, R54, R48 ;  /* 0x000000360858723c */ /* 0x000fe20000001830 */
[----:B------:R-:W2:Y:S06]  /*1490*/  LDSM.16.M88.4 R48, [R92+0x5000] ;  /* 0x005000005c30783b */ /* 0x000eac0000000200 */
[----:B------:R-:W2:Y:S01]  /*14a0*/  MUFU.TANH R109, R86 ;  /* 0x00000056006d7308 */ /* 0x000ea20000002400 */
[----:B------:R-:W-:Y:S01]  /*14b0*/  HMMA.16816.F32 R68, R36, R62, RZ ;  /* 0x0000003e2444723c */ /* 0x000fe200000018ff */
[----:B------:R-:W-:-:S02]  /*14c0*/  FMUL.FTZ R80, R80, c[0x0][0x2ec] ;  /* 0x0000bb0050507a20 */ /* 0x000fc40000410000 */
[----:B------:R-:W-:Y:S02]  /*14d0*/  FMUL.FTZ R81, R81, c[0x0][0x2ec] ;  /* 0x0000bb0051517a20 */ /* 0x000fe40000410000 */
[----:B------:R-:W-:Y:S02]  /*14e0*/  FMUL.FTZ R82, R82, c[0x0][0x2ec] ;  /* 0x0000bb0052527a20 */ /* 0x000fe40000410000 */
[----:B------:R-:W-:Y:S01]  /*14f0*/  FMUL.FTZ R83, R83, c[0x0][0x2ec] ;  /* 0x0000bb0053537a20 */ /* 0x000fe20000410000 */
[----:B-1----:R-:W-:Y:S01]  /*1500*/  HMMA.16816.F32 R72, R20, R56, R72 ;  /* 0x000000381448723c */ /* 0x002fe20000001848 */
[----:B------:R-:W1:Y:S07]  /*1510*/  MUFU.TANH R206, R80 ;  /* 0x0000005000ce7308 */ /* 0x000e6e0000002400 */
[----:B-----5:R-:W-:Y:S01]  /*1520*/  HMMA.16816.F32 R76, R32, R62, RZ ;  /* 0x0000003e204c723c */ /* 0x020fe200000018ff */
[----:B------:R-:W5:Y:S01]  /*1530*/  LDSM.16.M88.4 R60, [R229+0x1000] ;  /* 0x00100000e53c783b */ /* 0x000f620000000200 */
[----:B------:R-:W1:Y:S01]  /*1540*/  MUFU.TANH R202, R81 ;  /* 0x0000005100ca7308 */ /* 0x000e620000002400 */
[----:B------:R-:W-:-:S02]  /*1550*/  FMUL.FTZ R88, R88, c[0x0][0x2ec] ;  /* 0x0000bb0058587a20 */ /* 0x000fc40000410000 */
[----:B------:R-:W-:Y:S02]  /*1560*/  FMUL.FTZ R89, R89, c[0x0][0x2ec] ;  /* 0x0000bb0059597a20 */ /* 0x000fe40000410000 */
[----:B------:R-:W-:Y:S01]  /*1570*/  FMUL.FTZ R90, R90, c[0x0][0x2ec] ;  /* 0x0000bb005a5a7a20 */ /* 0x000fe20000410000 */
[----:B------:R-:W-:Y:S01]  /*1580*/  HMMA.16816.F32 R52, R16, R56, R64 ;  /* 0x000000381034723c */ /* 0x000fe20000001840 */
[----:B------:R-:W-:Y:S01]  /*1590*/  FMUL.FTZ R91, R91, c[0x0][0x2ec] ;  /* 0x0000bb005b5b7a20 */ /* 0x000fe20000410000 */
[----:B------:R-:W1:Y:S06]  /*15a0*/  MUFU.TANH R214, R82 ;  /* 0x0000005200d67308 */ /* 0x000e6c0000002400 */
[-C--:B------:R-:W-:Y:S02]  /*15b0*/  HMMA.16816.F32 R64, R28, R42.reuse, R68 ;  /* 0x0000002a1c40723c */ /* 0x080fe40000001844 */
[----:B------:R2:W1:Y:S06]  /*15c0*/  MUFU.TANH R213, R83 ;  /* 0x0000005300d57308 */ /* 0x00046c0000002400 */
[----:B------:R-:W-:Y:S01]  /*15d0*/  HMMA.16816.F32 R68, R24, R42, R76 ;  /* 0x0000002a1844723c */ /* 0x000fe2000000184c */
[----:B------:R-:W1:Y:S01]  /*15e0*/  LDSM.16.M88.4 R40, [R235+0x1000] ;  /* 0x00100000eb28783b */ /* 0x000e620000000200 */
[----:B------:R3:W1:Y:S06]  /*15f0*/  MUFU.TANH R111, R87 ;  /* 0x00000057006f7308 */ /* 0x00066c0000002400 */
[----:B--2---:R-:W-:Y:S02]  /*1600*/  HMMA.16816.F32 R80, R12, R44, R72 ;  /* 0x0000002c0c50723c */ /* 0x004fe40000001848 */
[----:B------:R-:W2:Y:S06]  /*1610*/  MUFU.TANH R105, R88 ;  /* 0x0000005800697308 */ /* 0x000eac0000002400 */
[----:B------:R-:W-:Y:S02]  /*1620*/  HMMA.16816.F32 R72, R36, R48, RZ ;  /* 0x000000302448723c */ /* 0x000fe400000018ff */
[----:B------:R-:W1:Y:S06]  /*1630*/  MUFU.TANH R103, R89 ;  /* 0x0000005900677308 */ /* 0x000e6c0000002400 */
[----:B---3--:R-:W-:Y:S02]  /*1640*/  HMMA.16816.F32 R84, R8, R44, R52 ;  /* 0x0000002c0854723c */ /* 0x008fe40000001834 */
[----:B------:R-:W3:Y:S06]  /*1650*/  MUFU.TANH R106, R90 ;  /* 0x0000005a006a7308 */ /* 0x000eec0000002400 */
[----:B------:R-:W-:Y:S01]  /*1660*/  HMMA.16816.F32 R52, R32, R48, RZ ;  /* 0x000000302034723c */ /* 0x000fe200000018ff */
[----:B------:R-:W-:Y:S01]  /*1670*/  FMUL.FTZ R80, R80, c[0x0][0x2ec] ;  /* 0x0000bb0050507a20 */ /* 0x000fe20000410000 */
[----:B------:R-:W1:Y:S01]  /*1680*/  MUFU.TANH R107, R91 ;  /* 0x0000005b006b7308 */ /* 0x000e620000002400 */
[----:B------:R-:W-:-:S02]  /*1690*/  FMUL.FTZ R81, R81, c[0x0][0x2ec] ;  /* 0x0000bb0051517a20 */ /* 0x000fc40000410000 */
[----:B------:R-:W-:Y:S02]  /*16a0*/  FMUL.FTZ R82, R82, c[0x0][0x2ec] ;  /* 0x0000bb0052527a20 */ /* 0x000fe40000410000 */
[----:B------:R-:W-:Y:S01]  /*16b0*/  FMUL.FTZ R83, R83, c[0x0][0x2ec] ;  /* 0x0000bb0053537a20 */ /* 0x000fe20000410000 */
[-C--:B------:R-:W-:Y:S02]  /*16c0*/  HMMA.16816.F32 R64, R20, R58.reuse, R64 ;  /* 0x0000003a1440723c */ /* 0x080fe40000001840 */
[----:B------:R-:W1:Y:S06]  /*16d0*/  MUFU.TANH R114, R80 ;  /* 0x0000005000727308 */ /* 0x000e6c0000002400 */
[----:B------:R-:W-:Y:S01]  /*16e0*/  HMMA.16816.F32 R68, R16, R58, R68 ;  /* 0x0000003a1044723c */ /* 0x000fe20000001844 */
[----:B------:R-:W-:Y:S01]  /*16f0*/  FMUL.FTZ R84, R84, c[0x0][0x2ec] ;  /* 0x0000bb0054547a20 */ /* 0x000fe20000410000 */
[----:B------:R-:W1:Y:S01]  /*1700*/  MUFU.TANH R115, R81 ;  /* 0x0000005100737308 */ /* 0x000e620000002400 */
[----:B------:R-:W-:-:S02]  /*1710*/  FMUL.FTZ R85, R85, c[0x0][0x2ec] ;  /* 0x0000bb0055557a20 */ /* 0x000fc40000410000 */
[----:B------:R-:W-:Y:S02]  /*1720*/  FMUL.FTZ R86, R86, c[0x0][0x2ec] ;  /* 0x0000bb0056567a20 */ /* 0x000fe40000410000 */
[----:B------:R-:W-:Y:S01]  /*1730*/  FMUL.FTZ R87, R87, c[0x0][0x2ec] ;  /* 0x0000bb0057577a20 */ /* 0x000fe20000410000 */
[-C--:B-----5:R-:W-:Y:S02]  /*1740*/  HMMA.16816.F32 R72, R28, R60.reuse, R72 ;  /* 0x0000003c1c48723c */ /* 0x0a0fe40000001848 */
[----:B------:R-:W1:Y:S06]  /*1750*/  MUFU.TANH R208, R82 ;  /* 0x0000005200d07308 */ /* 0x000e6c0000002400 */
[----:B------:R-:W-:Y:S01]  /*1760*/  HMMA.16816.F32 R56, R24, R60, R52 ;  /* 0x0000003c1838723c */ /* 0x000fe20000001834 */
[----:B------:R-:W5:Y:S01]  /*1770*/  LDSM.16.M88.4 R52, [R228+0x1000] ;  /* 0x00100000e434783b */ /* 0x000f620000000200 */
[----:B------:R1:W1:Y:S06]  /*1780*/  MUFU.TANH R205, R83 ;  /* 0x0000005300cd7308 */ /* 0x00026c0000002400 */
[-C--:B------:R-:W-:Y:S01]  /*1790*/  HMMA.16816.F32 R76, R12, R46.reuse, R64 ;  /* 0x0000002e0c4c723c */ /* 0x080fe20000001840 */
[----:B------:R-:W2:Y:S01]  /*17a0*/  LDSM.16.M88.4 R64, [R92+0x5800] ;  /* 0x005800005c40783b */ /* 0x000ea20000000200 */
[----:B------:R-:W2:Y:S06]  /*17b0*/  MUFU.TANH R101, R84 ;  /* 0x0000005400657308 */ /* 0x000eac0000002400 */
[----:B-1----:R-:W-:Y:S02]  /*17c0*/  HMMA.16816.F32 R80, R8, R46, R68 ;  /* 0x0000002e0850723c */ /* 0x002fe40000001844 */
[----:B------:R-:W1:Y:S06]  /*17d0*/  MUFU.TANH R99, R85 ;  /* 0x0000005500637308 */ /* 0x000e6c0000002400 */
[----:B------:R-:W-:Y:S02]  /*17e0*/  HMMA.16816.F32 R68, R20, R40, R72 ;  /* 0x000000281444723c */ /* 0x000fe40000001848 */
[----:B------:R-:W1:Y:S06]  /*17f0*/  MUFU.TANH R102, R86 ;  /* 0x0000005600667308 */ /* 0x000e6c0000002400 */
[----:B------:R-:W-:Y:S01]  /*1800*/  FMUL.FTZ R76, R76, c[0x0][0x2ec] ;  /* 0x0000bb004c4c7a20 */ /* 0x000fe20000410000 */
[----:B------:R-:W-:Y:S01]  /*1810*/  HMMA.16816.F32 R44, R36, R50, RZ ;  /* 0x00000032242c723c */ /* 0x000fe200000018ff */
[----:B------:R-:W-:-:S02]  /*1820*/  FMUL.FTZ R77, R77, c[0x0][0x2ec] ;  /* 0x0000bb004d4d7a20 */ /* 0x000fc40000410000 */
[----:B------:R-:W1:Y:S01]  /*1830*/  MUFU.TANH R159, R76 ;  /* 0x0000004c009f7308 */ /* 0x000e620000002400 */
[----:B------:R-:W-:Y:S02]  /*1840*/  FMUL.FTZ R78, R78, c[0x0][0x2ec] ;  /* 0x0000bb004e4e7a20 */ /* 0x000fe40000410000 */
[----:B------:R-:W-:Y:S02]  /*1850*/  FMUL.FTZ R79, R79, c[0x0][0x2ec] ;  /* 0x0000bb004f4f7a20 */ /* 0x000fe40000410000 */
[----:B------:R-:W-:Y:S01]  /*1860*/  HMMA.16816.F32 R72, R32, R50, RZ ;  /* 0x000000322048723c */ /* 0x000fe200000018ff */
[----:B------:R-:W-:Y:S02]  /*1870*/  FMUL.FTZ R80, R80, c[0x0][0x2ec] ;  /* 0x0000bb0050507a20 */ /* 0x000fe40000410000 */
[----:B------:R-:W1:Y:S01]  /*1880*/  MUFU.TANH R161, R77 ;  /* 0x0000004d00a17308 */ /* 0x000e620000002400 */
[----:B------:R-:W-:Y:S02]  /*1890*/  FMUL.FTZ R81, R81, c[0x0][0x2ec] ;  /* 0x0000bb0051517a20 */ /* 0x000fe40000410000 */
[----:B------:R-:W-:-:S02]  /*18a0*/  FMUL.FTZ R82, R82, c[0x0][0x2ec] ;  /* 0x0000bb0052527a20 */ /* 0x000fc40000410000 */
[----:B------:R-:W-:Y:S01]  /*18b0*/  FMUL.FTZ R83, R83, c[0x0][0x2ec] ;  /* 0x0000bb0053537a20 */ /* 0x000fe20000410000 */
[----:B------:R-:W-:Y:S02]  /*18c0*/  HMMA.16816.F32 R48, R16, R40, R56 ;  /* 0x000000281030723c */ /* 0x000fe40000001838 */
[----:B------:R-:W1:Y:S06]  /*18d0*/  MUFU.TANH R171, R78 ;  /* 0x0000004e00ab7308 */ /* 0x000e6c0000002400 */
[----:B------:R-:W-:Y:S01]  /*18e0*/  HMMA.16816.F32 R56, R28, R62, R44 ;  /* 0x0000003e1c38723c */ /* 0x000fe2000000182c */
[----:B------:R-:W1:Y:S01]  /*18f0*/  LDSM.16.M88.4 R44, [R229+0x1800] ;  /* 0x00180000e52c783b */ /* 0x000e620000000200 */
[----:B------:R5:W1:Y:S08]  /*1900*/  MUFU.TANH R173, R79 ;  /* 0x0000004f00ad7308 */ /* 0x000a700000002400 */
[----:B------:R1:W1:Y:S01]  /*1910*/  MUFU.TANH R104, R87 ;  /* 0x0000005700687308 */ /* 0x0002620000002400 */
[----:B-----5:R-:W-:Y:S07]  /*1920*/  HMMA.16816.F32 R76, R12, R52, R68 ;  /* 0x000000340c4c723c */ /* 0x020fee0000001844 */
[----:B------:R-:W1:Y:S01]  /*1930*/  MUFU.TANH R95, R80 ;  /* 0x00000050005f7308 */ /* 0x000e620000002400 */
[----:B------:R-:W-:Y:S07]  /*1940*/  HMMA.16816.F32 R68, R24, R62, R72 ;  /* 0x0000003e1844723c */ /* 0x000fee0000001848 */
[----:B------:R-:W3:Y:S01]  /*1950*/  MUFU.TANH R94, R81 ;  /* 0x00000051005e7308 */ /* 0x000ee20000002400 */
[----:B--2---:R-:W-:Y:S07]  /*1960*/  HMMA.16816.F32 R72, R36, R64, RZ ;  /* 0x000000402448723c */ /* 0x004fee00000018ff */
[----:B------:R-:W2:Y:S01]  /*1970*/  MUFU.TANH R96, R82 ;  /* 0x0000005200607308 */ /* 0x000ea20000002400 */
[----:B-1----:R-:W-:Y:S01]  /*1980*/  HMMA.16816.F32 R84, R8, R52, R48 ;  /* 0x000000340854723c */ /* 0x002fe20000001830 */
[----:B------:R-:W-:-:S06]  /*1990*/  FMUL.FTZ R76, R76, c[0x0][0x2ec] ;  /* 0x0000bb004c4c7a20 */ /* 0x000fcc0000410000 */
[----:B------:R1:W1:Y:S01]  /*19a0*/  MUFU.TANH R97, R83 ;  /* 0x0000005300617308 */ /* 0x0002620000002400 */
[----:B------:R-:W-:Y:S02]  /*19b0*/  FMUL.FTZ R77, R77, c[0x0][0x2ec] ;  /* 0x0000bb004d4d7a20 */ /* 0x000fe40000410000 */
[----:B------:R-:W-:Y:S02]  /*19c0*/  FMUL.FTZ R78, R78, c[0x0][0x2ec] ;  /* 0x0000bb004e4e7a20 */ /* 0x000fe40000410000 */
[----:B------:R-:W-:Y:S01]  /*19d0*/  FMUL.FTZ R79, R79, c[0x0][0x2ec] ;  /* 0x0000bb004f4f7a20 */ /* 0x000fe20000410000 */
[-C--:B------:R-:W-:Y:S01]  /*19e0*/  HMMA.16816.F32 R60, R20, R42.reuse, R56 ;  /* 0x0000002a143c723c */ /* 0x080fe20000001838 */
[----:B------:R-:W5:Y:S01]  /*19f0*/  LDSM.16.M88.4 R56, [R235+0x1800] ;  /* 0x00180000eb38783b */ /* 0x000f620000000200 */
[----:B------:R-:W1:Y:S06]  /*1a00*/  MUFU.TANH R198, R76 ;  /* 0x0000004c00c67308 */ /* 0x000e6c0000002400 */
[----:B------:R-:W-:Y:S01]  /*1a10*/  HMMA.16816.F32 R68, R16, R42, R68 ;  /* 0x0000002a1044723c */ /* 0x000fe20000001844 */
[----:B------:R-:W2:Y:S01]  /*1a20*/  LDSM.16.M88.4 R40, [R228+0x1800] ;  /* 0x00180000e428783b */ /* 0x000ea20000000200 */
[----:B------:R-:W1:Y:S06]  /*1a30*/  MUFU.TANH R195, R77 ;  /* 0x0000004d00c37308 */ /* 0x000e6c0000002400 */
[----:B------:R-:W-:Y:S01]  /*1a40*/  HMMA.16816.F32 R48, R32, R64, RZ ;  /* 0x000000402030723c */ /* 0x000fe200000018ff */
[----:B------:R-:W-:Y:S01]  /*1a50*/  FMUL.FTZ R84, R84, c[0x0][0x2ec] ;  /* 0x0000bb0054547a20 */ /* 0x000fe20000410000 */
[----:B------:R-:W2:Y:S01]  /*1a60*/  MUFU.TANH R188, R78 ;  /* 0x0000004e00bc7308 */ /* 0x000ea20000002400 */
[----:B------:R-:W-:-:S02]  /*1a70*/  FMUL.FTZ R85, R85, c[0x0][0x2ec] ;  /* 0x0000bb0055557a20 */ /* 0x000fc40000410000 */
[----:B------:R-:W-:Y:S02]  /*1a80*/  FMUL.FTZ R86, R86, c[0x0][0x2ec] ;  /* 0x0000bb0056567a20 */ /* 0x000fe40000410000 */
[----:B------:R-:W-:Y:S01]  /*1a90*/  FMUL.FTZ R87, R87, c[0x0][0x2ec] ;  /* 0x0000bb0057577a20 */ /* 0x000fe20000410000 */
[----:B------:R-:W-:Y:S02]  /*1aa0*/  HMMA.16816.F32 R72, R28, R44, R72 ;  /* 0x0000002c1c48723c */ /* 0x000fe40000001848 */
[----:B------:R2:W2:Y:S06]  /*1ab0*/  MUFU.TANH R204, R79 ;  /* 0x0000004f00cc7308 */ /* 0x0004ac0000002400 */
[-C--:B-1----:R-:W-:Y:S02]  /*1ac0*/  HMMA.16816.F32 R80, R12, R54.reuse, R60 ;  /* 0x000000360c50723c */ /* 0x082fe4000000183c */
[----:B------:R-:W1:Y:S06]  /*1ad0*/  MUFU.TANH R172, R84 ;  /* 0x0000005400ac7308 */ /* 0x000e6c0000002400 */
[----:B------:R-:W-:Y:S02]  /*1ae0*/  HMMA.16816.F32 R88, R8, R54, R68 ;  /* 0x000000360858723c */ /* 0x000fe40000001844 */
[----:B------:R-:W1:Y:S06]  /*1af0*/  MUFU.TANH R165, R85 ;  /* 0x0000005500a57308 */ /* 0x000e6c0000002400 */
[----:B------:R-:W-:Y:S01]  /*1b00*/  HMMA.16816.F32 R60, R24, R44, R48 ;  /* 0x0000002c183c723c */ /* 0x000fe20000001830 */
[----:B------:R-:W1:Y:S01]  /*1b10*/  LDSM.16.M88.4 R48, [R92+0x6000] ;  /* 0x006000005c30783b */ /* 0x000e620000000200 */
[----:B------:R-:W1:Y:S06]  /*1b20*/  MUFU.TANH R163, R86 ;  /* 0x0000005600a37308 */ /* 0x000e6c0000002400 */
[----:B------:R-:W-:Y:S01]  /*1b30*/  HMMA.16816.F32 R68, R36, R66, RZ ;  /* 0x000000422444723c */ /* 0x000fe200000018ff */
[----:B------:R-:W-:Y:S01]  /*1b40*/  FMUL.FTZ R80, R80, c[0x0][0x2ec] ;  /* 0x0000bb0050507a20 */ /* 0x000fe20000410000 */
[----:B------:R-:W1:Y:S01]  /*1b50*/  MUFU.TANH R162, R87 ;  /* 0x0000005700a27308 */ /* 0x000e620000002400 */
[----:B------:R-:W-:-:S02]  /*1b60*/  FMUL.FTZ R81, R81, c[0x0][0x2ec] ;  /* 0x0000bb0051517a20 */ /* 0x000fc40000410000 */
[----:B------:R-:W-:Y:S02]  /*1b70*/  FMUL.FTZ R82, R82, c[0x0][0x2ec] ;  /* 0x0000bb0052527a20 */ /* 0x000fe40000410000 */
[----:B------:R-:W-:Y:S01]  /*1b80*/  FMUL.FTZ R83, R83, c[0x0][0x2ec] ;  /* 0x0000bb0053537a20 */ /* 0x000fe20000410000 */
[----:B--2---:R-:W-:Y:S01]  /*1b90*/  HMMA.16816.F32 R76, R32, R66, RZ ;  /* 0x00000042204c723c */ /* 0x004fe200000018ff */
[----:B------:R-:W-:Y:S01]  /*1ba0*/  FMUL.FTZ R88, R88, c[0x0][0x2ec] ;  /* 0x0000bb0058587a20 */ /* 0x000fe20000410000 */
[----:B------:R-:W2:Y:S01]  /*1bb0*/  MUFU.TANH R156, R80 ;  /* 0x00000050009c7308 */ /* 0x000ea20000002400 */
[----:B------:R-:W-:Y:S02]  /*1bc0*/  FMUL.FTZ R89, R89, c[0x0][0x2ec] ;  /* 0x0000bb0059597a20 */ /* 0x000fe40000410000 */
[----:B------:R-:W-:Y:S02]  /*1bd0*/  FMUL.FTZ R90, R90, c[0x0][0x2ec] ;  /* 0x0000bb005a5a7a20 */ /* 0x000fe40000410000 */
[----:B------:R-:W-:Y:S01]  /*1be0*/  FMUL.FTZ R91, R91, c[0x0][0x2ec] ;  /* 0x0000bb005b5b7a20 */ /* 0x000fe20000410000 */
[-C--:B-----5:R-:W-:Y:S02]  /*1bf0*/  HMMA.16816.F32 R72, R20, R56.reuse, R72 ;  /* 0x000000381448723c */ /* 0x0a0fe40000001848 */
[----:B------:R-:W1:Y:S06]  /*1c00*/  MUFU.TANH R154, R81 ;  /* 0x00000051009a7308 */ /* 0x000e6c0000002400 */
[----:B------:R-:W-:Y:S01]  /*1c10*/  HMMA.16816.F32 R52, R16, R56, R60 ;  /* 0x000000381034723c */ /* 0x000fe2000000183c */
[----:B------:R-:W5:Y:S01]  /*1c20*/  LDSM.16.M88.4 R60, [R229+0x2000] ;  /* 0x00200000e53c783b */ /* 0x000f620000000200 */
[----:B------:R-:W1:Y:S06]  /*1c30*/  MUFU.TANH R170, R82 ;  /* 0x0000005200aa7308 */ /* 0x000e6c0000002400 */
[-C--:B------:R-:W-:Y:S02]  /*1c40*/  HMMA.16816.F32 R64, R28, R46.reuse, R68 ;  /* 0x0000002e1c40723c */ /* 0x080fe40000001844 */
[----:B------:R1:W1:Y:S06]  /*1c50*/  MUFU.TANH R168, R83 ;  /* 0x0000005300a87308 */ /* 0x00026c0000002400 */
[----:B------:R-:W-:Y:S01]  /*1c60*/  HMMA.16816.F32 R68, R24, R46, R76 ;  /* 0x0000002e1844723c */ /* 0x000fe2000000184c */
[----:B------:R-:W2:Y:S01]  /*1c70*/  LDSM.16.M88.4 R44, [R235+0x2000] ;  /* 0x00200000eb2c783b */ /* 0x000ea20000000200 */
[----:B------:R-:W2:Y:S06]  /*1c80*/  MUFU.TANH R137, R88 ;  /* 0x0000005800897308 */ /* 0x000eac0000002400 */
[-C--:B------:R-:W-:Y:S02]  /*1c90*/  HMMA.16816.F32 R76, R8, R40.reuse, R52 ;  /* 0x00000028084c723c */ /* 0x080fe40000001834 */
[----:B------:R-:W2:Y:S06]  /*1ca0*/  MUFU.TANH R133, R89 ;  /* 0x0000005900857308 */ /* 0x000eac0000002400 */
[----:B-1----:R-:W-:Y:S02]  /*1cb0*/  HMMA.16816.F32 R80, R12, R40, R72 ;  /* 0x000000280c50723c */ /* 0x002fe40000001848 */
[----:B------:R-:W1:Y:S06]  /*1cc0*/  MUFU.TANH R134, R90 ;  /* 0x0000005a00867308 */ /* 0x000e6c0000002400 */
[-C--:B------:R-:W-:Y:S02]  /*1cd0*/  HMMA.16816.F32 R72, R36, R48.reuse, RZ ;  /* 0x000000302448723c */ /* 0x080fe400000018ff */
[----:B------:R1:W1:Y:S06]  /*1ce0*/  MUFU.TANH R136, R91 ;  /* 0x0000005b00887308 */ /* 0x00026c0000002400 */
[----:B------:R-:W-:Y:S01]  /*1cf0*/  HMMA.16816.F32 R52, R32, R48, RZ ;  /* 0x000000302034723c */ /* 0x000fe200000018ff */
[----:B------:R-:W-:-:S02]  /*1d00*/  FMUL.FTZ R76, R76, c[0x0][0x2ec] ;  /* 0x0000bb004c4c7a20 */ /* 0x000fc40000410000 */
[----:B------:R-:W-:Y:S02]  /*1d10*/  FMUL.FTZ R77, R77, c[0x0][0x2ec] ;  /* 0x0000bb004d4d7a20 */ /* 0x000fe40000410000 */
[----:B------:R-:W-:Y:S01]  /*1d20*/  FMUL.FTZ R78, R78, c[0x0][0x2ec] ;  /* 0x0000bb004e4e7a20 */ /* 0x000fe20000410000 */
[----:B------:R-:W1:Y:S01]  /*1d30*/  MUFU.TANH R183, R76 ;  /* 0x0000004c00b77308 */ /* 0x000e620000002400 */
[----:B------:R-:W-:Y:S01]  /*1d40*/  FMUL.FTZ R79, R79, c[0x0][0x2ec] ;  /* 0x0000bb004f4f7a20 */ /* 0x000fe20000410000 */
[-C--:B------:R-:W-:Y:S01]  /*1d50*/  HMMA.16816.F32 R68, R16, R58.reuse, R68 ;  /* 0x0000003a1044723c */ /* 0x080fe20000001844 */
[----:B------:R-:W-:Y:S02]  /*1d60*/  FMUL.FTZ R80, R80, c[0x0][0x2ec] ;  /* 0x0000bb0050507a20 */ /* 0x000fe40000410000 */
[----:B------:R-:W-:Y:S02]  /*1d70*/  FMUL.FTZ R81, R81, c[0x0][0x2ec] ;  /* 0x0000bb0051517a20 */ /* 0x000fe40000410000 */
[----:B------:R-:W-:Y:S01]  /*1d80*/  FMUL.FTZ R82, R82, c[0x0][0x2ec] ;  /* 0x0000bb0052527a20 */ /* 0x000fe20000410000 */
[----:B------:R-:W1:Y:S01]  /*1d90*/  MUFU.TANH R201, R80 ;  /* 0x0000005000c97308 */ /* 0x000e620000002400 */
[----:B------:R-:W-:Y:S01]  /*1da0*/  FMUL.FTZ R83, R83, c[0x0][0x2ec] ;  /* 0x0000bb0053537a20 */ /* 0x000fe20000410000 */
[----:B------:R-:W-:Y:S06]  /*1db0*/  HMMA.16816.F32 R64, R20, R58, R64 ;  /* 0x0000003a1440723c */ /* 0x000fec0000001840 */
[----:B------:R-:W1:Y:S02]  /*1dc0*/  MUFU.TANH R199, R81 ;  /* 0x0000005100c77308 */ /* 0x000e640000002400 */
[-C--:B-----5:R-:W-:Y:S06]  /*1dd0*/  HMMA.16816.F32 R72, R28, R60.reuse, R72 ;  /* 0x0000003c1c48723c */ /* 0x0a0fec0000001848 */
[----:B------:R-:W2:Y:S02]  /*1de0*/  MUFU.TANH R197, R82 ;  /* 0x0000005200c57308 */ /* 0x000ea40000002400 */
[----:B------:R-:W-:Y:S01]  /*1df0*/  HMMA.16816.F32 R56, R24, R60, R52 ;  /* 0x0000003c1838723c */ /* 0x000fe20000001834 */
[----:B------:R-:W5:Y:S05]  /*1e00*/  LDSM.16.M88.4 R52, [R228+0x2000] ;  /* 0x00200000e434783b */ /* 0x000f6a0000000200 */
[----:B------:R2:W2:Y:S02]  /*1e10*/  MUFU.TANH R209, R83 ;  /* 0x0000005300d17308 */ /* 0x0004a40000002400 */
[----:B-1----:R-:W-:Y:S06]  /*1e20*/  HMMA.16816.F32 R88, R8, R42, R68 ;  /* 0x0000002a0858723c */ /* 0x002fec0000001844 */
[----:B------:R-:W1:Y:S02]  /*1e30*/  MUFU.TANH R174, R77 ;  /* 0x0000004d00ae7308 */ /* 0x000e640000002400 */
[----:B------:R-:W-:Y:S06]  /*1e40*/  HMMA.16816.F32 R68, R36, R50, RZ ;  /* 0x000000322444723c */ /* 0x000fec00000018ff */
[----:B------:R-:W1:Y:S02]  /*1e50*/  MUFU.TANH R167, R78 ;  /* 0x0000004e00a77308 */ /* 0x000e640000002400 */
[----:B--2---:R-:W-:Y:S01]  /*1e60*/  HMMA.16816.F32 R80, R12, R42, R64 ;  /* 0x0000002a0c50723c */ /* 0x004fe20000001840 */
[----:B------:R-:W2:Y:S05]  /*1e70*/  LDSM.16.M88.4 R64, [R92+0x6800] ;  /* 0x006800005c40783b */ /* 0x000eaa0000000200 */
[----:B------:R1:W1:Y:S02]  /*1e80*/  MUFU.TANH R166, R79 ;  /* 0x0000004f00a67308 */ /* 0x0002640000002400 */
[----:B------:R-:W-:Y:S01]  /*1e90*/  HMMA.16816.F32 R72, R20, R44, R72 ;  /* 0x0000002c1448723c */ /* 0x000fe20000001848 */
[----:B------:R-:W-:-:S02]  /*1ea0*/  FMUL.FTZ R88, R88, c[0x0][0x2ec] ;  /* 0x0000bb0058587a20 */ /* 0x000fc40000410000 */
[----:B------:R-:W-:Y:S02]  /*1eb0*/  FMUL.FTZ R89, R89, c[0x0][0x2ec] ;  /* 0x0000bb0059597a20 */ /* 0x000fe40000410000 */
[----:B------:R-:W-:Y:S01]  /*1ec0*/  FMUL.FTZ R90, R90, c[0x0][0x2ec] ;  /* 0x0000bb005a5a7a20 */ /* 0x000fe20000410000 */
[----:B------:R-:W2:Y:S01]  /*1ed0*/  MUFU.TANH R146, R88 ;  /* 0x0000005800927308 */ /* 0x000ea20000002400 */
[----:B------:R-:W-:Y:S01]  /*1ee0*/  FMUL.FTZ R91, R91, c[0x0][0x2ec] ;  /* 0x0000bb005b5b7a20 */ /* 0x000fe20000410000 */
[----:B------:R-:W-:Y:S06]  /*1ef0*/  HMMA.16816.F32 R40, R16, R44, R56 ;  /* 0x0000002c1028723c */ /* 0x000fec0000001838 */
[----:B------:R-:W2:Y:S02]  /*1f00*/  MUFU.TANH R138, R89 ;  /* 0x00000059008a7308 */ /* 0x000ea40000002400 */
[----:B-1----:R-:W-:Y:S01]  /*1f10*/  HMMA.16816.F32 R76, R32, R50, RZ ;  /* 0x00000032204c723c */ /* 0x002fe200000018ff */
[----:B------:R-:W1:Y:S01]  /*1f20*/  LDSM.16.M88.4 R48, [R229+0x2800] ;  /* 0x00280000e530783b */ /* 0x000e620000000200 */
[----:B------:R-:W-:-:S02]  /*1f30*/  FMUL.FTZ R80, R80, c[0x0][0x2ec] ;  /* 0x0000bb0050507a20 */ /* 0x000fc40000410000 */
[----:B------:R-:W-:Y:S02]  /*1f40*/  FMUL.FTZ R81, R81, c[0x0][0x2ec] ;  /* 0x0000bb0051517a20 */ /* 0x000fe40000410000 */
[----:B------:R-:W-:Y:S01]  /*1f50*/  FMUL.FTZ R82, R82, c[0x0][0x2ec] ;  /* 0x0000bb0052527a20 */ /* 0x000fe20000410000 */
[----:B------:R-:W1:Y:S01]  /*1f60*/  MUFU.TANH R158, R80 ;  /* 0x00000050009e7308 */ /* 0x000e620000002400 */
[----:B------:R-:W-:Y:S01]  /*1f70*/  HMMA.16816.F32 R56, R28, R62, R68 ;  /* 0x0000003e1c38723c */ /* 0x000fe20000001844 */
[----:B------:R-:W-:-:S06]  /*1f80*/  FMUL.FTZ R83, R83, c[0x0][0x2ec] ;  /* 0x0000bb0053537a20 */ /* 0x000fcc0000410000 */
[----:B------:R-:W1:Y:S01]  /*1f90*/  MUFU.TANH R157, R81 ;  /* 0x00000051009d7308 */ /* 0x000e620000002400 */
[----:B-----5:R-:W-:Y:S07]  /*1fa0*/  HMMA.16816.F32 R84, R8, R52, R40 ;  /* 0x000000340854723c */ /* 0x020fee0000001828 */
[----:B------:R-:W1:Y:S01]  /*1fb0*/  MUFU.TANH R178, R82 ;  /* 0x0000005200b27308 */ /* 0x000e620000002400 */
[----:B------:R-:W-:Y:S07]  /*1fc0*/  HMMA.16816.F32 R68, R24, R62, R76 ;  /* 0x0000003e1844723c */ /* 0x000fee000000184c */
[----:B------:R5:W1:Y:S01]  /*1fd0*/  MUFU.TANH R177, R83 ;  /* 0x0000005300b17308 */ /* 0x000a620000002400 */
[----:B------:R-:W-:Y:S01]  /*1fe0*/  HMMA.16816.F32 R60, R20, R46, R56 ;  /* 0x0000002e143c723c */ /* 0x000fe20000001838 */
[----:B------:R-:W1:Y:S06]  /*1ff0*/  LDSM.16.M88.4 R56, [R235+0x2800] ;  /* 0x00280000eb38783b */ /* 0x000e6c0000000200 */
[----:B------:R-:W1:Y:S01]  /*2000*/  MUFU.TANH R144, R90 ;  /* 0x0000005a00907308 */ /* 0x000e620000002400 */
[----:B--2---:R-:W-:Y:S01]  /*2010*/  HMMA.16816.F32 R40, R32, R64, RZ ;  /* 0x000000402028723c */ /* 0x004fe200000018ff */
[----:B------:R-:W-:-:S02]  /*2020*/  FMUL.FTZ R84, R84, c[0x0][0x2ec] ;  /* 0x0000bb0054547a20 */ /* 0x000fc40000410000 */
[----:B------:R-:W-:Y:S02]  /*2030*/  FMUL.FTZ R85, R85, c[0x0][0x2ec] ;  /* 0x0000bb0055557a20 */ /* 0x000fe40000410000 */
[----:B------:R-:W-:Y:S02]  /*2040*/  FMUL.FTZ R86, R86, c[0x0][0x2ec] ;  /* 0x0000bb0056567a20 */ /* 0x000fe40000410000 */
[----:B------:R2:W1:Y:S01]  /*2050*/  MUFU.TANH R139, R91 ;  /* 0x0000005b008b7308 */ /* 0x0004620000002400 */
[----:B-----5:R-:W-:Y:S01]  /*2060*/  HMMA.16816.F32 R80, R12, R52, R72 ;  /* 0x000000340c50723c */ /* 0x020fe20000001848 */
[----:B------:R-:W-:-:S06]  /*2070*/  FMUL.FTZ R87, R87, c[0x0][0x2ec] ;  /* 0x0000bb0057577a20 */ /* 0x000fcc0000410000 */
[----:B------:R-:W1:Y:S01]  /*2080*/  MUFU.TANH R194, R84 ;  /* 0x0000005400c27308 */ /* 0x000e620000002400 */
[----:B------:R-:W-:Y:S07]  /*2090*/  HMMA.16816.F32 R72, R36, R64, RZ ;  /* 0x000000402448723c */ /* 0x000fee00000018ff */
[----:B------:R-:W1:Y:S01]  /*20a0*/  MUFU.TANH R185, R85 ;  /* 0x0000005500b97308 */ /* 0x000e620000002400 */
[----:B------:R-:W-:Y:S07]  /*20b0*/  HMMA.16816.F32 R68, R16, R46, R68 ;  /* 0x0000002e1044723c */ /* 0x000fee0000001844 */
[----:B------:R-:W2:Y:S01]  /*20c0*/  MUFU.TANH R176, R86 ;  /* 0x0000005600b07308 */ /* 0x000ea20000002400 */
[----:B------:R-:W-:Y:S01]  /*20d0*/  HMMA.16816.F32 R76, R12, R54, R60 ;  /* 0x000000360c4c723c */ /* 0x000fe2000000183c */
[----:B------:R-:W-:-:S02]  /*20e0*/  FMUL.FTZ R80, R80, c[0x0][0x2ec] ;  /* 0x0000bb0050507a20 */ /* 0x000fc40000410000 */
[----:B------:R-:W-:Y:S02]  /*20f0*/  FMUL.FTZ R81, R81, c[0x0][0x2ec] ;  /* 0x0000bb0051517a20 */ /* 0x000fe40000410000 */
[----:B------:R-:W-:Y:S02]  /*2100*/  FMUL.FTZ R82, R82, c[0x0][0x2ec] ;  /* 0x0000bb0052527a20 */ /* 0x000fe40000410000 */
[----:B------:R-:W-:Y:S01]  /*2110*/  FMUL.FTZ R83, R83, c[0x0][0x2ec] ;  /* 0x0000bb0053537a20 */ /* 0x000fe20000410000 */
[----:B-1----:R-:W-:Y:S01]  /*2120*/  HMMA.16816.F32 R72, R28, R48, R72 ;  /* 0x000000301c48723c */ /* 0x002fe20000001848 */
[----:B------:R-:W1:Y:S07]  /*2130*/  MUFU.TANH R207, R80 ;  /* 0x0000005000cf7308 */ /* 0x000e6e0000002400 */
[----:B--2---:R-:W-:Y:S01]  /*2140*/  HMMA.16816.F32 R88, R8, R54, R68 ;  /* 0x000000360858723c */ /* 0x004fe20000001844 */
[----:B------:R-:W-:Y:S01]  /*2150*/  LDSM.16.M88.4 R52, [R92+0x7000] ;  /* 0x007000005c34783b */ /* 0x000fe20000000200 */
[----:B------:R-:W2:Y:S06]  /*2160*/  MUFU.TANH R203, R81 ;  /* 0x0000005100cb7308 */ /* 0x000eac0000002400 */
[----:B------:R-:W-:Y:S01]  /*2170*/  HMMA.16816.F32 R60, R36, R66, RZ ;  /* 0x00000042243c723c */ /* 0x000fe200000018ff */
[----:B------:R-:W-:Y:S01]  /*2180*/  FMUL.FTZ R76, R76, c[0x0][0x2ec] ;  /* 0x0000bb004c4c7a20 */ /* 0x000fe20000410000 */
[----:B------:R-:W1:Y:S01]  /*2190*/  MUFU.TANH R200, R82 ;  /* 0x0000005200c87308 */ /* 0x000e620000002400 */
[----:B------:R-:W-:-:S02]  /*21a0*/  FMUL.FTZ R77, R77, c[0x0][0x2ec] ;  /* 0x0000bb004d4d7a20 */ /* 0x000fc40000410000 */
[----:B------:R-:W-:Y:S02]  /*21b0*/  FMUL.FTZ R78, R78, c[0x0][0x2ec] ;  /* 0x0000bb004e4e7a20 */ /* 0x000fe40000410000 */
[----:B------:R-:W-:Y:S01]  /*21c0*/  FMUL.FTZ R79, R79, c[0x0][0x2ec] ;  /* 0x0000bb004f4f7a20 */ /* 0x000fe20000410000 */
[----:B------:R-:W-:Y:S02]  /*21d0*/  HMMA.16816.F32 R68, R20, R56, R72 ;  /* 0x000000381444723c */ /* 0x000fe40000001848 */
[----:B------:R-:W1:Y:S06]  /*21e0*/  MUFU.TANH R164, R76 ;  /* 0x0000004c00a47308 */ /* 0x000e6c0000002400 */
[----:B------:R-:W-:Y:S01]  /*21f0*/  HMMA.16816.F32 R72, R32, R66, RZ ;  /* 0x000000422048723c */ /* 0x000fe200000018ff */
[----:B------:R-:W-:Y:S01]  /*2200*/  LDSM.16.M88.4 R64, [R229+0x3000] ;  /* 0x00300000e540783b */ /* 0x000fe20000000200 */
[----:B------:R-:W1:Y:S01]  /*2210*/  MUFU.TANH R160, R77 ;  /* 0x0000004d00a07308 */ /* 0x000e620000002400 */
[----:B------:R-:W-:-:S02]  /*2220*/  FMUL.FTZ R88, R88, c[0x0][0x2ec] ;  /* 0x0000bb0058587a20 */ /* 0x000fc40000410000 */
[----:B------:R-:W-:Y:S02]  /*2230*/  FMUL.FTZ R89, R89, c[0x0][0x2ec] ;  /* 0x0000bb0059597a20 */ /* 0x000fe40000410000 */
[----:B------:R-:W-:Y:S01]  /*2240*/  FMUL.FTZ R90, R90, c[0x0][0x2ec] ;  /* 0x0000bb005a5a7a20 */ /* 0x000fe20000410000 */
[----:B------:R-:W-:Y:S01]  /*2250*/  HMMA.16816.F32 R44, R24, R48, R40 ;  /* 0x00000030182c723c */ /* 0x000fe20000001828 */
[----:B------:R-:W5:Y:S01]  /*2260*/  LDSM.16.M88.4 R40, [R228+0x2800] ;  /* 0x00280000e428783b */ /* 0x000f620000000200 */
[----:B------:R-:W1:Y:S01]  /*2270*/  MUFU.TANH R191, R78 ;  /* 0x0000004e00bf7308 */ /* 0x000e620000002400 */
[----:B------:R-:W-:-:S05]  /*2280*/  FMUL.FTZ R91, R91, c[0x0][0x2ec] ;  /* 0x0000bb005b5b7a20 */ /* 0x000fca0000410000 */
[-C--:B------:R-:W-:Y:S02]  /*2290*/  HMMA.16816.F32 R60, R28, R50.reuse, R60 ;  /* 0x000000321c3c723c */ /* 0x080fe4000000183c */
[----:B------:R5:W1:Y:S06]  /*22a0*/  MUFU.TANH R190, R79 ;  /* 0x0000004f00be7308 */ /* 0x000a6c0000002400 */
[----:B------:R-:W-:Y:S02]  /*22b0*/  HMMA.16816.F32 R72, R24, R50, R72 ;  /* 0x000000321848723c */ /* 0x000fe40000001848 */
[----:B------:R1:W1:Y:S06]  /*22c0*/  MUFU.TANH R210, R83 ;  /* 0x0000005300d27308 */ /* 0x00026c0000002400 */
[----:B------:R-:W-:Y:S02]  /*22d0*/  HMMA.16816.F32 R44, R16, R56, R44 ;  /* 0x00000038102c723c */ /* 0x000fe4000000182c */
[----:B------:R1:W1:Y:S06]  /*22e0*/  MUFU.TANH R175, R87 ;  /* 0x0000005700af7308 */ /* 0x00026c0000002400 */
[-C--:B------:R-:W-:Y:S02]  /*22f0*/  HMMA.16816.F32 R60, R20, R58.reuse, R60 ;  /* 0x0000003a143c723c */ /* 0x080fe4000000183c */
[----:B------:R-:W1:Y:S06]  /*2300*/  MUFU.TANH R153, R88 ;  /* 0x0000005800997308 */ /* 0x000e6c0000002400 */
[----:B------:R-:W-:Y:S02]  /*2310*/  HMMA.16816.F32 R56, R16, R58, R72 ;  /* 0x0000003a1038723c */ /* 0x000fe40000001848 */
[----:B------:R-:W1:Y:S06]  /*2320*/  MUFU.TANH R147, R89 ;  /* 0x0000005900937308 */ /* 0x000e6c0000002400 */
[----:B-----5:R-:W-:Y:S02]  /*2330*/  HMMA.16816.F32 R76, R12, R40, R68 ;  /* 0x000000280c4c723c */ /* 0x020fe40000001844 */
[----:B------:R-:W2:Y:S06]  /*2340*/  MUFU.TANH R151, R90 ;  /* 0x0000005a00977308 */ /* 0x000eac0000002400 */
[----:B------:R-:W-:Y:S02]  /*2350*/  HMMA.16816.F32 R68, R36, R52, RZ ;  /* 0x000000342444723c */ /* 0x000fe400000018ff */
[----:B------:R-:W2:Y:S06]  /*2360*/  MUFU.TANH R150, R91 ;  /* 0x0000005b00967308 */ /* 0x000eac0000002400 */
[----:B-1----:R-:W-:Y:S01]  /*2370*/  HMMA.16816.F32 R80, R8, R40, R44 ;  /* 0x000000280850723c */ /* 0x002fe2000000182c */
[----:B------:R-:W1:Y:S07]  /*2380*/  LDSM.16.M88.4 R44, [R235+0x3000] ;  /* 0x00300000eb2c783b */ /* 0x000e6e0000000200 */
[----:B------:R-:W-:Y:S01]  /*2390*/  HMMA.16816.F32 R48, R32, R52, RZ ;  /* 0x000000342030723c */ /* 0x000fe200000018ff */
[----:B------:R-:W-:-:S02]  /*23a0*/  FMUL.FTZ R76, R76, c[0x0][0x2ec] ;  /* 0x0000bb004c4c7a20 */ /* 0x000fc40000410000 */
[----:B------:R-:W-:Y:S02]  /*23b0*/  FMUL.FTZ R77, R77, c[0x0][0x2ec] ;  /* 0x0000bb004d4d7a20 */ /* 0x000fe40000410000 */
[----:B------:R-:W-:Y:S01]  /*23c0*/  FMUL.FTZ R78, R78, c[0x0][0x2ec] ;  /* 0x0000bb004e4e7a20 */ /* 0x000fe20000410000 */
[----:B------:R-:W1:Y:S01]  /*23d0*/  MUFU.TANH R222, R76 ;  /* 0x0000004c00de7308 */ /* 0x000e620000002400 */
[----:B------:R-:W-:Y:S01]  /*23e0*/  FMUL.FTZ R79, R79, c[0x0][0x2ec] ;  /* 0x0000bb004f4f7a20 */ /* 0x000fe20000410000 */
[----:B------:R-:W-:Y:S06]  /*23f0*/  HMMA.16816.F32 R68, R28, R64, R68 ;  /* 0x000000401c44723c */ /* 0x000fec0000001844 */
[----:B------:R-:W1:Y:S02]  /*2400*/  MUFU.TANH R221, R77 ;  /* 0x0000004d00dd7308 */ /* 0x000e640000002400 */
[----:B------:R-:W-:Y:S01]  /*2410*/  HMMA.16816.F32 R84, R8, R42, R56 ;  /* 0x0000002a0854723c */ /* 0x000fe20000001838 */
[----:B------:R-:W-:Y:S01]  /*2420*/  LDSM.16.M88.4 R56, [R92+0x7800] ;  /* 0x007800005c38783b */ /* 0x000fe20000000200 */
[----:B------:R-:W-:-:S02]  /*2430*/  FMUL.FTZ R80, R80, c[0x0][0x2ec] ;  /* 0x0000bb0050507a20 */ /* 0x000fc40000410000 */
[----:B------:R-:W-:Y:S02]  /*2440*/  FMUL.FTZ R81, R81, c[0x0][0x2ec] ;  /* 0x0000bb0051517a20 */ /* 0x000fe40000410000 */
[----:B------:R-:W1:Y:S01]  /*2450*/  MUFU.TANH R220, R78 ;  /* 0x0000004e00dc7308 */ /* 0x000e620000002400 */
[----:B------:R-:W-:Y:S01]  /*2460*/  FMUL.FTZ R82, R82, c[0x0][0x2ec] ;  /* 0x0000bb0052527a20 */ /* 0x000fe20000410000 */
[----:B------:R-:W-:Y:S01]  /*2470*/  HMMA.16816.F32 R48, R24, R64, R48 ;  /* 0x000000401830723c */ /* 0x000fe20000001830 */
[----:B------:R-:W-:-:S05]  /*2480*/  FMUL.FTZ R83, R83, c[0x0][0x2ec] ;  /* 0x0000bb0053537a20 */ /* 0x000fca0000410000 */
[----:B------:R5:W2:Y:S02]  /*2490*/  MUFU.TANH R219, R79 ;  /* 0x0000004f00db7308 */ /* 0x000aa40000002400 */
[----:B------:R-:W-:Y:S06]  /*24a0*/  HMMA.16816.F32 R72, R32, R54, RZ ;  /* 0x000000362048723c */ /* 0x000fec00000018ff */
[----:B------:R-:W2:Y:S02]  /*24b0*/  MUFU.TANH R196, R80 ;  /* 0x0000005000c47308 */ /* 0x000ea40000002400 */
[----:B-1----:R-:W-:Y:S01]  /*24c0*/  HMMA.16816.F32 R68, R20, R44, R68 ;  /* 0x0000002c1444723c */ /* 0x002fe20000001844 */
[----:B------:R-:W-:-:S02]  /*24d0*/  FMUL.FTZ R84, R84, c[0x0][0x2ec] ;  /* 0x0000bb0054547a20 */ /* 0x000fc40000410000 */
[----:B------:R-:W-:Y:S02]  /*24e0*/  FMUL.FTZ R85, R85, c[0x0][0x2ec] ;  /* 0x0000bb0055557a20 */ /* 0x000fe40000410000 */
[----:B------:R-:W-:Y:S01]  /*24f0*/  FMUL.FTZ R86, R86, c[0x0][0x2ec] ;  /* 0x0000bb0056567a20 */ /* 0x000fe20000410000 */
[----:B------:R-:W1:Y:S01]  /*2500*/  MUFU.TANH R189, R81 ;  /* 0x0000005100bd7308 */ /* 0x000e620000002400 */
[----:B------:R-:W-:Y:S01]  /*2510*/  FMUL.FTZ R87, R87, c[0x0][0x2ec] ;  /* 0x0000bb0057577a20 */ /* 0x000fe20000410000 */
[----:B-----5:R-:W-:Y:S01]  /*2520*/  HMMA.16816.F32 R76, R12, R42, R60 ;  /* 0x0000002a0c4c723c */ /* 0x020fe2000000183c */
[----:B------:R-:W5:Y:S05]  /*2530*/  LDSM.16.M88.4 R60, [R228+0x3000] ;  /* 0x00300000e43c783b */ /* 0x000f6a0000000200 */
[----:B------:R-:W1:Y:S02]  /*2540*/  MUFU.TANH R182, R82 ;  /* 0x0000005200b67308 */ /* 0x000e640000002400 */
[----:B------:R-:W-:Y:S06]  /*2550*/  HMMA.16816.F32 R40, R36, R54, RZ ;  /* 0x000000362428723c */ /* 0x000fec00000018ff */
[----:B------:R5:W1:Y:S02]  /*2560*/  MUFU.TANH R179, R83 ;  /* 0x0000005300b37308 */ /* 0x000a640000002400 */
[----:B------:R-:W-:Y:S06]  /*2570*/  HMMA.16816.F32 R48, R16, R44, R48 ;  /* 0x0000002c1030723c */ /* 0x000fec0000001830 */
[----:B------:R-:W1:Y:S02]  /*2580*/  MUFU.TANH R155, R84 ;  /* 0x00000054009b7308 */ /* 0x000e640000002400 */
[----:B------:R-:W-:Y:S01]  /*2590*/  FMUL.FTZ R76, R76, c[0x0][0x2ec] ;  /* 0x0000bb004c4c7a20 */ /* 0x000fe20000410000 */
[----:B------:R-:W-:Y:S01]  /*25a0*/  HMMA.16816.F32 R72, R24, R66, R72 ;  /* 0x000000421848723c */ /* 0x000fe20000001848 */
[----:B------:R-:W-:-:S02]  /*25b0*/  FMUL.FTZ R77, R77, c[0x0][0x2ec] ;  /* 0x0000bb004d4d7a20 */ /* 0x000fc40000410000 */
[----:B------:R-:W-:Y:S02]  /*25c0*/  FMUL.FTZ R78, R78, c[0x0][0x2ec] ;  /* 0x0000bb004e4e7a20 */ /* 0x000fe40000410000 */
[----:B------:R-:W-:Y:S01]  /*25d0*/  FMUL.FTZ R79, R79, c[0x0][0x2ec] ;  /* 0x0000bb004f4f7a20 */ /* 0x000fe20000410000 */
[----:B------:R-:W1:Y:S02]  /*25e0*/  MUFU.TANH R216, R76 ;  /* 0x0000004c00d87308 */ /* 0x000e640000002400 */
[----:B------:R-:W-:Y:S01]  /*25f0*/  HMMA.16816.F32 R52, R28, R66, R40 ;  /* 0x000000421c34723c */ /* 0x000fe20000001828 */
[----:B------:R-:W1:Y:S05]  /*2600*/  LDSM.16.M88.4 R40, [R229+0x3800] ;  /* 0x00380000e528783b */ /* 0x000e6a0000000200 */
[----:B------:R-:W1:Y:S02]  /*2610*/  MUFU.TANH R212, R77 ;  /* 0x0000004d00d47308 */ /* 0x000e640000002400 */
[----:B-----5:R-:W-:Y:S01]  /*2620*/  HMMA.16816.F32 R80, R8, R60, R48 ;  /* 0x0000003c0850723c */ /* 0x020fe20000001830 */
[----:B------:R-:W5:Y:S05]  /*2630*/  LDSM.16.M88.4 R48, [R235+0x3800] ;  /* 0x00380000eb30783b */ /* 0x000f6a0000000200 */
[----:B------:R-:W1:Y:S02]  /*2640*/  MUFU.TANH R215, R78 ;  /* 0x0000004e00d77308 */ /* 0x000e640000002400 */
[-C--:B------:R-:W-:Y:S06]  /*2650*/  HMMA.16816.F32 R72, R16, R46.reuse, R72 ;  /* 0x0000002e1048723c */ /* 0x080fec0000001848 */
[----:B------:R2:W1:Y:S02]  /*2660*/  MUFU.TANH R211, R79 ;  /* 0x0000004f00d37308 */ /* 0x0004640000002400 */
[----:B------:R-:W-:Y:S01]  /*2670*/  HMMA.16816.F32 R64, R20, R46, R52 ;  /* 0x0000002e1440723c */ /* 0x000fe20000001834 */
[----:B------:R-:W1:Y:S01]  /*2680*/  LDSM.16.M88.4 R44, [R228+0x3800] ;  /* 0x00380000e42c783b */ /* 0x000e620000000200 */
[----:B------:R-:W-:-:S04]  /*2690*/  DEPBAR.LE SB0, 0x0 ;  /* 0x000080000000791a */ /* 0x000fc80000000000 */
[----:B------:R-:W1:Y:S02]  /*26a0*/  MUFU.TANH R149, R85 ;  /* 0x0000005500957308 */ /* 0x000e640000002400 */
[----:B------:R-:W-:Y:S01]  /*26b0*/  HMMA.16816.F32 R52, R32, R56, RZ ;  /* 0x000000382034723c */ /* 0x000fe200000018ff */
[----:B------:R-:W-:Y:S02]  /*26c0*/  FMUL.FTZ R80, R80, c[0x0][0x2ec] ;  /* 0x0000bb0050507a20 */ /* 0x000fe40000410000 */
[----:B------:R-:W-:Y:S02]  /*26d0*/  FMUL.FTZ R81, R81, c[0x0][0x2ec] ;  /* 0x0000bb0051517a20 */ /* 0x000fe40000410000 */
[----:B------:R-:W-:Y:S01]  /*26e0*/  FMUL.FTZ R82, R82, c[0x0][0x2ec] ;  /* 0x0000bb0052527a20 */ /* 0x000fe20000410000 */
[----:B------:R-:W1:Y:S01]  /*26f0*/  MUFU.TANH R145, R86 ;  /* 0x0000005600917308 */ /* 0x000e620000002400 */
[----:B------:R-:W-:Y:S01]  /*2700*/  FMUL.FTZ R83, R83, c[0x0][0x2ec] ;  /* 0x0000bb0053537a20 */ /* 0x000fe20000410000 */
[----:B--2---:R-:W-:Y:S06]  /*2710*/  HMMA.16816.F32 R76, R12, R60, R68 ;  /* 0x0000003c0c4c723c */ /* 0x004fec0000001844 */
[----:B------:R-:W2:Y:S02]  /*2720*/  MUFU.TANH R152, R87 ;  /* 0x0000005700987308 */ /* 0x000ea40000002400 */
[C---:B------:R-:W-:Y:S06]  /*2730*/  HMMA.16816.F32 R68, R36.reuse, R56, RZ ;  /* 0x000000382444723c */ /* 0x040fec00000018ff */
[----:B------:R-:W1:Y:S02]  /*2740*/  MUFU.TANH R186, R80 ;  /* 0x0000005000ba7308 */ /* 0x000e640000002400 */
[-C--:B------:R-:W-:Y:S06]  /*2750*/  HMMA.16816.F32 R36, R36, R58.reuse, RZ ;  /* 0x0000003a2424723c */ /* 0x080fec00000018ff */
[----:B------:R-:W2:Y:S02]  /*2760*/  MUFU.TANH R180, R81 ;  /* 0x0000005100b47308 */ /* 0x000ea40000002400 */
[----:B------:R-:W-:Y:S01]  /*2770*/  HMMA.16816.F32 R56, R32, R58, RZ ;  /* 0x0000003a2038723c */ /* 0x000fe200000018ff */
[----:B------:R-:W-:-:S02]  /*2780*/  FMUL.FTZ R76, R76, c[0x0][0x2ec] ;  /* 0x0000bb004c4c7a20 */ /* 0x000fc40000410000 */
[----:B------:R-:W-:Y:S02]  /*2790*/  FMUL.FTZ R77, R77, c[0x0][0x2ec] ;  /* 0x0000bb004d4d7a20 */ /* 0x000fe40000410000 */
[----:B------:R-:W-:Y:S01]  /*27a0*/  FMUL.FTZ R78, R78, c[0x0][0x2ec] ;  /* 0x0000bb004e4e7a20 */ /* 0x000fe20000410000 */
[----:B------:R-:W2:Y:S01]  /*27b0*/  MUFU.TANH R193, R76 ;  /* 0x0000004c00c17308 */ /* 0x000ea20000002400 */
[----:B------:R-:W-:Y:S01]  /*27c0*/  FMUL.FTZ R79, R79, c[0x0][0x2ec] ;  /* 0x0000bb004f4f7a20 */ /* 0x000fe20000410000 */
[C---:B-1----:R-:W-:Y:S06]  /*27d0*/  HMMA.16816.F32 R68, R28.reuse, R40, R68 ;  /* 0x000000281c44723c */ /* 0x042fec0000001844 */
[----:B------:R-:W1:Y:S02]  /*27e0*/  MUFU.TANH R187, R77 ;  /* 0x0000004d00bb7308 */ /* 0x000e640000002400 */
[----:B------:R-:W-:Y:S06]  /*27f0*/  HMMA.16816.F32 R28, R28, R42, R36 ;  /* 0x0000002a1c1c723c */ /* 0x000fec0000001824 */
[----:B------:R-:W1:Y:S02]  /*2800*/  MUFU.TANH R192, R78 ;  /* 0x0000004e00c07308 */ /* 0x000e640000002400 */
[-C--:B------:R-:W-:Y:S06]  /*2810*/  HMMA.16816.F32 R72, R8, R62.reuse, R72 ;  /* 0x0000003e0848723c */ /* 0x080fec0000001848 */
[----:B------:R1:W1:Y:S08]  /*2820*/  MUFU.TANH R184, R79 ;  /* 0x0000004f00b87308 */ /* 0x0002700000002400 */
[----:B------:R-:W2:Y:S01]  /*2830*/  MUFU.TANH R181, R82 ;  /* 0x0000005200b57308 */ /* 0x000ea20000002400 */
[----:B-1----:R-:W-:Y:S07]  /*2840*/  HMMA.16816.F32 R76, R12, R62, R64 ;  /* 0x0000003e0c4c723c */ /* 0x002fee0000001840 */
[----:B------:R-:W1:Y:S02]  /*2850*/  MUFU.TANH R169, R83 ;  /* 0x0000005300a97308 */ /* 0x000e640000002400 */
[----:B------:R-:W-:-:S02]  /*2860*/  FMUL.FTZ R0, R74, c[0x0][0x2ec] ;  /* 0x0000bb004a007a20 */ /* 0x000fc40000410000 */
[----:B------:R-:W-:Y:S02]  /*2870*/  FMUL.FTZ R72, R72, c[0x0][0x2ec] ;  /* 0x0000bb0048487a20 */ /* 0x000fe40000410000 */
[----:B------:R-:W-:Y:S01]  /*2880*/  FMUL.FTZ R73, R73, c[0x0][0x2ec] ;  /* 0x0000bb0049497a20 */ /* 0x000fe20000410000 */
[C---:B------:R-:W-:Y:S01]  /*2890*/  HMMA.16816.F32 R64, R24.reuse, R40, R52 ;  /* 0x000000281840723c */ /* 0x040fe20000001834 */
[----:B------:R1:W1:Y:S07]  /*28a0*/  MUFU.TANH R132, R0 ;  /* 0x0000000000847308 */ /* 0x00026e0000002400 */
[----:B------:R-:W-:Y:S01]  /*28b0*/  HMMA.16816.F32 R24, R24, R42, R56 ;  /* 0x0000002a1818723c */ /* 0x000fe20000001838 */
[----:B------:R-:W2:Y:S07]  /*28c0*/  MUFU.TANH R141, R72 ;  /* 0x00000048008d7308 */ /* 0x000eae0000002400 */
[----:B-----5:R-:W-:Y:S01]  /*28d0*/  HMMA.16816.F32 R52, R20, R48, R68 ;  /* 0x000000301434723c */ /* 0x020fe20000001844 */
[----:B-1----:R-:W-:Y:S01]  /*28e0*/  FMUL.FTZ R0, R75, c[0x0][0x2ec] ;  /* 0x0000bb004b007a20 */ /* 0x002fe20000410000 */
[----:B------:R-:W1:Y:S01]  /*28f0*/  MUFU.TANH R135, R73 ;  /* 0x0000004900877308 */ /* 0x000e620000002400 */
[----:B------:R-:W-:-:S02]  /*2900*/  FMUL.FTZ R76, R76, c[0x0][0x2ec] ;  /* 0x0000bb004c4c7a20 */ /* 0x000fc40000410000 */
[----:B------:R-:W-:Y:S02]  /*2910*/  FMUL.FTZ R77, R77, c[0x0][0x2ec] ;  /* 0x0000bb004d4d7a20 */ /* 0x000fe40000410000 */
[----:B------:R-:W-:Y:S01]  /*2920*/  FMUL.FTZ R78, R78, c[0x0][0x2ec] ;  /* 0x0000bb004e4e7a20 */ /* 0x000fe20000410000 */
[----:B------:R-:W-:Y:S01]  /*2930*/  HMMA.16816.F32 R32, R16, R48, R64 ;  /* 0x000000301020723c */ /* 0x000fe20000001840 */
[----:B------:R-:W-:Y:S01]  /*2940*/  FMUL.FTZ R79, R79, c[0x0][0x2ec] ;  /* 0x0000bb004f4f7a20 */ /* 0x000fe20000410000 */
[----:B------:R5:W1:Y:S06]  /*2950*/  MUFU.TANH R131, R0 ;  /* 0x0000000000837308 */ /* 0x000a6c0000002400 */
[-C--:B------:R-:W-:Y:S02]  /*2960*/  HMMA.16816.F32 R20, R20, R50.reuse, R28 ;  /* 0x000000321414723c */ /* 0x080fe4000000181c */
[----:B------:R-:W1:Y:S06]  /*2970*/  MUFU.TANH R148, R76 ;  /* 0x0000004c00947308 */ /* 0x000e6c0000002400 */
[----:B------:R-:W-:Y:S02]  /*2980*/  HMMA.16816.F32 R16, R16, R50, R24 ;  /* 0x000000321010723c */ /* 0x000fe40000001818 */
[----:B------:R-:W1:Y:S06]  /*2990*/  MUFU.TANH R142, R77 ;  /* 0x0000004d008e7308 */ /* 0x000e6c0000002400 */
[-C--:B------:R-:W-:Y:S02]  /*29a0*/  HMMA.16816.F32 R36, R12, R44.reuse, R52 ;  /* 0x0000002c0c24723c */ /* 0x080fe40000001834 */
[----:B------:R-:W1:Y:S06]  /*29b0*/  MUFU.TANH R143, R78 ;  /* 0x0000004e008f7308 */ /* 0x000e6c0000002400 */
[----:B------:R-:W-:Y:S02]  /*29c0*/  HMMA.16816.F32 R28, R8, R44, R32 ;  /* 0x0000002c081c723c */ /* 0x000fe40000001820 */
[----:B------:R-:W1:Y:S06]  /*29d0*/  MUFU.TANH R140, R79 ;  /* 0x0000004f008c7308 */ /* 0x000e6c0000002400 */
[-C--:B------:R-:W-:Y:S08]  /*29e0*/  HMMA.16816.F32 R12, R12, R46.reuse, R20 ;  /* 0x0000002e0c0c723c */ /* 0x080ff00000001814 */
[----:B------:R-:W-:Y:S01]  /*29f0*/  HMMA.16816.F32 R8, R8, R46, R16 ;  /* 0x0000002e0808723c */ /* 0x000fe20000001810 */
[----:B------:R-:W-:-:S02]  /*2a00*/  FMUL.FTZ R36, R36, c[0x0][0x2ec] ;  /* 0x0000bb0024247a20 */ /* 0x000fc40000410000 */
[----:B------:R-:W-:Y:S02]  /*2a10*/  FMUL.FTZ R37, R37, c[0x0][0x2ec] ;  /* 0x0000bb0025257a20 */ /* 0x000fe40000410000 */
[----:B------:R-:W-:Y:S01]  /*2a20*/  FMUL.FTZ R38, R38, c[0x0][0x2ec] ;  /* 0x0000bb0026267a20 */ /* 0x000fe20000410000 */
[----:B------:R-:W1:Y:S01]  /*2a30*/  MUFU.TANH R119, R36 ;  /* 0x0000002400777308 */ /* 0x000e620000002400 */
[----:B-----5:R-:W-:Y:S02]  /*2a40*/  FMUL.FTZ R0, R39, c[0x0][0x2ec] ;  /* 0x0000bb0027007a20 */ /* 0x020fe40000410000 */
[----:B------:R-:W-:Y:S02]  /*2a50*/  FMUL.FTZ R28, R28, c[0x0][0x2ec] ;  /* 0x0000bb001c1c7a20 */ /* 0x000fe40000410000 */
[----:B------:R-:W-:-:S03]  /*2a60*/  FMUL.FTZ R29, R29, c[0x0][0x2ec] ;  /* 0x0000bb001d1d7a20 */ /* 0x000fc60000410000 */
[----:B------:R-:W1:Y:S02]  /*2a70*/  MUFU.TANH R116, R37 ;  /* 0x0000002500747308 */ /* 0x000e640000002400 */
[----:B------:R-:W-:Y:S02]  /*2a80*/  FMUL.FTZ R12, R12, c[0x0][0x2ec] ;  /* 0x0000bb000c0c7a20 */ /* 0x000fe40000410000 */
[----:B------:R-:W-:Y:S02]  /*2a90*/  FMUL.FTZ R13, R13, c[0x0][0x2ec] ;  /* 0x0000bb000d0d7a20 */ /* 0x000fe40000410000 */
[----:B------:R-:W-:Y:S02]  /*2aa0*/  FMUL.FTZ R14, R14, c[0x0][0x2ec] ;  /* 0x0000bb000e0e7a20 */ /* 0x000fe40000410000 */
[----:B------:R-:W-:Y:S01]  /*2ab0*/  FMUL.FTZ R15, R15, c[0x0][0x2ec] ;  /* 0x0000bb000f0f7a20 */ /* 0x000fe20000410000 */
[----:B------:R-:W1:Y:S01]  /*2ac0*/  MUFU.TANH R130, R38 ;  /* 0x0000002600827308 */ /* 0x000e620000002400 */
[----:B------:R-:W-:-:S02]  /*2ad0*/  FMUL.FTZ R8, R8, c[0x0][0x2ec] ;  /* 0x0000bb0008087a20 */ /* 0x000fc40000410000 */
[----:B------:R-:W-:Y:S02]  /*2ae0*/  FMUL.FTZ R9, R9, c[0x0][0x2ec] ;  /* 0x0000bb0009097a20 */ /* 0x000fe40000410000 */
[----:B------:R-:W-:Y:S02]  /*2af0*/  FMUL.FTZ R10, R10, c[0x0][0x2ec] ;  /* 0x0000bb000a0a7a20 */ /* 0x000fe40000410000 */
[----:B------:R-:W-:Y:S01]  /*2b00*/  FMUL.FTZ R11, R11, c[0x0][0x2ec] ;  /* 0x0000bb000b0b7a20 */ /* 0x000fe20000410000 */
[----:B------:R-:W1:Y:S08]  /*2b10*/  MUFU.TANH R127, R28 ;  /* 0x0000001c007f7308 */ /* 0x000e700000002400 */
        /* <DEDUP_REMOVED lines=9> */
[----:B------:R5:W1:Y:S02]  /*2bb0*/  MUFU.TANH R120, R0 ;  /* 0x0000000000787308 */ /* 0x000a640000002400 */
[----:B-----5:R-:W-:-:S06]  /*2bc0*/  FMUL.FTZ R0, R30, c[0x0][0x2ec] ;  /* 0x0000bb001e007a20 */ /* 0x020fcc0000410000 */
[----:B------:R5:W1:Y:S02]  /*2bd0*/  MUFU.TANH R129, R0 ;  /* 0x0000000000817308 */ /* 0x000a640000002400 */
[----:B-----5:R-:W-:-:S06]  /*2be0*/  FMUL.FTZ R0, R31, c[0x0][0x2ec] ;  /* 0x0000bb001f007a20 */ /* 0x020fcc0000410000 */
[----:B------:R5:W1:Y:S02]  /*2bf0*/  MUFU.TANH R128, R0 ;  /* 0x0000000000807308 */ /* 0x000a640000002400 */
[----:B-----5:R-:W-:Y:S01]  /*2c00*/  LOP3.LUT R0, R100, R98, RZ, 0xfc, !PT ;  /* 0x0000006264007212 */ /* 0x020fe200078efcff */
[----:B------:R-:W-:Y:S06]  /*2c10*/  BAR.SYNC.DEFER_BLOCKING 0x0 ;  /* 0x0000000000007b1d */ /* 0x000fec0000010000 */
[----:B------:R-:W-:Y:S05]  /*2c20*/  @!P0 BRA `(.L_x_94) ;  /* 0x0000022000008947 */ /* 0x000fea0003800000 */
[----:B-1234-:R-:W-:-:S04]  /*2c30*/  LEA.HI.SX32 R8, R244, 0xfffffffe, 0x19 ;  /* 0xfffffffef4087811 */ /* 0x01efc800078fcaff */
[----:B------:R-:W-:Y:S01]  /*2c40*/  SHF.R.S32.HI R5, RZ, 0x1f, R8 ;  /* 0x0000001fff057819 */ /* 0x000fe20000011408 */
[C---:B------:R-:W-:Y:S02]  /*2c50*/  IMAD R3, R8.reuse, UR10, RZ ;  /* 0x0000000a08037c24 */ /* 0x040fe4000f8e02ff */
[----:B------:R-:W-:-:S04]  /*2c60*/  IMAD.WIDE.U32 R8, R8, UR11, R224 ;  /* 0x0000000b08087c25 */ /* 0x000fc8000f8e00e0 */
        /* <DEDUP_REMOVED lines=30> */
.L_x_94:
[----:B-1234-:R-:W-:Y:S01]  /*2e50*/  FMNMX.FTZ R3, R112, R113, !PT ;  /* 0x0000007170037209 */ /* 0x01efe20007810000 */
[----:B------:R-:W-:Y:S01]  /*2e60*/  STL [R1+0xbc], R244 ;  /* 0x0000bcf401007387 */ /* 0x000fe20000100800 */
[----:B------:R-:W-:-:S02]  /*2e70*/  SHF.L.U32 R224, R0, 0x1, RZ ;  /* 0x0000000100e07819 */ /* 0x000fc400000006ff */
[----:B------:R-:W-:Y:S01]  /*2e80*/  FMNMX.FTZ R3, R206, R3, !PT ;  /* 0x00000003ce037209 */ /* 0x000fe20007810000 */
[----:B------:R-:W-:Y:S01]  /*2e90*/  STL [R1+0xb8], R243 ;  /* 0x0000b8f301007387 */ /* 0x000fe20000100800 */
[----:B------:R-:W-:Y:S01]  /*2ea0*/  IADD3 R225, R4, R224, RZ ;  /* 0x000000e004e17210 */ /* 0x000fe20007ffe0ff */
[----:B------:R-:W-:Y:S01]  /*2eb0*/  IMAD.IADD R227, R2, 0x1, R224 ;  /* 0x0000000102e37824 */ /* 0x000fe200078e02e0 */
[----:B------:R-:W-:Y:S01]  /*2ec0*/  FMNMX.FTZ R3, R202, R3, !PT ;  /* 0x00000003ca037209 */ /* 0x000fe20007810000 */
[----:B------:R-:W-:Y:S02]  /*2ed0*/  STL [R1+0xb4], R242 ;  /* 0x0000b4f201007387 */ /* 0x000fe40000100800 */
[----:B------:R-:W-:Y:S01]  /*2ee0*/  IMAD.IADD R226, R2, 0x1, R225 ;  /* 0x0000000102e27824 */ /* 0x000fe200078e02e1 */
[----:B------:R-:W-:Y:S01]  /*2ef0*/  FMNMX.FTZ R5, R114, R3, !PT ;  /* 0x0000000372057209 */ /* 0x000fe20007810000 */
[----:B------:R-:W-:Y:S01]  /*2f00*/  STL [R1+0xb0], R241 ;  /* 0x0000b0f101007387 */ /* 0x000fe20000100800 */
[----:B------:R-:W-:-:S02]  /*2f10*/  FMNMX.FTZ R3, R110, R108, !PT ;  /* 0x0000006c6e037209 */ /* 0x000fc40007810000 */
        /* <DEDUP_REMOVED lines=104> */
[----:B------:R-:W-:Y:S01]  /*35a0*/  FMNMX.FTZ R6, R218, R217, !PT ;  /* 0x000000d9da067209 */ /* 0x000fe20007810000 */
[----:B------:R-:W2:Y:S01]  /*35b0*/  SHFL.BFLY PT, R8, R3, 0x2, 0x1f ;  /* 0x0c401f0003087f89 */ /* 0x000ea200000e0000 */
[----:B------:R-:W-:-:S02]  /*35c0*/  FMNMX.FTZ R5, R132, R5, !PT ;  /* 0x0000000584057209 */ /* 0x000fc40007810000 */
[----:B------:R-:W-:Y:S02]  /*35d0*/  FMNMX.FTZ R6, R214, R6, !PT ;  /* 0x00000006d6067209 */ /* 0x000fe40007810000 */
[----:B------:R-:W-:Y:S02]  /*35e0*/  FMNMX.FTZ R5, R131, R5, !PT ;  /* 0x0000000583057209 */ /* 0x000fe40007810000 */
[----:B------:R-:W-:Y:S02]  /*35f0*/  FMNMX.FTZ R6, R213, R6, !PT ;  /* 0x00000006d5067209 */ /* 0x000fe40007810000 */
[----:B------:R-:W-:Y:S02]  /*3600*/  FMNMX.FTZ R5, R129, R5, !PT ;  /* 0x0000000581057209 */ /* 0x000fe40007810000 */
[----:B------:R-:W-:Y:S02]  /*3610*/  FMNMX.FTZ R6, R208, R6, !PT ;  /* 0x00000006d0067209 */ /* 0x000fe40007810000 */
[----:B-1----:R-:W-:-:S02]  /*3620*/  FMNMX.FTZ R74, R74, R7, !PT ;  /* 0x000000074a4a7209 */ /* 0x002fc40007810000 */
[----:B------:R-:W-:Y:S02]  /*3630*/  FMNMX.FTZ R5, R128, R5, !PT ;  /* 0x0000000580057209 */ /* 0x000fe40007810000 */
[----:B------:R-:W-:Y:S01]  /*3640*/  FMNMX.FTZ R6, R205, R6, !PT ;  /* 0x00000006cd067209 */ /* 0x000fe20007810000 */
[----:B------:R-:W1:Y:S01]  /*3650*/  SHFL.BFLY PT, R7, R74, 0x1, 0x1f ;  /* 0x0c201f004a077f89 */ /* 0x000e6200000e0000 */
[----:B------:R-:W-:Y:S02]  /*3660*/  FMNMX.FTZ R5, R125, R5, !PT ;  /* 0x000000057d057209 */ /* 0x000fe40007810000 */
[----:B------:R-:W-:Y:S02]  /*3670*/  FMNMX.FTZ R6, R171, R6, !PT ;  /* 0x00000006ab067209 */ /* 0x000fe40007810000 */
[----:B------:R-:W-:Y:S02]  /*3680*/  FMNMX.FTZ R5, R124, R5, !PT ;  /* 0x000000057c057209 */ /* 0x000fe40007810000 */
[----:B--2---:R-:W-:-:S02]  /*3690*/  FMNMX.FTZ R3, R3, R8, !PT ;  /* 0x0000000803037209 */ /* 0x004fc40007810000 */
[----:B------:R-:W-:Y:S01]  /*36a0*/  FMNMX.FTZ R6, R173, R6, !PT ;  /* 0x00000006ad067209 */ /* 0x000fe20007810000 */
[----:B------:R-:W2:Y:S03]  /*36b0*/  SHFL.BFLY PT, R8, R5, 0x2, 0x1f ;  /* 0x0c401f0005087f89 */ /* 0x000ea600000e0000 */
[----:B------:R-:W-:Y:S01]  /*36c0*/  FMNMX.FTZ R6, R188, R6, !PT ;  /* 0x00000006bc067209 */ /* 0x000fe20007810000 */
[----:B------:R-:W3:Y:S03]  /*36d0*/  SHFL.BFLY PT, R72, R3, 0x1, 0x1f ;  /* 0x0c201f0003487f89 */ /* 0x000ee600000e0000 */
[----:B------:R-:W-:-:S04]  /*36e0*/  FMNMX.FTZ R6, R204, R6, !PT ;  /* 0x00000006cc067209 */ /* 0x000fc80007810000 */
[----:B------:R-:W-:Y:S02]  /*36f0*/  FMNMX.FTZ R6, R170, R6, !PT ;  /* 0x00000006aa067209 */ /* 0x000fe40007810000 */
[----:B-1----:R-:W-:-:S04]  /*3700*/  FMNMX.FTZ R74, R74, R7, !PT ;  /* 0x000000074a4a7209 */ /* 0x002fc80007810000 */
[C---:B------:R-:W-:Y:S01]  /*3710*/  FSETP.NEU.FTZ.AND P1, PT, R74.reuse, -INF , PT ;  /* 0xff8000004a00780b */ /* 0x040fe20003f3d000 */
[----:B------:R-:W-:Y:S01]  /*3720*/  FMUL.FTZ R7, R74, c[0x0][0x23c] ;  /* 0x00008f004a077a20 */ /* 0x000fe20000410000 */
[----:B------:R-:W-:Y:S04]  /*3730*/  STL [R1+0xc0], R74 ;  /* 0x0000c04a01007387 */ /* 0x000fe80000100800 */
[----:B------:R-:W-:Y:S02]  /*3740*/  FSEL R7, R7, RZ, P1 ;  /* 0x000000ff07077208 */ /* 0x000fe40000800000 */
[----:B--2---:R-:W-:Y:S02]  /*3750*/  FMNMX.FTZ R5, R5, R8, !PT ;  /* 0x0000000805057209 */ /* 0x004fe40007810000 */
[----:B---3--:R-:W-:Y:S01]  /*3760*/  FMNMX.FTZ R72, R3, R72, !PT ;  /* 0x0000004803487209 */ /* 0x008fe20007810000 */
[----:B------:R-:W-:Y:S01]  /*3770*/  FFMA.FTZ R8, R112, c[0x0][0x23c], -R7 ;  /* 0x00008f0070087a23 */ /* 0x000fe20000010807 */
[----:B------:R-:W-:Y:S01]  /*3780*/  FMNMX.FTZ R3, R168, R6, !PT ;  /* 0x00000006a8037209 */ /* 0x000fe20007810000 */
[----:B------:R-:W1:Y:S01]  /*3790*/  SHFL.BFLY PT, R9, R5, 0x1, 0x1f ;  /* 0x0c201f0005097f89 */ /* 0x000e6200000e0000 */
[C---:B------:R-:W-:Y:S01]  /*37a0*/  FSETP.NEU.FTZ.AND P1, PT, R72.reuse, -INF , PT ;  /* 0xff8000004800780b */ /* 0x040fe20003f3d000 */
[----:B------:R-:W-:Y:S01]  /*37b0*/  FMUL.FTZ R6, R72, c[0x0][0x23c] ;  /* 0x00008f0048067a20 */ /* 0x000fe20000410000 */
[----:B------:R-:W-:Y:S01]  /*37c0*/  FMNMX.FTZ R3, R197, R3, !PT ;  /* 0x00000003c5037209 */ /* 0x000fe20007810000 */
[----:B------:R2:W-:Y:S01]  /*37d0*/  MUFU.EX2 R98, R8 ;  /* 0x0000000800627308 */ /* 0x0005e20000000800 */
[----:B------:R-:W-:Y:S02]  /*37e0*/  STL [R1+0xc4], R72 ;  /* 0x0000c44801007387 */ /* 0x000fe40000100800 */
[----:B------:R-:W-:-:S02]  /*37f0*/  FMNMX.FTZ R3, R209, R3, !PT ;  /* 0x00000003d1037209 */ /* 0x000fc40007810000 */
[----:B------:R-:W-:Y:S02]  /*3800*/  FSEL R6, R6, RZ, P1 ;  /* 0x000000ff06067208 */ /* 0x000fe40000800000 */
[----:B------:R-:W-:-:S04]  /*3810*/  FMNMX.FTZ R3, R178, R3, !PT ;  /* 0x00000003b2037209 */ /* 0x000fc80007810000 */
[----:B------:R-:W-:-:S04]  /*3820*/  FMNMX.FTZ R3, R177, R3, !PT ;  /* 0x00000003b1037209 */ /* 0x000fc80007810000 */
[----:B------:R-:W-:Y:S01]  /*3830*/  FMNMX.FTZ R3, R200, R3, !PT ;  /* 0x00000003c8037209 */ /* 0x000fe20007810000 */
[----:B--2---:R-:W-:-:S04]  /*3840*/  FFMA.FTZ R8, R113, c[0x0][0x23c], -R7 ;  /* 0x00008f0071087a23 */ /* 0x004fc80000010807 */
[----:B------:R2:W-:Y:S02]  /*3850*/  MUFU.EX2 R12, R8 ;  /* 0x00000008000c7308 */ /* 0x0005e40000000800 */
[----:B--2---:R-:W-:-:S06]  /*3860*/  FFMA.FTZ R8, R110, c[0x0][0x23c], -R6 ;  /* 0x00008f006e087a23 */ /* 0x004fcc0000010806 */
[----:B------:R2:W-:Y:S02]  /*3870*/  MUFU.EX2 R249, R8 ;  /* 0x0000000800f97308 */ /* 0x0005e40000000800 */
[----:B--2---:R-:W-:-:S06]  /*3880*/  FFMA.FTZ R8, R108, c[0x0][0x23c], -R6 ;  /* 0x00008f006c087a23 */ /* 0x004fcc0000010806 */
[----:B------:R2:W-:Y:S02]  /*3890*/  MUFU.EX2 R246, R8 ;  /* 0x0000000800f67308 */ /* 0x0005e40000000800 */
[----:B--2---:R-:W-:Y:S02]  /*38a0*/  FMNMX.FTZ R8, R210, R3, !PT ;  /* 0x00000003d2087209 */ /* 0x004fe40007810000 */
[----:B-1----:R-:W-:Y:S01]  /*38b0*/  FMNMX.FTZ R3, R5, R9, !PT ;  /* 0x0000000905037209 */ /* 0x002fe20007810000 */
[--C-:B------:R-:W-:Y:S01]  /*38c0*/  FFMA.FTZ R5, R105, c[0x0][0x23c], -R6.reuse ;  /* 0x00008f0069057a23 */ /* 0x100fe20000010806 */
[----:B------:R-:W-:Y:S01]  /*38d0*/  FMNMX.FTZ R8, R191, R8, !PT ;  /* 0x00000008bf087209 */ /* 0x000fe20007810000 */
[----:B------:R-:W-:Y:S01]  /*38e0*/  FFMA.FTZ R9, R103, c[0x0][0x23c], -R6 ;  /* 0x00008f0067097a23 */ /* 0x000fe20000010806 */
[----:B------:R-:W-:Y:S01]  /*38f0*/  FSETP.NEU.FTZ.AND P1, PT, R3, -INF , PT ;  /* 0xff8000000300780b */ /* 0x000fe20003f3d000 */
[----:B------:R1:W-:Y:S01]  /*3900*/  MUFU.EX2 R74, R5 ;  /* 0x00000005004a7308 */ /* 0x0003e20000000800 */
[----:B------:R-:W-:Y:S01]  /*3910*/  FMNMX.FTZ R8, R190, R8, !PT ;  /* 0x00000008be087209 */ /* 0x000fe20007810000 */
[----:B------:R-:W-:Y:S03]  /*3920*/  STL [R1+0xc8], R3 ;  /* 0x0000c80301007387 */ /* 0x000fe60000100800 */
[----:B------:R-:W-:-:S03]  /*3930*/  FMNMX.FTZ R8, R220, R8, !PT ;  /* 0x00000008dc087209 */ /* 0x000fc60007810000 */
[----:B------:R-:W2:Y:S01]  /*3940*/  MUFU.EX2 R252, R9 ;  /* 0x0000000900fc7308 */ /* 0x000ea20000000800 */
[----:B------:R-:W-:-:S04]  /*3950*/  FMNMX.FTZ R8, R219, R8, !PT ;  /* 0x00000008db087209 */ /* 0x000fc80007810000 */
[----:B------:R-:W-:Y:S01]  /*3960*/  FMNMX.FTZ R8, R215, R8, !PT ;  /* 0x00000008d7087209 */ /* 0x000fe20007810000 */
[----:B-1----:R-:W-:-:S03]  /*3970*/  FMUL.FTZ R5, R3, c[0x0][0x23c] ;  /* 0x00008f0003057a20 */ /* 0x002fc60000410000 */
[----:B------:R-:W-:-:S04]  /*3980*/  FMNMX.FTZ R8, R211, R8, !PT ;  /* 0x00000008d3087209 */ /* 0x000fc80007810000 */
[----:B------:R-:W-:Y:S02]  /*3990*/  FMNMX.FTZ R0, R192, R8, !PT ;  /* 0x00000008c0007209 */ /* 0x000fe40007810000 */
[----:B------:R-:W-:Y:S02]  /*39a0*/  FSEL R5, R5, RZ, P1 ;  /* 0x000000ff05057208 */ /* 0x000fe40000800000 */
[----:B------:R-:W-:Y:S02]  /*39b0*/  FMNMX.FTZ R0, R184, R0, !PT ;  /* 0x00000000b8007209 */ /* 0x000fe40007810000 */
[----:B--2---:R-:W-:Y:S01]  /*39c0*/  F2FP.PACK_AB R10, R252, R74 ;  /* 0x0000004afc0a723e */ /* 0x004fe200000000ff */
[--C-:B------:R-:W-:Y:S01]  /*39d0*/  FFMA.FTZ R8, R106, c[0x0][0x23c], -R5.reuse ;  /* 0x00008f006a087a23 */ /* 0x100fe20000010805 */
[----:B------:R-:W-:Y:S01]  /*39e0*/  FMNMX.FTZ R0, R143, R0, !PT ;  /* 0x000000008f007209 */ /* 0x000fe20007810000 */
[--C-:B------:R-:W-:Y:S02]  /*39f0*/  FFMA.FTZ R9, R109, c[0x0][0x23c], -R5.reuse ;  /* 0x00008f006d097a23 */ /* 0x100fe40000010805 */
[----:B------:R1:W-:Y:S01]  /*3a00*/  MUFU.EX2 R244, R8 ;  /* 0x0000000800f47308 */ /* 0x0003e20000000800 */
[----:B------:R-:W-:Y:S01]  /*3a10*/  FMNMX.FTZ R4, R140, R0, !PT ;  /* 0x000000008c047209 */ /* 0x000fe20007810000 */
[----:B------:R-:W-:-:S03]  /*3a20*/  FFMA.FTZ R0, R107, c[0x0][0x23c], -R5 ;  /* 0x00008f006b007a23 */ /* 0x000fc60000010805 */
[----:B------:R-:W-:-:S03]  /*3a30*/  FMNMX.FTZ R2, R130, R4, !PT ;  /* 0x0000000482027209 */ /* 0x000fc60007810000 */
[----:B------:R2:W3:Y:S08]  /*3a40*/  MUFU.EX2 R240, R0 ;  /* 0x0000000000f07308 */ /* 0x0004f00000000800 */
[----:B------:R4:W-:Y:S01]  /*3a50*/  MUFU.EX2 R245, R9 ;  /* 0x0000000900f57308 */ /* 0x0009e20000000800 */
[----:B-1----:R-:W-:Y:S02]  /*3a60*/  F2FP.PACK_AB R8, R246, R249 ;  /* 0x000000f9f608723e */ /* 0x002fe400000000ff */
[----:B--2---:R-:W-:Y:S01]  /*3a70*/  FMNMX.FTZ R0, R120, R2, !PT ;  /* 0x0000000278007209 */ /* 0x004fe20007810000 */
[----:B------:R-:W-:Y:S01]  /*3a80*/  FFMA.FTZ R2, R101, c[0x0][0x23c], -R6 ;  /* 0x00008f0065027a23 */ /* 0x000fe20000010806 */
[----:B---3--:R-:W-:-:S02]  /*3a90*/  F2FP.PACK_AB R11, R240, R244 ;  /* 0x000000f4f00b723e */ /* 0x008fc400000000ff */
[----:B------:R-:W-:Y:S01]  /*3aa0*/  FMNMX.FTZ R0, R121, R0, !PT ;  /* 0x0000000079007209 */ /* 0x000fe20007810000 */
[----:B------:R1:W-:Y:S03]  /*3ab0*/  MUFU.EX2 R237, R2 ;  /* 0x0000000200ed7308 */ /* 0x0003e60000000800 */
[----:B------:R-:W-:Y:S01]  /*3ac0*/  FMNMX.FTZ R0, R122, R0, !PT ;  /* 0x000000007a007209 */ /* 0x000fe20007810000 */
[----:B----4-:R-:W-:-:S04]  /*3ad0*/  FFMA.FTZ R9, R111, c[0x0][0x23c], -R5 ;  /* 0x00008f006f097a23 */ /* 0x010fc80000010805 */
[----:B------:R-:W2:Y:S01]  /*3ae0*/  SHFL.BFLY PT, R4, R0, 0x2, 0x1f ;  /* 0x0c401f0000047f89 */ /* 0x000ea200000e0000 */
[----:B------:R-:W3:Y:S01]  /*3af0*/  MUFU.EX2 R223, R9 ;  /* 0x0000000900df7308 */ /* 0x000ee20000000800 */
[----:B-1----:R-:W-:-:S07]  /*3b00*/  FFMA.FTZ R2, R99, c[0x0][0x23c], -R6 ;  /* 0x00008f0063027a23 */ /* 0x002fce0000010806 */
[----:B------:R-:W1:Y:S01]  /*3b10*/  MUFU.EX2 R2, R2 ;  /* 0x0000000200027308 */ /* 0x000e620000000800 */
[----:B---3--:R-:W-:Y:S01]  /*3b20*/  F2FP.PACK_AB R9, R223, R245 ;  /* 0x000000f5df09723e */ /* 0x008fe200000000ff */
[----:B-1----:R-:W-:Y:S04]  /*3b30*/  STL [R1+0x5c], R2 ;  /* 0x00005c0201007387 */ /* 0x002fe80000100800 */
[----:B------:R-:W-:Y:S04]  /*3b40*/  STL [R1+0xcc], R74 ;  /* 0x0000cc4a01007387 */ /* 0x000fe80000100800 */
[----:B------:R1:W-:Y:S04]  /*3b50*/  STL [R1+0xd4], R244 ;  /* 0x0000d4f401007387 */ /* 0x0003e80000100800 */
[----:B-1----:R-:W3:Y:S01]  /*3b60*/  LDL.LU R244, [R1+0x5c] ;  /* 0x00005c0001f47983 */ /* 0x002ee20000300800 */
[----:B------:R-:W-:Y:S01]  /*3b70*/  FFMA.FTZ R2, R95, c[0x0][0x23c], -R6 ;  /* 0x00008f005f027a23 */ /* 0x000fe20000010806 */
[----:B--2---:R-:W-:Y:S01]  /*3b80*/  FMNMX.FTZ R0, R0, R4, !PT ;  /* 0x0000000400007209 */ /* 0x004fe20007810000 */
[----:B------:R-:W-:Y:S01]  /*3b90*/  HMMA.16816.F32 R64, R8, R28, RZ ;  /* 0x0000001c0840723c */ /* 0x000fe200000018ff */
[----:B------:R-:W-:Y:S01]  /*3ba0*/  STL [R1+0xd0], R240 ;  /* 0x0000d0f001007387 */ /* 0x000fe20000100800 */
[----:B------:R1:W-:Y:S01]  /*3bb0*/  MUFU.EX2 R231, R2 ;  /* 0x0000000200e77308 */ /* 0x0003e20000000800 */
[----:B------:R-:W-:-:S02]  /*3bc0*/  FFMA.FTZ R116, R116, c[0x0][0x23c], -R7 ;  /* 0x00008f0074747a23 */ /* 0x000fc40000010807 */
[----:B------:R-:W2:Y:S01]  /*3bd0*/  SHFL.BFLY PT, R4, R0, 0x1, 0x1f ;  /* 0x0c201f0000047f89 */ /* 0x000ea200000e0000 */
[--C-:B------:R-:W-:Y:S02]  /*3be0*/  FFMA.FTZ R117, R117, c[0x0][0x23c], -R7.reuse ;  /* 0x00008f0075757a23 */ /* 0x100fe40000010807 */
[----:B------:R-:W-:Y:S01]  /*3bf0*/  HMMA.16816.F32 R60, R8, R16, RZ ;  /* 0x00000010083c723c */ /* 0x000fe200000018ff */
[----:B------:R-:W-:Y:S02]  /*3c00*/  FFMA.FTZ R118, R118, c[0x0][0x23c], -R7 ;  /* 0x00008f0076767a23 */ /* 0x000fe40000010807 */
[----:B------:R-:W-:-:S05]  /*3c10*/  FFMA.FTZ R75, R75, c[0x0][0x23c], -R6 ;  /* 0x00008f004b4b7a23 */ /* 0x000fca0000010806 */
[----:B------:R-:W-:Y:S01]  /*3c20*/  HMMA.16816.F32 R76, R8, R24, RZ ;  /* 0x00000018084c723c */ /* 0x000fe200000018ff */
[----:B-1----:R-:W-:-:S04]  /*3c30*/  FFMA.FTZ R2, R94, c[0x0][0x23c], -R6 ;  /* 0x00008f005e027a23 */ /* 0x002fc80000010806 */
[----:B------:R1:W4:Y:S03]  /*3c40*/  MUFU.EX2 R105, R2 ;  /* 0x0000000200697308 */ /* 0x0003260000000800 */
[----:B------:R-:W-:Y:S01]  /*3c50*/  HMMA.16816.F32 R20, R8, R32, RZ ;  /* 0x000000200814723c */ /* 0x000fe200000018ff */
[----:B--2---:R-:W-:-:S07]  /*3c60*/  FMNMX.FTZ R73, R0, R4, !PT ;  /* 0x0000000400497209 */ /* 0x004fce0007810000 */
[----:B------:R-:W-:Y:S01]  /*3c70*/  HMMA.16816.F32 R56, R8, R18, RZ ;  /* 0x000000120838723c */ /* 0x000fe200000018ff */
[C---:B------:R-:W-:Y:S01]  /*3c80*/  FSETP.NEU.FTZ.AND P1, PT, R73.reuse, -INF , PT ;  /* 0xff8000004900780b */ /* 0x040fe20003f3d000 */
[----:B------:R-:W-:Y:S02]  /*3c90*/  FMUL.FTZ R0, R73, c[0x0][0x23c] ;  /* 0x00008f0049007a20 */ /* 0x000fe40000410000 */
[----:B-1----:R-:W-:-:S03]  /*3ca0*/  FFMA.FTZ R2, R102, c[0x0][0x23c], -R5 ;  /* 0x00008f0066027a23 */ /* 0x002fc60000010805 */
[----:B------:R-:W-:Y:S01]  /*3cb0*/  FSEL R0, R0, RZ, P1 ;  /* 0x000000ff00007208 */ /* 0x000fe20000800000 */
[C---:B------:R-:W-:Y:S01]  /*3cc0*/  HMMA.16816.F32 R52, R8.reuse, R26, RZ ;  /* 0x0000001a0834723c */ /* 0x040fe200000018ff */
[----:B----4-:R-:W-:Y:S01]  /*3cd0*/  F2FP.PACK_AB R14, R105, R231 ;  /* 0x000000e7690e723e */ /* 0x010fe200000000ff */
[----:B------:R1:W-:Y:S02]  /*3ce0*/  MUFU.EX2 R236, R2 ;  /* 0x0000000200ec7308 */ /* 0x0003e40000000800 */
[--C-:B------:R-:W-:Y:S02]  /*3cf0*/  FFMA.FTZ R120, R120, c[0x0][0x23c], -R0.reuse ;  /* 0x00008f0078787a23 */ /* 0x100fe40000010800 */
[--C-:B------:R-:W-:Y:S02]  /*3d00*/  FFMA.FTZ R121, R121, c[0x0][0x23c], -R0.reuse ;  /* 0x00008f0079797a23 */ /* 0x100fe40000010800 */
[----:B------:R-:W-:Y:S01]  /*3d10*/  HMMA.16816.F32 R48, R8, R30, RZ ;  /* 0x0000001e0830723c */ /* 0x000fe200000018ff */
[----:B------:R-:W-:-:S07]  /*3d20*/  FFMA.FTZ R122, R122, c[0x0][0x23c], -R0 ;  /* 0x00008f007a7a7a23 */ /* 0x000fce0000010800 */
[----:B------:R-:W-:Y:S01]  /*3d30*/  HMMA.16816.F32 R8, R8, R34, RZ ;  /* 0x000000220808723c */ /* 0x000fe200000018ff */
[----:B-1----:R-:W-:-:S04]  /*3d40*/  FFMA.FTZ R2, R104, c[0x0][0x23c], -R5 ;  /* 0x00008f0068027a23 */ /* 0x002fc80000010805 */
[----:B------:R1:W2:Y:S02]  /*3d50*/  MUFU.EX2 R234, R2 ;  /* 0x0000000200ea7308 */ /* 0x0002a40000000800 */
[----:B-1----:R-:W-:Y:S01]  /*3d60*/  FFMA.FTZ R2, R96, c[0x0][0x23c], -R5 ;  /* 0x00008f0060027a23 */ /* 0x002fe20000010805 */
[----:B--2---:R-:W-:-:S05]  /*3d70*/  F2FP.PACK_AB R13, R234, R236 ;  /* 0x000000ecea0d723e */ /* 0x004fca00000000ff */
[----:B------:R1:W-:Y:S02]  /*3d80*/  MUFU.EX2 R230, R2 ;  /* 0x0000000200e67308 */ /* 0x0003e40000000800 */
[----:B-1----:R-:W-:-:S06]  /*3d90*/  FFMA.FTZ R2, R97, c[0x0][0x23c], -R5 ;  /* 0x00008f0061027a23 */ /* 0x002fcc0000010805 */
[----:B------:R1:W2:Y:S02]  /*3da0*/  MUFU.EX2 R241, R2 ;  /* 0x0000000200f17308 */ /* 0x0002a40000000800 */
[----:B-1----:R-:W-:Y:S01]  /*3db0*/  FFMA.FTZ R2, R206, c[0x0][0x23c], -R7 ;  /* 0x00008f00ce027a23 */ /* 0x002fe20000010807 */
[----:B--2---:R-:W-:-:S05]  /*3dc0*/  F2FP.PACK_AB R15, R241, R230 ;  /* 0x000000e6f10f723e */ /* 0x004fca00000000ff */
[----:B------:R1:W-:Y:S02]  /*3dd0*/  MUFU.EX2 R3, R2 ;  /* 0x0000000200037308 */ /* 0x0003e40000000800 */
[----:B-1----:R-:W-:Y:S01]  /*3de0*/  FFMA.FTZ R2, R202, c[0x0][0x23c], -R7 ;  /* 0x00008f00ca027a23 */ /* 0x002fe20000010807 */
[----:B------:R-:W-:-:S05]  /*3df0*/  MOV R202, R12 ;  /* 0x0000000c00ca7202 */ /* 0x000fca0000000f00 */
[----:B------:R1:W2:Y:S02]  /*3e00*/  MUFU.EX2 R243, R2 ;  /* 0x0000000200f37308 */ /* 0x0002a40000000800 */
[----:B-1----:R-:W-:-:S06]  /*3e10*/  FFMA.FTZ R2, R114, c[0x0][0x23c], -R7 ;  /* 0x00008f0072027a23 */ /* 0x002fcc0000010807 */
[----:B------:R1:W-:Y:S02]  /*3e20*/  MUFU.EX2 R247, R2 ;  /* 0x0000000200f77308 */ /* 0x0003e40000000800 */
[----:B-1----:R-:W-:-:S06]  /*3e30*/  FFMA.FTZ R2, R115, c[0x0][0x23c], -R7 ;  /* 0x00008f0073027a23 */ /* 0x002fcc0000010807 */
[----:B------:R1:W-:Y:S02]  /*3e40*/  MUFU.EX2 R235, R2 ;  /* 0x0000000200eb7308 */ /* 0x0003e40000000800 */
[--C-:B-1----:R-:W-:Y:S02]  /*3e50*/  FFMA.FTZ R2, R218, c[0x0][0x23c], -R0.reuse ;  /* 0x00008f00da027a23 */ /* 0x102fe40000010800 */
[----:B------:R-:W-:Y:S01]  /*3e60*/  IMAD.MOV.U32 R218, RZ, RZ, R105 ;  /* 0x000000ffffda7224 */ /* 0x000fe200078e0069 */
[----:B---3--:R-:W-:Y:S01]  /*3e70*/  F2FP.PACK_AB R12, R244, R237 ;  /* 0x000000edf40c723e */ /* 0x008fe200000000ff */
[----:B------:R1:W-:Y:S04]  /*3e80*/  STL [R1+0xdc], R244 ;  /* 0x0000dcf401007387 */ /* 0x0003e80000100800 */
[----:B------:R-:W-:Y:S02]  /*3e90*/  STL [R1+0xd8], R237 ;  /* 0x0000d8ed01007387 */ /* 0x000fe40000100800 */
[C---:B------:R-:W-:Y:S02]  /*3ea0*/  HMMA.16816.F32 R88, R12.reuse, R36, R64 ;  /* 0x000000240c58723c */ /* 0x040fe40000001840 */
[----:B------:R3:W-:Y:S06]  /*3eb0*/  STL [R1+0xe0], R234 ;  /* 0x0000e0ea01007387 */ /* 0x0007ec0000100800 */
[C---:B------:R-:W-:Y:S08]  /*3ec0*/  HMMA.16816.F32 R80, R12.reuse, R46, R56 ;  /* 0x0000002e0c50723c */ /* 0x040ff00000001838 */
[C---:B------:R-:W-:Y:S01]  /*3ed0*/  HMMA.16816.F32 R84, R12.reuse, R42, R52 ;  /* 0x0000002a0c54723c */ /* 0x040fe20000001834 */
[----:B-1----:R1:W-:Y:S07]  /*3ee0*/  MUFU.EX2 R244, R2 ;  /* 0x0000000200f47308 */ /* 0x0023ee0000000800 */
[C---:B------:R-:W-:Y:S08]  /*3ef0*/  HMMA.16816.F32 R112, R12.reuse, R68, R20 ;  /* 0x000000440c70723c */ /* 0x040ff00000001814 */
[----:B------:R-:W-:Y:S01]  /*3f00*/  HMMA.16816.F32 R92, R12, R38, R48 ;  /* 0x000000260c5c723c */ /* 0x000fe20000001830 */
[----:B-1----:R-:W-:Y:S01]  /*3f10*/  FFMA.FTZ R2, R217, c[0x0][0x23c], -R0 ;  /* 0x00008f00d9027a23 */ /* 0x002fe20000010800 */
[----:B------:R-:W-:-:S03]  /*3f20*/  MOV R217, R249 ;  /* 0x000000f900d97202 */ /* 0x000fc60000000f00 */
[----:B---3--:R1:W3:Y:S03]  /*3f30*/  MUFU.EX2 R234, R2 ;  /* 0x0000000200ea7308 */ /* 0x0082e60000000800 */
[C---:B------:R-:W-:Y:S08]  /*3f40*/  HMMA.16816.F32 R100, R12.reuse, R44, R60 ;  /* 0x0000002c0c64723c */ /* 0x040ff0000000183c */
[----:B------:R-:W-:Y:S01]  /*3f50*/  HMMA.16816.F32 R76, R12, R40, R76 ;  /* 0x000000280c4c723c */ /* 0x000fe2000000184c */
[----:B-1----:R-:W-:-:S04]  /*3f60*/  FFMA.FTZ R2, R214, c[0x0][0x23c], -R0 ;  /* 0x00008f00d6027a23 */ /* 0x002fc80000010800 */
[----:B------:R1:W-:Y:S02]  /*3f70*/  MUFU.EX2 R248, R2 ;  /* 0x0000000200f87308 */ /* 0x0003e40000000800 */
[----:B-1----:R-:W-:-:S06]  /*3f80*/  FFMA.FTZ R2, R213, c[0x0][0x23c], -R0 ;  /* 0x00008f00d5027a23 */ /* 0x002fcc0000010800 */
[----:B------:R1:W4:Y:S02]  /*3f90*/  MUFU.EX2 R242, R2 ;  /* 0x0000000200f27308 */ /* 0x0003240000000800 */
[----:B-1----:R-:W-:-:S06]  /*3fa0*/  FFMA.FTZ R2, R159, c[0x0][0x23c], -R7 ;  /* 0x00008f009f027a23 */ /* 0x002fcc0000010807 */
[----:B------:R1:W-:Y:S02]  /*3fb0*/  MUFU.EX2 R251, R2 ;  /* 0x0000000200fb7308 */ /* 0x0003e40000000800 */
[----:B-1----:R-:W-:Y:S02]  /*3fc0*/  FFMA.FTZ R2, R161, c[0x0][0x23c], -R7 ;  /* 0x00008f00a1027a23 */ /* 0x002fe40000010807 */
[----:B------:R-:W-:-:S04]  /*3fd0*/  IMAD.MOV.U32 R161, RZ, RZ, R98 ;  /* 0x000000ffffa17224 */ /* 0x000fc800078e0062 */
[----:B------:R1:W-:Y:S01]  /*3fe0*/  MUFU.EX2 R229, R2 ;  /* 0x0000000200e57308 */ /* 0x0003e20000000800 */
[----:B------:R-:W-:Y:S07]  /*3ff0*/  HMMA.16816.F32 R96, R12, R70, R8 ;  /* 0x000000460c60723c */ /* 0x000fee0000001808 */
[----:B------:R-:W-:Y:S02]  /*4000*/  F2FP.PACK_AB R8, R202, R161 ;  /* 0x000000a1ca08723e */ /* 0x000fe400000000ff */
[----:B--2---:R-:W-:-:S02]  /*4010*/  F2FP.PACK_AB R10, R243, R3 ;  /* 0x00000003f30a723e */ /* 0x004fc400000000ff */
[----:B---3--:R-:W-:Y:S02]  /*4020*/  F2FP.PACK_AB R9, R234, R244 ;  /* 0x000000f4ea09723e */ /* 0x008fe400000000ff */
[----:B----4-:R-:W-:Y:S01]  /*4030*/  F2FP.PACK_AB R11, R242, R248 ;  /* 0x000000f8f20b723e */ /* 0x010fe200000000ff */
[----:B-1----:R-:W-:-:S04]  /*4040*/  FFMA.FTZ R2, R208, c[0x0][0x23c], -R0 ;  /* 0x00008f00d0027a23 */ /* 0x002fc80000010800 */
[----:B------:R1:W-:Y:S02]  /*4050*/  MUFU.EX2 R238, R2 ;  /* 0x0000000200ee7308 */ /* 0x0003e40000000800 */
[C---:B------:R-:W-:Y:S08]  /*4060*/  HMMA.16816.F32 R56, R8.reuse, R16, RZ ;  /* 0x000000100838723c */ /* 0x040ff000000018ff */
[----:B------:R-:W-:Y:S01]  /*4070*/  HMMA.16816.F32 R52, R8, R18, RZ ;  /* 0x000000120834723c */ /* 0x000fe200000018ff */
[----:B-1----:R-:W-:-:S07]  /*4080*/  FFMA.FTZ R2, R205, c[0x0][0x23c], -R0 ;  /* 0x00008f00cd027a23 */ /* 0x002fce0000010800 */
[C---:B------:R-:W-:Y:S01]  /*4090*/  HMMA.16816.F32 R48, R8.reuse, R24, RZ ;  /* 0x000000180830723c */ /* 0x040fe200000018ff */
[----:B------:R1:W2:Y:S07]  /*40a0*/  MUFU.EX2 R4, R2 ;  /* 0x0000000200047308 */ /* 0x0002ae0000000800 */
[C---:B------:R-:W-:Y:S08]  /*40b0*/  HMMA.16816.F32 R20, R8.reuse, R28, RZ ;  /* 0x0000001c0814723c */ /* 0x040ff000000018ff */
[----:B------:R-:W-:Y:S01]  /*40c0*/  HMMA.16816.F32 R16, R8, R30, RZ ;  /* 0x0000001e0810723c */ /* 0x000fe200000018ff */
[----:B-1----:R-:W-:-:S04]  /*40d0*/  FFMA.FTZ R2, R171, c[0x0][0x23c], -R0 ;  /* 0x00008f00ab027a23 */ /* 0x002fc80000010800 */
[----:B------:R1:W-:Y:S03]  /*40e0*/  MUFU.EX2 R232, R2 ;  /* 0x0000000200e87308 */ /* 0x0003e60000000800 */
[C---:B------:R-:W-:Y:S08]  /*40f0*/  HMMA.16816.F32 R24, R8.reuse, R26, RZ ;  /* 0x0000001a0818723c */ /* 0x040ff000000018ff */
[----:B------:R-:W-:Y:S01]  /*4100*/  HMMA.16816.F32 R12, R8, R32, RZ ;  /* 0x00000020080c723c */ /* 0x000fe200000018ff */
[----:B-1----:R-:W-:Y:S01]  /*4110*/  FFMA.FTZ R2, R173, c[0x0][0x23c], -R0 ;  /* 0x00008f00ad027a23 */ /* 0x002fe20000010800 */
[----:B--2---:R-:W-:-:S06]  /*4120*/  MOV R173, R4 ;  /* 0x0000000400ad7202 */ /* 0x004fcc0000000f00 */
[----:B------:R-:W-:Y:S01]  /*4130*/  HMMA.16816.F32 R28, R8, R34, RZ ;  /* 0x00000022081c723c */ /* 0x000fe200000018ff */
[----:B------:R1:W2:Y:S06]  /*4140*/  MUFU.EX2 R228, R2 ;  /* 0x0000000200e47308 */ /* 0x0002ac0000000800 */
[----:B------:R-:W-:Y:S02]  /*4150*/  F2FP.PACK_AB R8, R235, R247 ;  /* 0x000000f7eb08723e */ /* 0x000fe400000000ff */
[----:B------:R-:W-:Y:S02]  /*4160*/  F2FP.PACK_AB R9, R173, R238 ;  /* 0x000000eead09723e */ /* 0x000fe400000000ff */
[----:B------:R-:W-:Y:S01]  /*4170*/  F2FP.PACK_AB R10, R229, R251 ;  /* 0x000000fbe50a723e */ /* 0x000fe200000000ff */
[----:B-1----:R-:W-:Y:S01]  /*4180*/  FFMA.FTZ R2, R198, c[0x0][0x23c], -R7 ;  /* 0x00008f00c6027a23 */ /* 0x002fe20000010807 */
[----:B--2---:R-:W-:-:S03]  /*4190*/  F2FP.PACK_AB R11, R228, R232 ;  /* 0x000000e8e40b723e */ /* 0x004fc600000000ff */
[----:B------:R1:W-:Y:S04]  /*41a0*/  MUFU.EX2 R213, R2 ;  /* 0x0000000200d57308 */ /* 0x0003e80000000800 */
[C---:B------:R-:W-:Y:S08]  /*41b0*/  HMMA.16816.F32 R56, R8.reuse, R44, R56 ;  /* 0x0000002c0838723c */ /* 0x040ff00000001838 */
[----:B------:R-:W-:Y:S01]  /*41c0*/  HMMA.16816.F32 R48, R8, R40, R48 ;  /* 0x000000280830723c */ /* 0x000fe20000001830 */
[----:B-1----:R-:W-:-:S04]  /*41d0*/  FFMA.FTZ R2, R195, c[0x0][0x23c], -R7 ;  /* 0x00008f00c3027a23 */ /* 0x002fc80000010807 */
        /* <DEDUP_REMOVED lines=8> */
[----:B------:R1:W-:Y:S06]  /*4260*/  MUFU.EX2 R64, R2 ;  /* 0x0000000200407308 */ /* 0x0003ec0000000800 */
[C---:B------:R-:W-:Y:S01]  /*4270*/  HMMA.16816.F32 R36, R8.reuse, R38, R16 ;  /* 0x000000260824723c */ /* 0x040fe20000001810 */
[----:B------:R-:W3:Y:S07]  /*4280*/  LDSM.16.MT88.4 R16, [R227+0x9000] ;  /* 0x00900000e310783b */ /* 0x000eee0000004200 */
[----:B------:R-:W-:Y:S01]  /*4290*/  HMMA.16816.F32 R52, R8, R46, R52 ;  /* 0x0000002e0834723c */ /* 0x000fe20000001834 */
[----:B-1----:R-:W-:-:S04]  /*42a0*/  FFMA.FTZ R2, R154, c[0x0][0x23c], -R7 ;  /* 0x00008f009a027a23 */ /* 0x002fc80000010807 */
[----:B------:R1:W-:Y:S03]  /*42b0*/  MUFU.EX2 R205, R2 ;  /* 0x0000000200cd7308 */ /* 0x0003e60000000800 */
[----:B------:R-:W-:Y:S01]  /*42c0*/  HMMA.16816.F32 R28, R8, R70, R28 ;  /* 0x00000046081c723c */ /* 0x000fe2000000181c */
[----:B-1----:R-:W-:-:S04]  /*42d0*/  FFMA.FTZ R2, R188, c[0x0][0x23c], -R0 ;  /* 0x00008f00bc027a23 */ /* 0x002fc80000010800 */
[----:B------:R1:W-:Y:S02]  /*42e0*/  MUFU.EX2 R65, R2 ;  /* 0x0000000200417308 */ /* 0x0003e40000000800 */
[----:B-1----:R-:W-:-:S06]  /*42f0*/  FFMA.FTZ R2, R172, c[0x0][0x23c], -R6 ;  /* 0x00008f00ac027a23 */ /* 0x002fcc0000010806 */
[----:B------:R1:W-:Y:S02]  /*4300*/  MUFU.EX2 R198, R2 ;  /* 0x0000000200c67308 */ /* 0x0003e40000000800 */
[----:B-1----:R-:W-:-:S06]  /*4310*/  FFMA.FTZ R2, R165, c[0x0][0x23c], -R6 ;  /* 0x00008f00a5027a23 */ /* 0x002fcc0000010806 */
[----:B------:R1:W4:Y:S02]  /*4320*/  MUFU.EX2 R214, R2 ;  /* 0x0000000200d67308 */ /* 0x0003240000000800 */
[----:B-1----:R-:W-:Y:S01]  /*4330*/  FFMA.FTZ R2, R137, c[0x0][0x23c], -R6 ;  /* 0x00008f0089027a23 */ /* 0x002fe20000010806 */
[----:B----4-:R-:W-:-:S05]  /*4340*/  F2FP.PACK_AB R8, R214, R198 ;  /* 0x000000c6d608723e */ /* 0x010fca00000000ff */
[----:B------:R1:W-:Y:S02]  /*4350*/  MUFU.EX2 R4, R2 ;  /* 0x0000000200047308 */ /* 0x0003e40000000800 */
[----:B-1----:R-:W-:Y:S01]  /*4360*/  FFMA.FTZ R2, R133, c[0x0][0x23c], -R6 ;  /* 0x00008f0085027a23 */ /* 0x002fe20000010806 */
[----:B------:R-:W-:-:S05]  /*4370*/  MOV R133, R247 ;  /* 0x000000f700857202 */ /* 0x000fca0000000f00 */
[----:B------:R1:W4:Y:S02]  /*4380*/  MUFU.EX2 R188, R2 ;  /* 0x0000000200bc7308 */ /* 0x0003240000000800 */
[----:B-1----:R-:W-:Y:S01]  /*4390*/  FFMA.FTZ R2, R163, c[0x0][0x23c], -R5 ;  /* 0x00008f00a3027a23 */ /* 0x002fe20000010805 */
[----:B----4-:R-:W-:Y:S01]  /*43a0*/  F2FP.PACK_AB R10, R188, R4 ;  /* 0x00000004bc0a723e */ /* 0x010fe200000000ff */
[----:B------:R-:W-:-:S04]  /*43b0*/  IMAD.MOV.U32 R163, RZ, RZ, R251 ;  /* 0x000000ffffa37224 */ /* 0x000fc800078e00fb */
[----:B------:R1:W-:Y:S02]  /*43c0*/  MUFU.EX2 R171, R2 ;  /* 0x0000000200ab7308 */ /* 0x0003e40000000800 */
[----:B-1----:R-:W-:Y:S02]  /*43d0*/  FFMA.FTZ R2, R162, c[0x0][0x23c], -R5 ;  /* 0x00008f00a2027a23 */ /* 0x002fe40000010805 */
[----:B------:R-:W-:-:S04]  /*43e0*/  IMAD.MOV.U32 R162, RZ, RZ, R65 ;  /* 0x000000ffffa27224 */ /* 0x000fc800078e0041 */
[----:B------:R1:W-:Y:S02]  /*43f0*/  MUFU.EX2 R44, R2 ;  /* 0x00000002002c7308 */ /* 0x0003e40000000800 */
[----:B-1----:R-:W-:Y:S01]  /*4400*/  FFMA.FTZ R2, R134, c[0x0][0x23c], -R5 ;  /* 0x00008f0086027a23 */ /* 0x002fe20000010805 */
[----:B------:R-:W-:-:S05]  /*4410*/  MOV R134, R252 ;  /* 0x000000fc00867202 */ /* 0x000fca0000000f00 */
[----:B------:R1:W-:Y:S02]  /*4420*/  MUFU.EX2 R137, R2 ;  /* 0x0000000200897308 */ /* 0x0003e40000000800 */
[----:B-1----:R-:W-:Y:S01]  /*4430*/  FFMA.FTZ R2, R136, c[0x0][0x23c], -R5 ;  /* 0x00008f0088027a23 */ /* 0x002fe20000010805 */
[----:B------:R-:W-:-:S05]  /*4440*/  MOV R136, R64 ;  /* 0x0000004000887202 */ /* 0x000fca0000000f00 */
[----:B------:R1:W4:Y:S02]  /*4450*/  MUFU.EX2 R172, R2 ;  /* 0x0000000200ac7308 */ /* 0x0003240000000800 */
[----:B-1----:R-:W-:Y:S01]  /*4460*/  FFMA.FTZ R2, R204, c[0x0][0x23c], -R0 ;  /* 0x00008f00cc027a23 */ /* 0x002fe20000010800 */
[----:B----4-:R-:W-:Y:S01]  /*4470*/  F2FP.PACK_AB R11, R172, R137 ;  /* 0x00000089ac0b723e */ /* 0x010fe200000000ff */
[----:B------:R-:W-:-:S04]  /*4480*/  IMAD.MOV.U32 R204, RZ, RZ, R44 ;  /* 0x000000ffffcc7224 */ /* 0x000fc800078e002c */
[----:B------:R1:W4:Y:S01]  /*4490*/  MUFU.EX2 R154, R2 ;  /* 0x00000002009a7308 */ /* 0x0003220000000800 */
[----:B------:R-:W-:-:S07]  /*44a0*/  F2FP.PACK_AB R9, R204, R171 ;  /* 0x000000abcc09723e */ /* 0x000fce00000000ff */
[----:B--2---:R-:W-:Y:S01]  /*44b0*/  HMMA.16816.F32 R64, R8, R20, R100 ;  /* 0x000000140840723c */ /* 0x004fe20000001864 */
[----:B-1----:R-:W-:-:S07]  /*44c0*/  FFMA.FTZ R2, R170, c[0x0][0x23c], -R0 ;  /* 0x00008f00aa027a23 */ /* 0x002fce0000010800 */
[C---:B---3--:R-:W-:Y:S01]  /*44d0*/  HMMA.16816.F32 R76, R8.reuse, R16, R76 ;  /* 0x00000010084c723c */ /* 0x048fe2000000184c */
[----:B------:R1:W-:Y:S07]  /*44e0*/  MUFU.EX2 R208, R2 ;  /* 0x0000000200d07308 */ /* 0x0003ee0000000800 */
[C---:B------:R-:W-:Y:S08]  /*44f0*/  HMMA.16816.F32 R88, R8.reuse, R12, R88 ;  /* 0x0000000c0858723c */ /* 0x040ff00000001858 */
[----:B------:R-:W-:Y:S01]  /*4500*/  HMMA.16816.F32 R112, R8, R24, R112 ;  /* 0x000000180870723c */ /* 0x000fe20000001870 */
[----:B-1----:R-:W-:-:S04]  /*4510*/  FFMA.FTZ R2, R168, c[0x0][0x23c], -R0 ;  /* 0x00008f00a8027a23 */ /* 0x002fc80000010800 */
[----:B------:R1:W2:Y:S03]  /*4520*/  MUFU.EX2 R206, R2 ;  /* 0x0000000200ce7308 */ /* 0x0002a60000000800 */
[C---:B------:R-:W-:Y:S08]  /*4530*/  HMMA.16816.F32 R68, R8.reuse, R22, R80 ;  /* 0x000000160844723c */ /* 0x040ff00000001850 */
[----:B------:R-:W-:Y:S01]  /*4540*/  HMMA.16816.F32 R84, R8, R18, R84 ;  /* 0x000000120854723c */ /* 0x000fe20000001854 */
[----:B-1----:R-:W-:-:S07]  /*4550*/  FFMA.FTZ R2, R201, c[0x0][0x23c], -R7 ;  /* 0x00008f00c9027a23 */ /* 0x002fce0000010807 */
[C---:B------:R-:W-:Y:S01]  /*4560*/  HMMA.16816.F32 R92, R8.reuse, R14, R92 ;  /* 0x0000000e085c723c */ /* 0x040fe2000000185c */
[----:B------:R-:W-:Y:S01]  /*4570*/  IMAD.MOV.U32 R201, RZ, RZ, R218 ;  /* 0x000000ffffc97224 */ /* 0x000fe200078e00da */
[----:B------:R1:W-:Y:S06]  /*4580*/  MUFU.EX2 R104, R2 ;  /* 0x0000000200687308 */ /* 0x0003ec0000000800 */
[----:B------:R-:W-:Y:S07]  /*4590*/  HMMA.16816.F32 R96, R8, R26, R96 ;  /* 0x0000001a0860723c */ /* 0x000fee0000001860 */
[----:B------:R-:W-:-:S02]  /*45a0*/  F2FP.PACK_AB R8, R72, R213 ;  /* 0x000000d54808723e */ /* 0x000fc400000000ff */
[----:B----4-:R-:W-:Y:S01]  /*45b0*/  F2FP.PACK_AB R9, R154, R162 ;  /* 0x000000a29a09723e */ /* 0x010fe200000000ff */
[--C-:B-1----:R-:W-:Y:S01]  /*45c0*/  FFMA.FTZ R2, R199, c[0x0][0x23c], -R7.reuse ;  /* 0x00008f00c7027a23 */ /* 0x102fe20000010807 */
[----:B------:R-:W-:Y:S02]  /*45d0*/  F2FP.PACK_AB R10, R205, R136 ;  /* 0x00000088cd0a723e */ /* 0x000fe400000000ff */
[----:B--2---:R-:W-:Y:S01]  /*45e0*/  F2FP.PACK_AB R11, R206, R208 ;  /* 0x000000d0ce0b723e */ /* 0x004fe200000000ff */
[----:B------:R1:W-:Y:S06]  /*45f0*/  MUFU.EX2 R170, R2 ;  /* 0x0000000200aa7308 */ /* 0x0003ec0000000800 */
[C---:B------:R-:W-:Y:S08]  /*4600*/  HMMA.16816.F32 R44, R8.reuse, R18, R40 ;  /* 0x00000012082c723c */ /* 0x040ff00000001828 */
[----:B------:R-:W-:Y:S01]  /*4610*/  HMMA.16816.F32 R40, R8, R12, R32 ;  /* 0x0000000c0828723c */ /* 0x000fe20000001820 */
[----:B-1----:R-:W-:-:S04]  /*4620*/  FFMA.FTZ R2, R158, c[0x0][0x23c], -R7 ;  /* 0x00008f009e027a23 */ /* 0x002fc80000010807 */
[----:B------:R1:W-:Y:S03]  /*4630*/  MUFU.EX2 R156, R2 ;  /* 0x00000002009c7308 */ /* 0x0003e60000000800 */
[C---:B------:R-:W-:Y:S08]  /*4640*/  HMMA.16816.F32 R80, R8.reuse, R20, R56 ;  /* 0x000000140850723c */ /* 0x040ff00000001838 */
[----:B------:R-:W-:Y:S01]  /*4650*/  HMMA.16816.F32 R52, R8, R22, R52 ;  /* 0x000000160834723c */ /* 0x000fe20000001834 */
[----:B------:R-:W2:Y:S01]  /*4660*/  LDSM.16.MT88.4 R20, [R224+0x9800] ;  /* 0x00980000e014783b */ /* 0x000ea20000004200 */
[----:B-1----:R-:W-:-:S06]  /*4670*/  FFMA.FTZ R2, R157, c[0x0][0x23c], -R7 ;  /* 0x00008f009d027a23 */ /* 0x002fcc0000010807 */
[C---:B------:R-:W-:Y:S01]  /*4680*/  HMMA.16816.F32 R48, R8.reuse, R16, R48 ;  /* 0x000000100830723c */ /* 0x040fe20000001830 */
[----:B------:R-:W1:Y:S01]  /*4690*/  LDSM.16.MT88.4 R16, [R227+0x9800] ;  /* 0x00980000e310783b */ /* 0x000e620000004200 */
[----:B------:R3:W-:Y:S06]  /*46a0*/  MUFU.EX2 R233, R2 ;  /* 0x0000000200e97308 */ /* 0x0007ec0000000800 */
[C---:B------:R-:W-:Y:S01]  /*46b0*/  HMMA.16816.F32 R36, R8.reuse, R14, R36 ;  /* 0x0000000e0824723c */ /* 0x040fe20000001824 */
[----:B------:R-:W4:Y:S07]  /*46c0*/  LDSM.16.MT88.4 R12, [R225+0x9800] ;  /* 0x00980000e10c783b */ /* 0x000f2e0000004200 */
[----:B------:R-:W-:Y:S01]  /*46d0*/  HMMA.16816.F32 R32, R8, R24, R60 ;  /* 0x000000180820723c */ /* 0x000fe2000000183c */
[----:B---3--:R-:W-:-:S04]  /*46e0*/  FFMA.FTZ R2, R197, c[0x0][0x23c], -R0 ;  /* 0x00008f00c5027a23 */ /* 0x008fc80000010800 */
[----:B------:R3:W-:Y:S03]  /*46f0*/  MUFU.EX2 R197, R2 ;  /* 0x0000000200c57308 */ /* 0x0007e60000000800 */
[----:B------:R-:W-:Y:S01]  /*4700*/  HMMA.16816.F32 R28, R8, R26, R28 ;  /* 0x0000001a081c723c */ /* 0x000fe2000000181c */
[----:B------:R-:W1:Y:S01]  /*4710*/  LDSM.16.MT88.4 R24, [R226+0x9800] ;  /* 0x00980000e218783b */ /* 0x000e620000004200 */
[----:B---3--:R-:W-:Y:S01]  /*4720*/  FFMA.FTZ R2, R183, c[0x0][0x23c], -R6 ;  /* 0x00008f00b7027a23 */ /* 0x008fe20000010806 */
[----:B------:R-:W-:-:S03]  /*4730*/  MOV R183, R214 ;  /* 0x000000d600b77202 */ /* 0x000fc60000000f00 */
[----:B------:R3:W-:Y:S02]  /*4740*/  MUFU.EX2 R199, R2 ;  /* 0x0000000200c77308 */ /* 0x0007e40000000800 */
[----:B---3--:R-:W-:Y:S02]  /*4750*/  FFMA.FTZ R2, R174, c[0x0][0x23c], -R6 ;  /* 0x00008f00ae027a23 */ /* 0x008fe40000010806 */
[----:B------:R-:W-:-:S04]  /*4760*/  IMAD.MOV.U32 R174, RZ, RZ, R246 ;  /* 0x000000ffffae7224 */ /* 0x000fc800078e00f6 */
[----:B------:R3:W1:Y:S02]  /*4770*/  MUFU.EX2 R159, R2 ;  /* 0x00000002009f7308 */ /* 0x0006640000000800 */
[----:B---3--:R-:W-:Y:S01]  /*4780*/  FFMA.FTZ R2, R146, c[0x0][0x23c], -R6 ;  /* 0x00008f0092027a23 */ /* 0x008fe20000010806 */
[----:B-1----:R-:W-:-:S05]  /*4790*/  F2FP.PACK_AB R8, R159, R199 ;  /* 0x000000c79f08723e */ /* 0x002fca00000000ff */
[----:B------:R1:W-:Y:S02]  /*47a0*/  MUFU.EX2 R237, R2 ;  /* 0x0000000200ed7308 */ /* 0x0003e40000000800 */
[----:B-1----:R-:W-:-:S06]  /*47b0*/  FFMA.FTZ R2, R138, c[0x0][0x23c], -R6 ;  /* 0x00008f008a027a23 */ /* 0x002fcc0000010806 */
[----:B------:R1:W3:Y:S02]  /*47c0*/  MUFU.EX2 R74, R2 ;  /* 0x00000002004a7308 */ /* 0x0002e40000000800 */
[----:B-1----:R-:W-:Y:S01]  /*47d0*/  FFMA.FTZ R2, R167, c[0x0][0x23c], -R5 ;  /* 0x00008f00a7027a23 */ /* 0x002fe20000010805 */
[----:B---3--:R-:W-:-:S05]  /*47e0*/  F2FP.PACK_AB R10, R74, R237 ;  /* 0x000000ed4a0a723e */ /* 0x008fca00000000ff */
[----:B------:R1:W-:Y:S02]  /*47f0*/  MUFU.EX2 R168, R2 ;  /* 0x0000000200a87308 */ /* 0x0003e40000000800 */
[----:B-1----:R-:W-:Y:S01]  /*4800*/  FFMA.FTZ R2, R166, c[0x0][0x23c], -R5 ;  /* 0x00008f00a6027a23 */ /* 0x002fe20000010805 */
[----:B------:R-:W-:-:S05]  /*4810*/  MOV R166, R104 ;  /* 0x0000006800a67202 */ /* 0x000fca0000000f00 */
[----:B------:R1:W3:Y:S02]  /*4820*/  MUFU.EX2 R157, R2 ;  /* 0x00000002009d7308 */ /* 0x0002e40000000800 */
[----:B-1----:R-:W-:Y:S01]  /*4830*/  FFMA.FTZ R2, R144, c[0x0][0x23c], -R5 ;  /* 0x00008f0090027a23 */ /* 0x002fe20000010805 */
[----:B---3--:R-:W-:Y:S02]  /*4840*/  F2FP.PACK_AB R9, R157, R168 ;  /* 0x000000a89d09723e */ /* 0x008fe400000000ff */
[----:B------:R-:W-:-:S03]  /*4850*/  MOV R144, R245 ;  /* 0x000000f500907202 */ /* 0x000fc60000000f00 */
[----:B------:R1:W-:Y:S02]  /*4860*/  MUFU.EX2 R239, R2 ;  /* 0x0000000200ef7308 */ /* 0x0003e40000000800 */
[----:B-1----:R-:W-:Y:S02]  /*4870*/  FFMA.FTZ R2, R139, c[0x0][0x23c], -R5 ;  /* 0x00008f008b027a23 */ /* 0x002fe40000010805 */
[----:B------:R-:W-:-:S04]  /*4880*/  IMAD.MOV.U32 R139, RZ, RZ, R223 ;  /* 0x000000ffff8b7224 */ /* 0x000fc800078e00df */
[----:B------:R1:W3:Y:S02]  /*4890*/  MUFU.EX2 R167, R2 ;  /* 0x0000000200a77308 */ /* 0x0002e40000000800 */
[----:B-1----:R-:W-:Y:S01]  /*48a0*/  FFMA.FTZ R2, R209, c[0x0][0x23c], -R0 ;  /* 0x00008f00d1027a23 */ /* 0x002fe20000010800 */
[----:B---3--:R-:W-:-:S05]  /*48b0*/  F2FP.PACK_AB R11, R167, R239 ;  /* 0x000000efa70b723e */ /* 0x008fca00000000ff */
[----:B------:R1:W3:Y:S02]  /*48c0*/  MUFU.EX2 R158, R2 ;  /* 0x00000002009e7308 */ /* 0x0002e40000000800 */
[C---:B--2---:R-:W-:Y:S08]  /*48d0*/  HMMA.16816.F32 R64, R8.reuse, R20, R64 ;  /* 0x000000140840723c */ /* 0x044ff00000001840 */
[----:B------:R-:W-:Y:S01]  /*48e0*/  HMMA.16816.F32 R60, R8, R22, R68 ;  /* 0x00000016083c723c */ /* 0x000fe20000001844 */
[----:B-1----:R-:W-:Y:S01]  /*48f0*/  FFMA.FTZ R2, R178, c[0x0][0x23c], -R0 ;  /* 0x00008f00b2027a23 */ /* 0x002fe20000010800 */
[----:B------:R-:W-:Y:S01]  /*4900*/  MOV R178, R4 ;  /* 0x0000000400b27202 */ /* 0x000fe20000000f00 */
[----:B------:R-:W-:-:S02]  /*4910*/  FFMA.FTZ R4, R152, c[0x0][0x23c], -R5 ;  /* 0x00008f0098047a23 */ /* 0x000fc40000010805 */
[----:B------:R1:W-:Y:S03]  /*4920*/  MUFU.EX2 R195, R2 ;  /* 0x0000000200c37308 */ /* 0x0003e60000000800 */
[C---:B------:R-:W-:Y:S08]  /*4930*/  HMMA.16816.F32 R56, R8.reuse, R16, R76 ;  /* 0x000000100838723c */ /* 0x040ff0000000184c */
[----:B------:R-:W-:Y:S01]  /*4940*/  HMMA.16816.F32 R84, R8, R18, R84 ;  /* 0x000000120854723c */ /* 0x000fe20000001854 */
[----:B-1----:R-:W-:-:S07]  /*4950*/  FFMA.FTZ R2, R177, c[0x0][0x23c], -R0 ;  /* 0x00008f00b1027a23 */ /* 0x002fce0000010800 */
[C---:B----4-:R-:W-:Y:S01]  /*4960*/  HMMA.16816.F32 R88, R8.reuse, R12, R88 ;  /* 0x0000000c0858723c */ /* 0x050fe20000001858 */
        /* <DEDUP_REMOVED lines=10> */
[----:B-1----:R-:W-:Y:S02]  /*4a10*/  FFMA.FTZ R2, R203, c[0x0][0x23c], -R7 ;  /* 0x00008f00cb027a23 */ /* 0x002fe40000010807 */
[----:B------:R-:W-:Y:S02]  /*4a20*/  IMAD.MOV.U32 R203, RZ, RZ, R137 ;  /* 0x000000ffffcb7224 */ /* 0x000fe400078e0089 */
        /* <DEDUP_REMOVED lines=8> */
[C---:B------:R-:W-:Y:S03]  /*4ab0*/  HMMA.16816.F32 R100, R8.reuse, R16, R48 ;  /* 0x000000100864723c */ /* 0x040fe60000001830 */
[----:B------:R3:W-:Y:S05]  /*4ac0*/  MUFU.EX2 R205, R4 ;  /* 0x0000000400cd7308 */ /* 0x0007ea0000000800 */
[----:B------:R-:W-:Y:S01]  /*4ad0*/  HMMA.16816.F32 R80, R8, R18, R44 ;  /* 0x000000120850723c */ /* 0x000fe2000000182c */
[----:B------:R-:W4:Y:S01]  /*4ae0*/  LDSM.16.MT88.4 R16, [R227+0xa000] ;  /* 0x00a00000e310783b */ /* 0x000f220000004200 */
[----:B--2---:R-:W-:-:S02]  /*4af0*/  FFMA.FTZ R2, R160, c[0x0][0x23c], -R7 ;  /* 0x00008f00a0027a23 */ /* 0x004fc40000010807 */
[----:B------:R-:W-:Y:S02]  /*4b00*/  IMAD.MOV.U32 R160, RZ, RZ, R206 ;  /* 0x000000ffffa07224 */ /* 0x000fe400078e00ce */
[----:B------:R2:W-:Y:S02]  /*4b10*/  MUFU.EX2 R165, R2 ;  /* 0x0000000200a57308 */ /* 0x0005e40000000800 */
[----:B------:R-:W-:Y:S01]  /*4b20*/  HMMA.16816.F32 R76, R8, R12, R40 ;  /* 0x0000000c084c723c */ /* 0x000fe20000001828 */
[----:B------:R-:W1:Y:S01]  /*4b30*/  LDSM.16.MT88.4 R12, [R225+0xa000] ;  /* 0x00a00000e10c783b */ /* 0x000e620000004200 */
[----:B---3--:R-:W-:-:S06]  /*4b40*/  FFMA.FTZ R4, R215, c[0x0][0x23c], -R0 ;  /* 0x00008f00d7047a23 */ /* 0x008fcc0000010800 */
[----:B------:R-:W-:Y:S01]  /*4b50*/  HMMA.16816.F32 R36, R8, R24, R32 ;  /* 0x000000180824723c */ /* 0x000fe20000001820 */
[----:B--2---:R-:W-:-:S07]  /*4b60*/  FFMA.FTZ R2, R200, c[0x0][0x23c], -R0 ;  /* 0x00008f00c8027a23 */ /* 0x004fce0000010800 */
[----:B------:R-:W-:Y:S01]  /*4b70*/  HMMA.16816.F32 R28, R8, R26, R28 ;  /* 0x0000001a081c723c */ /* 0x000fe2000000181c */
[----:B------:R-:W2:Y:S01]  /*4b80*/  LDSM.16.MT88.4 R24, [R226+0xa000] ;  /* 0x00a00000e218783b */ /* 0x000ea20000004200 */
[----:B------:R3:W-:Y:S02]  /*4b90*/  MUFU.EX2 R249, R2 ;  /* 0x0000000200f97308 */ /* 0x0007e40000000800 */
[----:B---3--:R-:W-:Y:S02]  /*4ba0*/  FFMA.FTZ R2, R194, c[0x0][0x23c], -R6 ;  /* 0x00008f00c2027a23 */ /* 0x008fe40000010806 */
[----:B------:R-:W-:-:S04]  /*4bb0*/  IMAD.MOV.U32 R194, RZ, RZ, R248 ;  /* 0x000000ffffc27224 */ /* 0x000fc800078e00f8 */
[----:B------:R3:W-:Y:S02]  /*4bc0*/  MUFU.EX2 R248, R2 ;  /* 0x0000000200f87308 */ /* 0x0007e40000000800 */
[----:B---3--:R-:W-:Y:S02]  /*4bd0*/  FFMA.FTZ R2, R185, c[0x0][0x23c], -R6 ;  /* 0x00008f00b9027a23 */ /* 0x008fe40000010806 */
[----:B------:R-:W-:-:S04]  /*4be0*/  IMAD.MOV.U32 R185, RZ, RZ, R163 ;  /* 0x000000ffffb97224 */ /* 0x000fc800078e00a3 */
[----:B------:R3:W1:Y:S02]  /*4bf0*/  MUFU.EX2 R250, R2 ;  /* 0x0000000200fa7308 */ /* 0x0006640000000800 */
[----:B---3--:R-:W-:Y:S01]  /*4c00*/  FFMA.FTZ R2, R153, c[0x0][0x23c], -R6 ;  /* 0x00008f0099027a23 */ /* 0x008fe20000010806 */
[----:B------:R-:W-:Y:S01]  /*4c10*/  MOV R153, R213 ;  /* 0x000000d500997202 */ /* 0x000fe20000000f00 */
[----:B------:R-:W-:Y:S01]  /*4c20*/  IMAD.MOV.U32 R213, RZ, RZ, R217 ;  /* 0x000000ffffd57224 */ /* 0x000fe200078e00d9 */
[----:B-1----:R-:W-:-:S03]  /*4c30*/  F2FP.PACK_AB R8, R250, R248 ;  /* 0x000000f8fa08723e */ /* 0x002fc600000000ff */
[----:B------:R1:W-:Y:S01]  /*4c40*/  MUFU.EX2 R251, R2 ;  /* 0x0000000200fb7308 */ /* 0x0003e20000000800 */
[----:B------:R-:W-:Y:S01]  /*4c50*/  MOV R200, R213 ;  /* 0x000000d500c87202 */ /* 0x000fe20000000f00 */
[----:B-1----:R-:W-:-:S06]  /*4c60*/  FFMA.FTZ R2, R147, c[0x0][0x23c], -R6 ;  /* 0x00008f0093027a23 */ /* 0x002fcc0000010806 */
[----:B------:R1:W3:Y:S02]  /*4c70*/  MUFU.EX2 R252, R2 ;  /* 0x0000000200fc7308 */ /* 0x0002e40000000800 */
[----:B-1----:R-:W-:Y:S01]  /*4c80*/  FFMA.FTZ R2, R176, c[0x0][0x23c], -R5 ;  /* 0x00008f00b0027a23 */ /* 0x002fe20000010805 */
[----:B---3--:R-:W-:-:S05]  /*4c90*/  F2FP.PACK_AB R10, R252, R251 ;  /* 0x000000fbfc0a723e */ /* 0x008fca00000000ff */
[----:B------:R1:W-:Y:S02]  /*4ca0*/  MUFU.EX2 R247, R2 ;  /* 0x0000000200f77308 */ /* 0x0003e40000000800 */
[----:B-1----:R-:W-:-:S06]  /*4cb0*/  FFMA.FTZ R2, R175, c[0x0][0x23c], -R5 ;  /* 0x00008f00af027a23 */ /* 0x002fcc0000010805 */
[----:B------:R1:W3:Y:S02]  /*4cc0*/  MUFU.EX2 R223, R2 ;  /* 0x0000000200df7308 */ /* 0x0002e40000000800 */
[----:B-1----:R-:W-:Y:S01]  /*4cd0*/  FFMA.FTZ R2, R151, c[0x0][0x23c], -R5 ;  /* 0x00008f0097027a23 */ /* 0x002fe20000010805 */
[----:B---3--:R-:W-:Y:S02]  /*4ce0*/  F2FP.PACK_AB R9, R223, R247 ;  /* 0x000000f7df09723e */ /* 0x008fe400000000ff */
[----:B------:R-:W-:-:S03]  /*4cf0*/  MOV R151, R160 ;  /* 0x000000a000977202 */ /* 0x000fc60000000f00 */
[----:B------:R1:W-:Y:S02]  /*4d00*/  MUFU.EX2 R245, R2 ;  /* 0x0000000200f57308 */ /* 0x0003e40000000800 */
[----:B-1----:R-:W-:Y:S02]  /*4d10*/  FFMA.FTZ R2, R150, c[0x0][0x23c], -R5 ;  /* 0x00008f0096027a23 */ /* 0x002fe40000010805 */
[----:B------:R-:W-:Y:S01]  /*4d20*/  IMAD.MOV.U32 R150, RZ, RZ, R164 ;  /* 0x000000ffff967224 */ /* 0x000fe200078e00a4 */
[----:B------:R-:W-:-:S03]  /*4d30*/  MOV R164, R162 ;  /* 0x000000a200a47202 */ /* 0x000fc60000000f00 */
[----:B------:R1:W3:Y:S02]  /*4d40*/  MUFU.EX2 R246, R2 ;  /* 0x0000000200f67308 */ /* 0x0002e40000000800 */
[----:B-1----:R-:W-:Y:S01]  /*4d50*/  FFMA.FTZ R2, R210, c[0x0][0x23c], -R0 ;  /* 0x00008f00d2027a23 */ /* 0x002fe20000010800 */
[----:B---3--:R-:W-:-:S05]  /*4d60*/  F2FP.PACK_AB R11, R246, R245 ;  /* 0x000000f5f60b723e */ /* 0x008fca00000000ff */
[----:B------:R1:W3:Y:S02]  /*4d70*/  MUFU.EX2 R218, R2 ;  /* 0x0000000200da7308 */ /* 0x0002e40000000800 */
[C---:B------:R-:W-:Y:S08]  /*4d80*/  HMMA.16816.F32 R64, R8.reuse, R20, R64 ;  /* 0x000000140840723c */ /* 0x040ff00000001840 */
[----:B------:R-:W-:Y:S01]  /*4d90*/  HMMA.16816.F32 R60, R8, R22, R60 ;  /* 0x00000016083c723c */ /* 0x000fe2000000183c */
[----:B-1----:R-:W-:-:S04]  /*4da0*/  FFMA.FTZ R2, R191, c[0x0][0x23c], -R0 ;  /* 0x00008f00bf027a23 */ /* 0x002fc80000010800 */
[----:B------:R1:W-:Y:S03]  /*4db0*/  MUFU.EX2 R217, R2 ;  /* 0x0000000200d97308 */ /* 0x0003e60000000800 */
[C---:B----4-:R-:W-:Y:S08]  /*4dc0*/  HMMA.16816.F32 R56, R8.reuse, R16, R56 ;  /* 0x000000100838723c */ /* 0x050ff00000001838 */
[----:B------:R-:W-:Y:S01]  /*4dd0*/  HMMA.16816.F32 R52, R8, R18, R84 ;  /* 0x000000120834723c */ /* 0x000fe20000001854 */
[----:B-1----:R-:W-:-:S07]  /*4de0*/  FFMA.FTZ R2, R190, c[0x0][0x23c], -R0 ;  /* 0x00008f00be027a23 */ /* 0x002fce0000010800 */
[C---:B------:R-:W-:Y:S01]  /*4df0*/  HMMA.16816.F32 R48, R8.reuse, R12, R88 ;  /* 0x0000000c0830723c */ /* 0x040fe20000001858 */
[----:B------:R1:W4:Y:S07]  /*4e00*/  MUFU.EX2 R214, R2 ;  /* 0x0000000200d67308 */ /* 0x00032e0000000800 */
[C---:B------:R-:W-:Y:S08]  /*4e10*/  HMMA.16816.F32 R44, R8.reuse, R14, R92 ;  /* 0x0000000e082c723c */ /* 0x040ff0000000185c */
[----:B--2---:R-:W-:Y:S01]  /*4e20*/  HMMA.16816.F32 R40, R8, R24, R112 ;  /* 0x000000180828723c */ /* 0x004fe20000001870 */
[----:B-1----:R-:W-:Y:S01]  /*4e30*/  FFMA.FTZ R2, R196, c[0x0][0x23c], -R6 ;  /* 0x00008f00c4027a23 */ /* 0x002fe20000010806 */
[----:B------:R-:W-:-:S05]  /*4e40*/  MOV R196, R203 ;  /* 0x000000cb00c47202 */ /* 0x000fca0000000f00 */
[----:B------:R-:W-:Y:S01]  /*4e50*/  MOV R114, R139 ;  /* 0x0000008b00727202 */ /* 0x000fe20000000f00 */
[----:B------:R-:W-:Y:S01]  /*4e60*/  HMMA.16816.F32 R32, R8, R26, R96 ;  /* 0x0000001a0820723c */ /* 0x000fe20000001860 */
[----:B------:R-:W-:Y:S01]  /*4e70*/  MOV R113, R161 ;  /* 0x000000a100717202 */ /* 0x000fe20000000f00 */
[----:B------:R-:W-:Y:S02]  /*4e80*/  FFMA.FTZ R115, R119, c[0x0][0x23c], -R7 ;  /* 0x00008f0077737a23 */ /* 0x000fe40000010807 */
[----:B------:R-:W-:Y:S02]  /*4e90*/  FFMA.FTZ R119, R130, c[0x0][0x23c], -R0 ;  /* 0x00008f0082777a23 */ /* 0x000fe40000010800 */
[----:B------:R-:W-:Y:S01]  /*4ea0*/  MUFU.EX2 R130, R4 ;  /* 0x0000000400827308 */ /* 0x000fe20000000800 */
[----:B------:R-:W-:Y:S01]  /*4eb0*/  F2FP.PACK_AB R8, R146, R138 ;  /* 0x0000008a9208723e */ /* 0x000fe200000000ff */
[----:B------:R-:W-:Y:S01]  /*4ec0*/  FFMA.FTZ R112, R124, c[0x0][0x23c], -R5 ;  /* 0x00008f007c707a23 */ /* 0x000fe20000010805 */
[----:B---3--:R-:W-:-:S02]  /*4ed0*/  F2FP.PACK_AB R9, R218, R249 ;  /* 0x000000f9da09723e */ /* 0x008fc400000000ff */
[----:B------:R-:W-:Y:S02]  /*4ee0*/  F2FP.PACK_AB R10, R165, R177 ;  /* 0x000000b1a50a723e */ /* 0x000fe400000000ff */
[----:B----4-:R-:W-:-:S07]  /*4ef0*/  F2FP.PACK_AB R11, R214, R217 ;  /* 0x000000d9d60b723e */ /* 0x010fce00000000ff */
[C---:B------:R-:W-:Y:S08]  /*4f00*/  HMMA.16816.F32 R92, R8.reuse, R18, R80 ;  /* 0x00000012085c723c */ /* 0x040ff00000001850 */
[C---:B------:R-:W-:Y:S08]  /*4f10*/  HMMA.16816.F32 R80, R8.reuse, R14, R68 ;  /* 0x0000000e0850723c */ /* 0x040ff00000001844 */
[C---:B------:R-:W-:Y:S07]  /*4f20*/  HMMA.16816.F32 R68, R8.reuse, R24, R36 ;  /* 0x000000180844723c */ /* 0x040fee0000001824 */
[----:B------:R-:W-:Y:S01]  /*4f30*/  IMAD.MOV.U32 R39, RZ, RZ, R144 ;  /* 0x000000ffff277224 */ /* 0x000fe200078e0090 */
[C---:B------:R-:W-:Y:S01]  /*4f40*/  HMMA.16816.F32 R88, R8.reuse, R20, R108 ;  /* 0x000000140858723c */ /* 0x040fe2000000186c */
[----:B------:R-:W-:Y:S01]  /*4f50*/  IMAD.MOV.U32 R144, RZ, RZ, R208 ;  /* 0x000000ffff907224 */ /* 0x000fe200078e00d0 */
[----:B------:R-:W-:Y:S01]  /*4f60*/  MOV R36, R174 ;  /* 0x000000ae00247202 */ /* 0x000fe20000000f00 */
[----:B------:R1:W-:Y:S01]  /*4f70*/  MUFU.EX2 R208, R2 ;  /* 0x0000000200d07308 */ /* 0x0003e20000000800 */
[----:B------:R-:W-:Y:S01]  /*4f80*/  IMAD.MOV.U32 R174, RZ, RZ, R204 ;  /* 0x000000ffffae7224 */ /* 0x000fe200078e00cc */
[----:B------:R-:W-:Y:S01]  /*4f90*/  MOV R38, R167 ;  /* 0x000000a700267202 */ /* 0x000fe20000000f00 */
[----:B------:R-:W-:Y:S01]  /*4fa0*/  IMAD.MOV.U32 R37, RZ, RZ, R138 ;  /* 0x000000ffff257224 */ /* 0x000fe200078e008a */
[----:B------:R-:W-:Y:S01]  /*4fb0*/  MOV R167, R136 ;  /* 0x0000008800a77202 */ /* 0x000fe20000000f00 */
[----:B------:R-:W-:Y:S01]  /*4fc0*/  HMMA.16816.F32 R96, R8, R22, R104 ;  /* 0x000000160860723c */ /* 0x000fe20000001868 */
[----:B------:R-:W2:Y:S01]  /*4fd0*/  LDSM.16.MT88.4 R20, [R224+0xa800] ;  /* 0x00a80000e014783b */ /* 0x000ea20000004200 */
[----:B------:R-:W-:Y:S01]  /*4fe0*/  FFMA.FTZ R108, R123, c[0x0][0x23c], -R6 ;  /* 0x00008f007b6c7a23 */ /* 0x000fe20000010806 */
[----:B------:R-:W-:Y:S01]  /*4ff0*/  MOV R152, R167 ;  /* 0x000000a700987202 */ /* 0x000fe20000000f00 */
[--C-:B------:R-:W-:Y:S01]  /*5000*/  FFMA.FTZ R109, R129, c[0x0][0x23c], -R5.reuse ;  /* 0x00008f00816d7a23 */ /* 0x100fe20000010805 */
[----:B------:R-:W-:Y:S01]  /*5010*/  MOV R167, R172 ;  /* 0x000000ac00a77202 */ /* 0x000fe20000000f00 */
[----:B------:R-:W-:-:S02]  /*5020*/  FFMA.FTZ R110, R128, c[0x0][0x23c], -R5 ;  /* 0x00008f00806e7a23 */ /* 0x000fc40000010805 */
[----:B------:R-:W-:Y:S01]  /*5030*/  HMMA.16816.F32 R100, R8, R16, R100 ;  /* 0x000000100864723c */ /* 0x000fe20000001864 */
[----:B------:R-:W3:Y:S01]  /*5040*/  LDSM.16.MT88.4 R16, [R227+0xa800] ;  /* 0x00a80000e310783b */ /* 0x000ee20000004200 */
[----:B------:R-:W-:Y:S02]  /*5050*/  FFMA.FTZ R111, R125, c[0x0][0x23c], -R5 ;  /* 0x00008f007d6f7a23 */ /* 0x000fe40000010805 */
[----:B-1----:R-:W-:-:S04]  /*5060*/  FFMA.FTZ R2, R189, c[0x0][0x23c], -R6 ;  /* 0x00008f00bd027a23 */ /* 0x002fc80000010806 */
[----:B------:R1:W4:Y:S01]  /*5070*/  MUFU.EX2 R209, R2 ;  /* 0x0000000200d17308 */ /* 0x0003220000000800 */
[C---:B------:R-:W-:Y:S01]  /*5080*/  HMMA.16816.F32 R84, R8.reuse, R12, R76 ;  /* 0x0000000c0854723c */ /* 0x040fe2000000184c */
[----:B------:R-:W-:Y:S07]  /*5090*/  LDSM.16.MT88.4 R12, [R225+0xa800] ;  /* 0x00a80000e10c783b */ /* 0x000fee0000004200 */
[----:B------:R-:W-:Y:S01]  /*50a0*/  HMMA.16816.F32 R76, R8, R26, R28 ;  /* 0x0000001a084c723c */ /* 0x000fe2000000181c */
[----:B------:R-:W2:Y:S01]  /*50b0*/  LDSM.16.MT88.4 R24, [R226+0xa800] ;  /* 0x00a80000e218783b */ /* 0x000ea20000004200 */
[----:B-1----:R-:W-:-:S05]  /*50c0*/  FFMA.FTZ R2, R155, c[0x0][0x23c], -R6 ;  /* 0x00008f009b027a23 */ /* 0x002fca0000010806 */
[----:B----4-:R-:W-:Y:S01]  /*50d0*/  F2FP.PACK_AB R8, R209, R208 ;  /* 0x000000d0d108723e */ /* 0x010fe200000000ff */
[----:B------:R-:W-:Y:S01]  /*50e0*/  FFMA.FTZ R30, R193, c[0x0][0x23c], -R7 ;  /* 0x00008f00c11e7a23 */ /* 0x000fe20000010807 */
[----:B------:R1:W-:Y:S01]  /*50f0*/  MUFU.EX2 R210, R2 ;  /* 0x0000000200d27308 */ /* 0x0003e20000000800 */
[----:B------:R-:W-:Y:S02]  /*5100*/  IMAD.MOV.U32 R155, RZ, RZ, R177 ;  /* 0x000000ffff9b7224 */ /* 0x000fe400078e00b1 */
[--C-:B------:R-:W-:Y:S02]  /*5110*/  FFMA.FTZ R31, R127, c[0x0][0x23c], -R6.reuse ;  /* 0x00008f007f1f7a23 */ /* 0x100fe40000010806 */
[--C-:B------:R-:W-:Y:S02]  /*5120*/  FFMA.FTZ R28, R132, c[0x0][0x23c], -R5.reuse ;  /* 0x00008f00841c7a23 */ /* 0x100fe40000010805 */
[----:B------:R-:W-:Y:S02]  /*5130*/  FFMA.FTZ R29, R131, c[0x0][0x23c], -R5 ;  /* 0x00008f00831d7a23 */ /* 0x000fe40000010805 */
[----:B-1----:R-:W-:Y:S01]  /*5140*/  FFMA.FTZ R2, R149, c[0x0][0x23c], -R6 ;  /* 0x00008f0095027a23 */ /* 0x002fe20000010806 */
[----:B------:R-:W-:-:S03]  /*5150*/  MOV R149, R178 ;  /* 0x000000b200957202 */ /* 0x000fc60000000f00 */
[----:B------:R1:W4:Y:S02]  /*5160*/  MUFU.EX2 R213, R2 ;  /* 0x0000000200d57308 */ /* 0x0003240000000800 */
[----:B-1----:R-:W-:Y:S01]  /*5170*/  FFMA.FTZ R2, R182, c[0x0][0x23c], -R5 ;  /* 0x00008f00b6027a23 */ /* 0x002fe20000010805 */
[----:B----4-:R-:W-:Y:S01]  /*5180*/  F2FP.PACK_AB R10, R213, R210 ;  /* 0x000000d2d50a723e */ /* 0x010fe200000000ff */
[----:B------:R-:W-:-:S04]  /*5190*/  IMAD.MOV.U32 R182, RZ, RZ, R144 ;  /* 0x000000ffffb67224 */ /* 0x000fc800078e0090 */
[----:B------:R1:W-:Y:S02]  /*51a0*/  MUFU.EX2 R206, R2 ;  /* 0x0000000200ce7308 */ /* 0x0003e40000000800 */
[----:B-1----:R-:W-:-:S06]  /*51b0*/  FFMA.FTZ R2, R179, c[0x0][0x23c], -R5 ;  /* 0x00008f00b3027a23 */ /* 0x002fcc0000010805 */
[----:B------:R1:W4:Y:S02]  /*51c0*/  MUFU.EX2 R207, R2 ;  /* 0x0000000200cf7308 */ /* 0x0003240000000800 */
[----:B-1----:R-:W-:Y:S01]  /*51d0*/  FFMA.FTZ R2, R145, c[0x0][0x23c], -R5 ;  /* 0x00008f0091027a23 */ /* 0x002fe20000010805 */
[----:B----4-:R-:W-:-:S05]  /*51e0*/  F2FP.PACK_AB R9, R207, R206 ;  /* 0x000000cecf09723e */ /* 0x010fca00000000ff */
[----:B------:R-:W1:Y:S02]  /*51f0*/  MUFU.EX2 R204, R2 ;  /* 0x0000000200cc7308 */ /* 0x000e640000000800 */
[----:B-1----:R-:W-:Y:S01]  /*5200*/  F2FP.PACK_AB R11, R205, R204 ;  /* 0x000000cccd0b723e */ /* 0x002fe200000000ff */
[----:B------:R-:W-:-:S06]  /*5210*/  FFMA.FTZ R2, R222, c[0x0][0x23c], -R7 ;  /* 0x00008f00de027a23 */ /* 0x000fcc0000010807 */
[C---:B--2---:R-:W-:Y:S07]  /*5220*/  HMMA.16816.F32 R136, R8.reuse, R20, R64 ;  /* 0x000000140888723c */ /* 0x044fee0000001840 */
[----:B------:R-:W-:Y:S01]  /*5230*/  MOV R66, R146 ;  /* 0x0000009200427202 */ /* 0x000fe20000000f00 */
[----:B---3--:R-:W-:Y:S01]  /*5240*/  HMMA.16816.F32 R160, R8, R18, R52 ;  /* 0x0000001208a0723c */ /* 0x008fe20000001834 */
[----:B------:R-:W-:Y:S01]  /*5250*/  MOV R64, R183 ;  /* 0x000000b700407202 */ /* 0x000fe20000000f00 */
[----:B------:R-:W-:-:S02]  /*5260*/  IMAD.MOV.U32 R65, RZ, RZ, R174 ;  /* 0x000000ffff417224 */ /* 0x000fc400078e00ae */
[----:B------:R-:W-:Y:S02]  /*5270*/  IMAD.MOV.U32 R67, RZ, RZ, R200 ;  /* 0x000000ffff437224 */ /* 0x000fe400078e00c8 */
[----:B------:R1:W-:Y:S01]  /*5280*/  MUFU.EX2 R200, R2 ;  /* 0x0000000200c87308 */ /* 0x0003e20000000800 */
[----:B------:R-:W-:Y:S01]  /*5290*/  IMAD.MOV.U32 R55, RZ, RZ, R202 ;  /* 0x000000ffff377224 */ /* 0x000fe200078e00ca */
[----:B------:R-:W-:Y:S01]  /*52a0*/  HMMA.16816.F32 R144, R8, R22, R60 ;  /* 0x000000160890723c */ /* 0x000fe2000000183c */
[----:B------:R-:W-:Y:S02]  /*52b0*/  IMAD.MOV.U32 R183, RZ, RZ, R188 ;  /* 0x000000ffffb77224 */ /* 0x000fe400078e00bc */
[----:B------:R-:W-:-:S04]  /*52c0*/  FADD.FTZ R113, R113, R55 ;  /* 0x0000003771717221 */ /* 0x000fc80000010000 */
[----:B------:R-:W-:Y:S01]  /*52d0*/  MOV R63, R158 ;  /* 0x0000009e003f7202 */ /* 0x000fe20000000f00 */
[----:B------:R-:W-:Y:S01]  /*52e0*/  IMAD.MOV.U32 R62, RZ, RZ, R159 ;  /* 0x000000ffff3e7224 */ /* 0x000fe200078e009f */
[----:B------:R-:W-:Y:S01]  /*52f0*/  MOV R61, R157 ;  /* 0x0000009d003d7202 */ /* 0x000fe20000000f00 */
[----:B------:R-:W-:Y:S01]  /*5300*/  HMMA.16816.F32 R188, R8, R24, R40 ;  /* 0x0000001808bc723c */ /* 0x000fe20000001828 */
[----:B------:R-:W-:Y:S01]  /*5310*/  MOV R60, R156 ;  /* 0x0000009c003c7202 */ /* 0x000fe20000000f00 */
[----:B-1----:R-:W-:-:S05]  /*5320*/  FFMA.FTZ R2, R221, c[0x0][0x23c], -R7 ;  /* 0x00008f00dd027a23 */ /* 0x002fca0000010807 */
[----:B------:R-:W-:Y:S01]  /*5330*/  FFMA.FTZ R42, R187, c[0x0][0x23c], -R7 ;  /* 0x00008f00bb2a7a23 */ /* 0x000fe20000010807 */
[C---:B------:R-:W-:Y:S01]  /*5340*/  HMMA.16816.F32 R156, R8.reuse, R16, R56 ;  /* 0x00000010089c723c */ /* 0x040fe20000001838 */
[--C-:B------:R-:W-:Y:S02]  /*5350*/  FFMA.FTZ R43, R184, c[0x0][0x23c], -R0.reuse ;  /* 0x00008f00b82b7a23 */ /* 0x100fe40000010800 */
[--C-:B------:R-:W-:Y:S02]  /*5360*/  FFMA.FTZ R41, R143, c[0x0][0x23c], -R0.reuse ;  /* 0x00008f008f297a23 */ /* 0x100fe40000010800 */
[----:B------:R-:W-:Y:S02]  /*5370*/  FFMA.FTZ R40, R140, c[0x0][0x23c], -R0 ;  /* 0x00008f008c287a23 */ /* 0x000fe40000010800 */
[----:B------:R-:W-:Y:S01]  /*5380*/  MOV R56, R173 ;  /* 0x000000ad00387202 */ /* 0x000fe20000000f00 */
[----:B------:R-:W-:Y:S01]  /*5390*/  IMAD.MOV.U32 R59, RZ, RZ, R201 ;  /* 0x000000ffff3b7224 */ /* 0x000fe200078e00c9 */
[----:B------:R-:W-:Y:S01]  /*53a0*/  MOV R58, R134 ;  /* 0x00000086003a7202 */ /* 0x000fe20000000f00 */
[----:B------:R1:W2:Y:S01]  /*53b0*/  MUFU.EX2 R201, R2 ;  /* 0x0000000200c97308 */ /* 0x0002a20000000800 */
[----:B------:R-:W-:Y:S01]  /*53c0*/  MOV R57, R133 ;  /* 0x0000008500397202 */ /* 0x000fe20000000f00 */
[----:B------:R-:W-:Y:S01]  /*53d0*/  HMMA.16816.F32 R172, R8, R12, R48 ;  /* 0x0000000c08ac723c */ /* 0x000fe20000001830 */
[----:B------:R-:W-:-:S02]  /*53e0*/  MOV R55, R56 ;  /* 0x0000003800377202 */ /* 0x000fc40000000f00 */
[----:B------:R-:W-:Y:S01]  /*53f0*/  MOV R56, R57 ;  /* 0x0000003900387202 */ /* 0x000fe20000000f00 */
[----:B------:R-:W-:Y:S01]  /*5400*/  IMAD.MOV.U32 R57, RZ, RZ, R58 ;  /* 0x000000ffff397224 */ /* 0x000fe200078e003a */
[----:B------:R-:W-:Y:S02]  /*5410*/  MOV R58, R59 ;  /* 0x0000003b003a7202 */ /* 0x000fe40000000f00 */
[----:B------:R-:W-:Y:S01]  /*5420*/  MOV R59, R60 ;  /* 0x0000003c003b7202 */ /* 0x000fe20000000f00 */
[----:B------:R-:W-:Y:S01]  /*5430*/  IMAD.MOV.U32 R60, RZ, RZ, R61 ;  /* 0x000000ffff3c7224 */ /* 0x000fe200078e003d */
[----:B------:R-:W-:Y:S01]  /*5440*/  MOV R61, R62 ;  /* 0x0000003e003d7202 */ /* 0x000fe20000000f00 */
[--C-:B------:R-:W-:Y:S01]  /*5450*/  FFMA.FTZ R50, R148, c[0x0][0x23c], -R7.reuse ;  /* 0x00008f0094327a23 */ /* 0x100fe20000010807 */
[----:B------:R-:W-:Y:S01]  /*5460*/  MOV R62, R63 ;  /* 0x0000003f003e7202 */ /* 0x000fe20000000f00 */
[----:B------:R-:W-:Y:S01]  /*5470*/  IMAD.MOV.U32 R63, RZ, RZ, R64 ;  /* 0x000000ffff3f7224 */ /* 0x000fe200078e0040 */
[----:B------:R-:W-:Y:S01]  /*5480*/  MOV R64, R65 ;  /* 0x0000004100407202 */ /* 0x000fe20000000f00 */
[----:B-1----:R-:W-:Y:S01]  /*5490*/  FFMA.FTZ R2, R216, c[0x0][0x23c], -R7 ;  /* 0x00008f00d8027a23 */ /* 0x002fe20000010807 */
[----:B------:R-:W-:Y:S01]  /*54a0*/  MOV R65, R66 ;  /* 0x0000004200417202 */ /* 0x000fe20000000f00 */
[----:B------:R-:W-:Y:S01]  /*54b0*/  IMAD.MOV.U32 R66, RZ, RZ, R67 ;  /* 0x000000ffff427224 */ /* 0x000fe200078e0043 */
[----:B------:R-:W-:Y:S01]  /*54c0*/  MOV R67, R36 ;  /* 0x0000002400437202 */ /* 0x000fe20000000f00 */
[----:B------:R1:W-:Y:S01]  /*54d0*/  MUFU.EX2 R203, R2 ;  /* 0x0000000200cb7308 */ /* 0x0003e20000000800 */
[----:B------:R-:W-:Y:S01]  /*54e0*/  MOV R36, R37 ;  /* 0x0000002500247202 */ /* 0x000fe20000000f00 */
[----:B------:R-:W-:Y:S01]  /*54f0*/  IMAD.MOV.U32 R37, RZ, RZ, R38 ;  /* 0x000000ffff257224 */ /* 0x000fe200078e0026 */
[----:B------:R-:W-:Y:S01]  /*5500*/  MOV R38, R39 ;  /* 0x0000002700267202 */ /* 0x000fe20000000f00 */
[--C-:B------:R-:W-:Y:S01]  /*5510*/  FFMA.FTZ R49, R142, c[0x0][0x23c], -R7.reuse ;  /* 0x00008f008e317a23 */ /* 0x100fe20000010807 */
[----:B------:R-:W-:Y:S01]  /*5520*/  MOV R39, R114 ;  /* 0x0000007200277202 */ /* 0x000fe20000000f00 */
[----:B------:R-:W-:Y:S01]  /*5530*/  FADD.FTZ R114, R244, R234 ;  /* 0x000000eaf4727221 */ /* 0x000fe20000010000 */
[C---:B------:R-:W-:Y:S01]  /*5540*/  HMMA.16816.F32 R176, R8.reuse, R14, R44 ;  /* 0x0000000e08b0723c */ /* 0x040fe2000000182c */
[----:B------:R-:W3:Y:S01]  /*5550*/  LDL.LU R234, [R1+0xe0] ;  /* 0x0000e00001ea7983 */ /* 0x000ee20000300800 */
[----:B------:R-:W-:Y:S01]  /*5560*/  FFMA.FTZ R48, R192, c[0x0][0x23c], -R0 ;  /* 0x00008f00c0307a23 */ /* 0x000fe20000010800 */
[----:B--2---:R-:W-:Y:S01]  /*5570*/  F2FP.PACK_AB R4, R201, R200 ;  /* 0x000000c8c904723e */ /* 0x004fe200000000ff */
[----:B------:R-:W-:Y:S01]  /*5580*/  FFMA.FTZ R51, R126, c[0x0][0x23c], -R6 ;  /* 0x00008f007e337a23 */ /* 0x000fe20000010806 */
[----:B------:R-:W2:Y:S03]  /*5590*/  LDL.LU R244, [R1+0xdc] ;  /* 0x0000dc0001f47983 */ /* 0x000ea60000300800 */
[----:B------:R-:W-:Y:S01]  /*55a0*/  HMMA.16816.F32 R104, R8, R26, R32 ;  /* 0x0000001a0868723c */ /* 0x000fe20000001820 */
[----:B-1----:R-:W-:-:S02]  /*55b0*/  FFMA.FTZ R2, R212, c[0x0][0x23c], -R7 ;  /* 0x00008f00d4027a23 */ /* 0x002fc40000010807 */
[----:B------:R-:W-:Y:S02]  /*55c0*/  FFMA.FTZ R7, R219, c[0x0][0x23c], -R0 ;  /* 0x00008f00db077a23 */ /* 0x000fe40000010800 */
[----:B------:R1:W4:Y:S02]  /*55d0*/  MUFU.EX2 R202, R2 ;  /* 0x0000000200ca7308 */ /* 0x0003240000000800 */
[--C-:B------:R-:W-:Y:S02]  /*55e0*/  FFMA.FTZ R11, R186, c[0x0][0x23c], -R6.reuse ;  /* 0x00008f00ba0b7a23 */ /* 0x100fe40000010806 */
[--C-:B------:R-:W-:Y:S02]  /*55f0*/  FFMA.FTZ R10, R180, c[0x0][0x23c], -R6.reuse ;  /* 0x00008f00b40a7a23 */ /* 0x100fe40000010806 */
[--C-:B------:R-:W-:Y:S02]  /*5600*/  FFMA.FTZ R9, R141, c[0x0][0x23c], -R6.reuse ;  /* 0x00008f008d097a23 */ /* 0x100fe40000010806 */
[----:B------:R-:W-:Y:S01]  /*5610*/  MUFU.EX2 R133, R7 ;  /* 0x0000000700857308 */ /* 0x000fe20000000800 */
[----:B------:R-:W-:-:S02]  /*5620*/  FFMA.FTZ R8, R135, c[0x0][0x23c], -R6 ;  /* 0x00008f0087087a23 */ /* 0x000fc40000010806 */
[----:B-1----:R-:W-:-:S05]  /*5630*/  FFMA.FTZ R2, R220, c[0x0][0x23c], -R0 ;  /* 0x00008f00dc027a23 */ /* 0x002fca0000010800 */
[----:B------:R1:W1:Y:S02]  /*5640*/  MUFU.EX2 R134, R2 ;  /* 0x0000000200867308 */ /* 0x0002640000000800 */
[----:B-1----:R-:W-:Y:S01]  /*5650*/  FFMA.FTZ R2, R211, c[0x0][0x23c], -R0 ;  /* 0x00008f00d3027a23 */ /* 0x002fe20000010800 */
[----:B----4-:R-:W-:Y:S01]  /*5660*/  F2FP.PACK_AB R6, R202, R203 ;  /* 0x000000cbca06723e */ /* 0x010fe200000000ff */
[----:B------:R-:W-:-:S04]  /*5670*/  FFMA.FTZ R0, R169, c[0x0][0x23c], -R5 ;  /* 0x00008f00a9007a23 */ /* 0x000fc80000010805 */
[----:B------:R1:W4:Y:S01]  /*5680*/  MUFU.EX2 R123, R2 ;  /* 0x00000002007b7308 */ /* 0x0003220000000800 */
        /* <DEDUP_REMOVED lines=9> */
[----:B-1----:R-:W-:Y:S01]  /*5720*/  FFMA.FTZ R2, R181, c[0x0][0x23c], -R5 ;  /* 0x00008f00b5027a23 */ /* 0x002fe20000010805 */
[----:B------:R-:W-:-:S02]  /*5730*/  F2FP.PACK_AB R5, R133, R134 ;  /* 0x000000868505723e */ /* 0x000fc400000000ff */
[----:B----4-:R-:W-:Y:S01]  /*5740*/  F2FP.PACK_AB R7, R123, R130 ;  /* 0x000000827b07723e */ /* 0x010fe200000000ff */
[----:B------:R-:W-:Y:S01]  /*5750*/  IMAD.MOV.U32 R184, RZ, RZ, R58 ;  /* 0x000000ffffb87224 */ /* 0x000fe200078e003a */
[----:B------:R-:W-:Y:S01]  /*5760*/  MOV R193, R62 ;  /* 0x0000003e00c17202 */ /* 0x000fe20000000f00 */
[----:B------:R-:W-:Y:S01]  /*5770*/  IMAD.MOV.U32 R187, RZ, RZ, R61 ;  /* 0x000000ffffbb7224 */ /* 0x000fe200078e003d */
[----:B------:R-:W-:Y:S01]  /*5780*/  MOV R216, R63 ;  /* 0x0000003f00d87202 */ /* 0x000fe20000000f00 */
[----:B------:R-:W-:Y:S01]  /*5790*/  IMAD.MOV.U32 R221, RZ, RZ, R64 ;  /* 0x000000ffffdd7224 */ /* 0x000fe200078e0040 */
[----:B------:R-:W-:Y:S01]  /*57a0*/  MOV R222, R65 ;  /* 0x0000004100de7202 */ /* 0x000fe20000000f00 */
[----:B------:R-:W-:Y:S01]  /*57b0*/  HMMA.16816.F32 R56, R4, R22, R96 ;  /* 0x000000160438723c */ /* 0x000fe20000001860 */
[----:B------:R-:W-:Y:S02]  /*57c0*/  MOV R212, R36 ;  /* 0x0000002400d47202 */ /* 0x000fe40000000f00 */
[----:B------:R-:W-:-:S02]  /*57d0*/  MOV R220, R37 ;  /* 0x0000002500dc7202 */ /* 0x000fc40000000f00 */
[----:B------:R-:W-:-:S03]  /*57e0*/  MOV R140, R39 ;  /* 0x00000027008c7202 */ /* 0x000fc60000000f00 */
[----:B------:R-:W-:Y:S01]  /*57f0*/  HMMA.16816.F32 R64, R4, R20, R88 ;  /* 0x000000140440723c */ /* 0x000fe20000001858 */
[----:B------:R-:W-:Y:S01]  /*5800*/  MOV R192, R153 ;  /* 0x0000009900c07202 */ /* 0x000fe20000000f00 */
[----:B------:R-:W1:Y:S01]  /*5810*/  LDSM.16.MT88.4 R20, [R224+0xb000] ;  /* 0x00b00000e014783b */ /* 0x000e620000004200 */
[----:B------:R-:W-:-:S03]  /*5820*/  MOV R194, R237 ;  /* 0x000000ed00c27202 */ /* 0x000fc60000000f00 */
[----:B------:R-:W4:Y:S02]  /*5830*/  LDL.LU R237, [R1+0xd8] ;  /* 0x0000d80001ed7983 */ /* 0x000f240000300800 */
[C---:B------:R-:W-:Y:S08]  /*5840*/  HMMA.16816.F32 R44, R4.reuse, R16, R100 ;  /* 0x00000010042c723c */ /* 0x040ff00000001864 */
[C---:B------:R-:W-:Y:S08]  /*5850*/  HMMA.16816.F32 R36, R4.reuse, R18, R92 ;  /* 0x000000120424723c */ /* 0x040ff0000000185c */
[C---:B------:R-:W-:Y:S08]  /*5860*/  HMMA.16816.F32 R32, R4.reuse, R12, R84 ;  /* 0x0000000c0420723c */ /* 0x040ff00000001854 */
[C---:B------:R-:W-:Y:S08]  /*5870*/  HMMA.16816.F32 R52, R4.reuse, R14, R80 ;  /* 0x0000000e0434723c */ /* 0x040ff00000001850 */
[C---:B------:R-:W-:Y:S08]  /*5880*/  HMMA.16816.F32 R68, R4.reuse, R24, R68 ;  /* 0x000000180444723c */ /* 0x040ff00000001844 */
[----:B------:R-:W-:Y:S01]  /*5890*/  HMMA.16816.F32 R60, R4, R26, R76 ;  /* 0x0000001a043c723c */ /* 0x000fe2000000184c */
[----:B--2---:R-:W-:-:S06]  /*58a0*/  MOV R153, R244 ;  /* 0x000000f400997202 */ /* 0x004fcc0000000f00 */
[----:B------:R-:W-:Y:S01]  /*58b0*/  FADD.FTZ R5, R180, R141 ;  /* 0x0000008db4057221 */ /* 0x000fe20000010000 */
[----:B------:R-:W-:Y:S01]  /*58c0*/  MOV R141, R140 ;  /* 0x0000008c008d7202 */ /* 0x000fe20000000f00 */
[----:B------:R-:W-:Y:S01]  /*58d0*/  IMAD.MOV.U32 R180, RZ, RZ, R186 ;  /* 0x000000ffffb47224 */ /* 0x000fe200078e00ba */
[----:B------:R-:W-:Y:S01]  /*58e0*/  MOV R186, R143 ;  /* 0x0000008f00ba7202 */ /* 0x000fe20000000f00 */
[----:B------:R-:W-:Y:S01]  /*58f0*/  IMAD.MOV.U32 R140, RZ, RZ, R211 ;  /* 0x000000ffff8c7224 */ /* 0x000fe200078e00d3 */
[----:B------:R-:W-:Y:S01]  /*5900*/  MOV R143, R215 ;  /* 0x000000d7008f7202 */ /* 0x000fe20000000f00 */
[----:B------:R-:W2:Y:S01]  /*5910*/  LDL.LU R244, [R1+0xd4] ;  /* 0x0000d40001f47983 */ /* 0x000ea20000300800 */
[----:B------:R-:W-:Y:S01]  /*5920*/  MOV R211, R219 ;  /* 0x000000db00d37202 */ /* 0x000fe20000000f00 */
[----:B------:R-:W-:Y:S01]  /*5930*/  IMAD.MOV.U32 R215, RZ, RZ, R240 ;  /* 0x000000ffffd77224 */ /* 0x000fe200078e00f0 */
[----:B------:R-:W-:Y:S01]  /*5940*/  MOV R219, R74 ;  /* 0x0000004a00db7202 */ /* 0x000fe20000000f00 */
[----:B------:R-:W2:Y:S04]  /*5950*/  LDL.LU R240, [R1+0xd0] ;  /* 0x0000d00001f07983 */ /* 0x000ea80000300800 */
[----:B------:R-:W2:Y:S01]  /*5960*/  LDL.LU R74, [R1+0xcc] ;  /* 0x0000cc00014a7983 */ /* 0x000ea20000300800 */
[----:B------:R-:W-:Y:S03]  /*5970*/  MUFU.EX2 R88, R11 ;  /* 0x0000000b00587308 */ /* 0x000fe60000000800 */
[----:B------:R-:W1:Y:S04]  /*5980*/  LDSM.16.MT88.4 R16, [R227+0xb000] ;  /* 0x00b00000e310783b */ /* 0x000e680000004200 */
[----:B------:R-:W1:Y:S01]  /*5990*/  LDSM.16.MT88.4 R12, [R225+0xb000] ;  /* 0x00b00000e10c783b */ /* 0x000e620000004200 */
[----:B------:R-:W-:Y:S08]  /*59a0*/  MUFU.EX2 R89, R10 ;  /* 0x0000000a00597308 */ /* 0x000ff00000000800 */
[----:B------:R-:W-:Y:S08]  /*59b0*/  MUFU.EX2 R90, R9 ;  /* 0x00000009005a7308 */ /* 0x000ff00000000800 */
[----:B------:R3:W1:Y:S01]  /*59c0*/  MUFU.EX2 R84, R8 ;  /* 0x0000000800547308 */ /* 0x0006620000000800 */
[----:B------:R-:W-:Y:S01]  /*59d0*/  FADD.FTZ R4, R180, R141 ;  /* 0x0000008db4047221 */ /* 0x000fe20000010000 */
[----:B------:R-:W-:Y:S01]  /*59e0*/  MOV R180, R186 ;  /* 0x000000ba00b47202 */ /* 0x000fe20000000f00 */
[----:B------:R-:W-:Y:S01]  /*59f0*/  IMAD.MOV.U32 R186, RZ, RZ, R140 ;  /* 0x000000ffffba7224 */ /* 0x000fe200078e008c */
[----:B---3--:R-:W3:Y:S01]  /*5a00*/  LDSM.16.MT88.4 R8, [R226+0xb000] ;  /* 0x00b00000e208783b */ /* 0x008ee20000004200 */
[----:B------:R-:W-:-:S03]  /*5a10*/  MOV R140, R143 ;  /* 0x0000008f008c7202 */ /* 0x000fc60000000f00 */
[----:B------:R1:W-:Y:S01]  /*5a20*/  MUFU.EX2 R80, R0 ;  /* 0x0000000000507308 */ /* 0x0003e20000000800 */
[----:B------:R-:W-:-:S07]  /*5a30*/  MOV R143, R211 ;  /* 0x000000d3008f7202 */ /* 0x000fce0000000f00 */
[----:B------:R-:W-:Y:S01]  /*5a40*/  MUFU.EX2 R81, R2 ;  /* 0x0000000200517308 */ /* 0x000fe20000000800 */
[----:B-1----:R-:W-:Y:S01]  /*5a50*/  FADD.FTZ R0, R180, R114 ;  /* 0x00000072b4007221 */ /* 0x002fe20000010000 */
[----:B------:R-:W-:-:S06]  /*5a60*/  MOV R180, R186 ;  /* 0x000000ba00b47202 */ /* 0x000fcc0000000f00 */
[----:B------:R-:W-:Y:S01]  /*5a70*/  MUFU.EX2 R76, R28 ;  /* 0x0000001c004c7308 */ /* 0x000fe20000000800 */
[----:B------:R-:W-:Y:S01]  /*5a80*/  MOV R186, R140 ;  /* 0x0000008c00ba7202 */ /* 0x000fe20000000f00 */
[----:B------:R-:W-:Y:S01]  /*5a90*/  IMAD.MOV.U32 R140, RZ, RZ, R143 ;  /* 0x000000ffff8c7224 */ /* 0x000fe200078e008f */
[----:B------:R-:W-:-:S05]  /*5aa0*/  MOV R143, R241 ;  /* 0x000000f1008f7202 */ /* 0x000fca0000000f00 */
        /* <DEDUP_REMOVED lines=9> */
[----:B------:R-:W-:-:S02]  /*5b40*/  F2FP.PACK_AB R6, R84, R90 ;  /* 0x0000005a5406723e */ /* 0x000fc400000000ff */
[----:B-1----:R-:W-:Y:S01]  /*5b50*/  F2FP.PACK_AB R7, R77, R76 ;  /* 0x0000004c4d07723e */ /* 0x002fe200000000ff */
[----:B------:R-:W-:-:S04]  /*5b60*/  FADD.FTZ R2, R3, R113 ;  /* 0x0000007103027221 */ /* 0x000fc80000010000 */
[----:B------:R1:W-:Y:S01]  /*5b70*/  MUFU.EX2 R26, R31 ;  /* 0x0000001f001a7308 */ /* 0x0003e20000000800 */
[----:B------:R-:W-:Y:S01]  /*5b80*/  FADD.FTZ R2, R243, R2 ;  /* 0x00000002f3027221 */ /* 0x000fe20000010000 */
[----:B------:R-:W-:Y:S01]  /*5b90*/  MOV R129, R185 ;  /* 0x000000b900817202 */ /* 0x000fe20000000f00 */
[----:B------:R-:W-:Y:S01]  /*5ba0*/  FADD.FTZ R0, R242, R0 ;  /* 0x00000000f2007221 */ /* 0x000fe20000010000 */
[----:B------:R-:W-:Y:S01]  /*5bb0*/  MOV R131, R164 ;  /* 0x000000a400837202 */ /* 0x000fe20000000f00 */
[----:B------:R-:W-:Y:S01]  /*5bc0*/  IMAD.MOV.U32 R211, RZ, RZ, R72 ;  /* 0x000000ffffd37224 */ /* 0x000fe200078e0048 */
[----:B------:R-:W-:Y:S01]  /*5bd0*/  MOV R99, R197 ;  /* 0x000000c500637202 */ /* 0x000fe20000000f00 */
[----:B------:R-:W-:Y:S01]  /*5be0*/  FADD.FTZ R0, R238, R0 ;  /* 0x00000000ee007221 */ /* 0x000fe20000010000 */
[----:B------:R-:W1:Y:S01]  /*5bf0*/  MUFU.EX2 R115, R115 ;  /* 0x0000007300737308 */ /* 0x000e620000000800 */
[----:B------:R-:W-:Y:S01]  /*5c00*/  IMAD.MOV.U32 R185, RZ, RZ, R166 ;  /* 0x000000ffffb97224 */ /* 0x000fe200078e00a6 */
[----:B------:R1:W5:Y:S04]  /*5c10*/  LDL.LU R3, [R1+0xc8] ;  /* 0x0000c80001037983 */ /* 0x0003680000300800 */
[----:B------:R-:W-:Y:S01]  /*5c20*/  MOV R98, R185 ;  /* 0x000000b900627202 */ /* 0x000fe20000000f00 */
[----:B------:R1:W5:Y:S01]  /*5c30*/  LDL.LU R72, [R1+0xc4] ;  /* 0x0000c40001487983 */ /* 0x0003620000300800 */
[----:B------:R-:W1:Y:S08]  /*5c40*/  MUFU.EX2 R119, R119 ;  /* 0x0000007700777308 */ /* 0x000e700000000800 */
[----:B------:R-:W1:Y:S08]  /*5c50*/  MUFU.EX2 R109, R109 ;  /* 0x0000006d006d7308 */ /* 0x000e700000000800 */
[----:B------:R-:W1:Y:S08]  /*5c60*/  MUFU.EX2 R116, R116 ;  /* 0x0000007400747308 */ /* 0x000e700000000800 */
[----:B------:R-:W1:Y:S01]  /*5c70*/  MUFU.EX2 R120, R120 ;  /* 0x0000007800787308 */ /* 0x000e620000000800 */
[----:B--2---:R-:W-:-:S02]  /*5c80*/  FADD.FTZ R25, R74, R5 ;  /* 0x000000054a197221 */ /* 0x004fc40000010000 */
[----:B------:R-:W-:-:S05]  /*5c90*/  FADD.FTZ R24, R244, R4 ;  /* 0x00000004f4187221 */ /* 0x000fca0000010000 */
[----:B------:R-:W2:Y:S01]  /*5ca0*/  MUFU.EX2 R110, R110 ;  /* 0x0000006e006e7308 */ /* 0x000ea20000000800 */
[----:B------:R-:W-:Y:S01]  /*5cb0*/  FADD.FTZ R25, R180, R25 ;  /* 0x00000019b4197221 */ /* 0x000fe20000010000 */
[----:B------:R-:W-:Y:S01]  /*5cc0*/  MOV R180, R186 ;  /* 0x000000ba00b47202 */ /* 0x000fe20000000f00 */
[----:B------:R-:W-:Y:S01]  /*5cd0*/  IMAD.MOV.U32 R186, RZ, RZ, R140 ;  /* 0x000000ffffba7224 */ /* 0x000fe200078e008c */
[----:B------:R-:W-:Y:S01]  /*5ce0*/  MOV R140, R143 ;  /* 0x0000008f008c7202 */ /* 0x000fe20000000f00 */
[----:B------:R1:W5:Y:S01]  /*5cf0*/  LDL.LU R74, [R1+0xc0] ;  /* 0x0000c000014a7983 */ /* 0x0003620000300800 */
[----:B------:R-:W-:Y:S01]  /*5d00*/  MOV R143, R184 ;  /* 0x000000b8008f7202 */ /* 0x000fe20000000f00 */
[----:B------:R-:W-:Y:S01]  /*5d10*/  IMAD.MOV.U32 R184, RZ, RZ, R142 ;  /* 0x000000ffffb87224 */ /* 0x000fe200078e008e */
[----:B------:R-:W-:Y:S02]  /*5d20*/  MOV R142, R148 ;  /* 0x00000094008e7202 */ /* 0x000fe40000000f00 */
[----:B------:R-:W-:-:S02]  /*5d30*/  F2FP.PACK_AB R4, R89, R88 ;  /* 0x000000585904723e */ /* 0x000fc400000000ff */
[----:B------:R-:W-:Y:S01]  /*5d40*/  F2FP.PACK_AB R5, R80, R81 ;  /* 0x000000515005723e */ /* 0x000fe200000000ff */
[----:B----4-:R-:W-:Y:S01]  /*5d50*/  FADD.FTZ R25, R237, R25 ;  /* 0x00000019ed197221 */ /* 0x010fe20000010000 */
        /* <DEDUP_REMOVED lines=15> */
[C---:B------:R-:W-:Y:S01]  /*5e50*/  HMMA.16816.F32 R136, R4.reuse, R20, R136 ;  /* 0x000000140488723c */ /* 0x040fe20000001888 */
[----:B------:R-:W-:Y:S01]  /*5e60*/  MOV R151, R153 ;  /* 0x0000009900977202 */ /* 0x000fe20000000f00 */
[----:B------:R-:W4:Y:S01]  /*5e70*/  MUFU.EX2 R51, R51 ;  /* 0x0000003300337308 */ /* 0x000f220000000800 */
[----:B------:R-:W-:Y:S01]  /*5e80*/  MOV R135, R140 ;  /* 0x0000008c00877202 */ /* 0x000fe20000000f00 */
[----:B------:R1:W5:Y:S04]  /*5e90*/  LDL.LU R244, [R1+0xbc] ;  /* 0x0000bc0001f47983 */ /* 0x0003680000300800 */
[----:B------:R-:W-:Y:S01]  /*5ea0*/  HMMA.16816.F32 R144, R4, R22, R144 ;  /* 0x000000160490723c */ /* 0x000fe20000001890 */
[----:B------:R-:W-:-:S07]  /*5eb0*/  MOV R128, R151 ;  /* 0x0000009700807202 */ /* 0x000fce0000000f00 */
[----:B------:R-:W-:Y:S01]  /*5ec0*/  HMMA.16816.F32 R156, R4, R16, R156 ;  /* 0x00000010049c723c */ /* 0x000fe2000000189c */
[----:B------:R-:W-:-:S07]  /*5ed0*/  MOV R132, R142 ;  /* 0x0000008e00847202 */ /* 0x000fce0000000f00 */
[C---:B------:R-:W-:Y:S08]  /*5ee0*/  HMMA.16816.F32 R160, R4.reuse, R18, R160 ;  /* 0x0000001204a0723c */ /* 0x040ff000000018a0 */
[C---:B------:R-:W-:Y:S08]  /*5ef0*/  HMMA.16816.F32 R172, R4.reuse, R12, R172 ;  /* 0x0000000c04ac723c */ /* 0x040ff000000018ac */
[C---:B------:R-:W-:Y:S08]  /*5f00*/  HMMA.16816.F32 R176, R4.reuse, R14, R176 ;  /* 0x0000000e04b0723c */ /* 0x040ff000000018b0 */
[C---:B---3--:R-:W-:Y:S08]  /*5f10*/  HMMA.16816.F32 R188, R4.reuse, R8, R188 ;  /* 0x0000000804bc723c */ /* 0x048ff000000018bc */
[----:B-1----:R-:W-:Y:S01]  /*5f20*/  HMMA.16816.F32 R28, R4, R10, R104 ;  /* 0x0000000a041c723c */ /* 0x002fe20000001868 */
[----:B------:R-:W-:Y:S01]  /*5f30*/  IMAD.MOV.U32 R126, RZ, RZ, R184 ;  /* 0x000000ffff7e7224 */ /* 0x000fe200078e00b8 */
[----:B------:R-:W-:Y:S01]  /*5f40*/  MOV R127, R143 ;  /* 0x0000008f007f7202 */ /* 0x000fe20000000f00 */
[----:B------:R-:W-:-:S02]  /*5f50*/  FADD.FTZ R24, R236, R24 ;  /* 0x00000018ec187221 */ /* 0x000fc40000010000 */
[----:B------:R-:W-:Y:S02]  /*5f60*/  FADD.FTZ R2, R235, R2 ;  /* 0x00000002eb027221 */ /* 0x000fe40000010000 */
[----:B------:R-:W-:Y:S01]  /*5f70*/  FADD.FTZ R0, R232, R0 ;  /* 0x00000000e8007221 */ /* 0x000fe20000010000 */
[----:B------:R-:W-:Y:S02]  /*5f80*/  F2FP.PACK_AB R4, R42, R27 ;  /* 0x0000001b2a04723e */ /* 0x000fe400000000ff */
[----:B------:R-:W-:Y:S01]  /*5f90*/  MOV R186, R193 ;  /* 0x000000c100ba7202 */ /* 0x000fe20000000f00 */
[----:B------:R-:W-:Y:S01]  /*5fa0*/  IMAD.MOV.U32 R153, RZ, RZ, R239 ;  /* 0x000000ffff997224 */ /* 0x000fe200078e00ef */
[----:B------:R-:W-:Y:S01]  /*5fb0*/  F2FP.PACK_AB R5, R43, R48 ;  /* 0x000000302b05723e */ /* 0x000fe200000000ff */
[----:B------:R-:W-:Y:S01]  /*5fc0*/  IMAD.MOV.U32 R141, RZ, RZ, R187 ;  /* 0x000000ffff8d7224 */ /* 0x000fe200078e00bb */
[----:B------:R-:W-:Y:S01]  /*5fd0*/  F2FP.PACK_AB R6, R49, R50 ;  /* 0x000000323106723e */ /* 0x000fe200000000ff */
[----:B------:R-:W1:Y:S01]  /*5fe0*/  MUFU.EX2 R117, R117 ;  /* 0x0000007500757308 */ /* 0x000e620000000800 */
[----:B------:R-:W-:Y:S01]  /*5ff0*/  F2FP.PACK_AB R7, R40, R41 ;  /* 0x000000292807723e */ /* 0x000fe200000000ff */
[----:B------:R3:W5:Y:S01]  /*6000*/  LDL.LU R243, [R1+0xb8] ;  /* 0x0000b80001f37983 */ /* 0x0007620000300800 */
[----:B------:R-:W-:-:S02]  /*6010*/  MOV R140, R216 ;  /* 0x000000d8008c7202 */ /* 0x000fc40000000f00 */
[----:B------:R-:W-:-:S03]  /*6020*/  MOV R143, R222 ;  /* 0x000000de008f7202 */ /* 0x000fc60000000f00 */
[C---:B------:R-:W-:Y:S01]  /*6030*/  HMMA.16816.F32 R32, R4.reuse, R12, R32 ;  /* 0x0000000c0420723c */ /* 0x040fe20000001820 */
[----:B------:R-:W-:Y:S01]  /*6040*/  MOV R184, R152 ;  /* 0x0000009800b87202 */ /* 0x000fe20000000f00 */
[----:B------:R-:W-:Y:S01]  /*6050*/  IMAD.MOV.U32 R142, RZ, RZ, R182 ;  /* 0x000000ffff8e7224 */ /* 0x000fe200078e00b6 */
[----:B------:R-:W-:Y:S02]  /*6060*/  MOV R187, R155 ;  /* 0x0000009b00bb7202 */ /* 0x000fe40000000f00 */
[----:B------:R-:W-:Y:S01]  /*6070*/  MOV R92, R186 ;  /* 0x000000ba005c7202 */ /* 0x000fe20000000f00 */
[----:B------:R-:W-:Y:S01]  /*6080*/  IMAD.MOV.U32 R193, RZ, RZ, R153 ;  /* 0x000000ffffc17224 */ /* 0x000fe200078e0099 */
[----:B------:R-:W-:Y:S01]  /*6090*/  MOV R169, R148 ;  /* 0x0000009400a97202 */ /* 0x000fe20000000f00 */
[----:B------:R-:W-:Y:S01]  /*60a0*/  FADD.FTZ R13, R128, R25 ;  /* 0x00000019800d7221 */ /* 0x000fe20000010000 */
[----:B------:R-:W-:Y:S01]  /*60b0*/  MOV R128, R129 ;  /* 0x0000008100807202 */ /* 0x000fe20000000f00 */
[C---:B------:R-:W-:Y:S01]  /*60c0*/  HMMA.16816.F32 R68, R4.reuse, R8, R68 ;  /* 0x000000080444723c */ /* 0x040fe20000001844 */
        /* <DEDUP_REMOVED lines=16> */
[----:B------:R-:W-:Y:S01]  /*61d0*/  HMMA.16816.F32 R64, R4, R20, R64 ;  /* 0x000000140440723c */ /* 0x000fe20000001840 */
[----:B------:R-:W-:Y:S01]  /*61e0*/  FADD.FTZ R12, R228, R0 ;  /* 0x00000000e40c7221 */ /* 0x000fe20000010000 */
[----:B------:R-:W-:Y:S01]  /*61f0*/  MOV R129, R192 ;  /* 0x000000c000817202 */ /* 0x000fe20000000f00 */
[----:B------:R-:W-:Y:S01]  /*6200*/  FADD.FTZ R0, R124, R8 ;  /* 0x000000087c007221 */ /* 0x000fe20000010000 */
[----:B------:R-:W1:Y:S01]  /*6210*/  MUFU.EX2 R121, R121 ;  /* 0x0000007900797308 */ /* 0x000e620000000800 */
[----:B------:R-:W-:-:S03]  /*6220*/  FADD.FTZ R2, R91, R9 ;  /* 0x000000095b027221 */ /* 0x000fc60000010000 */
[----:B------:R-:W-:Y:S01]  /*6230*/  HMMA.16816.F32 R56, R4, R22, R56 ;  /* 0x000000160438723c */ /* 0x000fe20000001838 */
[----:B------:R-:W-:Y:S01]  /*6240*/  IMAD.MOV.U32 R222, RZ, RZ, R196 ;  /* 0x000000ffffde7224 */ /* 0x000fe200078e00c4 */
[----:B------:R-:W-:Y:S01]  /*6250*/  MOV R94, R143 ;  /* 0x0000008f005e7202 */ /* 0x000fe20000000f00 */
[----:B------:R-:W-:Y:S01]  /*6260*/  FADD.FTZ R0, R171, R0 ;  /* 0x00000000ab007221 */ /* 0x000fe20000010000 */
[----:B------:R-:W1:Y:S01]  /*6270*/  MUFU.EX2 R111, R111 ;  /* 0x0000006f006f7308 */ /* 0x000e620000000800 */
[----:B------:R-:W-:-:S03]  /*6280*/  IMAD.MOV.U32 R93, RZ, RZ, R140 ;  /* 0x000000ffff5d7224 */ /* 0x000fc600078e008c */
[C---:B------:R-:W-:Y:S01]  /*6290*/  HMMA.16816.F32 R44, R4.reuse, R16, R44 ;  /* 0x00000010042c723c */ /* 0x040fe2000000182c */
[----:B------:R-:W-:Y:S01]  /*62a0*/  FADD.FTZ R2, R198, R2 ;  /* 0x00000002c6027221 */ /* 0x000fe20000010000 */
[----:B------:R-:W-:Y:S01]  /*62b0*/  MOV R152, R150 ;  /* 0x0000009600987202 */ /* 0x000fe20000000f00 */
[----:B------:R3:W5:Y:S05]  /*62c0*/  LDL.LU R242, [R1+0xb4] ;  /* 0x0000b40001f27983 */ /* 0x00076a0000300800 */
[----:B------:R-:W-:Y:S01]  /*62d0*/  HMMA.16816.F32 R36, R4, R18, R36 ;  /* 0x000000120424723c */ /* 0x000fe20000001824 */
[----:B------:R-:W-:-:S07]  /*62e0*/  MOV R95, R184 ;  /* 0x000000b8005f7202 */ /* 0x000fce0000000f00 */
[----:B------:R-:W-:Y:S01]  /*62f0*/  HMMA.16816.F32 R52, R4, R14, R52 ;  /* 0x0000000e0434723c */ /* 0x000fe20000001834 */
[----:B------:R-:W-:-:S07]  /*6300*/  MOV R153, R167 ;  /* 0x000000a700997202 */ /* 0x000fce0000000f00 */
[----:B------:R-:W-:Y:S01]  /*6310*/  HMMA.16816.F32 R60, R4, R10, R60 ;  /* 0x0000000a043c723c */ /* 0x000fe2000000183c */
        /* <DEDUP_REMOVED lines=10> */
[----:B------:R-:W-:Y:S01]  /*63c0*/  MOV R127, R194 ;  /* 0x000000c2007f7202 */ /* 0x000fe20000000f00 */
[----:B------:R-:W-:Y:S01]  /*63d0*/  FADD.FTZ R5, R129, R5 ;  /* 0x0000000581057221 */ /* 0x000fe20000010000 */
[----:B------:R-:W1:Y:S01]  /*63e0*/  MUFU.EX2 R75, R75 ;  /* 0x0000004b004b7308 */ /* 0x000e620000000800 */
[----:B------:R-:W-:Y:S01]  /*63f0*/  FADD.FTZ R4, R154, R4 ;  /* 0x000000049a047221 */ /* 0x000fe20000010000 */
[----:B------:R-:W-:Y:S01]  /*6400*/  LDSM.16.MT88.4 R180, [R225+0xb800] ;  /* 0x00b80000e1b4783b */ /* 0x000fe20000004200 */
[----:B------:R-:W-:Y:S01]  /*6410*/  FADD.FTZ R5, R94, R5 ;  /* 0x000000055e057221 */ /* 0x000fe20000010000 */
[----:B------:R-:W-:Y:S01]  /*6420*/  MOV R96, R196 ;  /* 0x000000c400607202 */ /* 0x000fe20000000f00 */
[----:B------:R-:W-:Y:S01]  /*6430*/  IMAD.MOV.U32 R103, RZ, RZ, R152 ;  /* 0x000000ffff677224 */ /* 0x000fe200078e0098 */
[----:B------:R-:W-:Y:S01]  /*6440*/  LDSM.16.MT88.4 R16, [R226+0xb800] ;  /* 0x00b80000e210783b */ /* 0x000fe20000004200 */
[----:B------:R-:W-:-:S02]  /*6450*/  FADD.FTZ R4, R95, R4 ;  /* 0x000000045f047221 */ /* 0x000fc40000010000 */
[----:B------:R-:W-:Y:S01]  /*6460*/  IMAD.MOV.U32 R97, RZ, RZ, R153 ;  /* 0x000000ffff617224 */ /* 0x000fe200078e0099 */
[----:B------:R-:W1:Y:S01]  /*6470*/  MUFU.EX2 R118, R118 ;  /* 0x0000007600767308 */ /* 0x000e620000000800 */
[----:B------:R-:W-:Y:S01]  /*6480*/  FADD.FTZ R0, R101, R0 ;  /* 0x0000000065007221 */ /* 0x000fe20000010000 */
[----:B------:R3:W5:Y:S01]  /*6490*/  LDL.LU R241, [R1+0xb0] ;  /* 0x0000b00001f17983 */ /* 0x0007620000300800 */
[----:B------:R-:W-:Y:S02]  /*64a0*/  FADD.FTZ R2, R100, R2 ;  /* 0x0000000264027221 */ /* 0x000fe40000010000 */
[----:B------:R-:W-:Y:S01]  /*64b0*/  FADD.FTZ R5, R102, R5 ;  /* 0x0000000566057221 */ /* 0x000fe20000010000 */
[----:B------:R-:W-:Y:S01]  /*64c0*/  MOV R125, R170 ;  /* 0x000000aa007d7202 */ /* 0x000fe20000000f00 */
[----:B------:R-:W-:Y:S01]  /*64d0*/  FADD.FTZ R4, R103, R4 ;  /* 0x0000000467047221 */ /* 0x000fe20000010000 */
[----:B------:R-:W-:Y:S01]  /*64e0*/  MOV R128, R141 ;  /* 0x0000008d00807202 */ /* 0x000fe20000000f00 */
[----:B------:R-:W-:Y:S01]  /*64f0*/  FADD.FTZ R0, R97, R0 ;  /* 0x0000000061007221 */ /* 0x000fe20000010000 */
[----:B------:R-:W1:Y:S01]  /*6500*/  MUFU.EX2 R122, R122 ;  /* 0x0000007a007a7308 */ /* 0x000e620000000800 */
[----:B------:R-:W-:Y:S01]  /*6510*/  IMAD.MOV.U32 R91, RZ, RZ, R199 ;  /* 0x000000ffff5b7224 */ /* 0x000fe200078e00c7 */
[----:B------:R3:W5:Y:S01]  /*6520*/  LDL.LU R240, [R1+0xac] ;  /* 0x0000ac0001f07983 */ /* 0x0007620000300800 */
[----:B------:R-:W-:-:S02]  /*6530*/  FADD.FTZ R2, R96, R2 ;  /* 0x0000000260027221 */ /* 0x000fc40000010000 */
[----:B------:R-:W-:Y:S01]  /*6540*/  FADD.FTZ R5, R98, R5 ;  /* 0x0000000562057221 */ /* 0x000fe20000010000 */
[----:B------:R3:W5:Y:S01]  /*6550*/  LDL.LU R239, [R1+0xa8] ;  /* 0x0000a80001ef7983 */ /* 0x0007620000300800 */
[----:B------:R-:W-:Y:S02]  /*6560*/  FADD.FTZ R4, R99, R4 ;  /* 0x0000000463047221 */ /* 0x000fe40000010000 */
[----:B------:R-:W-:Y:S01]  /*6570*/  FADD.FTZ R0, R124, R0 ;  /* 0x000000007c007221 */ /* 0x000fe20000010000 */
[----:B------:R-:W1:Y:S01]  /*6580*/  MUFU.EX2 R112, R112 ;  /* 0x0000007000707308 */ /* 0x000e620000000800 */
[----:B------:R-:W-:Y:S01]  /*6590*/  IMAD.MOV.U32 R129, RZ, RZ, R169 ;  /* 0x000000ffff817224 */ /* 0x000fe200078e00a9 */
[----:B------:R3:W5:Y:S01]  /*65a0*/  LDL.LU R238, [R1+0xa4] ;  /* 0x0000a40001ee7983 */ /* 0x0007620000300800 */
[----:B------:R-:W-:Y:S02]  /*65b0*/  FADD.FTZ R2, R91, R2 ;  /* 0x000000025b027221 */ /* 0x000fe40000010000 */
[----:B------:R-:W-:Y:S01]  /*65c0*/  FADD.FTZ R5, R125, R5 ;  /* 0x000000057d057221 */ /* 0x000fe20000010000 */
[----:B------:R3:W5:Y:S01]  /*65d0*/  LDL.LU R237, [R1+0xa0] ;  /* 0x0000a00001ed7983 */ /* 0x0007620000300800 */
[----:B------:R-:W-:-:S02]  /*65e0*/  FADD.FTZ R4, R128, R4 ;  /* 0x0000000480047221 */ /* 0x000fc40000010000 */
[----:B------:R-:W-:Y:S01]  /*65f0*/  IMAD.MOV.U32 R135, RZ, RZ, R193 ;  /* 0x000000ffff877224 */ /* 0x000fe200078e00c1 */
[----:B------:R-:W1:Y:S01]  /*6600*/  MUFU.EX2 R108, R108 ;  /* 0x0000006c006c7308 */ /* 0x000e620000000800 */
[----:B------:R-:W-:Y:S01]  /*6610*/  FADD.FTZ R0, R131, R0 ;  /* 0x0000000083007221 */ /* 0x000fe20000010000 */
[----:B------:R3:W5:Y:S01]  /*6620*/  LDL.LU R236, [R1+0x9c] ;  /* 0x00009c0001ec7983 */ /* 0x0007620000300800 */
[----:B------:R-:W-:Y:S02]  /*6630*/  FADD.FTZ R2, R129, R2 ;  /* 0x0000000281027221 */ /* 0x000fe40000010000 */
[----:B------:R-:W-:Y:S01]  /*6640*/  IMAD.MOV.U32 R211, RZ, RZ, R233 ;  /* 0x000000ffffd37224 */ /* 0x000fe200078e00e9 */
[----:B------:R3:W5:Y:S01]  /*6650*/  LDL.LU R235, [R1+0x98] ;  /* 0x0000980001eb7983 */ /* 0x0007620000300800 */
[----:B------:R-:W-:Y:S02]  /*6660*/  FADD.FTZ R5, R132, R5 ;  /* 0x0000000584057221 */ /* 0x000fe40000010000 */
[----:B------:R-:W-:Y:S01]  /*6670*/  FADD.FTZ R4, R126, R4 ;  /* 0x000000047e047221 */ /* 0x000fe20000010000 */
[----:B------:R3:W5:Y:S01]  /*6680*/  LDL.LU R234, [R1+0x94] ;  /* 0x0000940001ea7983 */ /* 0x0007620000300800 */
[----:B------:R-:W-:-:S02]  /*6690*/  FADD.FTZ R0, R135, R0 ;  /* 0x0000000087007221 */ /* 0x000fc40000010000 */
[----:B------:R-:W-:Y:S01]  /*66a0*/  FADD.FTZ R2, R127, R2 ;  /* 0x000000027f027221 */ /* 0x000fe20000010000 */
[----:B------:R3:W5:Y:S01]  /*66b0*/  LDL.LU R233, [R1+0x90] ;  /* 0x0000900001e97983 */ /* 0x0007620000300800 */
[----:B------:R-:W-:Y:S02]  /*66c0*/  FADD.FTZ R5, R211, R5 ;  /* 0x00000005d3057221 */ /* 0x000fe40000010000 */
[----:B------:R-:W-:Y:S01]  /*66d0*/  FADD.FTZ R4, R215, R4 ;  /* 0x00000004d7047221 */ /* 0x000fe20000010000 */
[----:B------:R3:W5:Y:S01]  /*66e0*/  LDL.LU R232, [R1+0x8c] ;  /* 0x00008c0001e87983 */ /* 0x0007620000300800 */
[----:B------:R-:W-:Y:S02]  /*66f0*/  FADD.FTZ R0, R220, R0 ;  /* 0x00000000dc007221 */ /* 0x000fe40000010000 */
[----:B------:R-:W-:Y:S01]  /*6700*/  FADD.FTZ R2, R219, R2 ;  /* 0x00000002db027221 */ /* 0x000fe20000010000 */
[----:B------:R3:W5:Y:S01]  /*6710*/  LDL.LU R231, [R1+0x88] ;  /* 0x0000880001e77983 */ /* 0x0007620000300800 */
[----:B------:R-:W-:-:S02]  /*6720*/  IMAD.MOV.U32 R216, RZ, RZ, R221 ;  /* 0x000000ffffd87224 */ /* 0x000fc400078e00dd */
[----:B------:R-:W-:Y:S02]  /*6730*/  FADD.FTZ R5, R212, R5 ;  /* 0x00000005d4057221 */ /* 0x000fe40000010000 */
[----:B------:R-:W-:Y:S01]  /*6740*/  FADD.FTZ R4, R249, R4 ;  /* 0x00000004f9047221 */ /* 0x000fe20000010000 */
[----:B------:R-:W-:Y:S01]  /*6750*/  MOV R221, R149 ;  /* 0x0000009500dd7202 */ /* 0x000fe20000000f00 */
[----:B------:R-:W-:Y:S01]  /*6760*/  IMAD.MOV.U32 R155, RZ, RZ, R165 ;  /* 0x000000ffff9b7224 */ /* 0x000fe200078e00a5 */
[----:B------:R-:W1:Y:S01]  /*6770*/  LDSM.16.MT88.4 R148, [R224+0xb800] ;  /* 0x00b80000e094783b */ /* 0x000e620000004200 */
[----:B------:R-:W-:Y:S02]  /*6780*/  FADD.FTZ R0, R247, R0 ;  /* 0x00000000f7007221 */ /* 0x000fe40000010000 */
[----:B------:R-:W-:Y:S01]  /*6790*/  FADD.FTZ R2, R248, R2 ;  /* 0x00000002f8027221 */ /* 0x000fe20000010000 */
[----:B------:R3:W5:Y:S01]  /*67a0*/  LDL.LU R230, [R1+0x84] ;  /* 0x0000840001e67983 */ /* 0x0007620000300800 */
[----:B------:R-:W-:-:S02]  /*67b0*/  FADD.FTZ R5, R216, R5 ;  /* 0x00000005d8057221 */ /* 0x000fc40000010000 */
[----:B------:R-:W-:Y:S01]  /*67c0*/  FADD.FTZ R4, R218, R4 ;  /* 0x00000004da047221 */ /* 0x000fe20000010000 */
[----:B------:R-:W-:Y:S01]  /*67d0*/  MOV R222, R155 ;  /* 0x0000009b00de7202 */ /* 0x000fe20000000f00 */
[----:B------:R-:W-:Y:S01]  /*67e0*/  FADD.FTZ R0, R223, R0 ;  /* 0x00000000df007221 */ /* 0x000fe20000010000 */
[----:B------:R-:W1:Y:S01]  /*67f0*/  LDSM.16.MT88.4 R164, [R227+0xb800] ;  /* 0x00b80000e3a4783b */ /* 0x000e620000004200 */
[----:B------:R-:W-:Y:S02]  /*6800*/  FADD.FTZ R2, R250, R2 ;  /* 0x00000002fa027221 */ /* 0x000fe40000010000 */
[----:B------:R-:W-:Y:S01]  /*6810*/  FADD.FTZ R5, R221, R5 ;  /* 0x00000005dd057221 */ /* 0x000fe20000010000 */
[----:B------:R3:W5:Y:S01]  /*6820*/  LDL.LU R229, [R1+0x80] ;  /* 0x0000800001e57983 */ /* 0x0007620000300800 */
[----:B------:R-:W-:Y:S02]  /*6830*/  FADD.FTZ R4, R217, R4 ;  /* 0x00000004d9047221 */ /* 0x000fe40000010000 */
[----:B------:R-:W-:Y:S01]  /*6840*/  FADD.FTZ R0, R245, R0 ;  /* 0x00000000f5007221 */ /* 0x000fe20000010000 */
[----:B------:R3:W5:Y:S01]  /*6850*/  LDL.LU R228, [R1+0x7c] ;  /* 0x00007c0001e47983 */ /* 0x0007620000300800 */
        /* <DEDUP_REMOVED lines=43> */
[----:B--2---:R-:W-:Y:S02]  /*6b10*/  FADD.FTZ R0, R110, R0 ;  /* 0x000000006e007221 */ /* 0x004fe40000010000 */
[----:B----4-:R-:W-:Y:S02]  /*6b20*/  FADD.FTZ R2, R51, R2 ;  /* 0x0000000233027221 */ /* 0x010fe40000010000 */
[----:B-1----:R-:W-:Y:S02]  /*6b30*/  FADD.FTZ R5, R117, R5 ;  /* 0x0000000575057221 */ /* 0x002fe40000010000 */
[----:B------:R-:W-:Y:S02]  /*6b40*/  FADD.FTZ R4, R121, R4 ;  /* 0x0000000479047221 */ /* 0x000fe40000010000 */
[----:B------:R-:W-:Y:S02]  /*6b50*/  FADD.FTZ R0, R111, R0 ;  /* 0x000000006f007221 */ /* 0x000fe40000010000 */
[----:B------:R-:W-:-:S02]  /*6b60*/  FADD.FTZ R2, R75, R2 ;  /* 0x000000024b027221 */ /* 0x000fc40000010000 */
[----:B------:R-:W-:Y:S02]  /*6b70*/  FADD.FTZ R5, R118, R5 ;  /* 0x0000000576057221 */ /* 0x000fe40000010000 */
[----:B------:R-:W-:Y:S02]  /*6b80*/  FADD.FTZ R4, R122, R4 ;  /* 0x000000047a047221 */ /* 0x000fe40000010000 */
        /* <DEDUP_REMOVED lines=37> */
[----:B------:R1:W-:Y:S01]  /*6de0*/  STL [R1+0x30], R0 ;  /* 0x0000300001007387 */ /* 0x0003e20000100800 */
[----:B------:R-:W-:Y:S05]  /*6df0*/  BRA `(.L_x_96) ;  /* 0x0000027000007947 */ /* 0x000fea0003800000 */
.L_x_98:
        /* <DEDUP_REMOVED lines=39> */
.L_x_96:
[----:B------:R-:W2:Y:S01]  /*7070*/  LDL R250, [R1+0x30] ;  /* 0x0000300001fa7983 */ /* 0x000ea20000100800 */
[----:B------:R-:W-:Y:S04]  /*7080*/  DEPBAR.LE SB0, 0x0 ;  /* 0x000080000000791a */ /* 0x000fe80000000000 */
[----:B------:R-:W3:Y:S06]  /*7090*/  LDL.64 R14, [R1+0x68] ;  /* 0x00006800010e7983 */ /* 0x000eec0000100a00 */
[----:B------:R-:W4:Y:S04]  /*70a0*/  LDL R6, [R1+0x78] ;  /* 0x0000780001067983 */ /* 0x000f280000100800 */
[----:B------:R-:W-:Y:S01]  /*70b0*/  BAR.SYNC.DEFER_BLOCKING 0x0 ;  /* 0x0000000000007b1d */ /* 0x000fe20000010000 */
[----:B-12---:R-:W-:Y:S01]  /*70c0*/  SHF.R.S32.HI R0, RZ, 0x1f, R250 ;  /* 0x0000001fff007819 */ /* 0x006fe200000114fa */
[----:B------:R-:W-:Y:S04]  /*70d0*/  IMAD.WIDE.U32 R4, R250, c[0x0][0x1a0], RZ ;  /* 0x00006800fa047a25 */ /* 0x000fe800078e00ff */
[----:B------:R-:W-:Y:S04]  /*70e0*/  IMAD R0, R0, c[0x0][0x1a0], RZ ;  /* 0x0000680000007a24 */ /* 0x000fe800078e02ff */
[----:B------:R-:W-:Y:S01]  /*70f0*/  IMAD R2, R250, c[0x0][0x1a4], R0 ;  /* 0x00006900fa027a24 */ /* 0x000fe200078e0200 */
[----:B---3--:R-:W-:Y:S04]  /*7100*/  LEA R0, P0, R4, R14, 0x7 ;  /* 0x0000000e04007211 */ /* 0x008fe800078038ff */
[----:B------:R-:W-:Y:S02]  /*7110*/  IADD3 R3, R5, R2, RZ ;  /* 0x0000000205037210 */ /* 0x000fe40007ffe0ff */
[----:B------:R-:W-:Y:S02]  /*7120*/  LEA R2, P1, R0, c[0x0][0x170], 0x1 ;  /* 0x00005c0000027a11 */ /* 0x000fe400078208ff */
[----:B----4-:R-:W-:Y:S02]  /*7130*/  LEA.HI.X R4, R4, R6, R3, 0x7, P0 ;  /* 0x0000000604047211 */ /* 0x010fe400000f3c03 */
        /* <DEDUP_REMOVED lines=23> */
[----:B------:R1:W-:Y:S08]  /*72b0*/  LDGSTS.E.BYPASS.LTC128B.128 [R243+0xa800], [R4.64] ;  /* 0x0a80000004f37fae */ /* 0x0003f0000b901d48 */
[----:B------:R2:W-:Y:S08]  /*72c0*/  LDGSTS.E.BYPASS.LTC128B.128 [R243+0xb000], [R2.64] ;  /* 0x0b00000002f37fae */ /* 0x0005f0000b901d48 */
[----:B------:R1:W-:Y:S08]  /*72d0*/  LDGSTS.E.BYPASS.LTC128B.128 [R243+0xb800], [R6.64] ;  /* 0x0b80000006f37fae */ /* 0x0003f0000b901d48 */
[----:B------:R-:W-:Y:S08]  /*72e0*/  LDSM.16.M88.4 R128, [R231] ;  /* 0x00000000e780783b */ /* 0x000ff00000000200 */
[----:B------:R-:W1:Y:S08]  /*72f0*/  LDSM.16.M88.4 R16, [R230] ;  /* 0x00000000e610783b */ /* 0x000e700000000200 */
[----:B------:R-:W4:Y:S08]  /*7300*/  LDSM.16.M88.4 R124, [R231+0x2000] ;  /* 0x00200000e77c783b */ /* 0x000f300000000200 */
[----:B------:R-:W5:Y:S08]  /*7310*/  LDSM.16.M88.4 R32, [R230+0x800] ;  /* 0x00080000e620783b */ /* 0x000f700000000200 */
[----:B------:R-:W2:Y:S08]  /*7320*/  LDSM.16.M88.4 R48, [R230+0x1000] ;  /* 0x00100000e630783b */ /* 0x000eb00000000200 */
[----:B------:R-:W2:Y:S01]  /*7330*/  LDSM.16.M88.4 R64, [R230+0x1800] ;  /* 0x00180000e640783b */ /* 0x000ea20000000200 */
[-C--:B-1----:R-:W-:Y:S07]  /*7340*/  HMMA.16816.F32 R4, R128, R16.reuse, RZ ;  /* 0x000000108004723c */ /* 0x082fee00000018ff */
[----:B------:R-:W1:Y:S01]  /*7350*/  LDSM.16.M88.4 R80, [R230+0x2000] ;  /* 0x00200000e650783b */ /* 0x000e620000000200 */
[C---:B----4-:R-:W-:Y:S07]  /*7360*/  HMMA.16816.F32 R8, R124.reuse, R16, RZ ;  /* 0x000000107c08723c */ /* 0x050fee00000018ff */
[----:B------:R-:W4:Y:S01]  /*7370*/  LDSM.16.M88.4 R96, [R230+0x2800] ;  /* 0x00280000e660783b */ /* 0x000f220000000200 */
[-C--:B---3--:R-:W-:Y:S07]  /*7380*/  HMMA.16816.F32 R12, R124, R18.reuse, RZ ;  /* 0x000000127c0c723c */ /* 0x088fee00000018ff */
[----:B------:R-:W0:Y:S01]  /*7390*/  LDGDEPBAR ;  /* 0x00000000000079af */ /* 0x000e220000000000 */
[C---:B------:R-:W-:Y:S07]  /*73a0*/  HMMA.16816.F32 R16, R128.reuse, R18, RZ ;  /* 0x000000128010723c */ /* 0x040fee00000018ff */
[----:B------:R-:W3:Y:S01]  /*73b0*/  LDSM.16.M88.4 R112, [R230+0x3000] ;  /* 0x00300000e670783b */ /* 0x000ee20000000200 */
[-C--:B-----5:R-:W-:Y:S07]  /*73c0*/  HMMA.16816.F32 R20, R128, R32.reuse, RZ ;  /* 0x000000208014723c */ /* 0x0a0fee00000018ff */
[----:B------:R-:W5:Y:S01]  /*73d0*/  LDSM.16.M88.4 R200, [R230+0x3800] ;  /* 0x00380000e6c8783b */ /* 0x000f620000000200 */
[C---:B------:R-:W-:Y:S07]  /*73e0*/  HMMA.16816.F32 R24, R124.reuse, R32, RZ ;  /* 0x000000207c18723c */ /* 0x040fee00000018ff */
[----:B------:R-:W-:Y:S01]  /*73f0*/  LDSM.16.M88.4 R204, [R234] ;  /* 0x00000000eacc783b */ /* 0x000fe20000000200 */
[-C--:B------:R-:W-:Y:S07]  /*7400*/  HMMA.16816.F32 R28, R124, R34.reuse, RZ ;  /* 0x000000227c1c723c */ /* 0x080fee00000018ff */
[----:B------:R-:W1:Y:S01]  /*7410*/  LDSM.16.M88.4 R208, [R229] ;  /* 0x00000000e5d0783b */ /* 0x000e620000000200 */
[C---:B------:R-:W-:Y:S07]  /*7420*/  HMMA.16816.F32 R32, R128.reuse, R34, RZ ;  /* 0x000000228020723c */ /* 0x040fee00000018ff */
[----:B------:R-:W1:Y:S01]  /*7430*/  LDSM.16.M88.4 R212, [R234+0x2000] ;  /* 0x00200000ead4783b */ /* 0x000e620000000200 */
[-C--:B--2---:R-:W-:Y:S07]  /*7440*/  HMMA.16816.F32 R36, R128, R48.reuse, RZ ;  /* 0x000000308024723c */ /* 0x084fee00000018ff */
[----:B------:R-:W2:Y:S01]  /*7450*/  LDSM.16.M88.4 R216, [R229+0x800] ;  /* 0x00080000e5d8783b */ /* 0x000ea20000000200 */
[C---:B------:R-:W-:Y:S07]  /*7460*/  HMMA.16816.F32 R40, R124.reuse, R48, RZ ;  /* 0x000000307c28723c */ /* 0x040fee00000018ff */
[----:B------:R-:W-:Y:S01]  /*7470*/  LDSM.16.M88.4 R220, [R229+0x2000] ;  /* 0x00200000e5dc783b */ /* 0x000fe20000000200 */
[-C--:B------:R-:W-:Y:S08]  /*7480*/  HMMA.16816.F32 R44, R124, R50.reuse, RZ ;  /* 0x000000327c2c723c */ /* 0x080ff000000018ff */
[C---:B------:R-:W-:Y:S08]  /*7490*/  HMMA.16816.F32 R48, R128.reuse, R50, RZ ;  /* 0x000000328030723c */ /* 0x040ff000000018ff */
[-C--:B------:R-:W-:Y:S08]  /*74a0*/  HMMA.16816.F32 R52, R128, R64.reuse, RZ ;  /* 0x000000408034723c */ /* 0x080ff000000018ff */
        /* <DEDUP_REMOVED lines=60> */
[----:B------:R-:W3:Y:S08]  /*7870*/  LDSM.16.M88.4 R204, [R241] ;  /* 0x00000000f1cc783b */ /* 0x000ef00000000200 */
[----:B------:R-:W4:Y:S01]  /*7880*/  LDSM.16.M88.4 R216, [R240] ;  /* 0x00000000f0d8783b */ /* 0x000f220000000200 */
[-C--:B-1----:R-:W-:Y:S08]  /*7890*/  HMMA.16816.F32 R4, R200, R208.reuse, R4 ;  /* 0x000000d0c804723c */ /* 0x082ff00000001804 */
        /* <DEDUP_REMOVED lines=14> */
[-C--:B----4-:R-:W-:Y:S08]  /*7980*/  HMMA.16816.F32 R52, R200, R216.reuse, R52 ;  /* 0x000000d8c834723c */ /* 0x090ff00000001834 */
[C---:B------:R-:W-:Y:S08]  /*7990*/  HMMA.16816.F32 R56, R220.reuse, R216, R56 ;  /* 0x000000d8dc38723c */ /* 0x040ff00000001838 */
[-C--:B------:R-:W-:Y:S08]  /*79a0*/  HMMA.16816.F32 R60, R220, R218.reuse, R60 ;  /* 0x000000dadc3c723c */ /* 0x080ff0000000183c */
[C---:B------:R-:W-:Y:S01]  /*79b0*/  HMMA.16816.F32 R64, R200.reuse, R218, R64 ;  /* 0x000000dac840723c */ /* 0x040fe20000001840 */
[----:B------:R-:W3:Y:S07]  /*79c0*/  LDSM.16.M88.4 R216, [R236] ;  /* 0x00000000ecd8783b */ /* 0x000eee0000000200 */
        /* <DEDUP_REMOVED lines=14> */
[----:B------:R-:W2:Y:S07]  /*7ab0*/  LDSM.16.M88.4 R212, [R233+0x2000] ;  /* 0x00200000e9d4783b */ /* 0x000eae0000000200 */
[-C--:B---3--:R-:W-:Y:S08]  /*7ac0*/  HMMA.16816.F32 R116, R200, R216.reuse, R116 ;  /* 0x000000d8c874723c */ /* 0x088ff00000001874 */
[C---:B------:R-:W-:Y:S08]  /*7ad0*/  HMMA.16816.F32 R120, R220.reuse, R216, R120 ;  /* 0x000000d8dc78723c */ /* 0x040ff00000001878 */
[-C--:B------:R-:W-:Y:S08]  /*7ae0*/  HMMA.16816.F32 R124, R220, R218.reuse, R124 ;  /* 0x000000dadc7c723c */ /* 0x080ff0000000187c */
[----:B------:R-:W-:Y:S08]  /*7af0*/  HMMA.16816.F32 R128, R200, R218, R128 ;  /* 0x000000dac880723c */ /* 0x000ff00000001880 */
[-C--:B-1----:R-:W-:Y:S08]  /*7b00*/  HMMA.16816.F32 R4, R204, R208.reuse, R4 ;  /* 0x000000d0cc04723c */ /* 0x082ff00000001804 */
[C---:B--2---:R-:W-:Y:S08]  /*7b10*/  HMMA.16816.F32 R8, R212.reuse, R208, R8 ;  /* 0x000000d0d408723c */ /* 0x044ff00000001808 */
[-C--:B------:R-:W-:Y:S08]  /*7b20*/  HMMA.16816.F32 R12, R212, R210.reuse, R12 ;  /* 0x000000d2d40c723c */ /* 0x080ff0000000180c */
[----:B------:R-:W-:Y:S01]  /*7b30*/  FMUL.FTZ R5, R5, c[0x0][0x2ec] ;  /* 0x0000bb0005057a20 */ /* 0x000fe20000410000 */
[C---:B------:R-:W-:Y:S03]  /*7b40*/  HMMA.16816.F32 R16, R204.reuse, R210, R16 ;  /* 0x000000d2cc10723c */ /* 0x040fe60000001810 */
[----:B------:R-:W1:Y:S01]  /*7b50*/  MUFU.TANH R0, R5 ;  /* 0x0000000500007308 */ /* 0x000e620000002400 */
[----:B------:R-:W-:Y:S02]  /*7b60*/  FMUL.FTZ R7, R7, c[0x0][0x2ec] ;  /* 0x0000bb0007077a20 */ /* 0x000fe40000410000 */
[----:B------:R-:W-:Y:S02]  /*7b70*/  FMUL.FTZ R4, R4, c[0x0][0x2ec] ;  /* 0x0000bb0004047a20 */ /* 0x000fe40000410000 */
[----:B------:R-:W-:Y:S04]  /*7b80*/  FMUL.FTZ R9, R9, c[0x0][0x2ec] ;  /* 0x0000bb0009097a20 */ /* 0x000fe80000410000 */
[----:B------:R-:W-:Y:S01]  /*7b90*/  FMUL.FTZ R6, R6, c[0x0][0x2ec] ;  /* 0x0000bb0006067a20 */ /* 0x000fe20000410000 */
[----:B------:R-:W-:Y:S01]  /*7ba0*/  MUFU.TANH R244, R4 ;  /* 0x0000000400f47308 */ /* 0x000fe20000002400 */
[----:B------:R-:W-:Y:S02]  /*7bb0*/  FMUL.FTZ R8, R8, c[0x0][0x2ec] ;  /* 0x0000bb0008087a20 */ /* 0x000fe40000410000 */
[----:B------:R-:W-:Y:S02]  /*7bc0*/  FMUL.FTZ R10, R10, c[0x0][0x2ec] ;  /* 0x0000bb000a0a7a20 */ /* 0x000fe40000410000 */
[----:B------:R-:W-:Y:S02]  /*7bd0*/  FMUL.FTZ R11, R11, c[0x0][0x2ec] ;  /* 0x0000bb000b0b7a20 */ /* 0x000fe40000410000 */
[----:B------:R-:W-:Y:S02]  /*7be0*/  FMUL.FTZ R14, R14, c[0x0][0x2ec] ;  /* 0x0000bb000e0e7a20 */ /* 0x000fe40000410000 */
[----:B------:R-:W-:Y:S01]  /*7bf0*/  FMUL.FTZ R15, R15, c[0x0][0x2ec] ;  /* 0x0000bb000f0f7a20 */ /* 0x000fe20000410000 */
[----:B------:R-:W-:Y:S01]  /*7c00*/  MUFU.TANH R223, R6 ;  /* 0x0000000600df7308 */ /* 0x000fe20000002400 */
[----:B------:R-:W-:Y:S02]  /*7c10*/  FMUL.FTZ R16, R16, c[0x0][0x2ec] ;  /* 0x0000bb0010107a20 */ /* 0x000fe40000410000 */
[----:B------:R-:W-:Y:S01]  /*7c20*/  FMUL.FTZ R17, R17, c[0x0][0x2ec] ;  /* 0x0000bb0011117a20 */ /* 0x000fe20000410000 */
[----:B-1----:R1:W-:Y:S01]  /*7c30*/  STL [R1+0xc], R0 ;  /* 0x00000c0001007387 */ /* 0x0023e20000100800 */
[----:B------:R-:W-:Y:S02]  /*7c40*/  FMUL.FTZ R18, R18, c[0x0][0x2ec] ;  /* 0x0000bb0012127a20 */ /* 0x000fe40000410000 */
[----:B------:R-:W-:Y:S02]  /*7c50*/  FMUL.FTZ R19, R19, c[0x0][0x2ec] ;  /* 0x0000bb0013137a20 */ /* 0x000fe40000410000 */
[----:B------:R-:W-:Y:S01]  /*7c60*/  FMUL.FTZ R12, R12, c[0x0][0x2ec] ;  /* 0x0000bb000c0c7a20 */ /* 0x000fe20000410000 */
[----:B------:R-:W-:Y:S01]  /*7c70*/  MUFU.TANH R245, R8 ;  /* 0x0000000800f57308 */ /* 0x000fe20000002400 */
[----:B------:R-:W-:Y:S09]  /*7c80*/  FMUL.FTZ R13, R13, c[0x0][0x2ec] ;  /* 0x0000bb000d0d7a20 */ /* 0x000ff20000410000 */
[----:B------:R-:W-:Y:S10]  /*7c90*/  MUFU.TANH R222, R10 ;  /* 0x0000000a00de7308 */ /* 0x000ff40000002400 */
[----:B-1----:R1:W2:Y:S10]  /*7ca0*/  MUFU.TANH R0, R7 ;  /* 0x0000000700007308 */ /* 0x0022b40000002400 */
[----:B------:R-:W-:Y:S10]  /*7cb0*/  MUFU.TANH R249, R12 ;  /* 0x0000000c00f97308 */ /* 0x000ff40000002400 */
[----:B------:R-:W-:Y:S01]  /*7cc0*/  MUFU.TANH R248, R13 ;  /* 0x0000000d00f87308 */ /* 0x000fe20000002400 */
[----:B-1----:R-:W1:Y:S09]  /*7cd0*/  LDSM.16.M88.4 R4, [R228+0x800] ;  /* 0x00080000e404783b */ /* 0x002e720000000200 */
[----:B------:R-:W-:Y:S01]  /*7ce0*/  MUFU.TANH R247, R14 ;  /* 0x0000000e00f77308 */ /* 0x000fe20000002400 */
[----:B--2---:R2:W-:Y:S09]  /*7cf0*/  STL [R1+0x4], R0 ;  /* 0x0000040001007387 */ /* 0x0045f20000100800 */
[----:B------:R-:W-:Y:S10]  /*7d00*/  MUFU.TANH R246, R15 ;  /* 0x0000000f00f67308 */ /* 0x000ff40000002400 */
[----:B------:R-:W-:Y:S10]  /*7d10*/  MUFU.TANH R217, R16 ;  /* 0x0000001000d97308 */ /* 0x000ff40000002400 */
[----:B--2---:R-:W2:Y:S01]  /*7d20*/  MUFU.TANH R0, R9 ;  /* 0x0000000900007308 */ /* 0x004ea20000002400 */
[-C--:B-1----:R-:W-:Y:S09]  /*7d30*/  HMMA.16816.F32 R20, R204, R4.reuse, R20 ;  /* 0x00000004cc14723c */ /* 0x082ff20000001814 */
[----:B------:R-:W-:Y:S01]  /*7d40*/  MUFU.TANH R17, R17 ;  /* 0x0000001100117308 */ /* 0x000fe20000002400 */
[C---:B------:R-:W-:Y:S09]  /*7d50*/  HMMA.16816.F32 R24, R212.reuse, R4, R24 ;  /* 0x00000004d418723c */ /* 0x040ff20000001818 */
[----:B------:R-:W-:Y:S01]  /*7d60*/  MUFU.TANH R18, R18 ;  /* 0x0000001200127308 */ /* 0x000fe20000002400 */
[-C--:B------:R-:W-:Y:S01]  /*7d70*/  HMMA.16816.F32 R28, R212, R6.reuse, R28 ;  /* 0x00000006d41c723c */ /* 0x080fe2000000181c */
[----:B--2---:R1:W-:Y:S03]  /*7d80*/  STL [R1+0x8], R0 ;  /* 0x0000080001007387 */ /* 0x0043e60000100800 */
[----:B------:R-:W-:Y:S04]  /*7d90*/  FMUL.FTZ R20, R20, c[0x0][0x2ec] ;  /* 0x0000bb0014147a20 */ /* 0x000fe80000410000 */
[C---:B------:R-:W-:Y:S01]  /*7da0*/  HMMA.16816.F32 R32, R204.reuse, R6, R32 ;  /* 0x00000006cc20723c */ /* 0x040fe20000001820 */
[----:B------:R-:W-:Y:S01]  /*7db0*/  MUFU.TANH R19, R19 ;  /* 0x0000001300137308 */ /* 0x000fe20000002400 */
[----:B------:R-:W-:Y:S02]  /*7dc0*/  LDSM.16.M88.4 R4, [R228+0x1800] ;  /* 0x00180000e404783b */ /* 0x000fe40000000200 */
[----:B------:R-:W-:Y:S02]  /*7dd0*/  FMUL.FTZ R21, R21, c[0x0][0x2ec] ;  /* 0x0000bb0015157a20 */ /* 0x000fe40000410000 */
[----:B------:R-:W-:Y:S02]  /*7de0*/  FMUL.FTZ R22, R22, c[0x0][0x2ec] ;  /* 0x0000bb0016167a20 */ /* 0x000fe40000410000 */
[----:B------:R-:W-:Y:S03]  /*7df0*/  FMUL.FTZ R23, R23, c[0x0][0x2ec] ;  /* 0x0000bb0017177a20 */ /* 0x000fe60000410000 */
[----:B------:R-:W-:Y:S01]  /*7e00*/  MUFU.TANH R20, R20 ;  /* 0x0000001400147308 */ /* 0x000fe20000002400 */
[----:B------:R-:W-:Y:S02]  /*7e10*/  FMUL.FTZ R24, R24, c[0x0][0x2ec] ;  /* 0x0000bb0018187a20 */ /* 0x000fe40000410000 */
[----:B------:R-:W-:Y:S02]  /*7e20*/  FMUL.FTZ R25, R25, c[0x0][0x2ec] ;  /* 0x0000bb0019197a20 */ /* 0x000fe40000410000 */
[----:B------:R-:W-:Y:S02]  /*7e30*/  FMUL.FTZ R26, R26, c[0x0][0x2ec] ;  /* 0x0000bb001a1a7a20 */ /* 0x000fe40000410000 */
[----:B------:R-:W-:Y:S02]  /*7e40*/  FMUL.FTZ R27, R27, c[0x0][0x2ec] ;  /* 0x0000bb001b1b7a20 */ /* 0x000fe40000410000 */
[----:B------:R-:W-:Y:S01]  /*7e50*/  FMUL.FTZ R28, R28, c[0x0][0x2ec] ;  /* 0x0000bb001c1c7a20 */ /* 0x000fe20000410000 */
[----:B-1----:R1:W2:Y:S01]  /*7e60*/  MUFU.TANH R0, R11 ;  /* 0x0000000b00007308 */ /* 0x0022a20000002400 */
[----:B------:R-:W-:Y:S02]  /*7e70*/  FMUL.FTZ R29, R29, c[0x0][0x2ec] ;  /* 0x0000bb001d1d7a20 */ /* 0x000fe40000410000 */
[----:B------:R-:W-:Y:S02]  /*7e80*/  FMUL.FTZ R30, R30, c[0x0][0x2ec] ;  /* 0x0000bb001e1e7a20 */ /* 0x000fe40000410000 */
[----:B------:R-:W-:Y:S02]  /*7e90*/  FMUL.FTZ R31, R31, c[0x0][0x2ec] ;  /* 0x0000bb001f1f7a20 */ /* 0x000fe40000410000 */
[----:B------:R-:W-:Y:S02]  /*7ea0*/  FMUL.FTZ R32, R32, c[0x0][0x2ec] ;  /* 0x0000bb0020207a20 */ /* 0x000fe40000410000 */
[----:B------:R-:W-:Y:S01]  /*7eb0*/  FMUL.FTZ R33, R33, c[0x0][0x2ec] ;  /* 0x0000bb0021217a20 */ /* 0x000fe20000410000 */
[----:B------:R-:W-:Y:S01]  /*7ec0*/  MUFU.TANH R21, R21 ;  /* 0x0000001500157308 */ /* 0x000fe20000002400 */
[----:B------:R-:W-:Y:S02]  /*7ed0*/  FMUL.FTZ R34, R34, c[0x0][0x2ec] ;  /* 0x0000bb0022227a20 */ /* 0x000fe40000410000 */
[----:B------:R-:W-:Y:S07]  /*7ee0*/  FMUL.FTZ R35, R35, c[0x0][0x2ec] ;  /* 0x0000bb0023237a20 */ /* 0x000fee0000410000 */
[----:B------:R-:W-:Y:S01]  /*7ef0*/  MUFU.TANH R22, R22 ;  /* 0x0000001600167308 */ /* 0x000fe20000002400 */
[----:B-1----:R-:W1:Y:S09]  /*7f00*/  LDSM.16.M88.4 R8, [R228+0x1000] ;  /* 0x00100000e408783b */ /* 0x002e720000000200 */
[----:B------:R-:W-:Y:S01]  /*7f10*/  MUFU.TANH R23, R23 ;  /* 0x0000001700177308 */ /* 0x000fe20000002400 */
[----:B--2---:R-:W-:Y:S09]  /*7f20*/  STL [R1], R0 ;  /* 0x0000000001007387 */ /* 0x004ff20000100800 */
[----:B------:R-:W-:Y:S10]  /*7f30*/  MUFU.TANH R16, R24 ;  /* 0x0000001800107308 */ /* 0x000ff40000002400 */
[----:B------:R-:W-:Y:S10]  /*7f40*/  MUFU.TANH R15, R25 ;  /* 0x00000019000f7308 */ /* 0x000ff40000002400 */
[----:B------:R-:W-:Y:S01]  /*7f50*/  MUFU.TANH R26, R26 ;  /* 0x0000001a001a7308 */ /* 0x000fe20000002400 */
[-C--:B-1----:R-:W-:Y:S09]  /*7f60*/  HMMA.16816.F32 R36, R204, R8.reuse, R36 ;  /* 0x00000008cc24723c */ /* 0x082ff20000001824 */
[----:B------:R-:W-:Y:S01]  /*7f70*/  MUFU.TANH R27, R27 ;  /* 0x0000001b001b7308 */ /* 0x000fe20000002400 */
[C---:B------:R-:W-:Y:S09]  /*7f80*/  HMMA.16816.F32 R40, R212.reuse, R8, R40 ;  /* 0x00000008d428723c */ /* 0x040ff20000001828 */
[----:B------:R-:W-:Y:S01]  /*7f90*/  MUFU.TANH R28, R28 ;  /* 0x0000001c001c7308 */ /* 0x000fe20000002400 */
[-C--:B------:R-:W-:Y:S04]  /*7fa0*/  HMMA.16816.F32 R44, R212, R10.reuse, R44 ;  /* 0x0000000ad42c723c */ /* 0x080fe8000000182c */
[----:B------:R-:W-:Y:S04]  /*7fb0*/  FMUL.FTZ R36, R36, c[0x0][0x2ec] ;  /* 0x0000bb0024247a20 */ /* 0x000fe80000410000 */
[C---:B------:R-:W-:Y:S01]  /*7fc0*/  HMMA.16816.F32 R48, R204.reuse, R10, R48 ;  /* 0x0000000acc30723c */ /* 0x040fe20000001830 */
[----:B------:R-:W-:Y:S01]  /*7fd0*/  MUFU.TANH R29, R29 ;  /* 0x0000001d001d7308 */ /* 0x000fe20000002400 */
[----:B------:R-:W1:Y:S02]  /*7fe0*/  LDSM.16.M88.4 R8, [R228+0x2000] ;  /* 0x00200000e408783b */ /* 0x000e640000000200 */
[----:B------:R-:W-:Y:S02]  /*7ff0*/  FMUL.FTZ R37, R37, c[0x0][0x2ec] ;  /* 0x0000bb0025257a20 */ /* 0x000fe40000410000 */
[----:B------:R-:W-:Y:S02]  /*8000*/  FMUL.FTZ R38, R38, c[0x0][0x2ec] ;  /* 0x0000bb0026267a20 */ /* 0x000fe40000410000 */
[-C--:B------:R-:W-:Y:S03]  /*8010*/  HMMA.16816.F32 R52, R204, R4.reuse, R52 ;  /* 0x00000004cc34723c */ /* 0x080fe60000001834 */
[----:B------:R-:W-:Y:S01]  /*8020*/  MUFU.TANH R30, R30 ;  /* 0x0000001e001e7308 */ /* 0x000fe20000002400 */
[----:B------:R-:W-:Y:S02]  /*8030*/  FMUL.FTZ R39, R39, c[0x0][0x2ec] ;  /* 0x0000bb0027277a20 */ /* 0x000fe40000410000 */
[----:B------:R-:W-:Y:S02]  /*8040*/  FMUL.FTZ R40, R40, c[0x0][0x2ec] ;  /* 0x0000bb0028287a20 */ /* 0x000fe40000410000 */
[C---:B------:R-:W-:Y:S04]  /*8050*/  HMMA.16816.F32 R56, R212.reuse, R4, R56 ;  /* 0x00000004d438723c */ /* 0x040fe80000001838 */
[----:B------:R-:W-:Y:S01]  /*8060*/  FMUL.FTZ R41, R41, c[0x0][0x2ec] ;  /* 0x0000bb0029297a20 */ /* 0x000fe20000410000 */
[----:B------:R-:W-:Y:S01]  /*8070*/  MUFU.TANH R31, R31 ;  /* 0x0000001f001f7308 */ /* 0x000fe20000002400 */
[----:B------:R-:W-:Y:S02]  /*8080*/  FMUL.FTZ R42, R42, c[0x0][0x2ec] ;  /* 0x0000bb002a2a7a20 */ /* 0x000fe40000410000 */
[-C--:B------:R-:W-:Y:S04]  /*8090*/  HMMA.16816.F32 R60, R212, R6.reuse, R60 ;  /* 0x00000006d43c723c */ /* 0x080fe8000000183c */
[----:B------:R-:W-:Y:S02]  /*80a0*/  FMUL.FTZ R43, R43, c[0x0][0x2ec] ;  /* 0x0000bb002b2b7a20 */ /* 0x000fe40000410000 */
[----:B------:R-:W-:Y:S01]  /*80b0*/  FMUL.FTZ R44, R44, c[0x0][0x2ec] ;  /* 0x0000bb002c2c7a20 */ /* 0x000fe20000410000 */
[----:B------:R-:W-:Y:S01]  /*80c0*/  MUFU.TANH R32, R32 ;  /* 0x0000002000207308 */ /* 0x000fe20000002400 */
[C---:B------:R-:W-:Y:S01]  /*80d0*/  HMMA.16816.F32 R64, R204.reuse, R6, R64 ;  /* 0x00000006cc40723c */ /* 0x040fe20000001840 */
[----:B------:R-:W2:Y:S03]  /*80e0*/  LDSM.16.M88.4 R4, [R228+0x2800] ;  /* 0x00280000e404783b */ /* 0x000ea60000000200 */
[----:B------:R-:W-:Y:S02]  /*80f0*/  FMUL.FTZ R45, R45, c[0x0][0x2ec] ;  /* 0x0000bb002d2d7a20 */ /* 0x000fe40000410000 */
[----:B------:R-:W-:Y:S02]  /*8100*/  FMUL.FTZ R46, R46, c[0x0][0x2ec] ;  /* 0x0000bb002e2e7a20 */ /* 0x000fe40000410000 */
[----:B------:R-:W-:Y:S01]  /*8110*/  FMUL.FTZ R58, R58, c[0x0][0x2ec] ;  /* 0x0000bb003a3a7a20 */ /* 0x000fe20000410000 */
[----:B------:R-:W-:Y:S01]  /*8120*/  MUFU.TANH R33, R33 ;  /* 0x0000002100217308 */ /* 0x000fe20000002400 */
[-C--:B-1----:R-:W-:Y:S03]  /*8130*/  HMMA.16816.F32 R68, R204, R8.reuse, R68 ;  /* 0x00000008cc44723c */ /* 0x082fe60000001844 */
[----:B------:R-:W-:Y:S02]  /*8140*/  FMUL.FTZ R59, R59, c[0x0][0x2ec] ;  /* 0x0000bb003b3b7a20 */ /* 0x000fe40000410000 */
[----:B------:R-:W-:Y:S02]  /*8150*/  FMUL.FTZ R47, R47, c[0x0][0x2ec] ;  /* 0x0000bb002f2f7a20 */ /* 0x000fe40000410000 */
[----:B------:R-:W-:Y:S01]  /*8160*/  FMUL.FTZ R61, R61, c[0x0][0x2ec] ;  /* 0x0000bb003d3d7a20 */ /* 0x000fe20000410000 */
[C---:B------:R-:W-:Y:S01]  /*8170*/  HMMA.16816.F32 R72, R212.reuse, R8, R72 ;  /* 0x00000008d448723c */ /* 0x040fe20000001848 */
[----:B------:R-:W1:Y:S03]  /*8180*/  MUFU.TANH R2, R58 ;  /* 0x0000003a00027308 */ /* 0x000e660000002400 */
[----:B------:R-:W-:Y:S02]  /*8190*/  FMUL.FTZ R62, R62, c[0x0][0x2ec] ;  /* 0x0000bb003e3e7a20 */ /* 0x000fe40000410000 */
[----:B------:R-:W-:Y:S02]  /*81a0*/  FMUL.FTZ R63, R63, c[0x0][0x2ec] ;  /* 0x0000bb003f3f7a20 */ /* 0x000fe40000410000 */
[-C--:B------:R-:W-:Y:S03]  /*81b0*/  HMMA.16816.F32 R76, R212, R10.reuse, R76 ;  /* 0x0000000ad44c723c */ /* 0x080fe6000000184c */
[----:B------:R-:W3:Y:S01]  /*81c0*/  MUFU.TANH R0, R59 ;  /* 0x0000003b00007308 */ /* 0x000ee20000002400 */
[----:B------:R-:W-:Y:S02]  /*81d0*/  FMUL.FTZ R48, R48, c[0x0][0x2ec] ;  /* 0x0000bb0030307a20 */ /* 0x000fe40000410000 */
[----:B------:R-:W-:Y:S02]  /*81e0*/  FMUL.FTZ R49, R49, c[0x0][0x2ec] ;  /* 0x0000bb0031317a20 */ /* 0x000fe40000410000 */
[C---:B------:R-:W-:Y:S01]  /*81f0*/  HMMA.16816.F32 R80, R204.reuse, R10, R80 ;  /* 0x0000000acc50723c */ /* 0x040fe20000001850 */
[----:B------:R-:W4:Y:S03]  /*8200*/  LDSM.16.M88.4 R8, [R228+0x3000] ;  /* 0x00300000e408783b */ /* 0x000f260000000200 */
[----:B------:R-:W-:Y:S01]  /*8210*/  FMUL.FTZ R70, R70, c[0x0][0x2ec] ;  /* 0x0000bb0046467a20 */ /* 0x000fe20000410000 */
[----:B------:R-:W-:Y:S01]  /*8220*/  MUFU.TANH R34, R34 ;  /* 0x0000002200227308 */ /* 0x000fe20000002400 */
[----:B------:R-:W-:Y:S02]  /*8230*/  FMUL.FTZ R71, R71, c[0x0][0x2ec] ;  /* 0x0000bb0047477a20 */ /* 0x000fe40000410000 */
[-C--:B--2---:R-:W-:Y:S01]  /*8240*/  HMMA.16816.F32 R84, R204, R4.reuse, R84 ;  /* 0x00000004cc54723c */ /* 0x084fe20000001854 */
[----:B-1----:R1:W-:Y:S03]  /*8250*/  STL [R1+0x10], R2 ;  /* 0x0000100201007387 */ /* 0x0023e60000100800 */
[----:B------:R-:W-:Y:S02]  /*8260*/  FMUL.FTZ R72, R72, c[0x0][0x2ec] ;  /* 0x0000bb0048487a20 */ /* 0x000fe40000410000 */
[----:B------:R-:W-:Y:S01]  /*8270*/  FMUL.FTZ R50, R50, c[0x0][0x2ec] ;  /* 0x0000bb0032327a20 */ /* 0x000fe20000410000 */
[----:B------:R-:W-:Y:S01]  /*8280*/  MUFU.TANH R35, R35 ;  /* 0x0000002300237308 */ /* 0x000fe20000002400 */
[C---:B------:R-:W-:Y:S01]  /*8290*/  HMMA.16816.F32 R88, R212.reuse, R4, R88 ;  /* 0x00000004d458723c */ /* 0x040fe20000001858 */
[----:B---3--:R2:W-:Y:S03]  /*82a0*/  STL [R1+0x14], R0 ;  /* 0x0000140001007387 */ /* 0x0085e60000100800 */
[----:B------:R-:W-:Y:S01]  /*82b0*/  FMUL.FTZ R78, R78, c[0x0][0x2ec] ;  /* 0x0000bb004e4e7a20 */ /* 0x000fe20000410000 */
[----:B------:R-:W-:Y:S01]  /*82c0*/  MOV R59, R250 ;  /* 0x000000fa003b7202 */ /* 0x000fe20000000f00 */
[----:B------:R-:W-:Y:S02]  /*82d0*/  FMUL.FTZ R51, R51, c[0x0][0x2ec] ;  /* 0x0000bb0033337a20 */ /* 0x000fe40000410000 */
[-C--:B------:R-:W-:Y:S01]  /*82e0*/  HMMA.16816.F32 R92, R212, R6.reuse, R92 ;  /* 0x00000006d45c723c */ /* 0x080fe2000000185c */
[----:B------:R-:W-:Y:S02]  /*82f0*/  MUFU.TANH R36, R36 ;  /* 0x0000002400247308 */ /* 0x000fe40000002400 */
[----:B------:R-:W-:Y:S01]  /*8300*/  ISETP.GT.AND P0, PT, R59, RZ, PT ;  /* 0x000000ff3b00720c */ /* 0x000fe20003f04270 */
[----:B------:R-:W-:Y:S02]  /*8310*/  FMUL.FTZ R52, R52, c[0x0][0x2ec] ;  /* 0x0000bb0034347a20 */ /* 0x000fe40000410000 */
[----:B------:R-:W-:Y:S02]  /*8320*/  FMUL.FTZ R53, R53, c[0x0][0x2ec] ;  /* 0x0000bb0035357a20 */ /* 0x000fe40000410000 */
[C---:B------:R-:W-:Y:S01]  /*8330*/  HMMA.16816.F32 R96, R204.reuse, R6, R96 ;  /* 0x00000006cc60723c */ /* 0x040fe20000001860 */
[----:B------:R-:W3:Y:S01]  /*8340*/  LDSM.16.M88.4 R4, [R228+0x3800] ;  /* 0x00380000e404783b */ /* 0x000ee20000000200 */
[----:B------:R-:W-:Y:S04]  /*8350*/  DEPBAR.LE SB0, 0x0 ;  /* 0x000080000000791a */ /* 0x000fe80000000000 */
[----:B-1----:R-:W-:Y:S01]  /*8360*/  MUFU.TANH R2, R62 ;  /* 0x0000003e00027308 */ /* 0x002fe20000002400 */
[----:B------:R-:W-:Y:S02]  /*8370*/  FMUL.FTZ R54, R54, c[0x0][0x2ec] ;  /* 0x0000bb0036367a20 */ /* 0x000fe40000410000 */
[----:B------:R-:W-:Y:S01]  /*8380*/  BAR.SYNC.DEFER_BLOCKING 0x0 ;  /* 0x0000000000007b1d */ /* 0x000fe20000010000 */
[-C--:B----4-:R-:W-:Y:S05]  /*8390*/  HMMA.16816.F32 R100, R204, R8.reuse, R100 ;  /* 0x00000008cc64723c */ /* 0x090fea0000001864 */
[----:B------:R-:W-:Y:S01]  /*83a0*/  FMUL.FTZ R55, R55, c[0x0][0x2ec] ;  /* 0x0000bb0037377a20 */ /* 0x000fe20000410000 */
[----:B--2---:R-:W1:Y:S01]  /*83b0*/  MUFU.TANH R0, R61 ;  /* 0x0000003d00007308 */ /* 0x004e620000002400 */
[----:B------:R-:W-:Y:S01]  /*83c0*/  FMUL.FTZ R56, R56, c[0x0][0x2ec] ;  /* 0x0000bb0038387a20 */ /* 0x000fe20000410000 */
[C---:B------:R-:W-:Y:S04]  /*83d0*/  HMMA.16816.F32 R104, R212.reuse, R8, R104 ;  /* 0x00000008d468723c */ /* 0x040fe80000001868 */
[----:B------:R-:W-:Y:S02]  /*83e0*/  FMUL.FTZ R57, R57, c[0x0][0x2ec] ;  /* 0x0000bb0039397a20 */ /* 0x000fe40000410000 */
[----:B------:R-:W-:Y:S02]  /*83f0*/  FMUL.FTZ R60, R60, c[0x0][0x2ec] ;  /* 0x0000bb003c3c7a20 */ /* 0x000fe40000410000 */
[----:B------:R-:W-:Y:S01]  /*8400*/  MUFU.TANH R37, R37 ;  /* 0x0000002500257308 */ /* 0x000fe20000002400 */
[-C--:B------:R-:W-:Y:S03]  /*8410*/  HMMA.16816.F32 R108, R212, R10.reuse, R108 ;  /* 0x0000000ad46c723c */ /* 0x080fe6000000186c */
[----:B------:R-:W-:Y:S02]  /*8420*/  FMUL.FTZ R64, R64, c[0x0][0x2ec] ;  /* 0x0000bb0040407a20 */ /* 0x000fe40000410000 */
[----:B------:R-:W-:Y:S02]  /*8430*/  FMUL.FTZ R65, R65, c[0x0][0x2ec] ;  /* 0x0000bb0041417a20 */ /* 0x000fe40000410000 */
[----:B------:R-:W-:Y:S01]  /*8440*/  FMUL.FTZ R66, R66, c[0x0][0x2ec] ;  /* 0x0000bb0042427a20 */ /* 0x000fe20000410000 */
[C---:B------:R-:W-:Y:S01]  /*8450*/  HMMA.16816.F32 R112, R204.reuse, R10, R112 ;  /* 0x0000000acc70723c */ /* 0x040fe20000001870 */
[----:B------:R-:W-:Y:S03]  /*8460*/  MUFU.TANH R38, R38 ;  /* 0x0000002600267308 */ /* 0x000fe60000002400 */
[----:B------:R-:W-:Y:S01]  /*8470*/  FMUL.FTZ R67, R67, c[0x0][0x2ec] ;  /* 0x0000bb0043437a20 */ /* 0x000fe20000410000 */
[----:B-1----:R1:W-:Y:S01]  /*8480*/  STL [R1+0x24], R0 ;  /* 0x0000240001007387 */ /* 0x0023e20000100800 */
[----:B------:R-:W-:Y:S02]  /*8490*/  FMUL.FTZ R68, R68, c[0x0][0x2ec] ;  /* 0x0000bb0044447a20 */ /* 0x000fe40000410000 */
[-C--:B---3--:R-:W-:Y:S01]  /*84a0*/  HMMA.16816.F32 R116, R204, R4.reuse, R116 ;  /* 0x00000004cc74723c */ /* 0x088fe20000001874 */
[----:B------:R2:W-:Y:S02]  /*84b0*/  STL [R1+0x20], R2 ;  /* 0x0000200201007387 */ /* 0x0005e40000100800 */
        /* <DEDUP_REMOVED lines=10> */
[----:B-1----:R-:W1:Y:S01]  /*8560*/  MUFU.TANH R0, R63 ;  /* 0x0000003f00007308 */ /* 0x002e620000002400 */
[----:B------:R-:W-:Y:S04]  /*8570*/  HMMA.16816.F32 R128, R204, R6, R128 ;  /* 0x00000006cc80723c */ /* 0x000fe80000001880 */
[----:B------:R-:W-:Y:S02]  /*8580*/  FMUL.FTZ R79, R79, c[0x0][0x2ec] ;  /* 0x0000bb004f4f7a20 */ /* 0x000fe40000410000 */
[----:B------:R-:W-:Y:S02]  /*8590*/  FMUL.FTZ R80, R80, c[0x0][0x2ec] ;  /* 0x0000bb0050507a20 */ /* 0x000fe40000410000 */
[----:B------:R-:W-:Y:S01]  /*85a0*/  FMUL.FTZ R81, R81, c[0x0][0x2ec] ;  /* 0x0000bb0051517a20 */ /* 0x000fe20000410000 */
[----:B--2---:R2:W-:Y:S03]  /*85b0*/  MUFU.TANH R2, R71 ;  /* 0x0000004700027308 */ /* 0x0045e60000002400 */
        /* <DEDUP_REMOVED lines=22> */
[----:B--2---:R-:W-:Y:S01]  /*8720*/  FMUL.FTZ R71, R126, c[0x0][0x2ec] ;  /* 0x0000bb007e477a20 */ /* 0x004fe20000410000 */
[----:B-1----:R-:W1:Y:S01]  /*8730*/  MUFU.TANH R0, R70 ;  /* 0x0000004600007308 */ /* 0x002e620000002400 */
        /* <DEDUP_REMOVED lines=16> */
[----:B------:R-:W-:Y:S01]  /*8840*/  FMUL.FTZ R95, R95, c[0x0][0x2ec] ;  /* 0x0000bb005f5f7a20 */ /* 0x000fe20000410000 */
[----:B------:R-:W-:Y:S01]  /*8850*/  STL [R1+0x18], R2 ;  /* 0x0000180201007387 */ /* 0x000fe20000100800 */
        /* <DEDUP_REMOVED lines=13> */
[----:B-1----:R-:W1:Y:S01]  /*8930*/  MUFU.TANH R0, R72 ;  /* 0x0000004800007308 */ /* 0x002e620000002400 */
[----:B------:R-:W-:Y:S02]  /*8940*/  FMUL.FTZ R113, R113, c[0x0][0x2ec] ;  /* 0x0000bb0071717a20 */ /* 0x000fe40000410000 */
[----:B------:R-:W-:Y:S02]  /*8950*/  FMUL.FTZ R120, R120, c[0x0][0x2ec] ;  /* 0x0000bb0078787a20 */ /* 0x000fe40000410000 */
[----:B------:R-:W-:Y:S02]  /*8960*/  FMUL.FTZ R121, R121, c[0x0][0x2ec] ;  /* 0x0000bb0079797a20 */ /* 0x000fe40000410000 */
[----:B------:R-:W-:Y:S02]  /*8970*/  FMUL.FTZ R122, R122, c[0x0][0x2ec] ;  /* 0x0000bb007a7a7a20 */ /* 0x000fe40000410000 */
[----:B------:R-:W-:Y:S01]  /*8980*/  FMUL.FTZ R123, R123, c[0x0][0x2ec] ;  /* 0x0000bb007b7b7a20 */ /* 0x000fe20000410000 */
[----:B------:R-:W-:Y:S10]  /*8990*/  MUFU.TANH R48, R48 ;  /* 0x0000003000307308 */ /* 0x000ff40000002400 */
[----:B------:R-:W-:Y:S01]  /*89a0*/  MUFU.TANH R49, R49 ;  /* 0x0000003100317308 */ /* 0x000fe20000002400 */
[----:B-1----:R1:W-:Y:S09]  /*89b0*/  STL [R1+0x2c], R0 ;  /* 0x00002c0001007387 */ /* 0x0023f20000100800 */
[----:B------:R-:W-:Y:S10]  /*89c0*/  MUFU.TANH R50, R50 ;  /* 0x0000003200327308 */ /* 0x000ff40000002400 */
[----:B------:R-:W-:Y:S10]  /*89d0*/  MUFU.TANH R51, R51 ;  /* 0x0000003300337308 */ /* 0x000ff40000002400 */
[----:B-1----:R-:W1:Y:S10]  /*89e0*/  MUFU.TANH R0, R78 ;  /* 0x0000004e00007308 */ /* 0x002e740000002400 */
[----:B------:R-:W2:Y:S10]  /*89f0*/  MUFU.TANH R52, R52 ;  /* 0x0000003400347308 */ /* 0x000eb40000002400 */
[----:B------:R3:W4:Y:S01]  /*8a00*/  MUFU.TANH R210, R53 ;  /* 0x0000003500d27308 */ /* 0x0007220000002400 */
[----:B-1----:R1:W-:Y:S09]  /*8a10*/  STL [R1+0x34], R0 ;  /* 0x0000340001007387 */ /* 0x0023f20000100800 */
[----:B------:R3:W2:Y:S10]  /*8a20*/  MUFU.TANH R47, R54 ;  /* 0x00000036002f7308 */ /* 0x0006b40000002400 */
[----:B------:R3:W2:Y:S01]  /*8a30*/  MUFU.TANH R218, R55 ;  /* 0x0000003700da7308 */ /* 0x0006a20000002400 */
[----:B-1----:R-:W-:Y:S09]  /*8a40*/  FMUL.FTZ R0, R127, c[0x0][0x2ec] ;  /* 0x0000bb007f007a20 */ /* 0x002ff20000410000 */
[----:B------:R3:W1:Y:S10]  /*8a50*/  MUFU.TANH R53, R56 ;  /* 0x0000003800357308 */ /* 0x0006740000002400 */
[----:B------:R3:W1:Y:S10]  /*8a60*/  MUFU.TANH R54, R57 ;  /* 0x0000003900367308 */ /* 0x0006740000002400 */
[----:B------:R-:W1:Y:S10]  /*8a70*/  MUFU.TANH R60, R60 ;  /* 0x0000003c003c7308 */ /* 0x000e740000002400 */
[----:B------:R3:W1:Y:S10]  /*8a80*/  MUFU.TANH R44, R64 ;  /* 0x00000040002c7308 */ /* 0x0006740000002400 */
        /* <DEDUP_REMOVED lines=53> */
[----:B------:R3:W1:Y:S10]  /*8de0*/  MUFU.TANH R212, R122 ;  /* 0x0000007a00d47308 */ /* 0x0006740000002400 */
[----:B------:R3:W1:Y:S10]  /*8df0*/  MUFU.TANH R211, R123 ;  /* 0x0000007b00d37308 */ /* 0x0006740000002400 */
[----:B------:R-:W1:Y:S10]  /*8e00*/  MUFU.TANH R124, R124 ;  /* 0x0000007c007c7308 */ /* 0x000e740000002400 */
[----:B------:R-:W1:Y:S10]  /*8e10*/  MUFU.TANH R125, R125 ;  /* 0x0000007d007d7308 */ /* 0x000e740000002400 */
[----:B------:R-:W1:Y:S10]  /*8e20*/  MUFU.TANH R71, R71 ;  /* 0x0000004700477308 */ /* 0x000e740000002400 */
[----:B------:R3:W1:Y:S10]  /*8e30*/  MUFU.TANH R70, R0 ;  /* 0x0000000000467308 */ /* 0x0006740000002400 */
[----:B------:R-:W1:Y:S10]  /*8e40*/  MUFU.TANH R128, R128 ;  /* 0x0000008000807308 */ /* 0x000e740000002400 */
[----:B------:R-:W1:Y:S10]  /*8e50*/  MUFU.TANH R129, R129 ;  /* 0x0000008100817308 */ /* 0x000e740000002400 */
[----:B------:R-:W1:Y:S10]  /*8e60*/  MUFU.TANH R130, R130 ;  /* 0x0000008200827308 */ /* 0x000e740000002400 */
[----:B------:R-:W1:Y:S02]  /*8e70*/  MUFU.TANH R131, R131 ;  /* 0x0000008300837308 */ /* 0x000e640000002400 */
[----:B-1234-:R-:W-:-:S05]  /*8e80*/  @P0 BRA `(.L_x_98) ;  /* 0xffffdf7000000947 */ /* 0x01efca000383ffff */
.L_x_97:
[----:B---3--:R-:W2:Y:S01]  /*8e90*/  LDL.LU R4, [R1+0x14] ;  /* 0x0000140001047983 */ /* 0x008ea20000300800 */
[----:B------:R-:W-:Y:S02]  /*8ea0*/  MOV R84, R60 ;  /* 0x0000003c00547202 */ /* 0x000fe40000000f00 */
[----:B------:R-:W-:Y:S01]  /*8eb0*/  MOV R96, R61 ;  /* 0x0000003d00607202 */ /* 0x000fe20000000f00 */
[----:B------:R-:W3:Y:S01]  /*8ec0*/  LDL.LU R3, [R1+0x10] ;  /* 0x0000100001037983 */ /* 0x000ee20000300800 */
[----:B------:R-:W-:Y:S02]  /*8ed0*/  MOV R105, R74 ;  /* 0x0000004a00697202 */ /* 0x000fe40000000f00 */
[----:B------:R-:W-:Y:S01]  /*8ee0*/  MOV R86, R65 ;  /* 0x0000004100567202 */ /* 0x000fe20000000f00 */
[----:B------:R-:W4:Y:S01]  /*8ef0*/  LDL.LU R2, [R1+0x20] ;  /* 0x0000200001027983 */ /* 0x000f220000300800 */
        /* <DEDUP_REMOVED lines=18> */
[----:B------:R-:W-:Y:S03]  /*9020*/  MOV R127, R76 ;  /* 0x0000004c007f7202 */ /* 0x000fe60000000f00 */
[----:B------:R-:W4:Y:S04]  /*9030*/  LDL.LU R12, [R1+0xc] ;  /* 0x00000c00010c7983 */ /* 0x000f280000300800 */
[----:B------:R-:W4:Y:S04]  /*9040*/  LDL.LU R11, [R1+0x4] ;  /* 0x00000400010b7983 */ /* 0x000f280000300800 */
[----:B------:R-:W4:Y:S04]  /*9050*/  LDL.LU R9, [R1+0x8] ;  /* 0x0000080001097983 */ /* 0x000f280000300800 */
[----:B------:R-:W4:Y:S04]  /*9060*/  LDL.LU R8, [R1] ;  /* 0x0000000001087983 */ /* 0x000f280000300800 */
[----:B------:R-:W-:Y:S04]  /*9070*/  STL [R1+0xb8], R243 ;  /* 0x0000b8f301007387 */ /* 0x000fe80000100800 */
        /* <DEDUP_REMOVED lines=15> */
[----:B------:R-:W-:Y:S01]  /*9170*/  LDSM.16.MT88.4 R80, [R226+0x8000] ;  /* 0x00800000e250783b */ /* 0x000fe20000004200 */
[----:B--2---:R-:W-:Y:S02]  /*9180*/  MOV R61, R4 ;  /* 0x00000004003d7202 */ /* 0x004fe40000000f00 */
[----:B---3--:R-:W-:Y:S02]  /*9190*/  MOV R60, R3 ;  /* 0x00000003003c7202 */ /* 0x008fe40000000f00 */
[----:B----4-:R-:W-:Y:S02]  /*91a0*/  MOV R87, R2 ;  /* 0x0000000200577202 */ /* 0x010fe40000000f00 */
[----:B------:R-:W-:Y:S02]  /*91b0*/  MOV R10, R0 ;  /* 0x00000000000a7202 */ /* 0x000fe40000000f00 */
[----:B------:R-:W-:Y:S04]  /*91c0*/  FMNMX.FTZ R0, R244, R132, !PT ;  /* 0x00000084f4007209 */ /* 0x000fe80007810000 */
        /* <DEDUP_REMOVED lines=93> */
[----:B------:R-:W-:Y:S01]  /*97a0*/  FMNMX.FTZ R0, R222, R135, !PT ;  /* 0x00000087de007209 */ /* 0x000fe20007810000 */
[----:B------:R-:W2:Y:S01]  /*97b0*/  SHFL.BFLY PT, R5, R4, 0x2, 0x1f ;  /* 0x0c401f0004057f89 */ /* 0x000ea200000e0000 */
[----:B------:R-:W-:Y:S02]  /*97c0*/  FMNMX.FTZ R3, R119, R3, !PT ;  /* 0x0000000377037209 */ /* 0x000fe40007810000 */
[----:B------:R-:W-:Y:S02]  /*97d0*/  FMNMX.FTZ R0, R8, R0, !PT ;  /* 0x0000000008007209 */ /* 0x000fe40007810000 */
[----:B------:R-:W-:Y:S02]  /*97e0*/  FMNMX.FTZ R3, R130, R3, !PT ;  /* 0x0000000382037209 */ /* 0x000fe40007810000 */
[----:B------:R-:W-:Y:S02]  /*97f0*/  FMNMX.FTZ R0, R247, R0, !PT ;  /* 0x00000000f7007209 */ /* 0x000fe40007810000 */
[----:B------:R-:W-:Y:S02]  /*9800*/  FMNMX.FTZ R3, R131, R3, !PT ;  /* 0x0000000383037209 */ /* 0x000fe40007810000 */
[----:B-1----:R-:W-:Y:S02]  /*9810*/  FMNMX.FTZ R74, R74, R6, !PT ;  /* 0x000000064a4a7209 */ /* 0x002fe40007810000 */
[----:B------:R-:W-:Y:S01]  /*9820*/  FMNMX.FTZ R0, R246, R0, !PT ;  /* 0x00000000f6007209 */ /* 0x000fe20007810000 */
[----:B------:R-:W1:Y:S03]  /*9830*/  SHFL.BFLY PT, R73, R3, 0x2, 0x1f ;  /* 0x0c401f0003497f89 */ /* 0x000e6600000e0000 */
[----:B------:R-:W-:Y:S04]  /*9840*/  FMNMX.FTZ R0, R26, R0, !PT ;  /* 0x000000001a007209 */ /* 0x000fe80007810000 */
[----:B------:R-:W-:Y:S01]  /*9850*/  FMNMX.FTZ R0, R27, R0, !PT ;  /* 0x000000001b007209 */ /* 0x000fe20007810000 */
[----:B------:R-:W3:Y:S01]  /*9860*/  SHFL.BFLY PT, R6, R74, 0x1, 0x1f ;  /* 0x0c201f004a067f89 */ /* 0x000ee200000e0000 */
[----:B--2---:R-:W-:Y:S02]  /*9870*/  FMNMX.FTZ R4, R4, R5, !PT ;  /* 0x0000000504047209 */ /* 0x004fe40007810000 */
[----:B------:R-:W-:Y:S05]  /*9880*/  FMNMX.FTZ R0, R30, R0, !PT ;  /* 0x000000001e007209 */ /* 0x000fea0007810000 */
[----:B------:R-:W2:Y:S01]  /*9890*/  SHFL.BFLY PT, R72, R4, 0x1, 0x1f ;  /* 0x0c201f0004487f89 */ /* 0x000ea200000e0000 */
[----:B------:R-:W-:Y:S04]  /*98a0*/  FMNMX.FTZ R0, R31, R0, !PT ;  /* 0x000000001f007209 */ /* 0x000fe80007810000 */
[----:B------:R-:W-:Y:S02]  /*98b0*/  FMNMX.FTZ R0, R42, R0, !PT ;  /* 0x000000002a007209 */ /* 0x000fe40007810000 */
[----:B-1----:R-:W-:Y:S02]  /*98c0*/  FMNMX.FTZ R73, R3, R73, !PT ;  /* 0x0000004903497209 */ /* 0x002fe40007810000 */
[----:B------:R-:W-:Y:S03]  /*98d0*/  FMNMX.FTZ R0, R43, R0, !PT ;  /* 0x000000002b007209 */ /* 0x000fe60007810000 */
[----:B------:R-:W1:Y:S01]  /*98e0*/  SHFL.BFLY PT, R7, R73, 0x1, 0x1f ;  /* 0x0c201f0049077f89 */ /* 0x000e6200000e0000 */
[----:B------:R-:W-:Y:S02]  /*98f0*/  FMNMX.FTZ R0, R24, R0, !PT ;  /* 0x0000000018007209 */ /* 0x000fe40007810000 */
[----:B---3--:R-:W-:Y:S02]  /*9900*/  FMNMX.FTZ R74, R74, R6, !PT ;  /* 0x000000064a4a7209 */ /* 0x008fe40007810000 */
[----:B------:R-:W-:Y:S02]  /*9910*/  FMNMX.FTZ R0, R25, R0, !PT ;  /* 0x0000000019007209 */ /* 0x000fe40007810000 */
[C---:B------:R-:W-:Y:S01]  /*9920*/  FSETP.NEU.FTZ.AND P1, PT, R74.reuse, -INF , PT ;  /* 0xff8000004a00780b */ /* 0x040fe20003f3d000 */
[----:B------:R-:W-:Y:S01]  /*9930*/  FMUL.FTZ R75, R74, c[0x0][0x23c] ;  /* 0x00008f004a4b7a20 */ /* 0x000fe20000410000 */
[----:B------:R-:W-:Y:S01]  /*9940*/  FMNMX.FTZ R0, R60, R0, !PT ;  /* 0x000000003c007209 */ /* 0x000fe20007810000 */
[----:B------:R-:W-:Y:S01]  /*9950*/  STL [R1+0xbc], R74 ;  /* 0x0000bc4a01007387 */ /* 0x000fe20000100800 */
[----:B--2---:R-:W-:Y:S02]  /*9960*/  FMNMX.FTZ R72, R4, R72, !PT ;  /* 0x0000004804487209 */ /* 0x004fe40007810000 */
[----:B------:R-:W-:Y:S02]  /*9970*/  FSEL R75, R75, RZ, P1 ;  /* 0x000000ff4b4b7208 */ /* 0x000fe40000800000 */
[----:B------:R-:W-:Y:S01]  /*9980*/  FMNMX.FTZ R0, R61, R0, !PT ;  /* 0x000000003d007209 */ /* 0x000fe20007810000 */
[----:B------:R-:W-:Y:S02]  /*9990*/  FMUL.FTZ R93, R72, c[0x0][0x23c] ;  /* 0x00008f00485d7a20 */ /* 0x000fe40000410000 */
[--C-:B------:R-:W-:Y:S01]  /*99a0*/  FFMA.FTZ R4, R244, c[0x0][0x23c], -R75.reuse ;  /* 0x00008f00f4047a23 */ /* 0x100fe2000001084b */
[----:B------:R-:W-:Y:S01]  /*99b0*/  FMNMX.FTZ R0, R87, R0, !PT ;  /* 0x0000000057007209 */ /* 0x000fe20007810000 */
[--C-:B------:R-:W-:Y:S02]  /*99c0*/  FFMA.FTZ R5, R12, c[0x0][0x23c], -R75.reuse ;  /* 0x00008f000c057a23 */ /* 0x100fe4000001084b */
[----:B------:R2:W-:Y:S01]  /*99d0*/  MUFU.EX2 R205, R4 ;  /* 0x0000000400cd7308 */ /* 0x0005e20000000800 */
[----:B------:R-:W-:Y:S01]  /*99e0*/  FMNMX.FTZ R0, R103, R0, !PT ;  /* 0x0000000067007209 */ /* 0x000fe20007810000 */
[--C-:B------:R-:W-:Y:S01]  /*99f0*/  FFMA.FTZ R6, R33, c[0x0][0x23c], -R75.reuse ;  /* 0x00008f0021067a23 */ /* 0x100fe2000001084b */
[----:B-1----:R-:W-:Y:S01]  /*9a00*/  FMNMX.FTZ R73, R73, R7, !PT ;  /* 0x0000000749497209 */ /* 0x002fe20007810000 */
[--C-:B------:R-:W-:Y:S01]  /*9a10*/  FFMA.FTZ R7, R32, c[0x0][0x23c], -R75.reuse ;  /* 0x00008f0020077a23 */ /* 0x100fe2000001084b */
[----:B------:R-:W-:Y:S01]  /*9a20*/  FMNMX.FTZ R0, R113, R0, !PT ;  /* 0x0000000071007209 */ /* 0x000fe20007810000 */
[----:B------:R-:W-:Y:S01]  /*9a30*/  FFMA.FTZ R96, R96, c[0x0][0x23c], -R75 ;  /* 0x00008f0060607a23 */ /* 0x000fe2000001084b */
[C---:B------:R-:W-:Y:S01]  /*9a40*/  FSETP.NEU.FTZ.AND P1, PT, R73.reuse, -INF , PT ;  /* 0xff8000004900780b */ /* 0x040fe20003f3d000 */
[----:B------:R-:W-:Y:S01]  /*9a50*/  FMUL.FTZ R92, R73, c[0x0][0x23c] ;  /* 0x00008f00495c7a20 */ /* 0x000fe20000410000 */
[----:B------:R-:W-:Y:S01]  /*9a60*/  FMNMX.FTZ R0, R109, R0, !PT ;  /* 0x000000006d007209 */ /* 0x000fe20007810000 */
[----:B------:R1:W3:Y:S01]  /*9a70*/  MUFU.EX2 R244, R5 ;  /* 0x0000000500f47308 */ /* 0x0002e20000000800 */
[----:B------:R-:W-:Y:S02]  /*9a80*/  STL [R1+0xc0], R73 ;  /* 0x0000c04901007387 */ /* 0x000fe40000100800 */
[----:B------:R-:W-:Y:S02]  /*9a90*/  FSEL R92, R92, RZ, P1 ;  /* 0x000000ff5c5c7208 */ /* 0x000fe40000800000 */
[----:B------:R-:W-:Y:S02]  /*9aa0*/  FMNMX.FTZ R0, R102, R0, !PT ;  /* 0x0000000066007209 */ /* 0x000fe40007810000 */
[----:B------:R-:W-:Y:S01]  /*9ab0*/  FSETP.NEU.FTZ.AND P1, PT, R72, -INF , PT ;  /* 0xff8000004800780b */ /* 0x000fe20003f3d000 */
[--C-:B------:R-:W-:Y:S01]  /*9ac0*/  FFMA.FTZ R33, R47, c[0x0][0x23c], -R92.reuse ;  /* 0x00008f002f217a23 */ /* 0x100fe2000001085c */
[----:B------:R-:W-:Y:S01]  /*9ad0*/  FMNMX.FTZ R0, R64, R0, !PT ;  /* 0x0000000040007209 */ /* 0x000fe20007810000 */
[--C-:B------:R-:W-:Y:S01]  /*9ae0*/  FFMA.FTZ R95, R95, c[0x0][0x23c], -R92.reuse ;  /* 0x00008f005f5f7a23 */ /* 0x100fe2000001085c */
[----:B------:R-:W-:Y:S02]  /*9af0*/  FSEL R93, R93, RZ, P1 ;  /* 0x000000ff5d5d7208 */ /* 0x000fe40000800000 */
[----:B------:R-:W-:Y:S01]  /*9b00*/  FMNMX.FTZ R0, R110, R0, !PT ;  /* 0x000000006e007209 */ /* 0x000fe20007810000 */
[--C-:B--2---:R-:W-:Y:S02]  /*9b10*/  FFMA.FTZ R4, R223, c[0x0][0x23c], -R92.reuse ;  /* 0x00008f00df047a23 */ /* 0x104fe4000001085c */
[--C-:B------:R-:W-:Y:S01]  /*9b20*/  FFMA.FTZ R106, R106, c[0x0][0x23c], -R93.reuse ;  /* 0x00008f006a6a7a23 */ /* 0x100fe2000001085d */
[----:B------:R-:W-:Y:S01]  /*9b30*/  FMNMX.FTZ R0, R121, R0, !PT ;  /* 0x0000000079007209 */ /* 0x000fe20007810000 */
[----:B------:R2:W-:Y:S01]  /*9b40*/  MUFU.EX2 R206, R4 ;  /* 0x0000000400ce7308 */ /* 0x0005e20000000800 */
[--C-:B------:R-:W-:Y:S02]  /*9b50*/  FFMA.FTZ R108, R108, c[0x0][0x23c], -R93.reuse ;  /* 0x00008f006c6c7a23 */ /* 0x100fe4000001085d */
[----:B------:R-:W-:Y:S01]  /*9b60*/  FMNMX.FTZ R0, R127, R0, !PT ;  /* 0x000000007f007209 */ /* 0x000fe20007810000 */
[--C-:B-1----:R-:W-:Y:S03]  /*9b70*/  FFMA.FTZ R5, R19, c[0x0][0x23c], -R92.reuse ;  /* 0x00008f0013057a23 */ /* 0x102fe6000001085c */
[----:B------:R-:W-:Y:S02]  /*9b80*/  FMNMX.FTZ R0, R63, R0, !PT ;  /* 0x000000003f007209 */ /* 0x000fe40007810000 */
[----:B---3--:R-:W-:Y:S01]  /*9b90*/  F2FP.PACK_AB R76, R244, R205 ;  /* 0x000000cdf44c723e */ /* 0x008fe200000000ff */
[----:B------:R-:W-:Y:S01]  /*9ba0*/  MUFU.EX2 R108, R108 ;  /* 0x0000006c006c7308 */ /* 0x000fe20000000800 */
[----:B------:R-:W-:Y:S04]  /*9bb0*/  FMNMX.FTZ R0, R62, R0, !PT ;  /* 0x000000003e007209 */ /* 0x000fe80007810000 */
[----:B------:R-:W-:Y:S04]  /*9bc0*/  FMNMX.FTZ R0, R58, R0, !PT ;  /* 0x000000003a007209 */ /* 0x000fe80007810000 */
[----:B------:R-:W-:Y:S04]  /*9bd0*/  FMNMX.FTZ R0, R99, R0, !PT ;  /* 0x0000000063007209 */ /* 0x000fe80007810000 */
[----:B------:R-:W-:Y:S01]  /*9be0*/  FMNMX.FTZ R0, R104, R0, !PT ;  /* 0x0000000068007209 */ /* 0x000fe20007810000 */
[----:B--2---:R-:W-:Y:S02]  /*9bf0*/  FFMA.FTZ R4, R11, c[0x0][0x23c], -R92 ;  /* 0x00008f000b047a23 */ /* 0x004fe4000001085c */
[----:B------:R1:W-:Y:S01]  /*9c00*/  MUFU.EX2 R11, R5 ;  /* 0x00000005000b7308 */ /* 0x0003e20000000800 */
[----:B------:R-:W-:Y:S04]  /*9c10*/  FMNMX.FTZ R0, R212, R0, !PT ;  /* 0x00000000d4007209 */ /* 0x000fe80007810000 */
[----:B------:R-:W-:Y:S04]  /*9c20*/  FMNMX.FTZ R0, R211, R0, !PT ;  /* 0x00000000d3007209 */ /* 0x000fe80007810000 */
[----:B------:R-:W-:Y:S01]  /*9c30*/  FMNMX.FTZ R0, R71, R0, !PT ;  /* 0x0000000047007209 */ /* 0x000fe20007810000 */
[----:B------:R2:W3:Y:S03]  /*9c40*/  MUFU.EX2 R215, R4 ;  /* 0x0000000400d77308 */ /* 0x0004e60000000800 */
[----:B------:R-:W-:Y:S05]  /*9c50*/  FMNMX.FTZ R0, R70, R0, !PT ;  /* 0x0000000046007209 */ /* 0x000fea0007810000 */
[----:B------:R-:W4:Y:S01]  /*9c60*/  SHFL.BFLY PT, R2, R0, 0x2, 0x1f ;  /* 0x0c401f0000027f89 */ /* 0x000f2200000e0000 */
[----:B-1----:R-:W-:Y:S04]  /*9c70*/  FFMA.FTZ R5, R249, c[0x0][0x23c], -R93 ;  /* 0x00008f00f9057a23 */ /* 0x002fe8000001085d */
[----:B------:R1:W-:Y:S01]  /*9c80*/  MUFU.EX2 R249, R5 ;  /* 0x0000000500f97308 */ /* 0x0003e20000000800 */
[--C-:B--2---:R-:W-:Y:S01]  /*9c90*/  FFMA.FTZ R4, R217, c[0x0][0x23c], -R75.reuse ;  /* 0x00008f00d9047a23 */ /* 0x104fe2000001084b */
[----:B---3--:R-:W-:Y:S08]  /*9ca0*/  F2FP.PACK_AB R77, R215, R206 ;  /* 0x000000ced74d723e */ /* 0x008ff000000000ff */
[----:B------:R2:W-:Y:S01]  /*9cb0*/  MUFU.EX2 R223, R4 ;  /* 0x0000000400df7308 */ /* 0x0005e20000000800 */
[----:B----4-:R-:W-:Y:S01]  /*9cc0*/  FMNMX.FTZ R2, R0, R2, !PT ;  /* 0x0000000200027209 */ /* 0x010fe20007810000 */
[----:B------:R-:W-:Y:S01]  /*9cd0*/  FADD.FTZ R0, -R74, R132 ;  /* 0x000000844a007221 */ /* 0x000fe20000010100 */
[----:B------:R-:W-:Y:S03]  /*9ce0*/  MOV R132, R55 ;  /* 0x0000003700847202 */ /* 0x000fe60000000f00 */
[----:B------:R-:W3:Y:S04]  /*9cf0*/  SHFL.BFLY PT, R3, R2, 0x1, 0x1f ;  /* 0x0c201f0002037f89 */ /* 0x000ee800000e0000 */
[----:B------:R-:W-:Y:S01]  /*9d00*/  MUFU.EX2 R74, R6 ;  /* 0x00000006004a7308 */ /* 0x000fe20000000800 */
[----:B------:R-:W-:Y:S02]  /*9d10*/  FMUL.FTZ R0, R0, c[0x0][0x23c] ;  /* 0x00008f0000007a20 */ /* 0x000fe40000410000 */
[----:B-1----:R-:W-:Y:S07]  /*9d20*/  FFMA.FTZ R5, R22, c[0x0][0x23c], -R92 ;  /* 0x00008f0016057a23 */ /* 0x002fee000001085c */
[----:B------:R1:W4:Y:S01]  /*9d30*/  MUFU.EX2 R68, R0 ;  /* 0x0000000000447308 */ /* 0x0003220000000800 */
[----:B--2---:R-:W-:Y:S02]  /*9d40*/  FFMA.FTZ R4, R17, c[0x0][0x23c], -R75 ;  /* 0x00008f0011047a23 */ /* 0x004fe4000001084b */
[----:B------:R-:W-:Y:S07]  /*9d50*/  FFMA.FTZ R17, R45, c[0x0][0x23c], -R93 ;  /* 0x00008f002d117a23 */ /* 0x000fee000001085d */
[----:B------:R-:W2:Y:S01]  /*9d60*/  MUFU.EX2 R13, R4 ;  /* 0x00000004000d7308 */ /* 0x000ea20000000800 */
[----:B---3--:R-:W-:Y:S04]  /*9d70*/  FMNMX.FTZ R3, R2, R3, !PT ;  /* 0x0000000302037209 */ /* 0x008fe80007810000 */
[C---:B------:R-:W-:Y:S01]  /*9d80*/  FSETP.NEU.FTZ.AND P1, PT, R3.reuse, -INF , PT ;  /* 0xff8000000300780b */ /* 0x040fe20003f3d000 */
[----:B------:R-:W-:Y:S04]  /*9d90*/  FMUL.FTZ R94, R3, c[0x0][0x23c] ;  /* 0x00008f00035e7a20 */ /* 0x000fe80000410000 */
[----:B------:R3:W-:Y:S01]  /*9da0*/  MUFU.EX2 R228, R17 ;  /* 0x0000001100e47308 */ /* 0x0007e20000000800 */
[----:B------:R-:W-:Y:S01]  /*9db0*/  FSEL R94, R94, RZ, P1 ;  /* 0x000000ff5e5e7208 */ /* 0x000fe20000800000 */
[----:B-1----:R-:W-:Y:S01]  /*9dc0*/  FADD.FTZ R0, -R73, R133 ;  /* 0x0000008549007221 */ /* 0x002fe20000010100 */
[----:B------:R-:W-:Y:S01]  /*9dd0*/  MOV R133, R10 ;  /* 0x0000000a00857202 */ /* 0x000fe20000000f00 */
[----:B----4-:R-:W-:Y:S02]  /*9de0*/  FMUL.FTZ R32, R68, R164 ;  /* 0x000000a444207220 */ /* 0x010fe40000410000 */
[----:B------:R-:W-:Y:S02]  /*9df0*/  FMUL.FTZ R0, R0, c[0x0][0x23c] ;  /* 0x00008f0000007a20 */ /* 0x000fe40000410000 */
[--C-:B------:R-:W-:Y:S02]  /*9e00*/  FFMA.FTZ R12, R42, c[0x0][0x23c], -R94.reuse ;  /* 0x00008f002a0c7a23 */ /* 0x100fe4000001085e */
[----:B------:R1:W4:Y:S01]  /*9e10*/  MUFU.EX2 R69, R0 ;  /* 0x0000000000457308 */ /* 0x0003220000000800 */
[----:B------:R-:W-:Y:S01]  /*9e20*/  FFMA.FTZ R25, R25, c[0x0][0x23c], -R94 ;  /* 0x00008f0019197a23 */ /* 0x000fe2000001085e */
[----:B--2---:R2:W-:Y:S01]  /*9e30*/  STL [R1+0xc], R13 ;  /* 0x00000c0d01007387 */ /* 0x0045e20000100800 */
[----:B------:R-:W-:Y:S01]  /*9e40*/  FFMA.FTZ R4, R18, c[0x0][0x23c], -R92 ;  /* 0x00008f0012047a23 */ /* 0x000fe2000001085c */
[----:B------:R-:W-:Y:S01]  /*9e50*/  F2FP.PACK_AB R78, R13, R223 ;  /* 0x000000df0d4e723e */ /* 0x000fe200000000ff */
[--C-:B------:R-:W-:Y:S01]  /*9e60*/  FFMA.FTZ R60, R60, c[0x0][0x23c], -R94.reuse ;  /* 0x00008f003c3c7a23 */ /* 0x100fe2000001085e */
[----:B------:R-:W-:Y:S01]  /*9e70*/  STL [R1+0xc4], R72 ;  /* 0x0000c44801007387 */ /* 0x000fe20000100800 */
[--C-:B------:R-:W-:Y:S02]  /*9e80*/  FFMA.FTZ R212, R212, c[0x0][0x23c], -R94.reuse ;  /* 0x00008f00d4d47a23 */ /* 0x100fe4000001085e */
[----:B------:R-:W-:Y:S01]  /*9e90*/  FFMA.FTZ R211, R211, c[0x0][0x23c], -R94 ;  /* 0x00008f00d3d37a23 */ /* 0x000fe2000001085e */
[----:B------:R2:W2:Y:S01]  /*9ea0*/  MUFU.EX2 R217, R4 ;  /* 0x0000000400d97308 */ /* 0x0004a20000000800 */
[----:B------:R2:W-:Y:S01]  /*9eb0*/  STL [R1+0x4], R11 ;  /* 0x0000040b01007387 */ /* 0x0005e20000100800 */
[----:B---3--:R-:W-:Y:S03]  /*9ec0*/  FMUL.FTZ R17, R68, R149 ;  /* 0x0000009544117220 */ /* 0x008fe60000410000 */
[----:B------:R3:W-:Y:S05]  /*9ed0*/  STL [R1+0xc8], R3 ;  /* 0x0000c80301007387 */ /* 0x0007ea0000100800 */
[----:B------:R3:W-:Y:S01]  /*9ee0*/  MUFU.EX2 R237, R12 ;  /* 0x0000000c00ed7308 */ /* 0x0007e20000000800 */
[----:B-1----:R-:W-:Y:S01]  /*9ef0*/  FADD.FTZ R0, -R72, R134 ;  /* 0x0000008648007221 */ /* 0x002fe20000010100 */
[----:B------:R-:W-:Y:S01]  /*9f00*/  MOV R134, R64 ;  /* 0x0000004000867202 */ /* 0x000fe20000000f00 */
[C---:B----4-:R-:W-:Y:S02]  /*9f10*/  FMUL.FTZ R18, R69.reuse, R150 ;  /* 0x0000009645127220 */ /* 0x050fe40000410000 */
[----:B------:R-:W-:Y:S02]  /*9f20*/  FMUL.FTZ R0, R0, c[0x0][0x23c] ;  /* 0x00008f0000007a20 */ /* 0x000fe40000410000 */
[----:B------:R-:W-:Y:S03]  /*9f30*/  FMUL.FTZ R19, R69, R151 ;  /* 0x0000009745137220 */ /* 0x000fe60000410000 */
[----:B------:R1:W4:Y:S01]  /*9f40*/  MUFU.EX2 R2, R0 ;  /* 0x0000000000027308 */ /* 0x0003220000000800 */
[----:B--2---:R-:W-:Y:S01]  /*9f50*/  FFMA.FTZ R4, R245, c[0x0][0x23c], -R93 ;  /* 0x00008f00f5047a23 */ /* 0x004fe2000001085d */
[----:B------:R-:W-:Y:S08]  /*9f60*/  F2FP.PACK_AB R79, R11, R217 ;  /* 0x000000d90b4f723e */ /* 0x000ff000000000ff */
[----:B------:R2:W-:Y:S01]  /*9f70*/  MUFU.EX2 R204, R4 ;  /* 0x0000000400cc7308 */ /* 0x0005e20000000800 */
[--C-:B---3--:R-:W-:Y:S09]  /*9f80*/  FFMA.FTZ R12, R43, c[0x0][0x23c], -R94.reuse ;  /* 0x00008f002b0c7a23 */ /* 0x108ff2000001085e */
[----:B------:R3:W-:Y:S01]  /*9f90*/  MUFU.EX2 R233, R12 ;  /* 0x0000000c00e97308 */ /* 0x0007e20000000800 */
[----:B-1----:R-:W-:Y:S01]  /*9fa0*/  FADD.FTZ R0, -R3, R135 ;  /* 0x0000008703007221 */ /* 0x002fe20000010100 */
[----:B------:R-:W-:Y:S01]  /*9fb0*/  MOV R135, R54 ;  /* 0x0000003600877202 */ /* 0x000fe20000000f00 */
[----:B----4-:R-:W-:Y:S02]  /*9fc0*/  FMUL.FTZ R13, R2, R145 ;  /* 0x00000091020d7220 */ /* 0x010fe40000410000 */
[----:B------:R-:W-:Y:S05]  /*9fd0*/  FMUL.FTZ R0, R0, c[0x0][0x23c] ;  /* 0x00008f0000007a20 */ /* 0x000fea0000410000 */
[----:B------:R1:W-:Y:S01]  /*9fe0*/  MUFU.EX2 R145, R25 ;  /* 0x0000001900917308 */ /* 0x0003e20000000800 */
[C---:B------:R-:W-:Y:S02]  /*9ff0*/  FMUL.FTZ R45, R2.reuse, R177 ;  /* 0x000000b1022d7220 */ /* 0x040fe40000410000 */
[--C-:B--2---:R-:W-:Y:S02]  /*a000*/  FFMA.FTZ R4, R9, c[0x0][0x23c], -R93.reuse ;  /* 0x00008f0009047a23 */ /* 0x104fe4000001085d */
[----:B------:R-:W-:Y:S01]  /*a010*/  FMUL.FTZ R9, R2, R137 ;  /* 0x0000008902097220 */ /* 0x000fe20000410000 */
[----:B------:R-:W-:Y:S04]  /*a020*/  MOV R137, R86 ;  /* 0x0000005600897202 */ /* 0x000fe80000000f00 */
[----:B------:R2:W4:Y:S01]  /*a030*/  MUFU.EX2 R214, R4 ;  /* 0x0000000400d67308 */ /* 0x0005220000000800 */
[----:B---3--:R-:W-:Y:S09]  /*a040*/  FFMA.FTZ R12, R14, c[0x0][0x23c], -R93 ;  /* 0x00008f000e0c7a23 */ /* 0x008ff2000001085d */
[----:B------:R-:W3:Y:S01]  /*a050*/  MUFU.EX2 R0, R0 ;  /* 0x0000000000007308 */ /* 0x000ee20000000800 */
[----:B-1----:R-:W-:Y:S02]  /*a060*/  FMUL.FTZ R25, R2, R157 ;  /* 0x0000009d02197220 */ /* 0x002fe40000410000 */
[----:B--2---:R-:W-:Y:S01]  /*a070*/  FFMA.FTZ R4, R222, c[0x0][0x23c], -R94 ;  /* 0x00008f00de047a23 */ /* 0x004fe2000001085e */
[----:B----4-:R-:W-:Y:S06]  /*a080*/  F2FP.PACK_AB R64, R214, R204 ;  /* 0x000000ccd640723e */ /* 0x010fec00000000ff */
[----:B------:R1:W-:Y:S01]  /*a090*/  MUFU.EX2 R207, R4 ;  /* 0x0000000400cf7308 */ /* 0x0003e20000000800 */
[C---:B---3--:R-:W-:Y:S01]  /*a0a0*/  FMUL.FTZ R10, R0.reuse, R138 ;  /* 0x0000008a000a7220 */ /* 0x048fe20000410000 */
[----:B------:R-:W-:Y:S01]  /*a0b0*/  MOV R138, R87 ;  /* 0x00000057008a7202 */ /* 0x000fe20000000f00 */
[C---:B------:R-:W-:Y:S01]  /*a0c0*/  FMUL.FTZ R11, R0.reuse, R139 ;  /* 0x0000008b000b7220 */ /* 0x040fe20000410000 */
[----:B------:R-:W-:Y:S01]  /*a0d0*/  MOV R139, R133 ;  /* 0x00000085008b7202 */ /* 0x000fe20000000f00 */
[C---:B------:R-:W-:Y:S01]  /*a0e0*/  FMUL.FTZ R14, R0.reuse, R146 ;  /* 0x00000092000e7220 */ /* 0x040fe20000410000 */
[----:B------:R-:W-:Y:S01]  /*a0f0*/  MOV R133, R63 ;  /* 0x0000003f00857202 */ /* 0x000fe20000000f00 */
[C---:B------:R-:W-:Y:S02]  /*a100*/  FMUL.FTZ R43, R0.reuse, R175 ;  /* 0x000000af002b7220 */ /* 0x040fe40000410000 */
[C---:B------:R-:W-:Y:S02]  /*a110*/  FMUL.FTZ R42, R0.reuse, R174 ;  /* 0x000000ae002a7220 */ /* 0x040fe40000410000 */
[----:B------:R-:W-:Y:S01]  /*a120*/  FMUL.FTZ R47, R0, R179 ;  /* 0x000000b3002f7220 */ /* 0x000fe20000410000 */
[----:B------:R-:W-:Y:S01]  /*a130*/  MOV R179, R121 ;  /* 0x0000007900b37202 */ /* 0x000fe20000000f00 */
[----:B------:R-:W-:Y:S02]  /*a140*/  FFMA.FTZ R121, R200, c[0x0][0x23c], -R92 ;  /* 0x00008f00c8797a23 */ /* 0x000fe4000001085c */
[--C-:B------:R-:W-:Y:S02]  /*a150*/  FFMA.FTZ R63, R61, c[0x0][0x23c], -R94.reuse ;  /* 0x00008f003d3f7a23 */ /* 0x100fe4000001085e */
[----:B------:R-:W-:Y:S02]  /*a160*/  FMUL.FTZ R61, R2, R193 ;  /* 0x000000c1023d7220 */ /* 0x000fe40000410000 */
[----:B------:R-:W-:Y:S01]  /*a170*/  MUFU.EX2 R121, R121 ;  /* 0x0000007900797308 */ /* 0x000fe20000000800 */
[--C-:B-1----:R-:W-:Y:S02]  /*a180*/  FFMA.FTZ R4, R8, c[0x0][0x23c], -R94.reuse ;  /* 0x00008f0008047a23 */ /* 0x102fe4000001085e */
[----:B------:R-:W-:Y:S07]  /*a190*/  FFMA.FTZ R8, R20, c[0x0][0x23c], -R75 ;  /* 0x00008f0014087a23 */ /* 0x000fee000001084b */
[----:B------:R1:W2:Y:S02]  /*a1a0*/  MUFU.EX2 R213, R4 ;  /* 0x0000000400d57308 */ /* 0x0002a40000000800 */
[----:B-1----:R-:W-:Y:S01]  /*a1b0*/  FFMA.FTZ R4, R248, c[0x0][0x23c], -R93 ;  /* 0x00008f00f8047a23 */ /* 0x002fe2000001085d */
[----:B--2---:R-:W-:Y:S07]  /*a1c0*/  F2FP.PACK_AB R65, R213, R207 ;  /* 0x000000cfd541723e */ /* 0x004fee00000000ff */
[----:B------:R1:W2:Y:S02]  /*a1d0*/  MUFU.EX2 R248, R4 ;  /* 0x0000000400f87308 */ /* 0x0002a40000000800 */
[----:B-1----:R-:W-:Y:S01]  /*a1e0*/  FFMA.FTZ R4, R247, c[0x0][0x23c], -R94 ;  /* 0x00008f00f7047a23 */ /* 0x002fe2000001085e */
[----:B--2---:R-:W-:Y:S07]  /*a1f0*/  F2FP.PACK_AB R66, R248, R249 ;  /* 0x000000f9f842723e */ /* 0x004fee00000000ff */
[----:B------:R1:W-:Y:S10]  /*a200*/  MUFU.EX2 R247, R8 ;  /* 0x0000000800f77308 */ /* 0x0003f40000000800 */
[----:B------:R2:W-:Y:S01]  /*a210*/  MUFU.EX2 R222, R4 ;  /* 0x0000000400de7308 */ /* 0x0005e20000000800 */
[--C-:B-1----:R-:W-:Y:S02]  /*a220*/  FFMA.FTZ R8, R49, c[0x0][0x23c], -R75.reuse ;  /* 0x00008f0031087a23 */ /* 0x102fe4000001084b */
[----:B------:R-:W-:Y:S07]  /*a230*/  FFMA.FTZ R49, R56, c[0x0][0x23c], -R92 ;  /* 0x00008f0038317a23 */ /* 0x000fee000001085c */
[----:B------:R1:W-:Y:S01]  /*a240*/  MUFU.EX2 R230, R8 ;  /* 0x0000000800e67308 */ /* 0x0003e20000000800 */
[----:B------:R-:W-:Y:S02]  /*a250*/  FMUL.FTZ R56, R2, R188 ;  /* 0x000000bc02387220 */ /* 0x000fe40000410000 */
[----:B--2---:R-:W-:Y:S07]  /*a260*/  FFMA.FTZ R4, R246, c[0x0][0x23c], -R94 ;  /* 0x00008f00f6047a23 */ /* 0x004fee000001085e */
[----:B------:R2:W3:Y:S10]  /*a270*/  MUFU.EX2 R245, R4 ;  /* 0x0000000400f57308 */ /* 0x0004f40000000800 */
[----:B------:R-:W-:Y:S01]  /*a280*/  MUFU.EX2 R246, R5 ;  /* 0x0000000500f67308 */ /* 0x000fe20000000800 */
[----:B-1----:R-:W-:Y:S01]  /*a290*/  FMUL.FTZ R8, R2, R136 ;  /* 0x0000008802087220 */ /* 0x002fe20000410000 */
[----:B------:R-:W-:Y:S01]  /*a2a0*/  MOV R136, R58 ;  /* 0x0000003a00887202 */ /* 0x000fe20000000f00 */
[----:B------:R-:W-:Y:S07]  /*a2b0*/  FMUL.FTZ R58, R0, R190 ;  /* 0x000000be003a7220 */ /* 0x000fee0000410000 */
[----:B------:R1:W-:Y:S01]  /*a2c0*/  MUFU.EX2 R164, R49 ;  /* 0x0000003100a47308 */ /* 0x0003e20000000800 */
[--C-:B--2---:R-:W-:Y:S01]  /*a2d0*/  FFMA.FTZ R4, R21, c[0x0][0x23c], -R75.reuse ;  /* 0x00008f0015047a23 */ /* 0x104fe2000001084b */
[----:B---3--:R-:W-:Y:S08]  /*a2e0*/  F2FP.PACK_AB R67, R245, R222 ;  /* 0x000000def543723e */ /* 0x008ff000000000ff */
[----:B------:R-:W2:Y:S01]  /*a2f0*/  MUFU.EX2 R3, R4 ;  /* 0x0000000400037308 */ /* 0x000ea20000000800 */
[----:B-1----:R-:W-:Y:S01]  /*a300*/  FMUL.FTZ R49, R68, R181 ;  /* 0x000000b544317220 */ /* 0x002fe20000410000 */
[----:B------:R-:W-:Y:S01]  /*a310*/  MOV R181, R102 ;  /* 0x0000006600b57202 */ /* 0x000fe20000000f00 */
[--C-:B------:R-:W-:Y:S01]  /*a320*/  FFMA.FTZ R102, R221, c[0x0][0x23c], -R92.reuse ;  /* 0x00008f00dd667a23 */ /* 0x100fe2000001085c */
[----:B--2---:R1:W-:Y:S01]  /*a330*/  STL [R1+0x44], R3 ;  /* 0x0000440301007387 */ /* 0x0043e20000100800 */
[--C-:B------:R-:W-:Y:S03]  /*a340*/  FFMA.FTZ R4, R23, c[0x0][0x23c], -R92.reuse ;  /* 0x00008f0017047a23 */ /* 0x100fe6000001085c */
[----:B------:R-:W2:Y:S03]  /*a350*/  LDSM.16.MT88.4 R20, [R224+0x8000] ;  /* 0x00800000e014783b */ /* 0x000ea60000004200 */
[----:B------:R-:W3:Y:S10]  /*a360*/  MUFU.EX2 R4, R4 ;  /* 0x0000000400047308 */ /* 0x000ef40000000800 */
[----:B-1----:R-:W1:Y:S01]  /*a370*/  MUFU.EX2 R3, R7 ;  /* 0x0000000700037308 */ /* 0x002e620000000800 */
[----:B---3--:R3:W-:Y:S04]  /*a380*/  STL [R1+0x40], R4 ;  /* 0x0000400401007387 */ /* 0x0087e80000100800 */
[----:B-1----:R1:W-:Y:S01]  /*a390*/  STL [R1+0x48], R3 ;  /* 0x0000480301007387 */ /* 0x0023e20000100800 */
[--C-:B------:R-:W-:Y:S04]  /*a3a0*/  FFMA.FTZ R7, R36, c[0x0][0x23c], -R75.reuse ;  /* 0x00008f0024077a23 */ /* 0x100fe8000001084b */
[----:B------:R4:W-:Y:S01]  /*a3b0*/  MUFU.EX2 R240, R7 ;  /* 0x0000000700f07308 */ /* 0x0009e20000000800 */
[--C-:B---3--:R-:W-:Y:S02]  /*a3c0*/  FFMA.FTZ R4, R34, c[0x0][0x23c], -R92.reuse ;  /* 0x00008f0022047a23 */ /* 0x108fe4000001085c */
[C---:B------:R-:W-:Y:S01]  /*a3d0*/  FMUL.FTZ R34, R69.reuse, R166 ;  /* 0x000000a645227220 */ /* 0x040fe20000410000 */
[----:B------:R-:W-:Y:S01]  /*a3e0*/  MOV R166, R126 ;  /* 0x0000007e00a67202 */ /* 0x000fe20000000f00 */
[--C-:B------:R-:W-:Y:S02]  /*a3f0*/  FFMA.FTZ R126, R112, c[0x0][0x23c], -R75.reuse ;  /* 0x00008f00707e7a23 */ /* 0x100fe4000001084b */
[--C-:B------:R-:W-:Y:S01]  /*a400*/  FFMA.FTZ R112, R202, c[0x0][0x23c], -R92.reuse ;  /* 0x00008f00ca707a23 */ /* 0x100fe2000001085c */
[----:B------:R-:W-:Y:S03]  /*a410*/  MOV R177, R166 ;  /* 0x000000a600b17202 */ /* 0x000fe60000000f00 */
[----:B------:R-:W-:Y:S10]  /*a420*/  MUFU.EX2 R126, R126 ;  /* 0x0000007e007e7308 */ /* 0x000ff40000000800 */
[----:B-1----:R1:W-:Y:S01]  /*a430*/  MUFU.EX2 R3, R4 ;  /* 0x0000000400037308 */ /* 0x0023e20000000800 */
[--C-:B----4-:R-:W-:Y:S02]  /*a440*/  FFMA.FTZ R7, R50, c[0x0][0x23c], -R92.reuse ;  /* 0x00008f0032077a23 */ /* 0x110fe4000001085c */
[----:B------:R-:W-:Y:S01]  /*a450*/  FMUL.FTZ R50, R69, R182 ;  /* 0x000000b645327220 */ /* 0x000fe20000410000 */
[----:B------:R-:W-:Y:S01]  /*a460*/  MOV R182, R98 ;  /* 0x0000006200b67202 */ /* 0x000fe20000000f00 */
[--C-:B------:R-:W-:Y:S01]  /*a470*/  FFMA.FTZ R98, R251, c[0x0][0x23c], -R92.reuse ;  /* 0x00008f00fb627a23 */ /* 0x100fe2000001085c */
[----:B------:R-:W-:Y:S04]  /*a480*/  MOV R251, R164 ;  /* 0x000000a400fb7202 */ /* 0x000fe80000000f00 */
[----:B------:R3:W-:Y:S10]  /*a490*/  MUFU.EX2 R231, R7 ;  /* 0x0000000700e77308 */ /* 0x0007f40000000800 */
[----:B------:R-:W-:Y:S01]  /*a4a0*/  MUFU.EX2 R200, R98 ;  /* 0x0000006200c87308 */ /* 0x000fe20000000800 */
[----:B-1----:R-:W-:Y:S02]  /*a4b0*/  FFMA.FTZ R4, R35, c[0x0][0x23c], -R92 ;  /* 0x00008f0023047a23 */ /* 0x002fe4000001085c */
[----:B------:R-:W-:Y:S01]  /*a4c0*/  FMUL.FTZ R35, R69, R167 ;  /* 0x000000a745237220 */ /* 0x000fe20000410000 */
[----:B------:R-:W-:Y:S01]  /*a4d0*/  MOV R167, R120 ;  /* 0x0000007800a77202 */ /* 0x000fe20000000f00 */
[----:B------:R-:W-:Y:S05]  /*a4e0*/  FFMA.FTZ R120, R90, c[0x0][0x23c], -R75 ;  /* 0x00008f005a787a23 */ /* 0x000fea000001084b */
[----:B------:R1:W-:Y:S01]  /*a4f0*/  MUFU.EX2 R243, R4 ;  /* 0x0000000400f37308 */ /* 0x0003e20000000800 */
[----:B------:R-:W-:Y:S01]  /*a500*/  MOV R174, R167 ;  /* 0x000000a700ae7202 */ /* 0x000fe20000000f00 */
[----:B---3--:R-:W-:Y:S02]  /*a510*/  FFMA.FTZ R7, R41, c[0x0][0x23c], -R93 ;  /* 0x00008f0029077a23 */ /* 0x008fe4000001085d */
[--C-:B------:R-:W-:Y:S02]  /*a520*/  FFMA.FTZ R41, R44, c[0x0][0x23c], -R75.reuse ;  /* 0x00008f002c297a23 */ /* 0x100fe4000001084b */
[----:B------:R-:W-:Y:S04]  /*a530*/  FFMA.FTZ R44, R46, c[0x0][0x23c], -R75 ;  /* 0x00008f002e2c7a23 */ /* 0x000fe8000001084b */
[----:B------:R3:W-:Y:S01]  /*a540*/  MUFU.EX2 R234, R7 ;  /* 0x0000000700ea7308 */ /* 0x0007e20000000800 */
[----:B------:R-:W-:Y:S09]  /*a550*/  FMUL.FTZ R46, R0, R178 ;  /* 0x000000b2002e7220 */ /* 0x000ff20000410000 */
[----:B------:R4:W-:Y:S01]  /*a560*/  MUFU.EX2 R157, R41 ;  /* 0x00000029009d7308 */ /* 0x0009e20000000800 */
[----:B-1----:R-:W-:Y:S02]  /*a570*/  FFMA.FTZ R4, R16, c[0x0][0x23c], -R93 ;  /* 0x00008f0010047a23 */ /* 0x002fe4000001085d */
[----:B------:R-:W-:Y:S07]  /*a580*/  FMUL.FTZ R16, R68, R148 ;  /* 0x0000009444107220 */ /* 0x000fee0000410000 */
[----:B------:R1:W1:Y:S01]  /*a590*/  MUFU.EX2 R5, R4 ;  /* 0x0000000400057308 */ /* 0x0002620000000800 */
[----:B---3--:R-:W-:Y:S09]  /*a5a0*/  FMUL.FTZ R7, R69, R143 ;  /* 0x0000008f45077220 */ /* 0x008ff20000410000 */
[----:B------:R3:W-:Y:S01]  /*a5b0*/  MUFU.EX2 R143, R12 ;  /* 0x0000000c008f7308 */ /* 0x0007e20000000800 */
[----:B----4-:R-:W-:Y:S01]  /*a5c0*/  FMUL.FTZ R41, R2, R173 ;  /* 0x000000ad02297220 */ /* 0x010fe20000410000 */
[----:B------:R-:W-:Y:S01]  /*a5d0*/  MOV R173, R103 ;  /* 0x0000006700ad7202 */ /* 0x000fe20000000f00 */
[----:B------:R-:W-:Y:S07]  /*a5e0*/  FFMA.FTZ R103, R209, c[0x0][0x23c], -R75 ;  /* 0x00008f00d1677a23 */ /* 0x000fee000001084b */
[----:B------:R-:W-:Y:S01]  /*a5f0*/  MUFU.EX2 R120, R120 ;  /* 0x0000007800787308 */ /* 0x000fe20000000800 */
[----:B-1----:R-:W-:Y:S01]  /*a600*/  FFMA.FTZ R4, R15, c[0x0][0x23c], -R93 ;  /* 0x00008f000f047a23 */ /* 0x002fe2000001085d */
[----:B------:R1:W-:Y:S01]  /*a610*/  STL [R1+0x38], R5 ;  /* 0x0000380501007387 */ /* 0x0003e20000100800 */
[----:B------:R-:W-:Y:S07]  /*a620*/  FMUL.FTZ R15, R0, R147 ;  /* 0x00000093000f7220 */ /* 0x000fee0000410000 */
[----:B------:R4:W1:Y:S01]  /*a630*/  MUFU.EX2 R6, R4 ;  /* 0x0000000400067308 */ /* 0x0008620000000800 */
[----:B---3--:R-:W-:Y:S02]  /*a640*/  FMUL.FTZ R12, R2, R144 ;  /* 0x00000090020c7220 */ /* 0x008fe40000410000 */
[--C-:B----4-:R-:W-:Y:S01]  /*a650*/  FFMA.FTZ R4, R26, c[0x0][0x23c], -R94.reuse ;  /* 0x00008f001a047a23 */ /* 0x110fe2000001085e */
[----:B-1----:R1:W-:Y:S01]  /*a660*/  STL [R1+0x3c], R6 ;  /* 0x00003c0601007387 */ /* 0x0023e20000100800 */
[C---:B------:R-:W-:Y:S05]  /*a670*/  FMUL.FTZ R26, R0.reuse, R158 ;  /* 0x0000009e001a7220 */ /* 0x040fea0000410000 */
[----:B------:R3:W4:Y:S01]  /*a680*/  MUFU.EX2 R5, R4 ;  /* 0x0000000400057308 */ /* 0x0007220000000800 */
[----:B-1----:R-:W-:Y:S02]  /*a690*/  FFMA.FTZ R6, R37, c[0x0][0x23c], -R75 ;  /* 0x00008f0025067a23 */ /* 0x002fe4000001084b */
[----:B---3--:R-:W-:Y:S01]  /*a6a0*/  FFMA.FTZ R4, R27, c[0x0][0x23c], -R94 ;  /* 0x00008f001b047a23 */ /* 0x008fe2000001085e */
[----:B----4-:R1:W-:Y:S06]  /*a6b0*/  STL [R1], R5 ;  /* 0x0000000501007387 */ /* 0x0103ec0000100800 */
[----:B------:R3:W-:Y:S01]  /*a6c0*/  MUFU.EX2 R236, R6 ;  /* 0x0000000600ec7308 */ /* 0x0007e20000000800 */
[----:B------:R-:W-:Y:S09]  /*a6d0*/  FMUL.FTZ R27, R0, R159 ;  /* 0x0000009f001b7220 */ /* 0x000ff20000410000 */
[----:B------:R-:W4:Y:S10]  /*a6e0*/  MUFU.EX2 R4, R4 ;  /* 0x0000000400047308 */ /* 0x000f340000000800 */
[----:B------:R2:W-:Y:S01]  /*a6f0*/  MUFU.EX2 R159, R44 ;  /* 0x0000002c009f7308 */ /* 0x0005e20000000800 */
[----:B-1----:R-:W-:Y:S02]  /*a700*/  FFMA.FTZ R5, R28, c[0x0][0x23c], -R93 ;  /* 0x00008f001c057a23 */ /* 0x002fe4000001085d */
[----:B---3--:R-:W-:Y:S02]  /*a710*/  FMUL.FTZ R6, R69, R142 ;  /* 0x0000008e45067220 */ /* 0x008fe40000410000 */
[----:B------:R-:W-:Y:S05]  /*a720*/  FFMA.FTZ R28, R52, c[0x0][0x23c], -R75 ;  /* 0x00008f00341c7a23 */ /* 0x000fea000001084b */
[----:B------:R1:W-:Y:S01]  /*a730*/  MUFU.EX2 R72, R5 ;  /* 0x0000000500487308 */ /* 0x0003e20000000800 */
[----:B----4-:R3:W-:Y:S01]  /*a740*/  STL [R1+0x8], R4 ;  /* 0x0000080401007387 */ /* 0x0107e20000100800 */
[--C-:B--2---:R-:W-:Y:S02]  /*a750*/  FFMA.FTZ R44, R57, c[0x0][0x23c], -R92.reuse ;  /* 0x00008f00392c7a23 */ /* 0x104fe4000001085c */
[----:B------:R-:W-:Y:S01]  /*a760*/  FFMA.FTZ R57, R135, c[0x0][0x23c], -R93 ;  /* 0x00008f0087397a23 */ /* 0x000fe2000001085d */
[----:B------:R-:W-:Y:S05]  /*a770*/  MOV R135, R134 ;  /* 0x0000008600877202 */ /* 0x000fea0000000f00 */
[----:B------:R2:W4:Y:S01]  /*a780*/  MUFU.EX2 R158, R44 ;  /* 0x0000002c009e7308 */ /* 0x0005220000000800 */
[----:B------:R-:W-:Y:S01]  /*a790*/  MOV R134, R62 ;  /* 0x0000003e00867202 */ /* 0x000fe20000000f00 */
[----:B------:R-:W-:Y:S01]  /*a7a0*/  FMUL.FTZ R62, R0, R194 ;  /* 0x000000c2003e7220 */ /* 0x000fe20000410000 */
[----:B------:R-:W-:Y:S02]  /*a7b0*/  MOV R144, R135 ;  /* 0x0000008700907202 */ /* 0x000fe40000000f00 */
[----:B------:R-:W-:Y:S01]  /*a7c0*/  MOV R135, R122 ;  /* 0x0000007a00877202 */ /* 0x000fe20000000f00 */
[----:B-1----:R-:W-:Y:S01]  /*a7d0*/  FMUL.FTZ R5, R68, R141 ;  /* 0x0000008d44057220 */ /* 0x002fe20000410000 */
[----:B------:R-:W-:Y:S01]  /*a7e0*/  MOV R141, R59 ;  /* 0x0000003b008d7202 */ /* 0x000fe20000000f00 */
[----:B------:R-:W-:Y:S01]  /*a7f0*/  FMUL.FTZ R59, R0, R191 ;  /* 0x000000bf003b7220 */ /* 0x000fe20000410000 */
[----:B------:R-:W-:Y:S01]  /*a800*/  MOV R167, R134 ;  /* 0x0000008600a77202 */ /* 0x000fe20000000f00 */
[----:B------:R-:W-:Y:S02]  /*a810*/  FFMA.FTZ R122, R89, c[0x0][0x23c], -R75 ;  /* 0x00008f00597a7a23 */ /* 0x000fe4000001084b */
[--C-:B---3--:R-:W-:Y:S02]  /*a820*/  FFMA.FTZ R4, R29, c[0x0][0x23c], -R93.reuse ;  /* 0x00008f001d047a23 */ /* 0x108fe4000001085d */
[----:B------:R-:W-:Y:S02]  /*a830*/  FMUL.FTZ R29, R2, R161 ;  /* 0x000000a1021d7220 */ /* 0x000fe40000410000 */
[----:B------:R1:W-:Y:S01]  /*a840*/  MUFU.EX2 R242, R4 ;  /* 0x0000000400f27308 */ /* 0x0003e20000000800 */
[--C-:B------:R-:W-:Y:S02]  /*a850*/  FFMA.FTZ R134, R119, c[0x0][0x23c], -R92.reuse ;  /* 0x00008f0077867a23 */ /* 0x100fe4000001085c */
[--C-:B------:R-:W-:Y:S02]  /*a860*/  FFMA.FTZ R119, R123, c[0x0][0x23c], -R93.reuse ;  /* 0x00008f007b777a23 */ /* 0x100fe4000001085d */
[----:B------:R-:W-:Y:S02]  /*a870*/  FFMA.FTZ R123, R252, c[0x0][0x23c], -R93 ;  /* 0x00008f00fc7b7a23 */ /* 0x000fe4000001085d */
[----:B--2---:R-:W-:Y:S01]  /*a880*/  FMUL.FTZ R44, R2, R176 ;  /* 0x000000b0022c7220 */ /* 0x004fe20000410000 */
[----:B------:R-:W-:Y:S01]  /*a890*/  MOV R176, R127 ;  /* 0x0000007f00b07202 */ /* 0x000fe20000000f00 */
[----:B------:R-:W-:Y:S01]  /*a8a0*/  FFMA.FTZ R127, R114, c[0x0][0x23c], -R92 ;  /* 0x00008f00727f7a23 */ /* 0x000fe2000001085c */
[----:B----4-:R-:W-:Y:S01]  /*a8b0*/  MOV R221, R158 ;  /* 0x0000009e00dd7202 */ /* 0x010fe20000000f00 */
[----:B------:R-:W-:Y:S10]  /*a8c0*/  MUFU.EX2 R122, R122 ;  /* 0x0000007a007a7308 */ /* 0x000ff40000000800 */
[----:B------:R-:W-:Y:S01]  /*a8d0*/  MUFU.EX2 R127, R127 ;  /* 0x0000007f007f7308 */ /* 0x000fe20000000800 */
[--C-:B-1----:R-:W-:Y:S02]  /*a8e0*/  FFMA.FTZ R4, R30, c[0x0][0x23c], -R94.reuse ;  /* 0x00008f001e047a23 */ /* 0x102fe4000001085e */
[C---:B------:R-:W-:Y:S07]  /*a8f0*/  FMUL.FTZ R30, R0.reuse, R162 ;  /* 0x000000a2001e7220 */ /* 0x040fee0000410000 */
[----:B------:R1:W-:Y:S10]  /*a900*/  MUFU.EX2 R73, R4 ;  /* 0x0000000400497308 */ /* 0x0003f40000000800 */
[----:B------:R-:W-:Y:S10]  /*a910*/  MUFU.EX2 R134, R134 ;  /* 0x0000008600867308 */ /* 0x000ff40000000800 */
[----:B------:R-:W-:Y:S01]  /*a920*/  MUFU.EX2 R119, R119 ;  /* 0x0000007700777308 */ /* 0x000fe20000000800 */
[----:B-1----:R-:W-:Y:S02]  /*a930*/  FFMA.FTZ R4, R31, c[0x0][0x23c], -R94 ;  /* 0x00008f001f047a23 */ /* 0x002fe4000001085e */
[----:B------:R-:W-:Y:S07]  /*a940*/  FMUL.FTZ R31, R0, R163 ;  /* 0x000000a3001f7220 */ /* 0x000fee0000410000 */
[----:B------:R1:W-:Y:S10]  /*a950*/  MUFU.EX2 R241, R4 ;  /* 0x0000000400f17308 */ /* 0x0003f40000000800 */
[----:B------:R2:W-:Y:S10]  /*a960*/  MUFU.EX2 R163, R33 ;  /* 0x0000002100a37308 */ /* 0x0005f40000000800 */
[----:B------:R-:W-:Y:S01]  /*a970*/  MUFU.EX2 R123, R123 ;  /* 0x0000007b007b7308 */ /* 0x000fe20000000800 */
[--C-:B-1----:R-:W-:Y:S09]  /*a980*/  FFMA.FTZ R4, R38, c[0x0][0x23c], -R92.reuse ;  /* 0x00008f0026047a23 */ /* 0x102ff2000001085c */
[----:B------:R1:W-:Y:S01]  /*a990*/  MUFU.EX2 R239, R4 ;  /* 0x0000000400ef7308 */ /* 0x0003e20000000800 */
[----:B--2---:R-:W-:Y:S01]  /*a9a0*/  FMUL.FTZ R33, R68, R165 ;  /* 0x000000a544217220 */ /* 0x004fe20000410000 */
[----:B------:R-:W-:Y:S01]  /*a9b0*/  MOV R165, R132 ;  /* 0x0000008400a57202 */ /* 0x000fe20000000f00 */
[--C-:B------:R-:W-:Y:S03]  /*a9c0*/  FFMA.FTZ R132, R88, c[0x0][0x23c], -R75.reuse ;  /* 0x00008f0058847a23 */ /* 0x100fe6000001084b */
[----:B------:R-:W-:Y:S02]  /*a9d0*/  MOV R178, R165 ;  /* 0x000000a500b27202 */ /* 0x000fe40000000f00 */
[----:B------:R-:W-:Y:S01]  /*a9e0*/  MOV R165, R99 ;  /* 0x0000006300a57202 */ /* 0x000fe20000000f00 */
[--C-:B------:R-:W-:Y:S01]  /*a9f0*/  FFMA.FTZ R99, R250, c[0x0][0x23c], -R92.reuse ;  /* 0x00008f00fa637a23 */ /* 0x100fe2000001085c */
[----:B------:R-:W-:Y:S01]  /*aa00*/  MOV R250, R159 ;  /* 0x0000009f00fa7202 */ /* 0x000fe20000000f00 */
[----:B------:R-:W-:Y:S01]  /*aa10*/  MUFU.EX2 R132, R132 ;  /* 0x0000008400847308 */ /* 0x000fe20000000800 */
[--C-:B-1----:R-:W-:Y:S09]  /*aa20*/  FFMA.FTZ R4, R39, c[0x0][0x23c], -R92.reuse ;  /* 0x00008f0027047a23 */ /* 0x102ff2000001085c */
[----:B------:R-:W-:Y:S01]  /*aa30*/  MUFU.EX2 R202, R99 ;  /* 0x0000006300ca7308 */ /* 0x000fe20000000800 */
[----:B------:R-:W1:Y:S09]  /*aa40*/  LDSM.16.MT88.4 R36, [R227+0x8000] ;  /* 0x00800000e324783b */ /* 0x000e720000004200 */
[----:B------:R2:W-:Y:S02]  /*aa50*/  MUFU.EX2 R235, R4 ;  /* 0x0000000400eb7308 */ /* 0x0005e40000000800 */
[----:B--2---:R-:W-:Y:S02]  /*aa60*/  FFMA.FTZ R4, R48, c[0x0][0x23c], -R75 ;  /* 0x00008f0030047a23 */ /* 0x004fe4000001084b */
[----:B------:R-:W-:Y:S01]  /*aa70*/  FMUL.FTZ R48, R68, R180 ;  /* 0x000000b444307220 */ /* 0x000fe20000410000 */
[----:B------:R-:W-:Y:S05]  /*aa80*/  MOV R180, R110 ;  /* 0x0000006e00b47202 */ /* 0x000fea0000000f00 */
[----:B------:R2:W-:Y:S01]  /*aa90*/  MUFU.EX2 R232, R4 ;  /* 0x0000000400e87308 */ /* 0x0005e20000000800 */
[--C-:B------:R-:W-:Y:S02]  /*aaa0*/  FFMA.FTZ R110, R203, c[0x0][0x23c], -R92.reuse ;  /* 0x00008f00cb6e7a23 */ /* 0x100fe4000001085c */
[--C-:B--2---:R-:W-:Y:S02]  /*aab0*/  FFMA.FTZ R4, R51, c[0x0][0x23c], -R92.reuse ;  /* 0x00008f0033047a23 */ /* 0x104fe4000001085c */
[----:B------:R-:W-:Y:S01]  /*aac0*/  FMUL.FTZ R51, R69, R183 ;  /* 0x000000b745337220 */ /* 0x000fe20000410000 */
[----:B------:R-:W-:Y:S04]  /*aad0*/  MOV R183, R144 ;  /* 0x0000009000b77202 */ /* 0x000fe80000000f00 */
[----:B------:R2:W-:Y:S01]  /*aae0*/  MUFU.EX2 R229, R4 ;  /* 0x0000000400e57308 */ /* 0x0005e20000000800 */
[----:B------:R-:W-:Y:S01]  /*aaf0*/  MOV R144, R141 ;  /* 0x0000008d00907202 */ /* 0x000fe20000000f00 */
[----:B------:R-:W-:Y:S02]  /*ab00*/  FFMA.FTZ R141, R131, c[0x0][0x23c], -R92 ;  /* 0x00008f00838d7a23 */ /* 0x000fe4000001085c */
[--C-:B------:R-:W-:Y:S02]  /*ab10*/  FFMA.FTZ R131, R124, c[0x0][0x23c], -R93.reuse ;  /* 0x00008f007c837a23 */ /* 0x100fe4000001085d */
[----:B--2---:R-:W-:Y:S02]  /*ab20*/  FFMA.FTZ R4, R40, c[0x0][0x23c], -R93 ;  /* 0x00008f0028047a23 */ /* 0x004fe4000001085d */
[----:B------:R-:W-:Y:S01]  /*ab30*/  FMUL.FTZ R40, R2, R172 ;  /* 0x000000ac02287220 */ /* 0x000fe20000410000 */
[----:B------:R-:W-:Y:S01]  /*ab40*/  MOV R172, R100 ;  /* 0x0000006400ac7202 */ /* 0x000fe20000000f00 */
[----:B------:R2:W-:Y:S01]  /*ab50*/  MUFU.EX2 R238, R4 ;  /* 0x0000000400ee7308 */ /* 0x0005e20000000800 */
[--C-:B------:R-:W-:Y:S09]  /*ab60*/  FFMA.FTZ R100, R216, c[0x0][0x23c], -R75.reuse ;  /* 0x00008f00d8647a23 */ /* 0x100ff2000001084b */
[----:B------:R-:W-:Y:S01]  /*ab70*/  MUFU.EX2 R203, R100 ;  /* 0x0000006400cb7308 */ /* 0x000fe20000000800 */
[----:B--2---:R-:W-:Y:S01]  /*ab80*/  FMUL.FTZ R4, R68, R140 ;  /* 0x0000008c44047220 */ /* 0x004fe20000410000 */
[----:B------:R-:W-:Y:S02]  /*ab90*/  MOV R140, R53 ;  /* 0x00000035008c7202 */ /* 0x000fe40000000f00 */
[----:B------:R-:W2:Y:S04]  /*aba0*/  LDSM.16.MT88.4 R52, [R225+0x8000] ;  /* 0x00800000e134783b */ /* 0x000ea80000004200 */
[-C--:B------:R-:W-:Y:S08]  /*abb0*/  HMMA.16816.F32 R4, R76, R20.reuse, R4 ;  /* 0x000000144c04723c */ /* 0x080ff00000001804 */
[C---:B------:R-:W-:Y:S07]  /*abc0*/  HMMA.16816.F32 R8, R64.reuse, R20, R8 ;  /* 0x000000144008723c */ /* 0x040fee0000001808 */
[----:B------:R-:W-:Y:S01]  /*abd0*/  FFMA.FTZ R20, R24, c[0x0][0x23c], -R94 ;  /* 0x00008f0018147a23 */ /* 0x000fe2000001085e */
[-C--:B------:R-:W-:Y:S03]  /*abe0*/  HMMA.16816.F32 R12, R64, R22.reuse, R12 ;  /* 0x00000016400c723c */ /* 0x080fe6000000180c */
[----:B------:R3:W-:Y:S01]  /*abf0*/  MUFU.EX2 R142, R20 ;  /* 0x00000014008e7308 */ /* 0x0007e20000000800 */
[----:B------:R-:W-:Y:S02]  /*ac00*/  FMUL.FTZ R21, R68, R153 ;  /* 0x0000009944157220 */ /* 0x000fe40000410000 */
[----:B------:R-:W-:Y:S02]  /*ac10*/  FMUL.FTZ R24, R2, R156 ;  /* 0x0000009c02187220 */ /* 0x000fe40000410000 */
[C---:B------:R-:W-:Y:S05]  /*ac20*/  HMMA.16816.F32 R16, R76.reuse, R22, R16 ;  /* 0x000000164c10723c */ /* 0x040fea0000001810 */
[----:B------:R4:W-:Y:S02]  /*ac30*/  MUFU.EX2 R153, R28 ;  /* 0x0000001c00997308 */ /* 0x0009e40000000800 */
[C---:B------:R-:W-:Y:S02]  /*ac40*/  FMUL.FTZ R22, R69.reuse, R154 ;  /* 0x0000009a45167220 */ /* 0x040fe40000410000 */
[----:B------:R-:W-:Y:S06]  /*ac50*/  FMUL.FTZ R23, R69, R155 ;  /* 0x0000009b45177220 */ /* 0x000fec0000410000 */
[----:B------:R2:W-:Y:S01]  /*ac60*/  MUFU.EX2 R155, R57 ;  /* 0x00000039009b7308 */ /* 0x0005e20000000800 */
[----:B---3--:R-:W-:Y:S02]  /*ac70*/  FMUL.FTZ R20, R68, R152 ;  /* 0x0000009844147220 */ /* 0x008fe40000410000 */
[----:B------:R-:W3:Y:S04]  /*ac80*/  LDL.LU R152, [R1+0x38] ;  /* 0x0000380001987983 */ /* 0x000ee80000300800 */
[----:B------:R-:W3:Y:S01]  /*ac90*/  LDL.LU R151, [R1] ;  /* 0x0000000001977983 */ /* 0x000ee20000300800 */
[-C--:B-1----:R-:W-:Y:S02]  /*aca0*/  HMMA.16816.F32 R20, R76, R36.reuse, R20 ;  /* 0x000000244c14723c */ /* 0x082fe40000001814 */
[----:B------:R-:W1:Y:S01]  /*acb0*/  MUFU.EX2 R156, R63 ;  /* 0x0000003f009c7308 */ /* 0x000e620000000800 */
[--C-:B----4-:R-:W-:Y:S01]  /*acc0*/  FFMA.FTZ R28, R210, c[0x0][0x23c], -R75.reuse ;  /* 0x00008f00d21c7a23 */ /* 0x110fe2000001084b */
[----:B------:R-:W4:Y:S04]  /*acd0*/  LDL.LU R150, [R1+0x44] ;  /* 0x0000440001967983 */ /* 0x000f280000300800 */
[C---:B------:R-:W-:Y:S01]  /*ace0*/  HMMA.16816.F32 R24, R64.reuse, R36, R24 ;  /* 0x000000244018723c */ /* 0x040fe20000001818 */
[----:B------:R-:W3:Y:S03]  /*acf0*/  LDL.LU R149, [R1+0x40] ;  /* 0x0000400001957983 */ /* 0x000ee60000300800 */
[----:B------:R1:W-:Y:S01]  /*ad00*/  MUFU.EX2 R154, R28 ;  /* 0x0000001c009a7308 */ /* 0x0003e20000000800 */
[----:B------:R-:W3:Y:S01]  /*ad10*/  LDL.LU R148, [R1+0x3c] ;  /* 0x00003c0001947983 */ /* 0x000ee20000300800 */
[----:B--2---:R-:W-:Y:S02]  /*ad20*/  FMUL.FTZ R57, R2, R189 ;  /* 0x000000bd02397220 */ /* 0x004fe40000410000 */
[--C-:B------:R-:W-:Y:S01]  /*ad30*/  FFMA.FTZ R36, R218, c[0x0][0x23c], -R92.reuse ;  /* 0x00008f00da247a23 */ /* 0x100fe2000001085c */
[----:B------:R-:W3:Y:S03]  /*ad40*/  LDL.LU R147, [R1+0x8] ;  /* 0x0000080001937983 */ /* 0x000ee60000300800 */
[----:B------:R-:W-:Y:S01]  /*ad50*/  FMUL.FTZ R37, R68, R169 ;  /* 0x000000a944257220 */ /* 0x000fe20000410000 */
[----:B------:R-:W3:Y:S01]  /*ad60*/  LDL.LU R146, [R1+0x48] ;  /* 0x0000480001927983 */ /* 0x000ee20000300800 */
[----:B------:R1:W-:Y:S01]  /*ad70*/  MUFU.EX2 R162, R36 ;  /* 0x0000002400a27308 */ /* 0x0003e20000000800 */
[----:B------:R-:W-:Y:S01]  /*ad80*/  MOV R169, R109 ;  /* 0x0000006d00a97202 */ /* 0x000fe20000000f00 */
[--C-:B------:R-:W-:Y:S01]  /*ad90*/  FFMA.FTZ R109, R91, c[0x0][0x23c], -R75.reuse ;  /* 0x00008f005b6d7a23 */ /* 0x100fe2000001084b */
[----:B-1----:R-:W-:Y:S01]  /*ada0*/  MOV R252, R156 ;  /* 0x0000009c00fc7202 */ /* 0x002fe20000000f00 */
[----:B------:R-:W-:Y:S01]  /*adb0*/  FMUL.FTZ R63, R0, R195 ;  /* 0x000000c3003f7220 */ /* 0x000fe20000410000 */
[----:B------:R-:W-:Y:S05]  /*adc0*/  LDSM.16.MT88.4 R88, [R227+0x8800] ;  /* 0x00880000e358783b */ /* 0x000fea0000004200 */
[----:B------:R-:W-:Y:S01]  /*add0*/  MUFU.EX2 R188, R109 ;  /* 0x0000006d00bc7308 */ /* 0x000fe20000000800 */
[----:B------:R-:W-:Y:S07]  /*ade0*/  FMUL.FTZ R28, R2, R160 ;  /* 0x000000a0021c7220 */ /* 0x000fee0000410000 */
[-C--:B------:R-:W-:Y:S02]  /*adf0*/  HMMA.16816.F32 R28, R64, R38.reuse, R28 ;  /* 0x00000026401c723c */ /* 0x080fe4000000181c */
[----:B------:R1:W-:Y:S01]  /*ae00*/  MUFU.EX2 R160, R60 ;  /* 0x0000003c00a07308 */ /* 0x0003e20000000800 */
[----:B------:R-:W-:Y:S01]  /*ae10*/  FMUL.FTZ R36, R68, R168 ;  /* 0x000000a844247220 */ /* 0x000fe20000410000 */
[----:B------:R-:W-:Y:S01]  /*ae20*/  MOV R168, R113 ;  /* 0x0000007100a87202 */ /* 0x000fe20000000f00 */
[--C-:B------:R-:W-:Y:S03]  /*ae30*/  FFMA.FTZ R113, R97, c[0x0][0x23c], -R75.reuse ;  /* 0x00008f0061717a23 */ /* 0x100fe6000001084b */
[C---:B------:R-:W-:Y:S04]  /*ae40*/  HMMA.16816.F32 R32, R76.reuse, R38, R32 ;  /* 0x000000264c20723c */ /* 0x040fe80000001820 */
[----:B------:R-:W-:Y:S01]  /*ae50*/  MUFU.EX2 R109, R106 ;  /* 0x0000006a006d7308 */ /* 0x000fe20000000800 */
[----:B------:R-:W-:Y:S02]  /*ae60*/  FFMA.FTZ R97, R172, c[0x0][0x23c], -R92 ;  /* 0x00008f00ac617a23 */ /* 0x000fe4000001085c */
[C---:B------:R-:W-:Y:S01]  /*ae70*/  FMUL.FTZ R38, R69.reuse, R170 ;  /* 0x000000aa45267220 */ /* 0x040fe20000410000 */
[----:B------:R-:W-:Y:S01]  /*ae80*/  MOV R170, R105 ;  /* 0x0000006900aa7202 */ /* 0x000fe20000000f00 */
[----:B------:R-:W-:Y:S03]  /*ae90*/  FMUL.FTZ R39, R69, R171 ;  /* 0x000000ab45277220 */ /* 0x000fe60000410000 */
[----:B------:R-:W-:Y:S01]  /*aea0*/  MOV R171, R101 ;  /* 0x0000006500ab7202 */ /* 0x000fe20000000f00 */
[--C-:B------:R-:W-:Y:S01]  /*aeb0*/  FFMA.FTZ R101, R219, c[0x0][0x23c], -R75.reuse ;  /* 0x00008f00db657a23 */ /* 0x100fe2000001084b */
[----:B------:R-:W-:Y:S01]  /*aec0*/  MUFU.EX2 R175, R97 ;  /* 0x0000006100af7308 */ /* 0x000fe20000000800 */
[----:B------:R-:W-:Y:S01]  /*aed0*/  MOV R172, R170 ;  /* 0x000000aa00ac7202 */ /* 0x000fe20000000f00 */
[-C--:B------:R-:W-:Y:S03]  /*aee0*/  HMMA.16816.F32 R36, R76, R52.reuse, R36 ;  /* 0x000000344c24723c */ /* 0x080fe60000001824 */
[----:B-1----:R-:W-:Y:S01]  /*aef0*/  FMUL.FTZ R60, R2, R192 ;  /* 0x000000c0023c7220 */ /* 0x002fe20000410000 */
[----:B------:R-:W-:Y:S01]  /*af00*/  MOV R219, R144 ;  /* 0x0000009000db7202 */ /* 0x000fe20000000f00 */
[----:B------:R-:W-:Y:S03]  /*af10*/  FFMA.FTZ R105, R208, c[0x0][0x23c], -R75 ;  /* 0x00008f00d0697a23 */ /* 0x000fe6000001084b */
[C---:B------:R-:W-:Y:S01]  /*af20*/  HMMA.16816.F32 R40, R64.reuse, R52, R40 ;  /* 0x000000344028723c */ /* 0x040fe20000001828 */
[----:B------:R-:W-:Y:S03]  /*af30*/  MUFU.EX2 R170, R95 ;  /* 0x0000005f00aa7308 */ /* 0x000fe60000000800 */
[----:B------:R-:W-:Y:S03]  /*af40*/  IADD3 R219, R219, -0x1, RZ ;  /* 0xffffffffdbdb7810 */ /* 0x000fe60007ffe0ff */
[--C-:B------:R-:W-:Y:S01]  /*af50*/  FFMA.FTZ R52, R140, c[0x0][0x23c], -R93.reuse ;  /* 0x00008f008c347a23 */ /* 0x100fe2000001085d */
[-C--:B------:R-:W-:Y:S03]  /*af60*/  HMMA.16816.F32 R44, R64, R54.reuse, R44 ;  /* 0x00000036402c723c */ /* 0x080fe6000000182c */
[----:B------:R1:W-:Y:S01]  /*af70*/  MUFU.EX2 R161, R52 ;  /* 0x0000003400a17308 */ /* 0x0003e20000000800 */
[----:B------:R-:W-:Y:S01]  /*af80*/  MOV R140, R85 ;  /* 0x00000055008c7202 */ /* 0x000fe20000000f00 */
[C---:B------:R-:W-:Y:S01]  /*af90*/  FMUL.FTZ R53, R68.reuse, R185 ;  /* 0x000000b944357220 */ /* 0x040fe20000410000 */
[----:B------:R-:W-:Y:S02]  /*afa0*/  MOV R185, R171 ;  /* 0x000000ab00b97202 */ /* 0x000fe40000000f00 */
[C---:B------:R-:W-:Y:S05]  /*afb0*/  HMMA.16816.F32 R48, R76.reuse, R54, R48 ;  /* 0x000000364c30723c */ /* 0x040fea0000001830 */
[----:B------:R-:W-:Y:S02]  /*afc0*/  MUFU.EX2 R208, R96 ;  /* 0x0000006000d07308 */ /* 0x000fe40000000800 */
[C---:B------:R-:W-:Y:S02]  /*afd0*/  FMUL.FTZ R54, R69.reuse, R186 ;  /* 0x000000ba45367220 */ /* 0x040fe40000410000 */
[----:B------:R-:W-:Y:S06]  /*afe0*/  FMUL.FTZ R55, R69, R187 ;  /* 0x000000bb45377220 */ /* 0x000fec0000410000 */
[----:B------:R1:W-:Y:S02]  /*aff0*/  MUFU.EX2 R190, R105 ;  /* 0x0000006900be7308 */ /* 0x0003e40000000800 */
[----:B-1----:R-:W-:Y:S08]  /*b000*/  FMUL.FTZ R52, R68, R184 ;  /* 0x000000b844347220 */ /* 0x002ff00000410000 */
[----:B------:R-:W-:Y:S01]  /*b010*/  MUFU.EX2 R187, R113 ;  /* 0x0000007100bb7308 */ /* 0x000fe20000000800 */
[-C--:B------:R-:W-:Y:S08]  /*b020*/  HMMA.16816.F32 R52, R76, R80.reuse, R52 ;  /* 0x000000504c34723c */ /* 0x080ff00000001834 */
[C---:B------:R-:W-:Y:S01]  /*b030*/  HMMA.16816.F32 R56, R64.reuse, R80, R56 ;  /* 0x000000504038723c */ /* 0x040fe20000001838 */
[----:B------:R-:W-:Y:S03]  /*b040*/  MUFU.EX2 R186, R110 ;  /* 0x0000006e00ba7308 */ /* 0x000fe60000000800 */
[----:B------:R-:W-:Y:S03]  /*b050*/  FFMA.FTZ R105, R165, c[0x0][0x23c], -R94 ;  /* 0x00008f00a5697a23 */ /* 0x000fe6000001085e */
[----:B------:R-:W-:Y:S01]  /*b060*/  FFMA.FTZ R80, R84, c[0x0][0x23c], -R93 ;  /* 0x00008f0054507a23 */ /* 0x000fe2000001085d */
[-C--:B------:R-:W-:Y:S01]  /*b070*/  HMMA.16816.F32 R60, R64, R82.reuse, R60 ;  /* 0x00000052403c723c */ /* 0x080fe2000000183c */
[----:B------:R-:W1:Y:S02]  /*b080*/  LDSM.16.MT88.4 R84, [R224+0x8800] ;  /* 0x00880000e054783b */ /* 0x000e640000004200 */
[----:B------:R1:W-:Y:S01]  /*b090*/  MUFU.EX2 R218, R80 ;  /* 0x0000005000da7308 */ /* 0x0003e20000000800 */
[--C-:B------:R-:W-:Y:S01]  /*b0a0*/  FFMA.FTZ R81, R137, c[0x0][0x23c], -R75.reuse ;  /* 0x00008f0089517a23 */ /* 0x100fe2000001084b */
[----:B------:R-:W-:Y:S01]  /*b0b0*/  MOV R137, R136 ;  /* 0x0000008800897202 */ /* 0x000fe20000000f00 */
[----:B------:R-:W-:Y:S02]  /*b0c0*/  FFMA.FTZ R136, R116, c[0x0][0x23c], -R75 ;  /* 0x00008f0074887a23 */ /* 0x000fe4000001084b */
[----:B------:R-:W-:Y:S01]  /*b0d0*/  FFMA.FTZ R64, R139, c[0x0][0x23c], -R93 ;  /* 0x00008f008b407a23 */ /* 0x000fe2000001085d */
[----:B------:R-:W-:Y:S03]  /*b0e0*/  MOV R139, R140 ;  /* 0x0000008c008b7202 */ /* 0x000fe60000000f00 */
[----:B------:R-:W-:Y:S01]  /*b0f0*/  FMUL.FTZ R65, R68, R197 ;  /* 0x000000c544417220 */ /* 0x000fe20000410000 */
[----:B------:R1:W-:Y:S01]  /*b100*/  MUFU.EX2 R216, R64 ;  /* 0x0000004000d87308 */ /* 0x0003e20000000800 */
[C---:B------:R-:W-:Y:S01]  /*b110*/  FMUL.FTZ R66, R69.reuse, R198 ;  /* 0x000000c645427220 */ /* 0x040fe20000410000 */
[----:B------:R-:W-:Y:S01]  /*b120*/  MOV R184, R139 ;  /* 0x0000008b00b87202 */ /* 0x000fe20000000f00 */
[----:B------:R-:W-:Y:S01]  /*b130*/  FMUL.FTZ R67, R69, R199 ;  /* 0x000000c745437220 */ /* 0x000fe20000410000 */
[----:B------:R-:W-:Y:S01]  /*b140*/  MOV R166, R137 ;  /* 0x0000008900a67202 */ /* 0x000fe20000000f00 */
[----:B------:R-:W-:Y:S01]  /*b150*/  FFMA.FTZ R140, R128, c[0x0][0x23c], -R75 ;  /* 0x00008f00808c7a23 */ /* 0x000fe2000001084b */
[----:B------:R-:W-:Y:S01]  /*b160*/  MOV R137, R104 ;  /* 0x0000006800897202 */ /* 0x000fe20000000f00 */
[--C-:B------:R-:W-:Y:S01]  /*b170*/  FFMA.FTZ R104, R220, c[0x0][0x23c], -R92.reuse ;  /* 0x00008f00dc687a23 */ /* 0x100fe2000001085c */
[----:B------:R-:W-:Y:S01]  /*b180*/  MOV R220, R157 ;  /* 0x0000009d00dc7202 */ /* 0x000fe20000000f00 */
[--C-:B------:R-:W-:Y:S01]  /*b190*/  FFMA.FTZ R128, R115, c[0x0][0x23c], -R92.reuse ;  /* 0x00008f0073807a23 */ /* 0x100fe2000001085c */
[----:B------:R-:W-:Y:S01]  /*b1a0*/  MUFU.EX2 R171, R81 ;  /* 0x0000005100ab7308 */ /* 0x000fe20000000800 */
[----:B------:R-:W-:Y:S02]  /*b1b0*/  FFMA.FTZ R139, R130, c[0x0][0x23c], -R92 ;  /* 0x00008f00828b7a23 */ /* 0x000fe4000001085c */
[----:B------:R-:W-:Y:S02]  /*b1c0*/  FFMA.FTZ R116, R135, c[0x0][0x23c], -R93 ;  /* 0x00008f0087747a23 */ /* 0x000fe4000001085d */
[----:B-1----:R-:W-:Y:S02]  /*b1d0*/  FFMA.FTZ R80, R138, c[0x0][0x23c], -R94 ;  /* 0x00008f008a507a23 */ /* 0x002fe4000001085e */
[----:B------:R-:W-:Y:S02]  /*b1e0*/  FFMA.FTZ R138, R117, c[0x0][0x23c], -R75 ;  /* 0x00008f00758a7a23 */ /* 0x000fe4000001084b */
[----:B------:R-:W-:Y:S01]  /*b1f0*/  FFMA.FTZ R117, R201, c[0x0][0x23c], -R92 ;  /* 0x00008f00c9757a23 */ /* 0x000fe2000001085c */
[----:B------:R-:W-:Y:S01]  /*b200*/  MUFU.EX2 R210, R80 ;  /* 0x0000005000d27308 */ /* 0x000fe20000000800 */
[--C-:B------:R-:W-:Y:S02]  /*b210*/  FFMA.FTZ R130, R107, c[0x0][0x23c], -R93.reuse ;  /* 0x00008f006b827a23 */ /* 0x100fe4000001085d */
[----:B------:R-:W-:Y:S02]  /*b220*/  FFMA.FTZ R135, R125, c[0x0][0x23c], -R93 ;  /* 0x00008f007d877a23 */ /* 0x000fe4000001085d */
[----:B------:R-:W-:Y:S02]  /*b230*/  FMUL.FTZ R64, R68, R196 ;  /* 0x000000c444407220 */ /* 0x000fe40000410000 */
[--C-:B------:R-:W-:Y:S02]  /*b240*/  FFMA.FTZ R115, R167, c[0x0][0x23c], -R94.reuse ;  /* 0x00008f00a7737a23 */ /* 0x100fe4000001085e */
[--C-:B------:R-:W-:Y:S01]  /*b250*/  FFMA.FTZ R124, R137, c[0x0][0x23c], -R94.reuse ;  /* 0x00008f00897c7a23 */ /* 0x100fe2000001085e */
[----:B------:R1:W-:Y:S01]  /*b260*/  MUFU.EX2 R201, R101 ;  /* 0x0000006500c97308 */ /* 0x0003e20000000800 */
[--C-:B------:R-:W-:Y:S01]  /*b270*/  FFMA.FTZ R125, R71, c[0x0][0x23c], -R94.reuse ;  /* 0x00008f00477d7a23 */ /* 0x100fe2000001085e */
[----:B------:R-:W-:Y:S04]  /*b280*/  HMMA.16816.F32 R64, R76, R82, R64 ;  /* 0x000000524c40723c */ /* 0x000fe80000001840 */
[--C-:B------:R-:W-:Y:S01]  /*b290*/  FFMA.FTZ R137, R70, c[0x0][0x23c], -R94.reuse ;  /* 0x00008f0046897a23 */ /* 0x100fe2000001085e */
[----:B------:R-:W-:Y:S01]  /*b2a0*/  F2FP.PACK_AB R70, R228, R143 ;  /* 0x0000008fe446723e */ /* 0x000fe200000000ff */
[----:B------:R-:W-:Y:S01]  /*b2b0*/  FFMA.FTZ R75, R129, c[0x0][0x23c], -R75 ;  /* 0x00008f00814b7a23 */ /* 0x000fe2000001084b */
[----:B------:R-:W-:Y:S01]  /*b2c0*/  F2FP.PACK_AB R79, R243, R3 ;  /* 0x00000003f34f723e */ /* 0x000fe200000000ff */
[----:B------:R-:W-:Y:S01]  /*b2d0*/  FFMA.FTZ R76, R173, c[0x0][0x23c], -R94 ;  /* 0x00008f00ad4c7a23 */ /* 0x000fe2000001085e */
[----:B------:R-:W-:Y:S01]  /*b2e0*/  F2FP.PACK_AB R82, R242, R72 ;  /* 0x00000048f252723e */ /* 0x000fe200000000ff */
[----:B------:R-:W-:Y:S02]  /*b2f0*/  MUFU.EX2 R189, R104 ;  /* 0x0000006800bd7308 */ /* 0x000fe40000000800 */
[----:B------:R-:W-:Y:S01]  /*b300*/  F2FP.PACK_AB R83, R241, R73 ;  /* 0x00000049f153723e */ /* 0x000fe200000000ff */
[--C-:B------:R-:W-:Y:S01]  /*b310*/  FFMA.FTZ R129, R111, c[0x0][0x23c], -R93.reuse ;  /* 0x00008f006f817a23 */ /* 0x100fe2000001085d */
[----:B------:R-:W-:Y:S02]  /*b320*/  MOV R173, R169 ;  /* 0x000000a900ad7202 */ /* 0x000fe40000000f00 */
[----:B------:R-:W-:Y:S01]  /*b330*/  MOV R169, R133 ;  /* 0x0000008500a97202 */ /* 0x000fe20000000f00 */
[----:B------:R-:W-:Y:S01]  /*b340*/  FFMA.FTZ R133, R118, c[0x0][0x23c], -R92 ;  /* 0x00008f0076857a23 */ /* 0x000fe2000001085c */
[----:B------:R-:W-:Y:S01]  /*b350*/  F2FP.PACK_AB R71, R145, R142 ;  /* 0x0000008e9147723e */ /* 0x000fe200000000ff */
[--C-:B------:R-:W-:Y:S01]  /*b360*/  FFMA.FTZ R92, R168, c[0x0][0x23c], -R94.reuse ;  /* 0x00008f00a85c7a23 */ /* 0x100fe2000001085e */
[----:B------:R-:W-:Y:S01]  /*b370*/  MUFU.EX2 R209, R76 ;  /* 0x0000004c00d17308 */ /* 0x000fe20000000800 */
[--C-:B------:R-:W-:Y:S01]  /*b380*/  FFMA.FTZ R118, R166, c[0x0][0x23c], -R94.reuse ;  /* 0x00008f00a6767a23 */ /* 0x100fe2000001085e */
[----:B-1----:R-:W2:Y:S04]  /*b390*/  LDL.LU R101, [R1+0x4c] ;  /* 0x00004c0001657983 */ /* 0x002ea80000300800 */
[----:B------:R-:W2:Y:S04]  /*b3a0*/  LDL.LU R98, [R1+0x54] ;  /* 0x0000540001627983 */ /* 0x000ea80000300800 */
[----:B------:R-:W2:Y:S01]  /*b3b0*/  LDL.LU R97, [R1+0x50] ;  /* 0x0000500001617983 */ /* 0x000ea20000300800 */
[----:B------:R1:W-:Y:S03]  /*b3c0*/  MUFU.EX2 R168, R92 ;  /* 0x0000005c00a87308 */ /* 0x0003e60000000800 */
[----:B------:R-:W-:Y:S07]  /*b3d0*/  LDSM.16.MT88.4 R164, [R227+0xb800] ;  /* 0x00b80000e3a4783b */ /* 0x000fee0000004200 */
[----:B------:R-:W-:Y:S10]  /*b3e0*/  MUFU.EX2 R117, R117 ;  /* 0x0000007500757308 */ /* 0x000ff40000000800 */
[----:B------:R-:W-:Y:S01]  /*b3f0*/  MUFU.EX2 R128, R128 ;  /* 0x0000008000807308 */ /* 0x000fe20000000800 */
[--C-:B-1----:R-:W-:Y:S09]  /*b400*/  FFMA.FTZ R92, R173, c[0x0][0x23c], -R94.reuse ;  /* 0x00008f00ad5c7a23 */ /* 0x102ff2000001085e */
[----:B------:R1:W-:Y:S10]  /*b410*/  MUFU.EX2 R173, R92 ;  /* 0x0000005c00ad7308 */ /* 0x0003f40000000800 */
[----:B------:R-:W-:Y:S10]  /*b420*/  MUFU.EX2 R116, R116 ;  /* 0x0000007400747308 */ /* 0x000ff40000000800 */
[----:B------:R-:W-:Y:S01]  /*b430*/  MUFU.EX2 R104, R138 ;  /* 0x0000008a00687308 */ /* 0x000fe20000000800 */
[--C-:B-1----:R-:W-:Y:S09]  /*b440*/  FFMA.FTZ R92, R172, c[0x0][0x23c], -R93.reuse ;  /* 0x00008f00ac5c7a23 */ /* 0x102ff2000001085d */
[----:B------:R-:W-:Y:S10]  /*b450*/  MUFU.EX2 R172, R92 ;  /* 0x0000005c00ac7308 */ /* 0x000ff40000000800 */
[----:B------:R-:W1:Y:S10]  /*b460*/  MUFU.EX2 R133, R133 ;  /* 0x0000008500857308 */ /* 0x000e740000000800 */
[----:B------:R-:W-:Y:S10]  /*b470*/  MUFU.EX2 R115, R115 ;  /* 0x0000007300737308 */ /* 0x000ff40000000800 */
[----:B------:R-:W-:Y:S01]  /*b480*/  MUFU.EX2 R118, R118 ;  /* 0x0000007600767308 */ /* 0x000fe20000000800 */
[----:B-1----:R-:W-:Y:S02]  /*b490*/  F2FP.PACK_AB R197, R134, R133 ;  /* 0x0000008586c5723e */ /* 0x002fe400000000ff */
[----:B----4-:R-:W-:Y:S07]  /*b4a0*/  F2FP.PACK_AB R76, R150, R247 ;  /* 0x000000f7964c723e */ /* 0x010fee00000000ff */
[----:B------:R-:W-:Y:S01]  /*b4b0*/  MUFU.EX2 R106, R105 ;  /* 0x00000069006a7308 */ /* 0x000fe20000000800 */
[----:B---3--:R-:W-:Y:S02]  /*b4c0*/  F2FP.PACK_AB R77, R149, R246 ;  /* 0x000000f6954d723e */ /* 0x008fe400000000ff */
[----:B------:R-:W-:Y:S02]  /*b4d0*/  F2FP.PACK_AB R80, R148, R152 ;  /* 0x000000989450723e */ /* 0x000fe400000000ff */
[----:B------:R-:W-:Y:S05]  /*b4e0*/  F2FP.PACK_AB R81, R147, R151 ;  /* 0x000000979351723e */ /* 0x000fea00000000ff */
[----:B------:R-:W1:Y:S01]  /*b4f0*/  MUFU.EX2 R105, R136 ;  /* 0x0000008800697308 */ /* 0x000e620000000800 */
[----:B------:R-:W-:Y:S07]  /*b500*/  F2FP.PACK_AB R78, R74, R146 ;  /* 0x000000924a4e723e */ /* 0x000fee00000000ff */
[-C--:B------:R-:W-:Y:S02]  /*b510*/  HMMA.16816.F32 R4, R76, R84.reuse, R4 ;  /* 0x000000544c04723c */ /* 0x080fe40000001804 */
[----:B------:R-:W-:Y:S06]  /*b520*/  MUFU.EX2 R124, R124 ;  /* 0x0000007c007c7308 */ /* 0x000fec0000000800 */
[C---:B------:R-:W-:Y:S04]  /*b530*/  HMMA.16816.F32 R8, R80.reuse, R84, R8 ;  /* 0x000000545008723c */ /* 0x040fe80000001808 */
[----:B-1----:R-:W-:Y:S04]  /*b540*/  F2FP.PACK_AB R196, R104, R105 ;  /* 0x0000006968c4723e */ /* 0x002fe800000000ff */
[-C--:B------:R-:W-:Y:S08]  /*b550*/  HMMA.16816.F32 R12, R80, R86.reuse, R12 ;  /* 0x00000056500c723c */ /* 0x080ff0000000180c */
[C---:B------:R-:W-:Y:S01]  /*b560*/  HMMA.16816.F32 R16, R76.reuse, R86, R16 ;  /* 0x000000564c10723c */ /* 0x040fe20000001810 */
[----:B------:R-:W1:Y:S07]  /*b570*/  LDSM.16.MT88.4 R84, [R225+0x8800] ;  /* 0x00880000e154783b */ /* 0x000e6e0000004200 */
[-C--:B------:R-:W-:Y:S08]  /*b580*/  HMMA.16816.F32 R20, R76, R88.reuse, R20 ;  /* 0x000000584c14723c */ /* 0x080ff00000001814 */
[C---:B------:R-:W-:Y:S07]  /*b590*/  HMMA.16816.F32 R24, R80.reuse, R88, R24 ;  /* 0x000000585018723c */ /* 0x040fee0000001818 */
[--C-:B------:R-:W-:Y:S01]  /*b5a0*/  FFMA.FTZ R88, R182, c[0x0][0x23c], -R93.reuse ;  /* 0x00008f00b6587a23 */ /* 0x100fe2000001085d */
[-C--:B------:R-:W-:Y:S04]  /*b5b0*/  HMMA.16816.F32 R28, R80, R90.reuse, R28 ;  /* 0x0000005a501c723c */ /* 0x080fe8000000181c */
[----:B------:R-:W-:Y:S02]  /*b5c0*/  MOV R182, R181 ;  /* 0x000000b500b67202 */ /* 0x000fe40000000f00 */
[----:B------:R-:W-:Y:S02]  /*b5d0*/  MOV R181, R180 ;  /* 0x000000b400b57202 */ /* 0x000fe40000000f00 */
[C---:B------:R-:W-:Y:S04]  /*b5e0*/  HMMA.16816.F32 R32, R76.reuse, R90, R32 ;  /* 0x0000005a4c20723c */ /* 0x040fe80000001820 */
[----:B------:R-:W-:Y:S02]  /*b5f0*/  MOV R180, R179 ;  /* 0x000000b300b47202 */ /* 0x000fe40000000f00 */
[----:B------:R-:W-:Y:S02]  /*b600*/  MOV R179, R176 ;  /* 0x000000b000b37202 */ /* 0x000fe40000000f00 */
[----:B------:R-:W-:Y:S01]  /*b610*/  MOV R176, R169 ;  /* 0x000000a900b07202 */ /* 0x000fe20000000f00 */
[-C--:B-1----:R-:W-:Y:S01]  /*b620*/  HMMA.16816.F32 R36, R76, R84.reuse, R36 ;  /* 0x000000544c24723c */ /* 0x082fe20000001824 */
[----:B------:R1:W-:Y:S03]  /*b630*/  MUFU.EX2 R169, R88 ;  /* 0x0000005800a97308 */ /* 0x0003e60000000800 */
[--C-:B------:R-:W-:Y:S04]  /*b640*/  FFMA.FTZ R111, R176, c[0x0][0x23c], -R94.reuse ;  /* 0x00008f00b06f7a23 */ /* 0x100fe8000001085e */
[C---:B------:R-:W-:Y:S03]  /*b650*/  HMMA.16816.F32 R40, R80.reuse, R84, R40 ;  /* 0x000000545028723c */ /* 0x040fe60000001828 */
[----:B------:R-:W-:Y:S04]  /*b660*/  MUFU.EX2 R176, R102 ;  /* 0x0000006600b07308 */ /* 0x000fe80000000800 */
[--C-:B------:R-:W-:Y:S01]  /*b670*/  FFMA.FTZ R84, R185, c[0x0][0x23c], -R93.reuse ;  /* 0x00008f00b9547a23 */ /* 0x100fe2000001085d */
[-C--:B------:R-:W-:Y:S05]  /*b680*/  HMMA.16816.F32 R44, R80, R86.reuse, R44 ;  /* 0x00000056502c723c */ /* 0x080fea000000182c */
[----:B------:R3:W-:Y:S03]  /*b690*/  MUFU.EX2 R191, R84 ;  /* 0x0000005400bf7308 */ /* 0x0007e60000000800 */
[C---:B------:R-:W-:Y:S04]  /*b6a0*/  HMMA.16816.F32 R48, R76.reuse, R86, R48 ;  /* 0x000000564c30723c */ /* 0x040fe80000001830 */
[--C-:B-1----:R-:W-:Y:S01]  /*b6b0*/  FFMA.FTZ R88, R184, c[0x0][0x23c], -R93.reuse ;  /* 0x00008f00b8587a23 */ /* 0x102fe2000001085d */
[----:B------:R-:W-:Y:S02]  /*b6c0*/  MOV R184, R183 ;  /* 0x000000b700b87202 */ /* 0x000fe40000000f00 */
[----:B------:R-:W-:Y:S01]  /*b6d0*/  MOV R183, R178 ;  /* 0x000000b200b77202 */ /* 0x000fe20000000f00 */
[----:B------:R-:W-:Y:S01]  /*b6e0*/  MUFU.EX2 R102, R75 ;  /* 0x0000004b00667308 */ /* 0x000fe20000000800 */
[----:B------:R-:W-:Y:S03]  /*b6f0*/  MOV R178, R177 ;  /* 0x000000b100b27202 */ /* 0x000fe60000000f00 */
[----:B------:R-:W-:Y:S01]  /*b700*/  MOV R177, R174 ;  /* 0x000000ae00b17202 */ /* 0x000fe20000000f00 */
[--C-:B------:R-:W-:Y:S02]  /*b710*/  FFMA.FTZ R96, R183, c[0x0][0x23c], -R93.reuse ;  /* 0x00008f00b7607a23 */ /* 0x100fe4000001085d */
[--C-:B------:R-:W-:Y:S02]  /*b720*/  FFMA.FTZ R100, R178, c[0x0][0x23c], -R93.reuse ;  /* 0x00008f00b2647a23 */ /* 0x100fe4000001085d */
[----:B------:R-:W-:Y:S01]  /*b730*/  FFMA.FTZ R114, R177, c[0x0][0x23c], -R93 ;  /* 0x00008f00b1727a23 */ /* 0x000fe2000001085d */
[----:B------:R1:W-:Y:S01]  /*b740*/  MUFU.EX2 R174, R88 ;  /* 0x0000005800ae7308 */ /* 0x0003e20000000800 */
[--C-:B---3--:R-:W-:Y:S01]  /*b750*/  FFMA.FTZ R84, R182, c[0x0][0x23c], -R94.reuse ;  /* 0x00008f00b6547a23 */ /* 0x108fe2000001085e */
[----:B------:R-:W-:Y:S02]  /*b760*/  MOV R182, R181 ;  /* 0x000000b500b67202 */ /* 0x000fe40000000f00 */
[----:B------:R-:W-:Y:S02]  /*b770*/  MOV R181, R180 ;  /* 0x000000b400b57202 */ /* 0x000fe40000000f00 */
[----:B------:R-:W-:Y:S01]  /*b780*/  MOV R180, R179 ;  /* 0x000000b300b47202 */ /* 0x000fe20000000f00 */
[--C-:B------:R-:W-:Y:S03]  /*b790*/  FFMA.FTZ R99, R182, c[0x0][0x23c], -R94.reuse ;  /* 0x00008f00b6637a23 */ /* 0x100fe6000001085e */
[----:B------:R3:W-:Y:S01]  /*b7a0*/  MUFU.EX2 R179, R84 ;  /* 0x0000005400b37308 */ /* 0x0007e20000000800 */
[--C-:B------:R-:W-:Y:S09]  /*b7b0*/  FFMA.FTZ R107, R180, c[0x0][0x23c], -R94.reuse ;  /* 0x00008f00b46b7a23 */ /* 0x100ff2000001085e */
[----:B------:R4:W-:Y:S01]  /*b7c0*/  MUFU.EX2 R177, R103 ;  /* 0x0000006700b17308 */ /* 0x0009e20000000800 */
[----:B-1----:R-:W1:Y:S09]  /*b7d0*/  LDSM.16.MT88.4 R88, [R226+0x8800] ;  /* 0x00880000e258783b */ /* 0x002e720000004200 */
[----:B------:R-:W-:Y:S01]  /*b7e0*/  MUFU.EX2 R185, R112 ;  /* 0x0000007000b97308 */ /* 0x000fe20000000800 */
[--C-:B---3--:R-:W-:Y:S09]  /*b7f0*/  FFMA.FTZ R84, R184, c[0x0][0x23c], -R94.reuse ;  /* 0x00008f00b8547a23 */ /* 0x108ff2000001085e */
[----:B------:R3:W-:Y:S01]  /*b800*/  MUFU.EX2 R178, R84 ;  /* 0x0000005400b27308 */ /* 0x0007e20000000800 */
[----:B----4-:R-:W-:Y:S02]  /*b810*/  FFMA.FTZ R103, R181, c[0x0][0x23c], -R94 ;  /* 0x00008f00b5677a23 */ /* 0x010fe4000001085e */
[----:B------:R-:W-:Y:S07]  /*b820*/  LDSM.16.MT88.4 R92, [R227+0x9000] ;  /* 0x00900000e35c783b */ /* 0x000fee0000004200 */
[----:B------:R4:W-:Y:S01]  /*b830*/  MUFU.EX2 R184, R96 ;  /* 0x0000006000b87308 */ /* 0x0009e20000000800 */
[----:B------:R-:W-:Y:S09]  /*b840*/  LDSM.16.MT88.4 R180, [R225+0xb800] ;  /* 0x00b80000e1b4783b */ /* 0x000ff20000004200 */
[----:B------:R-:W-:Y:S01]  /*b850*/  MUFU.EX2 R113, R100 ;  /* 0x0000006400717308 */ /* 0x000fe20000000800 */
[-C--:B-1----:R-:W-:Y:S01]  /*b860*/  HMMA.16816.F32 R52, R76, R88.reuse, R52 ;  /* 0x000000584c34723c */ /* 0x082fe20000001834 */
[----:B---3--:R-:W1:Y:S02]  /*b870*/  LDSM.16.MT88.4 R84, [R224+0x9000] ;  /* 0x00900000e054783b */ /* 0x008e640000004200 */
[----:B--2---:R-:W-:Y:S01]  /*b880*/  FFMA.FTZ R101, R68, R101, R205 ;  /* 0x0000006544657223 */ /* 0x004fe200000100cd */
[----:B------:R-:W-:Y:S01]  /*b890*/  F2FP.PACK_AB R68, R234, R238 ;  /* 0x000000eeea44723e */ /* 0x000fe200000000ff */
[----:B------:R-:W-:Y:S01]  /*b8a0*/  FFMA.FTZ R98, R69, R98, R206 ;  /* 0x0000006245627223 */ /* 0x000fe200000100ce */
[----:B------:R-:W-:Y:S03]  /*b8b0*/  MOV R206, R154 ;  /* 0x0000009a00ce7202 */ /* 0x000fe60000000f00 */
[----:B------:R-:W-:Y:S01]  /*b8c0*/  MUFU.EX2 R100, R141 ;  /* 0x0000008d00647308 */ /* 0x000fe20000000800 */
[C---:B------:R-:W-:Y:S04]  /*b8d0*/  HMMA.16816.F32 R56, R80.reuse, R88, R56 ;  /* 0x000000585038723c */ /* 0x040fe80000001838 */
[----:B------:R-:W-:Y:S01]  /*b8e0*/  FFMA.FTZ R97, R2, R97, R204 ;  /* 0x0000006102617223 */ /* 0x000fe200000100cc */
[----:B------:R-:W-:Y:S01]  /*b8f0*/  F2FP.PACK_AB R69, R233, R237 ;  /* 0x000000ede945723e */ /* 0x000fe200000000ff */
[----:B------:R-:W2:Y:S01]  /*b900*/  LDL.LU R2, [R1+0x58] ;  /* 0x0000580001027983 */ /* 0x000ea20000300800 */
[----:B------:R-:W-:Y:S01]  /*b910*/  MOV R204, R153 ;  /* 0x0000009900cc7202 */ /* 0x000fe20000000f00 */
[-C--:B------:R-:W-:Y:S01]  /*b920*/  HMMA.16816.F32 R60, R80, R90.reuse, R60 ;  /* 0x0000005a503c723c */ /* 0x080fe2000000183c */
[----:B------:R-:W-:Y:S01]  /*b930*/  MUFU.EX2 R112, R99 ;  /* 0x0000006300707308 */ /* 0x000fe20000000800 */
[----:B------:R-:W3:Y:S02]  /*b940*/  LDL.LU R154, [R1+0xc] ;  /* 0x00000c00019a7983 */ /* 0x000ee40000300800 */
[----:B------:R-:W-:Y:S01]  /*b950*/  MOV R205, R155 ;  /* 0x0000009b00cd7202 */ /* 0x000fe20000000f00 */
[----:B------:R-:W-:Y:S01]  /*b960*/  FADD.FTZ R97, R214, R97 ;  /* 0x00000061d6617221 */ /* 0x000fe20000010000 */
[----:B------:R-:W1:Y:S01]  /*b970*/  LDSM.16.MT88.4 R80, [R225+0x9000] ;  /* 0x00900000e150783b */ /* 0x000e620000004200 */
[----:B----4-:R-:W-:Y:S01]  /*b980*/  FADD.FTZ R96, R244, R101 ;  /* 0x00000065f4607221 */ /* 0x010fe20000010000 */
[----:B------:R-:W-:Y:S03]  /*b990*/  HMMA.16816.F32 R64, R76, R90, R64 ;  /* 0x0000005a4c40723c */ /* 0x000fe60000001840 */
[----:B------:R-:W-:Y:S01]  /*b9a0*/  MUFU.EX2 R110, R103 ;  /* 0x00000067006e7308 */ /* 0x000fe20000000800 */
[----:B------:R-:W-:Y:S02]  /*b9b0*/  FADD.FTZ R96, R223, R96 ;  /* 0x00000060df607221 */ /* 0x000fe40000010000 */
[----:B------:R-:W4:Y:S01]  /*b9c0*/  LDSM.16.MT88.4 R88, [R226+0x9000] ;  /* 0x00900000e258783b */ /* 0x000f220000004200 */
[----:B------:R-:W-:Y:S02]  /*b9d0*/  F2FP.PACK_AB R76, R236, R240 ;  /* 0x000000f0ec4c723e */ /* 0x000fe400000000ff */
[----:B------:R-:W-:Y:S03]  /*b9e0*/  F2FP.PACK_AB R77, R235, R239 ;  /* 0x000000efeb4d723e */ /* 0x000fe600000000ff */
[----:B------:R-:W-:Y:S01]  /*b9f0*/  F2FP.PACK_AB R78, R230, R232 ;  /* 0x000000e8e64e723e */ /* 0x000fe200000000ff */
[----:B------:R-:W1:Y:S01]  /*ba00*/  MUFU.EX2 R103, R140 ;  /* 0x0000008c00677308 */ /* 0x000e620000000800 */
[----:B------:R-:W-:Y:S01]  /*ba10*/  F2FP.PACK_AB R79, R229, R231 ;  /* 0x000000e7e54f723e */ /* 0x000fe200000000ff */
[----:B------:R-:W3:Y:S06]  /*ba20*/  LDL.LU R153, [R1+0x4] ;  /* 0x0000040001997983 */ /* 0x000eec0000300800 */
[-C--:B-1----:R-:W-:Y:S02]  /*ba30*/  HMMA.16816.F32 R4, R76, R84.reuse, R4 ;  /* 0x000000544c04723c */ /* 0x082fe40000001804 */
[----:B------:R-:W-:Y:S06]  /*ba40*/  MUFU.EX2 R107, R107 ;  /* 0x0000006b006b7308 */ /* 0x000fec0000000800 */
[C---:B------:R-:W-:Y:S04]  /*ba50*/  HMMA.16816.F32 R8, R68.reuse, R84, R8 ;  /* 0x000000544408723c */ /* 0x040fe80000001808 */
[----:B------:R-:W-:Y:S04]  /*ba60*/  MUFU.EX2 R111, R111 ;  /* 0x0000006f006f7308 */ /* 0x000fe80000000800 */
[-C--:B------:R-:W-:Y:S04]  /*ba70*/  HMMA.16816.F32 R12, R68, R86.reuse, R12 ;  /* 0x00000056440c723c */ /* 0x080fe8000000180c */
[----:B------:R-:W-:Y:S02]  /*ba80*/  F2FP.PACK_AB R198, R102, R103 ;  /* 0x0000006766c6723e */ /* 0x000fe400000000ff */
[----:B------:R-:W-:Y:S02]  /*ba90*/  MUFU.EX2 R114, R114 ;  /* 0x0000007200727308 */ /* 0x000fe40000000800 */
[C---:B------:R-:W-:Y:S01]  /*baa0*/  HMMA.16816.F32 R16, R76.reuse, R86, R16 ;  /* 0x000000564c10723c */ /* 0x040fe20000001810 */
[----:B------:R-:W1:Y:S07]  /*bab0*/  LDSM.16.MT88.4 R84, [R224+0x9800] ;  /* 0x00980000e054783b */ /* 0x000e6e0000004200 */
[-C--:B------:R-:W-:Y:S01]  /*bac0*/  HMMA.16816.F32 R20, R76, R92.reuse, R20 ;  /* 0x0000005c4c14723c */ /* 0x080fe20000001814 */
[----:B------:R-:W4:Y:S07]  /*bad0*/  MUFU.EX2 R101, R139 ;  /* 0x0000008b00657308 */ /* 0x000f2e0000000800 */
[C---:B------:R-:W-:Y:S03]  /*bae0*/  HMMA.16816.F32 R24, R68.reuse, R92, R24 ;  /* 0x0000005c4418723c */ /* 0x040fe60000001818 */
[----:B------:R-:W-:Y:S05]  /*baf0*/  MUFU.EX2 R99, R129 ;  /* 0x0000008100637308 */ /* 0x000fea0000000800 */
[-C--:B------:R-:W-:Y:S08]  /*bb00*/  HMMA.16816.F32 R28, R68, R94.reuse, R28 ;  /* 0x0000005e441c723c */ /* 0x080ff0000000181c */
[C---:B------:R-:W-:Y:S01]  /*bb10*/  HMMA.16816.F32 R32, R76.reuse, R94, R32 ;  /* 0x0000005e4c20723c */ /* 0x040fe20000001820 */
[----:B------:R-:W-:Y:S03]  /*bb20*/  LDSM.16.MT88.4 R92, [R225+0x9800] ;  /* 0x00980000e15c783b */ /* 0x000fe60000004200 */
[----:B----4-:R-:W-:Y:S04]  /*bb30*/  F2FP.PACK_AB R199, R100, R101 ;  /* 0x0000006564c7723e */ /* 0x010fe800000000ff */
[-C--:B------:R-:W-:Y:S08]  /*bb40*/  HMMA.16816.F32 R36, R76, R80.reuse, R36 ;  /* 0x000000504c24723c */ /* 0x080ff00000001824 */
[C---:B------:R-:W-:Y:S08]  /*bb50*/  HMMA.16816.F32 R40, R68.reuse, R80, R40 ;  /* 0x000000504428723c */ /* 0x040ff00000001828 */
[-C--:B------:R-:W-:Y:S08]  /*bb60*/  HMMA.16816.F32 R44, R68, R82.reuse, R44 ;  /* 0x00000052442c723c */ /* 0x080ff0000000182c */
[C---:B------:R-:W-:Y:S01]  /*bb70*/  HMMA.16816.F32 R48, R76.reuse, R82, R48 ;  /* 0x000000524c30723c */ /* 0x040fe20000001830 */
[----:B------:R-:W4:Y:S07]  /*bb80*/  LDSM.16.MT88.4 R80, [R227+0x9800] ;  /* 0x00980000e350783b */ /* 0x000f2e0000004200 */
[-C--:B------:R-:W-:Y:S08]  /*bb90*/  HMMA.16816.F32 R52, R76, R88.reuse, R52 ;  /* 0x000000584c34723c */ /* 0x080ff00000001834 */
[C---:B------:R-:W-:Y:S08]  /*bba0*/  HMMA.16816.F32 R56, R68.reuse, R88, R56 ;  /* 0x000000584438723c */ /* 0x040ff00000001838 */
[-C--:B------:R-:W-:Y:S07]  /*bbb0*/  HMMA.16816.F32 R60, R68, R90.reuse, R60 ;  /* 0x0000005a443c723c */ /* 0x080fee000000183c */
[----:B------:R-:W-:Y:S01]  /*bbc0*/  F2FP.PACK_AB R68, R206, R204 ;  /* 0x000000ccce44723e */ /* 0x000fe200000000ff */
[----:B------:R-:W-:Y:S01]  /*bbd0*/  HMMA.16816.F32 R64, R76, R90, R64 ;  /* 0x0000005a4c40723c */ /* 0x000fe20000001840 */
[----:B------:R-:W4:Y:S03]  /*bbe0*/  LDSM.16.MT88.4 R88, [R226+0x9800] ;  /* 0x00980000e258783b */ /* 0x000f260000004200 */
[----:B------:R-:W-:Y:S02]  /*bbf0*/  F2FP.PACK_AB R69, R162, R163 ;  /* 0x000000a3a245723e */ /* 0x000fe400000000ff */
[----:B------:R-:W-:Y:S02]  /*bc00*/  F2FP.PACK_AB R70, R250, R220 ;  /* 0x000000dcfa46723e */ /* 0x000fe400000000ff */
[----:B------:R-:W-:Y:S04]  /*bc10*/  F2FP.PACK_AB R71, R251, R221 ;  /* 0x000000ddfb47723e */ /* 0x000fe800000000ff */
[----:B------:R-:W-:Y:S02]  /*bc20*/  F2FP.PACK_AB R76, R205, R161 ;  /* 0x000000a1cd4c723e */ /* 0x000fe400000000ff */
[----:B------:R-:W-:Y:S01]  /*bc30*/  F2FP.PACK_AB R77, R252, R160 ;  /* 0x000000a0fc4d723e */ /* 0x000fe200000000ff */
[-C--:B-1----:R-:W-:Y:S05]  /*bc40*/  HMMA.16816.F32 R4, R68, R84.reuse, R4 ;  /* 0x000000544404723c */ /* 0x082fea0000001804 */
[----:B------:R-:W-:Y:S02]  /*bc50*/  F2FP.PACK_AB R78, R216, R218 ;  /* 0x000000dad84e723e */ /* 0x000fe400000000ff */
[----:B------:R-:W-:Y:S07]  /*bc60*/  F2FP.PACK_AB R79, R209, R210 ;  /* 0x000000d2d14f723e */ /* 0x000fee00000000ff */
[C---:B------:R-:W-:Y:S08]  /*bc70*/  HMMA.16816.F32 R8, R76.reuse, R84, R8 ;  /* 0x000000544c08723c */ /* 0x040ff00000001808 */
[-C--:B------:R-:W-:Y:S08]  /*bc80*/  HMMA.16816.F32 R12, R76, R86.reuse, R12 ;  /* 0x000000564c0c723c */ /* 0x080ff0000000180c */
[C---:B------:R-:W-:Y:S01]  /*bc90*/  HMMA.16816.F32 R16, R68.reuse, R86, R16 ;  /* 0x000000564410723c */ /* 0x040fe20000001810 */
[----:B------:R-:W-:Y:S07]  /*bca0*/  LDSM.16.MT88.4 R84, [R227+0xa000] ;  /* 0x00a00000e354783b */ /* 0x000fee0000004200 */
[-C--:B----4-:R-:W-:Y:S08]  /*bcb0*/  HMMA.16816.F32 R20, R68, R80.reuse, R20 ;  /* 0x000000504414723c */ /* 0x090ff00000001814 */
[C---:B------:R-:W-:Y:S08]  /*bcc0*/  HMMA.16816.F32 R24, R76.reuse, R80, R24 ;  /* 0x000000504c18723c */ /* 0x040ff00000001818 */
[-C--:B------:R-:W-:Y:S08]  /*bcd0*/  HMMA.16816.F32 R28, R76, R82.reuse, R28 ;  /* 0x000000524c1c723c */ /* 0x080ff0000000181c */
[C---:B------:R-:W-:Y:S01]  /*bce0*/  HMMA.16816.F32 R32, R68.reuse, R82, R32 ;  /* 0x000000524420723c */ /* 0x040fe20000001820 */
[----:B------:R-:W1:Y:S07]  /*bcf0*/  LDSM.16.MT88.4 R80, [R224+0xa000] ;  /* 0x00a00000e050783b */ /* 0x000e6e0000004200 */
        /* <DEDUP_REMOVED lines=11> */
[----:B------:R-:W-:Y:S01]  /*bdb0*/  FADD.FTZ R77, R249, R97 ;  /* 0x00000061f94d7221 */ /* 0x000fe20000010000 */
[----:B------:R-:W-:Y:S02]  /*bdc0*/  F2FP.PACK_AB R79, R178, R179 ;  /* 0x000000b3b24f723e */ /* 0x000fe400000000ff */
[----:B------:R-:W-:Y:S01]  /*bdd0*/  F2FP.PACK_AB R68, R208, R171 ;  /* 0x000000abd044723e */ /* 0x000fe200000000ff */
[----:B--2---:R-:W-:Y:S01]  /*bde0*/  FFMA.FTZ R0, R0, R2, R207 ;  /* 0x0000000200007223 */ /* 0x004fe200000100cf */
[----:B------:R-:W-:Y:S03]  /*bdf0*/  F2FP.PACK_AB R69, R175, R170 ;  /* 0x000000aaaf45723e */ /* 0x000fe600000000ff */
[----:B------:R-:W-:Y:S01]  /*be00*/  F2FP.PACK_AB R70, R203, R201 ;  /* 0x000000c9cb46723e */ /* 0x000fe200000000ff */
[----:B---3--:R-:W-:Y:S01]  /*be10*/  FADD.FTZ R76, R154, R96 ;  /* 0x000000609a4c7221 */ /* 0x008fe20000010000 */
[----:B------:R-:W-:Y:S01]  /*be20*/  F2FP.PACK_AB R71, R202, R200 ;  /* 0x000000c8ca47723e */ /* 0x000fe200000000ff */
[----:B------:R-:W-:Y:S01]  /*be30*/  FADD.FTZ R2, R215, R98 ;  /* 0x00000062d7027221 */ /* 0x000fe20000010000 */
[----:B------:R-:W-:Y:S01]  /*be40*/  MOV R207, R145 ;  /* 0x0000009100cf7202 */ /* 0x000fe20000000f00 */
[----:B------:R-:W-:Y:S01]  /*be50*/  FADD.FTZ R97, R247, R76 ;  /* 0x0000004cf7617221 */ /* 0x000fe20000010000 */
[----:B------:R-:W-:Y:S01]  /*be60*/  F2FP.PACK_AB R76, R174, R169 ;  /* 0x000000a9ae4c723e */ /* 0x000fe200000000ff */
[----:B------:R-:W-:Y:S01]  /*be70*/  FADD.FTZ R98, R248, R77 ;  /* 0x0000004df8627221 */ /* 0x000fe20000010000 */
[----:B------:R-:W-:Y:S01]  /*be80*/  F2FP.PACK_AB R77, R173, R168 ;  /* 0x000000a8ad4d723e */ /* 0x000fe200000000ff */
[-C--:B-1----:R-:W-:Y:S03]  /*be90*/  HMMA.16816.F32 R4, R68, R80.reuse, R4 ;  /* 0x000000504404723c */ /* 0x082fe60000001804 */
[----:B------:R-:W-:Y:S02]  /*bea0*/  FADD.FTZ R2, R217, R2 ;  /* 0x00000002d9027221 */ /* 0x000fe40000010000 */
[----:B------:R-:W-:Y:S03]  /*beb0*/  FADD.FTZ R0, R213, R0 ;  /* 0x00000000d5007221 */ /* 0x000fe60000010000 */
[C---:B------:R-:W-:Y:S04]  /*bec0*/  HMMA.16816.F32 R8, R76.reuse, R80, R8 ;  /* 0x000000504c08723c */ /* 0x040fe80000001808 */
[----:B------:R-:W-:Y:S02]  /*bed0*/  FADD.FTZ R2, R153, R2 ;  /* 0x0000000299027221 */ /* 0x000fe40000010000 */
[----:B------:R-:W-:Y:S02]  /*bee0*/  FADD.FTZ R0, R222, R0 ;  /* 0x00000000de007221 */ /* 0x000fe40000010000 */
[-C--:B------:R-:W-:Y:S04]  /*bef0*/  HMMA.16816.F32 R12, R76, R82.reuse, R12 ;  /* 0x000000524c0c723c */ /* 0x080fe8000000180c */
[----:B------:R-:W-:Y:S02]  /*bf00*/  FADD.FTZ R96, R246, R2 ;  /* 0x00000002f6607221 */ /* 0x000fe40000010000 */
[----:B------:R-:W-:Y:S02]  /*bf10*/  FADD.FTZ R0, R245, R0 ;  /* 0x00000000f5007221 */ /* 0x000fe40000010000 */
[C---:B------:R-:W-:Y:S01]  /*bf20*/  HMMA.16816.F32 R16, R68.reuse, R82, R16 ;  /* 0x000000524410723c */ /* 0x040fe20000001810 */
[----:B------:R-:W1:Y:S03]  /*bf30*/  LDSM.16.MT88.4 R80, [R224+0xa800] ;  /* 0x00a80000e050783b */ /* 0x000e660000004200 */
[----:B------:R-:W-:Y:S02]  /*bf40*/  FADD.FTZ R0, R151, R0 ;  /* 0x0000000097007221 */ /* 0x000fe40000010000 */
[----:B------:R-:W-:Y:S02]  /*bf50*/  FADD.FTZ R2, R152, R98 ;  /* 0x0000006298027221 */ /* 0x000fe40000010000 */
[-C--:B------:R-:W-:Y:S01]  /*bf60*/  HMMA.16816.F32 R20, R68, R84.reuse, R20 ;  /* 0x000000544414723c */ /* 0x080fe20000001814 */
[----:B------:R-:W2:Y:S03]  /*bf70*/  MUFU.EX2 R98, R130 ;  /* 0x0000008200627308 */ /* 0x000ea60000000800 */
        /* <DEDUP_REMOVED lines=8> */
[C---:B------:R-:W-:Y:S01]  /*c000*/  HMMA.16816.F32 R32, R68.reuse, R86, R32 ;  /* 0x000000564420723c */ /* 0x040fe20000001820 */
[----:B------:R-:W3:Y:S03]  /*c010*/  LDSM.16.MT88.4 R84, [R227+0xa800] ;  /* 0x00a80000e354783b */ /* 0x000ee60000004200 */
[----:B------:R-:W-:Y:S01]  /*c020*/  FADD.FTZ R2, R238, R2 ;  /* 0x00000002ee027221 */ /* 0x000fe20000010000 */
[----:B--2---:R-:W-:Y:S01]  /*c030*/  F2FP.PACK_AB R192, R98, R99 ;  /* 0x0000006362c0723e */ /* 0x004fe200000000ff */
[----:B------:R-:W-:Y:S02]  /*c040*/  FADD.FTZ R0, R237, R0 ;  /* 0x00000000ed007221 */ /* 0x000fe40000010000 */
[-C--:B----4-:R-:W-:Y:S04]  /*c050*/  HMMA.16816.F32 R36, R68, R92.reuse, R36 ;  /* 0x0000005c4424723c */ /* 0x090fe80000001824 */
[----:B------:R-:W-:Y:S02]  /*c060*/  FADD.FTZ R2, R234, R2 ;  /* 0x00000002ea027221 */ /* 0x000fe40000010000 */
[----:B------:R-:W-:Y:S02]  /*c070*/  FADD.FTZ R0, R233, R0 ;  /* 0x00000000e9007221 */ /* 0x000fe40000010000 */
[C---:B------:R-:W-:Y:S04]  /*c080*/  HMMA.16816.F32 R40, R76.reuse, R92, R40 ;  /* 0x0000005c4c28723c */ /* 0x040fe80000001828 */
[----:B------:R-:W-:Y:S04]  /*c090*/  FADD.FTZ R0, R142, R0 ;  /* 0x000000008e007221 */ /* 0x000fe80000010000 */
[-C--:B------:R-:W-:Y:S04]  /*c0a0*/  HMMA.16816.F32 R44, R76, R94.reuse, R44 ;  /* 0x0000005e4c2c723c */ /* 0x080fe8000000182c */
[----:B------:R-:W-:Y:S04]  /*c0b0*/  FADD.FTZ R0, R207, R0 ;  /* 0x00000000cf007221 */ /* 0x000fe80000010000 */
[C---:B------:R-:W-:Y:S01]  /*c0c0*/  HMMA.16816.F32 R48, R68.reuse, R94, R48 ;  /* 0x0000005e4430723c */ /* 0x040fe20000001830 */
[----:B------:R-:W2:Y:S03]  /*c0d0*/  LDSM.16.MT88.4 R92, [R225+0xa800] ;  /* 0x00a80000e15c783b */ /* 0x000ea60000004200 */
[----:B------:R-:W-:Y:S04]  /*c0e0*/  FADD.FTZ R0, R160, R0 ;  /* 0x00000000a0007221 */ /* 0x000fe80000010000 */
[-C--:B------:R-:W-:Y:S04]  /*c0f0*/  HMMA.16816.F32 R52, R68, R88.reuse, R52 ;  /* 0x000000584434723c */ /* 0x080fe80000001834 */
[----:B------:R-:W-:Y:S04]  /*c100*/  FADD.FTZ R0, R252, R0 ;  /* 0x00000000fc007221 */ /* 0x000fe80000010000 */
[C---:B------:R-:W-:Y:S04]  /*c110*/  HMMA.16816.F32 R56, R76.reuse, R88, R56 ;  /* 0x000000584c38723c */ /* 0x040fe80000001838 */
[----:B------:R-:W-:Y:S04]  /*c120*/  FADD.FTZ R0, R210, R0 ;  /* 0x00000000d2007221 */ /* 0x000fe80000010000 */
[-C--:B------:R-:W-:Y:S04]  /*c130*/  HMMA.16816.F32 R60, R76, R90.reuse, R60 ;  /* 0x0000005a4c3c723c */ /* 0x080fe8000000183c */
[----:B------:R-:W-:Y:S03]  /*c140*/  FADD.FTZ R0, R209, R0 ;  /* 0x00000000d1007221 */ /* 0x000fe60000010000 */
[----:B------:R-:W-:Y:S01]  /*c150*/  FADD.FTZ R77, R150, R97 ;  /* 0x00000061964d7221 */ /* 0x000fe20000010000 */
[----:B------:R-:W-:Y:S01]  /*c160*/  HMMA.16816.F32 R64, R68, R90, R64 ;  /* 0x0000005a4440723c */ /* 0x000fe20000001840 */
[----:B------:R-:W2:Y:S03]  /*c170*/  LDSM.16.MT88.4 R88, [R226+0xa800] ;  /* 0x00a80000e258783b */ /* 0x000ea60000004200 */
[----:B------:R-:W-:Y:S01]  /*c180*/  FADD.FTZ R76, R149, R96 ;  /* 0x00000060954c7221 */ /* 0x000fe20000010000 */
[----:B------:R-:W-:Y:S01]  /*c190*/  F2FP.PACK_AB R78, R108, R109 ;  /* 0x0000006d6c4e723e */ /* 0x000fe200000000ff */
[----:B------:R-:W-:Y:S01]  /*c1a0*/  FADD.FTZ R97, R146, R77 ;  /* 0x0000004d92617221 */ /* 0x000fe20000010000 */
[----:B------:R-:W-:Y:S01]  /*c1b0*/  F2FP.PACK_AB R68, R190, R177 ;  /* 0x000000b1be44723e */ /* 0x000fe200000000ff */
[----:B------:R-:W-:Y:S01]  /*c1c0*/  FADD.FTZ R96, R3, R76 ;  /* 0x0000004c03607221 */ /* 0x000fe20000010000 */
[----:B------:R-:W-:Y:S01]  /*c1d0*/  F2FP.PACK_AB R69, R189, R176 ;  /* 0x000000b0bd45723e */ /* 0x000fe200000000ff */
[----:B------:R-:W2:Y:S02]  /*c1e0*/  LDL.LU R3, [R1+0xc8] ;  /* 0x0000c80001037983 */ /* 0x000ea40000300800 */
[----:B------:R-:W-:Y:S01]  /*c1f0*/  F2FP.PACK_AB R70, R187, R188 ;  /* 0x000000bcbb46723e */ /* 0x000fe200000000ff */
[----:B------:R-:W-:Y:S01]  /*c200*/  FADD.FTZ R75, R243, R96 ;  /* 0x00000060f34b7221 */ /* 0x000fe20000010000 */
[----:B------:R-:W-:Y:S01]  /*c210*/  F2FP.PACK_AB R71, R185, R186 ;  /* 0x000000bab947723e */ /* 0x000fe200000000ff */
[----:B------:R-:W-:Y:S01]  /*c220*/  LDSM.16.MT88.4 R148, [R224+0xb800] ;  /* 0x00b80000e094783b */ /* 0x000fe20000004200 */
[----:B------:R-:W-:Y:S01]  /*c230*/  F2FP.PACK_AB R76, R113, R184 ;  /* 0x000000b8714c723e */ /* 0x000fe200000000ff */
[----:B------:R-:W-:Y:S01]  /*c240*/  FADD.FTZ R75, R239, R75 ;  /* 0x0000004bef4b7221 */ /* 0x000fe20000010000 */
[----:B------:R-:W-:Y:S02]  /*c250*/  F2FP.PACK_AB R77, R110, R112 ;  /* 0x000000706e4d723e */ /* 0x000fe400000000ff */
[----:B------:R-:W-:Y:S01]  /*c260*/  F2FP.PACK_AB R79, R111, R107 ;  /* 0x0000006b6f4f723e */ /* 0x000fe200000000ff */
[-C--:B-1----:R-:W-:Y:S02]  /*c270*/  HMMA.16816.F32 R4, R68, R80.reuse, R4 ;  /* 0x000000504404723c */ /* 0x082fe40000001804 */
[----:B------:R-:W2:Y:S01]  /*c280*/  LDL.LU R72, [R1+0xc4] ;  /* 0x0000c40001487983 */ /* 0x000ea20000300800 */
[----:B------:R-:W-:Y:S03]  /*c290*/  FADD.FTZ R75, R235, R75 ;  /* 0x0000004beb4b7221 */ /* 0x000fe60000010000 */
[----:B------:R-:W2:Y:S01]  /*c2a0*/  LDL.LU R73, [R1+0xc0] ;  /* 0x0000c00001497983 */ /* 0x000ea20000300800 */
[----:B------:R-:W-:Y:S01]  /*c2b0*/  FADD.FTZ R75, R231, R75 ;  /* 0x0000004be74b7221 */ /* 0x000fe20000010000 */
[C---:B------:R-:W-:Y:S08]  /*c2c0*/  HMMA.16816.F32 R8, R76.reuse, R80, R8 ;  /* 0x000000504c08723c */ /* 0x040ff00000001808 */
[-C--:B------:R-:W-:Y:S08]  /*c2d0*/  HMMA.16816.F32 R12, R76, R82.reuse, R12 ;  /* 0x000000524c0c723c */ /* 0x080ff0000000180c */
[C---:B------:R-:W-:Y:S01]  /*c2e0*/  HMMA.16816.F32 R16, R68.reuse, R82, R16 ;  /* 0x000000524410723c */ /* 0x040fe20000001810 */
[----:B------:R-:W1:Y:S07]  /*c2f0*/  LDSM.16.MT88.4 R80, [R224+0xb000] ;  /* 0x00b00000e050783b */ /* 0x000e6e0000004200 */
[-C--:B---3--:R-:W-:Y:S08]  /*c300*/  HMMA.16816.F32 R20, R68, R84.reuse, R20 ;  /* 0x000000544414723c */ /* 0x088ff00000001814 */
[C---:B------:R-:W-:Y:S08]  /*c310*/  HMMA.16816.F32 R24, R76.reuse, R84, R24 ;  /* 0x000000544c18723c */ /* 0x040ff00000001818 */
[-C--:B------:R-:W-:Y:S08]  /*c320*/  HMMA.16816.F32 R28, R76, R86.reuse, R28 ;  /* 0x000000564c1c723c */ /* 0x080ff0000000181c */
[C---:B------:R-:W-:Y:S01]  /*c330*/  HMMA.16816.F32 R32, R68.reuse, R86, R32 ;  /* 0x000000564420723c */ /* 0x040fe20000001820 */
[----:B------:R-:W3:Y:S07]  /*c340*/  LDSM.16.MT88.4 R84, [R227+0xb000] ;  /* 0x00b00000e354783b */ /* 0x000eee0000004200 */
[-C--:B--2---:R-:W-:Y:S08]  /*c350*/  HMMA.16816.F32 R36, R68, R92.reuse, R36 ;  /* 0x0000005c4424723c */ /* 0x084ff00000001824 */
[C---:B------:R-:W-:Y:S08]  /*c360*/  HMMA.16816.F32 R40, R76.reuse, R92, R40 ;  /* 0x0000005c4c28723c */ /* 0x040ff00000001828 */
[-C--:B------:R-:W-:Y:S08]  /*c370*/  HMMA.16816.F32 R44, R76, R94.reuse, R44 ;  /* 0x0000005e4c2c723c */ /* 0x080ff0000000182c */
[C---:B------:R-:W-:Y:S01]  /*c380*/  HMMA.16816.F32 R48, R68.reuse, R94, R48 ;  /* 0x0000005e4430723c */ /* 0x040fe20000001830 */
[----:B------:R-:W2:Y:S07]  /*c390*/  LDSM.16.MT88.4 R92, [R225+0xb000] ;  /* 0x00b00000e15c783b */ /* 0x000eae0000004200 */
[-C--:B------:R-:W-:Y:S08]  /*c3a0*/  HMMA.16816.F32 R52, R68, R88.reuse, R52 ;  /* 0x000000584434723c */ /* 0x080ff00000001834 */
[C---:B------:R-:W-:Y:S08]  /*c3b0*/  HMMA.16816.F32 R56, R76.reuse, R88, R56 ;  /* 0x000000584c38723c */ /* 0x040ff00000001838 */
[-C--:B------:R-:W-:Y:S07]  /*c3c0*/  HMMA.16816.F32 R60, R76, R90.reuse, R60 ;  /* 0x0000005a4c3c723c */ /* 0x080fee000000183c */
[----:B------:R-:W-:Y:S01]  /*c3d0*/  FADD.FTZ R76, R74, R97 ;  /* 0x000000614a4c7221 */ /* 0x000fe20000010000 */
[----:B------:R-:W-:Y:S01]  /*c3e0*/  HMMA.16816.F32 R64, R68, R90, R64 ;  /* 0x0000005a4440723c */ /* 0x000fe20000001840 */
[----:B------:R-:W2:Y:S01]  /*c3f0*/  LDSM.16.MT88.4 R88, [R226+0xb000] ;  /* 0x00b00000e258783b */ /* 0x000ea20000004200 */
[----:B------:R-:W-:Y:S02]  /*c400*/  MUFU.EX2 R97, R212 ;  /* 0x000000d400617308 */ /* 0x000fe40000000800 */
[----:B------:R-:W-:Y:S01]  /*c410*/  FADD.FTZ R96, R240, R76 ;  /* 0x0000004cf0607221 */ /* 0x000fe20000010000 */
[----:B------:R-:W-:Y:S02]  /*c420*/  F2FP.PACK_AB R76, R116, R114 ;  /* 0x00000072744c723e */ /* 0x000fe400000000ff */
[----:B------:R-:W-:Y:S02]  /*c430*/  F2FP.PACK_AB R68, R122, R120 ;  /* 0x000000787a44723e */ /* 0x000fe400000000ff */
[----:B------:R-:W-:Y:S01]  /*c440*/  F2FP.PACK_AB R69, R121, R117 ;  /* 0x000000757945723e */ /* 0x000fe200000000ff */
[----:B------:R-:W4:Y:S02]  /*c450*/  LDL.LU R74, [R1+0xbc] ;  /* 0x0000bc00014a7983 */ /* 0x000f240000300800 */
[----:B------:R-:W-:Y:S02]  /*c460*/  F2FP.PACK_AB R70, R132, R126 ;  /* 0x0000007e8446723e */ /* 0x000fe400000000ff */
[----:B------:R-:W-:Y:S01]  /*c470*/  F2FP.PACK_AB R71, R128, R127 ;  /* 0x0000007f8047723e */ /* 0x000fe200000000ff */
[----:B------:R2:W5:Y:S01]  /*c480*/  LDL.LU R243, [R1+0xb8] ;  /* 0x0000b80001f37983 */ /* 0x0005620000300800 */
[----:B------:R-:W-:Y:S02]  /*c490*/  F2FP.PACK_AB R77, R118, R115 ;  /* 0x00000073764d723e */ /* 0x000fe400000000ff */
[----:B------:R-:W-:Y:S01]  /*c4a0*/  F2FP.PACK_AB R78, R123, R119 ;  /* 0x000000777b4e723e */ /* 0x000fe200000000ff */
[----:B------:R2:W5:Y:S01]  /*c4b0*/  LDL.LU R242, [R1+0xb4] ;  /* 0x0000b40001f27983 */ /* 0x0005620000300800 */
[----:B------:R-:W-:Y:S01]  /*c4c0*/  F2FP.PACK_AB R79, R124, R106 ;  /* 0x0000006a7c4f723e */ /* 0x000fe200000000ff */
[-C--:B-1----:R-:W-:Y:S02]  /*c4d0*/  HMMA.16816.F32 R4, R68, R80.reuse, R4 ;  /* 0x000000504404723c */ /* 0x082fe40000001804 */
[----:B------:R1:W5:Y:S04]  /*c4e0*/  LDL.LU R241, [R1+0xb0] ;  /* 0x0000b00001f17983 */ /* 0x0003680000300800 */
[----:B------:R1:W5:Y:S02]  /*c4f0*/  LDL.LU R240, [R1+0xac] ;  /* 0x0000ac0001f07983 */ /* 0x0003640000300800 */
[C---:B------:R-:W-:Y:S01]  /*c500*/  HMMA.16816.F32 R8, R76.reuse, R80, R8 ;  /* 0x000000504c08723c */ /* 0x040fe20000001808 */
[----:B------:R-:W-:Y:S01]  /*c510*/  MUFU.EX2 R81, R137 ;  /* 0x0000008900517308 */ /* 0x000fe20000000800 */
[----:B------:R1:W5:Y:S04]  /*c520*/  LDL.LU R239, [R1+0xa8] ;  /* 0x0000a80001ef7983 */ /* 0x0003680000300800 */
[----:B------:R1:W5:Y:S01]  /*c530*/  LDL.LU R238, [R1+0xa4] ;  /* 0x0000a40001ee7983 */ /* 0x0003620000300800 */
[----:B------:R-:W-:Y:S01]  /*c540*/  FADD.FTZ R80, R236, R96 ;  /* 0x00000060ec507221 */ /* 0x000fe20000010000 */
[-C--:B------:R-:W-:Y:S02]  /*c550*/  HMMA.16816.F32 R12, R76, R82.reuse, R12 ;  /* 0x000000524c0c723c */ /* 0x080fe4000000180c */
[----:B------:R1:W5:Y:S04]  /*c560*/  LDL.LU R237, [R1+0xa0] ;  /* 0x0000a00001ed7983 */ /* 0x0003680000300800 */
[----:B------:R1:W5:Y:S02]  /*c570*/  LDL.LU R236, [R1+0x9c] ;  /* 0x00009c0001ec7983 */ /* 0x0003640000300800 */
[C---:B------:R-:W-:Y:S01]  /*c580*/  HMMA.16816.F32 R16, R68.reuse, R82, R16 ;  /* 0x000000524410723c */ /* 0x040fe20000001810 */
[----:B------:R-:W-:Y:S01]  /*c590*/  MUFU.EX2 R83, R135 ;  /* 0x0000008700537308 */ /* 0x000fe20000000800 */
[----:B------:R1:W5:Y:S04]  /*c5a0*/  LDL.LU R235, [R1+0x98] ;  /* 0x0000980001eb7983 */ /* 0x0003680000300800 */
[----:B------:R1:W5:Y:S02]  /*c5b0*/  LDL.LU R234, [R1+0x94] ;  /* 0x0000940001ea7983 */ /* 0x0003640000300800 */
[-C--:B---3--:R-:W-:Y:S02]  /*c5c0*/  HMMA.16816.F32 R20, R68, R84.reuse, R20 ;  /* 0x000000544414723c */ /* 0x088fe40000001814 */
[----:B------:R1:W5:Y:S01]  /*c5d0*/  LDL.LU R233, [R1+0x90] ;  /* 0x0000900001e97983 */ /* 0x0003620000300800 */
[----:B------:R-:W3:Y:S05]  /*c5e0*/  MUFU.EX2 R82, R125 ;  /* 0x0000007d00527308 */ /* 0x000eea0000000800 */
[C---:B------:R-:W-:Y:S05]  /*c5f0*/  HMMA.16816.F32 R24, R76.reuse, R84, R24 ;  /* 0x000000544c18723c */ /* 0x040fea0000001818 */
[----:B------:R-:W1:Y:S03]  /*c600*/  MUFU.EX2 R85, R211 ;  /* 0x000000d300557308 */ /* 0x000e660000000800 */
[-C--:B------:R-:W-:Y:S07]  /*c610*/  HMMA.16816.F32 R28, R76, R86.reuse, R28 ;  /* 0x000000564c1c723c */ /* 0x080fee000000181c */
[----:B------:R-:W2:Y:S01]  /*c620*/  MUFU.EX2 R84, R131 ;  /* 0x0000008300547308 */ /* 0x000ea20000000800 */
[C---:B------:R-:W-:Y:S04]  /*c630*/  HMMA.16816.F32 R32, R68.reuse, R86, R32 ;  /* 0x000000564420723c */ /* 0x040fe80000001820 */
[----:B---3--:R-:W-:Y:S04]  /*c640*/  F2FP.PACK_AB R195, R81, R82 ;  /* 0x0000005251c3723e */ /* 0x008fe800000000ff */
[-C--:B--2---:R-:W-:Y:S04]  /*c650*/  HMMA.16816.F32 R36, R68, R92.reuse, R36 ;  /* 0x0000005c4424723c */ /* 0x084fe80000001824 */
[----:B-1----:R-:W-:Y:S04]  /*c660*/  F2FP.PACK_AB R193, R85, R97 ;  /* 0x0000006155c1723e */ /* 0x002fe800000000ff */
[C---:B------:R-:W-:Y:S04]  /*c670*/  HMMA.16816.F32 R40, R76.reuse, R92, R40 ;  /* 0x0000005c4c28723c */ /* 0x040fe80000001828 */
[----:B------:R-:W-:Y:S04]  /*c680*/  F2FP.PACK_AB R194, R83, R84 ;  /* 0x0000005453c2723e */ /* 0x000fe800000000ff */
[-C--:B------:R-:W-:Y:S08]  /*c690*/  HMMA.16816.F32 R44, R76, R94.reuse, R44 ;  /* 0x0000005e4c2c723c */ /* 0x080ff0000000182c */
[C---:B------:R-:W-:Y:S08]  /*c6a0*/  HMMA.16816.F32 R48, R68.reuse, R94, R48 ;  /* 0x0000005e4430723c */ /* 0x040ff00000001830 */
[-C--:B------:R-:W-:Y:S08]  /*c6b0*/  HMMA.16816.F32 R52, R68, R88.reuse, R52 ;  /* 0x000000584434723c */ /* 0x080ff00000001834 */
[C---:B------:R-:W-:Y:S08]  /*c6c0*/  HMMA.16816.F32 R56, R76.reuse, R88, R56 ;  /* 0x000000584c38723c */ /* 0x040ff00000001838 */
[-C--:B------:R-:W-:Y:S07]  /*c6d0*/  HMMA.16816.F32 R60, R76, R90.reuse, R60 ;  /* 0x0000005a4c3c723c */ /* 0x080fee000000183c */
[----:B------:R-:W-:Y:S01]  /*c6e0*/  FADD.FTZ R76, R232, R80 ;  /* 0x00000050e84c7221 */ /* 0x000fe20000010000 */
[----:B------:R-:W-:Y:S01]  /*c6f0*/  HMMA.16816.F32 R64, R68, R90, R64 ;  /* 0x0000005a4440723c */ /* 0x000fe20000001840 */
[----:B------:R1:W5:Y:S03]  /*c700*/  LDL.LU R232, [R1+0x8c] ;  /* 0x00008c0001e87983 */ /* 0x0003660000300800 */
[----:B------:R-:W-:Y:S01]  /*c710*/  FADD.FTZ R77, R143, R2 ;  /* 0x000000028f4d7221 */ /* 0x000fe20000010000 */
[----:B------:R1:W5:Y:S01]  /*c720*/  LDL.LU R231, [R1+0x88] ;  /* 0x0000880001e77983 */ /* 0x0003620000300800 */
[----:B------:R-:W-:Y:S02]  /*c730*/  FADD.FTZ R76, R230, R76 ;  /* 0x0000004ce64c7221 */ /* 0x000fe40000010000 */
[----:B------:R-:W-:Y:S01]  /*c740*/  FADD.FTZ R2, R229, R75 ;  /* 0x0000004be5027221 */ /* 0x000fe20000010000 */
[-C--:B------:R-:W-:Y:S01]  /*c750*/  HMMA.16816.F32 R140, R196, R148.reuse, R4 ;  /* 0x00000094c48c723c */ /* 0x080fe20000001804 */
[----:B------:R1:W5:Y:S04]  /*c760*/  LDL.LU R230, [R1+0x84] ;  /* 0x0000840001e67983 */ /* 0x0003680000300800 */
[----:B------:R-:W-:Y:S01]  /*c770*/  FADD.FTZ R2, R163, R2 ;  /* 0x00000002a3027221 */ /* 0x000fe20000010000 */
[----:B------:R1:W5:Y:S01]  /*c780*/  LDL.LU R229, [R1+0x80] ;  /* 0x0000800001e57983 */ /* 0x0003620000300800 */
[----:B------:R-:W-:Y:S01]  /*c790*/  FADD.FTZ R5, R228, R77 ;  /* 0x0000004de4057221 */ /* 0x000fe20000010000 */
[C---:B------:R-:W-:Y:S02]  /*c7a0*/  HMMA.16816.F32 R136, R192.reuse, R148, R8 ;  /* 0x00000094c088723c */ /* 0x040fe40000001808 */
[----:B------:R1:W5:Y:S02]  /*c7b0*/  LDL.LU R228, [R1+0x7c] ;  /* 0x00007c0001e47983 */ /* 0x0003640000300800 */
[----:B------:R-:W-:Y:S02]  /*c7c0*/  FADD.FTZ R4, R204, R76 ;  /* 0x0000004ccc047221 */ /* 0x000fe40000010000 */
[----:B------:R-:W-:Y:S02]  /*c7d0*/  FADD.FTZ R5, R161, R5 ;  /* 0x00000005a1057221 */ /* 0x000fe40000010000 */
[----:B------:R-:W-:Y:S01]  /*c7e0*/  FADD.FTZ R4, R206, R4 ;  /* 0x00000004ce047221 */ /* 0x000fe20000010000 */
[-C--:B------:R-:W-:Y:S03]  /*c7f0*/  HMMA.16816.F32 R144, R192, R150.reuse, R12 ;  /* 0x00000096c090723c */ /* 0x080fe6000000180c */
[----:B------:R-:W-:Y:S01]  /*c800*/  FADD.FTZ R6, R162, R2 ;  /* 0x00000002a2067221 */ /* 0x000fe20000010000 */
[----:B------:R-:W-:Y:S01]  /*c810*/  MOV R135, R3 ;  /* 0x0000000300877202 */ /* 0x000fe20000000f00 */
[----:B------:R-:W-:Y:S02]  /*c820*/  FADD.FTZ R2, R205, R5 ;  /* 0x00000005cd027221 */ /* 0x000fe40000010000 */
[----:B------:R-:W-:Y:S01]  /*c830*/  FADD.FTZ R4, R220, R4 ;  /* 0x00000004dc047221 */ /* 0x000fe20000010000 */
[C---:B------:R-:W-:Y:S04]  /*c840*/  HMMA.16816.F32 R148, R196.reuse, R150, R16 ;  /* 0x00000096c494723c */ /* 0x040fe80000001810 */
[----:B------:R-:W-:Y:S02]  /*c850*/  FADD.FTZ R8, R221, R6 ;  /* 0x00000006dd087221 */ /* 0x000fe40000010000 */
[----:B------:R-:W-:Y:S02]  /*c860*/  FADD.FTZ R12, R250, R4 ;  /* 0x00000004fa0c7221 */ /* 0x000fe40000010000 */
[----:B------:R-:W-:Y:S01]  /*c870*/  FADD.FTZ R2, R218, R2 ;  /* 0x00000002da027221 */ /* 0x000fe20000010000 */
[-C--:B------:R-:W-:Y:S01]  /*c880*/  HMMA.16816.F32 R152, R196, R164.reuse, R20 ;  /* 0x000000a4c498723c */ /* 0x080fe20000001814 */
[----:B------:R-:W2:Y:S02]  /*c890*/  LDSM.16.MT88.4 R4, [R226+0xb800] ;  /* 0x00b80000e204783b */ /* 0x000ea40000004200 */
        /* <DEDUP_REMOVED lines=33> */
[----:B------:R-:W-:Y:S02]  /*cab0*/  FADD.FTZ R11, R185, R8 ;  /* 0x00000008b90b7221 */ /* 0x000fe40000010000 */
[-C--:B--2---:R-:W-:Y:S03]  /*cac0*/  HMMA.16816.F32 R184, R196, R4.reuse, R52 ;  /* 0x00000004c4b8723c */ /* 0x084fe60000001834 */
        /* <DEDUP_REMOVED lines=21> */
[----:B------:R-:W-:Y:S01]  /*cc20*/  FADD.FTZ R5, R119, R8 ;  /* 0x0000000877057221 */ /* 0x000fe20000010000 */
[----:B----4-:R-:W-:Y:S01]  /*cc30*/  MOV R132, R74 ;  /* 0x0000004a00847202 */ /* 0x010fe20000000f00 */
        /* <DEDUP_REMOVED lines=17> */
[----:B------:R1:W-:Y:S03]  /*cd50*/  STL [R1+0x4c], R6 ;  /* 0x00004c0601007387 */ /* 0x0003e60000100800 */
[----:B------:R-:W-:Y:S02]  /*cd60*/  FADD.FTZ R2, R84, R0 ;  /* 0x0000000054027221 */ /* 0x000fe40000010000 */
[----:B------:R-:W-:Y:S02]  /*cd70*/  FADD.FTZ R0, R82, R4 ;  /* 0x0000000452007221 */ /* 0x000fe40000010000 */
[----:B------:R-:W-:Y:S02]  /*cd80*/  FADD.FTZ R4, R100, R5 ;  /* 0x0000000564047221 */ /* 0x000fe40000010000 */
[----:B------:R-:W-:Y:S02]  /*cd90*/  FADD.FTZ R2, R83, R2 ;  /* 0x0000000253027221 */ /* 0x000fe40000010000 */
[----:B------:R-:W-:Y:S01]  /*cda0*/  FADD.FTZ R0, R81, R0 ;  /* 0x0000000051007221 */ /* 0x000fe20000010000 */
[----:B------:R1:W-:Y:S04]  /*cdb0*/  STL [R1+0x54], R4 ;  /* 0x0000540401007387 */ /* 0x0003e80000100800 */
[----:B------:R1:W-:Y:S04]  /*cdc0*/  STL [R1+0x50], R2 ;  /* 0x0000500201007387 */ /* 0x0003e80000100800 */
[----:B------:R1:W-:Y:S04]  /*cdd0*/  STL [R1+0x58], R0 ;  /* 0x0000580001007387 */ /* 0x0003e80000100800 */
[----:B------:R1:W-:Y:S02]  /*cde0*/  STL [R1+0x30], R219 ;  /* 0x000030db01007387 */ /* 0x0003e40000100800 */
[----:B-1---5:R-:W-:-:S05]  /*cdf0*/  @P0 BRA `(.L_x_96) ;  /* 0xffffa27000000947 */ /* 0x022fca000383ffff */
.L_x_95:
[----:B---3--:R-:W2:Y:S04]  /*ce00*/  LDL.LU R2, [R1+0x4c] ;  /* 0x00004c0001027983 */ /* 0x008ea80000300800 */
[----:B------:R-:W3:Y:S04]  /*ce10*/  LDL.LU R8, [R1+0x54] ;  /* 0x0000540001087983 */ /* 0x000ee80000300800 */
[----:B------:R-:W4:Y:S04]  /*ce20*/  LDL.LU R7, [R1+0x50] ;  /* 0x0000500001077983 */ /* 0x000f280000300800 */
[----:B------:R-:W4:Y:S01]  /*ce30*/  LDL.LU R9, [R1+0x58] ;  /* 0x0000580001097983 */ /* 0x000f220000300800 */
[----:B------:R-:W-:Y:S01]  /*ce40*/  ULDC.U8 UR4, c[0x0][0x329] ;  /* 0x0000ca4000047ab9 */ /* 0x000fe20000000000 */
[----:B------:R-:W-:Y:S01]  /*ce50*/  MOV R35, 0xfffffff0 ;  /* 0xfffffff000237802 */ /* 0x000fe20000000f00 */
[----:B------:R-:W-:Y:S01]  /*ce60*/  ULDC.U8 UR5, c[0x0][0x328] ;  /* 0x0000ca0000057ab9 */ /* 0x000fe20000000000 */
[----:B------:R-:W1:Y:S01]  /*ce70*/  S2R R59, SR_TID.X ;  /* 0x00000000003b7919 */ /* 0x000e620000002100 */
[----:B------:R-:W-:Y:S01]  /*ce80*/  ISETP.NE.AND P0, PT, RZ, UR4, PT ;  /* 0x00000004ff007c0c */ /* 0x000fe2000bf05270 */
[----:B------:R-:W-:Y:S01]  /*ce90*/  BSSY B0, `(.L_x_99) ;  /* 0x0000121000007945 */ /* 0x000fe20003800000 */
[----:B------:R-:W-:-:S02]  /*cea0*/  ISETP.NE.AND P3, PT, RZ, UR5, PT ;  /* 0x00000005ff007c0c */ /* 0x000fc4000bf65270 */
[----:B------:R-:W-:-:S09]  /*ceb0*/  MOV R32, 0x20 ;  /* 0x0000002000207802 */ /* 0x000fd20000000f00 */
[----:B------:R-:W-:-:S05]  /*cec0*/  @P0 MOV R58, c[0x0][0x210] ;  /* 0x00008400003a0a02 */ /* 0x000fca0000000f00 */
[----:B------:R-:W-:Y:S01]  /*ced0*/  @P0 IMAD R58, R58, c[0x0][0x214], RZ ;  /* 0x000085003a3a0a24 */ /* 0x000fe200078e02ff */
[----:B-1----:R-:W-:-:S04]  /*cee0*/  SHF.R.S32.HI R60, RZ, 0x1f, R59 ;  /* 0x0000001fff3c7819 */ /* 0x002fc8000001143b */
[CC--:B------:R-:W-:Y:S02]  /*cef0*/  LEA.HI R38, R60.reuse, R59.reuse, RZ, 0x2 ;  /* 0x0000003b3c267211 */ /* 0x0c0fe400078f10ff */
[----:B------:R-:W-:-:S04]  /*cf00*/  LEA.HI R27, R60, R59, RZ, 0x5 ;  /* 0x0000003b3c1b7211 */ /* 0x000fc800078f28ff */
[----:B------:R-:W-:Y:S01]  /*cf10*/  SHF.R.S32.HI R27, RZ, 0x5, R27 ;  /* 0x00000005ff1b7819 */ /* 0x000fe2000001141b */
[----:B--2---:R-:W1:Y:S04]  /*cf20*/  SHFL.BFLY PT, R0, R2, 0x2, 0x1f ;  /* 0x0c401f0002007f89 */ /* 0x004e6800000e0000 */
[----:B---3--:R-:W2:Y:S04]  /*cf30*/  SHFL.BFLY PT, R5, R8, 0x2, 0x1f ;  /* 0x0c401f0008057f89 */ /* 0x008ea800000e0000 */
[----:B----4-:R-:W3:Y:S01]  /*cf40*/  SHFL.BFLY PT, R4, R7, 0x2, 0x1f ;  /* 0x0c401f0007047f89 */ /* 0x010ee200000e0000 */
[----:B-1----:R-:W-:-:S03]  /*cf50*/  FADD.FTZ R0, R0, R2 ;  /* 0x0000000200007221 */ /* 0x002fc60000010000 */
[----:B------:R-:W1:Y:S01]  /*cf60*/  SHFL.BFLY PT, R2, R9, 0x2, 0x1f ;  /* 0x0c401f0009027f89 */ /* 0x000e6200000e0000 */
[----:B--2---:R-:W-:-:S03]  /*cf70*/  FADD.FTZ R5, R5, R8 ;  /* 0x0000000805057221 */ /* 0x004fc60000010000 */
[----:B------:R-:W2:Y:S01]  /*cf80*/  SHFL.BFLY PT, R6, R0, 0x1, 0x1f ;  /* 0x0c201f0000067f89 */ /* 0x000ea200000e0000 */
[----:B---3--:R-:W-:-:S03]  /*cf90*/  FADD.FTZ R4, R4, R7 ;  /* 0x0000000704047221 */ /* 0x008fc60000010000 */
[----:B------:R-:W3:Y:S04]  /*cfa0*/  SHFL.BFLY PT, R8, R5, 0x1, 0x1f ;  /* 0x0c201f0005087f89 */ /* 0x000ee800000e0000 */
[----:B------:R-:W4:Y:S01]  /*cfb0*/  SHFL.BFLY PT, R7, R4, 0x1, 0x1f ;  /* 0x0c201f0004077f89 */ /* 0x000f2200000e0000 */
[----:B-1----:R-:W-:Y:S02]  /*cfc0*/  FADD.FTZ R2, R2, R9 ;  /* 0x0000000902027221 */ /* 0x002fe40000010000 */
[----:B--2---:R-:W-:Y:S01]  /*cfd0*/  FADD.FTZ R36, R0, R6 ;  /* 0x0000000600247221 */ /* 0x004fe20000010000 */
[----:B------:R-:W-:Y:S02]  /*cfe0*/  MOV R0, 0x3f800000 ;  /* 0x3f80000000007802 */ /* 0x000fe40000000f00 */
[----:B------:R-:W1:Y:S01]  /*cff0*/  SHFL.BFLY PT, R6, R2, 0x1, 0x1f ;  /* 0x0c201f0002067f89 */ /* 0x000e6200000e0000 */
[----:B---3--:R-:W-:Y:S01]  /*d000*/  FADD.FTZ R37, R5, R8 ;  /* 0x0000000805257221 */ /* 0x008fe20000010000 */
[----:B------:R-:W-:-:S02]  /*d010*/  SHF.R.S32.HI R8, RZ, 0x2, R38 ;  /* 0x00000002ff087819 */ /* 0x000fc40000011426 */
[----:B------:R-:W-:Y:S01]  /*d020*/  SHF.R.S32.HI R5, RZ, 0x1f, R38 ;  /* 0x0000001fff057819 */ /* 0x000fe20000011426 */
[----:B----4-:R-:W-:Y:S01]  /*d030*/  FADD.FTZ R56, R4, R7 ;  /* 0x0000000704387221 */ /* 0x010fe20000010000 */
[----:B------:R-:W-:Y:S02]  /*d040*/  FSETP.NE.FTZ.AND P6, PT, R36, RZ, PT ;  /* 0x000000ff2400720b */ /* 0x000fe40003fd5000 */
[----:B------:R-:W-:Y:S02]  /*d050*/  LEA.HI R4, R5, R8, RZ, 0x3 ;  /* 0x0000000805047211 */ /* 0x000fe400078f18ff */
[----:B------:R-:W-:Y:S02]  /*d060*/  FSETP.NE.FTZ.AND P5, PT, R37, RZ, PT ;  /* 0x000000ff2500720b */ /* 0x000fe40003fb5000 */
[----:B------:R-:W-:Y:S01]  /*d070*/  LOP3.LUT R7, R4, 0xfffffff8, RZ, 0xc0, !PT ;  /* 0xfffffff804077812 */ /* 0x000fe200078ec0ff */
[----:B------:R-:W-:Y:S01]  /*d080*/  IMAD.MOV.U32 R4, RZ, RZ, 0x3f800000 ;  /* 0x3f800000ff047424 */ /* 0x000fe200078e00ff */
[----:B------:R-:W-:-:S02]  /*d090*/  FSETP.NE.FTZ.AND P4, PT, R56, RZ, PT ;  /* 0x000000ff3800720b */ /* 0x000fc40003f95000 */
        /* <DEDUP_REMOVED lines=212> */
[----:B------:R4:W1:Y:S01]  /*dde0*/  LDS.128 R32, [R243+0x3800] ;  /* 0x00380000f3207984 */ /* 0x0008620000000c00 */
        /* <DEDUP_REMOVED lines=43> */
.L_x_100:
[----:B------:R-:W-:Y:S05]  /*e0a0*/  BSYNC B0 ;  /* 0x0000000000007941 */ /* 0x000fea0003800000 */
.L_x_99:
        /* <DEDUP_REMOVED lines=35> */
[----:B--2---:R2:W-:Y:S01]  /*e2e0*/  STG.E.128 [R10.64], R36 ;  /* 0x000000240a007986 */ /* 0x0045e2000c101d08 */
[----:B------:R-:W-:Y:S02]  /*e2f0*/  IADD3.X R9, R11, UR5, RZ, P0, !PT ;  /* 0x000000050b097c10 */ /* 0x000fe400087fe4ff */
[----:B------:R-:W-:-:S03]  /*e300*/  IADD3 R6, P0, R8, UR7, RZ ;  /* 0x0000000708067c10 */ /* 0x000fc6000ff1e0ff */
[----:B------:R-:W-:Y:S01]  /*e310*/  STG.E.128 [R8.64], R52 ;  /* 0x0000003408007986 */ /* 0x000fe2000c101d08 */
[----:B------:R-:W-:Y:S02]  /*e320*/  IADD3.X R7, R9, UR5, RZ, P0, !PT ;  /* 0x0000000509077c10 */ /* 0x000fe400087fe4ff */
[----:B------:R-:W-:-:S03]  /*e330*/  IADD3 R4, P0, R6, UR7, RZ ;  /* 0x0000000706047c10 */ /* 0x000fc6000ff1e0ff */
[----:B------:R-:W-:Y:S01]  /*e340*/  STG.E.128 [R6.64], R48 ;  /* 0x0000003006007986 */ /* 0x000fe2000c101d08 */
[----:B------:R-:W-:-:S05]  /*e350*/  IADD3.X R5, R7, UR5, RZ, P0, !PT ;  /* 0x0000000507057c10 */ /* 0x000fca00087fe4ff */
[----:B-1----:R-:W-:Y:S01]  /*e360*/  STG.E.128 [R4.64], R44 ;  /* 0x0000002c04007986 */ /* 0x002fe2000c101d08 */
[----:B---3--:R-:W-:-:S04]  /*e370*/  IADD3 R2, P0, R4, UR7, RZ ;  /* 0x0000000704027c10 */ /* 0x008fc8000ff1e0ff */
[----:B------:R-:W-:Y:S02]  /*e380*/  IADD3.X R3, R5, UR5, RZ, P0, !PT ;  /* 0x0000000505037c10 */ /* 0x000fe400087fe4ff */
[----:B--2---:R-:W-:-:S03]  /*e390*/  IADD3 R10, P0, R2, UR7, RZ ;  /* 0x00000007020a7c10 */ /* 0x004fc6000ff1e0ff */
[----:B------:R-:W-:Y:S01]  /*e3a0*/  STG.E.128 [R2.64], R40 ;  /* 0x0000002802007986 */ /* 0x000fe2000c101d08 */
[----:B------:R-:W-:-:S05]  /*e3b0*/  IADD3.X R11, R3, UR5, RZ, P0, !PT ;  /* 0x00000005030b7c10 */ /* 0x000fca00087fe4ff */
[----:B------:R-:W-:Y:S01]  /*e3c0*/  STG.E.128 [R10.64], R32 ;  /* 0x000000200a007986 */ /* 0x000fe2000c101d08 */
[----:B------:R-:W-:Y:S05]  /*e3d0*/  EXIT ;  /* 0x000000000000794d */ /* 0x000fea0003800000 */
.L_x_101:
        /* <DEDUP_REMOVED lines=10> */
.L_x_2115:


//--------------------- .text._ZN5flash16flash_fwd_kernelI23Flash_fwd_kernel_traitsILi64ELi128ELi128ELi4ELb0ELb0EN7cutlass6half_tE19Flash_kernel_traitsILi64ELi128ELi128ELi4ES3_EELb0ELb0ELb0ELb0ELb0ELb0ELb0ELb0EEEvNS_16Flash_fwd_paramsE --------------------------
	.section	.text._ZN5flash16flash_fwd_kernelI23Flash_fwd_kernel_traitsILi64ELi128ELi128ELi4ELb0ELb0EN7cutlass6half_tE19Flash_kernel_traitsILi64ELi128ELi128ELi4ES3_EELb0ELb0ELb0ELb0ELb0ELb0ELb0ELb0EEEvNS_16Flash_fwd_paramsE,"ax",@progbits
	.sectioninfo	@"SHI_REGISTERS=255"
	.align	128
        .global         _ZN5flash16flash_fwd_kernelI23Flash_fwd_kernel_traitsILi64ELi128ELi128ELi4ELb0ELb0EN7cutlass6half_tE19Flash_kernel_traitsILi64ELi128ELi128ELi4ES3_EELb0ELb0ELb0ELb0ELb0ELb0ELb0ELb0EEEvNS_16Flash_fwd_paramsE
        .type           _ZN5flash16flash_fwd_kernelI23Flash_fwd_kernel_traitsILi64ELi128ELi128ELi4ELb0ELb0EN7cutlass6half_tE19Flash_kernel_traitsILi64ELi128ELi128ELi4ES3_EELb0ELb0ELb0ELb0ELb0ELb0ELb0ELb0EEEvNS_16Flash_fwd_paramsE,@function
        .size           _ZN5flash16flash_fwd_kernelI23Flash_fwd_kernel_traitsILi64ELi128ELi128ELi4ELb0ELb0EN7cutlass6half_tE19Flash_kernel_traitsILi64ELi128ELi128ELi4ES3_EELb0ELb0ELb0ELb0ELb0ELb0ELb0ELb0EEEvNS_16Flash_fwd_paramsE,(.L_x_2116 - _ZN5flash16flash_fwd_kernelI23Flash_fwd_kernel_traitsILi64ELi128ELi128ELi4ELb0ELb0EN7cutlass6half_tE19Flash_kernel_traitsILi64ELi128ELi128ELi4ES3_EELb0ELb0ELb0ELb0ELb0ELb0ELb0ELb0EEEvNS_16Flash_fwd_paramsE)
        .other          _ZN5flash16flash_fwd_kernelI23Flash_fwd_kernel_traitsILi64ELi128ELi128ELi4ELb0ELb0EN7cutlass6half_tE19Flash_kernel_traitsILi64ELi128ELi128ELi4ES3_EELb0ELb0ELb0ELb0ELb0ELb0ELb0ELb0EEEvNS_16Flash_fwd_paramsE,@"STO_CUDA_ENTRY STV_DEFAULT"
_ZN5flash16flash_fwd_kernelI23Flash_fwd_kernel_traitsILi64ELi128ELi128ELi4ELb0ELb0EN7cutlass6half_tE19Flash_kernel_traitsILi64ELi128ELi128ELi4ES3_EELb0ELb0ELb0ELb0ELb0ELb0ELb0ELb0EEEvNS_16Flash_fwd_paramsE:
.text._ZN5flash16flash_fwd_kernelI23Flash_fwd_kernel_traitsILi64ELi128ELi128ELi4ELb0ELb0EN7cutlass6half_tE19Flash_kernel_traitsILi64ELi128ELi128ELi4ES3_EELb0ELb0ELb0ELb0ELb0ELb0ELb0ELb0EEEvNS_16Flash_fwd_paramsE:
[----:B------:R-:W-:Y:S02]  /*0000*/  MOV R1, c[0x0][0x28] ;  /* 0x00000a0000017a02 */ /* 0x000fe40000000f00 */
[----:B------:R-:W1:Y:S01]  /*0010*/  S2UR UR11, SR_CTAID.Y ;  /* 0x00000000000b79c3 */ /* 0x000e620000002600 */
[----:B------:R-:W-:Y:S01]  /*0020*/  ULDC.64 UR4, c[0x0][0x240] ;  /* 0x0000900000047ab9 */ /* 0x000fe20000000a00 */
[----:B------:R-:W-:Y:S01]  /*0030*/  IADD3 R1, R1, -0xe8, RZ ;  /* 0xffffff1801017810 */ /* 0x000fe20007ffe0ff */
[----:B------:R-:W-:Y:S02]  /*0040*/  UISETP.NE.U32.AND UP2, UPT, URZ, UR4, UPT ;  /* 0x000000043f00728c */ /* 0x000fe4000bf45070 */
[----:B------:R-:W-:Y:S02]  /*0050*/  UMOV UR9, 0x4 ;  /* 0x0000000400097882 */ /* 0x000fe40000000000 */
[----:B------:R-:W-:Y:S02]  /*0060*/  UISETP.NE.AND.EX UP2, UPT, URZ, UR5, UPT, UP2 ;  /* 0x000000053f00728c */ /* 0x000fe4000bf45320 */
[----:B------:R-:W-:Y:S02]  /*0070*/  ULDC.64 UR12, c[0x0][0x240] ;  /* 0x00009000000c7ab9 */ /* 0x000fe40000000a00 */
[----:B------:R-:W-:-:S02]  /*0080*/  ULDC.64 UR4, c[0x0][0x250] ;  /* 0x0000940000047ab9 */ /* 0x000fc40000000a00 */
[----:B------:R-:W-:Y:S01]  /*0090*/  PLOP3.LUT P2, PT, PT, PT, UP2, 0x80, 0x0 ;  /* 0x000000000000781c */ /* 0x000fe20003f4f028 */
[----:B------:R-:W-:Y:S02]  /*00a0*/  UISETP.NE.U32.AND UP0, UPT, URZ, UR4, UPT ;  /* 0x000000043f00728c */ /* 0x000fe4000bf05070 */
[----:B------:R-:W-:Y:S02]  /*00b0*/  ULDC.64 UR18, c[0x0][0x118] ;  /* 0x0000460000127ab9 */ /* 0x000fe40000000a00 */
[----:B------:R-:W-:Y:S02]  /*00c0*/  UISETP.NE.AND.EX UP0, UPT, URZ, UR5, UPT, UP0 ;  /* 0x000000053f00728c */ /* 0x000fe4000bf05300 */
[----:B------:R-:W-:Y:S02]  /*00d0*/  ULDC.U8 UR8, c[0x0][0x312] ;  /* 0x0000c48000087ab9 */ /* 0x000fe40000000000 */
[----:B------:R-:W-:Y:S02]  /*00e0*/  ULDC.64 UR6, c[0x0][0x248] ;  /* 0x0000920000067ab9 */ /* 0x000fe40000000a00 */
[----:B-1----:R-:W-:Y:S01]  /*00f0*/  UIMAD.WIDE UR12, UR11, UR9, UR12 ;  /* 0x000000090b0c72a5 */ /* 0x002fe2000f8e020c */
[----:B------:R-:W-:Y:S01]  /*0100*/  PLOP3.LUT P0, PT, PT, PT, UP0, 0x80, 0x0 ;  /* 0x000000000000781c */ /* 0x000fe20003f0f008 */
[----:B------:R-:W-:-:S02]  /*0110*/  ULDC.64 UR4, c[0x0][0x250] ;  /* 0x0000940000047ab9 */ /* 0x000fc40000000a00 */
[----:B------:R-:W-:Y:S02]  /*0120*/  UISETP.NE.AND UP3, UPT, UR8, URZ, UPT ;  /* 0x0000003f0800728c */ /* 0x000fe4000bf65270 */
[----:B------:R-:W-:Y:S01]  /*0130*/  IMAD.U32 R2, RZ, RZ, UR12 ;  /* 0x0000000cff027e24 */ /* 0x000fe2000f8e00ff */
[----:B------:R-:W-:Y:S01]  /*0140*/  UISETP.EQ.U32.AND UP1, UPT, URZ, UR6, UPT ;  /* 0x000000063f00728c */ /* 0x000fe2000bf22070 */
[----:B------:R-:W-:Y:S01]  /*0150*/  IMAD.U32 R3, RZ, RZ, UR13 ;  /* 0x0000000dff037e24 */ /* 0x000fe2000f8e00ff */
[----:B------:R-:W-:Y:S02]  /*0160*/  @UP0 UIMAD.WIDE UR4, UR11, UR9, UR4 ;  /* 0x000000090b0402a5 */ /* 0x000fe4000f8e0204 */
[----:B------:R-:W-:Y:S02]  /*0170*/  UISETP.EQ.OR.EX UP1, UPT, URZ, UR7, !UP3, UP1 ;  /* 0x000000073f00728c */ /* 0x000fe4000df22710 */
[----:B------:R1:W2:Y:S01]  /*0180*/  @P2 LDG.E R7, [R2.64] ;  /* 0x0000001202072981 */ /* 0x0002a2000c1e1900 */
[----:B------:R-:W-:-:S03]  /*0190*/  ULDC.64 UR6, c[0x0][0x248] ;  /* 0x0000920000067ab9 */ /* 0x000fc60000000a00 */
[----:B------:R1:W3:Y:S01]  /*01a0*/  @P2 LDG.E R6, [R2.64+0x4] ;  /* 0x0000041202062981 */ /* 0x0002e2000c1e1900 */
[----:B------:R-:W-:Y:S02]  /*01b0*/  IMAD.U32 R4, RZ, RZ, UR4 ;  /* 0x00000004ff047e24 */ /* 0x000fe4000f8e00ff */
[----:B------:R-:W-:Y:S01]  /*01c0*/  IMAD.U32 R5, RZ, RZ, UR5 ;  /* 0x00000005ff057e24 */ /* 0x000fe2000f8e00ff */
[----:B------:R-:W-:-:S04]  /*01d0*/  PLOP3.LUT P1, PT, PT, PT, UP1, 0x80, 0x0 ;  /* 0x000000000000781c */ /* 0x000fc80003f2f018 */
[----:B------:R-:W4:Y:S01]  /*01e0*/  @P0 LDG.E R4, [R4.64] ;  /* 0x0000001204040981 */ /* 0x000f22000c1e1900 */
[----:B------:R-:W-:-:S06]  /*01f0*/  UIMAD.WIDE UR6, UR11, UR9, UR6 ;  /* 0x000000090b0672a5 */ /* 0x000fcc000f8e0206 */
[----:B-1----:R-:W-:Y:S02]  /*0200*/  IMAD.U32 R2, RZ, RZ, UR6 ;  /* 0x00000006ff027e24 */ /* 0x002fe4000f8e00ff */
[----:B------:R-:W-:-:S05]  /*0210*/  IMAD.U32 R3, RZ, RZ, UR7 ;  /* 0x00000007ff037e24 */ /* 0x000fca000f8e00ff */
[----:B------:R-:W5:Y:S01]  /*0220*/  @!P1 LDG.E R0, [R2.64] ;  /* 0x0000001202009981 */ /* 0x000f62000c1e1900 */
[----:B------:R-:W-:Y:S02]  /*0230*/  UMOV UR10, 0xffffffff ;  /* 0xffffffff000a7882 */ /* 0x000fe40000000000 */
[----:B------:R-:W-:Y:S01]  /*0240*/  UMOV UR15, URZ ;  /* 0x0000003f000f7c82 */ /* 0x000fe20008000000 */
[----:B------:R-:W1:Y:S01]  /*0250*/  S2R R219, SR_TID.X ;  /* 0x0000000000db7919 */ /* 0x000e620000002100 */
[----:B------:R-:W-:Y:S01]  /*0260*/  UMOV UR20, 0xffffffff ;  /* 0xffffffff00147882 */ /* 0x000fe20000000000 */
[----:B------:R-:W1:Y:S08]  /*0270*/  S2UR UR13, SR_CTAID.X ;  /* 0x00000000000d79c3 */ /* 0x000e700000002500 */
[----:B------:R-:W1:Y:S08]  /*0280*/  S2UR UR12, SR_CTAID.Z ;  /* 0x00000000000c79c3 */ /* 0x000e700000002700 */
[----:B--2---:R-:W2:Y:S08]  /*0290*/  @P2 R2UR UR10, R7 ;  /* 0x00000000070a23c2 */ /* 0x004eb000000e0000 */
[----:B---3--:R-:W2:Y:S08]  /*02a0*/  @P2 R2UR UR16, R6 ;  /* 0x00000000061023c2 */ /* 0x008eb000000e0000 */
[----:B----4-:R3:W4:Y:S01]  /*02b0*/  @P0 R2UR UR15, R4 ;  /* 0x00000000040f03c2 */ /* 0x01072200000e0000 */
[----:B------:R-:W-:-:S04]  /*02c0*/  ISETP.NE.U32.AND P0, PT, RZ, c[0x0][0x248], PT ;  /* 0x00009200ff007a0c */ /* 0x000fc80003f05070 */
[----:B------:R-:W-:Y:S01]  /*02d0*/  ISETP.NE.AND.EX P0, PT, RZ, c[0x0][0x24c], PT, P0 ;  /* 0x00009300ff007a0c */ /* 0x000fe20003f05300 */
[----:B--2---:R-:W-:Y:S02]  /*02e0*/  @UP2 UIADD3 UR16, UR16, -UR10, URZ ;  /* 0x8000000a10102290 */ /* 0x004fe4000fffe03f */
[----:B-----5:R3:W2:Y:S05]  /*02f0*/  @!P1 R2UR UR20, R0 ;  /* 0x00000000001493c2 */ /* 0x0206aa00000e0000 */
[----:B------:R-:W-:-:S05]  /*0300*/  @!UP2 ULDC UR16, c[0x0][0x214] ;  /* 0x000085000010aab9 */ /* 0x000fca0000000800 */
[----:B-1234-:R-:W-:Y:S05]  /*0310*/  @!P0 BRA `(.L_x_102) ;  /* 0x0000007000008947 */ /* 0x01efea0003800000 */
[----:B------:R-:W-:-:S13]  /*0320*/  PLOP3.LUT P0, PT, PT, PT, UP3, 0x80, 0x0 ;  /* 0x000000000000781c */ /* 0x000fda0003f0f038 */
[----:B------:R-:W2:Y:S04]  /*0330*/  @P0 LDG.E R0, [R2.64+0x4] ;  /* 0x0000041202000981 */ /* 0x000ea8000c1e1900 */
[----:B------:R-:W3:Y:S01]  /*0340*/  @!P0 LDG.E R2, [R2.64] ;  /* 0x0000001202028981 */ /* 0x000ee2000c1e1900 */
[----:B--2---:R-:W1:Y:S02]  /*0350*/  @P0 R2UR UR6, R0 ;  /* 0x00000000000603c2 */ /* 0x004e6400000e0000 */
[----:B-1----:R-:W-:-:S11]  /*0360*/  @UP3 UIADD3 UR6, UR6, -UR20, URZ ;  /* 0x8000001406063290 */ /* 0x002fd6000fffe03f */
[----:B---3--:R1:W2:Y:S02]  /*0370*/  @!P0 R2UR UR6, R2 ;  /* 0x00000000020683c2 */ /* 0x0082a400000e0000 */
[----:B-12---:R-:W-:Y:S05]  /*0380*/  BRA `(.L_x_103) ;  /* 0x0000001000007947 */ /* 0x006fea0003800000 */
.L_x_102:
[----:B------:R-:W-:Y:S02]  /*0390*/  ULDC UR6, c[0x0][0x218] ;  /* 0x0000860000067ab9 */ /* 0x000fe40000000800 */
.L_x_103:
[----:B------:R-:W-:Y:S02]  /*03a0*/  ULDC.64 UR4, c[0x0][0x258] ;  /* 0x0000960000047ab9 */ /* 0x000fe40000000a00 */
[----:B------:R-:W-:-:S04]  /*03b0*/  UISETP.NE.U32.AND UP2, UPT, URZ, UR4, UPT ;  /* 0x000000043f00728c */ /* 0x000fc8000bf45070 */
[----:B------:R-:W-:-:S03]  /*03c0*/  UISETP.NE.AND.EX UP2, UPT, URZ, UR5, UPT, UP2 ;  /* 0x000000053f00728c */ /* 0x000fc6000bf45320 */
[----:B------:R-:W-:-:S03]  /*03d0*/  ULDC.64 UR4, c[0x0][0x258] ;  /* 0x0000960000047ab9 */ /* 0x000fc60000000a00 */
[----:B------:R-:W-:-:S05]  /*03e0*/  PLOP3.LUT P0, PT, PT, PT, UP2, 0x80, 0x0 ;  /* 0x000000000000781c */ /* 0x000fca0003f0f028 */
[----:B------:R-:W-:-:S06]  /*03f0*/  @UP2 UIMAD.WIDE UR4, UR11, UR9, UR4 ;  /* 0x000000090b0422a5 */ /* 0x000fcc000f8e0204 */
[----:B------:R-:W-:Y:S02]  /*0400*/  IMAD.U32 R2, RZ, RZ, UR4 ;  /* 0x00000004ff027e24 */ /* 0x000fe4000f8e00ff */
[----:B------:R-:W-:Y:S01]  /*0410*/  IMAD.U32 R3, RZ, RZ, UR5 ;  /* 0x00000005ff037e24 */ /* 0x000fe2000f8e00ff */
[----:B------:R-:W-:Y:S02]  /*0420*/  USHF.L.U32 UR13, UR13, 0x7, URZ ;  /* 0x000000070d0d7899 */ /* 0x000fe4000800063f */
[----:B------:R-:W-:Y:S02]  /*0430*/  ULDC.64 UR4, c[0x0][0x268] ;  /* 0x00009a0000047ab9 */ /* 0x000fe40000000a00 */
[----:B------:R-:W2:Y:S01]  /*0440*/  @P0 LDG.E R0, [R2.64] ;  /* 0x0000001202000981 */ /* 0x000ea2000c1e1900 */
[----:B------:R-:W-:Y:S02]  /*0450*/  UISETP.GT.AND UP0, UPT, UR16, UR13, UPT ;  /* 0x0000000d1000728c */ /* 0x000fe4000bf04270 */
[----:B------:R-:W-:-:S03]  /*0460*/  @!UP2 UISETP.NE.U32.AND UP1, UPT, URZ, UR4, UPT ;  /* 0x000000043f00a28c */ /* 0x000fc6000bf25070 */
[----:B------:R-:W-:Y:S02]  /*0470*/  ULDC UR4, c[0x0][0x21c] ;  /* 0x0000870000047ab9 */ /* 0x000fe40000000800 */
[----:B------:R-:W-:-:S04]  /*0480*/  @!UP2 UISETP.NE.AND.EX UP1, UPT, URZ, UR5, UPT, UP1 ;  /* 0x000000053f00a28c */ /* 0x000fc8000bf25310 */
[----:B------:R-:W-:Y:S01]  /*0490*/  @!UP2 USEL UR4, URZ, UR4, !UP1 ;  /* 0x000000043f04a287 */ /* 0x000fe2000c800000 */
[----:B--2---:R-:W1:Y:S01]  /*04a0*/  @P0 R2UR UR14, R0 ;  /* 0x00000000000e03c2 */ /* 0x004e6200000e0000 */
[----:B------:R-:W-:Y:S01]  /*04b0*/  PLOP3.LUT P0, PT, PT, PT, UP0, 0x80, 0x0 ;  /* 0x000000000000781c */ /* 0x000fe20003f0f008 */
[----:B-1----:R-:W-:Y:S02]  /*04c0*/  @UP2 UIADD3 UR14, UR14, -UR15, URZ ;  /* 0x8000000f0e0e2290 */ /* 0x002fe4000fffe03f */
[----:B------:R-:W-:-:S10]  /*04d0*/  @!UP2 UIADD3 UR14, UR4, UR6, -UR15 ;  /* 0x00000006040ea290 */ /* 0x000fd4000fffe80f */
[----:B------:R-:W-:Y:S05]  /*04e0*/  @!P0 EXIT ;  /* 0x000000000000894d */ /* 0x000fea0003800000 */
[----:B------:R-:W-:Y:S02]  /*04f0*/  UISETP.GE.AND UP0, UPT, UR14, 0x1, UPT ;  /* 0x000000010e00788c */ /* 0x000fe4000bf06270 */
[----:B------:R-:W-:-:S04]  /*0500*/  UIADD3 UR4, UR14, 0x7f, URZ ;  /* 0x0000007f0e047890 */ /* 0x000fc8000fffe03f */
[----:B------:R-:W-:Y:S01]  /*0510*/  PLOP3.LUT P0, PT, PT, PT, UP0, 0x80, 0x0 ;  /* 0x000000000000781c */ /* 0x000fe20003f0f008 */
[----:B------:R-:W-:-:S04]  /*0520*/  USHF.R.S32.HI UR8, URZ, 0x1f, UR4 ;  /* 0x0000001f3f087899 */ /* 0x000fc80008011404 */
[----:B------:R-:W-:-:S08]  /*0530*/  ULEA.HI UR8, UR8, UR4, URZ, 0x7 ;  /* 0x0000000408087291 */ /* 0x000fd0000f8f383f */
[----:B------:R-:W-:Y:S05]  /*0540*/  @!P0 BRA `(.L_x_104) ;  /* 0x0000fd4000008947 */ /* 0x000fea0003800000 */
[----:B------:R-:W-:Y:S02]  /*0550*/  UISETP.NE.AND UP1, UPT, UR10, -0x1, UPT ;  /* 0xffffffff0a00788c */ /* 0x000fe4000bf25270 */
[----:B------:R-:W-:Y:S02]  /*0560*/  UISETP.NE.AND UP0, UPT, UR20, -0x1, UPT ;  /* 0xffffffff1400788c */ /* 0x000fe4000bf05270 */
[----:B------:R-:W-:Y:S02]  /*0570*/  ULDC.64 UR4, c[0x0][0x190] ;  /* 0x0000640000047ab9 */ /* 0x000fe40000000a00 */
[----:B------:R-:W-:Y:S02]  /*0580*/  ULDC.64 UR6, c[0x0][0x178] ;  /* 0x00005e0000067ab9 */ /* 0x000fe40000000a00 */
[----:B------:R-:W-:-:S03]  /*0590*/  PLOP3.LUT P0, PT, PT, PT, UP0, 0x80, 0x0 ;  /* 0x000000000000781c */ /* 0x000fc60003f0f008 */
[----:B------:R-:W-:Y:S02]  /*05a0*/  @UP1 UIMAD.WIDE.U32 UR26, UR10, UR4, URZ ;  /* 0x000000040a1a12a5 */ /* 0x000fe4000f8e003f */
[----:B------:R-:W-:Y:S02]  /*05b0*/  @!UP1 USHF.R.S32.HI UR21, URZ, 0x1f, UR11 ;  /* 0x0000001f3f159899 */ /* 0x000fe4000801140b */
[----:B------:R-:W-:Y:S02]  /*05c0*/  @UP0 UIADD3 UR24, UR15, UR20, URZ ;  /* 0x000000140f180290 */ /* 0x000fe4000fffe03f */
[----:B------:R-:W-:Y:S02]  /*05d0*/  @UP1 UIMAD UR17, UR10, UR5, UR27 ;  /* 0x000000050a1112a4 */ /* 0x000fe4000f8e021b */
[----:B------:R-:W-:Y:S02]  /*05e0*/  @!UP1 UIMAD.WIDE.U32 UR22, UR11, UR6, URZ ;  /* 0x000000060b1692a5 */ /* 0x000fe4000f8e003f */
[----:B------:R-:W-:-:S02]  /*05f0*/  ULDC.64 UR4, c[0x0][0x198] ;  /* 0x0000660000047ab9 */ /* 0x000fc40000000a00 */
[----:B------:R-:W-:Y:S02]  /*0600*/  @!UP1 UIMAD UR21, UR21, UR6, URZ ;  /* 0x00000006151592a4 */ /* 0x000fe4000f8e023f */
[----:B------:R-:W-:Y:S02]  /*0610*/  @UP0 UIMAD.WIDE.U32 UR28, UR24, UR4, URZ ;  /* 0x00000004181c02a5 */ /* 0x000fe4000f8e003f */
[----:B------:R-:W-:Y:S02]  /*0620*/  @!UP1 UIMAD UR21, UR11, UR7, UR21 ;  /* 0x000000070b1592a4 */ /* 0x000fe4000f8e0215 */
[----:B------:R-:W-:Y:S02]  /*0630*/  @UP1 UMOV UR6, UR26 ;  /* 0x0000001a00061c82 */ /* 0x000fe40008000000 */
[----:B------:R-:W-:Y:S02]  /*0640*/  @!UP1 UMOV UR6, UR22 ;  /* 0x0000001600069c82 */ /* 0x000fe40008000000 */
[----:B------:R-:W-:-:S02]  /*0650*/  @UP0 UIMAD UR7, UR24, UR5, UR29 ;  /* 0x00000005180702a4 */ /* 0x000fc4000f8e021d */
[----:B------:R-:W-:Y:S02]  /*0660*/  @!UP1 UIADD3 UR17, UR23, UR21, URZ ;  /* 0x0000001517119290 */ /* 0x000fe4000fffe03f */
[----:B------:R-:W-:Y:S01]  /*0670*/  @UP0 UMOV UR22, UR28 ;  /* 0x0000001c00160c82 */ /* 0x000fe20008000000 */
[----:B------:R-:W-:Y:S05]  /*0680*/  @P0 BRA `(.L_x_105) ;  /* 0x000000c000000947 */ /* 0x000fea0003800000 */
[----:B------:R-:W-:Y:S02]  /*0690*/  USHF.R.S32.HI UR21, URZ, 0x1f, UR15 ;  /* 0x0000001f3f157899 */ /* 0x000fe4000801140f */
[----:B------:R-:W-:Y:S02]  /*06a0*/  ULDC.64 UR4, c[0x0][0x198] ;  /* 0x0000660000047ab9 */ /* 0x000fe40000000a00 */
[----:B------:R-:W-:Y:S02]  /*06b0*/  UIMAD UR21, UR21, UR4, URZ ;  /* 0x00000004151572a4 */ /* 0x000fe4000f8e023f */
[----:B------:R-:W-:Y:S02]  /*06c0*/  UIMAD.WIDE.U32 UR22, UR15, UR4, URZ ;  /* 0x000000040f1672a5 */ /* 0x000fe4000f8e003f */
[----:B------:R-:W-:-:S02]  /*06d0*/  UIMAD UR21, UR15, UR5, UR21 ;  /* 0x000000050f1572a4 */ /* 0x000fc4000f8e0215 */
[----:B------:R-:W-:Y:S02]  /*06e0*/  USHF.R.S32.HI UR7, URZ, 0x1f, UR11 ;  /* 0x0000001f3f077899 */ /* 0x000fe4000801140b */
[----:B------:R-:W-:Y:S02]  /*06f0*/  ULDC.64 UR4, c[0x0][0x180] ;  /* 0x0000600000047ab9 */ /* 0x000fe40000000a00 */
[----:B------:R-:W-:Y:S02]  /*0700*/  UIADD3 UR23, UR23, UR21, URZ ;  /* 0x0000001517177290 */ /* 0x000fe4000fffe03f */
[----:B------:R-:W-:Y:S02]  /*0710*/  UIMAD UR7, UR7, UR4, URZ ;  /* 0x00000004070772a4 */ /* 0x000fe4000f8e023f */
[----:B------:R-:W-:Y:S02]  /*0720*/  UIMAD.WIDE.U32 UR22, UR11, UR4, UR22 ;  /* 0x000000040b1672a5 */ /* 0x000fe4000f8e0016 */
[----:B------:R-:W-:-:S04]  /*0730*/  UIMAD UR7, UR11, UR5, UR7 ;  /* 0x000000050b0772a4 */ /* 0x000fc8000f8e0207 */
[----:B------:R-:W-:Y:S02]  /*0740*/  UIADD3 UR7, UR23, UR7, URZ ;  /* 0x0000000717077290 */ /* 0x000fe4000fffe03f */
.L_x_105:
[----:B------:R-:W-:Y:S01]  /*0750*/  IABS R0, c[0x0][0x1c8] ;  /* 0x0000720000007a13 */ /* 0x000fe20000000000 */
[----:B------:R-:W1:Y:S01]  /*0760*/  S2R R5, SR_CTAID.Z ;  /* 0x0000000000057919 */ /* 0x000e620000002700 */
[----:B------:R-:W-:Y:S02]  /*0770*/  ULDC UR4, c[0x0][0x1c8] ;  /* 0x0000720000047ab9 */ /* 0x000fe40000000800 */
[----:B------:R-:W-:Y:S01]  /*0780*/  ULOP3.LUT UR4, UR12, UR4, URZ, 0x3c, !UPT ;  /* 0x000000040c047292 */ /* 0x000fe2000f8e3c3f */
[----:B------:R-:W-:Y:S01]  /*0790*/  IMAD.MOV.U32 R4, RZ, RZ, R0 ;  /* 0x000000ffff047224 */ /* 0x000fe200078e0000 */
[----:B------:R-:W-:-:S03]  /*07a0*/  @UP0 UIADD3 UR20, UR15, UR20, URZ ;  /* 0x000000140f140290 */ /* 0x000fc6000fffe03f */
[----:B------:R-:W2:Y:S01]  /*07b0*/  I2F.RP R2, R4 ;  /* 0x0000000400027306 */ /* 0x000ea20000209400 */
[----:B------:R-:W-:Y:S01]  /*07c0*/  ISETP.LE.AND P1, PT, RZ, UR4, PT ;  /* 0x00000004ff007c0c */ /* 0x000fe2000bf23270 */
[----:B------:R-:W-:Y:S02]  /*07d0*/  ULDC.64 UR4, c[0x0][0x1a0] ;  /* 0x0000680000047ab9 */ /* 0x000fe40000000a00 */
[----:B------:R-:W-:-:S04]  /*07e0*/  @UP0 UIMAD.WIDE.U32 UR24, UR20, UR4, URZ ;  /* 0x00000004141802a5 */ /* 0x000fc8000f8e003f */
[----:B------:R-:W-:Y:S02]  /*07f0*/  @UP0 UIMAD UR21, UR20, UR5, UR25 ;  /* 0x00000005141502a4 */ /* 0x000fe4000f8e0219 */
[----:B------:R-:W-:Y:S01]  /*0800*/  USHF.R.S32.HI UR20, URZ, 0x1f, UR12 ;  /* 0x0000001f3f147899 */ /* 0x000fe2000801140c */
[----:B--2---:R-:W2:Y:S01]  /*0810*/  MUFU.RCP R2, R2 ;  /* 0x0000000200027308 */ /* 0x004ea20000001000 */
[----:B-1----:R-:W-:Y:S02]  /*0820*/  IABS R5, R5 ;  /* 0x0000000500057213 */ /* 0x002fe40000000000 */
[----:B--2---:R-:W-:-:S05]  /*0830*/  IADD3 R2, R2, 0xffffffe, RZ ;  /* 0x0ffffffe02027810 */ /* 0x004fca0007ffe0ff */
[----:B------:R-:W1:Y:S02]  /*0840*/  F2I.FTZ.U32.TRUNC.NTZ R3, R2 ;  /* 0x0000000200037305 */ /* 0x000e64000021f000 */
[----:B-1----:R-:W-:Y:S02]  /*0850*/  IMAD.MOV R0, RZ, RZ, -R3 ;  /* 0x000000ffff007224 */ /* 0x002fe400078e0a03 */
[----:B------:R-:W-:Y:S02]  /*0860*/  IMAD.MOV.U32 R2, RZ, RZ, RZ ;  /* 0x000000ffff027224 */ /* 0x000fe400078e00ff */
[----:B------:R-:W-:-:S04]  /*0870*/  IMAD R0, R0, R4, RZ ;  /* 0x0000000400007224 */ /* 0x000fc800078e02ff */
[----:B------:R-:W-:-:S04]  /*0880*/  IMAD.HI.U32 R0, R3, R0, R2 ;  /* 0x0000000003007227 */ /* 0x000fc800078e0002 */
[----:B------:R-:W-:-:S04]  /*0890*/  IMAD.MOV.U32 R3, RZ, RZ, R5 ;  /* 0x000000ffff037224 */ /* 0x000fc800078e0005 */
[----:B------:R-:W-:-:S05]  /*08a0*/  IMAD.HI.U32 R0, R0, R3, RZ ;  /* 0x0000000300007227 */ /* 0x000fca00078e00ff */
[----:B------:R-:W-:-:S05]  /*08b0*/  IADD3 R2, -R0, RZ, RZ ;  /* 0x000000ff00027210 */ /* 0x000fca0007ffe1ff */
[----:B------:R-:W-:-:S05]  /*08c0*/  IMAD R2, R4, R2, R3 ;  /* 0x0000000204027224 */ /* 0x000fca00078e0203 */
[----:B------:R-:W-:-:S13]  /*08d0*/  ISETP.GT.U32.AND P2, PT, R4, R2, PT ;  /* 0x000000020400720c */ /* 0x000fda0003f44070 */
[----:B------:R-:W-:Y:S01]  /*08e0*/  @!P2 IMAD.IADD R2, R2, 0x1, -R4 ;  /* 0x000000010202a824 */ /* 0x000fe200078e0a04 */
[----:B------:R-:W-:Y:S02]  /*08f0*/  @!P2 IADD3 R0, R0, 0x1, RZ ;  /* 0x000000010000a810 */ /* 0x000fe40007ffe0ff */
[----:B------:R-:W-:Y:S02]  /*0900*/  ISETP.NE.AND P2, PT, RZ, c[0x0][0x1c8], PT ;  /* 0x00007200ff007a0c */ /* 0x000fe40003f45270 */
[----:B------:R-:W-:-:S13]  /*0910*/  ISETP.GE.U32.AND P3, PT, R2, R4, PT ;  /* 0x000000040200720c */ /* 0x000fda0003f66070 */
[----:B------:R-:W-:-:S05]  /*0920*/  @P3 IADD3 R0, R0, 0x1, RZ ;  /* 0x0000000100003810 */ /* 0x000fca0007ffe0ff */
[----:B------:R-:W-:-:S05]  /*0930*/  IMAD.MOV.U32 R10, RZ, RZ, R0 ;  /* 0x000000ffff0a7224 */ /* 0x000fca00078e0000 */
[----:B------:R-:W-:Y:S02]  /*0940*/  @!P1 IADD3 R10, -R10, RZ, RZ ;  /* 0x000000ff0a0a9210 */ /* 0x000fe40007ffe1ff */
[----:B------:R-:W-:Y:S01]  /*0950*/  @!P2 LOP3.LUT R10, RZ, c[0x0][0x1c8], RZ, 0x33, !PT ;  /* 0x00007200ff0aaa12 */ /* 0x000fe200078e33ff */
        /* <DEDUP_REMOVED lines=13> */
.L_x_106:
[----:B------:R-:W1:Y:S01]  /*0a30*/  S2R R5, SR_CTAID.X ;  /* 0x0000000000057919 */ /* 0x000e620000002500 */
[----:B------:R-:W-:Y:S01]  /*0a40*/  SHF.R.S32.HI R23, RZ, 0x1f, R219 ;  /* 0x0000001fff177819 */ /* 0x000fe200000114db */
[----:B------:R-:W-:Y:S01]  /*0a50*/  UIADD3 UR13, -UR13, UR16, URZ ;  /* 0x000000100d0d7290 */ /* 0x000fe2000fffe13f */
[----:B------:R-:W-:Y:S01]  /*0a60*/  BSSY B0, `(.L_x_107) ;  /* 0x000002e000007945 */ /* 0x000fe20003800000 */
[----:B------:R-:W2:Y:S01]  /*0a70*/  S2R R8, SR_CTAID.Z ;  /* 0x0000000000087919 */ /* 0x000ea20000002700 */
[CC--:B------:R-:W-:Y:S01]  /*0a80*/  LEA.HI R0, R23.reuse, R219.reuse, RZ, 0x3 ;  /* 0x000000db17007211 */ /* 0x0c0fe200078f18ff */
[----:B------:R-:W-:Y:S01]  /*0a90*/  ULDC.64 UR4, c[0x0][0x1a8] ;  /* 0x00006a0000047ab9 */ /* 0x000fe20000000a00 */
[-C--:B------:R-:W-:Y:S01]  /*0aa0*/  LEA.HI R4, R23, R219.reuse, RZ, 0x6 ;  /* 0x000000db17047211 */ /* 0x080fe200078f30ff */
[----:B------:R-:W-:Y:S01]  /*0ab0*/  UIMAD UR4, UR20, UR4, URZ ;  /* 0x00000004140472a4 */ /* 0x000fe2000f8e023f */
[----:B------:R-:W-:Y:S02]  /*0ac0*/  LOP3.LUT R2, R0, 0xfffffff8, RZ, 0xc0, !PT ;  /* 0xfffffff800027812 */ /* 0x000fe400078ec0ff */
[----:B------:R-:W-:Y:S01]  /*0ad0*/  SHF.R.S32.HI R14, RZ, 0x3, R0 ;  /* 0x00000003ff0e7819 */ /* 0x000fe20000011400 */
[----:B------:R-:W-:Y:S01]  /*0ae0*/  IMAD.SHL.U32 R4, R4, 0x8, RZ ;  /* 0x0000000804047824 */ /* 0x000fe200078e00ff */
[----:B------:R-:W-:Y:S01]  /*0af0*/  UIMAD UR4, UR12, UR5, UR4 ;  /* 0x000000050c0472a4 */ /* 0x000fe2000f8e0204 */
[----:B------:R-:W-:Y:S01]  /*0b00*/  IMAD.IADD R48, R219, 0x1, -R2 ;  /* 0x00000001db307824 */ /* 0x000fe200078e0a02 */
[----:B------:R-:W-:Y:S01]  /*0b10*/  SHF.R.S32.HI R15, RZ, 0x1f, R14 ;  /* 0x0000001fff0f7819 */ /* 0x000fe2000001140e */
[----:B------:R-:W-:Y:S01]  /*0b20*/  IMAD.SHL.U32 R0, R14, 0x40, RZ ;  /* 0x000000400e007824 */ /* 0x000fe200078e00ff */
[----:B------:R-:W-:Y:S01]  /*0b30*/  SHF.R.S32.HI R11, RZ, 0x1f, R10 ;  /* 0x0000001fff0b7819 */ /* 0x000fe2000001140a */
[----:B------:R-:W-:Y:S01]  /*0b40*/  IMAD.SHL.U32 R26, R48, 0x8, RZ ;  /* 0x00000008301a7824 */ /* 0x000fe200078e00ff */
[----:B------:R-:W-:-:S02]  /*0b50*/  LEA.HI R24, R23, R219, RZ, 0x5 ;  /* 0x000000db17187211 */ /* 0x000fc400078f28ff */
[----:B------:R-:W-:Y:S02]  /*0b60*/  LOP3.LUT R0, R0, 0x1c0, RZ, 0xc0, !PT ;  /* 0x000001c000007812 */ /* 0x000fe400078ec0ff */
[----:B------:R-:W-:Y:S01]  /*0b70*/  SHF.R.S32.HI R27, RZ, 0x1f, R26 ;  /* 0x0000001fff1b7819 */ /* 0x000fe2000001141a */
[----:B-1----:R-:W-:Y:S01]  /*0b80*/  IMAD.WIDE R12, R5, 0x80, R14 ;  /* 0x00000080050c7825 */ /* 0x002fe200078e020e */
[----:B------:R-:W-:Y:S02]  /*0b90*/  SHF.R.U32.HI R3, RZ, 0x3, R0 ;  /* 0x00000003ff037819 */ /* 0x000fe40000011600 */
[----:B------:R-:W-:Y:S01]  /*0ba0*/  LOP3.LUT R0, R0, 0x38, R26, 0xf8, !PT ;  /* 0x0000003800007812 */ /* 0x000fe200078ef81a */
[----:B------:R1:W-:Y:S01]  /*0bb0*/  STL.64 [R1+0x28], R26 ;  /* 0x0000281a01007387 */ /* 0x0003e20000100a00 */
[----:B------:R-:W-:Y:S02]  /*0bc0*/  IADD3 R2, P0, R26, UR6, RZ ;  /* 0x000000061a027c10 */ /* 0x000fe4000ff1e0ff */
[----:B------:R-:W-:Y:S01]  /*0bd0*/  LOP3.LUT R0, R0, R3, RZ, 0x3c, !PT ;  /* 0x0000000300007212 */ /* 0x000fe200078e3cff */
[----:B------:R1:W-:Y:S01]  /*0be0*/  STL.64 [R1+0x30], R12 ;  /* 0x0000300c01007387 */ /* 0x0003e20000100a00 */
[----:B------:R-:W-:-:S02]  /*0bf0*/  IADD3.X R3, R27, UR17, RZ, P0, !PT ;  /* 0x000000111b037c10 */ /* 0x000fc400087fe4ff */
[----:B------:R-:W-:Y:S02]  /*0c00*/  ISETP.GE.AND P0, PT, R14, UR13, PT ;  /* 0x0000000d0e007c0c */ /* 0x000fe4000bf06270 */
[----:B------:R-:W-:Y:S01]  /*0c10*/  LOP3.LUT R0, R0, 0xfffffe00, R4, 0xf8, !PT ;  /* 0xfffffe0000007812 */ /* 0x000fe200078ef804 */
[----:B--2---:R-:W-:-:S04]  /*0c20*/  IMAD.WIDE.U32 R8, R8, c[0x0][0x1a8], R2 ;  /* 0x00006a0008087a25 */ /* 0x004fc800078e0002 */
[----:B------:R-:W-:Y:S01]  /*0c30*/  IMAD.SHL.U32 R235, R0, 0x2, RZ ;  /* 0x0000000200eb7824 */ /* 0x000fe200078e00ff */
[----:B------:R-:W-:-:S05]  /*0c40*/  IADD3 R7, R9, UR4, RZ ;  /* 0x0000000409077c10 */ /* 0x000fca000fffe0ff */
[----:B------:R-:W-:Y:S05]  /*0c50*/  @P0 BRA `(.L_x_108) ;  /* 0x000000e000000947 */ /* 0x000fea0003800000 */
[----:B------:R-:W-:-:S13]  /*0c60*/  ISETP.GE.AND P0, PT, R26, c[0x0][0x220], PT ;  /* 0x000088001a007a0c */ /* 0x000fda0003f06270 */
[----:B------:R2:W-:Y:S01]  /*0c70*/  @P0 STS.128 [R235], RZ ;  /* 0x000000ffeb000388 */ /* 0x0005e20000000c00 */
        /* <DEDUP_REMOVED lines=8> */
[----:B------:R-:W-:Y:S01]  /*0d00*/  @!PT LDS RZ, [RZ] ;  /* 0x00000000fffff984 */ /* 0x000fe20000000800 */
[----:B------:R-:W-:Y:S01]  /*0d10*/  @!PT LDS RZ, [RZ] ;  /* 0x00000000fffff984 */ /* 0x000fe20000000800 */
[----:B------:R-:W-:Y:S01]  /*0d20*/  @!PT LDS RZ, [RZ] ;  /* 0x00000000fffff984 */ /* 0x000fe20000000800 */
[----:B------:R3:W-:Y:S02]  /*0d30*/  LDGSTS.E.BYPASS.LTC128B.128 [R235], [R4.64] ;  /* 0x0000000004eb7fae */ /* 0x0007e4000b901d52 */
.L_x_108:
[----:B------:R-:W-:Y:S05]  /*0d40*/  BSYNC B0 ;  /* 0x0000000000007941 */ /* 0x000fea0003800000 */
.L_x_107:
[----:B------:R-:W-:Y:S01]  /*0d50*/  IADD3 R22, R14, 0x10, RZ ;  /* 0x000000100e167810 */ /* 0x000fe20007ffe0ff */
[----:B------:R-:W-:Y:S03]  /*0d60*/  BSSY B0, `(.L_x_109) ;  /* 0x0000014000007945 */ /* 0x000fe60003800000 */
[----:B------:R-:W-:-:S13]  /*0d70*/  ISETP.GE.AND P0, PT, R22, UR13, PT ;  /* 0x0000000d16007c0c */ /* 0x000fda000bf06270 */
[----:B------:R-:W-:Y:S05]  /*0d80*/  @P0 BRA `(.L_x_110) ;  /* 0x0000011000000947 */ /* 0x000fea0003800000 */
[----:B------:R-:W-:-:S13]  /*0d90*/  ISETP.GE.AND P0, PT, R26, c[0x0][0x220], PT ;  /* 0x000088001a007a0c */ /* 0x000fda0003f06270 */
[----:B------:R4:W-:Y:S01]  /*0da0*/  @P0 STS.128 [R235+0x800], RZ ;  /* 0x000800ffeb000388 */ /* 0x0009e20000000c00 */
[----:B------:R-:W-:Y:S05]  /*0db0*/  @P0 BRA `(.L_x_110) ;  /* 0x000000e000000947 */ /* 0x000fea0003800000 */
[----:B---3--:R-:W-:Y:S01]  /*0dc0*/  IADD3 R4, P0, R12, 0x10, RZ ;  /* 0x000000100c047810 */ /* 0x008fe20007f1e0ff */
        /* <DEDUP_REMOVED lines=9> */
[----:B------:R-:W-:Y:S01]  /*0e60*/  @!PT LDS RZ, [RZ] ;  /* 0x00000000fffff984 */ /* 0x000fe20000000800 */
[----:B------:R-:W-:Y:S01]  /*0e70*/  @!PT LDS RZ, [RZ] ;  /* 0x00000000fffff984 */ /* 0x000fe20000000800 */
[----:B------:R-:W-:Y:S01]  /*0e80*/  @!PT LDS RZ, [RZ] ;  /* 0x00000000fffff984 */ /* 0x000fe20000000800 */
[----:B------:R3:W-:Y:S02]  /*0e90*/  LDGSTS.E.BYPASS.LTC128B.128 [R235+0x800], [R4.64] ;  /* 0x0080000004eb7fae */ /* 0x0007e4000b901d52 */
.L_x_110:
[----:B------:R-:W-:Y:S05]  /*0ea0*/  BSYNC B0 ;  /* 0x0000000000007941 */ /* 0x000fea0003800000 */
.L_x_109:
        /* <DEDUP_REMOVED lines=21> */
.L_x_112:
[----:B------:R-:W-:Y:S05]  /*1000*/  BSYNC B0 ;  /* 0x0000000000007941 */ /* 0x000fea0003800000 */
.L_x_111:
        /* <DEDUP_REMOVED lines=21> */
.L_x_114:
[----:B------:R-:W-:Y:S05]  /*1160*/  BSYNC B0 ;  /* 0x0000000000007941 */ /* 0x000fea0003800000 */
.L_x_113:
        /* <DEDUP_REMOVED lines=21> */
.L_x_116:
[----:B------:R-:W-:Y:S05]  /*12c0*/  BSYNC B0 ;  /* 0x0000000000007941 */ /* 0x000fea0003800000 */
.L_x_115:
        /* <DEDUP_REMOVED lines=21> */
.L_x_118:
[----:B------:R-:W-:Y:S05]  /*1420*/  BSYNC B0 ;  /* 0x0000000000007941 */ /* 0x000fea0003800000 */
.L_x_117:
        /* <DEDUP_REMOVED lines=21> */
.L_x_120:
[----:B------:R-:W-:Y:S05]  /*1580*/  BSYNC B0 ;  /* 0x0000000000007941 */ /* 0x000fea0003800000 */
.L_x_119:
[----:B------:R-:W-:Y:S01]  /*1590*/  IADD3 R16, R14, 0x70, RZ ;  /* 0x000000700e107810 */ /* 0x000fe20007ffe0ff */
[----:B------:R-:W-:Y:S01]  /*15a0*/  UMOV UR6, 0x7 ;  /* 0x0000000700067882 */ /* 0x000fe20000000000 */
[----:B------:R-:W-:Y:S01]  /*15b0*/  BSSY B0, `(.L_x_121) ;  /* 0x0000017000007945 */ /* 0x000fe20003800000 */
[----:B------:R-:W-:Y:S01]  /*15c0*/  ULDC.64 UR4, c[0x0][0x198] ;  /* 0x0000660000047ab9 */ /* 0x000fe20000000a00 */
[----:B------:R-:W-:Y:S01]  /*15d0*/  ISETP.GE.AND P0, PT, R16, UR13, PT ;  /* 0x0000000d10007c0c */ /* 0x000fe2000bf06270 */
[----:B------:R-:W-:Y:S02]  /*15e0*/  USHF.L.U64.HI UR5, UR4, UR6, UR5 ;  /* 0x0000000604057299 */ /* 0x000fe40008010205 */
[----:B------:R-:W-:-:S10]  /*15f0*/  USHF.L.U32 UR11, UR4, 0x7, URZ ;  /* 0x00000007040b7899 */ /* 0x000fd4000800063f */
[----:B------:R-:W-:Y:S05]  /*1600*/  @P0 BRA `(.L_x_122) ;  /* 0x0000011000000947 */ /* 0x000fea0003800000 */
[----:B------:R-:W-:-:S13]  /*1610*/  ISETP.GE.AND P0, PT, R26, c[0x0][0x220], PT ;  /* 0x000088001a007a0c */ /* 0x000fda0003f06270 */
[----:B------:R1:W-:Y:S01]  /*1620*/  @P0 STS.128 [R235+0x3800], RZ ;  /* 0x003800ffeb000388 */ /* 0x0003e20000000c00 */
[----:B------:R-:W-:Y:S05]  /*1630*/  @P0 BRA `(.L_x_122) ;  /* 0x000000e000000947 */ /* 0x000fea0003800000 */
[----:B------:R-:W-:Y:S01]  /*1640*/  IADD3 R6, P0, R12, 0x70, RZ ;  /* 0x000000700c067810 */ /* 0x000fe20007f1e0ff */
[----:B------:R-:W-:Y:S01]  /*1650*/  IMAD.MOV.U32 R2, RZ, RZ, R8 ;  /* 0x000000ffff027224 */ /* 0x000fe200078e0008 */
[----:B------:R-:W-:-:S03]  /*1660*/  MOV R3, R7 ;  /* 0x0000000700037202 */ /* 0x000fc60000000f00 */
[----:B------:R-:W-:Y:S02]  /*1670*/  IMAD.X R0, RZ, RZ, R13, P0 ;  /* 0x000000ffff007224 */ /* 0x000fe400000e060d */
[----:B---3--:R-:W-:-:S04]  /*1680*/  IMAD.WIDE.U32 R4, R6, c[0x0][0x190], R2 ;  /* 0x0000640006047a25 */ /* 0x008fc800078e0002 */
[----:B------:R-:W-:Y:S01]  /*1690*/  IMAD R0, R0, c[0x0][0x190], RZ ;  /* 0x0000640000007a24 */ /* 0x000fe200078e02ff */
[----:B------:R-:W-:-:S03]  /*16a0*/  LEA R2, P0, R4, c[0x0][0x160], 0x1 ;  /* 0x0000580004027a11 */ /* 0x000fc600078008ff */
[----:B------:R-:W-:-:S05]  /*16b0*/  IMAD R0, R6, c[0x0][0x194], R0 ;  /* 0x0000650006007a24 */ /* 0x000fca00078e0200 */
[----:B------:R-:W-:-:S04]  /*16c0*/  IADD3 R0, R5, R0, RZ ;  /* 0x0000000005007210 */ /* 0x000fc80007ffe0ff */
[----:B------:R-:W-:-:S05]  /*16d0*/  LEA.HI.X R3, R4, c[0x0][0x164], R0, 0x1, P0 ;  /* 0x0000590004037a11 */ /* 0x000fca00000f0c00 */
[----:B------:R-:W-:Y:S01]  /*16e0*/  @!PT LDS RZ, [RZ] ;  /* 0x00000000fffff984 */ /* 0x000fe20000000800 */
[----:B------:R-:W-:Y:S01]  /*16f0*/  @!PT LDS RZ, [RZ] ;  /* 0x00000000fffff984 */ /* 0x000fe20000000800 */
[----:B------:R-:W-:Y:S01]  /*1700*/  @!PT LDS RZ, [RZ] ;  /* 0x00000000fffff984 */ /* 0x000fe20000000800 */
[----:B------:R3:W-:Y:S02]  /*1710*/  LDGSTS.E.BYPASS.LTC128B.128 [R235+0x3800], [R2.64] ;  /* 0x0380000002eb7fae */ /* 0x0007e4000b901d52 */
.L_x_122:
[----:B------:R-:W-:Y:S05]  /*1720*/  BSYNC B0 ;  /* 0x0000000000007941 */ /* 0x000fea0003800000 */
.L_x_121:
[----:B------:R-:W-:Y:S01]  /*1730*/  IMAD R6, R15, c[0x0][0x198], RZ ;  /* 0x000066000f067a24 */ /* 0x000fe200078e02ff */
[----:B------:R-:W-:Y:S01]  /*1740*/  LEA.HI R23, R23, R219, RZ, 0x4 ;  /* 0x000000db17177211 */ /* 0x000fe200078f20ff */
[----:B------:R-:W-:Y:S01]  /*1750*/  IMAD R0, R15, c[0x0][0x1a0], RZ ;  /* 0x000068000f007a24 */ /* 0x000fe200078e02ff */
[----:B------:R-:W-:Y:S01]  /*1760*/  ULEA.HI.SX32 UR17, UR8, 0xffffffff, 0x19 ;  /* 0xffffffff08117891 */ /* 0x000fe2000f8fca3f */
[C-C-:B---3--:R-:W-:Y:S01]  /*1770*/  IMAD.WIDE.U32 R4, R14.reuse, c[0x0][0x198], R26.reuse ;  /* 0x000066000e047a25 */ /* 0x148fe200078e001a */
[----:B------:R-:W-:Y:S01]  /*1780*/  MOV R49, 0x20 ;  /* 0x0000002000317802 */ /* 0x000fe20000000f00 */
[----:B------:R-:W-:Y:S01]  /*1790*/  BSSY B0, `(.L_x_123) ;  /* 0x0000033000007945 */ /* 0x000fe20003800000 */
[----:B------:R-:W-:Y:S01]  /*17a0*/  UIMAD UR12, UR17, -0x80, UR14 ;  /* 0xffffff80110c78a4 */ /* 0x000fe2000f8e020e */
[----:B------:R-:W-:Y:S01]  /*17b0*/  IMAD.WIDE.U32 R2, R14, c[0x0][0x1a0], R26 ;  /* 0x000068000e027a25 */ /* 0x000fe200078e001a */
[----:B------:R-:W-:Y:S01]  /*17c0*/  IADD3 R4, P1, R4, UR22, RZ ;  /* 0x0000001604047c10 */ /* 0x000fe2000ff3e0ff */
[----:B------:R-:W-:-:S02]  /*17d0*/  USHF.R.S32.HI UR15, URZ, 0x1f, UR17 ;  /* 0x0000001f3f0f7899 */ /* 0x000fc40008011411 */
[C---:B------:R-:W-:Y:S01]  /*17e0*/  IMAD R7, R14.reuse, c[0x0][0x19c], R6 ;  /* 0x000067000e077a24 */ /* 0x040fe200078e0206 */
[----:B------:R-:W-:Y:S01]  /*17f0*/  LOP3.LUT R6, R23, 0xfffffff0, RZ, 0xc0, !PT ;  /* 0xfffffff017067812 */ /* 0x000fe200078ec0ff */
[----:B------:R-:W-:Y:S01]  /*1800*/  IMAD R0, R14, c[0x0][0x1a4], R0 ;  /* 0x000069000e007a24 */ /* 0x000fe200078e0200 */
[----:B------:R-:W-:Y:S01]  /*1810*/  IADD3 R2, P0, R2, UR24, RZ ;  /* 0x0000001802027c10 */ /* 0x000fe2000ff1e0ff */
[----:B------:R-:W-:Y:S01]  /*1820*/  UIMAD UR6, UR5, UR17, URZ ;  /* 0x00000011050672a4 */ /* 0x000fe2000f8e023f */
[----:B------:R-:W-:Y:S01]  /*1830*/  IADD3.X R5, R5, UR7, R7, P1, !PT ;  /* 0x0000000705057c10 */ /* 0x000fe20008ffe407 */
[----:B------:R-:W-:Y:S01]  /*1840*/  IMAD.IADD R6, R219, 0x1, -R6 ;  /* 0x00000001db067824 */ /* 0x000fe200078e0a06 */
[----:B------:R-:W-:Y:S01]  /*1850*/  IADD3.X R3, R3, UR21, R0, P0, !PT ;  /* 0x0000001503037c10 */ /* 0x000fe200087fe400 */
[C---:B------:R-:W-:Y:S01]  /*1860*/  IMAD R0, R11.reuse, c[0x0][0x1b0], RZ ;  /* 0x00006c000b007a24 */ /* 0x040fe200078e02ff */
[----:B------:R-:W-:Y:S01]  /*1870*/  ISETP.GE.AND P0, PT, R14, UR12, PT ;  /* 0x0000000c0e007c0c */ /* 0x000fe2000bf06270 */
[----:B------:R-:W-:Y:S01]  /*1880*/  IMAD R7, R11, c[0x0][0x1b8], RZ ;  /* 0x00006e000b077a24 */ /* 0x000fe200078e02ff */
[----:B------:R-:W-:Y:S01]  /*1890*/  SHF.R.S32.HI R9, RZ, 0x1f, R6 ;  /* 0x0000001fff097819 */ /* 0x000fe20000011406 */
[C---:B------:R-:W-:Y:S01]  /*18a0*/  IMAD R8, R10.reuse, c[0x0][0x1b4], R0 ;  /* 0x00006d000a087a24 */ /* 0x040fe200078e0200 */
[----:B------:R-:W-:Y:S01]  /*18b0*/  UIMAD UR6, UR15, UR11, UR6 ;  /* 0x0000000b0f0672a4 */ /* 0x000fe2000f8e0206 */
[----:B------:R-:W-:Y:S01]  /*18c0*/  IMAD.WIDE.U32 R30, R10, c[0x0][0x1b0], R4 ;  /* 0x00006c000a1e7a25 */ /* 0x000fe200078e0004 */
[----:B------:R-:W-:-:S03]  /*18d0*/  LEA.HI R0, R9, R6, RZ, 0x3 ;  /* 0x0000000609007211 */ /* 0x000fc600078f18ff */
[C---:B------:R-:W-:Y:S01]  /*18e0*/  IMAD R9, R10.reuse, c[0x0][0x1bc], R7 ;  /* 0x00006f000a097a24 */ /* 0x040fe200078e0207 */
[----:B-1----:R-:W-:Y:S01]  /*18f0*/  IADD3 R13, R31, R8, RZ ;  /* 0x000000081f0d7210 */ /* 0x002fe20007ffe0ff */
[----:B------:R-:W-:Y:S01]  /*1900*/  IMAD.WIDE.U32 R28, R10, c[0x0][0x1b8], R2 ;  /* 0x00006e000a1c7a25 */ /* 0x000fe200078e0002 */
[----:B------:R-:W-:Y:S01]  /*1910*/  MOV R12, R30 ;  /* 0x0000001e000c7202 */ /* 0x000fe20000000f00 */
[----:B------:R1:W-:Y:S01]  /*1920*/  STL.64 [R1+0x8], R30 ;  /* 0x0000081e01007387 */ /* 0x0003e20000100a00 */
[----:B------:R-:W-:Y:S01]  /*1930*/  LOP3.LUT R7, R0, 0xfffffff8, RZ, 0xc0, !PT ;  /* 0xfffffff800077812 */ /* 0x000fe200078ec0ff */
[----:B------:R-:W-:Y:S02]  /*1940*/  IMAD.IADD R25, R29, 0x1, R9 ;  /* 0x000000011d197824 */ /* 0x000fe400078e0209 */
[----:B------:R1:W-:Y:S01]  /*1950*/  STL.64 [R1+0x48], R28 ;  /* 0x0000481c01007387 */ /* 0x0003e20000100a00 */
[----:B------:R-:W-:Y:S01]  /*1960*/  IADD3 R5, R6, -R7, RZ ;  /* 0x8000000706057210 */ /* 0x000fe20007ffe0ff */
[----:B------:R-:W-:-:S02]  /*1970*/  IMAD.U32 R6, RZ, RZ, UR17 ;  /* 0x00000011ff067e24 */ /* 0x000fc4000f8e00ff */
[----:B------:R1:W-:Y:S01]  /*1980*/  STL.64 [R1], R12 ;  /* 0x0000000c01007387 */ /* 0x0003e20000100a00 */
[----:B------:R-:W-:Y:S01]  /*1990*/  IMAD.MOV.U32 R2, RZ, RZ, 0x10 ;  /* 0x00000010ff027424 */ /* 0x000fe200078e00ff */
[----:B------:R-:W-:Y:S01]  /*19a0*/  R2P PR, R5, 0x6 ;  /* 0x0000000605007804 */ /* 0x000fe20000000000 */
[----:B------:R-:W-:Y:S01]  /*19b0*/  IMAD.WIDE.U32 R6, R6, UR11, R12 ;  /* 0x0000000b06067c25 */ /* 0x000fe2000f8e000c */
[----:B------:R1:W-:Y:S03]  /*19c0*/  STL [R1+0x50], R25 ;  /* 0x0000501901007387 */ /* 0x0003e60000100800 */
[----:B------:R-:W-:Y:S01]  /*19d0*/  IMAD.SHL.U32 R0, R0, 0x40, RZ ;  /* 0x0000004000007824 */ /* 0x000fe200078e00ff */
[----:B------:R-:W-:Y:S02]  /*19e0*/  IADD3 R9, R7, UR6, RZ ;  /* 0x0000000607097c10 */ /* 0x000fe4000fffe0ff */
[----:B------:R-:W-:-:S02]  /*19f0*/  SEL R2, R2, 0xfffffff0, !P1 ;  /* 0xfffffff002027807 */ /* 0x000fc40004800000 */
[----:B------:R-:W-:Y:S02]  /*1a00*/  LOP3.LUT R218, R0, 0xfffffe00, RZ, 0xc0, !PT ;  /* 0xfffffe0000da7812 */ /* 0x000fe400078ec0ff */
[----:B------:R-:W-:Y:S01]  /*1a10*/  SEL R4, R49, 0xffffffe0, !P2 ;  /* 0xffffffe031047807 */ /* 0x000fe20005000000 */
[----:B------:R-:W-:Y:S05]  /*1a20*/  @P0 BRA `(.L_x_124) ;  /* 0x0000009000000947 */ /* 0x000fea0003800000 */
[----:B------:R-:W-:-:S13]  /*1a30*/  ISETP.GE.AND P0, PT, R26, c[0x0][0x220], PT ;  /* 0x000088001a007a0c */ /* 0x000fda0003f06270 */
[----:B------:R3:W-:Y:S01]  /*1a40*/  @P0 STS.128 [R235+0x4000], RZ ;  /* 0x004000ffeb000388 */ /* 0x0007e20000000c00 */
[----:B------:R-:W-:Y:S05]  /*1a50*/  @P0 BRA `(.L_x_124) ;  /* 0x0000006000000947 */ /* 0x000fea0003800000 */
[----:B------:R-:W-:-:S04]  /*1a60*/  LEA R10, P0, R6, c[0x0][0x168], 0x1 ;  /* 0x00005a00060a7a11 */ /* 0x000fc800078008ff */
[----:B------:R-:W-:-:S05]  /*1a70*/  LEA.HI.X R11, R6, c[0x0][0x16c], R9, 0x1, P0 ;  /* 0x00005b00060b7a11 */ /* 0x000fca00000f0c09 */
[----:B------:R-:W-:Y:S01]  /*1a80*/  @!PT LDS RZ, [RZ] ;  /* 0x00000000fffff984 */ /* 0x000fe20000000800 */
[----:B------:R-:W-:Y:S01]  /*1a90*/  @!PT LDS RZ, [RZ] ;  /* 0x00000000fffff984 */ /* 0x000fe20000000800 */
[----:B------:R-:W-:Y:S01]  /*1aa0*/  @!PT LDS RZ, [RZ] ;  /* 0x00000000fffff984 */ /* 0x000fe20000000800 */
[----:B------:R1:W-:Y:S04]  /*1ab0*/  LDGSTS.E.BYPASS.LTC128B.128 [R235+0x4000], [R10.64] ;  /* 0x040000000aeb7fae */ /* 0x0003e8000b901d52 */
.L_x_124:
[----:B------:R-:W-:Y:S05]  /*1ac0*/  BSYNC B0 ;  /* 0x0000000000007941 */ /* 0x000fea0003800000 */
.L_x_123:
[----:B------:R-:W-:Y:S01]  /*1ad0*/  ISETP.GE.AND P0, PT, R22, UR12, PT ;  /* 0x0000000c16007c0c */ /* 0x000fe2000bf06270 */
[----:B------:R-:W-:Y:S01]  /*1ae0*/  ULDC UR6, c[0x0][0x19c] ;  /* 0x0000670000067ab9 */ /* 0x000fe20000000800 */
[----:B------:R-:W-:Y:S01]  /*1af0*/  BSSY B0, `(.L_x_125) ;  /* 0x000000f000007945 */ /* 0x000fe20003800000 */
[----:B------:R-:W-:Y:S02]  /*1b00*/  USHF.L.U32 UR20, UR4, 0x4, URZ ;  /* 0x0000000404147899 */ /* 0x000fe4000800063f */
[----:B------:R-:W-:-:S08]  /*1b10*/  USHF.L.U64.HI UR9, UR4, UR9, UR6 ;  /* 0x0000000904097299 */ /* 0x000fd00008010206 */
[----:B------:R-:W-:Y:S05]  /*1b20*/  @P0 BRA `(.L_x_126) ;  /* 0x000000b000000947 */ /* 0x000fea0003800000 */
[----:B------:R-:W-:-:S13]  /*1b30*/  ISETP.GE.AND P0, PT, R26, c[0x0][0x220], PT ;  /* 0x000088001a007a0c */ /* 0x000fda0003f06270 */
[----:B------:R1:W-:Y:S01]  /*1b40*/  @P0 STS.128 [R235+0x4800], RZ ;  /* 0x004800ffeb000388 */ /* 0x0003e20000000c00 */
[----:B------:R-:W-:Y:S05]  /*1b50*/  @P0 BRA `(.L_x_126) ;  /* 0x0000008000000947 */ /* 0x000fea0003800000 */
[----:B------:R-:W-:-:S04]  /*1b60*/  IADD3 R0, P0, R6, UR20, RZ ;  /* 0x0000001406007c10 */ /* 0x000fc8000ff1e0ff */
[----:B------:R-:W-:Y:S02]  /*1b70*/  IADD3.X R3, R9, UR9, RZ, P0, !PT ;  /* 0x0000000909037c10 */ /* 0x000fe400087fe4ff */
[----:B-1----:R-:W-:-:S04]  /*1b80*/  LEA R10, P0, R0, c[0x0][0x168], 0x1 ;  /* 0x00005a00000a7a11 */ /* 0x002fc800078008ff */
[----:B------:R-:W-:-:S05]  /*1b90*/  LEA.HI.X R11, R0, c[0x0][0x16c], R3, 0x1, P0 ;  /* 0x00005b00000b7a11 */ /* 0x000fca00000f0c03 */
[----:B------:R-:W-:Y:S01]  /*1ba0*/  @!PT LDS RZ, [RZ] ;  /* 0x00000000fffff984 */ /* 0x000fe20000000800 */
[----:B------:R-:W-:Y:S01]  /*1bb0*/  @!PT LDS RZ, [RZ] ;  /* 0x00000000fffff984 */ /* 0x000fe20000000800 */
[----:B------:R-:W-:Y:S01]  /*1bc0*/  @!PT LDS RZ, [RZ] ;  /* 0x00000000fffff984 */ /* 0x000fe20000000800 */
[----:B------:R1:W-:Y:S04]  /*1bd0*/  LDGSTS.E.BYPASS.LTC128B.128 [R235+0x4800], [R10.64] ;  /* 0x048000000aeb7fae */ /* 0x0003e8000b901d52 */
.L_x_126:
[----:B------:R-:W-:Y:S05]  /*1be0*/  BSYNC B0 ;  /* 0x0000000000007941 */ /* 0x000fea0003800000 */
.L_x_125:
[----:B------:R-:W-:Y:S01]  /*1bf0*/  ISETP.GE.AND P0, PT, R21, UR12, PT ;  /* 0x0000000c15007c0c */ /* 0x000fe2000bf06270 */
[----:B------:R-:W-:-:S12]  /*1c00*/  BSSY B0, `(.L_x_127) ;  /* 0x0000010000007945 */ /* 0x000fd80003800000 */
[----:B------:R-:W-:Y:S05]  /*1c10*/  @P0 BRA `(.L_x_128) ;  /* 0x000000e000000947 */ /* 0x000fea0003800000 */
[----:B------:R-:W-:-:S13]  /*1c20*/  ISETP.GE.AND P0, PT, R26, c[0x0][0x220], PT ;  /* 0x000088001a007a0c */ /* 0x000fda0003f06270 */
[----:B------:R1:W-:Y:S01]  /*1c30*/  @P0 STS.128 [R235+0x5000], RZ ;  /* 0x005000ffeb000388 */ /* 0x0003e20000000c00 */
[----:B------:R-:W-:Y:S05]  /*1c40*/  @P0 BRA `(.L_x_128) ;  /* 0x000000b000000947 */ /* 0x000fea0003800000 */
[----:B------:R-:W-:Y:S02]  /*1c50*/  IMAD.U32 R0, RZ, RZ, UR4 ;  /* 0x00000004ff007e24 */ /* 0x000fe4000f8e00ff */
[----:B-1----:R-:W-:Y:S02]  /*1c60*/  IMAD.MOV.U32 R10, RZ, RZ, c[0x0][0x19c] ;  /* 0x00006700ff0a7624 */ /* 0x002fe400078e00ff */
[----:B------:R-:W-:Y:S01]  /*1c70*/  IMAD.U32 R3, RZ, RZ, UR4 ;  /* 0x00000004ff037e24 */ /* 0x000fe2000f8e00ff */
[----:B------:R-:W-:-:S04]  /*1c80*/  LEA R0, P0, R0, R6, 0x5 ;  /* 0x0000000600007211 */ /* 0x000fc800078028ff */
[----:B------:R-:W-:Y:S02]  /*1c90*/  LEA.HI.X R3, R3, R9, R10, 0x5, P0 ;  /* 0x0000000903037211 */ /* 0x000fe400000f2c0a */
[----:B------:R-:W-:-:S04]  /*1ca0*/  LEA R10, P0, R0, c[0x0][0x168], 0x1 ;  /* 0x00005a00000a7a11 */ /* 0x000fc800078008ff */
[----:B------:R-:W-:-:S05]  /*1cb0*/  LEA.HI.X R11, R0, c[0x0][0x16c], R3, 0x1, P0 ;  /* 0x00005b00000b7a11 */ /* 0x000fca00000f0c03 */
[----:B------:R-:W-:Y:S01]  /*1cc0*/  @!PT LDS RZ, [RZ] ;  /* 0x00000000fffff984 */ /* 0x000fe20000000800 */
[----:B------:R-:W-:Y:S01]  /*1cd0*/  @!PT LDS RZ, [RZ] ;  /* 0x00000000fffff984 */ /* 0x000fe20000000800 */
[----:B------:R-:W-:Y:S01]  /*1ce0*/  @!PT LDS RZ, [RZ] ;  /* 0x00000000fffff984 */ /* 0x000fe20000000800 */
[----:B------:R1:W-:Y:S04]  /*1cf0*/  LDGSTS.E.BYPASS.LTC128B.128 [R235+0x5000], [R10.64] ;  /* 0x050000000aeb7fae */ /* 0x0003e8000b901d52 */
.L_x_128:
[----:B------:R-:W-:Y:S05]  /*1d00*/  BSYNC B0 ;  /* 0x0000000000007941 */ /* 0x000fea0003800000 */
.L_x_127:
[----:B------:R-:W-:Y:S01]  /*1d10*/  ISETP.GE.AND P0, PT, R20, UR12, PT ;  /* 0x0000000c14007c0c */ /* 0x000fe2000bf06270 */
[----:B------:R-:W-:-:S12]  /*1d20*/  BSSY B0, `(.L_x_129) ;  /* 0x0000011000007945 */ /* 0x000fd80003800000 */
[----:B------:R-:W-:Y:S05]  /*1d30*/  @P0 BRA `(.L_x_130) ;  /* 0x000000f000000947 */ /* 0x000fea0003800000 */
[----:B------:R-:W-:-:S13]  /*1d40*/  ISETP.GE.AND P0, PT, R26, c[0x0][0x220], PT ;  /* 0x000088001a007a0c */ /* 0x000fda0003f06270 */
[----:B------:R1:W-:Y:S01]  /*1d50*/  @P0 STS.128 [R235+0x5800], RZ ;  /* 0x005800ffeb000388 */ /* 0x0003e20000000c00 */
[----:B------:R-:W-:Y:S05]  /*1d60*/  @P0 BRA `(.L_x_130) ;  /* 0x000000c000000947 */ /* 0x000fea0003800000 */
[----:B-1----:R-:W-:Y:S01]  /*1d70*/  IMAD.U32 R12, RZ, RZ, UR4 ;  /* 0x00000004ff0c7e24 */ /* 0x002fe2000f8e00ff */
[----:B------:R-:W-:Y:S01]  /*1d80*/  ULDC UR6, c[0x0][0x19c] ;  /* 0x0000670000067ab9 */ /* 0x000fe20000000800 */
[----:B------:R-:W-:Y:S01]  /*1d90*/  IMAD.MOV.U32 R8, RZ, RZ, R6 ;  /* 0x000000ffff087224 */ /* 0x000fe200078e0006 */
[----:B------:R-:W-:-:S03]  /*1da0*/  UIMAD UR6, UR6, 0x30, URZ ;  /* 0x00000030060678a4 */ /* 0x000fc6000f8e023f */
[----:B------:R-:W-:-:S05]  /*1db0*/  IMAD.WIDE.U32 R12, R12, 0x30, R8 ;  /* 0x000000300c0c7825 */ /* 0x000fca00078e0008 */
[----:B------:R-:W-:Y:S02]  /*1dc0*/  IADD3 R0, R13, UR6, RZ ;  /* 0x000000060d007c10 */ /* 0x000fe4000fffe0ff */
[----:B------:R-:W-:-:S04]  /*1dd0*/  LEA R10, P0, R12, c[0x0][0x168], 0x1 ;  /* 0x00005a000c0a7a11 */ /* 0x000fc800078008ff */
[----:B------:R-:W-:-:S05]  /*1de0*/  LEA.HI.X R11, R12, c[0x0][0x16c], R0, 0x1, P0 ;  /* 0x00005b000c0b7a11 */ /* 0x000fca00000f0c00 */
[----:B------:R-:W-:Y:S01]  /*1df0*/  @!PT LDS RZ, [RZ] ;  /* 0x00000000fffff984 */ /* 0x000fe20000000800 */
[----:B------:R-:W-:Y:S01]  /*1e00*/  @!PT LDS RZ, [RZ] ;  /* 0x00000000fffff984 */ /* 0x000fe20000000800 */
[----:B------:R-:W-:Y:S01]  /*1e10*/  @!PT LDS RZ, [RZ] ;  /* 0x00000000fffff984 */ /* 0x000fe20000000800 */
[----:B------:R1:W-:Y:S04]  /*1e20*/  LDGSTS.E.BYPASS.LTC128B.128 [R235+0x5800], [R10.64] ;  /* 0x058000000aeb7fae */ /* 0x0003e8000b901d52 */
.L_x_130:
[----:B------:R-:W-:Y:S05]  /*1e30*/  BSYNC B0 ;  /* 0x0000000000007941 */ /* 0x000fea0003800000 */
.L_x_129:
        /* <DEDUP_REMOVED lines=17> */
.L_x_132:
[----:B------:R-:W-:Y:S05]  /*1f50*/  BSYNC B0 ;  /* 0x0000000000007941 */ /* 0x000fea0003800000 */
.L_x_131:
[----:B------:R-:W-:Y:S01]  /*1f60*/  ISETP.GE.AND P0, PT, R18, UR12, PT ;  /* 0x0000000c12007c0c */ /* 0x000fe2000bf06270 */
[----:B------:R-:W-:-:S12]  /*1f70*/  BSSY B0, `(.L_x_133) ;  /* 0x0000012000007945 */ /* 0x000fd80003800000 */
[----:B------:R-:W-:Y:S05]  /*1f80*/  @P0 BRA `(.L_x_134) ;  /* 0x0000010000000947 */ /* 0x000fea0003800000 */
[----:B------:R-:W-:-:S13]  /*1f90*/  ISETP.GE.AND P0, PT, R26, c[0x0][0x220], PT ;  /* 0x000088001a007a0c */ /* 0x000fda0003f06270 */
[----:B------:R1:W-:Y:S01]  /*1fa0*/  @P0 STS.128 [R235+0x6800], RZ ;  /* 0x006800ffeb000388 */ /* 0x0003e20000000c00 */
[----:B------:R-:W-:Y:S05]  /*1fb0*/  @P0 BRA `(.L_x_134) ;  /* 0x000000d000000947 */ /* 0x000fea0003800000 */
[----:B-1----:R-:W-:Y:S01]  /*1fc0*/  MOV R10, R6 ;  /* 0x00000006000a7202 */ /* 0x002fe20000000f00 */
[----:B------:R-:W-:Y:S01]  /*1fd0*/  IMAD.U32 R0, RZ, RZ, UR4 ;  /* 0x00000004ff007e24 */ /* 0x000fe2000f8e00ff */
        /* <DEDUP_REMOVED lines=11> */
.L_x_134:
[----:B------:R-:W-:Y:S05]  /*2090*/  BSYNC B0 ;  /* 0x0000000000007941 */ /* 0x000fea0003800000 */
.L_x_133:
        /* <DEDUP_REMOVED lines=19> */
.L_x_136:
[----:B------:R-:W-:Y:S05]  /*21d0*/  BSYNC B0 ;  /* 0x0000000000007941 */ /* 0x000fea0003800000 */
.L_x_135:
[----:B------:R-:W-:Y:S01]  /*21e0*/  ISETP.GE.AND P0, PT, R16, UR12, PT ;  /* 0x0000000c10007c0c */ /* 0x000fe2000bf06270 */
[----:B------:R-:W-:-:S12]  /*21f0*/  BSSY B0, `(.L_x_137) ;  /* 0x0000011000007945 */ /* 0x000fd80003800000 */
[----:B------:R-:W-:Y:S05]  /*2200*/  @P0 BRA `(.L_x_138) ;  /* 0x000000f000000947 */ /* 0x000fea0003800000 */
[----:B------:R-:W-:-:S13]  /*2210*/  ISETP.GE.AND P0, PT, R26, c[0x0][0x220], PT ;  /* 0x000088001a007a0c */ /* 0x000fda0003f06270 */
[----:B------:R1:W-:Y:S01]  /*2220*/  @P0 STS.128 [R235+0x7800], RZ ;  /* 0x007800ffeb000388 */ /* 0x0003e20000000c00 */
[----:B------:R-:W-:Y:S05]  /*2230*/  @P0 BRA `(.L_x_138) ;  /* 0x000000c000000947 */ /* 0x000fea0003800000 */
        /* <DEDUP_REMOVED lines=12> */
.L_x_138:
[----:B------:R-:W-:Y:S05]  /*2300*/  BSYNC B0 ;  /* 0x0000000000007941 */ /* 0x000fea0003800000 */
.L_x_137:
[----:B------:R-:W0:Y:S01]  /*2310*/  LDGDEPBAR ;  /* 0x00000000000079af */ /* 0x000e220000000000 */
[----:B------:R-:W-:Y:S01]  /*2320*/  ISETP.GE.AND P1, PT, R14, UR12, PT ;  /* 0x0000000c0e007c0c */ /* 0x000fe2000bf26270 */
[----:B------:R-:W-:Y:S01]  /*2330*/  ULDC.64 UR6, c[0x0][0x1a0] ;  /* 0x0000680000067ab9 */ /* 0x000fe20000000a00 */
[----:B------:R-:W-:Y:S01]  /*2340*/  BSSY B0, `(.L_x_139) ;  /* 0x0000017000007945 */ /* 0x000fe20003800000 */
[----:B------:R-:W-:Y:S02]  /*2350*/  UIMAD.WIDE.U32 UR22, UR17, UR6, URZ ;  /* 0x00000006111672a5 */ /* 0x000fe4000f8e003f */
[----:B------:R-:W-:-:S04]  /*2360*/  UIMAD UR6, UR15, UR6, URZ ;  /* 0x000000060f0672a4 */ /* 0x000fc8000f8e023f */
[----:B------:R-:W-:Y:S01]  /*2370*/  UIMAD UR6, UR17, UR7, UR6 ;  /* 0x00000007110672a4 */ /* 0x000fe2000f8e0206 */
[----:B------:R-:W-:Y:S02]  /*2380*/  IMAD.U32 R8, RZ, RZ, UR22 ;  /* 0x00000016ff087e24 */ /* 0x000fe4000f8e00ff */
[----:B------:R-:W-:Y:S01]  /*2390*/  IMAD.U32 R9, RZ, RZ, UR23 ;  /* 0x00000017ff097e24 */ /* 0x000fe2000f8e00ff */
[----:B------:R-:W-:Y:S02]  /*23a0*/  UIADD3 UR6, UR23, UR6, URZ ;  /* 0x0000000617067290 */ /* 0x000fe4000fffe03f */
[----:B-1----:R-:W-:-:S04]  /*23b0*/  LEA R6, P0, R8, R28, 0x7 ;  /* 0x0000001c08067211 */ /* 0x002fc800078038ff */
[----:B------:R-:W-:Y:S01]  /*23c0*/  IMAD.U32 R0, RZ, RZ, UR6 ;  /* 0x00000006ff007e24 */ /* 0x000fe2000f8e00ff */
[----:B------:R-:W-:-:S04]  /*23d0*/  DEPBAR.LE SB0, 0x0 ;  /* 0x000080000000791a */ /* 0x000fc80000000000 */
[----:B------:R-:W-:Y:S01]  /*23e0*/  BAR.SYNC.DEFER_BLOCKING 0x0 ;  /* 0x0000000000007b1d */ /* 0x000fe20000010000 */
[----:B------:R-:W-:-:S05]  /*23f0*/  LEA.HI.X R7, R8, R25, R0, 0x7, P0 ;  /* 0x0000001908077211 */ /* 0x000fca00000f3c00 */
[----:B------:R1:W-:Y:S01]  /*2400*/  @P1 STS.128 [R235+0x8000], RZ ;  /* 0x008000ffeb001388 */ /* 0x0003e20000000c00 */
        /* <DEDUP_REMOVED lines=10> */
.L_x_140:
[----:B------:R-:W-:Y:S05]  /*24b0*/  BSYNC B0 ;  /* 0x0000000000007941 */ /* 0x000fea0003800000 */
.L_x_139:
[----:B------:R-:W-:Y:S01]  /*24c0*/  ISETP.GE.AND P0, PT, R22, UR12, PT ;  /* 0x0000000c16007c0c */ /* 0x000fe2000bf06270 */
[----:B------:R-:W-:-:S12]  /*24d0*/  BSSY B0, `(.L_x_141) ;  /* 0x0000010000007945 */ /* 0x000fd80003800000 */
[----:B------:R1:W-:Y:S01]  /*24e0*/  @P0 STS.128 [R235+0x8800], RZ ;  /* 0x008800ffeb000388 */ /* 0x0003e20000000c00 */
[----:B------:R-:W-:Y:S05]  /*24f0*/  @P0 BRA `(.L_x_142) ;  /* 0x000000d000000947 */ /* 0x000fea0003800000 */
[----:B------:R-:W-:-:S13]  /*2500*/  ISETP.GE.AND P0, PT, R26, c[0x0][0x220], PT ;  /* 0x000088001a007a0c */ /* 0x000fda0003f06270 */
[----:B------:R1:W-:Y:S01]  /*2510*/  @P0 STS.128 [R235+0x8800], RZ ;  /* 0x008800ffeb000388 */ /* 0x0003e20000000c00 */
[----:B------:R-:W-:Y:S05]  /*2520*/  @P0 BRA `(.L_x_142) ;  /* 0x000000a000000947 */ /* 0x000fea0003800000 */
[----:B------:R-:W-:Y:S02]  /*2530*/  IMAD.MOV.U32 R3, RZ, RZ, c[0x0][0x1a0] ;  /* 0x00006800ff037624 */ /* 0x000fe400078e00ff */
[----:B-1----:R-:W-:-:S03]  /*2540*/  IMAD.MOV.U32 R8, RZ, RZ, c[0x0][0x1a4] ;  /* 0x00006900ff087624 */ /* 0x002fc600078e00ff */
        /* <DEDUP_REMOVED lines=8> */
.L_x_142:
[----:B------:R-:W-:Y:S05]  /*25d0*/  BSYNC B0 ;  /* 0x0000000000007941 */ /* 0x000fea0003800000 */
.L_x_141:
        /* <DEDUP_REMOVED lines=17> */
.L_x_144:
[----:B------:R-:W-:Y:S05]  /*26f0*/  BSYNC B0 ;  /* 0x0000000000007941 */ /* 0x000fea0003800000 */
.L_x_143:
[----:B------:R-:W-:Y:S01]  /*2700*/  ISETP.GE.AND P0, PT, R20, UR12, PT ;  /* 0x0000000c14007c0c */ /* 0x000fe2000bf06270 */
[----:B------:R-:W-:-:S12]  /*2710*/  BSSY B0, `(.L_x_145) ;  /* 0x0000011000007945 */ /* 0x000fd80003800000 */
[----:B------:R1:W-:Y:S01]  /*2720*/  @P0 STS.128 [R235+0x9800], RZ ;  /* 0x009800ffeb000388 */ /* 0x0003e20000000c00 */
[----:B------:R-:W-:Y:S05]  /*2730*/  @P0 BRA `(.L_x_146) ;  /* 0x000000e000000947 */ /* 0x000fea0003800000 */
[----:B------:R-:W-:-:S13]  /*2740*/  ISETP.GE.AND P0, PT, R26, c[0x0][0x220], PT ;  /* 0x000088001a007a0c */ /* 0x000fda0003f06270 */
[----:B------:R1:W-:Y:S01]  /*2750*/  @P0 STS.128 [R235+0x9800], RZ ;  /* 0x009800ffeb000388 */ /* 0x0003e20000000c00 */
[----:B------:R-:W-:Y:S05]  /*2760*/  @P0 BRA `(.L_x_146) ;  /* 0x000000b000000947 */ /* 0x000fea0003800000 */
[----:B------:R-:W-:Y:S01]  /*2770*/  IMAD.MOV.U32 R10, RZ, RZ, c[0x0][0x1a0] ;  /* 0x00006800ff0a7624 */ /* 0x000fe200078e00ff */
[----:B------:R-:W-:Y:S02]  /*2780*/  ULDC UR6, c[0x0][0x1a4] ;  /* 0x0000690000067ab9 */ /* 0x000fe40000000800 */
[----:B------:R-:W-:Y:S01]  /*2790*/  UIMAD UR6, UR6, 0x30, URZ ;  /* 0x00000030060678a4 */ /* 0x000fe2000f8e023f */
[----:B------:R-:W-:-:S05]  /*27a0*/  IMAD.WIDE.U32 R10, R10, 0x30, R6 ;  /* 0x000000300a0a7825 */ /* 0x000fca00078e0006 */
[----:B------:R-:W-:Y:S02]  /*27b0*/  IADD3 R0, R11, UR6, RZ ;  /* 0x000000060b007c10 */ /* 0x000fe4000fffe0ff */
[----:B-1----:R-:W-:-:S04]  /*27c0*/  LEA R8, P0, R10, c[0x0][0x170], 0x1 ;  /* 0x00005c000a087a11 */ /* 0x002fc800078008ff */
[----:B------:R-:W-:-:S05]  /*27d0*/  LEA.HI.X R9, R10, c[0x0][0x174], R0, 0x1, P0 ;  /* 0x00005d000a097a11 */ /* 0x000fca00000f0c00 */
[----:B------:R-:W-:Y:S01]  /*27e0*/  @!PT LDS RZ, [RZ] ;  /* 0x00000000fffff984 */ /* 0x000fe20000000800 */
[----:B------:R-:W-:Y:S01]  /*27f0*/  @!PT LDS RZ, [RZ] ;  /* 0x00000000fffff984 */ /* 0x000fe20000000800 */
[----:B------:R-:W-:Y:S01]  /*2800*/  @!PT LDS RZ, [RZ] ;  /* 0x00000000fffff984 */ /* 0x000fe20000000800 */
[----:B------:R1:W-:Y:S04]  /*2810*/  LDGSTS.E.BYPASS.LTC128B.128 [R235+0x9800], [R8.64] ;  /* 0x0980000008eb7fae */ /* 0x0003e8000b901d52 */
.L_x_146:
[----:B------:R-:W-:Y:S05]  /*2820*/  BSYNC B0 ;  /* 0x0000000000007941 */ /* 0x000fea0003800000 */
.L_x_145:
        /* <DEDUP_REMOVED lines=17> */
.L_x_148:
[----:B------:R-:W-:Y:S05]  /*2940*/  BSYNC B0 ;  /* 0x0000000000007941 */ /* 0x000fea0003800000 */
.L_x_147:
[----:B------:R-:W-:Y:S01]  /*2950*/  ISETP.GE.AND P0, PT, R18, UR12, PT ;  /* 0x0000000c12007c0c */ /* 0x000fe2000bf06270 */
[----:B------:R-:W-:-:S12]  /*2960*/  BSSY B0, `(.L_x_149) ;  /* 0x0000013000007945 */ /* 0x000fd80003800000 */
[----:B------:R1:W-:Y:S01]  /*2970*/  @P0 STS.128 [R235+0xa800], RZ ;  /* 0x00a800ffeb000388 */ /* 0x0003e20000000c00 */
[----:B------:R-:W-:Y:S05]  /*2980*/  @P0 BRA `(.L_x_150) ;  /* 0x0000010000000947 */ /* 0x000fea0003800000 */
[----:B------:R-:W-:-:S13]  /*2990*/  ISETP.GE.AND P0, PT, R26, c[0x0][0x220], PT ;  /* 0x000088001a007a0c */ /* 0x000fda0003f06270 */
[----:B------:R1:W-:Y:S01]  /*29a0*/  @P0 STS.128 [R235+0xa800], RZ ;  /* 0x00a800ffeb000388 */ /* 0x0003e20000000c00 */
[----:B------:R-:W-:Y:S05]  /*29b0*/  @P0 BRA `(.L_x_150) ;  /* 0x000000d000000947 */ /* 0x000fea0003800000 */
[----:B-1----:R-:W-:Y:S01]  /*29c0*/  MOV R8, R6 ;  /* 0x0000000600087202 */ /* 0x002fe20000000f00 */
[----:B------:R-:W-:Y:S01]  /*29d0*/  IMAD.MOV.U32 R0, RZ, RZ, c[0x0][0x1a0] ;  /* 0x00006800ff007624 */ /* 0x000fe200078e00ff */
        /* <DEDUP_REMOVED lines=11> */
.L_x_150:
[----:B------:R-:W-:Y:S05]  /*2a90*/  BSYNC B0 ;  /* 0x0000000000007941 */ /* 0x000fea0003800000 */
.L_x_149:
        /* <DEDUP_REMOVED lines=20> */
.L_x_152:
[----:B------:R-:W-:Y:S05]  /*2be0*/  BSYNC B0 ;  /* 0x0000000000007941 */ /* 0x000fea0003800000 */
.L_x_151:
[----:B------:R-:W-:Y:S01]  /*2bf0*/  ISETP.GE.AND P0, PT, R16, UR12, PT ;  /* 0x0000000c10007c0c */ /* 0x000fe2000bf06270 */
[----:B------:R-:W-:Y:S01]  /*2c00*/  BSSY B0, `(.L_x_153) ;  /* 0x0000012000007945 */ /* 0x000fe20003800000 */
[----:B-1----:R-:W-:-:S11]  /*2c10*/  SHF.R.S32.HI R10, RZ, 0x5, R24 ;  /* 0x00000005ff0a7819 */ /* 0x002fd60000011418 */
        /* <DEDUP_REMOVED lines=16> */
.L_x_154:
[----:B------:R-:W-:Y:S05]  /*2d20*/  BSYNC B0 ;  /* 0x0000000000007941 */ /* 0x000fea0003800000 */
.L_x_153:
[----:B-1----:R-:W-:Y:S01]  /*2d30*/  SHF.R.S32.HI R7, RZ, 0x4, R23 ;  /* 0x00000004ff077819 */ /* 0x002fe20000011417 */
[C---:B------:R-:W-:Y:S01]  /*2d40*/  IMAD.SHL.U32 R6, R48.reuse, 0x40, RZ ;  /* 0x0000004030067824 */ /* 0x040fe200078e00ff */
[----:B------:R-:W-:Y:S01]  /*2d50*/  R2P PR, R48, 0x6 ;  /* 0x0000000630007804 */ /* 0x000fe20000000000 */
[----:B------:R-:W-:Y:S01]  /*2d60*/  IMAD.SHL.U32 R3, R5, 0x40, RZ ;  /* 0x0000004005037824 */ /* 0x000fe200078e00ff */
[----:B------:R-:W-:Y:S01]  /*2d70*/  LEA.HI R0, R23, R7, RZ, 0x1 ;  /* 0x0000000717007211 */ /* 0x000fe200078f08ff */
[----:B------:R-:W-:Y:S01]  /*2d80*/  IMAD.SHL.U32 R5, R14, 0x8, RZ ;  /* 0x000000080e057824 */ /* 0x000fe200078e00ff */
[----:B------:R-:W0:Y:S01]  /*2d90*/  LDGDEPBAR ;  /* 0x00000000000079af */ /* 0x000e220000000000 */
[----:B------:R-:W-:Y:S01]  /*2da0*/  UISETP.GE.AND UP0, UPT, UR14, 0x81, UPT ;  /* 0x000000810e00788c */ /* 0x000fe2000bf06270 */
[----:B------:R-:W-:Y:S02]  /*2db0*/  LOP3.LUT R0, R0, 0xfffffffe, RZ, 0xc0, !PT ;  /* 0xfffffffe00007812 */ /* 0x000fe400078ec0ff */
[----:B------:R-:W-:-:S03]  /*2dc0*/  LOP3.LUT R3, R3, 0x1c0, RZ, 0xc0, !PT ;  /* 0x000001c003037812 */ /* 0x000fc600078ec0ff */
[----:B------:R-:W-:Y:S01]  /*2dd0*/  IMAD.IADD R7, R7, 0x1, -R0 ;  /* 0x0000000107077824 */ /* 0x000fe200078e0a00 */
[----:B------:R-:W-:-:S03]  /*2de0*/  LOP3.LUT R0, R6, 0x1c0, RZ, 0xc0, !PT ;  /* 0x000001c006007812 */ /* 0x000fc600078ec0ff */
[----:B------:R-:W-:Y:S01]  /*2df0*/  IMAD.SHL.U32 R6, R7, 0x8, RZ ;  /* 0x0000000807067824 */ /* 0x000fe200078e00ff */
[----:B------:R-:W-:Y:S02]  /*2e00*/  LOP3.LUT R8, R0, 0x8, R5, 0xf8, !PT ;  /* 0x0000000800087812 */ /* 0x000fe400078ef805 */
[----:B------:R-:W-:Y:S02]  /*2e10*/  SHF.R.U32.HI R0, RZ, 0x3, R0 ;  /* 0x00000003ff007819 */ /* 0x000fe40000011600 */
[----:B------:R-:W-:Y:S02]  /*2e20*/  LOP3.LUT R6, R3, 0x8, R6, 0xf8, !PT ;  /* 0x0000000803067812 */ /* 0x000fe400078ef806 */
[----:B------:R-:W-:Y:S01]  /*2e30*/  SHF.R.U32.HI R5, RZ, 0x3, R3 ;  /* 0x00000003ff057819 */ /* 0x000fe20000011603 */
[----:B------:R-:W-:Y:S01]  /*2e40*/  IMAD R3, R10, 0x400, R218 ;  /* 0x000004000a037824 */ /* 0x000fe200078e02da */
[----:B------:R-:W-:Y:S02]  /*2e50*/  LOP3.LUT R0, R8, R0, RZ, 0x3c, !PT ;  /* 0x0000000008007212 */ /* 0x000fe400078e3cff */
[----:B------:R-:W-:-:S03]  /*2e60*/  LOP3.LUT R217, R6, R5, RZ, 0x3c, !PT ;  /* 0x0000000506d97212 */ /* 0x000fc600078e3cff */
[----:B------:R-:W-:Y:S02]  /*2e70*/  IMAD R0, R7, 0x200, R0 ;  /* 0x0000020007007824 */ /* 0x000fe400078e0200 */
[----:B------:R-:W-:Y:S02]  /*2e80*/  IMAD.IADD R3, R217, 0x1, R3 ;  /* 0x00000001d9037824 */ /* 0x000fe400078e0203 */
[----:B------:R-:W-:Y:S01]  /*2e90*/  IMAD.SHL.U32 R216, R0, 0x2, RZ ;  /* 0x0000000200d87824 */ /* 0x000fe200078e00ff */
[----:B------:R-:W-:Y:S01]  /*2ea0*/  SEL R0, R49, 0xffffffe0, !P1 ;  /* 0xffffffe031007807 */ /* 0x000fe20004800000 */
[----:B------:R-:W-:-:S03]  /*2eb0*/  IMAD.SHL.U32 R223, R3, 0x2, RZ ;  /* 0x0000000203df7824 */ /* 0x000fc600078e00ff */
[----:B------:R-:W-:Y:S01]  /*2ec0*/  LDSM.16.M88.4 R16, [R216+0x4000] ;  /* 0x00400000d810783b */ /* 0x000fe20000000200 */
[C---:B------:R-:W-:Y:S01]  /*2ed0*/  IMAD.IADD R222, R216.reuse, 0x1, R0 ;  /* 0x00000001d8de7824 */ /* 0x040fe200078e0200 */
[----:B------:R-:W-:Y:S01]  /*2ee0*/  IADD3 R3, R216, 0x4000, RZ ;  /* 0x00004000d8037810 */ /* 0x000fe20007ffe0ff */
[--C-:B------:R-:W-:Y:S01]  /*2ef0*/  IMAD R226, R2, 0x2, R223.reuse ;  /* 0x0000000202e27824 */ /* 0x100fe200078e02df */
[----:B------:R-:W1:Y:S01]  /*2f00*/  LDSM.16.M88.4 R12, [R223] ;  /* 0x00000000df0c783b */ /* 0x000e620000000200 */
[----:B------:R-:W-:Y:S01]  /*2f10*/  IADD3 R227, R216, 0x4040, RZ ;  /* 0x00004040d8e37810 */ /* 0x000fe20007ffe0ff */
[----:B------:R-:W-:Y:S01]  /*2f20*/  IMAD R224, R4, 0x2, R223 ;  /* 0x0000000204e07824 */ /* 0x000fe200078e02df */
[----:B------:R-:W-:Y:S01]  /*2f30*/  @P2 IADD3 R227, R3, -0x40, RZ ;  /* 0xffffffc003e32810 */ /* 0x000fe20007ffe0ff */
[----:B------:R-:W5:Y:S01]  /*2f40*/  LDSM.16.M88.4 R8, [R223+0x2000] ;  /* 0x00200000df08783b */ /* 0x000f620000000200 */
[----:B------:R-:W-:Y:S02]  /*2f50*/  IMAD.SHL.U32 R3, R219, 0x2, RZ ;  /* 0x00000002db037824 */ /* 0x000fe400078e00ff */
[----:B------:R-:W-:Y:S01]  /*2f60*/  IMAD R225, R2, 0x2, R224 ;  /* 0x0000000202e17824 */ /* 0x000fe200078e02e0 */
[----:B------:R-:W2:Y:S01]  /*2f70*/  LDSM.16.M88.4 R20, [R216+0x7800] ;  /* 0x00780000d814783b */ /* 0x000ea20000000200 */
[----:B------:R-:W-:Y:S01]  /*2f80*/  IMAD.IADD R221, R0, 0x1, R227 ;  /* 0x0000000100dd7824 */ /* 0x000fe200078e02e3 */
[----:B------:R-:W-:Y:S01]  /*2f90*/  LOP3.LUT R3, R3, 0x6, RZ, 0xc0, !PT ;  /* 0x0000000603037812 */ /* 0x000fe200078ec0ff */
[----:B------:R-:W-:Y:S01]  /*2fa0*/  IMAD.U32 R0, RZ, RZ, UR17 ;  /* 0x00000011ff007e24 */ /* 0x000fe2000f8e00ff */
[----:B------:R-:W3:Y:S01]  /*2fb0*/  LDSM.16.M88.4 R24, [R216+0x7000] ;  /* 0x00700000d818783b */ /* 0x000ee20000000200 */
[----:B------:R-:W-:-:S02]  /*2fc0*/  IADD3 R234, R227, 0x800, RZ ;  /* 0x00000800e3ea7810 */ /* 0x000fc40007ffe0ff */
[----:B------:R-:W-:Y:S01]  /*2fd0*/  IMAD R0, R0, 0x80, R3 ;  /* 0x0000008000007824 */ /* 0x000fe200078e0203 */
[----:B------:R-:W4:Y:S01]  /*2fe0*/  LDSM.16.M88.4 R44, [R216+0x4800] ;  /* 0x00480000d82c783b */ /* 0x000f220000000200 */
[C---:B------:R-:W-:Y:S02]  /*2ff0*/  IADD3 R233, R227.reuse, 0x1000, RZ ;  /* 0x00001000e3e97810 */ /* 0x040fe40007ffe0ff */
[----:B------:R-:W-:Y:S01]  /*3000*/  IADD3 R232, R227, 0x1800, RZ ;  /* 0x00001800e3e87810 */ /* 0x000fe20007ffe0ff */
[----:B------:R-:W2:Y:S01]  /*3010*/  LDSM.16.M88.4 R40, [R216+0x5000] ;  /* 0x00500000d828783b */ /* 0x000ea20000000200 */
[C---:B------:R-:W-:Y:S02]  /*3020*/  IADD3 R3, R0.reuse, 0x1, RZ ;  /* 0x0000000100037810 */ /* 0x040fe40007ffe0ff */
[----:B------:R-:W-:Y:S01]  /*3030*/  ISETP.GE.AND P3, PT, R0, UR14, PT ;  /* 0x0000000e00007c0c */ /* 0x000fe2000bf66270 */
[----:B------:R-:W2:Y:S01]  /*3040*/  LDSM.16.M88.4 R36, [R216+0x5800] ;  /* 0x00580000d824783b */ /* 0x000ea20000000200 */
[----:B------:R-:W-:-:S02]  /*3050*/  ISETP.GE.AND P2, PT, R3, UR14, PT ;  /* 0x0000000e03007c0c */ /* 0x000fc4000bf46270 */
[C---:B------:R-:W-:Y:S01]  /*3060*/  IADD3 R3, R0.reuse, 0x10, RZ ;  /* 0x0000001000037810 */ /* 0x040fe20007ffe0ff */
[----:B------:R-:W2:Y:S03]  /*3070*/  LDSM.16.M88.4 R32, [R216+0x6000] ;  /* 0x00600000d820783b */ /* 0x000ea60000000200 */
[----:B------:R-:W-:Y:S01]  /*3080*/  ISETP.GE.AND P6, PT, R3, UR14, PT ;  /* 0x0000000e03007c0c */ /* 0x000fe2000bfc6270 */
[----:B------:R-:W2:Y:S01]  /*3090*/  LDSM.16.M88.4 R28, [R216+0x6800] ;  /* 0x00680000d81c783b */ /* 0x000ea20000000200 */
[----:B------:R-:W-:-:S03]  /*30a0*/  IADD3 R3, R0, 0x18, RZ ;  /* 0x0000001800037810 */ /* 0x000fc60007ffe0ff */
[----:B------:R-:W-:Y:S01]  /*30b0*/  LDSM.16.M88.4 R84, [R222+0x7800] ;  /* 0x00780000de54783b */ /* 0x000fe20000000200 */
[----:B------:R-:W-:Y:S02]  /*30c0*/  ISETP.GE.AND P4, PT, R3, UR14, PT ;  /* 0x0000000e03007c0c */ /* 0x000fe4000bf86270 */
[----:B------:R-:W-:Y:S01]  /*30d0*/  IADD3 R3, R0, 0x19, RZ ;  /* 0x0000001900037810 */ /* 0x000fe20007ffe0ff */
[C---:B-1----:R-:W-:Y:S01]  /*30e0*/  HMMA.16816.F32 R52, R12.reuse, R18, RZ ;  /* 0x000000120c34723c */ /* 0x042fe200000018ff */
[----:B------:R-:W-:Y:S04]  /*30f0*/  LDSM.16.M88.4 R88, [R222+0x7000] ;  /* 0x00700000de58783b */ /* 0x000fe80000000200 */
[----:B------:R-:W-:Y:S03]  /*3100*/  LDSM.16.M88.4 R112, [R222+0x4800] ;  /* 0x00480000de70783b */ /* 0x000fe60000000200 */
[-C--:B------:R-:W-:Y:S01]  /*3110*/  HMMA.16816.F32 R180, R12, R16.reuse, RZ ;  /* 0x000000100cb4723c */ /* 0x080fe200000018ff */
[----:B------:R-:W-:Y:S04]  /*3120*/  LDSM.16.M88.4 R108, [R222+0x4000] ;  /* 0x00400000de6c783b */ /* 0x000fe80000000200 */
[----:B------:R-:W-:Y:S03]  /*3130*/  LDSM.16.M88.4 R104, [R222+0x5000] ;  /* 0x00500000de68783b */ /* 0x000fe60000000200 */
[C---:B-----5:R-:W-:Y:S01]  /*3140*/  HMMA.16816.F32 R76, R8.reuse, R16, RZ ;  /* 0x00000010084c723c */ /* 0x060fe200000018ff */
[----:B------:R-:W-:Y:S04]  /*3150*/  LDSM.16.M88.4 R100, [R222+0x5800] ;  /* 0x00580000de64783b */ /* 0x000fe80000000200 */
[----:B------:R-:W-:Y:S03]  /*3160*/  LDSM.16.M88.4 R96, [R222+0x6000] ;  /* 0x00600000de60783b */ /* 0x000fe60000000200 */
[----:B------:R-:W-:Y:S01]  /*3170*/  HMMA.16816.F32 R80, R8, R18, RZ ;  /* 0x000000120850723c */ /* 0x000fe200000018ff */
[----:B------:R-:W1:Y:S01]  /*3180*/  LDSM.16.M88.4 R16, [R226+0x2000] ;  /* 0x00200000e210783b */ /* 0x000e620000000200 */
[----:B------:R-:W-:-:S02]  /*3190*/  IMAD.MOV.U32 R220, RZ, RZ, R52 ;  /* 0x000000ffffdc7224 */ /* 0x000fc400078e0034 */
[----:B------:R-:W-:Y:S01]  /*31a0*/  IMAD.MOV.U32 R7, RZ, RZ, R53 ;  /* 0x000000ffff077224 */ /* 0x000fe200078e0035 */
[----:B------:R-:W5:Y:S01]  /*31b0*/  LDSM.16.M88.4 R92, [R222+0x6800] ;  /* 0x00680000de5c783b */ /* 0x000f620000000200 */
[----:B------:R-:W-:Y:S02]  /*31c0*/  IMAD.MOV.U32 R6, RZ, RZ, R54 ;  /* 0x000000ffff067224 */ /* 0x000fe400078e0036 */
[----:B------:R-:W-:Y:S01]  /*31d0*/  IMAD.MOV.U32 R5, RZ, RZ, R55 ;  /* 0x000000ffff057224 */ /* 0x000fe200078e0037 */
[C---:B--2---:R-:W-:Y:S08]  /*31e0*/  HMMA.16816.F32 R48, R8.reuse, R20, RZ ;  /* 0x000000140830723c */ /* 0x044ff000000018ff */
[C---:B---3--:R-:W-:Y:S08]  /*31f0*/  HMMA.16816.F32 R52, R8.reuse, R24, RZ ;  /* 0x000000180834723c */ /* 0x048ff000000018ff */
[C---:B----4-:R-:W-:Y:S08]  /*3200*/  HMMA.16816.F32 R72, R8.reuse, R44, RZ ;  /* 0x0000002c0848723c */ /* 0x050ff000000018ff */
        /* <DEDUP_REMOVED lines=10> */
[----:B------:R-:W-:Y:S01]  /*32b0*/  HMMA.16816.F32 R156, R8, R22, RZ ;  /* 0x00000016089c723c */ /* 0x000fe200000018ff */
[----:B------:R-:W2:Y:S07]  /*32c0*/  LDSM.16.M88.4 R8, [R226] ;  /* 0x00000000e208783b */ /* 0x000eae0000000200 */
[C---:B------:R-:W-:Y:S08]  /*32d0*/  HMMA.16816.F32 R164, R12.reuse, R32, RZ ;  /* 0x000000200ca4723c */ /* 0x040ff000000018ff */
[C---:B------:R-:W-:Y:S01]  /*32e0*/  HMMA.16816.F32 R236, R12.reuse, R34, RZ ;  /* 0x000000220cec723c */ /* 0x040fe200000018ff */
[----:B------:R-:W-:Y:S07]  /*32f0*/  LDSM.16.M88.4 R32, [R227+0x800] ;  /* 0x00080000e320783b */ /* 0x000fee0000000200 */
[C---:B------:R-:W-:Y:S08]  /*3300*/  HMMA.16816.F32 R136, R12.reuse, R20, RZ ;  /* 0x000000140c88723c */ /* 0x040ff000000018ff */
[----:B------:R-:W-:Y:S01]  /*3310*/  HMMA.16816.F32 R208, R12, R22, RZ ;  /* 0x000000160cd0723c */ /* 0x000fe200000018ff */
[----:B------:R-:W3:Y:S07]  /*3320*/  LDSM.16.M88.4 R20, [R224+0x2000] ;  /* 0x00200000e014783b */ /* 0x000eee0000000200 */
[C---:B-1----:R-:W-:Y:S01]  /*3330*/  HMMA.16816.F32 R120, R16.reuse, R84, R48 ;  /* 0x000000541078723c */ /* 0x042fe20000001830 */
[----:B------:R-:W1:Y:S07]  /*3340*/  LDSM.16.M88.4 R48, [R227+0x2800] ;  /* 0x00280000e330783b */ /* 0x000e6e0000000200 */
[----:B------:R-:W-:Y:S01]  /*3350*/  HMMA.16816.F32 R124, R16, R88, R52 ;  /* 0x00000058107c723c */ /* 0x000fe20000001834 */
[----:B------:R-:W4:Y:S07]  /*3360*/  LDSM.16.M88.4 R52, [R227+0x2000] ;  /* 0x00200000e334783b */ /* 0x000f2e0000000200 */
[C---:B------:R-:W-:Y:S08]  /*3370*/  HMMA.16816.F32 R148, R12.reuse, R28, RZ ;  /* 0x0000001c0c94723c */ /* 0x040ff000000018ff */
[C---:B------:R-:W-:Y:S08]  /*3380*/  HMMA.16816.F32 R176, R12.reuse, R44, RZ ;  /* 0x0000002c0cb0723c */ /* 0x040ff000000018ff */
[C---:B------:R-:W-:Y:S01]  /*3390*/  HMMA.16816.F32 R248, R12.reuse, R46, RZ ;  /* 0x0000002e0cf8723c */ /* 0x040fe200000018ff */
[----:B------:R-:W1:Y:S07]  /*33a0*/  LDSM.16.M88.4 R44, [R227+0x3000] ;  /* 0x00300000e32c783b */ /* 0x000e6e0000000200 */
[----:B------:R-:W-:Y:S08]  /*33b0*/  HMMA.16816.F32 R172, R12, R40, RZ ;  /* 0x000000280cac723c */ /* 0x000ff000000018ff */
[----:B------:R-:W-:Y:S08]  /*33c0*/  HMMA.16816.F32 R200, R16, R112, R72 ;  /* 0x0000007010c8723c */ /* 0x000ff00000001848 */
[C---:B------:R-:W-:Y:S01]  /*33d0*/  HMMA.16816.F32 R244, R12.reuse, R42, RZ ;  /* 0x0000002a0cf4723c */ /* 0x040fe200000018ff */
[----:B------:R-:W-:Y:S07]  /*33e0*/  LDSM.16.M88.4 R40, [R227+0x3800] ;  /* 0x00380000e328783b */ /* 0x000fee0000000200 */
[C---:B------:R-:W-:Y:S08]  /*33f0*/  HMMA.16816.F32 R168, R12.reuse, R36, RZ ;  /* 0x000000240ca8723c */ /* 0x040ff000000018ff */
[C---:B------:R-:W-:Y:S01]  /*3400*/  HMMA.16816.F32 R240, R12.reuse, R38, RZ ;  /* 0x000000260cf0723c */ /* 0x040fe200000018ff */
[----:B------:R-:W-:Y:S07]  /*3410*/  LDSM.16.M88.4 R36, [R227] ;  /* 0x00000000e324783b */ /* 0x000fee0000000200 */
[C---:B------:R-:W-:Y:S01]  /*3420*/  HMMA.16816.F32 R228, R12.reuse, R30, RZ ;  /* 0x0000001e0ce4723c */ /* 0x040fe200000018ff */
[----:B------:R-:W1:Y:S07]  /*3430*/  LDSM.16.M88.4 R28, [R227+0x1000] ;  /* 0x00100000e31c783b */ /* 0x000e6e0000000200 */
[C---:B------:R-:W-:Y:S08]  /*3440*/  HMMA.16816.F32 R140, R12.reuse, R24, RZ ;  /* 0x000000180c8c723c */ /* 0x040ff000000018ff */
[----:B------:R-:W-:Y:S08]  /*3450*/  HMMA.16816.F32 R212, R12, R26, RZ ;  /* 0x0000001a0cd4723c */ /* 0x000ff000000018ff */
[C---:B------:R-:W-:Y:S08]  /*3460*/  HMMA.16816.F32 R204, R16.reuse, R108, R76 ;  /* 0x0000006c10cc723c */ /* 0x040ff0000000184c */
[C---:B------:R-:W-:Y:S08]  /*3470*/  HMMA.16816.F32 R196, R16.reuse, R104, R68 ;  /* 0x0000006810c4723c */ /* 0x040ff00000001844 */
[C---:B------:R-:W-:Y:S08]  /*3480*/  HMMA.16816.F32 R192, R16.reuse, R100, R64 ;  /* 0x0000006410c0723c */ /* 0x040ff00000001840 */
[C---:B------:R-:W-:Y:S08]  /*3490*/  HMMA.16816.F32 R188, R16.reuse, R96, R60 ;  /* 0x0000006010bc723c */ /* 0x040ff0000000183c */
[C---:B-----5:R-:W-:Y:S01]  /*34a0*/  HMMA.16816.F32 R184, R16.reuse, R92, R56 ;  /* 0x0000005c10b8723c */ /* 0x060fe20000001838 */
[----:B------:R-:W-:Y:S07]  /*34b0*/  LDSM.16.M88.4 R56, [R227+0x1800] ;  /* 0x00180000e338783b */ /* 0x000fee0000000200 */
[C---:B------:R-:W-:Y:S08]  /*34c0*/  HMMA.16816.F32 R72, R16.reuse, R110, R80 ;  /* 0x0000006e1048723c */ /* 0x040ff00000001850 */
[C---:B------:R-:W-:Y:S08]  /*34d0*/  HMMA.16816.F32 R68, R16.reuse, R114, R116 ;  /* 0x000000721044723c */ /* 0x040ff00000001874 */
[C---:B------:R-:W-:Y:S07]  /*34e0*/  HMMA.16816.F32 R64, R16.reuse, R106, R128 ;  /* 0x0000006a1040723c */ /* 0x040fee0000001880 */
[----:B------:R-:W-:Y:S01]  /*34f0*/  IMAD.MOV.U32 R128, RZ, RZ, R220 ;  /* 0x000000ffff807224 */ /* 0x000fe200078e00dc */
[----:B------:R-:W-:Y:S01]  /*3500*/  HMMA.16816.F32 R60, R16, R102, R132 ;  /* 0x00000066103c723c */ /* 0x000fe20000001884 */
[----:B------:R-:W-:-:S02]  /*3510*/  IMAD.MOV.U32 R129, RZ, RZ, R7 ;  /* 0x000000ffff817224 */ /* 0x000fc400078e0007 */
[----:B------:R-:W-:Y:S01]  /*3520*/  IMAD.MOV.U32 R130, RZ, RZ, R6 ;  /* 0x000000ffff827224 */ /* 0x000fe200078e0006 */
[C---:B------:R-:W-:Y:S01]  /*3530*/  IADD3 R6, R0.reuse, 0x8, RZ ;  /* 0x0000000800067810 */ /* 0x040fe20007ffe0ff */
[----:B------:R-:W-:Y:S01]  /*3540*/  IMAD.MOV.U32 R131, RZ, RZ, R5 ;  /* 0x000000ffff837224 */ /* 0x000fe200078e0005 */
[----:B------:R-:W-:Y:S02]  /*3550*/  IADD3 R5, R0, 0x9, RZ ;  /* 0x0000000900057810 */ /* 0x000fe40007ffe0ff */
[----:B------:R-:W-:Y:S01]  /*3560*/  HMMA.16816.F32 R24, R16, R98, R144 ;  /* 0x000000621018723c */ /* 0x000fe20000001890 */
[----:B------:R-:W-:Y:S02]  /*3570*/  ISETP.GE.AND P1, PT, R6, UR14, PT ;  /* 0x0000000e06007c0c */ /* 0x000fe4000bf26270 */
[----:B------:R-:W-:Y:S02]  /*3580*/  ISETP.GE.AND P0, PT, R5, UR14, PT ;  /* 0x0000000e05007c0c */ /* 0x000fe4000bf06270 */
[----:B------:R-:W-:-:S03]  /*3590*/  IADD3 R6, R0, 0x11, RZ ;  /* 0x0000001100067810 */ /* 0x000fc60007ffe0ff */
[----:B------:R-:W-:Y:S01]  /*35a0*/  HMMA.16816.F32 R12, R16, R94, R152 ;  /* 0x0000005e100c723c */ /* 0x000fe20000001898 */
[----:B------:R-:W-:-:S07]  /*35b0*/  ISETP.GE.AND P5, PT, R6, UR14, PT ;  /* 0x0000000e06007c0c */ /* 0x000fce000bfa6270 */
[C---:B------:R-:W-:Y:S08]  /*35c0*/  HMMA.16816.F32 R76, R16.reuse, R90, R160 ;  /* 0x0000005a104c723c */ /* 0x040ff000000018a0 */
[----:B------:R-:W-:Y:S01]  /*35d0*/  HMMA.16816.F32 R80, R16, R86, R156 ;  /* 0x000000561050723c */ /* 0x000fe2000000189c */
[----:B------:R-:W5:Y:S07]  /*35e0*/  LDSM.16.M88.4 R16, [R224] ;  /* 0x00000000e010783b */ /* 0x000f6e0000000200 */
[C---:B--2---:R-:W-:Y:S08]  /*35f0*/  HMMA.16816.F32 R116, R8.reuse, R108, R180 ;  /* 0x0000006c0874723c */ /* 0x044ff000000018b4 */
[C---:B------:R-:W-:Y:S08]  /*3600*/  HMMA.16816.F32 R160, R8.reuse, R92, R148 ;  /* 0x0000005c08a0723c */ /* 0x040ff00000001894 */
[----:B------:R-:W-:Y:S08]  /*3610*/  HMMA.16816.F32 R152, R8, R104, R172 ;  /* 0x000000680898723c */ /* 0x000ff000000018ac */
[----:B---3--:R-:W-:Y:S08]  /*3620*/  HMMA.16816.F32 R148, R20, R32, R200 ;  /* 0x000000201494723c */ /* 0x008ff000000018c8 */
[C---:B------:R-:W-:Y:S08]  /*3630*/  HMMA.16816.F32 R144, R8.reuse, R112, R176 ;  /* 0x000000700890723c */ /* 0x040ff000000018b0 */
[C---:B------:R-:W-:Y:S08]  /*3640*/  HMMA.16816.F32 R168, R8.reuse, R100, R168 ;  /* 0x0000006408a8723c */ /* 0x040ff000000018a8 */
[C---:B------:R-:W-:Y:S08]  /*3650*/  HMMA.16816.F32 R172, R8.reuse, R88, R140 ;  /* 0x0000005808ac723c */ /* 0x040ff0000000188c */
[C---:B------:R-:W-:Y:S08]  /*3660*/  HMMA.16816.F32 R156, R8.reuse, R84, R136 ;  /* 0x00000054089c723c */ /* 0x040ff00000001888 */
[----:B------:R-:W-:Y:S08]  /*3670*/  HMMA.16816.F32 R108, R8, R110, R128 ;  /* 0x0000006e086c723c */ /* 0x000ff00000001880 */
[----:B-1----:R-:W-:Y:S08]  /*3680*/  HMMA.16816.F32 R200, R20, R48, R184 ;  /* 0x0000003014c8723c */ /* 0x002ff000000018b8 */
        /* <DEDUP_REMOVED lines=8> */
[----:B------:R-:W-:Y:S07]  /*3710*/  LDSM.16.M88.4 R8, [R225+0x2000] ;  /* 0x00200000e108783b */ /* 0x000fee0000000200 */
[C---:B----4-:R-:W-:Y:S01]  /*3720*/  HMMA.16816.F32 R180, R20.reuse, R54, R24 ;  /* 0x0000003614b4723c */ /* 0x050fe20000001818 */
[----:B------:R-:W1:Y:S07]  /*3730*/  LDSM.16.M88.4 R24, [R221] ;  /* 0x00000000dd18783b */ /* 0x000e6e0000000200 */
[C---:B------:R-:W-:Y:S01]  /*3740*/  HMMA.16816.F32 R184, R20.reuse, R50, R12 ;  /* 0x0000003214b8723c */ /* 0x040fe2000000180c */
[----:B------:R-:W2:Y:S07]  /*3750*/  LDSM.16.M88.4 R12, [R225] ;  /* 0x00000000e10c783b */ /* 0x000eae0000000200 */
[C---:B------:R-:W-:Y:S08]  /*3760*/  HMMA.16816.F32 R212, R20.reuse, R44, R124 ;  /* 0x0000002c14d4723c */ /* 0x040ff0000000187c */
[C---:B------:R-:W-:Y:S08]  /*3770*/  HMMA.16816.F32 R124, R20.reuse, R30, R64 ;  /* 0x0000001e147c723c */ /* 0x040ff00000001840 */
[-C--:B------:R-:W-:Y:S08]  /*3780*/  HMMA.16816.F32 R96, R20, R36.reuse, R204 ;  /* 0x000000241460723c */ /* 0x080ff000000018cc */
[----:B-----5:R-:W-:Y:S08]  /*3790*/  HMMA.16816.F32 R64, R16, R36, R116 ;  /* 0x000000241040723c */ /* 0x020ff00000001874 */
[C---:B------:R-:W-:Y:S01]  /*37a0*/  HMMA.16816.F32 R176, R20.reuse, R58, R60 ;  /* 0x0000003a14b0723c */ /* 0x040fe2000000183c */
[----:B------:R-:W3:Y:S07]  /*37b0*/  LDSM.16.M88.4 R60, [R221+0x800] ;  /* 0x00080000dd3c783b */ /* 0x000eee0000000200 */
        /* <DEDUP_REMOVED lines=11> */
[C---:B------:R-:W-:Y:S01]  /*3870*/  HMMA.16816.F32 R84, R16.reuse, R30, R104 ;  /* 0x0000001e1054723c */ /* 0x040fe20000001868 */
[----:B------:R-:W5:Y:S07]  /*3880*/  LDSM.16.M88.4 R28, [R221+0x1800] ;  /* 0x00180000dd1c783b */ /* 0x000f6e0000000200 */
        /* <DEDUP_REMOVED lines=13> */
[-C--:B-1----:R-:W-:Y:S08]  /*3960*/  HMMA.16816.F32 R36, R8, R24.reuse, R96 ;  /* 0x000000180824723c */ /* 0x082ff00000001860 */
[----:B--2---:R-:W-:Y:S08]  /*3970*/  HMMA.16816.F32 R32, R12, R24, R64 ;  /* 0x000000180c20723c */ /* 0x004ff00000001840 */
[-C--:B------:R-:W-:Y:S08]  /*3980*/  HMMA.16816.F32 R48, R8, R26.reuse, R92 ;  /* 0x0000001a0830723c */ /* 0x080ff0000000185c */
[----:B------:R-:W-:Y:S01]  /*3990*/  HMMA.16816.F32 R40, R12, R26, R68 ;  /* 0x0000001a0c28723c */ /* 0x000fe20000001844 */
[----:B------:R-:W-:-:S02]  /*39a0*/  FSEL R118, R38, -INF , !P3 ;  /* 0xff80000026767808 */ /* 0x000fc40005800000 */
[----:B------:R-:W-:Y:S02]  /*39b0*/  FSEL R114, R36, -INF , !P3 ;  /* 0xff80000024727808 */ /* 0x000fe40005800000 */
[----:B------:R-:W-:Y:S02]  /*39c0*/  FSEL R115, R39, -INF , !P2 ;  /* 0xff80000027737808 */ /* 0x000fe40005000000 */
[----:B------:R-:W-:Y:S01]  /*39d0*/  FSEL R113, R37, -INF , !P2 ;  /* 0xff80000025717808 */ /* 0x000fe20005000000 */
[----:B---3--:R-:W-:Y:S01]  /*39e0*/  HMMA.16816.F32 R44, R12, R60, R72 ;  /* 0x0000003c0c2c723c */ /* 0x008fe20000001848 */
[----:B------:R-:W-:-:S07]  /*39f0*/  FSEL R112, R32, -INF , !P3 ;  /* 0xff80000020707808 */ /* 0x000fce0005800000 */
[----:B------:R-:W-:Y:S01]  /*3a00*/  HMMA.16816.F32 R24, R8, R60, R148 ;  /* 0x0000003c0818723c */ /* 0x000fe20000001894 */
[----:B------:R-:W-:-:S07]  /*3a10*/  FSEL R119, R50, -INF , !P1 ;  /* 0xff80000032777808 */ /* 0x000fce0004800000 */
[----:B----4-:R-:W-:Y:S01]  /*3a20*/  HMMA.16816.F32 R96, R8, R22, R124 ;  /* 0x000000160860723c */ /* 0x010fe2000000187c */
[----:B------:R-:W-:Y:S02]  /*3a30*/  FSEL R148, R42, -INF , !P1 ;  /* 0xff8000002a947808 */ /* 0x000fe40004800000 */
[----:B------:R-:W-:-:S04]  /*3a40*/  FSEL R147, R43, -INF , !P0 ;  /* 0xff8000002b937808 */ /* 0x000fc80004000000 */
[----:B------:R-:W-:Y:S01]  /*3a50*/  FSEL R126, R34, -INF , !P3 ;  /* 0xff800000227e7808 */ /* 0x000fe20005800000 */
[----:B-----5:R-:W-:Y:S01]  /*3a60*/  HMMA.16816.F32 R72, R12, R30, R100 ;  /* 0x0000001e0c48723c */ /* 0x020fe20000001864 */
[----:B------:R-:W-:Y:S02]  /*3a70*/  ISETP.GE.AND P3, PT, R3, UR14, PT ;  /* 0x0000000e03007c0c */ /* 0x000fe4000bf66270 */
[----:B------:R-:W-:Y:S02]  /*3a80*/  IADD3 R3, R0, 0x20, RZ ;  /* 0x0000002000037810 */ /* 0x000fe40007ffe0ff */
[----:B------:R-:W-:Y:S02]  /*3a90*/  FSEL R125, R35, -INF , !P2 ;  /* 0xff800000237d7808 */ /* 0x000fe40005000000 */
[----:B------:R-:W-:Y:S01]  /*3aa0*/  FSEL R100, R33, -INF , !P2 ;  /* 0xff80000021647808 */ /* 0x000fe20005000000 */
[----:B------:R-:W-:Y:S01]  /*3ab0*/  HMMA.16816.F32 R52, R8, R62, R120 ;  /* 0x0000003e0834723c */ /* 0x000fe20000001878 */
[----:B------:R-:W-:-:S02]  /*3ac0*/  ISETP.GE.AND P2, PT, R3, UR14, PT ;  /* 0x0000000e03007c0c */ /* 0x000fc4000bf46270 */
[----:B------:R-:W-:Y:S02]  /*3ad0*/  IADD3 R3, R0, 0x21, RZ ;  /* 0x0000002100037810 */ /* 0x000fe40007ffe0ff */
[----:B------:R-:W-:Y:S02]  /*3ae0*/  FSEL R103, R40, -INF , !P1 ;  /* 0xff80000028677808 */ /* 0x000fe40004800000 */
[----:B------:R-:W-:Y:S01]  /*3af0*/  FSEL R120, R51, -INF , !P0 ;  /* 0xff80000033787808 */ /* 0x000fe20004000000 */
[----:B------:R-:W-:Y:S01]  /*3b00*/  HMMA.16816.F32 R60, R12, R62, R76 ;  /* 0x0000003e0c3c723c */ /* 0x000fe2000000184c */
[----:B------:R-:W-:Y:S02]  /*3b10*/  FSEL R146, R46, -INF , !P6 ;  /* 0xff8000002e927808 */ /* 0x000fe40007000000 */
[----:B------:R-:W-:Y:S02]  /*3b20*/  FSEL R121, R26, -INF , !P6 ;  /* 0xff8000001a797808 */ /* 0x000fe40007000000 */
[----:B------:R-:W-:-:S02]  /*3b30*/  FSEL R102, R44, -INF , !P6 ;  /* 0xff8000002c667808 */ /* 0x000fc40007000000 */
[----:B------:R-:W-:Y:S01]  /*3b40*/  FSEL R122, R27, -INF , !P5 ;  /* 0xff8000001b7a7808 */ /* 0x000fe20006800000 */
[----:B------:R-:W-:Y:S01]  /*3b50*/  HMMA.16816.F32 R92, R12, R20, R80 ;  /* 0x000000140c5c723c */ /* 0x000fe20000001850 */
[----:B------:R-:W-:Y:S02]  /*3b60*/  FSEL R117, R25, -INF , !P5 ;  /* 0xff80000019757808 */ /* 0x000fe40006800000 */
[----:B------:R-:W-:Y:S02]  /*3b70*/  FSEL R145, R47, -INF , !P5 ;  /* 0xff8000002f917808 */ /* 0x000fe40006800000 */
[----:B------:R-:W-:-:S03]  /*3b80*/  FSEL R101, R45, -INF , !P5 ;  /* 0xff8000002d657808 */ /* 0x000fc60006800000 */
[----:B------:R-:W-:Y:S01]  /*3b90*/  HMMA.16816.F32 R56, R8, R20, R196 ;  /* 0x000000140838723c */ /* 0x000fe200000018c4 */
[----:B------:R-:W-:Y:S02]  /*3ba0*/  FSEL R123, R54, -INF , !P4 ;  /* 0xff800000367b7808 */ /* 0x000fe40006000000 */
[----:B------:R-:W-:Y:S02]  /*3bb0*/  FSEL R116, R52, -INF , !P4 ;  /* 0xff80000034747808 */ /* 0x000fe40006000000 */
[----:B------:R-:W-:-:S03]  /*3bc0*/  FSEL R124, R55, -INF , !P3 ;  /* 0xff800000377c7808 */ /* 0x000fc60005800000 */
[C---:B------:R-:W-:Y:S01]  /*3bd0*/  HMMA.16816.F32 R68, R12.reuse, R22, R84 ;  /* 0x000000160c44723c */ /* 0x040fe20000001854 */
[----:B------:R-:W1:Y:S01]  /*3be0*/  LDSM.16.M88.4 R20, [R221+0x2800] ;  /* 0x00280000dd14783b */ /* 0x000e620000000200 */
[----:B------:R-:W-:Y:S02]  /*3bf0*/  FSEL R144, R62, -INF , !P4 ;  /* 0xff8000003e907808 */ /* 0x000fe40006000000 */
[----:B------:R-:W-:Y:S02]  /*3c00*/  FSEL R60, R60, -INF , !P4 ;  /* 0xff8000003c3c7808 */ /* 0x000fe40006000000 */
[----:B------:R-:W-:Y:S02]  /*3c10*/  FSEL R62, R53, -INF , !P3 ;  /* 0xff800000353e7808 */ /* 0x000fe40005800000 */
[----:B------:R-:W-:Y:S01]  /*3c20*/  HMMA.16816.F32 R80, R12, R16, R104 ;  /* 0x000000100c50723c */ /* 0x000fe20000001868 */
[----:B------:R-:W-:Y:S02]  /*3c30*/  FSEL R127, R63, -INF , !P3 ;  /* 0xff8000003f7f7808 */ /* 0x000fe40005800000 */
[----:B------:R-:W-:-:S02]  /*3c40*/  FSEL R61, R61, -INF , !P3 ;  /* 0xff8000003d3d7808 */ /* 0x000fc40005800000 */
[----:B------:R-:W-:Y:S02]  /*3c50*/  FSEL R152, R94, -INF , !P2 ;  /* 0xff8000005e987808 */ /* 0x000fe40005000000 */
[----:B------:R-:W-:Y:S01]  /*3c60*/  FSEL R107, R48, -INF , !P1 ;  /* 0xff800000306b7808 */ /* 0x000fe20004800000 */
[-C--:B------:R-:W-:Y:S01]  /*3c70*/  HMMA.16816.F32 R88, R12, R28.reuse, R88 ;  /* 0x0000001c0c58723c */ /* 0x080fe20000001858 */
        /* <DEDUP_REMOVED lines=8> */
[----:B------:R-:W-:Y:S01]  /*3d00*/  ISETP.GE.AND P6, PT, R3, UR14, PT ;  /* 0x0000000e03007c0c */ /* 0x000fe2000bfc6270 */
[----:B------:R-:W-:Y:S01]  /*3d10*/  HMMA.16816.F32 R24, R12, R18, R140 ;  /* 0x000000120c18723c */ /* 0x000fe2000000188c */
[----:B------:R-:W-:Y:S02]  /*3d20*/  IADD3 R3, R0, 0x30, RZ ;  /* 0x0000003000037810 */ /* 0x000fe40007ffe0ff */
[----:B------:R-:W-:Y:S02]  /*3d30*/  FSEL R160, R58, -INF , !P2 ;  /* 0xff8000003aa07808 */ /* 0x000fe40005000000 */
[----:B------:R-:W-:-:S02]  /*3d40*/  ISETP.GE.AND P5, PT, R3, UR14, PT ;  /* 0x0000000e03007c0c */ /* 0x000fc4000bfa6270 */
[----:B------:R-:W-:Y:S01]  /*3d50*/  IADD3 R3, R0, 0x31, RZ ;  /* 0x0000003100037810 */ /* 0x000fe20007ffe0ff */
[C---:B------:R-:W-:Y:S01]  /*3d60*/  HMMA.16816.F32 R84, R8.reuse, R30, R176 ;  /* 0x0000001e0854723c */ /* 0x040fe200000018b0 */
[----:B------:R-:W-:Y:S02]  /*3d70*/  FSEL R154, R56, -INF , !P2 ;  /* 0xff800000389a7808 */ /* 0x000fe40005000000 */
[----:B------:R-:W-:Y:S02]  /*3d80*/  ISETP.GE.AND P4, PT, R3, UR14, PT ;  /* 0x0000000e03007c0c */ /* 0x000fe4000bf86270 */
[----:B------:R-:W-:Y:S02]  /*3d90*/  IADD3 R3, R0, 0x38, RZ ;  /* 0x0000003800037810 */ /* 0x000fe40007ffe0ff */
[----:B------:R-:W-:Y:S01]  /*3da0*/  FSEL R143, R92, -INF , !P2 ;  /* 0xff8000005c8f7808 */ /* 0x000fe20005000000 */
[----:B------:R-:W-:Y:S01]  /*3db0*/  HMMA.16816.F32 R28, R8, R16, R188 ;  /* 0x00000010081c723c */ /* 0x000fe200000018bc */
[----:B------:R-:W-:-:S02]  /*3dc0*/  ISETP.GE.AND P3, PT, R3, UR14, PT ;  /* 0x0000000e03007c0c */ /* 0x000fc4000bf66270 */
[C---:B------:R-:W-:Y:S02]  /*3dd0*/  IADD3 R3, R0.reuse, 0x39, RZ ;  /* 0x0000003900037810 */ /* 0x040fe40007ffe0ff */
[----:B------:R-:W-:Y:S02]  /*3de0*/  FSEL R155, R59, -INF , !P1 ;  /* 0xff8000003b9b7808 */ /* 0x000fe40004800000 */
[----:B------:R-:W-:Y:S01]  /*3df0*/  ISETP.GE.AND P2, PT, R3, UR14, PT ;  /* 0x0000000e03007c0c */ /* 0x000fe2000bf46270 */
[----:B------:R-:W-:Y:S01]  /*3e00*/  HMMA.16816.F32 R64, R8, R18, R180 ;  /* 0x000000120840723c */ /* 0x000fe200000018b4 */
[----:B------:R-:W-:Y:S01]  /*3e10*/  IADD3 R3, R0, 0x40, RZ ;  /* 0x0000004000037810 */ /* 0x000fe20007ffe0ff */
[----:B------:R-:W2:Y:S01]  /*3e20*/  LDSM.16.M88.4 R16, [R221+0x3000] ;  /* 0x00300000dd10783b */ /* 0x000ea20000000200 */
[----:B------:R-:W-:Y:S02]  /*3e30*/  FSEL R151, R57, -INF , !P1 ;  /* 0xff80000039977808 */ /* 0x000fe40004800000 */
[----:B------:R-:W-:-:S02]  /*3e40*/  FSEL R149, R95, -INF , !P1 ;  /* 0xff8000005f957808 */ /* 0x000fc40004800000 */
[----:B------:R-:W-:Y:S01]  /*3e50*/  FSEL R140, R93, -INF , !P1 ;  /* 0xff8000005d8c7808 */ /* 0x000fe20004800000 */
[-C--:B-1----:R-:W-:Y:S01]  /*3e60*/  HMMA.16816.F32 R44, R12, R20.reuse, R108 ;  /* 0x000000140c2c723c */ /* 0x082fe2000000186c */
[----:B------:R-:W-:Y:S02]  /*3e70*/  ISETP.GE.AND P1, PT, R3, UR14, PT ;  /* 0x0000000e03007c0c */ /* 0x000fe4000bf26270 */
[----:B------:R-:W-:Y:S02]  /*3e80*/  IADD3 R3, R0, 0x41, RZ ;  /* 0x0000004100037810 */ /* 0x000fe40007ffe0ff */
[----:B------:R-:W-:Y:S02]  /*3e90*/  FSEL R153, R98, -INF , !P0 ;  /* 0xff80000062997808 */ /* 0x000fe40004000000 */
[----:B------:R-:W-:Y:S01]  /*3ea0*/  FSEL R142, R96, -INF , !P0 ;  /* 0xff800000608e7808 */ /* 0x000fe20004000000 */
[----:B------:R-:W-:Y:S01]  /*3eb0*/  HMMA.16816.F32 R32, R8, R20, R200 ;  /* 0x000000140820723c */ /* 0x000fe200000018c8 */
[----:B------:R-:W-:-:S02]  /*3ec0*/  FSEL R111, R70, -INF , !P0 ;  /* 0xff800000466f7808 */ /* 0x000fc40004000000 */
[----:B------:R-:W-:Y:S02]  /*3ed0*/  FSEL R109, R68, -INF , !P0 ;  /* 0xff800000446d7808 */ /* 0x000fe40004000000 */
[----:B------:R-:W-:Y:S02]  /*3ee0*/  ISETP.GE.AND P0, PT, R3, UR14, PT ;  /* 0x0000000e03007c0c */ /* 0x000fe4000bf06270 */
[----:B------:R-:W-:Y:S01]  /*3ef0*/  IADD3 R3, R0, 0x48, RZ ;  /* 0x0000004800037810 */ /* 0x000fe20007ffe0ff */
[----:B------:R-:W-:Y:S01]  /*3f00*/  HMMA.16816.F32 R48, R8, R22, R184 ;  /* 0x000000160830723c */ /* 0x000fe200000018b8 */
[----:B------:R-:W-:Y:S02]  /*3f10*/  FSEL R150, R99, -INF , !P6 ;  /* 0xff80000063967808 */ /* 0x000fe40007000000 */
[----:B------:R-:W-:Y:S02]  /*3f20*/  FSEL R141, R97, -INF , !P6 ;  /* 0xff800000618d7808 */ /* 0x000fe40007000000 */
[----:B------:R-:W-:-:S02]  /*3f30*/  FSEL R110, R71, -INF , !P6 ;  /* 0xff800000476e7808 */ /* 0x000fc40007000000 */
[----:B------:R-:W-:Y:S01]  /*3f40*/  FSEL R108, R69, -INF , !P6 ;  /* 0xff800000456c7808 */ /* 0x000fe20007000000 */
[----:B------:R-:W-:Y:S01]  /*3f50*/  HMMA.16816.F32 R36, R12, R22, R136 ;  /* 0x000000160c24723c */ /* 0x000fe20000001888 */
[----:B------:R-:W-:Y:S01]  /*3f60*/  ISETP.GE.AND P6, PT, R3, UR14, PT ;  /* 0x0000000e03007c0c */ /* 0x000fe2000bfc6270 */
[----:B------:R-:W1:Y:S01]  /*3f70*/  LDSM.16.M88.4 R20, [R221+0x3800] ;  /* 0x00380000dd14783b */ /* 0x000e620000000200 */
[----:B------:R-:W-:Y:S01]  /*3f80*/  IADD3 R3, R0, 0x49, RZ ;  /* 0x0000004900037810 */ /* 0x000fe20007ffe0ff */
[----:B------:R-:W-:-:S04]  /*3f90*/  DEPBAR.LE SB0, 0x0 ;  /* 0x000080000000791a */ /* 0x000fc80000000000 */
[----:B------:R-:W-:Y:S02]  /*3fa0*/  FSEL R171, R90, -INF , !P5 ;  /* 0xff8000005aab7808 */ /* 0x000fe40006800000 */
[----:B------:R-:W-:Y:S01]  /*3fb0*/  FSEL R178, R78, -INF , !P5 ;  /* 0xff8000004eb27808 */ /* 0x000fe20006800000 */
[-C--:B--2---:R-:W-:Y:S01]  /*3fc0*/  HMMA.16816.F32 R56, R12, R16.reuse, R172 ;  /* 0x000000100c38723c */ /* 0x084fe200000018ac */
[----:B------:R-:W-:Y:S02]  /*3fd0*/  FSEL R177, R76, -INF , !P5 ;  /* 0xff8000004cb17808 */ /* 0x000fe40006800000 */
[----:B------:R-:W-:Y:S02]  /*3fe0*/  FSEL R169, R88, -INF , !P5 ;  /* 0xff80000058a97808 */ /* 0x000fe40006800000 */
[----:B------:R-:W-:Y:S02]  /*3ff0*/  ISETP.GE.AND P5, PT, R3, UR14, PT ;  /* 0x0000000e03007c0c */ /* 0x000fe4000bfa6270 */
[----:B------:R-:W-:Y:S01]  /*4000*/  IADD3 R3, R0, 0x50, RZ ;  /* 0x0000005000037810 */ /* 0x000fe20007ffe0ff */
[----:B------:R-:W-:Y:S01]  /*4010*/  HMMA.16816.F32 R40, R8, R16, R212 ;  /* 0x000000100828723c */ /* 0x000fe200000018d4 */
[----:B------:R-:W-:-:S02]  /*4020*/  FSEL R176, R79, -INF , !P4 ;  /* 0xff8000004fb07808 */ /* 0x000fc40006000000 */
[----:B------:R-:W-:Y:S02]  /*4030*/  FSEL R168, R77, -INF , !P4 ;  /* 0xff8000004da87808 */ /* 0x000fe40006000000 */
[----:B------:R-:W-:Y:S02]  /*4040*/  FSEL R166, R91, -INF , !P4 ;  /* 0xff8000005ba67808 */ /* 0x000fe40006000000 */
[----:B------:R-:W-:Y:S01]  /*4050*/  FSEL R163, R89, -INF , !P4 ;  /* 0xff80000059a37808 */ /* 0x000fe20006000000 */
[----:B------:R-:W-:Y:S01]  /*4060*/  HMMA.16816.F32 R52, R8, R18, R204 ;  /* 0x000000120834723c */ /* 0x000fe200000018cc */
[----:B------:R-:W-:Y:S02]  /*4070*/  ISETP.GE.AND P4, PT, R3, UR14, PT ;  /* 0x0000000e03007c0c */ /* 0x000fe4000bf86270 */
[----:B------:R-:W-:Y:S02]  /*4080*/  IADD3 R3, R0, 0x51, RZ ;  /* 0x0000005100037810 */ /* 0x000fe40007ffe0ff */
[----:B------:R-:W-:-:S02]  /*4090*/  FSEL R170, R86, -INF , !P3 ;  /* 0xff80000056aa7808 */ /* 0x000fc40005800000 */
[----:B------:R-:W-:Y:S02]  /*40a0*/  FSEL R165, R84, -INF , !P3 ;  /* 0xff80000054a57808 */ /* 0x000fe40005800000 */
[----:B------:R-:W-:Y:S02]  /*40b0*/  FSEL R162, R74, -INF , !P3 ;  /* 0xff8000004aa27808 */ /* 0x000fe40005800000 */
[----:B------:R-:W-:Y:S02]  /*40c0*/  FSEL R139, R72, -INF , !P3 ;  /* 0xff800000488b7808 */ /* 0x000fe40005800000 */
        /* <DEDUP_REMOVED lines=16> */
[----:B------:R-:W-:Y:S01]  /*41d0*/  FSEL R182, R83, -INF , !P0 ;  /* 0xff80000053b67808 */ /* 0x000fe20004000000 */
[----:B------:R-:W-:Y:S01]  /*41e0*/  HMMA.16816.F32 R28, R12, R18, R132 ;  /* 0x000000120c1c723c */ /* 0x000fe20000001884 */
[----:B------:R-:W-:Y:S02]  /*41f0*/  FSEL R175, R81, -INF , !P0 ;  /* 0xff80000051af7808 */ /* 0x000fe40004000000 */
[----:B------:R-:W-:Y:S02]  /*4200*/  ISETP.GE.AND P0, PT, R3, UR14, PT ;  /* 0x0000000e03007c0c */ /* 0x000fe4000bf06270 */
[----:B------:R-:W-:Y:S02]  /*4210*/  IADD3 R3, R0, 0x61, RZ ;  /* 0x0000006100037810 */ /* 0x000fe40007ffe0ff */
[----:B------:R-:W-:Y:S01]  /*4220*/  FSEL R184, R66, -INF , !P6 ;  /* 0xff80000042b87808 */ /* 0x000fe20007000000 */
[----:B-1----:R-:W-:Y:S01]  /*4230*/  HMMA.16816.F32 R16, R8, R20, R228 ;  /* 0x000000140810723c */ /* 0x002fe200000018e4 */
[----:B------:R-:W-:-:S02]  /*4240*/  FSEL R180, R64, -INF , !P6 ;  /* 0xff80000040b47808 */ /* 0x000fc40007000000 */
[----:B------:R-:W-:Y:S02]  /*4250*/  FSEL R174, R26, -INF , !P6 ;  /* 0xff8000001aae7808 */ /* 0x000fe40007000000 */
[----:B------:R-:W-:Y:S02]  /*4260*/  FSEL R172, R24, -INF , !P6 ;  /* 0xff80000018ac7808 */ /* 0x000fe40007000000 */
[----:B------:R-:W-:Y:S01]  /*4270*/  ISETP.GE.AND P6, PT, R3, UR14, PT ;  /* 0x0000000e03007c0c */ /* 0x000fe2000bfc6270 */
[----:B------:R-:W-:Y:S01]  /*4280*/  HMMA.16816.F32 R8, R8, R22, R208 ;  /* 0x000000160808723c */ /* 0x000fe200000018d0 */
[----:B------:R-:W-:Y:S02]  /*4290*/  IADD3 R3, R0, 0x68, RZ ;  /* 0x0000006800037810 */ /* 0x000fe40007ffe0ff */
[----:B------:R-:W-:Y:S02]  /*42a0*/  FSEL R179, R67, -INF , !P5 ;  /* 0xff80000043b37808 */ /* 0x000fe40006800000 */
        /* <DEDUP_REMOVED lines=8> */
[----:B------:R-:W-:Y:S01]  /*4330*/  FSEL R194, R32, -INF , !P4 ;  /* 0xff80000020c27808 */ /* 0x000fe20006000000 */
[----:B------:R-:W-:Y:S01]  /*4340*/  HMMA.16816.F32 R12, R12, R22, R128 ;  /* 0x000000160c0c723c */ /* 0x000fe20000001880 */
[----:B------:R-:W-:Y:S02]  /*4350*/  FSEL R212, R44, -INF , !P4 ;  /* 0xff8000002cd47808 */ /* 0x000fe40006000000 */
[----:B------:R-:W-:Y:S02]  /*4360*/  ISETP.GE.AND P4, PT, R3, UR14, PT ;  /* 0x0000000e03007c0c */ /* 0x000fe4000bf86270 */
[----:B------:R-:W-:Y:S02]  /*4370*/  IADD3 R3, R0, 0x70, RZ ;  /* 0x0000007000037810 */ /* 0x000fe40007ffe0ff */
[----:B------:R-:W-:Y:S02]  /*4380*/  FSEL R195, R35, -INF , !P3 ;  /* 0xff80000023c37808 */ /* 0x000fe40005800000 */
[----:B------:R-:W-:-:S02]  /*4390*/  FSEL R193, R33, -INF , !P3 ;  /* 0xff80000021c17808 */ /* 0x000fc40005800000 */
[----:B------:R-:W-:Y:S02]  /*43a0*/  FSEL R247, R47, -INF , !P3 ;  /* 0xff8000002ff77808 */ /* 0x000fe40005800000 */
        /* <DEDUP_REMOVED lines=8> */
[C---:B------:R-:W-:Y:S02]  /*4430*/  IADD3 R3, R0.reuse, 0x78, RZ ;  /* 0x0000007800037810 */ /* 0x040fe40007ffe0ff */
[----:B------:R-:W-:Y:S02]  /*4440*/  IADD3 R0, R0, 0x79, RZ ;  /* 0x0000007900007810 */ /* 0x000fe40007ffe0ff */
[----:B------:R-:W-:-:S02]  /*4450*/  FSEL R242, R58, -INF , !P0 ;  /* 0xff8000003af27808 */ /* 0x000fc40004000000 */
[----:B------:R-:W-:Y:S02]  /*4460*/  FSEL R245, R42, -INF , !P0 ;  /* 0xff8000002af57808 */ /* 0x000fe40004000000 */
[----:B------:R-:W-:Y:S02]  /*4470*/  FSEL R243, R40, -INF , !P0 ;  /* 0xff80000028f37808 */ /* 0x000fe40004000000 */
[----:B------:R-:W-:Y:S02]  /*4480*/  FSEL R191, R56, -INF , !P0 ;  /* 0xff80000038bf7808 */ /* 0x000fe40004000000 */
[----:B------:R-:W-:Y:S01]  /*4490*/  ISETP.GE.AND P0, PT, R0, UR14, PT ;  /* 0x0000000e00007c0c */ /* 0x000fe2000bf06270 */
[----:B------:R-:W-:Y:S01]  /*44a0*/  IMAD.IADD R0, R218, 0x1, R217 ;  /* 0x00000001da007824 */ /* 0x000fe200078e02d9 */
[----:B------:R-:W-:Y:S02]  /*44b0*/  FSEL R190, R51, -INF , !P1 ;  /* 0xff80000033be7808 */ /* 0x000fe40004800000 */
[----:B------:R-:W-:-:S02]  /*44c0*/  FSEL R211, R11, -INF , !P0 ;  /* 0xff8000000bd37808 */ /* 0x000fc40004000000 */
[----:B------:R-:W-:Y:S02]  /*44d0*/  FSEL R203, R9, -INF , !P0 ;  /* 0xff80000009cb7808 */ /* 0x000fe40004000000 */
[----:B------:R-:W-:Y:S02]  /*44e0*/  FSEL R200, R15, -INF , !P0 ;  /* 0xff8000000fc87808 */ /* 0x000fe40004000000 */
[----:B------:R-:W-:Y:S02]  /*44f0*/  FSEL R128, R13, -INF , !P0 ;  /* 0xff8000000d807808 */ /* 0x000fe40004000000 */
[----:B------:R-:W-:Y:S02]  /*4500*/  PLOP3.LUT P0, PT, PT, PT, UP0, 0x80, 0x0 ;  /* 0x000000000000781c */ /* 0x000fe40003f0f008 */
[----:B------:R-:W-:Y:S02]  /*4510*/  FSEL R159, R49, -INF , !P1 ;  /* 0xff800000319f7808 */ /* 0x000fe40004800000 */
[----:B------:R-:W-:-:S02]  /*4520*/  FSEL R244, R39, -INF , !P1 ;  /* 0xff80000027f47808 */ /* 0x000fc40004800000 */
[----:B------:R-:W-:Y:S02]  /*4530*/  FSEL R196, R37, -INF , !P1 ;  /* 0xff80000025c47808 */ /* 0x000fe40004800000 */
[----:B------:R-:W-:Y:S02]  /*4540*/  ISETP.GE.AND P1, PT, R3, UR14, PT ;  /* 0x0000000e03007c0c */ /* 0x000fe4000bf26270 */
        /* <DEDUP_REMOVED lines=24> */
[C---:B------:R-:W-:Y:S02]  /*46d0*/  IADD3 R231, R227.reuse, 0x2000, RZ ;  /* 0x00002000e3e77810 */ /* 0x040fe40007ffe0ff */
[C---:B------:R-:W-:Y:S02]  /*46e0*/  IADD3 R230, R227.reuse, 0x2800, RZ ;  /* 0x00002800e3e67810 */ /* 0x040fe40007ffe0ff */
[C---:B------:R-:W-:Y:S02]  /*46f0*/  IADD3 R229, R227.reuse, 0x3000, RZ ;  /* 0x00003000e3e57810 */ /* 0x040fe40007ffe0ff */
[----:B------:R-:W-:Y:S01]  /*4700*/  IADD3 R228, R227, 0x3800, RZ ;  /* 0x00003800e3e47810 */ /* 0x000fe20007ffe0ff */
[----:B------:R-:W-:Y:S06]  /*4710*/  BAR.SYNC.DEFER_BLOCKING 0x0 ;  /* 0x0000000000007b1d */ /* 0x000fec0000010000 */
[----:B------:R-:W-:Y:S05]  /*4720*/  @!P0 BRA `(.L_x_155) ;  /* 0x000006b000008947 */ /* 0x000fea0003800000 */
[----:B------:R-:W2:Y:S04]  /*4730*/  LDL.64 R6, [R1+0x28] ;  /* 0x0000280001067983 */ /* 0x000ea80000100a00 */
[----:B------:R-:W3:Y:S01]  /*4740*/  LDL.64 R250, [R1] ;  /* 0x0000000001fa7983 */ /* 0x000ee20000100a00 */
[----:B------:R-:W-:Y:S01]  /*4750*/  ULEA.HI.SX32 UR7, UR8, 0xfffffffe, 0x19 ;  /* 0xfffffffe08077891 */ /* 0x000fe2000f8fca3f */
[----:B------:R-:W-:Y:S01]  /*4760*/  IMAD.U32 R5, RZ, RZ, UR4 ;  /* 0x00000004ff057e24 */ /* 0x000fe2000f8e00ff */
[----:B------:R-:W-:Y:S01]  /*4770*/  BSSY B0, `(.L_x_156) ;  /* 0x0000065000007945 */ /* 0x000fe20003800000 */
[----:B------:R-:W-:Y:S01]  /*4780*/  IMAD.U32 R13, RZ, RZ, UR4 ;  /* 0x00000004ff0d7e24 */ /* 0x000fe2000f8e00ff */
[----:B------:R-:W-:Y:S01]  /*4790*/  USHF.R.S32.HI UR6, URZ, 0x1f, UR7 ;  /* 0x0000001f3f067899 */ /* 0x000fe20008011407 */
[----:B------:R-:W-:Y:S01]  /*47a0*/  IMAD.U32 R14, RZ, RZ, UR4 ;  /* 0x00000004ff0e7e24 */ /* 0x000fe2000f8e00ff */
[----:B------:R-:W-:Y:S01]  /*47b0*/  UIMAD UR5, UR5, UR7, URZ ;  /* 0x00000007050572a4 */ /* 0x000fe2000f8e023f */
[----:B------:R-:W-:-:S02]  /*47c0*/  IMAD.U32 R8, RZ, RZ, UR7 ;  /* 0x00000007ff087e24 */ /* 0x000fc4000f8e00ff */
[----:B------:R-:W-:Y:S01]  /*47d0*/  IMAD.U32 R17, RZ, RZ, UR4 ;  /* 0x00000004ff117e24 */ /* 0x000fe2000f8e00ff */
[----:B------:R-:W-:Y:S01]  /*47e0*/  UIMAD UR5, UR6, UR11, UR5 ;  /* 0x0000000b060572a4 */ /* 0x000fe2000f8e0205 */
[----:B--2---:R-:W-:Y:S01]  /*47f0*/  ISETP.GE.AND P1, PT, R6, c[0x0][0x220], PT ;  /* 0x0000880006007a0c */ /* 0x004fe20003f26270 */
[----:B------:R-:W-:Y:S02]  /*4800*/  IMAD.U32 R6, RZ, RZ, UR4 ;  /* 0x00000004ff067e24 */ /* 0x000fe4000f8e00ff */
[----:B---3--:R-:W-:-:S05]  /*4810*/  IMAD.WIDE.U32 R8, R8, UR11, R250 ;  /* 0x0000000b08087c25 */ /* 0x008fca000f8e00fa */
[----:B------:R-:W-:-:S05]  /*4820*/  IADD3 R7, R9, UR5, RZ ;  /* 0x0000000509077c10 */ /* 0x000fca000fffe0ff */
[----:B------:R-:W-:Y:S01]  /*4830*/  @!P1 MOV R11, c[0x0][0x19c] ;  /* 0x00006700000b9a02 */ /* 0x000fe20000000f00 */
[----:B------:R-:W-:Y:S01]  /*4840*/  @!P1 IMAD.MOV.U32 R12, RZ, RZ, c[0x0][0x19c] ;  /* 0x00006700ff0c9624 */ /* 0x000fe200078e00ff */
[-C--:B------:R-:W-:Y:S01]  /*4850*/  @!P1 LEA R5, P3, R5, R8.reuse, 0x5 ;  /* 0x0000000805059211 */ /* 0x080fe200078628ff */
[----:B------:R-:W-:Y:S01]  /*4860*/  @!P1 IMAD.MOV.U32 R16, RZ, RZ, c[0x0][0x19c] ;  /* 0x00006700ff109624 */ /* 0x000fe200078e00ff */
[----:B------:R-:W-:Y:S01]  /*4870*/  @!P1 IADD3 R3, P4, R8, UR20, RZ ;  /* 0x0000001408039c10 */ /* 0x000fe2000ff9e0ff */
[----:B------:R1:W-:Y:S01]  /*4880*/  @P1 STS.128 [R235+0x4000], RZ ;  /* 0x004000ffeb001388 */ /* 0x0003e20000000c00 */
[----:B------:R-:W-:Y:S01]  /*4890*/  @!P1 LEA R6, P2, R6, R8, 0x6 ;  /* 0x0000000806069211 */ /* 0x000fe200078430ff */
[----:B------:R-:W-:Y:S01]  /*48a0*/  @!P1 IMAD R16, R16, 0x60, RZ ;  /* 0x0000006010109824 */ /* 0x000fe200078e02ff */
[----:B------:R-:W-:Y:S01]  /*48b0*/  @!P1 LEA.HI.X R11, R13, R7, R11, 0x5, P3 ;  /* 0x000000070d0b9211 */ /* 0x000fe200018f2c0b */
[----:B------:R-:W-:Y:S01]  /*48c0*/  @!P1 IMAD.MOV.U32 R13, RZ, RZ, R7 ;  /* 0x000000ffff0d9224 */ /* 0x000fe200078e0007 */
[----:B------:R-:W-:-:S02]  /*48d0*/  @!P1 IADD3.X R10, R7, UR9, RZ, P4, !PT ;  /* 0x00000009070a9c10 */ /* 0x000fc4000a7fe4ff */
[----:B------:R-:W-:Y:S02]  /*48e0*/  @!P1 LEA.HI.X R12, R14, R7, R12, 0x6, P2 ;  /* 0x000000070e0c9211 */ /* 0x000fe400010f340c */
[C---:B------:R-:W-:Y:S02]  /*48f0*/  @!P1 LEA R24, P3, R6.reuse, c[0x0][0x168], 0x1 ;  /* 0x00005a0006189a11 */ /* 0x040fe400078608ff */
[C---:B------:R-:W-:Y:S02]  /*4900*/  @!P1 LEA R28, P4, R3.reuse, c[0x0][0x168], 0x1 ;  /* 0x00005a00031c9a11 */ /* 0x040fe400078808ff */
[----:B------:R-:W-:Y:S01]  /*4910*/  @!P1 LEA.HI.X R25, R6, c[0x0][0x16c], R12, 0x1, P3 ;  /* 0x00005b0006199a11 */ /* 0x000fe200018f0c0c */
[----:B------:R-:W-:Y:S01]  /*4920*/  @!P1 IMAD.MOV.U32 R6, RZ, RZ, R8 ;  /* 0x000000ffff069224 */ /* 0x000fe200078e0008 */
[----:B------:R-:W-:Y:S01]  /*4930*/  @!P1 LEA.HI.X R29, R3, c[0x0][0x16c], R10, 0x1, P4 ;  /* 0x00005b00031d9a11 */ /* 0x000fe200020f0c0a */
[----:B------:R-:W-:Y:S01]  /*4940*/  IMAD.U32 R3, RZ, RZ, UR4 ;  /* 0x00000004ff037e24 */ /* 0x000fe2000f8e00ff */
[----:B------:R-:W-:Y:S01]  /*4950*/  @!P1 MOV R12, R8 ;  /* 0x00000008000c9202 */ /* 0x000fe20000000f00 */
[----:B------:R-:W-:Y:S01]  /*4960*/  @!P1 IMAD.WIDE.U32 R14, R14, 0x30, R6 ;  /* 0x000000300e0e9825 */ /* 0x000fe200078e0006 */
[----:B------:R-:W-:-:S03]  /*4970*/  @!P1 LEA R26, P2, R5, c[0x0][0x168], 0x1 ;  /* 0x00005a00051a9a11 */ /* 0x000fc600078408ff */
[----:B------:R-:W-:Y:S01]  /*4980*/  @!P1 IMAD.WIDE.U32 R12, R3, 0x50, R12 ;  /* 0x00000050030c9825 */ /* 0x000fe200078e000c */
[----:B------:R-:W-:Y:S02]  /*4990*/  @!P1 LEA.HI.X R27, R5, c[0x0][0x16c], R11, 0x1, P2 ;  /* 0x00005b00051b9a11 */ /* 0x000fe400010f0c0b */
[----:B------:R-:W-:Y:S01]  /*49a0*/  @!P1 MOV R5, c[0x0][0x19c] ;  /* 0x0000670000059a02 */ /* 0x000fe20000000f00 */
[----:B------:R-:W-:Y:S01]  /*49b0*/  @!P1 IMAD.MOV.U32 R3, RZ, RZ, c[0x0][0x19c] ;  /* 0x00006700ff039624 */ /* 0x000fe200078e00ff */
[----:B------:R-:W-:Y:S01]  /*49c0*/  @!P1 LEA R22, P2, R8, c[0x0][0x168], 0x1 ;  /* 0x00005a0008169a11 */ /* 0x000fe200078408ff */
[----:B------:R-:W-:Y:S01]  /*49d0*/  @!P1 IMAD.MOV.U32 R10, RZ, RZ, R8 ;  /* 0x000000ffff0a9224 */ /* 0x000fe200078e0008 */
[----:B------:R-:W-:Y:S01]  /*49e0*/  @!P1 LEA R20, P4, R14, c[0x0][0x168], 0x1 ;  /* 0x00005a000e149a11 */ /* 0x000fe200078808ff */
[----:B------:R-:W-:Y:S01]  /*49f0*/  @!P1 IMAD R3, R3, 0x30, RZ ;  /* 0x0000003003039824 */ /* 0x000fe200078e02ff */
[--C-:B------:R-:W-:Y:S01]  /*4a00*/  @!P1 LEA.HI.X R23, R8, c[0x0][0x16c], R7.reuse, 0x1, P2 ;  /* 0x00005b0008179a11 */ /* 0x100fe200010f0c07 */
[----:B------:R-:W-:Y:S01]  /*4a10*/  @!P1 IMAD.MOV.U32 R11, RZ, RZ, R7 ;  /* 0x000000ffff0b9224 */ /* 0x000fe200078e0007 */
[----:B------:R-:W-:Y:S01]  /*4a20*/  @!P1 LEA R18, P3, R12, c[0x0][0x168], 0x1 ;  /* 0x00005a000c129a11 */ /* 0x000fe200078608ff */
[----:B------:R-:W-:Y:S01]  /*4a30*/  @!P1 IMAD R5, R5, 0x50, RZ ;  /* 0x0000005005059824 */ /* 0x000fe200078e02ff */
[----:B------:R-:W-:Y:S01]  /*4a40*/  @!P1 IADD3 R3, R3, R15, RZ ;  /* 0x0000000f03039210 */ /* 0x000fe20007ffe0ff */
[----:B------:R-:W-:Y:S01]  /*4a50*/  @!P1 IMAD.WIDE.U32 R10, R17, 0x60, R10 ;  /* 0x00000060110a9825 */ /* 0x000fe200078e000a */
[----:B------:R-:W-:Y:S01]  /*4a60*/  @!PT LDS RZ, [RZ] ;  /* 0x00000000fffff984 */ /* 0x000fe20000000800 */
[----:B------:R-:W-:Y:S01]  /*4a70*/  @!PT LDS RZ, [RZ] ;  /* 0x00000000fffff984 */ /* 0x000fe20000000800 */
[----:B------:R-:W-:Y:S01]  /*4a80*/  @!PT LDS RZ, [RZ] ;  /* 0x00000000fffff984 */ /* 0x000fe20000000800 */
[----:B------:R1:W-:Y:S02]  /*4a90*/  @!P1 LDGSTS.E.BYPASS.LTC128B.128 [R235+0x4000], [R22.64] ;  /* 0x0400000016eb9fae */ /* 0x0003e4000b901d52 */
[----:B------:R-:W-:Y:S01]  /*4aa0*/  @!P1 LEA.HI.X R21, R14, c[0x0][0x16c], R3, 0x1, P4 ;  /* 0x00005b000e159a11 */ /* 0x000fe200020f0c03 */
[----:B------:R-:W-:Y:S01]  /*4ab0*/  @!P1 IMAD.IADD R5, R5, 0x1, R13 ;  /* 0x0000000105059824 */ /* 0x000fe200078e020d */
[----:B------:R1:W-:Y:S01]  /*4ac0*/  @P1 STS.128 [R235+0x4800], RZ ;  /* 0x004800ffeb001388 */ /* 0x0003e20000000c00 */
[----:B------:R-:W-:Y:S01]  /*4ad0*/  @!P1 IMAD.IADD R11, R16, 0x1, R11 ;  /* 0x00000001100b9824 */ /* 0x000fe200078e020b */
[----:B------:R-:W-:-:S02]  /*4ae0*/  @!P1 LEA R16, P2, R10, c[0x0][0x168], 0x1 ;  /* 0x00005a000a109a11 */ /* 0x000fc400078408ff */
[----:B------:R-:W-:Y:S01]  /*4af0*/  @!PT LDS RZ, [RZ] ;  /* 0x00000000fffff984 */ /* 0x000fe20000000800 */
[----:B------:R-:W-:Y:S01]  /*4b00*/  @!PT LDS RZ, [RZ] ;  /* 0x00000000fffff984 */ /* 0x000fe20000000800 */
[----:B------:R-:W-:Y:S01]  /*4b10*/  @!PT LDS RZ, [RZ] ;  /* 0x00000000fffff984 */ /* 0x000fe20000000800 */
[----:B------:R1:W-:Y:S01]  /*4b20*/  @!P1 LDGSTS.E.BYPASS.LTC128B.128 [R235+0x4800], [R28.64] ;  /* 0x048000001ceb9fae */ /* 0x0003e2000b901d52 */
[----:B------:R-:W-:Y:S02]  /*4b30*/  @!P1 LEA.HI.X R19, R12, c[0x0][0x16c], R5, 0x1, P3 ;  /* 0x00005b000c139a11 */ /* 0x000fe400018f0c05 */
[----:B------:R-:W-:Y:S01]  /*4b40*/  @!P1 LEA.HI.X R17, R10, c[0x0][0x16c], R11, 0x1, P2 ;  /* 0x00005b000a119a11 */ /* 0x000fe200010f0c0b */
[----:B------:R1:W-:Y:S04]  /*4b50*/  @P1 STS.128 [R235+0x5000], RZ ;  /* 0x005000ffeb001388 */ /* 0x0003e80000000c00 */
[----:B------:R-:W-:Y:S01]  /*4b60*/  @!PT LDS RZ, [RZ] ;  /* 0x00000000fffff984 */ /* 0x000fe20000000800 */
[----:B------:R-:W-:Y:S01]  /*4b70*/  @!PT LDS RZ, [RZ] ;  /* 0x00000000fffff984 */ /* 0x000fe20000000800 */
[----:B------:R-:W-:Y:S01]  /*4b80*/  @!PT LDS RZ, [RZ] ;  /* 0x00000000fffff984 */ /* 0x000fe20000000800 */
[----:B------:R1:W-:Y:S04]  /*4b90*/  @!P1 LDGSTS.E.BYPASS.LTC128B.128 [R235+0x5000], [R26.64] ;  /* 0x050000001aeb9fae */ /* 0x0003e8000b901d52 */
        /* <DEDUP_REMOVED lines=34> */
.L_x_157:
[----:B------:R-:W-:Y:S05]  /*4dc0*/  BSYNC B0 ;  /* 0x0000000000007941 */ /* 0x000fea0003800000 */
.L_x_156:
[----:B------:R-:W0:Y:S02]  /*4dd0*/  LDGDEPBAR ;  /* 0x00000000000079af */ /* 0x000e240000000000 */
.L_x_155:
[----:B------:R-:W-:Y:S01]  /*4de0*/  FMNMX.FTZ R3, R112, R100, !PT ;  /* 0x0000006470037209 */ /* 0x000fe20007810000 */
[----:B------:R-:W-:Y:S01]  /*4df0*/  STL [R1+0xc8], R235 ;  /* 0x0000c8eb01007387 */ /* 0x000fe20000100800 */
[----:B------:R-:W-:Y:S02]  /*4e00*/  SHF.L.U32 R217, R0, 0x1, RZ ;  /* 0x0000000100d97819 */ /* 0x000fe400000006ff */
[----:B------:R-:W-:Y:S01]  /*4e10*/  FMNMX.FTZ R3, R103, R3, !PT ;  /* 0x0000000367037209 */ /* 0x000fe20007810000 */
[----:B------:R-:W-:Y:S01]  /*4e20*/  STL [R1+0xc4], R234 ;  /* 0x0000c4ea01007387 */ /* 0x000fe20000100800 */
[----:B------:R-:W-:Y:S02]  /*4e30*/  LEA R218, R4, R217, 0x1 ;  /* 0x000000d904da7211 */ /* 0x000fe400078e08ff */
[----:B------:R-:W-:Y:S01]  /*4e40*/  FMNMX.FTZ R3, R104, R3, !PT ;  /* 0x0000000368037209 */ /* 0x000fe20007810000 */
[----:B------:R-:W-:Y:S01]  /*4e50*/  STL [R1+0xc0], R233 ;  /* 0x0000c0e901007387 */ /* 0x000fe20000100800 */
[----:B------:R-:W-:-:S02]  /*4e60*/  LEA R220, R2, R217, 0x1 ;  /* 0x000000d902dc7211 */ /* 0x000fc400078e08ff */
[----:B------:R-:W-:Y:S01]  /*4e70*/  FMNMX.FTZ R3, R102, R3, !PT ;  /* 0x0000000366037209 */ /* 0x000fe20007810000 */
[----:B------:R-:W-:Y:S01]  /*4e80*/  STL [R1+0xbc], R232 ;  /* 0x0000bce801007387 */ /* 0x000fe20000100800 */
[----:B------:R-:W-:Y:S02]  /*4e90*/  LEA R219, R2, R218, 0x1 ;  /* 0x000000da02db7211 */ /* 0x000fe400078e08ff */
        /* <DEDUP_REMOVED lines=40> */
[----:B-1----:R-:W-:Y:S01]  /*5120*/  LDSM.16.MT88.4 R24, [R220+0x8800] ;  /* 0x00880000dc18783b */ /* 0x002fe20000004200 */
        /* <DEDUP_REMOVED lines=63> */
[----:B-1----:R-:W-:Y:S01]  /*5520*/  FMNMX.FTZ R137, R137, R7, !PT ;  /* 0x0000000789897209 */ /* 0x002fe20007810000 */
[----:B--2---:R-:W1:Y:S01]  /*5530*/  SHFL.BFLY PT, R8, R136, 0x2, 0x1f ;  /* 0x0c401f0088087f89 */ /* 0x004e6200000e0000 */
[----:B------:R-:W-:-:S02]  /*5540*/  FMNMX.FTZ R5, R147, R6, !PT ;  /* 0x0000000693057209 */ /* 0x000fc40007810000 */
[----:B------:R-:W-:Y:S01]  /*5550*/  FMNMX.FTZ R3, R192, R3, !PT ;  /* 0x00000003c0037209 */ /* 0x000fe20007810000 */
[C---:B------:R-:W-:Y:S01]  /*5560*/  FMUL.FTZ R6, R137.reuse, c[0x0][0x23c] ;  /* 0x00008f0089067a20 */ /* 0x040fe20000410000 */
[----:B------:R-:W-:Y:S01]  /*5570*/  FMNMX.FTZ R5, R146, R5, !PT ;  /* 0x0000000592057209 */ /* 0x000fe20007810000 */
[----:B------:R-:W-:Y:S01]  /*5580*/  STL [R1+0xcc], R137 ;  /* 0x0000cc8901007387 */ /* 0x000fe20000100800 */
[----:B------:R-:W-:Y:S02]  /*5590*/  FSETP.NEU.FTZ.AND P1, PT, R137, -INF , PT ;  /* 0xff8000008900780b */ /* 0x000fe40003f3d000 */
[----:B------:R-:W-:Y:S02]  /*55a0*/  FMNMX.FTZ R3, R190, R3, !PT ;  /* 0x00000003be037209 */ /* 0x000fe40007810000 */
[----:B------:R-:W-:Y:S02]  /*55b0*/  FMNMX.FTZ R5, R145, R5, !PT ;  /* 0x0000000591057209 */ /* 0x000fe40007810000 */
[----:B------:R-:W-:-:S02]  /*55c0*/  FSEL R6, R6, RZ, P1 ;  /* 0x000000ff06067208 */ /* 0x000fc40000800000 */
[----:B------:R-:W-:Y:S02]  /*55d0*/  FMNMX.FTZ R3, R245, R3, !PT ;  /* 0x00000003f5037209 */ /* 0x000fe40007810000 */
[----:B------:R-:W-:Y:S01]  /*55e0*/  FMNMX.FTZ R5, R144, R5, !PT ;  /* 0x0000000590057209 */ /* 0x000fe20007810000 */
[----:B------:R-:W-:Y:S01]  /*55f0*/  FFMA.FTZ R7, R112, c[0x0][0x23c], -R6 ;  /* 0x00008f0070077a23 */ /* 0x000fe20000010806 */
[----:B------:R-:W-:Y:S02]  /*5600*/  FMNMX.FTZ R3, R241, R3, !PT ;  /* 0x00000003f1037209 */ /* 0x000fe40007810000 */
[----:B------:R-:W-:Y:S01]  /*5610*/  FMNMX.FTZ R5, R127, R5, !PT ;  /* 0x000000057f057209 */ /* 0x000fe20007810000 */
[----:B------:R2:W-:Y:S01]  /*5620*/  MUFU.EX2 R250, R7 ;  /* 0x0000000700fa7308 */ /* 0x0005e20000000800 */
[----:B------:R-:W-:Y:S02]  /*5630*/  FMNMX.FTZ R3, R240, R3, !PT ;  /* 0x00000003f0037209 */ /* 0x000fe40007810000 */
[----:B------:R-:W-:-:S02]  /*5640*/  FMNMX.FTZ R5, R152, R5, !PT ;  /* 0x0000000598057209 */ /* 0x000fc40007810000 */
[----:B------:R-:W-:Y:S02]  /*5650*/  FMNMX.FTZ R3, R239, R3, !PT ;  /* 0x00000003ef037209 */ /* 0x000fe40007810000 */
[----:B------:R-:W-:Y:S02]  /*5660*/  FMNMX.FTZ R5, R149, R5, !PT ;  /* 0x0000000595057209 */ /* 0x000fe40007810000 */
[----:B-1----:R-:W-:Y:S02]  /*5670*/  FMNMX.FTZ R136, R136, R8, !PT ;  /* 0x0000000888887209 */ /* 0x002fe40007810000 */
[----:B------:R-:W-:Y:S02]  /*5680*/  FMNMX.FTZ R3, R215, R3, !PT ;  /* 0x00000003d7037209 */ /* 0x000fe40007810000 */
[----:B------:R-:W-:Y:S02]  /*5690*/  FMNMX.FTZ R5, R111, R5, !PT ;  /* 0x000000056f057209 */ /* 0x000fe40007810000 */
[----:B------:R-:W-:Y:S01]  /*56a0*/  FMNMX.FTZ R3, R214, R3, !PT ;  /* 0x00000003d6037209 */ /* 0x000fe20007810000 */
[----:B--2---:R-:W-:Y:S01]  /*56b0*/  FFMA.FTZ R7, R100, c[0x0][0x23c], -R6 ;  /* 0x00008f0064077a23 */ /* 0x004fe20000010806 */
[----:B------:R-:W-:-:S02]  /*56c0*/  FMNMX.FTZ R5, R110, R5, !PT ;  /* 0x000000056e057209 */ /* 0x000fc40007810000 */
[----:B------:R-:W-:Y:S01]  /*56d0*/  FMNMX.FTZ R134, R213, R3, !PT ;  /* 0x00000003d5867209 */ /* 0x000fe20007810000 */
[----:B------:R1:W-:Y:S01]  /*56e0*/  MUFU.EX2 R249, R7 ;  /* 0x0000000700f97308 */ /* 0x0003e20000000800 */
[----:B------:R-:W-:Y:S01]  /*56f0*/  FFMA.FTZ R3, R104, c[0x0][0x23c], -R6 ;  /* 0x00008f0068037a23 */ /* 0x000fe20000010806 */
[----:B------:R-:W-:Y:S02]  /*5700*/  FMNMX.FTZ R5, R171, R5, !PT ;  /* 0x00000005ab057209 */ /* 0x000fe40007810000 */
[----:B------:R-:W-:-:S04]  /*5710*/  FMNMX.FTZ R134, R211, R134, !PT ;  /* 0x00000086d3867209 */ /* 0x000fc80007810000 */
[----:B------:R2:W3:Y:S01]  /*5720*/  MUFU.EX2 R85, R3 ;  /* 0x0000000300557308 */ /* 0x0004e20000000800 */
[----:B------:R-:W4:Y:S01]  /*5730*/  SHFL.BFLY PT, R8, R134, 0x2, 0x1f ;  /* 0x0c401f0086087f89 */ /* 0x000f2200000e0000 */
[----:B-1----:R-:W-:-:S06]  /*5740*/  FFMA.FTZ R7, R103, c[0x0][0x23c], -R6 ;  /* 0x00008f0067077a23 */ /* 0x002fcc0000010806 */
[----:B------:R1:W-:Y:S01]  /*5750*/  MUFU.EX2 R11, R7 ;  /* 0x00000007000b7308 */ /* 0x0003e20000000800 */
[----:B--2---:R-:W-:Y:S01]  /*5760*/  FMNMX.FTZ R3, R166, R5, !PT ;  /* 0x00000005a6037209 */ /* 0x004fe20007810000 */
[----:B------:R-:W-:Y:S01]  /*5770*/  FFMA.FTZ R5, R102, c[0x0][0x23c], -R6 ;  /* 0x00008f0066057a23 */ /* 0x000fe20000010806 */
[----:B---3--:R-:W-:Y:S02]  /*5780*/  STL [R1+0x70], R85 ;  /* 0x0000705501007387 */ /* 0x008fe40000100800 */
[----:B------:R-:W-:-:S03]  /*5790*/  FMNMX.FTZ R3, R162, R3, !PT ;  /* 0x00000003a2037209 */ /* 0x000fc60007810000 */
[----:B------:R2:W3:Y:S01]  /*57a0*/  MUFU.EX2 R235, R5 ;  /* 0x0000000500eb7308 */ /* 0x0004e20000000800 */
[----:B------:R-:W-:Y:S02]  /*57b0*/  FMNMX.FTZ R3, R161, R3, !PT ;  /* 0x00000003a1037209 */ /* 0x000fe40007810000 */
[----:B----4-:R-:W-:Y:S01]  /*57c0*/  FMNMX.FTZ R134, R134, R8, !PT ;  /* 0x0000000886867209 */ /* 0x010fe20007810000 */
[----:B-1----:R-:W1:Y:S01]  /*57d0*/  SHFL.BFLY PT, R7, R136, 0x1, 0x1f ;  /* 0x0c201f0088077f89 */ /* 0x002e6200000e0000 */
[----:B------:R-:W-:-:S03]  /*57e0*/  FMNMX.FTZ R3, R185, R3, !PT ;  /* 0x00000003b9037209 */ /* 0x000fc60007810000 */
[----:B------:R-:W4:Y:S01]  /*57f0*/  SHFL.BFLY PT, R8, R134, 0x1, 0x1f ;  /* 0x0c201f0086087f89 */ /* 0x000f2200000e0000 */
[----:B------:R-:W-:Y:S01]  /*5800*/  FMNMX.FTZ R3, R182, R3, !PT ;  /* 0x00000003b6037209 */ /* 0x000fe20007810000 */
[----:B--2---:R-:W-:-:S03]  /*5810*/  FFMA.FTZ R5, R101, c[0x0][0x23c], -R6 ;  /* 0x00008f0065057a23 */ /* 0x004fc60000010806 */
[----:B------:R-:W-:Y:S01]  /*5820*/  FMNMX.FTZ R3, R174, R3, !PT ;  /* 0x00000003ae037209 */ /* 0x000fe20007810000 */
[----:B---3--:R-:W-:Y:S01]  /*5830*/  STL [R1+0x6c], R235 ;  /* 0x00006ceb01007387 */ /* 0x008fe20000100800 */
[----:B------:R2:W3:Y:S02]  /*5840*/  MUFU.EX2 R234, R5 ;  /* 0x0000000500ea7308 */ /* 0x0004e40000000800 */
[----:B------:R-:W-:-:S04]  /*5850*/  FMNMX.FTZ R3, R133, R3, !PT ;  /* 0x0000000385037209 */ /* 0x000fc80007810000 */
[----:B------:R-:W-:Y:S02]  /*5860*/  FMNMX.FTZ R3, R248, R3, !PT ;  /* 0x00000003f8037209 */ /* 0x000fe40007810000 */
[----:B-1----:R-:W-:-:S04]  /*5870*/  FMNMX.FTZ R136, R136, R7, !PT ;  /* 0x0000000788887209 */ /* 0x002fc80007810000 */
[----:B------:R-:W-:Y:S01]  /*5880*/  FSETP.NEU.FTZ.AND P1, PT, R136, -INF , PT ;  /* 0xff8000008800780b */ /* 0x000fe20003f3d000 */
[----:B--2---:R-:W-:Y:S01]  /*5890*/  FFMA.FTZ R5, R60, c[0x0][0x23c], -R6 ;  /* 0x00008f003c057a23 */ /* 0x004fe20000010806 */
[----:B---3--:R-:W-:Y:S01]  /*58a0*/  STL [R1+0x7c], R234 ;  /* 0x00007cea01007387 */ /* 0x008fe20000100800 */
[----:B----4-:R-:W-:Y:S02]  /*58b0*/  FMNMX.FTZ R134, R134, R8, !PT ;  /* 0x0000000886867209 */ /* 0x010fe40007810000 */
[----:B------:R-:W1:Y:S02]  /*58c0*/  MUFU.EX2 R7, R5 ;  /* 0x0000000500077308 */ /* 0x000e640000000800 */
[----:B-1----:R1:W-:Y:S01]  /*58d0*/  STL [R1+0x78], R7 ;  /* 0x0000780701007387 */ /* 0x0023e20000100800 */
[----:B------:R-:W-:-:S03]  /*58e0*/  FMUL.FTZ R5, R136, c[0x0][0x23c] ;  /* 0x00008f0088057a20 */ /* 0x000fc60000410000 */
[----:B------:R-:W-:Y:S02]  /*58f0*/  STL [R1+0xd0], R136 ;  /* 0x0000d08801007387 */ /* 0x000fe40000100800 */
[----:B------:R-:W-:Y:S02]  /*5900*/  FSEL R5, R5, RZ, P1 ;  /* 0x000000ff05057208 */ /* 0x000fe40000800000 */
[----:B------:R-:W-:-:S03]  /*5910*/  FSETP.NEU.FTZ.AND P1, PT, R134, -INF , PT ;  /* 0xff8000008600780b */ /* 0x000fc60003f3d000 */
[----:B------:R-:W-:-:S04]  /*5920*/  FFMA.FTZ R8, R105, c[0x0][0x23c], -R5 ;  /* 0x00008f0069087a23 */ /* 0x000fc80000010805 */
[----:B------:R-:W-:Y:S01]  /*5930*/  MUFU.EX2 R56, R8 ;  /* 0x0000000800387308 */ /* 0x000fe20000000800 */
[----:B-1----:R-:W-:-:S07]  /*5940*/  FFMA.FTZ R7, R61, c[0x0][0x23c], -R6 ;  /* 0x00008f003d077a23 */ /* 0x002fce0000010806 */
[----:B------:R1:W2:Y:S02]  /*5950*/  MUFU.EX2 R9, R7 ;  /* 0x0000000700097308 */ /* 0x0002a40000000800 */
[----:B-1----:R-:W-:Y:S01]  /*5960*/  FMNMX.FTZ R7, R247, R3, !PT ;  /* 0x00000003f7077209 */ /* 0x002fe20007810000 */
[----:B------:R-:W-:Y:S01]  /*5970*/  FFMA.FTZ R3, R114, c[0x0][0x23c], -R5 ;  /* 0x00008f0072037a23 */ /* 0x000fe20000010805 */
[----:B--2---:R1:W-:Y:S02]  /*5980*/  STL [R1+0x88], R9 ;  /* 0x0000880901007387 */ /* 0x0043e40000100800 */
[----:B------:R-:W-:Y:S02]  /*5990*/  FMNMX.FTZ R7, R246, R7, !PT ;  /* 0x00000007f6077209 */ /* 0x000fe40007810000 */
[----:B------:R2:W-:Y:S02]  /*59a0*/  MUFU.EX2 R252, R3 ;  /* 0x0000000300fc7308 */ /* 0x0005e40000000800 */
[----:B------:R-:W-:-:S04]  /*59b0*/  FMNMX.FTZ R7, R244, R7, !PT ;  /* 0x00000007f4077209 */ /* 0x000fc80007810000 */
[----:B------:R-:W-:-:S04]  /*59c0*/  FMNMX.FTZ R7, R242, R7, !PT ;  /* 0x00000007f2077209 */ /* 0x000fc80007810000 */
[----:B------:R-:W-:-:S04]  /*59d0*/  FMNMX.FTZ R7, R210, R7, !PT ;  /* 0x00000007d2077209 */ /* 0x000fc80007810000 */
[----:B------:R-:W-:Y:S01]  /*59e0*/  FMNMX.FTZ R7, R208, R7, !PT ;  /* 0x00000007d0077209 */ /* 0x000fe20007810000 */
[----:B--2---:R-:W-:-:S03]  /*59f0*/  FFMA.FTZ R3, R113, c[0x0][0x23c], -R5 ;  /* 0x00008f0071037a23 */ /* 0x004fc60000010805 */
[----:B------:R-:W-:Y:S01]  /*5a00*/  FMNMX.FTZ R7, R206, R7, !PT ;  /* 0x00000007ce077209 */ /* 0x000fe20007810000 */
[----:B------:R2:W3:Y:S03]  /*5a10*/  MUFU.EX2 R251, R3 ;  /* 0x0000000300fb7308 */ /* 0x0004e60000000800 */
[----:B------:R-:W-:-:S04]  /*5a20*/  FMNMX.FTZ R7, R204, R7, !PT ;  /* 0x00000007cc077209 */ /* 0x000fc80007810000 */
[----:B------:R-:W-:-:S04]  /*5a30*/  FMNMX.FTZ R7, R202, R7, !PT ;  /* 0x00000007ca077209 */ /* 0x000fc80007810000 */
[----:B------:R-:W-:-:S04]  /*5a40*/  FMNMX.FTZ R7, R201, R7, !PT ;  /* 0x00000007c9077209 */ /* 0x000fc80007810000 */
[----:B------:R-:W-:Y:S01]  /*5a50*/  FMNMX.FTZ R0, R200, R7, !PT ;  /* 0x00000007c8007209 */ /* 0x000fe20007810000 */
[----:B--2---:R-:W-:Y:S01]  /*5a60*/  FFMA.FTZ R3, R107, c[0x0][0x23c], -R5 ;  /* 0x00008f006b037a23 */ /* 0x004fe20000010805 */
[----:B---3--:R-:W-:-:S03]  /*5a70*/  F2FP.PACK_AB R12, R251, R252 ;  /* 0x000000fcfb0c723e */ /* 0x008fc600000000ff */
[----:B------:R2:W3:Y:S02]  /*5a80*/  MUFU.EX2 R13, R3 ;  /* 0x00000003000d7308 */ /* 0x0004e40000000800 */
[----:B--2---:R-:W-:Y:S01]  /*5a90*/  FFMA.FTZ R3, R106, c[0x0][0x23c], -R5 ;  /* 0x00008f006a037a23 */ /* 0x004fe20000010805 */
[----:B---3--:R-:W-:Y:S05]  /*5aa0*/  STL [R1+0x58], R13 ;  /* 0x0000580d01007387 */ /* 0x008fea0000100800 */
[----:B------:R2:W3:Y:S01]  /*5ab0*/  MUFU.EX2 R14, R3 ;  /* 0x00000003000e7308 */ /* 0x0004e20000000800 */
[----:B------:R-:W-:Y:S01]  /*5ac0*/  STL [R1+0xd4], R134 ;  /* 0x0000d48601007387 */ /* 0x000fe20000100800 */
[----:B--2---:R-:W-:-:S03]  /*5ad0*/  FMUL.FTZ R3, R134, c[0x0][0x23c] ;  /* 0x00008f0086037a20 */ /* 0x004fc60000410000 */
[----:B---3--:R2:W-:Y:S02]  /*5ae0*/  STL [R1+0x54], R14 ;  /* 0x0000540e01007387 */ /* 0x0085e40000100800 */
[----:B------:R-:W-:Y:S02]  /*5af0*/  FSEL R3, R3, RZ, P1 ;  /* 0x000000ff03037208 */ /* 0x000fe40000800000 */
[----:B------:R-:W-:Y:S03]  /*5b00*/  STL [R1+0x68], R56 ;  /* 0x0000683801007387 */ /* 0x000fe60000100800 */
[--C-:B------:R-:W-:Y:S02]  /*5b10*/  FFMA.FTZ R8, R118, c[0x0][0x23c], -R3.reuse ;  /* 0x00008f0076087a23 */ /* 0x100fe40000010803 */
[--C-:B------:R-:W-:Y:S02]  /*5b20*/  FFMA.FTZ R7, R115, c[0x0][0x23c], -R3.reuse ;  /* 0x00008f0073077a23 */ /* 0x100fe40000010803 */
[----:B-1----:R1:W3:Y:S01]  /*5b30*/  MUFU.EX2 R9, R8 ;  /* 0x0000000800097308 */ /* 0x0022e20000000800 */
[----:B------:R-:W-:-:S02]  /*5b40*/  FFMA.FTZ R4, R119, c[0x0][0x23c], -R3 ;  /* 0x00008f0077047a23 */ /* 0x000fc40000010803 */
[----:B------:R-:W-:-:S05]  /*5b50*/  FFMA.FTZ R2, R120, c[0x0][0x23c], -R3 ;  /* 0x00008f0078027a23 */ /* 0x000fca0000010803 */
[----:B------:R-:W4:Y:S01]  /*5b60*/  MUFU.EX2 R10, R7 ;  /* 0x00000007000a7308 */ /* 0x000f220000000800 */
[----:B--2---:R-:W-:Y:S01]  /*5b70*/  F2FP.PACK_AB R14, R14, R13 ;  /* 0x0000000d0e0e723e */ /* 0x004fe200000000ff */
[----:B-1----:R-:W1:Y:S06]  /*5b80*/  SHFL.BFLY PT, R8, R0, 0x2, 0x1f ;  /* 0x0c401f0000087f89 */ /* 0x002e6c00000e0000 */
[----:B------:R-:W2:Y:S01]  /*5b90*/  MUFU.EX2 R7, R4 ;  /* 0x0000000400077308 */ /* 0x000ea20000000800 */
[----:B---3--:R-:W-:Y:S01]  /*5ba0*/  MOV R120, R9 ;  /* 0x0000000900787202 */ /* 0x008fe20000000f00 */
[----:B----4-:R-:W-:-:S06]  /*5bb0*/  IMAD.MOV.U32 R119, RZ, RZ, R10 ;  /* 0x000000ffff777224 */ /* 0x010fcc00078e000a */
[----:B------:R3:W4:Y:S01]  /*5bc0*/  MUFU.EX2 R9, R2 ;  /* 0x0000000200097308 */ /* 0x0007220000000800 */
[----:B------:R-:W-:Y:S01]  /*5bd0*/  F2FP.PACK_AB R13, R119, R120 ;  /* 0x00000078770d723e */ /* 0x000fe200000000ff */
[----:B--2---:R-:W-:Y:S01]  /*5be0*/  STL [R1+0x24], R7 ;  /* 0x0000240701007387 */ /* 0x004fe20000100800 */
[----:B-1----:R-:W-:Y:S01]  /*5bf0*/  FMNMX.FTZ R0, R0, R8, !PT ;  /* 0x0000000800007209 */ /* 0x002fe20007810000 */
[--C-:B---3--:R-:W-:Y:S02]  /*5c00*/  FFMA.FTZ R2, R117, c[0x0][0x23c], -R5.reuse ;  /* 0x00008f0075027a23 */ /* 0x108fe40000010805 */
[----:B----4-:R-:W-:Y:S01]  /*5c10*/  STL [R1+0x3c], R9 ;  /* 0x00003c0901007387 */ /* 0x010fe20000100800 */
[----:B------:R-:W-:Y:S01]  /*5c20*/  F2FP.PACK_AB R15, R9, R7 ;  /* 0x00000007090f723e */ /* 0x000fe200000000ff */
[----:B------:R1:W2:Y:S02]  /*5c30*/  MUFU.EX2 R57, R2 ;  /* 0x0000000200397308 */ /* 0x0002a40000000800 */
[----:B------:R-:W3:Y:S04]  /*5c40*/  SHFL.BFLY PT, R4, R0, 0x1, 0x1f ;  /* 0x0c201f0000047f89 */ /* 0x000ee800000e0000 */
[C---:B------:R-:W-:Y:S08]  /*5c50*/  HMMA.16816.F32 R68, R12.reuse, R40, RZ ;  /* 0x000000280c44723c */ /* 0x040ff000000018ff */
[C---:B------:R-:W-:Y:S01]  /*5c60*/  HMMA.16816.F32 R64, R12.reuse, R36, RZ ;  /* 0x000000240c40723c */ /* 0x040fe200000018ff */
[----:B-1----:R-:W-:Y:S01]  /*5c70*/  FFMA.FTZ R2, R116, c[0x0][0x23c], -R5 ;  /* 0x00008f0074027a23 */ /* 0x002fe20000010805 */
[----:B--2---:R-:W-:Y:S03]  /*5c80*/  STL [R1+0x64], R57 ;  /* 0x0000643901007387 */ /* 0x004fe60000100800 */
[----:B------:R1:W2:Y:S03]  /*5c90*/  MUFU.EX2 R10, R2 ;  /* 0x00000002000a7308 */ /* 0x0002a60000000800 */
[----:B------:R-:W-:Y:S01]  /*5ca0*/  HMMA.16816.F32 R52, R12, R44, RZ ;  /* 0x0000002c0c34723c */ /* 0x000fe200000018ff */
[----:B---3--:R-:W-:Y:S01]  /*5cb0*/  FMNMX.FTZ R135, R0, R4, !PT ;  /* 0x0000000400877209 */ /* 0x008fe20007810000 */
[----:B------:R-:W-:-:S03]  /*5cc0*/  FFMA.FTZ R0, R123, c[0x0][0x23c], -R3 ;  /* 0x00008f007b007a23 */ /* 0x000fc60000010803 */
[C---:B------:R-:W-:Y:S01]  /*5cd0*/  FSETP.NEU.FTZ.AND P1, PT, R135.reuse, -INF , PT ;  /* 0xff8000008700780b */ /* 0x040fe20003f3d000 */
[----:B------:R-:W-:Y:S01]  /*5ce0*/  MUFU.EX2 R7, R0 ;  /* 0x0000000000077308 */ /* 0x000fe20000000800 */
[----:B------:R-:W-:Y:S02]  /*5cf0*/  FMUL.FTZ R4, R135, c[0x0][0x23c] ;  /* 0x00008f0087047a20 */ /* 0x000fe40000410000 */
[----:B-1----:R-:W-:Y:S01]  /*5d00*/  FFMA.FTZ R2, R62, c[0x0][0x23c], -R5 ;  /* 0x00008f003e027a23 */ /* 0x002fe20000010805 */
[----:B--2---:R1:W-:Y:S01]  /*5d10*/  STL [R1+0x84], R10 ;  /* 0x0000840a01007387 */ /* 0x0043e20000100800 */
[----:B------:R-:W-:Y:S01]  /*5d20*/  F2FP.PACK_AB R8, R57, R56 ;  /* 0x000000383908723e */ /* 0x000fe200000000ff */
[----:B------:R-:W-:Y:S02]  /*5d30*/  HMMA.16816.F32 R60, R12, R32, RZ ;  /* 0x000000200c3c723c */ /* 0x000fe400000018ff */
[----:B------:R2:W-:Y:S02]  /*5d40*/  MUFU.EX2 R136, R2 ;  /* 0x0000000200887308 */ /* 0x0005e40000000800 */
[----:B--2---:R-:W-:-:S06]  /*5d50*/  FFMA.FTZ R2, R121, c[0x0][0x23c], -R3 ;  /* 0x00008f0079027a23 */ /* 0x004fcc0000010803 */
[----:B------:R2:W3:Y:S02]  /*5d60*/  MUFU.EX2 R9, R2 ;  /* 0x0000000200097308 */ /* 0x0004e40000000800 */
[--C-:B--2---:R-:W-:Y:S01]  /*5d70*/  FFMA.FTZ R2, R122, c[0x0][0x23c], -R3.reuse ;  /* 0x00008f007a027a23 */ /* 0x104fe20000010803 */
[----:B------:R-:W-:Y:S01]  /*5d80*/  MOV R122, R11 ;  /* 0x0000000b007a7202 */ /* 0x000fe20000000f00 */
[----:B---3--:R-:W-:Y:S04]  /*5d90*/  STL [R1+0x5c], R9 ;  /* 0x00005c0901007387 */ /* 0x008fe80000100800 */
[----:B------:R-:W2:Y:S01]  /*5da0*/  MUFU.EX2 R11, R2 ;  /* 0x00000002000b7308 */ /* 0x000ea20000000800 */
[----:B-1----:R-:W-:Y:S01]  /*5db0*/  F2FP.PACK_AB R10, R136, R10 ;  /* 0x0000000a880a723e */ /* 0x002fe200000000ff */
[----:B--2---:R-:W-:Y:S04]  /*5dc0*/  STL [R1+0x60], R11 ;  /* 0x0000600b01007387 */ /* 0x004fe80000100800 */
[----:B------:R1:W-:Y:S04]  /*5dd0*/  STL [R1+0xd8], R135 ;  /* 0x0000d88701007387 */ /* 0x0003e80000100800 */
[----:B-1----:R-:W2:Y:S01]  /*5de0*/  LDL.LU R135, [R1+0x88] ;  /* 0x0000880001877983 */ /* 0x002ea20000300800 */
[----:B------:R-:W-:Y:S01]  /*5df0*/  FFMA.FTZ R2, R124, c[0x0][0x23c], -R3 ;  /* 0x00008f007c027a23 */ /* 0x000fe20000010803 */
[----:B------:R-:W-:Y:S01]  /*5e00*/  FSEL R0, R4, RZ, P1 ;  /* 0x000000ff04007208 */ /* 0x000fe20000800000 */
[----:B------:R-:W-:Y:S01]  /*5e10*/  HMMA.16816.F32 R48, R12, R42, RZ ;  /* 0x0000002a0c30723c */ /* 0x000fe200000018ff */
[----:B------:R-:W-:Y:S01]  /*5e20*/  STL [R1+0x80], R7 ;  /* 0x0000800701007387 */ /* 0x000fe20000100800 */
[----:B------:R1:W3:Y:S01]  /*5e30*/  MUFU.EX2 R137, R2 ;  /* 0x0000000200897308 */ /* 0x0002e20000000800 */
[----:B------:R-:W-:-:S02]  /*5e40*/  F2FP.PACK_AB R9, R11, R9 ;  /* 0x000000090b09723e */ /* 0x000fc400000000ff */
[----:B------:R4:W-:Y:S03]  /*5e50*/  STL [R1+0xdc], R136 ;  /* 0x0000dc8801007387 */ /* 0x0009e60000100800 */
[C---:B------:R-:W-:Y:S08]  /*5e60*/  HMMA.16816.F32 R76, R12.reuse, R38, RZ ;  /* 0x000000260c4c723c */ /* 0x040ff000000018ff */
[----:B------:R-:W-:Y:S01]  /*5e70*/  HMMA.16816.F32 R72, R12, R34, RZ ;  /* 0x000000220c48723c */ /* 0x000fe200000018ff */
[----:B-1----:R-:W-:-:S04]  /*5e80*/  FFMA.FTZ R2, R126, c[0x0][0x23c], -R0 ;  /* 0x00008f007e027a23 */ /* 0x002fc80000010800 */
[----:B------:R1:W-:Y:S01]  /*5e90*/  MUFU.EX2 R117, R2 ;  /* 0x0000000200757308 */ /* 0x0003e20000000800 */
[----:B----4-:R-:W2:Y:S01]  /*5ea0*/  LDL.LU R136, [R1+0x78] ;  /* 0x0000780001887983 */ /* 0x010ea20000300800 */
[----:B-1----:R-:W-:-:S06]  /*5eb0*/  FFMA.FTZ R2, R125, c[0x0][0x23c], -R0 ;  /* 0x00008f007d027a23 */ /* 0x002fcc0000010800 */
[----:B------:R1:W-:Y:S01]  /*5ec0*/  MUFU.EX2 R121, R2 ;  /* 0x0000000200797308 */ /* 0x0003e20000000800 */
[----:B------:R-:W-:Y:S01]  /*5ed0*/  HMMA.16816.F32 R56, R12, R46, RZ ;  /* 0x0000002e0c38723c */ /* 0x000fe200000018ff */
[----:B---3--:R-:W-:Y:S01]  /*5ee0*/  F2FP.PACK_AB R11, R137, R7 ;  /* 0x00000007890b723e */ /* 0x008fe200000000ff */
[----:B-1----:R-:W-:-:S05]  /*5ef0*/  FFMA.FTZ R2, R148, c[0x0][0x23c], -R0 ;  /* 0x00008f0094027a23 */ /* 0x002fca0000010800 */
[----:B------:R1:W3:Y:S01]  /*5f00*/  MUFU.EX2 R15, R2 ;  /* 0x00000002000f7308 */ /* 0x0002e20000000800 */
[----:B------:R4:W-:Y:S01]  /*5f10*/  STL [R1+0xe0], R137 ;  /* 0x0000e08901007387 */ /* 0x0009e20000100800 */
[----:B-1----:R-:W-:-:S06]  /*5f20*/  FFMA.FTZ R2, R147, c[0x0][0x23c], -R0 ;  /* 0x00008f0093027a23 */ /* 0x002fcc0000010800 */
[----:B------:R1:W1:Y:S02]  /*5f30*/  MUFU.EX2 R84, R2 ;  /* 0x0000000200547308 */ /* 0x0002640000000800 */
[----:B-1----:R-:W-:-:S06]  /*5f40*/  FFMA.FTZ R2, R146, c[0x0][0x23c], -R0 ;  /* 0x00008f0092027a23 */ /* 0x002fcc0000010800 */
[----:B------:R1:W1:Y:S02]  /*5f50*/  MUFU.EX2 R7, R2 ;  /* 0x0000000200077308 */ /* 0x0002640000000800 */
[----:B-1----:R-:W-:-:S06]  /*5f60*/  FFMA.FTZ R2, R145, c[0x0][0x23c], -R0 ;  /* 0x00008f0091027a23 */ /* 0x002fcc0000010800 */
[----:B----4-:R1:W4:Y:S01]  /*5f70*/  MUFU.EX2 R137, R2 ;  /* 0x0000000200897308 */ /* 0x0103220000000800 */
[----:B---3--:R3:W-:Y:S01]  /*5f80*/  STL [R1+0x10], R15 ;  /* 0x0000100f01007387 */ /* 0x0087e20000100800 */
[----:B-1----:R-:W-:-:S06]  /*5f90*/  FFMA.FTZ R2, R144, c[0x0][0x23c], -R0 ;  /* 0x00008f0090027a23 */ /* 0x002fcc0000010800 */
[----:B------:R1:W1:Y:S01]  /*5fa0*/  MUFU.EX2 R4, R2 ;  /* 0x0000000200047308 */ /* 0x0002620000000800 */
[----:B------:R-:W-:Y:S01]  /*5fb0*/  HMMA.16816.F32 R96, R8, R24, R64 ;  /* 0x000000180860723c */ /* 0x000fe20000001840 */
[----:B------:R4:W-:Y:S01]  /*5fc0*/  STL [R1+0x14], R84 ;  /* 0x0000145401007387 */ /* 0x0009e20000100800 */
[----:B------:R-:W-:Y:S01]  /*5fd0*/  F2FP.PACK_AB R14, R85, R122 ;  /* 0x0000007a550e723e */ /* 0x000fe200000000ff */
[----:B-1----:R-:W-:-:S04]  /*5fe0*/  FFMA.FTZ R2, R127, c[0x0][0x23c], -R0 ;  /* 0x00008f007f027a23 */ /* 0x002fc80000010800 */
[----:B------:R1:W1:Y:S01]  /*5ff0*/  MUFU.EX2 R134, R2 ;  /* 0x0000000200867308 */ /* 0x0002620000000800 */
[----:B---3--:R-:W-:Y:S01]  /*6000*/  F2FP.PACK_AB R15, R84, R15 ;  /* 0x0000000f540f723e */ /* 0x008fe200000000ff */
[----:B------:R-:W-:Y:S01]  /*6010*/  HMMA.16816.F32 R80, R8, R28, R68 ;  /* 0x0000001c0850723c */ /* 0x000fe20000001844 */
[----:B------:R3:W-:Y:S01]  /*6020*/  STL [R1+0x18], R7 ;  /* 0x0000180701007387 */ /* 0x0007e20000100800 */
[----:B-1----:R-:W-:-:S06]  /*6030*/  FFMA.FTZ R2, R143, c[0x0][0x23c], -R6 ;  /* 0x00008f008f027a23 */ /* 0x002fcc0000010806 */
[C---:B------:R-:W-:Y:S01]  /*6040*/  HMMA.16816.F32 R92, R8.reuse, R20, R60 ;  /* 0x00000014085c723c */ /* 0x040fe2000000183c */
[----:B------:R1:W-:Y:S07]  /*6050*/  MUFU.EX2 R143, R2 ;  /* 0x00000002008f7308 */ /* 0x0003ee0000000800 */
[C---:B------:R-:W-:Y:S08]  /*6060*/  HMMA.16816.F32 R112, R8.reuse, R16, R52 ;  /* 0x000000100870723c */ /* 0x040ff00000001834 */
[----:B------:R-:W-:Y:S01]  /*6070*/  HMMA.16816.F32 R64, R8, R30, R48 ;  /* 0x0000001e0840723c */ /* 0x000fe20000001830 */
[----:B-1----:R-:W-:-:S07]  /*6080*/  FFMA.FTZ R2, R140, c[0x0][0x23c], -R6 ;  /* 0x00008f008c027a23 */ /* 0x002fce0000010806 */
[C---:B------:R-:W-:Y:S08]  /*6090*/  HMMA.16816.F32 R88, R8.reuse, R26, R76 ;  /* 0x0000001a0858723c */ /* 0x040ff0000000184c */
[C---:B------:R-:W-:Y:S08]  /*60a0*/  HMMA.16816.F32 R72, R8.reuse, R22, R72 ;  /* 0x000000160848723c */ /* 0x040ff00000001848 */
[----:B----4-:R-:W-:Y:S07]  /*60b0*/  HMMA.16816.F32 R84, R8, R18, R56 ;  /* 0x000000120854723c */ /* 0x010fee0000001838 */
[----:B------:R-:W-:-:S02]  /*60c0*/  F2FP.PACK_AB R9, R137, R7 ;  /* 0x000000078909723e */ /* 0x000fc400000000ff */
[----:B---3--:R1:W3:Y:S01]  /*60d0*/  MUFU.EX2 R7, R2 ;  /* 0x0000000200077308 */ /* 0x0082e20000000800 */
[----:B------:R4:W-:Y:S01]  /*60e0*/  STL [R1+0x74], R4 ;  /* 0x0000740401007387 */ /* 0x0009e20000100800 */
[----:B------:R-:W-:Y:S01]  /*60f0*/  F2FP.PACK_AB R11, R134, R4 ;  /* 0x00000004860b723e */ /* 0x000fe200000000ff */
[----:B-1----:R-:W-:-:S05]  /*6100*/  FFMA.FTZ R2, R109, c[0x0][0x23c], -R6 ;  /* 0x00008f006d027a23 */ /* 0x002fca0000010806 */
[----:B------:R1:W-:Y:S02]  /*6110*/  MUFU.EX2 R144, R2 ;  /* 0x0000000200907308 */ /* 0x0003e40000000800 */
[----:B-1----:R-:W-:-:S06]  /*6120*/  FFMA.FTZ R2, R108, c[0x0][0x23c], -R6 ;  /* 0x00008f006c027a23 */ /* 0x002fcc0000010806 */
[----:B------:R1:W-:Y:S02]  /*6130*/  MUFU.EX2 R233, R2 ;  /* 0x0000000200e97308 */ /* 0x0003e40000000800 */
[----:B-1----:R-:W-:-:S06]  /*6140*/  FFMA.FTZ R2, R152, c[0x0][0x23c], -R0 ;  /* 0x00008f0098027a23 */ /* 0x002fcc0000010800 */
[----:B----4-:R1:W4:Y:S02]  /*6150*/  MUFU.EX2 R4, R2 ;  /* 0x0000000200047308 */ /* 0x0103240000000800 */
[----:B-1----:R-:W-:-:S06]  /*6160*/  FFMA.FTZ R2, R149, c[0x0][0x23c], -R0 ;  /* 0x00008f0095027a23 */ /* 0x002fcc0000010800 */
[----:B------:R1:W-:Y:S02]  /*6170*/  MUFU.EX2 R152, R2 ;  /* 0x0000000200987308 */ /* 0x0003e40000000800 */
[----:B-1----:R-:W-:-:S06]  /*6180*/  FFMA.FTZ R2, R111, c[0x0][0x23c], -R0 ;  /* 0x00008f006f027a23 */ /* 0x002fcc0000010800 */
[----:B------:R1:W-:Y:S02]  /*6190*/  MUFU.EX2 R146, R2 ;  /* 0x0000000200927308 */ /* 0x0003e40000000800 */
[----:B-1----:R-:W-:-:S06]  /*61a0*/  FFMA.FTZ R2, R110, c[0x0][0x23c], -R0 ;  /* 0x00008f006e027a23 */ /* 0x002fcc0000010800 */
[----:B------:R1:W-:Y:S01]  /*61b0*/  MUFU.EX2 R232, R2 ;  /* 0x0000000200e87308 */ /* 0x0003e20000000800 */
[----:B------:R-:W-:Y:S01]  /*61c0*/  F2FP.PACK_AB R8, R234, R235 ;  /* 0x000000ebea08723e */ /* 0x000fe200000000ff */
[----:B-1----:R-:W-:Y:S02]  /*61d0*/  FFMA.FTZ R2, R154, c[0x0][0x23c], -R5 ;  /* 0x00008f009a027a23 */ /* 0x002fe40000010805 */
[----:B---3--:R-:W-:-:S04]  /*61e0*/  IMAD.MOV.U32 R154, RZ, RZ, R7 ;  /* 0x000000ffff9a7224 */ /* 0x008fc800078e0007 */
[----:B------:R1:W-:Y:S02]  /*61f0*/  MUFU.EX2 R7, R2 ;  /* 0x0000000200077308 */ /* 0x0003e40000000800 */
[----:B-1----:R-:W-:-:S06]  /*6200*/  FFMA.FTZ R2, R151, c[0x0][0x23c], -R5 ;  /* 0x00008f0097027a23 */ /* 0x002fcc0000010805 */
        /* <DEDUP_REMOVED lines=10> */
[----:B------:R1:W-:Y:S01]  /*62b0*/  MUFU.EX2 R234, R2 ;  /* 0x0000000200ea7308 */ /* 0x0003e20000000800 */
[----:B------:R-:W-:Y:S02]  /*62c0*/  F2FP.PACK_AB R12, R249, R250 ;  /* 0x000000faf90c723e */ /* 0x000fe400000000ff */
[----:B------:R-:W-:Y:S01]  /*62d0*/  F2FP.PACK_AB R13, R121, R117 ;  /* 0x00000075790d723e */ /* 0x000fe200000000ff */
[----:B-1----:R-:W-:-:S04]  /*62e0*/  FFMA.FTZ R2, R150, c[0x0][0x23c], -R3 ;  /* 0x00008f0096027a23 */ /* 0x002fc80000010803 */
[----:B------:R1:W-:Y:S02]  /*62f0*/  MUFU.EX2 R230, R2 ;  /* 0x0000000200e67308 */ /* 0x0003e40000000800 */
[----:B------:R-:W-:Y:S01]  /*6300*/  HMMA.16816.F32 R48, R12, R40, RZ ;  /* 0x000000280c30723c */ /* 0x000fe200000018ff */
[----:B-1----:R-:W-:-:S05]  /*6310*/  FFMA.FTZ R2, R169, c[0x0][0x23c], -R6 ;  /* 0x00008f00a9027a23 */ /* 0x002fca0000010806 */
[----:B------:R1:W-:Y:S01]  /*6320*/  MUFU.EX2 R229, R2 ;  /* 0x0000000200e57308 */ /* 0x0003e20000000800 */
[----:B----4-:R-:W-:Y:S01]  /*6330*/  MOV R150, R4 ;  /* 0x0000000400967202 */ /* 0x010fe20000000f00 */
[----:B-1----:R-:W-:-:S06]  /*6340*/  FFMA.FTZ R2, R163, c[0x0][0x23c], -R6 ;  /* 0x00008f00a3027a23 */ /* 0x002fcc0000010806 */
[----:B------:R1:W-:Y:S02]  /*6350*/  MUFU.EX2 R225, R2 ;  /* 0x0000000200e17308 */ /* 0x0003e40000000800 */
[----:B-1----:R-:W-:-:S06]  /*6360*/  FFMA.FTZ R2, R139, c[0x0][0x23c], -R6 ;  /* 0x00008f008b027a23 */ /* 0x002fcc0000010806 */
[----:B------:R1:W-:Y:S01]  /*6370*/  MUFU.EX2 R221, R2 ;  /* 0x0000000200dd7308 */ /* 0x0003e20000000800 */
[----:B--2---:R-:W-:Y:S01]  /*6380*/  F2FP.PACK_AB R10, R135, R136 ;  /* 0x00000088870a723e */ /* 0x004fe200000000ff */
[----:B-1----:R-:W-:-:S06]  /*6390*/  FFMA.FTZ R2, R138, c[0x0][0x23c], -R6 ;  /* 0x00008f008a027a23 */ /* 0x002fcc0000010806 */
[----:B------:R1:W2:Y:S02]  /*63a0*/  MUFU.EX2 R4, R2 ;  /* 0x0000000200047308 */ /* 0x0002a40000000800 */
[----:B-1----:R-:W-:-:S06]  /*63b0*/  FFMA.FTZ R2, R171, c[0x0][0x23c], -R0 ;  /* 0x00008f00ab027a23 */ /* 0x002fcc0000010800 */
[----:B------:R1:W-:Y:S01]  /*63c0*/  MUFU.EX2 R228, R2 ;  /* 0x0000000200e47308 */ /* 0x0003e20000000800 */
[----:B------:R-:W-:Y:S01]  /*63d0*/  HMMA.16816.F32 R60, R8, R28, R48 ;  /* 0x0000001c083c723c */ /* 0x000fe20000001830 */
[----:B-1----:R-:W-:-:S06]  /*63e0*/  FFMA.FTZ R2, R166, c[0x0][0x23c], -R0 ;  /* 0x00008f00a6027a23 */ /* 0x002fcc0000010800 */
[----:B------:R1:W-:Y:S01]  /*63f0*/  MUFU.EX2 R224, R2 ;  /* 0x0000000200e07308 */ /* 0x0003e20000000800 */
[----:B------:R-:W-:Y:S01]  /*6400*/  HMMA.16816.F32 R56, R12, R42, RZ ;  /* 0x0000002a0c38723c */ /* 0x000fe200000018ff */
[----:B-1----:R-:W-:-:S06]  /*6410*/  FFMA.FTZ R2, R162, c[0x0][0x23c], -R0 ;  /* 0x00008f00a2027a23 */ /* 0x002fcc0000010800 */
[----:B------:R1:W-:Y:S01]  /*6420*/  MUFU.EX2 R216, R2 ;  /* 0x0000000200d87308 */ /* 0x0003e20000000800 */
[C---:B------:R-:W-:Y:S08]  /*6430*/  HMMA.16816.F32 R52, R12.reuse, R36, RZ ;  /* 0x000000240c34723c */ /* 0x040ff000000018ff */
[----:B------:R-:W-:Y:S01]  /*6440*/  HMMA.16816.F32 R48, R12, R38, RZ ;  /* 0x000000260c30723c */ /* 0x000fe200000018ff */
[----:B-1----:R-:W-:-:S07]  /*6450*/  FFMA.FTZ R2, R161, c[0x0][0x23c], -R0 ;  /* 0x00008f00a1027a23 */ /* 0x002fce0000010800 */
[C---:B------:R-:W-:Y:S01]  /*6460*/  HMMA.16816.F32 R40, R12.reuse, R32, RZ ;  /* 0x000000200c28723c */ /* 0x040fe200000018ff */
[----:B------:R1:W-:Y:S07]  /*6470*/  MUFU.EX2 R153, R2 ;  /* 0x0000000200997308 */ /* 0x0003ee0000000800 */
[C---:B------:R-:W-:Y:S08]  /*6480*/  HMMA.16816.F32 R36, R12.reuse, R34, RZ ;  /* 0x000000220c24723c */ /* 0x040ff000000018ff */
[----:B------:R-:W-:Y:S01]  /*6490*/  HMMA.16816.F32 R32, R12, R44, RZ ;  /* 0x0000002c0c20723c */ /* 0x000fe200000018ff */
[----:B-1----:R-:W-:-:S07]  /*64a0*/  FFMA.FTZ R2, R177, c[0x0][0x23c], -R5 ;  /* 0x00008f00b1027a23 */ /* 0x002fce0000010805 */
[----:B------:R-:W-:Y:S01]  /*64b0*/  HMMA.16816.F32 R12, R12, R46, RZ ;  /* 0x0000002e0c0c723c */ /* 0x000fe200000018ff */
[----:B------:R1:W-:Y:S01]  /*64c0*/  MUFU.EX2 R227, R2 ;  /* 0x0000000200e37308 */ /* 0x0003e20000000800 */
[----:B--2---:R-:W-:Y:S01]  /*64d0*/  MOV R177, R4 ;  /* 0x0000000400b17202 */ /* 0x004fe20000000f00 */
[----:B-1----:R-:W-:-:S06]  /*64e0*/  FFMA.FTZ R2, R168, c[0x0][0x23c], -R5 ;  /* 0x00008f00a8027a23 */ /* 0x002fcc0000010805 */
[----:B------:R1:W-:Y:S01]  /*64f0*/  MUFU.EX2 R223, R2 ;  /* 0x0000000200df7308 */ /* 0x0003e20000000800 */
[----:B------:R-:W-:Y:S01]  /*6500*/  HMMA.16816.F32 R56, R8, R30, R56 ;  /* 0x0000001e0838723c */ /* 0x000fe20000001838 */
[----:B------:R-:W2:Y:S01]  /*6510*/  LDSM.16.MT88.4 R28, [R217+0x9000] ;  /* 0x00900000d91c783b */ /* 0x000ea20000004200 */
[----:B-1----:R-:W-:-:S05]  /*6520*/  FFMA.FTZ R2, R165, c[0x0][0x23c], -R5 ;  /* 0x00008f00a5027a23 */ /* 0x002fca0000010805 */
[----:B------:R1:W3:Y:S01]  /*6530*/  MUFU.EX2 R4, R2 ;  /* 0x0000000200047308 */ /* 0x0002e20000000800 */
[C---:B------:R-:W-:Y:S08]  /*6540*/  HMMA.16816.F32 R52, R8.reuse, R24, R52 ;  /* 0x000000180834723c */ /* 0x040ff00000001834 */
[----:B------:R-:W-:Y:S01]  /*6550*/  HMMA.16816.F32 R48, R8, R26, R48 ;  /* 0x0000001a0830723c */ /* 0x000fe20000001830 */
[----:B------:R-:W4:Y:S01]  /*6560*/  LDSM.16.MT88.4 R24, [R220+0x9000] ;  /* 0x00900000dc18783b */ /* 0x000f220000004200 */
[----:B-1----:R-:W-:-:S04]  /*6570*/  FFMA.FTZ R2, R164, c[0x0][0x23c], -R5 ;  /* 0x00008f00a4027a23 */ /* 0x002fc80000010805 */
[----:B------:R1:W-:Y:S02]  /*6580*/  MUFU.EX2 R155, R2 ;  /* 0x00000002009b7308 */ /* 0x0003e40000000800 */
[C---:B------:R-:W-:Y:S08]  /*6590*/  HMMA.16816.F32 R44, R8.reuse, R20, R40 ;  /* 0x00000014082c723c */ /* 0x040ff00000001828 */
[----:B------:R-:W-:Y:S01]  /*65a0*/  HMMA.16816.F32 R36, R8, R22, R36 ;  /* 0x000000160824723c */ /* 0x000fe20000001824 */
[----:B------:R-:W2:Y:S01]  /*65b0*/  LDSM.16.MT88.4 R20, [R218+0x9000] ;  /* 0x00900000da14783b */ /* 0x000ea20000004200 */
[----:B-1----:R-:W-:-:S06]  /*65c0*/  FFMA.FTZ R2, R178, c[0x0][0x23c], -R3 ;  /* 0x00008f00b2027a23 */ /* 0x002fcc0000010803 */
[C---:B------:R-:W-:Y:S01]  /*65d0*/  HMMA.16816.F32 R68, R8.reuse, R16, R32 ;  /* 0x000000100844723c */ /* 0x040fe20000001820 */
[----:B------:R1:W-:Y:S07]  /*65e0*/  MUFU.EX2 R226, R2 ;  /* 0x0000000200e27308 */ /* 0x0003ee0000000800 */
[----:B------:R-:W-:Y:S01]  /*65f0*/  HMMA.16816.F32 R32, R8, R18, R12 ;  /* 0x000000120820723c */ /* 0x000fe2000000180c */
[----:B------:R-:W2:Y:S01]  /*6600*/  LDSM.16.MT88.4 R16, [R219+0x9000] ;  /* 0x00900000db10783b */ /* 0x000ea20000004200 */
[----:B-1----:R-:W-:-:S04]  /*6610*/  FFMA.FTZ R2, R176, c[0x0][0x23c], -R3 ;  /* 0x00008f00b0027a23 */ /* 0x002fc80000010803 */
[----:B------:R1:W-:Y:S01]  /*6620*/  MUFU.EX2 R222, R2 ;  /* 0x0000000200de7308 */ /* 0x0003e20000000800 */
[----:B------:R-:W-:Y:S01]  /*6630*/  MOV R160, R7 ;  /* 0x0000000700a07202 */ /* 0x000fe20000000f00 */
[----:B-1----:R-:W-:-:S06]  /*6640*/  FFMA.FTZ R2, R170, c[0x0][0x23c], -R3 ;  /* 0x00008f00aa027a23 */ /* 0x002fcc0000010803 */
[----:B------:R1:W-:Y:S01]  /*6650*/  MUFU.EX2 R178, R2 ;  /* 0x0000000200b27308 */ /* 0x0003e20000000800 */
[----:B---3--:R-:W-:Y:S02]  /*6660*/  IMAD.MOV.U32 R176, RZ, RZ, R4 ;  /* 0x000000ffffb07224 */ /* 0x008fe400078e0004 */
[----:B-1----:R-:W-:-:S05]  /*6670*/  FFMA.FTZ R2, R167, c[0x0][0x23c], -R3 ;  /* 0x00008f00a7027a23 */ /* 0x002fca0000010803 */
[----:B------:R1:W-:Y:S01]  /*6680*/  MUFU.EX2 R142, R2 ;  /* 0x00000002008e7308 */ /* 0x0003e20000000800 */
[----:B------:R-:W-:Y:S01]  /*6690*/  F2FP.PACK_AB R8, R140, R160 ;  /* 0x000000a08c08723e */ /* 0x000fe200000000ff */
[----:B-1----:R-:W-:-:S06]  /*66a0*/  FFMA.FTZ R2, R181, c[0x0][0x23c], -R6 ;  /* 0x00008f00b5027a23 */ /* 0x002fcc0000010806 */
[----:B------:R1:W3:Y:S01]  /*66b0*/  MUFU.EX2 R7, R2 ;  /* 0x0000000200077308 */ /* 0x0002e20000000800 */
[----:B------:R-:W-:Y:S02]  /*66c0*/  F2FP.PACK_AB R9, R151, R141 ;  /* 0x0000008d9709723e */ /* 0x000fe400000000ff */
[----:B------:R-:W-:Y:S02]  /*66d0*/  F2FP.PACK_AB R10, R231, R235 ;  /* 0x000000ebe70a723e */ /* 0x000fe400000000ff */
[----:B------:R-:W-:Y:S01]  /*66e0*/  F2FP.PACK_AB R11, R230, R234 ;  /* 0x000000eae60b723e */ /* 0x000fe200000000ff */
[----:B-1----:R-:W-:-:S04]  /*66f0*/  FFMA.FTZ R2, R175, c[0x0][0x23c], -R6 ;  /* 0x00008f00af027a23 */ /* 0x002fc80000010806 */
[----:B------:R1:W1:Y:S01]  /*6700*/  MUFU.EX2 R4, R2 ;  /* 0x0000000200047308 */ /* 0x0002620000000800 */
[----:B------:R-:W-:Y:S02]  /*6710*/  F2FP.PACK_AB R12, R154, R143 ;  /* 0x0000008f9a0c723e */ /* 0x000fe400000000ff */
[----:B------:R-:W-:Y:S02]  /*6720*/  F2FP.PACK_AB R13, R152, R150 ;  /* 0x00000096980d723e */ /* 0x000fe400000000ff */
[----:B------:R-:W-:Y:S02]  /*6730*/  F2FP.PACK_AB R14, R233, R144 ;  /* 0x00000090e90e723e */ /* 0x000fe400000000ff */
[----:B------:R-:W-:Y:S01]  /*6740*/  F2FP.PACK_AB R15, R232, R146 ;  /* 0x00000092e80f723e */ /* 0x000fe200000000ff */
[----:B-1----:R-:W-:-:S04]  /*6750*/  FFMA.FTZ R2, R172, c[0x0][0x23c], -R6 ;  /* 0x00008f00ac027a23 */ /* 0x002fc80000010806 */
[----:B------:R1:W-:Y:S01]  /*6760*/  MUFU.EX2 R145, R2 ;  /* 0x0000000200917308 */ /* 0x0003e20000000800 */
[----:B--2---:R-:W-:Y:S01]  /*6770*/  HMMA.16816.F32 R76, R8, R30, R64 ;  /* 0x0000001e084c723c */ /* 0x004fe20000001840 */
[----:B-1----:R-:W-:-:S06]  /*6780*/  FFMA.FTZ R2, R132, c[0x0][0x23c], -R6 ;  /* 0x00008f0084027a23 */ /* 0x002fcc0000010806 */
[----:B------:R1:W-:Y:S01]  /*6790*/  MUFU.EX2 R138, R2 ;  /* 0x00000002008a7308 */ /* 0x0003e20000000800 */
[C---:B----4-:R-:W-:Y:S08]  /*67a0*/  HMMA.16816.F32 R64, R12.reuse, R24, R52 ;  /* 0x000000180c40723c */ /* 0x050ff00000001834 */
[----:B------:R-:W-:Y:S01]  /*67b0*/  HMMA.16816.F32 R52, R12, R20, R44 ;  /* 0x000000140c34723c */ /* 0x000fe2000000182c */
[----:B-1----:R-:W-:-:S07]  /*67c0*/  FFMA.FTZ R2, R185, c[0x0][0x23c], -R0 ;  /* 0x00008f00b9027a23 */ /* 0x002fce0000010800 */
[----:B------:R-:W-:Y:S01]  /*67d0*/  HMMA.16816.F32 R40, R12, R28, R60 ;  /* 0x0000001c0c28723c */ /* 0x000fe2000000183c */
[----:B------:R1:W-:Y:S07]  /*67e0*/  MUFU.EX2 R168, R2 ;  /* 0x0000000200a87308 */ /* 0x0003ee0000000800 */
[-C--:B------:R-:W-:Y:S08]  /*67f0*/  HMMA.16816.F32 R108, R8, R22.reuse, R72 ;  /* 0x00000016086c723c */ /* 0x080ff00000001848 */
[----:B------:R-:W-:Y:S01]  /*6800*/  HMMA.16816.F32 R44, R12, R22, R36 ;  /* 0x000000160c2c723c */ /* 0x000fe20000001824 */
[----:B-1----:R-:W-:Y:S01]  /*6810*/  FFMA.FTZ R2, R182, c[0x0][0x23c], -R0 ;  /* 0x00008f00b6027a23 */ /* 0x002fe20000010800 */
[----:B---3--:R-:W-:-:S06]  /*6820*/  MOV R182, R7 ;  /* 0x0000000700b67202 */ /* 0x008fcc0000000f00 */
[C---:B------:R-:W-:Y:S01]  /*6830*/  HMMA.16816.F32 R60, R8.reuse, R28, R80 ;  /* 0x0000001c083c723c */ /* 0x040fe20000001850 */
[----:B------:R1:W-:Y:S07]  /*6840*/  MUFU.EX2 R7, R2 ;  /* 0x0000000200077308 */ /* 0x0003ee0000000800 */
[C---:B------:R-:W-:Y:S08]  /*6850*/  HMMA.16816.F32 R112, R8.reuse, R16, R112 ;  /* 0x000000100870723c */ /* 0x040ff00000001870 */
[----:B------:R-:W-:Y:S01]  /*6860*/  HMMA.16816.F32 R84, R8, R18, R84 ;  /* 0x000000120854723c */ /* 0x000fe20000001854 */
[----:B-1----:R-:W-:-:S07]  /*6870*/  FFMA.FTZ R2, R174, c[0x0][0x23c], -R0 ;  /* 0x00008f00ae027a23 */ /* 0x002fce0000010800 */
[C---:B------:R-:W-:Y:S01]  /*6880*/  HMMA.16816.F32 R72, R12.reuse, R30, R56 ;  /* 0x0000001e0c48723c */ /* 0x040fe20000001838 */
[----:B------:R-:W1:Y:S07]  /*6890*/  LDSM.16.MT88.4 R28, [R217+0x9800] ;  /* 0x00980000d91c783b */ /* 0x000e6e0000004200 */
[C---:B------:R-:W-:Y:S08]  /*68a0*/  HMMA.16816.F32 R36, R12.reuse, R16, R68 ;  /* 0x000000100c24723c */ /* 0x040ff00000001844 */
[----:B------:R-:W-:Y:S01]  /*68b0*/  HMMA.16816.F32 R32, R12, R18, R32 ;  /* 0x000000120c20723c */ /* 0x000fe20000001820 */
[----:B------:R-:W2:Y:S07]  /*68c0*/  LDSM.16.MT88.4 R16, [R219+0x9800] ;  /* 0x00980000db10783b */ /* 0x000eae0000004200 */
[C---:B------:R-:W-:Y:S01]  /*68d0*/  HMMA.16816.F32 R80, R8.reuse, R24, R96 ;  /* 0x000000180850723c */ /* 0x040fe20000001860 */
[----:B------:R3:W-:Y:S07]  /*68e0*/  MUFU.EX2 R139, R2 ;  /* 0x00000002008b7308 */ /* 0x0007ee0000000800 */
[-C--:B------:R-:W-:Y:S08]  /*68f0*/  HMMA.16816.F32 R88, R8, R26.reuse, R88 ;  /* 0x0000001a0858723c */ /* 0x080ff00000001858 */
[----:B------:R-:W-:Y:S01]  /*6900*/  HMMA.16816.F32 R56, R12, R26, R48 ;  /* 0x0000001a0c38723c */ /* 0x000fe20000001830 */
[----:B------:R-:W4:Y:S07]  /*6910*/  LDSM.16.MT88.4 R24, [R220+0x9800] ;  /* 0x00980000dc18783b */ /* 0x000f2e0000004200 */
[----:B------:R-:W-:Y:S01]  /*6920*/  HMMA.16816.F32 R92, R8, R20, R92 ;  /* 0x00000014085c723c */ /* 0x000fe2000000185c */
[----:B------:R-:W1:Y:S01]  /*6930*/  LDSM.16.MT88.4 R20, [R218+0x9800] ;  /* 0x00980000da14783b */ /* 0x000e620000004200 */
[----:B---3--:R-:W-:Y:S01]  /*6940*/  FFMA.FTZ R2, R133, c[0x0][0x23c], -R0 ;  /* 0x00008f0085027a23 */ /* 0x008fe20000010800 */
[----:B------:R-:W-:-:S03]  /*6950*/  MOV R174, R4 ;  /* 0x0000000400ae7202 */ /* 0x000fc60000000f00 */
[----:B------:R3:W1:Y:S01]  /*6960*/  MUFU.EX2 R4, R2 ;  /* 0x0000000200047308 */ /* 0x0006620000000800 */
[----:B------:R-:W-:Y:S02]  /*6970*/  F2FP.PACK_AB R8, R223, R227 ;  /* 0x000000e3df08723e */ /* 0x000fe400000000ff */
[----:B------:R-:W-:Y:S01]  /*6980*/  F2FP.PACK_AB R9, R222, R226 ;  /* 0x000000e2de09723e */ /* 0x000fe200000000ff */
[----:B---3--:R-:W-:-:S04]  /*6990*/  FFMA.FTZ R2, R186, c[0x0][0x23c], -R5 ;  /* 0x00008f00ba027a23 */ /* 0x008fc80000010805 */
[----:B------:R3:W-:Y:S01]  /*69a0*/  MUFU.EX2 R171, R2 ;  /* 0x0000000200ab7308 */ /* 0x0007e20000000800 */
[----:B------:R-:W-:Y:S02]  /*69b0*/  F2FP.PACK_AB R10, R155, R176 ;  /* 0x000000b09b0a723e */ /* 0x000fe400000000ff */
[----:B------:R-:W-:Y:S02]  /*69c0*/  F2FP.PACK_AB R11, R142, R178 ;  /* 0x000000b28e0b723e */ /* 0x000fe400000000ff */
[----:B------:R-:W-:Y:S02]  /*69d0*/  F2FP.PACK_AB R12, R225, R229 ;  /* 0x000000e5e10c723e */ /* 0x000fe400000000ff */
[----:B------:R-:W-:Y:S01]  /*69e0*/  F2FP.PACK_AB R13, R224, R228 ;  /* 0x000000e4e00d723e */ /* 0x000fe200000000ff */
[----:B---3--:R-:W-:Y:S01]  /*69f0*/  FFMA.FTZ R2, R183, c[0x0][0x23c], -R5 ;  /* 0x00008f00b7027a23 */ /* 0x008fe20000010805 */
[----:B-1----:R-:W-:-:S03]  /*6a00*/  MOV R183, R4 ;  /* 0x0000000400b77202 */ /* 0x002fc60000000f00 */
[----:B------:R1:W3:Y:S01]  /*6a10*/  MUFU.EX2 R4, R2 ;  /* 0x0000000200047308 */ /* 0x0002e20000000800 */
[----:B------:R-:W-:Y:S02]  /*6a20*/  F2FP.PACK_AB R14, R177, R221 ;  /* 0x000000ddb10e723e */ /* 0x000fe400000000ff */
[----:B------:R-:W-:Y:S01]  /*6a30*/  F2FP.PACK_AB R15, R153, R216 ;  /* 0x000000d8990f723e */ /* 0x000fe200000000ff */
[----:B------:R-:W-:Y:S01]  /*6a40*/  HMMA.16816.F32 R48, R8, R28, R60 ;  /* 0x0000001c0830723c */ /* 0x000fe2000000183c */
[----:B-1----:R-:W-:-:S04]  /*6a50*/  FFMA.FTZ R2, R180, c[0x0][0x23c], -R5 ;  /* 0x00008f00b4027a23 */ /* 0x002fc80000010805 */
[----:B------:R1:W-:Y:S03]  /*6a60*/  MUFU.EX2 R123, R2 ;  /* 0x00000002007b7308 */ /* 0x0003e60000000800 */
[----:B--2---:R-:W-:Y:S08]  /*6a70*/  HMMA.16816.F32 R104, R8, R18, R84 ;  /* 0x000000120868723c */ /* 0x004ff00000001854 */
[----:B------:R-:W-:Y:S01]  /*6a80*/  HMMA.16816.F32 R40, R12, R28, R40 ;  /* 0x0000001c0c28723c */ /* 0x000fe20000001828 */
[----:B-1----:R-:W-:-:S07]  /*6a90*/  FFMA.FTZ R2, R173, c[0x0][0x23c], -R5 ;  /* 0x00008f00ad027a23 */ /* 0x002fce0000010805 */
[C---:B------:R-:W-:Y:S01]  /*6aa0*/  HMMA.16816.F32 R60, R8.reuse, R30, R76 ;  /* 0x0000001e083c723c */ /* 0x040fe2000000184c */
[----:B------:R1:W-:Y:S07]  /*6ab0*/  MUFU.EX2 R162, R2 ;  /* 0x0000000200a27308 */ /* 0x0003ee0000000800 */
[C---:B----4-:R-:W-:Y:S08]  /*6ac0*/  HMMA.16816.F32 R80, R8.reuse, R24, R80 ;  /* 0x000000180850723c */ /* 0x050ff00000001850 */
[----:B------:R-:W-:Y:S01]  /*6ad0*/  HMMA.16816.F32 R88, R8, R26, R88 ;  /* 0x0000001a0858723c */ /* 0x000fe20000001858 */
[----:B-1----:R-:W-:-:S07]  /*6ae0*/  FFMA.FTZ R2, R188, c[0x0][0x23c], -R3 ;  /* 0x00008f00bc027a23 */ /* 0x002fce0000010803 */
[C---:B------:R-:W-:Y:S01]  /*6af0*/  HMMA.16816.F32 R100, R12.reuse, R30, R72 ;  /* 0x0000001e0c64723c */ /* 0x040fe20000001848 */
[----:B------:R-:W1:Y:S01]  /*6b00*/  LDSM.16.MT88.4 R28, [R217+0xa000] ;  /* 0x00a00000d91c783b */ /* 0x000e620000004200 */
[----:B------:R2:W-:Y:S06]  /*6b10*/  MUFU.EX2 R169, R2 ;  /* 0x0000000200a97308 */ /* 0x0005ec0000000800 */
[----:B------:R-:W-:Y:S01]  /*6b20*/  HMMA.16816.F32 R96, R12, R24, R64 ;  /* 0x000000180c60723c */ /* 0x000fe20000001840 */
[----:B---3--:R-:W-:-:S07]  /*6b30*/  MOV R188, R4 ;  /* 0x0000000400bc7202 */ /* 0x008fce0000000f00 */
[----:B------:R-:W-:Y:S01]  /*6b40*/  HMMA.16816.F32 R84, R12, R26, R56 ;  /* 0x0000001a0c54723c */ /* 0x000fe20000001838 */
[----:B------:R-:W3:Y:S01]  /*6b50*/  LDSM.16.MT88.4 R24, [R220+0xa000] ;  /* 0x00a00000dc18783b */ /* 0x000ee20000004200 */
[----:B--2---:R-:W-:-:S06]  /*6b60*/  FFMA.FTZ R2, R187, c[0x0][0x23c], -R3 ;  /* 0x00008f00bb027a23 */ /* 0x004fcc0000010803 */
[C---:B------:R-:W-:Y:S01]  /*6b70*/  HMMA.16816.F32 R92, R8.reuse, R20, R92 ;  /* 0x00000014085c723c */ /* 0x040fe2000000185c */
[----:B------:R2:W4:Y:S07]  /*6b80*/  MUFU.EX2 R4, R2 ;  /* 0x0000000200047308 */ /* 0x00052e0000000800 */
[----:B------:R-:W-:Y:S08]  /*6b90*/  HMMA.16816.F32 R108, R8, R22, R108 ;  /* 0x00000016086c723c */ /* 0x000ff0000000186c */
[C---:B------:R-:W-:Y:S08]  /*6ba0*/  HMMA.16816.F32 R76, R12.reuse, R20, R52 ;  /* 0x000000140c4c723c */ /* 0x040ff00000001834 */
[----:B------:R-:W-:Y:S01]  /*6bb0*/  HMMA.16816.F32 R72, R12, R22, R44 ;  /* 0x000000160c48723c */ /* 0x000fe2000000182c */
[----:B------:R-:W1:Y:S07]  /*6bc0*/  LDSM.16.MT88.4 R20, [R218+0xa000] ;  /* 0x00a00000da14783b */ /* 0x000e6e0000004200 */
[----:B------:R-:W-:Y:S01]  /*6bd0*/  HMMA.16816.F32 R112, R8, R16, R112 ;  /* 0x000000100870723c */ /* 0x000fe20000001870 */
[----:B--2---:R-:W-:-:S07]  /*6be0*/  FFMA.FTZ R2, R184, c[0x0][0x23c], -R3 ;  /* 0x00008f00b8027a23 */ /* 0x004fce0000010803 */
[C---:B------:R-:W-:Y:S08]  /*6bf0*/  HMMA.16816.F32 R68, R12.reuse, R16, R36 ;  /* 0x000000100c44723c */ /* 0x040ff00000001824 */
[----:B------:R-:W-:Y:S01]  /*6c00*/  HMMA.16816.F32 R32, R12, R18, R32 ;  /* 0x000000120c20723c */ /* 0x000fe20000001820 */
[----:B------:R-:W2:Y:S01]  /*6c10*/  LDSM.16.MT88.4 R16, [R219+0xa000] ;  /* 0x00a00000db10783b */ /* 0x000ea20000004200 */
[----:B------:R1:W-:Y:S02]  /*6c20*/  MUFU.EX2 R132, R2 ;  /* 0x0000000200847308 */ /* 0x0003e40000000800 */
[----:B-1----:R-:W-:-:S06]  /*6c30*/  FFMA.FTZ R2, R179, c[0x0][0x23c], -R3 ;  /* 0x00008f00b3027a23 */ /* 0x002fcc0000010803 */
[----:B------:R1:W1:Y:S01]  /*6c40*/  MUFU.EX2 R161, R2 ;  /* 0x0000000200a17308 */ /* 0x0002620000000800 */
[----:B------:R-:W-:Y:S01]  /*6c50*/  IMAD.MOV.U32 R173, RZ, RZ, R7 ;  /* 0x000000ffffad7224 */ /* 0x000fe200078e0007 */
[----:B----4-:R-:W-:Y:S02]  /*6c60*/  MOV R179, R4 ;  /* 0x0000000400b37202 */ /* 0x010fe40000000f00 */
[----:B------:R-:W-:Y:S02]  /*6c70*/  F2FP.PACK_AB R8, R188, R171 ;  /* 0x000000abbc08723e */ /* 0x000fe400000000ff */
[----:B------:R-:W-:Y:S02]  /*6c80*/  F2FP.PACK_AB R9, R179, R169 ;  /* 0x000000a9b309723e */ /* 0x000fe400000000ff */
[----:B------:R-:W-:Y:S01]  /*6c90*/  F2FP.PACK_AB R10, R162, R123 ;  /* 0x0000007ba20a723e */ /* 0x000fe200000000ff */
[----:B-1----:R-:W-:-:S04]  /*6ca0*/  FFMA.FTZ R2, R194, c[0x0][0x23c], -R5 ;  /* 0x00008f00c2027a23 */ /* 0x002fc80000010805 */
[----:B------:R1:W-:Y:S01]  /*6cb0*/  MUFU.EX2 R172, R2 ;  /* 0x0000000200ac7308 */ /* 0x0003e20000000800 */
[----:B------:R-:W-:Y:S02]  /*6cc0*/  F2FP.PACK_AB R11, R161, R132 ;  /* 0x00000084a10b723e */ /* 0x000fe400000000ff */
[----:B------:R-:W-:Y:S02]  /*6cd0*/  F2FP.PACK_AB R12, R174, R182 ;  /* 0x000000b6ae0c723e */ /* 0x000fe400000000ff */
[----:B------:R-:W-:Y:S02]  /*6ce0*/  F2FP.PACK_AB R13, R173, R168 ;  /* 0x000000a8ad0d723e */ /* 0x000fe400000000ff */
[----:B------:R-:W-:Y:S02]  /*6cf0*/  F2FP.PACK_AB R14, R138, R145 ;  /* 0x000000918a0e723e */ /* 0x000fe400000000ff */
[----:B------:R-:W-:Y:S01]  /*6d00*/  F2FP.PACK_AB R15, R183, R139 ;  /* 0x0000008bb70f723e */ /* 0x000fe200000000ff */
[----:B-1----:R-:W-:-:S04]  /*6d10*/  FFMA.FTZ R2, R193, c[0x0][0x23c], -R5 ;  /* 0x00008f00c1027a23 */ /* 0x002fc80000010805 */
[----:B------:R1:W4:Y:S01]  /*6d20*/  MUFU.EX2 R4, R2 ;  /* 0x0000000200047308 */ /* 0x0003220000000800 */
[C---:B------:R-:W-:Y:S08]  /*6d30*/  HMMA.16816.F32 R64, R8.reuse, R28, R48 ;  /* 0x0000001c0840723c */ /* 0x040ff00000001830 */
[----:B---3--:R-:W-:Y:S01]  /*6d40*/  HMMA.16816.F32 R56, R8, R24, R80 ;  /* 0x000000180838723c */ /* 0x008fe20000001850 */
[----:B-1----:R-:W-:-:S07]  /*6d50*/  FFMA.FTZ R2, R189, c[0x0][0x23c], -R5 ;  /* 0x00008f00bd027a23 */ /* 0x002fce0000010805 */
[----:B------:R-:W-:Y:S01]  /*6d60*/  HMMA.16816.F32 R48, R8, R20, R92 ;  /* 0x000000140830723c */ /* 0x000fe2000000185c */
[----:B------:R1:W-:Y:S07]  /*6d70*/  MUFU.EX2 R194, R2 ;  /* 0x0000000200c27308 */ /* 0x0003ee0000000800 */
[-C--:B------:R-:W-:Y:S08]  /*6d80*/  HMMA.16816.F32 R80, R12, R22.reuse, R72 ;  /* 0x000000160c50723c */ /* 0x080ff00000001848 */
[----:B------:R-:W-:Y:S01]  /*6d90*/  HMMA.16816.F32 R44, R8, R22, R108 ;  /* 0x00000016082c723c */ /* 0x000fe2000000186c */
[----:B-1----:R-:W-:-:S07]  /*6da0*/  FFMA.FTZ R2, R159, c[0x0][0x23c], -R5 ;  /* 0x00008f009f027a23 */ /* 0x002fce0000010805 */
[C---:B------:R-:W-:Y:S01]  /*6db0*/  HMMA.16816.F32 R92, R12.reuse, R26, R84 ;  /* 0x0000001a0c5c723c */ /* 0x040fe20000001854 */
[----:B------:R1:W-:Y:S07]  /*6dc0*/  MUFU.EX2 R181, R2 ;  /* 0x0000000200b57308 */ /* 0x0003ee0000000800 */
[C---:B--2---:R-:W-:Y:S08]  /*6dd0*/  HMMA.16816.F32 R72, R12.reuse, R16, R68 ;  /* 0x000000100c48723c */ /* 0x044ff00000001844 */
[----:B------:R-:W-:Y:S01]  /*6de0*/  HMMA.16816.F32 R124, R12, R28, R40 ;  /* 0x0000001c0c7c723c */ /* 0x000fe20000001828 */
[----:B-1----:R-:W-:-:S07]  /*6df0*/  FFMA.FTZ R2, R197, c[0x0][0x23c], -R3 ;  /* 0x00008f00c5027a23 */ /* 0x002fce0000010803 */
[C---:B------:R-:W-:Y:S01]  /*6e00*/  HMMA.16816.F32 R108, R12.reuse, R30, R100 ;  /* 0x0000001e0c6c723c */ /* 0x040fe20000001864 */
[----:B------:R1:W2:Y:S07]  /*6e10*/  MUFU.EX2 R133, R2 ;  /* 0x0000000200857308 */ /* 0x0002ae0000000800 */
[C---:B------:R-:W-:Y:S08]  /*6e20*/  HMMA.16816.F32 R96, R12.reuse, R24, R96 ;  /* 0x000000180c60723c */ /* 0x040ff00000001860 */
[C---:B------:R-:W-:Y:S01]  /*6e30*/  HMMA.16816.F32 R84, R12.reuse, R20, R76 ;  /* 0x000000140c54723c */ /* 0x040fe2000000184c */
[--C-:B-1----:R-:W-:Y:S01]  /*6e40*/  FFMA.FTZ R2, R195, c[0x0][0x23c], -R3.reuse ;  /* 0x00008f00c3027a23 */ /* 0x102fe20000010803 */
[----:B------:R-:W-:Y:S06]  /*6e50*/  LDSM.16.MT88.4 R20, [R217+0xa800] ;  /* 0x00a80000d914783b */ /* 0x000fec0000004200 */
[----:B------:R-:W-:Y:S01]  /*6e60*/  HMMA.16816.F32 R68, R12, R18, R32 ;  /* 0x000000120c44723c */ /* 0x000fe20000001820 */
[----:B------:R-:W1:Y:S01]  /*6e70*/  LDSM.16.MT88.4 R12, [R218+0xa800] ;  /* 0x00a80000da0c783b */ /* 0x000e620000004200 */
[----:B------:R3:W1:Y:S02]  /*6e80*/  MUFU.EX2 R195, R2 ;  /* 0x0000000200c37308 */ /* 0x0006640000000800 */
[--C-:B---3--:R-:W-:Y:S01]  /*6e90*/  FFMA.FTZ R2, R192, c[0x0][0x23c], -R3.reuse ;  /* 0x00008f00c0027a23 */ /* 0x108fe20000010803 */
[----:B----4-:R-:W-:Y:S01]  /*6ea0*/  MOV R192, R4 ;  /* 0x0000000400c07202 */ /* 0x010fe20000000f00 */
[----:B------:R-:W-:-:S04]  /*6eb0*/  FFMA.FTZ R4, R190, c[0x0][0x23c], -R3 ;  /* 0x00008f00be047a23 */ /* 0x000fc80000010803 */
[----:B------:R3:W-:Y:S08]  /*6ec0*/  MUFU.EX2 R180, R2 ;  /* 0x0000000200b47308 */ /* 0x0007f00000000800 */
[----:B------:R4:W1:Y:S01]  /*6ed0*/  MUFU.EX2 R170, R4 ;  /* 0x0000000400aa7308 */ /* 0x0008620000000800 */
[--C-:B------:R-:W-:Y:S02]  /*6ee0*/  FFMA.FTZ R118, R156, c[0x0][0x23c], -R6.reuse ;  /* 0x00008f009c767a23 */ /* 0x100fe40000010806 */
[----:B--2---:R-:W-:Y:S01]  /*6ef0*/  IMAD.MOV.U32 R156, RZ, RZ, R133 ;  /* 0x000000ffff9c7224 */ /* 0x004fe200078e0085 */
[----:B------:R-:W-:Y:S01]  /*6f00*/  HMMA.16816.F32 R60, R8, R30, R60 ;  /* 0x0000001e083c723c */ /* 0x000fe2000000183c */
[----:B---3--:R-:W-:-:S07]  /*6f10*/  FFMA.FTZ R2, R196, c[0x0][0x23c], -R6 ;  /* 0x00008f00c4027a23 */ /* 0x008fce0000010806 */
[C---:B------:R-:W-:Y:S08]  /*6f20*/  HMMA.16816.F32 R52, R8.reuse, R26, R88 ;  /* 0x0000001a0834723c */ /* 0x040ff00000001858 */
[----:B------:R-:W-:Y:S01]  /*6f30*/  HMMA.16816.F32 R40, R8, R16, R112 ;  /* 0x000000100828723c */ /* 0x000fe20000001870 */
[----:B----4-:R-:W-:-:S07]  /*6f40*/  FFMA.FTZ R4, R198, c[0x0][0x23c], -R6 ;  /* 0x00008f00c6047a23 */ /* 0x010fce0000010806 */
[----:B------:R-:W-:Y:S01]  /*6f50*/  HMMA.16816.F32 R36, R8, R18, R104 ;  /* 0x000000120824723c */ /* 0x000fe20000001868 */
[--C-:B------:R-:W-:Y:S01]  /*6f60*/  FFMA.FTZ R28, R212, c[0x0][0x23c], -R6.reuse ;  /* 0x00008f00d41c7a23 */ /* 0x100fe20000010806 */
[----:B------:R-:W-:Y:S01]  /*6f70*/  MOV R34, R139 ;  /* 0x0000008b00227202 */ /* 0x000fe20000000f00 */
[--C-:B------:R-:W-:Y:S01]  /*6f80*/  FFMA.FTZ R7, R199, c[0x0][0x23c], -R6.reuse ;  /* 0x00008f00c7077a23 */ /* 0x100fe20000010806 */
[----:B------:R-:W-:Y:S01]  /*6f90*/  MOV R33, R138 ;  /* 0x0000008a00217202 */ /* 0x000fe20000000f00 */
[--C-:B------:R-:W-:Y:S01]  /*6fa0*/  FFMA.FTZ R116, R157, c[0x0][0x23c], -R6.reuse ;  /* 0x00008f009d747a23 */ /* 0x100fe20000010806 */
[----:B------:R-:W4:Y:S01]  /*6fb0*/  LDSM.16.MT88.4 R16, [R220+0xa800] ;  /* 0x00a80000dc10783b */ /* 0x000f220000004200 */
[----:B------:R-:W-:Y:S02]  /*6fc0*/  F2FP.PACK_AB R8, R192, R172 ;  /* 0x000000acc008723e */ /* 0x000fe400000000ff */
[----:B-1----:R-:W-:Y:S01]  /*6fd0*/  F2FP.PACK_AB R9, R195, R156 ;  /* 0x0000009cc309723e */ /* 0x002fe200000000ff */
[--C-:B------:R-:W-:Y:S01]  /*6fe0*/  FFMA.FTZ R148, R129, c[0x0][0x23c], -R6.reuse ;  /* 0x00008f0081947a23 */ /* 0x100fe20000010806 */
[----:B------:R-:W-:Y:S01]  /*6ff0*/  F2FP.PACK_AB R10, R181, R194 ;  /* 0x000000c2b50a723e */ /* 0x000fe200000000ff */
[--C-:B------:R-:W-:Y:S01]  /*7000*/  FFMA.FTZ R149, R128, c[0x0][0x23c], -R6.reuse ;  /* 0x00008f0080957a23 */ /* 0x100fe20000010806 */
[----:B------:R-:W-:Y:S01]  /*7010*/  F2FP.PACK_AB R11, R170, R180 ;  /* 0x000000b4aa0b723e */ /* 0x000fe200000000ff */
[--C-:B------:R-:W-:Y:S01]  /*7020*/  FFMA.FTZ R104, R191, c[0x0][0x23c], -R6.reuse ;  /* 0x00008f00bf687a23 */ /* 0x100fe20000010806 */
[----:B------:R-:W-:Y:S01]  /*7030*/  MOV R191, R252 ;  /* 0x000000fc00bf7202 */ /* 0x000fe20000000f00 */
[----:B------:R-:W1:Y:S01]  /*7040*/  LDSM.16.MT88.4 R24, [R219+0xa800] ;  /* 0x00a80000db18783b */ /* 0x000e620000004200 */
[----:B------:R3:W-:Y:S01]  /*7050*/  MUFU.EX2 R252, R2 ;  /* 0x0000000200fc7308 */ /* 0x0007e20000000800 */
[----:B------:R-:W-:-:S02]  /*7060*/  FFMA.FTZ R106, R158, c[0x0][0x23c], -R6 ;  /* 0x00008f009e6a7a23 */ /* 0x000fc40000010806 */
[----:B------:R-:W-:Y:S01]  /*7070*/  HMMA.16816.F32 R76, R8, R14, R44 ;  /* 0x0000000e084c723c */ /* 0x000fe2000000182c */
[----:B------:R-:W-:Y:S02]  /*7080*/  IMAD.MOV.U32 R158, RZ, RZ, R251 ;  /* 0x000000ffff9e7224 */ /* 0x000fe400078e00fb */
[----:B------:R-:W-:Y:S02]  /*7090*/  FFMA.FTZ R138, R131, c[0x0][0x23c], -R6 ;  /* 0x00008f00838a7a23 */ /* 0x000fe40000010806 */
[----:B------:R4:W1:Y:S02]  /*70a0*/  MUFU.EX2 R251, R4 ;  /* 0x0000000400fb7308 */ /* 0x0008640000000800 */
[--C-:B------:R-:W-:Y:S02]  /*70b0*/  FFMA.FTZ R45, R210, c[0x0][0x23c], -R0.reuse ;  /* 0x00008f00d22d7a23 */ /* 0x100fe40000010800 */
[--C-:B------:R-:W-:Y:S01]  /*70c0*/  FFMA.FTZ R46, R242, c[0x0][0x23c], -R0.reuse ;  /* 0x00008f00f22e7a23 */ /* 0x100fe20000010800 */
[----:B------:R-:W2:Y:S01]  /*70d0*/  LDL.LU R210, [R1+0x10] ;  /* 0x0000100001d27983 */ /* 0x000ea20000300800 */
[----:B---3--:R-:W-:-:S03]  /*70e0*/  FFMA.FTZ R2, R248, c[0x0][0x23c], -R0 ;  /* 0x00008f00f8027a23 */ /* 0x008fc60000010800 */
[----:B------:R-:W3:Y:S01]  /*70f0*/  LDL.LU R242, [R1+0x58] ;  /* 0x0000580001f27983 */ /* 0x000ee20000300800 */
[----:B------:R-:W-:Y:S01]  /*7100*/  FFMA.FTZ R139, R130, c[0x0][0x23c], -R6 ;  /* 0x00008f00828b7a23 */ /* 0x000fe20000010806 */
[----:B------:R1:W-:Y:S01]  /*7110*/  MUFU.EX2 R212, R2 ;  /* 0x0000000200d47308 */ /* 0x0003e20000000800 */
[--C-:B------:R-:W-:Y:S02]  /*7120*/  FFMA.FTZ R6, R247, c[0x0][0x23c], -R0.reuse ;  /* 0x00008f00f7067a23 */ /* 0x100fe40000010800 */
[--C-:B----4-:R-:W-:Y:S02]  /*7130*/  FFMA.FTZ R4, R246, c[0x0][0x23c], -R0.reuse ;  /* 0x00008f00f6047a23 */ /* 0x110fe40000010800 */
[--C-:B-1----:R-:W-:Y:S02]  /*7140*/  FFMA.FTZ R2, R244, c[0x0][0x23c], -R0.reuse ;  /* 0x00008f00f4027a23 */ /* 0x102fe40000010800 */
[----:B------:R-:W3:Y:S04]  /*7150*/  LDL.LU R244, [R1+0x24] ;  /* 0x0000240001f47983 */ /* 0x000ee80000300800 */
[----:B------:R-:W3:Y:S04]  /*7160*/  LDL.LU R246, [R1+0x70] ;  /* 0x0000700001f67983 */ /* 0x000ee80000300800 */
[----:B------:R-:W3:Y:S04]  /*7170*/  LDL.LU R247, [R1+0x14] ;  /* 0x0000140001f77983 */ /* 0x000ee80000300800 */
[----:B------:R-:W3:Y:S01]  /*7180*/  LDL.LU R248, [R1+0x54] ;  /* 0x0000540001f87983 */ /* 0x000ee20000300800 */
[----:B------:R-:W-:Y:S01]  /*7190*/  MOV R129, R250 ;  /* 0x000000fa00817202 */ /* 0x000fe20000000f00 */
[--C-:B------:R-:W-:Y:S01]  /*71a0*/  FFMA.FTZ R44, R208, c[0x0][0x23c], -R0.reuse ;  /* 0x00008f00d02c7a23 */ /* 0x100fe20000010800 */
[----:B------:R-:W-:Y:S01]  /*71b0*/  MOV R128, R249 ;  /* 0x000000f900807202 */ /* 0x000fe20000000f00 */
[--C-:B------:R-:W-:Y:S01]  /*71c0*/  FFMA.FTZ R31, R206, c[0x0][0x23c], -R0.reuse ;  /* 0x00008f00ce1f7a23 */ /* 0x100fe20000010800 */
[----:B------:R1:W-:Y:S01]  /*71d0*/  MUFU.EX2 R249, R28 ;  /* 0x0000001c00f97308 */ /* 0x0003e20000000800 */
[----:B------:R-:W-:-:S07]  /*71e0*/  FFMA.FTZ R130, R204, c[0x0][0x23c], -R0 ;  /* 0x00008f00cc827a23 */ /* 0x000fce0000010800 */
[----:B------:R-:W1:Y:S08]  /*71f0*/  MUFU.EX2 R250, R7 ;  /* 0x0000000700fa7308 */ /* 0x000e700000000800 */
[----:B------:R1:W-:Y:S08]  /*7200*/  MUFU.EX2 R208, R6 ;  /* 0x0000000600d07308 */ /* 0x0003f00000000800 */
[----:B------:R1:W-:Y:S08]  /*7210*/  MUFU.EX2 R206, R4 ;  /* 0x0000000400ce7308 */ /* 0x0003f00000000800 */
[----:B------:R-:W1:Y:S01]  /*7220*/  MUFU.EX2 R204, R2 ;  /* 0x0000000200cc7308 */ /* 0x000e620000000800 */
[----:B------:R-:W-:Y:S01]  /*7230*/  MOV R175, R146 ;  /* 0x0000009200af7202 */ /* 0x000fe20000000f00 */
[----:B------:R-:W-:Y:S01]  /*7240*/  IMAD.MOV.U32 R163, RZ, RZ, R144 ;  /* 0x000000ffffa37224 */ /* 0x000fe200078e0090 */
[----:B------:R-:W-:Y:S01]  /*7250*/  MOV R35, R145 ;  /* 0x0000009100237202 */ /* 0x000fe20000000f00 */
[----:B------:R-:W-:Y:S01]  /*7260*/  HMMA.16816.F32 R196, R8, R20, R64 ;  /* 0x0000001408c4723c */ /* 0x000fe20000001840 */
[----:B------:R-:W-:Y:S01]  /*7270*/  MOV R157, R117 ;  /* 0x00000075009d7202 */ /* 0x000fe20000000f00 */
[--C-:B-1----:R-:W-:Y:S01]  /*7280*/  FFMA.FTZ R28, R243, c[0x0][0x23c], -R5.reuse ;  /* 0x00008f00f31c7a23 */ /* 0x102fe20000010805 */
[----:B------:R-:W-:Y:S01]  /*7290*/  F2FP.PACK_AB R6, R252, R251 ;  /* 0x000000fbfc06723e */ /* 0x000fe200000000ff */
[--C-:B------:R-:W-:Y:S01]  /*72a0*/  FFMA.FTZ R30, R209, c[0x0][0x23c], -R5.reuse ;  /* 0x00008f00d11e7a23 */ /* 0x100fe20000010805 */
[----:B------:R-:W-:Y:S01]  /*72b0*/  F2FP.PACK_AB R4, R250, R249 ;  /* 0x000000f9fa04723e */ /* 0x000fe200000000ff */
[----:B------:R-:W-:-:S02]  /*72c0*/  FFMA.FTZ R105, R207, c[0x0][0x23c], -R5 ;  /* 0x00008f00cf697a23 */ /* 0x000fc40000010805 */
[----:B------:R-:W-:Y:S01]  /*72d0*/  HMMA.16816.F32 R184, R8, R22, R60 ;  /* 0x0000001608b8723c */ /* 0x000fe2000000183c */
[--C-:B------:R-:W-:Y:S02]  /*72e0*/  FFMA.FTZ R107, R205, c[0x0][0x23c], -R5.reuse ;  /* 0x00008f00cd6b7a23 */ /* 0x100fe40000010805 */
[----:B------:R-:W-:Y:S01]  /*72f0*/  FFMA.FTZ R117, R203, c[0x0][0x23c], -R5 ;  /* 0x00008f00cb757a23 */ /* 0x000fe20000010805 */
[----:B------:R-:W-:-:S04]  /*7300*/  F2FP.PACK_AB R7, R204, R206 ;  /* 0x000000cecc07723e */ /* 0x000fc800000000ff */
[----:B------:R-:W-:Y:S01]  /*7310*/  HMMA.16816.F32 R164, R8, R16, R56 ;  /* 0x0000001008a4723c */ /* 0x000fe20000001838 */
[----:B------:R-:W-:Y:S01]  /*7320*/  MOV R32, R132 ;  /* 0x0000008400207202 */ /* 0x000fe20000000f00 */
[----:B------:R-:W-:Y:S01]  /*7330*/  IMAD.MOV.U32 R189, RZ, RZ, R122 ;  /* 0x000000ffffbd7224 */ /* 0x000fe200078e007a */
[----:B------:R-:W-:Y:S01]  /*7340*/  MOV R193, R123 ;  /* 0x0000007b00c17202 */ /* 0x000fe20000000f00 */
[----:B------:R-:W-:-:S04]  /*7350*/  FFMA.FTZ R131, R202, c[0x0][0x23c], -R0 ;  /* 0x00008f00ca837a23 */ /* 0x000fc80000010800 */
[----:B------:R-:W-:Y:S01]  /*7360*/  HMMA.16816.F32 R100, R8, R18, R52 ;  /* 0x000000120864723c */ /* 0x000fe20000001834 */
[----:B------:R-:W-:Y:S01]  /*7370*/  MOV R159, R120 ;  /* 0x00000078009f7202 */ /* 0x000fe20000000f00 */
[--C-:B------:R-:W-:Y:S01]  /*7380*/  FFMA.FTZ R132, R201, c[0x0][0x23c], -R0.reuse ;  /* 0x00008f00c9847a23 */ /* 0x100fe20000010800 */
[----:B------:R-:W-:Y:S01]  /*7390*/  MOV R190, R119 ;  /* 0x0000007700be7202 */ /* 0x000fe20000000f00 */
[----:B------:R-:W-:-:S04]  /*73a0*/  FFMA.FTZ R133, R200, c[0x0][0x23c], -R0 ;  /* 0x00008f00c8857a23 */ /* 0x000fc80000010800 */
[----:B------:R-:W-:Y:S01]  /*73b0*/  HMMA.16816.F32 R88, R8, R12, R48 ;  /* 0x0000000c0858723c */ /* 0x000fe20000001830 */
[--C-:B------:R-:W-:Y:S02]  /*73c0*/  FFMA.FTZ R0, R241, c[0x0][0x23c], -R3.reuse ;  /* 0x00008f00f1007a23 */ /* 0x100fe40000010803 */
[----:B------:R-:W-:-:S05]  /*73d0*/  FFMA.FTZ R2, R240, c[0x0][0x23c], -R3 ;  /* 0x00008f00f0027a23 */ /* 0x000fca0000010803 */
[----:B------:R-:W-:Y:S01]  /*73e0*/  HMMA.16816.F32 R144, R8, R24, R40 ;  /* 0x000000180890723c */ /* 0x000fe20000001828 */
[--C-:B------:R-:W-:Y:S02]  /*73f0*/  FFMA.FTZ R29, R239, c[0x0][0x23c], -R3.reuse ;  /* 0x00008f00ef1d7a23 */ /* 0x100fe40000010803 */
[----:B------:R-:W-:-:S05]  /*7400*/  FFMA.FTZ R119, R215, c[0x0][0x23c], -R3 ;  /* 0x00008f00d7777a23 */ /* 0x000fca0000010803 */
[----:B------:R-:W-:Y:S01]  /*7410*/  HMMA.16816.F32 R112, R8, R26, R36 ;  /* 0x0000001a0870723c */ /* 0x000fe20000001824 */
[--C-:B------:R-:W-:Y:S02]  /*7420*/  FFMA.FTZ R120, R214, c[0x0][0x23c], -R3.reuse ;  /* 0x00008f00d6787a23 */ /* 0x100fe40000010803 */
[----:B------:R-:W-:-:S04]  /*7430*/  FFMA.FTZ R122, R213, c[0x0][0x23c], -R3 ;  /* 0x00008f00d57a7a23 */ /* 0x000fc80000010803 */
[--C-:B------:R-:W-:Y:S02]  /*7440*/  FFMA.FTZ R11, R238, c[0x0][0x23c], -R5.reuse ;  /* 0x00008f00ee0b7a23 */ /* 0x100fe40000010805 */
[--C-:B------:R-:W-:Y:S02]  /*7450*/  FFMA.FTZ R10, R237, c[0x0][0x23c], -R5.reuse ;  /* 0x00008f00ed0a7a23 */ /* 0x100fe40000010805 */
[----:B------:R-:W-:Y:S01]  /*7460*/  FFMA.FTZ R9, R236, c[0x0][0x23c], -R5 ;  /* 0x00008f00ec097a23 */ /* 0x000fe20000010805 */
[----:B------:R-:W-:Y:S01]  /*7470*/  F2FP.PACK_AB R5, R208, R212 ;  /* 0x000000d4d005723e */ /* 0x000fe200000000ff */
[--C-:B------:R-:W-:Y:S02]  /*7480*/  FFMA.FTZ R8, R245, c[0x0][0x23c], -R3.reuse ;  /* 0x00008f00f5087a23 */ /* 0x100fe40000010803 */
[----:B------:R-:W-:Y:S02]  /*7490*/  FFMA.FTZ R123, R211, c[0x0][0x23c], -R3 ;  /* 0x00008f00d37b7a23 */ /* 0x000fe40000010803 */
[----:B------:R-:W-:-:S02]  /*74a0*/  FADD.FTZ R3, R129, R128 ;  /* 0x0000008081037221 */ /* 0x000fc40000010000 */
[----:B------:R-:W-:Y:S01]  /*74b0*/  FADD.FTZ R121, R157, R121 ;  /* 0x000000799d797221 */ /* 0x000fe20000010000 */
[C---:B------:R-:W-:Y:S01]  /*74c0*/  HMMA.16816.F32 R56, R4.reuse, R26, R68 ;  /* 0x0000001a0438723c */ /* 0x040fe20000001844 */
[----:B------:R-:W-:Y:S01]  /*74d0*/  FADD.FTZ R128, R191, R158 ;  /* 0x0000009ebf807221 */ /* 0x000fe20000010000 */
[----:B------:R2:W-:Y:S01]  /*74e0*/  MUFU.EX2 R69, R2 ;  /* 0x0000000200457308 */ /* 0x0005e20000000800 */
[----:B------:R-:W-:Y:S01]  /*74f0*/  FADD.FTZ R129, R159, R190 ;  /* 0x000000be9f817221 */ /* 0x000fe20000010000 */
[----:B------:R-:W-:Y:S01]  /*7500*/  MOV R159, R32 ;  /* 0x00000020009f7202 */ /* 0x000fe20000000f00 */
[----:B------:R-:W-:Y:S01]  /*7510*/  FADD.FTZ R47, R189, R3 ;  /* 0x00000003bd2f7221 */ /* 0x000fe20000010000 */
[----:B------:R-:W-:Y:S01]  /*7520*/  MOV R190, R34 ;  /* 0x0000002200be7202 */ /* 0x000fe20000000f00 */
[----:B------:R-:W-:Y:S01]  /*7530*/  IMAD.MOV.U32 R191, RZ, RZ, R193 ;  /* 0x000000ffffbf7224 */ /* 0x000fe200078e00c1 */
[----:B------:R-:W-:Y:S01]  /*7540*/  MOV R193, R33 ;  /* 0x0000002100c17202 */ /* 0x000fe20000000f00 */
[----:B------:R-:W-:Y:S01]  /*7550*/  IMAD.MOV.U32 R189, RZ, RZ, R35 ;  /* 0x000000ffffbd7224 */ /* 0x000fe200078e0023 */
[----:B------:R-:W4:Y:S01]  /*7560*/  LDL.LU R157, [R1+0x3c] ;  /* 0x00003c00019d7983 */ /* 0x000f220000300800 */
[C---:B------:R-:W-:Y:S03]  /*7570*/  HMMA.16816.F32 R64, R4.reuse, R20, R124 ;  /* 0x000000140440723c */ /* 0x040fe6000000187c */
[----:B------:R-:W4:Y:S05]  /*7580*/  LDL.LU R158, [R1+0x6c] ;  /* 0x00006c00019e7983 */ /* 0x000f2a0000300800 */
[C---:B------:R-:W-:Y:S01]  /*7590*/  HMMA.16816.F32 R52, R4.reuse, R22, R108 ;  /* 0x000000160434723c */ /* 0x040fe2000000186c */
[----:B------:R-:W1:Y:S07]  /*75a0*/  LDSM.16.MT88.4 R20, [R217+0xb000] ;  /* 0x00b00000d914783b */ /* 0x000e6e0000004200 */
[C---:B------:R-:W-:Y:S08]  /*75b0*/  HMMA.16816.F32 R40, R4.reuse, R16, R96 ;  /* 0x000000100428723c */ /* 0x040ff00000001860 */
[C---:B------:R-:W-:Y:S08]  /*75c0*/  HMMA.16816.F32 R36, R4.reuse, R18, R92 ;  /* 0x000000120424723c */ /* 0x040ff0000000185c */
[C---:B------:R-:W-:Y:S08]  /*75d0*/  HMMA.16816.F32 R32, R4.reuse, R12, R84 ;  /* 0x0000000c0420723c */ /* 0x040ff00000001854 */
[C---:B------:R-:W-:Y:S08]  /*75e0*/  HMMA.16816.F32 R48, R4.reuse, R14, R80 ;  /* 0x0000000e0430723c */ /* 0x040ff00000001850 */
[----:B------:R-:W-:Y:S01]  /*75f0*/  HMMA.16816.F32 R60, R4, R24, R72 ;  /* 0x00000018043c723c */ /* 0x000fe20000001848 */
[----:B------:R1:W-:Y:S01]  /*7600*/  MUFU.EX2 R72, R0 ;  /* 0x0000000000487308 */ /* 0x0003e20000000800 */
[----:B------:R-:W1:Y:S04]  /*7610*/  LDSM.16.MT88.4 R16, [R220+0xb000] ;  /* 0x00b00000dc10783b */ /* 0x000e680000004200 */
[----:B------:R-:W1:Y:S01]  /*7620*/  LDSM.16.MT88.4 R12, [R218+0xb000] ;  /* 0x00b00000da0c783b */ /* 0x000e620000004200 */
[----:B--2---:R-:W-:-:S02]  /*7630*/  FADD.FTZ R2, R210, R121 ;  /* 0x00000079d2027221 */ /* 0x004fc40000010000 */
[----:B---3--:R-:W-:Y:S02]  /*7640*/  FADD.FTZ R3, R242, R128 ;  /* 0x00000080f2037221 */ /* 0x008fe40000010000 */
[----:B------:R-:W-:Y:S02]  /*7650*/  FADD.FTZ R4, R244, R129 ;  /* 0x00000081f4047221 */ /* 0x000fe40000010000 */
[----:B------:R-:W2:Y:S01]  /*7660*/  LDL.LU R244, [R1+0x18] ;  /* 0x0000180001f47983 */ /* 0x000ea20000300800 */
[----:B-1----:R-:W-:-:S03]  /*7670*/  FADD.FTZ R0, R246, R47 ;  /* 0x0000002ff6007221 */ /* 0x002fc60000010000 */
[----:B------:R-:W3:Y:S01]  /*7680*/  LDL.LU R246, [R1+0x68] ;  /* 0x0000680001f67983 */ /* 0x000ee20000300800 */
[----:B------:R-:W-:-:S03]  /*7690*/  FADD.FTZ R2, R247, R2 ;  /* 0x00000002f7027221 */ /* 0x000fc60000010000 */
[----:B------:R-:W3:Y:S01]  /*76a0*/  LDL.LU R247, [R1+0x5c] ;  /* 0x00005c0001f77983 */ /* 0x000ee20000300800 */
[----:B------:R-:W-:-:S03]  /*76b0*/  FADD.FTZ R3, R248, R3 ;  /* 0x00000003f8037221 */ /* 0x000fc60000010000 */
[----:B------:R-:W3:Y:S01]  /*76c0*/  LDL.LU R248, [R1+0x7c] ;  /* 0x00007c0001f87983 */ /* 0x000ee20000300800 */
[----:B----4-:R-:W-:Y:S02]  /*76d0*/  FADD.FTZ R0, R158, R0 ;  /* 0x000000009e007221 */ /* 0x010fe40000010000 */
[----:B------:R-:W-:Y:S02]  /*76e0*/  FADD.FTZ R25, R157, R4 ;  /* 0x000000049d197221 */ /* 0x000fe40000010000 */
[----:B------:R-:W4:Y:S04]  /*76f0*/  LDL.LU R157, [R1+0x64] ;  /* 0x00006400019d7983 */ /* 0x000f280000300800 */
[----:B------:R-:W4:Y:S01]  /*7700*/  LDL.LU R158, [R1+0x60] ;  /* 0x00006000019e7983 */ /* 0x000f220000300800 */
[----:B--2---:R-:W-:-:S04]  /*7710*/  FADD.FTZ R24, R244, R2 ;  /* 0x00000002f4187221 */ /* 0x004fc80000010000 */
[----:B------:R-:W-:Y:S02]  /*7720*/  FADD.FTZ R26, R137, R24 ;  /* 0x00000018891a7221 */ /* 0x000fe40000010000 */
[----:B------:R-:W2:Y:S01]  /*7730*/  LDL.LU R137, [R1+0xe0] ;  /* 0x0000e00001897983 */ /* 0x000ea20000300800 */
[----:B---3--:R-:W-:-:S04]  /*7740*/  FADD.FTZ R0, R248, R0 ;  /* 0x00000000f8007221 */ /* 0x008fc80000010000 */
[----:B------:R-:W-:Y:S02]  /*7750*/  FADD.FTZ R27, R136, R0 ;  /* 0x00000000881b7221 */ /* 0x000fe40000010000 */
[----:B------:R-:W3:Y:S04]  /*7760*/  LDL.LU R136, [R1+0xdc] ;  /* 0x0000dc0001887983 */ /* 0x000ee80000300800 */
[----:B------:R-:W2:Y:S04]  /*7770*/  LDL.LU R236, [R1+0x74] ;  /* 0x0000740001ec7983 */ /* 0x000ea80000300800 */
[----:B------:R-:W3:Y:S04]  /*7780*/  LDL.LU R237, [R1+0x84] ;  /* 0x0000840001ed7983 */ /* 0x000ee80000300800 */
[----:B------:R-:W3:Y:S01]  /*7790*/  LDL.LU R238, [R1+0x80] ;  /* 0x0000800001ee7983 */ /* 0x000ee20000300800 */
[----:B------:R-:W-:Y:S08]  /*77a0*/  MUFU.EX2 R93, R11 ;  /* 0x0000000b005d7308 */ /* 0x000ff00000000800 */
[----:B------:R-:W-:Y:S08]  /*77b0*/  MUFU.EX2 R94, R10 ;  /* 0x0000000a005e7308 */ /* 0x000ff00000000800 */
[----:B------:R-:W-:Y:S08]  /*77c0*/  MUFU.EX2 R84, R9 ;  /* 0x0000000900547308 */ /* 0x000ff00000000800 */
[----:B------:R1:W-:Y:S02]  /*77d0*/  MUFU.EX2 R80, R8 ;  /* 0x0000000800507308 */ /* 0x0003e40000000800 */
[----:B-1----:R-:W1:Y:S06]  /*77e0*/  LDSM.16.MT88.4 R8, [R219+0xb000] ;  /* 0x00b00000db08783b */ /* 0x002e6c0000004200 */
[----:B------:R-:W1:Y:S08]  /*77f0*/  MUFU.EX2 R92, R28 ;  /* 0x0000001c005c7308 */ /* 0x000e700000000800 */
[----:B------:R-:W1:Y:S08]  /*7800*/  MUFU.EX2 R70, R29 ;  /* 0x0000001d00467308 */ /* 0x000e700000000800 */
[----:B------:R-:W-:Y:S08]  /*7810*/  MUFU.EX2 R68, R46 ;  /* 0x0000002e00447308 */ /* 0x000ff00000000800 */
[----:B------:R-:W-:Y:S08]  /*7820*/  MUFU.EX2 R47, R45 ;  /* 0x0000002d002f7308 */ /* 0x000ff00000000800 */
[----:B------:R-:W-:Y:S08]  /*7830*/  MUFU.EX2 R104, R104 ;  /* 0x0000006800687308 */ /* 0x000ff00000000800 */
[----:B------:R-:W1:Y:S08]  /*7840*/  MUFU.EX2 R106, R106 ;  /* 0x0000006a006a7308 */ /* 0x000e700000000800 */
[----:B------:R-:W-:Y:S08]  /*7850*/  MUFU.EX2 R116, R116 ;  /* 0x0000007400747308 */ /* 0x000ff00000000800 */
[----:B------:R-:W1:Y:S08]  /*7860*/  MUFU.EX2 R118, R118 ;  /* 0x0000007600767308 */ /* 0x000e700000000800 */
[----:B------:R-:W-:Y:S08]  /*7870*/  MUFU.EX2 R46, R44 ;  /* 0x0000002c002e7308 */ /* 0x000ff00000000800 */
[----:B------:R-:W4:Y:S01]  /*7880*/  MUFU.EX2 R45, R31 ;  /* 0x0000001f002d7308 */ /* 0x000f220000000800 */
[----:B-1----:R-:W-:-:S02]  /*7890*/  F2FP.PACK_AB R4, R93, R92 ;  /* 0x0000005c5d04723e */ /* 0x002fc400000000ff */
[----:B------:R-:W-:Y:S02]  /*78a0*/  F2FP.PACK_AB R5, R72, R80 ;  /* 0x000000504805723e */ /* 0x000fe400000000ff */
[----:B------:R-:W-:Y:S02]  /*78b0*/  F2FP.PACK_AB R6, R84, R94 ;  /* 0x0000005e5406723e */ /* 0x000fe400000000ff */
[----:B------:R-:W-:Y:S01]  /*78c0*/  F2FP.PACK_AB R7, R70, R69 ;  /* 0x000000454607723e */ /* 0x000fe200000000ff */
[----:B------:R-:W-:Y:S01]  /*78d0*/  FADD.FTZ R3, R246, R3 ;  /* 0x00000003f6037221 */ /* 0x000fe20000010000 */
[----:B------:R1:W-:Y:S01]  /*78e0*/  MUFU.EX2 R44, R30 ;  /* 0x0000001e002c7308 */ /* 0x0003e20000000800 */
[----:B------:R-:W-:Y:S02]  /*78f0*/  FADD.FTZ R2, R247, R25 ;  /* 0x00000019f7027221 */ /* 0x000fe40000010000 */
[----:B----4-:R-:W-:Y:S02]  /*7900*/  FADD.FTZ R25, R157, R3 ;  /* 0x000000039d197221 */ /* 0x010fe40000010000 */
[----:B------:R-:W-:Y:S01]  /*7910*/  HMMA.16816.F32 R196, R4, R20, R196 ;  /* 0x0000001404c4723c */ /* 0x000fe200000018c4 */
[----:B------:R-:W-:-:S07]  /*7920*/  FADD.FTZ R24, R158, R2 ;  /* 0x000000029e187221 */ /* 0x000fce0000010000 */
[C---:B------:R-:W-:Y:S08]  /*7930*/  HMMA.16816.F32 R184, R4.reuse, R22, R184 ;  /* 0x0000001604b8723c */ /* 0x040ff000000018b8 */
[C---:B------:R-:W-:Y:S08]  /*7940*/  HMMA.16816.F32 R164, R4.reuse, R16, R164 ;  /* 0x0000001004a4723c */ /* 0x040ff000000018a4 */
[C---:B------:R-:W-:Y:S08]  /*7950*/  HMMA.16816.F32 R100, R4.reuse, R18, R100 ;  /* 0x000000120464723c */ /* 0x040ff00000001864 */
[C---:B------:R-:W-:Y:S08]  /*7960*/  HMMA.16816.F32 R88, R4.reuse, R12, R88 ;  /* 0x0000000c0458723c */ /* 0x040ff00000001858 */
[C---:B------:R-:W-:Y:S08]  /*7970*/  HMMA.16816.F32 R76, R4.reuse, R14, R76 ;  /* 0x0000000e044c723c */ /* 0x040ff0000000184c */
[C---:B------:R-:W-:Y:S08]  /*7980*/  HMMA.16816.F32 R144, R4.reuse, R8, R144 ;  /* 0x000000080490723c */ /* 0x040ff00000001890 */
[----:B-1----:R-:W-:Y:S07]  /*7990*/  HMMA.16816.F32 R28, R4, R10, R112 ;  /* 0x0000000a041c723c */ /* 0x002fee0000001870 */
[----:B------:R-:W-:-:S02]  /*79a0*/  F2FP.PACK_AB R4, R106, R104 ;  /* 0x000000686a04723e */ /* 0x000fc400000000ff */
[----:B------:R-:W-:Y:S02]  /*79b0*/  F2FP.PACK_AB R5, R47, R68 ;  /* 0x000000442f05723e */ /* 0x000fe400000000ff */
[----:B------:R-:W-:Y:S02]  /*79c0*/  F2FP.PACK_AB R6, R118, R116 ;  /* 0x000000747606723e */ /* 0x000fe400000000ff */
[----:B------:R-:W-:Y:S02]  /*79d0*/  F2FP.PACK_AB R7, R45, R46 ;  /* 0x0000002e2d07723e */ /* 0x000fe400000000ff */
[----:B------:R-:W-:Y:S02]  /*79e0*/  MOV R214, R150 ;  /* 0x0000009600d67202 */ /* 0x000fe40000000f00 */
[----:B------:R-:W-:-:S03]  /*79f0*/  MOV R215, R160 ;  /* 0x000000a000d77202 */ /* 0x000fc60000000f00 */
[----:B------:R-:W-:Y:S01]  /*7a00*/  HMMA.16816.F32 R60, R4, R8, R60 ;  /* 0x00000008043c723c */ /* 0x000fe2000000183c */
[----:B------:R-:W-:Y:S01]  /*7a10*/  MOV R239, R141 ;  /* 0x0000008d00ef7202 */ /* 0x000fe20000000f00 */
[----:B------:R-:W-:Y:S01]  /*7a20*/  IMAD.MOV.U32 R246, RZ, RZ, R175 ;  /* 0x000000fffff67224 */ /* 0x000fe200078e00af */
[----:B------:R-:W-:-:S04]  /*7a30*/  MOV R241, R152 ;  /* 0x0000009800f17202 */ /* 0x000fc80000000f00 */
[----:B------:R-:W-:Y:S01]  /*7a40*/  FADD.FTZ R8, R135, R27 ;  /* 0x0000001b87087221 */ /* 0x000fe20000010000 */
[C---:B------:R-:W-:Y:S01]  /*7a50*/  HMMA.16816.F32 R64, R4.reuse, R20, R64 ;  /* 0x000000140440723c */ /* 0x040fe20000001840 */
[----:B------:R-:W-:Y:S01]  /*7a60*/  IMAD.MOV.U32 R240, RZ, RZ, R154 ;  /* 0x000000fffff07224 */ /* 0x000fe200078e009a */
[----:B------:R-:W-:Y:S02]  /*7a70*/  MOV R245, R140 ;  /* 0x0000008c00f57202 */ /* 0x000fe40000000f00 */
[----:B------:R-:W-:Y:S02]  /*7a80*/  MOV R203, R151 ;  /* 0x0000009700cb7202 */ /* 0x000fe40000000f00 */
[----:B------:R-:W-:Y:S01]  /*7a90*/  MOV R205, R163 ;  /* 0x000000a300cd7202 */ /* 0x000fe20000000f00 */
[----:B------:R-:W-:Y:S01]  /*7aa0*/  IMAD.MOV.U32 R158, RZ, RZ, R177 ;  /* 0x000000ffff9e7224 */ /* 0x000fe200078e00b1 */
[----:B------:R-:W-:Y:S01]  /*7ab0*/  HMMA.16816.F32 R52, R4, R22, R52 ;  /* 0x000000160434723c */ /* 0x000fe20000001834 */
[----:B------:R-:W-:-:S02]  /*7ac0*/  MOV R98, R246 ;  /* 0x000000f600627202 */ /* 0x000fc40000000f00 */
[----:B------:R-:W-:Y:S01]  /*7ad0*/  MOV R209, R183 ;  /* 0x000000b700d17202 */ /* 0x000fe20000000f00 */
[----:B------:R-:W-:-:S04]  /*7ae0*/  IMAD.MOV.U32 R202, RZ, RZ, R179 ;  /* 0x000000ffffca7224 */ /* 0x000fc800078e00b3 */
[C---:B------:R-:W-:Y:S08]  /*7af0*/  HMMA.16816.F32 R40, R4.reuse, R16, R40 ;  /* 0x000000100428723c */ /* 0x040ff00000001828 */
[C---:B------:R-:W-:Y:S08]  /*7b00*/  HMMA.16816.F32 R36, R4.reuse, R18, R36 ;  /* 0x000000120424723c */ /* 0x040ff00000001824 */
[C---:B------:R-:W-:Y:S08]  /*7b10*/  HMMA.16816.F32 R32, R4.reuse, R12, R32 ;  /* 0x0000000c0420723c */ /* 0x040ff00000001820 */
[C---:B------:R-:W-:Y:S08]  /*7b20*/  HMMA.16816.F32 R48, R4.reuse, R14, R48 ;  /* 0x0000000e0430723c */ /* 0x040ff00000001830 */
[----:B------:R-:W-:Y:S01]  /*7b30*/  HMMA.16816.F32 R56, R4, R10, R56 ;  /* 0x0000000a0438723c */ /* 0x000fe20000001838 */
[----:B------:R-:W-:Y:S01]  /*7b40*/  MOV R157, R178 ;  /* 0x000000b2009d7202 */ /* 0x000fe20000000f00 */
[----:B------:R-:W1:Y:S01]  /*7b50*/  MUFU.EX2 R138, R138 ;  /* 0x0000008a008a7308 */ /* 0x000e620000000800 */
[----:B------:R-:W-:Y:S01]  /*7b60*/  MOV R247, R176 ;  /* 0x000000b000f77202 */ /* 0x000fe20000000f00 */
[----:B------:R-:W-:Y:S01]  /*7b70*/  LDSM.16.MT88.4 R12, [R219+0xb800] ;  /* 0x00b80000db0c783b */ /* 0x000fe20000004200 */
[----:B--2---:R-:W-:-:S02]  /*7b80*/  FADD.FTZ R3, R236, R26 ;  /* 0x0000001aec037221 */ /* 0x004fc40000010000 */
[----:B---3--:R-:W-:Y:S02]  /*7b90*/  FADD.FTZ R2, R237, R25 ;  /* 0x00000019ed027221 */ /* 0x008fe40000010000 */
        /* <DEDUP_REMOVED lines=37> */
[----:B------:R-:W2:Y:S01]  /*7df0*/  MUFU.EX2 R130, R130 ;  /* 0x0000008200827308 */ /* 0x000ea20000000800 */
[----:B------:R-:W-:Y:S01]  /*7e00*/  FADD.FTZ R0, R230, R3 ;  /* 0x00000003e6007221 */ /* 0x000fe20000010000 */
[----:B------:R-:W-:Y:S01]  /*7e10*/  LDSM.16.MT88.4 R176, [R220+0xb800] ;  /* 0x00b80000dcb0783b */ /* 0x000fe20000004200 */
[----:B------:R-:W-:-:S02]  /*7e20*/  FADD.FTZ R5, R229, R5 ;  /* 0x00000005e5057221 */ /* 0x000fc40000010000 */
[----:B------:R-:W-:Y:S01]  /*7e30*/  FADD.FTZ R3, R228, R4 ;  /* 0x00000004e4037221 */ /* 0x000fe20000010000 */
[----:B------:R3:W5:Y:S01]  /*7e40*/  LDL.LU R135, [R1+0xd8] ;  /* 0x0000d80001877983 */ /* 0x0007620000300800 */
[----:B------:R-:W-:Y:S02]  /*7e50*/  FADD.FTZ R0, R226, R0 ;  /* 0x00000000e2007221 */ /* 0x000fe40000010000 */
[----:B------:R-:W-:Y:S02]  /*7e60*/  FADD.FTZ R2, R227, R2 ;  /* 0x00000002e3027221 */ /* 0x000fe40000010000 */
        /* <DEDUP_REMOVED lines=8> */
[----:B------:R-:W-:Y:S01]  /*7ef0*/  MOV R239, R202 ;  /* 0x000000ca00ef7202 */ /* 0x000fe20000000f00 */
[----:B------:R-:W-:-:S02]  /*7f00*/  FADD.FTZ R2, R223, R2 ;  /* 0x00000002df027221 */ /* 0x000fc40000010000 */
        /* <DEDUP_REMOVED lines=10> */
[----:B------:R-:W-:-:S02]  /*7fb0*/  FADD.FTZ R2, R99, R2 ;  /* 0x0000000263027221 */ /* 0x000fc40000010000 */
[----:B------:R-:W-:Y:S01]  /*7fc0*/  IMAD.MOV.U32 R236, RZ, RZ, R162 ;  /* 0x000000ffffec7224 */ /* 0x000fe200078e00a2 */
[----:B------:R-:W4:Y:S01]  /*7fd0*/  MUFU.EX2 R119, R119 ;  /* 0x0000007700777308 */ /* 0x000f220000000800 */
[----:B------:R-:W-:Y:S01]  /*7fe0*/  FADD.FTZ R4, R109, R4 ;  /* 0x000000046d047221 */ /* 0x000fe20000010000 */
[----:B------:R-:W1:Y:S01]  /*7ff0*/  LDSM.16.MT88.4 R188, [R217+0xb800] ;  /* 0x00b80000d9bc783b */ /* 0x000e620000004200 */
[----:B------:R-:W-:Y:S02]  /*8000*/  FADD.FTZ R3, R110, R3 ;  /* 0x000000036e037221 */ /* 0x000fe40000010000 */
[----:B------:R-:W-:Y:S01]  /*8010*/  FADD.FTZ R0, R124, R0 ;  /* 0x000000007c007221 */ /* 0x000fe20000010000 */
[----:B------:R-:W1:Y:S01]  /*8020*/  LDSM.16.MT88.4 R172, [R218+0xb800] ;  /* 0x00b80000daac783b */ /* 0x000e620000004200 */
[----:B------:R-:W-:Y:S02]  /*8030*/  FADD.FTZ R2, R111, R2 ;  /* 0x000000026f027221 */ /* 0x000fe40000010000 */
[----:B------:R-:W-:Y:S01]  /*8040*/  FADD.FTZ R4, R125, R4 ;  /* 0x000000047d047221 */ /* 0x000fe20000010000 */
[----:B------:R-:W1:Y:S01]  /*8050*/  MUFU.EX2 R139, R139 ;  /* 0x0000008b008b7308 */ /* 0x000e620000000800 */
[----:B------:R-:W-:Y:S01]  /*8060*/  FADD.FTZ R3, R126, R3 ;  /* 0x000000037e037221 */ /* 0x000fe20000010000 */
[----:B------:R3:W5:Y:S01]  /*8070*/  LDL.LU R134, [R1+0xd4] ;  /* 0x0000d40001867983 */ /* 0x0007620000300800 */
[----:B------:R-:W-:-:S02]  /*8080*/  FADD.FTZ R0, R211, R0 ;  /* 0x00000000d3007221 */ /* 0x000fc40000010000 */
[----:B------:R-:W-:Y:S02]  /*8090*/  FADD.FTZ R2, R127, R2 ;  /* 0x000000027f027221 */ /* 0x000fe40000010000 */
        /* <DEDUP_REMOVED lines=16> */
[----:B------:R-:W-:Y:S01]  /*81a0*/  MOV R248, R170 ;  /* 0x000000aa00f87202 */ /* 0x000fe20000000f00 */
        /* <DEDUP_REMOVED lines=24> */
[----:B------:R-:W-:Y:S01]  /*8330*/  IMAD.MOV.U32 R247, RZ, RZ, R181 ;  /* 0x000000fffff77224 */ /* 0x000fe200078e00b5 */
        /* <DEDUP_REMOVED lines=24> */
[----:B------:R-:W2:Y:S01]  /*84c0*/  MUFU.EX2 R7, R149 ;  /* 0x0000009500077308 */ /* 0x000ea20000000800 */
[----:B------:R-:W-:Y:S01]  /*84d0*/  FADD.FTZ R0, R69, R0 ;  /* 0x0000000045007221 */ /* 0x000fe20000010000 */
[----:B------:R3:W5:Y:S01]  /*84e0*/  LDL.LU R224, [R1+0x9c] ;  /* 0x00009c0001e07983 */ /* 0x0007620000300800 */
[----:B------:R-:W-:Y:S02]  /*84f0*/  FADD.FTZ R2, R94, R2 ;  /* 0x000000025e027221 */ /* 0x000fe40000010000 */
[----:B------:R-:W-:Y:S01]  /*8500*/  FADD.FTZ R4, R118, R4 ;  /* 0x0000000476047221 */ /* 0x000fe20000010000 */
[----:B------:R3:W5:Y:S01]  /*8510*/  LDL.LU R223, [R1+0x98] ;  /* 0x0000980001df7983 */ /* 0x0007620000300800 */
[----:B------:R-:W-:Y:S01]  /*8520*/  FADD.FTZ R3, R45, R3 ;  /* 0x000000032d037221 */ /* 0x000fe20000010000 */
[----:B------:R-:W3:Y:S01]  /*8530*/  MUFU.EX2 R133, R133 ;  /* 0x0000008500857308 */ /* 0x000ee20000000800 */
[----:B------:R-:W-:Y:S01]  /*8540*/  FADD.FTZ R0, R70, R0 ;  /* 0x0000000046007221 */ /* 0x000fe20000010000 */
[----:B------:R3:W5:Y:S01]  /*8550*/  LDL.LU R222, [R1+0x94] ;  /* 0x0000940001de7983 */ /* 0x0007620000300800 */
[----:B------:R-:W-:-:S02]  /*8560*/  FADD.FTZ R2, R84, R2 ;  /* 0x0000000254027221 */ /* 0x000fc40000010000 */
[----:B-1----:R-:W-:Y:S01]  /*8570*/  FADD.FTZ R4, R138, R4 ;  /* 0x000000048a047221 */ /* 0x002fe20000010000 */
[----:B------:R1:W5:Y:S02]  /*8580*/  LDL.LU R221, [R1+0x90] ;  /* 0x0000900001dd7983 */ /* 0x0003640000300800 */
[----:B------:R-:W1:Y:S01]  /*8590*/  MUFU.EX2 R123, R123 ;  /* 0x0000007b007b7308 */ /* 0x000e620000000800 */
[----:B--2---:R-:W-:Y:S01]  /*85a0*/  FADD.FTZ R3, R130, R3 ;  /* 0x0000000382037221 */ /* 0x004fe20000010000 */
[----:B------:R2:W5:Y:S01]  /*85b0*/  LDL.LU R216, [R1+0x8c] ;  /* 0x00008c0001d87983 */ /* 0x0005620000300800 */
[----:B----4-:R-:W-:-:S05]  /*85c0*/  FADD.FTZ R0, R119, R0 ;  /* 0x0000000077007221 */ /* 0x010fca0000010000 */
[----:B------:R-:W4:Y:S01]  /*85d0*/  MUFU.EX2 R117, R117 ;  /* 0x0000007500757308 */ /* 0x000f220000000800 */
        /* <DEDUP_REMOVED lines=10> */
[----:B---3--:R-:W-:Y:S02]  /*8680*/  FADD.FTZ R3, R133, R3 ;  /* 0x0000000385037221 */ /* 0x008fe40000010000 */
[----:B-1----:R-:W-:-:S02]  /*8690*/  FADD.FTZ R0, R123, R0 ;  /* 0x000000007b007221 */ /* 0x002fc40000010000 */
[----:B----4-:R-:W-:Y:S01]  /*86a0*/  FADD.FTZ R2, R117, R2 ;  /* 0x0000000275027221 */ /* 0x010fe20000010000 */
        /* <DEDUP_REMOVED lines=29> */
[----:B--2---:R-:W2:Y:S01]  /*8880*/  LDL.64 R246, [R1+0x28] ;  /* 0x0000280001f67983 */ /* 0x004ea20000100a00 */
[----:B------:R-:W-:Y:S01]  /*8890*/  MOV R0, c[0x0][0x1a4] ;  /* 0x0000690000007a02 */ /* 0x000fe20000000f00 */
[----:B------:R-:W-:Y:S01]  /*88a0*/  IMAD.MOV.U32 R2, RZ, RZ, c[0x0][0x1a4] ;  /* 0x00006900ff027624 */ /* 0x000fe200078e00ff */
[----:B------:R-:W-:Y:S01]  /*88b0*/  MOV R4, c[0x0][0x1a4] ;  /* 0x0000690000047a02 */ /* 0x000fe20000000f00 */
[----:B------:R-:W-:Y:S01]  /*88c0*/  ULDC.64 UR4, c[0x0][0x1a0] ;  /* 0x0000680000047ab9 */ /* 0x000fe20000000a00 */
[----:B------:R-:W-:Y:S01]  /*88d0*/  MOV R3, c[0x0][0x1a4] ;  /* 0x0000690000037a02 */ /* 0x000fe20000000f00 */
[----:B-----5:R-:W-:Y:S01]  /*88e0*/  IMAD.MOV.U32 R133, RZ, RZ, R136 ;  /* 0x000000ffff857224 */ /* 0x020fe200078e0088 */
[----:B------:R-:W-:Y:S01]  /*88f0*/  MOV R139, R135 ;  /* 0x00000087008b7202 */ /* 0x000fe20000000f00 */
[----:B------:R-:W-:Y:S01]  /*8900*/  USHF.L.U64.HI UR6, UR4, 0x4, UR5 ;  /* 0x0000000404067899 */ /* 0x000fe20008010205 */
[----:B------:R-:W-:Y:S01]  /*8910*/  MOV R132, R137 ;  /* 0x0000008900847202 */ /* 0x000fe20000000f00 */
[----:B------:R-:W-:Y:S01]  /*8920*/  USHF.L.U32 UR11, UR4, 0x4, URZ ;  /* 0x00000004040b7899 */ /* 0x000fe2000800063f */
[----:B------:R-:W-:Y:S01]  /*8930*/  MOV R138, R134 ;  /* 0x00000086008a7202 */ /* 0x000fe20000000f00 */
[----:B------:R-:W-:-:S02]  /*8940*/  ULEA.HI.SX32 UR8, UR8, 0xfffffffe, 0x19 ;  /* 0xfffffffe08087891 */ /* 0x000fc4000f8fca3f */
[----:B------:R-:W-:Y:S01]  /*8950*/  ULDC.64 UR4, c[0x0][0x1a0] ;  /* 0x0000680000047ab9 */ /* 0x000fe20000000a00 */
[----:B--2---:R-:W-:-:S13]  /*8960*/  ISETP.GE.AND P0, PT, R246, c[0x0][0x220], PT ;  /* 0x00008800f6007a0c */ /* 0x004fda0003f06270 */
[----:B------:R-:W-:Y:S02]  /*8970*/  @!P0 IMAD R0, R0, 0x30, RZ ;  /* 0x0000003000008824 */ /* 0x000fe400078e02ff */
[----:B------:R-:W-:-:S03]  /*8980*/  @!P0 IMAD R5, R2, 0x50, RZ ;  /* 0x0000005002058824 */ /* 0x000fc600078e02ff */
[----:B------:R1:W-:Y:S01]  /*8990*/  @!P0 STL [R1+0x44], R0 ;  /* 0x0000440001008387 */ /* 0x0003e20000100800 */
[----:B------:R-:W-:-:S03]  /*89a0*/  @!P0 IMAD R2, R3, 0x60, RZ ;  /* 0x0000006003028824 */ /* 0x000fc600078e02ff */
[----:B------:R2:W-:Y:S01]  /*89b0*/  @!P0 STL [R1+0x40], R5 ;  /* 0x0000400501008387 */ /* 0x0005e20000100800 */
[----:B-1----:R-:W-:-:S05]  /*89c0*/  @!P0 IMAD R0, R4, 0x70, RZ ;  /* 0x0000007004008824 */ /* 0x002fca00078e02ff */
[----:B------:R2:W-:Y:S04]  /*89d0*/  @!P0 STL [R1+0x38], R0 ;  /* 0x0000380001008387 */ /* 0x0005e80000100800 */
[----:B------:R2:W-:Y:S01]  /*89e0*/  @!P0 STL [R1+0x3c], R2 ;  /* 0x00003c0201008387 */ /* 0x0005e20000100800 */
[----:B------:R-:W-:Y:S05]  /*89f0*/  BRA `(.L_x_159) ;  /* 0x00000a2000007947 */ /* 0x000fea0003800000 */
.L_x_161:
[----:B------:R-:W-:Y:S01]  /*8a00*/  IMAD.U32 R0, RZ, RZ, UR8 ;  /* 0x00000008ff007e24 */ /* 0x000fe2000f8e00ff */
[----:B------:R-:W2:Y:S01]  /*8a10*/  LDL.64 R238, [R1+0x8] ;  /* 0x0000080001ee7983 */ /* 0x000ea20000100a00 */
[----:B------:R-:W-:Y:S03]  /*8a20*/  IMAD.U32 R2, RZ, RZ, UR8 ;  /* 0x00000008ff027e24 */ /* 0x000fe6000f8e00ff */
[----:B------:R-:W-:Y:S01]  /*8a30*/  @!P0 IADD3 R0, R0, -0x1, RZ ;  /* 0xffffffff00008810 */ /* 0x000fe20007ffe0ff */
[----:B------:R-:W3:Y:S01]  /*8a40*/  LDL.64 R236, [R1] ;  /* 0x0000000001ec7983 */ /* 0x000ee20000100a00 */
[----:B------:R-:W-:Y:S02]  /*8a50*/  @!P0 IADD3 R2, R2, -0x1, RZ ;  /* 0xffffffff02028810 */ /* 0x000fe40007ffe0ff */
[----:B------:R-:W-:Y:S01]  /*8a60*/  @!P0 SHF.R.S32.HI R3, RZ, 0x1f, R0 ;  /* 0x0000001fff038819 */ /* 0x000fe20000011400 */
[C---:B------:R-:W-:Y:S01]  /*8a70*/  @!P0 IMAD.WIDE.U32 R134, R0.reuse, c[0x0][0x198], RZ ;  /* 0x0000660000868a25 */ /* 0x040fe200078e00ff */
[----:B------:R1:W-:Y:S03]  /*8a80*/  @P0 STS.128 [R235+0x4000], RZ ;  /* 0x004000ffeb000388 */ /* 0x0003e60000000c00 */
[----:B------:R-:W-:Y:S01]  /*8a90*/  @!P0 IMAD R136, R3, c[0x0][0x198], RZ ;  /* 0x0000660003888a24 */ /* 0x000fe200078e02ff */
[----:B------:R-:W-:Y:S03]  /*8aa0*/  @!P0 SHF.R.S32.HI R3, RZ, 0x1f, R2 ;  /* 0x0000001fff038819 */ /* 0x000fe60000011402 */
[----:B------:R-:W-:Y:S02]  /*8ab0*/  @!P0 IMAD R136, R0, c[0x0][0x19c], R136 ;  /* 0x0000670000888a24 */ /* 0x000fe400078e0288 */
[----:B------:R-:W-:Y:S02]  /*8ac0*/  @!P0 IMAD R3, R3, c[0x0][0x198], RZ ;  /* 0x0000660003038a24 */ /* 0x000fe400078e02ff */
[----:B------:R-:W-:Y:S02]  /*8ad0*/  @!P0 IMAD.IADD R136, R135, 0x1, R136 ;  /* 0x0000000187888824 */ /* 0x000fe400078e0288 */
[C---:B------:R-:W-:Y:S02]  /*8ae0*/  @!P0 IMAD R135, R2.reuse, c[0x0][0x19c], R3 ;  /* 0x0000670002878a24 */ /* 0x040fe400078e0203 */
[----:B------:R-:W-:Y:S04]  /*8af0*/  @!P0 IMAD.WIDE.U32 R2, R2, c[0x0][0x198], RZ ;  /* 0x0000660002028a25 */ /* 0x000fe800078e00ff */
[----:B------:R-:W-:Y:S01]  /*8b00*/  @!P0 IMAD.IADD R135, R3, 0x1, R135 ;  /* 0x0000000103878824 */ /* 0x000fe200078e0287 */
[CC--:B--2---:R-:W-:Y:S04]  /*8b10*/  @!P0 LEA R0, P2, R134.reuse, R238.reuse, 0x7 ;  /* 0x000000ee86008211 */ /* 0x0c4fe800078438ff */
[-C--:B---3--:R-:W-:Y:S01]  /*8b20*/  @!P0 LEA.HI.X R136, R134, R237.reuse, R136, 0x7, P2 ;  /* 0x000000ed86888211 */ /* 0x088fe200010f3c88 */
[----:B------:R-:W-:Y:S01]  /*8b30*/  IMAD.U32 R134, RZ, RZ, UR8 ;  /* 0x00000008ff867e24 */ /* 0x000fe2000f8e00ff */
[----:B------:R-:W-:Y:S04]  /*8b40*/  @!P0 LEA R137, P2, R2, R238, 0x7 ;  /* 0x000000ee02898211 */ /* 0x000fe800078438ff */
[----:B------:R-:W-:Y:S02]  /*8b50*/  @!P0 IADD3 R3, R134, -0x1, RZ ;  /* 0xffffffff86038810 */ /* 0x000fe40007ffe0ff */
[-C--:B------:R-:W-:Y:S02]  /*8b60*/  @!P0 LEA.HI.X R204, R2, R237.reuse, R135, 0x7, P2 ;  /* 0x000000ed02cc8211 */ /* 0x080fe400010f3c87 */
[C---:B------:R-:W-:Y:S02]  /*8b70*/  @!P0 LEA R134, P2, R0.reuse, c[0x0][0x168], 0x1 ;  /* 0x00005a0000868a11 */ /* 0x040fe400078408ff */
[----:B------:R-:W-:Y:S02]  /*8b80*/  @!P0 SHF.R.S32.HI R2, RZ, 0x1f, R3 ;  /* 0x0000001fff028819 */ /* 0x000fe40000011403 */
[----:B------:R-:W-:Y:S03]  /*8b90*/  @!P0 LEA.HI.X R135, R0, c[0x0][0x16c], R136, 0x1, P2 ;  /* 0x00005b0000878a11 */ /* 0x000fe600010f0c88 */
[----:B------:R-:W-:Y:S02]  /*8ba0*/  @!P0 IMAD R2, R2, c[0x0][0x198], RZ ;  /* 0x0000660002028a24 */ /* 0x000fe400078e02ff */
[----:B------:R-:W-:Y:S01]  /*8bb0*/  @!PT LDS RZ, [RZ] ;  /* 0x00000000fffff984 */ /* 0x000fe20000000800 */
[----:B------:R-:W-:Y:S01]  /*8bc0*/  @!PT LDS RZ, [RZ] ;  /* 0x00000000fffff984 */ /* 0x000fe20000000800 */
[----:B------:R-:W-:Y:S01]  /*8bd0*/  @!PT LDS RZ, [RZ] ;  /* 0x00000000fffff984 */ /* 0x000fe20000000800 */
[----:B------:R2:W-:Y:S02]  /*8be0*/  @!P0 LDGSTS.E.BYPASS.LTC128B.128 [R235+0x4000], [R134.64] ;  /* 0x0400000086eb8fae */ /* 0x0005e4000b901d52 */
[C---:B------:R-:W-:Y:S02]  /*8bf0*/  @!P0 IMAD R0, R3.reuse, c[0x0][0x19c], R2 ;  /* 0x0000670003008a24 */ /* 0x040fe400078e0202 */
[----:B------:R-:W-:Y:S01]  /*8c00*/  @!P0 IMAD.WIDE.U32 R2, R3, c[0x0][0x198], RZ ;  /* 0x0000660003028a25 */ /* 0x000fe200078e00ff */
[----:B------:R1:W-:Y:S04]  /*8c10*/  @P0 STS.128 [R235+0x4800], RZ ;  /* 0x004800ffeb000388 */ /* 0x0003e80000000c00 */
[----:B------:R-:W-:Y:S02]  /*8c20*/  @!P0 IADD3 R0, R3, R0, RZ ;  /* 0x0000000003008210 */ /* 0x000fe40007ffe0ff */
[CC--:B--2---:R-:W-:Y:S04]  /*8c30*/  @!P0 LEA R134, P2, R2.reuse, R238.reuse, 0x7 ;  /* 0x000000ee02868211 */ /* 0x0c4fe800078438ff */
[-C--:B------:R-:W-:Y:S01]  /*8c40*/  @!P0 LEA.HI.X R135, R2, R237.reuse, R0, 0x7, P2 ;  /* 0x000000ed02878211 */ /* 0x080fe200010f3c00 */
[----:B------:R-:W-:Y:S02]  /*8c50*/  @!P0 IMAD.MOV.U32 R2, RZ, RZ, c[0x0][0x198] ;  /* 0x00006600ff028624 */ /* 0x000fe400078e00ff */
[----:B------:R-:W-:Y:S02]  /*8c60*/  @!P0 IMAD.MOV.U32 R0, RZ, RZ, c[0x0][0x19c] ;  /* 0x00006700ff008624 */ /* 0x000fe400078e00ff */
[----:B------:R-:W-:Y:S04]  /*8c70*/  @!P0 IMAD.WIDE.U32 R2, R2, 0x30, R134 ;  /* 0x0000003002028825 */ /* 0x000fe800078e0086 */
[----:B------:R-:W-:Y:S01]  /*8c80*/  @!P0 IMAD R0, R0, 0x30, RZ ;  /* 0x0000003000008824 */ /* 0x000fe200078e02ff */
[----:B------:R-:W-:Y:S01]  /*8c90*/  @!P0 LEA R136, P2, R2, c[0x0][0x168], 0x1 ;  /* 0x00005a0002888a11 */ /* 0x000fe200078408ff */
[----:B------:R-:W-:Y:S02]  /*8ca0*/  IMAD.U32 R134, RZ, RZ, UR8 ;  /* 0x00000008ff867e24 */ /* 0x000fe4000f8e00ff */
[----:B------:R-:W-:Y:S01]  /*8cb0*/  @!P0 IMAD.IADD R135, R0, 0x1, R3 ;  /* 0x0000000100878824 */ /* 0x000fe200078e0203 */
[----:B------:R-:W-:Y:S02]  /*8cc0*/  @!P0 IADD3 R0, P3, R137, UR20, RZ ;  /* 0x0000001489008c10 */ /* 0x000fe4000ff7e0ff */
[----:B------:R-:W-:Y:S02]  /*8cd0*/  @!P0 IADD3 R3, R134, -0x1, RZ ;  /* 0xffffffff86038810 */ /* 0x000fe40007ffe0ff */
[----:B------:R-:W-:Y:S02]  /*8ce0*/  @!P0 LEA.HI.X R137, R2, c[0x0][0x16c], R135, 0x1, P2 ;  /* 0x00005b0002898a11 */ /* 0x000fe400010f0c87 */
[----:B------:R-:W-:Y:S02]  /*8cf0*/  @!P0 LEA R134, P2, R0, c[0x0][0x168], 0x1 ;  /* 0x00005a0000868a11 */ /* 0x000fe400078408ff */
[----:B------:R-:W-:Y:S02]  /*8d00*/  @!P0 IADD3.X R135, R204, UR9, RZ, P3, !PT ;  /* 0x00000009cc878c10 */ /* 0x000fe40009ffe4ff */
        /* <DEDUP_REMOVED lines=10> */
[C---:B------:R-:W-:Y:S02]  /*8db0*/  @!P0 LEA R204, P2, R2.reuse, R238, 0x7 ;  /* 0x000000ee02cc8211 */ /* 0x040fe400078438ff */
[----:B------:R-:W-:Y:S01]  /*8dc0*/  @!P0 IADD3 R0, R3, R0, RZ ;  /* 0x0000000003008210 */ /* 0x000fe20007ffe0ff */
[----:B--2---:R-:W-:Y:S03]  /*8dd0*/  @!P0 IMAD.MOV.U32 R134, RZ, RZ, c[0x0][0x19c] ;  /* 0x00006700ff868624 */ /* 0x004fe600078e00ff */
[----:B------:R-:W-:Y:S01]  /*8de0*/  @!P0 LEA.HI.X R135, R2, R237, R0, 0x7, P2 ;  /* 0x000000ed02878211 */ /* 0x000fe200010f3c00 */
[----:B------:R-:W-:Y:S02]  /*8df0*/  @!P0 IMAD.MOV.U32 R0, RZ, RZ, c[0x0][0x198] ;  /* 0x00006600ff008624 */ /* 0x000fe400078e00ff */
[----:B------:R-:W-:Y:S03]  /*8e00*/  IMAD.U32 R2, RZ, RZ, UR8 ;  /* 0x00000008ff027e24 */ /* 0x000fe6000f8e00ff */
[----:B------:R-:W-:Y:S02]  /*8e10*/  @!P0 LEA R3, P2, R0, R204, 0x5 ;  /* 0x000000cc00038211 */ /* 0x000fe400078428ff */
[----:B------:R-:W-:Y:S02]  /*8e20*/  @!P0 IADD3 R2, R2, -0x1, RZ ;  /* 0xffffffff02028810 */ /* 0x000fe40007ffe0ff */
[----:B------:R-:W-:Y:S02]  /*8e30*/  @!P0 LEA.HI.X R135, R0, R135, R134, 0x5, P2 ;  /* 0x0000008700878211 */ /* 0x000fe400010f2c86 */
        /* <DEDUP_REMOVED lines=10> */
[----:B------:R1:W-:Y:S03]  /*8ee0*/  @P0 STS.128 [R235+0x5800], RZ ;  /* 0x005800ffeb000388 */ /* 0x0003e60000000c00 */
[----:B------:R-:W-:Y:S02]  /*8ef0*/  @!P0 IMAD.IADD R0, R3, 0x1, R0 ;  /* 0x0000000103008824 */ /* 0x000fe400078e0200 */
[----:B------:R-:W-:Y:S01]  /*8f00*/  @!PT LDS RZ, [RZ] ;  /* 0x00000000fffff984 */ /* 0x000fe20000000800 */
[----:B------:R-:W-:Y:S01]  /*8f10*/  @!PT LDS RZ, [RZ] ;  /* 0x00000000fffff984 */ /* 0x000fe20000000800 */
[----:B------:R-:W-:Y:S01]  /*8f20*/  @!PT LDS RZ, [RZ] ;  /* 0x00000000fffff984 */ /* 0x000fe20000000800 */
[----:B------:R3:W-:Y:S05]  /*8f30*/  @!P0 LDGSTS.E.BYPASS.LTC128B.128 [R235+0x5800], [R136.64] ;  /* 0x0580000088eb8fae */ /* 0x0007ea000b901d52 */
[----:B------:R1:W-:Y:S01]  /*8f40*/  @P0 STS.128 [R235+0x6000], RZ ;  /* 0x006000ffeb000388 */ /* 0x0003e20000000c00 */
[CC--:B--2---:R-:W-:Y:S04]  /*8f50*/  @!P0 LEA R134, P2, R2.reuse, R238.reuse, 0x7 ;  /* 0x000000ee02868211 */ /* 0x0c4fe800078438ff */
[-C--:B------:R-:W-:Y:S01]  /*8f60*/  @!P0 LEA.HI.X R135, R2, R237.reuse, R0, 0x7, P2 ;  /* 0x000000ed02878211 */ /* 0x080fe200010f3c00 */
[----:B------:R-:W-:Y:S01]  /*8f70*/  @!P0 IMAD.MOV.U32 R0, RZ, RZ, c[0x0][0x19c] ;  /* 0x00006700ff008624 */ /* 0x000fe200078e00ff */
[----:B------:R-:W-:Y:S03]  /*8f80*/  @!P0 MOV R2, c[0x0][0x198] ;  /* 0x0000660000028a02 */ /* 0x000fe60000000f00 */
[----:B------:R-:W-:Y:S02]  /*8f90*/  @!P0 IMAD R0, R0, 0x50, RZ ;  /* 0x0000005000008824 */ /* 0x000fe400078e02ff */
[----:B------:R-:W-:Y:S04]  /*8fa0*/  @!P0 IMAD.WIDE.U32 R2, R2, 0x50, R134 ;  /* 0x0000005002028825 */ /* 0x000fe800078e0086 */
[----:B------:R-:W-:Y:S01]  /*8fb0*/  IMAD.U32 R134, RZ, RZ, UR8 ;  /* 0x00000008ff867e24 */ /* 0x000fe2000f8e00ff */
[----:B------:R-:W-:Y:S01]  /*8fc0*/  @!P0 LEA R204, P2, R2, c[0x0][0x168], 0x1 ;  /* 0x00005a0002cc8a11 */ /* 0x000fe200078408ff */
[----:B------:R-:W-:Y:S03]  /*8fd0*/  @!P0 IMAD.IADD R0, R0, 0x1, R3 ;  /* 0x0000000100008824 */ /* 0x000fe600078e0203 */
[----:B------:R-:W-:Y:S02]  /*8fe0*/  @!P0 IADD3 R3, R134, -0x1, RZ ;  /* 0xffffffff86038810 */ /* 0x000fe40007ffe0ff */
[----:B------:R-:W-:Y:S02]  /*8ff0*/  @!P0 LEA.HI.X R205, R2, c[0x0][0x16c], R0, 0x1, P2 ;  /* 0x00005b0002cd8a11 */ /* 0x000fe400010f0c00 */
[----:B------:R-:W-:Y:S05]  /*9000*/  @!P0 SHF.R.S32.HI R0, RZ, 0x1f, R3 ;  /* 0x0000001fff008819 */ /* 0x000fea0000011403 */
[----:B------:R-:W-:Y:S04]  /*9010*/  @!P0 IMAD R0, R0, c[0x0][0x198], RZ ;  /* 0x0000660000008a24 */ /* 0x000fe800078e02ff */
[C---:B------:R-:W-:Y:S02]  /*9020*/  @!P0 IMAD R0, R3.reuse, c[0x0][0x19c], R0 ;  /* 0x0000670003008a24 */ /* 0x040fe400078e0200 */
[----:B------:R-:W-:Y:S04]  /*9030*/  @!P0 IMAD.WIDE.U32 R2, R3, c[0x0][0x198], RZ ;  /* 0x0000660003028a25 */ /* 0x000fe800078e00ff */
[----:B------:R-:W-:Y:S01]  /*9040*/  @!P0 IMAD.IADD R0, R3, 0x1, R0 ;  /* 0x0000000103008824 */ /* 0x000fe200078e0200 */
[CC--:B------:R-:W-:Y:S04]  /*9050*/  @!P0 LEA R134, P2, R2.reuse, R238.reuse, 0x7 ;  /* 0x000000ee02868211 */ /* 0x0c0fe800078438ff */
[-C--:B------:R-:W-:Y:S01]  /*9060*/  @!P0 LEA.HI.X R135, R2, R237.reuse, R0, 0x7, P2 ;  /* 0x000000ed02878211 */ /* 0x080fe200010f3c00 */
[----:B------:R-:W-:Y:S01]  /*9070*/  @!P0 IMAD.MOV.U32 R0, RZ, RZ, c[0x0][0x19c] ;  /* 0x00006700ff008624 */ /* 0x000fe200078e00ff */
[----:B------:R-:W-:Y:S03]  /*9080*/  @!P0 MOV R2, c[0x0][0x198] ;  /* 0x0000660000028a02 */ /* 0x000fe60000000f00 */
[----:B------:R-:W-:Y:S02]  /*9090*/  @!P0 IMAD R0, R0, 0x60, RZ ;  /* 0x0000006000008824 */ /* 0x000fe400078e02ff */
[----:B------:R-:W-:Y:S04]  /*90a0*/  @!P0 IMAD.WIDE.U32 R2, R2, 0x60, R134 ;  /* 0x0000006002028825 */ /* 0x000fe800078e0086 */
[----:B------:R-:W-:Y:S01]  /*90b0*/  IMAD.U32 R134, RZ, RZ, UR8 ;  /* 0x00000008ff867e24 */ /* 0x000fe2000f8e00ff */
[----:B---3--:R-:W-:Y:S01]  /*90c0*/  @!P0 LEA R136, P2, R2, c[0x0][0x168], 0x1 ;  /* 0x00005a0002888a11 */ /* 0x008fe200078408ff */
        /* <DEDUP_REMOVED lines=8> */
[C---:B------:R-:W-:Y:S01]  /*9150*/  @!P0 LEA R135, P2, R2.reuse, R238, 0x7 ;  /* 0x000000ee02878211 */ /* 0x040fe200078438ff */
[----:B------:R-:W-:Y:S03]  /*9160*/  @!P0 IMAD.MOV.U32 R3, RZ, RZ, c[0x0][0x19c] ;  /* 0x00006700ff038624 */ /* 0x000fe600078e00ff */
[----:B------:R-:W-:Y:S02]  /*9170*/  @!P0 LEA.HI.X R134, R2, R237, R0, 0x7, P2 ;  /* 0x000000ed02868211 */ /* 0x000fe400010f3c00 */
[----:B------:R-:W-:Y:S04]  /*9180*/  @!P0 MOV R0, c[0x0][0x198] ;  /* 0x0000660000008a02 */ /* 0x000fe80000000f00 */
[C---:B------:R-:W-:Y:S04]  /*9190*/  @!P0 LEA R2, P2, R0.reuse, R135, 0x6 ;  /* 0x0000008700028211 */ /* 0x040fe800078430ff */
[----:B------:R-:W-:Y:S02]  /*91a0*/  @!P0 LEA.HI.X R3, R0, R134, R3, 0x6, P2 ;  /* 0x0000008600038211 */ /* 0x000fe400010f3403 */
[C---:B------:R-:W-:Y:S04]  /*91b0*/  @!P0 LEA R134, P2, R2.reuse, c[0x0][0x168], 0x1 ;  /* 0x00005a0002868a11 */ /* 0x040fe800078408ff */
[----:B------:R-:W-:Y:S01]  /*91c0*/  @!P0 LEA.HI.X R135, R2, c[0x0][0x16c], R3, 0x1, P2 ;  /* 0x00005b0002878a11 */ /* 0x000fe200010f0c03 */
[----:B------:R-:W-:Y:S04]  /*91d0*/  IMAD.U32 R2, RZ, RZ, UR8 ;  /* 0x00000008ff027e24 */ /* 0x000fe8000f8e00ff */
[----:B------:R-:W-:Y:S01]  /*91e0*/  @!PT LDS RZ, [RZ] ;  /* 0x00000000fffff984 */ /* 0x000fe20000000800 */
[----:B------:R-:W-:Y:S01]  /*91f0*/  @!PT LDS RZ, [RZ] ;  /* 0x00000000fffff984 */ /* 0x000fe20000000800 */
[----:B------:R-:W-:Y:S01]  /*9200*/  @!PT LDS RZ, [RZ] ;  /* 0x00000000fffff984 */ /* 0x000fe20000000800 */
[----:B------:R2:W-:Y:S01]  /*9210*/  @!P0 LDGSTS.E.BYPASS.LTC128B.128 [R235+0x6000], [R134.64] ;  /* 0x0600000086eb8fae */ /* 0x0005e2000b901d52 */
[----:B------:R-:W-:Y:S04]  /*9220*/  @!P0 IADD3 R2, R2, -0x1, RZ ;  /* 0xffffffff02028810 */ /* 0x000fe80007ffe0ff */
[----:B------:R1:W-:Y:S01]  /*9230*/  @P0 STS.128 [R235+0x6800], RZ ;  /* 0x006800ffeb000388 */ /* 0x0003e20000000c00 */
[----:B------:R-:W-:Y:S04]  /*9240*/  @!P0 SHF.R.S32.HI R0, RZ, 0x1f, R2 ;  /* 0x0000001fff008819 */ /* 0x000fe80000011402 */
[----:B------:R-:W-:Y:S01]  /*9250*/  @!PT LDS RZ, [RZ] ;  /* 0x00000000fffff984 */ /* 0x000fe20000000800 */
[----:B------:R-:W-:Y:S01]  /*9260*/  @!PT LDS RZ, [RZ] ;  /* 0x00000000fffff984 */ /* 0x000fe20000000800 */
[----:B------:R-:W-:Y:S01]  /*9270*/  @!PT LDS RZ, [RZ] ;  /* 0x00000000fffff984 */ /* 0x000fe20000000800 */
[----:B------:R1:W-:Y:S01]  /*9280*/  @!P0 LDGSTS.E.BYPASS.LTC128B.128 [R235+0x6800], [R204.64] ;  /* 0x06800000cceb8fae */ /* 0x0003e2000b901d52 */
[----:B------:R-:W-:Y:S04]  /*9290*/  @!P0 IMAD R0, R0, c[0x0][0x198], RZ ;  /* 0x0000660000008a24 */ /* 0x000fe800078e02ff */
[----:B------:R1:W-:Y:S01]  /*92a0*/  @P0 STS.128 [R235+0x7000], RZ ;  /* 0x007000ffeb000388 */ /* 0x0003e20000000c00 */
[C---:B------:R-:W-:Y:S02]  /*92b0*/  @!P0 IMAD R0, R2.reuse, c[0x0][0x19c], R0 ;  /* 0x0000670002008a24 */ /* 0x040fe400078e0200 */
[----:B------:R-:W-:Y:S02]  /*92c0*/  @!P0 IMAD.WIDE.U32 R2, R2, c[0x0][0x198], RZ ;  /* 0x0000660002028a25 */ /* 0x000fe400078e00ff */
[----:B------:R-:W-:Y:S01]  /*92d0*/  @!PT LDS RZ, [RZ] ;  /* 0x00000000fffff984 */ /* 0x000fe20000000800 */
[----:B------:R-:W-:Y:S01]  /*92e0*/  @!PT LDS RZ, [RZ] ;  /* 0x00000000fffff984 */ /* 0x000fe20000000800 */
[----:B------:R-:W-:Y:S01]  /*92f0*/  @!PT LDS RZ, [RZ] ;  /* 0x00000000fffff984 */ /* 0x000fe20000000800 */
[----:B------:R1:W-:Y:S02]  /*9300*/  @!P0 LDGSTS.E.BYPASS.LTC128B.128 [R235+0x7000], [R136.64] ;  /* 0x0700000088eb8fae */ /* 0x0003e4000b901d52 */
[----:B------:R-:W-:Y:S03]  /*9310*/  @!P0 IMAD.IADD R0, R3, 0x1, R0 ;  /* 0x0000000103008824 */ /* 0x000fe600078e0200 */
[----:B------:R1:W-:Y:S01]  /*9320*/  @P0 STS.128 [R235+0x7800], RZ ;  /* 0x007800ffeb000388 */ /* 0x0003e20000000c00 */
[C---:B--2---:R-:W-:Y:S04]  /*9330*/  @!P0 LEA R134, P2, R2.reuse, R238, 0x7 ;  /* 0x000000ee02868211 */ /* 0x044fe800078438ff */
[----:B------:R-:W-:Y:S01]  /*9340*/  @!P0 LEA.HI.X R135, R2, R237, R0, 0x7, P2 ;  /* 0x000000ed02878211 */ /* 0x000fe200010f3c00 */
[----:B------:R-:W-:Y:S01]  /*9350*/  @!P0 IMAD.MOV.U32 R0, RZ, RZ, c[0x0][0x19c] ;  /* 0x00006700ff008624 */ /* 0x000fe200078e00ff */
[----:B------:R-:W-:Y:S03]  /*9360*/  @!P0 MOV R2, c[0x0][0x198] ;  /* 0x0000660000028a02 */ /* 0x000fe60000000f00 */
[----:B------:R-:W-:Y:S02]  /*9370*/  @!P0 IMAD R0, R0, 0x70, RZ ;  /* 0x0000007000008824 */ /* 0x000fe400078e02ff */
[----:B------:R-:W-:Y:S04]  /*9380*/  @!P0 IMAD.WIDE.U32 R2, R2, 0x70, R134 ;  /* 0x0000007002028825 */ /* 0x000fe800078e0086 */
[----:B------:R-:W-:Y:S01]  /*9390*/  @!P0 IMAD.IADD R0, R0, 0x1, R3 ;  /* 0x0000000100008824 */ /* 0x000fe200078e0203 */
[C---:B------:R-:W-:Y:S04]  /*93a0*/  @!P0 LEA R134, P2, R2.reuse, c[0x0][0x168], 0x1 ;  /* 0x00005a0002868a11 */ /* 0x040fe800078408ff */
[----:B------:R-:W-:Y:S05]  /*93b0*/  @!P0 LEA.HI.X R135, R2, c[0x0][0x16c], R0, 0x1, P2 ;  /* 0x00005b0002878a11 */ /* 0x000fea00010f0c00 */
[----:B------:R-:W-:Y:S01]  /*93c0*/  @!PT LDS RZ, [RZ] ;  /* 0x00000000fffff984 */ /* 0x000fe20000000800 */
[----:B------:R-:W-:Y:S01]  /*93d0*/  @!PT LDS RZ, [RZ] ;  /* 0x00000000fffff984 */ /* 0x000fe20000000800 */
[----:B------:R-:W-:Y:S01]  /*93e0*/  @!PT LDS RZ, [RZ] ;  /* 0x00000000fffff984 */ /* 0x000fe20000000800 */
[----:B------:R1:W-:Y:S05]  /*93f0*/  @!P0 LDGSTS.E.BYPASS.LTC128B.128 [R235+0x7800], [R134.64] ;  /* 0x0780000086eb8fae */ /* 0x0003ea000b901d52 */
[----:B------:R-:W0:Y:S01]  /*9400*/  LDGDEPBAR ;  /* 0x00000000000079af */ /* 0x000e220000000000 */
[----:B------:R-:W-:-:S05]  /*9410*/  BRA `(.L_x_160) ;  /* 0x0000110000007947 */ /* 0x000fca0003800000 */
.L_x_159:
[----:B--2---:R-:W2:Y:S01]  /*9420*/  LDL.64 R2, [R1+0x48] ;  /* 0x0000480001027983 */ /* 0x004ea20000100a00 */
[----:B------:R-:W-:Y:S01]  /*9430*/  USHF.R.S32.HI UR7, URZ, 0x1f, UR8 ;  /* 0x0000001f3f077899 */ /* 0x000fe20008011408 */
[----:B------:R-:W-:Y:S04]  /*9440*/  DEPBAR.LE SB0, 0x0 ;  /* 0x000080000000791a */ /* 0x000fe80000000000 */
[----:B------:R-:W3:Y:S01]  /*9450*/  LDL R7, [R1+0x50] ;  /* 0x0000500001077983 */ /* 0x000ee20000100800 */
[----:B------:R-:W-:Y:S01]  /*9460*/  UIMAD UR7, UR7, UR4, URZ ;  /* 0x00000004070772a4 */ /* 0x000fe2000f8e023f */
[----:B------:R-:W-:Y:S01]  /*9470*/  IMAD.MOV.U32 R8, RZ, RZ, c[0x0][0x1a0] ;  /* 0x00006800ff087624 */ /* 0x000fe200078e00ff */
[----:B------:R-:W-:Y:S01]  /*9480*/  UIMAD.WIDE.U32 UR14, UR8, UR4, URZ ;  /* 0x00000004080e72a5 */ /* 0x000fe2000f8e003f */
[----:B------:R-:W-:Y:S01]  /*9490*/  IMAD.MOV.U32 R9, RZ, RZ, c[0x0][0x1a0] ;  /* 0x00006800ff097624 */ /* 0x000fe200078e00ff */
[----:B------:R-:W-:Y:S01]  /*94a0*/  UIMAD UR7, UR8, UR5, UR7 ;  /* 0x00000005080772a4 */ /* 0x000fe2000f8e0207 */
[----:B------:R-:W4:Y:S01]  /*94b0*/  LDL R14, [R1+0x44] ;  /* 0x00004400010e7983 */ /* 0x000f220000100800 */
[----:B------:R-:W-:Y:S02]  /*94c0*/  IMAD.MOV.U32 R13, RZ, RZ, c[0x0][0x1a4] ;  /* 0x00006900ff0d7624 */ /* 0x000fe400078e00ff */
[----:B------:R-:W-:Y:S01]  /*94d0*/  UIADD3 UR7, UR15, UR7, URZ ;  /* 0x000000070f077290 */ /* 0x000fe2000fffe03f */
[----:B------:R-:W-:Y:S02]  /*94e0*/  IMAD.U32 R4, RZ, RZ, UR14 ;  /* 0x0000000eff047e24 */ /* 0x000fe4000f8e00ff */
[----:B------:R-:W5:Y:S01]  /*94f0*/  LDL R11, [R1+0x40] ;  /* 0x00004000010b7983 */ /* 0x000f620000100800 */
[----:B------:R-:W-:Y:S02]  /*9500*/  IMAD.U32 R5, RZ, RZ, UR15 ;  /* 0x0000000fff057e24 */ /* 0x000fe4000f8e00ff */
[----:B------:R-:W-:Y:S02]  /*9510*/  IMAD.MOV.U32 R12, RZ, RZ, c[0x0][0x1a4] ;  /* 0x00006900ff0c7624 */ /* 0x000fe400078e00ff */
[----:B------:R-:W-:Y:S01]  /*9520*/  IMAD.MOV.U32 R15, RZ, RZ, c[0x0][0x1a0] ;  /* 0x00006800ff0f7624 */ /* 0x000fe200078e00ff */
[----:B------:R-:W4:Y:S01]  /*9530*/  LDL R10, [R1+0x3c] ;  /* 0x00003c00010a7983 */ /* 0x000f220000100800 */
[----:B------:R-:W-:Y:S02]  /*9540*/  IMAD.MOV.U32 R16, RZ, RZ, c[0x0][0x1a0] ;  /* 0x00006800ff107624 */ /* 0x000fe400078e00ff */
[----:B------:R-:W-:Y:S03]  /*9550*/  IMAD.MOV.U32 R17, RZ, RZ, c[0x0][0x1a0] ;  /* 0x00006800ff117624 */ /* 0x000fe600078e00ff */
[----:B------:R-:W4:Y:S06]  /*9560*/  LDL R24, [R1+0x38] ;  /* 0x0000380001187983 */ /* 0x000f2c0000100800 */
[----:B------:R-:W-:Y:S06]  /*9570*/  BAR.SYNC.DEFER_BLOCKING 0x0 ;  /* 0x0000000000007b1d */ /* 0x000fec0000010000 */
[----:B------:R-:W-:Y:S01]  /*9580*/  @P0 STS.128 [R235+0x8000], RZ ;  /* 0x008000ffeb000388 */ /* 0x000fe20000000c00 */
[----:B--2---:R-:W-:Y:S01]  /*9590*/  IMAD.U32 R3, RZ, RZ, UR7 ;  /* 0x00000007ff037e24 */ /* 0x004fe2000f8e00ff */
[----:B------:R-:W-:Y:S04]  /*95a0*/  LEA R2, P1, R4, R2, 0x7 ;  /* 0x0000000204027211 */ /* 0x000fe800078238ff */
[-C--:B------:R-:W-:Y:S02]  /*95b0*/  @!P0 LEA R5, P4, R8, R2.reuse, 0x5 ;  /* 0x0000000208058211 */ /* 0x080fe400078828ff */
[----:B------:R-:W-:Y:S02]  /*95c0*/  @!P0 LEA R6, P2, R9, R2, 0x6 ;  /* 0x0000000209068211 */ /* 0x000fe400078430ff */
[----:B---3--:R-:W-:Y:S02]  /*95d0*/  LEA.HI.X R3, R4, R7, R3, 0x7, P1 ;  /* 0x0000000704037211 */ /* 0x008fe400008f3c03 */
[----:B------:R-:W-:Y:S02]  /*95e0*/  @!P0 LEA R20, P3, R5, c[0x0][0x170], 0x1 ;  /* 0x00005c0005148a11 */ /* 0x000fe400078608ff */
[-C--:B------:R-:W-:Y:S01]  /*95f0*/  @!P0 LEA.HI.X R8, R8, R3.reuse, R13, 0x5, P4 ;  /* 0x0000000308088211 */ /* 0x080fe200020f2c0d */
[----:B------:R-:W-:Y:S01]  /*9600*/  @!P0 IMAD.MOV.U32 R13, RZ, RZ, R3 ;  /* 0x000000ffff0d8224 */ /* 0x000fe200078e0003 */
[----:B------:R-:W-:Y:S01]  /*9610*/  @!P0 LEA.HI.X R9, R9, R3, R12, 0x6, P2 ;  /* 0x0000000309098211 */ /* 0x000fe200010f340c */
[----:B------:R-:W-:Y:S01]  /*9620*/  @!P0 IMAD.MOV.U32 R12, RZ, RZ, R2 ;  /* 0x000000ffff0c8224 */ /* 0x000fe200078e0002 */
[----:B------:R-:W-:Y:S02]  /*9630*/  @!P0 LEA R4, P2, R2, c[0x0][0x170], 0x1 ;  /* 0x00005c0002048a11 */ /* 0x000fe400078408ff */
[----:B------:R-:W-:Y:S01]  /*9640*/  @!P0 LEA.HI.X R21, R5, c[0x0][0x174], R8, 0x1, P3 ;  /* 0x00005d0005158a11 */ /* 0x000fe200018f0c08 */
[----:B------:R-:W-:Y:S01]  /*9650*/  @!P0 IMAD.WIDE.U32 R12, R16, 0x60, R12 ;  /* 0x00000060100c8825 */ /* 0x000fe200078e000c */
[C---:B------:R-:W-:Y:S02]  /*9660*/  @!P0 LEA.HI.X R5, R2.reuse, c[0x0][0x174], R3, 0x1, P2 ;  /* 0x00005d0002058a11 */ /* 0x040fe400010f0c03 */
[----:B------:R-:W-:Y:S01]  /*9670*/  @!P0 IADD3 R0, P6, R2, UR11, RZ ;  /* 0x0000000b02008c10 */ /* 0x000fe2000ffde0ff */
[----:B------:R-:W-:Y:S01]  /*9680*/  @!P0 IMAD.MOV.U32 R8, RZ, RZ, R2 ;  /* 0x000000ffff088224 */ /* 0x000fe200078e0002 */
[----:B------:R-:W-:Y:S01]  /*9690*/  @!P0 LEA R18, P1, R6, c[0x0][0x170], 0x1 ;  /* 0x00005c0006128a11 */ /* 0x000fe200078208ff */
[----:B------:R-:W-:Y:S01]  /*96a0*/  @!PT LDS RZ, [RZ] ;  /* 0x00000000fffff984 */ /* 0x000fe20000000800 */
[----:B------:R-:W-:Y:S01]  /*96b0*/  @!PT LDS RZ, [RZ] ;  /* 0x00000000fffff984 */ /* 0x000fe20000000800 */
[----:B------:R-:W-:Y:S01]  /*96c0*/  @!PT LDS RZ, [RZ] ;  /* 0x00000000fffff984 */ /* 0x000fe20000000800 */
[----:B------:R1:W-:Y:S01]  /*96d0*/  @!P0 LDGSTS.E.BYPASS.LTC128B.128 [R235+0x8000], [R4.64] ;  /* 0x0800000004eb8fae */ /* 0x0003e2000b901d52 */
[----:B------:R-:W-:Y:S02]  /*96e0*/  @!P0 LEA R22, P5, R0, c[0x0][0x170], 0x1 ;  /* 0x00005c0000168a11 */ /* 0x000fe400078a08ff */
[----:B------:R-:W-:Y:S02]  /*96f0*/  @!P0 IADD3.X R7, R3, UR6, RZ, P6, !PT ;  /* 0x0000000603078c10 */ /* 0x000fe4000b7fe4ff */
[----:B------:R-:W-:Y:S01]  /*9700*/  @!P0 LEA.HI.X R19, R6, c[0x0][0x174], R9, 0x1, P1 ;  /* 0x00005d0006138a11 */ /* 0x000fe200008f0c09 */
[----:B------:R-:W-:Y:S01]  /*9710*/  @P0 STS.128 [R235+0x8800], RZ ;  /* 0x008800ffeb000388 */ /* 0x000fe20000000c00 */
[----:B------:R-:W-:Y:S01]  /*9720*/  @!P0 LEA.HI.X R23, R0, c[0x0][0x174], R7, 0x1, P5 ;  /* 0x00005d0000178a11 */ /* 0x000fe200028f0c07 */
[----:B------:R-:W-:Y:S04]  /*9730*/  @!P0 IMAD.MOV.U32 R9, RZ, RZ, R3 ;  /* 0x000000ffff098224 */ /* 0x000fe800078e0003 */
[----:B------:R-:W-:Y:S01]  /*9740*/  @!PT LDS RZ, [RZ] ;  /* 0x00000000fffff984 */ /* 0x000fe20000000800 */
[----:B------:R-:W-:Y:S01]  /*9750*/  @!PT LDS RZ, [RZ] ;  /* 0x00000000fffff984 */ /* 0x000fe20000000800 */
[----:B------:R-:W-:Y:S01]  /*9760*/  @!PT LDS RZ, [RZ] ;  /* 0x00000000fffff984 */ /* 0x000fe20000000800 */
[----:B------:R2:W-:Y:S01]  /*9770*/  @!P0 LDGSTS.E.BYPASS.LTC128B.128 [R235+0x8800], [R22.64] ;  /* 0x0880000016eb8fae */ /* 0x0005e2000b901d52 */
[C---:B------:R-:W-:Y:S04]  /*9780*/  @!P0 IMAD.WIDE.U32 R8, R15.reuse, 0x70, R8 ;  /* 0x000000700f088825 */ /* 0x040fe800078e0008 */
[----:B----4-:R-:W-:Y:S01]  /*9790*/  @!P0 IMAD.IADD R7, R24, 0x1, R9 ;  /* 0x0000000118078824 */ /* 0x010fe200078e0209 */
[----:B------:R-:W-:Y:S01]  /*97a0*/  @P0 STS.128 [R235+0x9000], RZ ;  /* 0x009000ffeb000388 */ /* 0x000fe20000000c00 */
[C---:B------:R-:W-:Y:S04]  /*97b0*/  @!P0 LEA R6, P1, R8.reuse, c[0x0][0x170], 0x1 ;  /* 0x00005c0008068a11 */ /* 0x040fe800078208ff */
[----:B------:R-:W-:Y:S01]  /*97c0*/  @!P0 LEA.HI.X R7, R8, c[0x0][0x174], R7, 0x1, P1 ;  /* 0x00005d0008078a11 */ /* 0x000fe200008f0c07 */
[----:B------:R-:W-:Y:S01]  /*97d0*/  @!PT LDS RZ, [RZ] ;  /* 0x00000000fffff984 */ /* 0x000fe20000000800 */
[----:B------:R-:W-:Y:S01]  /*97e0*/  @!PT LDS RZ, [RZ] ;  /* 0x00000000fffff984 */ /* 0x000fe20000000800 */
[----:B------:R-:W-:Y:S01]  /*97f0*/  @!PT LDS RZ, [RZ] ;  /* 0x00000000fffff984 */ /* 0x000fe20000000800 */
[----:B------:R2:W-:Y:S01]  /*9800*/  @!P0 LDGSTS.E.BYPASS.LTC128B.128 [R235+0x9000], [R20.64] ;  /* 0x0900000014eb8fae */ /* 0x0005e2000b901d52 */
[----:B------:R-:W-:Y:S01]  /*9810*/  ISETP.LT.AND P1, PT, RZ, UR8, PT ;  /* 0x00000008ff007c0c */ /* 0x000fe2000bf21270 */
[----:B-1----:R-:W-:Y:S04]  /*9820*/  @!P0 IMAD.WIDE.U32 R4, R15, 0x30, R2 ;  /* 0x000000300f048825 */ /* 0x002fe800078e0002 */
[----:B------:R-:W-:Y:S01]  /*9830*/  @P0 STS.128 [R235+0x9800], RZ ;  /* 0x009800ffeb000388 */ /* 0x000fe20000000c00 */
[----:B------:R-:W-:Y:S01]  /*9840*/  @!P0 IMAD.IADD R0, R14, 0x1, R5 ;  /* 0x000000010e008824 */ /* 0x000fe200078e0205 */
[C---:B------:R-:W-:Y:S01]  /*9850*/  @!P0 LEA R16, P4, R4.reuse, c[0x0][0x170], 0x1 ;  /* 0x00005c0004108a11 */ /* 0x040fe200078808ff */
[----:B------:R-:W-:Y:S03]  /*9860*/  @!P0 IMAD.WIDE.U32 R2, R17, 0x50, R2 ;  /* 0x0000005011028825 */ /* 0x000fe600078e0002 */
[----:B------:R-:W-:Y:S01]  /*9870*/  @!P0 LEA.HI.X R17, R4, c[0x0][0x174], R0, 0x1, P4 ;  /* 0x00005d0004118a11 */ /* 0x000fe200020f0c00 */
[----:B-----5:R-:W-:Y:S01]  /*9880*/  @!P0 IMAD.IADD R3, R11, 0x1, R3 ;  /* 0x000000010b038824 */ /* 0x020fe200078e0203 */
[----:B------:R-:W-:Y:S01]  /*9890*/  @!P0 LEA R14, P3, R2, c[0x0][0x170], 0x1 ;  /* 0x00005c00020e8a11 */ /* 0x000fe200078608ff */
[----:B------:R-:W-:Y:S01]  /*98a0*/  @!P0 IMAD.IADD R5, R10, 0x1, R13 ;  /* 0x000000010a058824 */ /* 0x000fe200078e020d */
[----:B------:R-:W-:Y:S01]  /*98b0*/  @!P0 LEA R10, P2, R12, c[0x0][0x170], 0x1 ;  /* 0x00005c000c0a8a11 */ /* 0x000fe200078408ff */
[----:B------:R-:W-:Y:S01]  /*98c0*/  @!PT LDS RZ, [RZ] ;  /* 0x00000000fffff984 */ /* 0x000fe20000000800 */
[----:B------:R-:W-:Y:S01]  /*98d0*/  @!PT LDS RZ, [RZ] ;  /* 0x00000000fffff984 */ /* 0x000fe20000000800 */
[----:B------:R-:W-:Y:S01]  /*98e0*/  @!PT LDS RZ, [RZ] ;  /* 0x00000000fffff984 */ /* 0x000fe20000000800 */
[----:B------:R1:W-:Y:S01]  /*98f0*/  @!P0 LDGSTS.E.BYPASS.LTC128B.128 [R235+0x9800], [R16.64] ;  /* 0x0980000010eb8fae */ /* 0x0003e2000b901d52 */
[----:B------:R-:W-:Y:S02]  /*9900*/  @!P0 LEA.HI.X R15, R2, c[0x0][0x174], R3, 0x1, P3 ;  /* 0x00005d00020f8a11 */ /* 0x000fe400018f0c03 */
[----:B------:R-:W-:Y:S03]  /*9910*/  @!P0 LEA.HI.X R11, R12, c[0x0][0x174], R5, 0x1, P2 ;  /* 0x00005d000c0b8a11 */ /* 0x000fe600010f0c05 */
[----:B------:R-:W-:Y:S06]  /*9920*/  @P0 STS.128 [R235+0xa000], RZ ;  /* 0x00a000ffeb000388 */ /* 0x000fec0000000c00 */
[----:B------:R-:W-:Y:S01]  /*9930*/  @!PT LDS RZ, [RZ] ;  /* 0x00000000fffff984 */ /* 0x000fe20000000800 */
[----:B------:R-:W-:Y:S01]  /*9940*/  @!PT LDS RZ, [RZ] ;  /* 0x00000000fffff984 */ /* 0x000fe20000000800 */
[----:B------:R-:W-:Y:S01]  /*9950*/  @!PT LDS RZ, [RZ] ;  /* 0x00000000fffff984 */ /* 0x000fe20000000800 */
[----:B------:R1:W-:Y:S06]  /*9960*/  @!P0 LDGSTS.E.BYPASS.LTC128B.128 [R235+0xa000], [R18.64] ;  /* 0x0a00000012eb8fae */ /* 0x0003ec000b901d52 */
        /* <DEDUP_REMOVED lines=15> */
[----:B------:R-:W-:Y:S06]  /*9a60*/  LDSM.16.M88.4 R128, [R223] ;  /* 0x00000000df80783b */ /* 0x000fec0000000200 */
[----:B-1----:R-:W5:Y:S06]  /*9a70*/  LDSM.16.M88.4 R16, [R216+0x4000] ;  /* 0x00400000d810783b */ /* 0x002f6c0000000200 */
[----:B------:R-:W4:Y:S06]  /*9a80*/  LDSM.16.M88.4 R124, [R223+0x2000] ;  /* 0x00200000df7c783b */ /* 0x000f2c0000000200 */
[----:B------:R-:W2:Y:S06]  /*9a90*/  LDSM.16.M88.4 R32, [R216+0x4800] ;  /* 0x00480000d820783b */ /* 0x000eac0000000200 */
[----:B------:R-:W0:Y:S06]  /*9aa0*/  LDGDEPBAR ;  /* 0x00000000000079af */ /* 0x000e2c0000000000 */
[----:B------:R-:W1:Y:S06]  /*9ab0*/  LDSM.16.M88.4 R48, [R216+0x5000] ;  /* 0x00500000d830783b */ /* 0x000e6c0000000200 */
[----:B------:R-:W1:Y:S06]  /*9ac0*/  LDSM.16.M88.4 R64, [R216+0x5800] ;  /* 0x00580000d840783b */ /* 0x000e6c0000000200 */
[----:B------:R-:W1:Y:S01]  /*9ad0*/  LDSM.16.M88.4 R80, [R216+0x6000] ;  /* 0x00600000d850783b */ /* 0x000e620000000200 */
[-C--:B-----5:R-:W-:Y:S05]  /*9ae0*/  HMMA.16816.F32 R4, R128, R16.reuse, RZ ;  /* 0x000000108004723c */ /* 0x0a0fea00000018ff */
[----:B------:R-:W5:Y:S03]  /*9af0*/  LDSM.16.M88.4 R96, [R216+0x6800] ;  /* 0x00680000d860783b */ /* 0x000f660000000200 */
[C---:B----4-:R-:W-:Y:S03]  /*9b00*/  HMMA.16816.F32 R8, R124.reuse, R16, RZ ;  /* 0x000000107c08723c */ /* 0x050fe600000018ff */
[----:B------:R-:W4:Y:S06]  /*9b10*/  LDSM.16.M88.4 R112, [R216+0x7000] ;  /* 0x00700000d870783b */ /* 0x000f2c0000000200 */
[----:B------:R-:W1:Y:S01]  /*9b20*/  LDSM.16.M88.4 R204, [R216+0x7800] ;  /* 0x00780000d8cc783b */ /* 0x000e620000000200 */
[-C--:B---3--:R-:W-:Y:S05]  /*9b30*/  HMMA.16816.F32 R12, R124, R18.reuse, RZ ;  /* 0x000000127c0c723c */ /* 0x088fea00000018ff */
[----:B------:R-:W-:Y:S03]  /*9b40*/  LDSM.16.M88.4 R208, [R226] ;  /* 0x00000000e2d0783b */ /* 0x000fe60000000200 */
[C---:B------:R-:W-:Y:S03]  /*9b50*/  HMMA.16816.F32 R16, R128.reuse, R18, RZ ;  /* 0x000000128010723c */ /* 0x040fe600000018ff */
[----:B------:R-:W-:Y:S05]  /*9b60*/  LDSM.16.M88.4 R212, [R226+0x2000] ;  /* 0x00200000e2d4783b */ /* 0x000fea0000000200 */
        /* <DEDUP_REMOVED lines=19> */
[C---:B------:R-:W-:Y:S08]  /*9ca0*/  HMMA.16816.F32 R96, R128.reuse, R98, RZ ;  /* 0x000000628060723c */ /* 0x040ff000000018ff */
[-C--:B----4-:R-:W-:Y:S08]  /*9cb0*/  HMMA.16816.F32 R100, R128, R112.reuse, RZ ;  /* 0x000000708064723c */ /* 0x090ff000000018ff */
[C---:B------:R-:W-:Y:S08]  /*9cc0*/  HMMA.16816.F32 R104, R124.reuse, R112, RZ ;  /* 0x000000707c68723c */ /* 0x040ff000000018ff */
[-C--:B------:R-:W-:Y:S08]  /*9cd0*/  HMMA.16816.F32 R108, R124, R114.reuse, RZ ;  /* 0x000000727c6c723c */ /* 0x080ff000000018ff */
[C---:B------:R-:W-:Y:S08]  /*9ce0*/  HMMA.16816.F32 R112, R128.reuse, R114, RZ ;  /* 0x000000728070723c */ /* 0x040ff000000018ff */
[-C--:B------:R-:W-:Y:S08]  /*9cf0*/  HMMA.16816.F32 R116, R128, R204.reuse, RZ ;  /* 0x000000cc8074723c */ /* 0x080ff000000018ff */
        /* <DEDUP_REMOVED lines=44> */
[----:B------:R-:W-:Y:S06]  /*9fc0*/  LDSM.16.M88.4 R204, [R224] ;  /* 0x00000000e0cc783b */ /* 0x000fec0000000200 */
        /* <DEDUP_REMOVED lines=78> */
[----:B------:R-:W-:Y:S05]  /*a4b0*/  DEPBAR.LE SB0, 0x0 ;  /* 0x000080000000791a */ /* 0x000fea0000000000 */
[----:B------:R-:W-:Y:S01]  /*a4c0*/  BAR.SYNC.DEFER_BLOCKING 0x0 ;  /* 0x0000000000007b1d */ /* 0x000fe20000010000 */
[-C--:B-1----:R-:W-:Y:S08]  /*a4d0*/  HMMA.16816.F32 R116, R204, R208.reuse, R116 ;  /* 0x000000d0cc74723c */ /* 0x082ff00000001874 */
[C---:B------:R-:W-:Y:S08]  /*a4e0*/  HMMA.16816.F32 R120, R212.reuse, R208, R120 ;  /* 0x000000d0d478723c */ /* 0x040ff00000001878 */
[-C--:B------:R-:W-:Y:S08]  /*a4f0*/  HMMA.16816.F32 R124, R212, R210.reuse, R124 ;  /* 0x000000d2d47c723c */ /* 0x080ff0000000187c */
[----:B------:R-:W-:Y:S01]  /*a500*/  HMMA.16816.F32 R128, R204, R210, R128 ;  /* 0x000000d2cc80723c */ /* 0x000fe20000001880 */
[----:B------:R-:W-:-:S07]  /*a510*/  @P1 BRA `(.L_x_161) ;  /* 0xffffe4e000001947 */ /* 0x000fce000383ffff */
.L_x_160:
[----:B------:R-:W-:Y:S01]  /*a520*/  FMNMX.FTZ R2, R4, R132, !PT ;  /* 0x0000008404027209 */ /* 0x000fe20007810000 */
[----:B------:R-:W-:Y:S01]  /*a530*/  STL [R1+0xb4], R230 ;  /* 0x0000b4e601007387 */ /* 0x000fe20000100800 */
[----:B------:R-:W-:Y:S01]  /*a540*/  FMNMX.FTZ R0, R8, R133, !PT ;  /* 0x0000008508007209 */ /* 0x000fe20007810000 */
[----:B------:R-:W-:Y:S01]  /*a550*/  UIADD3 UR8, UR8, -0x1, URZ ;  /* 0xffffffff08087890 */ /* 0x000fe2000fffe03f */
        /* <DEDUP_REMOVED lines=12> */
[----:B-1----:R-:W-:Y:S01]  /*a620*/  FMNMX.FTZ R134, R21, R3, !PT ;  /* 0x0000000315867209 */ /* 0x002fe20007810000 */
        /* <DEDUP_REMOVED lines=124> */
[----:B--2---:R-:W-:Y:S01]  /*adf0*/  FMNMX.FTZ R134, R134, R136, !PT ;  /* 0x0000008886867209 */ /* 0x004fe20007810000 */
[----:B------:R-:W1:Y:S01]  /*ae00*/  SHFL.BFLY PT, R2, R0, 0x2, 0x1f ;  /* 0x0c401f0000027f89 */ /* 0x000e6200000e0000 */
[----:B------:R-:W-:Y:S04]  /*ae10*/  FMNMX.FTZ R3, R130, R3, !PT ;  /* 0x0000000382037209 */ /* 0x000fe80007810000 */
[----:B------:R-:W-:Y:S03]  /*ae20*/  FMNMX.FTZ R3, R131, R3, !PT ;  /* 0x0000000383037209 */ /* 0x000fe60007810000 */
[----:B------:R-:W2:Y:S08]  /*ae30*/  SHFL.BFLY PT, R136, R137, 0x1, 0x1f ;  /* 0x0c201f0089887f89 */ /* 0x000eb000000e0000 */
[----:B------:R-:W3:Y:S01]  /*ae40*/  SHFL.BFLY PT, R135, R3, 0x2, 0x1f ;  /* 0x0c401f0003877f89 */ /* 0x000ee200000e0000 */
[----:B-1----:R-:W-:Y:S07]  /*ae50*/  FMNMX.FTZ R2, R0, R2, !PT ;  /* 0x0000000200027209 */ /* 0x002fee0007810000 */
[----:B------:R-:W1:Y:S01]  /*ae60*/  SHFL.BFLY PT, R204, R134, 0x1, 0x1f ;  /* 0x0c201f0086cc7f89 */ /* 0x000e6200000e0000 */
[----:B--2---:R-:W-:Y:S04]  /*ae70*/  FMNMX.FTZ R137, R137, R136, !PT ;  /* 0x0000008889897209 */ /* 0x004fe80007810000 */
[C---:B------:R-:W-:Y:S01]  /*ae80*/  FSETP.NEU.FTZ.AND P4, PT, R137.reuse, -INF , PT ;  /* 0xff8000008900780b */ /* 0x040fe20003f9d000 */
[----:B------:R-:W-:Y:S01]  /*ae90*/  FADD.FTZ R0, -R137, R132 ;  /* 0x0000008489007221 */ /* 0x000fe20000010100 */
[----:B---3--:R-:W-:Y:S03]  /*aea0*/  FMNMX.FTZ R135, R3, R135, !PT ;  /* 0x0000008703877209 */ /* 0x008fe60007810000 */
[----:B------:R-:W-:Y:S01]  /*aeb0*/  FMUL.FTZ R0, R0, c[0x0][0x23c] ;  /* 0x00008f0000007a20 */ /* 0x000fe20000410000 */
[----:B------:R-:W2:Y:S03]  /*aec0*/  SHFL.BFLY PT, R3, R2, 0x1, 0x1f ;  /* 0x0c201f0002037f89 */ /* 0x000ea600000e0000 */
[----:B------:R3:W4:Y:S01]  /*aed0*/  MUFU.EX2 R132, R0 ;  /* 0x0000000000847308 */ /* 0x0007220000000800 */
[----:B-1----:R-:W-:Y:S04]  /*aee0*/  FMNMX.FTZ R136, R134, R204, !PT ;  /* 0x000000cc86887209 */ /* 0x002fe80007810000 */
[----:B------:R-:W1:Y:S01]  /*aef0*/  SHFL.BFLY PT, R205, R135, 0x1, 0x1f ;  /* 0x0c201f0087cd7f89 */ /* 0x000e6200000e0000 */
[----:B------:R-:W-:Y:S01]  /*af00*/  FMUL.FTZ R204, R137, c[0x0][0x23c] ;  /* 0x00008f0089cc7a20 */ /* 0x000fe20000410000 */
[----:B------:R-:W-:Y:S04]  /*af10*/  FSETP.NEU.FTZ.AND P3, PT, R136, -INF , PT ;  /* 0xff8000008800780b */ /* 0x000fe80003f7d000 */
[----:B------:R-:W-:Y:S05]  /*af20*/  FSEL R204, R204, RZ, P4 ;  /* 0x000000ffcccc7208 */ /* 0x000fea0002000000 */
[--C-:B------:R-:W-:Y:S02]  /*af30*/  FFMA.FTZ R229, R69, c[0x0][0x23c], -R204.reuse ;  /* 0x00008f0045e57a23 */ /* 0x100fe400000108cc */
[--C-:B------:R-:W-:Y:S02]  /*af40*/  FFMA.FTZ R5, R5, c[0x0][0x23c], -R204.reuse ;  /* 0x00008f0005057a23 */ /* 0x100fe400000108cc */
[--C-:B------:R-:W-:Y:S01]  /*af50*/  FFMA.FTZ R216, R101, c[0x0][0x23c], -R204.reuse ;  /* 0x00008f0065d87a23 */ /* 0x100fe200000108cc */
[----:B--2---:R-:W-:Y:S01]  /*af60*/  FMNMX.FTZ R134, R2, R3, !PT ;  /* 0x0000000302867209 */ /* 0x004fe20007810000 */
[----:B------:R4:W2:Y:S01]  /*af70*/  MUFU.EX2 R227, R5 ;  /* 0x0000000500e37308 */ /* 0x0008a20000000800 */
[--C-:B------:R-:W-:Y:S02]  /*af80*/  FFMA.FTZ R17, R17, c[0x0][0x23c], -R204.reuse ;  /* 0x00008f0011117a23 */ /* 0x100fe400000108cc */
[----:B---3--:R-:W-:Y:S01]  /*af90*/  FADD.FTZ R0, -R136, R133 ;  /* 0x0000008588007221 */ /* 0x008fe20000010100 */
[----:B------:R-:W-:Y:S01]  /*afa0*/  FSETP.NEU.FTZ.AND P2, PT, R134, -INF , PT ;  /* 0xff8000008600780b */ /* 0x000fe20003f5d000 */
[----:B------:R-:W-:Y:S02]  /*afb0*/  FFMA.FTZ R243, R65, c[0x0][0x23c], -R204 ;  /* 0x00008f0041f37a23 */ /* 0x000fe400000108cc */
[----:B------:R-:W-:Y:S01]  /*afc0*/  FMUL.FTZ R2, R0, c[0x0][0x23c] ;  /* 0x00008f0000027a20 */ /* 0x000fe20000410000 */
[----:B-1----:R-:W-:Y:S01]  /*afd0*/  FMNMX.FTZ R135, R135, R205, !PT ;  /* 0x000000cd87877209 */ /* 0x002fe20007810000 */
[C---:B------:R-:W-:Y:S02]  /*afe0*/  FADD.FTZ R0, -R134.reuse, R138 ;  /* 0x0000008a86007221 */ /* 0x040fe40000010100 */
[----:B------:R1:W-:Y:S01]  /*aff0*/  MUFU.EX2 R133, R2 ;  /* 0x0000000200857308 */ /* 0x0003e20000000800 */
[----:B------:R-:W-:Y:S02]  /*b000*/  FMUL.FTZ R138, R134, c[0x0][0x23c] ;  /* 0x00008f00868a7a20 */ /* 0x000fe40000410000 */
[----:B------:R-:W-:Y:S02]  /*b010*/  FMUL.FTZ R0, R0, c[0x0][0x23c] ;  /* 0x00008f0000007a20 */ /* 0x000fe40000410000 */
[--C-:B------:R-:W-:Y:S01]  /*b020*/  FFMA.FTZ R224, R80, c[0x0][0x23c], -R204.reuse ;  /* 0x00008f0050e07a23 */ /* 0x100fe200000108cc */
[----:B------:R-:W-:Y:S01]  /*b030*/  FSEL R138, R138, RZ, P2 ;  /* 0x000000ff8a8a7208 */ /* 0x000fe20001000000 */
[--C-:B------:R-:W-:Y:S01]  /*b040*/  FFMA.FTZ R252, R81, c[0x0][0x23c], -R204.reuse ;  /* 0x00008f0051fc7a23 */ /* 0x100fe200000108cc */
[----:B------:R-:W-:Y:S01]  /*b050*/  FSETP.NEU.FTZ.AND P2, PT, R135, -INF , PT ;  /* 0xff8000008700780b */ /* 0x000fe20003f5d000 */
[----:B------:R-:W-:Y:S01]  /*b060*/  FFMA.FTZ R221, R85, c[0x0][0x23c], -R204 ;  /* 0x00008f0055dd7a23 */ /* 0x000fe200000108cc */
[----:B------:R3:W-:Y:S01]  /*b070*/  MUFU.EX2 R3, R0 ;  /* 0x0000000000037308 */ /* 0x0007e20000000800 */
[--C-:B------:R-:W-:Y:S02]  /*b080*/  FFMA.FTZ R11, R11, c[0x0][0x23c], -R138.reuse ;  /* 0x00008f000b0b7a23 */ /* 0x100fe4000001088a */
[----:B----4-:R-:W-:Y:S02]  /*b090*/  FMUL.FTZ R5, R132, R201 ;  /* 0x000000c984057220 */ /* 0x010fe40000410000 */
[--C-:B------:R-:W-:Y:S02]  /*b0a0*/  FFMA.FTZ R10, R10, c[0x0][0x23c], -R138.reuse ;  /* 0x00008f000a0a7a23 */ /* 0x100fe4000001088a */
[--C-:B------:R-:W-:Y:S02]  /*b0b0*/  FFMA.FTZ R81, R42, c[0x0][0x23c], -R138.reuse ;  /* 0x00008f002a517a23 */ /* 0x100fe4000001088a */
[----:B------:R-:W-:Y:S01]  /*b0c0*/  FFMA.FTZ R80, R43, c[0x0][0x23c], -R138 ;  /* 0x00008f002b507a23 */ /* 0x000fe2000001088a */
[----:B------:R-:W4:Y:S01]  /*b0d0*/  MUFU.EX2 R228, R10 ;  /* 0x0000000a00e47308 */ /* 0x000f220000000800 */
        /* <DEDUP_REMOVED lines=8> */
[----:B------:R-:W-:Y:S02]  /*b160*/  FFMA.FTZ R53, R68, c[0x0][0x23c], -R204 ;  /* 0x00008f0044357a23 */ /* 0x000fe400000108cc */
[----:B---3--:R-:W-:Y:S02]  /*b170*/  FMUL.FTZ R0, R2, c[0x0][0x23c] ;  /* 0x00008f0002007a20 */ /* 0x008fe40000410000 */
[----:B------:R-:W-:Y:S02]  /*b180*/  FMUL.FTZ R2, R135, c[0x0][0x23c] ;  /* 0x00008f0087027a20 */ /* 0x000fe40000410000 */
[--C-:B------:R-:W-:Y:S01]  /*b190*/  FFMA.FTZ R8, R8, c[0x0][0x23c], -R139.reuse ;  /* 0x00008f0008087a23 */ /* 0x100fe2000001088b */
[----:B------:R-:W-:Y:S01]  /*b1a0*/  MUFU.EX2 R68, R4 ;  /* 0x0000000400447308 */ /* 0x000fe20000000800 */
[--C-:B------:R-:W-:Y:S01]  /*b1b0*/  FFMA.FTZ R214, R72, c[0x0][0x23c], -R139.reuse ;  /* 0x00008f0048d67a23 */ /* 0x100fe2000001088b */
[----:B------:R-:W-:Y:S01]  /*b1c0*/  FSEL R2, R2, RZ, P2 ;  /* 0x000000ff02027208 */ /* 0x000fe20001000000 */
[--C-:B------:R-:W-:Y:S01]  /*b1d0*/  FFMA.FTZ R213, R73, c[0x0][0x23c], -R139.reuse ;  /* 0x00008f0049d57a23 */ /* 0x100fe2000001088b */
[----:B--2---:R-:W-:Y:S01]  /*b1e0*/  MOV R72, R227 ;  /* 0x000000e300487202 */ /* 0x004fe20000000f00 */
[--C-:B------:R-:W-:Y:S01]  /*b1f0*/  FFMA.FTZ R227, R105, c[0x0][0x23c], -R139.reuse ;  /* 0x00008f0069e37a23 */ /* 0x100fe2000001088b */
[----:B----4-:R-:W-:Y:S01]  /*b200*/  MOV R73, R228 ;  /* 0x000000e400497202 */ /* 0x010fe20000000f00 */
[--C-:B------:R-:W-:Y:S02]  /*b210*/  FFMA.FTZ R6, R6, c[0x0][0x23c], -R2.reuse ;  /* 0x00008f0006067a23 */ /* 0x100fe40000010802 */
[--C-:B------:R-:W-:Y:S01]  /*b220*/  FFMA.FTZ R18, R18, c[0x0][0x23c], -R2.reuse ;  /* 0x00008f0012127a23 */ /* 0x100fe20000010802 */
[----:B------:R-:W-:Y:S01]  /*b230*/  MUFU.EX2 R8, R8 ;  /* 0x0000000800087308 */ /* 0x000fe20000000800 */
[----:B------:R-:W-:Y:S02]  /*b240*/  FFMA.FTZ R251, R86, c[0x0][0x23c], -R2 ;  /* 0x00008f0056fb7a23 */ /* 0x000fe40000010802 */
[----:B------:R-:W-:Y:S02]  /*b250*/  FFMA.FTZ R86, R26, c[0x0][0x23c], -R138 ;  /* 0x00008f001a567a23 */ /* 0x000fe4000001088a */
[----:B------:R-:W2:Y:S01]  /*b260*/  LDL.LU R26, [R1+0x18] ;  /* 0x00001800011a7983 */ /* 0x000ea20000300800 */
[--C-:B------:R-:W-:Y:S02]  /*b270*/  FFMA.FTZ R225, R87, c[0x0][0x23c], -R2.reuse ;  /* 0x00008f0057e17a23 */ /* 0x100fe40000010802 */
[--C-:B------:R-:W-:Y:S02]  /*b280*/  FFMA.FTZ R223, R102, c[0x0][0x23c], -R2.reuse ;  /* 0x00008f0066df7a23 */ /* 0x100fe40000010802 */
[----:B------:R1:W-:Y:S01]  /*b290*/  MUFU.EX2 R69, R6 ;  /* 0x0000000600457308 */ /* 0x0003e20000000800 */
[--C-:B------:R-:W-:Y:S02]  /*b2a0*/  FFMA.FTZ R211, R55, c[0x0][0x23c], -R2.reuse ;  /* 0x00008f0037d37a23 */ /* 0x100fe40000010802 */
[--C-:B------:R-:W-:Y:S02]  /*b2b0*/  FFMA.FTZ R226, R114, c[0x0][0x23c], -R2.reuse ;  /* 0x00008f0072e27a23 */ /* 0x100fe40000010802 */
[--C-:B------:R-:W-:Y:S02]  /*b2c0*/  FFMA.FTZ R222, R115, c[0x0][0x23c], -R2.reuse ;  /* 0x00008f0073de7a23 */ /* 0x100fe40000010802 */
[----:B------:R-:W-:Y:S02]  /*b2d0*/  FFMA.FTZ R230, R130, c[0x0][0x23c], -R2 ;  /* 0x00008f0082e67a23 */ /* 0x000fe40000010802 */
        /* <DEDUP_REMOVED lines=8> */
[--C-:B------:R-:W-:Y:S02]  /*b360*/  FFMA.FTZ R210, R66, c[0x0][0x23c], -R2.reuse ;  /* 0x00008f0042d27a23 */ /* 0x100fe40000010802 */
[----:B------:R-:W-:Y:S02]  /*b370*/  FFMA.FTZ R66, R99, c[0x0][0x23c], -R2 ;  /* 0x00008f0063427a23 */ /* 0x000fe40000010802 */
[--C-:B------:R-:W-:Y:S02]  /*b380*/  FFMA.FTZ R99, R29, c[0x0][0x23c], -R139.reuse ;  /* 0x00008f001d637a23 */ /* 0x100fe4000001088b */
[--C-:B-1----:R-:W-:Y:S02]  /*b390*/  FFMA.FTZ R6, R123, c[0x0][0x23c], -R138.reuse ;  /* 0x00008f007b067a23 */ /* 0x102fe4000001088a */
[----:B------:R-:W-:Y:S01]  /*b3a0*/  FFMA.FTZ R82, R31, c[0x0][0x23c], -R138 ;  /* 0x00008f001f527a23 */ /* 0x000fe2000001088a */
[----:B------:R1:W-:Y:S01]  /*b3b0*/  MUFU.EX2 R29, R17 ;  /* 0x00000011001d7308 */ /* 0x0003e20000000800 */
[--C-:B------:R-:W-:Y:S01]  /*b3c0*/  FFMA.FTZ R19, R19, c[0x0][0x23c], -R2.reuse ;  /* 0x00008f0013137a23 */ /* 0x100fe20000010802 */
[----:B------:R-:W-:Y:S01]  /*b3d0*/  MOV R201, R6 ;  /* 0x0000000600c97202 */ /* 0x000fe20000000f00 */
[--C-:B------:R-:W-:Y:S02]  /*b3e0*/  FFMA.FTZ R7, R7, c[0x0][0x23c], -R2.reuse ;  /* 0x00008f0007077a23 */ /* 0x100fe40000010802 */
[--C-:B------:R-:W-:Y:S02]  /*b3f0*/  FFMA.FTZ R10, R119, c[0x0][0x23c], -R2.reuse ;  /* 0x00008f00770a7a23 */ /* 0x100fe40000010802 */
[--C-:B------:R-:W-:Y:S02]  /*b400*/  FFMA.FTZ R119, R77, c[0x0][0x23c], -R139.reuse ;  /* 0x00008f004d777a23 */ /* 0x100fe4000001088b */
[----:B------:R-:W-:Y:S01]  /*b410*/  FFMA.FTZ R247, R83, c[0x0][0x23c], -R2 ;  /* 0x00008f0053f77a23 */ /* 0x000fe20000010802 */
[----:B------:R-:W4:Y:S01]  /*b420*/  MUFU.EX2 R64, R7 ;  /* 0x0000000700407308 */ /* 0x000f220000000800 */
[--C-:B------:R-:W-:Y:S02]  /*b430*/  FFMA.FTZ R83, R30, c[0x0][0x23c], -R138.reuse ;  /* 0x00008f001e537a23 */ /* 0x100fe4000001088a */
[--C-:B------:R-:W-:Y:S01]  /*b440*/  FFMA.FTZ R12, R12, c[0x0][0x23c], -R139.reuse ;  /* 0x00008f000c0c7a23 */ /* 0x100fe2000001088b */
[----:B---3--:R-:W3:Y:S01]  /*b450*/  LDL.LU R11, [R1+0x1c] ;  /* 0x00001c00010b7983 */ /* 0x008ee20000300800 */
[--C-:B------:R-:W-:Y:S02]  /*b460*/  FFMA.FTZ R101, R25, c[0x0][0x23c], -R139.reuse ;  /* 0x00008f0019657a23 */ /* 0x100fe4000001088b */
[----:B------:R-:W-:Y:S01]  /*b470*/  FMUL.FTZ R4, R132, R200 ;  /* 0x000000c884047220 */ /* 0x000fe20000410000 */
[----:B------:R-:W3:Y:S01]  /*b480*/  LDL.LU R6, [R1+0x20] ;  /* 0x0000200001067983 */ /* 0x000ee20000300800 */
[----:B------:R-:W-:Y:S01]  /*b490*/  FFMA.FTZ R120, R90, c[0x0][0x23c], -R138 ;  /* 0x00008f005a787a23 */ /* 0x000fe2000001088a */
[----:B------:R-:W4:Y:S01]  /*b4a0*/  MUFU.EX2 R77, R19 ;  /* 0x00000013004d7308 */ /* 0x000f220000000800 */
[--C-:B------:R-:W-:Y:S02]  /*b4b0*/  FFMA.FTZ R65, R97, c[0x0][0x23c], -R204.reuse ;  /* 0x00008f0061417a23 */ /* 0x100fe400000108cc */
[----:B------:R-:W-:Y:S02]  /*b4c0*/  FFMA.FTZ R241, R21, c[0x0][0x23c], -R204 ;  /* 0x00008f0015f17a23 */ /* 0x000fe400000108cc */
[----:B-1----:R-:W-:Y:S01]  /*b4d0*/  FMUL.FTZ R17, R132, R189 ;  /* 0x000000bd84117220 */ /* 0x002fe20000410000 */
[----:B------:R-:W-:Y:S01]  /*b4e0*/  MOV R189, R70 ;  /* 0x0000004600bd7202 */ /* 0x000fe20000000f00 */
[----:B------:R-:W-:Y:S01]  /*b4f0*/  FFMA.FTZ R21, R98, c[0x0][0x23c], -R2 ;  /* 0x00008f0062157a23 */ /* 0x000fe20000010802 */
[----:B------:R-:W3:Y:S01]  /*b500*/  LDL.LU R70, [R1+0x24] ;  /* 0x0000240001467983 */ /* 0x000ee20000300800 */
[--C-:B------:R-:W-:Y:S01]  /*b510*/  FFMA.FTZ R240, R32, c[0x0][0x23c], -R204.reuse ;  /* 0x00008f0020f07a23 */ /* 0x100fe200000108cc */
[----:B------:R-:W-:Y:S01]  /*b520*/  MUFU.EX2 R0, R0 ;  /* 0x0000000000007308 */ /* 0x000fe20000000800 */
[--C-:B------:R-:W-:Y:S02]  /*b530*/  FFMA.FTZ R32, R117, c[0x0][0x23c], -R204.reuse ;  /* 0x00008f0075207a23 */ /* 0x100fe400000108cc */
[--C-:B------:R-:W-:Y:S01]  /*b540*/  FFMA.FTZ R239, R33, c[0x0][0x23c], -R204.reuse ;  /* 0x00008f0021ef7a23 */ /* 0x100fe200000108cc */
[----:B----4-:R-:W-:Y:S01]  /*b550*/  MOV R25, R64 ;  /* 0x0000004000197202 */ /* 0x010fe20000000f00 */
[--C-:B------:R-:W-:Y:S02]  /*b560*/  FFMA.FTZ R33, R113, c[0x0][0x23c], -R204.reuse ;  /* 0x00008f0071217a23 */ /* 0x100fe400000108cc */
[----:B------:R-:W-:Y:S01]  /*b570*/  FFMA.FTZ R238, R36, c[0x0][0x23c], -R204 ;  /* 0x00008f0024ee7a23 */ /* 0x000fe200000108cc */
[----:B------:R-:W-:Y:S01]  /*b580*/  MOV R47, R25 ;  /* 0x00000019002f7202 */ /* 0x000fe20000000f00 */
[----:B------:R-:W-:Y:S01]  /*b590*/  FFMA.FTZ R36, R118, c[0x0][0x23c], -R2 ;  /* 0x00008f0076247a23 */ /* 0x000fe20000010802 */
        /* <DEDUP_REMOVED lines=16> */
[--C-:B------:R-:W-:Y:S02]  /*b6a0*/  FFMA.FTZ R96, R44, c[0x0][0x23c], -R139.reuse ;  /* 0x00008f002c607a23 */ /* 0x100fe4000001088b */
[----:B------:R-:W-:Y:S02]  /*b6b0*/  FMUL.FTZ R36, R132, R180 ;  /* 0x000000b484247220 */ /* 0x000fe40000410000 */
[----:B------:R-:W-:Y:S01]  /*b6c0*/  FFMA.FTZ R204, R129, c[0x0][0x23c], -R204 ;  /* 0x00008f0081cc7a23 */ /* 0x000fe200000108cc */
[----:B------:R-:W-:Y:S01]  /*b6d0*/  MUFU.EX2 R240, R240 ;  /* 0x000000f000f07308 */ /* 0x000fe20000000800 */
[--C-:B------:R-:W-:Y:S01]  /*b6e0*/  FFMA.FTZ R208, R22, c[0x0][0x23c], -R2.reuse ;  /* 0x00008f0016d07a23 */ /* 0x100fe20000010802 */
[----:B------:R-:W-:Y:S01]  /*b6f0*/  MOV R22, R49 ;  /* 0x0000003100167202 */ /* 0x000fe20000000f00 */
[----:B------:R-:W-:Y:S02]  /*b700*/  FMUL.FTZ R49, R132, R173 ;  /* 0x000000ad84317220 */ /* 0x000fe40000410000 */
[--C-:B------:R-:W-:Y:S01]  /*b710*/  FFMA.FTZ R207, R23, c[0x0][0x23c], -R2.reuse ;  /* 0x00008f0017cf7a23 */ /* 0x100fe20000010802 */
[----:B------:R-:W-:Y:S01]  /*b720*/  MOV R23, R52 ;  /* 0x0000003400177202 */ /* 0x000fe20000000f00 */
[--C-:B------:R-:W-:Y:S02]  /*b730*/  FFMA.FTZ R206, R34, c[0x0][0x23c], -R2.reuse ;  /* 0x00008f0022ce7a23 */ /* 0x100fe40000010802 */
[--C-:B------:R-:W-:Y:S01]  /*b740*/  FFMA.FTZ R34, R89, c[0x0][0x23c], -R139.reuse ;  /* 0x00008f0059227a23 */ /* 0x100fe2000001088b */
[----:B------:R-:W-:Y:S01]  /*b750*/  MUFU.EX2 R208, R208 ;  /* 0x000000d000d07308 */ /* 0x000fe20000000800 */
[--C-:B------:R-:W-:Y:S01]  /*b760*/  FFMA.FTZ R205, R35, c[0x0][0x23c], -R2.reuse ;  /* 0x00008f0023cd7a23 */ /* 0x100fe20000010802 */
[----:B------:R-:W-:Y:S01]  /*b770*/  MOV R35, R221 ;  /* 0x000000dd00237202 */ /* 0x000fe20000000f00 */
[--C-:B------:R-:W-:Y:S02]  /*b780*/  FFMA.FTZ R129, R38, c[0x0][0x23c], -R2.reuse ;  /* 0x00008f0026817a23 */ /* 0x100fe40000010802 */
[--C-:B------:R-:W-:Y:S02]  /*b790*/  FFMA.FTZ R38, R88, c[0x0][0x23c], -R139.reuse ;  /* 0x00008f0058267a23 */ /* 0x100fe4000001088b */
[--C-:B------:R-:W-:Y:S01]  /*b7a0*/  FFMA.FTZ R117, R50, c[0x0][0x23c], -R2.reuse ;  /* 0x00008f0032757a23 */ /* 0x100fe20000010802 */
[----:B------:R-:W-:Y:S01]  /*b7b0*/  MOV R50, R32 ;  /* 0x0000002000327202 */ /* 0x000fe20000000f00 */
[----:B------:R-:W-:Y:S01]  /*b7c0*/  FMUL.FTZ R32, R132, R176 ;  /* 0x000000b084207220 */ /* 0x000fe20000410000 */
[----:B------:R-:W-:Y:S01]  /*b7d0*/  MUFU.EX2 R207, R207 ;  /* 0x000000cf00cf7308 */ /* 0x000fe20000000800 */
[----:B------:R-:W-:Y:S02]  /*b7e0*/  FFMA.FTZ R116, R51, c[0x0][0x23c], -R2 ;  /* 0x00008f0033747a23 */ /* 0x000fe40000010802 */
[--C-:B------:R-:W-:Y:S02]  /*b7f0*/  FFMA.FTZ R51, R104, c[0x0][0x23c], -R139.reuse ;  /* 0x00008f0068337a23 */ /* 0x100fe4000001088b */
        /* <DEDUP_REMOVED lines=9> */
[----:B------:R-:W-:Y:S02]  /*b890*/  FFMA.FTZ R108, R74, c[0x0][0x23c], -R138 ;  /* 0x00008f004a6c7a23 */ /* 0x000fe4000001088a */
[----:B------:R-:W-:Y:S01]  /*b8a0*/  FMUL.FTZ R37, R132, R181 ;  /* 0x000000b584257220 */ /* 0x000fe20000410000 */
[----:B------:R-:W-:Y:S01]  /*b8b0*/  MUFU.EX2 R206, R206 ;  /* 0x000000ce00ce7308 */ /* 0x000fe20000000800 */
[--C-:B------:R-:W-:Y:S01]  /*b8c0*/  FFMA.FTZ R118, R60, c[0x0][0x23c], -R139.reuse ;  /* 0x00008f003c767a23 */ /* 0x100fe2000001088b */
[----:B------:R-:W-:Y:S01]  /*b8d0*/  MOV R60, R21 ;  /* 0x00000015003c7202 */ /* 0x000fe20000000f00 */
[----:B------:R-:W-:Y:S02]  /*b8e0*/  FMUL.FTZ R21, R132, R193 ;  /* 0x000000c184157220 */ /* 0x000fe40000410000 */
[--C-:B------:R-:W-:Y:S01]  /*b8f0*/  FFMA.FTZ R130, R76, c[0x0][0x23c], -R139.reuse ;  /* 0x00008f004c827a23 */ /* 0x100fe2000001088b */
[----:B------:R-:W-:Y:S01]  /*b900*/  MOV R76, R8 ;  /* 0x00000008004c7202 */ /* 0x000fe20000000f00 */
[--C-:B------:R-:W-:Y:S01]  /*b910*/  FFMA.FTZ R8, R92, c[0x0][0x23c], -R139.reuse ;  /* 0x00008f005c087a23 */ /* 0x100fe2000001088b */
[----:B------:R-:W-:Y:S01]  /*b920*/  MOV R30, R60 ;  /* 0x0000003c001e7202 */ /* 0x000fe20000000f00 */
[--C-:B------:R-:W-:Y:S01]  /*b930*/  FFMA.FTZ R7, R121, c[0x0][0x23c], -R139.reuse ;  /* 0x00008f0079077a23 */ /* 0x100fe2000001088b */
[----:B------:R-:W-:Y:S01]  /*b940*/  MUFU.EX2 R92, R9 ;  /* 0x00000009005c7308 */ /* 0x000fe20000000800 */
[C---:B------:R-:W-:Y:S01]  /*b950*/  FMUL.FTZ R52, R132.reuse, R168 ;  /* 0x000000a884347220 */ /* 0x040fe20000410000 */
[----:B------:R-:W-:Y:S01]  /*b960*/  MOV R60, R29 ;  /* 0x0000001d003c7202 */ /* 0x000fe20000000f00 */
[C---:B------:R-:W-:Y:S01]  /*b970*/  FMUL.FTZ R53, R132.reuse, R169 ;  /* 0x000000a984357220 */ /* 0x040fe20000410000 */
[----:B------:R-:W-:Y:S01]  /*b980*/  MOV R42, R8 ;  /* 0x00000008002a7202 */ /* 0x000fe20000000f00 */
[----:B------:R-:W-:Y:S01]  /*b990*/  FMUL.FTZ R64, R132, R156 ;  /* 0x0000009c84407220 */ /* 0x000fe20000410000 */
[----:B------:R-:W-:Y:S01]  /*b9a0*/  MOV R169, R34 ;  /* 0x0000002200a97202 */ /* 0x000fe20000000f00 */
[--C-:B------:R-:W-:Y:S02]  /*b9b0*/  FFMA.FTZ R128, R39, c[0x0][0x23c], -R2.reuse ;  /* 0x00008f0027807a23 */ /* 0x100fe40000010802 */
[--C-:B------:R-:W-:Y:S01]  /*b9c0*/  FFMA.FTZ R39, R109, c[0x0][0x23c], -R139.reuse ;  /* 0x00008f006d277a23 */ /* 0x100fe2000001088b */
[----:B------:R-:W-:Y:S01]  /*b9d0*/  MUFU.EX2 R205, R205 ;  /* 0x000000cd00cd7308 */ /* 0x000fe20000000800 */
[----:B------:R-:W-:Y:S02]  /*b9e0*/  FFMA.FTZ R212, R54, c[0x0][0x23c], -R2 ;  /* 0x00008f0036d47a23 */ /* 0x000fe40000010802 */
[----:B------:R-:W-:Y:S02]  /*b9f0*/  IMAD.MOV.U32 R54, RZ, RZ, R20 ;  /* 0x000000ffff367224 */ /* 0x000fe400078e0014 */
[C---:B------:R-:W-:Y:S02]  /*ba00*/  FMUL.FTZ R20, R132.reuse, R192 ;  /* 0x000000c084147220 */ /* 0x040fe40000410000 */
[----:B------:R-:W-:Y:S02]  /*ba10*/  FFMA.FTZ R209, R67, c[0x0][0x23c], -R2 ;  /* 0x00008f0043d17a23 */ /* 0x000fe40000010802 */
[----:B------:R-:W-:Y:S01]  /*ba20*/  IMAD.MOV.U32 R67, RZ, RZ, R48 ;  /* 0x000000ffff437224 */ /* 0x000fe200078e0030 */
[----:B------:R-:W-:Y:S01]  /*ba30*/  MUFU.EX2 R100, R100 ;  /* 0x0000006400647308 */ /* 0x000fe20000000800 */
[C---:B------:R-:W-:Y:S02]  /*ba40*/  FMUL.FTZ R48, R132.reuse, R172 ;  /* 0x000000ac84307220 */ /* 0x040fe40000410000 */
[--C-:B------:R-:W-:Y:S01]  /*ba50*/  FFMA.FTZ R249, R71, c[0x0][0x23c], -R2.reuse ;  /* 0x00008f0047f97a23 */ /* 0x100fe20000010802 */
[----:B------:R-:W-:Y:S01]  /*ba60*/  MOV R71, R33 ;  /* 0x0000002100477202 */ /* 0x000fe20000000f00 */
[----:B------:R-:W-:Y:S02]  /*ba70*/  FMUL.FTZ R33, R132, R177 ;  /* 0x000000b184217220 */ /* 0x000fe40000410000 */
[----:B------:R-:W-:Y:S02]  /*ba80*/  FFMA.FTZ R2, R131, c[0x0][0x23c], -R2 ;  /* 0x00008f0083027a23 */ /* 0x000fe40000010802 */
[--C-:B------:R-:W-:Y:S01]  /*ba90*/  FFMA.FTZ R131, R61, c[0x0][0x23c], -R139.reuse ;  /* 0x00008f003d837a23 */ /* 0x100fe2000001088b */
[----:B------:R-:W-:Y:S01]  /*baa0*/  MUFU.EX2 R238, R238 ;  /* 0x000000ee00ee7308 */ /* 0x000fe20000000800 */
[--C-:B------:R-:W-:Y:S01]  /*bab0*/  FFMA.FTZ R102, R24, c[0x0][0x23c], -R139.reuse ;  /* 0x00008f0018667a23 */ /* 0x100fe2000001088b */
[----:B------:R-:W-:Y:S01]  /*bac0*/  MOV R24, R65 ;  /* 0x0000004100187202 */ /* 0x000fe20000000f00 */
[C---:B------:R-:W-:Y:S01]  /*bad0*/  FMUL.FTZ R65, R132.reuse, R157 ;  /* 0x0000009d84417220 */ /* 0x040fe20000410000 */
[----:B------:R-:W-:Y:S01]  /*bae0*/  MOV R61, R224 ;  /* 0x000000e0003d7202 */ /* 0x000fe20000000f00 */
[--C-:B------:R-:W-:Y:S01]  /*baf0*/  FFMA.FTZ R103, R45, c[0x0][0x23c], -R139.reuse ;  /* 0x00008f002d677a23 */ /* 0x100fe2000001088b */
[----:B------:R-:W-:Y:S01]  /*bb00*/  MOV R45, R16 ;  /* 0x00000010002d7202 */ /* 0x000fe20000000f00 */
[----:B------:R-:W-:Y:S01]  /*bb10*/  FMUL.FTZ R16, R132, R188 ;  /* 0x000000bc84107220 */ /* 0x000fe20000410000 */
[----:B------:R-:W-:Y:S01]  /*bb20*/  MOV R157, R38 ;  /* 0x00000026009d7202 */ /* 0x000fe20000000f00 */
[--C-:B------:R-:W-:Y:S01]  /*bb30*/  FFMA.FTZ R113, R57, c[0x0][0x23c], -R139.reuse ;  /* 0x00008f0039717a23 */ /* 0x100fe2000001088b */
[----:B------:R-:W-:Y:S01]  /*bb40*/  MUFU.EX2 R102, R102 ;  /* 0x0000006600667308 */ /* 0x000fe20000000800 */
[--C-:B------:R-:W-:Y:S02]  /*bb50*/  FFMA.FTZ R57, R124, c[0x0][0x23c], -R139.reuse ;  /* 0x00008f007c397a23 */ /* 0x100fe4000001088b */
[--C-:B------:R-:W-:Y:S02]  /*bb60*/  FFMA.FTZ R44, R93, c[0x0][0x23c], -R139.reuse ;  /* 0x00008f005d2c7a23 */ /* 0x100fe4000001088b */
[----:B------:R-:W-:Y:S02]  /*bb70*/  FFMA.FTZ R139, R125, c[0x0][0x23c], -R139 ;  /* 0x00008f007d8b7a23 */ /* 0x000fe4000001088b */
        /* <DEDUP_REMOVED lines=13> */
[----:B------:R1:W-:Y:S01]  /*bc50*/  MUFU.EX2 R110, R15 ;  /* 0x0000000f006e7308 */ /* 0x0003e20000000800 */
[--C-:B------:R-:W-:Y:S02]  /*bc60*/  FFMA.FTZ R14, R14, c[0x0][0x23c], -R138.reuse ;  /* 0x00008f000e0e7a23 */ /* 0x100fe4000001088a */
[--C-:B------:R-:W-:Y:S02]  /*bc70*/  FFMA.FTZ R124, R94, c[0x0][0x23c], -R138.reuse ;  /* 0x00008f005e7c7a23 */ /* 0x100fe4000001088a */
[--C-:B------:R-:W-:Y:S02]  /*bc80*/  FFMA.FTZ R114, R62, c[0x0][0x23c], -R138.reuse ;  /* 0x00008f003e727a23 */ /* 0x100fe4000001088a */
[--C-:B------:R-:W-:Y:S02]  /*bc90*/  FFMA.FTZ R62, R111, c[0x0][0x23c], -R138.reuse ;  /* 0x00008f006f3e7a23 */ /* 0x100fe4000001088a */
[----:B------:R-:W-:Y:S01]  /*bca0*/  FFMA.FTZ R85, R27, c[0x0][0x23c], -R138 ;  /* 0x00008f001b557a23 */ /* 0x000fe2000001088a */
[----:B------:R4:W-:Y:S01]  /*bcb0*/  MUFU.EX2 R111, R13 ;  /* 0x0000000d006f7308 */ /* 0x0009e20000000800 */
[----:B------:R-:W-:Y:S01]  /*bcc0*/  IMAD.MOV.U32 R58, RZ, RZ, R60 ;  /* 0x000000ffff3a7224 */ /* 0x000fe200078e003c */
[----:B------:R-:W-:Y:S01]  /*bcd0*/  MOV R27, R61 ;  /* 0x0000003d001b7202 */ /* 0x000fe20000000f00 */
[----:B------:R-:W-:Y:S01]  /*bce0*/  IMAD.MOV.U32 R61, RZ, RZ, R28 ;  /* 0x000000ffff3d7224 */ /* 0x000fe200078e001c */
[----:B------:R-:W-:Y:S01]  /*bcf0*/  MOV R200, R62 ;  /* 0x0000003e00c87202 */ /* 0x000fe20000000f00 */
[----:B------:R-:W-:Y:S01]  /*bd00*/  FMUL.FTZ R40, R133, R152 ;  /* 0x0000009885287220 */ /* 0x000fe20000410000 */
[----:B------:R-:W-:Y:S01]  /*bd10*/  MOV R176, R58 ;  /* 0x0000003a00b07202 */ /* 0x000fe20000000f00 */
[--C-:B------:R-:W-:Y:S01]  /*bd20*/  FFMA.FTZ R109, R63, c[0x0][0x23c], -R138.reuse ;  /* 0x00008f003f6d7a23 */ /* 0x100fe2000001088a */
[----:B------:R-:W-:Y:S01]  /*bd30*/  MOV R63, R57 ;  /* 0x00000039003f7202 */ /* 0x000fe20000000f00 */
[--C-:B------:R-:W-:Y:S01]  /*bd40*/  FFMA.FTZ R121, R91, c[0x0][0x23c], -R138.reuse ;  /* 0x00008f005b797a23 */ /* 0x100fe2000001088a */
[----:B------:R4:W4:Y:S01]  /*bd50*/  MUFU.EX2 R94, R14 ;  /* 0x0000000e005e7308 */ /* 0x0009220000000800 */
[----:B------:R-:W-:Y:S01]  /*bd60*/  MOV R91, R18 ;  /* 0x00000012005b7202 */ /* 0x000fe20000000f00 */
[----:B------:R-:W-:Y:S01]  /*bd70*/  FMUL.FTZ R57, R133, R145 ;  /* 0x0000009185397220 */ /* 0x000fe20000410000 */
[----:B------:R-:W-:Y:S01]  /*bd80*/  MOV R145, R47 ;  /* 0x0000002f00917202 */ /* 0x000fe20000000f00 */
[--C-:B------:R-:W-:Y:S01]  /*bd90*/  FFMA.FTZ R93, R59, c[0x0][0x23c], -R138.reuse ;  /* 0x00008f003b5d7a23 */ /* 0x100fe2000001088a */
[----:B------:R-:W-:Y:S01]  /*bda0*/  MOV R47, R42 ;  /* 0x0000002a002f7202 */ /* 0x000fe20000000f00 */
[----:B-1----:R-:W-:Y:S01]  /*bdb0*/  FMUL.FTZ R15, R3, R187 ;  /* 0x000000bb030f7220 */ /* 0x002fe20000410000 */
[----:B------:R-:W-:Y:S01]  /*bdc0*/  MOV R59, R61 ;  /* 0x0000003d003b7202 */ /* 0x000fe20000000f00 */
[--C-:B------:R-:W-:Y:S01]  /*bdd0*/  FFMA.FTZ R43, R107, c[0x0][0x23c], -R138.reuse ;  /* 0x00008f006b2b7a23 */ /* 0x100fe2000001088a */
[----:B------:R-:W-:Y:S01]  /*bde0*/  MOV R42, R31 ;  /* 0x0000001f002a7202 */ /* 0x000fe20000000f00 */
[--C-:B------:R-:W-:Y:S01]  /*bdf0*/  FFMA.FTZ R104, R78, c[0x0][0x23c], -R138.reuse ;  /* 0x00008f004e687a23 */ /* 0x100fe2000001088a */
[----:B------:R-:W-:Y:S01]  /*be00*/  MOV R31, R30 ;  /* 0x0000001e001f7202 */ /* 0x000fe20000000f00 */
[--C-:B------:R-:W-:Y:S01]  /*be10*/  FFMA.FTZ R115, R79, c[0x0][0x23c], -R138.reuse ;  /* 0x00008f004f737a23 */ /* 0x100fe2000001088a */
[----:B------:R-:W-:Y:S01]  /*be20*/  MOV R30, R27 ;  /* 0x0000001b001e7202 */ /* 0x000fe20000000f00 */
[----:B------:R-:W-:Y:S01]  /*be30*/  FFMA.FTZ R19, R122, c[0x0][0x23c], -R138 ;  /* 0x00008f007a137a23 */ /* 0x000fe2000001088a */
[----:B------:R-:W-:Y:S01]  /*be40*/  MOV R27, R10 ;  /* 0x0000000a001b7202 */ /* 0x000fe20000000f00 */
[C---:B------:R-:W-:Y:S01]  /*be50*/  FMUL.FTZ R8, R133.reuse, R196 ;  /* 0x000000c485087220 */ /* 0x040fe20000410000 */
[----:B------:R-:W-:Y:S01]  /*be60*/  MOV R79, R56 ;  /* 0x00000038004f7202 */ /* 0x000fe20000000f00 */
[C---:B------:R-:W-:Y:S01]  /*be70*/  FMUL.FTZ R9, R133.reuse, R197 ;  /* 0x000000c585097220 */ /* 0x040fe20000410000 */
[----:B------:R-:W-:Y:S01]  /*be80*/  MOV R192, R27 ;  /* 0x0000001b00c07202 */ /* 0x000fe20000000f00 */
[C---:B------:R-:W-:Y:S01]  /*be90*/  FMUL.FTZ R12, R133.reuse, R184 ;  /* 0x000000b8850c7220 */ /* 0x040fe20000410000 */
[----:B------:R-:W-:Y:S01]  /*bea0*/  MOV R18, R44 ;  /* 0x0000002c00127202 */ /* 0x000fe20000000f00 */
[C---:B----4-:R-:W-:Y:S01]  /*beb0*/  FMUL.FTZ R13, R133.reuse, R185 ;  /* 0x000000b9850d7220 */ /* 0x050fe20000410000 */
[----:B------:R-:W-:Y:S01]  /*bec0*/  MOV R78, R41 ;  /* 0x00000029004e7202 */ /* 0x000fe20000000f00 */
[----:B------:R-:W-:Y:S01]  /*bed0*/  FMUL.FTZ R24, R133, R164 ;  /* 0x000000a485187220 */ /* 0x000fe20000410000 */
[----:B------:R-:W-:Y:S01]  /*bee0*/  MOV R188, R59 ;  /* 0x0000003b00bc7202 */ /* 0x000fe20000000f00 */
[----:B------:R-:W-:Y:S01]  /*bef0*/  FMUL.FTZ R59, R3, R147 ;  /* 0x00000093033b7220 */ /* 0x000fe20000410000 */
        /* <DEDUP_REMOVED lines=39> */
[----:B--2---:R-:W-:Y:S01]  /*c170*/  FFMA.FTZ R132, R132, R26, R68 ;  /* 0x0000001a84847223 */ /* 0x004fe20000010044 */
[----:B------:R-:W-:Y:S01]  /*c180*/  MOV R192, R51 ;  /* 0x0000003300c07202 */ /* 0x000fe20000000f00 */
[----:B------:R-:W-:Y:S01]  /*c190*/  IMAD.MOV.U32 R26, RZ, RZ, R72 ;  /* 0x000000ffff1a7224 */ /* 0x000fe200078e0048 */
[----:B------:R-:W-:Y:S01]  /*c1a0*/  MOV R161, R67 ;  /* 0x0000004300a17202 */ /* 0x000fe20000000f00 */
[----:B------:R-:W1:Y:S01]  /*c1b0*/  LDSM.16.MT88.4 R72, [R217+0x8000] ;  /* 0x00800000d948783b */ /* 0x000e620000004200 */
[----:B------:R-:W-:Y:S01]  /*c1c0*/  FMUL.FTZ R43, R3, R155 ;  /* 0x0000009b032b7220 */ /* 0x000fe20000410000 */
[----:B------:R-:W-:Y:S01]  /*c1d0*/  MOV R196, R66 ;  /* 0x0000004200c47202 */ /* 0x000fe20000000f00 */
[--C-:B------:R-:W-:Y:S01]  /*c1e0*/  FFMA.FTZ R126, R126, c[0x0][0x23c], -R138.reuse ;  /* 0x00008f007e7e7a23 */ /* 0x100fe2000001088a */
[----:B------:R-:W-:Y:S01]  /*c1f0*/  MOV R152, R26 ;  /* 0x0000001a00987202 */ /* 0x000fe20000000f00 */
[----:B------:R-:W-:Y:S01]  /*c200*/  IMAD.MOV.U32 R26, RZ, RZ, R45 ;  /* 0x000000ffff1a7224 */ /* 0x000fe200078e002d */
[----:B------:R-:W-:Y:S01]  /*c210*/  MOV R160, R55 ;  /* 0x0000003700a07202 */ /* 0x000fe20000000f00 */
[----:B------:R-:W-:Y:S01]  /*c220*/  FMUL.FTZ R45, R133, R149 ;  /* 0x00000095852d7220 */ /* 0x000fe20000410000 */
[----:B------:R-:W-:Y:S01]  /*c230*/  F2FP.PACK_AB R68, R152, R68 ;  /* 0x000000449844723e */ /* 0x000fe200000000ff */
[----:B------:R-:W-:Y:S01]  /*c240*/  FFMA.FTZ R138, R127, c[0x0][0x23c], -R138 ;  /* 0x00008f007f8a7a23 */ /* 0x000fe2000001088a */
[----:B------:R-:W-:Y:S01]  /*c250*/  MOV R187, R26 ;  /* 0x0000001a00bb7202 */ /* 0x000fe20000000f00 */
[C---:B------:R-:W-:Y:S01]  /*c260*/  FMUL.FTZ R26, R3.reuse, R166 ;  /* 0x000000a6031a7220 */ /* 0x040fe20000410000 */
[----:B------:R-:W-:Y:S01]  /*c270*/  MOV R166, R91 ;  /* 0x0000005b00a67202 */ /* 0x000fe20000000f00 */
[----:B------:R-:W-:Y:S01]  /*c280*/  IMAD.MOV.U32 R91, RZ, RZ, R63 ;  /* 0x000000ffff5b7224 */ /* 0x000fe200078e003f */
[----:B------:R-:W-:Y:S01]  /*c290*/  MOV R127, R31 ;  /* 0x0000001f007f7202 */ /* 0x000fe20000000f00 */
[C---:B------:R-:W-:Y:S01]  /*c2a0*/  FMUL.FTZ R31, R3.reuse, R163 ;  /* 0x000000a3031f7220 */ /* 0x040fe20000410000 */
[----:B------:R-:W-:Y:S01]  /*c2b0*/  MOV R185, R54 ;  /* 0x0000003600b97202 */ /* 0x000fe20000000f00 */
[----:B------:R-:W-:Y:S01]  /*c2c0*/  FMUL.FTZ R63, R3, R143 ;  /* 0x0000008f033f7220 */ /* 0x000fe20000410000 */
[----:B------:R-:W-:Y:S01]  /*c2d0*/  MOV R144, R165 ;  /* 0x000000a500907202 */ /* 0x000fe20000000f00 */
[----:B------:R-:W-:Y:S01]  /*c2e0*/  IMAD.MOV.U32 R188, RZ, RZ, R19 ;  /* 0x000000ffffbc7224 */ /* 0x000fe200078e0013 */
        /* <DEDUP_REMOVED lines=12> */
[----:B------:R-:W-:Y:S01]  /*c3b0*/  MUFU.EX2 R99, R83 ;  /* 0x0000005300637308 */ /* 0x000fe20000000800 */
[----:B------:R-:W-:Y:S01]  /*c3c0*/  IMAD.MOV.U32 R173, RZ, RZ, R50 ;  /* 0x000000ffffad7224 */ /* 0x000fe200078e0032 */
[----:B------:R-:W-:Y:S01]  /*c3d0*/  MOV R167, R186 ;  /* 0x000000ba00a77202 */ /* 0x000fe20000000f00 */
[C---:B------:R-:W-:Y:S01]  /*c3e0*/  FMUL.FTZ R50, R0.reuse, R174 ;  /* 0x000000ae00327220 */ /* 0x040fe20000410000 */
[----:B------:R-:W-:Y:S01]  /*c3f0*/  MOV R186, R193 ;  /* 0x000000c100ba7202 */ /* 0x000fe20000000f00 */
[C---:B------:R-:W-:Y:S01]  /*c400*/  FMUL.FTZ R51, R0.reuse, R175 ;  /* 0x000000af00337220 */ /* 0x040fe20000410000 */
[----:B------:R-:W-:Y:S01]  /*c410*/  MOV R193, R230 ;  /* 0x000000e600c17202 */ /* 0x000fe20000000f00 */
[C---:B------:R-:W-:Y:S01]  /*c420*/  FMUL.FTZ R54, R0.reuse, R170 ;  /* 0x000000aa00367220 */ /* 0x040fe20000410000 */
[----:B------:R2:W5:Y:S01]  /*c430*/  LDL.LU R230, [R1+0xb4] ;  /* 0x0000b40001e67983 */ /* 0x0005620000300800 */
[C---:B------:R-:W-:Y:S01]  /*c440*/  FMUL.FTZ R55, R0.reuse, R171 ;  /* 0x000000ab00377220 */ /* 0x040fe20000410000 */
[----:B------:R-:W-:Y:S01]  /*c450*/  MUFU.EX2 R142, R87 ;  /* 0x00000057008e7308 */ /* 0x000fe20000000800 */
[----:B------:R-:W-:Y:S01]  /*c460*/  FMUL.FTZ R66, R0, R158 ;  /* 0x0000009e00427220 */ /* 0x000fe20000410000 */
[----:B------:R-:W-:Y:S01]  /*c470*/  MOV R154, R163 ;  /* 0x000000a3009a7202 */ /* 0x000fe20000000f00 */
[----:B---3--:R-:W-:Y:S01]  /*c480*/  FFMA.FTZ R133, R133, R11, R76 ;  /* 0x0000000b85857223 */ /* 0x008fe2000001004c */
[----:B------:R-:W-:Y:S01]  /*c490*/  F2FP.PACK_AB R76, R92, R76 ;  /* 0x0000004c5c4c723e */ /* 0x000fe200000000ff */
[C---:B------:R-:W-:Y:S01]  /*c4a0*/  FMUL.FTZ R11, R3.reuse, R199 ;  /* 0x000000c7030b7220 */ /* 0x040fe20000410000 */
[----:B------:R-:W-:Y:S01]  /*c4b0*/  MOV R185, R184 ;  /* 0x000000b800b97202 */ /* 0x000fe20000000f00 */
[----:B------:R-:W-:Y:S01]  /*c4c0*/  FFMA.FTZ R84, R3, R6, R77 ;  /* 0x0000000603547223 */ /* 0x000fe2000001004d */
[----:B------:R-:W-:Y:S01]  /*c4d0*/  F2FP.PACK_AB R77, R166, R77 ;  /* 0x0000004da64d723e */ /* 0x000fe200000000ff */
        /* <DEDUP_REMOVED lines=8> */
[C---:B------:R-:W-:Y:S01]  /*c560*/  FFMA.FTZ R3, R0.reuse, R70, R69 ;  /* 0x0000004600037223 */ /* 0x040fe20000010045 */
[----:B------:R-:W-:Y:S01]  /*c570*/  MOV R78, R7 ;  /* 0x00000007004e7202 */ /* 0x000fe20000000f00 */
[----:B------:R-:W-:Y:S01]  /*c580*/  FMUL.FTZ R7, R0, R203 ;  /* 0x000000cb00077220 */ /* 0x000fe20000410000 */
[----:B------:R-:W-:Y:S01]  /*c590*/  F2FP.PACK_AB R69, R145, R69 ;  /* 0x000000459145723e */ /* 0x000fe200000000ff */
[----:B------:R-:W-:Y:S01]  /*c5a0*/  IMAD.MOV.U32 R180, RZ, RZ, R176 ;  /* 0x000000ffffb47224 */ /* 0x000fe200078e00b0 */
[----:B------:R-:W-:Y:S01]  /*c5b0*/  F2FP.PACK_AB R70, R202, R187 ;  /* 0x000000bbca46723e */ /* 0x000fe200000000ff */
[----:B------:R-:W3:Y:S01]  /*c5c0*/  MUFU.EX2 R106, R101 ;  /* 0x00000065006a7308 */ /* 0x000ee20000000800 */
[----:B------:R-:W-:Y:S01]  /*c5d0*/  MOV R176, R23 ;  /* 0x0000001700b07202 */ /* 0x000fe20000000f00 */
[----:B------:R-:W-:Y:S01]  /*c5e0*/  FMUL.FTZ R23, R0, R195 ;  /* 0x000000c300177220 */ /* 0x000fe20000410000 */
[----:B------:R-:W-:Y:S01]  /*c5f0*/  MOV R197, R189 ;  /* 0x000000bd00c57202 */ /* 0x000fe20000000f00 */
[----:B------:R-:W-:Y:S01]  /*c600*/  FADD.FTZ R133, R92, R133 ;  /* 0x000000855c857221 */ /* 0x000fe20000010000 */
[----:B------:R-:W-:Y:S01]  /*c610*/  MOV R189, R78 ;  /* 0x0000004e00bd7202 */ /* 0x000fe20000000f00 */
[-C--:B-1----:R-:W-:Y:S04]  /*c620*/  HMMA.16816.F32 R4, R68, R72.reuse, R4 ;  /* 0x000000484404723c */ /* 0x082fe80000001804 */
[----:B------:R-:W-:Y:S01]  /*c630*/  MUFU.EX2 R101, R86 ;  /* 0x0000005600657308 */ /* 0x000fe20000000800 */
[----:B------:R-:W-:Y:S01]  /*c640*/  F2FP.PACK_AB R78, R111, R90 ;  /* 0x0000005a6f4e723e */ /* 0x000fe200000000ff */
[----:B------:R-:W-:Y:S01]  /*c650*/  IMAD.MOV.U32 R199, RZ, RZ, R157 ;  /* 0x000000ffffc77224 */ /* 0x000fe200078e009d */
[----:B------:R-:W-:Y:S02]  /*c660*/  MOV R168, R91 ;  /* 0x0000005b00a87202 */ /* 0x000fe40000000f00 */
[----:B------:R-:W-:Y:S03]  /*c670*/  MOV R91, R22 ;  /* 0x00000016005b7202 */ /* 0x000fe60000000f00 */
[C---:B------:R-:W-:Y:S02]  /*c680*/  HMMA.16816.F32 R8, R76.reuse, R72, R8 ;  /* 0x000000484c08723c */ /* 0x040fe40000001808 */
[----:B------:R-:W-:Y:S02]  /*c690*/  MUFU.EX2 R98, R98 ;  /* 0x0000006200627308 */ /* 0x000fe40000000800 */
[----:B------:R-:W-:Y:S01]  /*c6a0*/  FMUL.FTZ R22, R0, R194 ;  /* 0x000000c200167220 */ /* 0x000fe20000410000 */
[----:B------:R-:W-:Y:S01]  /*c6b0*/  MOV R161, R123 ;  /* 0x0000007b00a17202 */ /* 0x000fe20000000f00 */
[----:B------:R-:W-:Y:S01]  /*c6c0*/  FADD.FTZ R0, R152, R132 ;  /* 0x0000008498007221 */ /* 0x000fe20000010000 */
[----:B------:R-:W-:Y:S01]  /*c6d0*/  MOV R149, R180 ;  /* 0x000000b400957202 */ /* 0x000fe20000000f00 */
[-C--:B------:R-:W-:Y:S04]  /*c6e0*/  HMMA.16816.F32 R12, R76, R74.reuse, R12 ;  /* 0x0000004a4c0c723c */ /* 0x080fe8000000180c */
[----:B------:R-:W-:Y:S01]  /*c6f0*/  MUFU.EX2 R123, R82 ;  /* 0x00000052007b7308 */ /* 0x000fe20000000800 */
[----:B------:R-:W-:Y:S01]  /*c700*/  MOV R152, R127 ;  /* 0x0000007f00987202 */ /* 0x000fe20000000f00 */
[----:B------:R-:W-:Y:S01]  /*c710*/  IMAD.MOV.U32 R180, RZ, RZ, R107 ;  /* 0x000000ffffb47224 */ /* 0x000fe200078e006b */
[----:B------:R-:W-:Y:S01]  /*c720*/  MOV R198, R153 ;  /* 0x0000009900c67202 */ /* 0x000fe20000000f00 */
[C---:B------:R-:W-:Y:S01]  /*c730*/  HMMA.16816.F32 R16, R68.reuse, R74, R16 ;  /* 0x0000004a4410723c */ /* 0x040fe20000001810 */
[----:B------:R-:W1:Y:S03]  /*c740*/  LDSM.16.MT88.4 R72, [R220+0x8000] ;  /* 0x00800000dc48783b */ /* 0x000e660000004200 */
[----:B------:R-:W-:Y:S01]  /*c750*/  MOV R162, R198 ;  /* 0x000000c600a27202 */ /* 0x000fe20000000f00 */
[----:B------:R-:W-:Y:S01]  /*c760*/  FADD.FTZ R92, R187, R0 ;  /* 0x00000000bb5c7221 */ /* 0x000fe20000010000 */
[----:B------:R-:W-:Y:S01]  /*c770*/  MUFU.EX2 R132, R80 ;  /* 0x0000005000847308 */ /* 0x000fe20000000800 */
[----:B------:R-:W-:Y:S02]  /*c780*/  MOV R198, R149 ;  /* 0x0000009500c67202 */ /* 0x000fe40000000f00 */
[----:B------:R-:W-:Y:S03]  /*c790*/  MOV R187, R180 ;  /* 0x000000b400bb7202 */ /* 0x000fe60000000f00 */
[----:B------:R-:W-:Y:S02]  /*c7a0*/  MOV R184, R156 ;  /* 0x0000009c00b87202 */ /* 0x000fe40000000f00 */
[----:B------:R-:W-:Y:S02]  /*c7b0*/  MOV R163, R162 ;  /* 0x000000a200a37202 */ /* 0x000fe40000000f00 */
[----:B------:R-:W-:Y:S01]  /*c7c0*/  MUFU.EX2 R149, R89 ;  /* 0x0000005900957308 */ /* 0x000fe20000000800 */
[----:B------:R-:W-:Y:S01]  /*c7d0*/  MOV R162, R167 ;  /* 0x000000a700a27202 */ /* 0x000fe20000000f00 */
[----:B------:R-:W-:Y:S01]  /*c7e0*/  IMAD.MOV.U32 R167, RZ, RZ, R199 ;  /* 0x000000ffffa77224 */ /* 0x000fe200078e00c7 */
[----:B------:R-:W-:Y:S02]  /*c7f0*/  MOV R199, R192 ;  /* 0x000000c000c77202 */ /* 0x000fe40000000f00 */
[----:B------:R-:W-:Y:S02]  /*c800*/  MOV R192, R228 ;  /* 0x000000e400c07202 */ /* 0x000fe40000000f00 */
[----:B------:R-:W-:Y:S02]  /*c810*/  MOV R203, R163 ;  /* 0x000000a300cb7202 */ /* 0x000fe40000000f00 */
[----:B------:R-:W-:Y:S01]  /*c820*/  MOV R163, R162 ;  /* 0x000000a200a37202 */ /* 0x000fe20000000f00 */
[----:B------:R-:W-:Y:S01]  /*c830*/  MUFU.EX2 R127, R97 ;  /* 0x00000061007f7308 */ /* 0x000fe20000000800 */
[----:B------:R-:W-:Y:S02]  /*c840*/  MOV R162, R167 ;  /* 0x000000a700a27202 */ /* 0x000fe40000000f00 */
[----:B------:R-:W-:Y:S01]  /*c850*/  MOV R167, R198 ;  /* 0x000000c600a77202 */ /* 0x000fe20000000f00 */
[----:B------:R-:W-:Y:S06]  /*c860*/  IMAD.MOV.U32 R198, RZ, RZ, R227 ;  /* 0x000000ffffc67224 */ /* 0x000fec00078e00e3 */
[----:B------:R4:W-:Y:S01]  /*c870*/  MUFU.EX2 R97, R81 ;  /* 0x0000005100617308 */ /* 0x0009e20000000800 */
[-C--:B-1----:R-:W-:Y:S09]  /*c880*/  HMMA.16816.F32 R20, R68, R72.reuse, R20 ;  /* 0x000000484414723c */ /* 0x082ff20000001814 */
[----:B------:R1:W1:Y:S01]  /*c890*/  MUFU.EX2 R107, R85 ;  /* 0x00000055006b7308 */ /* 0x0002620000000800 */
[C---:B------:R-:W-:Y:S09]  /*c8a0*/  HMMA.16816.F32 R24, R76.reuse, R72, R24 ;  /* 0x000000484c18723c */ /* 0x040ff20000001818 */
[----:B------:R-:W-:Y:S01]  /*c8b0*/  MUFU.EX2 R141, R96 ;  /* 0x00000060008d7308 */ /* 0x000fe20000000800 */
[-C--:B------:R-:W-:Y:S01]  /*c8c0*/  HMMA.16816.F32 R28, R76, R74.reuse, R28 ;  /* 0x0000004a4c1c723c */ /* 0x080fe2000000181c */
[----:B----4-:R-:W-:Y:S07]  /*c8d0*/  LDSM.16.MT88.4 R80, [R217+0x8800] ;  /* 0x00880000d950783b */ /* 0x010fee0000004200 */
[C---:B------:R-:W-:Y:S01]  /*c8e0*/  HMMA.16816.F32 R32, R68.reuse, R74, R32 ;  /* 0x0000004a4420723c */ /* 0x040fe20000001820 */
[----:B------:R-:W-:Y:S01]  /*c8f0*/  MUFU.EX2 R96, R88 ;  /* 0x0000005800607308 */ /* 0x000fe20000000800 */
[----:B------:R-:W4:Y:S02]  /*c900*/  LDSM.16.MT88.4 R72, [R218+0x8000] ;  /* 0x00800000da48783b */ /* 0x000f240000004200 */
[----:B-1----:R-:W-:Y:S01]  /*c910*/  FADD.FTZ R85, R145, R3 ;  /* 0x0000000391557221 */ /* 0x002fe20000010000 */
[----:B------:R-:W-:Y:S01]  /*c920*/  MOV R145, R144 ;  /* 0x0000009000917202 */ /* 0x000fe20000000f00 */
[----:B------:R-:W-:Y:S01]  /*c930*/  FADD.FTZ R3, R166, R84 ;  /* 0x00000054a6037221 */ /* 0x000fe20000010000 */
[----:B------:R-:W-:Y:S04]  /*c940*/  MOV R144, R160 ;  /* 0x000000a000907202 */ /* 0x000fe80000000f00 */
[----:B------:R-:W-:Y:S01]  /*c950*/  MUFU.EX2 R160, R243 ;  /* 0x000000f300a07308 */ /* 0x000fe20000000800 */
[----:B------:R-:W-:Y:S01]  /*c960*/  FADD.FTZ R0, R94, R3 ;  /* 0x000000035e007221 */ /* 0x000fe20000010000 */
[----:B------:R-:W-:Y:S01]  /*c970*/  MOV R166, R145 ;  /* 0x0000009100a67202 */ /* 0x000fe20000000f00 */
[----:B------:R-:W-:Y:S02]  /*c980*/  IMAD.MOV.U32 R145, RZ, RZ, R152 ;  /* 0x000000ffff917224 */ /* 0x000fe400078e0098 */
[----:B------:R-:W-:Y:S02]  /*c990*/  FADD.FTZ R3, R202, R92 ;  /* 0x0000005cca037221 */ /* 0x000fe40000010000 */
[----:B------:R-:W-:Y:S03]  /*c9a0*/  FADD.FTZ R92, R110, R0 ;  /* 0x000000006e5c7221 */ /* 0x000fe60000010000 */
[----:B------:R1:W-:Y:S10]  /*c9b0*/  MUFU.EX2 R243, R229 ;  /* 0x000000e500f37308 */ /* 0x0003f40000000800 */
[----:B------:R-:W-:Y:S10]  /*c9c0*/  MUFU.EX2 R204, R204 ;  /* 0x000000cc00cc7308 */ /* 0x000ff40000000800 */
[----:B------:R-:W-:Y:S01]  /*c9d0*/  MUFU.EX2 R139, R139 ;  /* 0x0000008b008b7308 */ /* 0x000fe20000000800 */
[-C--:B----4-:R-:W-:Y:S01]  /*c9e0*/  HMMA.16816.F32 R36, R68, R72.reuse, R36 ;  /* 0x000000484424723c */ /* 0x090fe20000001824 */
[----:B-1----:R2:W5:Y:S04]  /*c9f0*/  LDL.LU R229, [R1+0xb0] ;  /* 0x0000b00001e57983 */ /* 0x0025680000300800 */
[----:B------:R2:W5:Y:S03]  /*ca00*/  LDL.LU R228, [R1+0xac] ;  /* 0x0000ac0001e47983 */ /* 0x0005660000300800 */
[C---:B------:R-:W-:Y:S01]  /*ca10*/  HMMA.16816.F32 R40, R76.reuse, R72, R40 ;  /* 0x000000484c28723c */ /* 0x040fe20000001828 */
[----:B------:R-:W-:Y:S01]  /*ca20*/  MUFU.EX2 R138, R138 ;  /* 0x0000008a008a7308 */ /* 0x000fe20000000800 */
[----:B------:R2:W5:Y:S06]  /*ca30*/  LDL.LU R227, [R1+0xa8] ;  /* 0x0000a80001e37983 */ /* 0x00056c0000300800 */
[-C--:B------:R-:W-:Y:S03]  /*ca40*/  HMMA.16816.F32 R44, R76, R74.reuse, R44 ;  /* 0x0000004a4c2c723c */ /* 0x080fe6000000182c */
[----:B------:R-:W-:Y:S05]  /*ca50*/  MUFU.EX2 R129, R129 ;  /* 0x0000008100817308 */ /* 0x000fea0000000800 */
[C---:B------:R-:W-:Y:S01]  /*ca60*/  HMMA.16816.F32 R48, R68.reuse, R74, R48 ;  /* 0x0000004a4430723c */ /* 0x040fe20000001830 */
[----:B------:R-:W1:Y:S04]  /*ca70*/  LDSM.16.MT88.4 R72, [R219+0x8000] ;  /* 0x00800000db48783b */ /* 0x000e680000004200 */
[----:B------:R-:W-:Y:S10]  /*ca80*/  MUFU.EX2 R128, R128 ;  /* 0x0000008000807308 */ /* 0x000ff40000000800 */
[----:B------:R-:W-:Y:S10]  /*ca90*/  MUFU.EX2 R236, R236 ;  /* 0x000000ec00ec7308 */ /* 0x000ff40000000800 */
[----:B------:R-:W-:Y:S10]  /*caa0*/  MUFU.EX2 R215, R215 ;  /* 0x000000d700d77308 */ /* 0x000ff40000000800 */
[----:B------:R-:W-:Y:S01]  /*cab0*/  MUFU.EX2 R143, R117 ;  /* 0x00000075008f7308 */ /* 0x000fe20000000800 */
[-C--:B-1----:R-:W-:Y:S09]  /*cac0*/  HMMA.16816.F32 R52, R68, R72.reuse, R52 ;  /* 0x000000484434723c */ /* 0x082ff20000001834 */
[----:B------:R-:W-:Y:S01]  /*cad0*/  MUFU.EX2 R146, R116 ;  /* 0x0000007400927308 */ /* 0x000fe20000000800 */
[C---:B------:R-:W-:Y:S09]  /*cae0*/  HMMA.16816.F32 R56, R76.reuse, R72, R56 ;  /* 0x000000484c38723c */ /* 0x040ff20000001838 */
[----:B------:R-:W1:Y:S03]  /*caf0*/  MUFU.EX2 R140, R103 ;  /* 0x00000067008c7308 */ /* 0x000e660000000800 */
[----:B---3--:R-:W-:Y:S01]  /*cb00*/  F2FP.PACK_AB R72, R106, R102 ;  /* 0x000000666a48723e */ /* 0x008fe200000000ff */
[-C--:B------:R-:W-:Y:S01]  /*cb10*/  HMMA.16816.F32 R60, R76, R74.reuse, R60 ;  /* 0x0000004a4c3c723c */ /* 0x080fe2000000183c */
[----:B------:R-:W3:Y:S02]  /*cb20*/  LDSM.16.MT88.4 R76, [R220+0x8800] ;  /* 0x00880000dc4c783b */ /* 0x000ee40000004200 */
[----:B------:R-:W-:Y:S05]  /*cb30*/  F2FP.PACK_AB R73, R107, R101 ;  /* 0x000000656b49723e */ /* 0x000fea00000000ff */
[----:B------:R-:W-:Y:S01]  /*cb40*/  HMMA.16816.F32 R64, R68, R74, R64 ;  /* 0x0000004a4440723c */ /* 0x000fe20000001840 */
[----:B------:R4:W-:Y:S06]  /*cb50*/  MUFU.EX2 R170, R203 ;  /* 0x000000cb00aa7308 */ /* 0x0009ec0000000800 */
[----:B------:R-:W-:Y:S02]  /*cb60*/  F2FP.PACK_AB R68, R241, R242 ;  /* 0x000000f2f144723e */ /* 0x000fe400000000ff */
[----:B------:R-:W-:Y:S02]  /*cb70*/  F2FP.PACK_AB R69, R207, R208 ;  /* 0x000000d0cf45723e */ /* 0x000fe400000000ff */
[----:B------:R-:W-:Y:S01]  /*cb80*/  MUFU.EX2 R246, R246 ;  /* 0x000000f600f67308 */ /* 0x000fe20000000800 */
[----:B------:R-:W-:Y:S02]  /*cb90*/  F2FP.PACK_AB R70, R239, R240 ;  /* 0x000000f0ef46723e */ /* 0x000fe400000000ff */
[----:B------:R-:W-:Y:S02]  /*cba0*/  F2FP.PACK_AB R71, R205, R206 ;  /* 0x000000cecd47723e */ /* 0x000fe400000000ff */
[----:B------:R-:W-:Y:S02]  /*cbb0*/  F2FP.PACK_AB R74, R122, R100 ;  /* 0x000000647a4a723e */ /* 0x000fe400000000ff */
[----:B------:R-:W-:Y:S03]  /*cbc0*/  F2FP.PACK_AB R75, R123, R99 ;  /* 0x000000637b4b723e */ /* 0x000fe600000000ff */
[-C--:B------:R-:W-:Y:S01]  /*cbd0*/  HMMA.16816.F32 R4, R68, R80.reuse, R4 ;  /* 0x000000504404723c */ /* 0x080fe20000001804 */
[----:B------:R-:W-:Y:S02]  /*cbe0*/  MUFU.EX2 R156, R245 ;  /* 0x000000f5009c7308 */ /* 0x000fe40000000800 */
[----:B----4-:R-:W-:Y:S02]  /*cbf0*/  MOV R203, R163 ;  /* 0x000000a300cb7202 */ /* 0x010fe40000000f00 */
[----:B------:R-:W-:Y:S03]  /*cc00*/  MOV R163, R162 ;  /* 0x000000a200a37202 */ /* 0x000fe60000000f00 */
[C---:B------:R-:W-:Y:S03]  /*cc10*/  HMMA.16816.F32 R8, R72.reuse, R80, R8 ;  /* 0x000000504808723c */ /* 0x040fe60000001808 */
[----:B------:R-:W-:Y:S01]  /*cc20*/  MUFU.EX2 R245, R119 ;  /* 0x0000007700f57308 */ /* 0x000fe20000000800 */
[----:B------:R-:W-:Y:S02]  /*cc30*/  MOV R162, R167 ;  /* 0x000000a700a27202 */ /* 0x000fe40000000f00 */
[----:B------:R-:W-:Y:S02]  /*cc40*/  MOV R167, R187 ;  /* 0x000000bb00a77202 */ /* 0x000fe40000000f00 */
[-C--:B------:R-:W-:Y:S04]  /*cc50*/  HMMA.16816.F32 R12, R72, R82.reuse, R12 ;  /* 0x00000052480c723c */ /* 0x080fe8000000180c */
[----:B------:R-:W-:Y:S01]  /*cc60*/  MOV R187, R226 ;  /* 0x000000e200bb7202 */ /* 0x000fe20000000f00 */
[----:B------:R-:W-:Y:S01]  /*cc70*/  MUFU.EX2 R212, R212 ;  /* 0x000000d400d47308 */ /* 0x000fe20000000800 */
[----:B------:R2:W5:Y:S01]  /*cc80*/  LDL.LU R226, [R1+0xa4] ;  /* 0x0000a40001e27983 */ /* 0x0005620000300800 */
[----:B------:R-:W-:Y:S01]  /*cc90*/  MOV R202, R163 ;  /* 0x000000a300ca7202 */ /* 0x000fe20000000f00 */
[C---:B------:R-:W-:Y:S02]  /*cca0*/  HMMA.16816.F32 R16, R68.reuse, R82, R16 ;  /* 0x000000524410723c */ /* 0x040fe40000001810 */
[----:B------:R-:W4:Y:S02]  /*ccb0*/  LDSM.16.MT88.4 R80, [R218+0x8800] ;  /* 0x00880000da50783b */ /* 0x000f240000004200 */
[----:B------:R-:W-:Y:S02]  /*ccc0*/  MOV R163, R184 ;  /* 0x000000b800a37202 */ /* 0x000fe40000000f00 */
[----:B------:R-:W-:Y:S01]  /*ccd0*/  MOV R184, R169 ;  /* 0x000000a900b87202 */ /* 0x000fe20000000f00 */
[----:B------:R-:W-:Y:S01]  /*cce0*/  MUFU.EX2 R157, R211 ;  /* 0x000000d3009d7308 */ /* 0x000fe20000000800 */
[-C--:B---3--:R-:W-:Y:S08]  /*ccf0*/  HMMA.16816.F32 R20, R68, R76.reuse, R20 ;  /* 0x0000004c4414723c */ /* 0x088ff00000001814 */
[C---:B------:R-:W-:Y:S01]  /*cd00*/  HMMA.16816.F32 R24, R72.reuse, R76, R24 ;  /* 0x0000004c4818723c */ /* 0x040fe20000001818 */
[----:B------:R3:W-:Y:S07]  /*cd10*/  MUFU.EX2 R169, R225 ;  /* 0x000000e100a97308 */ /* 0x0007ee0000000800 */
[-C--:B------:R-:W-:Y:S03]  /*cd20*/  HMMA.16816.F32 R28, R72, R78.reuse, R28 ;  /* 0x0000004e481c723c */ /* 0x080fe6000000181c */
[----:B------:R-:W-:Y:S05]  /*cd30*/  MUFU.EX2 R159, R244 ;  /* 0x000000f4009f7308 */ /* 0x000fea0000000800 */
[C---:B------:R-:W-:Y:S01]  /*cd40*/  HMMA.16816.F32 R32, R68.reuse, R78, R32 ;  /* 0x0000004e4420723c */ /* 0x040fe20000001820 */
[----:B------:R-:W1:Y:S04]  /*cd50*/  LDSM.16.MT88.4 R76, [R219+0x8800] ;  /* 0x00880000db4c783b */ /* 0x000e680000004200 */
[----:B------:R-:W-:Y:S04]  /*cd60*/  MUFU.EX2 R158, R210 ;  /* 0x000000d2009e7308 */ /* 0x000fe80000000800 */
[----:B---3--:R2:W5:Y:S01]  /*cd70*/  LDL.LU R225, [R1+0xa0] ;  /* 0x0000a00001e17983 */ /* 0x0085620000300800 */
[-C--:B----4-:R-:W-:Y:S05]  /*cd80*/  HMMA.16816.F32 R36, R68, R80.reuse, R36 ;  /* 0x000000504424723c */ /* 0x090fea0000001824 */
[----:B------:R-:W-:Y:S03]  /*cd90*/  MUFU.EX2 R183, R209 ;  /* 0x000000d100b77308 */ /* 0x000fe60000000800 */
[C---:B------:R-:W-:Y:S07]  /*cda0*/  HMMA.16816.F32 R40, R72.reuse, R80, R40 ;  /* 0x000000504828723c */ /* 0x040fee0000001828 */
[----:B------:R3:W-:Y:S01]  /*cdb0*/  MUFU.EX2 R150, R93 ;  /* 0x0000005d00967308 */ /* 0x0007e20000000800 */
[-C--:B------:R-:W-:Y:S08]  /*cdc0*/  HMMA.16816.F32 R44, R72, R82.reuse, R44 ;  /* 0x00000052482c723c */ /* 0x080ff0000000182c */
[C---:B------:R-:W-:Y:S01]  /*cdd0*/  HMMA.16816.F32 R48, R68.reuse, R82, R48 ;  /* 0x000000524430723c */ /* 0x040fe20000001830 */
[----:B------:R-:W4:Y:S01]  /*cde0*/  LDSM.16.MT88.4 R80, [R217+0x9000] ;  /* 0x00900000d950783b */ /* 0x000f220000004200 */
[----:B------:R-:W-:Y:S06]  /*cdf0*/  MUFU.EX2 R153, R112 ;  /* 0x0000007000997308 */ /* 0x000fec0000000800 */
[-C--:B-1----:R-:W-:Y:S04]  /*ce00*/  HMMA.16816.F32 R52, R68, R76.reuse, R52 ;  /* 0x0000004c4434723c */ /* 0x082fe80000001834 */
[----:B------:R-:W-:Y:S01]  /*ce10*/  MUFU.EX2 R152, R113 ;  /* 0x0000007100987308 */ /* 0x000fe20000000800 */
[----:B---3--:R-:W-:Y:S03]  /*ce20*/  FADD.FTZ R93, R242, R3 ;  /* 0x00000003f25d7221 */ /* 0x008fe60000010000 */
[C---:B------:R-:W-:Y:S06]  /*ce30*/  HMMA.16816.F32 R56, R72.reuse, R76, R56 ;  /* 0x0000004c4838723c */ /* 0x040fec0000001838 */
[----:B------:R-:W-:Y:S01]  /*ce40*/  MUFU.EX2 R151, R118 ;  /* 0x0000007600977308 */ /* 0x000fe20000000800 */
[----:B------:R-:W-:Y:S01]  /*ce50*/  FADD.FTZ R77, R147, R85 ;  /* 0x00000055934d7221 */ /* 0x000fe20000010000 */
[-C--:B------:R-:W-:Y:S01]  /*ce60*/  HMMA.16816.F32 R60, R72, R78.reuse, R60 ;  /* 0x0000004e483c723c */ /* 0x080fe2000000183c */
[----:B------:R-:W1:Y:S03]  /*ce70*/  LDSM.16.MT88.4 R84, [R220+0x9000] ;  /* 0x00900000dc54783b */ /* 0x000e660000004200 */
[----:B------:R-:W-:Y:S01]  /*ce80*/  FADD.FTZ R76, R90, R133 ;  /* 0x000000855a4c7221 */ /* 0x000fe20000010000 */
[----:B------:R-:W-:Y:S01]  /*ce90*/  MOV R147, R167 ;  /* 0x000000a700937202 */ /* 0x000fe20000000f00 */
[----:B------:R-:W-:Y:S01]  /*cea0*/  FADD.FTZ R95, R95, R77 ;  /* 0x0000004d5f5f7221 */ /* 0x000fe20000010000 */
[----:B------:R-:W-:Y:S01]  /*ceb0*/  F2FP.PACK_AB R72, R127, R98 ;  /* 0x000000627f48723e */ /* 0x000fe200000000ff */
[----:B------:R-:W-:Y:S01]  /*cec0*/  HMMA.16816.F32 R64, R68, R78, R64 ;  /* 0x0000004e4440723c */ /* 0x000fe20000001840 */
[----:B------:R-:W3:Y:S03]  /*ced0*/  MUFU.EX2 R182, R131 ;  /* 0x0000008300b67308 */ /* 0x000ee60000000800 */
[----:B------:R-:W-:Y:S01]  /*cee0*/  F2FP.PACK_AB R73, R132, R97 ;  /* 0x000000618449723e */ /* 0x000fe200000000ff */
[----:B------:R-:W-:Y:S01]  /*cef0*/  IMAD.MOV.U32 R167, RZ, RZ, R144 ;  /* 0x000000ffffa77224 */ /* 0x000fe200078e0090 */
[----:B------:R-:W-:Y:S01]  /*cf00*/  F2FP.PACK_AB R74, R140, R141 ;  /* 0x0000008d8c4a723e */ /* 0x000fe200000000ff */
[----:B------:R-:W-:Y:S01]  /*cf10*/  FADD.FTZ R94, R111, R76 ;  /* 0x0000004c6f5e7221 */ /* 0x000fe20000010000 */
[----:B------:R-:W-:Y:S01]  /*cf20*/  F2FP.PACK_AB R68, R237, R238 ;  /* 0x000000eeed44723e */ /* 0x000fe200000000ff */
[----:B------:R-:W-:Y:S02]  /*cf30*/  LDSM.16.MT88.4 R76, [R219+0x9000] ;  /* 0x00900000db4c783b */ /* 0x000fe40000004200 */
[----:B------:R-:W-:Y:S01]  /*cf40*/  MUFU.EX2 R148, R114 ;  /* 0x0000007200947308 */ /* 0x000fe20000000800 */
[----:B------:R-:W-:Y:S01]  /*cf50*/  F2FP.PACK_AB R69, R128, R129 ;  /* 0x000000818045723e */ /* 0x000fe200000000ff */
[----:B------:R-:W-:Y:S01]  /*cf60*/  FADD.FTZ R0, R102, R94 ;  /* 0x0000005e66007221 */ /* 0x000fe20000010000 */
[----:B------:R-:W-:Y:S01]  /*cf70*/  F2FP.PACK_AB R70, R215, R236 ;  /* 0x000000ecd746723e */ /* 0x000fe200000000ff */
[----:B------:R-:W-:Y:S01]  /*cf80*/  FADD.FTZ R3, R208, R95 ;  /* 0x0000005fd0037221 */ /* 0x000fe20000010000 */
[----:B------:R-:W-:Y:S01]  /*cf90*/  F2FP.PACK_AB R71, R146, R143 ;  /* 0x0000008f9247723e */ /* 0x000fe200000000ff */
[----:B------:R-:W-:Y:S01]  /*cfa0*/  FADD.FTZ R0, R106, R0 ;  /* 0x000000006a007221 */ /* 0x000fe20000010000 */
[----:B------:R-:W-:Y:S01]  /*cfb0*/  F2FP.PACK_AB R75, R142, R96 ;  /* 0x000000608e4b723e */ /* 0x000fe200000000ff */
[----:B------:R-:W-:Y:S01]  /*cfc0*/  FADD.FTZ R3, R207, R3 ;  /* 0x00000003cf037221 */ /* 0x000fe20000010000 */
[----:B------:R-:W-:Y:S01]  /*cfd0*/  MOV R144, R196 ;  /* 0x000000c400907202 */ /* 0x000fe20000000f00 */
[----:B------:R-:W-:Y:S01]  /*cfe0*/  MUFU.EX2 R94, R189 ;  /* 0x000000bd005e7308 */ /* 0x000fe20000000800 */
[----:B------:R-:W-:Y:S01]  /*cff0*/  MOV R196, R91 ;  /* 0x0000005b00c47202 */ /* 0x000fe20000000f00 */
[-C--:B----4-:R-:W-:Y:S01]  /*d000*/  HMMA.16816.F32 R4, R68, R80.reuse, R4 ;  /* 0x000000504404723c */ /* 0x090fe20000001804 */
[----:B------:R-:W4:Y:S02]  /*d010*/  LDSM.16.MT88.4 R88, [R218+0x9000] ;  /* 0x00900000da58783b */ /* 0x000f240000004200 */
[----:B------:R-:W-:Y:S02]  /*d020*/  FADD.FTZ R0, R100, R0 ;  /* 0x0000000064007221 */ /* 0x000fe40000010000 */
[----:B------:R-:W-:Y:S02]  /*d030*/  FADD.FTZ R3, R206, R3 ;  /* 0x00000003ce037221 */ /* 0x000fe40000010000 */
[----:B------:R-:W-:Y:S01]  /*d040*/  FADD.FTZ R0, R122, R0 ;  /* 0x000000007a007221 */ /* 0x000fe20000010000 */
[C---:B------:R-:W-:Y:S01]  /*d050*/  HMMA.16816.F32 R8, R72.reuse, R80, R8 ;  /* 0x000000504808723c */ /* 0x040fe20000001808 */
[----:B------:R-:W-:Y:S03]  /*d060*/  MUFU.EX2 R100, R172 ;  /* 0x000000ac00647308 */ /* 0x000fe60000000800 */
[----:B------:R-:W-:Y:S02]  /*d070*/  FADD.FTZ R0, R98, R0 ;  /* 0x0000000062007221 */ /* 0x000fe40000010000 */
[----:B------:R-:W-:Y:S02]  /*d080*/  FADD.FTZ R3, R205, R3 ;  /* 0x00000003cd037221 */ /* 0x000fe40000010000 */
[-C--:B------:R-:W-:Y:S03]  /*d090*/  HMMA.16816.F32 R12, R72, R82.reuse, R12 ;  /* 0x00000052480c723c */ /* 0x080fe6000000180c */
[----:B------:R-:W-:Y:S01]  /*d0a0*/  MUFU.EX2 R98, R176 ;  /* 0x000000b000627308 */ /* 0x000fe20000000800 */
[----:B------:R-:W-:Y:S02]  /*d0b0*/  FADD.FTZ R0, R127, R0 ;  /* 0x000000007f007221 */ /* 0x000fe40000010000 */
[----:B------:R-:W-:Y:S02]  /*d0c0*/  FADD.FTZ R3, R129, R3 ;  /* 0x0000000381037221 */ /* 0x000fe40000010000 */
[C---:B------:R-:W-:Y:S01]  /*d0d0*/  HMMA.16816.F32 R16, R68.reuse, R82, R16 ;  /* 0x000000524410723c */ /* 0x040fe20000001810 */
[----:B------:R-:W2:Y:S03]  /*d0e0*/  LDSM.16.MT88.4 R80, [R217+0x9800] ;  /* 0x00980000d950783b */ /* 0x000ea60000004200 */
[----:B------:R-:W-:Y:S01]  /*d0f0*/  FADD.FTZ R0, R141, R0 ;  /* 0x000000008d007221 */ /* 0x000fe20000010000 */
[----:B------:R-:W2:Y:S01]  /*d100*/  MUFU.EX2 R180, R109 ;  /* 0x0000006d00b47308 */ /* 0x000ea20000000800 */
[----:B------:R-:W-:Y:S02]  /*d110*/  FADD.FTZ R3, R128, R3 ;  /* 0x0000000380037221 */ /* 0x000fe40000010000 */
[-C--:B-1----:R-:W-:Y:S04]  /*d120*/  HMMA.16816.F32 R20, R68, R84.reuse, R20 ;  /* 0x000000544414723c */ /* 0x082fe80000001814 */
[----:B------:R-:W-:Y:S03]  /*d130*/  FADD.FTZ R3, R143, R3 ;  /* 0x000000038f037221 */ /* 0x000fe60000010000 */
[----:B------:R-:W-:Y:S01]  /*d140*/  MUFU.EX2 R181, R181 ;  /* 0x000000b500b57308 */ /* 0x000fe20000000800 */
[C---:B------:R-:W-:Y:S08]  /*d150*/  HMMA.16816.F32 R24, R72.reuse, R84, R24 ;  /* 0x000000544818723c */ /* 0x040ff00000001818 */
[-C--:B------:R-:W-:Y:S01]  /*d160*/  HMMA.16816.F32 R28, R72, R86.reuse, R28 ;  /* 0x00000056481c723c */ /* 0x080fe2000000181c */
[----:B------:R-:W-:Y:S07]  /*d170*/  MUFU.EX2 R250, R250 ;  /* 0x000000fa00fa7308 */ /* 0x000fee0000000800 */
[C---:B------:R-:W-:Y:S01]  /*d180*/  HMMA.16816.F32 R32, R68.reuse, R86, R32 ;  /* 0x000000564420723c */ /* 0x040fe20000001820 */
[----:B------:R-:W1:Y:S02]  /*d190*/  LDSM.16.MT88.4 R84, [R220+0x9800] ;  /* 0x00980000dc54783b */ /* 0x000e640000004200 */
[----:B------:R-:W-:Y:S05]  /*d1a0*/  MUFU.EX2 R249, R249 ;  /* 0x000000f900f97308 */ /* 0x000fea0000000800 */
[-C--:B----4-:R-:W-:Y:S05]  /*d1b0*/  HMMA.16816.F32 R36, R68, R88.reuse, R36 ;  /* 0x000000584424723c */ /* 0x090fea0000001824 */
[----:B------:R-:W-:Y:S03]  /*d1c0*/  MUFU.EX2 R244, R154 ;  /* 0x0000009a00f47308 */ /* 0x000fe60000000800 */
[C---:B------:R-:W-:Y:S07]  /*d1d0*/  HMMA.16816.F32 R40, R72.reuse, R88, R40 ;  /* 0x000000584828723c */ /* 0x040fee0000001828 */
[----:B------:R-:W-:Y:S01]  /*d1e0*/  MUFU.EX2 R252, R252 ;  /* 0x000000fc00fc7308 */ /* 0x000fe20000000800 */
[-C--:B------:R-:W-:Y:S08]  /*d1f0*/  HMMA.16816.F32 R44, R72, R90.reuse, R44 ;  /* 0x0000005a482c723c */ /* 0x080ff0000000182c */
[C---:B------:R-:W-:Y:S01]  /*d200*/  HMMA.16816.F32 R48, R68.reuse, R90, R48 ;  /* 0x0000005a4430723c */ /* 0x040fe20000001830 */
[----:B------:R-:W4:Y:S01]  /*d210*/  LDSM.16.MT88.4 R88, [R218+0x9800] ;  /* 0x00980000da58783b */ /* 0x000f220000004200 */
[----:B------:R-:W-:Y:S06]  /*d220*/  MUFU.EX2 R248, R248 ;  /* 0x000000f800f87308 */ /* 0x000fec0000000800 */
[-C--:B------:R-:W-:Y:S04]  /*d230*/  HMMA.16816.F32 R52, R68, R76.reuse, R52 ;  /* 0x0000004c4434723c */ /* 0x080fe80000001834 */
[----:B------:R-:W-:Y:S04]  /*d240*/  MUFU.EX2 R247, R247 ;  /* 0x000000f700f77308 */ /* 0x000fe80000000800 */
[C---:B------:R-:W-:Y:S06]  /*d250*/  HMMA.16816.F32 R56, R72.reuse, R76, R56 ;  /* 0x0000004c4838723c */ /* 0x040fec0000001838 */
[----:B------:R-:W-:Y:S02]  /*d260*/  MUFU.EX2 R214, R214 ;  /* 0x000000d600d67308 */ /* 0x000fe40000000800 */
[-C--:B------:R-:W-:Y:S07]  /*d270*/  HMMA.16816.F32 R60, R72, R78.reuse, R60 ;  /* 0x0000004e483c723c */ /* 0x080fee000000183c */
[----:B------:R-:W-:Y:S01]  /*d280*/  FADD.FTZ R72, R101, R92 ;  /* 0x0000005c65487221 */ /* 0x000fe20000010000 */
[----:B------:R-:W-:Y:S01]  /*d290*/  HMMA.16816.F32 R64, R68, R78, R64 ;  /* 0x0000004e4440723c */ /* 0x000fe20000001840 */
[----:B------:R-:W1:Y:S01]  /*d2a0*/  LDSM.16.MT88.4 R76, [R219+0x9800] ;  /* 0x00980000db4c783b */ /* 0x000e620000004200 */
[----:B------:R4:W-:Y:S02]  /*d2b0*/  MUFU.EX2 R101, R173 ;  /* 0x000000ad00657308 */ /* 0x0009e40000000800 */
[----:B------:R-:W-:Y:S01]  /*d2c0*/  FADD.FTZ R73, R241, R93 ;  /* 0x0000005df1497221 */ /* 0x000fe20000010000 */
[----:B---3--:R-:W-:Y:S01]  /*d2d0*/  F2FP.PACK_AB R74, R182, R151 ;  /* 0x00000097b64a723e */ /* 0x008fe200000000ff */
[----:B------:R-:W-:Y:S01]  /*d2e0*/  FADD.FTZ R92, R107, R72 ;  /* 0x000000486b5c7221 */ /* 0x000fe20000010000 */
[----:B------:R-:W-:Y:S01]  /*d2f0*/  F2FP.PACK_AB R68, R156, R246 ;  /* 0x000000f69c44723e */ /* 0x000fe200000000ff */
[----:B------:R-:W-:Y:S01]  /*d300*/  FADD.FTZ R93, R240, R73 ;  /* 0x00000049f05d7221 */ /* 0x000fe20000010000 */
[----:B------:R-:W-:Y:S03]  /*d310*/  F2FP.PACK_AB R69, R157, R212 ;  /* 0x000000d49d45723e */ /* 0x000fe600000000ff */
[----:B------:R-:W-:Y:S01]  /*d320*/  F2FP.PACK_AB R70, R160, R159 ;  /* 0x0000009fa046723e */ /* 0x000fe200000000ff */
[----:B------:R-:W-:Y:S01]  /*d330*/  MUFU.EX2 R213, R213 ;  /* 0x000000d500d57308 */ /* 0x000fe20000000800 */
[----:B------:R-:W-:Y:S02]  /*d340*/  F2FP.PACK_AB R71, R183, R158 ;  /* 0x0000009eb747723e */ /* 0x000fe400000000ff */
[----:B------:R-:W-:Y:S02]  /*d350*/  F2FP.PACK_AB R72, R152, R153 ;  /* 0x000000999848723e */ /* 0x000fe400000000ff */
[----:B------:R-:W-:Y:S02]  /*d360*/  F2FP.PACK_AB R73, R150, R149 ;  /* 0x000000959649723e */ /* 0x000fe400000000ff */
[----:B--2---:R-:W-:Y:S01]  /*d370*/  F2FP.PACK_AB R75, R180, R148 ;  /* 0x00000094b44b723e */ /* 0x004fe200000000ff */
[-C--:B------:R-:W-:Y:S02]  /*d380*/  HMMA.16816.F32 R4, R68, R80.reuse, R4 ;  /* 0x000000504404723c */ /* 0x080fe40000001804 */
[----:B------:R-:W-:Y:S01]  /*d390*/  MUFU.EX2 R154, R108 ;  /* 0x0000006c009a7308 */ /* 0x000fe20000000800 */
[----:B----4-:R-:W-:Y:S05]  /*d3a0*/  LDSM.16.MT88.4 R172, [R218+0xb800] ;  /* 0x00b80000daac783b */ /* 0x010fea0000004200 */
[C---:B------:R-:W-:Y:S04]  /*d3b0*/  HMMA.16816.F32 R8, R72.reuse, R80, R8 ;  /* 0x000000504808723c */ /* 0x040fe80000001808 */
[----:B------:R-:W-:Y:S04]  /*d3c0*/  MUFU.EX2 R155, R105 ;  /* 0x00000069009b7308 */ /* 0x000fe80000000800 */
[-C--:B------:R-:W-:Y:S06]  /*d3d0*/  HMMA.16816.F32 R12, R72, R82.reuse, R12 ;  /* 0x00000052480c723c */ /* 0x080fec000000180c */
[----:B------:R-:W2:Y:S02]  /*d3e0*/  MUFU.EX2 R210, R130 ;  /* 0x0000008200d27308 */ /* 0x000ea40000000800 */
[C---:B------:R-:W-:Y:S01]  /*d3f0*/  HMMA.16816.F32 R16, R68.reuse, R82, R16 ;  /* 0x000000524410723c */ /* 0x040fe20000001810 */
[----:B------:R-:W3:Y:S07]  /*d400*/  LDSM.16.MT88.4 R80, [R217+0xa000] ;  /* 0x00a00000d950783b */ /* 0x000eee0000004200 */
[-C--:B-1----:R-:W-:Y:S01]  /*d410*/  HMMA.16816.F32 R20, R68, R84.reuse, R20 ;  /* 0x000000544414723c */ /* 0x082fe20000001814 */
[----:B------:R-:W-:Y:S07]  /*d420*/  MUFU.EX2 R130, R120 ;  /* 0x0000007800827308 */ /* 0x000fee0000000800 */
[C---:B------:R-:W-:Y:S03]  /*d430*/  HMMA.16816.F32 R24, R72.reuse, R84, R24 ;  /* 0x000000544818723c */ /* 0x040fe60000001818 */
[----:B------:R-:W-:Y:S05]  /*d440*/  MUFU.EX2 R211, R104 ;  /* 0x0000006800d37308 */ /* 0x000fea0000000800 */
[-C--:B------:R-:W-:Y:S05]  /*d450*/  HMMA.16816.F32 R28, R72, R86.reuse, R28 ;  /* 0x00000056481c723c */ /* 0x080fea000000181c */
[----:B------:R-:W1:Y:S03]  /*d460*/  MUFU.EX2 R209, R115 ;  /* 0x0000007300d17308 */ /* 0x000e660000000800 */
[C---:B------:R-:W-:Y:S01]  /*d470*/  HMMA.16816.F32 R32, R68.reuse, R86, R32 ;  /* 0x000000564420723c */ /* 0x040fe20000001820 */
[----:B------:R-:W4:Y:S06]  /*d480*/  LDSM.16.MT88.4 R84, [R220+0xa000] ;  /* 0x00a00000dc54783b */ /* 0x000f2c0000004200 */
[----:B------:R1:W-:Y:S01]  /*d490*/  MUFU.EX2 R171, R203 ;  /* 0x000000cb00ab7308 */ /* 0x0003e20000000800 */
[-C--:B------:R-:W-:Y:S08]  /*d4a0*/  HMMA.16816.F32 R36, R68, R88.reuse, R36 ;  /* 0x000000584424723c */ /* 0x080ff00000001824 */
[C---:B------:R-:W-:Y:S01]  /*d4b0*/  HMMA.16816.F32 R40, R72.reuse, R88, R40 ;  /* 0x000000584828723c */ /* 0x040fe20000001828 */
[----:B------:R-:W-:Y:S07]  /*d4c0*/  MUFU.EX2 R251, R251 ;  /* 0x000000fb00fb7308 */ /* 0x000fee0000000800 */
[-C--:B------:R-:W-:Y:S03]  /*d4d0*/  HMMA.16816.F32 R44, R72, R90.reuse, R44 ;  /* 0x0000005a482c723c */ /* 0x080fe6000000182c */
[----:B------:R-:W-:Y:S01]  /*d4e0*/  MUFU.EX2 R168, R168 ;  /* 0x000000a800a87308 */ /* 0x000fe20000000800 */
[----:B-1----:R-:W-:Y:S04]  /*d4f0*/  MOV R203, R202 ;  /* 0x000000ca00cb7202 */ /* 0x002fe80000000f00 */
[C---:B------:R-:W-:Y:S01]  /*d500*/  HMMA.16816.F32 R48, R68.reuse, R90, R48 ;  /* 0x0000005a4430723c */ /* 0x040fe20000001830 */
[----:B------:R-:W1:Y:S03]  /*d510*/  LDSM.16.MT88.4 R88, [R218+0xa000] ;  /* 0x00a00000da58783b */ /* 0x000e660000004200 */
[----:B------:R-:W-:Y:S01]  /*d520*/  MOV R202, R163 ;  /* 0x000000a300ca7202 */ /* 0x000fe20000000f00 */
[----:B------:R-:W-:Y:S01]  /*d530*/  IMAD.MOV.U32 R163, RZ, RZ, R184 ;  /* 0x000000ffffa37224 */ /* 0x000fe200078e00b8 */
[----:B------:R-:W-:Y:S01]  /*d540*/  MOV R184, R224 ;  /* 0x000000e000b87202 */ /* 0x000fe20000000f00 */
[----:B------:R-:W-:Y:S01]  /*d550*/  MUFU.EX2 R147, R147 ;  /* 0x0000009300937308 */ /* 0x000fe20000000800 */
[-C--:B------:R-:W-:Y:S01]  /*d560*/  HMMA.16816.F32 R52, R68, R76.reuse, R52 ;  /* 0x0000004c4434723c */ /* 0x080fe20000001834 */
[----:B------:R1:W5:Y:S03]  /*d570*/  LDL.LU R224, [R1+0x9c] ;  /* 0x00009c0001e07983 */ /* 0x0003660000300800 */
[----:B------:R-:W-:Y:S02]  /*d580*/  MOV R190, R203 ;  /* 0x000000cb00be7202 */ /* 0x000fe40000000f00 */
[----:B------:R-:W-:Y:S02]  /*d590*/  MOV R203, R202 ;  /* 0x000000ca00cb7202 */ /* 0x000fe40000000f00 */
[C---:B------:R-:W-:Y:S01]  /*d5a0*/  HMMA.16816.F32 R56, R72.reuse, R76, R56 ;  /* 0x0000004c4838723c */ /* 0x040fe20000001838 */
[----:B------:R-:W-:Y:S03]  /*d5b0*/  MUFU.EX2 R145, R145 ;  /* 0x0000009100917308 */ /* 0x000fe60000000800 */
[----:B------:R-:W-:Y:S02]  /*d5c0*/  MOV R202, R163 ;  /* 0x000000a300ca7202 */ /* 0x000fe40000000f00 */
[----:B------:R-:W-:Y:S02]  /*d5d0*/  MOV R163, R223 ;  /* 0x000000df00a37202 */ /* 0x000fe40000000f00 */
[-C--:B------:R-:W-:Y:S01]  /*d5e0*/  HMMA.16816.F32 R60, R72, R78.reuse, R60 ;  /* 0x0000004e483c723c */ /* 0x080fe2000000183c */
[----:B------:R1:W5:Y:S02]  /*d5f0*/  LDL.LU R223, [R1+0x98] ;  /* 0x0000980001df7983 */ /* 0x0003640000300800 */
[----:B------:R-:W-:Y:S01]  /*d600*/  MUFU.EX2 R118, R203 ;  /* 0x000000cb00767308 */ /* 0x000fe20000000800 */
[----:B------:R-:W-:Y:S02]  /*d610*/  MOV R191, R190 ;  /* 0x000000be00bf7202 */ /* 0x000fe40000000f00 */
[----:B------:R-:W-:Y:S01]  /*d620*/  MOV R190, R202 ;  /* 0x000000ca00be7202 */ /* 0x000fe20000000f00 */
[----:B------:R-:W-:Y:S01]  /*d630*/  FADD.FTZ R72, R99, R92 ;  /* 0x0000005c63487221 */ /* 0x000fe20000010000 */
[----:B------:R-:W-:Y:S01]  /*d640*/  HMMA.16816.F32 R64, R68, R78, R64 ;  /* 0x0000004e4440723c */ /* 0x000fe20000001840 */
[----:B------:R-:W1:Y:S03]  /*d650*/  LDSM.16.MT88.4 R76, [R219+0xa000] ;  /* 0x00a00000db4c783b */ /* 0x000e660000004200 */
[----:B------:R-:W-:Y:S01]  /*d660*/  FADD.FTZ R73, R239, R93 ;  /* 0x0000005def497221 */ /* 0x000fe20000010000 */
[----:B--2---:R-:W-:Y:S01]  /*d670*/  F2FP.PACK_AB R74, R245, R210 ;  /* 0x000000d2f54a723e */ /* 0x004fe200000000ff */
[----:B------:R-:W-:Y:S01]  /*d680*/  FADD.FTZ R92, R123, R72 ;  /* 0x000000487b5c7221 */ /* 0x000fe20000010000 */
[----:B------:R-:W-:Y:S01]  /*d690*/  F2FP.PACK_AB R68, R243, R181 ;  /* 0x000000b5f344723e */ /* 0x000fe200000000ff */
[----:B------:R-:W-:Y:S01]  /*d6a0*/  FADD.FTZ R93, R238, R73 ;  /* 0x00000049ee5d7221 */ /* 0x000fe20000010000 */
[----:B------:R-:W-:Y:S01]  /*d6b0*/  F2FP.PACK_AB R69, R249, R250 ;  /* 0x000000faf945723e */ /* 0x000fe200000000ff */
[----:B------:R2:W-:Y:S02]  /*d6c0*/  MUFU.EX2 R99, R177 ;  /* 0x000000b100637308 */ /* 0x0005e40000000800 */
[----:B------:R-:W-:Y:S01]  /*d6d0*/  F2FP.PACK_AB R70, R252, R244 ;  /* 0x000000f4fc46723e */ /* 0x000fe200000000ff */
[----:B------:R-:W-:Y:S01]  /*d6e0*/  IMAD.MOV.U32 R202, RZ, RZ, R186 ;  /* 0x000000ffffca7224 */ /* 0x000fe200078e00ba */
[----:B------:R-:W-:Y:S02]  /*d6f0*/  F2FP.PACK_AB R71, R247, R248 ;  /* 0x000000f8f747723e */ /* 0x000fe400000000ff */
[----:B------:R-:W-:Y:S02]  /*d700*/  MOV R186, R222 ;  /* 0x000000de00ba7202 */ /* 0x000fe40000000f00 */
[----:B------:R1:W5:Y:S01]  /*d710*/  LDL.LU R222, [R1+0x94] ;  /* 0x0000940001de7983 */ /* 0x0003620000300800 */
[----:B------:R-:W-:Y:S01]  /*d720*/  F2FP.PACK_AB R72, R213, R214 ;  /* 0x000000d6d548723e */ /* 0x000fe200000000ff */
[----:B------:R-:W-:Y:S01]  /*d730*/  MUFU.EX2 R144, R144 ;  /* 0x0000009000907308 */ /* 0x000fe20000000800 */
[-C--:B---3--:R-:W-:Y:S03]  /*d740*/  HMMA.16816.F32 R4, R68, R80.reuse, R4 ;  /* 0x000000504404723c */ /* 0x088fe60000001804 */
[----:B------:R-:W-:Y:S02]  /*d750*/  F2FP.PACK_AB R73, R155, R154 ;  /* 0x0000009a9b49723e */ /* 0x000fe400000000ff */
[----:B------:R-:W-:Y:S02]  /*d760*/  F2FP.PACK_AB R75, R209, R211 ;  /* 0x000000d3d14b723e */ /* 0x000fe400000000ff */
[----:B------:R-:W-:Y:S02]  /*d770*/  MOV R194, R191 ;  /* 0x000000bf00c27202 */ /* 0x000fe40000000f00 */
[----:B------:R-:W-:Y:S01]  /*d780*/  MOV R191, R190 ;  /* 0x000000be00bf7202 */ /* 0x000fe20000000f00 */
[----:B------:R-:W-:Y:S02]  /*d790*/  MUFU.EX2 R121, R121 ;  /* 0x0000007900797308 */ /* 0x000fe40000000800 */
[C---:B------:R-:W-:Y:S01]  /*d7a0*/  HMMA.16816.F32 R8, R72.reuse, R80, R8 ;  /* 0x000000504808723c */ /* 0x040fe20000001808 */
[----:B--2---:R-:W-:Y:S03]  /*d7b0*/  LDSM.16.MT88.4 R176, [R220+0xb800] ;  /* 0x00b80000dcb0783b */ /* 0x004fe60000004200 */
[----:B------:R-:W-:Y:S02]  /*d7c0*/  MOV R190, R202 ;  /* 0x000000ca00be7202 */ /* 0x000fe40000000f00 */
[----:B------:R-:W-:Y:S02]  /*d7d0*/  MOV R202, R161 ;  /* 0x000000a100ca7202 */ /* 0x000fe40000000f00 */
[-C--:B------:R-:W-:Y:S01]  /*d7e0*/  HMMA.16816.F32 R12, R72, R82.reuse, R12 ;  /* 0x00000052480c723c */ /* 0x080fe2000000180c */
[----:B------:R-:W-:Y:S03]  /*d7f0*/  MUFU.EX2 R124, R124 ;  /* 0x0000007c007c7308 */ /* 0x000fe60000000800 */
[----:B------:R-:W-:Y:S02]  /*d800*/  MOV R161, R221 ;  /* 0x000000dd00a17202 */ /* 0x000fe40000000f00 */
[----:B------:R2:W5:Y:S01]  /*d810*/  LDL.LU R221, [R1+0x90] ;  /* 0x0000900001dd7983 */ /* 0x0005620000300800 */
[----:B------:R-:W-:Y:S01]  /*d820*/  MOV R195, R194 ;  /* 0x000000c200c37202 */ /* 0x000fe20000000f00 */
[C---:B------:R-:W-:Y:S02]  /*d830*/  HMMA.16816.F32 R16, R68.reuse, R82, R16 ;  /* 0x000000524410723c */ /* 0x040fe40000001810 */
[----:B------:R-:W3:Y:S01]  /*d840*/  LDSM.16.MT88.4 R80, [R217+0xa800] ;  /* 0x00a80000d950783b */ /* 0x000ee20000004200 */
[----:B------:R-:W-:Y:S01]  /*d850*/  MUFU.EX2 R133, R195 ;  /* 0x000000c300857308 */ /* 0x000fe20000000800 */
[----:B------:R-:W-:Y:S01]  /*d860*/  IMAD.MOV.U32 R194, RZ, RZ, R191 ;  /* 0x000000ffffc27224 */ /* 0x000fe200078e00bf */
[----:B------:R-:W-:Y:S02]  /*d870*/  MOV R191, R190 ;  /* 0x000000be00bf7202 */ /* 0x000fe40000000f00 */
[----:B------:R-:W-:Y:S01]  /*d880*/  MOV R190, R202 ;  /* 0x000000ca00be7202 */ /* 0x000fe20000000f00 */
[-C--:B----4-:R-:W-:Y:S04]  /*d890*/  HMMA.16816.F32 R20, R68, R84.reuse, R20 ;  /* 0x000000544414723c */ /* 0x090fe80000001814 */
[----:B------:R-:W-:Y:S01]  /*d8a0*/  MOV R202, R216 ;  /* 0x000000d800ca7202 */ /* 0x000fe20000000f00 */
[----:B------:R-:W-:Y:S01]  /*d8b0*/  MUFU.EX2 R120, R191 ;  /* 0x000000bf00787308 */ /* 0x000fe20000000800 */
[----:B------:R2:W5:Y:S02]  /*d8c0*/  LDL.LU R216, [R1+0x8c] ;  /* 0x00008c0001d87983 */ /* 0x0005640000300800 */
[C---:B------:R-:W-:Y:S07]  /*d8d0*/  HMMA.16816.F32 R24, R72.reuse, R84, R24 ;  /* 0x000000544818723c */ /* 0x040fee0000001818 */
[----:B------:R-:W4:Y:S01]  /*d8e0*/  MUFU.EX2 R119, R190 ;  /* 0x000000be00777308 */ /* 0x000f220000000800 */
[-C--:B------:R-:W-:Y:S08]  /*d8f0*/  HMMA.16816.F32 R28, R72, R86.reuse, R28 ;  /* 0x00000056481c723c */ /* 0x080ff0000000181c */
[C---:B------:R-:W-:Y:S01]  /*d900*/  HMMA.16816.F32 R32, R68.reuse, R86, R32 ;  /* 0x000000564420723c */ /* 0x040fe20000001820 */
[----:B------:R-:W2:Y:S01]  /*d910*/  LDSM.16.MT88.4 R84, [R220+0xa800] ;  /* 0x00a80000dc54783b */ /* 0x000ea20000004200 */
[----:B------:R-:W-:Y:S06]  /*d920*/  MUFU.EX2 R117, R202 ;  /* 0x000000ca00757308 */ /* 0x000fec0000000800 */
[-C--:B-1----:R-:W-:Y:S04]  /*d930*/  HMMA.16816.F32 R36, R68, R88.reuse, R36 ;  /* 0x000000584424723c */ /* 0x082fe80000001824 */
[----:B------:R-:W-:Y:S04]  /*d940*/  MUFU.EX2 R131, R194 ;  /* 0x000000c200837308 */ /* 0x000fe80000000800 */
[C---:B------:R-:W-:Y:S06]  /*d950*/  HMMA.16816.F32 R40, R72.reuse, R88, R40 ;  /* 0x000000584828723c */ /* 0x040fec0000001828 */
[----:B------:R-:W1:Y:S02]  /*d960*/  MUFU.EX2 R125, R125 ;  /* 0x0000007d007d7308 */ /* 0x000e640000000800 */
[-C--:B------:R-:W-:Y:S08]  /*d970*/  HMMA.16816.F32 R44, R72, R90.reuse, R44 ;  /* 0x0000005a482c723c */ /* 0x080ff0000000182c */
[C---:B------:R-:W-:Y:S01]  /*d980*/  HMMA.16816.F32 R48, R68.reuse, R90, R48 ;  /* 0x0000005a4430723c */ /* 0x040fe20000001830 */
[----:B------:R-:W2:Y:S01]  /*d990*/  LDSM.16.MT88.4 R88, [R218+0xa800] ;  /* 0x00a80000da58783b */ /* 0x000ea20000004200 */
[----:B------:R-:W-:Y:S06]  /*d9a0*/  MUFU.EX2 R116, R163 ;  /* 0x000000a300747308 */ /* 0x000fec0000000800 */
[-C--:B------:R-:W-:Y:S04]  /*d9b0*/  HMMA.16816.F32 R52, R68, R76.reuse, R52 ;  /* 0x0000004c4434723c */ /* 0x080fe80000001834 */
[----:B------:R-:W-:Y:S04]  /*d9c0*/  MUFU.EX2 R114, R162 ;  /* 0x000000a200727308 */ /* 0x000fe80000000800 */
[C---:B------:R-:W-:Y:S06]  /*d9d0*/  HMMA.16816.F32 R56, R72.reuse, R76, R56 ;  /* 0x0000004c4838723c */ /* 0x040fec0000001838 */
[----:B------:R-:W-:Y:S02]  /*d9e0*/  MUFU.EX2 R115, R167 ;  /* 0x000000a700737308 */ /* 0x000fe40000000800 */
[-C--:B------:R-:W-:Y:S07]  /*d9f0*/  HMMA.16816.F32 R60, R72, R78.reuse, R60 ;  /* 0x0000004e483c723c */ /* 0x080fee000000183c */
[----:B----4-:R-:W-:Y:S01]  /*da00*/  F2FP.PACK_AB R74, R119, R120 ;  /* 0x00000078774a723e */ /* 0x010fe200000000ff */
[----:B------:R-:W-:Y:S01]  /*da10*/  HMMA.16816.F32 R64, R68, R78, R64 ;  /* 0x0000004e4440723c */ /* 0x000fe20000001840 */
[----:B------:R-:W4:Y:S01]  /*da20*/  LDSM.16.MT88.4 R76, [R219+0xa800] ;  /* 0x00a80000db4c783b */ /* 0x000f220000004200 */
[----:B------:R-:W-:Y:S02]  /*da30*/  MUFU.EX2 R113, R166 ;  /* 0x000000a600717308 */ /* 0x000fe40000000800 */
[----:B------:R-:W-:Y:S01]  /*da40*/  FADD.FTZ R72, R97, R92 ;  /* 0x0000005c61487221 */ /* 0x000fe20000010000 */
[----:B-1----:R-:W-:Y:S01]  /*da50*/  F2FP.PACK_AB R75, R125, R124 ;  /* 0x0000007c7d4b723e */ /* 0x002fe200000000ff */
[----:B------:R-:W-:Y:S01]  /*da60*/  FADD.FTZ R73, R237, R93 ;  /* 0x0000005ded497221 */ /* 0x000fe20000010000 */
[----:B------:R-:W-:Y:S01]  /*da70*/  F2FP.PACK_AB R68, R171, R170 ;  /* 0x000000aaab44723e */ /* 0x000fe200000000ff */
[----:B------:R-:W-:Y:S01]  /*da80*/  FADD.FTZ R92, R132, R72 ;  /* 0x00000048845c7221 */ /* 0x000fe20000010000 */
[----:B------:R-:W-:Y:S03]  /*da90*/  F2FP.PACK_AB R69, R169, R251 ;  /* 0x000000fba945723e */ /* 0x000fe600000000ff */
[----:B------:R-:W-:Y:S01]  /*daa0*/  F2FP.PACK_AB R70, R147, R168 ;  /* 0x000000a89346723e */ /* 0x000fe200000000ff */
[----:B------:R-:W-:Y:S01]  /*dab0*/  FADD.FTZ R93, R236, R73 ;  /* 0x00000049ec5d7221 */ /* 0x000fe20000010000 */
[----:B------:R-:W-:Y:S01]  /*dac0*/  F2FP.PACK_AB R71, R144, R145 ;  /* 0x000000919047723e */ /* 0x000fe200000000ff */
[----:B------:R-:W-:Y:S01]  /*dad0*/  MUFU.EX2 R112, R187 ;  /* 0x000000bb00707308 */ /* 0x000fe20000000800 */
[----:B------:R-:W-:Y:S02]  /*dae0*/  F2FP.PACK_AB R72, R131, R133 ;  /* 0x000000858348723e */ /* 0x000fe400000000ff */
[----:B------:R-:W-:Y:S02]  /*daf0*/  F2FP.PACK_AB R73, R121, R130 ;  /* 0x000000827949723e */ /* 0x000fe400000000ff */
[----:B------:R-:W-:Y:S01]  /*db00*/  MOV R132, R137 ;  /* 0x0000008900847202 */ /* 0x000fe20000000f00 */
[-C--:B---3--:R-:W-:Y:S04]  /*db10*/  HMMA.16816.F32 R4, R68, R80.reuse, R4 ;  /* 0x000000504404723c */ /* 0x088fe80000001804 */
[----:B------:R-:W-:Y:S04]  /*db20*/  MUFU.EX2 R111, R186 ;  /* 0x000000ba006f7308 */ /* 0x000fe80000000800 */
[C---:B------:R-:W-:Y:S06]  /*db30*/  HMMA.16816.F32 R8, R72.reuse, R80, R8 ;  /* 0x000000504808723c */ /* 0x040fec0000001808 */
[----:B------:R-:W-:Y:S02]  /*db40*/  MUFU.EX2 R102, R196 ;  /* 0x000000c400667308 */ /* 0x000fe40000000800 */
[-C--:B------:R-:W-:Y:S08]  /*db50*/  HMMA.16816.F32 R12, R72, R82.reuse, R12 ;  /* 0x00000052480c723c */ /* 0x080ff0000000180c */
[C---:B------:R-:W-:Y:S01]  /*db60*/  HMMA.16816.F32 R16, R68.reuse, R82, R16 ;  /* 0x000000524410723c */ /* 0x040fe20000001810 */
[----:B------:R-:W1:Y:S01]  /*db70*/  LDSM.16.MT88.4 R80, [R217+0xb000] ;  /* 0x00b00000d950783b */ /* 0x000e620000004200 */
[----:B------:R-:W-:Y:S06]  /*db80*/  MUFU.EX2 R97, R193 ;  /* 0x000000c100617308 */ /* 0x000fec0000000800 */
[-C--:B--2---:R-:W-:Y:S04]  /*db90*/  HMMA.16816.F32 R20, R68, R84.reuse, R20 ;  /* 0x000000544414723c */ /* 0x084fe80000001814 */
[----:B------:R-:W-:Y:S04]  /*dba0*/  MUFU.EX2 R110, R199 ;  /* 0x000000c7006e7308 */ /* 0x000fe80000000800 */
[C---:B------:R-:W-:Y:S06]  /*dbb0*/  HMMA.16816.F32 R24, R72.reuse, R84, R24 ;  /* 0x000000544818723c */ /* 0x040fec0000001818 */
[----:B------:R-:W-:Y:S02]  /*dbc0*/  MUFU.EX2 R109, R198 ;  /* 0x000000c6006d7308 */ /* 0x000fe40000000800 */
        /* <DEDUP_REMOVED lines=8> */
[-C--:B------:R-:W-:Y:S08]  /*dc50*/  HMMA.16816.F32 R44, R72, R90.reuse, R44 ;  /* 0x0000005a482c723c */ /* 0x080ff0000000182c */
[C---:B------:R-:W-:Y:S01]  /*dc60*/  HMMA.16816.F32 R48, R68.reuse, R90, R48 ;  /* 0x0000005a4430723c */ /* 0x040fe20000001830 */
[----:B------:R-:W3:Y:S01]  /*dc70*/  LDSM.16.MT88.4 R88, [R218+0xb000] ;  /* 0x00b00000da58783b */ /* 0x000ee20000004200 */
[----:B------:R-:W1:Y:S06]  /*dc80*/  MUFU.EX2 R106, R185 ;  /* 0x000000b9006a7308 */ /* 0x000e6c0000000800 */
[-C--:B----4-:R-:W-:Y:S04]  /*dc90*/  HMMA.16816.F32 R52, R68, R76.reuse, R52 ;  /* 0x0000004c4434723c */ /* 0x090fe80000001834 */
[----:B------:R-:W-:Y:S04]  /*dca0*/  MUFU.EX2 R104, R184 ;  /* 0x000000b800687308 */ /* 0x000fe80000000800 */
[C---:B------:R-:W-:Y:S06]  /*dcb0*/  HMMA.16816.F32 R56, R72.reuse, R76, R56 ;  /* 0x0000004c4838723c */ /* 0x040fec0000001838 */
[----:B------:R-:W4:Y:S02]  /*dcc0*/  MUFU.EX2 R103, R197 ;  /* 0x000000c500677308 */ /* 0x000f240000000800 */
[-C--:B------:R-:W-:Y:S07]  /*dcd0*/  HMMA.16816.F32 R60, R72, R78.reuse, R60 ;  /* 0x0000004e483c723c */ /* 0x080fee000000183c */
[----:B------:R-:W-:Y:S01]  /*dce0*/  FADD.FTZ R72, R96, R92 ;  /* 0x0000005c60487221 */ /* 0x000fe20000010000 */
[----:B------:R-:W-:Y:S01]  /*dcf0*/  HMMA.16816.F32 R64, R68, R78, R64 ;  /* 0x0000004e4440723c */ /* 0x000fe20000001840 */
[----:B------:R2:W2:Y:S01]  /*dd00*/  MUFU.EX2 R96, R2 ;  /* 0x0000000200607308 */ /* 0x0004a20000000800 */
[----:B------:R-:W3:Y:S02]  /*dd10*/  LDSM.16.MT88.4 R76, [R219+0xb000] ;  /* 0x00b00000db4c783b */ /* 0x000ee40000004200 */
[----:B------:R-:W-:Y:S01]  /*dd20*/  FADD.FTZ R73, R215, R93 ;  /* 0x0000005dd7497221 */ /* 0x000fe20000010000 */
[----:B-1----:R-:W-:Y:S01]  /*dd30*/  F2FP.PACK_AB R74, R106, R105 ;  /* 0x000000696a4a723e */ /* 0x002fe200000000ff */
[----:B------:R-:W-:Y:S01]  /*dd40*/  FADD.FTZ R93, R146, R3 ;  /* 0x00000003925d7221 */ /* 0x000fe20000010000 */
[----:B------:R-:W-:Y:S01]  /*dd50*/  F2FP.PACK_AB R68, R117, R118 ;  /* 0x000000767544723e */ /* 0x000fe200000000ff */
[----:B------:R-:W-:Y:S01]  /*dd60*/  FADD.FTZ R3, R142, R72 ;  /* 0x000000488e037221 */ /* 0x000fe20000010000 */
[----:B------:R-:W-:Y:S02]  /*dd70*/  F2FP.PACK_AB R69, R114, R116 ;  /* 0x000000747245723e */ /* 0x000fe400000000ff */
[----:B------:R-:W1:Y:S01]  /*dd80*/  MUFU.EX2 R95, R192 ;  /* 0x000000c0005f7308 */ /* 0x000e620000000800 */
[----:B------:R-:W-:Y:S01]  /*dd90*/  F2FP.PACK_AB R70, R113, R115 ;  /* 0x000000737146723e */ /* 0x000fe200000000ff */
[----:B------:R-:W-:Y:S01]  /*dda0*/  FADD.FTZ R92, R140, R0 ;  /* 0x000000008c5c7221 */ /* 0x000fe20000010000 */
[----:B------:R-:W-:Y:S01]  /*ddb0*/  F2FP.PACK_AB R71, R111, R112 ;  /* 0x000000706f47723e */ /* 0x000fe200000000ff */
[----:B------:R-:W-:Y:S01]  /*ddc0*/  FADD.FTZ R0, R212, R93 ;  /* 0x0000005dd4007221 */ /* 0x000fe20000010000 */
[----:B------:R-:W-:Y:S01]  /*ddd0*/  F2FP.PACK_AB R72, R109, R110 ;  /* 0x0000006e6d48723e */ /* 0x000fe200000000ff */
[----:B------:R-:W-:Y:S01]  /*dde0*/  FADD.FTZ R3, R149, R3 ;  /* 0x0000000395037221 */ /* 0x000fe20000010000 */
[----:B----4-:R-:W-:Y:S01]  /*ddf0*/  F2FP.PACK_AB R75, R103, R104 ;  /* 0x00000068674b723e */ /* 0x010fe200000000ff */
[----:B------:R-:W-:Y:S01]  /*de00*/  FADD.FTZ R0, R157, R0 ;  /* 0x000000009d007221 */ /* 0x000fe20000010000 */
[----:B------:R-:W-:Y:S01]  /*de10*/  F2FP.PACK_AB R157, R99, R100 ;  /* 0x00000064639d723e */ /* 0x000fe200000000ff */
[-C--:B------:R-:W-:Y:S03]  /*de20*/  HMMA.16816.F32 R4, R68, R80.reuse, R4 ;  /* 0x000000504404723c */ /* 0x080fe60000001804 */
[----:B------:R-:W-:Y:S02]  /*de30*/  FADD.FTZ R3, R150, R3 ;  /* 0x0000000396037221 */ /* 0x000fe40000010000 */
[----:B--2---:R-:W-:Y:S01]  /*de40*/  FADD.FTZ R2, R246, R73 ;  /* 0x00000049f6027221 */ /* 0x004fe20000010000 */
[----:B------:R-:W-:Y:S03]  /*de50*/  F2FP.PACK_AB R73, R108, R107 ;  /* 0x0000006b6c49723e */ /* 0x000fe600000000ff */
[----:B------:R-:W-:Y:S03]  /*de60*/  FADD.FTZ R2, R156, R2 ;  /* 0x000000029c027221 */ /* 0x000fe60000010000 */
[----:B------:R-:W-:Y:S01]  /*de70*/  F2FP.PACK_AB R156, R101, R102 ;  /* 0x00000066659c723e */ /* 0x000fe200000000ff */
[C---:B------:R-:W-:Y:S01]  /*de80*/  HMMA.16816.F32 R8, R72.reuse, R80, R8 ;  /* 0x000000504808723c */ /* 0x040fe20000001808 */
[----:B------:R-:W2:Y:S03]  /*de90*/  MUFU.EX2 R81, R200 ;  /* 0x000000c800517308 */ /* 0x000ea60000000800 */
[----:B------:R-:W-:Y:S01]  /*dea0*/  FADD.FTZ R2, R159, R2 ;  /* 0x000000029f027221 */ /* 0x000fe20000010000 */
[----:B------:R-:W-:Y:S02]  /*deb0*/  F2FP.PACK_AB R159, R96, R97 ;  /* 0x00000061609f723e */ /* 0x000fe400000000ff */
[----:B-1----:R-:W-:Y:S01]  /*dec0*/  F2FP.PACK_AB R140, R94, R95 ;  /* 0x0000005f5e8c723e */ /* 0x002fe200000000ff */
[-C--:B------:R-:W-:Y:S03]  /*ded0*/  HMMA.16816.F32 R12, R72, R82.reuse, R12 ;  /* 0x00000052480c723c */ /* 0x080fe6000000180c */
[----:B------:R-:W1:Y:S05]  /*dee0*/  MUFU.EX2 R80, R126 ;  /* 0x0000007e00507308 */ /* 0x000e6a0000000800 */
[C---:B------:R-:W-:Y:S05]  /*def0*/  HMMA.16816.F32 R16, R68.reuse, R82, R16 ;  /* 0x000000524410723c */ /* 0x040fea0000001810 */
[----:B------:R4:W-:Y:S03]  /*df00*/  MUFU.EX2 R83, R188 ;  /* 0x000000bc00537308 */ /* 0x0009e60000000800 */
[-C--:B------:R-:W-:Y:S04]  /*df10*/  HMMA.16816.F32 R20, R68, R84.reuse, R20 ;  /* 0x000000544414723c */ /* 0x080fe80000001814 */
[----:B--2---:R-:W-:Y:S03]  /*df20*/  F2FP.PACK_AB R142, R139, R81 ;  /* 0x000000518b8e723e */ /* 0x004fe600000000ff */
[----:B------:R-:W2:Y:S01]  /*df30*/  MUFU.EX2 R82, R201 ;  /* 0x000000c900527308 */ /* 0x000ea20000000800 */
[C---:B------:R-:W-:Y:S04]  /*df40*/  HMMA.16816.F32 R24, R72.reuse, R84, R24 ;  /* 0x000000544818723c */ /* 0x040fe80000001818 */
[----:B-1----:R-:W-:Y:S04]  /*df50*/  F2FP.PACK_AB R143, R138, R80 ;  /* 0x000000508a8f723e */ /* 0x002fe800000000ff */
[-C--:B------:R-:W-:Y:S01]  /*df60*/  HMMA.16816.F32 R28, R72, R86.reuse, R28 ;  /* 0x00000056481c723c */ /* 0x080fe2000000181c */
[----:B----4-:R-:W1:Y:S07]  /*df70*/  LDSM.16.MT88.4 R188, [R217+0xb800] ;  /* 0x00b80000d9bc783b */ /* 0x010e6e0000004200 */
[C---:B------:R-:W-:Y:S04]  /*df80*/  HMMA.16816.F32 R32, R68.reuse, R86, R32 ;  /* 0x000000564420723c */ /* 0x040fe80000001820 */
[----:B--2---:R-:W-:Y:S04]  /*df90*/  F2FP.PACK_AB R141, R82, R83 ;  /* 0x00000053528d723e */ /* 0x004fe800000000ff */
[-C--:B---3--:R-:W-:Y:S08]  /*dfa0*/  HMMA.16816.F32 R36, R68, R88.reuse, R36 ;  /* 0x000000584424723c */ /* 0x088ff00000001824 */
[C---:B------:R-:W-:Y:S08]  /*dfb0*/  HMMA.16816.F32 R40, R72.reuse, R88, R40 ;  /* 0x000000584828723c */ /* 0x040ff00000001828 */
[-C--:B------:R-:W-:Y:S08]  /*dfc0*/  HMMA.16816.F32 R44, R72, R90.reuse, R44 ;  /* 0x0000005a482c723c */ /* 0x080ff0000000182c */
[C---:B------:R-:W-:Y:S08]  /*dfd0*/  HMMA.16816.F32 R48, R68.reuse, R90, R48 ;  /* 0x0000005a4430723c */ /* 0x040ff00000001830 */
[-C--:B------:R-:W-:Y:S08]  /*dfe0*/  HMMA.16816.F32 R52, R68, R76.reuse, R52 ;  /* 0x0000004c4434723c */ /* 0x080ff00000001834 */
[C---:B------:R-:W-:Y:S07]  /*dff0*/  HMMA.16816.F32 R56, R72.reuse, R76, R56 ;  /* 0x0000004c4838723c */ /* 0x040fee0000001838 */
[----:B------:R-:W-:Y:S01]  /*e000*/  FADD.FTZ R76, R153, R92 ;  /* 0x0000005c994c7221 */ /* 0x000fe20000010000 */
[-C--:B------:R-:W-:Y:S04]  /*e010*/  HMMA.16816.F32 R60, R72, R78.reuse, R60 ;  /* 0x0000004e483c723c */ /* 0x080fe8000000183c */
[----:B------:R-:W-:Y:S03]  /*e020*/  FADD.FTZ R76, R152, R76 ;  /* 0x0000004c984c7221 */ /* 0x000fe60000010000 */
[----:B------:R-:W-:Y:S01]  /*e030*/  FADD.FTZ R72, R158, R0 ;  /* 0x000000009e487221 */ /* 0x000fe20000010000 */
[----:B------:R-:W-:Y:S04]  /*e040*/  HMMA.16816.F32 R64, R68, R78, R64 ;  /* 0x0000004e4440723c */ /* 0x000fe80000001840 */
[----:B------:R-:W-:Y:S01]  /*e050*/  FADD.FTZ R76, R151, R76 ;  /* 0x0000004c974c7221 */ /* 0x000fe20000010000 */
[----:B------:R-:W-:Y:S01]  /*e060*/  F2FP.PACK_AB R158, R204, R98 ;  /* 0x00000062cc9e723e */ /* 0x000fe200000000ff */
[----:B------:R-:W-:Y:S02]  /*e070*/  FADD.FTZ R0, R148, R3 ;  /* 0x0000000394007221 */ /* 0x000fe40000010000 */
[----:B------:R-:W-:Y:S04]  /*e080*/  FADD.FTZ R68, R160, R2 ;  /* 0x00000002a0447221 */ /* 0x000fe80000010000 */
[----:B------:R-:W-:Y:S01]  /*e090*/  FADD.FTZ R3, R183, R72 ;  /* 0x00000048b7037221 */ /* 0x000fe20000010000 */
[-C--:B-1----:R-:W-:Y:S01]  /*e0a0*/  HMMA.16816.F32 R200, R156, R188.reuse, R4 ;  /* 0x000000bc9cc8723c */ /* 0x082fe20000001804 */
[----:B------:R-:W1:Y:S04]  /*e0b0*/  LDSM.16.MT88.4 R4, [R219+0xb800] ;  /* 0x00b80000db04783b */ /* 0x000e680000004200 */
[----:B------:R-:W-:Y:S02]  /*e0c0*/  FADD.FTZ R2, R182, R76 ;  /* 0x0000004cb6027221 */ /* 0x000fe40000010000 */
[----:B------:R-:W-:Y:S01]  /*e0d0*/  FADD.FTZ R0, R180, R0 ;  /* 0x00000000b4007221 */ /* 0x000fe20000010000 */
[C---:B------:R-:W-:Y:S07]  /*e0e0*/  HMMA.16816.F32 R196, R140.reuse, R188, R8 ;  /* 0x000000bc8cc4723c */ /* 0x040fee0000001808 */
[----:B------:R-:W-:Y:S01]  /*e0f0*/  FADD.FTZ R11, R181, R68 ;  /* 0x00000044b50b7221 */ /* 0x000fe20000010000 */
        /* <DEDUP_REMOVED lines=74> */
[----:B------:R1:W-:Y:S01]  /*e5a0*/  STL [R1+0x18], R5 ;  /* 0x0000180501007387 */ /* 0x0003e20000100800 */
[----:B------:R-:W-:Y:S02]  /*e5b0*/  FADD.FTZ R0, R80, R3 ;  /* 0x0000000350007221 */ /* 0x000fe40000010000 */
[----:B------:R-:W-:Y:S02]  /*e5c0*/  FADD.FTZ R3, R96, R4 ;  /* 0x0000000460037221 */ /* 0x000fe40000010000 */
[----:B------:R-:W-:Y:S01]  /*e5d0*/  FADD.FTZ R2, R139, R2 ;  /* 0x000000028b027221 */ /* 0x000fe20000010000 */
[----:B------:R-:W-:Y:S01]  /*e5e0*/  MOV R139, R135 ;  /* 0x00000087008b7202 */ /* 0x000fe20000000f00 */
[----:B------:R-:W-:Y:S01]  /*e5f0*/  FADD.FTZ R0, R138, R0 ;  /* 0x000000008a007221 */ /* 0x000fe20000010000 */
[----:B------:R1:W-:Y:S01]  /*e600*/  STL [R1+0x24], R3 ;  /* 0x0000240301007387 */ /* 0x0003e20000100800 */
[----:B------:R-:W-:Y:S03]  /*e610*/  MOV R138, R134 ;  /* 0x00000086008a7202 */ /* 0x000fe60000000f00 */
[----:B------:R1:W-:Y:S04]  /*e620*/  STL [R1+0x1c], R2 ;  /* 0x00001c0201007387 */ /* 0x0003e80000100800 */
[----:B------:R1:W-:Y:S02]  /*e630*/  STL [R1+0x20], R0 ;  /* 0x0000200001007387 */ /* 0x0003e40000100800 */
[----:B-1---5:R-:W-:-:S05]  /*e640*/  @P1 BRA `(.L_x_159) ;  /* 0xffffadd000001947 */ /* 0x022fca000383ffff */
.L_x_158:
[----:B--2---:R-:W2:Y:S04]  /*e650*/  LDL.LU R2, [R1+0x18] ;  /* 0x0000180001027983 */ /* 0x004ea80000300800 */
[----:B------:R-:W1:Y:S01]  /*e660*/  S2R R42, SR_TID.X ;  /* 0x00000000002a7919 */ /* 0x000e620000002100 */
[----:B------:R-:W3:Y:S01]  /*e670*/  S2UR UR6, SR_CTAID.Y ;  /* 0x00000000000679c3 */ /* 0x000ee20000002600 */
[----:B------:R-:W-:-:S02]  /*e680*/  UISETP.NE.AND UP0, UPT, UR10, -0x1, UPT ;  /* 0xffffffff0a00788c */ /* 0x000fc4000bf05270 */
[----:B------:R-:W4:Y:S01]  /*e690*/  LDL.LU R7, [R1+0x24] ;  /* 0x0000240001077983 */ /* 0x000f220000300800 */
[----:B------:R-:W-:-:S03]  /*e6a0*/  ULDC.64 UR4, c[0x0][0x1e8] ;  /* 0x00007a0000047ab9 */ /* 0x000fc60000000a00 */
[----:B------:R-:W4:Y:S04]  /*e6b0*/  LDL.LU R8, [R1+0x1c] ;  /* 0x00001c0001087983 */ /* 0x000f280000300800 */
[----:B------:R-:W4:Y:S01]  /*e6c0*/  LDL.LU R6, [R1+0x20] ;  /* 0x0000200001067983 */ /* 0x000f220000300800 */
[----:B------:R-:W-:Y:S01]  /*e6d0*/  @UP0 UIMAD.WIDE.U32 UR14, UR10, UR4, URZ ;  /* 0x000000040a0e02a5 */ /* 0x000fe2000f8e003f */
[----:B------:R-:W3:Y:S01]  /*e6e0*/  S2UR UR9, SR_CTAID.X ;  /* 0x00000000000979c3 */ /* 0x000ee20000002500 */
[----:B------:R-:W-:Y:S01]  /*e6f0*/  ULDC UR8, c[0x0][0x214] ;  /* 0x0000850000087ab9 */ /* 0x000fe20000000800 */
[----:B------:R-:W-:Y:S01]  /*e700*/  BSSY B0, `(.L_x_162) ;  /* 0x000012c000007945 */ /* 0x000fe20003800000 */
[----:B------:R-:W-:Y:S02]  /*e710*/  @UP0 UIMAD UR7, UR10, UR5, UR15 ;  /* 0x000000050a0702a4 */ /* 0x000fe4000f8e020f */
[----:B------:R-:W-:-:S02]  /*e720*/  UMOV UR24, URZ ;  /* 0x0000003f00187c82 */ /* 0x000fc40008000000 */
[----:B------:R-:W-:Y:S01]  /*e730*/  ULDC.64 UR4, c[0x0][0x1e0] ;  /* 0x0000780000047ab9 */ /* 0x000fe20000000a00 */
[----:B------:R-:W3:Y:S01]  /*e740*/  S2UR UR11, SR_CTAID.Z ;  /* 0x00000000000b79c3 */ /* 0x000ee20000002700 */
[----:B------:R-:W-:Y:S01]  /*e750*/  UMOV UR25, URZ ;  /* 0x0000003f00197c82 */ /* 0x000fe20008000000 */
[----:B-1----:R-:W-:Y:S01]  /*e760*/  SHF.R.S32.HI R43, RZ, 0x1f, R42 ;  /* 0x0000001fff2b7819 */ /* 0x002fe2000001142a */
[----:B---3--:R-:W-:Y:S02]  /*e770*/  @!UP0 USHF.R.S32.HI UR12, URZ, 0x1f, UR6 ;  /* 0x0000001f3f0c8899 */ /* 0x008fe40008011406 */
[----:B------:R-:W-:Y:S01]  /*e780*/  @!UP0 UIMAD.WIDE.U32 UR22, UR6, UR4, URZ ;  /* 0x00000004061682a5 */ /* 0x000fe2000f8e003f */
[----:B------:R-:W-:Y:S01]  /*e790*/  LEA.HI R17, R43, R42, RZ, 0x5 ;  /* 0x0000002a2b117211 */ /* 0x000fe200078f28ff */
[----:B------:R-:W-:-:S03]  /*e7a0*/  @!UP0 UIMAD UR12, UR12, UR4, URZ ;  /* 0x000000040c0c82a4 */ /* 0x000fc6000f8e023f */
[----:B------:R-:W-:Y:S01]  /*e7b0*/  SHF.R.S32.HI R17, RZ, 0x5, R17 ;  /* 0x00000005ff117819 */ /* 0x000fe20000011411 */
[----:B------:R-:W-:Y:S02]  /*e7c0*/  ULDC.U8 UR4, c[0x0][0x329] ;  /* 0x0000ca4000047ab9 */ /* 0x000fe40000000000 */
[----:B------:R-:W-:Y:S02]  /*e7d0*/  UISETP.NE.AND UP1, UPT, UR4, URZ, UPT ;  /* 0x0000003f0400728c */ /* 0x000fe4000bf25270 */
[----:B------:R-:W-:Y:S02]  /*e7e0*/  @!UP0 UIMAD UR12, UR6, UR5, UR12 ;  /* 0x00000005060c82a4 */ /* 0x000fe4000f8e020c */
[----:B------:R-:W-:Y:S02]  /*e7f0*/  @!UP0 UMOV UR14, UR22 ;  /* 0x00000016000e8c82 */ /* 0x000fe40008000000 */
[----:B------:R-:W-:Y:S02]  /*e800*/  ULDC.U8 UR5, c[0x0][0x328] ;  /* 0x0000ca0000057ab9 */ /* 0x000fe40000000000 */
[----:B------:R-:W-:-:S02]  /*e810*/  UISETP.NE.AND UP2, UPT, UR5, URZ, UPT ;  /* 0x0000003f0500728c */ /* 0x000fc4000bf45270 */
[----:B------:R-:W-:Y:S02]  /*e820*/  @!UP0 UIADD3 UR7, UR23, UR12, URZ ;  /* 0x0000000c17078290 */ /* 0x000fe4000fffe03f */
[----:B------:R-:W-:Y:S02]  /*e830*/  UISETP.NE.OR UP3, UPT, UR4, URZ, !UP2 ;  /* 0x0000003f0400728c */ /* 0x000fe4000d765670 */
[----:B------:R-:W-:Y:S02]  /*e840*/  @UP1 ULDC UR15, c[0x0][0x210] ;  /* 0x00008400000f1ab9 */ /* 0x000fe40000000800 */
[----:B------:R-:W-:Y:S02]  /*e850*/  ULDC UR5, c[0x0][0x234] ;  /* 0x00008d0000057ab9 */ /* 0x000fe40000000800 */
[----:B------:R-:W-:Y:S02]  /*e860*/  @UP1 UIMAD UR15, UR15, UR8, URZ ;  /* 0x000000080f0f12a4 */ /* 0x000fe4000f8e023f */
[----:B------:R-:W-:-:S02]  /*e870*/  @!UP1 USEL UR15, UR8, UR5, !UP2 ;  /* 0x00000005080f9287 */ /* 0x000fc4000d000000 */
[----:B------:R-:W-:Y:S02]  /*e880*/  ULDC UR4, c[0x0][0x1c0] ;  /* 0x0000700000047ab9 */ /* 0x000fe40000000800 */
[----:B------:R-:W-:Y:S02]  /*e890*/  @UP1 UMOV UR17, 0x1 ;  /* 0x0000000100111882 */ /* 0x000fe40000000000 */
[----:B------:R-:W-:Y:S02]  /*e8a0*/  @!UP1 UIMAD UR17, UR15, UR4, URZ ;  /* 0x000000040f1192a4 */ /* 0x000fe4000f8e023f */
[----:B------:R-:W-:Y:S02]  /*e8b0*/  @!UP3 UIMAD UR21, UR6, UR8, URZ ;  /* 0x000000080615b2a4 */ /* 0x000fe4000f8e023f */
[----:B------:R-:W-:Y:S02]  /*e8c0*/  @UP1 ULDC UR20, c[0x0][0x210] ;  /* 0x0000840000141ab9 */ /* 0x000fe40000000800 */
[----:B------:R-:W-:-:S02]  /*e8d0*/  UIMAD UR5, UR6, UR17, URZ ;  /* 0x00000011060572a4 */ /* 0x000fc4000f8e023f */
[----:B------:R-:W-:Y:S02]  /*e8e0*/  @!UP1 UMOV UR20, 0x1 ;  /* 0x0000000100149882 */ /* 0x000fe40000000000 */
[----:B------:R-:W-:Y:S02]  /*e8f0*/  @!UP3 USEL UR21, UR21, UR10, !UP0 ;  /* 0x0000000a1515b287 */ /* 0x000fe4000c000000 */
[----:B------:R-:W-:Y:S02]  /*e900*/  UIMAD UR4, UR9, UR20, URZ ;  /* 0x00000014090472a4 */ /* 0x000fe4000f8e023f */
[----:B------:R-:W-:Y:S02]  /*e910*/  USEL UR5, UR5, URZ, UP3 ;  /* 0x0000003f05057287 */ /* 0x000fe40009800000 */
[----:B------:R-:W-:Y:S02]  /*e920*/  USHF.L.U32 UR4, UR4, 0x7, URZ ;  /* 0x0000000704047899 */ /* 0x000fe4000800063f */
[----:B------:R-:W-:-:S02]  /*e930*/  UIMAD UR15, UR11, UR15, UR5 ;  /* 0x0000000f0b0f72a4 */ /* 0x000fc4000f8e0205 */
[----:B------:R-:W-:Y:S02]  /*e940*/  @!UP3 UMOV UR24, UR21 ;  /* 0x000000150018bc82 */ /* 0x000fe40008000000 */
[----:B------:R-:W-:Y:S02]  /*e950*/  USHF.R.S32.HI UR5, URZ, 0x1f, UR4 ;  /* 0x0000001f3f057899 */ /* 0x000fe40008011404 */
[----:B------:R-:W-:Y:S02]  /*e960*/  @!UP3 USHF.R.S32.HI UR25, URZ, 0x1f, UR21 ;  /* 0x0000001f3f19b899 */ /* 0x000fe40008011415 */
[----:B------:R-:W-:Y:S02]  /*e970*/  USHF.R.S32.HI UR6, URZ, 0x1f, UR15 ;  /* 0x0000001f3f067899 */ /* 0x000fe4000801140f */
[----:B------:R-:W-:-:S04]  /*e980*/  UIADD3 UR4, UP2, UP1, UR4, UR24, UR15 ;  /* 0x0000001804047290 */ /* 0x000fc8000f95e00f */
[----:B------:R-:W-:Y:S01]  /*e990*/  UIADD3.X UR5, UR5, UR25, UR6, UP2, UP1 ;  /* 0x0000001905057290 */ /* 0x000fe200097e2406 */
[----:B--2---:R-:W1:Y:S04]  /*e9a0*/  SHFL.BFLY PT, R0, R2, 0x2, 0x1f ;  /* 0x0c401f0002007f89 */ /* 0x004e6800000e0000 */
[----:B----4-:R-:W2:Y:S04]  /*e9b0*/  SHFL.BFLY PT, R4, R7, 0x2, 0x1f ;  /* 0x0c401f0007047f89 */ /* 0x010ea800000e0000 */
[----:B------:R-:W3:Y:S01]  /*e9c0*/  SHFL.BFLY PT, R3, R8, 0x2, 0x1f ;  /* 0x0c401f0008037f89 */ /* 0x000ee200000e0000 */
[----:B-1----:R-:W-:-:S03]  /*e9d0*/  FADD.FTZ R0, R0, R2 ;  /* 0x0000000200007221 */ /* 0x002fc60000010000 */
[----:B------:R-:W1:Y:S04]  /*e9e0*/  SHFL.BFLY PT, R2, R6, 0x2, 0x1f ;  /* 0x0c401f0006027f89 */ /* 0x000e6800000e0000 */
[----:B------:R-:W4:Y:S01]  /*e9f0*/  SHFL.BFLY PT, R5, R0, 0x1, 0x1f ;  /* 0x0c201f0000057f89 */ /* 0x000f2200000e0000 */
[----:B--2---:R-:W-:Y:S02]  /*ea00*/  FADD.FTZ R4, R4, R7 ;  /* 0x0000000704047221 */ /* 0x004fe40000010000 */
[----:B---3--:R-:W-:-:S03]  /*ea10*/  FADD.FTZ R3, R3, R8 ;  /* 0x0000000803037221 */ /* 0x008fc60000010000 */
[----:B------:R-:W2:Y:S01]  /*ea20*/  SHFL.BFLY PT, R7, R4, 0x1, 0x1f ;  /* 0x0c201f0004077f89 */ /* 0x000ea200000e0000 */
[----:B-1----:R-:W-:Y:S02]  /*ea30*/  FADD.FTZ R2, R2, R6 ;  /* 0x0000000602027221 */ /* 0x002fe40000010000 */
[----:B----4-:R-:W-:-:S03]  /*ea40*/  FADD.FTZ R39, R0, R5 ;  /* 0x0000000500277221 */ /* 0x010fc60000010000 */
[----:B------:R-:W1:Y:S01]  /*ea50*/  SHFL.BFLY PT, R6, R2, 0x1, 0x1f ;  /* 0x0c201f0002067f89 */ /* 0x000e6200000e0000 */
[----:B------:R-:W-:-:S03]  /*ea60*/  MOV R0, 0x3f800000 ;  /* 0x3f80000000007802 */ /* 0x000fc60000000f00 */
[----:B------:R-:W3:Y:S01]  /*ea70*/  SHFL.BFLY PT, R5, R3, 0x1, 0x1f ;  /* 0x0c201f0003057f89 */ /* 0x000ee200000e0000 */
[----:B------:R-:W-:Y:S01]  /*ea80*/  FSETP.NE.FTZ.AND P5, PT, R39, RZ, PT ;  /* 0x000000ff2700720b */ /* 0x000fe20003fb5000 */
[----:B--2---:R-:W-:-:S05]  /*ea90*/  FADD.FTZ R38, R4, R7 ;  /* 0x0000000704267221 */ /* 0x004fca0000010000 */
[----:B------:R-:W-:-:S07]  /*eaa0*/  FSETP.NE.FTZ.AND P4, PT, R38, RZ, PT ;  /* 0x000000ff2600720b */ /* 0x000fce0003f95000 */
[----:B------:R-:W2:Y:S01]  /*eab0*/  @P5 MUFU.RCP R0, R39 ;  /* 0x0000002700005308 */ /* 0x000ea20000001000 */
[----:B-1----:R-:W-:Y:S01]  /*eac0*/  FADD.FTZ R41, R2, R6 ;  /* 0x0000000602297221 */ /* 0x002fe20000010000 */
[----:B------:R-:W-:Y:S01]  /*ead0*/  MOV R2, 0x3f800000 ;  /* 0x3f80000000027802 */ /* 0x000fe20000000f00 */
[----:B---3--:R-:W-:Y:S01]  /*eae0*/  FADD.FTZ R40, R3, R5 ;  /* 0x0000000503287221 */ /* 0x008fe20000010000 */
[----:B------:R-:W-:Y:S02]  /*eaf0*/  MOV R3, 0x3f800000 ;  /* 0x3f80000000037802 */ /* 0x000fe40000000f00 */
[----:B------:R-:W-:Y:S02]  /*eb00*/  FSETP.NE.FTZ.AND P0, PT, R41, RZ, PT ;  /* 0x000000ff2900720b */ /* 0x000fe40003f15000 */
[----:B------:R-:W-:Y:S01]  /*eb10*/  FSETP.NE.FTZ.AND P3, PT, R40, RZ, PT ;  /* 0x000000ff2800720b */ /* 0x000fe20003f75000 */
[C---:B--2---:R-:W-:Y:S01]  /*eb20*/  FMUL.FTZ R200, R0.reuse, R200 ;  /* 0x000000c800c87220 */ /* 0x044fe20000410000 */
[----:B------:R-:W1:Y:S01]  /*eb30*/  @P4 MUFU.RCP R3, R38 ;  /* 0x0000002600034308 */ /* 0x000e620000001000 */
[----:B------:R-:W-:-:S02]  /*eb40*/  FMUL.FTZ R9, R0, R201 ;  /* 0x000000c900097220 */ /* 0x000fc40000410000 */
[C---:B------:R-:W-:Y:S02]  /*eb50*/  FMUL.FTZ R188, R0.reuse, R188 ;  /* 0x000000bc00bc7220 */ /* 0x040fe40000410000 */
[C---:B------:R-:W-:Y:S01]  /*eb60*/  FMUL.FTZ R6, R0.reuse, R189 ;  /* 0x000000bd00067220 */ /* 0x040fe20000410000 */
[----:B------:R-:W-:Y:S01]  /*eb70*/  F2FP.PACK_AB R9, R9, R200 ;  /* 0x000000c80909723e */ /* 0x000fe200000000ff */
[C---:B------:R-:W-:Y:S02]  /*eb80*/  FMUL.FTZ R192, R0.reuse, R192 ;  /* 0x000000c000c07220 */ /* 0x040fe40000410000 */
[----:B------:R-:W-:Y:S01]  /*eb90*/  FMUL.FTZ R24, R0, R193 ;  /* 0x000000c100187220 */ /* 0x000fe20000410000 */
[----:B------:R-:W-:Y:S01]  /*eba0*/  F2FP.PACK_AB R6, R6, R188 ;  /* 0x000000bc0606723e */ /* 0x000fe200000000ff */
[----:B------:R-:W2:Y:S01]  /*ebb0*/  @P3 MUFU.RCP R2, R40 ;  /* 0x0000002800023308 */ /* 0x000ea20000001000 */
[C---:B------:R-:W-:Y:S02]  /*ebc0*/  FMUL.FTZ R176, R0.reuse, R176 ;  /* 0x000000b000b07220 */ /* 0x040fe40000410000 */
[----:B------:R-:W-:Y:S01]  /*ebd0*/  FMUL.FTZ R20, R0, R177 ;  /* 0x000000b100147220 */ /* 0x000fe20000410000 */
[----:B------:R-:W-:Y:S01]  /*ebe0*/  F2FP.PACK_AB R24, R24, R192 ;  /* 0x000000c01818723e */ /* 0x000fe200000000ff */
[----:B------:R-:W-:-:S02]  /*ebf0*/  FMUL.FTZ R180, R0, R180 ;  /* 0x000000b400b47220 */ /* 0x000fc40000410000 */
[----:B------:R-:W-:Y:S01]  /*ec00*/  FMUL.FTZ R35, R0, R181 ;  /* 0x000000b500237220 */ /* 0x000fe20000410000 */
        /* <DEDUP_REMOVED lines=9> */
[----:B------:R-:W-:Y:S01]  /*eca0*/  MOV R0, 0x3f800000 ;  /* 0x3f80000000007802 */ /* 0x000fe20000000f00 */
[C---:B-1----:R-:W-:Y:S01]  /*ecb0*/  FMUL.FTZ R202, R3.reuse, R202 ;  /* 0x000000ca03ca7220 */ /* 0x042fe20000410000 */
[----:B------:R-:W-:Y:S01]  /*ecc0*/  F2FP.PACK_AB R28, R28, R168 ;  /* 0x000000a81c1c723e */ /* 0x000fe200000000ff */
[----:B------:R-:W-:Y:S01]  /*ecd0*/  FMUL.FTZ R8, R3, R203 ;  /* 0x000000cb03087220 */ /* 0x000fe20000410000 */
[----:B------:R-:W-:Y:S01]  /*ece0*/  F2FP.PACK_AB R13, R13, R156 ;  /* 0x0000009c0d0d723e */ /* 0x000fe200000000ff */
[C---:B------:R-:W-:Y:S01]  /*ecf0*/  FMUL.FTZ R190, R3.reuse, R190 ;  /* 0x000000be03be7220 */ /* 0x040fe20000410000 */
[----:B------:R-:W1:Y:S01]  /*ed00*/  @P0 MUFU.RCP R0, R41 ;  /* 0x0000002900000308 */ /* 0x000e620000001000 */
        /* <DEDUP_REMOVED lines=19> */
[----:B------:R-:W-:Y:S01]  /*ee40*/  LEA.HI R3, R43, R42, RZ, 0x2 ;  /* 0x0000002a2b037211 */ /* 0x000fe200078f10ff */
[----:B--2---:R-:W-:Y:S01]  /*ee50*/  FMUL.FTZ R196, R2, R196 ;  /* 0x000000c402c47220 */ /* 0x004fe20000410000 */
[----:B------:R-:W-:Y:S01]  /*ee60*/  F2FP.PACK_AB R26, R26, R170 ;  /* 0x000000aa1a1a723e */ /* 0x000fe200000000ff */
[C---:B------:R-:W-:Y:S01]  /*ee70*/  FMUL.FTZ R7, R2.reuse, R197 ;  /* 0x000000c502077220 */ /* 0x040fe20000410000 */
[----:B------:R-:W-:Y:S01]  /*ee80*/  SHF.R.S32.HI R5, RZ, 0x2, R3 ;  /* 0x00000002ff057819 */ /* 0x000fe20000011403 */
[----:B------:R-:W-:Y:S01]  /*ee90*/  FMUL.FTZ R184, R2, R184 ;  /* 0x000000b802b87220 */ /* 0x000fe20000410000 */
        /* <DEDUP_REMOVED lines=21> */
[C---:B-1----:R-:W-:Y:S01]  /*eff0*/  FMUL.FTZ R199, R0.reuse, R199 ;  /* 0x000000c700c77220 */ /* 0x042fe20000410000 */
[----:B------:R-:W-:Y:S01]  /*f000*/  F2FP.PACK_AB R15, R15, R144 ;  /* 0x000000900f0f723e */ /* 0x000fe200000000ff */
[----:B------:R-:W-:Y:S01]  /*f010*/  FMUL.FTZ R16, R0, R198 ;  /* 0x000000c600107220 */ /* 0x000fe20000410000 */
[----:B------:R-:W-:Y:S01]  /*f020*/  LEA.HI R2, R2, R5, RZ, 0x3 ;  /* 0x0000000502027211 */ /* 0x000fe200078f18ff */
[----:B------:R-:W-:Y:S01]  /*f030*/  FMUL.FTZ R187, R0, R187 ;  /* 0x000000bb00bb7220 */ /* 0x000fe20000410000 */
[----:B------:R-:W-:Y:S01]  /*f040*/  F2FP.PACK_AB R10, R10, R140 ;  /* 0x0000008c0a0a723e */ /* 0x000fe200000000ff */
[----:B------:R-:W-:Y:S01]  /*f050*/  FMUL.FTZ R25, R0, R186 ;  /* 0x000000ba00197220 */ /* 0x000fe20000410000 */
[----:B------:R-:W-:Y:S01]  /*f060*/  LOP3.LUT R2, R2, 0xfffffff8, RZ, 0xc0, !PT ;  /* 0xfffffff802027812 */ /* 0x000fe200078ec0ff */
        /* <DEDUP_REMOVED lines=18> */
[----:B------:R-:W-:Y:S02]  /*f190*/  IADD3 R0, R5, -R2, RZ ;  /* 0x8000000205007210 */ /* 0x000fe40007ffe0ff */
[----:B------:R-:W-:Y:S02]  /*f1a0*/  LOP3.LUT R2, R3, 0x3ffffffc, RZ, 0xc0, !PT ;  /* 0x3ffffffc03027812 */ /* 0x000fe400078ec0ff */
[----:B------:R-:W-:Y:S02]  /*f1b0*/  SHF.L.U32 R3, R0, 0x6, RZ ;  /* 0x0000000600037819 */ /* 0x000fe400000006ff */
[----:B------:R-:W-:-:S02]  /*f1c0*/  IADD3 R2, -R2, R42, RZ ;  /* 0x0000002a02027210 */ /* 0x000fc40007ffe1ff */
[----:B------:R-:W-:Y:S02]  /*f1d0*/  LOP3.LUT R3, R3, 0x1c0, RZ, 0xc0, !PT ;  /* 0x000001c003037812 */ /* 0x000fe400078ec0ff */
[----:B------:R-:W-:Y:S02]  /*f1e0*/  LOP3.LUT R5, R0, 0x1, RZ, 0xc0, !PT ;  /* 0x0000000100057812 */ /* 0x000fe400078ec0ff */
[----:B------:R-:W-:Y:S02]  /*f1f0*/  LEA R2, R17, R2, 0x9 ;  /* 0x0000000211027211 */ /* 0x000fe400078e48ff */
[----:B------:R-:W-:Y:S02]  /*f200*/  LEA.HI R3, R3, R3, RZ, 0x1d ;  /* 0x0000000303037211 */ /* 0x000fe400078fe8ff */
[----:B------:R-:W-:Y:S02]  /*f210*/  ISETP.NE.U32.AND P1, PT, R5, 0x1, PT ;  /* 0x000000010500780c */ /* 0x000fe40003f25070 */
[----:B------:R-:W-:-:S02]  /*f220*/  MOV R5, 0xfffffff0 ;  /* 0xfffffff000057802 */ /* 0x000fc40000000f00 */
        /* <DEDUP_REMOVED lines=8> */
[----:B------:R-:W-:Y:S01]  /*f2b0*/  STS [R2+0x400], R8 ;  /* 0x0004000802007388 */ /* 0x000fe20000000800 */
[----:B------:R-:W-:-:S03]  /*f2c0*/  F2FP.PACK_AB R11, R143, R11 ;  /* 0x0000000b8f0b723e */ /* 0x000fc600000000ff */
[----:B------:R2:W-:Y:S02]  /*f2d0*/  STS [R3], R6 ;  /* 0x0000000603007388 */ /* 0x0005e40000000800 */
[----:B------:R-:W-:Y:S02]  /*f2e0*/  @P2 IADD3 R0, R2, -0x40, RZ ;  /* 0xffffffc002002810 */ /* 0x000fe40007ffe0ff */
[----:B------:R3:W-:Y:S04]  /*f2f0*/  STS [R3+0x400], R4 ;  /* 0x0004000403007388 */ /* 0x0007e80000000800 */
[----:B------:R-:W-:Y:S04]  /*f300*/  STS [R2+0x2000], R7 ;  /* 0x0020000702007388 */ /* 0x000fe80000000800 */
[----:B------:R4:W-:Y:S04]  /*f310*/  STS [R2+0x2400], R16 ;  /* 0x0024001002007388 */ /* 0x0009e80000000800 */
[----:B------:R-:W-:Y:S01]  /*f320*/  STS [R3+0x2000], R36 ;  /* 0x0020002403007388 */ /* 0x000fe20000000800 */
[----:B-1----:R-:W-:-:S03]  /*f330*/  MOV R9, 0x7f800000 ;  /* 0x7f80000000097802 */ /* 0x002fc60000000f00 */
[----:B------:R-:W-:Y:S01]  /*f340*/  STS [R3+0x2400], R25 ;  /* 0x0024001903007388 */ /* 0x000fe20000000800 */
[----:B--2---:R-:W-:-:S04]  /*f350*/  MOV R6, 0x20 ;  /* 0x0000002000067802 */ /* 0x004fc80000000f00 */
[----:B------:R-:W-:-:S04]  /*f360*/  SEL R6, R6, 0xffffffe0, !P1 ;  /* 0xffffffe006067807 */ /* 0x000fc80004800000 */
[-C--:B---3--:R-:W-:Y:S02]  /*f370*/  IADD3 R4, R2, R6.reuse, RZ ;  /* 0x0000000602047210 */ /* 0x088fe40007ffe0ff */
[----:B----4-:R-:W-:-:S03]  /*f380*/  IADD3 R2, R3, R6, RZ ;  /* 0x0000000603027210 */ /* 0x010fc60007ffe0ff */
[----:B------:R-:W-:Y:S04]  /*f390*/  STS [R4], R24 ;  /* 0x0000001804007388 */ /* 0x000fe80000000800 */
[----:B------:R-:W-:Y:S04]  /*f3a0*/  STS [R4+0x400], R23 ;  /* 0x0004001704007388 */ /* 0x000fe80000000800 */
[----:B------:R-:W-:Y:S04]  /*f3b0*/  STS [R2], R20 ;  /* 0x0000001402007388 */ /* 0x000fe80000000800 */
[----:B------:R-:W-:Y:S04]  /*f3c0*/  STS [R2+0x400], R19 ;  /* 0x0004001302007388 */ /* 0x000fe80000000800 */
[----:B------:R-:W-:Y:S04]  /*f3d0*/  STS [R4+0x2000], R22 ;  /* 0x0020001604007388 */ /* 0x000fe80000000800 */
[----:B------:R1:W-:Y:S04]  /*f3e0*/  STS [R4+0x2400], R21 ;  /* 0x0024001504007388 */ /* 0x0003e80000000800 */
[----:B------:R-:W-:Y:S04]  /*f3f0*/  STS [R2+0x2000], R18 ;  /* 0x0020001202007388 */ /* 0x000fe80000000800 */
[----:B------:R2:W-:Y:S04]  /*f400*/  STS [R2+0x2400], R27 ;  /* 0x0024001b02007388 */ /* 0x0005e80000000800 */
[----:B------:R-:W-:Y:S04]  /*f410*/  STS [R0], R35 ;  /* 0x0000002300007388 */ /* 0x000fe80000000800 */
[----:B------:R-:W-:Y:S01]  /*f420*/  STS [R0+0x400], R34 ;  /* 0x0004002200007388 */ /* 0x000fe20000000800 */
[----:B-1----:R-:W-:-:S04]  /*f430*/  IADD3 R4, R6, 0x400, R0 ;  /* 0x0000040006047810 */ /* 0x002fc80007ffe000 */
[C---:B------:R-:W-:Y:S02]  /*f440*/  IADD3 R4, R5.reuse, R4, RZ ;  /* 0x0000000405047210 */ /* 0x040fe40007ffe0ff */
[----:B--2---:R-:W-:Y:S02]  /*f450*/  IADD3 R2, R5, R0, RZ ;  /* 0x0000000005027210 */ /* 0x004fe40007ffe0ff */
[----:B------:R-:W1:Y:S02]  /*f460*/  @P5 MUFU.LG2 R5, R39 ;  /* 0x0000002700055308 */ /* 0x000e640000000c00 */
[----:B------:R-:W-:Y:S01]  /*f470*/  IADD3 R3, R6, R2, RZ ;  /* 0x0000000206037210 */ /* 0x000fe20007ffe0ff */
[----:B------:R-:W-:Y:S04]  /*f480*/  STS [R2], R31 ;  /* 0x0000001f02007388 */ /* 0x000fe80000000800 */
[----:B------:R-:W-:Y:S04]  /*f490*/  STS [R2+0x400], R30 ;  /* 0x0004001e02007388 */ /* 0x000fe80000000800 */
[----:B------:R-:W-:Y:S04]  /*f4a0*/  STS [R0+0x2000], R33 ;  /* 0x0020002100007388 */ /* 0x000fe80000000800 */
[----:B------:R2:W-:Y:S01]  /*f4b0*/  STS [R0+0x2400], R32 ;  /* 0x0024002000007388 */ /* 0x0005e20000000800 */
[----:B-1----:R-:W-:-:S03]  /*f4c0*/  @P5 FMUL.FTZ R5, R5, 0.69314718246459960938 ;  /* 0x3f31721805055820 */ /* 0x002fc60000410000 */
[----:B------:R-:W-:Y:S04]  /*f4d0*/  STS [R2+0x2000], R29 ;  /* 0x0020001d02007388 */ /* 0x000fe80000000800 */
[----:B------:R1:W-:Y:S01]  /*f4e0*/  STS [R2+0x2400], R37 ;  /* 0x0024002502007388 */ /* 0x0003e20000000800 */
[----:B--2---:R-:W-:Y:S02]  /*f4f0*/  IADD3 R0, R6, R0, RZ ;  /* 0x0000000006007210 */ /* 0x004fe40007ffe0ff */
[----:B------:R-:W-:Y:S03]  /*f500*/  @P0 MUFU.LG2 R6, R41 ;  /* 0x0000002900060308 */ /* 0x000fe60000000c00 */
[----:B------:R-:W-:Y:S04]  /*f510*/  STS [R0], R28 ;  /* 0x0000001c00007388 */ /* 0x000fe80000000800 */
[----:B------:R-:W-:Y:S01]  /*f520*/  STS [R0+0x400], R26 ;  /* 0x0004001a00007388 */ /* 0x000fe20000000800 */
[----:B-1----:R-:W1:Y:S03]  /*f530*/  @P4 MUFU.LG2 R2, R38 ;  /* 0x0000002600024308 */ /* 0x002e660000000c00 */
[----:B------:R2:W-:Y:S04]  /*f540*/  STS [R3], R13 ;  /* 0x0000000d03007388 */ /* 0x0005e80000000800 */
[----:B------:R3:W-:Y:S04]  /*f550*/  STS [R4], R12 ;  /* 0x0000000c04007388 */ /* 0x0007e80000000800 */
[----:B------:R4:W-:Y:S04]  /*f560*/  STS [R0+0x2000], R15 ;  /* 0x0020000f00007388 */ /* 0x0009e80000000800 */
[----:B------:R1:W-:Y:S04]  /*f570*/  STS [R0+0x2400], R14 ;  /* 0x0024000e00007388 */ /* 0x0003e80000000800 */
[----:B------:R1:W-:Y:S04]  /*f580*/  STS [R3+0x2000], R10 ;  /* 0x0020000a03007388 */ /* 0x0003e80000000800 */
[----:B------:R1:W-:Y:S04]  /*f590*/  STS [R4+0x2000], R11 ;  /* 0x0020000b04007388 */ /* 0x0003e80000000800 */
[----:B------:R-:W-:Y:S01]  /*f5a0*/  BAR.SYNC.DEFER_BLOCKING 0x0 ;  /* 0x0000000000007b1d */ /* 0x000fe20000010000 */
[----:B--2---:R-:W-:-:S02]  /*f5b0*/  MOV R13, 0x7f800000 ;  /* 0x7f800000000d7802 */ /* 0x004fc40000000f00 */
[----:B---3--:R-:W-:-:S03]  /*f5c0*/  MOV R12, 0x7f800000 ;  /* 0x7f800000000c7802 */ /* 0x008fc60000000f00 */
[----:B----4-:R-:W2:Y:S01]  /*f5d0*/  S2R R15, SR_TID.X ;  /* 0x00000000000f7919 */ /* 0x010ea20000002100 */
[----:B-1----:R-:W-:Y:S01]  /*f5e0*/  MOV R14, 0x7f800000 ;  /* 0x7f800000000e7802 */ /* 0x002fe20000000f00 */
[----:B-----5:R-:W-:Y:S01]  /*f5f0*/  @P5 FFMA.FTZ R14, R137, c[0x0][0x238], R5 ;  /* 0x00008e00890e5a23 */ /* 0x020fe20000010005 */
[----:B------:R-:W1:Y:S01]  /*f600*/  @P3 MUFU.LG2 R3, R40 ;  /* 0x0000002800033308 */ /* 0x000e620000000c00 */
[----:B------:R-:W-:Y:S02]  /*f610*/  @P4 FMUL.FTZ R4, R2, 0.69314718246459960938 ;  /* 0x3f31721802044820 */ /* 0x000fe40000410000 */
[----:B------:R-:W-:Y:S01]  /*f620*/  @P0 FMUL.FTZ R2, R6, 0.69314718246459960938 ;  /* 0x3f31721806020820 */ /* 0x000fe20000410000 */
[----:B------:R3:W4:Y:S01]  /*f630*/  LDS.128 R20, [R235] ;  /* 0x00000000eb147984 */ /* 0x0007220000000c00 */
[----:B------:R-:W-:Y:S02]  /*f640*/  @P4 FFMA.FTZ R13, R135, c[0x0][0x238], R4 ;  /* 0x00008e00870d4a23 */ /* 0x000fe40000010004 */
[----:B------:R-:W-:Y:S01]  /*f650*/  @P0 FFMA.FTZ R9, R134, c[0x0][0x238], R2 ;  /* 0x00008e0086090a23 */ /* 0x000fe20000010002 */
[----:B------:R3:W3:Y:S04]  /*f660*/  LDS.128 R24, [R235+0x800] ;  /* 0x00080000eb187984 */ /* 0x0006e80000000c00 */
[----:B------:R3:W3:Y:S01]  /*f670*/  LDS.128 R28, [R235+0x1000] ;  /* 0x00100000eb1c7984 */ /* 0x0006e20000000c00 */
[----:B--2---:R-:W-:Y:S01]  /*f680*/  SHF.R.S32.HI R16, RZ, 0x1f, R15 ;  /* 0x0000001fff107819 */ /* 0x004fe2000001140f */
[----:B-1----:R-:W-:-:S02]  /*f690*/  @P3 FMUL.FTZ R3, R3, 0.69314718246459960938 ;  /* 0x3f31721803033820 */ /* 0x002fc40000410000 */
[----:B------:R1:W2:Y:S01]  /*f6a0*/  LDS.128 R32, [R235+0x1800] ;  /* 0x00180000eb207984 */ /* 0x0002a20000000c00 */
[----:B------:R-:W-:Y:S01]  /*f6b0*/  LEA.HI R0, R16, R15, RZ, 0x5 ;  /* 0x0000000f10007211 */ /* 0x000fe200078f28ff */
[----:B------:R-:W-:Y:S02]  /*f6c0*/  @P3 FFMA.FTZ R12, R136, c[0x0][0x238], R3 ;  /* 0x00008e00880c3a23 */ /* 0x000fe40000010003 */
[----:B------:R1:W1:Y:S01]  /*f6d0*/  LDS.128 R36, [R235+0x2000] ;  /* 0x00200000eb247984 */ /* 0x0002620000000c00 */
[----:B------:R-:W-:-:S03]  /*f6e0*/  LOP3.LUT R0, R0, 0xffffffe0, RZ, 0xc0, !PT ;  /* 0xffffffe000007812 */ /* 0x000fc600078ec0ff */
[----:B------:R1:W1:Y:S01]  /*f6f0*/  LDS.128 R44, [R235+0x2800] ;  /* 0x00280000eb2c7984 */ /* 0x0002620000000c00 */
[----:B------:R-:W-:-:S03]  /*f700*/  IADD3 R0, -R0, R15, RZ ;  /* 0x0000000f00007210 */ /* 0x000fc60007ffe1ff */
[----:B------:R1:W1:Y:S01]  /*f710*/  LDS.128 R48, [R235+0x3000] ;  /* 0x00300000eb307984 */ /* 0x0002620000000c00 */
[----:B------:R-:W-:-:S03]  /*f720*/  LOP3.LUT P1, RZ, R0, 0x3, RZ, 0xc0, !PT ;  /* 0x0000000300ff7812 */ /* 0x000fc6000782c0ff */
[----:B------:R1:W1:Y:S10]  /*f730*/  LDS.128 R52, [R235+0x3800] ;  /* 0x00380000eb347984 */ /* 0x0002740000000c00 */
        /* <DEDUP_REMOVED lines=9> */
[C---:B------:R-:W-:Y:S02]  /*f7d0*/  ISETP.GE.AND P6, PT, R0.reuse, UR13, PT ;  /* 0x0000000d00007c0c */ /* 0x040fe4000bfc6270 */
[C---:B------:R-:W-:Y:S02]  /*f7e0*/  IADD3 R2, R0.reuse, 0x8, RZ ;  /* 0x0000000800027810 */ /* 0x040fe40007ffe0ff */
[----:B------:R-:W-:Y:S02]  /*f7f0*/  IADD3 R5, R0, 0x40, RZ ;  /* 0x0000004000057810 */ /* 0x000fe40007ffe0ff */
[----:B------:R-:W-:Y:S02]  /*f800*/  ISETP.GE.AND P5, PT, R2, UR13, PT ;  /* 0x0000000d02007c0c */ /* 0x000fe4000bfa6270 */
[----:B------:R-:W-:Y:S02]  /*f810*/  IADD3 R4, R0, 0x48, RZ ;  /* 0x0000004800047810 */ /* 0x000fe40007ffe0ff */
[----:B------:R-:W-:-:S02]  /*f820*/  ISETP.GE.AND P4, PT, R5, UR13, PT ;  /* 0x0000000d05007c0c */ /* 0x000fc4000bf86270 */
[----:B------:R-:W-:Y:S01]  /*f830*/  ISETP.GE.AND P3, PT, R4, UR13, PT ;  /* 0x0000000d04007c0c */ /* 0x000fe2000bf66270 */
[----:B------:R-:W-:-:S05]  /*f840*/  @!P6 IMAD R3, R0, UR20, RZ ;  /* 0x000000140003ec24 */ /* 0x000fca000f8e02ff */
[----:B------:R-:W-:Y:S01]  /*f850*/  @!P6 IADD3 R0, P0, R3, UR4, RZ ;  /* 0x000000040300ec10 */ /* 0x000fe2000ff1e0ff */
[----:B------:R-:W-:-:S03]  /*f860*/  @!P5 IMAD R2, R2, UR20, RZ ;  /* 0x000000140202dc24 */ /* 0x000fc6000f8e02ff */
[----:B------:R-:W-:Y:S01]  /*f870*/  @!P6 LEA.HI.X.SX32 R6, R3, UR5, 0x1, P0 ;  /* 0x000000050306ec11 */ /* 0x000fe200080f0eff */
[----:B------:R-:W-:Y:S01]  /*f880*/  @!P4 IMAD R5, R5, UR20, RZ ;  /* 0x000000140505cc24 */ /* 0x000fe2000f8e02ff */
[----:B------:R-:W-:Y:S01]  /*f890*/  @!P6 LEA R10, P1, R0, c[0x0][0x200], 0x2 ;  /* 0x00008000000aea11 */ /* 0x000fe200078210ff */
[----:B------:R-:W-:Y:S01]  /*f8a0*/  @!P3 IMAD R3, R4, UR20, RZ ;  /* 0x000000140403bc24 */ /* 0x000fe2000f8e02ff */
[----:B------:R-:W-:Y:S02]  /*f8b0*/  @!P5 IADD3 R7, P0, R2, UR4, RZ ;  /* 0x000000040207dc10 */ /* 0x000fe4000ff1e0ff */
[----:B------:R-:W-:Y:S02]  /*f8c0*/  @!P6 LEA.HI.X R11, R0, c[0x0][0x204], R6, 0x2, P1 ;  /* 0x00008100000bea11 */ /* 0x000fe400008f1406 */
[----:B------:R-:W-:Y:S02]  /*f8d0*/  @!P5 LEA.HI.X.SX32 R2, R2, UR5, 0x1, P0 ;  /* 0x000000050202dc11 */ /* 0x000fe400080f0eff */
[----:B------:R-:W-:Y:S01]  /*f8e0*/  @!P4 IADD3 R0, P1, R5, UR4, RZ ;  /* 0x000000040500cc10 */ /* 0x000fe2000ff3e0ff */
[----:B------:R4:W-:Y:S01]  /*f8f0*/  @!P6 STG.E [R10.64], R14 ;  /* 0x0000000e0a00e986 */ /* 0x0009e2000c101912 */
[----:B------:R-:W-:-:S02]  /*f900*/  @!P5 LEA R6, P2, R7, c[0x0][0x200], 0x2 ;  /* 0x000080000706da11 */ /* 0x000fc400078410ff */
[----:B------:R-:W-:Y:S02]  /*f910*/  @!P3 IADD3 R8, P0, R3, UR4, RZ ;  /* 0x000000040308bc10 */ /* 0x000fe4000ff1e0ff */
[----:B------:R-:W-:Y:S02]  /*f920*/  @!P4 LEA.HI.X.SX32 R5, R5, UR5, 0x1, P1 ;  /* 0x000000050505cc11 */ /* 0x000fe400088f0eff */
[----:B------:R-:W-:Y:S02]  /*f930*/  @!P5 LEA.HI.X R7, R7, c[0x0][0x204], R2, 0x2, P2 ;  /* 0x000081000707da11 */ /* 0x000fe400010f1402 */
[----:B------:R-:W-:Y:S02]  /*f940*/  @!P3 LEA.HI.X.SX32 R3, R3, UR5, 0x1, P0 ;  /* 0x000000050303bc11 */ /* 0x000fe400080f0eff */
[----:B------:R-:W-:Y:S01]  /*f950*/  @!P4 LEA R4, P1, R0, c[0x0][0x200], 0x2 ;  /* 0x000080000004ca11 */ /* 0x000fe200078210ff */
[----:B------:R4:W-:Y:S01]  /*f960*/  @!P5 STG.E [R6.64], R13 ;  /* 0x0000000d0600d986 */ /* 0x0009e2000c101912 */
[----:B------:R-:W-:-:S02]  /*f970*/  @!P3 LEA R2, P0, R8, c[0x0][0x200], 0x2 ;  /* 0x000080000802ba11 */ /* 0x000fc400078010ff */
[----:B------:R-:W-:Y:S02]  /*f980*/  @!P4 LEA.HI.X R5, R0, c[0x0][0x204], R5, 0x2, P1 ;  /* 0x000081000005ca11 */ /* 0x000fe400008f1405 */
[----:B------:R-:W-:-:S03]  /*f990*/  @!P3 LEA.HI.X R3, R8, c[0x0][0x204], R3, 0x2, P0 ;  /* 0x000081000803ba11 */ /* 0x000fc600000f1403 */
[----:B------:R4:W-:Y:S04]  /*f9a0*/  @!P4 STG.E [R4.64], R12 ;  /* 0x0000000c0400c986 */ /* 0x0009e8000c101912 */
[----:B------:R4:W-:Y:S02]  /*f9b0*/  @!P3 STG.E [R2.64], R9 ;  /* 0x000000090200b986 */ /* 0x0009e4000c101912 */
.L_x_163:
[----:B------:R-:W-:Y:S05]  /*f9c0*/  BSYNC B0 ;  /* 0x0000000000007941 */ /* 0x000fea0003800000 */
.L_x_162:
[----:B----4-:R-:W4:Y:S04]  /*f9d0*/  LDL.LU.64 R4, [R1+0x28] ;  /* 0x0000280001047983 */ /* 0x010f280000300a00 */
[----:B------:R-:W3:Y:S01]  /*f9e0*/  S2R R8, SR_CTAID.Z ;  /* 0x0000000000087919 */ /* 0x000ee20000002700 */
[----:B------:R-:W-:Y:S01]  /*f9f0*/  LEA.HI R10, R43, R42, RZ, 0x3 ;  /* 0x0000002a2b0a7211 */ /* 0x000fe200078f18ff */
[----:B------:R-:W-:-:S02]  /*fa00*/  UIMAD UR9, UR9, -0x80, UR16 ;  /* 0xffffff80090978a4 */ /* 0x000fc4000f8e0210 */
[----:B------:R2:W5:Y:S01]  /*fa10*/  LDL.64 R12, [R1+0x30] ;  /* 0x00003000010c7983 */ /* 0x0005620000100a00 */
[----:B------:R-:W-:Y:S01]  /*fa20*/  SHF.R.S32.HI R0, RZ, 0x3, R10 ;  /* 0x00000003ff007819 */ /* 0x000fe2000001140a */
[----:B------:R-:W-:Y:S01]  /*fa30*/  USHF.R.S32.HI UR6, URZ, 0x1f, UR11 ;  /* 0x0000001f3f067899 */ /* 0x000fe2000801140b */
[----:B------:R-:W-:Y:S01]  /*fa40*/  BSSY B0, `(.L_x_164) ;  /* 0x0000013000007945 */ /* 0x000fe20003800000 */
[----:B------:R-:W-:Y:S02]  /*fa50*/  ULDC.64 UR4, c[0x0][0x1f0] ;  /* 0x00007c0000047ab9 */ /* 0x000fe40000000a00 */
[----:B------:R-:W-:-:S04]  /*fa60*/  UIMAD UR4, UR6, UR4, URZ ;  /* 0x00000004060472a4 */ /* 0x000fc8000f8e023f */
[----:B------:R-:W-:Y:S01]  /*fa70*/  UIMAD UR4, UR11, UR5, UR4 ;  /* 0x000000050b0472a4 */ /* 0x000fe2000f8e0204 */
[C---:B----4-:R-:W-:Y:S02]  /*fa80*/  IADD3 R2, P0, R4.reuse, UR14, RZ ;  /* 0x0000000e04027c10 */ /* 0x050fe4000ff1e0ff */
[----:B------:R-:W-:Y:S02]  /*fa90*/  ISETP.GE.AND P1, PT, R4, c[0x0][0x220], PT ;  /* 0x0000880004007a0c */ /* 0x000fe40003f26270 */
[----:B------:R-:W-:Y:S02]  /*faa0*/  IADD3.X R3, R5, UR7, RZ, P0, !PT ;  /* 0x0000000705037c10 */ /* 0x000fe400087fe4ff */
[----:B------:R-:W-:-:S03]  /*fab0*/  ISETP.GE.OR P0, PT, R0, UR9, P1 ;  /* 0x0000000900007c0c */ /* 0x000fc60008f06670 */
[----:B---3--:R-:W-:-:S05]  /*fac0*/  IMAD.WIDE.U32 R8, R8, c[0x0][0x1f0], R2 ;  /* 0x00007c0008087a25 */ /* 0x008fca00078e0002 */
[----:B------:R-:W-:-:S05]  /*fad0*/  IADD3 R7, R9, UR4, RZ ;  /* 0x0000000409077c10 */ /* 0x000fca000fffe0ff */
[----:B------:R-:W-:Y:S05]  /*fae0*/  @P0 BRA `(.L_x_165) ;  /* 0x0000008000000947 */ /* 0x000fea0003800000 */
[----:B--2---:R-:W-:Y:S01]  /*faf0*/  MOV R6, R8 ;  /* 0x0000000800067202 */ /* 0x004fe20000000f00 */
[----:B-----5:R-:W-:-:S04]  /*fb00*/  IMAD R0, R13, c[0x0][0x1e8], RZ ;  /* 0x00007a000d007a24 */ /* 0x020fc800078e02ff */
[----:B------:R-:W-:-:S04]  /*fb10*/  IMAD.WIDE.U32 R2, R12, c[0x0][0x1e8], R6 ;  /* 0x00007a000c027a25 */ /* 0x000fc800078e0006 */
[----:B------:R-:W-:Y:S01]  /*fb20*/  IMAD R0, R12, c[0x0][0x1ec], R0 ;  /* 0x00007b000c007a24 */ /* 0x000fe200078e0200 */
[----:B------:R-:W-:-:S04]  /*fb30*/  LEA R4, P0, R2, c[0x0][0x1d0], 0x1 ;  /* 0x0000740002047a11 */ /* 0x000fc800078008ff */
[----:B------:R-:W-:-:S04]  /*fb40*/  IADD3 R0, R3, R0, RZ ;  /* 0x0000000003007210 */ /* 0x000fc80007ffe0ff */
[----:B------:R-:W-:-:S05]  /*fb50*/  LEA.HI.X R5, R2, c[0x0][0x1d4], R0, 0x1, P0 ;  /* 0x0000750002057a11 */ /* 0x000fca00000f0c00 */
[----:B------:R2:W-:Y:S02]  /*fb60*/  STG.E.128 [R4.64], R20 ;  /* 0x0000001404007986 */ /* 0x0005e4000c101d12 */
.L_x_165:
[----:B--2---:R-:W-:Y:S05]  /*fb70*/  BSYNC B0 ;  /* 0x0000000000007941 */ /* 0x004fea0003800000 */
.L_x_164:
[----:B------:R-:W-:Y:S01]  /*fb80*/  LEA.HI.SX32 R0, R10, 0x10, 0x1d ;  /* 0x000000100a007811 */ /* 0x000fe200078feaff */
[----:B------:R-:W-:Y:S03]  /*fb90*/  BSSY B0, `(.L_x_166) ;  /* 0x000000e000007945 */ /* 0x000fe60003800000 */
[----:B------:R-:W-:-:S13]  /*fba0*/  ISETP.GE.OR P0, PT, R0, UR9, P1 ;  /* 0x0000000900007c0c */ /* 0x000fda0008f06670 */
        /* <DEDUP_REMOVED lines=12> */
.L_x_167:
[----:B------:R-:W-:Y:S05]  /*fc70*/  BSYNC B0 ;  /* 0x0000000000007941 */ /* 0x000fea0003800000 */
.L_x_166:
[----:B------:R-:W-:Y:S01]  /*fc80*/  LEA.HI R0, R16, R15, RZ, 0x3 ;  /* 0x0000000f10007211 */ /* 0x000fe200078f18ff */
[----:B------:R-:W-:Y:S03]  /*fc90*/  BSSY B0, `(.L_x_168) ;  /* 0x0000010000007945 */ /* 0x000fe60003800000 */
[----:B------:R-:W-:-:S04]  /*fca0*/  SHF.R.S32.HI R10, RZ, 0x3, R0 ;  /* 0x00000003ff0a7819 */ /* 0x000fc80000011400 */
[----:B------:R-:W-:-:S04]  /*fcb0*/  IADD3 R0, R10, 0x20, RZ ;  /* 0x000000200a007810 */ /* 0x000fc80007ffe0ff */
[----:B------:R-:W-:-:S13]  /*fcc0*/  ISETP.GE.OR P0, PT, R0, UR13, P1 ;  /* 0x0000000d00007c0c */ /* 0x000fda0008f06670 */
[----:B------:R-:W-:Y:S05]  /*fcd0*/  @P0 BRA `(.L_x_169) ;  /* 0x000000b000000947 */ /* 0x000fea0003800000 */
[----:B--2--5:R-:W-:Y:S01]  /*fce0*/  IADD3 R4, P0, R12, 0x20, RZ ;  /* 0x000000200c047810 */ /* 0x024fe20007f1e0ff */
        /* <DEDUP_REMOVED lines=10> */
.L_x_169:
[----:B------:R-:W-:Y:S05]  /*fd90*/  BSYNC B0 ;  /* 0x0000000000007941 */ /* 0x000fea0003800000 */
.L_x_168:
[----:B------:R-:W-:Y:S01]  /*fda0*/  IADD3 R0, R10, 0x30, RZ ;  /* 0x000000300a007810 */ /* 0x000fe20007ffe0ff */
[----:B------:R-:W-:Y:S03]  /*fdb0*/  BSSY B0, `(.L_x_170) ;  /* 0x000000e000007945 */ /* 0x000fe60003800000 */
        /* <DEDUP_REMOVED lines=13> */
.L_x_171:
[----:B------:R-:W-:Y:S05]  /*fe90*/  BSYNC B0 ;  /* 0x0000000000007941 */ /* 0x000fea0003800000 */
.L_x_170:
        /* <DEDUP_REMOVED lines=14> */
[----:B-1----:R1:W-:Y:S02]  /*ff80*/  STG.E.128 [R4.64], R36 ;  /* 0x0000002404007986 */ /* 0x0023e4000c101d12 */
.L_x_173:
[----:B------:R-:W-:Y:S05]  /*ff90*/  BSYNC B0 ;  /* 0x0000000000007941 */ /* 0x000fea0003800000 */
.L_x_172:
[----:B------:R-:W-:Y:S01]  /*ffa0*/  IADD3 R0, R10, 0x50, RZ ;  /* 0x000000500a007810 */ /* 0x000fe20007ffe0ff */
[----:B------:R-:W-:Y:S03]  /*ffb0*/  BSSY B0, `(.L_x_174) ;  /* 0x000000e000007945 */ /* 0x000fe60003800000 */
[----:B------:R-:W-:-:S13]  /*ffc0*/  ISETP.GE.OR P0, PT, R0, UR13, P1 ;  /* 0x0000000d00007c0c */ /* 0x000fda0008f06670 */
[----:B------:R-:W-:Y:S05]  /*ffd0*/  @P0 BRA `(.L_x_175) ;  /* 0x000000b000000947 */ /* 0x000fea0003800000 */
[----:B-12--5:R-:W-:Y:S01]  /*ffe0*/  IADD3 R4, P0, R12, 0x50, RZ ;  /* 0x000000500c047810 */ /* 0x026fe20007f1e0ff */
        /* <DEDUP_REMOVED lines=10> */
.L_x_175:
[----:B------:R-:W-:Y:S05]  /*10090*/  BSYNC B0 ;  /* 0x0000000000007941 */ /* 0x000fea0003800000 */
.L_x_174:
        /* <DEDUP_REMOVED lines=15> */
.L_x_177:
[----:B------:R-:W-:Y:S05]  /*10190*/  BSYNC B0 ;  /* 0x0000000000007941 */ /* 0x000fea0003800000 */
.L_x_176:
[----:B------:R-:W-:-:S04]  /*101a0*/  IADD3 R0, R10, 0x70, RZ ;  /* 0x000000700a007810 */ /* 0x000fc80007ffe0ff */
[----:B------:R-:W-:-:S13]  /*101b0*/  ISETP.GE.OR P1, PT, R0, UR13, P1 ;  /* 0x0000000d00007c0c */ /* 0x000fda0008f26670 */
[----:B------:R-:W-:Y:S05]  /*101c0*/  @P1 EXIT ;  /* 0x000000000000194d */ /* 0x000fea0003800000 */
[----:B-----5:R-:W-:Y:S01]  /*101d0*/  IADD3 R6, P0, R12, 0x70, RZ ;  /* 0x000000700c067810 */ /* 0x020fe20007f1e0ff */
[----:B------:R-:W-:Y:S01]  /*101e0*/  IMAD.MOV.U32 R2, RZ, RZ, R8 ;  /* 0x000000ffff027224 */ /* 0x000fe200078e0008 */
[----:B------:R-:W-:-:S03]  /*101f0*/  MOV R3, R7 ;  /* 0x0000000700037202 */ /* 0x000fc60000000f00 */
[----:B------:R-:W-:Y:S02]  /*10200*/  IMAD.X R0, RZ, RZ, R13, P0 ;  /* 0x000000ffff007224 */ /* 0x000fe400000e060d */
[----:B-12---:R-:W-:-:S04]  /*10210*/  IMAD.WIDE.U32 R4, R6, c[0x0][0x1e8], R2 ;  /* 0x00007a0006047a25 */ /* 0x006fc800078e0002 */
[----:B------:R-:W-:Y:S01]  /*10220*/  IMAD R0, R0, c[0x0][0x1e8], RZ ;  /* 0x00007a0000007a24 */ /* 0x000fe200078e02ff */
[----:B------:R-:W-:-:S03]  /*10230*/  LEA R2, P0, R4, c[0x0][0x1d0], 0x1 ;  /* 0x0000740004027a11 */ /* 0x000fc600078008ff */
[----:B------:R-:W-:-:S05]  /*10240*/  IMAD R0, R6, c[0x0][0x1ec], R0 ;  /* 0x00007b0006007a24 */ /* 0x000fca00078e0200 */
[----:B------:R-:W-:-:S04]  /*10250*/  IADD3 R0, R5, R0, RZ ;  /* 0x0000000005007210 */ /* 0x000fc80007ffe0ff */
[----:B------:R-:W-:-:S05]  /*10260*/  LEA.HI.X R3, R4, c[0x0][0x1d4], R0, 0x1, P0 ;  /* 0x0000750004037a11 */ /* 0x000fca00000f0c00 */
[----:B------:R-:W-:Y:S01]  /*10270*/  STG.E.128 [R2.64], R52 ;  /* 0x0000003402007986 */ /* 0x000fe2000c101d12 */
[----:B------:R-:W-:Y:S05]  /*10280*/  EXIT ;  /* 0x000000000000794d */ /* 0x000fea0003800000 */
.L_x_104:
[----:B------:R-:W-:Y:S01]  /*10290*/  UISETP.NE.AND UP4, UPT, UR10, -0x1, UPT ;  /* 0xffffffff0a00788c */ /* 0x000fe2000bf85270 */
[----:B------:R-:W-:Y:S01]  /*102a0*/  SHF.R.S32.HI R4, RZ, 0x1f, R219 ;  /* 0x0000001fff047819 */ /* 0x000fe200000114db */
[----:B------:R-:W-:Y:S01]  /*102b0*/  ULDC.64 UR4, c[0x0][0x1e8] ;  /* 0x00007a0000047ab9 */ /* 0x000fe20000000a00 */
[----:B------:R-:W1:Y:S01]  /*102c0*/  S2R R8, SR_CTAID.Z ;  /* 0x0000000000087919 */ /* 0x000e620000002700 */
[----:B------:R-:W-:Y:S01]  /*102d0*/  USHF.R.S32.HI UR9, URZ, 0x1f, UR12 ;  /* 0x0000001f3f097899 */ /* 0x000fe2000801140c */
[----:B------:R-:W-:Y:S01]  /*102e0*/  LEA.HI R4, R4, R219, RZ, 0x3 ;  /* 0x000000db04047211 */ /* 0x000fe200078f18ff */
[----:B------:R-:W-:Y:S01]  /*102f0*/  ULDC.64 UR6, c[0x0][0x1e0] ;  /* 0x0000780000067ab9 */ /* 0x000fe20000000a00 */
[----:B------:R-:W2:Y:S01]  /*10300*/  S2R R6, SR_CTAID.X ;  /* 0x0000000000067919 */ /* 0x000ea20000002500 */
[----:B------:R-:W-:Y:S01]  /*10310*/  UIADD3 UR16, -UR13, UR16, URZ ;  /* 0x000000100d107290 */ /* 0x000fe2000fffe13f */
[----:B------:R-:W-:Y:S01]  /*10320*/  LOP3.LUT R0, R4, 0xfffffff8, RZ, 0xc0, !PT ;  /* 0xfffffff804007812 */ /* 0x000fe200078ec0ff */
[----:B------:R-:W-:Y:S01]  /*10330*/  UMOV UR22, URZ ;  /* 0x0000003f00167c82 */ /* 0x000fe20008000000 */
[----:B------:R-:W-:Y:S01]  /*10340*/  SHF.R.S32.HI R4, RZ, 0x3, R4 ;  /* 0x00000003ff047819 */ /* 0x000fe20000011404 */
[----:B------:R-:W-:Y:S01]  /*10350*/  @UP4 UIMAD.WIDE.U32 UR14, UR10, UR4, URZ ;  /* 0x000000040a0e42a5 */ /* 0x000fe2000f8e003f */
[----:B------:R-:W-:Y:S01]  /*10360*/  BSSY B0, `(.L_x_178) ;  /* 0x000003c000007945 */ /* 0x000fe20003800000 */
[----:B------:R-:W-:Y:S01]  /*10370*/  @!UP4 USHF.R.S32.HI UR17, URZ, 0x1f, UR11 ;  /* 0x0000001f3f11c899 */ /* 0x000fe2000801140b */
[----:B------:R-:W-:Y:S01]  /*10380*/  IMAD.IADD R14, R219, 0x1, -R0 ;  /* 0x00000001db0e7824 */ /* 0x000fe200078e0a00 */
[----:B------:R-:W-:Y:S01]  /*10390*/  @UP4 UIMAD UR8, UR10, UR5, UR15 ;  /* 0x000000050a0842a4 */ /* 0x000fe2000f8e020f */
[----:B------:R-:W-:Y:S01]  /*103a0*/  SHF.R.S32.HI R5, RZ, 0x1f, R4 ;  /* 0x0000001fff057819 */ /* 0x000fe20000011404 */
[----:B------:R-:W-:Y:S01]  /*103b0*/  @!UP4 UIMAD UR17, UR17, UR6, URZ ;  /* 0x000000061111c2a4 */ /* 0x000fe2000f8e023f */
[----:B------:R-:W-:Y:S01]  /*103c0*/  IMAD.SHL.U32 R0, R14, 0x8, RZ ;  /* 0x000000080e007824 */ /* 0x000fe200078e00ff */
[----:B------:R-:W-:Y:S01]  /*103d0*/  ULDC.64 UR4, c[0x0][0x1f0] ;  /* 0x00007c0000047ab9 */ /* 0x000fe20000000a00 */
[----:B------:R-:W-:Y:S01]  /*103e0*/  ISETP.GE.AND P2, PT, R4, UR16, PT ;  /* 0x0000001004007c0c */ /* 0x000fe2000bf46270 */
[----:B------:R-:W-:-:S02]  /*103f0*/  UIMAD UR4, UR9, UR4, URZ ;  /* 0x00000004090472a4 */ /* 0x000fc4000f8e023f */
[----:B------:R-:W-:Y:S01]  /*10400*/  ULDC.U8 UR15, c[0x0][0x328] ;  /* 0x0000ca00000f7ab9 */ /* 0x000fe20000000000 */
[----:B------:R-:W-:Y:S01]  /*10410*/  ISETP.GE.AND P1, PT, R0, c[0x0][0x220], PT ;  /* 0x0000880000007a0c */ /* 0x000fe20003f26270 */
[----:B------:R-:W-:Y:S01]  /*10420*/  ULDC.U8 UR9, c[0x0][0x329] ;  /* 0x0000ca4000097ab9 */ /* 0x000fe20000000000 */
[----:B------:R-:W-:Y:S01]  /*10430*/  P2R R22, PR, RZ, 0x4 ;  /* 0x00000004ff167803 */ /* 0x000fe20000000000 */
[----:B------:R-:W-:Y:S02]  /*10440*/  UISETP.NE.AND UP1, UPT, UR9, URZ, UPT ;  /* 0x0000003f0900728c */ /* 0x000fe4000bf25270 */
[----:B------:R-:W-:Y:S02]  /*10450*/  UISETP.NE.AND UP3, UPT, UR15, URZ, UPT ;  /* 0x0000003f0f00728c */ /* 0x000fe4000bf65270 */
[----:B------:R-:W-:Y:S02]  /*10460*/  @!UP4 UIMAD UR17, UR11, UR7, UR17 ;  /* 0x000000070b11c2a4 */ /* 0x000fe4000f8e0211 */
[----:B------:R-:W-:-:S02]  /*10470*/  UISETP.NE.OR UP2, UPT, UR9, URZ, !UP3 ;  /* 0x0000003f0900728c */ /* 0x000fc4000df45670 */
[----:B------:R-:W-:Y:S02]  /*10480*/  @!UP4 UIMAD.WIDE.U32 UR20, UR11, UR6, URZ ;  /* 0x000000060b14c2a5 */ /* 0x000fe4000f8e003f */
[----:B------:R-:W-:Y:S02]  /*10490*/  ULDC UR7, c[0x0][0x214] ;  /* 0x0000850000077ab9 */ /* 0x000fe40000000800 */
[----:B------:R-:W-:Y:S02]  /*104a0*/  @UP1 ULDC UR9, c[0x0][0x210] ;  /* 0x0000840000091ab9 */ /* 0x000fe40000000800 */
[----:B------:R-:W-:Y:S02]  /*104b0*/  ULDC UR6, c[0x0][0x234] ;  /* 0x00008d0000067ab9 */ /* 0x000fe40000000800 */
[----:B------:R-:W-:Y:S02]  /*104c0*/  @UP1 UIMAD UR9, UR9, UR7, URZ ;  /* 0x00000007090912a4 */ /* 0x000fe4000f8e023f */
[----:B------:R-:W-:-:S02]  /*104d0*/  @!UP1 USEL UR9, UR7, UR6, !UP3 ;  /* 0x0000000607099287 */ /* 0x000fc4000d800000 */
[----:B------:R-:W-:Y:S02]  /*104e0*/  UIMAD UR5, UR12, UR5, UR4 ;  /* 0x000000050c0572a4 */ /* 0x000fe4000f8e0204 */
[----:B------:R-:W-:Y:S02]  /*104f0*/  UISETP.NE.OR UP0, UPT, UR10, -0x1, UP2 ;  /* 0xffffffff0a00788c */ /* 0x000fe40009705670 */
[----:B------:R-:W-:Y:S02]  /*10500*/  ULDC UR4, c[0x0][0x1c0] ;  /* 0x0000700000047ab9 */ /* 0x000fe40000000800 */
[----:B------:R-:W-:Y:S02]  /*10510*/  @UP1 UMOV UR15, 0x1 ;  /* 0x00000001000f1882 */ /* 0x000fe40000000000 */
[----:B------:R-:W-:Y:S02]  /*10520*/  @!UP1 UIMAD UR15, UR9, UR4, URZ ;  /* 0x00000004090f92a4 */ /* 0x000fe4000f8e023f */
[----:B------:R-:W-:-:S02]  /*10530*/  @!UP4 UMOV UR14, UR20 ;  /* 0x00000014000ecc82 */ /* 0x000fc40008000000 */
[----:B------:R-:W-:Y:S01]  /*10540*/  @!UP4 UIADD3 UR8, UR21, UR17, URZ ;  /* 0x000000111508c290 */ /* 0x000fe2000fffe03f */
[C---:B------:R-:W-:Y:S01]  /*10550*/  IADD3 R2, P0, R0.reuse, UR14, RZ ;  /* 0x0000000e00027c10 */ /* 0x040fe2000ff1e0ff */
[----:B------:R-:W-:Y:S02]  /*10560*/  UIMAD UR15, UR11, UR15, URZ ;  /* 0x0000000f0b0f72a4 */ /* 0x000fe4000f8e023f */
[----:B------:R-:W-:Y:S02]  /*10570*/  @!UP0 UIMAD UR10, UR11, UR7, URZ ;  /* 0x000000070b0a82a4 */ /* 0x000fe4000f8e023f */
[----:B------:R-:W-:Y:S01]  /*10580*/  LEA.HI.X.SX32 R3, R0, UR8, 0x1, P0 ;  /* 0x0000000800037c11 */ /* 0x000fe200080f0eff */
[----:B------:R-:W-:Y:S01]  /*10590*/  USEL UR15, UR15, URZ, UP2 ;  /* 0x0000003f0f0f7287 */ /* 0x000fe20009000000 */
[----:B------:R-:W-:Y:S01]  /*105a0*/  ISETP.GE.OR P0, PT, R4, UR16, P1 ;  /* 0x0000001004007c0c */ /* 0x000fe20008f06670 */
[----:B------:R-:W-:Y:S02]  /*105b0*/  @UP1 ULDC UR24, c[0x0][0x210] ;  /* 0x0000840000181ab9 */ /* 0x000fe40000000800 */
[----:B------:R-:W-:Y:S01]  /*105c0*/  @!UP1 UMOV UR24, 0x1 ;  /* 0x0000000100189882 */ /* 0x000fe20000000000 */
[----:B-1----:R-:W-:Y:S01]  /*105d0*/  IMAD.WIDE.U32 R8, R8, c[0x0][0x1f0], R2 ;  /* 0x00007c0008087a25 */ /* 0x002fe200078e0002 */
[----:B------:R-:W-:-:S02]  /*105e0*/  UIMAD UR9, UR12, UR9, UR15 ;  /* 0x000000090c0972a4 */ /* 0x000fc4000f8e020f */
[----:B------:R-:W-:Y:S01]  /*105f0*/  UIMAD UR13, UR13, UR24, URZ ;  /* 0x000000180d0d72a4 */ /* 0x000fe2000f8e023f */
[----:B--2---:R-:W-:Y:S01]  /*10600*/  IMAD.WIDE R2, R6, 0x80, R4 ;  /* 0x0000008006027825 */ /* 0x004fe200078e0204 */
[----:B------:R-:W-:Y:S01]  /*10610*/  @!UP2 UMOV UR22, UR10 ;  /* 0x0000000a0016ac82 */ /* 0x000fe20008000000 */
[----:B------:R-:W-:Y:S01]  /*10620*/  IADD3 R7, R9, UR5, RZ ;  /* 0x0000000509077c10 */ /* 0x000fe2000fffe0ff */
[----:B------:R-:W-:Y:S02]  /*10630*/  UMOV UR23, URZ ;  /* 0x0000003f00177c82 */ /* 0x000fe40008000000 */
[----:B------:R-:W-:Y:S02]  /*10640*/  USHF.R.S32.HI UR6, URZ, 0x1f, UR9 ;  /* 0x0000001f3f067899 */ /* 0x000fe40008011409 */
[----:B------:R-:W-:Y:S02]  /*10650*/  @!UP2 USHF.R.S32.HI UR23, URZ, 0x1f, UR10 ;  /* 0x0000001f3f17a899 */ /* 0x000fe4000801140a */
[----:B------:R-:W-:-:S02]  /*10660*/  USHF.R.S32.HI UR4, URZ, 0x1f, UR13 ;  /* 0x0000001f3f047899 */ /* 0x000fc4000801140d */
[----:B------:R-:W-:-:S04]  /*10670*/  UIADD3 UR9, UP1, UP0, UR13, UR22, UR9 ;  /* 0x000000160d097290 */ /* 0x000fc8000f83e009 */
[----:B------:R-:W-:Y:S01]  /*10680*/  UIADD3.X UR4, UR4, UR23, UR6, UP1, UP0 ;  /* 0x0000001704047290 */ /* 0x000fe20008fe0406 */
[----:B------:R-:W-:Y:S06]  /*10690*/  @P0 BRA `(.L_x_179) ;  /* 0x0000008000000947 */ /* 0x000fec0003800000 */
        /* <DEDUP_REMOVED lines=8> */
.L_x_179:
[----:B------:R-:W-:Y:S05]  /*10720*/  BSYNC B0 ;  /* 0x0000000000007941 */ /* 0x000fea0003800000 */
.L_x_178:
[----:B------:R-:W-:Y:S01]  /*10730*/  IADD3 R20, R4, 0x10, RZ ;  /* 0x0000001004147810 */ /* 0x000fe20007ffe0ff */
[----:B------:R-:W-:Y:S03]  /*10740*/  BSSY B0, `(.L_x_180) ;  /* 0x0000010000007945 */ /* 0x000fe60003800000 */
[C---:B------:R-:W-:Y:S02]  /*10750*/  ISETP.GE.OR P0, PT, R20.reuse, UR16, P1 ;  /* 0x0000001014007c0c */ /* 0x040fe40008f06670 */
[----:B------:R-:W-:-:S04]  /*10760*/  ISETP.GE.AND P2, PT, R20, UR16, PT ;  /* 0x0000001014007c0c */ /* 0x000fc8000bf46270 */
[----:B------:R-:W-:-:S07]  /*10770*/  P2R R21, PR, RZ, 0x4 ;  /* 0x00000004ff157803 */ /* 0x000fce0000000000 */
        /* <DEDUP_REMOVED lines=12> */
.L_x_181:
[----:B------:R-:W-:Y:S05]  /*10840*/  BSYNC B0 ;  /* 0x0000000000007941 */ /* 0x000fea0003800000 */
.L_x_180:
[----:B------:R-:W-:Y:S01]  /*10850*/  IADD3 R19, R4, 0x20, RZ ;  /* 0x0000002004137810 */ /* 0x000fe20007ffe0ff */
[----:B------:R-:W-:Y:S03]  /*10860*/  BSSY B0, `(.L_x_182) ;  /* 0x000000f000007945 */ /* 0x000fe60003800000 */
[C---:B------:R-:W-:Y:S02]  /*10870*/  ISETP.GE.OR P0, PT, R19.reuse, UR16, P1 ;  /* 0x0000001013007c0c */ /* 0x040fe40008f06670 */
[----:B------:R-:W-:-:S11]  /*10880*/  ISETP.GE.AND P6, PT, R19, UR16, PT ;  /* 0x0000001013007c0c */ /* 0x000fd6000bfc6270 */
        /* <DEDUP_REMOVED lines=12> */
.L_x_183:
[----:B------:R-:W-:Y:S05]  /*10950*/  BSYNC B0 ;  /* 0x0000000000007941 */ /* 0x000fea0003800000 */
.L_x_182:
        /* <DEDUP_REMOVED lines=16> */
.L_x_185:
[----:B------:R-:W-:Y:S05]  /*10a60*/  BSYNC B0 ;  /* 0x0000000000007941 */ /* 0x000fea0003800000 */
.L_x_184:
        /* <DEDUP_REMOVED lines=16> */
.L_x_187:
[----:B------:R-:W-:Y:S05]  /*10b70*/  BSYNC B0 ;  /* 0x0000000000007941 */ /* 0x000fea0003800000 */
.L_x_186:
        /* <DEDUP_REMOVED lines=16> */
.L_x_189:
[----:B------:R-:W-:Y:S05]  /*10c80*/  BSYNC B0 ;  /* 0x0000000000007941 */ /* 0x000fea0003800000 */
.L_x_188:
        /* <DEDUP_REMOVED lines=16> */
.L_x_191:
[----:B------:R-:W-:Y:S05]  /*10d90*/  BSYNC B0 ;  /* 0x0000000000007941 */ /* 0x000fea0003800000 */
.L_x_190:
[----:B-1----:R-:W-:Y:S01]  /*10da0*/  IADD3 R13, R4, 0x70, RZ ;  /* 0x00000070040d7810 */ /* 0x002fe20007ffe0ff */
[----:B------:R-:W-:Y:S03]  /*10db0*/  BSSY B0, `(.L_x_192) ;  /* 0x000000e000007945 */ /* 0x000fe60003800000 */
[C---:B------:R-:W-:Y:S02]  /*10dc0*/  ISETP.GE.OR P0, PT, R13.reuse, UR16, P1 ;  /* 0x000000100d007c0c */ /* 0x040fe40008f06670 */
[----:B------:R-:W-:-:S11]  /*10dd0*/  ISETP.GE.AND P1, PT, R13, UR16, PT ;  /* 0x000000100d007c0c */ /* 0x000fd6000bf26270 */
[----:B------:R-:W-:Y:S05]  /*10de0*/  @P0 BRA `(.L_x_193) ;  /* 0x000000a000000947 */ /* 0x000fea0003800000 */
[----:B------:R-:W-:Y:S02]  /*10df0*/  IADD3 R0, P0, R2, 0x70, RZ ;  /* 0x0000007002007810 */ /* 0x000fe40007f1e0ff */
[----:B------:R-:W-:Y:S02]  /*10e00*/  MOV R6, R8 ;  /* 0x0000000800067202 */ /* 0x000fe40000000f00 */
[----:B------:R-:W-:-:S03]  /*10e10*/  IADD3.X R2, RZ, R3, RZ, P0, !PT ;  /* 0x00000003ff027210 */ /* 0x000fc600007fe4ff */
[----:B------:R-:W-:-:S04]  /*10e20*/  IMAD.WIDE.U32 R6, R0, c[0x0][0x1e8], R6 ;  /* 0x00007a0000067a25 */ /* 0x000fc800078e0006 */
[----:B------:R-:W-:-:S04]  /*10e30*/  IMAD R2, R2, c[0x0][0x1e8], RZ ;  /* 0x00007a0002027a24 */ /* 0x000fc800078e02ff */
[----:B------:R-:W-:Y:S01]  /*10e40*/  IMAD R0, R0, c[0x0][0x1ec], R2 ;  /* 0x00007b0000007a24 */ /* 0x000fe200078e0202 */
[----:B------:R-:W-:-:S04]  /*10e50*/  LEA R2, P0, R6, c[0x0][0x1d0], 0x1 ;  /* 0x0000740006027a11 */ /* 0x000fc800078008ff */
[----:B------:R-:W-:-:S04]  /*10e60*/  IADD3 R0, R0, R7, RZ ;  /* 0x0000000700007210 */ /* 0x000fc80007ffe0ff */
[----:B------:R-:W-:-:S05]  /*10e70*/  LEA.HI.X R3, R6, c[0x0][0x1d4], R0, 0x1, P0 ;  /* 0x0000750006037a11 */ /* 0x000fca00000f0c00 */
[----:B------:R1:W-:Y:S02]  /*10e80*/  STG.E.128 [R2.64], RZ ;  /* 0x000000ff02007986 */ /* 0x0003e4000c101d12 */
.L_x_193:
[----:B------:R-:W-:Y:S05]  /*10e90*/  BSYNC B0 ;  /* 0x0000000000007941 */ /* 0x000fea0003800000 */
.L_x_192:
[----:B------:R-:W-:Y:S02]  /*10ea0*/  ISETP.NE.AND P0, PT, R22, RZ, PT ;  /* 0x000000ff1600720c */ /* 0x000fe40003f05270 */
[----:B------:R-:W-:Y:S02]  /*10eb0*/  P2R R7, PR, RZ, 0x2 ;  /* 0x00000002ff077803 */ /* 0x000fe40000000000 */
[C---:B------:R-:W-:Y:S02]  /*10ec0*/  ISETP.NE.OR P0, PT, R14.reuse, RZ, P0 ;  /* 0x000000ff0e00720c */ /* 0x040fe40000705670 */
[----:B------:R-:W-:Y:S02]  /*10ed0*/  P2R R6, PR, RZ, 0x4 ;  /* 0x00000004ff067803 */ /* 0x000fe40000000000 */
[----:B------:R-:W-:Y:S02]  /*10ee0*/  ISETP.NE.AND P2, PT, R21, RZ, PT ;  /* 0x000000ff1500720c */ /* 0x000fe40003f45270 */
[----:B------:R-:W-:-:S02]  /*10ef0*/  ISETP.NE.OR P6, PT, R14, RZ, P6 ;  /* 0x000000ff0e00720c */ /* 0x000fc400037c5670 */
[C---:B------:R-:W-:Y:S02]  /*10f00*/  ISETP.NE.OR P5, PT, R14.reuse, RZ, P5 ;  /* 0x000000ff0e00720c */ /* 0x040fe40002fa5670 */
[C---:B------:R-:W-:Y:S02]  /*10f10*/  ISETP.NE.OR P4, PT, R14.reuse, RZ, P4 ;  /* 0x000000ff0e00720c */ /* 0x040fe40002785670 */
[----:B------:R-:W-:Y:S01]  /*10f20*/  ISETP.NE.OR P3, PT, R14, RZ, P3 ;  /* 0x000000ff0e00720c */ /* 0x000fe20001f65670 */
[----:B------:R-:W-:-:S05]  /*10f30*/  @!P0 IMAD R4, R4, UR24, RZ ;  /* 0x0000001804048c24 */ /* 0x000fca000f8e02ff */
[----:B-1----:R-:W-:Y:S01]  /*10f40*/  @!P0 IADD3 R2, P1, R4, UR9, RZ ;  /* 0x0000000904028c10 */ /* 0x002fe2000ff3e0ff */
[----:B------:R-:W-:-:S03]  /*10f50*/  @!P6 IMAD.MOV.U32 R12, RZ, RZ, 0x7f800000 ;  /* 0x7f800000ff0ce424 */ /* 0x000fc600078e00ff */
[----:B------:R-:W-:Y:S02]  /*10f60*/  @!P0 LEA.HI.X.SX32 R5, R4, UR4, 0x1, P1 ;  /* 0x0000000404058c11 */ /* 0x000fe400088f0eff */
[----:B------:R-:W-:-:S13]  /*10f70*/  ISETP.NE.OR P1, PT, R14, RZ, P2 ;  /* 0x000000ff0e00720c */ /* 0x000fda0001725670 */
[----:B------:R-:W-:-:S05]  /*10f80*/  @!P1 IMAD R0, R20, UR24, RZ ;  /* 0x0000001814009c24 */ /* 0x000fca000f8e02ff */
[----:B------:R-:W-:-:S04]  /*10f90*/  @!P1 IADD3 R3, P2, R0, UR9, RZ ;  /* 0x0000000900039c10 */ /* 0x000fc8000ff5e0ff */
[----:B------:R-:W-:Y:S02]  /*10fa0*/  @!P1 LEA.HI.X.SX32 R0, R0, UR4, 0x1, P2 ;  /* 0x0000000400009c11 */ /* 0x000fe400090f0eff */
[----:B------:R-:W-:-:S04]  /*10fb0*/  @!P0 LEA R4, P2, R2, c[0x0][0x200], 0x2 ;  /* 0x0000800002048a11 */ /* 0x000fc800078410ff */
[----:B------:R-:W-:Y:S02]  /*10fc0*/  @!P0 LEA.HI.X R5, R2, c[0x0][0x204], R5, 0x2, P2 ;  /* 0x0000810002058a11 */ /* 0x000fe400010f1405 */
[----:B------:R-:W-:-:S04]  /*10fd0*/  @!P1 LEA R2, P2, R3, c[0x0][0x200], 0x2 ;  /* 0x0000800003029a11 */ /* 0x000fc800078410ff */
[----:B------:R-:W-:Y:S01]  /*10fe0*/  @!P1 LEA.HI.X R3, R3, c[0x0][0x204], R0, 0x2, P2 ;  /* 0x0000810003039a11 */ /* 0x000fe200010f1400 */
[----:B------:R-:W-:Y:S01]  /*10ff0*/  @!P0 IMAD.MOV.U32 R0, RZ, RZ, 0x7f800000 ;  /* 0x7f800000ff008424 */ /* 0x000fe200078e00ff */
[----:B------:R-:W-:-:S04]  /*11000*/  ISETP.NE.AND P2, PT, R6, RZ, PT ;  /* 0x000000ff0600720c */ /* 0x000fc80003f45270 */
[----:B------:R1:W-:Y:S01]  /*11010*/  @!P0 STG.E [R4.64], R0 ;  /* 0x0000000004008986 */ /* 0x0003e2000c101912 */
[----:B------:R-:W-:Y:S01]  /*11020*/  ISETP.NE.OR P2, PT, R14, RZ, P2 ;  /* 0x000000ff0e00720c */ /* 0x000fe20001745670 */
[----:B-1----:R-:W-:Y:S02]  /*11030*/  @!P1 IMAD.MOV.U32 R0, RZ, RZ, 0x7f800000 ;  /* 0x7f800000ff009424 */ /* 0x002fe400078e00ff */
[----:B------:R-:W-:-:S03]  /*11040*/  @!P6 IMAD R4, R19, UR24, RZ ;  /* 0x000000181304ec24 */ /* 0x000fc6000f8e02ff */
[----:B------:R1:W-:Y:S01]  /*11050*/  @!P1 STG.E [R2.64], R0 ;  /* 0x0000000002009986 */ /* 0x0003e2000c101912 */
[----:B------:R-:W-:-:S04]  /*11060*/  ISETP.NE.AND P1, PT, R7, RZ, PT ;  /* 0x000000ff0700720c */ /* 0x000fc80003f25270 */
[----:B------:R-:W-:Y:S02]  /*11070*/  ISETP.NE.OR P1, PT, R14, RZ, P1 ;  /* 0x000000ff0e00720c */ /* 0x000fe40000f25670 */
[----:B-1----:R-:W-:Y:S01]  /*11080*/  @!P6 IADD3 R0, P0, R4, UR9, RZ ;  /* 0x000000090400ec10 */ /* 0x002fe2000ff1e0ff */
[----:B------:R-:W-:-:S03]  /*11090*/  @!P5 IMAD R2, R18, UR24, RZ ;  /* 0x000000181202dc24 */ /* 0x000fc6000f8e02ff */
[----:B------:R-:W-:Y:S02]  /*110a0*/  @!P6 LEA.HI.X.SX32 R3, R4, UR4, 0x1, P0 ;  /* 0x000000040403ec11 */ /* 0x000fe400080f0eff */
[----:B------:R-:W-:-:S04]  /*110b0*/  @!P6 LEA R10, P0, R0, c[0x0][0x200], 0x2 ;  /* 0x00008000000aea11 */ /* 0x000fc800078010ff */
[----:B------:R-:W-:Y:S02]  /*110c0*/  @!P6 LEA.HI.X R11, R0, c[0x0][0x204], R3, 0x2, P0 ;  /* 0x00008100000bea11 */ /* 0x000fe400000f1403 */
[----:B------:R-:W-:-:S03]  /*110d0*/  @!P5 IADD3 R0, P0, R2, UR9, RZ ;  /* 0x000000090200dc10 */ /* 0x000fc6000ff1e0ff */
[----:B------:R1:W-:Y:S01]  /*110e0*/  @!P6 STG.E [R10.64], R12 ;  /* 0x0000000c0a00e986 */ /* 0x0003e2000c101912 */
[----:B------:R-:W-:Y:S01]  /*110f0*/  @!P5 LEA.HI.X.SX32 R3, R2, UR4, 0x1, P0 ;  /* 0x000000040203dc11 */ /* 0x000fe200080f0eff */
[----:B------:R-:W-:Y:S01]  /*11100*/  @!P4 IMAD R2, R17, UR24, RZ ;  /* 0x000000181102cc24 */ /* 0x000fe2000f8e02ff */
[----:B------:R-:W-:-:S04]  /*11110*/  @!P5 LEA R8, P0, R0, c[0x0][0x200], 0x2 ;  /* 0x000080000008da11 */ /* 0x000fc800078010ff */
[----:B------:R-:W-:Y:S01]  /*11120*/  @!P5 LEA.HI.X R9, R0, c[0x0][0x204], R3, 0x2, P0 ;  /* 0x000081000009da11 */ /* 0x000fe200000f1403 */
[----:B------:R-:W-:Y:S01]  /*11130*/  @!P3 IMAD R3, R16, UR24, RZ ;  /* 0x000000181003bc24 */ /* 0x000fe2000f8e02ff */
[----:B------:R-:W-:-:S04]  /*11140*/  @!P4 IADD3 R0, P0, R2, UR9, RZ ;  /* 0x000000090200cc10 */ /* 0x000fc8000ff1e0ff */
[----:B------:R-:W-:Y:S02]  /*11150*/  @!P4 LEA.HI.X.SX32 R2, R2, UR4, 0x1, P0 ;  /* 0x000000040202cc11 */ /* 0x000fe400080f0eff */
[----:B------:R-:W-:-:S04]  /*11160*/  @!P4 LEA R6, P0, R0, c[0x0][0x200], 0x2 ;  /* 0x000080000006ca11 */ /* 0x000fc800078010ff */
[----:B------:R-:W-:Y:S01]  /*11170*/  @!P4 LEA.HI.X R7, R0, c[0x0][0x204], R2, 0x2, P0 ;  /* 0x000081000007ca11 */ /* 0x000fe200000f1402 */
[----:B------:R-:W-:Y:S01]  /*11180*/  @!P2 IMAD R2, R15, UR24, RZ ;  /* 0x000000180f02ac24 */ /* 0x000fe2000f8e02ff */
[----:B------:R-:W-:-:S04]  /*11190*/  @!P3 IADD3 R0, P0, R3, UR9, RZ ;  /* 0x000000090300bc10 */ /* 0x000fc8000ff1e0ff */
[----:B------:R-:W-:Y:S02]  /*111a0*/  @!P3 LEA.HI.X.SX32 R3, R3, UR4, 0x1, P0 ;  /* 0x000000040303bc11 */ /* 0x000fe400080f0eff */
[----:B------:R-:W-:Y:S01]  /*111b0*/  @!P3 LEA R4, P0, R0, c[0x0][0x200], 0x2 ;  /* 0x000080000004ba11 */ /* 0x000fe200078010ff */
[----:B-1----:R-:W-:-:S03]  /*111c0*/  @!P4 IMAD.MOV.U32 R10, RZ, RZ, 0x7f800000 ;  /* 0x7f800000ff0ac424 */ /* 0x002fc600078e00ff */
[----:B------:R-:W-:Y:S02]  /*111d0*/  @!P3 LEA.HI.X R5, R0, c[0x0][0x204], R3, 0x2, P0 ;  /* 0x000081000005ba11 */ /* 0x000fe400000f1403 */
[----:B------:R-:W-:-:S04]  /*111e0*/  @!P2 IADD3 R0, P0, R2, UR9, RZ ;  /* 0x000000090200ac10 */ /* 0x000fc8000ff1e0ff */
[----:B------:R-:W-:Y:S02]  /*111f0*/  @!P2 LEA.HI.X.SX32 R3, R2, UR4, 0x1, P0 ;  /* 0x000000040203ac11 */ /* 0x000fe400080f0eff */
        /* <DEDUP_REMOVED lines=10> */
[----:B--2---:R-:W-:-:S05]  /*112a0*/  IMAD R0, R13, UR24, RZ ;  /* 0x000000180d007c24 */ /* 0x004fca000f8e02ff */
[----:B------:R-:W-:-:S04]  /*112b0*/  IADD3 R3, P0, R0, UR9, RZ ;  /* 0x0000000900037c10 */ /* 0x000fc8000ff1e0ff */
[----:B------:R-:W-:Y:S02]  /*112c0*/  LEA.HI.X.SX32 R0, R0, UR4, 0x1, P0 ;  /* 0x0000000400007c11 */ /* 0x000fe400080f0eff */
[----:B------:R-:W-:-:S04]  /*112d0*/  LEA R2, P0, R3, c[0x0][0x200], 0x2 ;  /* 0x0000800003027a11 */ /* 0x000fc800078010ff */
[----:B------:R-:W-:Y:S01]  /*112e0*/  LEA.HI.X R3, R3, c[0x0][0x204], R0, 0x2, P0 ;  /* 0x0000810003037a11 */ /* 0x000fe200000f1400 */
[----:B------:R-:W-:-:S05]  /*112f0*/  IMAD.MOV.U32 R0, RZ, RZ, 0x7f800000 ;  /* 0x7f800000ff007424 */ /* 0x000fca00078e00ff */
[----:B------:R-:W-:Y:S01]  /*11300*/  STG.E [R2.64], R0 ;  /* 0x0000000002007986 */ /* 0x000fe2000c101912 */
[----:B------:R-:W-:Y:S05]  /*11310*/  EXIT ;  /* 0x000000000000794d */ /* 0x000fea0003800000 */
.L_x_194:
        /* <DEDUP_REMOVED lines=14> */
.L_x_2116:


//--------------------- .text._ZN5flash16flash_fwd_kernelI23Flash_fwd_kernel_traitsILi64ELi128ELi128ELi4ELb0ELb0EN7cutlass6half_tE19Flash_kernel_traitsILi64ELi128ELi128ELi4ES3_EELb0ELb0ELb0ELb0ELb0ELb0ELb1ELb0EEEvNS_16Flash_fwd_paramsE --------------------------
	.section	.text._ZN5flash16flash_fwd_kernelI23Flash_fwd_kernel_traitsILi64ELi128ELi128ELi4ELb0ELb0EN7cutlass6half_tE19Flash_kernel_traitsILi64ELi128ELi128ELi4ES3_EELb0ELb0ELb0ELb0ELb0ELb0ELb1ELb0EEEvNS_16Flash_fwd_paramsE,"ax",@progbits
	.sectioninfo	@"SHI_REGISTERS=255"
	.align	128
        .global         _ZN5flash16flash_fwd_kernelI23Flash_fwd_kernel_traitsILi64ELi128ELi128ELi4ELb0ELb0EN7cutlass6half_tE19Flash_kernel_traitsILi64ELi128ELi128ELi4ES3_EELb0ELb0ELb0ELb0ELb0ELb0ELb1ELb0EEEvNS_16Flash_fwd_paramsE
        .type           _ZN5flash16flash_fwd_kernelI23Flash_fwd_kernel_traitsILi64ELi128ELi128ELi4ELb0ELb0EN7cutlass6half_tE19Flash_kernel_traitsILi64ELi128ELi128ELi4ES3_EELb0ELb0ELb0ELb0ELb0ELb0ELb1ELb0EEEvNS_16Flash_fwd_paramsE,@function
        .size           _ZN5flash16flash_fwd_kernelI23Flash_fwd_kernel_traitsILi64ELi128ELi128ELi4ELb0ELb0EN7cutlass6half_tE19Flash_kernel_traitsILi64ELi128ELi128ELi4ES3_EELb0ELb0ELb0ELb0ELb0ELb0ELb1ELb0EEEvNS_16Flash_fwd_paramsE,(.L_x_2117 - _ZN5flash16flash_fwd_kernelI23Flash_fwd_kernel_traitsILi64ELi128ELi128ELi4ELb0ELb0EN7cutlass6half_tE19Flash_kernel_traitsILi64ELi128ELi128ELi4ES3_EELb0ELb0ELb0ELb0ELb0ELb0ELb1ELb0EEEvNS_16Flash_fwd_paramsE)
        .other          _ZN5flash16flash_fwd_kernelI23Flash_fwd_kernel_traitsILi64ELi128ELi128ELi4ELb0ELb0EN7cutlass6half_tE19Flash_kernel_traitsILi64ELi128ELi128ELi4ES3_EELb0ELb0ELb0ELb0ELb0ELb0ELb1ELb0EEEvNS_16Flash_fwd_paramsE,@"STO_CUDA_ENTRY STV_DEFAULT"
_ZN5flash16flash_fwd_kernelI23Flash_fwd_kernel_traitsILi64ELi128ELi128ELi4ELb0ELb0EN7cutlass6half_tE19Flash_kernel_traitsILi64ELi128ELi128ELi4ES3_EELb0ELb0ELb0ELb0ELb0ELb0ELb1ELb0EEEvNS_16Flash_fwd_paramsE:
.text._ZN5flash16flash_fwd_kernelI23Flash_fwd_kernel_traitsILi64ELi128ELi128ELi4ELb0ELb0EN7cutlass6half_tE19Flash_kernel_traitsILi64ELi128ELi128ELi4ES3_EELb0ELb0ELb0ELb0ELb0ELb0ELb1ELb0EEEvNS_16Flash_fwd_paramsE:
        /* <DEDUP_REMOVED lines=24> */
[----:B------:R-:W2:Y:S01]  /*0180*/  @P2 LDG.E R7, [R10.64] ;  /* 0x000000120a072981 */ /* 0x000ea2000c1e1900 */
[----:B------:R-:W-:-:S03]  /*0190*/  ULDC.64 UR6, c[0x0][0x248] ;  /* 0x0000920000067ab9 */ /* 0x000fc60000000a00 */
[----:B------:R-:W3:Y:S01]  /*01a0*/  @P2 LDG.E R0, [R10.64+0x4] ;  /* 0x000004120a002981 */ /* 0x000ee2000c1e1900 */
[----:B------:R-:W-:Y:S02]  /*01b0*/  IMAD.U32 R8, RZ, RZ, UR4 ;  /* 0x00000004ff087e24 */ /* 0x000fe4000f8e00ff */
[----:B------:R-:W-:Y:S01]  /*01c0*/  IMAD.U32 R9, RZ, RZ, UR5 ;  /* 0x00000005ff097e24 */ /* 0x000fe2000f8e00ff */
[----:B------:R-:W-:-:S04]  /*01d0*/  PLOP3.LUT P1, PT, PT, PT, UP1, 0x80, 0x0 ;  /* 0x000000000000781c */ /* 0x000fc80003f2f018 */
[----:B------:R-:W4:Y:S01]  /*01e0*/  @P0 LDG.E R4, [R8.64] ;  /* 0x0000001208040981 */ /* 0x000f22000c1e1900 */
[----:B------:R-:W-:-:S06]  /*01f0*/  UIMAD.WIDE UR6, UR11, UR9, UR6 ;  /* 0x000000090b0672a5 */ /* 0x000fcc000f8e0206 */
[----:B------:R-:W-:Y:S02]  /*0200*/  IMAD.U32 R2, RZ, RZ, UR6 ;  /* 0x00000006ff027e24 */ /* 0x000fe4000f8e00ff */
        /* <DEDUP_REMOVED lines=24> */
.L_x_195:
[----:B------:R-:W-:Y:S02]  /*0390*/  ULDC UR6, c[0x0][0x218] ;  /* 0x0000860000067ab9 */ /* 0x000fe40000000800 */
.L_x_196:
        /* <DEDUP_REMOVED lines=59> */
.L_x_198:
[----:B------:R-:W-:Y:S01]  /*0750*/  IABS R3, c[0x0][0x1c8] ;  /* 0x0000720000037a13 */ /* 0x000fe20000000000 */
[----:B------:R-:W1:Y:S01]  /*0760*/  S2R R0, SR_CTAID.Z ;  /* 0x0000000000007919 */ /* 0x000e620000002700 */
[----:B------:R-:W-:Y:S02]  /*0770*/  ULDC UR4, c[0x0][0x1c8] ;  /* 0x0000720000047ab9 */ /* 0x000fe40000000800 */
[----:B------:R-:W2:Y:S01]  /*0780*/  I2F.RP R7, R3 ;  /* 0x0000000300077306 */ /* 0x000ea20000209400 */
[----:B------:R-:W-:Y:S02]  /*0790*/  ULOP3.LUT UR4, UR12, UR4, URZ, 0x3c, !UPT ;  /* 0x000000040c047292 */ /* 0x000fe4000f8e3c3f */
[----:B------:R-:W-:-:S04]  /*07a0*/  @UP0 UIADD3 UR20, UR15, UR20, URZ ;  /* 0x000000140f140290 */ /* 0x000fc8000fffe03f */
[----:B------:R-:W-:Y:S01]  /*07b0*/  ISETP.LE.AND P1, PT, RZ, UR4, PT ;  /* 0x00000004ff007c0c */ /* 0x000fe2000bf23270 */
[----:B------:R-:W-:Y:S02]  /*07c0*/  ULDC.64 UR4, c[0x0][0x1a0] ;  /* 0x0000680000047ab9 */ /* 0x000fe40000000a00 */
[----:B------:R-:W-:-:S04]  /*07d0*/  @UP0 UIMAD.WIDE.U32 UR24, UR20, UR4, URZ ;  /* 0x00000004141802a5 */ /* 0x000fc8000f8e003f */
[----:B------:R-:W-:Y:S01]  /*07e0*/  @UP0 UIMAD UR21, UR20, UR5, UR25 ;  /* 0x00000005141502a4 */ /* 0x000fe2000f8e0219 */
[----:B--2---:R-:W2:Y:S01]  /*07f0*/  MUFU.RCP R4, R7 ;  /* 0x0000000700047308 */ /* 0x004ea20000001000 */
[----:B------:R-:W-:Y:S01]  /*0800*/  USHF.R.S32.HI UR20, URZ, 0x1f, UR12 ;  /* 0x0000001f3f147899 */ /* 0x000fe2000801140c */
[----:B-1----:R-:W-:Y:S02]  /*0810*/  IABS R0, R0 ;  /* 0x0000000000007213 */ /* 0x002fe40000000000 */
[----:B--2---:R-:W-:-:S04]  /*0820*/  IADD3 R4, R4, 0xffffffe, RZ ;  /* 0x0ffffffe04047810 */ /* 0x004fc80007ffe0ff */
[----:B------:R-:W1:Y:S02]  /*0830*/  F2I.FTZ.U32.TRUNC.NTZ R5, R4 ;  /* 0x0000000400057305 */ /* 0x000e64000021f000 */
[----:B-1----:R-:W-:Y:S02]  /*0840*/  IMAD.MOV R2, RZ, RZ, -R5 ;  /* 0x000000ffff027224 */ /* 0x002fe400078e0a05 */
[----:B------:R-:W-:Y:S02]  /*0850*/  IMAD.MOV.U32 R4, RZ, RZ, RZ ;  /* 0x000000ffff047224 */ /* 0x000fe400078e00ff */
[----:B------:R-:W-:-:S04]  /*0860*/  IMAD R2, R2, R3, RZ ;  /* 0x0000000302027224 */ /* 0x000fc800078e02ff */
[----:B------:R-:W-:-:S04]  /*0870*/  IMAD.HI.U32 R5, R5, R2, R4 ;  /* 0x0000000205057227 */ /* 0x000fc800078e0004 */
[----:B------:R-:W-:-:S04]  /*0880*/  IMAD.MOV.U32 R2, RZ, RZ, R0 ;  /* 0x000000ffff027224 */ /* 0x000fc800078e0000 */
[----:B------:R-:W-:-:S04]  /*0890*/  IMAD.HI.U32 R5, R5, R2, RZ ;  /* 0x0000000205057227 */ /* 0x000fc800078e00ff */
[----:B------:R-:W-:-:S04]  /*08a0*/  IMAD.MOV R0, RZ, RZ, -R5 ;  /* 0x000000ffff007224 */ /* 0x000fc800078e0a05 */
[----:B------:R-:W-:-:S05]  /*08b0*/  IMAD R0, R3, R0, R2 ;  /* 0x0000000003007224 */ /* 0x000fca00078e0202 */
[----:B------:R-:W-:-:S13]  /*08c0*/  ISETP.GT.U32.AND P2, PT, R3, R0, PT ;  /* 0x000000000300720c */ /* 0x000fda0003f44070 */
[----:B------:R-:W-:Y:S01]  /*08d0*/  @!P2 IMAD.IADD R0, R0, 0x1, -R3 ;  /* 0x000000010000a824 */ /* 0x000fe200078e0a03 */
[----:B------:R-:W-:Y:S02]  /*08e0*/  @!P2 IADD3 R5, R5, 0x1, RZ ;  /* 0x000000010505a810 */ /* 0x000fe40007ffe0ff */
[----:B------:R-:W-:Y:S02]  /*08f0*/  ISETP.NE.AND P2, PT, RZ, c[0x0][0x1c8], PT ;  /* 0x00007200ff007a0c */ /* 0x000fe40003f45270 */
[----:B------:R-:W-:-:S13]  /*0900*/  ISETP.GE.U32.AND P3, PT, R0, R3, PT ;  /* 0x000000030000720c */ /* 0x000fda0003f66070 */
[----:B------:R-:W-:-:S05]  /*0910*/  @P3 IADD3 R5, R5, 0x1, RZ ;  /* 0x0000000105053810 */ /* 0x000fca0007ffe0ff */
[----:B------:R-:W-:Y:S01]  /*0920*/  @!P1 IMAD.MOV R5, RZ, RZ, -R5 ;  /* 0x000000ffff059224 */ /* 0x000fe200078e0a05 */
        /* <DEDUP_REMOVED lines=14> */
.L_x_199:
[----:B------:R-:W-:Y:S01]  /*0a10*/  SHF.R.S32.HI R7, RZ, 0x1f, R6 ;  /* 0x0000001fff077819 */ /* 0x000fe20000011406 */
[----:B------:R-:W1:Y:S01]  /*0a20*/  S2R R3, SR_CTAID.X ;  /* 0x0000000000037919 */ /* 0x000e620000002500 */
[----:B------:R-:W-:Y:S01]  /*0a30*/  UIADD3 UR13, -UR13, UR16, URZ ;  /* 0x000000100d0d7290 */ /* 0x000fe2000fffe13f */
[----:B------:R-:W-:Y:S01]  /*0a40*/  BSSY B0, `(.L_x_200) ;  /* 0x000002f000007945 */ /* 0x000fe20003800000 */
[CC--:B------:R-:W-:Y:S01]  /*0a50*/  LEA.HI R9, R7.reuse, R6.reuse, RZ, 0x3 ;  /* 0x0000000607097211 */ /* 0x0c0fe200078f18ff */
[----:B------:R-:W2:Y:S01]  /*0a60*/  S2R R10, SR_CTAID.Z ;  /* 0x00000000000a7919 */ /* 0x000ea20000002700 */
[----:B------:R-:W-:Y:S01]  /*0a70*/  LEA.HI R2, R7, R6, RZ, 0x6 ;  /* 0x0000000607027211 */ /* 0x000fe200078f30ff */
[----:B------:R-:W-:Y:S01]  /*0a80*/  ULDC.64 UR4, c[0x0][0x1a8] ;  /* 0x00006a0000047ab9 */ /* 0x000fe20000000a00 */
[----:B------:R-:W-:Y:S01]  /*0a90*/  SHF.R.S32.HI R24, RZ, 0x3, R9 ;  /* 0x00000003ff187819 */ /* 0x000fe20000011409 */
[----:B------:R-:W-:Y:S01]  /*0aa0*/  UIMAD UR4, UR20, UR4, URZ ;  /* 0x00000004140472a4 */ /* 0x000fe2000f8e023f */
[----:B------:R-:W-:-:S02]  /*0ab0*/  LOP3.LUT R9, R9, 0xfffffff8, RZ, 0xc0, !PT ;  /* 0xfffffff809097812 */ /* 0x000fc400078ec0ff */
[----:B------:R-:W-:Y:S01]  /*0ac0*/  SHF.R.S32.HI R25, RZ, 0x1f, R24 ;  /* 0x0000001fff197819 */ /* 0x000fe20000011418 */
[----:B------:R-:W-:Y:S01]  /*0ad0*/  IMAD.SHL.U32 R11, R24, 0x40, RZ ;  /* 0x00000040180b7824 */ /* 0x000fe200078e00ff */
[----:B------:R-:W-:Y:S01]  /*0ae0*/  UIMAD UR4, UR12, UR5, UR4 ;  /* 0x000000050c0472a4 */ /* 0x000fe2000f8e0204 */
[----:B------:R-:W-:Y:S01]  /*0af0*/  IMAD.IADD R9, R6, 0x1, -R9 ;  /* 0x0000000106097824 */ /* 0x000fe200078e0a09 */
[----:B------:R-:W-:Y:S02]  /*0b00*/  LEA.HI R19, R7, R6, RZ, 0x5 ;  /* 0x0000000607137211 */ /* 0x000fe400078f28ff */
[----:B------:R-:W-:Y:S01]  /*0b10*/  LOP3.LUT R11, R11, 0x1c0, RZ, 0xc0, !PT ;  /* 0x000001c00b0b7812 */ /* 0x000fe200078ec0ff */
[----:B------:R-:W-:-:S03]  /*0b20*/  IMAD.SHL.U32 R242, R9, 0x8, RZ ;  /* 0x0000000809f27824 */ /* 0x000fc600078e00ff */
[----:B------:R-:W-:Y:S02]  /*0b30*/  SHF.R.U32.HI R0, RZ, 0x3, R11 ;  /* 0x00000003ff007819 */ /* 0x000fe4000001160b */
[----:B------:R-:W-:Y:S01]  /*0b40*/  LOP3.LUT R11, R11, 0x38, R242, 0xf8, !PT ;  /* 0x000000380b0b7812 */ /* 0x000fe200078ef8f2 */
[----:B-1----:R-:W-:Y:S01]  /*0b50*/  IMAD.WIDE R28, R3, 0x80, R24 ;  /* 0x00000080031c7825 */ /* 0x002fe200078e0218 */
[----:B------:R-:W-:Y:S02]  /*0b60*/  SHF.R.S32.HI R243, RZ, 0x1f, R242 ;  /* 0x0000001ffff37819 */ /* 0x000fe400000114f2 */
[----:B------:R-:W-:Y:S01]  /*0b70*/  LOP3.LUT R0, R11, R0, RZ, 0x3c, !PT ;  /* 0x000000000b007212 */ /* 0x000fe200078e3cff */
[----:B------:R-:W-:Y:S01]  /*0b80*/  IMAD.SHL.U32 R11, R2, 0x8, RZ ;  /* 0x00000008020b7824 */ /* 0x000fe200078e00ff */
[----:B------:R-:W-:Y:S01]  /*0b90*/  IADD3 R12, P0, R242, UR6, RZ ;  /* 0x00000006f20c7c10 */ /* 0x000fe2000ff1e0ff */
[----:B------:R1:W-:Y:S03]  /*0ba0*/  STL.64 [R1+0x38], R242 ;  /* 0x000038f201007387 */ /* 0x0003e60000100a00 */
[----:B------:R-:W-:Y:S01]  /*0bb0*/  LOP3.LUT R2, R0, 0xfffffe00, R11, 0xf8, !PT ;  /* 0xfffffe0000027812 */ /* 0x000fe200078ef80b */
[----:B------:R1:W-:Y:S01]  /*0bc0*/  STL.64 [R1+0x40], R28 ;  /* 0x0000401c01007387 */ /* 0x0003e20000100a00 */
[----:B------:R-:W-:-:S02]  /*0bd0*/  IADD3.X R13, R243, UR17, RZ, P0, !PT ;  /* 0x00000011f30d7c10 */ /* 0x000fc400087fe4ff */
[----:B------:R-:W-:Y:S01]  /*0be0*/  ISETP.GE.AND P0, PT, R24, UR13, PT ;  /* 0x0000000d18007c0c */ /* 0x000fe2000bf06270 */
[----:B------:R-:W-:Y:S01]  /*0bf0*/  IMAD.SHL.U32 R182, R2, 0x2, RZ ;  /* 0x0000000202b67824 */ /* 0x000fe200078e00ff */
[----:B------:R-:W-:Y:S01]  /*0c00*/  SHF.R.S32.HI R0, RZ, 0x1f, R5 ;  /* 0x0000001fff007819 */ /* 0x000fe20000011405 */
[----:B--2---:R-:W-:-:S03]  /*0c10*/  IMAD.WIDE.U32 R10, R10, c[0x0][0x1a8], R12 ;  /* 0x00006a000a0a7a25 */ /* 0x004fc600078e000c */
[----:B------:R1:W-:Y:S02]  /*0c20*/  STL [R1+0x1c], R182 ;  /* 0x00001cb601007387 */ /* 0x0003e40000100800 */
        /* <DEDUP_REMOVED lines=16> */
.L_x_201:
[----:B------:R-:W-:Y:S05]  /*0d30*/  BSYNC B0 ;  /* 0x0000000000007941 */ /* 0x000fea0003800000 */
.L_x_200:
[----:B------:R-:W-:Y:S01]  /*0d40*/  IADD3 R18, R24, 0x10, RZ ;  /* 0x0000001018127810 */ /* 0x000fe20007ffe0ff */
[----:B------:R-:W-:Y:S03]  /*0d50*/  BSSY B0, `(.L_x_202) ;  /* 0x0000014000007945 */ /* 0x000fe60003800000 */
[----:B------:R-:W-:-:S13]  /*0d60*/  ISETP.GE.AND P0, PT, R18, UR13, PT ;  /* 0x0000000d12007c0c */ /* 0x000fda000bf06270 */
        /* <DEDUP_REMOVED lines=8> */
[----:B------:R-:W-:-:S04]  /*0df0*/  IMAD.WIDE.U32 R12, R3, c[0x0][0x190], R12 ;  /* 0x00006400030c7a25 */ /* 0x000fc800078e000c */
[----:B------:R-:W-:Y:S01]  /*0e00*/  IMAD R2, R2, c[0x0][0x190], RZ ;  /* 0x0000640002027a24 */ /* 0x000fe200078e02ff */
[----:B---3--:R-:W-:-:S03]  /*0e10*/  LEA R14, P0, R12, c[0x0][0x160], 0x1 ;  /* 0x000058000c0e7a11 */ /* 0x008fc600078008ff */
[----:B------:R-:W-:-:S05]  /*0e20*/  IMAD R2, R3, c[0x0][0x194], R2 ;  /* 0x0000650003027a24 */ /* 0x000fca00078e0202 */
[----:B------:R-:W-:-:S04]  /*0e30*/  IADD3 R2, R13, R2, RZ ;  /* 0x000000020d027210 */ /* 0x000fc80007ffe0ff */
[----:B------:R-:W-:-:S05]  /*0e40*/  LEA.HI.X R15, R12, c[0x0][0x164], R2, 0x1, P0 ;  /* 0x000059000c0f7a11 */ /* 0x000fca00000f0c02 */
[----:B------:R-:W-:Y:S01]  /*0e50*/  @!PT LDS RZ, [RZ] ;  /* 0x00000000fffff984 */ /* 0x000fe20000000800 */
[----:B------:R-:W-:Y:S01]  /*0e60*/  @!PT LDS RZ, [RZ] ;  /* 0x00000000fffff984 */ /* 0x000fe20000000800 */
[----:B------:R-:W-:Y:S01]  /*0e70*/  @!PT LDS RZ, [RZ] ;  /* 0x00000000fffff984 */ /* 0x000fe20000000800 */
[----:B------:R3:W-:Y:S02]  /*0e80*/  LDGSTS.E.BYPASS.LTC128B.128 [R182+0x800], [R14.64] ;  /* 0x008000000eb67fae */ /* 0x0007e4000b901d52 */
.L_x_203:
[----:B------:R-:W-:Y:S05]  /*0e90*/  BSYNC B0 ;  /* 0x0000000000007941 */ /* 0x000fea0003800000 */
.L_x_202:
        /* <DEDUP_REMOVED lines=21> */
.L_x_205:
[----:B------:R-:W-:Y:S05]  /*0ff0*/  BSYNC B0 ;  /* 0x0000000000007941 */ /* 0x000fea0003800000 */
.L_x_204:
        /* <DEDUP_REMOVED lines=21> */
.L_x_207:
[----:B------:R-:W-:Y:S05]  /*1150*/  BSYNC B0 ;  /* 0x0000000000007941 */ /* 0x000fea0003800000 */
.L_x_206:
[----:B---3--:R-:W-:Y:S01]  /*1160*/  IADD3 R15, R24, 0x40, RZ ;  /* 0x00000040180f7810 */ /* 0x008fe20007ffe0ff */
        /* <DEDUP_REMOVED lines=20> */
.L_x_209:
[----:B------:R-:W-:Y:S05]  /*12b0*/  BSYNC B0 ;  /* 0x0000000000007941 */ /* 0x000fea0003800000 */
.L_x_208:
        /* <DEDUP_REMOVED lines=17> */
[----:B------:R-:W-:Y:S01]  /*13d0*/  @!PT LDS RZ, [RZ] ;  /* 0x00000000fffff984 */ /* 0x000fe20000000800 */
[----:B------:R-:W-:Y:S01]  /*13e0*/  @!PT LDS RZ, [RZ] ;  /* 0x00000000fffff984 */ /* 0x000fe20000000800 */
[----:B------:R-:W-:Y:S01]  /*13f0*/  @!PT LDS RZ, [RZ] ;  /* 0x00000000fffff984 */ /* 0x000fe20000000800 */
[----:B------:R1:W-:Y:S02]  /*1400*/  LDGSTS.E.BYPASS.LTC128B.128 [R182+0x2800], [R22.64] ;  /* 0x0280000016b67fae */ /* 0x0003e4000b901d52 */
.L_x_211:
[----:B------:R-:W-:Y:S05]  /*1410*/  BSYNC B0 ;  /* 0x0000000000007941 */ /* 0x000fea0003800000 */
.L_x_210:
        /* <DEDUP_REMOVED lines=21> */
.L_x_213:
[----:B------:R-:W-:Y:S05]  /*1570*/  BSYNC B0 ;  /* 0x0000000000007941 */ /* 0x000fea0003800000 */
.L_x_212:
        /* <DEDUP_REMOVED lines=24> */
.L_x_215:
[----:B------:R-:W-:Y:S05]  /*1700*/  BSYNC B0 ;  /* 0x0000000000007941 */ /* 0x000fea0003800000 */
.L_x_214:
[----:B------:R-:W-:Y:S01]  /*1710*/  LEA.HI R10, R7, R6, RZ, 0x4 ;  /* 0x00000006070a7211 */ /* 0x000fe200078f20ff */
[C---:B------:R-:W-:Y:S01]  /*1720*/  IMAD R7, R25.reuse, c[0x0][0x198], RZ ;  /* 0x0000660019077a24 */ /* 0x040fe200078e02ff */
[----:B------:R-:W-:Y:S01]  /*1730*/  ULEA.HI.SX32 UR17, UR8, 0xffffffff, 0x19 ;  /* 0xffffffff08117891 */ /* 0x000fe2000f8fca3f */
[----:B------:R-:W-:Y:S01]  /*1740*/  IMAD R3, R25, c[0x0][0x1a0], RZ ;  /* 0x0000680019037a24 */ /* 0x000fe200078e02ff */
[----:B------:R-:W-:Y:S01]  /*1750*/  MOV R8, 0x20 ;  /* 0x0000002000087802 */ /* 0x000fe20000000f00 */
[C-C-:B-1----:R-:W-:Y:S01]  /*1760*/  IMAD.WIDE.U32 R22, R24.reuse, c[0x0][0x198], R242.reuse ;  /* 0x0000660018167a25 */ /* 0x142fe200078e00f2 */
[----:B------:R-:W-:Y:S01]  /*1770*/  UIMAD UR12, UR17, -0x80, UR14 ;  /* 0xffffff80110c78a4 */ /* 0x000fe2000f8e020e */
[----:B------:R-:W-:Y:S01]  /*1780*/  BSSY B0, `(.L_x_216) ;  /* 0x0000032000007945 */ /* 0x000fe20003800000 */
[----:B------:R-:W-:Y:S01]  /*1790*/  USHF.R.S32.HI UR15, URZ, 0x1f, UR17 ;  /* 0x0000001f3f0f7899 */ /* 0x000fe20008011411 */
[----:B------:R-:W-:Y:S01]  /*17a0*/  IMAD.WIDE.U32 R20, R24, c[0x0][0x1a0], R242 ;  /* 0x0000680018147a25 */ /* 0x000fe200078e00f2 */
[----:B------:R-:W-:Y:S01]  /*17b0*/  IADD3 R22, P1, R22, UR22, RZ ;  /* 0x0000001616167c10 */ /* 0x000fe2000ff3e0ff */
[----:B------:R-:W-:-:S02]  /*17c0*/  UIMAD UR6, UR5, UR17, URZ ;  /* 0x00000011050672a4 */ /* 0x000fc4000f8e023f */
[----:B------:R-:W-:Y:S01]  /*17d0*/  IMAD R4, R24, c[0x0][0x19c], R7 ;  /* 0x0000670018047a24 */ /* 0x000fe200078e0207 */
[----:B------:R-:W-:Y:S01]  /*17e0*/  IADD3 R20, P0, R20, UR24, RZ ;  /* 0x0000001814147c10 */ /* 0x000fe2000ff1e0ff */
[----:B------:R-:W-:Y:S01]  /*17f0*/  IMAD R2, R24, c[0x0][0x1a4], R3 ;  /* 0x0000690018027a24 */ /* 0x000fe200078e0203 */
[----:B------:R-:W-:Y:S01]  /*1800*/  LOP3.LUT R3, R10, 0xfffffff0, RZ, 0xc0, !PT ;  /* 0xfffffff00a037812 */ /* 0x000fe200078ec0ff */
[----:B------:R-:W-:Y:S01]  /*1810*/  UIMAD UR6, UR15, UR11, UR6 ;  /* 0x0000000b0f0672a4 */ /* 0x000fe2000f8e0206 */
[----:B------:R-:W-:Y:S02]  /*1820*/  IADD3.X R23, R23, UR7, R4, P1, !PT ;  /* 0x0000000717177c10 */ /* 0x000fe40008ffe404 */
[----:B------:R-:W-:Y:S01]  /*1830*/  IADD3.X R21, R21, UR21, R2, P0, !PT ;  /* 0x0000001515157c10 */ /* 0x000fe200087fe402 */
[----:B------:R-:W-:Y:S01]  /*1840*/  IMAD R2, R0, c[0x0][0x1b0], RZ ;  /* 0x00006c0000027a24 */ /* 0x000fe200078e02ff */
[----:B------:R-:W-:Y:S01]  /*1850*/  ISETP.GE.AND P0, PT, R24, UR12, PT ;  /* 0x0000000c18007c0c */ /* 0x000fe2000bf06270 */
[----:B------:R-:W-:-:S02]  /*1860*/  IMAD R0, R0, c[0x0][0x1b8], RZ ;  /* 0x00006e0000007a24 */ /* 0x000fc400078e02ff */
[C---:B------:R-:W-:Y:S02]  /*1870*/  IMAD R2, R5.reuse, c[0x0][0x1b4], R2 ;  /* 0x00006d0005027a24 */ /* 0x040fe400078e0202 */
[----:B------:R-:W-:-:S04]  /*1880*/  IMAD.WIDE.U32 R26, R5, c[0x0][0x1b0], R22 ;  /* 0x00006c00051a7a25 */ /* 0x000fc800078e0016 */
[----:B------:R-:W-:Y:S01]  /*1890*/  IMAD R0, R5, c[0x0][0x1bc], R0 ;  /* 0x00006f0005007a24 */ /* 0x000fe200078e0200 */
[----:B------:R-:W-:Y:S01]  /*18a0*/  IADD3 R187, R27, R2, RZ ;  /* 0x000000021bbb7210 */ /* 0x000fe20007ffe0ff */
[----:B------:R-:W-:Y:S01]  /*18b0*/  IMAD.WIDE.U32 R32, R5, c[0x0][0x1b8], R20 ;  /* 0x00006e0005207a25 */ /* 0x000fe200078e0014 */
[----:B------:R-:W-:Y:S01]  /*18c0*/  MOV R186, R26 ;  /* 0x0000001a00ba7202 */ /* 0x000fe20000000f00 */
[----:B------:R1:W-:Y:S02]  /*18d0*/  STL.64 [R1+0x28], R26 ;  /* 0x0000281a01007387 */ /* 0x0003e40000100a00 */
[----:B------:R-:W-:Y:S02]  /*18e0*/  IMAD.IADD R3, R6, 0x1, -R3 ;  /* 0x0000000106037824 */ /* 0x000fe400078e0a03 */
[----:B------:R-:W-:Y:S01]  /*18f0*/  IMAD.IADD R30, R33, 0x1, R0 ;  /* 0x00000001211e7824 */ /* 0x000fe200078e0200 */
[----:B------:R1:W-:Y:S01]  /*1900*/  STL.64 [R1+0x20], R32 ;  /* 0x0000202001007387 */ /* 0x0003e20000100a00 */
[----:B------:R-:W-:Y:S01]  /*1910*/  IMAD.U32 R20, RZ, RZ, UR17 ;  /* 0x00000011ff147e24 */ /* 0x000fe2000f8e00ff */
[----:B------:R-:W-:-:S02]  /*1920*/  SHF.R.S32.HI R4, RZ, 0x1f, R3 ;  /* 0x0000001fff047819 */ /* 0x000fc40000011403 */
[----:B------:R1:W-:Y:S01]  /*1930*/  STL.64 [R1+0x30], R186 ;  /* 0x000030ba01007387 */ /* 0x0003e20000100a00 */
[----:B------:R-:W-:Y:S01]  /*1940*/  IMAD.WIDE.U32 R20, R20, UR11, R186 ;  /* 0x0000000b14147c25 */ /* 0x000fe2000f8e00ba */
[----:B------:R-:W-:Y:S02]  /*1950*/  LEA.HI R7, R4, R3, RZ, 0x3 ;  /* 0x0000000304077211 */ /* 0x000fe400078f18ff */
[----:B------:R1:W-:Y:S02]  /*1960*/  STL [R1+0x18], R30 ;  /* 0x0000181e01007387 */ /* 0x0003e40000100800 */
[C---:B------:R-:W-:Y:S01]  /*1970*/  LOP3.LUT R4, R7.reuse, 0xfffffff8, RZ, 0xc0, !PT ;  /* 0xfffffff807047812 */ /* 0x040fe200078ec0ff */
[----:B------:R-:W-:Y:S01]  /*1980*/  IMAD.SHL.U32 R7, R7, 0x40, RZ ;  /* 0x0000004007077824 */ /* 0x000fe200078e00ff */
[----:B------:R-:W-:Y:S02]  /*1990*/  IADD3 R23, R21, UR6, RZ ;  /* 0x0000000615177c10 */ /* 0x000fe4000fffe0ff */
[----:B------:R-:W-:Y:S01]  /*19a0*/  IADD3 R4, R3, -R4, RZ ;  /* 0x8000000403047210 */ /* 0x000fe20007ffe0ff */
[----:B------:R-:W-:Y:S01]  /*19b0*/  IMAD.MOV.U32 R3, RZ, RZ, 0x10 ;  /* 0x00000010ff037424 */ /* 0x000fe200078e00ff */
[----:B------:R-:W-:-:S02]  /*19c0*/  LOP3.LUT R7, R7, 0xfffffe00, RZ, 0xc0, !PT ;  /* 0xfffffe0007077812 */ /* 0x000fc400078ec0ff */
[----:B------:R-:W-:-:S05]  /*19d0*/  R2P PR, R4, 0x6 ;  /* 0x0000000604007804 */ /* 0x000fca0000000000 */
[----:B------:R-:W-:Y:S02]  /*19e0*/  SEL R3, R3, 0xfffffff0, !P1 ;  /* 0xfffffff003037807 */ /* 0x000fe40004800000 */
[----:B------:R-:W-:Y:S01]  /*19f0*/  SEL R5, R8, 0xffffffe0, !P2 ;  /* 0xffffffe008057807 */ /* 0x000fe20005000000 */
[----:B------:R-:W-:Y:S05]  /*1a00*/  @P0 BRA `(.L_x_217) ;  /* 0x0000009000000947 */ /* 0x000fea0003800000 */
[----:B------:R-:W-:-:S13]  /*1a10*/  ISETP.GE.AND P0, PT, R242, c[0x0][0x220], PT ;  /* 0x00008800f2007a0c */ /* 0x000fda0003f06270 */
[----:B------:R1:W-:Y:S01]  /*1a20*/  @P0 STS.128 [R182+0x4000], RZ ;  /* 0x004000ffb6000388 */ /* 0x0003e20000000c00 */
[----:B------:R-:W-:Y:S05]  /*1a30*/  @P0 BRA `(.L_x_217) ;  /* 0x0000006000000947 */ /* 0x000fea0003800000 */
[----:B-1----:R-:W-:-:S04]  /*1a40*/  LEA R26, P0, R20, c[0x0][0x168], 0x1 ;  /* 0x00005a00141a7a11 */ /* 0x002fc800078008ff */
[----:B------:R-:W-:-:S05]  /*1a50*/  LEA.HI.X R27, R20, c[0x0][0x16c], R23, 0x1, P0 ;  /* 0x00005b00141b7a11 */ /* 0x000fca00000f0c17 */
[----:B------:R-:W-:Y:S01]  /*1a60*/  @!PT LDS RZ, [RZ] ;  /* 0x00000000fffff984 */ /* 0x000fe20000000800 */
[----:B------:R-:W-:Y:S01]  /*1a70*/  @!PT LDS RZ, [RZ] ;  /* 0x00000000fffff984 */ /* 0x000fe20000000800 */
[----:B------:R-:W-:Y:S01]  /*1a80*/  @!PT LDS RZ, [RZ] ;  /* 0x00000000fffff984 */ /* 0x000fe20000000800 */
[----:B------:R1:W-:Y:S04]  /*1a90*/  LDGSTS.E.BYPASS.LTC128B.128 [R182+0x4000], [R26.64] ;  /* 0x040000001ab67fae */ /* 0x0003e8000b901d52 */
.L_x_217:
[----:B------:R-:W-:Y:S05]  /*1aa0*/  BSYNC B0 ;  /* 0x0000000000007941 */ /* 0x000fea0003800000 */
.L_x_216:
        /* <DEDUP_REMOVED lines=17> */
.L_x_219:
[----:B------:R-:W-:Y:S05]  /*1bc0*/  BSYNC B0 ;  /* 0x0000000000007941 */ /* 0x000fea0003800000 */
.L_x_218:
[----:B------:R-:W-:Y:S01]  /*1bd0*/  ISETP.GE.AND P0, PT, R17, UR12, PT ;  /* 0x0000000c11007c0c */ /* 0x000fe2000bf06270 */
[----:B------:R-:W-:-:S12]  /*1be0*/  BSSY B0, `(.L_x_220) ;  /* 0x0000010000007945 */ /* 0x000fd80003800000 */
[----:B------:R-:W-:Y:S05]  /*1bf0*/  @P0 BRA `(.L_x_221) ;  /* 0x000000e000000947 */ /* 0x000fea0003800000 */
[----:B------:R-:W-:-:S13]  /*1c00*/  ISETP.GE.AND P0, PT, R242, c[0x0][0x220], PT ;  /* 0x00008800f2007a0c */ /* 0x000fda0003f06270 */
[----:B------:R1:W-:Y:S01]  /*1c10*/  @P0 STS.128 [R182+0x5000], RZ ;  /* 0x005000ffb6000388 */ /* 0x0003e20000000c00 */
[----:B------:R-:W-:Y:S05]  /*1c20*/  @P0 BRA `(.L_x_221) ;  /* 0x000000b000000947 */ /* 0x000fea0003800000 */
[----:B------:R-:W-:Y:S02]  /*1c30*/  IMAD.U32 R2, RZ, RZ, UR4 ;  /* 0x00000004ff027e24 */ /* 0x000fe4000f8e00ff */
[----:B------:R-:W-:Y:S02]  /*1c40*/  IMAD.MOV.U32 R11, RZ, RZ, c[0x0][0x19c] ;  /* 0x00006700ff0b7624 */ /* 0x000fe400078e00ff */
[----:B------:R-:W-:Y:S01]  /*1c50*/  IMAD.U32 R0, RZ, RZ, UR4 ;  /* 0x00000004ff007e24 */ /* 0x000fe2000f8e00ff */
[----:B------:R-:W-:-:S04]  /*1c60*/  LEA R2, P0, R2, R20, 0x5 ;  /* 0x0000001402027211 */ /* 0x000fc800078028ff */
[----:B------:R-:W-:Y:S02]  /*1c70*/  LEA.HI.X R11, R0, R23, R11, 0x5, P0 ;  /* 0x00000017000b7211 */ /* 0x000fe400000f2c0b */
[----:B-1----:R-:W-:-:S04]  /*1c80*/  LEA R26, P0, R2, c[0x0][0x168], 0x1 ;  /* 0x00005a00021a7a11 */ /* 0x002fc800078008ff */
[----:B------:R-:W-:-:S05]  /*1c90*/  LEA.HI.X R27, R2, c[0x0][0x16c], R11, 0x1, P0 ;  /* 0x00005b00021b7a11 */ /* 0x000fca00000f0c0b */
[----:B------:R-:W-:Y:S01]  /*1ca0*/  @!PT LDS RZ, [RZ] ;  /* 0x00000000fffff984 */ /* 0x000fe20000000800 */
[----:B------:R-:W-:Y:S01]  /*1cb0*/  @!PT LDS RZ, [RZ] ;  /* 0x00000000fffff984 */ /* 0x000fe20000000800 */
[----:B------:R-:W-:Y:S01]  /*1cc0*/  @!PT LDS RZ, [RZ] ;  /* 0x00000000fffff984 */ /* 0x000fe20000000800 */
[----:B------:R1:W-:Y:S04]  /*1cd0*/  LDGSTS.E.BYPASS.LTC128B.128 [R182+0x5000], [R26.64] ;  /* 0x050000001ab67fae */ /* 0x0003e8000b901d52 */
.L_x_221:
[----:B------:R-:W-:Y:S05]  /*1ce0*/  BSYNC B0 ;  /* 0x0000000000007941 */ /* 0x000fea0003800000 */
.L_x_220:
        /* <DEDUP_REMOVED lines=18> */
.L_x_223:
[----:B------:R-:W-:Y:S05]  /*1e10*/  BSYNC B0 ;  /* 0x0000000000007941 */ /* 0x000fea0003800000 */
.L_x_222:
        /* <DEDUP_REMOVED lines=17> */
.L_x_225:
[----:B------:R-:W-:Y:S05]  /*1f30*/  BSYNC B0 ;  /* 0x0000000000007941 */ /* 0x000fea0003800000 */
.L_x_224:
[----:B------:R-:W-:Y:S01]  /*1f40*/  ISETP.GE.AND P0, PT, R14, UR12, PT ;  /* 0x0000000c0e007c0c */ /* 0x000fe2000bf06270 */
[----:B------:R-:W-:-:S12]  /*1f50*/  BSSY B0, `(.L_x_226) ;  /* 0x0000012000007945 */ /* 0x000fd80003800000 */
[----:B------:R-:W-:Y:S05]  /*1f60*/  @P0 BRA `(.L_x_227) ;  /* 0x0000010000000947 */ /* 0x000fea0003800000 */
[----:B------:R-:W-:-:S13]  /*1f70*/  ISETP.GE.AND P0, PT, R242, c[0x0][0x220], PT ;  /* 0x00008800f2007a0c */ /* 0x000fda0003f06270 */
[----:B------:R1:W-:Y:S01]  /*1f80*/  @P0 STS.128 [R182+0x6800], RZ ;  /* 0x006800ffb6000388 */ /* 0x0003e20000000c00 */
[----:B------:R-:W-:Y:S05]  /*1f90*/  @P0 BRA `(.L_x_227) ;  /* 0x000000d000000947 */ /* 0x000fea0003800000 */
[----:B------:R-:W-:Y:S01]  /*1fa0*/  MOV R28, R20 ;  /* 0x00000014001c7202 */ /* 0x000fe20000000f00 */
        /* <DEDUP_REMOVED lines=12> */
.L_x_227:
[----:B------:R-:W-:Y:S05]  /*2070*/  BSYNC B0 ;  /* 0x0000000000007941 */ /* 0x000fea0003800000 */
.L_x_226:
        /* <DEDUP_REMOVED lines=19> */
.L_x_229:
[----:B------:R-:W-:Y:S05]  /*21b0*/  BSYNC B0 ;  /* 0x0000000000007941 */ /* 0x000fea0003800000 */
.L_x_228:
        /* <DEDUP_REMOVED lines=18> */
.L_x_231:
[----:B------:R-:W-:Y:S05]  /*22e0*/  BSYNC B0 ;  /* 0x0000000000007941 */ /* 0x000fea0003800000 */
.L_x_230:
        /* <DEDUP_REMOVED lines=26> */
.L_x_233:
[----:B------:R-:W-:Y:S05]  /*2490*/  BSYNC B0 ;  /* 0x0000000000007941 */ /* 0x000fea0003800000 */
.L_x_232:
        /* <DEDUP_REMOVED lines=8> */
[----:B------:R-:W-:-:S03]  /*2520*/  IMAD.MOV.U32 R0, RZ, RZ, c[0x0][0x1a4] ;  /* 0x00006900ff007624 */ /* 0x000fc600078e00ff */
        /* <DEDUP_REMOVED lines=8> */
.L_x_235:
[----:B------:R-:W-:Y:S05]  /*25b0*/  BSYNC B0 ;  /* 0x0000000000007941 */ /* 0x000fea0003800000 */
.L_x_234:
        /* <DEDUP_REMOVED lines=17> */
.L_x_237:
[----:B------:R-:W-:Y:S05]  /*26d0*/  BSYNC B0 ;  /* 0x0000000000007941 */ /* 0x000fea0003800000 */
.L_x_236:
        /* <DEDUP_REMOVED lines=10> */
[----:B-1----:R-:W-:-:S05]  /*2780*/  IMAD.WIDE.U32 R22, R11, 0x30, R20 ;  /* 0x000000300b167825 */ /* 0x002fca00078e0014 */
[----:B------:R-:W-:Y:S02]  /*2790*/  IADD3 R0, R23, UR6, RZ ;  /* 0x0000000617007c10 */ /* 0x000fe4000fffe0ff */
[----:B------:R-:W-:-:S04]  /*27a0*/  LEA R16, P0, R22, c[0x0][0x170], 0x1 ;  /* 0x00005c0016107a11 */ /* 0x000fc800078008ff */
[----:B------:R-:W-:-:S05]  /*27b0*/  LEA.HI.X R17, R22, c[0x0][0x174], R0, 0x1, P0 ;  /* 0x00005d0016117a11 */ /* 0x000fca00000f0c00 */
[----:B------:R-:W-:Y:S01]  /*27c0*/  @!PT LDS RZ, [RZ] ;  /* 0x00000000fffff984 */ /* 0x000fe20000000800 */
[----:B------:R-:W-:Y:S01]  /*27d0*/  @!PT LDS RZ, [RZ] ;  /* 0x00000000fffff984 */ /* 0x000fe20000000800 */
[----:B------:R-:W-:Y:S01]  /*27e0*/  @!PT LDS RZ, [RZ] ;  /* 0x00000000fffff984 */ /* 0x000fe20000000800 */
[----:B------:R1:W-:Y:S04]  /*27f0*/  LDGSTS.E.BYPASS.LTC128B.128 [R182+0x9800], [R16.64] ;  /* 0x0980000010b67fae */ /* 0x0003e8000b901d52 */
.L_x_239:
[----:B------:R-:W-:Y:S05]  /*2800*/  BSYNC B0 ;  /* 0x0000000000007941 */ /* 0x000fea0003800000 */
.L_x_238:
        /* <DEDUP_REMOVED lines=17> */
.L_x_241:
[----:B------:R-:W-:Y:S05]  /*2920*/  BSYNC B0 ;  /* 0x0000000000007941 */ /* 0x000fea0003800000 */
.L_x_240:
        /* <DEDUP_REMOVED lines=20> */
.L_x_243:
[----:B------:R-:W-:Y:S05]  /*2a70*/  BSYNC B0 ;  /* 0x0000000000007941 */ /* 0x000fea0003800000 */
.L_x_242:
        /* <DEDUP_REMOVED lines=20> */
.L_x_245:
[----:B------:R-:W-:Y:S05]  /*2bc0*/  BSYNC B0 ;  /* 0x0000000000007941 */ /* 0x000fea0003800000 */
.L_x_244:
[----:B------:R-:W-:Y:S01]  /*2bd0*/  ISETP.GE.AND P0, PT, R12, UR12, PT ;  /* 0x0000000c0c007c0c */ /* 0x000fe2000bf06270 */
[----:B------:R-:W-:Y:S01]  /*2be0*/  BSSY B0, `(.L_x_246) ;  /* 0x0000014000007945 */ /* 0x000fe20003800000 */
[----:B------:R-:W-:-:S11]  /*2bf0*/  SHF.R.S32.HI R2, RZ, 0x5, R19 ;  /* 0x00000005ff027819 */ /* 0x000fd60000011413 */
        /* <DEDUP_REMOVED lines=18> */
.L_x_247:
[----:B------:R-:W-:Y:S05]  /*2d20*/  BSYNC B0 ;  /* 0x0000000000007941 */ /* 0x000fea0003800000 */
.L_x_246:
[----:B------:R-:W-:Y:S01]  /*2d30*/  SHF.R.S32.HI R11, RZ, 0x4, R10 ;  /* 0x00000004ff0b7819 */ /* 0x000fe2000001140a */
[C---:B------:R-:W-:Y:S01]  /*2d40*/  IMAD.SHL.U32 R0, R9.reuse, 0x40, RZ ;  /* 0x0000004009007824 */ /* 0x040fe200078e00ff */
[----:B------:R-:W-:Y:S01]  /*2d50*/  R2P PR, R9, 0x6 ;  /* 0x0000000609007804 */ /* 0x000fe20000000000 */
[----:B------:R-:W-:Y:S01]  /*2d60*/  IMAD.SHL.U32 R4, R4, 0x40, RZ ;  /* 0x0000004004047824 */ /* 0x000fe200078e00ff */
[----:B------:R-:W-:Y:S01]  /*2d70*/  LEA.HI R10, R10, R11, RZ, 0x1 ;  /* 0x0000000b0a0a7211 */ /* 0x000fe200078f08ff */
[----:B------:R-:W-:Y:S01]  /*2d80*/  IMAD.SHL.U32 R24, R24, 0x8, RZ ;  /* 0x0000000818187824 */ /* 0x000fe200078e00ff */
[----:B------:R-:W0:Y:S01]  /*2d90*/  LDGDEPBAR ;  /* 0x00000000000079af */ /* 0x000e220000000000 */
[----:B-1----:R-:W-:Y:S01]  /*2da0*/  IMAD R15, R2, 0x400, R7 ;  /* 0x00000400020f7824 */ /* 0x002fe200078e0207 */
[----:B------:R-:W-:Y:S01]  /*2db0*/  LOP3.LUT R10, R10, 0xfffffffe, RZ, 0xc0, !PT ;  /* 0xfffffffe0a0a7812 */ /* 0x000fe200078ec0ff */
[----:B------:R-:W-:Y:S01]  /*2dc0*/  IMAD.SHL.U32 R6, R6, 0x2, RZ ;  /* 0x0000000206067824 */ /* 0x000fe200078e00ff */
[----:B------:R-:W-:Y:S01]  /*2dd0*/  LOP3.LUT R13, R4, 0x1c0, RZ, 0xc0, !PT ;  /* 0x000001c0040d7812 */ /* 0x000fe200078ec0ff */
[----:B------:R-:W-:Y:S01]  /*2de0*/  IMAD.U32 R173, RZ, RZ, UR17 ;  /* 0x00000011ffad7e24 */ /* 0x000fe2000f8e00ff */
[----:B------:R-:W-:Y:S01]  /*2df0*/  UISETP.GE.AND UP0, UPT, UR14, 0x81, UPT ;  /* 0x000000810e00788c */ /* 0x000fe2000bf06270 */
[----:B------:R-:W-:Y:S01]  /*2e00*/  IMAD.IADD R10, R11, 0x1, -R10 ;  /* 0x000000010b0a7824 */ /* 0x000fe200078e0a0a */
[----:B------:R-:W-:-:S02]  /*2e10*/  LOP3.LUT R11, R0, 0x1c0, RZ, 0xc0, !PT ;  /* 0x000001c0000b7812 */ /* 0x000fc400078ec0ff */
[----:B------:R-:W-:Y:S01]  /*2e20*/  LOP3.LUT R6, R6, 0x6, RZ, 0xc0, !PT ;  /* 0x0000000606067812 */ /* 0x000fe200078ec0ff */
[----:B------:R-:W-:Y:S01]  /*2e30*/  IMAD.SHL.U32 R0, R10, 0x8, RZ ;  /* 0x000000080a007824 */ /* 0x000fe200078e00ff */
[----:B------:R-:W-:Y:S02]  /*2e40*/  LOP3.LUT R24, R11, 0x8, R24, 0xf8, !PT ;  /* 0x000000080b187812 */ /* 0x000fe400078ef818 */
[----:B------:R-:W-:Y:S01]  /*2e50*/  SHF.R.U32.HI R11, RZ, 0x3, R11 ;  /* 0x00000003ff0b7819 */ /* 0x000fe2000001160b */
[----:B------:R-:W-:Y:S01]  /*2e60*/  IMAD R173, R173, 0x80, R6 ;  /* 0x00000080adad7824 */ /* 0x000fe200078e0206 */
[----:B------:R-:W-:Y:S02]  /*2e70*/  LOP3.LUT R0, R13, 0x8, R0, 0xf8, !PT ;  /* 0x000000080d007812 */ /* 0x000fe400078ef800 */
[----:B------:R-:W-:Y:S02]  /*2e80*/  SHF.R.U32.HI R13, RZ, 0x3, R13 ;  /* 0x00000003ff0d7819 */ /* 0x000fe4000001160d */
[----:B------:R-:W-:-:S02]  /*2e90*/  LOP3.LUT R11, R24, R11, RZ, 0x3c, !PT ;  /* 0x0000000b180b7212 */ /* 0x000fc400078e3cff */
[----:B------:R-:W-:Y:S02]  /*2ea0*/  LOP3.LUT R4, R0, R13, RZ, 0x3c, !PT ;  /* 0x0000000d00047212 */ /* 0x000fe400078e3cff */
[C---:B------:R-:W-:Y:S01]  /*2eb0*/  IADD3 R6, R173.reuse, 0x1, RZ ;  /* 0x00000001ad067810 */ /* 0x040fe20007ffe0ff */
[----:B------:R-:W-:Y:S01]  /*2ec0*/  IMAD R2, R10, 0x200, R11 ;  /* 0x000002000a027824 */ /* 0x000fe200078e020b */
[C---:B------:R-:W-:Y:S01]  /*2ed0*/  ISETP.GE.AND P4, PT, R173.reuse, UR14, PT ;  /* 0x0000000ead007c0c */ /* 0x040fe2000bf86270 */
[----:B------:R-:W-:Y:S01]  /*2ee0*/  IMAD.IADD R0, R4, 0x1, R15 ;  /* 0x0000000104007824 */ /* 0x000fe200078e020f */
[----:B------:R-:W-:Y:S01]  /*2ef0*/  ISETP.GE.AND P3, PT, R6, UR14, PT ;  /* 0x0000000e06007c0c */ /* 0x000fe2000bf66270 */
[----:B------:R-:W-:Y:S01]  /*2f00*/  IMAD.SHL.U32 R152, R2, 0x2, RZ ;  /* 0x0000000202987824 */ /* 0x000fe200078e00ff */
[----:B------:R-:W-:Y:S01]  /*2f10*/  IADD3 R6, R173, 0x9, RZ ;  /* 0x00000009ad067810 */ /* 0x000fe20007ffe0ff */
[----:B------:R-:W-:Y:S01]  /*2f20*/  IMAD.SHL.U32 R12, R0, 0x2, RZ ;  /* 0x00000002000c7824 */ /* 0x000fe200078e00ff */
[----:B------:R-:W-:Y:S01]  /*2f30*/  SEL R0, R8, 0xffffffe0, !P1 ;  /* 0xffffffe008007807 */ /* 0x000fe20004800000 */
[----:B------:R-:W-:Y:S01]  /*2f40*/  IMAD.IADD R252, R7, 0x1, R4 ;  /* 0x0000000107fc7824 */ /* 0x000fe200078e0204 */
[----:B------:R-:W-:Y:S01]  /*2f50*/  LDSM.16.M88.4 R52, [R152+0x4000] ;  /* 0x004000009834783b */ /* 0x000fe20000000200 */
[----:B------:R-:W-:Y:S01]  /*2f60*/  IMAD R14, R3, 0x2, R12 ;  /* 0x00000002030e7824 */ /* 0x000fe200078e020c */
[C---:B------:R-:W-:Y:S01]  /*2f70*/  IADD3 R2, R152.reuse, 0x4000, RZ ;  /* 0x0000400098027810 */ /* 0x040fe20007ffe0ff */
[C---:B------:R-:W-:Y:S01]  /*2f80*/  IMAD.IADD R251, R152.reuse, 0x1, R0 ;  /* 0x0000000198fb7824 */ /* 0x040fe200078e0200 */
[----:B------:R-:W1:Y:S01]  /*2f90*/  LDSM.16.M88.4 R32, [R12] ;  /* 0x000000000c20783b */ /* 0x000e620000000200 */
[----:B------:R-:W-:Y:S01]  /*2fa0*/  IADD3 R184, R152, 0x4040, RZ ;  /* 0x0000404098b87810 */ /* 0x000fe20007ffe0ff */
[----:B------:R-:W-:Y:S01]  /*2fb0*/  IMAD R8, R5, 0x2, R12 ;  /* 0x0000000205087824 */ /* 0x000fe200078e020c */
[----:B------:R-:W-:Y:S01]  /*2fc0*/  @P2 IADD3 R184, R2, -0x40, RZ ;  /* 0xffffffc002b82810 */ /* 0x000fe20007ffe0ff */
[----:B------:R-:W5:Y:S01]  /*2fd0*/  LDSM.16.M88.4 R28, [R12+0x2000] ;  /* 0x002000000c1c783b */ /* 0x000f620000000200 */
[----:B------:R-:W-:Y:S01]  /*2fe0*/  ISETP.GE.AND P1, PT, R6, UR14, PT ;  /* 0x0000000e06007c0c */ /* 0x000fe2000bf26270 */
[----:B------:R-:W-:Y:S01]  /*2ff0*/  IMAD R2, R3, 0x2, R8 ;  /* 0x0000000203027824 */ /* 0x000fe200078e0208 */
[----:B------:R-:W-:Y:S01]  /*3000*/  IADD3 R6, R173, 0x18, RZ ;  /* 0x00000018ad067810 */ /* 0x000fe20007ffe0ff */
[----:B------:R-:W-:Y:S01]  /*3010*/  LDSM.16.M88.4 R36, [R251+0x4000] ;  /* 0x00400000fb24783b */ /* 0x000fe20000000200 */
[----:B------:R-:W-:Y:S01]  /*3020*/  IMAD.IADD R198, R0, 0x1, R184 ;  /* 0x0000000100c67824 */ /* 0x000fe200078e02b8 */
[----:B------:R-:W-:-:S02]  /*3030*/  IADD3 R247, R184, 0x800, RZ ;  /* 0x00000800b8f77810 */ /* 0x000fc40007ffe0ff */
[----:B------:R-:W2:Y:S01]  /*3040*/  LDSM.16.M88.4 R24, [R14] ;  /* 0x000000000e18783b */ /* 0x000ea20000000200 */
[----:B------:R-:W-:Y:S02]  /*3050*/  ISETP.GE.AND P5, PT, R6, UR14, PT ;  /* 0x0000000e06007c0c */ /* 0x000fe4000bfa6270 */
[C---:B------:R-:W-:Y:S01]  /*3060*/  IADD3 R246, R184.reuse, 0x1000, RZ ;  /* 0x00001000b8f67810 */ /* 0x040fe20007ffe0ff */
[----:B------:R-:W3:Y:S01]  /*3070*/  LDSM.16.M88.4 R20, [R14+0x2000] ;  /* 0x002000000e14783b */ /* 0x000ee20000000200 */
[C---:B------:R-:W-:Y:S02]  /*3080*/  IADD3 R245, R184.reuse, 0x1800, RZ ;  /* 0x00001800b8f57810 */ /* 0x040fe40007ffe0ff */
[C---:B------:R-:W-:Y:S01]  /*3090*/  IADD3 R244, R184.reuse, 0x2000, RZ ;  /* 0x00002000b8f47810 */ /* 0x040fe20007ffe0ff */
[----:B------:R-:W-:Y:S01]  /*30a0*/  LDSM.16.M88.4 R76, [R184] ;  /* 0x00000000b84c783b */ /* 0x000fe20000000200 */
[C---:B------:R-:W-:Y:S02]  /*30b0*/  IADD3 R203, R184.reuse, 0x2800, RZ ;  /* 0x00002800b8cb7810 */ /* 0x040fe40007ffe0ff */
[C---:B------:R-:W-:Y:S01]  /*30c0*/  IADD3 R202, R184.reuse, 0x3000, RZ ;  /* 0x00003000b8ca7810 */ /* 0x040fe20007ffe0ff */
[----:B------:R-:W4:Y:S01]  /*30d0*/  LDSM.16.M88.4 R16, [R8] ;  /* 0x000000000810783b */ /* 0x000f220000000200 */
[----:B------:R-:W-:-:S03]  /*30e0*/  IADD3 R200, R184, 0x3800, RZ ;  /* 0x00003800b8c87810 */ /* 0x000fc60007ffe0ff */
[----:B------:R-:W-:Y:S04]  /*30f0*/  STL [R1+0x10], R152 ;  /* 0x0000109801007387 */ /* 0x000fe80000100800 */
[----:B------:R-:W-:Y:S04]  /*3100*/  STL [R1+0x14], R12 ;  /* 0x0000140c01007387 */ /* 0x000fe80000100800 */
[----:B------:R-:W-:Y:S01]  /*3110*/  STL [R1+0xc], R14 ;  /* 0x00000c0e01007387 */ /* 0x000fe20000100800 */
[-C--:B-1----:R-:W-:Y:S03]  /*3120*/  HMMA.16816.F32 R72, R32, R52.reuse, RZ ;  /* 0x000000342048723c */ /* 0x082fe600000018ff */
[----:B------:R-:W1:Y:S04]  /*3130*/  LDSM.16.M88.4 R12, [R8+0x2000] ;  /* 0x00200000080c783b */ /* 0x000e680000000200 */
[----:B------:R-:W-:Y:S01]  /*3140*/  LDSM.16.M88.4 R40, [R198] ;  /* 0x00000000c628783b */ /* 0x000fe20000000200 */
[----:B-----5:R-:W-:Y:S03]  /*3150*/  HMMA.16816.F32 R48, R28, R52, RZ ;  /* 0x000000341c30723c */ /* 0x020fe600000018ff */
[----:B------:R-:W5:Y:S04]  /*3160*/  LDSM.16.M88.4 R44, [R2] ;  /* 0x00000000022c783b */ /* 0x000f680000000200 */
[----:B------:R-:W1:Y:S01]  /*3170*/  LDSM.16.M88.4 R64, [R152+0x4800] ;  /* 0x004800009840783b */ /* 0x000e620000000200 */
[----:B------:R-:W-:Y:S03]  /*3180*/  HMMA.16816.F32 R56, R32, R54, RZ ;  /* 0x000000362038723c */ /* 0x000fe600000018ff */
[----:B------:R-:W-:Y:S04]  /*3190*/  STL [R1+0x4], R184 ;  /* 0x000004b801007387 */ /* 0x000fe80000100800 */
[----:B------:R-:W-:Y:S01]  /*31a0*/  STL [R1+0x8], R8 ;  /* 0x0000080801007387 */ /* 0x000fe20000100800 */
[----:B--2---:R-:W-:Y:S03]  /*31b0*/  HMMA.16816.F32 R72, R24, R36, R72 ;  /* 0x000000241848723c */ /* 0x004fe60000001848 */
[----:B------:R-:W2:Y:S04]  /*31c0*/  LDSM.16.M88.4 R8, [R2+0x2000] ;  /* 0x002000000208783b */ /* 0x000ea80000000200 */
[----:B------:R-:W1:Y:S01]  /*31d0*/  LDSM.16.M88.4 R60, [R251+0x4800] ;  /* 0x00480000fb3c783b */ /* 0x000e620000000200 */
[----:B------:R-:W-:Y:S03]  /*31e0*/  HMMA.16816.F32 R52, R28, R54, RZ ;  /* 0x000000361c34723c */ /* 0x000fe600000018ff */
[----:B------:R-:W2:Y:S04]  /*31f0*/  LDSM.16.M88.4 R80, [R184+0x800] ;  /* 0x00080000b850783b */ /* 0x000ea80000000200 */
[----:B------:R1:W-:Y:S01]  /*3200*/  STL [R1], R2 ;  /* 0x0000000201007387 */ /* 0x0003e20000100800 */
[----:B---3--:R-:W-:Y:S08]  /*3210*/  HMMA.16816.F32 R48, R20, R36, R48 ;  /* 0x000000241430723c */ /* 0x008ff00000001830 */
[----:B----4-:R-:W-:Y:S08]  /*3220*/  HMMA.16816.F32 R72, R16, R76, R72 ;  /* 0x0000004c1048723c */ /* 0x010ff00000001848 */
[-C--:B------:R-:W-:Y:S08]  /*3230*/  HMMA.16816.F32 R56, R24, R38.reuse, R56 ;  /* 0x000000261838723c */ /* 0x080ff00000001838 */
[----:B------:R-:W-:Y:S08]  /*3240*/  HMMA.16816.F32 R52, R20, R38, R52 ;  /* 0x000000261434723c */ /* 0x000ff00000001834 */
[----:B-1----:R-:W-:Y:S08]  /*3250*/  HMMA.16816.F32 R48, R12, R76, R48 ;  /* 0x0000004c0c30723c */ /* 0x002ff00000001830 */
        /* <DEDUP_REMOVED lines=8> */
[----:B------:R-:W1:Y:S01]  /*32e0*/  MUFU.TANH R95, R72 ;  /* 0x00000048005f7308 */ /* 0x000e620000002400 */
[----:B------:R-:W-:Y:S01]  /*32f0*/  FMUL.FTZ R75, R75, c[0x0][0x2ec] ;  /* 0x0000bb004b4b7a20 */ /* 0x000fe20000410000 */
[----:B------:R-:W-:Y:S06]  /*3300*/  HMMA.16816.F32 R36, R28, R64, RZ ;  /* 0x000000401c24723c */ /* 0x000fec00000018ff */
[----:B------:R-:W3:Y:S02]  /*3310*/  MUFU.TANH R94, R73 ;  /* 0x00000049005e7308 */ /* 0x000ee40000002400 */
[----:B--2---:R-:W-:Y:S06]  /*3320*/  HMMA.16816.F32 R48, R8, R40, R48 ;  /* 0x000000280830723c */ /* 0x004fec0000001830 */
[----:B------:R-:W2:Y:S01]  /*3330*/  MUFU.TANH R93, R74 ;  /* 0x0000004a005d7308 */ /* 0x000ea20000002400 */
[----:B-1----:R-:W-:Y:S01]  /*3340*/  FSEL R163, R95, -INF , !P4 ;  /* 0xff8000005fa37808 */ /* 0x002fe20006000000 */
[----:B------:R-:W-:Y:S06]  /*3350*/  HMMA.16816.F32 R68, R24, R60, R68 ;  /* 0x0000003c1844723c */ /* 0x000fec0000001844 */
[----:B------:R1:W-:Y:S01]  /*3360*/  MUFU.TANH R92, R75 ;  /* 0x0000004b005c7308 */ /* 0x0003e20000002400 */
[----:B---3--:R-:W-:Y:S01]  /*3370*/  FSEL R160, R94, -INF , !P3 ;  /* 0xff8000005ea07808 */ /* 0x008fe20005800000 */
[----:B------:R-:W-:Y:S01]  /*3380*/  HMMA.16816.F32 R56, R44, R42, R56 ;  /* 0x0000002a2c38723c */ /* 0x000fe20000001838 */
[----:B--2---:R-:W-:-:S07]  /*3390*/  FSEL R6, R93, -INF , !P4 ;  /* 0xff8000005d067808 */ /* 0x004fce0006000000 */
[----:B------:R-:W-:Y:S01]  /*33a0*/  HMMA.16816.F32 R52, R8, R42, R52 ;  /* 0x0000002a0834723c */ /* 0x000fe20000001834 */
[----:B------:R-:W-:Y:S02]  /*33b0*/  FMUL.FTZ R48, R48, c[0x0][0x2ec] ;  /* 0x0000bb0030307a20 */ /* 0x000fe40000410000 */
[----:B------:R-:W-:Y:S02]  /*33c0*/  FMUL.FTZ R49, R49, c[0x0][0x2ec] ;  /* 0x0000bb0031317a20 */ /* 0x000fe40000410000 */
[----:B------:R-:W2:Y:S01]  /*33d0*/  MUFU.TANH R91, R48 ;  /* 0x00000030005b7308 */ /* 0x000ea20000002400 */
[----:B-1----:R-:W1:Y:S01]  /*33e0*/  LDSM.16.M88.4 R72, [R152+0x5000] ;  /* 0x005000009848783b */ /* 0x002e620000000200 */
[----:B------:R-:W-:Y:S01]  /*33f0*/  FMUL.FTZ R89, R50, c[0x0][0x2ec] ;  /* 0x0000bb0032597a20 */ /* 0x000fe20000410000 */
[----:B------:R-:W-:Y:S01]  /*3400*/  HMMA.16816.F32 R36, R20, R60, R36 ;  /* 0x0000003c1424723c */ /* 0x000fe20000001824 */
[----:B------:R-:W-:-:S04]  /*3410*/  FMUL.FTZ R88, R51, c[0x0][0x2ec] ;  /* 0x0000bb0033587a20 */ /* 0x000fc80000410000 */
[----:B------:R3:W4:Y:S03]  /*3420*/  MUFU.TANH R90, R49 ;  /* 0x00000031005a7308 */ /* 0x0007260000002400 */
[----:B------:R-:W-:Y:S01]  /*3430*/  HMMA.16816.F32 R40, R32, R66, RZ ;  /* 0x000000422028723c */ /* 0x000fe200000018ff */
[----:B------:R-:W-:Y:S02]  /*3440*/  FMUL.FTZ R56, R56, c[0x0][0x2ec] ;  /* 0x0000bb0038387a20 */ /* 0x000fe40000410000 */
[----:B------:R-:W-:Y:S02]  /*3450*/  FMUL.FTZ R57, R57, c[0x0][0x2ec] ;  /* 0x0000bb0039397a20 */ /* 0x000fe40000410000 */
[----:B------:R-:W-:Y:S01]  /*3460*/  FMUL.FTZ R58, R58, c[0x0][0x2ec] ;  /* 0x0000bb003a3a7a20 */ /* 0x000fe20000410000 */
[----:B------:R-:W-:Y:S01]  /*3470*/  MUFU.TANH R87, R56 ;  /* 0x0000003800577308 */ /* 0x000fe20000002400 */
[----:B------:R-:W-:Y:S01]  /*3480*/  FMUL.FTZ R59, R59, c[0x0][0x2ec] ;  /* 0x0000bb003b3b7a20 */ /* 0x000fe20000410000 */
[----:B------:R-:W-:Y:S01]  /*3490*/  HMMA.16816.F32 R68, R16, R80, R68 ;  /* 0x000000501044723c */ /* 0x000fe20000001844 */
[----:B------:R-:W-:Y:S01]  /*34a0*/  FMUL.FTZ R2, R52, c[0x0][0x2ec] ;  /* 0x0000bb0034027a20 */ /* 0x000fe20000410000 */
[----:B--2---:R-:W-:Y:S01]  /*34b0*/  FSEL R158, R91, -INF , !P4 ;  /* 0xff8000005b9e7808 */ /* 0x004fe20006000000 */
[----:B------:R-:W-:-:S02]  /*34c0*/  FMUL.FTZ R0, R53, c[0x0][0x2ec] ;  /* 0x0000bb0035007a20 */ /* 0x000fc40000410000 */
[----:B------:R-:W-:Y:S01]  /*34d0*/  FMUL.FTZ R97, R54, c[0x0][0x2ec] ;  /* 0x0000bb0036617a20 */ /* 0x000fe20000410000 */
[----:B------:R-:W2:Y:S01]  /*34e0*/  MUFU.TANH R86, R57 ;  /* 0x0000003900567308 */ /* 0x000ea20000002400 */
[----:B------:R-:W-:Y:S01]  /*34f0*/  FMUL.FTZ R96, R55, c[0x0][0x2ec] ;  /* 0x0000bb0037607a20 */ /* 0x000fe20000410000 */
[----:B---3--:R-:W-:Y:S01]  /*3500*/  HMMA.16816.F32 R48, R28, R66, RZ ;  /* 0x000000421c30723c */ /* 0x008fe200000018ff */
[----:B------:R-:W3:Y:S01]  /*3510*/  LDSM.16.M88.4 R64, [R251+0x5000] ;  /* 0x00500000fb40783b */ /* 0x000ee20000000200 */
[----:B----4-:R-:W-:-:S03]  /*3520*/  FSEL R159, R90, -INF , !P3 ;  /* 0xff8000005a9f7808 */ /* 0x010fc60005800000 */
[----:B------:R-:W4:Y:S01]  /*3530*/  LDSM.16.M88.4 R52, [R184+0x1000] ;  /* 0x00100000b834783b */ /* 0x000f220000000200 */
[----:B------:R-:W-:Y:S02]  /*3540*/  MUFU.TANH R85, R58 ;  /* 0x0000003a00557308 */ /* 0x000fe40000002400 */
[----:B------:R-:W-:Y:S06]  /*3550*/  HMMA.16816.F32 R36, R12, R80, R36 ;  /* 0x000000500c24723c */ /* 0x000fec0000001824 */
[----:B------:R-:W-:Y:S01]  /*3560*/  MUFU.TANH R84, R59 ;  /* 0x0000003b00547308 */ /* 0x000fe20000002400 */
[----:B--2---:R-:W-:Y:S01]  /*3570*/  FSEL R179, R86, -INF , !P1 ;  /* 0xff80000056b37808 */ /* 0x004fe20004800000 */
[-C--:B------:R-:W-:Y:S06]  /*3580*/  HMMA.16816.F32 R40, R24, R62.reuse, R40 ;  /* 0x0000003e1828723c */ /* 0x080fec0000001828 */
[----:B------:R-:W2:Y:S02]  /*3590*/  MUFU.TANH R0, R0 ;  /* 0x0000000000007308 */ /* 0x000ea40000002400 */
[----:B------:R-:W-:Y:S06]  /*35a0*/  HMMA.16816.F32 R48, R20, R62, R48 ;  /* 0x0000003e1430723c */ /* 0x000fec0000001830 */
[----:B------:R-:W5:Y:S02]  /*35b0*/  MUFU.TANH R96, R96 ;  /* 0x0000006000607308 */ /* 0x000f640000002400 */
[----:B-1----:R-:W-:Y:S06]  /*35c0*/  HMMA.16816.F32 R60, R32, R72, RZ ;  /* 0x00000048203c723c */ /* 0x002fec00000018ff */
[----:B------:R-:W1:Y:S01]  /*35d0*/  MUFU.TANH R89, R89 ;  /* 0x0000005900597308 */ /* 0x000e620000002400 */
[----:B--2---:R-:W-:Y:S01]  /*35e0*/  FSEL R162, R0, -INF , !P1 ;  /* 0xff80000000a27808 */ /* 0x004fe20004800000 */
[----:B------:R-:W-:Y:S06]  /*35f0*/  HMMA.16816.F32 R68, R44, R76, R68 ;  /* 0x0000004c2c44723c */ /* 0x000fec0000001844 */
[----:B------:R-:W2:Y:S01]  /*3600*/  MUFU.TANH R88, R88 ;  /* 0x0000005800587308 */ /* 0x000ea20000002400 */
[----:B-----5:R-:W-:Y:S01]  /*3610*/  FSEL R169, R96, -INF , !P1 ;  /* 0xff80000060a97808 */ /* 0x020fe20004800000 */
[----:B------:R-:W-:Y:S06]  /*3620*/  HMMA.16816.F32 R56, R28, R72, RZ ;  /* 0x000000481c38723c */ /* 0x000fec00000018ff */
[----:B------:R-:W-:Y:S01]  /*3630*/  MUFU.TANH R2, R2 ;  /* 0x0000000200027308 */ /* 0x000fe20000002400 */
[----:B-1----:R-:W-:Y:S01]  /*3640*/  FSEL R155, R89, -INF , !P4 ;  /* 0xff800000599b7808 */ /* 0x002fe20006000000 */
[----:B------:R-:W-:Y:S06]  /*3650*/  HMMA.16816.F32 R36, R8, R76, R36 ;  /* 0x0000004c0824723c */ /* 0x000fec0000001824 */
[----:B------:R-:W-:Y:S01]  /*3660*/  MUFU.TANH R97, R97 ;  /* 0x0000006100617308 */ /* 0x000fe20000002400 */
[----:B--2---:R-:W-:Y:S01]  /*3670*/  FSEL R156, R88, -INF , !P3 ;  /* 0xff800000589c7808 */ /* 0x004fe20005800000 */
        /* <DEDUP_REMOVED lines=9> */
[----:B---3--:R-:W-:Y:S01]  /*3710*/  HMMA.16816.F32 R60, R24, R64, R60 ;  /* 0x00000040183c723c */ /* 0x008fe2000000183c */
[----:B------:R-:W-:-:S02]  /*3720*/  FMUL.FTZ R36, R36, c[0x0][0x2ec] ;  /* 0x0000bb0024247a20 */ /* 0x000fc40000410000 */
[----:B------:R-:W-:Y:S02]  /*3730*/  FMUL.FTZ R103, R37, c[0x0][0x2ec] ;  /* 0x0000bb0025677a20 */ /* 0x000fe40000410000 */
[----:B------:R-:W-:Y:S01]  /*3740*/  FMUL.FTZ R104, R38, c[0x0][0x2ec] ;  /* 0x0000bb0026687a20 */ /* 0x000fe20000410000 */
[----:B------:R2:W-:Y:S01]  /*3750*/  MUFU.TANH R102, R36 ;  /* 0x0000002400667308 */ /* 0x0005e20000002400 */
[----:B------:R-:W-:Y:S01]  /*3760*/  FMUL.FTZ R105, R39, c[0x0][0x2ec] ;  /* 0x0000bb0027697a20 */ /* 0x000fe20000410000 */
[----:B------:R-:W-:Y:S01]  /*3770*/  HMMA.16816.F32 R56, R20, R64, R56 ;  /* 0x000000401438723c */ /* 0x000fe20000001838 */
[----:B-1----:R-:W1:Y:S05]  /*3780*/  LDSM.16.M88.4 R68, [R198+0x1000] ;  /* 0x00100000c644783b */ /* 0x002e6a0000000200 */
[----:B------:R-:W-:Y:S02]  /*3790*/  MUFU.TANH R100, R100 ;  /* 0x0000006400647308 */ /* 0x000fe40000002400 */
[-C--:B------:R-:W-:Y:S01]  /*37a0*/  HMMA.16816.F32 R40, R44, R78.reuse, R40 ;  /* 0x0000004e2c28723c */ /* 0x080fe20000001828 */
[----:B--2---:R-:W2:Y:S05]  /*37b0*/  LDSM.16.M88.4 R36, [R152+0x5800] ;  /* 0x005800009824783b */ /* 0x004eaa0000000200 */
[----:B------:R-:W-:Y:S02]  /*37c0*/  MUFU.TANH R104, R104 ;  /* 0x0000006800687308 */ /* 0x000fe40000002400 */
[----:B------:R-:W-:Y:S06]  /*37d0*/  HMMA.16816.F32 R48, R8, R78, R48 ;  /* 0x0000004e0830723c */ /* 0x000fec0000001830 */
[----:B------:R-:W-:Y:S02]  /*37e0*/  MUFU.TANH R101, R101 ;  /* 0x0000006500657308 */ /* 0x000fe40000002400 */
[----:B----4-:R-:W-:Y:S06]  /*37f0*/  HMMA.16816.F32 R60, R16, R52, R60 ;  /* 0x00000034103c723c */ /* 0x010fec000000183c */
[----:B------:R-:W-:Y:S02]  /*3800*/  MUFU.TANH R103, R103 ;  /* 0x0000006700677308 */ /* 0x000fe40000002400 */
[----:B------:R-:W-:Y:S01]  /*3810*/  HMMA.16816.F32 R76, R32, R74, RZ ;  /* 0x0000004a204c723c */ /* 0x000fe200000018ff */
[----:B------:R-:W-:-:S02]  /*3820*/  FMUL.FTZ R40, R40, c[0x0][0x2ec] ;  /* 0x0000bb0028287a20 */ /* 0x000fc40000410000 */
[----:B------:R-:W-:Y:S02]  /*3830*/  FMUL.FTZ R107, R41, c[0x0][0x2ec] ;  /* 0x0000bb00296b7a20 */ /* 0x000fe40000410000 */
[----:B------:R-:W-:Y:S01]  /*3840*/  FMUL.FTZ R108, R42, c[0x0][0x2ec] ;  /* 0x0000bb002a6c7a20 */ /* 0x000fe20000410000 */
[----:B------:R3:W4:Y:S02]  /*3850*/  MUFU.TANH R106, R40 ;  /* 0x00000028006a7308 */ /* 0x0007240000002400 */
[----:B------:R-:W-:Y:S01]  /*3860*/  HMMA.16816.F32 R72, R28, R74, RZ ;  /* 0x0000004a1c48723c */ /* 0x000fe200000018ff */
[----:B------:R-:W-:Y:S02]  /*3870*/  FMUL.FTZ R109, R43, c[0x0][0x2ec] ;  /* 0x0000bb002b6d7a20 */ /* 0x000fe40000410000 */
[----:B------:R-:W-:Y:S02]  /*3880*/  FMUL.FTZ R48, R48, c[0x0][0x2ec] ;  /* 0x0000bb0030307a20 */ /* 0x000fe40000410000 */
[----:B------:R-:W-:-:S02]  /*3890*/  FMUL.FTZ R111, R49, c[0x0][0x2ec] ;  /* 0x0000bb00316f7a20 */ /* 0x000fc40000410000 */
[----:B------:R-:W5:Y:S01]  /*38a0*/  MUFU.TANH R110, R48 ;  /* 0x00000030006e7308 */ /* 0x000f620000002400 */
[----:B------:R-:W-:Y:S01]  /*38b0*/  HMMA.16816.F32 R56, R12, R52, R56 ;  /* 0x000000340c38723c */ /* 0x000fe20000001838 */
[----:B------:R-:W-:Y:S02]  /*38c0*/  FMUL.FTZ R112, R50, c[0x0][0x2ec] ;  /* 0x0000bb0032707a20 */ /* 0x000fe40000410000 */
[----:B------:R-:W-:Y:S01]  /*38d0*/  FMUL.FTZ R113, R51, c[0x0][0x2ec] ;  /* 0x0000bb0033717a20 */ /* 0x000fe20000410000 */
[----:B---3--:R-:W3:Y:S04]  /*38e0*/  LDSM.16.M88.4 R40, [R251+0x5800] ;  /* 0x00580000fb28783b */ /* 0x008ee80000000200 */
[----:B-1----:R-:W-:Y:S01]  /*38f0*/  HMMA.16816.F32 R60, R44, R68, R60 ;  /* 0x000000442c3c723c */ /* 0x002fe2000000183c */
[----:B------:R-:W-:Y:S01]  /*3900*/  MUFU.TANH R105, R105 ;  /* 0x0000006900697308 */ /* 0x000fe20000002400 */
[----:B----4-:R-:W-:-:S02]  /*3910*/  FSEL R185, R106, -INF , !P5 ;  /* 0xff8000006ab97808 */ /* 0x010fc40006800000 */
[----:B-----5:R-:W-:-:S04]  /*3920*/  FSEL R172, R110, -INF , !P5 ;  /* 0xff8000006eac7808 */ /* 0x020fc80006800000 */
[-C--:B------:R-:W-:Y:S01]  /*3930*/  HMMA.16816.F32 R72, R20, R66.reuse, R72 ;  /* 0x000000421448723c */ /* 0x080fe20000001848 */
[----:B------:R-:W1:Y:S07]  /*3940*/  MUFU.TANH R108, R108 ;  /* 0x0000006c006c7308 */ /* 0x000e6e0000002400 */
[----:B------:R-:W-:Y:S01]  /*3950*/  HMMA.16816.F32 R76, R24, R66, R76 ;  /* 0x00000042184c723c */ /* 0x000fe2000000184c */
[----:B------:R-:W4:Y:S07]  /*3960*/  MUFU.TANH R112, R112 ;  /* 0x0000007000707308 */ /* 0x000f2e0000002400 */
[----:B------:R-:W-:Y:S01]  /*3970*/  HMMA.16816.F32 R56, R8, R68, R56 ;  /* 0x000000440838723c */ /* 0x000fe20000001838 */
[----:B------:R-:W-:Y:S01]  /*3980*/  FMUL.FTZ R60, R60, c[0x0][0x2ec] ;  /* 0x0000bb003c3c7a20 */ /* 0x000fe20000410000 */
[----:B------:R-:W5:Y:S01]  /*3990*/  MUFU.TANH R113, R113 ;  /* 0x0000007100717308 */ /* 0x000f620000002400 */
[----:B------:R-:W-:Y:S01]  /*39a0*/  FMUL.FTZ R61, R61, c[0x0][0x2ec] ;  /* 0x0000bb003d3d7a20 */ /* 0x000fe20000410000 */
[----:B-1----:R-:W-:Y:S01]  /*39b0*/  FSEL R164, R108, -INF , !P5 ;  /* 0xff8000006ca47808 */ /* 0x002fe20006800000 */
[----:B------:R-:W-:-:S02]  /*39c0*/  FMUL.FTZ R62, R62, c[0x0][0x2ec] ;  /* 0x0000bb003e3e7a20 */ /* 0x000fc40000410000 */
[----:B------:R-:W-:Y:S01]  /*39d0*/  FMUL.FTZ R63, R63, c[0x0][0x2ec] ;  /* 0x0000bb003f3f7a20 */ /* 0x000fe20000410000 */
[-C--:B--2---:R-:W-:Y:S01]  /*39e0*/  HMMA.16816.F32 R64, R32, R36.reuse, RZ ;  /* 0x000000242040723c */ /* 0x084fe200000018ff */
[----:B----4-:R-:W-:Y:S01]  /*39f0*/  FSEL R165, R112, -INF , !P5 ;  /* 0xff80000070a57808 */ /* 0x010fe20006800000 */
[----:B------:R-:W-:Y:S06]  /*3a00*/  MUFU.TANH R114, R60 ;  /* 0x0000003c00727308 */ /* 0x000fec0000002400 */
[----:B------:R-:W-:Y:S02]  /*3a10*/  HMMA.16816.F32 R48, R28, R36, RZ ;  /* 0x000000241c30723c */ /* 0x000fe400000018ff */
        /* <DEDUP_REMOVED lines=16> */
[----:B------:R-:W-:Y:S06]  /*3b20*/  MUFU.TANH R109, R109 ;  /* 0x0000006d006d7308 */ /* 0x000fec0000002400 */
[----:B------:R-:W-:Y:S02]  /*3b30*/  HMMA.16816.F32 R36, R28, R38, RZ ;  /* 0x000000261c24723c */ /* 0x000fe400000018ff */
[----:B------:R-:W2:Y:S06]  /*3b40*/  MUFU.TANH R111, R111 ;  /* 0x0000006f006f7308 */ /* 0x000eac0000002400 */
[----:B------:R-:W-:Y:S02]  /*3b50*/  HMMA.16816.F32 R72, R8, R70, R72 ;  /* 0x000000460848723c */ /* 0x000fe40000001848 */
[----:B------:R-:W3:Y:S06]  /*3b60*/  MUFU.TANH R120, R120 ;  /* 0x0000007800787308 */ /* 0x000eec0000002400 */
[-C--:B------:R-:W-:Y:S02]  /*3b70*/  HMMA.16816.F32 R60, R24, R42.reuse, R60 ;  /* 0x0000002a183c723c */ /* 0x080fe4000000183c */
[----:B------:R-:W-:Y:S06]  /*3b80*/  MUFU.TANH R119, R119 ;  /* 0x0000007700777308 */ /* 0x000fec0000002400 */
[----:B------:R-:W-:Y:S02]  /*3b90*/  HMMA.16816.F32 R36, R20, R42, R36 ;  /* 0x0000002a1424723c */ /* 0x000fe40000001824 */
[----:B------:R-:W4:Y:S06]  /*3ba0*/  MUFU.TANH R121, R121 ;  /* 0x0000007900797308 */ /* 0x000f2c0000002400 */
        /* <DEDUP_REMOVED lines=21> */
[----:B------:R-:W-:Y:S02]  /*3d00*/  MUFU.TANH R124, R78 ;  /* 0x0000004e007c7308 */ /* 0x000fe40000002400 */
[-C--:B------:R-:W-:Y:S06]  /*3d10*/  HMMA.16816.F32 R64, R44, R52.reuse, R64 ;  /* 0x000000342c40723c */ /* 0x080fec0000001840 */
[----:B------:R1:W-:Y:S02]  /*3d20*/  MUFU.TANH R125, R79 ;  /* 0x0000004f007d7308 */ /* 0x0003e40000002400 */
[----:B------:R-:W-:Y:S06]  /*3d30*/  HMMA.16816.F32 R48, R8, R52, R48 ;  /* 0x000000340830723c */ /* 0x000fec0000001830 */
[----:B------:R-:W2:Y:S02]  /*3d40*/  MUFU.TANH R129, R129 ;  /* 0x0000008100817308 */ /* 0x000ea40000002400 */
        /* <DEDUP_REMOVED lines=34> */
[----:B------:R-:W1:Y:S01]  /*3f70*/  MUFU.TANH R139, R139 ;  /* 0x0000008b008b7308 */ /* 0x000e620000002400 */
[----:B------:R-:W-:Y:S07]  /*3f80*/  HMMA.16816.F32 R52, R24, R70, R52 ;  /* 0x000000461834723c */ /* 0x000fee0000001834 */
[----:B------:R-:W-:Y:S01]  /*3f90*/  MUFU.TANH R133, R133 ;  /* 0x0000008500857308 */ /* 0x000fe20000002400 */
[----:B------:R-:W-:Y:S07]  /*3fa0*/  HMMA.16816.F32 R40, R16, R76, R40 ;  /* 0x0000004c1028723c */ /* 0x000fee0000001828 */
[----:B------:R-:W1:Y:S01]  /*3fb0*/  MUFU.TANH R135, R135 ;  /* 0x0000008700877308 */ /* 0x000e620000002400 */
        /* <DEDUP_REMOVED lines=15> */
[----:B------:R-:W-:Y:S01]  /*40b0*/  MUFU.TANH R143, R143 ;  /* 0x0000008f008f7308 */ /* 0x000fe20000002400 */
[----:B------:R-:W-:Y:S01]  /*40c0*/  HMMA.16816.F32 R56, R12, R78, R56 ;  /* 0x0000004e0c38723c */ /* 0x000fe20000001838 */
[----:B--2---:R-:W2:Y:S07]  /*40d0*/  LDSM.16.M88.4 R72, [R152+0x7000] ;  /* 0x007000009848783b */ /* 0x004eae0000000200 */
[----:B-1----:R-:W-:Y:S01]  /*40e0*/  HMMA.16816.F32 R68, R24, R60, R68 ;  /* 0x0000003c1844723c */ /* 0x002fe20000001844 */
[----:B------:R-:W-:Y:S01]  /*40f0*/  FMUL.FTZ R40, R40, c[0x0][0x2ec] ;  /* 0x0000bb0028287a20 */ /* 0x000fe20000410000 */
[----:B------:R-:W1:Y:S01]  /*4100*/  MUFU.TANH R147, R147 ;  /* 0x0000009300937308 */ /* 0x000e620000002400 */
        /* <DEDUP_REMOVED lines=8> */
[----:B------:R-:W-:Y:S06]  /*4190*/  MUFU.TANH R146, R146 ;  /* 0x0000009200927308 */ /* 0x000fec0000002400 */
[----:B------:R-:W-:Y:S01]  /*41a0*/  HMMA.16816.F32 R64, R32, R50, RZ ;  /* 0x000000322040723c */ /* 0x000fe200000018ff */
[----:B------:R-:W-:Y:S01]  /*41b0*/  FMUL.FTZ R52, R52, c[0x0][0x2ec] ;  /* 0x0000bb0034347a20 */ /* 0x000fe20000410000 */
[----:B---3--:R-:W3:Y:S01]  /*41c0*/  LDSM.16.M88.4 R40, [R198+0x2800] ;  /* 0x00280000c628783b */ /* 0x008ee20000000200 */
[----:B------:R-:W-:Y:S01]  /*41d0*/  FMUL.FTZ R151, R53, c[0x0][0x2ec] ;  /* 0x0000bb0035977a20 */ /* 0x000fe20000410000 */
[----:B------:R-:W-:Y:S01]  /*41e0*/  MUFU.TANH R148, R148 ;  /* 0x0000009400947308 */ /* 0x000fe20000002400 */
[----:B------:R-:W-:-:S02]  /*41f0*/  FMUL.FTZ R222, R54, c[0x0][0x2ec] ;  /* 0x0000bb0036de7a20 */ /* 0x000fc40000410000 */
[----:B------:R-:W-:Y:S01]  /*4200*/  FMUL.FTZ R230, R55, c[0x0][0x2ec] ;  /* 0x0000bb0037e67a20 */ /* 0x000fe20000410000 */
[----:B------:R-:W-:Y:S04]  /*4210*/  HMMA.16816.F32 R48, R28, R50, RZ ;  /* 0x000000321c30723c */ /* 0x000fe800000018ff */
[----:B------:R1:W-:Y:S04]  /*4220*/  MUFU.TANH R153, R52 ;  /* 0x0000003400997308 */ /* 0x0003e80000002400 */
[----:B------:R-:W-:Y:S01]  /*4230*/  HMMA.16816.F32 R68, R16, R80, R68 ;  /* 0x000000501044723c */ /* 0x000fe20000001844 */
[----:B------:R-:W-:-:S02]  /*4240*/  FMUL.FTZ R56, R56, c[0x0][0x2ec] ;  /* 0x0000bb0038387a20 */ /* 0x000fc40000410000 */
[----:B------:R-:W-:Y:S01]  /*4250*/  FMUL.FTZ R57, R57, c[0x0][0x2ec] ;  /* 0x0000bb0039397a20 */ /* 0x000fe20000410000 */
[----:B------:R-:W-:Y:S01]  /*4260*/  MUFU.TANH R222, R222 ;  /* 0x000000de00de7308 */ /* 0x000fe20000002400 */
[----:B------:R-:W-:Y:S02]  /*4270*/  FMUL.FTZ R229, R58, c[0x0][0x2ec] ;  /* 0x0000bb003ae57a20 */ /* 0x000fe40000410000 */
[----:B------:R-:W-:Y:S01]  /*4280*/  FMUL.FTZ R213, R59, c[0x0][0x2ec] ;  /* 0x0000bb003bd57a20 */ /* 0x000fe20000410000 */
[----:B------:R-:W-:Y:S01]  /*4290*/  HMMA.16816.F32 R36, R12, R80, R36 ;  /* 0x000000500c24723c */ /* 0x000fe20000001824 */
[----:B-1----:R-:W1:Y:S03]  /*42a0*/  LDSM.16.M88.4 R52, [R251+0x7000] ;  /* 0x00700000fb34783b */ /* 0x002e660000000200 */
[----:B------:R-:W-:Y:S04]  /*42b0*/  MUFU.TANH R216, R56 ;  /* 0x0000003800d87308 */ /* 0x000fe80000002400 */
[-C--:B------:R-:W-:Y:S04]  /*42c0*/  HMMA.16816.F32 R64, R24, R62.reuse, R64 ;  /* 0x0000003e1840723c */ /* 0x080fe80000001840 */
[----:B------:R3:W-:Y:S04]  /*42d0*/  MUFU.TANH R214, R57 ;  /* 0x0000003900d67308 */ /* 0x0007e80000002400 */
[----:B------:R-:W-:Y:S04]  /*42e0*/  HMMA.16816.F32 R48, R20, R62, R48 ;  /* 0x0000003e1430723c */ /* 0x000fe80000001830 */
[----:B------:R-:W1:Y:S04]  /*42f0*/  MUFU.TANH R229, R229 ;  /* 0x000000e500e57308 */ /* 0x000e680000002400 */
[----:B--2---:R-:W-:Y:S01]  /*4300*/  HMMA.16816.F32 R60, R32, R72, RZ ;  /* 0x00000048203c723c */ /* 0x004fe200000018ff */
[----:B---3--:R-:W2:Y:S03]  /*4310*/  LDSM.16.M88.4 R56, [R184+0x3000] ;  /* 0x00300000b838783b */ /* 0x008ea60000000200 */
[----:B------:R-:W-:Y:S04]  /*4320*/  MUFU.TANH R151, R151 ;  /* 0x0000009700977308 */ /* 0x000fe80000002400 */
[-C--:B------:R-:W-:Y:S04]  /*4330*/  HMMA.16816.F32 R68, R44, R40.reuse, R68 ;  /* 0x000000282c44723c */ /* 0x080fe80000001844 */
[----:B------:R-:W-:Y:S04]  /*4340*/  MUFU.TANH R230, R230 ;  /* 0x000000e600e67308 */ /* 0x000fe80000002400 */
[----:B------:R-:W-:Y:S04]  /*4350*/  HMMA.16816.F32 R36, R8, R40, R36 ;  /* 0x000000280824723c */ /* 0x000fe80000001824 */
[----:B------:R-:W3:Y:S04]  /*4360*/  MUFU.TANH R213, R213 ;  /* 0x000000d500d57308 */ /* 0x000ee80000002400 */
[----:B-1----:R-:W-:Y:S04]  /*4370*/  HMMA.16816.F32 R60, R24, R52, R60 ;  /* 0x00000034183c723c */ /* 0x002fe8000000183c */
[----:B------:R-:W-:Y:S04]  /*4380*/  MUFU.TANH R231, R231 ;  /* 0x000000e700e77308 */ /* 0x000fe80000002400 */
[----:B------:R-:W-:Y:S01]  /*4390*/  FMUL.FTZ R68, R68, c[0x0][0x2ec] ;  /* 0x0000bb0044447a20 */ /* 0x000fe20000410000 */
[----:B------:R-:W-:Y:S01]  /*43a0*/  HMMA.16816.F32 R64, R16, R82, R64 ;  /* 0x000000521040723c */ /* 0x000fe20000001840 */
[----:B------:R-:W-:-:S02]  /*43b0*/  FMUL.FTZ R69, R69, c[0x0][0x2ec] ;  /* 0x0000bb0045457a20 */ /* 0x000fc40000410000 */
[----:B------:R-:W-:Y:S01]  /*43c0*/  FMUL.FTZ R80, R70, c[0x0][0x2ec] ;  /* 0x0000bb0046507a20 */ /* 0x000fe20000410000 */
[----:B------:R-:W-:Y:S01]  /*43d0*/  MUFU.TANH R201, R68 ;  /* 0x0000004400c97308 */ /* 0x000fe20000002400 */
[----:B------:R-:W-:-:S03]  /*43e0*/  FMUL.FTZ R81, R71, c[0x0][0x2ec] ;  /* 0x0000bb0047517a20 */ /* 0x000fc60000410000 */
[----:B------:R-:W-:Y:S01]  /*43f0*/  HMMA.16816.F32 R48, R12, R82, R48 ;  /* 0x000000520c30723c */ /* 0x000fe20000001830 */
[----:B------:R-:W-:Y:S02]  /*4400*/  FMUL.FTZ R36, R36, c[0x0][0x2ec] ;  /* 0x0000bb0024247a20 */ /* 0x000fe40000410000 */
[----:B------:R-:W-:Y:S01]  /*4410*/  FMUL.FTZ R210, R37, c[0x0][0x2ec] ;  /* 0x0000bb0025d27a20 */ /* 0x000fe20000410000 */
[----:B------:R1:W-:Y:S01]  /*4420*/  MUFU.TANH R199, R69 ;  /* 0x0000004500c77308 */ /* 0x0003e20000002400 */
[----:B------:R-:W-:Y:S02]  /*4430*/  FMUL.FTZ R211, R38, c[0x0][0x2ec] ;  /* 0x0000bb0026d37a20 */ /* 0x000fe40000410000 */
[----:B------:R-:W-:Y:S01]  /*4440*/  FSEL R83, R92, -INF , !P3 ;  /* 0xff8000005c537808 */ /* 0x000fe20005800000 */
[----:B------:R-:W-:Y:S01]  /*4450*/  HMMA.16816.F32 R76, R28, R72, RZ ;  /* 0x000000481c4c723c */ /* 0x000fe200000018ff */
[----:B------:R-:W-:-:S03]  /*4460*/  FMUL.FTZ R209, R39, c[0x0][0x2ec] ;  /* 0x0000bb0027d17a20 */ /* 0x000fc60000410000 */
[----:B------:R3:W-:Y:S04]  /*4470*/  MUFU.TANH R212, R36 ;  /* 0x0000002400d47308 */ /* 0x0007e80000002400 */
[----:B--2---:R-:W-:Y:S01]  /*4480*/  HMMA.16816.F32 R60, R16, R56, R60 ;  /* 0x00000038103c723c */ /* 0x004fe2000000183c */
[----:B-1----:R-:W1:Y:S03]  /*4490*/  LDSM.16.M88.4 R68, [R198+0x3000] ;  /* 0x00300000c644783b */ /* 0x002e660000000200 */
[----:B------:R-:W-:Y:S04]  /*44a0*/  MUFU.TANH R80, R80 ;  /* 0x0000005000507308 */ /* 0x000fe80000002400 */
[----:B------:R-:W-:Y:S04]  /*44b0*/  HMMA.16816.F32 R64, R44, R42, R64 ;  /* 0x0000002a2c40723c */ /* 0x000fe80000001840 */
[----:B------:R-:W2:Y:S04]  /*44c0*/  MUFU.TANH R211, R211 ;  /* 0x000000d300d37308 */ /* 0x000ea80000002400 */
[-C--:B---3--:R-:W-:Y:S04]  /*44d0*/  HMMA.16816.F32 R36, R28, R74.reuse, RZ ;  /* 0x0000004a1c24723c */ /* 0x088fe800000018ff */
[----:B------:R-:W-:Y:S04]  /*44e0*/  MUFU.TANH R81, R81 ;  /* 0x0000005100517308 */ /* 0x000fe80000002400 */
[----:B------:R-:W-:Y:S04]  /*44f0*/  HMMA.16816.F32 R72, R32, R74, RZ ;  /* 0x0000004a2048723c */ /* 0x000fe800000018ff */
[----:B------:R-:W-:Y:S04]  /*4500*/  MUFU.TANH R210, R210 ;  /* 0x000000d200d27308 */ /* 0x000fe80000002400 */
[----:B------:R-:W-:Y:S01]  /*4510*/  HMMA.16816.F32 R48, R8, R42, R48 ;  /* 0x0000002a0830723c */ /* 0x000fe20000001830 */
[----:B------:R3:W2:Y:S01]  /*4520*/  LDSM.16.M88.4 R40, [R152+0x7800] ;  /* 0x007800009828783b */ /* 0x0006a20000000200 */
[----:B------:R-:W-:-:S02]  /*4530*/  FMUL.FTZ R64, R64, c[0x0][0x2ec] ;  /* 0x0000bb0040407a20 */ /* 0x000fc40000410000 */
[----:B------:R-:W-:Y:S02]  /*4540*/  FMUL.FTZ R65, R65, c[0x0][0x2ec] ;  /* 0x0000bb0041417a20 */ /* 0x000fe40000410000 */
[----:B------:R-:W-:Y:S01]  /*4550*/  FMUL.FTZ R66, R66, c[0x0][0x2ec] ;  /* 0x0000bb0042427a20 */ /* 0x000fe20000410000 */
[----:B------:R-:W-:Y:S01]  /*4560*/  MUFU.TANH R197, R64 ;  /* 0x0000004000c57308 */ /* 0x000fe20000002400 */
[----:B------:R-:W-:Y:S01]  /*4570*/  HMMA.16816.F32 R76, R20, R52, R76 ;  /* 0x00000034144c723c */ /* 0x000fe2000000184c */
[----:B------:R-:W-:-:S06]  /*4580*/  FMUL.FTZ R67, R67, c[0x0][0x2ec] ;  /* 0x0000bb0043437a20 */ /* 0x000fcc0000410000 */
[----:B------:R-:W-:Y:S01]  /*4590*/  MUFU.TANH R196, R65 ;  /* 0x0000004100c47308 */ /* 0x000fe20000002400 */
[----:B-1----:R-:W-:Y:S07]  /*45a0*/  HMMA.16816.F32 R60, R44, R68, R60 ;  /* 0x000000442c3c723c */ /* 0x002fee000000183c */
[----:B------:R-:W-:Y:S01]  /*45b0*/  MUFU.TANH R157, R66 ;  /* 0x00000042009d7308 */ /* 0x000fe20000002400 */
[----:B------:R-:W-:Y:S01]  /*45c0*/  HMMA.16816.F32 R36, R20, R54, R36 ;  /* 0x000000361424723c */ /* 0x000fe20000001824 */
[----:B------:R-:W-:Y:S01]  /*45d0*/  FMUL.FTZ R208, R48, c[0x0][0x2ec] ;  /* 0x0000bb0030d07a20 */ /* 0x000fe20000410000 */
[----:B---3--:R-:W-:Y:S01]  /*45e0*/  FSEL R152, R84, -INF , !P1 ;  /* 0xff80000054987808 */ /* 0x008fe20004800000 */
[----:B------:R-:W-:-:S02]  /*45f0*/  FMUL.FTZ R206, R49, c[0x0][0x2ec] ;  /* 0x0000bb0031ce7a20 */ /* 0x000fc40000410000 */
[----:B------:R-:W-:Y:S02]  /*4600*/  FMUL.FTZ R207, R50, c[0x0][0x2ec] ;  /* 0x0000bb0032cf7a20 */ /* 0x000fe40000410000 */
[----:B------:R-:W-:Y:S01]  /*4610*/  FMUL.FTZ R205, R51, c[0x0][0x2ec] ;  /* 0x0000bb0033cd7a20 */ /* 0x000fe20000410000 */
[----:B------:R-:W-:Y:S01]  /*4620*/  HMMA.16816.F32 R72, R24, R54, R72 ;  /* 0x000000361848723c */ /* 0x000fe20000001848 */
[----:B------:R-:W1:Y:S01]  /*4630*/  LDSM.16.M88.4 R48, [R251+0x7800] ;  /* 0x00780000fb30783b */ /* 0x000e620000000200 */
[----:B------:R-:W3:Y:S06]  /*4640*/  MUFU.TANH R209, R209 ;  /* 0x000000d100d17308 */ /* 0x000eec0000002400 */
[----:B------:R-:W-:Y:S01]  /*4650*/  HMMA.16816.F32 R76, R12, R56, R76 ;  /* 0x000000380c4c723c */ /* 0x000fe2000000184c */
[----:B------:R-:W-:Y:S01]  /*4660*/  FMUL.FTZ R60, R60, c[0x0][0x2ec] ;  /* 0x0000bb003c3c7a20 */ /* 0x000fe20000410000 */
[----:B------:R-:W-:Y:S01]  /*4670*/  MUFU.TANH R208, R208 ;  /* 0x000000d000d07308 */ /* 0x000fe20000002400 */
[----:B------:R-:W-:Y:S01]  /*4680*/  FMUL.FTZ R170, R61, c[0x0][0x2ec] ;  /* 0x0000bb003daa7a20 */ /* 0x000fe20000410000 */
[----:B------:R-:W-:Y:S01]  /*4690*/  IADD3 R61, R173, 0x10, RZ ;  /* 0x00000010ad3d7810 */ /* 0x000fe20007ffe0ff */
[----:B------:R-:W-:-:S02]  /*46a0*/  FMUL.FTZ R62, R62, c[0x0][0x2ec] ;  /* 0x0000bb003e3e7a20 */ /* 0x000fc40000410000 */
[----:B------:R-:W-:Y:S01]  /*46b0*/  IADD3 R56, R173, 0x8, RZ ;  /* 0x00000008ad387810 */ /* 0x000fe20007ffe0ff */
[----:B--2---:R-:W-:Y:S01]  /*46c0*/  HMMA.16816.F32 R52, R32, R40, RZ ;  /* 0x000000282034723c */ /* 0x004fe200000018ff */
[----:B------:R-:W-:Y:S01]  /*46d0*/  FMUL.FTZ R63, R63, c[0x0][0x2ec] ;  /* 0x0000bb003f3f7a20 */ /* 0x000fe20000410000 */
[----:B------:R2:W-:Y:S01]  /*46e0*/  MUFU.TANH R171, R60 ;  /* 0x0000003c00ab7308 */ /* 0x0005e20000002400 */
[----:B------:R-:W-:Y:S02]  /*46f0*/  ISETP.GE.AND P2, PT, R56, UR14, PT ;  /* 0x0000000e38007c0c */ /* 0x000fe4000bf46270 */
[----:B------:R-:W-:Y:S02]  /*4700*/  ISETP.GE.AND P0, PT, R61, UR14, PT ;  /* 0x0000000e3d007c0c */ /* 0x000fe4000bf06270 */
[----:B------:R-:W-:Y:S01]  /*4710*/  FSEL R161, R97, -INF , !P2 ;  /* 0xff80000061a17808 */ /* 0x000fe20005000000 */
[----:B------:R-:W-:Y:S01]  /*4720*/  HMMA.16816.F32 R36, R12, R58, R36 ;  /* 0x0000003a0c24723c */ /* 0x000fe20000001824 */
[----:B------:R-:W-:Y:S01]  /*4730*/  FSEL R82, R85, -INF , !P2 ;  /* 0xff80000055527808 */ /* 0x000fe20005000000 */
[----:B------:R-:W-:Y:S01]  /*4740*/  MUFU.TANH R178, R62 ;  /* 0x0000003e00b27308 */ /* 0x000fe20000002400 */
[----:B------:R-:W-:-:S02]  /*4750*/  FSEL R175, R87, -INF , !P2 ;  /* 0xff80000057af7808 */ /* 0x000fc40005000000 */
[----:B------:R-:W-:Y:S02]  /*4760*/  FSEL R176, R102, -INF , !P0 ;  /* 0xff80000066b07808 */ /* 0x000fe40004000000 */
[----:B------:R-:W-:Y:S01]  /*4770*/  FSEL R154, R100, -INF , !P0 ;  /* 0xff800000649a7808 */ /* 0x000fe20004000000 */
[----:B------:R-:W-:Y:S01]  /*4780*/  HMMA.16816.F32 R72, R16, R58, R72 ;  /* 0x0000003a1048723c */ /* 0x000fe20000001848 */
[----:B------:R-:W-:Y:S01]  /*4790*/  FSEL R181, R98, -INF , !P0 ;  /* 0xff80000062b57808 */ /* 0x000fe20004000000 */
[----:B------:R1:W-:Y:S01]  /*47a0*/  MUFU.TANH R177, R63 ;  /* 0x0000003f00b17308 */ /* 0x0003e20000002400 */
[----:B--2---:R-:W-:-:S04]  /*47b0*/  IADD3 R60, R173, 0x11, RZ ;  /* 0x00000011ad3c7810 */ /* 0x004fc80007ffe0ff */
[----:B------:R-:W-:Y:S01]  /*47c0*/  ISETP.GE.AND P6, PT, R60, UR14, PT ;  /* 0x0000000e3c007c0c */ /* 0x000fe2000bfc6270 */
[----:B------:R-:W-:Y:S02]  /*47d0*/  HMMA.16816.F32 R32, R32, R42, RZ ;  /* 0x0000002a2020723c */ /* 0x000fe400000018ff */
[----:B------:R-:W2:Y:S01]  /*47e0*/  MUFU.TANH R207, R207 ;  /* 0x000000cf00cf7308 */ /* 0x000ea20000002400 */
[----:B------:R-:W-:Y:S02]  /*47f0*/  FSEL R167, R105, -INF , !P6 ;  /* 0xff80000069a77808 */ /* 0x000fe40007000000 */
[----:B------:R-:W-:Y:S02]  /*4800*/  FSEL R168, R103, -INF , !P6 ;  /* 0xff80000067a87808 */ /* 0x000fe40007000000 */
[----:B------:R-:W-:Y:S01]  /*4810*/  FSEL R183, R99, -INF , !P6 ;  /* 0xff80000063b77808 */ /* 0x000fe20007000000 */
[C---:B------:R-:W-:Y:S01]  /*4820*/  HMMA.16816.F32 R56, R28.reuse, R40, RZ ;  /* 0x000000281c38723c */ /* 0x040fe200000018ff */
[----:B-1----:R-:W1:Y:S01]  /*4830*/  LDSM.16.M88.4 R60, [R184+0x3800] ;  /* 0x00380000b83c783b */ /* 0x002e620000000200 */
[----:B------:R-:W-:Y:S05]  /*4840*/  MUFU.TANH R170, R170 ;  /* 0x000000aa00aa7308 */ /* 0x000fea0000002400 */
[C---:B------:R-:W-:Y:S01]  /*4850*/  IADD3 R40, R173.reuse, 0x19, RZ ;  /* 0x00000019ad287810 */ /* 0x040fe20007ffe0ff */
[----:B------:R-:W-:Y:S03]  /*4860*/  HMMA.16816.F32 R28, R28, R42, RZ ;  /* 0x0000002a1c1c723c */ /* 0x000fe600000018ff */
[----:B------:R-:W-:Y:S01]  /*4870*/  ISETP.GE.AND P4, PT, R40, UR14, PT ;  /* 0x0000000e28007c0c */ /* 0x000fe2000bf86270 */
[----:B------:R-:W-:Y:S01]  /*4880*/  MUFU.TANH R149, R149 ;  /* 0x0000009500957308 */ /* 0x000fe20000002400 */
[----:B------:R-:W-:-:S02]  /*4890*/  IADD3 R40, R173, 0x20, RZ ;  /* 0x00000020ad287810 */ /* 0x000fc40007ffe0ff */
[----:B------:R-:W-:Y:S01]  /*48a0*/  FSEL R42, R101, -INF , !P6 ;  /* 0xff800000652a7808 */ /* 0x000fe20007000000 */
[----:B------:R-:W-:Y:S01]  /*48b0*/  HMMA.16816.F32 R52, R24, R48, R52 ;  /* 0x000000301834723c */ /* 0x000fe20000001834 */
[----:B------:R-:W-:Y:S02]  /*48c0*/  ISETP.GE.AND P3, PT, R40, UR14, PT ;  /* 0x0000000e28007c0c */ /* 0x000fe4000bf66270 */
[----:B------:R-:W-:Y:S01]  /*48d0*/  IADD3 R40, R173, 0x21, RZ ;  /* 0x00000021ad287810 */ /* 0x000fe20007ffe0ff */
[----:B------:R-:W-:Y:S01]  /*48e0*/  MUFU.TANH R218, R218 ;  /* 0x000000da00da7308 */ /* 0x000fe20000002400 */
[----:B-----5:R-:W-:Y:S02]  /*48f0*/  FSEL R43, R113, -INF , !P4 ;  /* 0xff800000712b7808 */ /* 0x020fe40006000000 */
[----:B------:R-:W-:Y:S01]  /*4900*/  FSEL R174, R111, -INF , !P4 ;  /* 0xff8000006fae7808 */ /* 0x000fe20006000000 */
[----:B------:R-:W-:Y:S01]  /*4910*/  HMMA.16816.F32 R76, R8, R68, R76 ;  /* 0x00000044084c723c */ /* 0x000fe2000000184c */
[----:B------:R-:W-:-:S02]  /*4920*/  FSEL R166, R109, -INF , !P4 ;  /* 0xff8000006da67808 */ /* 0x000fc40006000000 */
[----:B------:R-:W-:Y:S01]  /*4930*/  FSEL R113, R107, -INF , !P4 ;  /* 0xff8000006b717808 */ /* 0x000fe20006000000 */
[----:B------:R-:W-:Y:S04]  /*4940*/  MUFU.TANH R215, R215 ;  /* 0x000000d700d77308 */ /* 0x000fe80000002400 */
[----:B------:R-:W-:Y:S04]  /*4950*/  HMMA.16816.F32 R72, R44, R70, R72 ;  /* 0x000000462c48723c */ /* 0x000fe80000001848 */
[----:B------:R-:W-:Y:S04]  /*4960*/  MUFU.TANH R67, R67 ;  /* 0x0000004300437308 */ /* 0x000fe80000002400 */
[----:B------:R-:W-:Y:S04]  /*4970*/  HMMA.16816.F32 R24, R24, R50, R32 ;  /* 0x000000321818723c */ /* 0x000fe80000001820 */
[----:B------:R-:W-:Y:S03]  /*4980*/  MUFU.TANH R206, R206 ;  /* 0x000000ce00ce7308 */ /* 0x000fe60000002400 */
[----:B------:R-:W-:Y:S01]  /*4990*/  IADD3 R34, R173, 0x39, RZ ;  /* 0x00000039ad227810 */ /* 0x000fe20007ffe0ff */
[----:B------:R-:W-:Y:S01]  /*49a0*/  HMMA.16816.F32 R56, R20, R48, R56 ;  /* 0x000000301438723c */ /* 0x000fe20000001838 */
[----:B------:R-:W-:Y:S01]  /*49b0*/  FSEL R35, R120, -INF , !P3 ;  /* 0xff80000078237808 */ /* 0x000fe20005800000 */
[----:B------:R-:W-:Y:S01]  /*49c0*/  FMUL.FTZ R76, R76, c[0x0][0x2ec] ;  /* 0x0000bb004c4c7a20 */ /* 0x000fe20000410000 */
[----:B------:R-:W-:Y:S01]  /*49d0*/  FSEL R32, R116, -INF , !P3 ;  /* 0xff80000074207808 */ /* 0x000fe20005800000 */
[----:B------:R-:W-:Y:S01]  /*49e0*/  FMUL.FTZ R77, R77, c[0x0][0x2ec] ;  /* 0x0000bb004d4d7a20 */ /* 0x000fe20000410000 */
[----:B------:R-:W-:Y:S01]  /*49f0*/  FSEL R33, R114, -INF , !P3 ;  /* 0xff80000072217808 */ /* 0x000fe20005800000 */
[----:B------:R-:W-:Y:S01]  /*4a00*/  FMUL.FTZ R78, R78, c[0x0][0x2ec] ;  /* 0x0000bb004e4e7a20 */ /* 0x000fe20000410000 */
[----:B------:R-:W-:Y:S01]  /*4a10*/  FSEL R48, R2, -INF , !P2 ;  /* 0xff80000002307808 */ /* 0x000fe20005000000 */
[----:B------:R-:W-:Y:S01]  /*4a20*/  HMMA.16816.F32 R68, R8, R70, R36 ;  /* 0x000000460844723c */ /* 0x000fe20000001824 */
[----:B------:R-:W-:Y:S01]  /*4a30*/  ISETP.GE.AND P2, PT, R40, UR14, PT ;  /* 0x0000000e28007c0c */ /* 0x000fe2000bf46270 */
[----:B------:R-:W-:Y:S01]  /*4a40*/  FMUL.FTZ R79, R79, c[0x0][0x2ec] ;  /* 0x0000bb004f4f7a20 */ /* 0x000fe20000410000 */
[----:B------:R-:W-:Y:S01]  /*4a50*/  IADD3 R40, R173, 0x29, RZ ;  /* 0x00000029ad287810 */ /* 0x000fe20007ffe0ff */
[----:B------:R-:W-:Y:S01]  /*4a60*/  FMUL.FTZ R73, R73, c[0x0][0x2ec] ;  /* 0x0000bb0049497a20 */ /* 0x000fe20000410000 */
[----:B------:R-:W-:Y:S01]  /*4a70*/  FSEL R49, R104, -INF , !P0 ;  /* 0xff80000068317808 */ /* 0x000fe20004000000 */
[----:B------:R-:W-:Y:S01]  /*4a80*/  FMUL.FTZ R74, R74, c[0x0][0x2ec] ;  /* 0x0000bb004a4a7a20 */ /* 0x000fe20000410000 */
[----:B------:R-:W-:Y:S01]  /*4a90*/  IADD3 R36, R173, 0x28, RZ ;  /* 0x00000028ad247810 */ /* 0x000fe20007ffe0ff */
[----:B------:R-:W-:Y:S01]  /*4aa0*/  HMMA.16816.F32 R28, R20, R50, R28 ;  /* 0x00000032141c723c */ /* 0x000fe2000000181c */
[----:B------:R-:W-:Y:S01]  /*4ab0*/  ISETP.GE.AND P0, PT, R40, UR14, PT ;  /* 0x0000000e28007c0c */ /* 0x000fe2000bf06270 */
[----:B------:R-:W-:Y:S01]  /*4ac0*/  FMUL.FTZ R75, R75, c[0x0][0x2ec] ;  /* 0x0000bb004b4b7a20 */ /* 0x000fe20000410000 */
[----:B------:R-:W-:Y:S01]  /*4ad0*/  ISETP.GE.AND P1, PT, R36, UR14, PT ;  /* 0x0000000e24007c0c */ /* 0x000fe2000bf26270 */
[----:B------:R-:W-:Y:S01]  /*4ae0*/  MUFU.TANH R180, R76 ;  /* 0x0000004c00b47308 */ /* 0x000fe20000002400 */
[----:B------:R-:W5:Y:S01]  /*4af0*/  LDSM.16.M88.4 R36, [R198+0x3800] ;  /* 0x00380000c624783b */ /* 0x000f620000000200 */
[----:B------:R-:W-:Y:S01]  /*4b00*/  IADD3 R40, R173, 0x30, RZ ;  /* 0x00000030ad287810 */ /* 0x000fe20007ffe0ff */
[----:B------:R-:W-:Y:S01]  /*4b10*/  FMUL.FTZ R0, R72, c[0x0][0x2ec] ;  /* 0x0000bb0048007a20 */ /* 0x000fe20000410000 */
[----:B-1----:R-:W-:Y:S01]  /*4b20*/  HMMA.16816.F32 R24, R16, R62, R24 ;  /* 0x0000003e1018723c */ /* 0x002fe20000001818 */
[----:B----4-:R-:W-:Y:S01]  /*4b30*/  FSEL R65, R121, -INF , !P2 ;  /* 0xff80000079417808 */ /* 0x010fe20005000000 */
[----:B------:R-:W-:-:S04]  /*4b40*/  DEPBAR.LE SB0, 0x0 ;  /* 0x000080000000791a */ /* 0x000fc80000000000 */
[----:B------:R-:W-:Y:S01]  /*4b50*/  ISETP.GE.AND P6, PT, R40, UR14, PT ;  /* 0x0000000e28007c0c */ /* 0x000fe2000bfc6270 */
[----:B------:R-:W-:Y:S01]  /*4b60*/  MUFU.TANH R89, R77 ;  /* 0x0000004d00597308 */ /* 0x000fe20000002400 */
[-C--:B------:R-:W-:Y:S01]  /*4b70*/  HMMA.16816.F32 R52, R16, R60.reuse, R52 ;  /* 0x0000003c1034723c */ /* 0x080fe20000001834 */
[----:B------:R-:W-:Y:S01]  /*4b80*/  IADD3 R40, R173, 0x31, RZ ;  /* 0x00000031ad287810 */ /* 0x000fe20007ffe0ff */
[----:B------:R-:W-:Y:S01]  /*4b90*/  FMUL.FTZ R68, R68, c[0x0][0x2ec] ;  /* 0x0000bb0044447a20 */ /* 0x000fe20000410000 */
[----:B------:R-:W-:Y:S01]  /*4ba0*/  FSEL R64, R119, -INF , !P2 ;  /* 0xff80000077407808 */ /* 0x000fe20005000000 */
[----:B------:R-:W-:Y:S01]  /*4bb0*/  FMUL.FTZ R69, R69, c[0x0][0x2ec] ;  /* 0x0000bb0045457a20 */ /* 0x000fe20000410000 */
[----:B------:R-:W-:Y:S01]  /*4bc0*/  ISETP.GE.AND P5, PT, R40, UR14, PT ;  /* 0x0000000e28007c0c */ /* 0x000fe2000bfa6270 */
[----:B------:R-:W-:Y:S01]  /*4bd0*/  FMUL.FTZ R70, R70, c[0x0][0x2ec] ;  /* 0x0000bb0046467a20 */ /* 0x000fe20000410000 */
[----:B------:R-:W-:Y:S01]  /*4be0*/  IADD3 R40, R173, 0x38, RZ ;  /* 0x00000038ad287810 */ /* 0x000fe20007ffe0ff */
[----:B------:R-:W-:Y:S01]  /*4bf0*/  HMMA.16816.F32 R56, R12, R60, R56 ;  /* 0x0000003c0c38723c */ /* 0x000fe20000001838 */
[----:B------:R-:W-:Y:S01]  /*4c00*/  FSEL R66, R117, -INF , !P2 ;  /* 0xff80000075427808 */ /* 0x000fe20005000000 */
[----:B------:R-:W-:Y:S01]  /*4c10*/  MUFU.TANH R88, R78 ;  /* 0x0000004e00587308 */ /* 0x000fe20000002400 */
[----:B------:R-:W-:Y:S01]  /*4c20*/  ISETP.GE.AND P4, PT, R40, UR14, PT ;  /* 0x0000000e28007c0c */ /* 0x000fe2000bf86270 */
[----:B------:R-:W-:Y:S01]  /*4c30*/  FMUL.FTZ R71, R71, c[0x0][0x2ec] ;  /* 0x0000bb0047477a20 */ /* 0x000fe20000410000 */
[----:B------:R-:W-:-:S02]  /*4c40*/  FSEL R40, R118, -INF , !P3 ;  /* 0xff80000076287808 */ /* 0x000fc40005800000 */
[----:B------:R-:W-:Y:S01]  /*4c50*/  ISETP.GE.AND P3, PT, R34, UR14, PT ;  /* 0x0000000e22007c0c */ /* 0x000fe2000bf66270 */
[----:B------:R-:W-:Y:S01]  /*4c60*/  HMMA.16816.F32 R28, R12, R62, R28 ;  /* 0x0000003e0c1c723c */ /* 0x000fe2000000181c */
[----:B------:R-:W-:Y:S01]  /*4c70*/  IADD3 R34, R173, 0x40, RZ ;  /* 0x00000040ad227810 */ /* 0x000fe20007ffe0ff */
[----:B------:R1:W4:Y:S01]  /*4c80*/  MUFU.TANH R2, R79 ;  /* 0x0000004f00027308 */ /* 0x0003220000002400 */
[----:B------:R-:W-:Y:S02]  /*4c90*/  FSEL R41, R115, -INF , !P2 ;  /* 0xff80000073297808 */ /* 0x000fe40005000000 */
[----:B------:R-:W-:Y:S02]  /*4ca0*/  ISETP.GE.AND P2, PT, R34, UR14, PT ;  /* 0x0000000e22007c0c */ /* 0x000fe4000bf46270 */
[----:B------:R-:W-:Y:S02]  /*4cb0*/  IADD3 R34, R173, 0x41, RZ ;  /* 0x00000041ad227810 */ /* 0x000fe40007ffe0ff */
[----:B------:R-:W-:Y:S01]  /*4cc0*/  FSEL R233, R128, -INF , !P1 ;  /* 0xff80000080e97808 */ /* 0x000fe20004800000 */
[----:B------:R-:W-:Y:S01]  /*4cd0*/  MUFU.TANH R84, R73 ;  /* 0x0000004900547308 */ /* 0x000fe20000002400 */
[----:B------:R-:W-:Y:S01]  /*4ce0*/  FSEL R238, R126, -INF , !P1 ;  /* 0xff8000007eee7808 */ /* 0x000fe20004800000 */
[----:B-----5:R-:W-:Y:S01]  /*4cf0*/  HMMA.16816.F32 R24, R44, R38, R24 ;  /* 0x000000262c18723c */ /* 0x020fe20000001818 */
[----:B------:R-:W-:-:S02]  /*4d00*/  FSEL R235, R129, -INF , !P0 ;  /* 0xff80000081eb7808 */ /* 0x000fc40004000000 */
[----:B------:R-:W-:-:S03]  /*4d10*/  FSEL R236, R127, -INF , !P0 ;  /* 0xff8000007fec7808 */ /* 0x000fc60004000000 */
[----:B------:R-:W-:Y:S01]  /*4d20*/  MUFU.TANH R99, R74 ;  /* 0x0000004a00637308 */ /* 0x000fe20000002400 */
[----:B------:R-:W-:Y:S01]  /*4d30*/  FSEL R240, R125, -INF , !P0 ;  /* 0xff8000007df07808 */ /* 0x000fe20004000000 */
[----:B-1----:R-:W-:Y:S01]  /*4d40*/  HMMA.16816.F32 R76, R8, R36, R56 ;  /* 0x00000024084c723c */ /* 0x002fe20000001838 */
[----:B------:R-:W-:Y:S02]  /*4d50*/  FSEL R237, R123, -INF , !P0 ;  /* 0xff8000007bed7808 */ /* 0x000fe40004000000 */
[----:B------:R-:W-:-:S03]  /*4d60*/  IADD3 R20, R173, 0x49, RZ ;  /* 0x00000049ad147810 */ /* 0x000fc60007ffe0ff */
[----:B------:R1:W-:Y:S01]  /*4d70*/  MUFU.TANH R96, R75 ;  /* 0x0000004b00607308 */ /* 0x0003e20000002400 */
[----:B------:R-:W-:Y:S01]  /*4d80*/  FSEL R51, R139, -INF , !P6 ;  /* 0xff8000008b337808 */ /* 0x000fe20007000000 */
[----:B------:R-:W-:Y:S01]  /*4d90*/  HMMA.16816.F32 R28, R8, R38, R28 ;  /* 0x00000026081c723c */ /* 0x000fe2000000181c */
[----:B------:R-:W-:Y:S02]  /*4da0*/  FSEL R58, R132, -INF , !P6 ;  /* 0xff800000843a7808 */ /* 0x000fe40007000000 */
[----:B------:R-:W-:Y:S02]  /*4db0*/  IADD3 R16, R173, 0x50, RZ ;  /* 0x00000050ad107810 */ /* 0x000fe40007ffe0ff */
[----:B------:R-:W-:Y:S01]  /*4dc0*/  FSEL R56, R135, -INF , !P5 ;  /* 0xff80000087387808 */ /* 0x000fe20006800000 */
[----:B------:R-:W5:Y:S01]  /*4dd0*/  MUFU.TANH R205, R205 ;  /* 0x000000cd00cd7308 */ /* 0x000f620000002400 */
[----:B------:R-:W-:Y:S01]  /*4de0*/  IADD3 R8, R173, 0x61, RZ ;  /* 0x00000061ad087810 */ /* 0x000fe20007ffe0ff */
[----:B------:R-:W-:Y:S01]  /*4df0*/  FMUL.FTZ R4, R27, c[0x0][0x2ec] ;  /* 0x0000bb001b047a20 */ /* 0x000fe20000410000 */
[----:B------:R-:W-:Y:S01]  /*4e00*/  FSEL R228, R133, -INF , !P5 ;  /* 0xff80000085e47808 */ /* 0x000fe20006800000 */
[----:B------:R-:W-:Y:S01]  /*4e10*/  FMUL.FTZ R24, R24, c[0x0][0x2ec] ;  /* 0x0000bb0018187a20 */ /* 0x000fe20000410000 */
[----:B------:R-:W-:Y:S01]  /*4e20*/  FSEL R59, R130, -INF , !P5 ;  /* 0xff800000823b7808 */ /* 0x000fe20006800000 */
[----:B------:R-:W-:Y:S01]  /*4e30*/  FMUL.FTZ R26, R26, c[0x0][0x2ec] ;  /* 0x0000bb001a1a7a20 */ /* 0x000fe20000410000 */
[----:B-1----:R-:W-:Y:S01]  /*4e40*/  HMMA.16816.F32 R72, R44, R36, R52 ;  /* 0x000000242c48723c */ /* 0x002fe20000001834 */
        /* <DEDUP_REMOVED lines=10> */
[----:B------:R-:W-:Y:S01]  /*4ef0*/  ISETP.GE.AND P1, PT, R34, UR14, PT ;  /* 0x0000000e22007c0c */ /* 0x000fe2000bf26270 */
[----:B------:R-:W-:Y:S01]  /*4f00*/  FMUL.FTZ R28, R28, c[0x0][0x2ec] ;  /* 0x0000bb001c1c7a20 */ /* 0x000fe20000410000 */
[----:B------:R-:W-:Y:S01]  /*4f10*/  IADD3 R34, R173, 0x48, RZ ;  /* 0x00000048ad227810 */ /* 0x000fe20007ffe0ff */
[----:B------:R-:W-:Y:S01]  /*4f20*/  FMUL.FTZ R30, R30, c[0x0][0x2ec] ;  /* 0x0000bb001e1e7a20 */ /* 0x000fe20000410000 */
[----:B------:R-:W-:Y:S01]  /*4f30*/  FSEL R52, R134, -INF , !P6 ;  /* 0xff80000086347808 */ /* 0x000fe20007000000 */
[----:B------:R-:W-:Y:S01]  /*4f40*/  FMUL.FTZ R29, R29, c[0x0][0x2ec] ;  /* 0x0000bb001d1d7a20 */ /* 0x000fe20000410000 */
[----:B------:R-:W-:Y:S01]  /*4f50*/  ISETP.GE.AND P0, PT, R34, UR14, PT ;  /* 0x0000000e22007c0c */ /* 0x000fe2000bf06270 */
[----:B------:R-:W-:Y:S01]  /*4f60*/  FMUL.FTZ R31, R31, c[0x0][0x2ec] ;  /* 0x0000bb001f1f7a20 */ /* 0x000fe20000410000 */
[----:B------:R-:W-:Y:S01]  /*4f70*/  FSEL R55, R131, -INF , !P6 ;  /* 0xff80000083377808 */ /* 0x000fe20007000000 */
[----:B------:R-:W-:Y:S01]  /*4f80*/  MUFU.TANH R0, R0 ;  /* 0x0000000000007308 */ /* 0x000fe20000002400 */
[----:B------:R-:W-:-:S02]  /*4f90*/  FSEL R229, R229, -INF , !P0 ;  /* 0xff800000e5e57808 */ /* 0x000fc40004000000 */
        /* <DEDUP_REMOVED lines=8> */
[----:B------:R-:W-:Y:S01]  /*5020*/  ISETP.GE.AND P0, PT, R8, UR14, PT ;  /* 0x0000000e08007c0c */ /* 0x000fe2000bf06270 */
        /* <DEDUP_REMOVED lines=8> */
[----:B------:R-:W-:-:S02]  /*50b0*/  ISETP.GE.AND P5, PT, R16, UR14, PT ;  /* 0x0000000e10007c0c */ /* 0x000fc4000bfa6270 */
[----:B------:R-:W-:Y:S01]  /*50c0*/  ISETP.GE.AND P6, PT, R8, UR14, PT ;  /* 0x0000000e08007c0c */ /* 0x000fe2000bfc6270 */
[----:B------:R-:W1:Y:S01]  /*50d0*/  MUFU.TANH R101, R70 ;  /* 0x0000004600657308 */ /* 0x000e620000002400 */
[C---:B------:R-:W-:Y:S02]  /*50e0*/  IADD3 R8, R173.reuse, 0x69, RZ ;  /* 0x00000069ad087810 */ /* 0x040fe40007ffe0ff */
[----:B------:R-:W-:Y:S02]  /*50f0*/  IADD3 R16, R173, 0x51, RZ ;  /* 0x00000051ad107810 */ /* 0x000fe40007ffe0ff */
[----:B------:R-:W-:Y:S02]  /*5100*/  FSEL R211, R211, -INF , !P5 ;  /* 0xff800000d3d37808 */ /* 0x000fe40006800000 */
[----:B------:R-:W-:Y:S01]  /*5110*/  FSEL R212, R212, -INF , !P5 ;  /* 0xff800000d4d47808 */ /* 0x000fe20006800000 */
[----:B------:R-:W1:Y:S01]  /*5120*/  MUFU.TANH R98, R71 ;  /* 0x0000004700627308 */ /* 0x000e620000002400 */
[----:B------:R-:W-:-:S02]  /*5130*/  FSEL R111, R80, -INF , !P5 ;  /* 0xff800000506f7808 */ /* 0x000fc40006800000 */
        /* <DEDUP_REMOVED lines=9> */
[----:B------:R-:W-:Y:S02]  /*51d0*/  ISETP.GE.AND P5, PT, R8, UR14, PT ;  /* 0x0000000e08007c0c */ /* 0x000fe4000bfa6270 */
[----:B------:R-:W-:Y:S02]  /*51e0*/  ISETP.GE.AND P4, PT, R16, UR14, PT ;  /* 0x0000000e10007c0c */ /* 0x000fe4000bf86270 */
[----:B------:R-:W-:Y:S02]  /*51f0*/  ISETP.GE.AND P3, PT, R12, UR14, PT ;  /* 0x0000000e0c007c0c */ /* 0x000fe4000bf66270 */
[C---:B------:R-:W-:Y:S01]  /*5200*/  IADD3 R8, R173.reuse, 0x70, RZ ;  /* 0x00000070ad087810 */ /* 0x040fe20007ffe0ff */
[----:B------:R-:W-:Y:S01]  /*5210*/  MUFU.TANH R94, R76 ;  /* 0x0000004c005e7308 */ /* 0x000fe20000002400 */
[----:B------:R-:W-:-:S02]  /*5220*/  IADD3 R9, R173, 0x71, RZ ;  /* 0x00000071ad097810 */ /* 0x000fc40007ffe0ff */
[----:B------:R-:W-:Y:S02]  /*5230*/  IADD3 R12, R173, 0x59, RZ ;  /* 0x00000059ad0c7810 */ /* 0x000fe40007ffe0ff */
[----:B---3--:R-:W-:Y:S02]  /*5240*/  FSEL R209, R209, -INF , !P4 ;  /* 0xff800000d1d17808 */ /* 0x008fe40006000000 */
[----:B------:R-:W-:Y:S01]  /*5250*/  FSEL R210, R210, -INF , !P4 ;  /* 0xff800000d2d27808 */ /* 0x000fe20006000000 */
[----:B------:R-:W3:Y:S01]  /*5260*/  MUFU.TANH R95, R78 ;  /* 0x0000004e005f7308 */ /* 0x000ee20000002400 */
[----:B------:R-:W-:Y:S02]  /*5270*/  FSEL R110, R81, -INF , !P4 ;  /* 0xff800000516e7808 */ /* 0x000fe40006000000 */
[----:B------:R-:W-:Y:S02]  /*5280*/  FSEL R199, R199, -INF , !P4 ;  /* 0xff800000c7c77808 */ /* 0x000fe40006000000 */
[----:B--2---:R-:W-:-:S02]  /*5290*/  FSEL R207, R207, -INF , !P3 ;  /* 0xff800000cfcf7808 */ /* 0x004fc40005800000 */
[----:B------:R-:W-:Y:S01]  /*52a0*/  FSEL R208, R208, -INF , !P3 ;  /* 0xff800000d0d07808 */ /* 0x000fe20005800000 */
[----:B------:R-:W-:Y:S01]  /*52b0*/  MUFU.TANH R126, R73 ;  /* 0x00000049007e7308 */ /* 0x000fe20000002400 */
[----:B------:R-:W-:Y:S02]  /*52c0*/  FSEL R109, R157, -INF , !P3 ;  /* 0xff8000009d6d7808 */ /* 0x000fe40005800000 */
[----:B------:R-:W-:Y:S02]  /*52d0*/  FSEL R197, R197, -INF , !P3 ;  /* 0xff800000c5c57808 */ /* 0x000fe40005800000 */
[----:B------:R-:W-:Y:S02]  /*52e0*/  ISETP.GE.AND P4, PT, R8, UR14, PT ;  /* 0x0000000e08007c0c */ /* 0x000fe4000bf86270 */
[----:B------:R-:W-:Y:S01]  /*52f0*/  ISETP.GE.AND P3, PT, R9, UR14, PT ;  /* 0x0000000e09007c0c */ /* 0x000fe2000bf66270 */
[----:B------:R-:W-:Y:S01]  /*5300*/  MUFU.TANH R90, R75 ;  /* 0x0000004b005a7308 */ /* 0x000fe20000002400 */
[----:B----4-:R-:W-:-:S02]  /*5310*/  FSEL R104, R2, -INF , !P0 ;  /* 0xff80000002687808 */ /* 0x010fc40004000000 */
        /* <DEDUP_REMOVED lines=8> */
[----:B------:R-:W2:Y:S01]  /*53a0*/  MUFU.TANH R92, R79 ;  /* 0x0000004f005c7308 */ /* 0x000ea20000002400 */
[----:B------:R-:W-:Y:S02]  /*53b0*/  PLOP3.LUT P0, PT, PT, PT, UP0, 0x80, 0x0 ;  /* 0x000000000000781c */ /* 0x000fe40003f0f008 */
[----:B------:R-:W-:Y:S02]  /*53c0*/  ISETP.GE.AND P2, PT, R12, UR14, PT ;  /* 0x0000000e0c007c0c */ /* 0x000fe4000bf46270 */
[----:B------:R-:W-:Y:S02]  /*53d0*/  IADD3 R12, R173, 0x60, RZ ;  /* 0x00000060ad0c7810 */ /* 0x000fe40007ffe0ff */
[----:B------:R-:W-:Y:S01]  /*53e0*/  FSEL R215, R215, -INF , !P1 ;  /* 0xff800000d7d77808 */ /* 0x000fe20004800000 */
[----:B------:R-:W-:Y:S01]  /*53f0*/  MUFU.TANH R125, R24 ;  /* 0x00000018007d7308 */ /* 0x000fe20000002400 */
[----:B------:R-:W-:-:S02]  /*5400*/  FSEL R218, R218, -INF , !P1 ;  /* 0xff800000dada7808 */ /* 0x000fc40004800000 */
[----:B------:R-:W-:Y:S02]  /*5410*/  FSEL R232, R149, -INF , !P1 ;  /* 0xff80000095e87808 */ /* 0x000fe40004800000 */
[----:B------:R-:W-:Y:S02]  /*5420*/  FSEL R221, R144, -INF , !P1 ;  /* 0xff80000090dd7808 */ /* 0x000fe40004800000 */
[----:B------:R-:W-:Y:S01]  /*5430*/  ISETP.GE.AND P1, PT, R12, UR14, PT ;  /* 0x0000000e0c007c0c */ /* 0x000fe2000bf26270 */
[----:B------:R-:W-:Y:S01]  /*5440*/  MUFU.TANH R87, R26 ;  /* 0x0000001a00577308 */ /* 0x000fe20000002400 */
[C---:B------:R-:W-:Y:S02]  /*5450*/  IADD3 R10, R173.reuse, 0x78, RZ ;  /* 0x00000078ad0a7810 */ /* 0x040fe40007ffe0ff */
[----:B------:R-:W-:Y:S02]  /*5460*/  IADD3 R173, R173, 0x79, RZ ;  /* 0x00000079adad7810 */ /* 0x000fe40007ffe0ff */
[----:B-----5:R-:W-:-:S02]  /*5470*/  FSEL R205, R205, -INF , !P2 ;  /* 0xff800000cdcd7808 */ /* 0x020fc40005000000 */
[----:B------:R-:W-:Y:S01]  /*5480*/  FSEL R206, R206, -INF , !P2 ;  /* 0xff800000cece7808 */ /* 0x000fe20005000000 */
[----:B------:R-:W-:Y:S01]  /*5490*/  MUFU.TANH R8, R28 ;  /* 0x0000001c00087308 */ /* 0x000fe20000002400 */
[----:B------:R-:W-:Y:S02]  /*54a0*/  FSEL R108, R67, -INF , !P2 ;  /* 0xff800000436c7808 */ /* 0x000fe40005000000 */
[----:B------:R-:W-:Y:S02]  /*54b0*/  FSEL R196, R196, -INF , !P2 ;  /* 0xff800000c4c47808 */ /* 0x000fe40005000000 */
[----:B------:R-:W-:Y:S02]  /*54c0*/  FSEL R107, R88, -INF , !P1 ;  /* 0xff800000586b7808 */ /* 0x000fe40004800000 */
[----:B------:R-:W-:Y:S01]  /*54d0*/  FSEL R106, R180, -INF , !P1 ;  /* 0xff800000b46a7808 */ /* 0x000fe20004800000 */
[----:B------:R-:W4:Y:S01]  /*54e0*/  MUFU.TANH R9, R30 ;  /* 0x0000001e00097308 */ /* 0x000f220000002400 */
[----:B------:R-:W-:-:S02]  /*54f0*/  FSEL R105, R178, -INF , !P1 ;  /* 0xff800000b2697808 */ /* 0x000fc40004800000 */
[----:B------:R-:W-:Y:S02]  /*5500*/  FSEL R131, R171, -INF , !P1 ;  /* 0xff800000ab837808 */ /* 0x000fe40004800000 */
[----:B------:R-:W-:Y:S02]  /*5510*/  ISETP.GE.AND P2, PT, R10, UR14, PT ;  /* 0x0000000e0a007c0c */ /* 0x000fe4000bf46270 */
[----:B------:R-:W-:Y:S01]  /*5520*/  ISETP.GE.AND P1, PT, R173, UR14, PT ;  /* 0x0000000ead007c0c */ /* 0x000fe2000bf26270 */
[----:B------:R-:W-:Y:S01]  /*5530*/  MUFU.TANH R124, R25 ;  /* 0x00000019007c7308 */ /* 0x000fe20000002400 */
[----:B------:R-:W-:Y:S02]  /*5540*/  FSEL R128, R84, -INF , !P5 ;  /* 0xff80000054807808 */ /* 0x000fe40006800000 */
[----:B-1----:R-:W-:Y:S02]  /*5550*/  FSEL R101, R101, -INF , !P6 ;  /* 0xff80000065657808 */ /* 0x002fe40007000000 */
[----:B------:R-:W-:-:S02]  /*5560*/  FSEL R100, R100, -INF , !P6 ;  /* 0xff80000064647808 */ /* 0x000fc40007000000 */
[----:B------:R-:W-:Y:S01]  /*5570*/  FSEL R99, R99, -INF , !P6 ;  /* 0xff80000063637808 */ /* 0x000fe20007000000 */
[----:B------:R-:W-:Y:S01]  /*5580*/  MUFU.TANH R4, R4 ;  /* 0x0000000400047308 */ /* 0x000fe20000002400 */
[----:B------:R-:W-:Y:S02]  /*5590*/  FSEL R129, R0, -INF , !P6 ;  /* 0xff80000000817808 */ /* 0x000fe40007000000 */
[----:B------:R-:W-:Y:S02]  /*55a0*/  FSEL R98, R98, -INF , !P5 ;  /* 0xff80000062627808 */ /* 0x000fe40006800000 */
[----:B------:R-:W-:Y:S02]  /*55b0*/  FSEL R97, R97, -INF , !P5 ;  /* 0xff80000061617808 */ /* 0x000fe40006800000 */
[----:B------:R-:W-:Y:S01]  /*55c0*/  FSEL R96, R96, -INF , !P5 ;  /* 0xff80000060607808 */ /* 0x000fe20006800000 */
[----:B------:R-:W-:Y:S01]  /*55d0*/  MUFU.TANH R85, R29 ;  /* 0x0000001d00557308 */ /* 0x000fe20000002400 */
[----:B---3--:R-:W-:-:S02]  /*55e0*/  FSEL R95, R95, -INF , !P4 ;  /* 0xff8000005f5f7808 */ /* 0x008fc40006000000 */
[----:B------:R-:W-:Y:S02]  /*55f0*/  FSEL R94, R94, -INF , !P4 ;  /* 0xff8000005e5e7808 */ /* 0x000fe40006000000 */
[----:B------:R-:W-:Y:S02]  /*5600*/  FSEL R93, R93, -INF , !P4 ;  /* 0xff8000005d5d7808 */ /* 0x000fe40006000000 */
[----:B------:R-:W-:Y:S01]  /*5610*/  FSEL R127, R127, -INF , !P4 ;  /* 0xff8000007f7f7808 */ /* 0x000fe20006000000 */
[----:B------:R-:W1:Y:S01]  /*5620*/  MUFU.TANH R86, R31 ;  /* 0x0000001f00567308 */ /* 0x000e620000002400 */
[----:B--2---:R-:W-:Y:S02]  /*5630*/  FSEL R92, R92, -INF , !P3 ;  /* 0xff8000005c5c7808 */ /* 0x004fe40005800000 */
[----:B------:R-:W-:Y:S02]  /*5640*/  FSEL R91, R91, -INF , !P3 ;  /* 0xff8000005b5b7808 */ /* 0x000fe40005800000 */
[----:B------:R-:W-:-:S02]  /*5650*/  FSEL R90, R90, -INF , !P3 ;  /* 0xff8000005a5a7808 */ /* 0x000fc40005800000 */
[----:B------:R-:W-:Y:S02]  /*5660*/  FSEL R126, R126, -INF , !P3 ;  /* 0xff8000007e7e7808 */ /* 0x000fe40005800000 */
[----:B----4-:R-:W-:Y:S02]  /*5670*/  FSEL R89, R9, -INF , !P2 ;  /* 0xff80000009597808 */ /* 0x010fe40005000000 */
[----:B------:R-:W-:Y:S02]  /*5680*/  FSEL R88, R8, -INF , !P2 ;  /* 0xff80000008587808 */ /* 0x000fe40005000000 */
[----:B------:R-:W-:Y:S02]  /*5690*/  FSEL R87, R87, -INF , !P2 ;  /* 0xff80000057577808 */ /* 0x000fe40005000000 */
[----:B------:R-:W-:Y:S02]  /*56a0*/  FSEL R125, R125, -INF , !P2 ;  /* 0xff8000007d7d7808 */ /* 0x000fe40005000000 */
[----:B-1----:R-:W-:-:S02]  /*56b0*/  FSEL R86, R86, -INF , !P1 ;  /* 0xff80000056567808 */ /* 0x002fc40004800000 */
[----:B------:R-:W-:Y:S02]  /*56c0*/  FSEL R85, R85, -INF , !P1 ;  /* 0xff80000055557808 */ /* 0x000fe40004800000 */
[----:B------:R-:W-:Y:S02]  /*56d0*/  FSEL R84, R4, -INF , !P1 ;  /* 0xff80000004547808 */ /* 0x000fe40004800000 */
[----:B------:R-:W-:Y:S01]  /*56e0*/  FSEL R124, R124, -INF , !P1 ;  /* 0xff8000007c7c7808 */ /* 0x000fe20004800000 */
[----:B------:R-:W-:Y:S06]  /*56f0*/  BAR.SYNC.DEFER_BLOCKING 0x0 ;  /* 0x0000000000007b1d */ /* 0x000fec0000010000 */
[----:B------:R-:W-:Y:S05]  /*5700*/  @!P0 BRA `(.L_x_248) ;  /* 0x0000068000008947 */ /* 0x000fea0003800000 */
[----:B------:R-:W-:Y:S01]  /*5710*/  ULEA.HI.SX32 UR7, UR8, 0xfffffffe, 0x19 ;  /* 0xfffffffe08077891 */ /* 0x000fe2000f8fca3f */
[----:B------:R-:W-:Y:S01]  /*5720*/  ISETP.GE.AND P1, PT, R242, c[0x0][0x220], PT ;  /* 0x00008800f2007a0c */ /* 0x000fe20003f26270 */
[----:B------:R-:W-:Y:S01]  /*5730*/  IMAD.U32 R19, RZ, RZ, UR4 ;  /* 0x00000004ff137e24 */ /* 0x000fe2000f8e00ff */
[----:B------:R-:W-:Y:S01]  /*5740*/  BSSY B0, `(.L_x_249) ;  /* 0x0000063000007945 */ /* 0x000fe20003800000 */
[----:B------:R-:W-:Y:S01]  /*5750*/  USHF.R.S32.HI UR6, URZ, 0x1f, UR7 ;  /* 0x0000001f3f067899 */ /* 0x000fe20008011407 */
[----:B------:R-:W-:Y:S01]  /*5760*/  IMAD.U32 R17, RZ, RZ, UR4 ;  /* 0x00000004ff117e24 */ /* 0x000fe2000f8e00ff */
[----:B------:R-:W-:Y:S01]  /*5770*/  UIMAD UR5, UR5, UR7, URZ ;  /* 0x00000007050572a4 */ /* 0x000fe2000f8e023f */
[----:B------:R-:W-:-:S02]  /*5780*/  IMAD.U32 R12, RZ, RZ, UR7 ;  /* 0x00000007ff0c7e24 */ /* 0x000fc4000f8e00ff */
[----:B------:R-:W-:Y:S01]  /*5790*/  IMAD.U32 R2, RZ, RZ, UR4 ;  /* 0x00000004ff027e24 */ /* 0x000fe2000f8e00ff */
[----:B------:R-:W-:Y:S01]  /*57a0*/  UIMAD UR5, UR6, UR11, UR5 ;  /* 0x0000000b060572a4 */ /* 0x000fe2000f8e0205 */
[----:B------:R-:W-:-:S03]  /*57b0*/  IMAD.WIDE.U32 R12, R12, UR11, R186 ;  /* 0x0000000b0c0c7c25 */ /* 0x000fc6000f8e00ba */
[----:B------:R-:W-:Y:S01]  /*57c0*/  @!P1 MOV R7, c[0x0][0x19c] ;  /* 0x0000670000079a02 */ /* 0x000fe20000000f00 */
[----:B------:R-:W-:Y:S01]  /*57d0*/  @!P1 IMAD.MOV.U32 R9, RZ, RZ, c[0x0][0x19c] ;  /* 0x00006700ff099624 */ /* 0x000fe200078e00ff */
[----:B------:R-:W-:Y:S01]  /*57e0*/  IADD3 R15, R13, UR5, RZ ;  /* 0x000000050d0f7c10 */ /* 0x000fe2000fffe0ff */
[----:B------:R-:W-:Y:S01]  /*57f0*/  IMAD.U32 R0, RZ, RZ, UR4 ;  /* 0x00000004ff007e24 */ /* 0x000fe2000f8e00ff */
[-C--:B------:R-:W-:Y:S01]  /*5800*/  @!P1 LEA R8, P3, R19, R12.reuse, 0x5 ;  /* 0x0000000c13089211 */ /* 0x080fe200078628ff */
[--C-:B------:R-:W-:Y:S01]  /*5810*/  @!P1 IMAD.MOV.U32 R14, RZ, RZ, R12.reuse ;  /* 0x000000ffff0e9224 */ /* 0x100fe200078e000c */
[----:B------:R-:W-:Y:S01]  /*5820*/  @!P1 IADD3 R11, P4, R12, UR20, RZ ;  /* 0x000000140c0b9c10 */ /* 0x000fe2000ff9e0ff */
[----:B------:R-:W-:Y:S01]  /*5830*/  @!P1 IMAD.MOV.U32 R24, RZ, RZ, R12 ;  /* 0x000000ffff189224 */ /* 0x000fe200078e000c */
[----:B------:R-:W-:Y:S01]  /*5840*/  @!P1 LEA R10, P2, R17, R12, 0x6 ;  /* 0x0000000c110a9211 */ /* 0x000fe200078430ff */
[----:B------:R-:W-:Y:S01]  /*5850*/  @!P1 IMAD.MOV.U32 R25, RZ, RZ, R15 ;  /* 0x000000ffff199224 */ /* 0x000fe200078e000f */
[-C--:B------:R-:W-:Y:S01]  /*5860*/  @!P1 LEA.HI.X R9, R2, R15.reuse, R9, 0x5, P3 ;  /* 0x0000000f02099211 */ /* 0x080fe200018f2c09 */
[----:B------:R1:W-:Y:S01]  /*5870*/  @P1 STS.128 [R182+0x4000], RZ ;  /* 0x004000ffb6001388 */ /* 0x0003e20000000c00 */
[----:B------:R-:W-:Y:S01]  /*5880*/  @!P1 IADD3.X R4, R15, UR9, RZ, P4, !PT ;  /* 0x000000090f049c10 */ /* 0x000fe2000a7fe4ff */
[C---:B------:R-:W-:Y:S01]  /*5890*/  @!P1 IMAD.WIDE.U32 R24, R0.reuse, 0x60, R24 ;  /* 0x0000006000189825 */ /* 0x040fe200078e0018 */
[----:B------:R-:W-:-:S02]  /*58a0*/  @!P1 LEA.HI.X R7, R0, R15, R7, 0x6, P2 ;  /* 0x0000000f00079211 */ /* 0x000fc400010f3407 */
[----:B------:R-:W-:Y:S02]  /*58b0*/  @!P1 LEA R20, P3, R10, c[0x0][0x168], 0x1 ;  /* 0x00005a000a149a11 */ /* 0x000fe400078608ff */
[C---:B------:R-:W-:Y:S02]  /*58c0*/  @!P1 LEA R16, P4, R11.reuse, c[0x0][0x168], 0x1 ;  /* 0x00005a000b109a11 */ /* 0x040fe400078808ff */
[----:B------:R-:W-:Y:S02]  /*58d0*/  @!P1 LEA R18, P2, R8, c[0x0][0x168], 0x1 ;  /* 0x00005a0008129a11 */ /* 0x000fe400078408ff */
[----:B------:R-:W-:Y:S01]  /*58e0*/  @!P1 LEA.HI.X R21, R10, c[0x0][0x16c], R7, 0x1, P3 ;  /* 0x00005b000a159a11 */ /* 0x000fe200018f0c07 */
[----:B------:R-:W-:Y:S01]  /*58f0*/  @!P1 IMAD.MOV.U32 R7, RZ, RZ, c[0x0][0x19c] ;  /* 0x00006700ff079624 */ /* 0x000fe200078e00ff */
[----:B------:R-:W-:Y:S01]  /*5900*/  @!P1 LEA.HI.X R17, R11, c[0x0][0x16c], R4, 0x1, P4 ;  /* 0x00005b000b119a11 */ /* 0x000fe200020f0c04 */
[----:B------:R-:W-:Y:S01]  /*5910*/  @!P1 IMAD.MOV.U32 R10, RZ, RZ, R12 ;  /* 0x000000ffff0a9224 */ /* 0x000fe200078e000c */
[----:B------:R-:W-:Y:S01]  /*5920*/  @!P1 LEA.HI.X R19, R8, c[0x0][0x16c], R9, 0x1, P2 ;  /* 0x00005b0008139a11 */ /* 0x000fe200010f0c09 */
[--C-:B------:R-:W-:Y:S01]  /*5930*/  @!P1 IMAD.MOV.U32 R11, RZ, RZ, R15.reuse ;  /* 0x000000ffff0b9224 */ /* 0x100fe200078e000f */
[----:B------:R-:W-:Y:S01]  /*5940*/  @!P1 MOV R4, c[0x0][0x19c] ;  /* 0x0000670000049a02 */ /* 0x000fe20000000f00 */
[----:B------:R-:W-:Y:S01]  /*5950*/  @!P1 IMAD.WIDE.U32 R8, R0, 0x30, R14 ;  /* 0x0000003000089825 */ /* 0x000fe200078e000e */
[----:B------:R-:W-:-:S03]  /*5960*/  @!P1 LEA R22, P2, R12, c[0x0][0x168], 0x1 ;  /* 0x00005a000c169a11 */ /* 0x000fc600078408ff */
[----:B------:R-:W-:Y:S01]  /*5970*/  @!P1 IMAD R7, R7, 0x30, RZ ;  /* 0x0000003007079824 */ /* 0x000fe200078e02ff */
[----:B------:R-:W-:Y:S01]  /*5980*/  @!P1 LEA.HI.X R23, R12, c[0x0][0x16c], R15, 0x1, P2 ;  /* 0x00005b000c179a11 */ /* 0x000fe200010f0c0f */
[----:B------:R-:W-:Y:S01]  /*5990*/  @!P1 IMAD.WIDE.U32 R10, R2, 0x50, R10 ;  /* 0x00000050020a9825 */ /* 0x000fe200078e000a */
[----:B------:R-:W-:Y:S02]  /*59a0*/  @!P1 LEA R30, P4, R8, c[0x0][0x168], 0x1 ;  /* 0x00005a00081e9a11 */ /* 0x000fe400078808ff */
[----:B------:R-:W-:Y:S01]  /*59b0*/  @!P1 IADD3 R7, R7, R9, RZ ;  /* 0x0000000907079210 */ /* 0x000fe20007ffe0ff */
[----:B------:R-:W-:Y:S01]  /*59c0*/  @!P1 IMAD.MOV.U32 R2, RZ, RZ, c[0x0][0x19c] ;  /* 0x00006700ff029624 */ /* 0x000fe200078e00ff */
[----:B------:R-:W-:Y:S01]  /*59d0*/  @!PT LDS RZ, [RZ] ;  /* 0x00000000fffff984 */ /* 0x000fe20000000800 */
[----:B------:R-:W-:Y:S01]  /*59e0*/  @!PT LDS RZ, [RZ] ;  /* 0x00000000fffff984 */ /* 0x000fe20000000800 */
[----:B------:R-:W-:Y:S01]  /*59f0*/  @!PT LDS RZ, [RZ] ;  /* 0x00000000fffff984 */ /* 0x000fe20000000800 */
[----:B------:R1:W-:Y:S01]  /*5a00*/  @!P1 LDGSTS.E.BYPASS.LTC128B.128 [R182+0x4000], [R22.64] ;  /* 0x0400000016b69fae */ /* 0x0003e2000b901d52 */
[----:B------:R-:W-:Y:S01]  /*5a10*/  @!P1 IMAD R4, R4, 0x50, RZ ;  /* 0x0000005004049824 */ /* 0x000fe200078e02ff */
[----:B------:R-:W-:Y:S01]  /*5a20*/  @!P1 LEA R28, P3, R10, c[0x0][0x168], 0x1 ;  /* 0x00005a000a1c9a11 */ /* 0x000fe200078608ff */
[----:B------:R-:W-:Y:S01]  /*5a30*/  @!P1 IMAD R2, R2, 0x60, RZ ;  /* 0x0000006002029824 */ /* 0x000fe200078e02ff */
        /* <DEDUP_REMOVED lines=51> */
.L_x_250:
[----:B------:R-:W-:Y:S05]  /*5d70*/  BSYNC B0 ;  /* 0x0000000000007941 */ /* 0x000fea0003800000 */
.L_x_249:
[----:B------:R-:W0:Y:S02]  /*5d80*/  LDGDEPBAR ;  /* 0x00000000000079af */ /* 0x000e240000000000 */
.L_x_248:
        /* <DEDUP_REMOVED lines=42> */
[----:B--2---:R-:W-:Y:S02]  /*6030*/  FMNMX.FTZ R9, R197, R0, !PT ;  /* 0x00000000c5097209 */ /* 0x004fe40007810000 */
        /* <DEDUP_REMOVED lines=19> */
[----:B------:R-:W-:Y:S01]  /*6170*/  FMNMX.FTZ R7, R208, R7, !PT ;  /* 0x00000007d0077209 */ /* 0x000fe20007810000 */
[----:B------:R-:W2:Y:S01]  /*6180*/  SHFL.BFLY PT, R11, R4, 0x2, 0x1f ;  /* 0x0c401f00040b7f89 */ /* 0x000ea200000e0000 */
        /* <DEDUP_REMOVED lines=12> */
[----:B--2---:R-:W-:Y:S02]  /*6250*/  FMNMX.FTZ R11, R4, R11, !PT ;  /* 0x0000000b040b7209 */ /* 0x004fe40007810000 */
        /* <DEDUP_REMOVED lines=16> */
[----:B------:R-:W3:Y:S01]  /*6360*/  SHFL.BFLY PT, R2, R7, 0x2, 0x1f ;  /* 0x0c401f0007027f89 */ /* 0x000ee200000e0000 */
[----:B--2---:R-:W-:-:S02]  /*6370*/  FMNMX.FTZ R68, R11, R68, !PT ;  /* 0x000000440b447209 */ /* 0x004fc40007810000 */
[----:B------:R-:W-:Y:S02]  /*6380*/  FMNMX.FTZ R11, R107, R0, !PT ;  /* 0x000000006b0b7209 */ /* 0x000fe40007810000 */
[----:B------:R-:W-:Y:S01]  /*6390*/  FMNMX.FTZ R9, R164, R9, !PT ;  /* 0x00000009a4097209 */ /* 0x000fe20007810000 */
[----:B------:R-:W-:Y:S01]  /*63a0*/  FMUL.FTZ R204, R68, c[0x0][0x23c] ;  /* 0x00008f0044cc7a20 */ /* 0x000fe20000410000 */
        /* <DEDUP_REMOVED lines=10> */
[----:B---3--:R-:W-:Y:S02]  /*6450*/  FMNMX.FTZ R2, R7, R2, !PT ;  /* 0x0000000207027209 */ /* 0x008fe40007810000 */
[----:B------:R-:W-:Y:S02]  /*6460*/  FMNMX.FTZ R11, R58, R11, !PT ;  /* 0x0000000b3a0b7209 */ /* 0x000fe40007810000 */
[----:B------:R-:W-:Y:S01]  /*6470*/  FMNMX.FTZ R7, R89, R0, !PT ;  /* 0x0000000059077209 */ /* 0x000fe20007810000 */
[----:B------:R-:W2:Y:S01]  /*6480*/  SHFL.BFLY PT, R9, R2, 0x1, 0x1f ;  /* 0x0c201f0002097f89 */ /* 0x000ea200000e0000 */
[----:B------:R-:W-:Y:S02]  /*6490*/  FMNMX.FTZ R11, R228, R11, !PT ;  /* 0x0000000be40b7209 */ /* 0x000fe40007810000 */
[----:B------:R-:W-:Y:S02]  /*64a0*/  FMNMX.FTZ R0, R86, R7, !PT ;  /* 0x0000000756007209 */ /* 0x000fe40007810000 */
[----:B------:R-:W-:-:S02]  /*64b0*/  FMNMX.FTZ R11, R60, R11, !PT ;  /* 0x0000000b3c0b7209 */ /* 0x000fc40007810000 */
[----:B------:R-:W-:Y:S01]  /*64c0*/  SHF.L.U32 R252, R252, 0x1, RZ ;  /* 0x00000001fcfc7819 */ /* 0x000fe200000006ff */
[----:B------:R-:W3:Y:S01]  /*64d0*/  SHFL.BFLY PT, R7, R0, 0x2, 0x1f ;  /* 0x0c401f0000077f89 */ /* 0x000ee200000e0000 */
[----:B------:R-:W-:Y:S02]  /*64e0*/  FMNMX.FTZ R11, R234, R11, !PT ;  /* 0x0000000bea0b7209 */ /* 0x000fe40007810000 */
[-C--:B------:R-:W-:Y:S01]  /*64f0*/  LEA R249, R5, R252.reuse, 0x1 ;  /* 0x000000fc05f97211 */ /* 0x080fe200078e08ff */
[----:B------:R-:W-:Y:S01]  /*6500*/  LDSM.16.MT88.4 R144, [R252+0x8000] ;  /* 0x00800000fc90783b */ /* 0x000fe20000004200 */
[----:B------:R-:W-:Y:S02]  /*6510*/  FMNMX.FTZ R11, R224, R11, !PT ;  /* 0x0000000be00b7209 */ /* 0x000fe40007810000 */
[----:B------:R-:W-:Y:S01]  /*6520*/  LEA R250, R3, R252, 0x1 ;  /* 0x000000fc03fa7211 */ /* 0x000fe200078e08ff */
[----:B-1----:R-:W-:Y:S01]  /*6530*/  LDSM.16.MT88.4 R24, [R252+0x8800] ;  /* 0x00880000fc18783b */ /* 0x002fe20000004200 */
[----:B------:R-:W-:-:S02]  /*6540*/  FMNMX.FTZ R11, R232, R11, !PT ;  /* 0x0000000be80b7209 */ /* 0x000fc40007810000 */
[----:B------:R-:W-:Y:S01]  /*6550*/  LEA R248, R3, R249, 0x1 ;  /* 0x000000f903f87211 */ /* 0x000fe200078e08ff */
[----:B------:R-:W-:Y:S01]  /*6560*/  LDSM.16.MT88.4 R16, [R250+0x8800] ;  /* 0x00880000fa10783b */ /* 0x000fe20000004200 */
[----:B------:R-:W-:Y:S02]  /*6570*/  FMNMX.FTZ R11, R222, R11, !PT ;  /* 0x0000000bde0b7209 */ /* 0x000fe40007810000 */
[----:B------:R-:W-:Y:S01]  /*6580*/  FSETP.NEU.FTZ.AND P1, PT, R68, -INF , PT ;  /* 0xff8000004400780b */ /* 0x000fe20003f3d000 */
[----:B------:R-:W-:Y:S01]  /*6590*/  LDSM.16.MT88.4 R20, [R248+0x8000] ;  /* 0x00800000f814783b */ /* 0x000fe20000004200 */
[----:B------:R-:W-:Y:S02]  /*65a0*/  FMNMX.FTZ R4, R230, R11, !PT ;  /* 0x0000000be6047209 */ /* 0x000fe40007810000 */
[----:B--2---:R-:W-:Y:S01]  /*65b0*/  FMNMX.FTZ R2, R2, R9, !PT ;  /* 0x0000000902027209 */ /* 0x004fe20007810000 */
[----:B------:R-:W-:Y:S01]  /*65c0*/  LDSM.16.MT88.4 R12, [R249+0x8800] ;  /* 0x00880000f90c783b */ /* 0x000fe20000004200 */
[----:B------:R-:W-:-:S02]  /*65d0*/  FMNMX.FTZ R9, R111, R4, !PT ;  /* 0x000000046f097209 */ /* 0x000fc40007810000 */
[----:B------:R-:W-:Y:S01]  /*65e0*/  FSEL R204, R204, RZ, P1 ;  /* 0x000000ffcccc7208 */ /* 0x000fe20000800000 */
[----:B------:R-:W-:Y:S01]  /*65f0*/  FMUL.FTZ R115, R2, c[0x0][0x23c] ;  /* 0x00008f0002737a20 */ /* 0x000fe20000410000 */
[----:B---3--:R-:W-:Y:S02]  /*6600*/  FMNMX.FTZ R0, R0, R7, !PT ;  /* 0x0000000700007209 */ /* 0x008fe40007810000 */
[----:B------:R-:W-:Y:S01]  /*6610*/  FMNMX.FTZ R4, R110, R9, !PT ;  /* 0x000000096e047209 */ /* 0x000fe20007810000 */
[--C-:B------:R-:W-:Y:S01]  /*6620*/  FFMA.FTZ R44, R113, c[0x0][0x23c], -R204.reuse ;  /* 0x00008f00712c7a23 */ /* 0x100fe200000108cc */
[----:B------:R-:W-:Y:S01]  /*6630*/  FSETP.NEU.FTZ.AND P1, PT, R2, -INF , PT ;  /* 0xff8000000200780b */ /* 0x000fe20003f3d000 */
[----:B------:R-:W1:Y:S01]  /*6640*/  SHFL.BFLY PT, R7, R0, 0x1, 0x1f ;  /* 0x0c201f0000077f89 */ /* 0x000e6200000e0000 */
[----:B------:R-:W-:Y:S01]  /*6650*/  FMNMX.FTZ R9, R109, R4, !PT ;  /* 0x000000046d097209 */ /* 0x000fe20007810000 */
[--C-:B------:R-:W-:Y:S01]  /*6660*/  FFMA.FTZ R118, R163, c[0x0][0x23c], -R204.reuse ;  /* 0x00008f00a3767a23 */ /* 0x100fe200000108cc */
[----:B------:R-:W-:Y:S01]  /*6670*/  FSEL R115, R115, RZ, P1 ;  /* 0x000000ff73737208 */ /* 0x000fe20000800000 */
[--C-:B------:R-:W-:Y:S01]  /*6680*/  FFMA.FTZ R117, R160, c[0x0][0x23c], -R204.reuse ;  /* 0x00008f00a0757a23 */ /* 0x100fe200000108cc */
[----:B------:R-:W-:Y:S01]  /*6690*/  FMNMX.FTZ R4, R108, R9, !PT ;  /* 0x000000096c047209 */ /* 0x000fe20007810000 */
[----:B------:R-:W-:Y:S01]  /*66a0*/  FFMA.FTZ R116, R175, c[0x0][0x23c], -R204 ;  /* 0x00008f00af747a23 */ /* 0x000fe200000108cc */
[----:B------:R-:W-:Y:S01]  /*66b0*/  MUFU.EX2 R44, R44 ;  /* 0x0000002c002c7308 */ /* 0x000fe20000000800 */
[--C-:B------:R-:W-:Y:S01]  /*66c0*/  FFMA.FTZ R114, R158, c[0x0][0x23c], -R115.reuse ;  /* 0x00008f009e727a23 */ /* 0x100fe20000010873 */
[----:B------:R-:W-:Y:S01]  /*66d0*/  FMNMX.FTZ R9, R105, R4, !PT ;  /* 0x0000000469097209 */ /* 0x000fe20007810000 */
[----:B------:R-:W-:-:S02]  /*66e0*/  FFMA.FTZ R113, R159, c[0x0][0x23c], -R115 ;  /* 0x00008f009f717a23 */ /* 0x000fc40000010873 */
[--C-:B------:R-:W-:Y:S01]  /*66f0*/  FFMA.FTZ R76, R162, c[0x0][0x23c], -R115.reuse ;  /* 0x00008f00a24c7a23 */ /* 0x100fe20000010873 */
[----:B------:R-:W-:Y:S01]  /*6700*/  FMNMX.FTZ R4, R102, R9, !PT ;  /* 0x0000000966047209 */ /* 0x000fe20007810000 */
[--C-:B------:R-:W-:Y:S01]  /*6710*/  FFMA.FTZ R77, R48, c[0x0][0x23c], -R115.reuse ;  /* 0x00008f00304d7a23 */ /* 0x100fe20000010873 */
[----:B------:R-:W-:Y:S01]  /*6720*/  MUFU.EX2 R114, R114 ;  /* 0x0000007200727308 */ /* 0x000fe20000000800 */
[--C-:B------:R-:W-:Y:S01]  /*6730*/  FFMA.FTZ R79, R179, c[0x0][0x23c], -R204.reuse ;  /* 0x00008f00b34f7a23 */ /* 0x100fe200000108cc */
[----:B------:R-:W-:Y:S01]  /*6740*/  FMNMX.FTZ R9, R99, R4, !PT ;  /* 0x0000000463097209 */ /* 0x000fe20007810000 */
[--C-:B------:R-:W-:Y:S02]  /*6750*/  FFMA.FTZ R75, R176, c[0x0][0x23c], -R115.reuse ;  /* 0x00008f00b04b7a23 */ /* 0x100fe40000010873 */
[--C-:B------:R-:W-:Y:S01]  /*6760*/  FFMA.FTZ R72, R168, c[0x0][0x23c], -R115.reuse ;  /* 0x00008f00a8487a23 */ /* 0x100fe20000010873 */
[----:B------:R-:W-:Y:S01]  /*6770*/  FMNMX.FTZ R4, R96, R9, !PT ;  /* 0x0000000960047209 */ /* 0x000fe20007810000 */
[--C-:B------:R-:W-:Y:S01]  /*6780*/  FFMA.FTZ R48, R172, c[0x0][0x23c], -R115.reuse ;  /* 0x00008f00ac307a23 */ /* 0x100fe20000010873 */
[----:B------:R-:W2:Y:S01]  /*6790*/  MUFU.EX2 R113, R113 ;  /* 0x0000007100717308 */ /* 0x000ea20000000800 */
[----:B-1----:R-:W-:Y:S01]  /*67a0*/  FMNMX.FTZ R0, R0, R7, !PT ;  /* 0x0000000700007209 */ /* 0x002fe20007810000 */
[----:B------:R-:W-:Y:S01]  /*67b0*/  LDSM.16.MT88.4 R8, [R248+0x8800] ;  /* 0x00880000f808783b */ /* 0x000fe20000004200 */
[----:B------:R-:W-:Y:S01]  /*67c0*/  FMNMX.FTZ R7, R93, R4, !PT ;  /* 0x000000045d077209 */ /* 0x000fe20007810000 */
[----:B------:R-:W-:Y:S01]  /*67d0*/  FFMA.FTZ R47, R174, c[0x0][0x23c], -R115 ;  /* 0x00008f00ae2f7a23 */ /* 0x000fe20000010873 */
[C---:B------:R-:W-:Y:S01]  /*67e0*/  FSETP.NEU.FTZ.AND P1, PT, R0.reuse, -INF , PT ;  /* 0xff8000000000780b */ /* 0x040fe20003f3d000 */
[----:B------:R-:W-:Y:S01]  /*67f0*/  FMUL.FTZ R112, R0, c[0x0][0x23c] ;  /* 0x00008f0000707a20 */ /* 0x000fe20000410000 */
[----:B------:R-:W-:Y:S01]  /*6800*/  FMNMX.FTZ R4, R90, R7, !PT ;  /* 0x000000075a047209 */ /* 0x000fe20007810000 */
[----:B------:R-:W-:Y:S01]  /*6810*/  MUFU.EX2 R77, R77 ;  /* 0x0000004d004d7308 */ /* 0x000fe20000000800 */
[----:B------:R-:W-:-:S02]  /*6820*/  FFMA.FTZ R78, R181, c[0x0][0x23c], -R204 ;  /* 0x00008f00b54e7a23 */ /* 0x000fc400000108cc */
[----:B------:R-:W-:Y:S01]  /*6830*/  FMNMX.FTZ R7, R87, R4, !PT ;  /* 0x0000000457077209 */ /* 0x000fe20007810000 */
[--C-:B------:R-:W-:Y:S01]  /*6840*/  FFMA.FTZ R69, R183, c[0x0][0x23c], -R204.reuse ;  /* 0x00008f00b7457a23 */ /* 0x100fe200000108cc */
[----:B------:R-:W-:Y:S01]  /*6850*/  FSEL R112, R112, RZ, P1 ;  /* 0x000000ff70707208 */ /* 0x000fe20000800000 */
[----:B------:R-:W-:Y:S01]  /*6860*/  FFMA.FTZ R67, R185, c[0x0][0x23c], -R204 ;  /* 0x00008f00b9437a23 */ /* 0x000fe200000108cc */
[----:B------:R-:W-:Y:S01]  /*6870*/  FMNMX.FTZ R4, R84, R7, !PT ;  /* 0x0000000754047209 */ /* 0x000fe20007810000 */
[----:B------:R-:W1:Y:S01]  /*6880*/  MUFU.EX2 R76, R76 ;  /* 0x0000004c004c7308 */ /* 0x000e620000000800 */
[----:B--2---:R-:W-:Y:S01]  /*6890*/  F2FP.PACK_AB R192, R113, R114 ;  /* 0x0000007271c0723e */ /* 0x004fe200000000ff */
[--C-:B------:R-:W-:Y:S02]  /*68a0*/  FFMA.FTZ R119, R156, c[0x0][0x23c], -R112.reuse ;  /* 0x00008f009c777a23 */ /* 0x100fe40000010870 */
[----:B------:R-:W2:Y:S01]  /*68b0*/  SHFL.BFLY PT, R7, R4, 0x2, 0x1f ;  /* 0x0c401f0004077f89 */ /* 0x000ea200000e0000 */
[----:B------:R-:W-:-:S02]  /*68c0*/  FFMA.FTZ R80, R161, c[0x0][0x23c], -R112 ;  /* 0x00008f00a1507a23 */ /* 0x000fc40000010870 */
[--C-:B------:R-:W-:Y:S01]  /*68d0*/  FFMA.FTZ R120, R155, c[0x0][0x23c], -R112.reuse ;  /* 0x00008f009b787a23 */ /* 0x100fe20000010870 */
[----:B------:R-:W-:Y:S01]  /*68e0*/  LDSM.16.MT88.4 R156, [R250+0x8000] ;  /* 0x00800000fa9c783b */ /* 0x000fe20000004200 */
[--C-:B------:R-:W-:Y:S01]  /*68f0*/  FFMA.FTZ R81, R169, c[0x0][0x23c], -R112.reuse ;  /* 0x00008f00a9517a23 */ /* 0x100fe20000010870 */
[----:B------:R-:W-:Y:S01]  /*6900*/  MUFU.EX2 R119, R119 ;  /* 0x0000007700777308 */ /* 0x000fe20000000800 */
[--C-:B------:R-:W-:Y:S01]  /*6910*/  FFMA.FTZ R71, R49, c[0x0][0x23c], -R112.reuse ;  /* 0x00008f0031477a23 */ /* 0x100fe20000010870 */
[----:B------:R-:W-:Y:S01]  /*6920*/  LDSM.16.MT88.4 R160, [R249+0x8000] ;  /* 0x00800000f9a0783b */ /* 0x000fe20000004200 */
[--C-:B------:R-:W-:Y:S02]  /*6930*/  FFMA.FTZ R70, R167, c[0x0][0x23c], -R112.reuse ;  /* 0x00008f00a7467a23 */ /* 0x100fe40000010870 */
[--C-:B------:R-:W-:Y:S01]  /*6940*/  FFMA.FTZ R46, R165, c[0x0][0x23c], -R112.reuse ;  /* 0x00008f00a52e7a23 */ /* 0x100fe20000010870 */
[----:B-1----:R-:W-:Y:S01]  /*6950*/  F2FP.PACK_AB R194, R76, R77 ;  /* 0x0000004d4cc2723e */ /* 0x002fe200000000ff */
[----:B------:R-:W-:Y:S01]  /*6960*/  FFMA.FTZ R45, R43, c[0x0][0x23c], -R112 ;  /* 0x00008f002b2d7a23 */ /* 0x000fe20000010870 */
[----:B------:R-:W1:Y:S01]  /*6970*/  MUFU.EX2 R120, R120 ;  /* 0x0000007800787308 */ /* 0x000e620000000800 */
[----:B------:R-:W-:-:S02]  /*6980*/  FFMA.FTZ R38, R41, c[0x0][0x23c], -R204 ;  /* 0x00008f0029267a23 */ /* 0x000fc400000108cc */
[--C-:B------:R-:W-:Y:S02]  /*6990*/  FFMA.FTZ R43, R33, c[0x0][0x23c], -R204.reuse ;  /* 0x00008f00212b7a23 */ /* 0x100fe400000108cc */
[--C-:B------:R-:W-:Y:S02]  /*69a0*/  FFMA.FTZ R41, R40, c[0x0][0x23c], -R115.reuse ;  /* 0x00008f0028297a23 */ /* 0x100fe40000010873 */
[----:B------:R-:W-:Y:S01]  /*69b0*/  FFMA.FTZ R39, R37, c[0x0][0x23c], -R204 ;  /* 0x00008f0025277a23 */ /* 0x000fe200000108cc */
[----:B------:R-:W-:Y:S01]  /*69c0*/  MUFU.EX2 R80, R80 ;  /* 0x0000005000507308 */ /* 0x000fe20000000800 */
[----:B------:R-:W-:Y:S01]  /*69d0*/  FFMA.FTZ R40, R35, c[0x0][0x23c], -R112 ;  /* 0x00008f0023287a23 */ /* 0x000fe20000010870 */
[----:B--2---:R-:W-:Y:S01]  /*69e0*/  FMNMX.FTZ R3, R4, R7, !PT ;  /* 0x0000000704037209 */ /* 0x004fe20007810000 */
[----:B------:R-:W-:Y:S02]  /*69f0*/  FFMA.FTZ R34, R237, c[0x0][0x23c], -R204 ;  /* 0x00008f00ed227a23 */ /* 0x000fe400000108cc */
[----:B------:R-:W-:-:S02]  /*6a00*/  FFMA.FTZ R31, R238, c[0x0][0x23c], -R115 ;  /* 0x00008f00ee1f7a23 */ /* 0x000fc40000010873 */
[----:B------:R-:W2:Y:S01]  /*6a10*/  SHFL.BFLY PT, R4, R3, 0x1, 0x1f ;  /* 0x0c201f0003047f89 */ /* 0x000ea200000e0000 */
[----:B------:R-:W3:Y:S01]  /*6a20*/  MUFU.EX2 R81, R81 ;  /* 0x0000005100517308 */ /* 0x000ee20000000800 */
[----:B-1----:R-:W-:Y:S01]  /*6a30*/  F2FP.PACK_AB R193, R119, R120 ;  /* 0x0000007877c1723e */ /* 0x002fe200000000ff */
[----:B------:R-:W-:Y:S02]  /*6a40*/  FFMA.FTZ R30, R236, c[0x0][0x23c], -R115 ;  /* 0x00008f00ec1e7a23 */ /* 0x000fe40000010873 */
[--C-:B------:R-:W-:Y:S02]  /*6a50*/  FFMA.FTZ R35, R65, c[0x0][0x23c], -R112.reuse ;  /* 0x00008f0041237a23 */ /* 0x100fe40000010870 */
[--C-:B------:R-:W-:Y:S02]  /*6a60*/  FFMA.FTZ R29, R233, c[0x0][0x23c], -R112.reuse ;  /* 0x00008f00e91d7a23 */ /* 0x100fe40000010870 */
[----:B------:R-:W-:Y:S01]  /*6a70*/  MUFU.EX2 R118, R118 ;  /* 0x0000007600767308 */ /* 0x000fe20000000800 */
[----:B------:R-:W-:-:S02]  /*6a80*/  FFMA.FTZ R28, R235, c[0x0][0x23c], -R112 ;  /* 0x00008f00eb1c7a23 */ /* 0x000fc40000010870 */
[--C-:B------:R-:W-:Y:S02]  /*6a90*/  FFMA.FTZ R65, R59, c[0x0][0x23c], -R204.reuse ;  /* 0x00008f003b417a23 */ /* 0x100fe400000108cc */
[----:B------:R-:W-:Y:S02]  /*6aa0*/  FFMA.FTZ R63, R61, c[0x0][0x23c], -R204 ;  /* 0x00008f003d3f7a23 */ /* 0x000fe400000108cc */
[--C-:B------:R-:W-:Y:S01]  /*6ab0*/  FFMA.FTZ R53, R53, c[0x0][0x23c], -R112.reuse ;  /* 0x00008f0035357a23 */ /* 0x100fe20000010870 */
[----:B------:R-:W1:Y:S01]  /*6ac0*/  MUFU.EX2 R117, R117 ;  /* 0x0000007500757308 */ /* 0x000e620000000800 */
[----:B---3--:R-:W-:Y:S01]  /*6ad0*/  F2FP.PACK_AB R195, R81, R80 ;  /* 0x0000005051c3723e */ /* 0x008fe200000000ff */
[--C-:B------:R-:W-:Y:S02]  /*6ae0*/  FFMA.FTZ R220, R220, c[0x0][0x23c], -R115.reuse ;  /* 0x00008f00dcdc7a23 */ /* 0x100fe40000010873 */
[--C-:B------:R-:W-:Y:S02]  /*6af0*/  FFMA.FTZ R215, R215, c[0x0][0x23c], -R112.reuse ;  /* 0x00008f00d7d77a23 */ /* 0x100fe40000010870 */
[----:B------:R-:W-:Y:S01]  /*6b00*/  FFMA.FTZ R213, R213, c[0x0][0x23c], -R112 ;  /* 0x00008f00d5d57a23 */ /* 0x000fe20000010870 */
[----:B--2---:R-:W-:Y:S01]  /*6b10*/  FMNMX.FTZ R3, R3, R4, !PT ;  /* 0x0000000403037209 */ /* 0x004fe20007810000 */
[----:B------:R-:W-:Y:S01]  /*6b20*/  MUFU.EX2 R116, R116 ;  /* 0x0000007400747308 */ /* 0x000fe20000000800 */
[----:B------:R-:W-:Y:S01]  /*6b30*/  HMMA.16816.F32 R140, R192, R144, RZ ;  /* 0x00000090c08c723c */ /* 0x000fe200000018ff */
[----:B------:R-:W-:Y:S01]  /*6b40*/  FFMA.FTZ R212, R212, c[0x0][0x23c], -R115 ;  /* 0x00008f00d4d47a23 */ /* 0x000fe20000010873 */
[C---:B------:R-:W-:Y:S01]  /*6b50*/  FSETP.NEU.FTZ.AND P1, PT, R3.reuse, -INF , PT ;  /* 0xff8000000300780b */ /* 0x040fe20003f3d000 */
[----:B------:R-:W-:-:S02]  /*6b60*/  FMUL.FTZ R123, R3, c[0x0][0x23c] ;  /* 0x00008f00037b7a20 */ /* 0x000fc40000410000 */
[----:B------:R-:W-:Y:S02]  /*6b70*/  FFMA.FTZ R208, R208, c[0x0][0x23c], -R115 ;  /* 0x00008f00d0d07a23 */ /* 0x000fe40000010873 */
[----:B------:R-:W2:Y:S01]  /*6b80*/  MUFU.EX2 R79, R79 ;  /* 0x0000004f004f7308 */ /* 0x000ea20000000800 */
[----:B------:R-:W-:Y:S01]  /*6b90*/  FSEL R123, R123, RZ, P1 ;  /* 0x000000ff7b7b7208 */ /* 0x000fe20000800000 */
[C---:B------:R-:W-:Y:S01]  /*6ba0*/  HMMA.16816.F32 R168, R192.reuse, R156, RZ ;  /* 0x0000009cc0a8723c */ /* 0x040fe200000018ff */
[----:B-1----:R-:W-:Y:S01]  /*6bb0*/  F2FP.PACK_AB R176, R117, R118 ;  /* 0x0000007675b0723e */ /* 0x002fe200000000ff */
[----:B------:R-:W-:Y:S02]  /*6bc0*/  FFMA.FTZ R209, R209, c[0x0][0x23c], -R112 ;  /* 0x00008f00d1d17a23 */ /* 0x000fe40000010870 */
[--C-:B------:R-:W-:Y:S02]  /*6bd0*/  FFMA.FTZ R121, R83, c[0x0][0x23c], -R123.reuse ;  /* 0x00008f0053797a23 */ /* 0x100fe4000001087b */
[--C-:B------:R-:W-:Y:S01]  /*6be0*/  FFMA.FTZ R83, R82, c[0x0][0x23c], -R123.reuse ;  /* 0x00008f0052537a23 */ /* 0x100fe2000001087b */
[----:B------:R-:W-:Y:S01]  /*6bf0*/  MUFU.EX2 R75, R75 ;  /* 0x0000004b004b7308 */ /* 0x000fe20000000800 */
[--C-:B------:R-:W-:Y:S01]  /*6c00*/  FFMA.FTZ R122, R6, c[0x0][0x23c], -R123.reuse ;  /* 0x00008f00067a7a23 */ /* 0x100fe2000001087b */
[----:B------:R-:W-:Y:S01]  /*6c10*/  HMMA.16816.F32 R180, R192, R160, RZ ;  /* 0x000000a0c0b4723c */ /* 0x000fe200000018ff */
[----:B------:R-:W-:-:S02]  /*6c20*/  FFMA.FTZ R82, R152, c[0x0][0x23c], -R123 ;  /* 0x00008f0098527a23 */ /* 0x000fc4000001087b */
[--C-:B------:R-:W-:Y:S01]  /*6c30*/  FFMA.FTZ R74, R154, c[0x0][0x23c], -R123.reuse ;  /* 0x00008f009a4a7a23 */ /* 0x100fe2000001087b */
[----:B--2---:R-:W-:Y:S02]  /*6c40*/  F2FP.PACK_AB R178, R79, R116 ;  /* 0x000000744fb2723e */ /* 0x004fe400000000ff */
[----:B------:R-:W-:Y:S01]  /*6c50*/  MUFU.EX2 R122, R122 ;  /* 0x0000007a007a7308 */ /* 0x000fe20000000800 */
[--C-:B------:R-:W-:Y:S01]  /*6c60*/  FFMA.FTZ R73, R42, c[0x0][0x23c], -R123.reuse ;  /* 0x00008f002a497a23 */ /* 0x100fe2000001087b */
[C---:B------:R-:W-:Y:S01]  /*6c70*/  HMMA.16816.F32 R188, R192.reuse, R20, RZ ;  /* 0x00000014c0bc723c */ /* 0x040fe200000018ff */
[--C-:B------:R-:W-:Y:S02]  /*6c80*/  FFMA.FTZ R50, R164, c[0x0][0x23c], -R123.reuse ;  /* 0x00008f00a4327a23 */ /* 0x100fe4000001087b */
[--C-:B------:R-:W-:Y:S02]  /*6c90*/  FFMA.FTZ R49, R166, c[0x0][0x23c], -R123.reuse ;  /* 0x00008f00a6317a23 */ /* 0x100fe4000001087b */
[--C-:B------:R-:W-:Y:S01]  /*6ca0*/  FFMA.FTZ R42, R32, c[0x0][0x23c], -R123.reuse ;  /* 0x00008f00202a7a23 */ /* 0x100fe2000001087b */
[----:B------:R-:W1:Y:S01]  /*6cb0*/  MUFU.EX2 R121, R121 ;  /* 0x0000007900797308 */ /* 0x000e620000000800 */
[--C-:B------:R-:W-:Y:S01]  /*6cc0*/  FFMA.FTZ R33, R36, c[0x0][0x23c], -R123.reuse ;  /* 0x00008f0024217a23 */ /* 0x100fe2000001087b */
[----:B------:R-:W-:Y:S01]  /*6cd0*/  HMMA.16816.F32 R148, R192, R146, RZ ;  /* 0x00000092c094723c */ /* 0x000fe200000018ff */
[----:B------:R-:W-:-:S02]  /*6ce0*/  FFMA.FTZ R37, R66, c[0x0][0x23c], -R123 ;  /* 0x00008f0042257a23 */ /* 0x000fc4000001087b */
[----:B------:R-:W-:Y:S02]  /*6cf0*/  FFMA.FTZ R32, R240, c[0x0][0x23c], -R123 ;  /* 0x00008f00f0207a23 */ /* 0x000fe4000001087b */
[--C-:B------:R-:W-:Y:S01]  /*6d00*/  FFMA.FTZ R36, R64, c[0x0][0x23c], -R115.reuse ;  /* 0x00008f0040247a23 */ /* 0x100fe20000010873 */
[----:B------:R-:W-:Y:S01]  /*6d10*/  MUFU.EX2 R83, R83 ;  /* 0x0000005300537308 */ /* 0x000fe20000000800 */
[--C-:B------:R-:W-:Y:S01]  /*6d20*/  FFMA.FTZ R64, R57, c[0x0][0x23c], -R204.reuse ;  /* 0x00008f0039407a23 */ /* 0x100fe200000108cc */
[C---:B------:R-:W-:Y:S01]  /*6d30*/  HMMA.16816.F32 R172, R192.reuse, R158, RZ ;  /* 0x0000009ec0ac723c */ /* 0x040fe200000018ff */
[----:B------:R-:W-:Y:S02]  /*6d40*/  FFMA.FTZ R57, R56, c[0x0][0x23c], -R115 ;  /* 0x00008f0038397a23 */ /* 0x000fe40000010873 */
[----:B------:R-:W-:Y:S02]  /*6d50*/  FFMA.FTZ R62, R58, c[0x0][0x23c], -R123 ;  /* 0x00008f003a3e7a23 */ /* 0x000fe4000001087b */
[----:B------:R-:W-:Y:S01]  /*6d60*/  FFMA.FTZ R56, R54, c[0x0][0x23c], -R115 ;  /* 0x00008f0036387a23 */ /* 0x000fe20000010873 */
[----:B------:R-:W2:Y:S01]  /*6d70*/  MUFU.EX2 R82, R82 ;  /* 0x0000005200527308 */ /* 0x000ea20000000800 */
[----:B-1----:R-:W-:Y:S01]  /*6d80*/  F2FP.PACK_AB R177, R121, R122 ;  /* 0x0000007a79b1723e */ /* 0x002fe200000000ff */
[----:B------:R-:W-:Y:S01]  /*6d90*/  HMMA.16816.F32 R184, R192, R162, RZ ;  /* 0x000000a2c0b8723c */ /* 0x000fe200000018ff */
[----:B------:R-:W-:-:S02]  /*6da0*/  FFMA.FTZ R66, R55, c[0x0][0x23c], -R204 ;  /* 0x00008f0037427a23 */ /* 0x000fc400000108cc */
[----:B------:R-:W-:Y:S02]  /*6db0*/  FFMA.FTZ R58, R52, c[0x0][0x23c], -R115 ;  /* 0x00008f00343a7a23 */ /* 0x000fe40000010873 */
[--C-:B------:R-:W-:Y:S01]  /*6dc0*/  FFMA.FTZ R54, R51, c[0x0][0x23c], -R112.reuse ;  /* 0x00008f0033367a23 */ /* 0x100fe20000010870 */
[----:B------:R-:W1:Y:S01]  /*6dd0*/  MUFU.EX2 R72, R72 ;  /* 0x0000004800487308 */ /* 0x000e620000000800 */
[--C-:B------:R-:W-:Y:S01]  /*6de0*/  FFMA.FTZ R61, R228, c[0x0][0x23c], -R123.reuse ;  /* 0x00008f00e43d7a23 */ /* 0x100fe2000001087b */
[----:B------:R-:W-:Y:S01]  /*6df0*/  HMMA.16816.F32 R192, R192, R22, RZ ;  /* 0x00000016c0c0723c */ /* 0x000fe200000018ff */
[--C-:B------:R-:W-:Y:S02]  /*6e00*/  FFMA.FTZ R60, R60, c[0x0][0x23c], -R123.reuse ;  /* 0x00008f003c3c7a23 */ /* 0x100fe4000001087b */
[----:B------:R-:W-:Y:S02]  /*6e10*/  FFMA.FTZ R59, R234, c[0x0][0x23c], -R123 ;  /* 0x00008f00ea3b7a23 */ /* 0x000fe4000001087b */
[----:B------:R-:W-:Y:S01]  /*6e20*/  FFMA.FTZ R55, R226, c[0x0][0x23c], -R115 ;  /* 0x00008f00e2377a23 */ /* 0x000fe20000010873 */
[----:B--2---:R-:W-:Y:S01]  /*6e30*/  F2FP.PACK_AB R179, R82, R83 ;  /* 0x0000005352b3723e */ /* 0x004fe200000000ff */
[----:B------:R-:W-:Y:S01]  /*6e40*/  MUFU.EX2 R48, R48 ;  /* 0x0000003000307308 */ /* 0x000fe20000000800 */
[----:B------:R-:W-:-:S02]  /*6e50*/  FFMA.FTZ R52, R225, c[0x0][0x23c], -R112 ;  /* 0x00008f00e1347a23 */ /* 0x000fc40000010870 */
[----:B------:R-:W-:Y:S02]  /*6e60*/  FFMA.FTZ R51, R227, c[0x0][0x23c], -R112 ;  /* 0x00008f00e3337a23 */ /* 0x000fe40000010870 */
[--C-:B------:R-:W-:Y:S01]  /*6e70*/  FFMA.FTZ R226, R219, c[0x0][0x23c], -R204.reuse ;  /* 0x00008f00dbe27a23 */ /* 0x100fe200000108cc */
[C---:B------:R-:W-:Y:S01]  /*6e80*/  HMMA.16816.F32 R132, R176.reuse, R144, RZ ;  /* 0x00000090b084723c */ /* 0x040fe200000018ff */
[----:B-1----:R-:W-:Y:S01]  /*6e90*/  F2FP.PACK_AB R4, R72, R75 ;  /* 0x0000004b4804723e */ /* 0x002fe200000000ff */
[----:B------:R-:W1:Y:S01]  /*6ea0*/  MUFU.EX2 R47, R47 ;  /* 0x0000002f002f7308 */ /* 0x000e620000000800 */
[--C-:B------:R-:W-:Y:S02]  /*6eb0*/  FFMA.FTZ R225, R217, c[0x0][0x23c], -R204.reuse ;  /* 0x00008f00d9e17a23 */ /* 0x100fe400000108cc */
[--C-:B------:R-:W-:Y:S02]  /*6ec0*/  FFMA.FTZ R219, R218, c[0x0][0x23c], -R115.reuse ;  /* 0x00008f00dadb7a23 */ /* 0x100fe40000010873 */
[--C-:B------:R-:W-:Y:S01]  /*6ed0*/  FFMA.FTZ R228, R223, c[0x0][0x23c], -R204.reuse ;  /* 0x00008f00dfe47a23 */ /* 0x100fe200000108cc */
[----:B------:R-:W-:Y:S01]  /*6ee0*/  HMMA.16816.F32 R136, R176, R156, RZ ;  /* 0x0000009cb088723c */ /* 0x000fe200000018ff */
[----:B------:R-:W-:Y:S01]  /*6ef0*/  FFMA.FTZ R227, R221, c[0x0][0x23c], -R204 ;  /* 0x00008f00dde37a23 */ /* 0x000fe200000108cc */
[----:B------:R-:W-:Y:S01]  /*6f00*/  MUFU.EX2 R71, R71 ;  /* 0x0000004700477308 */ /* 0x000fe20000000800 */
[----:B------:R-:W-:-:S02]  /*6f10*/  FFMA.FTZ R218, R216, c[0x0][0x23c], -R115 ;  /* 0x00008f00d8da7a23 */ /* 0x000fc40000010873 */
[----:B------:R-:W-:Y:S02]  /*6f20*/  FFMA.FTZ R217, R214, c[0x0][0x23c], -R115 ;  /* 0x00008f00d6d97a23 */ /* 0x000fe40000010873 */
[--C-:B------:R-:W-:Y:S01]  /*6f30*/  FFMA.FTZ R224, R224, c[0x0][0x23c], -R123.reuse ;  /* 0x00008f00e0e07a23 */ /* 0x100fe2000001087b */
[C---:B------:R-:W-:Y:S01]  /*6f40*/  HMMA.16816.F32 R152, R176.reuse, R160, RZ ;  /* 0x000000a0b098723c */ /* 0x040fe200000018ff */
[--C-:B------:R-:W-:Y:S01]  /*6f50*/  FFMA.FTZ R223, R232, c[0x0][0x23c], -R123.reuse ;  /* 0x00008f00e8df7a23 */ /* 0x100fe2000001087b */
[----:B------:R-:W2:Y:S01]  /*6f60*/  MUFU.EX2 R70, R70 ;  /* 0x0000004600467308 */ /* 0x000ea20000000800 */
[----:B-1----:R-:W-:Y:S01]  /*6f70*/  F2FP.PACK_AB R6, R47, R48 ;  /* 0x000000302f06723e */ /* 0x002fe200000000ff */
[--C-:B------:R-:W-:Y:S02]  /*6f80*/  FFMA.FTZ R222, R222, c[0x0][0x23c], -R123.reuse ;  /* 0x00008f00dede7a23 */ /* 0x100fe4000001087b */
[----:B------:R-:W-:Y:S02]  /*6f90*/  FFMA.FTZ R221, R230, c[0x0][0x23c], -R123 ;  /* 0x00008f00e6dd7a23 */ /* 0x000fe4000001087b */
[----:B------:R-:W-:Y:S01]  /*6fa0*/  HMMA.16816.F32 R144, R176, R146, RZ ;  /* 0x00000092b090723c */ /* 0x000fe200000018ff */
[--C-:B------:R-:W-:Y:S01]  /*6fb0*/  FFMA.FTZ R216, R231, c[0x0][0x23c], -R112.reuse ;  /* 0x00008f00e7d87a23 */ /* 0x100fe20000010870 */
[----:B------:R-:W-:Y:S01]  /*6fc0*/  MUFU.EX2 R46, R46 ;  /* 0x0000002e002e7308 */ /* 0x000fe20000000800 */
[----:B------:R-:W-:-:S02]  /*6fd0*/  FFMA.FTZ R214, R229, c[0x0][0x23c], -R112 ;  /* 0x00008f00e5d67a23 */ /* 0x000fc40000010870 */
[--C-:B------:R-:W-:Y:S02]  /*6fe0*/  FFMA.FTZ R229, R210, c[0x0][0x23c], -R115.reuse ;  /* 0x00008f00d2e57a23 */ /* 0x100fe40000010873 */
[----:B------:R-:W-:Y:S01]  /*6ff0*/  FFMA.FTZ R231, R206, c[0x0][0x23c], -R115 ;  /* 0x00008f00cee77a23 */ /* 0x000fe20000010873 */
[C---:B------:R-:W-:Y:S01]  /*7000*/  HMMA.16816.F32 R156, R176.reuse, R158, RZ ;  /* 0x0000009eb09c723c */ /* 0x040fe200000018ff */
[--C-:B------:R-:W-:Y:S01]  /*7010*/  FFMA.FTZ R206, R211, c[0x0][0x23c], -R112.reuse ;  /* 0x00008f00d3ce7a23 */ /* 0x100fe20000010870 */
[----:B------:R-:W1:Y:S01]  /*7020*/  MUFU.EX2 R45, R45 ;  /* 0x0000002d002d7308 */ /* 0x000e620000000800 */
[----:B--2---:R-:W-:Y:S01]  /*7030*/  F2FP.PACK_AB R5, R70, R71 ;  /* 0x000000474605723e */ /* 0x004fe200000000ff */
[--C-:B------:R-:W-:Y:S02]  /*7040*/  FFMA.FTZ R210, R207, c[0x0][0x23c], -R112.reuse ;  /* 0x00008f00cfd27a23 */ /* 0x100fe40000010870 */
[----:B------:R-:W-:Y:S02]  /*7050*/  FFMA.FTZ R205, R205, c[0x0][0x23c], -R112 ;  /* 0x00008f00cdcd7a23 */ /* 0x000fe40000010870 */
[----:B------:R-:W-:Y:S01]  /*7060*/  HMMA.16816.F32 R160, R176, R162, RZ ;  /* 0x000000a2b0a0723c */ /* 0x000fe200000018ff */
[----:B------:R-:W-:Y:S01]  /*7070*/  FFMA.FTZ R111, R111, c[0x0][0x23c], -R123 ;  /* 0x00008f006f6f7a23 */ /* 0x000fe2000001087b */
[----:B------:R-:W-:Y:S01]  /*7080*/  MUFU.EX2 R78, R78 ;  /* 0x0000004e004e7308 */ /* 0x000fe20000000800 */
[----:B------:R-:W-:-:S02]  /*7090*/  FFMA.FTZ R201, R201, c[0x0][0x23c], -R204 ;  /* 0x00008f00c9c97a23 */ /* 0x000fc400000108cc */
[--C-:B------:R-:W-:Y:S02]  /*70a0*/  FFMA.FTZ R93, R93, c[0x0][0x23c], -R123.reuse ;  /* 0x00008f005d5d7a23 */ /* 0x100fe4000001087b */
[--C-:B------:R-:W-:Y:S01]  /*70b0*/  FFMA.FTZ R90, R90, c[0x0][0x23c], -R123.reuse ;  /* 0x00008f005a5a7a23 */ /* 0x100fe2000001087b */
[C---:B------:R-:W-:Y:S01]  /*70c0*/  HMMA.16816.F32 R164, R176.reuse, R20, RZ ;  /* 0x00000014b0a4723c */ /* 0x040fe200000018ff */
[----:B------:R-:W-:Y:S01]  /*70d0*/  FFMA.FTZ R87, R87, c[0x0][0x23c], -R123 ;  /* 0x00008f0057577a23 */ /* 0x000fe2000001087b */
[----:B------:R-:W2:Y:S01]  /*70e0*/  MUFU.EX2 R69, R69 ;  /* 0x0000004500457308 */ /* 0x000ea20000000800 */
[----:B-1----:R-:W-:Y:S01]  /*70f0*/  F2FP.PACK_AB R7, R45, R46 ;  /* 0x0000002e2d07723e */ /* 0x002fe200000000ff */
[----:B------:R-:W-:Y:S02]  /*7100*/  FFMA.FTZ R106, R106, c[0x0][0x23c], -R115 ;  /* 0x00008f006a6a7a23 */ /* 0x000fe40000010873 */
[--C-:B------:R-:W-:Y:S02]  /*7110*/  FFMA.FTZ R107, R107, c[0x0][0x23c], -R112.reuse ;  /* 0x00008f006b6b7a23 */ /* 0x100fe40000010870 */
[----:B------:R-:W-:Y:S01]  /*7120*/  HMMA.16816.F32 R176, R176, R22, RZ ;  /* 0x00000016b0b0723c */ /* 0x000fe200000018ff */
[----:B------:R-:W-:Y:S01]  /*7130*/  FFMA.FTZ R104, R104, c[0x0][0x23c], -R112 ;  /* 0x00008f0068687a23 */ /* 0x000fe20000010870 */
[----:B------:R-:W-:Y:S01]  /*7140*/  MUFU.EX2 R67, R67 ;  /* 0x0000004300437308 */ /* 0x000fe20000000800 */
[----:B------:R-:W-:-:S02]  /*7150*/  FADD.FTZ R117, R118, R117 ;  /* 0x0000007576757221 */ /* 0x000fc40000010000 */
[----:B------:R-:W-:Y:S02]  /*7160*/  FADD.FTZ R122, R122, R121 ;  /* 0x000000797a7a7221 */ /* 0x000fe40000010000 */
[----:B------:R-:W-:Y:S01]  /*7170*/  FADD.FTZ R116, R116, R117 ;  /* 0x0000007574747221 */ /* 0x000fe20000010000 */
[----:B------:R-:W-:Y:S01]  /*7180*/  HMMA.16816.F32 R140, R4, R24, R140 ;  /* 0x00000018048c723c */ /* 0x000fe2000000188c */
[----:B------:R-:W-:Y:S01]  /*7190*/  FADD.FTZ R114, R114, R113 ;  /* 0x0000007172727221 */ /* 0x000fe20000010000 */
[----:B------:R-:W-:Y:S01]  /*71a0*/  MUFU.EX2 R74, R74 ;  /* 0x0000004a004a7308 */ /* 0x000fe20000000800 */
[----:B------:R-:W-:Y:S02]  /*71b0*/  FADD.FTZ R119, R120, R119 ;  /* 0x0000007778777221 */ /* 0x000fe40000010000 */
[----:B------:R-:W-:-:S03]  /*71c0*/  FADD.FTZ R79, R79, R116 ;  /* 0x000000744f4f7221 */ /* 0x000fc60000010000 */
[C---:B------:R-:W-:Y:S02]  /*71d0*/  HMMA.16816.F32 R168, R4.reuse, R16, R168 ;  /* 0x0000001004a8723c */ /* 0x040fe400000018a8 */
[----:B------:R-:W1:Y:S06]  /*71e0*/  MUFU.EX2 R73, R73 ;  /* 0x0000004900497308 */ /* 0x000e6c0000000800 */
[C---:B------:R-:W-:Y:S02]  /*71f0*/  HMMA.16816.F32 R180, R4.reuse, R12, R180 ;  /* 0x0000000c04b4723c */ /* 0x040fe400000018b4 */
[----:B------:R-:W-:Y:S06]  /*7200*/  MUFU.EX2 R50, R50 ;  /* 0x0000003200327308 */ /* 0x000fec0000000800 */
[C---:B------:R-:W-:Y:S02]  /*7210*/  HMMA.16816.F32 R188, R4.reuse, R8, R188 ;  /* 0x0000000804bc723c */ /* 0x040fe400000018bc */
[----:B------:R-:W3:Y:S06]  /*7220*/  MUFU.EX2 R49, R49 ;  /* 0x0000003100317308 */ /* 0x000eec0000000800 */
[C---:B------:R-:W-:Y:S02]  /*7230*/  HMMA.16816.F32 R148, R4.reuse, R26, R148 ;  /* 0x0000001a0494723c */ /* 0x040fe40000001894 */
[----:B------:R-:W-:Y:S06]  /*7240*/  MUFU.EX2 R43, R43 ;  /* 0x0000002b002b7308 */ /* 0x000fec0000000800 */
[C---:B------:R-:W-:Y:S02]  /*7250*/  HMMA.16816.F32 R172, R4.reuse, R18, R172 ;  /* 0x0000001204ac723c */ /* 0x040fe400000018ac */
[----:B------:R-:W-:Y:S06]  /*7260*/  MUFU.EX2 R38, R38 ;  /* 0x0000002600267308 */ /* 0x000fec0000000800 */
[C---:B------:R-:W-:Y:S02]  /*7270*/  HMMA.16816.F32 R184, R4.reuse, R14, R184 ;  /* 0x0000000e04b8723c */ /* 0x040fe400000018b8 */
[----:B------:R-:W-:Y:S06]  /*7280*/  MUFU.EX2 R39, R39 ;  /* 0x0000002700277308 */ /* 0x000fec0000000800 */
[----:B------:R-:W-:Y:S02]  /*7290*/  HMMA.16816.F32 R192, R4, R10, R192 ;  /* 0x0000000a04c0723c */ /* 0x000fe400000018c0 */
[----:B------:R-:W-:Y:S05]  /*72a0*/  MUFU.EX2 R34, R34 ;  /* 0x0000002200227308 */ /* 0x000fea0000000800 */
[----:B--2---:R-:W-:-:S02]  /*72b0*/  F2FP.PACK_AB R4, R69, R78 ;  /* 0x0000004e4504723e */ /* 0x004fc400000000ff */
[----:B-1----:R-:W-:Y:S01]  /*72c0*/  F2FP.PACK_AB R5, R73, R74 ;  /* 0x0000004a4905723e */ /* 0x002fe200000000ff */
[----:B------:R-:W-:Y:S01]  /*72d0*/  MUFU.EX2 R42, R42 ;  /* 0x0000002a002a7308 */ /* 0x000fe20000000800 */
[----:B------:R-:W-:Y:S02]  /*72e0*/  F2FP.PACK_AB R6, R44, R67 ;  /* 0x000000432c06723e */ /* 0x000fe400000000ff */
[----:B---3--:R-:W-:-:S05]  /*72f0*/  F2FP.PACK_AB R7, R49, R50 ;  /* 0x000000323107723e */ /* 0x008fca00000000ff */
[----:B------:R-:W-:Y:S02]  /*7300*/  MUFU.EX2 R37, R37 ;  /* 0x0000002500257308 */ /* 0x000fe40000000800 */
[C---:B------:R-:W-:Y:S06]  /*7310*/  HMMA.16816.F32 R132, R4.reuse, R24, R132 ;  /* 0x000000180484723c */ /* 0x040fec0000001884 */
[----:B------:R-:W-:Y:S02]  /*7320*/  MUFU.EX2 R33, R33 ;  /* 0x0000002100217308 */ /* 0x000fe40000000800 */
[C---:B------:R-:W-:Y:S06]  /*7330*/  HMMA.16816.F32 R136, R4.reuse, R16, R136 ;  /* 0x000000100488723c */ /* 0x040fec0000001888 */
[----:B------:R-:W-:Y:S02]  /*7340*/  MUFU.EX2 R32, R32 ;  /* 0x0000002000207308 */ /* 0x000fe40000000800 */
[C---:B------:R-:W-:Y:S06]  /*7350*/  HMMA.16816.F32 R152, R4.reuse, R12, R152 ;  /* 0x0000000c0498723c */ /* 0x040fec0000001898 */
[----:B------:R-:W-:Y:S02]  /*7360*/  MUFU.EX2 R41, R41 ;  /* 0x0000002900297308 */ /* 0x000fe40000000800 */
[C---:B------:R-:W-:Y:S06]  /*7370*/  HMMA.16816.F32 R164, R4.reuse, R8, R164 ;  /* 0x0000000804a4723c */ /* 0x040fec00000018a4 */
[----:B------:R-:W1:Y:S02]  /*7380*/  MUFU.EX2 R36, R36 ;  /* 0x0000002400247308 */ /* 0x000e640000000800 */
[C---:B------:R-:W-:Y:S01]  /*7390*/  HMMA.16816.F32 R144, R4.reuse, R26, R144 ;  /* 0x0000001a0490723c */ /* 0x040fe20000001890 */
[----:B------:R-:W2:Y:S05]  /*73a0*/  LDSM.16.MT88.4 R24, [R252+0x9000] ;  /* 0x00900000fc18783b */ /* 0x000eaa0000004200 */
[----:B------:R-:W-:Y:S02]  /*73b0*/  MUFU.EX2 R31, R31 ;  /* 0x0000001f001f7308 */ /* 0x000fe40000000800 */
[C---:B------:R-:W-:Y:S01]  /*73c0*/  HMMA.16816.F32 R156, R4.reuse, R18, R156 ;  /* 0x00000012049c723c */ /* 0x040fe2000000189c */
[----:B------:R-:W3:Y:S05]  /*73d0*/  LDSM.16.MT88.4 R16, [R250+0x9000] ;  /* 0x00900000fa10783b */ /* 0x000eea0000004200 */
[----:B------:R-:W4:Y:S01]  /*73e0*/  MUFU.EX2 R30, R30 ;  /* 0x0000001e001e7308 */ /* 0x000f220000000800 */
[----:B-1----:R-:W-:Y:S01]  /*73f0*/  F2FP.PACK_AB R20, R36, R41 ;  /* 0x000000292414723e */ /* 0x002fe200000000ff */
[C---:B------:R-:W-:Y:S01]  /*7400*/  HMMA.16816.F32 R160, R4.reuse, R14, R160 ;  /* 0x0000000e04a0723c */ /* 0x040fe200000018a0 */
[----:B------:R-:W1:Y:S05]  /*7410*/  LDSM.16.MT88.4 R12, [R249+0x9000] ;  /* 0x00900000f90c783b */ /* 0x000e6a0000004200 */
[----:B------:R-:W-:Y:S02]  /*7420*/  MUFU.EX2 R40, R40 ;  /* 0x0000002800287308 */ /* 0x000fe40000000800 */
[----:B------:R-:W-:Y:S01]  /*7430*/  HMMA.16816.F32 R176, R4, R10, R176 ;  /* 0x0000000a04b0723c */ /* 0x000fe200000018b0 */
[----:B------:R-:W5:Y:S05]  /*7440*/  LDSM.16.MT88.4 R8, [R248+0x9000] ;  /* 0x00900000f808783b */ /* 0x000f6a0000004200 */
[----:B------:R-:W2:Y:S01]  /*7450*/  MUFU.EX2 R35, R35 ;  /* 0x0000002300237308 */ /* 0x000ea20000000800 */
[----:B------:R-:W-:-:S02]  /*7460*/  F2FP.PACK_AB R4, R38, R43 ;  /* 0x0000002b2604723e */ /* 0x000fc400000000ff */
[----:B------:R-:W-:Y:S02]  /*7470*/  F2FP.PACK_AB R5, R37, R42 ;  /* 0x0000002a2505723e */ /* 0x000fe400000000ff */
[----:B------:R-:W-:Y:S02]  /*7480*/  F2FP.PACK_AB R6, R34, R39 ;  /* 0x000000272206723e */ /* 0x000fe400000000ff */
[----:B------:R-:W-:Y:S01]  /*7490*/  F2FP.PACK_AB R7, R32, R33 ;  /* 0x000000212007723e */ /* 0x000fe200000000ff */
[----:B------:R-:W-:Y:S01]  /*74a0*/  MUFU.EX2 R29, R29 ;  /* 0x0000001d001d7308 */ /* 0x000fe20000000800 */
[----:B----4-:R-:W-:-:S05]  /*74b0*/  F2FP.PACK_AB R22, R30, R31 ;  /* 0x0000001f1e16723e */ /* 0x010fca00000000ff */
[----:B--2---:R-:W-:Y:S02]  /*74c0*/  HMMA.16816.F32 R132, R4, R24, R132 ;  /* 0x000000180484723c */ /* 0x004fe40000001884 */
[----:B------:R-:W2:Y:S01]  /*74d0*/  MUFU.EX2 R28, R28 ;  /* 0x0000001c001c7308 */ /* 0x000ea20000000800 */
[----:B------:R-:W-:-:S05]  /*74e0*/  F2FP.PACK_AB R21, R35, R40 ;  /* 0x000000282315723e */ /* 0x000fca00000000ff */
[C---:B------:R-:W-:Y:S02]  /*74f0*/  HMMA.16816.F32 R144, R4.reuse, R26, R144 ;  /* 0x0000001a0490723c */ /* 0x040fe40000001890 */
[----:B------:R-:W-:Y:S06]  /*7500*/  MUFU.EX2 R66, R66 ;  /* 0x0000004200427308 */ /* 0x000fec0000000800 */
[C---:B---3--:R-:W-:Y:S01]  /*7510*/  HMMA.16816.F32 R136, R4.reuse, R16, R136 ;  /* 0x000000100488723c */ /* 0x048fe20000001888 */
[----:B--2---:R-:W-:Y:S01]  /*7520*/  F2FP.PACK_AB R23, R28, R29 ;  /* 0x0000001d1c17723e */ /* 0x004fe200000000ff */
[----:B------:R-:W-:Y:S06]  /*7530*/  MUFU.EX2 R65, R65 ;  /* 0x0000004100417308 */ /* 0x000fec0000000800 */
[----:B------:R-:W-:Y:S02]  /*7540*/  HMMA.16816.F32 R156, R4, R18, R156 ;  /* 0x00000012049c723c */ /* 0x000fe4000000189c */
[----:B------:R-:W-:Y:S06]  /*7550*/  MUFU.EX2 R64, R64 ;  /* 0x0000004000407308 */ /* 0x000fec0000000800 */
[C---:B------:R-:W-:Y:S02]  /*7560*/  HMMA.16816.F32 R140, R20.reuse, R24, R140 ;  /* 0x00000018148c723c */ /* 0x040fe4000000188c */
[----:B------:R-:W-:Y:S06]  /*7570*/  MUFU.EX2 R63, R63 ;  /* 0x0000003f003f7308 */ /* 0x000fec0000000800 */
[C---:B------:R-:W-:Y:S02]  /*7580*/  HMMA.16816.F32 R168, R20.reuse, R16, R168 ;  /* 0x0000001014a8723c */ /* 0x040fe400000018a8 */
[----:B------:R-:W-:Y:S06]  /*7590*/  MUFU.EX2 R62, R62 ;  /* 0x0000003e003e7308 */ /* 0x000fec0000000800 */
[C---:B-1----:R-:W-:Y:S02]  /*75a0*/  HMMA.16816.F32 R180, R20.reuse, R12, R180 ;  /* 0x0000000c14b4723c */ /* 0x042fe400000018b4 */
[----:B------:R-:W-:Y:S06]  /*75b0*/  MUFU.EX2 R61, R61 ;  /* 0x0000003d003d7308 */ /* 0x000fec0000000800 */
[C---:B-----5:R-:W-:Y:S02]  /*75c0*/  HMMA.16816.F32 R188, R20.reuse, R8, R188 ;  /* 0x0000000814bc723c */ /* 0x060fe400000018bc */
[----:B------:R-:W-:Y:S06]  /*75d0*/  MUFU.EX2 R60, R60 ;  /* 0x0000003c003c7308 */ /* 0x000fec0000000800 */
[C---:B------:R-:W-:Y:S01]  /*75e0*/  HMMA.16816.F32 R148, R20.reuse, R26, R148 ;  /* 0x0000001a1494723c */ /* 0x040fe20000001894 */
[----:B------:R-:W1:Y:S01]  /*75f0*/  LDSM.16.MT88.4 R24, [R252+0x9800] ;  /* 0x00980000fc18783b */ /* 0x000e620000004200 */
[----:B------:R-:W-:Y:S06]  /*7600*/  MUFU.EX2 R59, R59 ;  /* 0x0000003b003b7308 */ /* 0x000fec0000000800 */
[C---:B------:R-:W-:Y:S01]  /*7610*/  HMMA.16816.F32 R172, R20.reuse, R18, R172 ;  /* 0x0000001214ac723c */ /* 0x040fe200000018ac */
[----:B------:R-:W2:Y:S01]  /*7620*/  LDSM.16.MT88.4 R16, [R250+0x9800] ;  /* 0x00980000fa10783b */ /* 0x000ea20000004200 */
[----:B------:R-:W-:Y:S06]  /*7630*/  MUFU.EX2 R58, R58 ;  /* 0x0000003a003a7308 */ /* 0x000fec0000000800 */
[C---:B------:R-:W-:Y:S02]  /*7640*/  HMMA.16816.F32 R184, R20.reuse, R14, R184 ;  /* 0x0000000e14b8723c */ /* 0x040fe400000018b8 */
[----:B------:R-:W3:Y:S06]  /*7650*/  MUFU.EX2 R57, R57 ;  /* 0x0000003900397308 */ /* 0x000eec0000000800 */
[----:B------:R-:W-:Y:S02]  /*7660*/  HMMA.16816.F32 R192, R20, R10, R192 ;  /* 0x0000000a14c0723c */ /* 0x000fe400000018c0 */
[----:B------:R-:W-:Y:S06]  /*7670*/  MUFU.EX2 R56, R56 ;  /* 0x0000003800387308 */ /* 0x000fec0000000800 */
[----:B------:R-:W-:Y:S02]  /*7680*/  HMMA.16816.F32 R152, R4, R12, R152 ;  /* 0x0000000c0498723c */ /* 0x000fe40000001898 */
[----:B------:R-:W4:Y:S01]  /*7690*/  MUFU.EX2 R55, R55 ;  /* 0x0000003700377308 */ /* 0x000f220000000800 */
[----:B---3--:R-:W-:-:S05]  /*76a0*/  F2FP.PACK_AB R20, R57, R58 ;  /* 0x0000003a3914723e */ /* 0x008fca00000000ff */
[C---:B------:R-:W-:Y:S01]  /*76b0*/  HMMA.16816.F32 R160, R4.reuse, R14, R160 ;  /* 0x0000000e04a0723c */ /* 0x040fe200000018a0 */
[----:B------:R-:W3:Y:S01]  /*76c0*/  LDSM.16.MT88.4 R12, [R249+0x9800] ;  /* 0x00980000f90c783b */ /* 0x000ee20000004200 */
[----:B------:R-:W-:Y:S06]  /*76d0*/  MUFU.EX2 R54, R54 ;  /* 0x0000003600367308 */ /* 0x000fec0000000800 */
[----:B------:R-:W-:Y:S02]  /*76e0*/  HMMA.16816.F32 R164, R4, R8, R164 ;  /* 0x0000000804a4723c */ /* 0x000fe400000018a4 */
[----:B------:R-:W5:Y:S01]  /*76f0*/  MUFU.EX2 R53, R53 ;  /* 0x0000003500357308 */ /* 0x000f620000000800 */
[----:B----4-:R-:W-:-:S05]  /*7700*/  F2FP.PACK_AB R22, R55, R56 ;  /* 0x000000383716723e */ /* 0x010fca00000000ff */
[----:B------:R-:W-:Y:S01]  /*7710*/  HMMA.16816.F32 R176, R4, R10, R176 ;  /* 0x0000000a04b0723c */ /* 0x000fe200000018b0 */
[----:B------:R-:W4:Y:S01]  /*7720*/  LDSM.16.MT88.4 R8, [R248+0x9800] ;  /* 0x00980000f808783b */ /* 0x000f220000004200 */
[----:B------:R-:W-:Y:S05]  /*7730*/  MUFU.EX2 R52, R52 ;  /* 0x0000003400347308 */ /* 0x000fea0000000800 */
[----:B------:R-:W-:Y:S02]  /*7740*/  F2FP.PACK_AB R4, R65, R66 ;  /* 0x000000424104723e */ /* 0x000fe400000000ff */
[----:B------:R-:W-:Y:S01]  /*7750*/  F2FP.PACK_AB R5, R61, R62 ;  /* 0x0000003e3d05723e */ /* 0x000fe200000000ff */
[----:B------:R-:W2:Y:S01]  /*7760*/  MUFU.EX2 R51, R51 ;  /* 0x0000003300337308 */ /* 0x000ea20000000800 */
[----:B------:R-:W-:-:S02]  /*7770*/  F2FP.PACK_AB R6, R63, R64 ;  /* 0x000000403f06723e */ /* 0x000fc400000000ff */
[----:B------:R-:W-:Y:S02]  /*7780*/  F2FP.PACK_AB R7, R59, R60 ;  /* 0x0000003c3b07723e */ /* 0x000fe400000000ff */
[----:B-----5:R-:W-:-:S03]  /*7790*/  F2FP.PACK_AB R21, R53, R54 ;  /* 0x000000363515723e */ /* 0x020fc600000000ff */
[----:B------:R-:W-:Y:S02]  /*77a0*/  MUFU.EX2 R228, R228 ;  /* 0x000000e400e47308 */ /* 0x000fe40000000800 */
[----:B-1----:R-:W-:Y:S01]  /*77b0*/  HMMA.16816.F32 R132, R4, R24, R132 ;  /* 0x000000180484723c */ /* 0x002fe20000001884 */
[----:B--2---:R-:W-:-:S05]  /*77c0*/  F2FP.PACK_AB R23, R51, R52 ;  /* 0x000000343317723e */ /* 0x004fca00000000ff */
[----:B------:R-:W-:Y:S02]  /*77d0*/  MUFU.EX2 R227, R227 ;  /* 0x000000e300e37308 */ /* 0x000fe40000000800 */
[----:B------:R-:W-:Y:S06]  /*77e0*/  HMMA.16816.F32 R144, R4, R26, R144 ;  /* 0x0000001a0490723c */ /* 0x000fec0000001890 */
[----:B------:R-:W-:Y:S02]  /*77f0*/  MUFU.EX2 R226, R226 ;  /* 0x000000e200e27308 */ /* 0x000fe40000000800 */
[C---:B------:R-:W-:Y:S06]  /*7800*/  HMMA.16816.F32 R140, R20.reuse, R24, R140 ;  /* 0x00000018148c723c */ /* 0x040fec000000188c */
[----:B------:R-:W-:Y:S02]  /*7810*/  MUFU.EX2 R225, R225 ;  /* 0x000000e100e17308 */ /* 0x000fe40000000800 */
[C---:B------:R-:W-:Y:S01]  /*7820*/  HMMA.16816.F32 R148, R20.reuse, R26, R148 ;  /* 0x0000001a1494723c */ /* 0x040fe20000001894 */
[----:B------:R-:W-:Y:S05]  /*7830*/  LDSM.16.MT88.4 R24, [R252+0xa000] ;  /* 0x00a00000fc18783b */ /* 0x000fea0000004200 */
[----:B------:R-:W-:Y:S02]  /*7840*/  MUFU.EX2 R224, R224 ;  /* 0x000000e000e07308 */ /* 0x000fe40000000800 */
[C---:B------:R-:W-:Y:S06]  /*7850*/  HMMA.16816.F32 R168, R20.reuse, R16, R168 ;  /* 0x0000001014a8723c */ /* 0x040fec00000018a8 */
[----:B------:R-:W-:Y:S02]  /*7860*/  MUFU.EX2 R223, R223 ;  /* 0x000000df00df7308 */ /* 0x000fe40000000800 */
[C---:B------:R-:W-:Y:S06]  /*7870*/  HMMA.16816.F32 R172, R20.reuse, R18, R172 ;  /* 0x0000001214ac723c */ /* 0x040fec00000018ac */
[----:B------:R-:W-:Y:S02]  /*7880*/  MUFU.EX2 R222, R222 ;  /* 0x000000de00de7308 */ /* 0x000fe40000000800 */
[C---:B---3--:R-:W-:Y:S06]  /*7890*/  HMMA.16816.F32 R180, R20.reuse, R12, R180 ;  /* 0x0000000c14b4723c */ /* 0x048fec00000018b4 */
[----:B------:R-:W-:Y:S02]  /*78a0*/  MUFU.EX2 R221, R221 ;  /* 0x000000dd00dd7308 */ /* 0x000fe40000000800 */
[C---:B------:R-:W-:Y:S06]  /*78b0*/  HMMA.16816.F32 R184, R20.reuse, R14, R184 ;  /* 0x0000000e14b8723c */ /* 0x040fec00000018b8 */
[----:B------:R-:W-:Y:S02]  /*78c0*/  MUFU.EX2 R220, R220 ;  /* 0x000000dc00dc7308 */ /* 0x000fe40000000800 */
[C---:B----4-:R-:W-:Y:S06]  /*78d0*/  HMMA.16816.F32 R188, R20.reuse, R8, R188 ;  /* 0x0000000814bc723c */ /* 0x050fec00000018bc */
[----:B------:R-:W1:Y:S02]  /*78e0*/  MUFU.EX2 R219, R219 ;  /* 0x000000db00db7308 */ /* 0x000e640000000800 */
[----:B------:R-:W-:Y:S06]  /*78f0*/  HMMA.16816.F32 R192, R20, R10, R192 ;  /* 0x0000000a14c0723c */ /* 0x000fec00000018c0 */
[----:B------:R-:W-:Y:S02]  /*7900*/  MUFU.EX2 R218, R218 ;  /* 0x000000da00da7308 */ /* 0x000fe40000000800 */
[C---:B------:R-:W-:Y:S06]  /*7910*/  HMMA.16816.F32 R136, R4.reuse, R16, R136 ;  /* 0x000000100488723c */ /* 0x040fec0000001888 */
[----:B------:R-:W2:Y:S02]  /*7920*/  MUFU.EX2 R217, R217 ;  /* 0x000000d900d97308 */ /* 0x000ea40000000800 */
[----:B------:R-:W-:Y:S01]  /*7930*/  HMMA.16816.F32 R156, R4, R18, R156 ;  /* 0x00000012049c723c */ /* 0x000fe2000000189c */
[----:B------:R-:W3:Y:S01]  /*7940*/  LDSM.16.MT88.4 R16, [R250+0xa000] ;  /* 0x00a00000fa10783b */ /* 0x000ee20000004200 */
[----:B-1----:R-:W-:-:S04]  /*7950*/  F2FP.PACK_AB R20, R219, R220 ;  /* 0x000000dcdb14723e */ /* 0x002fc800000000ff */
[----:B------:R-:W-:Y:S02]  /*7960*/  MUFU.EX2 R216, R216 ;  /* 0x000000d800d87308 */ /* 0x000fe40000000800 */
[C---:B------:R-:W-:Y:S06]  /*7970*/  HMMA.16816.F32 R152, R4.reuse, R12, R152 ;  /* 0x0000000c0498723c */ /* 0x040fec0000001898 */
[----:B------:R-:W1:Y:S02]  /*7980*/  MUFU.EX2 R215, R215 ;  /* 0x000000d700d77308 */ /* 0x000e640000000800 */
[----:B------:R-:W-:Y:S01]  /*7990*/  HMMA.16816.F32 R160, R4, R14, R160 ;  /* 0x0000000e04a0723c */ /* 0x000fe200000018a0 */
[----:B------:R-:W4:Y:S01]  /*79a0*/  LDSM.16.MT88.4 R12, [R249+0xa000] ;  /* 0x00a00000f90c783b */ /* 0x000f220000004200 */
[----:B--2---:R-:W-:-:S04]  /*79b0*/  F2FP.PACK_AB R22, R217, R218 ;  /* 0x000000dad916723e */ /* 0x004fc800000000ff */
[----:B------:R-:W-:Y:S02]  /*79c0*/  MUFU.EX2 R214, R214 ;  /* 0x000000d600d67308 */ /* 0x000fe40000000800 */
[C---:B------:R-:W-:Y:S06]  /*79d0*/  HMMA.16816.F32 R164, R4.reuse, R8, R164 ;  /* 0x0000000804a4723c */ /* 0x040fec00000018a4 */
[----:B------:R-:W2:Y:S02]  /*79e0*/  MUFU.EX2 R213, R213 ;  /* 0x000000d500d57308 */ /* 0x000ea40000000800 */
[----:B------:R-:W-:Y:S01]  /*79f0*/  HMMA.16816.F32 R176, R4, R10, R176 ;  /* 0x0000000a04b0723c */ /* 0x000fe200000018b0 */
[----:B------:R-:W5:Y:S01]  /*7a00*/  LDSM.16.MT88.4 R8, [R248+0xa000] ;  /* 0x00a00000f808783b */ /* 0x000f620000004200 */
[----:B-1----:R-:W-:-:S05]  /*7a10*/  F2FP.PACK_AB R21, R215, R216 ;  /* 0x000000d8d715723e */ /* 0x002fca00000000ff */
[----:B------:R-:W-:Y:S01]  /*7a20*/  F2FP.PACK_AB R4, R227, R228 ;  /* 0x000000e4e304723e */ /* 0x000fe200000000ff */
[----:B------:R-:W-:Y:S01]  /*7a30*/  MUFU.EX2 R212, R212 ;  /* 0x000000d400d47308 */ /* 0x000fe20000000800 */
[----:B------:R-:W-:Y:S02]  /*7a40*/  F2FP.PACK_AB R5, R223, R224 ;  /* 0x000000e0df05723e */ /* 0x000fe400000000ff */
[----:B------:R-:W-:Y:S02]  /*7a50*/  F2FP.PACK_AB R6, R225, R226 ;  /* 0x000000e2e106723e */ /* 0x000fe400000000ff */
[----:B------:R-:W-:Y:S02]  /*7a60*/  F2FP.PACK_AB R7, R221, R222 ;  /* 0x000000dedd07723e */ /* 0x000fe400000000ff */
[----:B--2---:R-:W-:Y:S01]  /*7a70*/  F2FP.PACK_AB R23, R213, R214 ;  /* 0x000000d6d517723e */ /* 0x004fe200000000ff */
[----:B------:R-:W1:Y:S04]  /*7a80*/  MUFU.EX2 R229, R229 ;  /* 0x000000e500e57308 */ /* 0x000e680000000800 */
[----:B---3--:R-:W-:Y:S04]  /*7a90*/  HMMA.16816.F32 R136, R4, R16, R136 ;  /* 0x000000100488723c */ /* 0x008fe80000001888 */
[----:B------:R-:W-:Y:S04]  /*7aa0*/  MUFU.EX2 R208, R208 ;  /* 0x000000d000d07308 */ /* 0x000fe80000000800 */
[C---:B------:R-:W-:Y:S04]  /*7ab0*/  HMMA.16816.F32 R140, R20.reuse, R24, R140 ;  /* 0x00000018148c723c */ /* 0x040fe8000000188c */
[----:B------:R-:W-:Y:S04]  /*7ac0*/  MUFU.EX2 R231, R231 ;  /* 0x000000e700e77308 */ /* 0x000fe80000000800 */
[C---:B------:R-:W-:Y:S04]  /*7ad0*/  HMMA.16816.F32 R148, R20.reuse, R26, R148 ;  /* 0x0000001a1494723c */ /* 0x040fe80000001894 */
[----:B------:R-:W-:Y:S04]  /*7ae0*/  MUFU.EX2 R206, R206 ;  /* 0x000000ce00ce7308 */ /* 0x000fe80000000800 */
[C---:B------:R-:W-:Y:S04]  /*7af0*/  HMMA.16816.F32 R168, R20.reuse, R16, R168 ;  /* 0x0000001014a8723c */ /* 0x040fe800000018a8 */
[----:B------:R-:W2:Y:S04]  /*7b00*/  MUFU.EX2 R209, R209 ;  /* 0x000000d100d17308 */ /* 0x000ea80000000800 */
[C---:B------:R-:W-:Y:S04]  /*7b10*/  HMMA.16816.F32 R172, R20.reuse, R18, R172 ;  /* 0x0000001214ac723c */ /* 0x040fe800000018ac */
[----:B------:R-:W-:Y:S04]  /*7b20*/  MUFU.EX2 R210, R210 ;  /* 0x000000d200d27308 */ /* 0x000fe80000000800 */
[C---:B----4-:R-:W-:Y:S04]  /*7b30*/  HMMA.16816.F32 R180, R20.reuse, R12, R180 ;  /* 0x0000000c14b4723c */ /* 0x050fe800000018b4 */
[----:B------:R-:W3:Y:S04]  /*7b40*/  MUFU.EX2 R205, R205 ;  /* 0x000000cd00cd7308 */ /* 0x000ee80000000800 */
[C---:B------:R-:W-:Y:S04]  /*7b50*/  HMMA.16816.F32 R184, R20.reuse, R14, R184 ;  /* 0x0000000e14b8723c */ /* 0x040fe800000018b8 */
[----:B------:R-:W-:Y:S04]  /*7b60*/  MUFU.EX2 R111, R111 ;  /* 0x0000006f006f7308 */ /* 0x000fe80000000800 */
[C---:B-----5:R-:W-:Y:S04]  /*7b70*/  HMMA.16816.F32 R188, R20.reuse, R8, R188 ;  /* 0x0000000814bc723c */ /* 0x060fe800000018bc */
[----:B------:R-:W-:Y:S04]  /*7b80*/  MUFU.EX2 R93, R93 ;  /* 0x0000005d005d7308 */ /* 0x000fe80000000800 */
[----:B------:R-:W-:Y:S01]  /*7b90*/  HMMA.16816.F32 R192, R20, R10, R192 ;  /* 0x0000000a14c0723c */ /* 0x000fe200000018c0 */
[----:B------:R-:W4:Y:S03]  /*7ba0*/  LDSM.16.MT88.4 R20, [R252+0xa800] ;  /* 0x00a80000fc14783b */ /* 0x000f260000004200 */
[----:B------:R-:W-:Y:S04]  /*7bb0*/  MUFU.EX2 R90, R90 ;  /* 0x0000005a005a7308 */ /* 0x000fe80000000800 */
[C---:B------:R-:W-:Y:S01]  /*7bc0*/  HMMA.16816.F32 R156, R4.reuse, R18, R156 ;  /* 0x00000012049c723c */ /* 0x040fe2000000189c */
[----:B------:R-:W5:Y:S03]  /*7bd0*/  LDSM.16.MT88.4 R16, [R250+0xa800] ;  /* 0x00a80000fa10783b */ /* 0x000f660000004200 */
[----:B------:R-:W-:Y:S04]  /*7be0*/  MUFU.EX2 R87, R87 ;  /* 0x0000005700577308 */ /* 0x000fe80000000800 */
[C---:B------:R-:W-:Y:S08]  /*7bf0*/  HMMA.16816.F32 R152, R4.reuse, R12, R152 ;  /* 0x0000000c0498723c */ /* 0x040ff00000001898 */
[C---:B------:R-:W-:Y:S01]  /*7c00*/  HMMA.16816.F32 R160, R4.reuse, R14, R160 ;  /* 0x0000000e04a0723c */ /* 0x040fe200000018a0 */
[----:B------:R-:W2:Y:S07]  /*7c10*/  LDSM.16.MT88.4 R12, [R249+0xa800] ;  /* 0x00a80000f90c783b */ /* 0x000eae0000004200 */
[C---:B------:R-:W-:Y:S08]  /*7c20*/  HMMA.16816.F32 R164, R4.reuse, R8, R164 ;  /* 0x0000000804a4723c */ /* 0x040ff000000018a4 */
[C---:B------:R-:W-:Y:S01]  /*7c30*/  HMMA.16816.F32 R176, R4.reuse, R10, R176 ;  /* 0x0000000a04b0723c */ /* 0x040fe200000018b0 */
[----:B------:R-:W5:Y:S07]  /*7c40*/  LDSM.16.MT88.4 R8, [R248+0xa800] ;  /* 0x00a80000f808783b */ /* 0x000f6e0000004200 */
[C---:B------:R-:W-:Y:S07]  /*7c50*/  HMMA.16816.F32 R132, R4.reuse, R24, R132 ;  /* 0x000000180484723c */ /* 0x040fee0000001884 */
[--C-:B------:R-:W-:Y:S01]  /*7c60*/  FFMA.FTZ R25, R197, c[0x0][0x23c], -R204.reuse ;  /* 0x00008f00c5197a23 */ /* 0x100fe200000108cc */
[----:B------:R-:W-:Y:S01]  /*7c70*/  HMMA.16816.F32 R144, R4, R26, R144 ;  /* 0x0000001a0490723c */ /* 0x000fe20000001890 */
[----:B------:R-:W-:-:S02]  /*7c80*/  FFMA.FTZ R24, R196, c[0x0][0x23c], -R204 ;  /* 0x00008f00c4187a23 */ /* 0x000fc400000108cc */
[--C-:B------:R-:W-:Y:S02]  /*7c90*/  FFMA.FTZ R197, R130, c[0x0][0x23c], -R204.reuse ;  /* 0x00008f0082c57a23 */ /* 0x100fe400000108cc */
[--C-:B------:R-:W-:Y:S02]  /*7ca0*/  FFMA.FTZ R196, R129, c[0x0][0x23c], -R204.reuse ;  /* 0x00008f0081c47a23 */ /* 0x100fe400000108cc */
[----:B-1----:R-:W-:Y:S01]  /*7cb0*/  F2FP.PACK_AB R4, R229, R212 ;  /* 0x000000d4e504723e */ /* 0x002fe200000000ff */
[--C-:B------:R-:W-:Y:S01]  /*7cc0*/  FFMA.FTZ R26, R199, c[0x0][0x23c], -R204.reuse ;  /* 0x00008f00c71a7a23 */ /* 0x100fe200000108cc */
[----:B--2---:R-:W-:Y:S01]  /*7cd0*/  F2FP.PACK_AB R5, R209, R206 ;  /* 0x000000ced105723e */ /* 0x004fe200000000ff */
[--C-:B------:R-:W-:Y:S01]  /*7ce0*/  FFMA.FTZ R199, R131, c[0x0][0x23c], -R204.reuse ;  /* 0x00008f0083c77a23 */ /* 0x100fe200000108cc */
[----:B------:R-:W-:Y:S01]  /*7cf0*/  F2FP.PACK_AB R6, R231, R208 ;  /* 0x000000d0e706723e */ /* 0x000fe200000000ff */
[--C-:B------:R-:W-:Y:S01]  /*7d00*/  FFMA.FTZ R131, R128, c[0x0][0x23c], -R204.reuse ;  /* 0x00008f0080837a23 */ /* 0x100fe200000108cc */
[----:B---3--:R-:W-:Y:S01]  /*7d10*/  F2FP.PACK_AB R7, R205, R210 ;  /* 0x000000d2cd07723e */ /* 0x008fe200000000ff */
[----:B------:R-:W-:-:S02]  /*7d20*/  FFMA.FTZ R130, R127, c[0x0][0x23c], -R204 ;  /* 0x00008f007f827a23 */ /* 0x000fc400000108cc */
[--C-:B------:R-:W-:Y:S01]  /*7d30*/  FFMA.FTZ R129, R126, c[0x0][0x23c], -R204.reuse ;  /* 0x00008f007e817a23 */ /* 0x100fe200000108cc */
[----:B------:R-:W-:Y:S01]  /*7d40*/  MUFU.EX2 R127, R201 ;  /* 0x000000c9007f7308 */ /* 0x000fe20000000800 */
[--C-:B------:R-:W-:Y:S02]  /*7d50*/  FFMA.FTZ R128, R125, c[0x0][0x23c], -R204.reuse ;  /* 0x00008f007d807a23 */ /* 0x100fe400000108cc */
[----:B----4-:R-:W-:Y:S01]  /*7d60*/  HMMA.16816.F32 R140, R4, R20, R140 ;  /* 0x00000014048c723c */ /* 0x010fe2000000188c */
[----:B------:R-:W-:-:S04]  /*7d70*/  FFMA.FTZ R204, R124, c[0x0][0x23c], -R204 ;  /* 0x00008f007ccc7a23 */ /* 0x000fc800000108cc */
[----:B------:R1:W-:Y:S03]  /*7d80*/  MUFU.EX2 R126, R26 ;  /* 0x0000001a007e7308 */ /* 0x0003e60000000800 */
[C---:B------:R-:W-:Y:S05]  /*7d90*/  HMMA.16816.F32 R148, R4.reuse, R22, R148 ;  /* 0x000000160494723c */ /* 0x040fea0000001894 */
[----:B------:R2:W-:Y:S03]  /*7da0*/  MUFU.EX2 R125, R25 ;  /* 0x00000019007d7308 */ /* 0x0005e60000000800 */
[----:B-----5:R-:W-:Y:S05]  /*7db0*/  HMMA.16816.F32 R168, R4, R16, R168 ;  /* 0x0000001004a8723c */ /* 0x020fea00000018a8 */
[----:B------:R3:W4:Y:S01]  /*7dc0*/  MUFU.EX2 R124, R24 ;  /* 0x00000018007c7308 */ /* 0x0007220000000800 */
[----:B-1----:R-:W-:-:S02]  /*7dd0*/  FFMA.FTZ R26, R103, c[0x0][0x23c], -R115 ;  /* 0x00008f00671a7a23 */ /* 0x002fc40000010873 */
[C---:B------:R-:W-:Y:S01]  /*7de0*/  HMMA.16816.F32 R172, R4.reuse, R18, R172 ;  /* 0x0000001204ac723c */ /* 0x040fe200000018ac */
[--C-:B------:R-:W-:Y:S02]  /*7df0*/  FFMA.FTZ R103, R94, c[0x0][0x23c], -R115.reuse ;  /* 0x00008f005e677a23 */ /* 0x100fe40000010873 */
[--C-:B------:R-:W-:Y:S02]  /*7e00*/  FFMA.FTZ R94, R101, c[0x0][0x23c], -R112.reuse ;  /* 0x00008f00655e7a23 */ /* 0x100fe40000010870 */
[--C-:B--2---:R-:W-:Y:S01]  /*7e10*/  FFMA.FTZ R25, R100, c[0x0][0x23c], -R115.reuse ;  /* 0x00008f0064197a23 */ /* 0x104fe20000010873 */
[----:B------:R-:W-:Y:S01]  /*7e20*/  MUFU.EX2 R131, R131 ;  /* 0x0000008300837308 */ /* 0x000fe20000000800 */
[----:B------:R-:W-:Y:S01]  /*7e30*/  FFMA.FTZ R100, R91, c[0x0][0x23c], -R115 ;  /* 0x00008f005b647a23 */ /* 0x000fe20000010873 */
[----:B------:R-:W-:Y:S01]  /*7e40*/  HMMA.16816.F32 R180, R4, R12, R180 ;  /* 0x0000000c04b4723c */ /* 0x000fe200000018b4 */
[--C-:B------:R-:W-:Y:S02]  /*7e50*/  FFMA.FTZ R101, R98, c[0x0][0x23c], -R112.reuse ;  /* 0x00008f0062657a23 */ /* 0x100fe40000010870 */
[----:B------:R-:W-:-:S02]  /*7e60*/  FFMA.FTZ R98, R95, c[0x0][0x23c], -R112 ;  /* 0x00008f005f627a23 */ /* 0x000fc40000010870 */
[----:B---3--:R-:W-:Y:S01]  /*7e70*/  FFMA.FTZ R24, R97, c[0x0][0x23c], -R115 ;  /* 0x00008f0061187a23 */ /* 0x008fe20000010873 */
[----:B------:R-:W-:Y:S01]  /*7e80*/  MUFU.EX2 R95, R104 ;  /* 0x00000068005f7308 */ /* 0x000fe20000000800 */
[----:B------:R-:W-:Y:S01]  /*7e90*/  FFMA.FTZ R97, R92, c[0x0][0x23c], -R112 ;  /* 0x00008f005c617a23 */ /* 0x000fe20000010870 */
[C---:B------:R-:W-:Y:S06]  /*7ea0*/  HMMA.16816.F32 R184, R4.reuse, R14, R184 ;  /* 0x0000000e04b8723c */ /* 0x040fec00000018b8 */
[----:B------:R-:W-:Y:S02]  /*7eb0*/  MUFU.EX2 R91, R24 ;  /* 0x00000018005b7308 */ /* 0x000fe40000000800 */
[C---:B------:R-:W-:Y:S06]  /*7ec0*/  HMMA.16816.F32 R188, R4.reuse, R8, R188 ;  /* 0x0000000804bc723c */ /* 0x040fec00000018bc */
[----:B------:R-:W-:Y:S02]  /*7ed0*/  MUFU.EX2 R92, R107 ;  /* 0x0000006b005c7308 */ /* 0x000fe40000000800 */
[----:B------:R-:W-:Y:S06]  /*7ee0*/  HMMA.16816.F32 R192, R4, R10, R192 ;  /* 0x0000000a04c0723c */ /* 0x000fec00000018c0 */
[----:B------:R-:W-:Y:S01]  /*7ef0*/  MUFU.EX2 R94, R94 ;  /* 0x0000005e005e7308 */ /* 0x000fe20000000800 */
[----:B------:R-:W-:-:S02]  /*7f00*/  FFMA.FTZ R6, R110, c[0x0][0x23c], -R123 ;  /* 0x00008f006e067a23 */ /* 0x000fc4000001087b */
[--C-:B------:R-:W-:Y:S02]  /*7f10*/  FFMA.FTZ R5, R109, c[0x0][0x23c], -R123.reuse ;  /* 0x00008f006d057a23 */ /* 0x100fe4000001087b */
[--C-:B------:R-:W-:Y:S02]  /*7f20*/  FFMA.FTZ R4, R108, c[0x0][0x23c], -R123.reuse ;  /* 0x00008f006c047a23 */ /* 0x100fe4000001087b */
[--C-:B------:R-:W-:Y:S01]  /*7f30*/  FFMA.FTZ R110, R105, c[0x0][0x23c], -R123.reuse ;  /* 0x00008f00696e7a23 */ /* 0x100fe2000001087b */
[----:B------:R-:W-:Y:S01]  /*7f40*/  MUFU.EX2 R98, R98 ;  /* 0x0000006200627308 */ /* 0x000fe20000000800 */
[--C-:B------:R-:W-:Y:S02]  /*7f50*/  FFMA.FTZ R108, R99, c[0x0][0x23c], -R123.reuse ;  /* 0x00008f00636c7a23 */ /* 0x100fe4000001087b */
[--C-:B------:R-:W-:Y:S02]  /*7f60*/  FFMA.FTZ R109, R102, c[0x0][0x23c], -R123.reuse ;  /* 0x00008f00666d7a23 */ /* 0x100fe4000001087b */
[----:B------:R-:W-:-:S02]  /*7f70*/  FFMA.FTZ R105, R96, c[0x0][0x23c], -R123 ;  /* 0x00008f0060697a23 */ /* 0x000fc4000001087b */
[----:B------:R-:W-:Y:S01]  /*7f80*/  FFMA.FTZ R99, R88, c[0x0][0x23c], -R115 ;  /* 0x00008f0058637a23 */ /* 0x000fe20000010873 */
[----:B------:R4:W1:Y:S01]  /*7f90*/  MUFU.EX2 R102, R6 ;  /* 0x0000000600667308 */ /* 0x0008620000000800 */
[----:B------:R-:W-:Y:S02]  /*7fa0*/  FFMA.FTZ R123, R84, c[0x0][0x23c], -R123 ;  /* 0x00008f00547b7a23 */ /* 0x000fe4000001087b */
[----:B------:R-:W-:Y:S02]  /*7fb0*/  FFMA.FTZ R115, R85, c[0x0][0x23c], -R115 ;  /* 0x00008f0055737a23 */ /* 0x000fe40000010873 */
[--C-:B------:R-:W-:Y:S02]  /*7fc0*/  FFMA.FTZ R96, R89, c[0x0][0x23c], -R112.reuse ;  /* 0x00008f0059607a23 */ /* 0x100fe40000010870 */
[----:B------:R-:W-:Y:S01]  /*7fd0*/  FFMA.FTZ R112, R86, c[0x0][0x23c], -R112 ;  /* 0x00008f0056707a23 */ /* 0x000fe20000010870 */
[----:B------:R1:W-:Y:S08]  /*7fe0*/  MUFU.EX2 R84, R5 ;  /* 0x0000000500547308 */ /* 0x0003f00000000800 */
[----:B------:R2:W3:Y:S01]  /*7ff0*/  MUFU.EX2 R85, R4 ;  /* 0x0000000400557308 */ /* 0x0004e20000000800 */
[----:B----4-:R-:W-:-:S02]  /*8000*/  F2FP.PACK_AB R6, R124, R125 ;  /* 0x0000007d7c06723e */ /* 0x010fc400000000ff */
[----:B-1----:R-:W-:-:S05]  /*8010*/  F2FP.PACK_AB R5, R102, R111 ;  /* 0x0000006f6605723e */ /* 0x002fca00000000ff */
[----:B------:R-:W-:Y:S01]  /*8020*/  MUFU.EX2 R88, R26 ;  /* 0x0000001a00587308 */ /* 0x000fe20000000800 */
[----:B--2---:R-:W-:-:S07]  /*8030*/  F2FP.PACK_AB R4, R126, R127 ;  /* 0x0000007f7e04723e */ /* 0x004fce00000000ff */
[----:B------:R1:W-:Y:S01]  /*8040*/  MUFU.EX2 R86, R25 ;  /* 0x0000001900567308 */ /* 0x0003e20000000800 */
[----:B---3--:R-:W-:-:S07]  /*8050*/  F2FP.PACK_AB R7, R85, R84 ;  /* 0x000000545507723e */ /* 0x008fce00000000ff */
[C---:B------:R-:W-:Y:S01]  /*8060*/  HMMA.16816.F32 R136, R4.reuse, R16, R136 ;  /* 0x000000100488723c */ /* 0x040fe20000001888 */
[----:B------:R-:W2:Y:S07]  /*8070*/  MUFU.EX2 R89, R106 ;  /* 0x0000006a00597308 */ /* 0x000eae0000000800 */
[C---:B------:R-:W-:Y:S01]  /*8080*/  HMMA.16816.F32 R156, R4.reuse, R18, R156 ;  /* 0x00000012049c723c */ /* 0x040fe2000000189c */
[----:B------:R-:W3:Y:S01]  /*8090*/  LDSM.16.MT88.4 R16, [R252+0xb000] ;  /* 0x00b00000fc10783b */ /* 0x000ee20000004200 */
[----:B------:R-:W-:Y:S03]  /*80a0*/  MUFU.EX2 R99, R99 ;  /* 0x0000006300637308 */ /* 0x000fe60000000800 */
[----:B-1----:R-:W-:Y:S03]  /*80b0*/  LDSM.16.MT88.4 R24, [R248+0xb000] ;  /* 0x00b00000f818783b */ /* 0x002fe60000004200 */
[C---:B------:R-:W-:Y:S02]  /*80c0*/  HMMA.16816.F32 R152, R4.reuse, R12, R152 ;  /* 0x0000000c0498723c */ /* 0x040fe40000001898 */
[----:B------:R-:W-:Y:S06]  /*80d0*/  MUFU.EX2 R97, R97 ;  /* 0x0000006100617308 */ /* 0x000fec0000000800 */
[C---:B------:R-:W-:Y:S01]  /*80e0*/  HMMA.16816.F32 R160, R4.reuse, R14, R160 ;  /* 0x0000000e04a0723c */ /* 0x040fe200000018a0 */
[----:B------:R-:W1:Y:S01]  /*80f0*/  LDSM.16.MT88.4 R12, [R250+0xb000] ;  /* 0x00b00000fa0c783b */ /* 0x000e620000004200 */
[----:B------:R-:W-:Y:S06]  /*8100*/  MUFU.EX2 R96, R96 ;  /* 0x0000006000607308 */ /* 0x000fec0000000800 */
[C---:B------:R-:W-:Y:S02]  /*8110*/  HMMA.16816.F32 R164, R4.reuse, R8, R164 ;  /* 0x0000000804a4723c */ /* 0x040fe400000018a4 */
[----:B------:R-:W-:Y:S06]  /*8120*/  MUFU.EX2 R130, R130 ;  /* 0x0000008200827308 */ /* 0x000fec0000000800 */
[C---:B------:R-:W-:Y:S01]  /*8130*/  HMMA.16816.F32 R176, R4.reuse, R10, R176 ;  /* 0x0000000a04b0723c */ /* 0x040fe200000018b0 */
[----:B------:R-:W4:Y:S01]  /*8140*/  LDSM.16.MT88.4 R8, [R249+0xb000] ;  /* 0x00b00000f908783b */ /* 0x000f220000004200 */
[----:B------:R-:W-:Y:S06]  /*8150*/  MUFU.EX2 R129, R129 ;  /* 0x0000008100817308 */ /* 0x000fec0000000800 */
[C---:B------:R-:W-:Y:S02]  /*8160*/  HMMA.16816.F32 R132, R4.reuse, R20, R132 ;  /* 0x000000140484723c */ /* 0x040fe40000001884 */
[----:B------:R-:W-:Y:S05]  /*8170*/  MUFU.EX2 R128, R128 ;  /* 0x0000008000807308 */ /* 0x000fea0000000800 */
[----:B------:R-:W-:Y:S01]  /*8180*/  FADD.FTZ R21, R83, R122 ;  /* 0x0000007a53157221 */ /* 0x000fe20000010000 */
[----:B------:R-:W-:Y:S01]  /*8190*/  HMMA.16816.F32 R144, R4, R22, R144 ;  /* 0x000000160490723c */ /* 0x000fe20000001890 */
[----:B------:R-:W-:Y:S01]  /*81a0*/  FADD.FTZ R20, R80, R119 ;  /* 0x0000007750147221 */ /* 0x000fe20000010000 */
[----:B------:R-:W5:Y:S01]  /*81b0*/  MUFU.EX2 R83, R101 ;  /* 0x0000006500537308 */ /* 0x000f620000000800 */
[----:B------:R-:W-:-:S02]  /*81c0*/  FADD.FTZ R21, R82, R21 ;  /* 0x0000001552157221 */ /* 0x000fc40000010000 */
[----:B------:R-:W-:Y:S02]  /*81d0*/  FADD.FTZ R20, R81, R20 ;  /* 0x0000001451147221 */ /* 0x000fe40000010000 */
[----:B------:R-:W-:Y:S01]  /*81e0*/  FADD.FTZ R5, R77, R114 ;  /* 0x000000724d057221 */ /* 0x000fe20000010000 */
[----:B--2---:R-:W-:Y:S01]  /*81f0*/  F2FP.PACK_AB R4, R88, R89 ;  /* 0x000000595804723e */ /* 0x004fe200000000ff */
[----:B------:R-:W-:Y:S01]  /*8200*/  FADD.FTZ R22, R78, R79 ;  /* 0x0000004f4e167221 */ /* 0x000fe20000010000 */
[----:B------:R-:W-:Y:S01]  /*8210*/  MUFU.EX2 R77, R199 ;  /* 0x000000c7004d7308 */ /* 0x000fe20000000800 */
[----:B------:R-:W-:Y:S01]  /*8220*/  FADD.FTZ R104, R76, R5 ;  /* 0x000000054c687221 */ /* 0x000fe20000010000 */
[----:B------:R-:W-:Y:S01]  /*8230*/  F2FP.PACK_AB R5, R95, R92 ;  /* 0x0000005c5f05723e */ /* 0x000fe200000000ff */
[----:B------:R-:W-:Y:S01]  /*8240*/  FADD.FTZ R106, R74, R21 ;  /* 0x000000154a6a7221 */ /* 0x000fe20000010000 */
[----:B------:R-:W-:Y:S01]  /*8250*/  F2FP.PACK_AB R6, R91, R86 ;  /* 0x000000565b06723e */ /* 0x000fe200000000ff */
[----:B------:R-:W-:-:S02]  /*8260*/  FADD.FTZ R75, R75, R104 ;  /* 0x000000684b4b7221 */ /* 0x000fc40000010000 */
[----:B------:R-:W-:Y:S01]  /*8270*/  FADD.FTZ R21, R71, R20 ;  /* 0x0000001447157221 */ /* 0x000fe20000010000 */
[----:B------:R-:W2:Y:S01]  /*8280*/  MUFU.EX2 R76, R197 ;  /* 0x000000c5004c7308 */ /* 0x000ea20000000800 */
[----:B-----5:R-:W-:Y:S01]  /*8290*/  F2FP.PACK_AB R7, R83, R94 ;  /* 0x0000005e5307723e */ /* 0x020fe200000000ff */
[----:B------:R-:W-:Y:S02]  /*82a0*/  FADD.FTZ R22, R69, R22 ;  /* 0x0000001645167221 */ /* 0x000fe40000010000 */
[----:B------:R-:W-:Y:S02]  /*82b0*/  FADD.FTZ R71, R72, R75 ;  /* 0x0000004b48477221 */ /* 0x000fe40000010000 */
[----:B------:R-:W-:Y:S02]  /*82c0*/  FADD.FTZ R75, R70, R21 ;  /* 0x00000015464b7221 */ /* 0x000fe40000010000 */
[----:B------:R-:W-:Y:S01]  /*82d0*/  MUFU.EX2 R78, R196 ;  /* 0x000000c4004e7308 */ /* 0x000fe20000000800 */
[----:B---3--:R-:W-:Y:S01]  /*82e0*/  HMMA.16816.F32 R140, R4, R16, R140 ;  /* 0x00000010048c723c */ /* 0x008fe2000000188c */
[----:B------:R-:W-:-:S02]  /*82f0*/  FADD.FTZ R101, R67, R22 ;  /* 0x0000001643657221 */ /* 0x000fc40000010000 */
[----:B------:R-:W3:Y:S01]  /*8300*/  LDSM.16.MT88.4 R20, [R252+0xb800] ;  /* 0x00b80000fc14783b */ /* 0x000ee20000004200 */
[----:B------:R-:W-:Y:S02]  /*8310*/  FADD.FTZ R73, R73, R106 ;  /* 0x0000006a49497221 */ /* 0x000fe40000010000 */
[----:B------:R-:W-:Y:S01]  /*8320*/  FADD.FTZ R44, R44, R101 ;  /* 0x000000652c2c7221 */ /* 0x000fe20000010000 */
[----:B------:R-:W-:Y:S01]  /*8330*/  MUFU.EX2 R79, R110 ;  /* 0x0000006e004f7308 */ /* 0x000fe20000000800 */
[----:B------:R-:W-:Y:S01]  /*8340*/  HMMA.16816.F32 R148, R4, R18, R148 ;  /* 0x000000120494723c */ /* 0x000fe20000001894 */
[----:B------:R-:W-:Y:S02]  /*8350*/  FADD.FTZ R50, R50, R73 ;  /* 0x0000004932327221 */ /* 0x000fe40000010000 */
[----:B------:R-:W-:Y:S02]  /*8360*/  FADD.FTZ R46, R46, R75 ;  /* 0x0000004b2e2e7221 */ /* 0x000fe40000010000 */
[----:B------:R-:W-:-:S02]  /*8370*/  FADD.FTZ R43, R43, R44 ;  /* 0x0000002c2b2b7221 */ /* 0x000fc40000010000 */
[----:B------:R-:W5:Y:S01]  /*8380*/  MUFU.EX2 R80, R109 ;  /* 0x0000006d00507308 */ /* 0x000f620000000800 */
[C---:B-1----:R-:W-:Y:S01]  /*8390*/  HMMA.16816.F32 R168, R4.reuse, R12, R168 ;  /* 0x0000000c04a8723c */ /* 0x042fe200000018a8 */
[----:B------:R-:W-:Y:S02]  /*83a0*/  FADD.FTZ R49, R49, R50 ;  /* 0x0000003231317221 */ /* 0x000fe40000010000 */
[----:B------:R-:W-:Y:S02]  /*83b0*/  FADD.FTZ R45, R45, R46 ;  /* 0x0000002e2d2d7221 */ /* 0x000fe40000010000 */
[----:B------:R-:W-:Y:S02]  /*83c0*/  FADD.FTZ R42, R42, R49 ;  /* 0x000000312a2a7221 */ /* 0x000fe40000010000 */
[----:B------:R-:W-:Y:S01]  /*83d0*/  MUFU.EX2 R81, R108 ;  /* 0x0000006c00517308 */ /* 0x000fe20000000800 */
[----:B------:R-:W-:Y:S01]  /*83e0*/  HMMA.16816.F32 R172, R4, R14, R172 ;  /* 0x0000000e04ac723c */ /* 0x000fe200000018ac */
[----:B------:R-:W-:-:S06]  /*83f0*/  FADD.FTZ R40, R40, R45 ;  /* 0x0000002d28287221 */ /* 0x000fcc0000010000 */
[----:B------:R-:W1:Y:S01]  /*8400*/  MUFU.EX2 R82, R105 ;  /* 0x0000006900527308 */ /* 0x000e620000000800 */
[C---:B----4-:R-:W-:Y:S07]  /*8410*/  HMMA.16816.F32 R180, R4.reuse, R8, R180 ;  /* 0x0000000804b4723c */ /* 0x050fee00000018b4 */
[----:B------:R-:W-:Y:S01]  /*8420*/  MUFU.EX2 R74, R103 ;  /* 0x00000067004a7308 */ /* 0x000fe20000000800 */
[C---:B------:R-:W-:Y:S07]  /*8430*/  HMMA.16816.F32 R184, R4.reuse, R10, R184 ;  /* 0x0000000a04b8723c */ /* 0x040fee00000018b8 */
[----:B------:R-:W4:Y:S01]  /*8440*/  MUFU.EX2 R67, R100 ;  /* 0x0000006400437308 */ /* 0x000f220000000800 */
[C---:B------:R-:W-:Y:S07]  /*8450*/  HMMA.16816.F32 R188, R4.reuse, R24, R188 ;  /* 0x0000001804bc723c */ /* 0x040fee00000018bc */
[----:B------:R-:W3:Y:S01]  /*8460*/  MUFU.EX2 R70, R115 ;  /* 0x0000007300467308 */ /* 0x000ee20000000800 */
[----:B------:R-:W-:Y:S07]  /*8470*/  HMMA.16816.F32 R192, R4, R26, R192 ;  /* 0x0000001a04c0723c */ /* 0x000fee00000018c0 */
[----:B--2---:R-:W-:Y:S01]  /*8480*/  F2FP.PACK_AB R4, R76, R77 ;  /* 0x0000004d4c04723e */ /* 0x004fe200000000ff */
[----:B------:R-:W2:Y:S01]  /*8490*/  MUFU.EX2 R69, R112 ;  /* 0x0000007000457308 */ /* 0x000ea20000000800 */
[----:B-----5:R-:W-:-:S02]  /*84a0*/  F2FP.PACK_AB R5, R80, R79 ;  /* 0x0000004f5005723e */ /* 0x020fc400000000ff */
[----:B------:R-:W-:Y:S02]  /*84b0*/  F2FP.PACK_AB R6, R131, R78 ;  /* 0x0000004e8306723e */ /* 0x000fe400000000ff */
[----:B-1----:R-:W-:-:S07]  /*84c0*/  F2FP.PACK_AB R7, R82, R81 ;  /* 0x000000515207723e */ /* 0x002fce00000000ff */
[C---:B------:R-:W-:Y:S08]  /*84d0*/  HMMA.16816.F32 R132, R4.reuse, R16, R132 ;  /* 0x000000100484723c */ /* 0x040ff00000001884 */
[C---:B------:R-:W-:Y:S01]  /*84e0*/  HMMA.16816.F32 R144, R4.reuse, R18, R144 ;  /* 0x000000120490723c */ /* 0x040fe20000001890 */
[----:B------:R-:W1:Y:S07]  /*84f0*/  LDSM.16.MT88.4 R16, [R250+0xb800] ;  /* 0x00b80000fa10783b */ /* 0x000e6e0000004200 */
[C---:B------:R-:W-:Y:S08]  /*8500*/  HMMA.16816.F32 R136, R4.reuse, R12, R136 ;  /* 0x0000000c0488723c */ /* 0x040ff00000001888 */
[C---:B------:R-:W-:Y:S01]  /*8510*/  HMMA.16816.F32 R156, R4.reuse, R14, R156 ;  /* 0x0000000e049c723c */ /* 0x040fe2000000189c */
[----:B------:R-:W5:Y:S07]  /*8520*/  LDSM.16.MT88.4 R12, [R249+0xb800] ;  /* 0x00b80000f90c783b */ /* 0x000f6e0000004200 */
[C---:B------:R-:W-:Y:S08]  /*8530*/  HMMA.16816.F32 R152, R4.reuse, R8, R152 ;  /* 0x000000080498723c */ /* 0x040ff00000001898 */
[C---:B------:R-:W-:Y:S01]  /*8540*/  HMMA.16816.F32 R160, R4.reuse, R10, R160 ;  /* 0x0000000a04a0723c */ /* 0x040fe200000018a0 */
[----:B------:R-:W1:Y:S07]  /*8550*/  LDSM.16.MT88.4 R8, [R248+0xb800] ;  /* 0x00b80000f808783b */ /* 0x000e6e0000004200 */
[C---:B------:R-:W-:Y:S01]  /*8560*/  HMMA.16816.F32 R164, R4.reuse, R24, R164 ;  /* 0x0000001804a4723c */ /* 0x040fe200000018a4 */
[----:B------:R-:W1:Y:S06]  /*8570*/  MUFU.EX2 R25, R204 ;  /* 0x000000cc00197308 */ /* 0x000e6c0000000800 */
[----:B------:R-:W-:Y:S01]  /*8580*/  FADD.FTZ R24, R48, R71 ;  /* 0x0000004730187221 */ /* 0x000fe20000010000 */
[----:B------:R-:W-:Y:S01]  /*8590*/  HMMA.16816.F32 R176, R4, R26, R176 ;  /* 0x0000001a04b0723c */ /* 0x000fe200000018b0 */
[----:B------:R-:W1:Y:S02]  /*85a0*/  MUFU.EX2 R26, R123 ;  /* 0x0000007b001a7308 */ /* 0x000e640000000800 */
[----:B------:R-:W-:-:S04]  /*85b0*/  FADD.FTZ R24, R47, R24 ;  /* 0x000000182f187221 */ /* 0x000fc80000010000 */
[----:B----4-:R-:W-:Y:S01]  /*85c0*/  F2FP.PACK_AB R4, R67, R74 ;  /* 0x0000004a4304723e */ /* 0x010fe200000000ff */
[----:B------:R-:W-:Y:S01]  /*85d0*/  FADD.FTZ R41, R41, R24 ;  /* 0x0000001829297221 */ /* 0x000fe20000010000 */
[----:B------:R-:W-:Y:S01]  /*85e0*/  F2FP.PACK_AB R5, R97, R98 ;  /* 0x000000626105723e */ /* 0x000fe200000000ff */
[----:B------:R-:W-:Y:S01]  /*85f0*/  FADD.FTZ R24, R37, R42 ;  /* 0x0000002a25187221 */ /* 0x000fe20000010000 */
[----:B---3--:R-:W-:Y:S01]  /*8600*/  F2FP.PACK_AB R6, R70, R99 ;  /* 0x000000634606723e */ /* 0x008fe200000000ff */
        /* <DEDUP_REMOVED lines=11> */
[----:B------:R-:W-:Y:S02]  /*86c0*/  FADD.FTZ R57, R57, R58 ;  /* 0x0000003a39397221 */ /* 0x000fe40000010000 */
[----:B------:R-:W-:-:S02]  /*86d0*/  FADD.FTZ R60, R60, R61 ;  /* 0x0000003d3c3c7221 */ /* 0x000fc40000010000 */
[----:B------:R-:W-:Y:S02]  /*86e0*/  FADD.FTZ R56, R56, R57 ;  /* 0x0000003938387221 */ /* 0x000fe40000010000 */
[----:B------:R-:W-:Y:S01]  /*86f0*/  FADD.FTZ R59, R59, R60 ;  /* 0x0000003c3b3b7221 */ /* 0x000fe20000010000 */
[C---:B-1----:R-:W-:Y:S01]  /*8700*/  HMMA.16816.F32 R168, R4.reuse, R16, R168 ;  /* 0x0000001004a8723c */ /* 0x042fe200000018a8 */
        /* <DEDUP_REMOVED lines=9> */
[----:B-----5:R-:W-:Y:S01]  /*87a0*/  HMMA.16816.F32 R180, R4, R12, R180 ;  /* 0x0000000c04b4723c */ /* 0x020fe200000018b4 */
        /* <DEDUP_REMOVED lines=18> */
[----:B------:R-:W-:Y:S01]  /*88d0*/  FADD.FTZ R4, R38, R43 ;  /* 0x0000002b26047221 */ /* 0x000fe20000010000 */
[----:B------:R-:W-:Y:S01]  /*88e0*/  F2FP.PACK_AB R5, R90, R93 ;  /* 0x0000005d5a05723e */ /* 0x000fe200000000ff */
[----:B------:R-:W-:Y:S01]  /*88f0*/  FADD.FTZ R38, R35, R40 ;  /* 0x0000002823267221 */ /* 0x000fe20000010000 */
[----:B------:R-:W-:Y:S01]  /*8900*/  F2FP.PACK_AB R6, R25, R128 ;  /* 0x000000801906723e */ /* 0x000fe200000000ff */
[----:B------:R-:W-:Y:S01]  /*8910*/  FADD.FTZ R39, R39, R4 ;  /* 0x0000000427277221 */ /* 0x000fe20000010000 */
[----:B------:R-:W-:Y:S01]  /*8920*/  F2FP.PACK_AB R4, R129, R130 ;  /* 0x000000828104723e */ /* 0x000fe200000000ff */
[----:B------:R-:W-:Y:S01]  /*8930*/  FADD.FTZ R29, R29, R38 ;  /* 0x000000261d1d7221 */ /* 0x000fe20000010000 */
[----:B------:R-:W-:Y:S01]  /*8940*/  F2FP.PACK_AB R7, R26, R87 ;  /* 0x000000571a07723e */ /* 0x000fe200000000ff */
[----:B------:R-:W-:Y:S02]  /*8950*/  FADD.FTZ R39, R34, R39 ;  /* 0x0000002722277221 */ /* 0x000fe40000010000 */
[----:B------:R-:W-:-:S02]  /*8960*/  FADD.FTZ R29, R28, R29 ;  /* 0x0000001d1c1d7221 */ /* 0x000fc40000010000 */
[----:B------:R-:W-:Y:S02]  /*8970*/  FADD.FTZ R66, R66, R39 ;  /* 0x0000002742427221 */ /* 0x000fe40000010000 */
        /* <DEDUP_REMOVED lines=52> */
[----:B------:R-:W-:Y:S01]  /*8cc0*/  FADD.FTZ R96, R96, R97 ;  /* 0x0000006160607221 */ /* 0x000fe20000010000 */
[----:B------:R1:W-:Y:S01]  /*8cd0*/  STL [R1+0x64], R4 ;  /* 0x0000640401007387 */ /* 0x0003e20000100800 */
[----:B------:R-:W-:Y:S02]  /*8ce0*/  FADD.FTZ R99, R99, R74 ;  /* 0x0000004a63637221 */ /* 0x000fe40000010000 */
[----:B------:R-:W-:Y:S02]  /*8cf0*/  FADD.FTZ R6, R26, R87 ;  /* 0x000000571a067221 */ /* 0x000fe40000010000 */
[----:B------:R-:W-:-:S03]  /*8d00*/  FADD.FTZ R5, R70, R99 ;  /* 0x0000006346057221 */ /* 0x000fc60000010000 */
[----:B------:R2:W-:Y:S01]  /*8d10*/  STL [R1+0x58], R6 ;  /* 0x0000580601007387 */ /* 0x0005e20000100800 */
[----:B-1----:R-:W-:-:S05]  /*8d20*/  FADD.FTZ R4, R69, R96 ;  /* 0x0000006045047221 */ /* 0x002fca0000010000 */
[----:B------:R2:W-:Y:S04]  /*8d30*/  STL [R1+0x5c], R4 ;  /* 0x00005c0401007387 */ /* 0x0005e80000100800 */
[----:B------:R2:W-:Y:S01]  /*8d40*/  STL [R1+0x60], R5 ;  /* 0x0000600501007387 */ /* 0x0005e20000100800 */
[----:B------:R-:W-:Y:S05]  /*8d50*/  @!P0 BRA `(.L_x_251) ;  /* 0x0000660000008947 */ /* 0x000fea0003800000 */
[----:B------:R-:W-:Y:S01]  /*8d60*/  ISETP.GE.AND P0, PT, R242, c[0x0][0x220], PT ;  /* 0x00008800f2007a0c */ /* 0x000fe20003f06270 */
[----:B------:R-:W-:Y:S01]  /*8d70*/  IMAD.MOV.U32 R199, RZ, RZ, R2 ;  /* 0x000000ffffc77224 */ /* 0x000fe200078e0002 */
[----:B--2---:R-:W-:Y:S01]  /*8d80*/  MOV R4, c[0x0][0x1a4] ;  /* 0x0000690000047a02 */ /* 0x004fe20000000f00 */
[----:B------:R-:W-:Y:S01]  /*8d90*/  ULDC.64 UR4, c[0x0][0x1a0] ;  /* 0x0000680000047ab9 */ /* 0x000fe20000000a00 */
[----:B------:R-:W-:Y:S01]  /*8da0*/  MOV R196, R3 ;  /* 0x0000000300c47202 */ /* 0x000fe20000000f00 */
[----:B------:R-:W-:Y:S01]  /*8db0*/  IMAD.MOV.U32 R3, RZ, RZ, c[0x0][0x1a4] ;  /* 0x00006900ff037624 */ /* 0x000fe200078e00ff */
[----:B------:R-:W-:Y:S01]  /*8dc0*/  MOV R197, R0 ;  /* 0x0000000000c57202 */ /* 0x000fe20000000f00 */
[----:B------:R-:W-:Y:S01]  /*8dd0*/  USHF.L.U64.HI UR6, UR4, 0x4, UR5 ;  /* 0x0000000404067899 */ /* 0x000fe20008010205 */
[----:B------:R-:W-:Y:S01]  /*8de0*/  MOV R0, c[0x0][0x1a4] ;  /* 0x0000690000007a02 */ /* 0x000fe20000000f00 */
[----:B------:R-:W-:Y:S01]  /*8df0*/  USHF.L.U32 UR11, UR4, 0x4, URZ ;  /* 0x00000004040b7899 */ /* 0x000fe2000800063f */
[----:B------:R-:W-:Y:S01]  /*8e00*/  MOV R2, c[0x0][0x1a4] ;  /* 0x0000690000027a02 */ /* 0x000fe20000000f00 */
[----:B------:R-:W-:Y:S01]  /*8e10*/  ULEA.HI.SX32 UR8, UR8, 0xfffffffe, 0x19 ;  /* 0xfffffffe08087891 */ /* 0x000fe2000f8fca3f */
[----:B------:R-:W-:Y:S01]  /*8e20*/  MOV R201, R68 ;  /* 0x0000004400c97202 */ /* 0x000fe20000000f00 */
[----:B------:R-:W-:Y:S01]  /*8e30*/  @!P0 IMAD R4, R4, 0x30, RZ ;  /* 0x0000003004048824 */ /* 0x000fe200078e02ff */
[----:B------:R-:W-:Y:S01]  /*8e40*/  ULDC.64 UR4, c[0x0][0x1a0] ;  /* 0x0000680000047ab9 */ /* 0x000fe20000000a00 */
[----:B------:R-:W-:-:S02]  /*8e50*/  @!P0 IMAD R3, R3, 0x50, RZ ;  /* 0x0000005003038824 */ /* 0x000fc400078e02ff */
[----:B------:R-:W-:Y:S01]  /*8e60*/  @!P0 IMAD R0, R0, 0x70, RZ ;  /* 0x0000007000008824 */ /* 0x000fe200078e02ff */
[----:B------:R1:W-:Y:S01]  /*8e70*/  @!P0 STL [R1+0x54], R4 ;  /* 0x0000540401008387 */ /* 0x0003e20000100800 */
[----:B------:R-:W-:-:S03]  /*8e80*/  @!P0 IMAD R2, R2, 0x60, RZ ;  /* 0x0000006002028824 */ /* 0x000fc600078e02ff */
[----:B------:R1:W-:Y:S04]  /*8e90*/  @!P0 STL [R1+0x50], R3 ;  /* 0x0000500301008387 */ /* 0x0003e80000100800 */
[----:B------:R1:W-:Y:S04]  /*8ea0*/  @!P0 STL [R1+0x48], R0 ;  /* 0x0000480001008387 */ /* 0x0003e80000100800 */
[----:B------:R1:W-:Y:S01]  /*8eb0*/  @!P0 STL [R1+0x4c], R2 ;  /* 0x00004c0201008387 */ /* 0x0003e20000100800 */
[----:B------:R-:W-:Y:S05]  /*8ec0*/  BRA `(.L_x_252) ;  /* 0x00000a3000007947 */ /* 0x000fea0003800000 */
.L_x_254:
[----:B------:R-:W-:Y:S01]  /*8ed0*/  IMAD.U32 R2, RZ, RZ, UR8 ;  /* 0x00000008ff027e24 */ /* 0x000fe2000f8e00ff */
[----:B------:R-:W2:Y:S01]  /*8ee0*/  LDL.64 R212, [R1+0x28] ;  /* 0x0000280001d47983 */ /* 0x000ea20000100a00 */
[----:B------:R-:W-:Y:S02]  /*8ef0*/  IMAD.U32 R3, RZ, RZ, UR8 ;  /* 0x00000008ff037e24 */ /* 0x000fe4000f8e00ff */
[----:B------:R-:W-:Y:S01]  /*8f00*/  IMAD.U32 R6, RZ, RZ, UR8 ;  /* 0x00000008ff067e24 */ /* 0x000fe2000f8e00ff */
[----:B------:R-:W-:Y:S01]  /*8f10*/  @!P0 IADD3 R2, R2, -0x1, RZ ;  /* 0xffffffff02028810 */ /* 0x000fe20007ffe0ff */
[----:B------:R-:W3:Y:S01]  /*8f20*/  LDL.64 R214, [R1+0x30] ;  /* 0x0000300001d67983 */ /* 0x000ee20000100a00 */
[----:B------:R-:W-:Y:S02]  /*8f30*/  @!P0 IADD3 R3, R3, -0x1, RZ ;  /* 0xffffffff03038810 */ /* 0x000fe40007ffe0ff */
[----:B------:R-:W-:Y:S01]  /*8f40*/  @!P0 SHF.R.S32.HI R7, RZ, 0x1f, R2 ;  /* 0x0000001fff078819 */ /* 0x000fe20000011402 */
[----:B------:R-:W-:Y:S01]  /*8f50*/  @!P0 IMAD.WIDE.U32 R68, R2, c[0x0][0x198], RZ ;  /* 0x0000660002448a25 */ /* 0x000fe200078e00ff */
[----:B------:R-:W4:Y:S01]  /*8f60*/  LDL R216, [R1+0x1c] ;  /* 0x00001c0001d87983 */ /* 0x000f220000100800 */
[----:B------:R-:W-:Y:S02]  /*8f70*/  @!P0 SHF.R.S32.HI R0, RZ, 0x1f, R3 ;  /* 0x0000001fff008819 */ /* 0x000fe40000011403 */
[----:B------:R-:W-:Y:S01]  /*8f80*/  @!P0 IMAD R7, R7, c[0x0][0x198], RZ ;  /* 0x0000660007078a24 */ /* 0x000fe200078e02ff */
[----:B------:R-:W-:Y:S01]  /*8f90*/  @!P0 IADD3 R6, R6, -0x1, RZ ;  /* 0xffffffff06068810 */ /* 0x000fe20007ffe0ff */
[----:B------:R-:W-:Y:S04]  /*8fa0*/  @!P0 IMAD.WIDE.U32 R86, R3, c[0x0][0x198], RZ ;  /* 0x0000660003568a25 */ /* 0x000fe800078e00ff */
[----:B------:R-:W-:Y:S02]  /*8fb0*/  @!P0 IMAD R7, R2, c[0x0][0x19c], R7 ;  /* 0x0000670002078a24 */ /* 0x000fe400078e0207 */
[----:B------:R-:W-:Y:S02]  /*8fc0*/  @!P0 IMAD R0, R0, c[0x0][0x198], RZ ;  /* 0x0000660000008a24 */ /* 0x000fe400078e02ff */
[----:B------:R-:W-:Y:S02]  /*8fd0*/  @!P0 IMAD.IADD R7, R69, 0x1, R7 ;  /* 0x0000000145078824 */ /* 0x000fe400078e0207 */
[----:B------:R-:W-:Y:S01]  /*8fe0*/  @!P0 IMAD R0, R3, c[0x0][0x19c], R0 ;  /* 0x0000670003008a24 */ /* 0x000fe200078e0200 */
[----:B------:R-:W-:Y:S03]  /*8ff0*/  @!P0 SHF.R.S32.HI R3, RZ, 0x1f, R6 ;  /* 0x0000001fff038819 */ /* 0x000fe60000011406 */
[----:B------:R-:W-:Y:S02]  /*9000*/  @!P0 IMAD.IADD R0, R87, 0x1, R0 ;  /* 0x0000000157008824 */ /* 0x000fe400078e0200 */
[----:B------:R-:W-:Y:S04]  /*9010*/  @!P0 IMAD R3, R3, c[0x0][0x198], RZ ;  /* 0x0000660003038a24 */ /* 0x000fe800078e02ff */
[----:B------:R-:W-:Y:S01]  /*9020*/  @!P0 IMAD R3, R6, c[0x0][0x19c], R3 ;  /* 0x0000670006038a24 */ /* 0x000fe200078e0203 */
[----:B----4-:R1:W-:Y:S01]  /*9030*/  @P0 STS.128 [R216+0x4000], RZ ;  /* 0x004000ffd8000388 */ /* 0x0103e20000000c00 */
[CC--:B--2---:R-:W-:Y:S04]  /*9040*/  @!P0 LEA R8, P2, R68.reuse, R212.reuse, 0x7 ;  /* 0x000000d444088211 */ /* 0x0c4fe800078438ff */
[-C--:B---3--:R-:W-:Y:S02]  /*9050*/  @!P0 LEA.HI.X R7, R68, R215.reuse, R7, 0x7, P2 ;  /* 0x000000d744078211 */ /* 0x088fe400010f3c07 */
[CC--:B------:R-:W-:Y:S04]  /*9060*/  @!P0 LEA R2, P2, R86.reuse, R212.reuse, 0x7 ;  /* 0x000000d456028211 */ /* 0x0c0fe800078438ff */
[----:B------:R-:W-:Y:S02]  /*9070*/  @!P0 LEA.HI.X R0, R86, R215, R0, 0x7, P2 ;  /* 0x000000d756008211 */ /* 0x000fe400010f3c00 */
[----:B------:R-:W-:Y:S02]  /*9080*/  @!P0 LEA R68, P2, R8, c[0x0][0x168], 0x1 ;  /* 0x00005a0008448a11 */ /* 0x000fe400078408ff */
[----:B------:R-:W-:Y:S02]  /*9090*/  @!P0 IADD3 R2, P3, R2, UR20, RZ ;  /* 0x0000001402028c10 */ /* 0x000fe4000ff7e0ff */
[----:B------:R-:W-:Y:S01]  /*90a0*/  @!P0 LEA.HI.X R69, R8, c[0x0][0x16c], R7, 0x1, P2 ;  /* 0x00005b0008458a11 */ /* 0x000fe200010f0c07 */
[----:B------:R-:W-:Y:S04]  /*90b0*/  @!P0 IMAD.WIDE.U32 R6, R6, c[0x0][0x198], RZ ;  /* 0x0000660006068a25 */ /* 0x000fe800078e00ff */
[----:B------:R-:W-:Y:S01]  /*90c0*/  @!PT LDS RZ, [RZ] ;  /* 0x00000000fffff984 */ /* 0x000fe20000000800 */
[----:B------:R-:W-:Y:S01]  /*90d0*/  @!PT LDS RZ, [RZ] ;  /* 0x00000000fffff984 */ /* 0x000fe20000000800 */
[----:B------:R-:W-:Y:S01]  /*90e0*/  @!PT LDS RZ, [RZ] ;  /* 0x00000000fffff984 */ /* 0x000fe20000000800 */
[----:B------:R2:W-:Y:S01]  /*90f0*/  @!P0 LDGSTS.E.BYPASS.LTC128B.128 [R216+0x4000], [R68.64] ;  /* 0x0400000044d88fae */ /* 0x0005e2000b901d52 */
[-C--:B------:R-:W-:Y:S02]  /*9100*/  @!P0 LEA R8, P2, R6, R212.reuse, 0x7 ;  /* 0x000000d406088211 */ /* 0x080fe400078438ff */
[----:B------:R-:W-:Y:S02]  /*9110*/  @!P0 IADD3 R3, R7, R3, RZ ;  /* 0x0000000307038210 */ /* 0x000fe40007ffe0ff */
[----:B------:R-:W-:Y:S01]  /*9120*/  @!P0 IADD3.X R7, R0, UR9, RZ, P3, !PT ;  /* 0x0000000900078c10 */ /* 0x000fe20009ffe4ff */
[----:B------:R-:W-:Y:S01]  /*9130*/  IMAD.U32 R0, RZ, RZ, UR8 ;  /* 0x00000008ff007e24 */ /* 0x000fe2000f8e00ff */
[-C--:B------:R-:W-:Y:S01]  /*9140*/  @!P0 LEA.HI.X R9, R6, R215.reuse, R3, 0x7, P2 ;  /* 0x000000d706098211 */ /* 0x080fe200010f3c03 */
[----:B------:R-:W-:Y:S01]  /*9150*/  @!P0 IMAD.MOV.U32 R3, RZ, RZ, c[0x0][0x198] ;  /* 0x00006600ff038624 */ /* 0x000fe200078e00ff */
[----:B------:R1:W-:Y:S01]  /*9160*/  @P0 STS.128 [R216+0x4800], RZ ;  /* 0x004800ffd8000388 */ /* 0x0003e20000000c00 */
[----:B------:R-:W-:Y:S01]  /*9170*/  @!P0 IMAD.MOV.U32 R6, RZ, RZ, c[0x0][0x19c] ;  /* 0x00006700ff068624 */ /* 0x000fe200078e00ff */
[----:B------:R-:W-:Y:S01]  /*9180*/  @!P0 IADD3 R0, R0, -0x1, RZ ;  /* 0xffffffff00008810 */ /* 0x000fe20007ffe0ff */
[----:B------:R-:W-:Y:S04]  /*9190*/  @!P0 IMAD.WIDE.U32 R8, R3, 0x30, R8 ;  /* 0x0000003003088825 */ /* 0x000fe800078e0008 */
[----:B------:R-:W-:Y:S01]  /*91a0*/  @!P0 IMAD R6, R6, 0x30, RZ ;  /* 0x0000003006068824 */ /* 0x000fe200078e02ff */
[----:B------:R-:W-:Y:S01]  /*91b0*/  @!P0 LEA R86, P2, R8, c[0x0][0x168], 0x1 ;  /* 0x00005a0008568a11 */ /* 0x000fe200078408ff */
[----:B------:R-:W-:Y:S02]  /*91c0*/  IMAD.U32 R3, RZ, RZ, UR8 ;  /* 0x00000008ff037e24 */ /* 0x000fe4000f8e00ff */
[----:B------:R-:W-:Y:S03]  /*91d0*/  @!P0 IMAD.IADD R6, R6, 0x1, R9 ;  /* 0x0000000106068824 */ /* 0x000fe600078e0209 */
[----:B------:R-:W-:Y:S02]  /*91e0*/  @!P0 IADD3 R3, R3, -0x1, RZ ;  /* 0xffffffff03038810 */ /* 0x000fe40007ffe0ff */
[----:B------:R-:W-:Y:S02]  /*91f0*/  @!P0 LEA.HI.X R87, R8, c[0x0][0x16c], R6, 0x1, P2 ;  /* 0x00005b0008578a11 */ /* 0x000fe400010f0c06 */
[C---:B--2---:R-:W-:Y:S02]  /*9200*/  @!P0 LEA R68, P2, R2.reuse, c[0x0][0x168], 0x1 ;  /* 0x00005a0002448a11 */ /* 0x044fe400078408ff */
        /* <DEDUP_REMOVED lines=12> */
[----:B------:R-:W-:Y:S03]  /*92d0*/  @!P0 IMAD.MOV.U32 R3, RZ, RZ, c[0x0][0x198] ;  /* 0x00006600ff038624 */ /* 0x000fe600078e00ff */
[-C--:B------:R-:W-:Y:S01]  /*92e0*/  @!P0 LEA.HI.X R6, R2, R215.reuse, R6, 0x7, P2 ;  /* 0x000000d702068211 */ /* 0x080fe200010f3c06 */
[----:B------:R-:W-:Y:S01]  /*92f0*/  @!P0 IMAD.MOV.U32 R2, RZ, RZ, c[0x0][0x19c] ;  /* 0x00006700ff028624 */ /* 0x000fe200078e00ff */
[C---:B------:R-:W-:Y:S04]  /*9300*/  @!P0 LEA R7, P2, R3.reuse, R8, 0x5 ;  /* 0x0000000803078211 */ /* 0x040fe800078428ff */
[----:B------:R-:W-:Y:S02]  /*9310*/  @!P0 LEA.HI.X R2, R3, R6, R2, 0x5, P2 ;  /* 0x0000000603028211 */ /* 0x000fe400010f2c02 */
[----:B------:R-:W-:Y:S02]  /*9320*/  @!P0 SHF.R.S32.HI R3, RZ, 0x1f, R0 ;  /* 0x0000001fff038819 */ /* 0x000fe40000011400 */
[C---:B------:R-:W-:Y:S01]  /*9330*/  @!P0 LEA R8, P2, R7.reuse, c[0x0][0x168], 0x1 ;  /* 0x00005a0007088a11 */ /* 0x040fe200078408ff */
[----:B--2---:R-:W-:Y:S03]  /*9340*/  @!P0 IMAD.WIDE.U32 R68, R0, c[0x0][0x198], RZ ;  /* 0x0000660000448a25 */ /* 0x004fe600078e00ff */
[----:B------:R-:W-:Y:S01]  /*9350*/  @!P0 LEA.HI.X R9, R7, c[0x0][0x16c], R2, 0x1, P2 ;  /* 0x00005b0007098a11 */ /* 0x000fe200010f0c02 */
[----:B------:R-:W-:Y:S01]  /*9360*/  @!P0 IMAD R3, R3, c[0x0][0x198], RZ ;  /* 0x0000660003038a24 */ /* 0x000fe200078e02ff */
[-C--:B------:R-:W-:Y:S01]  /*9370*/  @!P0 LEA R6, P2, R68, R212.reuse, 0x7 ;  /* 0x000000d444068211 */ /* 0x080fe200078438ff */
[----:B------:R-:W-:Y:S02]  /*9380*/  @!P0 IMAD.MOV.U32 R2, RZ, RZ, c[0x0][0x19c] ;  /* 0x00006700ff028624 */ /* 0x000fe400078e00ff */
[----:B------:R-:W-:Y:S01]  /*9390*/  @!PT LDS RZ, [RZ] ;  /* 0x00000000fffff984 */ /* 0x000fe20000000800 */
[----:B------:R-:W-:Y:S01]  /*93a0*/  @!PT LDS RZ, [RZ] ;  /* 0x00000000fffff984 */ /* 0x000fe20000000800 */
[----:B------:R-:W-:Y:S01]  /*93b0*/  @!PT LDS RZ, [RZ] ;  /* 0x00000000fffff984 */ /* 0x000fe20000000800 */
[----:B------:R2:W-:Y:S01]  /*93c0*/  @!P0 LDGSTS.E.BYPASS.LTC128B.128 [R216+0x5000], [R8.64] ;  /* 0x0500000008d88fae */ /* 0x0005e2000b901d52 */
[----:B------:R-:W-:Y:S01]  /*93d0*/  @!P0 IMAD R3, R0, c[0x0][0x19c], R3 ;  /* 0x0000670000038a24 */ /* 0x000fe200078e0203 */
[----:B------:R-:W-:Y:S01]  /*93e0*/  @!P0 MOV R0, c[0x0][0x198] ;  /* 0x0000660000008a02 */ /* 0x000fe20000000f00 */
[----:B------:R-:W-:Y:S02]  /*93f0*/  @!P0 IMAD R2, R2, 0x50, RZ ;  /* 0x0000005002028824 */ /* 0x000fe400078e02ff */
[----:B------:R-:W-:Y:S01]  /*9400*/  @!P0 IMAD.IADD R3, R69, 0x1, R3 ;  /* 0x0000000145038824 */ /* 0x000fe200078e0203 */
[----:B------:R1:W-:Y:S04]  /*9410*/  @P0 STS.128 [R216+0x5800], RZ ;  /* 0x005800ffd8000388 */ /* 0x0003e80000000c00 */
[-C--:B------:R-:W-:Y:S01]  /*9420*/  @!P0 LEA.HI.X R7, R68, R215.reuse, R3, 0x7, P2 ;  /* 0x000000d744078211 */ /* 0x080fe200010f3c03 */
[----:B------:R-:W-:Y:S01]  /*9430*/  IMAD.U32 R3, RZ, RZ, UR8 ;  /* 0x00000008ff037e24 */ /* 0x000fe2000f8e00ff */
[----:B------:R-:W-:Y:S01]  /*9440*/  @!PT LDS RZ, [RZ] ;  /* 0x00000000fffff984 */ /* 0x000fe20000000800 */
[----:B------:R-:W-:Y:S01]  /*9450*/  @!PT LDS RZ, [RZ] ;  /* 0x00000000fffff984 */ /* 0x000fe20000000800 */
[----:B------:R-:W-:Y:S01]  /*9460*/  @!PT LDS RZ, [RZ] ;  /* 0x00000000fffff984 */ /* 0x000fe20000000800 */
[----:B------:R3:W-:Y:S03]  /*9470*/  @!P0 LDGSTS.E.BYPASS.LTC128B.128 [R216+0x5800], [R86.64] ;  /* 0x0580000056d88fae */ /* 0x0007e6000b901d52 */
[----:B------:R-:W-:Y:S01]  /*9480*/  @!P0 IMAD.WIDE.U32 R6, R0, 0x50, R6 ;  /* 0x0000005000068825 */ /* 0x000fe200078e0006 */
[----:B------:R-:W-:Y:S01]  /*9490*/  @!P0 IADD3 R3, R3, -0x1, RZ ;  /* 0xffffffff03038810 */ /* 0x000fe20007ffe0ff */
[----:B------:R1:W-:Y:S02]  /*94a0*/  @P0 STS.128 [R216+0x6000], RZ ;  /* 0x006000ffd8000388 */ /* 0x0003e40000000c00 */
[----:B------:R-:W-:Y:S01]  /*94b0*/  IMAD.U32 R0, RZ, RZ, UR8 ;  /* 0x00000008ff007e24 */ /* 0x000fe2000f8e00ff */
[----:B------:R-:W-:Y:S01]  /*94c0*/  @!P0 LEA R68, P2, R6, c[0x0][0x168], 0x1 ;  /* 0x00005a0006448a11 */ /* 0x000fe200078408ff */
[----:B------:R-:W-:Y:S03]  /*94d0*/  @!P0 IMAD.IADD R2, R2, 0x1, R7 ;  /* 0x0000000102028824 */ /* 0x000fe600078e0207 */
[----:B------:R-:W-:Y:S02]  /*94e0*/  @!P0 IADD3 R0, R0, -0x1, RZ ;  /* 0xffffffff00008810 */ /* 0x000fe40007ffe0ff */
[----:B------:R-:W-:Y:S02]  /*94f0*/  @!P0 LEA.HI.X R69, R6, c[0x0][0x16c], R2, 0x1, P2 ;  /* 0x00005b0006458a11 */ /* 0x000fe400010f0c02 */
[----:B------:R-:W-:Y:S01]  /*9500*/  @!P0 SHF.R.S32.HI R2, RZ, 0x1f, R0 ;  /* 0x0000001fff028819 */ /* 0x000fe20000011400 */
[----:B--2---:R-:W-:Y:S04]  /*9510*/  @!P0 IMAD.WIDE.U32 R8, R0, c[0x0][0x198], RZ ;  /* 0x0000660000088a25 */ /* 0x004fe800078e00ff */
[----:B------:R-:W-:Y:S01]  /*9520*/  @!P0 IMAD R2, R2, c[0x0][0x198], RZ ;  /* 0x0000660002028a24 */ /* 0x000fe200078e02ff */
[-C--:B------:R-:W-:Y:S03]  /*9530*/  @!P0 LEA R6, P2, R8, R212.reuse, 0x7 ;  /* 0x000000d408068211 */ /* 0x080fe600078438ff */
[----:B------:R-:W-:Y:S02]  /*9540*/  @!P0 IMAD R2, R0, c[0x0][0x19c], R2 ;  /* 0x0000670000028a24 */ /* 0x000fe400078e0202 */
[----:B------:R-:W-:Y:S02]  /*9550*/  @!P0 IMAD.MOV.U32 R0, RZ, RZ, c[0x0][0x19c] ;  /* 0x00006700ff008624 */ /* 0x000fe400078e00ff */
[----:B------:R-:W-:Y:S02]  /*9560*/  @!P0 IMAD.IADD R2, R9, 0x1, R2 ;  /* 0x0000000109028824 */ /* 0x000fe400078e0202 */
[----:B------:R-:W-:Y:S03]  /*9570*/  @!P0 IMAD R0, R0, 0x60, RZ ;  /* 0x0000006000008824 */ /* 0x000fe600078e02ff */
[-C--:B------:R-:W-:Y:S02]  /*9580*/  @!P0 LEA.HI.X R7, R8, R215.reuse, R2, 0x7, P2 ;  /* 0x000000d708078211 */ /* 0x080fe400010f3c02 */
[----:B------:R-:W-:Y:S05]  /*9590*/  @!P0 MOV R2, c[0x0][0x198] ;  /* 0x0000660000028a02 */ /* 0x000fea0000000f00 */
[----:B------:R-:W-:Y:S04]  /*95a0*/  @!P0 IMAD.WIDE.U32 R6, R2, 0x60, R6 ;  /* 0x0000006002068825 */ /* 0x000fe800078e0006 */
[----:B------:R-:W-:Y:S01]  /*95b0*/  @!P0 IMAD.IADD R0, R0, 0x1, R7 ;  /* 0x0000000100008824 */ /* 0x000fe200078e0207 */
[C---:B------:R-:W-:Y:S04]  /*95c0*/  @!P0 LEA R8, P2, R6.reuse, c[0x0][0x168], 0x1 ;  /* 0x00005a0006088a11 */ /* 0x040fe800078408ff */
[----:B------:R-:W-:Y:S02]  /*95d0*/  @!P0 LEA.HI.X R9, R6, c[0x0][0x16c], R0, 0x1, P2 ;  /* 0x00005b0006098a11 */ /* 0x000fe400010f0c00 */
[----:B------:R-:W-:Y:S05]  /*95e0*/  @!P0 SHF.R.S32.HI R0, RZ, 0x1f, R3 ;  /* 0x0000001fff008819 */ /* 0x000fea0000011403 */
[----:B------:R-:W-:Y:S04]  /*95f0*/  @!P0 IMAD R0, R0, c[0x0][0x198], RZ ;  /* 0x0000660000008a24 */ /* 0x000fe800078e02ff */
[C---:B------:R-:W-:Y:S02]  /*9600*/  @!P0 IMAD R0, R3.reuse, c[0x0][0x19c], R0 ;  /* 0x0000670003008a24 */ /* 0x040fe400078e0200 */
[----:B------:R-:W-:Y:S04]  /*9610*/  @!P0 IMAD.WIDE.U32 R2, R3, c[0x0][0x198], RZ ;  /* 0x0000660003028a25 */ /* 0x000fe800078e00ff */
[----:B------:R-:W-:Y:S01]  /*9620*/  @!P0 IMAD.IADD R0, R3, 0x1, R0 ;  /* 0x0000000103008824 */ /* 0x000fe200078e0200 */
[C---:B------:R-:W-:Y:S02]  /*9630*/  @!P0 LEA R6, P2, R2.reuse, R212, 0x7 ;  /* 0x000000d402068211 */ /* 0x040fe400078438ff */
[----:B------:R-:W-:Y:S02]  /*9640*/  @!P0 MOV R3, c[0x0][0x198] ;  /* 0x0000660000038a02 */ /* 0x000fe40000000f00 */
[-C--:B------:R-:W-:Y:S01]  /*9650*/  @!P0 LEA.HI.X R2, R2, R215.reuse, R0, 0x7, P2 ;  /* 0x000000d702028211 */ /* 0x080fe200010f3c00 */
[----:B------:R-:W-:Y:S01]  /*9660*/  @!P0 IMAD.MOV.U32 R0, RZ, RZ, c[0x0][0x19c] ;  /* 0x00006700ff008624 */ /* 0x000fe200078e00ff */
[C---:B------:R-:W-:Y:S04]  /*9670*/  @!P0 LEA R6, P2, R3.reuse, R6, 0x6 ;  /* 0x0000000603068211 */ /* 0x040fe800078430ff */
[----:B------:R-:W-:Y:S02]  /*9680*/  @!P0 LEA.HI.X R3, R3, R2, R0, 0x6, P2 ;  /* 0x0000000203038211 */ /* 0x000fe400010f3400 */
[C---:B---3--:R-:W-:Y:S04]  /*9690*/  @!P0 LEA R86, P2, R6.reuse, c[0x0][0x168], 0x1 ;  /* 0x00005a0006568a11 */ /* 0x048fe800078408ff */
        /* <DEDUP_REMOVED lines=21> */
[----:B------:R-:W-:Y:S01]  /*97f0*/  @!P0 IMAD.IADD R0, R3, 0x1, R0 ;  /* 0x0000000103008824 */ /* 0x000fe200078e0200 */
[C---:B------:R-:W-:Y:S02]  /*9800*/  @!P0 LEA R6, P2, R2.reuse, R212, 0x7 ;  /* 0x000000d402068211 */ /* 0x040fe400078438ff */
[----:B------:R1:W-:Y:S02]  /*9810*/  @P0 STS.128 [R216+0x7800], RZ ;  /* 0x007800ffd8000388 */ /* 0x0003e40000000c00 */
[----:B------:R-:W-:Y:S01]  /*9820*/  @!P0 LEA.HI.X R7, R2, R215, R0, 0x7, P2 ;  /* 0x000000d702078211 */ /* 0x000fe200010f3c00 */
[----:B------:R-:W-:Y:S01]  /*9830*/  @!P0 IMAD.MOV.U32 R0, RZ, RZ, c[0x0][0x19c] ;  /* 0x00006700ff008624 */ /* 0x000fe200078e00ff */
[----:B------:R-:W-:Y:S03]  /*9840*/  @!P0 MOV R2, c[0x0][0x198] ;  /* 0x0000660000028a02 */ /* 0x000fe60000000f00 */
[----:B------:R-:W-:Y:S02]  /*9850*/  @!P0 IMAD R0, R0, 0x70, RZ ;  /* 0x0000007000008824 */ /* 0x000fe400078e02ff */
[----:B------:R-:W-:Y:S04]  /*9860*/  @!P0 IMAD.WIDE.U32 R6, R2, 0x70, R6 ;  /* 0x0000007002068825 */ /* 0x000fe800078e0006 */
[----:B------:R-:W-:Y:S01]  /*9870*/  @!P0 IMAD.IADD R0, R0, 0x1, R7 ;  /* 0x0000000100008824 */ /* 0x000fe200078e0207 */
[C---:B--2---:R-:W-:Y:S04]  /*9880*/  @!P0 LEA R86, P2, R6.reuse, c[0x0][0x168], 0x1 ;  /* 0x00005a0006568a11 */ /* 0x044fe800078408ff */
[----:B------:R-:W-:Y:S05]  /*9890*/  @!P0 LEA.HI.X R87, R6, c[0x0][0x16c], R0, 0x1, P2 ;  /* 0x00005b0006578a11 */ /* 0x000fea00010f0c00 */
[----:B------:R-:W-:Y:S01]  /*98a0*/  @!PT LDS RZ, [RZ] ;  /* 0x00000000fffff984 */ /* 0x000fe20000000800 */
[----:B------:R-:W-:Y:S01]  /*98b0*/  @!PT LDS RZ, [RZ] ;  /* 0x00000000fffff984 */ /* 0x000fe20000000800 */
[----:B------:R-:W-:Y:S01]  /*98c0*/  @!PT LDS RZ, [RZ] ;  /* 0x00000000fffff984 */ /* 0x000fe20000000800 */
[----:B------:R1:W-:Y:S05]  /*98d0*/  @!P0 LDGSTS.E.BYPASS.LTC128B.128 [R216+0x7800], [R86.64] ;  /* 0x0780000056d88fae */ /* 0x0003ea000b901d52 */
[----:B------:R-:W0:Y:S01]  /*98e0*/  LDGDEPBAR ;  /* 0x00000000000079af */ /* 0x000e220000000000 */
[----:B------:R-:W-:-:S05]  /*98f0*/  BRA `(.L_x_253) ;  /* 0x0000216000007947 */ /* 0x000fca0003800000 */
.L_x_252:
[----:B------:R-:W2:Y:S01]  /*9900*/  LDL.64 R8, [R1+0x20] ;  /* 0x0000200001087983 */ /* 0x000ea20000100a00 */
[----:B------:R-:W-:Y:S01]  /*9910*/  UIMAD.WIDE.U32 UR14, UR8, UR4, URZ ;  /* 0x00000004080e72a5 */ /* 0x000fe2000f8e003f */
[----:B-1----:R-:W-:Y:S01]  /*9920*/  MOV R4, c[0x0][0x1a0] ;  /* 0x0000680000047a02 */ /* 0x002fe20000000f00 */
[----:B------:R-:W-:Y:S01]  /*9930*/  USHF.R.S32.HI UR7, URZ, 0x1f, UR8 ;  /* 0x0000001f3f077899 */ /* 0x000fe20008011408 */
[----:B------:R-:W-:Y:S04]  /*9940*/  DEPBAR.LE SB0, 0x0 ;  /* 0x000080000000791a */ /* 0x000fe80000000000 */
[----:B------:R-:W3:Y:S01]  /*9950*/  LDL R5, [R1+0x18] ;  /* 0x0000180001057983 */ /* 0x000ee20000100800 */
[----:B------:R-:W-:Y:S01]  /*9960*/  MOV R2, UR14 ;  /* 0x0000000e00027c02 */ /* 0x000fe20008000f00 */
[----:B------:R-:W-:Y:S01]  /*9970*/  UIMAD UR7, UR7, UR4, URZ ;  /* 0x00000004070772a4 */ /* 0x000fe2000f8e023f */
[----:B------:R-:W-:Y:S01]  /*9980*/  MOV R3, UR15 ;  /* 0x0000000f00037c02 */ /* 0x000fe20008000f00 */
[----:B------:R-:W4:Y:S01]  /*9990*/  LDL R6, [R1+0x1c] ;  /* 0x00001c0001067983 */ /* 0x000f220000100800 */
[----:B------:R-:W-:Y:S01]  /*99a0*/  MOV R11, c[0x0][0x1a0] ;  /* 0x00006800000b7a02 */ /* 0x000fe20000000f00 */
[----:B------:R-:W-:Y:S01]  /*99b0*/  UIMAD UR7, UR8, UR5, UR7 ;  /* 0x00000005080772a4 */ /* 0x000fe2000f8e0207 */
[----:B------:R-:W-:Y:S01]  /*99c0*/  MOV R12, c[0x0][0x1a4] ;  /* 0x00006900000c7a02 */ /* 0x000fe20000000f00 */
[----:B------:R-:W5:Y:S02]  /*99d0*/  LDL R10, [R1+0x54] ;  /* 0x00005400010a7983 */ /* 0x000f640000100800 */
[----:B------:R-:W-:Y:S02]  /*99e0*/  UIADD3 UR7, UR15, UR7, URZ ;  /* 0x000000070f077290 */ /* 0x000fe4000fffe03f */
[----:B------:R-:W5:Y:S04]  /*99f0*/  LDL R7, [R1+0x48] ;  /* 0x0000480001077983 */ /* 0x000f680000100800 */
[----:B------:R-:W-:Y:S01]  /*9a00*/  MOV R0, UR7 ;  /* 0x0000000700007c02 */ /* 0x000fe20008000f00 */
[----:B------:R-:W-:Y:S08]  /*9a10*/  BAR.SYNC.DEFER_BLOCKING 0x0 ;  /* 0x0000000000007b1d */ /* 0x000ff00000010000 */
[----:B--2---:R-:W2:Y:S01]  /*9a20*/  LDL R9, [R1+0x50] ;  /* 0x0000500001097983 */ /* 0x004ea20000100800 */
[----:B------:R-:W-:Y:S03]  /*9a30*/  LEA R46, P1, R2, R8, 0x7 ;  /* 0x00000008022e7211 */ /* 0x000fe600078238ff */
[----:B------:R-:W2:Y:S01]  /*9a40*/  LDL R8, [R1+0x4c] ;  /* 0x00004c0001087983 */ /* 0x000ea20000100800 */
[-C--:B------:R-:W-:Y:S02]  /*9a50*/  @!P0 LEA R39, P2, R4, R46.reuse, 0x6 ;  /* 0x0000002e04278211 */ /* 0x080fe400078430ff */
[-C--:B------:R-:W-:Y:S02]  /*9a60*/  @!P0 MOV R54, R46.reuse ;  /* 0x0000002e00368202 */ /* 0x080fe40000000f00 */
[----:B---3--:R-:W-:Y:S02]  /*9a70*/  LEA.HI.X R47, R2, R5, R0, 0x7, P1 ;  /* 0x00000005022f7211 */ /* 0x008fe400008f3c00 */
[----:B------:R-:W-:Y:S01]  /*9a80*/  MOV R5, c[0x0][0x1a4] ;  /* 0x0000690000057a02 */ /* 0x000fe20000000f00 */
[----:B----4-:R-:W-:Y:S01]  /*9a90*/  @P0 STS.128 [R6+0x8000], RZ ;  /* 0x008000ff06000388 */ /* 0x010fe20000000c00 */
[-C--:B------:R-:W-:Y:S02]  /*9aa0*/  @!P0 MOV R55, R47.reuse ;  /* 0x0000002f00378202 */ /* 0x080fe40000000f00 */
[CC--:B------:R-:W-:Y:S02]  /*9ab0*/  @!P0 LEA.HI.X R36, R4.reuse, R47.reuse, R5, 0x6, P2 ;  /* 0x0000002f04248211 */ /* 0x0c0fe400010f3405 */
[----:B------:R-:W-:Y:S01]  /*9ac0*/  MOV R5, c[0x0][0x1a0] ;  /* 0x0000680000057a02 */ /* 0x000fe20000000f00 */
[----:B------:R-:W-:Y:S01]  /*9ad0*/  @!P0 IMAD.WIDE.U32 R54, R4, 0x50, R54 ;  /* 0x0000005004368825 */ /* 0x000fe200078e0036 */
[C---:B------:R-:W-:Y:S01]  /*9ae0*/  @!P0 LEA R44, P2, R46.reuse, c[0x0][0x170], 0x1 ;  /* 0x00005c002e2c8a11 */ /* 0x040fe200078408ff */
[----:B------:R-:W3:Y:S01]  /*9af0*/  LDL R4, [R1+0x10] ;  /* 0x0000100001047983 */ /* 0x000ee20000100800 */
[C---:B------:R-:W-:Y:S01]  /*9b00*/  @!P0 IADD3 R3, P6, R46.reuse, UR11, RZ ;  /* 0x0000000b2e038c10 */ /* 0x040fe2000ffde0ff */
[----:B------:R-:W-:Y:S01]  /*9b10*/  @!P0 IMAD.WIDE.U32 R58, R5, 0x30, R46 ;  /* 0x00000030053a8825 */ /* 0x000fe200078e002e */
[--C-:B------:R-:W-:Y:S01]  /*9b20*/  @!P0 LEA.HI.X R45, R46, c[0x0][0x174], R47.reuse, 0x1, P2 ;  /* 0x00005d002e2d8a11 */ /* 0x100fe200010f0c2f */
[----:B------:R-:W4:Y:S01]  /*9b30*/  LDL R5, [R1+0x14] ;  /* 0x0000140001057983 */ /* 0x000f220000100800 */
[----:B------:R-:W-:Y:S02]  /*9b40*/  @!P0 LEA R42, P5, R3, c[0x0][0x170], 0x1 ;  /* 0x00005c00032a8a11 */ /* 0x000fe400078a08ff */
[----:B------:R-:W-:Y:S01]  /*9b50*/  @!P0 IADD3.X R0, R47, UR6, RZ, P6, !PT ;  /* 0x000000062f008c10 */ /* 0x000fe2000b7fe4ff */
[----:B------:R-:W-:Y:S01]  /*9b60*/  @!PT LDS RZ, [RZ] ;  /* 0x00000000fffff984 */ /* 0x000fe20000000800 */
[----:B------:R-:W-:Y:S01]  /*9b70*/  @!PT LDS RZ, [RZ] ;  /* 0x00000000fffff984 */ /* 0x000fe20000000800 */
[----:B------:R-:W-:Y:S01]  /*9b80*/  @!PT LDS RZ, [RZ] ;  /* 0x00000000fffff984 */ /* 0x000fe20000000800 */
[----:B------:R1:W-:Y:S01]  /*9b90*/  @!P0 LDGSTS.E.BYPASS.LTC128B.128 [R6+0x8000], [R44.64] ;  /* 0x080000002c068fae */ /* 0x0003e2000b901d52 */
[-C--:B------:R-:W-:Y:S02]  /*9ba0*/  @!P0 LEA R37, P4, R11, R46.reuse, 0x5 ;  /* 0x0000002e0b258211 */ /* 0x080fe400078828ff */
[----:B------:R-:W-:Y:S02]  /*9bb0*/  @!P0 LEA.HI.X R43, R3, c[0x0][0x174], R0, 0x1, P5 ;  /* 0x00005d00032b8a11 */ /* 0x000fe400028f0c00 */
[----:B------:R-:W-:Y:S02]  /*9bc0*/  @!P0 LEA R40, P3, R37, c[0x0][0x170], 0x1 ;  /* 0x00005c0025288a11 */ /* 0x000fe400078608ff */
[----:B------:R-:W-:Y:S01]  /*9bd0*/  @!P0 LEA.HI.X R2, R11, R47, R12, 0x5, P4 ;  /* 0x0000002f0b028211 */ /* 0x000fe200020f2c0c */
[----:B------:R-:W-:Y:S01]  /*9be0*/  @P0 STS.128 [R6+0x8800], RZ ;  /* 0x008800ff06000388 */ /* 0x000fe20000000c00 */
[----:B-----5:R-:W-:Y:S02]  /*9bf0*/  @!P0 IADD3 R0, R10, R59, RZ ;  /* 0x0000003b0a008210 */ /* 0x020fe40007ffe0ff */
[----:B------:R-:W-:Y:S02]  /*9c00*/  @!P0 LEA.HI.X R41, R37, c[0x0][0x174], R2, 0x1, P3 ;  /* 0x00005d0025298a11 */ /* 0x000fe400018f0c02 */
[C---:B------:R-:W-:Y:S02]  /*9c10*/  @!P0 LEA R56, P4, R58.reuse, c[0x0][0x170], 0x1 ;  /* 0x00005c003a388a11 */ /* 0x040fe400078808ff */
[C---:B------:R-:W-:Y:S01]  /*9c20*/  @!P0 LEA R38, P1, R39.reuse, c[0x0][0x170], 0x1 ;  /* 0x00005c0027268a11 */ /* 0x040fe200078208ff */
[----:B------:R-:W-:Y:S01]  /*9c30*/  @!PT LDS RZ, [RZ] ;  /* 0x00000000fffff984 */ /* 0x000fe20000000800 */
[----:B------:R-:W-:Y:S01]  /*9c40*/  @!PT LDS RZ, [RZ] ;  /* 0x00000000fffff984 */ /* 0x000fe20000000800 */
[----:B------:R-:W-:Y:S01]  /*9c50*/  @!PT LDS RZ, [RZ] ;  /* 0x00000000fffff984 */ /* 0x000fe20000000800 */
[----:B------:R5:W-:Y:S01]  /*9c60*/  @!P0 LDGSTS.E.BYPASS.LTC128B.128 [R6+0x8800], [R42.64] ;  /* 0x088000002a068fae */ /* 0x000be2000b901d52 */
[----:B------:R-:W-:Y:S02]  /*9c70*/  @!P0 LEA.HI.X R57, R58, c[0x0][0x174], R0, 0x1, P4 ;  /* 0x00005d003a398a11 */ /* 0x000fe400020f0c00 */
[----:B------:R-:W-:Y:S02]  /*9c80*/  @!P0 LEA.HI.X R39, R39, c[0x0][0x174], R36, 0x1, P1 ;  /* 0x00005d0027278a11 */ /* 0x000fe400008f0c24 */
[----:B------:R-:W-:Y:S02]  /*9c90*/  @!P0 LEA R52, P3, R54, c[0x0][0x170], 0x1 ;  /* 0x00005c0036348a11 */ /* 0x000fe400078608ff */
[----:B------:R-:W-:Y:S01]  /*9ca0*/  MOV R12, c[0x0][0x1a0] ;  /* 0x00006800000c7a02 */ /* 0x000fe20000000f00 */
[----:B------:R-:W-:Y:S01]  /*9cb0*/  @P0 STS.128 [R6+0x9000], RZ ;  /* 0x009000ff06000388 */ /* 0x000fe20000000c00 */
[----:B------:R-:W-:Y:S02]  /*9cc0*/  @!P0 MOV R50, R46 ;  /* 0x0000002e00328202 */ /* 0x000fe40000000f00 */
[----:B------:R-:W-:Y:S01]  /*9cd0*/  @!P0 MOV R51, R47 ;  /* 0x0000002f00338202 */ /* 0x000fe20000000f00 */
[----:B------:R-:W-:Y:S04]  /*9ce0*/  @!P0 IMAD.WIDE.U32 R46, R11, 0x70, R46 ;  /* 0x000000700b2e8825 */ /* 0x000fe800078e002e */
[----:B------:R-:W-:Y:S01]  /*9cf0*/  @!PT LDS RZ, [RZ] ;  /* 0x00000000fffff984 */ /* 0x000fe20000000800 */
[----:B------:R-:W-:Y:S01]  /*9d00*/  @!PT LDS RZ, [RZ] ;  /* 0x00000000fffff984 */ /* 0x000fe20000000800 */
[----:B------:R-:W-:Y:S01]  /*9d10*/  @!PT LDS RZ, [RZ] ;  /* 0x00000000fffff984 */ /* 0x000fe20000000800 */
[----:B------:R5:W-:Y:S01]  /*9d20*/  @!P0 LDGSTS.E.BYPASS.LTC128B.128 [R6+0x9000], [R40.64] ;  /* 0x0900000028068fae */ /* 0x000be2000b901d52 */
[----:B------:R-:W-:Y:S01]  /*9d30*/  @!P0 IMAD.WIDE.U32 R50, R12, 0x60, R50 ;  /* 0x000000600c328825 */ /* 0x000fe200078e0032 */
[----:B-1----:R-:W-:Y:S02]  /*9d40*/  @!P0 LEA R44, P1, R46, c[0x0][0x170], 0x1 ;  /* 0x00005c002e2c8a11 */ /* 0x002fe400078208ff */
[----:B------:R-:W-:Y:S02]  /*9d50*/  @!P0 IADD3 R36, R7, R47, RZ ;  /* 0x0000002f07248210 */ /* 0x000fe40007ffe0ff */
[----:B------:R-:W-:Y:S02]  /*9d60*/  @!P0 LEA R48, P2, R50, c[0x0][0x170], 0x1 ;  /* 0x00005c0032308a11 */ /* 0x000fe400078408ff */
[----:B------:R-:W-:Y:S01]  /*9d70*/  @P0 STS.128 [R6+0x9800], RZ ;  /* 0x009800ff06000388 */ /* 0x000fe20000000c00 */
[----:B------:R-:W-:Y:S02]  /*9d80*/  @!P0 LEA.HI.X R45, R46, c[0x0][0x174], R36, 0x1, P1 ;  /* 0x00005d002e2d8a11 */ /* 0x000fe400008f0c24 */
[----:B------:R-:W-:Y:S05]  /*9d90*/  ISETP.LT.AND P1, PT, RZ, UR8, PT ;  /* 0x00000008ff007c0c */ /* 0x000fea000bf21270 */
[----:B------:R-:W-:Y:S01]  /*9da0*/  @!PT LDS RZ, [RZ] ;  /* 0x00000000fffff984 */ /* 0x000fe20000000800 */
[----:B------:R-:W-:Y:S01]  /*9db0*/  @!PT LDS RZ, [RZ] ;  /* 0x00000000fffff984 */ /* 0x000fe20000000800 */
[----:B------:R-:W-:Y:S01]  /*9dc0*/  @!PT LDS RZ, [RZ] ;  /* 0x00000000fffff984 */ /* 0x000fe20000000800 */
[----:B------:R5:W-:Y:S08]  /*9dd0*/  @!P0 LDGSTS.E.BYPASS.LTC128B.128 [R6+0x9800], [R56.64] ;  /* 0x0980000038068fae */ /* 0x000bf0000b901d52 */
[----:B------:R-:W-:Y:S08]  /*9de0*/  @P0 STS.128 [R6+0xa000], RZ ;  /* 0x00a000ff06000388 */ /* 0x000ff00000000c00 */
[----:B------:R-:W-:Y:S01]  /*9df0*/  @!PT LDS RZ, [RZ] ;  /* 0x00000000fffff984 */ /* 0x000fe20000000800 */
[----:B------:R-:W-:Y:S01]  /*9e00*/  @!PT LDS RZ, [RZ] ;  /* 0x00000000fffff984 */ /* 0x000fe20000000800 */
[----:B------:R-:W-:Y:S01]  /*9e10*/  @!PT LDS RZ, [RZ] ;  /* 0x00000000fffff984 */ /* 0x000fe20000000800 */
[----:B------:R5:W-:Y:S08]  /*9e20*/  @!P0 LDGSTS.E.BYPASS.LTC128B.128 [R6+0xa000], [R38.64] ;  /* 0x0a00000026068fae */ /* 0x000bf0000b901d52 */
[----:B------:R-:W-:Y:S08]  /*9e30*/  @P0 STS.128 [R6+0xa800], RZ ;  /* 0x00a800ff06000388 */ /* 0x000ff00000000c00 */
[----:B------:R-:W5:Y:S01]  /*9e40*/  LDL R0, [R1+0xc] ;  /* 0x00000c0001007983 */ /* 0x000f620000100800 */
[----:B--2---:R-:W-:Y:S04]  /*9e50*/  @!P0 IADD3 R2, R9, R55, RZ ;  /* 0x0000003709028210 */ /* 0x004fe80007ffe0ff */
[----:B------:R-:W-:Y:S02]  /*9e60*/  @!P0 LEA.HI.X R53, R54, c[0x0][0x174], R2, 0x1, P3 ;  /* 0x00005d0036358a11 */ /* 0x000fe400018f0c02 */
[----:B------:R-:W-:Y:S01]  /*9e70*/  @!P0 IADD3 R3, R8, R51, RZ ;  /* 0x0000003308038210 */ /* 0x000fe20007ffe0ff */
[----:B------:R-:W2:Y:S03]  /*9e80*/  LDL R2, [R1+0x4] ;  /* 0x0000040001027983 */ /* 0x000ea60000100800 */
[----:B------:R-:W-:Y:S01]  /*9e90*/  @!P0 LEA.HI.X R49, R50, c[0x0][0x174], R3, 0x1, P2 ;  /* 0x00005d0032318a11 */ /* 0x000fe200010f0c03 */
        /* <DEDUP_REMOVED lines=14> */
[----:B----4-:R-:W-:Y:S08]  /*9f80*/  LDSM.16.M88.4 R204, [R5] ;  /* 0x0000000005cc783b */ /* 0x010ff00000000200 */
[----:B---3--:R-:W5:Y:S08]  /*9f90*/  LDSM.16.M88.4 R208, [R4+0x4000] ;  /* 0x0040000004d0783b */ /* 0x008f700000000200 */
[----:B------:R-:W1:Y:S08]  /*9fa0*/  LDSM.16.M88.4 R212, [R5+0x2000] ;  /* 0x0020000005d4783b */ /* 0x000e700000000200 */
[----:B------:R-:W3:Y:S08]  /*9fb0*/  LDSM.16.M88.4 R216, [R4+0x4800] ;  /* 0x0048000004d8783b */ /* 0x000ef00000000200 */
[----:B------:R-:W4:Y:S08]  /*9fc0*/  LDSM.16.M88.4 R220, [R4+0x5000] ;  /* 0x0050000004dc783b */ /* 0x000f300000000200 */
[----:B------:R-:W1:Y:S08]  /*9fd0*/  LDSM.16.M88.4 R224, [R4+0x5800] ;  /* 0x0058000004e0783b */ /* 0x000e700000000200 */
[----:B------:R-:W1:Y:S08]  /*9fe0*/  LDSM.16.M88.4 R228, [R4+0x6000] ;  /* 0x0060000004e4783b */ /* 0x000e700000000200 */
[----:B------:R-:W1:Y:S08]  /*9ff0*/  LDSM.16.M88.4 R232, [R4+0x6800] ;  /* 0x0068000004e8783b */ /* 0x000e700000000200 */
[----:B------:R-:W2:Y:S08]  /*a000*/  LDSM.16.M88.4 R236, [R4+0x7000] ;  /* 0x0070000004ec783b */ /* 0x000eb00000000200 */
[----:B------:R5:W2:Y:S08]  /*a010*/  LDSM.16.M88.4 R240, [R4+0x7800] ;  /* 0x0078000004f0783b */ /* 0x000ab00000000200 */
[----:B------:R-:W0:Y:S01]  /*a020*/  LDGDEPBAR ;  /* 0x00000000000079af */ /* 0x000e220000000000 */
[-C--:B-----5:R-:W-:Y:S08]  /*a030*/  HMMA.16816.F32 R4, R204, R208.reuse, RZ ;  /* 0x000000d0cc04723c */ /* 0x0a0ff000000018ff */
[C---:B-1----:R-:W-:Y:S08]  /*a040*/  HMMA.16816.F32 R8, R212.reuse, R208, RZ ;  /* 0x000000d0d408723c */ /* 0x042ff000000018ff */
[-C--:B------:R-:W-:Y:S08]  /*a050*/  HMMA.16816.F32 R12, R212, R210.reuse, RZ ;  /* 0x000000d2d40c723c */ /* 0x080ff000000018ff */
[C---:B------:R-:W-:Y:S01]  /*a060*/  HMMA.16816.F32 R16, R204.reuse, R210, RZ ;  /* 0x000000d2cc10723c */ /* 0x040fe200000018ff */
[----:B------:R-:W-:Y:S07]  /*a070*/  LDSM.16.M88.4 R208, [R0] ;  /* 0x0000000000d0783b */ /* 0x000fee0000000200 */
[-C--:B---3--:R-:W-:Y:S08]  /*a080*/  HMMA.16816.F32 R20, R204, R216.reuse, RZ ;  /* 0x000000d8cc14723c */ /* 0x088ff000000018ff */
        /* <DEDUP_REMOVED lines=19> */
[-C--:B--2---:R-:W-:Y:S08]  /*a1c0*/  HMMA.16816.F32 R100, R204, R236.reuse, RZ ;  /* 0x000000eccc64723c */ /* 0x084ff000000018ff */
[C---:B------:R-:W-:Y:S08]  /*a1d0*/  HMMA.16816.F32 R104, R212.reuse, R236, RZ ;  /* 0x000000ecd468723c */ /* 0x040ff000000018ff */
        /* <DEDUP_REMOVED lines=121> */
[----:B------:R-:W3:Y:S03]  /*a970*/  MUFU.TANH R231, R17 ;  /* 0x0000001100e77308 */ /* 0x000ee60000002400 */
        /* <DEDUP_REMOVED lines=8> */
[----:B------:R-:W1:Y:S01]  /*aa00*/  MUFU.TANH R237, R21 ;  /* 0x0000001500ed7308 */ /* 0x000e620000002400 */
[----:B------:R-:W-:Y:S02]  /*aa10*/  FMUL.FTZ R22, R27, c[0x0][0x2ec] ;  /* 0x0000bb001b167a20 */ /* 0x000fe40000410000 */
[----:B------:R-:W-:Y:S02]  /*aa20*/  FMUL.FTZ R235, R20, c[0x0][0x2ec] ;  /* 0x0000bb0014eb7a20 */ /* 0x000fe40000410000 */
[----:B------:R-:W-:Y:S05]  /*aa30*/  FMUL.FTZ R13, R24, c[0x0][0x2ec] ;  /* 0x0000bb00180d7a20 */ /* 0x000fea0000410000 */
[----:B------:R1:W1:Y:S01]  /*aa40*/  MUFU.TANH R17, R0 ;  /* 0x0000000000117308 */ /* 0x0002620000002400 */
[----:B-----5:R-:W-:Y:S09]  /*aa50*/  FMUL.FTZ R3, R23, c[0x0][0x2ec] ;  /* 0x0000bb0017037a20 */ /* 0x020ff20000410000 */
[----:B------:R5:W3:Y:S01]  /*aa60*/  MUFU.TANH R23, R3 ;  /* 0x0000000300177308 */ /* 0x000ae20000002400 */
[-C--:B--2---:R-:W-:Y:S09]  /*aa70*/  HMMA.16816.F32 R36, R204, R208.reuse, R36 ;  /* 0x000000d0cc24723c */ /* 0x084ff20000001824 */
[----:B------:R2:W2:Y:S03]  /*aa80*/  MUFU.TANH R14, R2 ;  /* 0x00000002000e7308 */ /* 0x0004a60000002400 */
[----:B-1----:R-:W-:Y:S02]  /*aa90*/  FMUL.FTZ R0, R31, c[0x0][0x2ec] ;  /* 0x0000bb001f007a20 */ /* 0x002fe40000410000 */
[----:B------:R-:W-:Y:S01]  /*aaa0*/  FMUL.FTZ R31, R33, c[0x0][0x2ec] ;  /* 0x0000bb00211f7a20 */ /* 0x000fe20000410000 */
[C---:B------:R-:W-:Y:S04]  /*aab0*/  HMMA.16816.F32 R40, R212.reuse, R208, R40 ;  /* 0x000000d0d428723c */ /* 0x040fe80000001828 */
[----:B------:R-:W1:Y:S01]  /*aac0*/  MUFU.TANH R223, R223 ;  /* 0x000000df00df7308 */ /* 0x000e620000002400 */
[----:B-----5:R-:W-:Y:S03]  /*aad0*/  FMUL.FTZ R3, R29, c[0x0][0x2ec] ;  /* 0x0000bb001d037a20 */ /* 0x020fe60000410000 */
[-C--:B------:R-:W-:Y:S04]  /*aae0*/  HMMA.16816.F32 R44, R212, R210.reuse, R44 ;  /* 0x000000d2d42c723c */ /* 0x080fe8000000182c */
[----:B------:R-:W-:Y:S02]  /*aaf0*/  FMUL.FTZ R29, R32, c[0x0][0x2ec] ;  /* 0x0000bb00201d7a20 */ /* 0x000fe40000410000 */
[----:B------:R5:W1:Y:S01]  /*ab00*/  MUFU.TANH R21, R3 ;  /* 0x0000000300157308 */ /* 0x000a620000002400 */
[----:B------:R-:W-:Y:S01]  /*ab10*/  FMUL.FTZ R241, R36, c[0x0][0x2ec] ;  /* 0x0000bb0024f17a20 */ /* 0x000fe20000410000 */
[C---:B------:R-:W-:Y:S04]  /*ab20*/  HMMA.16816.F32 R48, R204.reuse, R210, R48 ;  /* 0x000000d2cc30723c */ /* 0x040fe80000001830 */
[----:B------:R-:W-:Y:S02]  /*ab30*/  FMUL.FTZ R239, R37, c[0x0][0x2ec] ;  /* 0x0000bb0025ef7a20 */ /* 0x000fe40000410000 */
[----:B------:R-:W-:Y:S02]  /*ab40*/  FMUL.FTZ R33, R38, c[0x0][0x2ec] ;  /* 0x0000bb0026217a20 */ /* 0x000fe40000410000 */
[----:B------:R-:W1:Y:S01]  /*ab50*/  MUFU.TANH R225, R225 ;  /* 0x000000e100e17308 */ /* 0x000e620000002400 */
[----:B--2---:R-:W-:Y:S03]  /*ab60*/  FMUL.FTZ R2, R19, c[0x0][0x2ec] ;  /* 0x0000bb0013027a20 */ /* 0x004fe60000410000 */
[----:B------:R-:W-:Y:S02]  /*ab70*/  FMUL.FTZ R19, R28, c[0x0][0x2ec] ;  /* 0x0000bb001c137a20 */ /* 0x000fe40000410000 */
[----:B------:R-:W-:Y:S02]  /*ab80*/  FMUL.FTZ R41, R41, c[0x0][0x2ec] ;  /* 0x0000bb0029297a20 */ /* 0x000fe40000410000 */
[----:B------:R-:W-:Y:S02]  /*ab90*/  FMUL.FTZ R45, R45, c[0x0][0x2ec] ;  /* 0x0000bb002d2d7a20 */ /* 0x000fe40000410000 */
[----:B------:R2:W1:Y:S01]  /*aba0*/  MUFU.TANH R229, R2 ;  /* 0x0000000200e57308 */ /* 0x0004620000002400 */
[----:B-----5:R-:W-:Y:S05]  /*abb0*/  FMUL.FTZ R3, R34, c[0x0][0x2ec] ;  /* 0x0000bb0022037a20 */ /* 0x020fea0000410000 */
[----:B------:R-:W-:Y:S02]  /*abc0*/  FMUL.FTZ R48, R48, c[0x0][0x2ec] ;  /* 0x0000bb0030307a20 */ /* 0x000fe40000410000 */
[----:B------:R-:W-:Y:S02]  /*abd0*/  FMUL.FTZ R51, R51, c[0x0][0x2ec] ;  /* 0x0000bb0033337a20 */ /* 0x000fe40000410000 */
[----:B------:R5:W1:Y:S10]  /*abe0*/  MUFU.TANH R25, R3 ;  /* 0x0000000300197308 */ /* 0x000a740000002400 */
[----:B------:R-:W1:Y:S01]  /*abf0*/  MUFU.TANH R209, R48 ;  /* 0x0000003000d17308 */ /* 0x000e620000002400 */
[----:B--2---:R-:W-:Y:S09]  /*ac00*/  FMUL.FTZ R2, R30, c[0x0][0x2ec] ;  /* 0x0000bb001e027a20 */ /* 0x004ff20000410000 */
[----:B------:R2:W1:Y:S01]  /*ac10*/  MUFU.TANH R30, R0 ;  /* 0x00000000001e7308 */ /* 0x0004620000002400 */
[----:B-----5:R-:W-:Y:S02]  /*ac20*/  FMUL.FTZ R3, R39, c[0x0][0x2ec] ;  /* 0x0000bb0027037a20 */ /* 0x020fe40000410000 */
[----:B------:R-:W5:Y:S07]  /*ac30*/  LDSM.16.M88.4 R36, [R198+0x1800] ;  /* 0x00180000c624783b */ /* 0x000f6e0000000200 */
[----:B------:R1:W1:Y:S10]  /*ac40*/  MUFU.TANH R26, R2 ;  /* 0x00000002001a7308 */ /* 0x0002740000002400 */
[----:B------:R-:W3:Y:S01]  /*ac50*/  MUFU.TANH R221, R221 ;  /* 0x000000dd00dd7308 */ /* 0x000ee20000002400 */
[----:B--2---:R-:W-:Y:S02]  /*ac60*/  FMUL.FTZ R0, R40, c[0x0][0x2ec] ;  /* 0x0000bb0028007a20 */ /* 0x004fe40000410000 */
[----:B------:R-:W-:Y:S02]  /*ac70*/  FMUL.FTZ R40, R42, c[0x0][0x2ec] ;  /* 0x0000bb002a287a20 */ /* 0x000fe40000410000 */
[----:B------:R-:W-:Y:S05]  /*ac80*/  FMUL.FTZ R42, R43, c[0x0][0x2ec] ;  /* 0x0000bb002b2a7a20 */ /* 0x000fea0000410000 */
[----:B------:R2:W2:Y:S01]  /*ac90*/  MUFU.TANH R34, R0 ;  /* 0x0000000000227308 */ /* 0x0004a20000002400 */
[----:B------:R-:W-:Y:S02]  /*aca0*/  FMUL.FTZ R43, R44, c[0x0][0x2ec] ;  /* 0x0000bb002c2b7a20 */ /* 0x000fe40000410000 */
[----:B------:R-:W-:Y:S02]  /*acb0*/  FMUL.FTZ R44, R46, c[0x0][0x2ec] ;  /* 0x0000bb002e2c7a20 */ /* 0x000fe40000410000 */
[----:B-1----:R-:W-:Y:S02]  /*acc0*/  FMUL.FTZ R2, R35, c[0x0][0x2ec] ;  /* 0x0000bb0023027a20 */ /* 0x002fe40000410000 */
[----:B------:R-:W-:Y:S03]  /*acd0*/  FMUL.FTZ R46, R47, c[0x0][0x2ec] ;  /* 0x0000bb002f2e7a20 */ /* 0x000fe60000410000 */
[----:B------:R1:W1:Y:S01]  /*ace0*/  MUFU.TANH R27, R2 ;  /* 0x00000002001b7308 */ /* 0x0002620000002400 */
[-C--:B-----5:R-:W-:Y:S09]  /*acf0*/  HMMA.16816.F32 R52, R204, R36.reuse, R52 ;  /* 0x00000024cc34723c */ /* 0x0a0ff20000001834 */
[----:B------:R-:W1:Y:S01]  /*ad00*/  MUFU.TANH R226, R226 ;  /* 0x000000e200e27308 */ /* 0x000e620000002400 */
[C---:B------:R-:W-:Y:S04]  /*ad10*/  HMMA.16816.F32 R56, R212.reuse, R36, R56 ;  /* 0x00000024d438723c */ /* 0x040fe80000001838 */
[----:B--2---:R-:W-:Y:S05]  /*ad20*/  FMUL.FTZ R0, R49, c[0x0][0x2ec] ;  /* 0x0000bb0031007a20 */ /* 0x004fea0000410000 */
[----:B------:R-:W2:Y:S03]  /*ad30*/  MUFU.TANH R10, R10 ;  /* 0x0000000a000a7308 */ /* 0x000ea60000002400 */
[----:B------:R-:W-:Y:S01]  /*ad40*/  FMUL.FTZ R49, R50, c[0x0][0x2ec] ;  /* 0x0000bb0032317a20 */ /* 0x000fe20000410000 */
[-C--:B------:R-:W-:Y:S06]  /*ad50*/  HMMA.16816.F32 R60, R212, R38.reuse, R60 ;  /* 0x00000026d43c723c */ /* 0x080fec000000183c */
[----:B------:R-:W2:Y:S02]  /*ad60*/  MUFU.TANH R243, R0 ;  /* 0x0000000000f37308 */ /* 0x000ea40000002400 */
[C---:B------:R-:W-:Y:S01]  /*ad70*/  HMMA.16816.F32 R64, R204.reuse, R38, R64 ;  /* 0x00000026cc40723c */ /* 0x040fe20000001840 */
[----:B------:R-:W5:Y:S03]  /*ad80*/  LDSM.16.M88.4 R36, [R198+0x2000] ;  /* 0x00200000c624783b */ /* 0x000f660000000200 */
[----:B------:R-:W-:Y:S02]  /*ad90*/  FMUL.FTZ R52, R52, c[0x0][0x2ec] ;  /* 0x0000bb0034347a20 */ /* 0x000fe40000410000 */
[----:B------:R-:W-:Y:S02]  /*ada0*/  FMUL.FTZ R54, R54, c[0x0][0x2ec] ;  /* 0x0000bb0036367a20 */ /* 0x000fe40000410000 */
[----:B-1----:R-:W-:Y:S01]  /*adb0*/  FMUL.FTZ R2, R53, c[0x0][0x2ec] ;  /* 0x0000bb0035027a20 */ /* 0x002fe20000410000 */
[----:B------:R1:W1:Y:S03]  /*adc0*/  MUFU.TANH R217, R52 ;  /* 0x0000003400d97308 */ /* 0x0002660000002400 */
[----:B------:R-:W-:Y:S02]  /*add0*/  FMUL.FTZ R53, R55, c[0x0][0x2ec] ;  /* 0x0000bb0037357a20 */ /* 0x000fe40000410000 */
[----:B------:R-:W-:Y:S02]  /*ade0*/  FMUL.FTZ R47, R56, c[0x0][0x2ec] ;  /* 0x0000bb00382f7a20 */ /* 0x000fe40000410000 */
[----:B------:R-:W-:Y:S02]  /*adf0*/  FMUL.FTZ R56, R57, c[0x0][0x2ec] ;  /* 0x0000bb0039387a20 */ /* 0x000fe40000410000 */
[----:B------:R-:W-:Y:S01]  /*ae00*/  FMUL.FTZ R50, R58, c[0x0][0x2ec] ;  /* 0x0000bb003a327a20 */ /* 0x000fe20000410000 */
[----:B------:R2:W2:Y:S01]  /*ae10*/  MUFU.TANH R210, R54 ;  /* 0x0000003600d27308 */ /* 0x0004a20000002400 */
[----:B------:R-:W-:Y:S02]  /*ae20*/  FMUL.FTZ R48, R59, c[0x0][0x2ec] ;  /* 0x0000bb003b307a20 */ /* 0x000fe40000410000 */
[----:B------:R-:W-:Y:S02]  /*ae30*/  FMUL.FTZ R60, R60, c[0x0][0x2ec] ;  /* 0x0000bb003c3c7a20 */ /* 0x000fe40000410000 */
[----:B------:R-:W-:Y:S02]  /*ae40*/  FMUL.FTZ R64, R64, c[0x0][0x2ec] ;  /* 0x0000bb0040407a20 */ /* 0x000fe40000410000 */
[----:B------:R-:W-:Y:S02]  /*ae50*/  FMUL.FTZ R65, R65, c[0x0][0x2ec] ;  /* 0x0000bb0041417a20 */ /* 0x000fe40000410000 */
[----:B------:R-:W-:Y:S01]  /*ae60*/  FMUL.FTZ R58, R61, c[0x0][0x2ec] ;  /* 0x0000bb003d3a7a20 */ /* 0x000fe20000410000 */
[----:B------:R-:W3:Y:S01]  /*ae70*/  MUFU.TANH R218, R64 ;  /* 0x0000004000da7308 */ /* 0x000ee20000002400 */
[----:B------:R-:W-:Y:S02]  /*ae80*/  FMUL.FTZ R59, R66, c[0x0][0x2ec] ;  /* 0x0000bb00423b7a20 */ /* 0x000fe40000410000 */
[----:B------:R-:W-:Y:S02]  /*ae90*/  FMUL.FTZ R61, R67, c[0x0][0x2ec] ;  /* 0x0000bb00433d7a20 */ /* 0x000fe40000410000 */
[----:B-1----:R-:W-:Y:S05]  /*aea0*/  FMUL.FTZ R52, R63, c[0x0][0x2ec] ;  /* 0x0000bb003f347a20 */ /* 0x002fea0000410000 */
[----:B------:R1:W1:Y:S01]  /*aeb0*/  MUFU.TANH R219, R65 ;  /* 0x0000004100db7308 */ /* 0x0002620000002400 */
[-C--:B-----5:R-:W-:Y:S03]  /*aec0*/  HMMA.16816.F32 R68, R204, R36.reuse, R68 ;  /* 0x00000024cc44723c */ /* 0x0a0fe60000001844 */
[----:B--2---:R-:W-:Y:S06]  /*aed0*/  FMUL.FTZ R54, R62, c[0x0][0x2ec] ;  /* 0x0000bb003e367a20 */ /* 0x004fec0000410000 */
[----:B------:R-:W2:Y:S01]  /*aee0*/  MUFU.TANH R242, R242 ;  /* 0x000000f200f27308 */ /* 0x000ea20000002400 */
[C---:B------:R-:W-:Y:S08]  /*aef0*/  HMMA.16816.F32 R72, R212.reuse, R36, R72 ;  /* 0x00000024d448723c */ /* 0x040ff00000001848 */
[-C--:B------:R-:W-:Y:S01]  /*af00*/  HMMA.16816.F32 R76, R212, R38.reuse, R76 ;  /* 0x00000026d44c723c */ /* 0x080fe2000000184c */
[----:B------:R-:W2:Y:S05]  /*af10*/  MUFU.TANH R227, R227 ;  /* 0x000000e300e37308 */ /* 0x000eaa0000002400 */
[----:B-1----:R-:W-:Y:S02]  /*af20*/  FMUL.FTZ R65, R70, c[0x0][0x2ec] ;  /* 0x0000bb0046417a20 */ /* 0x002fe40000410000 */
[C---:B------:R-:W-:Y:S01]  /*af30*/  HMMA.16816.F32 R80, R204.reuse, R38, R80 ;  /* 0x00000026cc50723c */ /* 0x040fe20000001850 */
[----:B------:R-:W1:Y:S02]  /*af40*/  LDSM.16.M88.4 R36, [R198+0x2800] ;  /* 0x00280000c624783b */ /* 0x000e640000000200 */
        /* <DEDUP_REMOVED lines=11> */
[----:B------:R-:W2:Y:S01]  /*b000*/  MUFU.TANH R13, R13 ;  /* 0x0000000d000d7308 */ /* 0x000ea20000002400 */
[----:B------:R-:W-:Y:S02]  /*b010*/  FMUL.FTZ R80, R80, c[0x0][0x2ec] ;  /* 0x0000bb0050507a20 */ /* 0x000fe40000410000 */
[----:B------:R-:W-:Y:S02]  /*b020*/  FMUL.FTZ R81, R81, c[0x0][0x2ec] ;  /* 0x0000bb0051517a20 */ /* 0x000fe40000410000 */
[----:B------:R-:W-:Y:S02]  /*b030*/  FMUL.FTZ R82, R82, c[0x0][0x2ec] ;  /* 0x0000bb0052527a20 */ /* 0x000fe40000410000 */
[----:B------:R-:W-:Y:S02]  /*b040*/  FMUL.FTZ R66, R79, c[0x0][0x2ec] ;  /* 0x0000bb004f427a20 */ /* 0x000fe40000410000 */
[----:B------:R-:W-:Y:S01]  /*b050*/  FMUL.FTZ R83, R83, c[0x0][0x2ec] ;  /* 0x0000bb0053537a20 */ /* 0x000fe20000410000 */
[----:B------:R5:W2:Y:S01]  /*b060*/  MUFU.TANH R32, R80 ;  /* 0x0000005000207308 */ /* 0x000aa20000002400 */
[----:B------:R-:W-:Y:S01]  /*b070*/  FMUL.FTZ R69, R69, c[0x0][0x2ec] ;  /* 0x0000bb0045457a20 */ /* 0x000fe20000410000 */
[-C--:B-1----:R-:W-:Y:S08]  /*b080*/  HMMA.16816.F32 R84, R204, R36.reuse, R84 ;  /* 0x00000024cc54723c */ /* 0x082ff00000001854 */
[----:B------:R-:W1:Y:S01]  /*b090*/  MUFU.TANH R28, R81 ;  /* 0x00000051001c7308 */ /* 0x000e620000002400 */
[C---:B------:R-:W-:Y:S09]  /*b0a0*/  HMMA.16816.F32 R88, R212.reuse, R36, R88 ;  /* 0x00000024d458723c */ /* 0x040ff20000001858 */
[----:B------:R1:W1:Y:S01]  /*b0b0*/  MUFU.TANH R12, R82 ;  /* 0x00000052000c7308 */ /* 0x0002620000002400 */
[-C--:B------:R-:W-:Y:S09]  /*b0c0*/  HMMA.16816.F32 R92, R212, R38.reuse, R92 ;  /* 0x00000026d45c723c */ /* 0x080ff2000000185c */
[----:B------:R-:W1:Y:S01]  /*b0d0*/  MUFU.TANH R18, R18 ;  /* 0x0000001200127308 */ /* 0x000e620000002400 */
[C---:B------:R-:W-:Y:S01]  /*b0e0*/  HMMA.16816.F32 R96, R204.reuse, R38, R96 ;  /* 0x00000026cc60723c */ /* 0x040fe20000001860 */
[----:B------:R-:W2:Y:S03]  /*b0f0*/  LDSM.16.M88.4 R36, [R198+0x3000] ;  /* 0x00300000c624783b */ /* 0x000ea60000000200 */
[----:B------:R-:W-:Y:S02]  /*b100*/  FMUL.FTZ R0, R84, c[0x0][0x2ec] ;  /* 0x0000bb0054007a20 */ /* 0x000fe40000410000 */
[----:B------:R-:W-:Y:S03]  /*b110*/  FMUL.FTZ R84, R87, c[0x0][0x2ec] ;  /* 0x0000bb0057547a20 */ /* 0x000fe60000410000 */
[----:B------:R-:W2:Y:S03]  /*b120*/  MUFU.TANH R22, R22 ;  /* 0x0000001600167308 */ /* 0x000ea60000002400 */
[----:B------:R-:W-:Y:S02]  /*b130*/  FMUL.FTZ R75, R88, c[0x0][0x2ec] ;  /* 0x0000bb00584b7a20 */ /* 0x000fe40000410000 */
[----:B------:R-:W-:Y:S02]  /*b140*/  FMUL.FTZ R73, R89, c[0x0][0x2ec] ;  /* 0x0000bb0059497a20 */ /* 0x000fe40000410000 */
[----:B-----5:R-:W-:Y:S02]  /*b150*/  FMUL.FTZ R80, R90, c[0x0][0x2ec] ;  /* 0x0000bb005a507a20 */ /* 0x020fe40000410000 */
[----:B------:R-:W-:Y:S01]  /*b160*/  FMUL.FTZ R78, R91, c[0x0][0x2ec] ;  /* 0x0000bb005b4e7a20 */ /* 0x000fe20000410000 */
[----:B------:R-:W3:Y:S01]  /*b170*/  MUFU.TANH R19, R19 ;  /* 0x0000001300137308 */ /* 0x000ee20000002400 */
[----:B------:R-:W-:Y:S02]  /*b180*/  FMUL.FTZ R92, R92, c[0x0][0x2ec] ;  /* 0x0000bb005c5c7a20 */ /* 0x000fe40000410000 */
[----:B------:R-:W-:Y:S02]  /*b190*/  FMUL.FTZ R90, R93, c[0x0][0x2ec] ;  /* 0x0000bb005d5a7a20 */ /* 0x000fe40000410000 */
[----:B------:R-:W-:Y:S02]  /*b1a0*/  FMUL.FTZ R57, R94, c[0x0][0x2ec] ;  /* 0x0000bb005e397a20 */ /* 0x000fe40000410000 */
[----:B------:R-:W-:Y:S02]  /*b1b0*/  FMUL.FTZ R96, R96, c[0x0][0x2ec] ;  /* 0x0000bb0060607a20 */ /* 0x000fe40000410000 */
[----:B-1----:R-:W-:Y:S01]  /*b1c0*/  FMUL.FTZ R82, R95, c[0x0][0x2ec] ;  /* 0x0000bb005f527a20 */ /* 0x002fe20000410000 */
[----:B------:R-:W1:Y:S01]  /*b1d0*/  MUFU.TANH R29, R29 ;  /* 0x0000001d001d7308 */ /* 0x000e620000002400 */
[----:B------:R-:W-:Y:S02]  /*b1e0*/  FMUL.FTZ R88, R97, c[0x0][0x2ec] ;  /* 0x0000bb0061587a20 */ /* 0x000fe40000410000 */
[----:B------:R-:W-:Y:S02]  /*b1f0*/  FMUL.FTZ R91, R98, c[0x0][0x2ec] ;  /* 0x0000bb00625b7a20 */ /* 0x000fe40000410000 */
[----:B------:R-:W-:Y:S02]  /*b200*/  FMUL.FTZ R93, R99, c[0x0][0x2ec] ;  /* 0x0000bb00635d7a20 */ /* 0x000fe40000410000 */
[----:B------:R-:W-:Y:S02]  /*b210*/  FMUL.FTZ R85, R85, c[0x0][0x2ec] ;  /* 0x0000bb0055557a20 */ /* 0x000fe40000410000 */
[----:B------:R-:W-:Y:S01]  /*b220*/  FMUL.FTZ R86, R86, c[0x0][0x2ec] ;  /* 0x0000bb0056567a20 */ /* 0x000fe20000410000 */
[----:B------:R5:W1:Y:S01]  /*b230*/  MUFU.TANH R228, R96 ;  /* 0x0000006000e47308 */ /* 0x000a620000002400 */
[-C--:B--2---:R-:W-:Y:S09]  /*b240*/  HMMA.16816.F32 R100, R204, R36.reuse, R100 ;  /* 0x00000024cc64723c */ /* 0x084ff20000001864 */
[----:B------:R-:W2:Y:S01]  /*b250*/  MUFU.TANH R31, R31 ;  /* 0x0000001f001f7308 */ /* 0x000ea20000002400 */
[C---:B------:R-:W-:Y:S08]  /*b260*/  HMMA.16816.F32 R104, R212.reuse, R36, R104 ;  /* 0x00000024d468723c */ /* 0x040ff00000001868 */
[-C--:B------:R-:W-:Y:S01]  /*b270*/  HMMA.16816.F32 R108, R212, R38.reuse, R108 ;  /* 0x00000026d46c723c */ /* 0x080fe2000000186c */
[----:B------:R-:W1:Y:S07]  /*b280*/  MUFU.TANH R241, R241 ;  /* 0x000000f100f17308 */ /* 0x000e6e0000002400 */
[C---:B------:R-:W-:Y:S01]  /*b290*/  HMMA.16816.F32 R112, R204.reuse, R38, R112 ;  /* 0x00000026cc70723c */ /* 0x040fe20000001870 */
[----:B------:R-:W1:Y:S01]  /*b2a0*/  LDSM.16.M88.4 R36, [R198+0x3800] ;  /* 0x00380000c624783b */ /* 0x000e620000000200 */
        /* <DEDUP_REMOVED lines=8> */
[----:B-----5:R-:W-:Y:S02]  /*b330*/  FMUL.FTZ R96, R104, c[0x0][0x2ec] ;  /* 0x0000bb0068607a20 */ /* 0x020fe40000410000 */
        /* <DEDUP_REMOVED lines=10> */
[----:B------:R-:W-:Y:S02]  /*b3e0*/  FMUL.FTZ R106, R114, c[0x0][0x2ec] ;  /* 0x0000bb00726a7a20 */ /* 0x000fe40000410000 */
[----:B------:R-:W-:Y:S01]  /*b3f0*/  FMUL.FTZ R114, R115, c[0x0][0x2ec] ;  /* 0x0000bb0073727a20 */ /* 0x000fe20000410000 */
[-C--:B-1----:R-:W-:Y:S06]  /*b400*/  HMMA.16816.F32 R116, R204, R36.reuse, R116 ;  /* 0x00000024cc74723c */ /* 0x082fec0000001874 */
        /* <DEDUP_REMOVED lines=99> */
[----:B------:R-:W1:Y:S02]  /*ba40*/  MUFU.TANH R120, R120 ;  /* 0x0000007800787308 */ /* 0x000e640000002400 */
[----:B-1234-:R-:W-:-:S05]  /*ba50*/  @P1 BRA `(.L_x_254) ;  /* 0xffffd47000001947 */ /* 0x01efca000383ffff */
.L_x_253:
[----:B------:R-:W-:Y:S01]  /*ba60*/  FMNMX.FTZ R0, R223, R201, !PT ;  /* 0x000000c9df007209 */ /* 0x000fe20007810000 */
[----:B------:R-:W-:Y:S01]  /*ba70*/  UIADD3 UR8, UR8, -0x1, URZ ;  /* 0xffffffff08087890 */ /* 0x000fe2000fffe03f */
        /* <DEDUP_REMOVED lines=127> */
[----:B------:R-:W-:Y:S04]  /*c270*/  FMNMX.FTZ R7, R5, R0, !PT ;  /* 0x0000000005077209 */ /* 0x000fe80007810000 */
[----:B------:R-:W-:Y:S05]  /*c280*/  FMNMX.FTZ R3, R4, R7, !PT ;  /* 0x0000000704037209 */ /* 0x000fea0007810000 */
[----:B------:R-:W1:Y:S02]  /*c290*/  SHFL.BFLY PT, R0, R3, 0x2, 0x1f ;  /* 0x0c401f0003007f89 */ /* 0x000e6400000e0000 */
[----:B-1----:R-:W-:Y:S02]  /*c2a0*/  FMNMX.FTZ R9, R3, R0, !PT ;  /* 0x0000000003097209 */ /* 0x002fe40007810000 */
[----:B------:R-:W-:Y:S04]  /*c2b0*/  FMNMX.FTZ R71, R6, R71, !PT ;  /* 0x0000004706477209 */ /* 0x000fe80007810000 */
[----:B------:R-:W1:Y:S01]  /*c2c0*/  SHFL.BFLY PT, R6, R85, 0x2, 0x1f ;  /* 0x0c401f0055067f89 */ /* 0x000e6200000e0000 */
[----:B------:R-:W-:Y:S07]  /*c2d0*/  FMNMX.FTZ R69, R2, R69, !PT ;  /* 0x0000004502457209 */ /* 0x000fee0007810000 */
[----:B------:R-:W2:Y:S08]  /*c2e0*/  SHFL.BFLY PT, R68, R71, 0x1, 0x1f ;  /* 0x0c201f0047447f89 */ /* 0x000eb000000e0000 */
[----:B------:R-:W3:Y:S01]  /*c2f0*/  SHFL.BFLY PT, R2, R69, 0x1, 0x1f ;  /* 0x0c201f0045027f89 */ /* 0x000ee200000e0000 */
[----:B-1----:R-:W-:Y:S07]  /*c300*/  FMNMX.FTZ R67, R85, R6, !PT ;  /* 0x0000000655437209 */ /* 0x002fee0007810000 */
[----:B------:R-:W1:Y:S01]  /*c310*/  SHFL.BFLY PT, R0, R9, 0x1, 0x1f ;  /* 0x0c201f0009007f89 */ /* 0x000e6200000e0000 */
[----:B--2---:R-:W-:Y:S07]  /*c320*/  FMNMX.FTZ R68, R71, R68, !PT ;  /* 0x0000004447447209 */ /* 0x004fee0007810000 */
[----:B------:R-:W2:Y:S01]  /*c330*/  SHFL.BFLY PT, R6, R67, 0x1, 0x1f ;  /* 0x0c201f0043067f89 */ /* 0x000ea200000e0000 */
[C---:B------:R-:W-:Y:S01]  /*c340*/  FSETP.NEU.FTZ.AND P4, PT, R68.reuse, -INF , PT ;  /* 0xff8000004400780b */ /* 0x040fe20003f9d000 */
[C---:B------:R-:W-:Y:S02]  /*c350*/  FADD.FTZ R3, -R68.reuse, R201 ;  /* 0x000000c944037221 */ /* 0x040fe40000010100 */
[----:B------:R-:W-:Y:S01]  /*c360*/  FMUL.FTZ R104, R68, c[0x0][0x23c] ;  /* 0x00008f0044687a20 */ /* 0x000fe20000410000 */
[----:B---3--:R-:W-:Y:S01]  /*c370*/  FMNMX.FTZ R2, R69, R2, !PT ;  /* 0x0000000245027209 */ /* 0x008fe20007810000 */
[----:B------:R-:W-:Y:S03]  /*c380*/  FMUL.FTZ R8, R3, c[0x0][0x23c] ;  /* 0x00008f0003087a20 */ /* 0x000fe60000410000 */
[----:B------:R-:W-:Y:S01]  /*c390*/  FSEL R104, R104, RZ, P4 ;  /* 0x000000ff68687208 */ /* 0x000fe20002000000 */
[C---:B------:R-:W-:Y:S01]  /*c3a0*/  FADD.FTZ R3, -R2.reuse, R199 ;  /* 0x000000c702037221 */ /* 0x040fe20000010100 */
[C---:B------:R-:W-:Y:S01]  /*c3b0*/  FSETP.NEU.FTZ.AND P3, PT, R2.reuse, -INF , PT ;  /* 0xff8000000200780b */ /* 0x040fe20003f7d000 */
[----:B------:R-:W-:Y:S01]  /*c3c0*/  MUFU.EX2 R8, R8 ;  /* 0x0000000800087308 */ /* 0x000fe20000000800 */
[----:B------:R-:W-:Y:S01]  /*c3d0*/  FMUL.FTZ R71, R2, c[0x0][0x23c] ;  /* 0x00008f0002477a20 */ /* 0x000fe20000410000 */
[----:B-1----:R-:W-:Y:S01]  /*c3e0*/  FMNMX.FTZ R0, R9, R0, !PT ;  /* 0x0000000009007209 */ /* 0x002fe20007810000 */
[----:B------:R-:W-:Y:S02]  /*c3f0*/  FMUL.FTZ R7, R3, c[0x0][0x23c] ;  /* 0x00008f0003077a20 */ /* 0x000fe40000410000 */
[--C-:B------:R-:W-:Y:S01]  /*c400*/  FFMA.FTZ R121, R223, c[0x0][0x23c], -R104.reuse ;  /* 0x00008f00df797a23 */ /* 0x100fe20000010868 */
[C---:B------:R-:W-:Y:S01]  /*c410*/  FSETP.NEU.FTZ.AND P2, PT, R0.reuse, -INF , PT ;  /* 0xff8000000000780b */ /* 0x040fe20003f5d000 */
[----:B------:R-:W-:Y:S01]  /*c420*/  FMUL.FTZ R69, R0, c[0x0][0x23c] ;  /* 0x00008f0000457a20 */ /* 0x000fe20000410000 */
[----:B------:R-:W-:Y:S01]  /*c430*/  FSEL R71, R71, RZ, P3 ;  /* 0x000000ff47477208 */ /* 0x000fe20001800000 */
[--C-:B------:R-:W-:Y:S01]  /*c440*/  FFMA.FTZ R223, R101, c[0x0][0x23c], -R104.reuse ;  /* 0x00008f0065df7a23 */ /* 0x100fe20000010868 */
[----:B------:R-:W-:Y:S01]  /*c450*/  MUFU.EX2 R199, R121 ;  /* 0x0000007900c77308 */ /* 0x000fe20000000800 */
[----:B--2---:R-:W-:Y:S01]  /*c460*/  FMNMX.FTZ R3, R67, R6, !PT ;  /* 0x0000000643037209 */ /* 0x004fe20007810000 */
[--C-:B------:R-:W-:Y:S01]  /*c470*/  FFMA.FTZ R110, R225, c[0x0][0x23c], -R104.reuse ;  /* 0x00008f00e16e7a23 */ /* 0x100fe20000010868 */
[----:B------:R-:W-:Y:S01]  /*c480*/  FSEL R69, R69, RZ, P2 ;  /* 0x000000ff45457208 */ /* 0x000fe20001000000 */
[----:B------:R-:W-:Y:S01]  /*c490*/  FFMA.FTZ R119, R227, c[0x0][0x23c], -R104 ;  /* 0x00008f00e3777a23 */ /* 0x000fe20000010868 */
[C---:B------:R-:W-:Y:S01]  /*c4a0*/  FSETP.NEU.FTZ.AND P2, PT, R3.reuse, -INF , PT ;  /* 0xff8000000300780b */ /* 0x040fe20003f5d000 */
[C---:B------:R-:W-:Y:S02]  /*c4b0*/  FADD.FTZ R9, -R3.reuse, R196 ;  /* 0x000000c403097221 */ /* 0x040fe40000010100 */
[----:B------:R-:W-:Y:S02]  /*c4c0*/  FMUL.FTZ R101, R3, c[0x0][0x23c] ;  /* 0x00008f0003657a20 */ /* 0x000fe40000410000 */
[----:B------:R-:W1:Y:S01]  /*c4d0*/  MUFU.EX2 R127, R110 ;  /* 0x0000006e007f7308 */ /* 0x000e620000000800 */
[----:B------:R-:W-:Y:S02]  /*c4e0*/  FMUL.FTZ R9, R9, c[0x0][0x23c] ;  /* 0x00008f0009097a20 */ /* 0x000fe40000410000 */
[----:B------:R-:W-:Y:S01]  /*c4f0*/  FFMA.FTZ R11, R11, c[0x0][0x23c], -R71 ;  /* 0x00008f000b0b7a23 */ /* 0x000fe20000010847 */
[----:B------:R-:W-:Y:S01]  /*c500*/  FSEL R101, R101, RZ, P2 ;  /* 0x000000ff65657208 */ /* 0x000fe20001000000 */
[--C-:B------:R-:W-:Y:S02]  /*c510*/  FFMA.FTZ R87, R239, c[0x0][0x23c], -R104.reuse ;  /* 0x00008f00ef577a23 */ /* 0x100fe40000010868 */
[--C-:B------:R-:W-:Y:S02]  /*c520*/  FFMA.FTZ R86, R209, c[0x0][0x23c], -R104.reuse ;  /* 0x00008f00d1567a23 */ /* 0x100fe40000010868 */
[--C-:B------:R-:W-:Y:S01]  /*c530*/  FFMA.FTZ R85, R243, c[0x0][0x23c], -R104.reuse ;  /* 0x00008f00f3557a23 */ /* 0x100fe20000010868 */
[----:B------:R2:W-:Y:S01]  /*c540*/  MUFU.EX2 R67, R9 ;  /* 0x0000000900437308 */ /* 0x0005e20000000800 */
[--C-:B------:R-:W-:Y:S02]  /*c550*/  FFMA.FTZ R124, R16, c[0x0][0x23c], -R104.reuse ;  /* 0x00008f00107c7a23 */ /* 0x100fe40000010868 */
[----:B------:R-:W-:Y:S02]  /*c560*/  FFMA.FTZ R16, R222, c[0x0][0x23c], -R101 ;  /* 0x00008f00de107a23 */ /* 0x000fe40000010865 */
[--C-:B------:R-:W-:Y:S02]  /*c570*/  FFMA.FTZ R225, R236, c[0x0][0x23c], -R104.reuse ;  /* 0x00008f00ece17a23 */ /* 0x100fe40000010868 */
[----:B------:R-:W-:Y:S02]  /*c580*/  FFMA.FTZ R196, R79, c[0x0][0x23c], -R69 ;  /* 0x00008f004fc47a23 */ /* 0x000fe40000010845 */
        /* <DEDUP_REMOVED lines=9> */
[--C-:B------:R-:W-:Y:S02]  /*c620*/  FFMA.FTZ R111, R111, c[0x0][0x23c], -R104.reuse ;  /* 0x00008f006f6f7a23 */ /* 0x100fe40000010868 */
[--C-:B--2---:R-:W-:Y:S02]  /*c630*/  FFMA.FTZ R9, R229, c[0x0][0x23c], -R101.reuse ;  /* 0x00008f00e5097a23 */ /* 0x104fe40000010865 */
[--C-:B------:R-:W-:Y:S02]  /*c640*/  FFMA.FTZ R229, R84, c[0x0][0x23c], -R101.reuse ;  /* 0x00008f0054e57a23 */ /* 0x100fe40000010865 */
[--C-:B------:R-:W-:Y:S01]  /*c650*/  FFMA.FTZ R15, R15, c[0x0][0x23c], -R101.reuse ;  /* 0x00008f000f0f7a23 */ /* 0x100fe20000010865 */
[----:B------:R2:W-:Y:S01]  /*c660*/  MUFU.EX2 R84, R16 ;  /* 0x0000001000547308 */ /* 0x0005e20000000800 */
[--C-:B------:R-:W-:Y:S02]  /*c670*/  FFMA.FTZ R25, R25, c[0x0][0x23c], -R101.reuse ;  /* 0x00008f0019197a23 */ /* 0x100fe40000010865 */
[--C-:B------:R-:W-:Y:S02]  /*c680*/  FFMA.FTZ R29, R27, c[0x0][0x23c], -R101.reuse ;  /* 0x00008f001b1d7a23 */ /* 0x100fe40000010865 */
[----:B------:R-:W-:Y:S02]  /*c690*/  FFMA.FTZ R126, R210, c[0x0][0x23c], -R101 ;  /* 0x00008f00d27e7a23 */ /* 0x000fe40000010865 */
[----:B------:R-:W-:Y:S02]  /*c6a0*/  FFMA.FTZ R210, R75, c[0x0][0x23c], -R71 ;  /* 0x00008f004bd27a23 */ /* 0x000fe40000010847 */
[----:B------:R-:W-:Y:S01]  /*c6b0*/  FFMA.FTZ R207, R93, c[0x0][0x23c], -R101 ;  /* 0x00008f005dcf7a23 */ /* 0x000fe20000010865 */
[----:B------:R-:W-:Y:S01]  /*c6c0*/  MUFU.EX2 R124, R124 ;  /* 0x0000007c007c7308 */ /* 0x000fe20000000800 */
[----:B------:R-:W-:Y:S01]  /*c6d0*/  FFMA.FTZ R93, R60, c[0x0][0x23c], -R71 ;  /* 0x00008f003c5d7a23 */ /* 0x000fe20000010847 */
[----:B------:R-:W-:Y:S01]  /*c6e0*/  MOV R60, R208 ;  /* 0x000000d0003c7202 */ /* 0x000fe20000000f00 */
[----:B------:R-:W-:Y:S01]  /*c6f0*/  FFMA.FTZ R222, R95, c[0x0][0x23c], -R101 ;  /* 0x00008f005fde7a23 */ /* 0x000fe20000010865 */
[----:B------:R-:W5:Y:S01]  /*c700*/  LDL.LU R75, [R1+0x64] ;  /* 0x00006400014b7983 */ /* 0x000f620000300800 */
[--C-:B------:R-:W-:Y:S02]  /*c710*/  FFMA.FTZ R13, R13, c[0x0][0x23c], -R71.reuse ;  /* 0x00008f000d0d7a23 */ /* 0x100fe40000010847 */
[--C-:B---3--:R-:W-:Y:S01]  /*c720*/  FFMA.FTZ R119, R76, c[0x0][0x23c], -R71.reuse ;  /* 0x00008f004c777a23 */ /* 0x108fe20000010847 */
[----:B-1----:R-:W-:Y:S01]  /*c730*/  MOV R76, R127 ;  /* 0x0000007f004c7202 */ /* 0x002fe20000000f00 */
[--C-:B------:R-:W-:Y:S01]  /*c740*/  FFMA.FTZ R208, R94, c[0x0][0x23c], -R71.reuse ;  /* 0x00008f005ed07a23 */ /* 0x100fe20000010847 */
[----:B------:R-:W-:Y:S01]  /*c750*/  MUFU.EX2 R126, R126 ;  /* 0x0000007e007e7308 */ /* 0x000fe20000000800 */
[--C-:B------:R-:W-:Y:S02]  /*c760*/  FFMA.FTZ R38, R234, c[0x0][0x23c], -R71.reuse ;  /* 0x00008f00ea267a23 */ /* 0x100fe40000010847 */
[--C-:B------:R-:W-:Y:S02]  /*c770*/  FFMA.FTZ R241, R241, c[0x0][0x23c], -R104.reuse ;  /* 0x00008f00f1f17a23 */ /* 0x100fe40000010868 */
[--C-:B------:R-:W-:Y:S02]  /*c780*/  FFMA.FTZ R108, R219, c[0x0][0x23c], -R104.reuse ;  /* 0x00008f00db6c7a23 */ /* 0x100fe40000010868 */
[----:B------:R-:W-:Y:S02]  /*c790*/  FFMA.FTZ R219, R90, c[0x0][0x23c], -R71 ;  /* 0x00008f005adb7a23 */ /* 0x000fe40000010847 */
        /* <DEDUP_REMOVED lines=11> */
[----:B------:R-:W-:Y:S01]  /*c850*/  FFMA.FTZ R242, R45, c[0x0][0x23c], -R71 ;  /* 0x00008f002df27a23 */ /* 0x000fe20000010847 */
[----:B------:R-:W-:Y:S01]  /*c860*/  MOV R45, R215 ;  /* 0x000000d7002d7202 */ /* 0x000fe20000000f00 */
[----:B------:R-:W-:Y:S01]  /*c870*/  FFMA.FTZ R233, R24, c[0x0][0x23c], -R101 ;  /* 0x00008f0018e97a23 */ /* 0x000fe20000010865 */
[----:B------:R-:W1:Y:S01]  /*c880*/  MUFU.EX2 R23, R221 ;  /* 0x000000dd00177308 */ /* 0x000e620000000800 */
[--C-:B--2---:R-:W-:Y:S02]  /*c890*/  FFMA.FTZ R16, R230, c[0x0][0x23c], -R71.reuse ;  /* 0x00008f00e6107a23 */ /* 0x104fe40000010847 */
        /* <DEDUP_REMOVED lines=20> */
[----:B------:R-:W-:Y:S01]  /*c9e0*/  FFMA.FTZ R211, R73, c[0x0][0x23c], -R71 ;  /* 0x00008f0049d37a23 */ /* 0x000fe20000010847 */
[----:B------:R-:W-:Y:S01]  /*c9f0*/  MOV R73, R60 ;  /* 0x0000003c00497202 */ /* 0x000fe20000000f00 */
        /* <DEDUP_REMOVED lines=8> */
[----:B------:R-:W-:Y:S01]  /*ca80*/  FFMA.FTZ R103, R61, c[0x0][0x23c], -R101 ;  /* 0x00008f003d677a23 */ /* 0x000fe20000010865 */
[----:B------:R-:W-:Y:S01]  /*ca90*/  MOV R61, R216 ;  /* 0x000000d8003d7202 */ /* 0x000fe20000000f00 */
[----:B------:R-:W-:Y:S01]  /*caa0*/  FFMA.FTZ R216, R92, c[0x0][0x23c], -R71 ;  /* 0x00008f005cd87a23 */ /* 0x000fe20000010847 */
[----:B------:R-:W-:Y:S01]  /*cab0*/  MUFU.EX2 R113, R113 ;  /* 0x0000007100717308 */ /* 0x000fe20000000800 */
[--C-:B------:R-:W-:Y:S02]  /*cac0*/  FFMA.FTZ R125, R109, c[0x0][0x23c], -R104.reuse ;  /* 0x00008f006d7d7a23 */ /* 0x100fe40000010868 */
[----:B------:R-:W-:Y:S02]  /*cad0*/  FFMA.FTZ R109, R53, c[0x0][0x23c], -R101 ;  /* 0x00008f00356d7a23 */ /* 0x000fe40000010865 */
[--C-:B------:R-:W-:Y:S02]  /*cae0*/  FFMA.FTZ R105, R115, c[0x0][0x23c], -R104.reuse ;  /* 0x00008f0073697a23 */ /* 0x100fe40000010868 */
[----:B------:R-:W-:Y:S02]  /*caf0*/  FFMA.FTZ R104, R39, c[0x0][0x23c], -R104 ;  /* 0x00008f0027687a23 */ /* 0x000fe40000010868 */
[----:B------:R-:W-:Y:S01]  /*cb00*/  FFMA.FTZ R39, R226, c[0x0][0x23c], -R69 ;  /* 0x00008f00e2277a23 */ /* 0x000fe20000010845 */
[----:B------:R-:W-:Y:S01]  /*cb10*/  MUFU.EX2 R109, R109 ;  /* 0x0000006d006d7308 */ /* 0x000fe20000000800 */
[--C-:B------:R-:W-:Y:S02]  /*cb20*/  FFMA.FTZ R226, R91, c[0x0][0x23c], -R101.reuse ;  /* 0x00008f005be27a23 */ /* 0x100fe40000010865 */
[----:B------:R-:W-:Y:S02]  /*cb30*/  FFMA.FTZ R115, R83, c[0x0][0x23c], -R101 ;  /* 0x00008f0053737a23 */ /* 0x000fe40000010865 */
[----:B------:R-:W-:Y:S02]  /*cb40*/  FFMA.FTZ R83, R41, c[0x0][0x23c], -R71 ;  /* 0x00008f0029537a23 */ /* 0x000fe40000010847 */
[--C-:B------:R-:W-:Y:S02]  /*cb50*/  FFMA.FTZ R243, R51, c[0x0][0x23c], -R101.reuse ;  /* 0x00008f0033f37a23 */ /* 0x100fe40000010865 */
[----:B------:R-:W-:Y:S01]  /*cb60*/  FFMA.FTZ R110, R59, c[0x0][0x23c], -R101 ;  /* 0x00008f003b6e7a23 */ /* 0x000fe20000010865 */
[----:B------:R2:W-:Y:S01]  /*cb70*/  MUFU.EX2 R91, R15 ;  /* 0x0000000f005b7308 */ /* 0x0005e20000000800 */
[----:B------:R-:W-:Y:S02]  /*cb80*/  FFMA.FTZ R59, R19, c[0x0][0x23c], -R71 ;  /* 0x00008f00133b7a23 */ /* 0x000fe40000010847 */
[----:B------:R-:W-:Y:S02]  /*cb90*/  FFMA.FTZ R121, R63, c[0x0][0x23c], -R101 ;  /* 0x00008f003f797a23 */ /* 0x000fe40000010865 */
[----:B------:R-:W-:Y:S02]  /*cba0*/  FFMA.FTZ R63, R21, c[0x0][0x23c], -R71 ;  /* 0x00008f00153f7a23 */ /* 0x000fe40000010847 */
[--C-:B------:R-:W-:Y:S02]  /*cbb0*/  FFMA.FTZ R213, R106, c[0x0][0x23c], -R101.reuse ;  /* 0x00008f006ad57a23 */ /* 0x100fe40000010865 */
[----:B------:R-:W-:Y:S01]  /*cbc0*/  FFMA.FTZ R212, R114, c[0x0][0x23c], -R101 ;  /* 0x00008f0072d47a23 */ /* 0x000fe20000010865 */
[----:B------:R-:W-:Y:S01]  /*cbd0*/  MUFU.EX2 R39, R39 ;  /* 0x0000002700277308 */ /* 0x000fe20000000800 */
[----:B------:R-:W-:Y:S02]  /*cbe0*/  FFMA.FTZ R114, R74, c[0x0][0x23c], -R71 ;  /* 0x00008f004a727a23 */ /* 0x000fe40000010847 */
[--C-:B------:R-:W-:Y:S02]  /*cbf0*/  FFMA.FTZ R107, R107, c[0x0][0x23c], -R101.reuse ;  /* 0x00008f006b6b7a23 */ /* 0x100fe40000010865 */
[----:B------:R-:W-:Y:S02]  /*cc00*/  FFMA.FTZ R106, R99, c[0x0][0x23c], -R101 ;  /* 0x00008f00636a7a23 */ /* 0x000fe40000010865 */
[----:B------:R-:W-:Y:S02]  /*cc10*/  FFMA.FTZ R99, R112, c[0x0][0x23c], -R71 ;  /* 0x00008f0070637a23 */ /* 0x000fe40000010847 */
[--C-:B------:R-:W-:Y:S01]  /*cc20*/  FFMA.FTZ R102, R128, c[0x0][0x23c], -R101.reuse ;  /* 0x00008f0080667a23 */ /* 0x100fe20000010865 */
[----:B------:R-:W3:Y:S01]  /*cc30*/  MUFU.EX2 R74, R16 ;  /* 0x00000010004a7308 */ /* 0x000ee20000000800 */
[----:B------:R-:W-:Y:S02]  /*cc40*/  FFMA.FTZ R101, R120, c[0x0][0x23c], -R101 ;  /* 0x00008f0078657a23 */ /* 0x000fe40000010865 */
[--C-:B------:R-:W-:Y:S01]  /*cc50*/  FFMA.FTZ R120, R72, c[0x0][0x23c], -R71.reuse ;  /* 0x00008f0048787a23 */ /* 0x100fe20000010847 */
[----:B------:R-:W-:Y:S01]  /*cc60*/  MOV R72, R199 ;  /* 0x000000c700487202 */ /* 0x000fe20000000f00 */
[--C-:B------:R-:W-:Y:S01]  /*cc70*/  FFMA.FTZ R199, R100, c[0x0][0x23c], -R71.reuse ;  /* 0x00008f0064c77a23 */ /* 0x100fe20000010847 */
[----:B--2---:R-:W-:Y:S01]  /*cc80*/  MOV R15, R205 ;  /* 0x000000cd000f7202 */ /* 0x004fe20000000f00 */
[--C-:B------:R-:W-:Y:S02]  /*cc90*/  FFMA.FTZ R100, R118, c[0x0][0x23c], -R71.reuse ;  /* 0x00008f0076647a23 */ /* 0x100fe40000010847 */
[----:B------:R-:W-:Y:S01]  /*cca0*/  FFMA.FTZ R71, R232, c[0x0][0x23c], -R71 ;  /* 0x00008f00e8477a23 */ /* 0x000fe20000010847 */
[----:B------:R-:W-:Y:S01]  /*ccb0*/  MUFU.EX2 R110, R110 ;  /* 0x0000006e006e7308 */ /* 0x000fe20000000800 */
[--C-:B------:R-:W-:Y:S01]  /*ccc0*/  FFMA.FTZ R95, R50, c[0x0][0x23c], -R69.reuse ;  /* 0x00008f00325f7a23 */ /* 0x100fe20000010845 */
[----:B------:R-:W-:Y:S01]  /*ccd0*/  MOV R50, R61 ;  /* 0x0000003d00327202 */ /* 0x000fe20000000f00 */
[--C-:B------:R-:W-:Y:S02]  /*cce0*/  FFMA.FTZ R94, R48, c[0x0][0x23c], -R69.reuse ;  /* 0x00008f00305e7a23 */ /* 0x100fe40000010845 */
[--C-:B------:R-:W-:Y:S02]  /*ccf0*/  FFMA.FTZ R90, R54, c[0x0][0x23c], -R69.reuse ;  /* 0x00008f00365a7a23 */ /* 0x100fe40000010845 */
[--C-:B------:R-:W-:Y:S02]  /*cd00*/  FFMA.FTZ R92, R66, c[0x0][0x23c], -R69.reuse ;  /* 0x00008f00425c7a23 */ /* 0x100fe40000010845 */
[--C-:B------:R-:W-:Y:S01]  /*cd10*/  FFMA.FTZ R215, R78, c[0x0][0x23c], -R69.reuse ;  /* 0x00008f004ed77a23 */ /* 0x100fe20000010845 */
[----:B------:R2:W1:Y:S01]  /*cd20*/  MUFU.EX2 R232, R11 ;  /* 0x0000000b00e87308 */ /* 0x0004620000000800 */
[--C-:B------:R-:W-:Y:S02]  /*cd30*/  FFMA.FTZ R10, R10, c[0x0][0x23c], -R69.reuse ;  /* 0x00008f000a0a7a23 */ /* 0x100fe40000010845 */
[--C-:B------:R-:W-:Y:S02]  /*cd40*/  FFMA.FTZ R19, R238, c[0x0][0x23c], -R69.reuse ;  /* 0x00008f00ee137a23 */ /* 0x100fe40000010845 */
[--C-:B------:R-:W-:Y:S02]  /*cd50*/  FFMA.FTZ R206, R77, c[0x0][0x23c], -R69.reuse ;  /* 0x00008f004dce7a23 */ /* 0x100fe40000010845 */
[C---:B----4-:R-:W-:Y:S02]  /*cd60*/  FMUL.FTZ R9, R7.reuse, R141 ;  /* 0x0000008d07097220 */ /* 0x050fe40000410000 */
[C---:B------:R-:W-:Y:S01]  /*cd70*/  FMUL.FTZ R12, R7.reuse, R148 ;  /* 0x00000094070c7220 */ /* 0x040fe20000410000 */
[----:B------:R4:W3:Y:S01]  /*cd80*/  MUFU.EX2 R238, R10 ;  /* 0x0000000a00ee7308 */ /* 0x0008e20000000800 */
[--C-:B------:R-:W-:Y:S01]  /*cd90*/  FFMA.FTZ R41, R44, c[0x0][0x23c], -R69.reuse ;  /* 0x00008f002c297a23 */ /* 0x100fe20000010845 */
[----:B------:R-:W-:Y:S01]  /*cda0*/  MOV R148, R83 ;  /* 0x0000005300947202 */ /* 0x000fe20000000f00 */
[--C-:B------:R-:W-:Y:S01]  /*cdb0*/  FFMA.FTZ R24, R46, c[0x0][0x23c], -R69.reuse ;  /* 0x00008f002e187a23 */ /* 0x100fe20000010845 */
[----:B------:R-:W-:Y:S01]  /*cdc0*/  MOV R46, R25 ;  /* 0x00000019002e7202 */ /* 0x000fe20000000f00 */
[C---:B------:R-:W-:Y:S01]  /*cdd0*/  FMUL.FTZ R25, R7.reuse, R169 ;  /* 0x000000a907197220 */ /* 0x040fe20000410000 */
[----:B------:R-:W-:Y:S01]  /*cde0*/  MOV R54, R41 ;  /* 0x0000002900367202 */ /* 0x000fe20000000f00 */
[C---:B------:R-:W-:Y:S02]  /*cdf0*/  FMUL.FTZ R41, R7.reuse, R181 ;  /* 0x000000b507297220 */ /* 0x040fe40000410000 */
[C---:B------:R-:W-:Y:S01]  /*ce00*/  FMUL.FTZ R44, R7.reuse, R184 ;  /* 0x000000b8072c7220 */ /* 0x040fe20000410000 */
[----:B------:R-:W-:Y:S01]  /*ce10*/  MUFU.EX2 R148, R148 ;  /* 0x0000009400947308 */ /* 0x000fe20000000800 */
[C---:B------:R-:W-:Y:S01]  /*ce20*/  FMUL.FTZ R60, R7.reuse, R192 ;  /* 0x000000c0073c7220 */ /* 0x040fe20000410000 */
[----:B------:R-:W-:Y:S01]  /*ce30*/  MOV R192, R73 ;  /* 0x0000004900c07202 */ /* 0x000fe20000000f00 */
[C---:B------:R-:W-:Y:S01]  /*ce40*/  FMUL.FTZ R61, R7.reuse, R193 ;  /* 0x000000c1073d7220 */ /* 0x040fe20000410000 */
[----:B--2---:R-:W2:Y:S01]  /*ce50*/  LDL.LU R11, [R1+0x60] ;  /* 0x00006000010b7983 */ /* 0x004ea20000300800 */
[--C-:B------:R-:W-:Y:S01]  /*ce60*/  FFMA.FTZ R55, R40, c[0x0][0x23c], -R69.reuse ;  /* 0x00008f0028377a23 */ /* 0x100fe20000010845 */
[----:B-1----:R-:W-:Y:S01]  /*ce70*/  F2FP.PACK_AB R73, R84, R23 ;  /* 0x000000175449723e */ /* 0x002fe200000000ff */
[----:B------:R-:W-:Y:S02]  /*ce80*/  FMUL.FTZ R40, R7, R180 ;  /* 0x000000b407287220 */ /* 0x000fe40000410000 */
[--C-:B------:R-:W-:Y:S01]  /*ce90*/  FFMA.FTZ R221, R57, c[0x0][0x23c], -R69.reuse ;  /* 0x00008f0039dd7a23 */ /* 0x100fe20000010845 */
[----:B------:R-:W-:Y:S01]  /*cea0*/  MUFU.EX2 R103, R103 ;  /* 0x0000006700677308 */ /* 0x000fe20000000800 */
[C---:B------:R-:W-:Y:S01]  /*ceb0*/  FMUL.FTZ R57, R7.reuse, R189 ;  /* 0x000000bd07397220 */ /* 0x040fe20000410000 */
[----:B------:R-:W-:Y:S01]  /*cec0*/  MOV R189, R50 ;  /* 0x0000003200bd7202 */ /* 0x000fe20000000f00 */
[C---:B------:R-:W-:Y:S01]  /*ced0*/  FMUL.FTZ R16, R8.reuse, R144 ;  /* 0x0000009008107220 */ /* 0x040fe20000410000 */
[----:B----4-:R-:W-:Y:S01]  /*cee0*/  MOV R10, R24 ;  /* 0x00000018000a7202 */ /* 0x010fe20000000f00 */
[C---:B------:R-:W-:Y:S01]  /*cef0*/  FMUL.FTZ R24, R7.reuse, R168 ;  /* 0x000000a807187220 */ /* 0x040fe20000410000 */
[----:B------:R-:W-:Y:S01]  /*cf00*/  MOV R144, R31 ;  /* 0x0000001f00907202 */ /* 0x000fe20000000f00 */
[C---:B------:R-:W-:Y:S01]  /*cf10*/  FMUL.FTZ R17, R8.reuse, R145 ;  /* 0x0000009108117220 */ /* 0x040fe20000410000 */
[----:B------:R-:W-:Y:S01]  /*cf20*/  MOV R66, R10 ;  /* 0x0000000a00427202 */ /* 0x000fe20000000f00 */
[C---:B------:R-:W-:Y:S01]  /*cf30*/  FMUL.FTZ R20, R8.reuse, R136 ;  /* 0x0000008808147220 */ /* 0x040fe20000410000 */
[----:B------:R-:W-:Y:S01]  /*cf40*/  MUFU.EX2 R130, R130 ;  /* 0x0000008200827308 */ /* 0x000fe20000000800 */
[C---:B------:R-:W-:Y:S01]  /*cf50*/  FMUL.FTZ R21, R8.reuse, R137 ;  /* 0x0000008908157220 */ /* 0x040fe20000410000 */
[----:B------:R-:W-:Y:S01]  /*cf60*/  MOV R137, R76 ;  /* 0x0000004c00897202 */ /* 0x000fe20000000f00 */
[C---:B------:R-:W-:Y:S01]  /*cf70*/  FMUL.FTZ R32, R8.reuse, R156 ;  /* 0x0000009c08207220 */ /* 0x040fe20000410000 */
[----:B------:R-:W1:Y:S01]  /*cf80*/  LDSM.16.MT88.4 R76, [R252+0x8000] ;  /* 0x00800000fc4c783b */ /* 0x000e620000004200 */
        /* <DEDUP_REMOVED lines=8> */
[----:B------:R-:W-:Y:S01]  /*d010*/  FMUL.FTZ R65, R8, R177 ;  /* 0x000000b108417220 */ /* 0x000fe20000410000 */
[----:B------:R-:W-:Y:S01]  /*d020*/  MOV R168, R144 ;  /* 0x0000009000a87202 */ /* 0x000fe20000000f00 */
[--C-:B------:R-:W-:Y:S02]  /*d030*/  FFMA.FTZ R14, R14, c[0x0][0x23c], -R69.reuse ;  /* 0x00008f000e0e7a23 */ /* 0x100fe40000010845 */
[--C-:B------:R-:W-:Y:S01]  /*d040*/  FFMA.FTZ R27, R18, c[0x0][0x23c], -R69.reuse ;  /* 0x00008f00121b7a23 */ /* 0x100fe20000010845 */
[----:B------:R-:W-:Y:S01]  /*d050*/  MOV R18, R56 ;  /* 0x0000003800127202 */ /* 0x000fe20000000f00 */
[C---:B------:R-:W-:Y:S01]  /*d060*/  FMUL.FTZ R56, R7.reuse, R188 ;  /* 0x000000bc07387220 */ /* 0x040fe20000410000 */
[----:B------:R-:W-:Y:S01]  /*d070*/  MUFU.EX2 R168, R168 ;  /* 0x000000a800a87308 */ /* 0x000fe20000000800 */
[--C-:B------:R-:W-:Y:S01]  /*d080*/  FFMA.FTZ R43, R22, c[0x0][0x23c], -R69.reuse ;  /* 0x00008f00162b7a23 */ /* 0x100fe20000010845 */
[----:B------:R-:W-:Y:S01]  /*d090*/  MOV R22, R45 ;  /* 0x0000002d00167202 */ /* 0x000fe20000000f00 */
[C---:B------:R-:W-:Y:S01]  /*d0a0*/  FMUL.FTZ R45, R7.reuse, R185 ;  /* 0x000000b9072d7220 */ /* 0x040fe20000410000 */
        /* <DEDUP_REMOVED lines=8> */
[C---:B------:R-:W-:Y:S01]  /*d130*/  FMUL.FTZ R29, R7.reuse, R173 ;  /* 0x000000ad071d7220 */ /* 0x040fe20000410000 */
[----:B------:R-:W-:Y:S01]  /*d140*/  MOV R157, R30 ;  /* 0x0000001e009d7202 */ /* 0x000fe20000000f00 */
[--C-:B------:R-:W-:Y:S01]  /*d150*/  FFMA.FTZ R128, R52, c[0x0][0x23c], -R69.reuse ;  /* 0x00008f0034807a23 */ /* 0x100fe20000010845 */
[----:B------:R-:W-:Y:S01]  /*d160*/  MOV R161, R26 ;  /* 0x0000001a00a17202 */ /* 0x000fe20000000f00 */
[----:B------:R-:W-:Y:S01]  /*d170*/  FMUL.FTZ R52, R8, R164 ;  /* 0x000000a408347220 */ /* 0x000fe20000410000 */
[----:B---3--:R-:W-:Y:S01]  /*d180*/  MOV R164, R74 ;  /* 0x0000004a00a47202 */ /* 0x008fe20000000f00 */
[--C-:B------:R-:W-:Y:S01]  /*d190*/  FFMA.FTZ R127, R64, c[0x0][0x23c], -R69.reuse ;  /* 0x00008f00407f7a23 */ /* 0x100fe20000010845 */
[----:B------:R-:W-:Y:S01]  /*d1a0*/  MOV R74, R15 ;  /* 0x0000000f004a7202 */ /* 0x000fe20000000f00 */
[----:B------:R-:W-:Y:S01]  /*d1b0*/  FMUL.FTZ R64, R8, R176 ;  /* 0x000000b008407220 */ /* 0x000fe20000410000 */
[----:B------:R-:W-:Y:S01]  /*d1c0*/  MOV R15, R13 ;  /* 0x0000000d000f7202 */ /* 0x000fe20000000f00 */
[----:B------:R-:W-:Y:S01]  /*d1d0*/  FMUL.FTZ R13, R7, R149 ;  /* 0x00000095070d7220 */ /* 0x000fe20000410000 */
[----:B------:R-:W-:Y:S01]  /*d1e0*/  MUFU.EX2 R176, R14 ;  /* 0x0000000e00b07308 */ /* 0x000fe20000000800 */
[--C-:B------:R-:W-:Y:S01]  /*d1f0*/  FFMA.FTZ R118, R62, c[0x0][0x23c], -R69.reuse ;  /* 0x00008f003e767a23 */ /* 0x100fe20000010845 */
[----:B------:R-:W-:Y:S01]  /*d200*/  MOV R177, R74 ;  /* 0x0000004a00b17202 */ /* 0x000fe20000000f00 */
[--C-:B------:R-:W-:Y:S01]  /*d210*/  FFMA.FTZ R214, R80, c[0x0][0x23c], -R69.reuse ;  /* 0x00008f0050d67a23 */ /* 0x100fe20000010845 */
[----:B------:R-:W-:Y:S01]  /*d220*/  MOV R80, R46 ;  /* 0x0000002e00507202 */ /* 0x000fe20000000f00 */
[--C-:B------:R-:W-:Y:S01]  /*d230*/  FFMA.FTZ R224, R82, c[0x0][0x23c], -R69.reuse ;  /* 0x00008f0052e07a23 */ /* 0x100fe20000010845 */
[----:B------:R-:W-:Y:S01]  /*d240*/  MOV R82, R42 ;  /* 0x0000002a00527202 */ /* 0x000fe20000000f00 */
[----:B------:R-:W-:Y:S01]  /*d250*/  FFMA.FTZ R97, R36, c[0x0][0x23c], -R69 ;  /* 0x00008f0024617a23 */ /* 0x000fe20000010845 */
[----:B------:R-:W-:Y:S01]  /*d260*/  F2FP.PACK_AB R74, R231, R236 ;  /* 0x000000ece74a723e */ /* 0x000fe200000000ff */
[----:B------:R-:W-:Y:S01]  /*d270*/  FMUL.FTZ R36, R8, R152 ;  /* 0x0000009808247220 */ /* 0x000fe20000410000 */
[----:B------:R-:W3:Y:S01]  /*d280*/  MUFU.EX2 R173, R19 ;  /* 0x0000001300ad7308 */ /* 0x000ee20000000800 */
[----:B------:R-:W-:Y:S01]  /*d290*/  FADD.FTZ R6, -R0, R197 ;  /* 0x000000c500067221 */ /* 0x000fe20000010100 */
[----:B------:R-:W-:Y:S01]  /*d2a0*/  MOV R152, R43 ;  /* 0x0000002b00987202 */ /* 0x000fe20000000f00 */
[--C-:B------:R-:W-:Y:S01]  /*d2b0*/  FFMA.FTZ R197, R81, c[0x0][0x23c], -R69.reuse ;  /* 0x00008f0051c57a23 */ /* 0x100fe20000010845 */
[----:B------:R-:W-:Y:S01]  /*d2c0*/  MOV R81, R15 ;  /* 0x0000000f00517202 */ /* 0x000fe20000000f00 */
[--C-:B------:R-:W-:Y:S01]  /*d2d0*/  FFMA.FTZ R112, R70, c[0x0][0x23c], -R69.reuse ;  /* 0x00008f0046707a23 */ /* 0x100fe20000010845 */
[----:B------:R-:W-:Y:S01]  /*d2e0*/  MOV R160, R82 ;  /* 0x0000005200a07202 */ /* 0x000fe20000000f00 */
[--C-:B------:R-:W-:Y:S01]  /*d2f0*/  FFMA.FTZ R70, R5, c[0x0][0x23c], -R69.reuse ;  /* 0x00008f0005467a23 */ /* 0x100fe20000010845 */
[----:B------:R-:W-:Y:S01]  /*d300*/  F2FP.PACK_AB R82, R232, R89 ;  /* 0x00000059e852723e */ /* 0x000fe200000000ff */
[----:B------:R-:W-:Y:S01]  /*d310*/  FMUL.FTZ R5, R8, R133 ;  /* 0x0000008508057220 */ /* 0x000fe20000410000 */
[----:B------:R-:W-:Y:S01]  /*d320*/  MOV R188, R81 ;  /* 0x0000005100bc7202 */ /* 0x000fe20000000f00 */
[--C-:B------:R-:W-:Y:S01]  /*d330*/  FFMA.FTZ R205, R98, c[0x0][0x23c], -R69.reuse ;  /* 0x00008f0062cd7a23 */ /* 0x100fe20000010845 */
[----:B------:R-:W-:Y:S01]  /*d340*/  F2FP.PACK_AB R81, R238, R39 ;  /* 0x00000027ee51723e */ /* 0x000fe200000000ff */
[--C-:B------:R-:W-:Y:S01]  /*d350*/  FFMA.FTZ R98, R37, c[0x0][0x23c], -R69.reuse ;  /* 0x00008f0025627a23 */ /* 0x100fe20000010845 */
[----:B------:R-:W-:Y:S01]  /*d360*/  MOV R180, R161 ;  /* 0x000000a100b47202 */ /* 0x000fe20000000f00 */
[----:B------:R-:W-:Y:S01]  /*d370*/  FMUL.FTZ R37, R8, R153 ;  /* 0x0000009908257220 */ /* 0x000fe20000410000 */
[----:B------:R-:W-:Y:S01]  /*d380*/  MOV R153, R47 ;  /* 0x0000002f00997202 */ /* 0x000fe20000000f00 */
[----:B------:R-:W-:Y:S01]  /*d390*/  FFMA.FTZ R69, R4, c[0x0][0x23c], -R69 ;  /* 0x00008f0004457a23 */ /* 0x000fe20000010845 */
[----:B------:R-:W-:Y:S01]  /*d3a0*/  MOV R161, R80 ;  /* 0x0000005000a17202 */ /* 0x000fe20000000f00 */
[----:B------:R-:W-:Y:S01]  /*d3b0*/  FMUL.FTZ R4, R8, R132 ;  /* 0x0000008408047220 */ /* 0x000fe20000410000 */
[----:B------:R-:W-:Y:S01]  /*d3c0*/  F2FP.PACK_AB R80, R164, R38 ;  /* 0x00000026a450723e */ /* 0x000fe200000000ff */
[----:B------:R-:W-:Y:S01]  /*d3d0*/  FMUL.FTZ R6, R6, c[0x0][0x23c] ;  /* 0x00008f0006067a20 */ /* 0x000fe20000410000 */
[----:B------:R-:W-:Y:S01]  /*d3e0*/  MOV R149, R34 ;  /* 0x0000002200957202 */ /* 0x000fe20000000f00 */
[----:B------:R-:W-:Y:S01]  /*d3f0*/  FMUL.FTZ R22, R67, R138 ;  /* 0x0000008a43167220 */ /* 0x000fe20000410000 */
[----:B---3--:R-:W-:Y:S01]  /*d400*/  F2FP.PACK_AB R83, R173, R176 ;  /* 0x000000b0ad53723e */ /* 0x008fe200000000ff */
[C---:B------:R-:W-:Y:S01]  /*d410*/  FMUL.FTZ R19, R67.reuse, R147 ;  /* 0x0000009343137220 */ /* 0x040fe20000410000 */
[----:B------:R-:W-:Y:S01]  /*d420*/  MOV R144, R51 ;  /* 0x0000003300907202 */ /* 0x000fe20000000f00 */
[----:B------:R-:W3:Y:S01]  /*d430*/  MUFU.EX2 R6, R6 ;  /* 0x0000000600067308 */ /* 0x000ee20000000800 */
        /* <DEDUP_REMOVED lines=8> */
[----:B------:R-:W-:Y:S10]  /*d4c0*/  MUFU.EX2 R147, R242 ;  /* 0x000000f200937308 */ /* 0x000ff40000000800 */
[----:B------:R-:W-:Y:S01]  /*d4d0*/  MUFU.EX2 R162, R189 ;  /* 0x000000bd00a27308 */ /* 0x000fe20000000800 */
[C---:B---3--:R-:W-:Y:S02]  /*d4e0*/  FMUL.FTZ R10, R6.reuse, R142 ;  /* 0x0000008e060a7220 */ /* 0x048fe40000410000 */
[C---:B------:R-:W-:Y:S02]  /*d4f0*/  FMUL.FTZ R14, R6.reuse, R150 ;  /* 0x00000096060e7220 */ /* 0x040fe40000410000 */
[C---:B------:R-:W-:Y:S02]  /*d500*/  FMUL.FTZ R15, R6.reuse, R151 ;  /* 0x00000097060f7220 */ /* 0x040fe40000410000 */
[C---:B------:R-:W-:Y:S03]  /*d510*/  FMUL.FTZ R26, R6.reuse, R170 ;  /* 0x000000aa061a7220 */ /* 0x040fe60000410000 */
[----:B------:R-:W-:Y:S01]  /*d520*/  MUFU.EX2 R161, R161 ;  /* 0x000000a100a17308 */ /* 0x000fe20000000800 */
[----:B------:R-:W-:Y:S02]  /*d530*/  FMUL.FTZ R27, R6, R171 ;  /* 0x000000ab061b7220 */ /* 0x000fe40000410000 */
[----:B-----5:R-:W-:Y:S01]  /*d540*/  FFMA.FTZ R136, R8, R75, R72 ;  /* 0x0000004b08887223 */ /* 0x020fe20000010048 */
        /* <DEDUP_REMOVED lines=19> */
[C---:B------:R-:W-:Y:S02]  /*d680*/  FMUL.FTZ R59, R6.reuse, R191 ;  /* 0x000000bf063b7220 */ /* 0x040fe40000410000 */
[C---:B------:R-:W-:Y:S02]  /*d690*/  FMUL.FTZ R62, R6.reuse, R194 ;  /* 0x000000c2063e7220 */ /* 0x040fe40000410000 */
[----:B------:R-:W-:Y:S02]  /*d6a0*/  FMUL.FTZ R63, R6, R195 ;  /* 0x000000c3063f7220 */ /* 0x000fe40000410000 */
[C---:B------:R-:W-:Y:S02]  /*d6b0*/  FMUL.FTZ R18, R67.reuse, R146 ;  /* 0x0000009243127220 */ /* 0x040fe40000410000 */
[----:B------:R-:W-:Y:S01]  /*d6c0*/  FMUL.FTZ R35, R67, R159 ;  /* 0x0000009f43237220 */ /* 0x000fe20000410000 */
[----:B------:R-:W-:Y:S01]  /*d6d0*/  MUFU.EX2 R146, R86 ;  /* 0x0000005600927308 */ /* 0x000fe20000000800 */
[----:B------:R-:W-:Y:S04]  /*d6e0*/  FADD.FTZ R137, R137, R136 ;  /* 0x0000008889897221 */ /* 0x000fe80000010000 */
[----:B------:R-:W-:Y:S04]  /*d6f0*/  FADD.FTZ R236, R236, R137 ;  /* 0x00000089ecec7221 */ /* 0x000fe80000010000 */
[----:B------:R-:W-:Y:S01]  /*d700*/  FADD.FTZ R236, R231, R236 ;  /* 0x000000ece7ec7221 */ /* 0x000fe20000010000 */
        /* <DEDUP_REMOVED lines=14> */
[----:B--2---:R-:W-:Y:S02]  /*d7f0*/  FFMA.FTZ R132, R7, R11, R38 ;  /* 0x0000000b07847223 */ /* 0x004fe40000010026 */
[----:B------:R-:W2:Y:S01]  /*d800*/  LDL.LU R7, [R1+0x5c] ;  /* 0x00005c0001077983 */ /* 0x000ea20000300800 */
[----:B------:R-:W-:Y:S02]  /*d810*/  FMUL.FTZ R11, R6, R143 ;  /* 0x0000008f060b7220 */ /* 0x000fe40000410000 */
[C---:B------:R-:W-:Y:S01]  /*d820*/  FMUL.FTZ R38, R67.reuse, R154 ;  /* 0x0000009a43267220 */ /* 0x040fe20000410000 */
[----:B------:R-:W3:Y:S01]  /*d830*/  LDL.LU R140, [R1+0x58] ;  /* 0x00005800018c7983 */ /* 0x000ee20000300800 */
[----:B------:R-:W-:Y:S02]  /*d840*/  FADD.FTZ R178, R164, R132 ;  /* 0x00000084a4b27221 */ /* 0x000fe40000010000 */
[----:B------:R-:W-:Y:S10]  /*d850*/  MUFU.EX2 R154, R87 ;  /* 0x00000057009a7308 */ /* 0x000ff40000000800 */
[----:B------:R-:W-:Y:S10]  /*d860*/  MUFU.EX2 R143, R85 ;  /* 0x00000055008f7308 */ /* 0x000ff40000000800 */
[----:B------:R-:W-:Y:S10]  /*d870*/  MUFU.EX2 R177, R177 ;  /* 0x000000b100b17308 */ /* 0x000ff40000000800 */
[----:B------:R-:W-:Y:S10]  /*d880*/  MUFU.EX2 R174, R193 ;  /* 0x000000c100ae7308 */ /* 0x000ff40000000800 */
[----:B------:R-:W-:Y:S10]  /*d890*/  MUFU.EX2 R175, R192 ;  /* 0x000000c000af7308 */ /* 0x000ff40000000800 */
[----:B------:R-:W-:Y:S10]  /*d8a0*/  MUFU.EX2 R172, R172 ;  /* 0x000000ac00ac7308 */ /* 0x000ff40000000800 */
[----:B------:R-:W-:Y:S10]  /*d8b0*/  MUFU.EX2 R169, R169 ;  /* 0x000000a900a97308 */ /* 0x000ff40000000800 */
[----:B------:R-:W4:Y:S10]  /*d8c0*/  MUFU.EX2 R171, R188 ;  /* 0x000000bc00ab7308 */ /* 0x000f340000000800 */
[----:B------:R-:W5:Y:S10]  /*d8d0*/  MUFU.EX2 R170, R185 ;  /* 0x000000b900aa7308 */ /* 0x000f740000000800 */
[----:B------:R-:W-:Y:S10]  /*d8e0*/  MUFU.EX2 R150, R141 ;  /* 0x0000008d00967308 */ /* 0x000ff40000000800 */
[----:B------:R1:W-:Y:S10]  /*d8f0*/  MUFU.EX2 R142, R201 ;  /* 0x000000c9008e7308 */ /* 0x0003f40000000800 */
[----:B------:R-:W-:Y:S10]  /*d900*/  MUFU.EX2 R141, R243 ;  /* 0x000000f3008d7308 */ /* 0x000ff40000000800 */
[----:B------:R-:W-:Y:S01]  /*d910*/  MUFU.EX2 R138, R240 ;  /* 0x000000f0008a7308 */ /* 0x000fe20000000800 */
[----:B-1----:R-:W-:Y:S09]  /*d920*/  MOV R201, R68 ;  /* 0x0000004400c97202 */ /* 0x002ff20000000f00 */
        /* <DEDUP_REMOVED lines=18> */
[C---:B------:R-:W-:Y:S02]  /*da50*/  FMUL.FTZ R6, R67.reuse, R134 ;  /* 0x0000008643067220 */ /* 0x040fe40000410000 */
[C---:B------:R-:W-:Y:S02]  /*da60*/  FMUL.FTZ R7, R67.reuse, R135 ;  /* 0x0000008743077220 */ /* 0x040fe40000410000 */
[C---:B---3--:R-:W-:Y:S03]  /*da70*/  FFMA.FTZ R135, R67.reuse, R140, R23 ;  /* 0x0000008c43877223 */ /* 0x048fe60000010017 */
[----:B------:R-:W-:Y:S01]  /*da80*/  MUFU.EX2 R134, R94 ;  /* 0x0000005e00867308 */ /* 0x000fe20000000800 */
[----:B------:R-:W-:Y:S01]  /*da90*/  FMUL.FTZ R23, R67, R139 ;  /* 0x0000008b43177220 */ /* 0x000fe20000410000 */
[----:B------:R-:W-:Y:S01]  /*daa0*/  MOV R140, R55 ;  /* 0x00000037008c7202 */ /* 0x000fe20000000f00 */
[----:B------:R-:W-:Y:S01]  /*dab0*/  FADD.FTZ R166, R84, R135 ;  /* 0x0000008754a67221 */ /* 0x000fe20000010000 */
[-C--:B------:R-:W-:Y:S01]  /*dac0*/  HMMA.16816.F32 R4, R72, R76.reuse, R4 ;  /* 0x0000004c4804723c */ /* 0x080fe20000001804 */
[----:B------:R-:W-:Y:S04]  /*dad0*/  LDSM.16.MT88.4 R84, [R252+0x8800] ;  /* 0x00880000fc54783b */ /* 0x000fe80000004200 */
[----:B------:R-:W-:Y:S01]  /*dae0*/  FADD.FTZ R181, R91, R166 ;  /* 0x000000a65bb57221 */ /* 0x000fe20000010000 */
[----:B------:R-:W-:Y:S01]  /*daf0*/  MUFU.EX2 R139, R90 ;  /* 0x0000005a008b7308 */ /* 0x000fe20000000800 */
[C---:B------:R-:W-:Y:S01]  /*db00*/  FMUL.FTZ R39, R67.reuse, R155 ;  /* 0x0000009b43277220 */ /* 0x040fe20000410000 */
[C---:B------:R-:W-:Y:S04]  /*db10*/  HMMA.16816.F32 R8, R80.reuse, R76, R8 ;  /* 0x0000004c5008723c */ /* 0x040fe80000001808 */
[C---:B------:R-:W-:Y:S02]  /*db20*/  FMUL.FTZ R55, R67.reuse, R167 ;  /* 0x000000a743377220 */ /* 0x040fe40000410000 */
[----:B------:R-:W-:Y:S02]  /*db30*/  FMUL.FTZ R67, R67, R179 ;  /* 0x000000b343437220 */ /* 0x000fe40000410000 */
[-C--:B------:R-:W-:Y:S01]  /*db40*/  HMMA.16816.F32 R12, R80, R78.reuse, R12 ;  /* 0x0000004e500c723c */ /* 0x080fe2000000180c */
[----:B------:R-:W-:Y:S03]  /*db50*/  MUFU.EX2 R135, R95 ;  /* 0x0000005f00877308 */ /* 0x000fe60000000800 */
[----:B------:R-:W-:Y:S02]  /*db60*/  FADD.FTZ R179, R238, R133 ;  /* 0x00000085eeb37221 */ /* 0x000fe40000010000 */
[----:B------:R-:W-:Y:S02]  /*db70*/  FADD.FTZ R230, R230, R181 ;  /* 0x000000b5e6e67221 */ /* 0x000fe40000010000 */
[C---:B------:R-:W-:Y:S01]  /*db80*/  HMMA.16816.F32 R16, R72.reuse, R78, R16 ;  /* 0x0000004e4810723c */ /* 0x040fe20000001810 */
[----:B------:R-:W1:Y:S02]  /*db90*/  LDSM.16.MT88.4 R76, [R250+0x8000] ;  /* 0x00800000fa4c783b */ /* 0x000e640000004200 */
[----:B------:R-:W2:Y:S01]  /*dba0*/  MUFU.EX2 R155, R157 ;  /* 0x0000009d009b7308 */ /* 0x000ea20000000800 */
[----:B------:R-:W-:Y:S04]  /*dbb0*/  FADD.FTZ R176, R176, R179 ;  /* 0x000000b3b0b07221 */ /* 0x000fe80000010000 */
[----:B------:R-:W-:Y:S05]  /*dbc0*/  FADD.FTZ R173, R173, R176 ;  /* 0x000000b0adad7221 */ /* 0x000fea0000010000 */
[----:B------:R-:W-:Y:S10]  /*dbd0*/  MUFU.EX2 R157, R241 ;  /* 0x000000f1009d7308 */ /* 0x000ff40000000800 */
[----:B------:R-:W-:Y:S10]  /*dbe0*/  MUFU.EX2 R149, R140 ;  /* 0x0000008c00957308 */ /* 0x000ff40000000800 */
[----:B------:R-:W-:Y:S01]  /*dbf0*/  MUFU.EX2 R140, R165 ;  /* 0x000000a5008c7308 */ /* 0x000fe20000000800 */
[-C--:B-1----:R-:W-:Y:S09]  /*dc00*/  HMMA.16816.F32 R20, R72, R76.reuse, R20 ;  /* 0x0000004c4814723c */ /* 0x082ff20000001814 */
[----:B------:R1:W-:Y:S01]  /*dc10*/  MUFU.EX2 R165, R92 ;  /* 0x0000005c00a57308 */ /* 0x0003e20000000800 */
[C---:B------:R-:W-:Y:S09]  /*dc20*/  HMMA.16816.F32 R24, R80.reuse, R76, R24 ;  /* 0x0000004c5018723c */ /* 0x040ff20000001818 */
[----:B------:R-:W-:Y:S01]  /*dc30*/  MUFU.EX2 R133, R237 ;  /* 0x000000ed00857308 */ /* 0x000fe20000000800 */
[-C--:B------:R-:W-:Y:S09]  /*dc40*/  HMMA.16816.F32 R28, R80, R78.reuse, R28 ;  /* 0x0000004e501c723c */ /* 0x080ff2000000181c */
[----:B------:R-:W-:Y:S01]  /*dc50*/  MUFU.EX2 R167, R235 ;  /* 0x000000eb00a77308 */ /* 0x000fe20000000800 */
[C---:B------:R-:W-:Y:S01]  /*dc60*/  HMMA.16816.F32 R32, R72.reuse, R78, R32 ;  /* 0x0000004e4820723c */ /* 0x040fe20000001820 */
[----:B------:R-:W3:Y:S08]  /*dc70*/  LDSM.16.MT88.4 R76, [R249+0x8000] ;  /* 0x00800000f94c783b */ /* 0x000ef00000004200 */
[----:B------:R-:W-:Y:S01]  /*dc80*/  MUFU.EX2 R166, R233 ;  /* 0x000000e900a67308 */ /* 0x000fe20000000800 */
[----:B-1----:R-:W-:Y:S09]  /*dc90*/  LDSM.16.MT88.4 R92, [R249+0x9000] ;  /* 0x00900000f95c783b */ /* 0x002ff20000004200 */
[----:B------:R-:W-:Y:S10]  /*dca0*/  MUFU.EX2 R191, R227 ;  /* 0x000000e300bf7308 */ /* 0x000ff40000000800 */
[----:B------:R-:W-:Y:S10]  /*dcb0*/  MUFU.EX2 R190, R226 ;  /* 0x000000e200be7308 */ /* 0x000ff40000000800 */
[----:B------:R-:W-:Y:S01]  /*dcc0*/  MUFU.EX2 R207, R207 ;  /* 0x000000cf00cf7308 */ /* 0x000fe20000000800 */
[-C--:B---3--:R-:W-:Y:S09]  /*dcd0*/  HMMA.16816.F32 R36, R72, R76.reuse, R36 ;  /* 0x0000004c4824723c */ /* 0x088ff20000001824 */
[----:B------:R-:W-:Y:S01]  /*dce0*/  MUFU.EX2 R210, R210 ;  /* 0x000000d200d27308 */ /* 0x000fe20000000800 */
[C---:B------:R-:W-:Y:S08]  /*dcf0*/  HMMA.16816.F32 R40, R80.reuse, R76, R40 ;  /* 0x0000004c5028723c */ /* 0x040ff00000001828 */
[-C--:B------:R-:W-:Y:S01]  /*dd00*/  HMMA.16816.F32 R44, R80, R78.reuse, R44 ;  /* 0x0000004e502c723c */ /* 0x080fe2000000182c */
[----:B------:R-:W-:Y:S07]  /*dd10*/  MUFU.EX2 R211, R211 ;  /* 0x000000d300d37308 */ /* 0x000fee0000000800 */
[C---:B------:R-:W-:Y:S01]  /*dd20*/  HMMA.16816.F32 R48, R72.reuse, R78, R48 ;  /* 0x0000004e4830723c */ /* 0x040fe20000001830 */
[----:B------:R-:W1:Y:S02]  /*dd30*/  LDSM.16.MT88.4 R76, [R248+0x8000] ;  /* 0x00800000f84c783b */ /* 0x000e640000004200 */
[----:B------:R-:W-:Y:S10]  /*dd40*/  MUFU.EX2 R214, R214 ;  /* 0x000000d600d67308 */ /* 0x000ff40000000800 */
[----:B------:R-:W-:Y:S10]  /*dd50*/  MUFU.EX2 R215, R215 ;  /* 0x000000d700d77308 */ /* 0x000ff40000000800 */
[----:B------:R-:W-:Y:S10]  /*dd60*/  MUFU.EX2 R216, R216 ;  /* 0x000000d800d87308 */ /* 0x000ff40000000800 */
[----:B------:R-:W-:Y:S01]  /*dd70*/  MUFU.EX2 R219, R219 ;  /* 0x000000db00db7308 */ /* 0x000fe20000000800 */
[-C--:B-1----:R-:W-:Y:S09]  /*dd80*/  HMMA.16816.F32 R52, R72, R76.reuse, R52 ;  /* 0x0000004c4834723c */ /* 0x082ff20000001834 */
[----:B------:R-:W-:Y:S01]  /*dd90*/  MUFU.EX2 R221, R221 ;  /* 0x000000dd00dd7308 */ /* 0x000fe20000000800 */
[C---:B------:R-:W-:Y:S09]  /*dda0*/  HMMA.16816.F32 R56, R80.reuse, R76, R56 ;  /* 0x0000004c5038723c */ /* 0x040ff20000001838 */
[----:B------:R-:W-:Y:S03]  /*ddb0*/  MUFU.EX2 R224, R224 ;  /* 0x000000e000e07308 */ /* 0x000fe60000000800 */
[----:B----4-:R-:W-:Y:S01]  /*ddc0*/  F2FP.PACK_AB R76, R168, R171 ;  /* 0x000000aba84c723e */ /* 0x010fe200000000ff */
[-C--:B------:R-:W-:Y:S01]  /*ddd0*/  HMMA.16816.F32 R60, R80, R78.reuse, R60 ;  /* 0x0000004e503c723c */ /* 0x080fe2000000183c */
[----:B------:R-:W1:Y:S02]  /*dde0*/  LDSM.16.MT88.4 R80, [R250+0x8800] ;  /* 0x00880000fa50783b */ /* 0x000e640000004200 */
[C---:B-----5:R-:W-:Y:S01]  /*ddf0*/  F2FP.PACK_AB R77, R163.reuse, R170 ;  /* 0x000000aaa34d723e */ /* 0x060fe200000000ff */
[----:B------:R-:W-:Y:S02]  /*de00*/  FADD.FTZ R170, R170, R173 ;  /* 0x000000adaaaa7221 */ /* 0x000fe40000010000 */
[----:B------:R-:W-:Y:S02]  /*de10*/  MUFU.EX2 R225, R225 ;  /* 0x000000e100e17308 */ /* 0x000fe40000000800 */
[----:B------:R-:W-:Y:S04]  /*de20*/  HMMA.16816.F32 R64, R72, R78, R64 ;  /* 0x0000004e4840723c */ /* 0x000fe80000001840 */
[----:B------:R-:W-:Y:S03]  /*de30*/  FADD.FTZ R163, R163, R170 ;  /* 0x000000aaa3a37221 */ /* 0x000fe60000010000 */
[----:B------:R-:W-:Y:S01]  /*de40*/  F2FP.PACK_AB R72, R174, R177 ;  /* 0x000000b1ae48723e */ /* 0x000fe200000000ff */
[----:B------:R-:W-:Y:S01]  /*de50*/  MUFU.EX2 R226, R223 ;  /* 0x000000df00e27308 */ /* 0x000fe20000000800 */
[----:B------:R-:W-:Y:S03]  /*de60*/  F2FP.PACK_AB R73, R172, R175 ;  /* 0x000000afac49723e */ /* 0x000fe600000000ff */
[----:B------:R-:W-:Y:S01]  /*de70*/  F2FP.PACK_AB R74, R162, R169 ;  /* 0x000000a9a24a723e */ /* 0x000fe200000000ff */
[----:B------:R-:W-:Y:S01]  /*de80*/  FADD.FTZ R177, R177, R236 ;  /* 0x000000ecb1b17221 */ /* 0x000fe20000010000 */
[----:B------:R-:W-:Y:S01]  /*de90*/  F2FP.PACK_AB R75, R160, R161 ;  /* 0x000000a1a04b723e */ /* 0x000fe200000000ff */
[----:B------:R-:W-:Y:S01]  /*dea0*/  FADD.FTZ R175, R175, R230 ;  /* 0x000000e6afaf7221 */ /* 0x000fe20000010000 */
[----:B------:R-:W-:Y:S01]  /*deb0*/  F2FP.PACK_AB R78, R156, R159 ;  /* 0x0000009f9c4e723e */ /* 0x000fe200000000ff */
[----:B------:R-:W-:Y:S01]  /*dec0*/  FADD.FTZ R174, R174, R177 ;  /* 0x000000b1aeae7221 */ /* 0x000fe20000010000 */
[C---:B--2---:R-:W-:Y:S01]  /*ded0*/  F2FP.PACK_AB R79, R155.reuse, R158 ;  /* 0x0000009e9b4f723e */ /* 0x044fe200000000ff */
[----:B------:R-:W-:Y:S01]  /*dee0*/  FADD.FTZ R158, R158, R163 ;  /* 0x000000a39e9e7221 */ /* 0x000fe20000010000 */
[----:B------:R-:W-:Y:S01]  /*def0*/  MUFU.EX2 R222, R222 ;  /* 0x000000de00de7308 */ /* 0x000fe20000000800 */
[-C--:B------:R-:W-:Y:S03]  /*df00*/  HMMA.16816.F32 R4, R72, R84.reuse, R4 ;  /* 0x000000544804723c */ /* 0x080fe60000001804 */
        /* <DEDUP_REMOVED lines=9> */
[----:B------:R-:W-:Y:S04]  /*dfa0*/  FADD.FTZ R160, R160, R161 ;  /* 0x000000a1a0a07221 */ /* 0x000fe80000010000 */
[C---:B------:R-:W-:Y:S01]  /*dfb0*/  HMMA.16816.F32 R16, R72.reuse, R86, R16 ;  /* 0x000000564810723c */ /* 0x040fe20000001810 */
[----:B------:R-:W2:Y:S04]  /*dfc0*/  LDSM.16.MT88.4 R84, [R249+0x8800] ;  /* 0x00880000f954783b */ /* 0x000ea80000004200 */
[----:B------:R-:W-:Y:S03]  /*dfd0*/  MUFU.EX2 R218, R218 ;  /* 0x000000da00da7308 */ /* 0x000fe60000000800 */
[-C--:B-1----:R-:W-:Y:S07]  /*dfe0*/  HMMA.16816.F32 R20, R72, R80.reuse, R20 ;  /* 0x000000504814723c */ /* 0x082fee0000001814 */
[----:B------:R-:W-:Y:S01]  /*dff0*/  MUFU.EX2 R217, R217 ;  /* 0x000000d900d97308 */ /* 0x000fe20000000800 */
[C---:B------:R-:W-:Y:S08]  /*e000*/  HMMA.16816.F32 R24, R76.reuse, R80, R24 ;  /* 0x000000504c18723c */ /* 0x040ff00000001818 */
[-C--:B------:R-:W-:Y:S01]  /*e010*/  HMMA.16816.F32 R28, R76, R82.reuse, R28 ;  /* 0x000000524c1c723c */ /* 0x080fe2000000181c */
[----:B------:R-:W-:Y:S07]  /*e020*/  MUFU.EX2 R213, R213 ;  /* 0x000000d500d57308 */ /* 0x000fee0000000800 */
[C---:B------:R-:W-:Y:S01]  /*e030*/  HMMA.16816.F32 R32, R72.reuse, R82, R32 ;  /* 0x000000524820723c */ /* 0x040fe20000001820 */
[----:B------:R-:W1:Y:S02]  /*e040*/  LDSM.16.MT88.4 R80, [R248+0x8800] ;  /* 0x00880000f850783b */ /* 0x000e640000004200 */
[----:B------:R-:W-:Y:S05]  /*e050*/  MUFU.EX2 R212, R212 ;  /* 0x000000d400d47308 */ /* 0x000fea0000000800 */
[-C--:B--2---:R-:W-:Y:S05]  /*e060*/  HMMA.16816.F32 R36, R72, R84.reuse, R36 ;  /* 0x000000544824723c */ /* 0x084fea0000001824 */
[----:B------:R-:W2:Y:S03]  /*e070*/  MUFU.EX2 R125, R125 ;  /* 0x0000007d007d7308 */ /* 0x000ea60000000800 */
[C---:B------:R-:W-:Y:S07]  /*e080*/  HMMA.16816.F32 R40, R76.reuse, R84, R40 ;  /* 0x000000544c28723c */ /* 0x040fee0000001828 */
[----:B------:R-:W-:Y:S01]  /*e090*/  MUFU.EX2 R107, R107 ;  /* 0x0000006b006b7308 */ /* 0x000fe20000000800 */
[-C--:B------:R-:W-:Y:S08]  /*e0a0*/  HMMA.16816.F32 R44, R76, R86.reuse, R44 ;  /* 0x000000564c2c723c */ /* 0x080ff0000000182c */
[C---:B------:R-:W-:Y:S01]  /*e0b0*/  HMMA.16816.F32 R48, R72.reuse, R86, R48 ;  /* 0x000000564830723c */ /* 0x040fe20000001830 */
[----:B------:R-:W3:Y:S01]  /*e0c0*/  LDSM.16.MT88.4 R84, [R252+0x9000] ;  /* 0x00900000fc54783b */ /* 0x000ee20000004200 */
[----:B------:R-:W4:Y:S02]  /*e0d0*/  MUFU.EX2 R106, R106 ;  /* 0x0000006a006a7308 */ /* 0x000f240000000800 */
[----:B--2---:R-:W-:Y:S04]  /*e0e0*/  F2FP.PACK_AB R176, R220, R125 ;  /* 0x0000007ddcb0723e */ /* 0x004fe800000000ff */
[-C--:B-1----:R-:W-:Y:S04]  /*e0f0*/  HMMA.16816.F32 R52, R72, R80.reuse, R52 ;  /* 0x000000504834723c */ /* 0x082fe80000001834 */
[----:B------:R-:W1:Y:S04]  /*e100*/  MUFU.EX2 R105, R105 ;  /* 0x0000006900697308 */ /* 0x000e680000000800 */
[C---:B------:R-:W-:Y:S06]  /*e110*/  HMMA.16816.F32 R56, R76.reuse, R80, R56 ;  /* 0x000000504c38723c */ /* 0x040fec0000001838 */
[----:B------:R-:W2:Y:S01]  /*e120*/  MUFU.EX2 R102, R102 ;  /* 0x0000006600667308 */ /* 0x000ea20000000800 */
[----:B------:R-:W-:Y:S01]  /*e130*/  FADD.FTZ R81, R89, R178 ;  /* 0x000000b259517221 */ /* 0x000fe20000010000 */
[-C--:B------:R-:W-:Y:S01]  /*e140*/  HMMA.16816.F32 R60, R76, R82.reuse, R60 ;  /* 0x000000524c3c723c */ /* 0x080fe2000000183c */
[----:B------:R-:W5:Y:S03]  /*e150*/  LDSM.16.MT88.4 R88, [R250+0x9000] ;  /* 0x00900000fa58783b */ /* 0x000f660000004200 */
[----:B------:R-:W-:Y:S01]  /*e160*/  FADD.FTZ R232, R232, R81 ;  /* 0x00000051e8e87221 */ /* 0x000fe20000010000 */
[----:B----4-:R-:W-:Y:S02]  /*e170*/  F2FP.PACK_AB R177, R106, R107 ;  /* 0x0000006b6ab1723e */ /* 0x010fe400000000ff */
[----:B------:R-:W-:Y:S01]  /*e180*/  F2FP.PACK_AB R78, R147, R140 ;  /* 0x0000008c934e723e */ /* 0x000fe200000000ff */
[----:B------:R-:W-:Y:S01]  /*e190*/  HMMA.16816.F32 R64, R72, R82, R64 ;  /* 0x000000524840723c */ /* 0x000fe20000001840 */
[----:B------:R-:W4:Y:S01]  /*e1a0*/  LDSM.16.MT88.4 R80, [R248+0x9000] ;  /* 0x00900000f850783b */ /* 0x000f220000004200 */
[----:B------:R-:W2:Y:S02]  /*e1b0*/  MUFU.EX2 R96, R96 ;  /* 0x0000006000607308 */ /* 0x000ea40000000800 */
[----:B------:R-:W-:Y:S01]  /*e1c0*/  F2FP.PACK_AB R76, R148, R151 ;  /* 0x00000097944c723e */ /* 0x000fe200000000ff */
[----:B------:R-:W-:Y:S01]  /*e1d0*/  FADD.FTZ R171, R171, R232 ;  /* 0x000000e8abab7221 */ /* 0x000fe20000010000 */
[----:B------:R-:W-:Y:S02]  /*e1e0*/  F2FP.PACK_AB R77, R144, R149 ;  /* 0x00000095904d723e */ /* 0x000fe400000000ff */
[----:B------:R-:W-:Y:S01]  /*e1f0*/  F2FP.PACK_AB R72, R154, R157 ;  /* 0x0000009d9a48723e */ /* 0x000fe200000000ff */
[----:B------:R-:W-:Y:S03]  /*e200*/  FADD.FTZ R157, R157, R162 ;  /* 0x000000a29d9d7221 */ /* 0x000fe60000010000 */
[----:B------:R-:W-:Y:S01]  /*e210*/  F2FP.PACK_AB R73, R150, R153 ;  /* 0x000000999649723e */ /* 0x000fe200000000ff */
[----:B------:R-:W-:Y:S01]  /*e220*/  FADD.FTZ R157, R154, R157 ;  /* 0x0000009d9a9d7221 */ /* 0x000fe20000010000 */
[----:B------:R-:W-:Y:S01]  /*e230*/  F2FP.PACK_AB R74, R143, R146 ;  /* 0x000000928f4a723e */ /* 0x000fe200000000ff */
[----:B------:R-:W-:Y:S01]  /*e240*/  FADD.FTZ R153, R153, R160 ;  /* 0x000000a099997221 */ /* 0x000fe20000010000 */
[----:B------:R-:W-:Y:S01]  /*e250*/  F2FP.PACK_AB R75, R141, R142 ;  /* 0x0000008e8d4b723e */ /* 0x000fe200000000ff */
[----:B------:R-:W-:Y:S01]  /*e260*/  LDSM.16.MT88.4 R160, [R249+0xb800] ;  /* 0x00b80000f9a0783b */ /* 0x000fe20000004200 */
[----:B------:R-:W-:Y:S01]  /*e270*/  FADD.FTZ R146, R146, R157 ;  /* 0x0000009d92927221 */ /* 0x000fe20000010000 */
[----:B------:R-:W-:Y:S01]  /*e280*/  F2FP.PACK_AB R79, R136, R145 ;  /* 0x00000091884f723e */ /* 0x000fe200000000ff */
[----:B------:R-:W-:Y:S01]  /*e290*/  FADD.FTZ R168, R168, R171 ;  /* 0x000000aba8a87221 */ /* 0x000fe20000010000 */
[----:B-1----:R-:W-:Y:S01]  /*e2a0*/  F2FP.PACK_AB R178, R104, R105 ;  /* 0x0000006968b2723e */ /* 0x002fe200000000ff */
[----:B------:R-:W-:Y:S01]  /*e2b0*/  FADD.FTZ R143, R143, R146 ;  /* 0x000000928f8f7221 */ /* 0x000fe20000010000 */
[-C--:B---3--:R-:W-:Y:S01]  /*e2c0*/  HMMA.16816.F32 R4, R72, R84.reuse, R4 ;  /* 0x000000544804723c */ /* 0x088fe20000001804 */
[----:B------:R-:W1:Y:S02]  /*e2d0*/  MUFU.EX2 R70, R70 ;  /* 0x0000004600467308 */ /* 0x000e640000000800 */
[----:B------:R-:W-:Y:S01]  /*e2e0*/  FADD.FTZ R159, R159, R168 ;  /* 0x000000a89f9f7221 */ /* 0x000fe20000010000 */
[----:B--2---:R-:W-:Y:S02]  /*e2f0*/  F2FP.PACK_AB R179, R101, R102 ;  /* 0x0000006665b3723e */ /* 0x004fe400000000ff */
[----:B------:R-:W-:Y:S01]  /*e300*/  F2FP.PACK_AB R194, R71, R96 ;  /* 0x0000006047c2723e */ /* 0x000fe200000000ff */
[----:B------:R-:W-:Y:S01]  /*e310*/  FADD.FTZ R156, R156, R159 ;  /* 0x0000009f9c9c7221 */ /* 0x000fe20000010000 */
[C---:B------:R-:W-:Y:S03]  /*e320*/  HMMA.16816.F32 R8, R76.reuse, R84, R8 ;  /* 0x000000544c08723c */ /* 0x040fe60000001808 */
[----:B------:R-:W-:Y:S01]  /*e330*/  MUFU.EX2 R100, R100 ;  /* 0x0000006400647308 */ /* 0x000fe20000000800 */
[----:B------:R-:W-:Y:S04]  /*e340*/  FADD.FTZ R151, R151, R156 ;  /* 0x0000009c97977221 */ /* 0x000fe80000010000 */
[-C--:B------:R-:W-:Y:S04]  /*e350*/  HMMA.16816.F32 R12, R76, R86.reuse, R12 ;  /* 0x000000564c0c723c */ /* 0x080fe8000000180c */
[----:B------:R-:W-:Y:S01]  /*e360*/  FADD.FTZ R151, R148, R151 ;  /* 0x0000009794977221 */ /* 0x000fe20000010000 */
[----:B------:R-:W2:Y:S03]  /*e370*/  MUFU.EX2 R99, R99 ;  /* 0x0000006300637308 */ /* 0x000ea60000000800 */
[C---:B------:R-:W-:Y:S01]  /*e380*/  HMMA.16816.F32 R16, R72.reuse, R86, R16 ;  /* 0x000000564810723c */ /* 0x040fe20000001810 */
[----:B------:R-:W3:Y:S03]  /*e390*/  LDSM.16.MT88.4 R84, [R252+0x9800] ;  /* 0x00980000fc54783b */ /* 0x000ee60000004200 */
[----:B------:R-:W-:Y:S01]  /*e3a0*/  FADD.FTZ R140, R140, R151 ;  /* 0x000000978c8c7221 */ /* 0x000fe20000010000 */
[----:B-1----:R-:W-:Y:S02]  /*e3b0*/  F2FP.PACK_AB R195, R69, R70 ;  /* 0x0000004645c3723e */ /* 0x002fe400000000ff */
[----:B------:R-:W-:Y:S01]  /*e3c0*/  MUFU.EX2 R98, R98 ;  /* 0x0000006200627308 */ /* 0x000fe20000000800 */
[-C--:B-----5:R-:W-:Y:S04]  /*e3d0*/  HMMA.16816.F32 R20, R72, R88.reuse, R20 ;  /* 0x000000584814723c */ /* 0x0a0fe80000001814 */
        /* <DEDUP_REMOVED lines=8> */
[----:B------:R-:W5:Y:S03]  /*e460*/  MUFU.EX2 R208, R208 ;  /* 0x000000d000d07308 */ /* 0x000f660000000800 */
[-C--:B------:R-:W-:Y:S04]  /*e470*/  HMMA.16816.F32 R36, R72, R92.reuse, R36 ;  /* 0x0000005c4824723c */ /* 0x080fe80000001824 */
[----:B-1----:R-:W-:Y:S03]  /*e480*/  F2FP.PACK_AB R193, R97, R98 ;  /* 0x0000006261c1723e */ /* 0x002fe600000000ff */
[----:B------:R-:W-:Y:S01]  /*e490*/  MUFU.EX2 R206, R206 ;  /* 0x000000ce00ce7308 */ /* 0x000fe20000000800 */
[C---:B------:R-:W-:Y:S08]  /*e4a0*/  HMMA.16816.F32 R40, R76.reuse, R92, R40 ;  /* 0x0000005c4c28723c */ /* 0x040ff00000001828 */
[-C--:B------:R-:W-:Y:S01]  /*e4b0*/  HMMA.16816.F32 R44, R76, R94.reuse, R44 ;  /* 0x0000005e4c2c723c */ /* 0x080fe2000000182c */
[----:B------:R-:W1:Y:S07]  /*e4c0*/  MUFU.EX2 R205, R205 ;  /* 0x000000cd00cd7308 */ /* 0x000e6e0000000800 */
[C---:B------:R-:W-:Y:S01]  /*e4d0*/  HMMA.16816.F32 R48, R72.reuse, R94, R48 ;  /* 0x0000005e4830723c */ /* 0x040fe20000001830 */
[----:B------:R-:W1:Y:S02]  /*e4e0*/  LDSM.16.MT88.4 R92, [R249+0x9800] ;  /* 0x00980000f95c783b */ /* 0x000e640000004200 */
[----:B------:R-:W-:Y:S05]  /*e4f0*/  MUFU.EX2 R204, R204 ;  /* 0x000000cc00cc7308 */ /* 0x000fea0000000800 */
[-C--:B----4-:R-:W-:Y:S05]  /*e500*/  HMMA.16816.F32 R52, R72, R80.reuse, R52 ;  /* 0x000000504834723c */ /* 0x090fea0000001834 */
[----:B------:R-:W4:Y:S03]  /*e510*/  MUFU.EX2 R199, R199 ;  /* 0x000000c700c77308 */ /* 0x000f260000000800 */
[C---:B------:R-:W-:Y:S07]  /*e520*/  HMMA.16816.F32 R56, R76.reuse, R80, R56 ;  /* 0x000000504c38723c */ /* 0x040fee0000001838 */
[----:B------:R-:W-:Y:S01]  /*e530*/  MUFU.EX2 R197, R197 ;  /* 0x000000c500c57308 */ /* 0x000fe20000000800 */
[-C--:B------:R-:W-:Y:S07]  /*e540*/  HMMA.16816.F32 R60, R76, R82.reuse, R60 ;  /* 0x000000524c3c723c */ /* 0x080fee000000183c */
[----:B------:R-:W-:Y:S01]  /*e550*/  F2FP.PACK_AB R76, R133, R132 ;  /* 0x00000084854c723e */ /* 0x000fe200000000ff */
[----:B------:R-:W-:Y:S01]  /*e560*/  HMMA.16816.F32 R64, R72, R82, R64 ;  /* 0x000000524840723c */ /* 0x000fe20000001840 */
[----:B------:R-:W1:Y:S01]  /*e570*/  LDSM.16.MT88.4 R80, [R248+0x9800] ;  /* 0x00980000f850783b */ /* 0x000e620000004200 */
[----:B------:R-:W1:Y:S02]  /*e580*/  MUFU.EX2 R196, R196 ;  /* 0x000000c400c47308 */ /* 0x000e640000000800 */
[----:B------:R-:W-:Y:S01]  /*e590*/  F2FP.PACK_AB R77, R134, R135 ;  /* 0x00000087864d723e */ /* 0x000fe200000000ff */
[----:B------:R-:W-:Y:S01]  /*e5a0*/  FADD.FTZ R132, R132, R111 ;  /* 0x0000006f84847221 */ /* 0x000fe20000010000 */
[----:B------:R-:W-:Y:S02]  /*e5b0*/  F2FP.PACK_AB R78, R130, R137 ;  /* 0x00000089824e723e */ /* 0x000fe400000000ff */
[----:B------:R-:W-:Y:S01]  /*e5c0*/  F2FP.PACK_AB R72, R117, R138 ;  /* 0x0000008a7548723e */ /* 0x000fe200000000ff */
[----:B------:R-:W-:Y:S03]  /*e5d0*/  FADD.FTZ R132, R133, R132 ;  /* 0x0000008485847221 */ /* 0x000fe60000010000 */
[----:B------:R-:W-:Y:S01]  /*e5e0*/  F2FP.PACK_AB R73, R109, R126 ;  /* 0x0000007e6d49723e */ /* 0x000fe200000000ff */
[----:B------:R-:W-:Y:S01]  /*e5f0*/  FADD.FTZ R138, R138, R143 ;  /* 0x0000008f8a8a7221 */ /* 0x000fe20000010000 */
[----:B------:R-:W-:Y:S02]  /*e600*/  F2FP.PACK_AB R74, R108, R113 ;  /* 0x000000716c4a723e */ /* 0x000fe400000000ff */
[----:B------:R-:W-:Y:S01]  /*e610*/  F2FP.PACK_AB R75, R103, R110 ;  /* 0x0000006e674b723e */ /* 0x000fe200000000ff */
[----:B------:R-:W-:Y:S01]  /*e620*/  FADD.FTZ R138, R117, R138 ;  /* 0x0000008a758a7221 */ /* 0x000fe20000010000 */
[----:B------:R-:W-:Y:S03]  /*e630*/  F2FP.PACK_AB R79, R128, R139 ;  /* 0x0000008b804f723e */ /* 0x000fe600000000ff */
[----:B------:R-:W-:Y:S02]  /*e640*/  FADD.FTZ R113, R113, R138 ;  /* 0x0000008a71717221 */ /* 0x000fe40000010000 */
[-C--:B---3--:R-:W-:Y:S03]  /*e650*/  HMMA.16816.F32 R4, R72, R84.reuse, R4 ;  /* 0x000000544804723c */ /* 0x088fe60000001804 */
[----:B------:R-:W-:Y:S05]  /*e660*/  FADD.FTZ R108, R108, R113 ;  /* 0x000000716c6c7221 */ /* 0x000fea0000010000 */
        /* <DEDUP_REMOVED lines=14> */
[-C--:B------:R-:W-:Y:S08]  /*e750*/  HMMA.16816.F32 R52, R72, R80.reuse, R52 ;  /* 0x000000504834723c */ /* 0x080ff00000001834 */
[C---:B------:R-:W-:Y:S08]  /*e760*/  HMMA.16816.F32 R56, R76.reuse, R80, R56 ;  /* 0x000000504c38723c */ /* 0x040ff00000001838 */
[-C--:B------:R-:W-:Y:S07]  /*e770*/  HMMA.16816.F32 R60, R76, R82.reuse, R60 ;  /* 0x000000524c3c723c */ /* 0x080fee000000183c */
[----:B------:R-:W-:Y:S01]  /*e780*/  F2FP.PACK_AB R76, R120, R129 ;  /* 0x00000081784c723e */ /* 0x000fe200000000ff */
[----:B------:R-:W-:Y:S01]  /*e790*/  HMMA.16816.F32 R64, R72, R82, R64 ;  /* 0x000000524840723c */ /* 0x000fe20000001840 */
[----:B------:R-:W1:Y:S03]  /*e7a0*/  LDSM.16.MT88.4 R80, [R248+0xa000] ;  /* 0x00a00000f850783b */ /* 0x000e660000004200 */
[----:B------:R-:W-:Y:S02]  /*e7b0*/  F2FP.PACK_AB R77, R118, R127 ;  /* 0x0000007f764d723e */ /* 0x000fe400000000ff */
[----:B------:R-:W-:Y:S02]  /*e7c0*/  F2FP.PACK_AB R78, R114, R119 ;  /* 0x00000077724e723e */ /* 0x000fe400000000ff */
[C---:B------:R-:W-:Y:S01]  /*e7d0*/  F2FP.PACK_AB R72, R124.reuse, R131 ;  /* 0x000000837c48723e */ /* 0x040fe200000000ff */
[----:B------:R-:W-:Y:S03]  /*e7e0*/  FADD.FTZ R131, R131, R108 ;  /* 0x0000006c83837221 */ /* 0x000fe60000010000 */
[----:B------:R-:W-:Y:S01]  /*e7f0*/  F2FP.PACK_AB R73, R121, R152 ;  /* 0x000000987949723e */ /* 0x000fe200000000ff */
[----:B------:R-:W-:Y:S01]  /*e800*/  FADD.FTZ R124, R124, R131 ;  /* 0x000000837c7c7221 */ /* 0x000fe20000010000 */
[C---:B------:R-:W-:Y:S02]  /*e810*/  F2FP.PACK_AB R74, R116.reuse, R123 ;  /* 0x0000007b744a723e */ /* 0x040fe400000000ff */
[----:B------:R-:W-:Y:S01]  /*e820*/  F2FP.PACK_AB R75, R115, R122 ;  /* 0x0000007a734b723e */ /* 0x000fe200000000ff */
[----:B------:R-:W-:Y:S01]  /*e830*/  FADD.FTZ R123, R123, R124 ;  /* 0x0000007c7b7b7221 */ /* 0x000fe20000010000 */
[----:B------:R-:W-:Y:S03]  /*e840*/  F2FP.PACK_AB R79, R165, R112 ;  /* 0x00000070a54f723e */ /* 0x000fe600000000ff */
[----:B------:R-:W-:Y:S02]  /*e850*/  FADD.FTZ R116, R116, R123 ;  /* 0x0000007b74747221 */ /* 0x000fe40000010000 */
        /* <DEDUP_REMOVED lines=27> */
[----:B------:R-:W-:Y:S02]  /*ea10*/  LDSM.16.MT88.4 R156, [R250+0xb800] ;  /* 0x00b80000fa9c783b */ /* 0x000fe40000004200 */
[----:B------:R-:W-:Y:S01]  /*ea20*/  F2FP.PACK_AB R74, R191, R188 ;  /* 0x000000bcbf4a723e */ /* 0x000fe200000000ff */
[----:B------:R-:W-:Y:S01]  /*ea30*/  FADD.FTZ R136, R136, R145 ;  /* 0x0000009188887221 */ /* 0x000fe20000010000 */
[----:B------:R-:W-:Y:S01]  /*ea40*/  F2FP.PACK_AB R75, R207, R190 ;  /* 0x000000becf4b723e */ /* 0x000fe200000000ff */
[----:B------:R-:W-:Y:S01]  /*ea50*/  FADD.FTZ R142, R142, R149 ;  /* 0x000000958e8e7221 */ /* 0x000fe20000010000 */
[----:B------:R-:W-:Y:S01]  /*ea60*/  F2FP.PACK_AB R77, R215, R214 ;  /* 0x000000d6d74d723e */ /* 0x000fe200000000ff */
[----:B------:R-:W-:Y:S01]  /*ea70*/  FADD.FTZ R135, R135, R136 ;  /* 0x0000008887877221 */ /* 0x000fe20000010000 */
[----:B------:R-:W-:Y:S01]  /*ea80*/  LDSM.16.MT88.4 R144, [R252+0xb800] ;  /* 0x00b80000fc90783b */ /* 0x000fe20000004200 */
[----:B------:R-:W-:Y:S01]  /*ea90*/  F2FP.PACK_AB R78, R219, R216 ;  /* 0x000000d8db4e723e */ /* 0x000fe200000000ff */
[----:B------:R-:W-:Y:S01]  /*eaa0*/  FADD.FTZ R141, R141, R142 ;  /* 0x0000008e8d8d7221 */ /* 0x000fe20000010000 */
[-C--:B---3--:R-:W-:Y:S03]  /*eab0*/  HMMA.16816.F32 R4, R72, R84.reuse, R4 ;  /* 0x000000544804723c */ /* 0x088fe60000001804 */
[----:B------:R-:W-:Y:S01]  /*eac0*/  F2FP.PACK_AB R79, R224, R221 ;  /* 0x000000dde04f723e */ /* 0x000fe200000000ff */
[----:B------:R-:W-:Y:S02]  /*ead0*/  FADD.FTZ R134, R134, R135 ;  /* 0x0000008786867221 */ /* 0x000fe40000010000 */
        /* <DEDUP_REMOVED lines=10> */
[----:B------:R-:W-:Y:S02]  /*eb80*/  FADD.FTZ R188, R191, R188 ;  /* 0x000000bcbfbc7221 */ /* 0x000fe40000010000 */
[----:B------:R-:W-:Y:S02]  /*eb90*/  FADD.FTZ R103, R103, R110 ;  /* 0x0000006e67677221 */ /* 0x000fe40000010000 */
        /* <DEDUP_REMOVED lines=13> */
[----:B-----5:R-:W-:Y:S01]  /*ec70*/  F2FP.PACK_AB R76, R208, R209 ;  /* 0x000000d1d04c723e */ /* 0x020fe200000000ff */
[----:B------:R-:W-:Y:S01]  /*ec80*/  HMMA.16816.F32 R64, R72, R82, R64 ;  /* 0x000000524840723c */ /* 0x000fe20000001840 */
[----:B------:R-:W5:Y:S03]  /*ec90*/  LDSM.16.MT88.4 R80, [R248+0xb000] ;  /* 0x00b00000f850783b */ /* 0x000f660000004200 */
[----:B------:R-:W-:Y:S02]  /*eca0*/  F2FP.PACK_AB R77, R205, R206 ;  /* 0x000000cecd4d723e */ /* 0x000fe400000000ff */
[----:B----4-:R-:W-:Y:S02]  /*ecb0*/  F2FP.PACK_AB R78, R199, R204 ;  /* 0x000000ccc74e723e */ /* 0x010fe400000000ff */
        /* <DEDUP_REMOVED lines=9> */
[-C--:B---3--:R-:W-:Y:S03]  /*ed50*/  HMMA.16816.F32 R4, R72, R84.reuse, R4 ;  /* 0x000000544804723c */ /* 0x088fe60000001804 */
[----:B------:R-:W-:Y:S04]  /*ed60*/  FADD.FTZ R125, R125, R218 ;  /* 0x000000da7d7d7221 */ /* 0x000fe80000010000 */
[----:B------:R-:W-:Y:S01]  /*ed70*/  FADD.FTZ R220, R220, R125 ;  /* 0x0000007ddcdc7221 */ /* 0x000fe20000010000 */
[C---:B------:R-:W-:Y:S04]  /*ed80*/  HMMA.16816.F32 R8, R76.reuse, R84, R8 ;  /* 0x000000544c08723c */ /* 0x040fe80000001808 */
[----:B------:R-:W-:Y:S04]  /*ed90*/  FADD.FTZ R105, R105, R220 ;  /* 0x000000dc69697221 */ /* 0x000fe80000010000 */
        /* <DEDUP_REMOVED lines=10> */
[-C--:B-----5:R-:W-:Y:S08]  /*ee40*/  HMMA.16816.F32 R52, R72, R80.reuse, R52 ;  /* 0x000000504834723c */ /* 0x0a0ff00000001834 */
[C---:B------:R-:W-:Y:S08]  /*ee50*/  HMMA.16816.F32 R56, R76.reuse, R80, R56 ;  /* 0x000000504c38723c */ /* 0x040ff00000001838 */
[-C--:B------:R-:W-:Y:S08]  /*ee60*/  HMMA.16816.F32 R60, R76, R82.reuse, R60 ;  /* 0x000000524c3c723c */ /* 0x080ff0000000183c */
[----:B------:R-:W-:Y:S07]  /*ee70*/  HMMA.16816.F32 R64, R72, R82, R64 ;  /* 0x000000524840723c */ /* 0x000fee0000001840 */
[----:B------:R-:W-:Y:S02]  /*ee80*/  FADD.FTZ R73, R137, R132 ;  /* 0x0000008489497221 */ /* 0x000fe40000010000 */
[----:B------:R-:W-:Y:S02]  /*ee90*/  FADD.FTZ R75, R139, R134 ;  /* 0x000000868b4b7221 */ /* 0x000fe40000010000 */
        /* <DEDUP_REMOVED lines=57> */
[----:B------:R-:W-:Y:S01]  /*f230*/  FADD.FTZ R197, R196, R197 ;  /* 0x000000c5c4c57221 */ /* 0x000fe20000010000 */
[----:B------:R-:W-:Y:S01]  /*f240*/  MOV R196, R3 ;  /* 0x0000000300c47202 */ /* 0x000fe20000000f00 */
[----:B------:R-:W-:Y:S01]  /*f250*/  FADD.FTZ R100, R100, R199 ;  /* 0x000000c764647221 */ /* 0x000fe20000010000 */
[----:B------:R-:W-:Y:S01]  /*f260*/  MOV R199, R2 ;  /* 0x0000000200c77202 */ /* 0x000fe20000000f00 */
[----:B------:R-:W-:Y:S04]  /*f270*/  FADD.FTZ R107, R106, R107 ;  /* 0x0000006b6a6b7221 */ /* 0x000fe80000010000 */
[----:B------:R-:W-:Y:S01]  /*f280*/  FADD.FTZ R98, R98, R197 ;  /* 0x000000c562627221 */ /* 0x000fe20000010000 */
[----:B------:R-:W-:Y:S01]  /*f290*/  MOV R197, R0 ;  /* 0x0000000000c57202 */ /* 0x000fe20000000f00 */
[----:B------:R-:W-:Y:S02]  /*f2a0*/  FADD.FTZ R99, R99, R100 ;  /* 0x0000006463637221 */ /* 0x000fe40000010000 */
[----:B------:R-:W-:Y:S02]  /*f2b0*/  FADD.FTZ R102, R102, R107 ;  /* 0x0000006b66667221 */ /* 0x000fe40000010000 */
[----:B------:R-:W-:Y:S02]  /*f2c0*/  FADD.FTZ R96, R96, R99 ;  /* 0x0000006360607221 */ /* 0x000fe40000010000 */
[----:B------:R-:W-:Y:S02]  /*f2d0*/  FADD.FTZ R6, R101, R102 ;  /* 0x0000006665067221 */ /* 0x000fe40000010000 */
[----:B------:R-:W-:Y:S02]  /*f2e0*/  FADD.FTZ R97, R97, R98 ;  /* 0x0000006261617221 */ /* 0x000fe40000010000 */
[----:B------:R-:W-:Y:S01]  /*f2f0*/  FADD.FTZ R5, R71, R96 ;  /* 0x0000006047057221 */ /* 0x000fe20000010000 */
[----:B------:R2:W-:Y:S01]  /*f300*/  STL [R1+0x58], R6 ;  /* 0x0000580601007387 */ /* 0x0005e20000100800 */
[----:B------:R-:W-:Y:S03]  /*f310*/  FADD.FTZ R70, R70, R97 ;  /* 0x0000006146467221 */ /* 0x000fe60000010000 */
[----:B------:R2:W-:Y:S01]  /*f320*/  STL [R1+0x60], R5 ;  /* 0x0000600501007387 */ /* 0x0005e20000100800 */
[----:B-1----:R-:W-:Y:S05]  /*f330*/  FADD.FTZ R4, R69, R70 ;  /* 0x0000004645047221 */ /* 0x002fea0000010000 */
[----:B------:R2:W-:Y:S02]  /*f340*/  STL [R1+0x5c], R4 ;  /* 0x00005c0401007387 */ /* 0x0005e40000100800 */
[----:B--2---:R-:W-:-:S05]  /*f350*/  @P1 BRA `(.L_x_252) ;  /* 0xffffa5a000001947 */ /* 0x004fca000383ffff */
.L_x_251:
[----:B--2---:R-:W2:Y:S01]  /*f360*/  LDL.LU R4, [R1+0x64] ;  /* 0x0000640001047983 */ /* 0x004ea20000300800 */
[----:B------:R-:W-:Y:S01]  /*f370*/  MOV R10, 0x3f800000 ;  /* 0x3f800000000a7802 */ /* 0x000fe20000000f00 */
[----:B------:R-:W1:Y:S01]  /*f380*/  S2UR UR6, SR_CTAID.Y ;  /* 0x00000000000679c3 */ /* 0x000e620000002600 */
[----:B------:R-:W-:Y:S01]  /*f390*/  UISETP.NE.AND UP0, UPT, UR10, -0x1, UPT ;  /* 0xffffffff0a00788c */ /* 0x000fe2000bf05270 */
[----:B------:R-:W3:Y:S01]  /*f3a0*/  LDL.LU R8, [R1+0x58] ;  /* 0x0000580001087983 */ /* 0x000ee20000300800 */
[----:B------:R-:W-:-:S03]  /*f3b0*/  ULDC.64 UR4, c[0x0][0x1e8] ;  /* 0x00007a0000047ab9 */ /* 0x000fc60000000a00 */
[----:B------:R-:W4:Y:S04]  /*f3c0*/  LDL.LU R9, [R1+0x60] ;  /* 0x0000600001097983 */ /* 0x000f280000300800 */
[----:B------:R-:W5:Y:S04]  /*f3d0*/  LDL.LU R7, [R1+0x5c] ;  /* 0x00005c0001077983 */ /* 0x000f680000300800 */
[----:B------:R-:W5:Y:S01]  /*f3e0*/  LDL.LU R6, [R1+0x1c] ;  /* 0x00001c0001067983 */ /* 0x000f620000300800 */
[----:B------:R-:W-:Y:S01]  /*f3f0*/  @UP0 UIMAD.WIDE.U32 UR14, UR10, UR4, URZ ;  /* 0x000000040a0e02a5 */ /* 0x000fe2000f8e003f */
[----:B------:R-:W1:Y:S01]  /*f400*/  S2UR UR9, SR_CTAID.X ;  /* 0x00000000000979c3 */ /* 0x000e620000002500 */
[----:B------:R-:W-:Y:S01]  /*f410*/  ULDC UR8, c[0x0][0x214] ;  /* 0x0000850000087ab9 */ /* 0x000fe20000000800 */
[----:B------:R-:W-:Y:S01]  /*f420*/  BSSY B0, `(.L_x_255) ;  /* 0x000012d000007945 */ /* 0x000fe20003800000 */
[----:B------:R-:W-:Y:S01]  /*f430*/  @UP0 UIMAD UR7, UR10, UR5, UR15 ;  /* 0x000000050a0702a4 */ /* 0x000fe2000f8e020f */
[----:B------:R-:W-:Y:S01]  /*f440*/  MOV R48, 0x7f800000 ;  /* 0x7f80000000307802 */ /* 0x000fe20000000f00 */
[----:B------:R-:W-:Y:S01]  /*f450*/  UMOV UR24, URZ ;  /* 0x0000003f00187c82 */ /* 0x000fe20008000000 */
[----:B------:R-:W-:Y:S01]  /*f460*/  MOV R49, 0x7f800000 ;  /* 0x7f80000000317802 */ /* 0x000fe20000000f00 */
[----:B------:R-:W-:Y:S01]  /*f470*/  ULDC.64 UR4, c[0x0][0x1e0] ;  /* 0x0000780000047ab9 */ /* 0x000fe20000000a00 */
[----:B------:R-:W1:Y:S02]  /*f480*/  S2UR UR11, SR_CTAID.Z ;  /* 0x00000000000b79c3 */ /* 0x000e640000002700 */
[----:B-1----:R-:W-:-:S02]  /*f490*/  @!UP0 USHF.R.S32.HI UR12, URZ, 0x1f, UR6 ;  /* 0x0000001f3f0c8899 */ /* 0x002fc40008011406 */
[----:B------:R-:W-:Y:S02]  /*f4a0*/  @!UP0 UIMAD.WIDE.U32 UR22, UR6, UR4, URZ ;  /* 0x00000004061682a5 */ /* 0x000fe4000f8e003f */
[----:B------:R-:W-:Y:S02]  /*f4b0*/  @!UP0 UIMAD UR12, UR12, UR4, URZ ;  /* 0x000000040c0c82a4 */ /* 0x000fe4000f8e023f */
[----:B------:R-:W-:Y:S02]  /*f4c0*/  UMOV UR25, URZ ;  /* 0x0000003f00197c82 */ /* 0x000fe40008000000 */
[----:B------:R-:W-:Y:S02]  /*f4d0*/  ULDC.U8 UR4, c[0x0][0x329] ;  /* 0x0000ca4000047ab9 */ /* 0x000fe40000000000 */
[----:B------:R-:W-:Y:S02]  /*f4e0*/  UISETP.NE.AND UP1, UPT, UR4, URZ, UPT ;  /* 0x0000003f0400728c */ /* 0x000fe4000bf25270 */
[----:B------:R-:W-:-:S02]  /*f4f0*/  @!UP0 UIMAD UR12, UR6, UR5, UR12 ;  /* 0x00000005060c82a4 */ /* 0x000fc4000f8e020c */
[----:B------:R-:W-:Y:S02]  /*f500*/  @!UP0 UMOV UR14, UR22 ;  /* 0x00000016000e8c82 */ /* 0x000fe40008000000 */
[----:B------:R-:W-:Y:S02]  /*f510*/  ULDC.U8 UR5, c[0x0][0x328] ;  /* 0x0000ca0000057ab9 */ /* 0x000fe40000000000 */
[----:B------:R-:W-:Y:S02]  /*f520*/  UISETP.NE.AND UP2, UPT, UR5, URZ, UPT ;  /* 0x0000003f0500728c */ /* 0x000fe4000bf45270 */
[----:B------:R-:W-:Y:S02]  /*f530*/  @!UP0 UIADD3 UR7, UR23, UR12, URZ ;  /* 0x0000000c17078290 */ /* 0x000fe4000fffe03f */
[----:B------:R-:W-:Y:S02]  /*f540*/  UISETP.NE.OR UP3, UPT, UR4, URZ, !UP2 ;  /* 0x0000003f0400728c */ /* 0x000fe4000d765670 */
[----:B------:R-:W-:-:S02]  /*f550*/  @UP1 ULDC UR15, c[0x0][0x210] ;  /* 0x00008400000f1ab9 */ /* 0x000fc40000000800 */
[----:B------:R-:W-:Y:S02]  /*f560*/  ULDC UR5, c[0x0][0x234] ;  /* 0x00008d0000057ab9 */ /* 0x000fe40000000800 */
[----:B------:R-:W-:Y:S02]  /*f570*/  @UP1 UIMAD UR15, UR15, UR8, URZ ;  /* 0x000000080f0f12a4 */ /* 0x000fe4000f8e023f */
[----:B------:R-:W-:Y:S02]  /*f580*/  @!UP1 USEL UR15, UR8, UR5, !UP2 ;  /* 0x00000005080f9287 */ /* 0x000fe4000d000000 */
[----:B------:R-:W-:Y:S02]  /*f590*/  ULDC UR4, c[0x0][0x1c0] ;  /* 0x0000700000047ab9 */ /* 0x000fe40000000800 */
[----:B------:R-:W-:Y:S02]  /*f5a0*/  @UP1 UMOV UR17, 0x1 ;  /* 0x0000000100111882 */ /* 0x000fe40000000000 */
[----:B------:R-:W-:-:S02]  /*f5b0*/  @!UP1 UIMAD UR17, UR15, UR4, URZ ;  /* 0x000000040f1192a4 */ /* 0x000fc4000f8e023f */
[----:B------:R-:W-:Y:S02]  /*f5c0*/  @!UP3 UIMAD UR21, UR6, UR8, URZ ;  /* 0x000000080615b2a4 */ /* 0x000fe4000f8e023f */
[----:B------:R-:W-:Y:S02]  /*f5d0*/  @UP1 ULDC UR20, c[0x0][0x210] ;  /* 0x0000840000141ab9 */ /* 0x000fe40000000800 */
[----:B------:R-:W-:Y:S02]  /*f5e0*/  UIMAD UR5, UR6, UR17, URZ ;  /* 0x00000011060572a4 */ /* 0x000fe4000f8e023f */
[----:B------:R-:W-:Y:S02]  /*f5f0*/  @!UP1 UMOV UR20, 0x1 ;  /* 0x0000000100149882 */ /* 0x000fe40000000000 */
[----:B------:R-:W-:Y:S02]  /*f600*/  @!UP3 USEL UR21, UR21, UR10, !UP0 ;  /* 0x0000000a1515b287 */ /* 0x000fe4000c000000 */
[----:B------:R-:W-:-:S02]  /*f610*/  UIMAD UR4, UR9, UR20, URZ ;  /* 0x00000014090472a4 */ /* 0x000fc4000f8e023f */
[----:B------:R-:W-:Y:S02]  /*f620*/  USEL UR5, UR5, URZ, UP3 ;  /* 0x0000003f05057287 */ /* 0x000fe40009800000 */
[----:B------:R-:W-:Y:S02]  /*f630*/  USHF.L.U32 UR4, UR4, 0x7, URZ ;  /* 0x0000000704047899 */ /* 0x000fe4000800063f */
[----:B------:R-:W-:Y:S02]  /*f640*/  UIMAD UR15, UR11, UR15, UR5 ;  /* 0x0000000f0b0f72a4 */ /* 0x000fe4000f8e0205 */
[----:B------:R-:W-:Y:S02]  /*f650*/  @!UP3 UMOV UR24, UR21 ;  /* 0x000000150018bc82 */ /* 0x000fe40008000000 */
[----:B------:R-:W-:Y:S02]  /*f660*/  USHF.R.S32.HI UR5, URZ, 0x1f, UR4 ;  /* 0x0000001f3f057899 */ /* 0x000fe40008011404 */
[----:B------:R-:W-:-:S02]  /*f670*/  @!UP3 USHF.R.S32.HI UR25, URZ, 0x1f, UR21 ;  /* 0x0000001f3f19b899 */ /* 0x000fc40008011415 */
[----:B------:R-:W-:Y:S02]  /*f680*/  USHF.R.S32.HI UR6, URZ, 0x1f, UR15 ;  /* 0x0000001f3f067899 */ /* 0x000fe4000801140f */
[----:B------:R-:W-:-:S04]  /*f690*/  UIADD3 UR4, UP2, UP1, UR4, UR24, UR15 ;  /* 0x0000001804047290 */ /* 0x000fc8000f95e00f */
[----:B------:R-:W-:Y:S01]  /*f6a0*/  UIADD3.X UR5, UR5, UR25, UR6, UP2, UP1 ;  /* 0x0000001905057290 */ /* 0x000fe200097e2406 */
[----:B--2---:R-:W1:Y:S04]  /*f6b0*/  SHFL.BFLY PT, R13, R4, 0x2, 0x1f ;  /* 0x0c401f00040d7f89 */ /* 0x004e6800000e0000 */
[----:B---3--:R-:W2:Y:S04]  /*f6c0*/  SHFL.BFLY PT, R5, R8, 0x2, 0x1f ;  /* 0x0c401f0008057f89 */ /* 0x008ea800000e0000 */
[----:B----4-:R-:W3:Y:S04]  /*f6d0*/  SHFL.BFLY PT, R12, R9, 0x2, 0x1f ;  /* 0x0c401f00090c7f89 */ /* 0x010ee800000e0000 */
[----:B-----5:R-:W4:Y:S01]  /*f6e0*/  SHFL.BFLY PT, R11, R7, 0x2, 0x1f ;  /* 0x0c401f00070b7f89 */ /* 0x020f2200000e0000 */
[----:B------:R-:W-:Y:S01]  /*f6f0*/  MOV R44, R6 ;  /* 0x00000006002c7202 */ /* 0x000fe20000000f00 */
[----:B-1----:R-:W-:-:S02]  /*f700*/  FADD.FTZ R13, R13, R4 ;  /* 0x000000040d0d7221 */ /* 0x002fc40000010000 */
[----:B--2---:R-:W-:-:S03]  /*f710*/  FADD.FTZ R5, R5, R8 ;  /* 0x0000000805057221 */ /* 0x004fc60000010000 */
[----:B------:R-:W1:Y:S01]  /*f720*/  SHFL.BFLY PT, R4, R13, 0x1, 0x1f ;  /* 0x0c201f000d047f89 */ /* 0x000e6200000e0000 */
[----:B---3--:R-:W-:-:S03]  /*f730*/  FADD.FTZ R12, R12, R9 ;  /* 0x000000090c0c7221 */ /* 0x008fc60000010000 */
[----:B------:R-:W2:Y:S01]  /*f740*/  SHFL.BFLY PT, R8, R5, 0x1, 0x1f ;  /* 0x0c201f0005087f89 */ /* 0x000ea200000e0000 */
[----:B------:R-:W-:Y:S01]  /*f750*/  MOV R9, 0x3f800000 ;  /* 0x3f80000000097802 */ /* 0x000fe20000000f00 */
[----:B----4-:R-:W-:Y:S02]  /*f760*/  FADD.FTZ R11, R11, R7 ;  /* 0x000000070b0b7221 */ /* 0x010fe40000010000 */
[----:B------:R-:W3:Y:S04]  /*f770*/  SHFL.BFLY PT, R7, R12, 0x1, 0x1f ;  /* 0x0c201f000c077f89 */ /* 0x000ee800000e0000 */
[----:B------:R-:W4:Y:S01]  /*f780*/  SHFL.BFLY PT, R6, R11, 0x1, 0x1f ;  /* 0x0c201f000b067f89 */ /* 0x000f2200000e0000 */
[----:B-1----:R-:W-:Y:S02]  /*f790*/  FADD.FTZ R4, R13, R4 ;  /* 0x000000040d047221 */ /* 0x002fe40000010000 */
[----:B--2---:R-:W-:-:S03]  /*f7a0*/  FADD.FTZ R8, R5, R8 ;  /* 0x0000000805087221 */ /* 0x004fc60000010000 */
[----:B------:R-:W-:Y:S01]  /*f7b0*/  FSETP.NE.FTZ.AND P5, PT, R4, RZ, PT ;  /* 0x000000ff0400720b */ /* 0x000fe20003fb5000 */
[----:B------:R-:W1:Y:S01]  /*f7c0*/  S2R R5, SR_TID.X ;  /* 0x0000000000057919 */ /* 0x000e620000002100 */
[----:B------:R-:W-:Y:S01]  /*f7d0*/  FSETP.NE.FTZ.AND P4, PT, R8, RZ, PT ;  /* 0x000000ff0800720b */ /* 0x000fe20003f95000 */
[----:B---3--:R-:W-:Y:S01]  /*f7e0*/  FADD.FTZ R7, R12, R7 ;  /* 0x000000070c077221 */ /* 0x008fe20000010000 */
[----:B------:R-:W-:Y:S01]  /*f7f0*/  MOV R12, 0x3f800000 ;  /* 0x3f800000000c7802 */ /* 0x000fe20000000f00 */
[----:B----4-:R-:W-:Y:S01]  /*f800*/  FADD.FTZ R6, R11, R6 ;  /* 0x000000060b067221 */ /* 0x010fe20000010000 */
[----:B------:R-:W-:Y:S02]  /*f810*/  MOV R11, 0x3f800000 ;  /* 0x3f800000000b7802 */ /* 0x000fe40000000f00 */
[----:B------:R-:W-:Y:S02]  /*f820*/  FSETP.NE.FTZ.AND P3, PT, R7, RZ, PT ;  /* 0x000000ff0700720b */ /* 0x000fe40003f75000 */
[----:B------:R-:W-:-:S03]  /*f830*/  FSETP.NE.FTZ.AND P0, PT, R6, RZ, PT ;  /* 0x000000ff0600720b */ /* 0x000fc60003f15000 */
[----:B------:R-:W2:Y:S08]  /*f840*/  @P5 MUFU.RCP R9, R4 ;  /* 0x0000000400095308 */ /* 0x000eb00000001000 */
[----:B------:R-:W3:Y:S08]  /*f850*/  @P4 MUFU.RCP R10, R8 ;  /* 0x00000008000a4308 */ /* 0x000ef00000001000 */
[----:B------:R-:W4:Y:S01]  /*f860*/  @P3 MUFU.RCP R11, R7 ;  /* 0x00000007000b3308 */ /* 0x000f220000001000 */
[----:B--2---:R-:W-:-:S02]  /*f870*/  FMUL.FTZ R132, R9, R132 ;  /* 0x0000008409847220 */ /* 0x004fc40000410000 */
[C---:B------:R-:W-:Y:S02]  /*f880*/  FMUL.FTZ R133, R9.reuse, R133 ;  /* 0x0000008509857220 */ /* 0x040fe40000410000 */
[C---:B------:R-:W-:Y:S02]  /*f890*/  FMUL.FTZ R144, R9.reuse, R144 ;  /* 0x0000009009907220 */ /* 0x040fe40000410000 */
[----:B------:R-:W-:Y:S01]  /*f8a0*/  FMUL.FTZ R145, R9, R145 ;  /* 0x0000009109917220 */ /* 0x000fe20000410000 */
[----:B------:R-:W2:Y:S01]  /*f8b0*/  @P0 MUFU.RCP R12, R6 ;  /* 0x00000006000c0308 */ /* 0x000ea20000001000 */
[C---:B---3--:R-:W-:Y:S01]  /*f8c0*/  FMUL.FTZ R134, R10.reuse, R134 ;  /* 0x000000860a867220 */ /* 0x048fe20000410000 */
[----:B------:R-:W-:Y:S01]  /*f8d0*/  F2FP.PACK_AB R132, R133, R132 ;  /* 0x000000848584723e */ /* 0x000fe200000000ff */
[C---:B------:R-:W-:Y:S01]  /*f8e0*/  FMUL.FTZ R135, R10.reuse, R135 ;  /* 0x000000870a877220 */ /* 0x040fe20000410000 */
[----:B------:R-:W-:Y:S01]  /*f8f0*/  F2FP.PACK_AB R144, R145, R144 ;  /* 0x000000909190723e */ /* 0x000fe200000000ff */
[----:B------:R-:W-:-:S02]  /*f900*/  FMUL.FTZ R146, R10, R146 ;  /* 0x000000920a927220 */ /* 0x000fc40000410000 */
[C---:B------:R-:W-:Y:S01]  /*f910*/  FMUL.FTZ R147, R10.reuse, R147 ;  /* 0x000000930a937220 */ /* 0x040fe20000410000 */
[----:B------:R-:W-:Y:S01]  /*f920*/  F2FP.PACK_AB R134, R135, R134 ;  /* 0x000000868786723e */ /* 0x000fe200000000ff */
[C---:B------:R-:W-:Y:S01]  /*f930*/  FMUL.FTZ R138, R10.reuse, R138 ;  /* 0x0000008a0a8a7220 */ /* 0x040fe20000410000 */
[----:B------:R-:W3:Y:S01]  /*f940*/  @P5 MUFU.LG2 R4, R4 ;  /* 0x0000000400045308 */ /* 0x000ee20000000c00 */
[C---:B------:R-:W-:Y:S01]  /*f950*/  FMUL.FTZ R139, R10.reuse, R139 ;  /* 0x0000008b0a8b7220 */ /* 0x040fe20000410000 */
[----:B------:R-:W-:Y:S01]  /*f960*/  F2FP.PACK_AB R146, R147, R146 ;  /* 0x000000929392723e */ /* 0x000fe200000000ff */
[C---:B------:R-:W-:Y:S02]  /*f970*/  FMUL.FTZ R158, R10.reuse, R158 ;  /* 0x0000009e0a9e7220 */ /* 0x040fe40000410000 */
[C---:B------:R-:W-:Y:S01]  /*f980*/  FMUL.FTZ R159, R10.reuse, R159 ;  /* 0x0000009f0a9f7220 */ /* 0x040fe20000410000 */
[----:B------:R-:W-:Y:S01]  /*f990*/  F2FP.PACK_AB R138, R139, R138 ;  /* 0x0000008a8b8a723e */ /* 0x000fe200000000ff */
[C---:B------:R-:W-:Y:S01]  /*f9a0*/  FMUL.FTZ R154, R10.reuse, R154 ;  /* 0x0000009a0a9a7220 */ /* 0x040fe20000410000 */
[----:B------:R-:W5:Y:S01]  /*f9b0*/  @P4 MUFU.LG2 R8, R8 ;  /* 0x0000000800084308 */ /* 0x000f620000000c00 */
[C---:B------:R-:W-:Y:S01]  /*f9c0*/  FMUL.FTZ R155, R10.reuse, R155 ;  /* 0x0000009b0a9b7220 */ /* 0x040fe20000410000 */
[----:B------:R-:W-:Y:S01]  /*f9d0*/  F2FP.PACK_AB R158, R159, R158 ;  /* 0x0000009e9f9e723e */ /* 0x000fe200000000ff */
[----:B------:R-:W-:-:S02]  /*f9e0*/  FMUL.FTZ R162, R10, R162 ;  /* 0x000000a20aa27220 */ /* 0x000fc40000410000 */
[C---:B------:R-:W-:Y:S01]  /*f9f0*/  FMUL.FTZ R163, R10.reuse, R163 ;  /* 0x000000a30aa37220 */ /* 0x040fe20000410000 */
[----:B------:R-:W-:Y:S01]  /*fa00*/  F2FP.PACK_AB R154, R155, R154 ;  /* 0x0000009a9b9a723e */ /* 0x000fe200000000ff */
[C---:B------:R-:W-:Y:S01]  /*fa10*/  FMUL.FTZ R166, R10.reuse, R166 ;  /* 0x000000a60aa67220 */ /* 0x040fe20000410000 */
[----:B------:R-:W2:Y:S01]  /*fa20*/  @P3 MUFU.LG2 R7, R7 ;  /* 0x0000000700073308 */ /* 0x000ea20000000c00 */
[C---:B------:R-:W-:Y:S01]  /*fa30*/  FMUL.FTZ R167, R10.reuse, R167 ;  /* 0x000000a70aa77220 */ /* 0x040fe20000410000 */
[----:B------:R-:W-:Y:S01]  /*fa40*/  F2FP.PACK_AB R162, R163, R162 ;  /* 0x000000a2a3a2723e */ /* 0x000fe200000000ff */
[C---:B------:R-:W-:Y:S02]  /*fa50*/  FMUL.FTZ R178, R10.reuse, R178 ;  /* 0x000000b20ab27220 */ /* 0x040fe40000410000 */
[----:B------:R-:W-:Y:S01]  /*fa60*/  FMUL.FTZ R179, R10, R179 ;  /* 0x000000b30ab37220 */ /* 0x000fe20000410000 */
[----:B-1----:R-:W-:Y:S01]  /*fa70*/  SHF.R.S32.HI R10, RZ, 0x1f, R5 ;  /* 0x0000001fff0a7819 */ /* 0x002fe20000011405 */
[----:B----4-:R-:W-:Y:S01]  /*fa80*/  FMUL.FTZ R140, R11, R140 ;  /* 0x0000008c0b8c7220 */ /* 0x010fe20000410000 */
[----:B------:R-:W-:Y:S01]  /*fa90*/  F2FP.PACK_AB R166, R167, R166 ;  /* 0x000000a6a7a6723e */ /* 0x000fe200000000ff */
[C---:B------:R-:W-:Y:S01]  /*faa0*/  FMUL.FTZ R141, R11.reuse, R141 ;  /* 0x0000008d0b8d7220 */ /* 0x040fe20000410000 */
[----:B------:R-:W-:Y:S01]  /*fab0*/  LEA.HI R13, R10, R5, RZ, 0x2 ;  /* 0x000000050a0d7211 */ /* 0x000fe200078f10ff */
[----:B------:R-:W-:Y:S01]  /*fac0*/  FMUL.FTZ R148, R11, R148 ;  /* 0x000000940b947220 */ /* 0x000fe20000410000 */
[----:B------:R-:W-:Y:S01]  /*fad0*/  F2FP.PACK_AB R178, R179, R178 ;  /* 0x000000b2b3b2723e */ /* 0x000fe200000000ff */
[C---:B------:R-:W-:Y:S01]  /*fae0*/  FMUL.FTZ R149, R11.reuse, R149 ;  /* 0x000000950b957220 */ /* 0x040fe20000410000 */
[--C-:B------:R-:W-:Y:S01]  /*faf0*/  SHF.R.S32.HI R15, RZ, 0x2, R13.reuse ;  /* 0x00000002ff0f7819 */ /* 0x100fe2000001140d */
[C---:B------:R-:W-:Y:S01]  /*fb00*/  FMUL.FTZ R168, R11.reuse, R168 ;  /* 0x000000a80ba87220 */ /* 0x040fe20000410000 */
[----:B------:R-:W-:Y:S01]  /*fb10*/  SHF.R.S32.HI R14, RZ, 0x1f, R13 ;  /* 0x0000001fff0e7819 */ /* 0x000fe2000001140d */
[----:B------:R-:W-:Y:S01]  /*fb20*/  FMUL.FTZ R169, R11, R169 ;  /* 0x000000a90ba97220 */ /* 0x000fe20000410000 */
[----:B------:R-:W-:Y:S01]  /*fb30*/  LOP3.LUT R16, R13, 0x3ffffffc, RZ, 0xc0, !PT ;  /* 0x3ffffffc0d107812 */ /* 0x000fe200078ec0ff */
[C---:B------:R-:W-:Y:S01]  /*fb40*/  FMUL.FTZ R172, R11.reuse, R172 ;  /* 0x000000ac0bac7220 */ /* 0x040fe20000410000 */
[----:B------:R-:W-:Y:S01]  /*fb50*/  LEA.HI R14, R14, R15, RZ, 0x3 ;  /* 0x0000000f0e0e7211 */ /* 0x000fe200078f18ff */
[C---:B------:R-:W-:Y:S01]  /*fb60*/  FMUL.FTZ R173, R11.reuse, R173 ;  /* 0x000000ad0bad7220 */ /* 0x040fe20000410000 */
[----:B------:R-:W-:Y:S01]  /*fb70*/  IADD3 R16, -R16, R5, RZ ;  /* 0x0000000510107210 */ /* 0x000fe20007ffe1ff */
[C---:B------:R-:W-:Y:S01]  /*fb80*/  FMUL.FTZ R180, R11.reuse, R180 ;  /* 0x000000b40bb47220 */ /* 0x040fe20000410000 */
[----:B------:R-:W-:Y:S01]  /*fb90*/  LOP3.LUT R14, R14, 0xfffffff8, RZ, 0xc0, !PT ;  /* 0xfffffff80e0e7812 */ /* 0x000fe200078ec0ff */
[----:B------:R-:W-:Y:S01]  /*fba0*/  FMUL.FTZ R181, R11, R181 ;  /* 0x000000b50bb57220 */ /* 0x000fe20000410000 */
[----:B------:R-:W-:Y:S01]  /*fbb0*/  F2FP.PACK_AB R140, R141, R140 ;  /* 0x0000008c8d8c723e */ /* 0x000fe200000000ff */
[----:B------:R-:W-:Y:S01]  /*fbc0*/  FMUL.FTZ R184, R11, R184 ;  /* 0x000000b80bb87220 */ /* 0x000fe20000410000 */
[----:B------:R-:W-:Y:S01]  /*fbd0*/  IADD3 R14, R15, -R14, RZ ;  /* 0x8000000e0f0e7210 */ /* 0x000fe20007ffe0ff */
[C---:B------:R-:W-:Y:S01]  /*fbe0*/  FMUL.FTZ R185, R11.reuse, R185 ;  /* 0x000000b90bb97220 */ /* 0x040fe20000410000 */
[----:B------:R-:W-:Y:S01]  /*fbf0*/  LEA.HI R15, R10, R5, RZ, 0x5 ;  /* 0x000000050a0f7211 */ /* 0x000fe200078f28ff */
[C---:B------:R-:W-:Y:S01]  /*fc00*/  FMUL.FTZ R188, R11.reuse, R188 ;  /* 0x000000bc0bbc7220 */ /* 0x040fe20000410000 */
[C---:B------:R-:W-:Y:S01]  /*fc10*/  SHF.L.U32 R13, R14.reuse, 0x6, RZ ;  /* 0x000000060e0d7819 */ /* 0x040fe200000006ff */
[C---:B------:R-:W-:Y:S01]  /*fc20*/  FMUL.FTZ R189, R11.reuse, R189 ;  /* 0x000000bd0bbd7220 */ /* 0x040fe20000410000 */
[----:B------:R-:W-:Y:S01]  /*fc30*/  LOP3.LUT R17, R14, 0x1, RZ, 0xc0, !PT ;  /* 0x000000010e117812 */ /* 0x000fe200078ec0ff */
[C---:B------:R-:W-:Y:S01]  /*fc40*/  FMUL.FTZ R192, R11.reuse, R192 ;  /* 0x000000c00bc07220 */ /* 0x040fe20000410000 */
[----:B------:R-:W-:Y:S01]  /*fc50*/  SHF.R.S32.HI R15, RZ, 0x5, R15 ;  /* 0x00000005ff0f7819 */ /* 0x000fe2000001140f */
[----:B------:R-:W-:Y:S01]  /*fc60*/  FMUL.FTZ R11, R11, R193 ;  /* 0x000000c10b0b7220 */ /* 0x000fe20000410000 */
[----:B------:R-:W-:Y:S01]  /*fc70*/  LOP3.LUT R13, R13, 0x1c0, RZ, 0xc0, !PT ;  /* 0x000001c00d0d7812 */ /* 0x000fe200078ec0ff */
[C---:B--2---:R-:W-:Y:S01]  /*fc80*/  FMUL.FTZ R143, R12.reuse, R143 ;  /* 0x0000008f0c8f7220 */ /* 0x044fe20000410000 */
[----:B------:R-:W-:Y:S01]  /*fc90*/  ISETP.NE.U32.AND P1, PT, R17, 0x1, PT ;  /* 0x000000011100780c */ /* 0x000fe20003f25070 */
[C---:B------:R-:W-:Y:S01]  /*fca0*/  FMUL.FTZ R142, R12.reuse, R142 ;  /* 0x0000008e0c8e7220 */ /* 0x040fe20000410000 */
[----:B------:R-:W-:Y:S01]  /*fcb0*/  MOV R17, 0xfffffff0 ;  /* 0xfffffff000117802 */ /* 0x000fe20000000f00 */
[C---:B------:R-:W-:Y:S01]  /*fcc0*/  FMUL.FTZ R151, R12.reuse, R151 ;  /* 0x000000970c977220 */ /* 0x040fe20000410000 */
[----:B------:R-:W-:Y:S01]  /*fcd0*/  LEA R16, R15, R16, 0x9 ;  /* 0x000000100f107211 */ /* 0x000fe200078e48ff */
[----:B------:R-:W-:Y:S01]  /*fce0*/  FMUL.FTZ R150, R12, R150 ;  /* 0x000000960c967220 */ /* 0x000fe20000410000 */
[----:B------:R-:W-:Y:S01]  /*fcf0*/  LEA.HI R13, R13, R13, RZ, 0x1d ;  /* 0x0000000d0d0d7211 */ /* 0x000fe200078fe8ff */
[----:B------:R-:W-:Y:S01]  /*fd00*/  FMUL.FTZ R136, R9, R136 ;  /* 0x0000008809887220 */ /* 0x000fe20000410000 */
[----:B------:R-:W-:Y:S01]  /*fd10*/  SEL R17, R17, 0x10, !P1 ;  /* 0x0000001011117807 */ /* 0x000fe20004800000 */
[C---:B------:R-:W-:Y:S01]  /*fd20*/  FMUL.FTZ R137, R9.reuse, R137 ;  /* 0x0000008909897220 */ /* 0x040fe20000410000 */
[----:B------:R-:W-:Y:S01]  /*fd30*/  R2P PR, R14, 0x6 ;  /* 0x000000060e007804 */ /* 0x000fe20000000000 */
[C---:B------:R-:W-:Y:S01]  /*fd40*/  FMUL.FTZ R156, R9.reuse, R156 ;  /* 0x0000009c099c7220 */ /* 0x040fe20000410000 */
[----:B------:R-:W-:Y:S01]  /*fd50*/  LEA R13, R16, R13, 0x1 ;  /* 0x0000000d100d7211 */ /* 0x000fe200078e08ff */
[----:B------:R-:W-:Y:S01]  /*fd60*/  FMUL.FTZ R157, R9, R157 ;  /* 0x0000009d099d7220 */ /* 0x000fe20000410000 */
[----:B------:R-:W-:Y:S01]  /*fd70*/  F2FP.PACK_AB R192, R11, R192 ;  /* 0x000000c00bc0723e */ /* 0x000fe200000000ff */
[C---:B------:R-:W-:Y:S01]  /*fd80*/  FMUL.FTZ R171, R12.reuse, R171 ;  /* 0x000000ab0cab7220 */ /* 0x040fe20000410000 */
[----:B------:R-:W-:Y:S01]  /*fd90*/  MOV R11, 0x20 ;  /* 0x00000020000b7802 */ /* 0x000fe20000000f00 */
[----:B------:R-:W-:Y:S01]  /*fda0*/  IMAD.SHL.U32 R13, R13, 0x2, RZ ;  /* 0x000000020d0d7824 */ /* 0x000fe200078e00ff */
[----:B------:R-:W-:Y:S01]  /*fdb0*/  F2FP.PACK_AB R142, R143, R142 ;  /* 0x0000008e8f8e723e */ /* 0x000fe200000000ff */
[C---:B------:R-:W-:Y:S01]  /*fdc0*/  FMUL.FTZ R170, R12.reuse, R170 ;  /* 0x000000aa0caa7220 */ /* 0x040fe20000410000 */
[----:B------:R-:W-:Y:S01]  /*fdd0*/  SEL R14, R11, 0xffffffe0, !P1 ;  /* 0xffffffe00b0e7807 */ /* 0x000fe20004800000 */
[C---:B------:R-:W-:Y:S01]  /*fde0*/  FMUL.FTZ R175, R12.reuse, R175 ;  /* 0x000000af0caf7220 */ /* 0x040fe20000410000 */
[C---:B------:R-:W-:Y:S01]  /*fdf0*/  IADD3 R21, R13.reuse, 0x40, RZ ;  /* 0x000000400d157810 */ /* 0x040fe20007ffe0ff */
[C---:B------:R-:W-:Y:S01]  /*fe00*/  FMUL.FTZ R174, R12.reuse, R174 ;  /* 0x000000ae0cae7220 */ /* 0x040fe20000410000 */
[----:B------:R-:W-:Y:S01]  /*fe10*/  @P2 IADD3 R21, R13, -0x40, RZ ;  /* 0xffffffc00d152810 */ /* 0x000fe20007ffe0ff */
[----:B------:R-:W-:Y:S01]  /*fe20*/  FMUL.FTZ R152, R9, R152 ;  /* 0x0000009809987220 */ /* 0x000fe20000410000 */
[----:B------:R-:W-:Y:S01]  /*fe30*/  IADD3 R19, R13, R17, RZ ;  /* 0x000000110d137210 */ /* 0x000fe20007ffe0ff */
[----:B------:R-:W-:Y:S01]  /*fe40*/  FMUL.FTZ R153, R9, R153 ;  /* 0x0000009909997220 */ /* 0x000fe20000410000 */
[----:B------:R-:W-:Y:S01]  /*fe50*/  F2FP.PACK_AB R148, R149, R148 ;  /* 0x000000949594723e */ /* 0x000fe200000000ff */
[----:B------:R-:W-:Y:S01]  /*fe60*/  FMUL.FTZ R160, R9, R160 ;  /* 0x000000a009a07220 */ /* 0x000fe20000410000 */
[----:B------:R-:W-:Y:S01]  /*fe70*/  F2FP.PACK_AB R150, R151, R150 ;  /* 0x000000969796723e */ /* 0x000fe200000000ff */
[----:B------:R-:W-:Y:S01]  /*fe80*/  FMUL.FTZ R161, R9, R161 ;  /* 0x000000a109a17220 */ /* 0x000fe20000410000 */
[----:B------:R-:W-:Y:S01]  /*fe90*/  F2FP.PACK_AB R136, R137, R136 ;  /* 0x000000888988723e */ /* 0x000fe200000000ff */
[C---:B------:R-:W-:Y:S01]  /*fea0*/  FMUL.FTZ R183, R12.reuse, R183 ;  /* 0x000000b70cb77220 */ /* 0x040fe20000410000 */
[----:B------:R-:W-:Y:S01]  /*feb0*/  IADD3 R11, R13, R14, RZ ;  /* 0x0000000e0d0b7210 */ /* 0x000fe20007ffe0ff */
[----:B------:R-:W-:Y:S01]  /*fec0*/  FMUL.FTZ R182, R12, R182 ;  /* 0x000000b60cb67220 */ /* 0x000fe20000410000 */
[----:B------:R-:W-:Y:S01]  /*fed0*/  IADD3 R16, R14, 0x400, R21 ;  /* 0x000004000e107810 */ /* 0x000fe20007ffe015 */
[----:B------:R-:W-:Y:S01]  /*fee0*/  STS [R13], R132 ;  /* 0x000000840d007388 */ /* 0x000fe20000000800 */
[----:B------:R-:W-:Y:S01]  /*fef0*/  F2FP.PACK_AB R156, R157, R156 ;  /* 0x0000009c9d9c723e */ /* 0x000fe200000000ff */
[C---:B------:R-:W-:Y:S01]  /*ff00*/  FMUL.FTZ R187, R12.reuse, R187 ;  /* 0x000000bb0cbb7220 */ /* 0x040fe20000410000 */
[----:B------:R-:W-:Y:S01]  /*ff10*/  IADD3 R23, R19, R14, RZ ;  /* 0x0000000e13177210 */ /* 0x000fe20007ffe0ff */
[----:B------:R-:W-:Y:S01]  /*ff20*/  STS [R13+0x400], R134 ;  /* 0x000400860d007388 */ /* 0x000fe20000000800 */
[C---:B------:R-:W-:Y:S01]  /*ff30*/  FMUL.FTZ R186, R12.reuse, R186 ;  /* 0x000000ba0cba7220 */ /* 0x040fe20000410000 */
[----:B------:R-:W-:Y:S01]  /*ff40*/  F2FP.PACK_AB R168, R169, R168 ;  /* 0x000000a8a9a8723e */ /* 0x000fe200000000ff */
[----:B------:R-:W-:Y:S01]  /*ff50*/  FMUL.FTZ R164, R9, R164 ;  /* 0x000000a409a47220 */ /* 0x000fe20000410000 */
[----:B------:R-:W-:Y:S01]  /*ff60*/  F2FP.PACK_AB R170, R171, R170 ;  /* 0x000000aaabaa723e */ /* 0x000fe200000000ff */
[----:B------:R-:W-:Y:S01]  /*ff70*/  STS [R19], R144 ;  /* 0x0000009013007388 */ /* 0x000fe20000000800 */
[----:B------:R-:W-:Y:S01]  /*ff80*/  FMUL.FTZ R165, R9, R165 ;  /* 0x000000a509a57220 */ /* 0x000fe20000410000 */
[----:B------:R-:W-:Y:S01]  /*ff90*/  F2FP.PACK_AB R172, R173, R172 ;  /* 0x000000acadac723e */ /* 0x000fe200000000ff */
[----:B------:R-:W-:Y:S01]  /*ffa0*/  FMUL.FTZ R176, R9, R176 ;  /* 0x000000b009b07220 */ /* 0x000fe20000410000 */
[----:B------:R-:W-:Y:S01]  /*ffb0*/  STS [R19+0x400], R146 ;  /* 0x0004009213007388 */ /* 0x000fe20000000800 */
[----:B------:R-:W-:Y:S01]  /*ffc0*/  F2FP.PACK_AB R174, R175, R174 ;  /* 0x000000aeafae723e */ /* 0x000fe200000000ff */
[----:B------:R-:W-:Y:S01]  /*ffd0*/  FMUL.FTZ R9, R9, R177 ;  /* 0x000000b109097220 */ /* 0x000fe20000410000 */
[----:B------:R-:W-:Y:S01]  /*ffe0*/  F2FP.PACK_AB R152, R153, R152 ;  /* 0x000000989998723e */ /* 0x000fe200000000ff */
[----:B------:R-:W-:Y:S01]  /*fff0*/  STS [R13+0x2000], R140 ;  /* 0x0020008c0d007388 */ /* 0x000fe20000000800 */
[----:B------:R-:W-:Y:S01]  /*10000*/  F2FP.PACK_AB R160, R161, R160 ;  /* 0x000000a0a1a0723e */ /* 0x000fe200000000ff */
[C---:B------:R-:W-:Y:S01]  /*10010*/  FMUL.FTZ R191, R12.reuse, R191 ;  /* 0x000000bf0cbf7220 */ /* 0x040fe20000410000 */
[----:B------:R-:W-:Y:S01]  /*10020*/  F2FP.PACK_AB R180, R181, R180 ;  /* 0x000000b4b5b4723e */ /* 0x000fe200000000ff */
[----:B------:R1:W-:Y:S01]  /*10030*/  STS [R13+0x2400], R142 ;  /* 0x0024008e0d007388 */ /* 0x0003e20000000800 */
[C---:B------:R-:W-:Y:S01]  /*10040*/  FMUL.FTZ R190, R12.reuse, R190 ;  /* 0x000000be0cbe7220 */ /* 0x040fe20000410000 */
[----:B------:R-:W-:Y:S01]  /*10050*/  F2FP.PACK_AB R182, R183, R182 ;  /* 0x000000b6b7b6723e */ /* 0x000fe200000000ff */
[C---:B------:R-:W-:Y:S01]  /*10060*/  FMUL.FTZ R195, R12.reuse, R195 ;  /* 0x000000c30cc37220 */ /* 0x040fe20000410000 */
[----:B------:R-:W-:Y:S01]  /*10070*/  STS [R19+0x2000], R148 ;  /* 0x0020009413007388 */ /* 0x000fe20000000800 */
[----:B------:R-:W-:Y:S01]  /*10080*/  F2FP.PACK_AB R184, R185, R184 ;  /* 0x000000b8b9b8723e */ /* 0x000fe200000000ff */
[----:B------:R-:W-:Y:S01]  /*10090*/  FMUL.FTZ R12, R12, R194 ;  /* 0x000000c20c0c7220 */ /* 0x000fe20000410000 */
[----:B------:R-:W-:Y:S01]  /*100a0*/  F2FP.PACK_AB R186, R187, R186 ;  /* 0x000000babbba723e */ /* 0x000fe200000000ff */
[----:B------:R2:W-:Y:S01]  /*100b0*/  STS [R19+0x2400], R150 ;  /* 0x0024009613007388 */ /* 0x0005e20000000800 */
[----:B------:R-:W-:Y:S01]  /*100c0*/  F2FP.PACK_AB R164, R165, R164 ;  /* 0x000000a4a5a4723e */ /* 0x000fe200000000ff */
[----:B------:R-:W4:Y:S01]  /*100d0*/  @P0 MUFU.LG2 R6, R6 ;  /* 0x0000000600060308 */ /* 0x000f220000000c00 */
[----:B------:R-:W-:Y:S01]  /*100e0*/  F2FP.PACK_AB R9, R9, R176 ;  /* 0x000000b00909723e */ /* 0x000fe200000000ff */
[----:B------:R-:W-:Y:S01]  /*100f0*/  STS [R11], R136 ;  /* 0x000000880b007388 */ /* 0x000fe20000000800 */
[----:B------:R-:W-:Y:S01]  /*10100*/  F2FP.PACK_AB R188, R189, R188 ;  /* 0x000000bcbdbc723e */ /* 0x000fe200000000ff */
[----:B---3--:R-:W-:Y:S01]  /*10110*/  @P5 FMUL.FTZ R51, R4, 0.69314718246459960938 ;  /* 0x3f31721804335820 */ /* 0x008fe20000410000 */
[----:B------:R-:W-:Y:S01]  /*10120*/  F2FP.PACK_AB R190, R191, R190 ;  /* 0x000000bebfbe723e */ /* 0x000fe200000000ff */
[----:B------:R-:W-:Y:S01]  /*10130*/  STS [R11+0x400], R138 ;  /* 0x0004008a0b007388 */ /* 0x000fe20000000800 */
[----:B------:R-:W-:Y:S01]  /*10140*/  F2FP.PACK_AB R12, R195, R12 ;  /* 0x0000000cc30c723e */ /* 0x000fe200000000ff */
[----:B-----5:R-:W-:-:S02]  /*10150*/  @P4 FMUL.FTZ R8, R8, 0.69314718246459960938 ;  /* 0x3f31721808084820 */ /* 0x020fc40000410000 */
[----:B------:R-:W-:Y:S01]  /*10160*/  STS [R23], R156 ;  /* 0x0000009c17007388 */ /* 0x000fe20000000800 */
[----:B------:R-:W-:-:S03]  /*10170*/  @P3 FMUL.FTZ R7, R7, 0.69314718246459960938 ;  /* 0x3f31721807073820 */ /* 0x000fc60000410000 */
[----:B------:R-:W-:Y:S01]  /*10180*/  STS [R23+0x400], R158 ;  /* 0x0004009e17007388 */ /* 0x000fe20000000800 */
[C---:B-1----:R-:W-:Y:S01]  /*10190*/  IADD3 R13, R17.reuse, R16, RZ ;  /* 0x00000010110d7210 */ /* 0x042fe20007ffe0ff */
[----:B----4-:R-:W-:Y:S01]  /*101a0*/  @P0 FMUL.FTZ R53, R6, 0.69314718246459960938 ;  /* 0x3f31721806350820 */ /* 0x010fe20000410000 */
[----:B------:R-:W-:Y:S01]  /*101b0*/  IADD3 R17, R17, R21, RZ ;  /* 0x0000001511117210 */ /* 0x000fe20007ffe0ff */
[----:B------:R-:W-:Y:S01]  /*101c0*/  STS [R11+0x2000], R168 ;  /* 0x002000a80b007388 */ /* 0x000fe20000000800 */
[----:B------:R-:W-:Y:S02]  /*101d0*/  @P3 FFMA.FTZ R48, R2, c[0x0][0x238], R7 ;  /* 0x00008e0002303a23 */ /* 0x000fe40000010007 */
[----:B------:R-:W-:Y:S01]  /*101e0*/  @P0 FFMA.FTZ R49, R0, c[0x0][0x238], R53 ;  /* 0x00008e0000310a23 */ /* 0x000fe20000010035 */
[----:B------:R-:W-:Y:S01]  /*101f0*/  STS [R11+0x2400], R170 ;  /* 0x002400aa0b007388 */ /* 0x000fe20000000800 */
[C---:B--2---:R-:W-:Y:S01]  /*10200*/  IMAD.IADD R19, R14.reuse, 0x1, R21 ;  /* 0x000000010e137824 */ /* 0x044fe200078e0215 */
[----:B------:R-:W-:-:S02]  /*10210*/  IADD3 R14, R14, R17, RZ ;  /* 0x000000110e0e7210 */ /* 0x000fc40007ffe0ff */
[----:B------:R-:W-:Y:S04]  /*10220*/  STS [R23+0x2000], R172 ;  /* 0x002000ac17007388 */ /* 0x000fe80000000800 */
[----:B------:R-:W-:Y:S04]  /*10230*/  STS [R23+0x2400], R174 ;  /* 0x002400ae17007388 */ /* 0x000fe80000000800 */
[----:B------:R-:W-:Y:S04]  /*10240*/  STS [R21], R152 ;  /* 0x0000009815007388 */ /* 0x000fe80000000800 */
[----:B------:R-:W-:Y:S04]  /*10250*/  STS [R21+0x400], R154 ;  /* 0x0004009a15007388 */ /* 0x000fe80000000800 */
[----:B------:R-:W-:Y:S04]  /*10260*/  STS [R17], R160 ;  /* 0x000000a011007388 */ /* 0x000fe80000000800 */
[----:B------:R-:W-:Y:S04]  /*10270*/  STS [R17+0x400], R162 ;  /* 0x000400a211007388 */ /* 0x000fe80000000800 */
[----:B------:R-:W-:Y:S04]  /*10280*/  STS [R21+0x2000], R180 ;  /* 0x002000b415007388 */ /* 0x000fe80000000800 */
[----:B------:R-:W-:Y:S04]  /*10290*/  STS [R21+0x2400], R182 ;  /* 0x002400b615007388 */ /* 0x000fe80000000800 */
[----:B------:R-:W-:Y:S04]  /*102a0*/  STS [R17+0x2000], R184 ;  /* 0x002000b811007388 */ /* 0x000fe80000000800 */
[----:B------:R-:W-:Y:S04]  /*102b0*/  STS [R17+0x2400], R186 ;  /* 0x002400ba11007388 */ /* 0x000fe80000000800 */
[----:B------:R-:W-:Y:S04]  /*102c0*/  STS [R19], R164 ;  /* 0x000000a413007388 */ /* 0x000fe80000000800 */
[----:B------:R-:W-:Y:S04]  /*102d0*/  STS [R19+0x400], R166 ;  /* 0x000400a613007388 */ /* 0x000fe80000000800 */
[----:B------:R1:W-:Y:S04]  /*102e0*/  STS [R14], R9 ;  /* 0x000000090e007388 */ /* 0x0003e80000000800 */
[----:B------:R-:W-:Y:S04]  /*102f0*/  STS [R13], R178 ;  /* 0x000000b20d007388 */ /* 0x000fe80000000800 */
[----:B------:R-:W-:Y:S04]  /*10300*/  STS [R19+0x2000], R188 ;  /* 0x002000bc13007388 */ /* 0x000fe80000000800 */
[----:B------:R-:W-:Y:S04]  /*10310*/  STS [R19+0x2400], R190 ;  /* 0x002400be13007388 */ /* 0x000fe80000000800 */
[----:B------:R-:W-:Y:S04]  /*10320*/  STS [R14+0x2000], R192 ;  /* 0x002000c00e007388 */ /* 0x000fe80000000800 */
[----:B------:R2:W-:Y:S04]  /*10330*/  STS [R13+0x2000], R12 ;  /* 0x0020000c0d007388 */ /* 0x0005e80000000800 */
[----:B------:R-:W-:Y:S01]  /*10340*/  BAR.SYNC.DEFER_BLOCKING 0x0 ;  /* 0x0000000000007b1d */ /* 0x000fe20000010000 */
[----:B-1----:R-:W-:Y:S01]  /*10350*/  MOV R9, 0x7f800000 ;  /* 0x7f80000000097802 */ /* 0x002fe20000000f00 */
[----:B------:R-:W-:-:S04]  /*10360*/  @P5 FFMA.FTZ R9, R68, c[0x0][0x238], R51 ;  /* 0x00008e0044095a23 */ /* 0x000fc80000010033 */
[----:B------:R-:W1:Y:S01]  /*10370*/  S2R R11, SR_TID.X ;  /* 0x00000000000b7919 */ /* 0x000e620000002100 */
[----:B--2---:R-:W-:Y:S01]  /*10380*/  MOV R13, 0x7f800000 ;  /* 0x7f800000000d7802 */ /* 0x004fe20000000f00 */
[----:B------:R-:W-:Y:S02]  /*10390*/  @P4 FFMA.FTZ R13, R3, c[0x0][0x238], R8 ;  /* 0x00008e00030d4a23 */ /* 0x000fe40000010008 */
[----:B------:R2:W3:Y:S04]  /*103a0*/  LDS.128 R40, [R44] ;  /* 0x000000002c287984 */ /* 0x0004e80000000c00 */
[----:B------:R2:W4:Y:S01]  /*103b0*/  LDS.128 R36, [R44+0x800] ;  /* 0x000800002c247984 */ /* 0x0005220000000c00 */
[----:B-1----:R-:W-:-:S03]  /*103c0*/  SHF.R.S32.HI R12, RZ, 0x1f, R11 ;  /* 0x0000001fff0c7819 */ /* 0x002fc6000001140b */
[----:B------:R2:W1:Y:S01]  /*103d0*/  LDS.128 R32, [R44+0x1000] ;  /* 0x001000002c207984 */ /* 0x0004620000000c00 */
[----:B------:R-:W-:-:S03]  /*103e0*/  LEA.HI R14, R12, R11, RZ, 0x5 ;  /* 0x0000000b0c0e7211 */ /* 0x000fc600078f28ff */
[----:B------:R2:W1:Y:S01]  /*103f0*/  LDS.128 R28, [R44+0x1800] ;  /* 0x001800002c1c7984 */ /* 0x0004620000000c00 */
[----:B------:R-:W-:-:S03]  /*10400*/  LOP3.LUT R14, R14, 0xffffffe0, RZ, 0xc0, !PT ;  /* 0xffffffe00e0e7812 */ /* 0x000fc600078ec0ff */
[----:B------:R2:W1:Y:S01]  /*10410*/  LDS.128 R24, [R44+0x2000] ;  /* 0x002000002c187984 */ /* 0x0004620000000c00 */
[----:B------:R-:W-:-:S03]  /*10420*/  IADD3 R14, -R14, R11, RZ ;  /* 0x0000000b0e0e7210 */ /* 0x000fc60007ffe1ff */
[----:B------:R2:W1:Y:S01]  /*10430*/  LDS.128 R20, [R44+0x2800] ;  /* 0x002800002c147984 */ /* 0x0004620000000c00 */
[----:B------:R-:W-:-:S03]  /*10440*/  LOP3.LUT P1, RZ, R14, 0x3, RZ, 0xc0, !PT ;  /* 0x000000030eff7812 */ /* 0x000fc6000782c0ff */
[----:B------:R2:W1:Y:S04]  /*10450*/  LDS.128 R16, [R44+0x3000] ;  /* 0x003000002c107984 */ /* 0x0004680000000c00 */
[----:B------:R-:W1:Y:S06]  /*10460*/  LDS.128 R44, [R44+0x3800] ;  /* 0x003800002c2c7984 */ /* 0x000e6c0000000c00 */
        /* <DEDUP_REMOVED lines=21> */
[C---:B------:R-:W-:Y:S01]  /*105c0*/  @!P6 LEA R14, P1, R15.reuse, c[0x0][0x200], 0x2 ;  /* 0x000080000f0eea11 */ /* 0x040fe200078210ff */
[----:B------:R-:W-:Y:S01]  /*105d0*/  @!P3 IMAD R6, R6, UR20, RZ ;  /* 0x000000140606bc24 */ /* 0x000fe2000f8e02ff */
[C---:B------:R-:W-:Y:S02]  /*105e0*/  @!P5 IADD3 R3, P0, R2.reuse, UR4, RZ ;  /* 0x000000040203dc10 */ /* 0x040fe4000ff1e0ff */
[----:B------:R-:W-:Y:S02]  /*105f0*/  @!P6 LEA.HI.X R15, R15, c[0x0][0x204], R0, 0x2, P1 ;  /* 0x000081000f0fea11 */ /* 0x000fe400008f1400 */
[----:B------:R-:W-:Y:S02]  /*10600*/  @!P5 LEA.HI.X.SX32 R0, R2, UR5, 0x1, P0 ;  /* 0x000000050200dc11 */ /* 0x000fe400080f0eff */
[----:B------:R-:W-:Y:S01]  /*10610*/  @!P5 LEA R50, P2, R3, c[0x0][0x200], 0x2 ;  /* 0x000080000332da11 */ /* 0x000fe200078410ff */
[----:B------:R2:W-:Y:S01]  /*10620*/  @!P6 STG.E [R14.64], R9 ;  /* 0x000000090e00e986 */ /* 0x0005e2000c101912 */
[----:B------:R-:W-:-:S02]  /*10630*/  @!P4 IADD3 R2, P1, R7, UR4, RZ ;  /* 0x000000040702cc10 */ /* 0x000fc4000ff3e0ff */
[C---:B------:R-:W-:Y:S02]  /*10640*/  @!P3 IADD3 R4, P0, R6.reuse, UR4, RZ ;  /* 0x000000040604bc10 */ /* 0x040fe4000ff1e0ff */
[----:B------:R-:W-:Y:S02]  /*10650*/  @!P5 LEA.HI.X R51, R3, c[0x0][0x204], R0, 0x2, P2 ;  /* 0x000081000333da11 */ /* 0x000fe400010f1400 */
[----:B------:R-:W-:Y:S02]  /*10660*/  @!P4 LEA.HI.X.SX32 R7, R7, UR5, 0x1, P1 ;  /* 0x000000050707cc11 */ /* 0x000fe400088f0eff */
[----:B------:R-:W-:Y:S01]  /*10670*/  @!P3 LEA.HI.X.SX32 R3, R6, UR5, 0x1, P0 ;  /* 0x000000050603bc11 */ /* 0x000fe200080f0eff */
[----:B------:R2:W-:Y:S01]  /*10680*/  @!P5 STG.E [R50.64], R13 ;  /* 0x0000000d3200d986 */ /* 0x0005e2000c101912 */
[----:B------:R-:W-:Y:S02]  /*10690*/  @!P4 LEA R52, P1, R2, c[0x0][0x200], 0x2 ;  /* 0x000080000234ca11 */ /* 0x000fe400078210ff */
[----:B------:R-:W-:-:S02]  /*106a0*/  @!P3 LEA R6, P0, R4, c[0x0][0x200], 0x2 ;  /* 0x000080000406ba11 */ /* 0x000fc400078010ff */
[----:B------:R-:W-:Y:S02]  /*106b0*/  @!P4 LEA.HI.X R53, R2, c[0x0][0x204], R7, 0x2, P1 ;  /* 0x000081000235ca11 */ /* 0x000fe400008f1407 */
[----:B------:R-:W-:-:S03]  /*106c0*/  @!P3 LEA.HI.X R7, R4, c[0x0][0x204], R3, 0x2, P0 ;  /* 0x000081000407ba11 */ /* 0x000fc600000f1403 */
[----:B------:R2:W-:Y:S04]  /*106d0*/  @!P4 STG.E [R52.64], R48 ;  /* 0x000000303400c986 */ /* 0x0005e8000c101912 */
[----:B------:R2:W-:Y:S02]  /*106e0*/  @!P3 STG.E [R6.64], R49 ;  /* 0x000000310600b986 */ /* 0x0005e4000c101912 */
.L_x_256:
[----:B------:R-:W-:Y:S05]  /*106f0*/  BSYNC B0 ;  /* 0x0000000000007941 */ /* 0x000fea0003800000 */
.L_x_255:
[----:B--2---:R-:W2:Y:S04]  /*10700*/  LDL.LU.64 R2, [R1+0x38] ;  /* 0x0000380001027983 */ /* 0x004ea80000300a00 */
[----:B------:R-:W4:Y:S01]  /*10710*/  S2R R0, SR_CTAID.Z ;  /* 0x0000000000007919 */ /* 0x000f220000002700 */
[----:B------:R-:W-:Y:S01]  /*10720*/  LEA.HI R5, R10, R5, RZ, 0x3 ;  /* 0x000000050a057211 */ /* 0x000fe200078f18ff */
[----:B------:R-:W-:-:S02]  /*10730*/  UIMAD UR9, UR9, -0x80, UR16 ;  /* 0xffffff80090978a4 */ /* 0x000fc4000f8e0210 */
[----:B------:R3:W5:Y:S01]  /*10740*/  LDL.64 R48, [R1+0x40] ;  /* 0x0000400001307983 */ /* 0x0007620000100a00 */
[----:B------:R-:W-:Y:S01]  /*10750*/  USHF.R.S32.HI UR6, URZ, 0x1f, UR11 ;  /* 0x0000001f3f067899 */ /* 0x000fe2000801140b */
[----:B------:R-:W-:Y:S01]  /*10760*/  BSSY B0, `(.L_x_257) ;  /* 0x0000014000007945 */ /* 0x000fe20003800000 */
[----:B------:R-:W-:Y:S02]  /*10770*/  ULDC.64 UR4, c[0x0][0x1f0] ;  /* 0x00007c0000047ab9 */ /* 0x000fe40000000a00 */
[----:B------:R-:W-:-:S04]  /*10780*/  UIMAD UR4, UR6, UR4, URZ ;  /* 0x00000004060472a4 */ /* 0x000fc8000f8e023f */
[----:B------:R-:W-:Y:S01]  /*10790*/  UIMAD UR4, UR11, UR5, UR4 ;  /* 0x000000050b0472a4 */ /* 0x000fe2000f8e0204 */
[C---:B--2---:R-:W-:Y:S02]  /*107a0*/  IADD3 R6, P0, R2.reuse, UR14, RZ ;  /* 0x0000000e02067c10 */ /* 0x044fe4000ff1e0ff */
[----:B------:R-:W-:Y:S02]  /*107b0*/  ISETP.GE.AND P1, PT, R2, c[0x0][0x220], PT ;  /* 0x0000880002007a0c */ /* 0x000fe40003f26270 */
[----:B------:R-:W-:Y:S02]  /*107c0*/  SHF.R.S32.HI R2, RZ, 0x3, R5 ;  /* 0x00000003ff027819 */ /* 0x000fe40000011405 */
[----:B------:R-:W-:Y:S02]  /*107d0*/  IADD3.X R7, R3, UR7, RZ, P0, !PT ;  /* 0x0000000703077c10 */ /* 0x000fe400087fe4ff */
[----:B------:R-:W-:-:S03]  /*107e0*/  ISETP.GE.OR P0, PT, R2, UR9, P1 ;  /* 0x0000000902007c0c */ /* 0x000fc60008f06670 */
[----:B----4-:R-:W-:-:S05]  /*107f0*/  IMAD.WIDE.U32 R6, R0, c[0x0][0x1f0], R6 ;  /* 0x00007c0000067a25 */ /* 0x010fca00078e0006 */
[----:B------:R-:W-:-:S05]  /*10800*/  IADD3 R9, R7, UR4, RZ ;  /* 0x0000000407097c10 */ /* 0x000fca000fffe0ff */
[----:B------:R-:W-:Y:S05]  /*10810*/  @P0 BRA `(.L_x_258) ;  /* 0x0000008000000947 */ /* 0x000fea0003800000 */
[----:B---3--:R-:W-:Y:S01]  /*10820*/  MOV R8, R6 ;  /* 0x0000000600087202 */ /* 0x008fe20000000f00 */
[----:B-----5:R-:W-:-:S04]  /*10830*/  IMAD R0, R49, c[0x0][0x1e8], RZ ;  /* 0x00007a0031007a24 */ /* 0x020fc800078e02ff */
[----:B------:R-:W-:-:S04]  /*10840*/  IMAD.WIDE.U32 R2, R48, c[0x0][0x1e8], R8 ;  /* 0x00007a0030027a25 */ /* 0x000fc800078e0008 */
[----:B------:R-:W-:Y:S01]  /*10850*/  IMAD R0, R48, c[0x0][0x1ec], R0 ;  /* 0x00007b0030007a24 */ /* 0x000fe200078e0200 */
[----:B------:R-:W-:-:S04]  /*10860*/  LEA R14, P0, R2, c[0x0][0x1d0], 0x1 ;  /* 0x00007400020e7a11 */ /* 0x000fc800078008ff */
[----:B------:R-:W-:-:S04]  /*10870*/  IADD3 R0, R3, R0, RZ ;  /* 0x0000000003007210 */ /* 0x000fc80007ffe0ff */
[----:B------:R-:W-:-:S05]  /*10880*/  LEA.HI.X R15, R2, c[0x0][0x1d4], R0, 0x1, P0 ;  /* 0x00007500020f7a11 */ /* 0x000fca00000f0c00 */
[----:B------:R2:W-:Y:S02]  /*10890*/  STG.E.128 [R14.64], R40 ;  /* 0x000000280e007986 */ /* 0x0005e4000c101d12 */
.L_x_258:
[----:B---3--:R-:W-:Y:S05]  /*108a0*/  BSYNC B0 ;  /* 0x0000000000007941 */ /* 0x008fea0003800000 */
.L_x_257:
        /* <DEDUP_REMOVED lines=15> */
.L_x_260:
[----:B------:R-:W-:Y:S05]  /*109a0*/  BSYNC B0 ;  /* 0x0000000000007941 */ /* 0x000fea0003800000 */
.L_x_259:
[----:B------:R-:W-:Y:S01]  /*109b0*/  LEA.HI R0, R12, R11, RZ, 0x3 ;  /* 0x0000000b0c007211 */ /* 0x000fe200078f18ff */
[----:B------:R-:W-:Y:S03]  /*109c0*/  BSSY B0, `(.L_x_261) ;  /* 0x0000010000007945 */ /* 0x000fe60003800000 */
[----:B------:R-:W-:-:S04]  /*109d0*/  SHF.R.S32.HI R0, RZ, 0x3, R0 ;  /* 0x00000003ff007819 */ /* 0x000fc80000011400 */
[----:B---3--:R-:W-:-:S04]  /*109e0*/  IADD3 R2, R0, 0x20, RZ ;  /* 0x0000002000027810 */ /* 0x008fc80007ffe0ff */
[----:B------:R-:W-:-:S13]  /*109f0*/  ISETP.GE.OR P0, PT, R2, UR13, P1 ;  /* 0x0000000d02007c0c */ /* 0x000fda0008f06670 */
[----:B------:R-:W-:Y:S05]  /*10a00*/  @P0 BRA `(.L_x_262) ;  /* 0x000000b000000947 */ /* 0x000fea0003800000 */
[----:B-----5:R-:W-:Y:S01]  /*10a10*/  IADD3 R3, P0, R48, 0x20, RZ ;  /* 0x0000002030037810 */ /* 0x020fe20007f1e0ff */
        /* <DEDUP_REMOVED lines=9> */
[----:B-1----:R1:W-:Y:S02]  /*10ab0*/  STG.E.128 [R10.64], R32 ;  /* 0x000000200a007986 */ /* 0x0023e4000c101d12 */
.L_x_262:
[----:B------:R-:W-:Y:S05]  /*10ac0*/  BSYNC B0 ;  /* 0x0000000000007941 */ /* 0x000fea0003800000 */
.L_x_261:
[----:B------:R-:W-:Y:S01]  /*10ad0*/  IADD3 R2, R0, 0x30, RZ ;  /* 0x0000003000027810 */ /* 0x000fe20007ffe0ff */
        /* <DEDUP_REMOVED lines=13> */
[----:B------:R1:W-:Y:S02]  /*10bb0*/  STG.E.128 [R10.64], R28 ;  /* 0x0000001c0a007986 */ /* 0x0003e4000c101d12 */
.L_x_264:
[----:B------:R-:W-:Y:S05]  /*10bc0*/  BSYNC B0 ;  /* 0x0000000000007941 */ /* 0x000fea0003800000 */
.L_x_263:
        /* <DEDUP_REMOVED lines=15> */
.L_x_266:
[----:B------:R-:W-:Y:S05]  /*10cc0*/  BSYNC B0 ;  /* 0x0000000000007941 */ /* 0x000fea0003800000 */
.L_x_265:
        /* <DEDUP_REMOVED lines=15> */
.L_x_268:
[----:B------:R-:W-:Y:S05]  /*10dc0*/  BSYNC B0 ;  /* 0x0000000000007941 */ /* 0x000fea0003800000 */
.L_x_267:
        /* <DEDUP_REMOVED lines=15> */
.L_x_270:
[----:B------:R-:W-:Y:S05]  /*10ec0*/  BSYNC B0 ;  /* 0x0000000000007941 */ /* 0x000fea0003800000 */
.L_x_269:
[----:B------:R-:W-:-:S04]  /*10ed0*/  IADD3 R0, R0, 0x70, RZ ;  /* 0x0000007000007810 */ /* 0x000fc80007ffe0ff */
[----:B------:R-:W-:-:S13]  /*10ee0*/  ISETP.GE.OR P1, PT, R0, UR13, P1 ;  /* 0x0000000d00007c0c */ /* 0x000fda0008f26670 */
[----:B------:R-:W-:Y:S05]  /*10ef0*/  @P1 EXIT ;  /* 0x000000000000194d */ /* 0x000fea0003800000 */
        /* <DEDUP_REMOVED lines=10> */
[----:B-1----:R-:W-:Y:S01]  /*10fa0*/  STG.E.128 [R2.64], R44 ;  /* 0x0000002c02007986 */ /* 0x002fe2000c101d12 */
[----:B------:R-:W-:Y:S05]  /*10fb0*/  EXIT ;  /* 0x000000000000794d */ /* 0x000fea0003800000 */
.L_x_197:
        /* <DEDUP_REMOVED lines=28> */
[----:B------:R-:W-:Y:S01]  /*11180*/  UISETP.NE.AND UP3, UPT, UR15, URZ, UPT ;  /* 0x0000003f0f00728c */ /* 0x000fe2000bf65270 */
[----:B--2---:R-:W-:Y:S01]  /*11190*/  IMAD.WIDE R20, R21, 0x80, R14 ;  /* 0x0000008015147825 */ /* 0x004fe200078e020e */
        /* <DEDUP_REMOVED lines=25> */
[----:B------:R-:W-:Y:S02]  /*11330*/  UIMAD UR13, UR13, UR24, URZ ;  /* 0x000000180d0d72a4 */ /* 0x000fe4000f8e023f */
        /* <DEDUP_REMOVED lines=17> */
.L_x_272:
[----:B------:R-:W-:Y:S05]  /*11450*/  BSYNC B0 ;  /* 0x0000000000007941 */ /* 0x000fea0003800000 */
.L_x_271:
[----:B------:R-:W-:Y:S01]  /*11460*/  IADD3 R9, R14, 0x10, RZ ;  /* 0x000000100e097810 */ /* 0x000fe20007ffe0ff */
[----:B------:R-:W-:Y:S03]  /*11470*/  BSSY B0, `(.L_x_273) ;  /* 0x0000010000007945 */ /* 0x000fe60003800000 */
[C---:B------:R-:W-:Y:S02]  /*11480*/  ISETP.GE.OR P0, PT, R9.reuse, UR16, P1 ;  /* 0x0000001009007c0c */ /* 0x040fe40008f06670 */
[----:B------:R-:W-:-:S04]  /*11490*/  ISETP.GE.AND P2, PT, R9, UR16, PT ;  /* 0x0000001009007c0c */ /* 0x000fc8000bf46270 */
[----:B------:R-:W-:-:S07]  /*114a0*/  P2R R11, PR, RZ, 0x4 ;  /* 0x00000004ff0b7803 */ /* 0x000fce0000000000 */
[----:B------:R-:W-:Y:S05]  /*114b0*/  @P0 BRA `(.L_x_274) ;  /* 0x000000b000000947 */ /* 0x000fea0003800000 */
[----:B-1----:R-:W-:Y:S01]  /*114c0*/  IADD3 R3, P0, R20, 0x10, RZ ;  /* 0x0000001014037810 */ /* 0x002fe20007f1e0ff */
        /* <DEDUP_REMOVED lines=10> */
.L_x_274:
[----:B------:R-:W-:Y:S05]  /*11570*/  BSYNC B0 ;  /* 0x0000000000007941 */ /* 0x000fea0003800000 */
.L_x_273:
[----:B------:R-:W-:Y:S01]  /*11580*/  IADD3 R8, R14, 0x20, RZ ;  /* 0x000000200e087810 */ /* 0x000fe20007ffe0ff */
[----:B------:R-:W-:Y:S03]  /*11590*/  BSSY B0, `(.L_x_275) ;  /* 0x000000f000007945 */ /* 0x000fe60003800000 */
[C---:B------:R-:W-:Y:S02]  /*115a0*/  ISETP.GE.OR P0, PT, R8.reuse, UR16, P1 ;  /* 0x0000001008007c0c */ /* 0x040fe40008f06670 */
[----:B------:R-:W-:-:S11]  /*115b0*/  ISETP.GE.AND P6, PT, R8, UR16, PT ;  /* 0x0000001008007c0c */ /* 0x000fd6000bfc6270 */
        /* <DEDUP_REMOVED lines=12> */
.L_x_276:
[----:B------:R-:W-:Y:S05]  /*11680*/  BSYNC B0 ;  /* 0x0000000000007941 */ /* 0x000fea0003800000 */
.L_x_275:
        /* <DEDUP_REMOVED lines=16> */
.L_x_278:
[----:B------:R-:W-:Y:S05]  /*11790*/  BSYNC B0 ;  /* 0x0000000000007941 */ /* 0x000fea0003800000 */
.L_x_277:
        /* <DEDUP_REMOVED lines=16> */
.L_x_280:
[----:B------:R-:W-:Y:S05]  /*118a0*/  BSYNC B0 ;  /* 0x0000000000007941 */ /* 0x000fea0003800000 */
.L_x_279:
        /* <DEDUP_REMOVED lines=16> */
.L_x_282:
[----:B------:R-:W-:Y:S05]  /*119b0*/  BSYNC B0 ;  /* 0x0000000000007941 */ /* 0x000fea0003800000 */
.L_x_281:
        /* <DEDUP_REMOVED lines=16> */
.L_x_284:
[----:B------:R-:W-:Y:S05]  /*11ac0*/  BSYNC B0 ;  /* 0x0000000000007941 */ /* 0x000fea0003800000 */
.L_x_283:
        /* <DEDUP_REMOVED lines=15> */
.L_x_286:
[----:B------:R-:W-:Y:S05]  /*11bc0*/  BSYNC B0 ;  /* 0x0000000000007941 */ /* 0x000fea0003800000 */
.L_x_285:
[----:B------:R-:W-:Y:S02]  /*11bd0*/  ISETP.NE.AND P0, PT, R12, RZ, PT ;  /* 0x000000ff0c00720c */ /* 0x000fe40003f05270 */
[----:B------:R-:W-:Y:S02]  /*11be0*/  P2R R0, PR, RZ, 0x4 ;  /* 0x00000004ff007803 */ /* 0x000fe40000000000 */
[C---:B------:R-:W-:Y:S02]  /*11bf0*/  ISETP.NE.OR P0, PT, R10.reuse, RZ, P0 ;  /* 0x000000ff0a00720c */ /* 0x040fe40000705670 */
[----:B------:R-:W-:Y:S02]  /*11c00*/  ISETP.NE.AND P2, PT, R11, RZ, PT ;  /* 0x000000ff0b00720c */ /* 0x000fe40003f45270 */
[----:B------:R-:W-:Y:S02]  /*11c10*/  P2R R3, PR, RZ, 0x2 ;  /* 0x00000002ff037803 */ /* 0x000fe40000000000 */
[----:B------:R-:W-:-:S02]  /*11c20*/  ISETP.NE.OR P6, PT, R10, RZ, P6 ;  /* 0x000000ff0a00720c */ /* 0x000fc400037c5670 */
[C---:B------:R-:W-:Y:S02]  /*11c30*/  ISETP.NE.OR P5, PT, R10.reuse, RZ, P5 ;  /* 0x000000ff0a00720c */ /* 0x040fe40002fa5670 */
[C---:B------:R-:W-:Y:S02]  /*11c40*/  ISETP.NE.OR P4, PT, R10.reuse, RZ, P4 ;  /* 0x000000ff0a00720c */ /* 0x040fe40002785670 */
[----:B------:R-:W-:Y:S01]  /*11c50*/  ISETP.NE.OR P3, PT, R10, RZ, P3 ;  /* 0x000000ff0a00720c */ /* 0x000fe20001f65670 */
[----:B------:R-:W-:-:S05]  /*11c60*/  @!P0 IMAD R11, R14, UR24, RZ ;  /* 0x000000180e0b8c24 */ /* 0x000fca000f8e02ff */
[----:B------:R-:W-:Y:S01]  /*11c70*/  @!P0 IADD3 R12, P1, R11, UR9, RZ ;  /* 0x000000090b0c8c10 */ /* 0x000fe2000ff3e0ff */
[----:B------:R-:W-:Y:S02]  /*11c80*/  @!P6 IMAD R8, R8, UR24, RZ ;  /* 0x000000180808ec24 */ /* 0x000fe4000f8e02ff */
[----:B------:R-:W-:Y:S01]  /*11c90*/  @!P5 IMAD R7, R7, UR24, RZ ;  /* 0x000000180707dc24 */ /* 0x000fe2000f8e02ff */
[----:B------:R-:W-:Y:S01]  /*11ca0*/  @!P0 LEA.HI.X.SX32 R11, R11, UR4, 0x1, P1 ;  /* 0x000000040b0b8c11 */ /* 0x000fe200088f0eff */
[----:B------:R-:W-:Y:S01]  /*11cb0*/  @!P4 IMAD R6, R6, UR24, RZ ;  /* 0x000000180606cc24 */ /* 0x000fe2000f8e02ff */
[----:B------:R-:W-:Y:S01]  /*11cc0*/  ISETP.NE.OR P1, PT, R10, RZ, P2 ;  /* 0x000000ff0a00720c */ /* 0x000fe20001725670 */
[----:B------:R-:W-:-:S12]  /*11cd0*/  @!P3 IMAD.MOV.U32 R21, RZ, RZ, 0x7f800000 ;  /* 0x7f800000ff15b424 */ /* 0x000fd800078e00ff */
[----:B------:R-:W-:-:S05]  /*11ce0*/  @!P1 IMAD R9, R9, UR24, RZ ;  /* 0x0000001809099c24 */ /* 0x000fca000f8e02ff */
[----:B------:R-:W-:-:S04]  /*11cf0*/  @!P1 IADD3 R14, P2, R9, UR9, RZ ;  /* 0x00000009090e9c10 */ /* 0x000fc8000ff5e0ff */
[----:B------:R-:W-:Y:S02]  /*11d00*/  @!P1 LEA.HI.X.SX32 R9, R9, UR4, 0x1, P2 ;  /* 0x0000000409099c11 */ /* 0x000fe400090f0eff */
[----:B------:R-:W-:-:S04]  /*11d10*/  @!P0 LEA R16, P2, R12, c[0x0][0x200], 0x2 ;  /* 0x000080000c108a11 */ /* 0x000fc800078410ff */
[----:B------:R-:W-:Y:S01]  /*11d20*/  @!P0 LEA.HI.X R17, R12, c[0x0][0x204], R11, 0x2, P2 ;  /* 0x000081000c118a11 */ /* 0x000fe200010f140b */
[----:B------:R-:W-:Y:S01]  /*11d30*/  @!P1 IMAD.MOV.U32 R11, RZ, RZ, 0x7f800000 ;  /* 0x7f800000ff0b9424 */ /* 0x000fe200078e00ff */
[----:B------:R-:W-:-:S04]  /*11d40*/  @!P1 LEA R12, P2, R14, c[0x0][0x200], 0x2 ;  /* 0x000080000e0c9a11 */ /* 0x000fc800078410ff */
[----:B------:R-:W-:Y:S01]  /*11d50*/  @!P1 LEA.HI.X R13, R14, c[0x0][0x204], R9, 0x2, P2 ;  /* 0x000081000e0d9a11 */ /* 0x000fe200010f1409 */
[----:B------:R-:W-:Y:S01]  /*11d60*/  @!P0 IMAD.MOV.U32 R9, RZ, RZ, 0x7f800000 ;  /* 0x7f800000ff098424 */ /* 0x000fe200078e00ff */
[----:B------:R-:W-:-:S04]  /*11d70*/  ISETP.NE.AND P2, PT, R0, RZ, PT ;  /* 0x000000ff0000720c */ /* 0x000fc80003f45270 */
[----:B------:R2:W-:Y:S01]  /*11d80*/  @!P0 STG.E [R16.64], R9 ;  /* 0x0000000910008986 */ /* 0x0005e2000c101912 */
[----:B------:R-:W-:Y:S02]  /*11d90*/  @!P6 IADD3 R0, P0, R8, UR9, RZ ;  /* 0x000000090800ec10 */ /* 0x000fe4000ff1e0ff */
[----:B------:R-:W-:Y:S01]  /*11da0*/  ISETP.NE.OR P2, PT, R10, RZ, P2 ;  /* 0x000000ff0a00720c */ /* 0x000fe20001745670 */
[----:B------:R3:W-:Y:S01]  /*11db0*/  @!P1 STG.E [R12.64], R11 ;  /* 0x0000000b0c009986 */ /* 0x0007e2000c101912 */
[----:B------:R-:W-:Y:S02]  /*11dc0*/  ISETP.NE.AND P1, PT, R3, RZ, PT ;  /* 0x000000ff0300720c */ /* 0x000fe40003f25270 */
[----:B------:R-:W-:Y:S02]  /*11dd0*/  @!P6 LEA.HI.X.SX32 R3, R8, UR4, 0x1, P0 ;  /* 0x000000040803ec11 */ /* 0x000fe400080f0eff */
[----:B------:R-:W-:Y:S02]  /*11de0*/  @!P6 LEA R14, P0, R0, c[0x0][0x200], 0x2 ;  /* 0x00008000000eea11 */ /* 0x000fe400078010ff */
[----:B------:R-:W-:-:S02]  /*11df0*/  ISETP.NE.OR P1, PT, R10, RZ, P1 ;  /* 0x000000ff0a00720c */ /* 0x000fc40000f25670 */
[----:B------:R-:W-:Y:S02]  /*11e00*/  @!P6 LEA.HI.X R15, R0, c[0x0][0x204], R3, 0x2, P0 ;  /* 0x00008100000fea11 */ /* 0x000fe400000f1403 */
[C---:B------:R-:W-:Y:S01]  /*11e10*/  @!P5 IADD3 R3, P0, R7.reuse, UR9, RZ ;  /* 0x000000090703dc10 */ /* 0x040fe2000ff1e0ff */
[----:B------:R-:W-:Y:S02]  /*11e20*/  @!P2 IMAD R4, R4, UR24, RZ ;  /* 0x000000180404ac24 */ /* 0x000fe4000f8e02ff */
[----:B-1----:R-:W-:Y:S01]  /*11e30*/  @!P2 IMAD.MOV.U32 R19, RZ, RZ, 0x7f800000 ;  /* 0x7f800000ff13a424 */ /* 0x002fe200078e00ff */
[----:B------:R-:W-:Y:S02]  /*11e40*/  @!P5 LEA.HI.X.SX32 R0, R7, UR4, 0x1, P0 ;  /* 0x000000040700dc11 */ /* 0x000fe400080f0eff */
[----:B------:R-:W-:-:S04]  /*11e50*/  @!P5 LEA R8, P0, R3, c[0x0][0x200], 0x2 ;  /* 0x000080000308da11 */ /* 0x000fc800078010ff */
[----:B--2---:R-:W-:Y:S01]  /*11e60*/  @!P5 LEA.HI.X R9, R3, c[0x0][0x204], R0, 0x2, P0 ;  /* 0x000081000309da11 */ /* 0x004fe200000f1400 */
[----:B------:R-:W-:Y:S01]  /*11e70*/  @!P3 IMAD R3, R5, UR24, RZ ;  /* 0x000000180503bc24 */ /* 0x000fe2000f8e02ff */
[----:B------:R-:W-:Y:S01]  /*11e80*/  @!P4 IADD3 R0, P0, R6, UR9, RZ ;  /* 0x000000090600cc10 */ /* 0x000fe2000ff1e0ff */
[----:B---3--:R-:W-:-:S03]  /*11e90*/  @!P4 IMAD.MOV.U32 R11, RZ, RZ, 0x7f800000 ;  /* 0x7f800000ff0bc424 */ /* 0x008fc600078e00ff */
[----:B------:R-:W-:Y:S02]  /*11ea0*/  @!P4 LEA.HI.X.SX32 R5, R6, UR4, 0x1, P0 ;  /* 0x000000040605cc11 */ /* 0x000fe400080f0eff */
[----:B------:R-:W-:-:S04]  /*11eb0*/  @!P4 LEA R6, P0, R0, c[0x0][0x200], 0x2 ;  /* 0x000080000006ca11 */ /* 0x000fc800078010ff */
[----:B------:R-:W-:Y:S02]  /*11ec0*/  @!P4 LEA.HI.X R7, R0, c[0x0][0x204], R5, 0x2, P0 ;  /* 0x000081000007ca11 */ /* 0x000fe400000f1405 */
[----:B------:R-:W-:-:S04]  /*11ed0*/  @!P3 IADD3 R0, P0, R3, UR9, RZ ;  /* 0x000000090300bc10 */ /* 0x000fc8000ff1e0ff */
[----:B------:R-:W-:Y:S02]  /*11ee0*/  @!P3 LEA.HI.X.SX32 R3, R3, UR4, 0x1, P0 ;  /* 0x000000040303bc11 */ /* 0x000fe400080f0eff */
[----:B------:R-:W-:-:S04]  /*11ef0*/  @!P3 LEA R12, P0, R0, c[0x0][0x200], 0x2 ;  /* 0x00008000000cba11 */ /* 0x000fc800078010ff */
[----:B------:R-:W-:Y:S01]  /*11f00*/  @!P3 LEA.HI.X R13, R0, c[0x0][0x204], R3, 0x2, P0 ;  /* 0x00008100000dba11 */ /* 0x000fe200000f1403 */
[----:B------:R-:W-:Y:S01]  /*11f10*/  @!P6 IMAD.MOV.U32 R3, RZ, RZ, 0x7f800000 ;  /* 0x7f800000ff03e424 */ /* 0x000fe200078e00ff */
[----:B------:R-:W-:-:S04]  /*11f20*/  @!P2 IADD3 R0, P0, R4, UR9, RZ ;  /* 0x000000090400ac10 */ /* 0x000fc8000ff1e0ff */
[----:B------:R-:W-:Y:S01]  /*11f30*/  @!P2 LEA.HI.X.SX32 R5, R4, UR4, 0x1, P0 ;  /* 0x000000040405ac11 */ /* 0x000fe200080f0eff */
[----:B------:R1:W-:Y:S01]  /*11f40*/  @!P6 STG.E [R14.64], R3 ;  /* 0x000000030e00e986 */ /* 0x0003e2000c101912 */
[----:B------:R-:W-:-:S04]  /*11f50*/  @!P2 LEA R16, P0, R0, c[0x0][0x200], 0x2 ;  /* 0x000080000010aa11 */ /* 0x000fc800078010ff */
[----:B------:R-:W-:Y:S01]  /*11f60*/  @!P2 LEA.HI.X R17, R0, c[0x0][0x204], R5, 0x2, P0 ;  /* 0x000081000011aa11 */ /* 0x000fe200000f1405 */
[----:B------:R-:W-:-:S05]  /*11f70*/  @!P5 IMAD.MOV.U32 R5, RZ, RZ, 0x7f800000 ;  /* 0x7f800000ff05d424 */ /* 0x000fca00078e00ff */
[----:B------:R1:W-:Y:S04]  /*11f80*/  @!P5 STG.E [R8.64], R5 ;  /* 0x000000050800d986 */ /* 0x0003e8000c101912 */
[----:B------:R1:W-:Y:S04]  /*11f90*/  @!P4 STG.E [R6.64], R11 ;  /* 0x0000000b0600c986 */ /* 0x0003e8000c101912 */
[----:B------:R1:W-:Y:S04]  /*11fa0*/  @!P3 STG.E [R12.64], R21 ;  /* 0x000000150c00b986 */ /* 0x0003e8000c101912 */
[----:B------:R1:W-:Y:S01]  /*11fb0*/  @!P2 STG.E [R16.64], R19 ;  /* 0x000000131000a986 */ /* 0x0003e2000c101912 */
[----:B------:R-:W-:Y:S05]  /*11fc0*/  @P1 EXIT ;  /* 0x000000000000194d */ /* 0x000fea0003800000 */
[----:B------:R-:W-:Y:S02]  /*11fd0*/  IMAD R0, R2, UR24, RZ ;  /* 0x0000001802007c24 */ /* 0x000fe4000f8e02ff */
[----:B-1----:R-:W-:-:S03]  /*11fe0*/  IMAD.MOV.U32 R5, RZ, RZ, 0x7f800000 ;  /* 0x7f800000ff057424 */ /* 0x002fc600078e00ff */
[----:B------:R-:W-:-:S04]  /*11ff0*/  IADD3 R3, P0, R0, UR9, RZ ;  /* 0x0000000900037c10 */ /* 0x000fc8000ff1e0ff */
[----:B------:R-:W-:Y:S02]  /*12000*/  LEA.HI.X.SX32 R0, R0, UR4, 0x1, P0 ;  /* 0x0000000400007c11 */ /* 0x000fe400080f0eff */
[----:B------:R-:W-:-:S04]  /*12010*/  LEA R2, P0, R3, c[0x0][0x200], 0x2 ;  /* 0x0000800003027a11 */ /* 0x000fc800078010ff */
[----:B------:R-:W-:-:S05]  /*12020*/  LEA.HI.X R3, R3, c[0x0][0x204], R0, 0x2, P0 ;  /* 0x0000810003037a11 */ /* 0x000fca00000f1400 */
[----:B------:R-:W-:Y:S01]  /*12030*/  STG.E [R2.64], R5 ;  /* 0x0000000502007986 */ /* 0x000fe2000c101912 */
[----:B------:R-:W-:Y:S05]  /*12040*/  EXIT ;  /* 0x000000000000794d */ /* 0x000fea0003800000 */
.L_x_287:
        /* <DEDUP_REMOVED lines=11> */
.L_x_2117:


//--------------------- .text._ZN5flash16flash_fwd_kernelI23Flash_fwd_kernel_traitsILi64ELi128ELi128ELi4ELb0ELb0EN7cutlass6half_tE19Flash_kernel_traitsILi64ELi128ELi128ELi4ES3_EELb0ELb0ELb0ELb1ELb0ELb0ELb0ELb0EEEvNS_16Flash_fwd_paramsE --------------------------
	.section	.text._ZN5flash16flash_fwd_kernelI23Flash_fwd_kernel_traitsILi64ELi128ELi128ELi4ELb0ELb0EN7cutlass6half_tE19Flash_kernel_traitsILi64ELi128ELi128ELi4ES3_EELb0ELb0ELb0ELb1ELb0ELb0ELb0ELb0EEEvNS_16Flash_fwd_paramsE,"ax",@progbits
	.sectioninfo	@"SHI_REGISTERS=255"
	.align	128
        .global         _ZN5flash16flash_fwd_kernelI23Flash_fwd_kernel_traitsILi64ELi128ELi128ELi4ELb0ELb0EN7cutlass6half_tE19Flash_kernel_traitsILi64ELi128ELi128ELi4ES3_EELb0ELb0ELb0ELb1ELb0ELb0ELb0ELb0EEEvNS_16Flash_fwd_paramsE
        .type           _ZN5flash16flash_fwd_kernelI23Flash_fwd_kernel_traitsILi64ELi128ELi128ELi4ELb0ELb0EN7cutlass6half_tE19Flash_kernel_traitsILi64ELi128ELi128ELi4ES3_EELb0ELb0ELb0ELb1ELb0ELb0ELb0ELb0EEEvNS_16Flash_fwd_paramsE,@function
        .size           _ZN5flash16flash_fwd_kernelI23Flash_fwd_kernel_traitsILi64ELi128ELi128ELi4ELb0ELb0EN7cutlass6half_tE19Flash_kernel_traitsILi64ELi128ELi128ELi4ES3_EELb0ELb0ELb0ELb1ELb0ELb0ELb0ELb0EEEvNS_16Flash_fwd_paramsE,(.L_x_2118 - _ZN5flash16flash_fwd_kernelI23Flash_fwd_kernel_traitsILi64ELi128ELi128ELi4ELb0ELb0EN7cutlass6half_tE19Flash_kernel_traitsILi64ELi128ELi128ELi4ES3_EELb0ELb0ELb0ELb1ELb0ELb0ELb0ELb0EEEvNS_16Flash_fwd_paramsE)
        .other          _ZN5flash16flash_fwd_kernelI23Flash_fwd_kernel_traitsILi64ELi128ELi128ELi4ELb0ELb0EN7cutlass6half_tE19Flash_kernel_traitsILi64ELi128ELi128ELi4ES3_EELb0ELb0ELb0ELb1ELb0ELb0ELb0ELb0EEEvNS_16Flash_fwd_paramsE,@"STO_CUDA_ENTRY STV_DEFAULT"
_ZN5flash16flash_fwd_kernelI23Flash_fwd_kernel_traitsILi64ELi128ELi128ELi4ELb0ELb0EN7cutlass6half_tE19Flash_kernel_traitsILi64ELi128ELi128ELi4ES3_EELb0ELb0ELb0ELb1ELb0ELb0ELb0ELb0EEEvNS_16Flash_fwd_paramsE:
.text._ZN5flash16flash_fwd_kernelI23Flash_fwd_kernel_traitsILi64ELi128ELi128ELi4ELb0ELb0EN7cutlass6half_tE19Flash_kernel_traitsILi64ELi128ELi128ELi4ES3_EELb0ELb0ELb0ELb1ELb0ELb0ELb0ELb0EEEvNS_16Flash_fwd_paramsE:
        /* <DEDUP_REMOVED lines=57> */
.L_x_288:
[----:B------:R-:W-:Y:S02]  /*0390*/  ULDC UR7, c[0x0][0x218] ;  /* 0x0000860000077ab9 */ /* 0x000fe40000000800 */
.L_x_289:
        /* <DEDUP_REMOVED lines=21> */
[----:B------:R-:W-:-:S06]  /*04f0*/  UISETP.GE.AND UP0, UPT, UR12, 0x1, UPT ;  /* 0x000000010c00788c */ /* 0x000fcc000bf06270 */
[----:B------:R-:W-:-:S13]  /*0500*/  PLOP3.LUT P0, PT, PT, PT, UP0, 0x80, 0x0 ;  /* 0x000000000000781c */ /* 0x000fda0003f0f008 */
[----:B------:R-:W-:Y:S05]  /*0510*/  @!P0 BRA `(.L_x_290) ;  /* 0x0001474000008947 */ /* 0x000fea0003800000 */
[----:B------:R-:W-:Y:S02]  /*0520*/  UISETP.NE.AND UP1, UPT, UR10, -0x1, UPT ;  /* 0xffffffff0a00788c */ /* 0x000fe4000bf25270 */
[----:B------:R-:W-:Y:S02]  /*0530*/  UISETP.NE.AND UP0, UPT, UR22, -0x1, UPT ;  /* 0xffffffff1600788c */ /* 0x000fe4000bf05270 */
[----:B------:R-:W-:Y:S02]  /*0540*/  ULDC.64 UR20, c[0x0][0x190] ;  /* 0x0000640000147ab9 */ /* 0x000fe40000000a00 */
[----:B------:R-:W-:Y:S02]  /*0550*/  ULDC.64 UR8, c[0x0][0x178] ;  /* 0x00005e0000087ab9 */ /* 0x000fe40000000a00 */
[----:B------:R-:W-:Y:S01]  /*0560*/  PLOP3.LUT P0, PT, PT, PT, UP0, 0x80, 0x0 ;  /* 0x000000000000781c */ /* 0x000fe20003f0f008 */
[----:B------:R-:W-:Y:S02]  /*0570*/  ULDC.64 UR4, c[0x0][0x198] ;  /* 0x0000660000047ab9 */ /* 0x000fe40000000a00 */
[----:B------:R-:W-:-:S02]  /*0580*/  @!UP1 USHF.R.S32.HI UR7, URZ, 0x1f, UR14 ;  /* 0x0000001f3f079899 */ /* 0x000fc4000801140e */
[----:B------:R-:W-:Y:S02]  /*0590*/  @UP0 UIADD3 UR15, UR17, UR22, URZ ;  /* 0x00000016110f0290 */ /* 0x000fe4000fffe03f */
[----:B------:R-:W-:Y:S02]  /*05a0*/  @UP1 UIMAD.WIDE.U32 UR24, UR10, UR20, URZ ;  /* 0x000000140a1812a5 */ /* 0x000fe4000f8e003f */
[----:B------:R-:W-:Y:S02]  /*05b0*/  @!UP1 UIMAD UR7, UR7, UR8, URZ ;  /* 0x00000008070792a4 */ /* 0x000fe4000f8e023f */
[----:B------:R-:W-:Y:S02]  /*05c0*/  @UP0 UIMAD.WIDE.U32 UR26, UR15, UR4, URZ ;  /* 0x000000040f1a02a5 */ /* 0x000fe4000f8e003f */
[----:B------:R-:W-:Y:S02]  /*05d0*/  @!UP1 UIMAD.WIDE.U32 UR28, UR14, UR8, URZ ;  /* 0x000000080e1c92a5 */ /* 0x000fe4000f8e003f */
[----:B------:R-:W-:-:S02]  /*05e0*/  @!UP1 UIMAD UR9, UR14, UR9, UR7 ;  /* 0x000000090e0992a4 */ /* 0x000fc4000f8e0207 */
[----:B------:R-:W-:Y:S02]  /*05f0*/  @UP1 UIMAD UR21, UR10, UR21, UR25 ;  /* 0x000000150a1512a4 */ /* 0x000fe4000f8e0219 */
[----:B------:R-:W-:Y:S02]  /*0600*/  @UP0 UIMAD UR7, UR15, UR5, UR27 ;  /* 0x000000050f0702a4 */ /* 0x000fe4000f8e021b */
[----:B------:R-:W-:Y:S02]  /*0610*/  @UP1 UMOV UR8, UR24 ;  /* 0x0000001800081c82 */ /* 0x000fe40008000000 */
[----:B------:R-:W-:Y:S02]  /*0620*/  USHF.R.S32.HI UR15, URZ, 0x1f, UR16 ;  /* 0x0000001f3f0f7899 */ /* 0x000fe40008011410 */
[----:B------:R-:W-:Y:S02]  /*0630*/  @!UP1 UIADD3 UR21, UR29, UR9, URZ ;  /* 0x000000091d159290 */ /* 0x000fe4000fffe03f */
[----:B------:R-:W-:-:S02]  /*0640*/  @!UP1 UMOV UR8, UR28 ;  /* 0x0000001c00089c82 */ /* 0x000fc40008000000 */
[----:B------:R-:W-:Y:S01]  /*0650*/  @UP0 UMOV UR20, UR26 ;  /* 0x0000001a00140c82 */ /* 0x000fe20008000000 */
[----:B------:R-:W-:Y:S05]  /*0660*/  @P0 BRA `(.L_x_291) ;  /* 0x000000d000000947 */ /* 0x000fea0003800000 */
[----:B------:R-:W-:Y:S02]  /*0670*/  USHF.R.S32.HI UR9, URZ, 0x1f, UR17 ;  /* 0x0000001f3f097899 */ /* 0x000fe40008011411 */
[----:B------:R-:W-:Y:S02]  /*0680*/  ULDC.64 UR4, c[0x0][0x198] ;  /* 0x0000660000047ab9 */ /* 0x000fe40000000a00 */
[----:B------:R-:W-:Y:S02]  /*0690*/  UIMAD UR9, UR9, UR4, URZ ;  /* 0x00000004090972a4 */ /* 0x000fe4000f8e023f */
[----:B------:R-:W-:Y:S02]  /*06a0*/  USHF.R.S32.HI UR7, URZ, 0x1f, UR14 ;  /* 0x0000001f3f077899 */ /* 0x000fe4000801140e */
[----:B------:R-:W-:Y:S02]  /*06b0*/  UIMAD.WIDE.U32 UR24, UR17, UR4, URZ ;  /* 0x00000004111872a5 */ /* 0x000fe4000f8e003f */
[----:B------:R-:W-:-:S03]  /*06c0*/  UIMAD UR9, UR17, UR5, UR9 ;  /* 0x00000005110972a4 */ /* 0x000fc6000f8e0209 */
[----:B------:R-:W-:Y:S02]  /*06d0*/  ULDC.64 UR4, c[0x0][0x180] ;  /* 0x0000600000047ab9 */ /* 0x000fe40000000a00 */
[----:B------:R-:W-:Y:S02]  /*06e0*/  UIMAD UR7, UR7, UR4, URZ ;  /* 0x00000004070772a4 */ /* 0x000fe4000f8e023f */
[----:B------:R-:W-:Y:S02]  /*06f0*/  UIADD3 UR25, UR25, UR9, URZ ;  /* 0x0000000919197290 */ /* 0x000fe4000fffe03f */
[----:B------:R-:W-:Y:S02]  /*0700*/  UIMAD UR7, UR14, UR5, UR7 ;  /* 0x000000050e0772a4 */ /* 0x000fe4000f8e0207 */
[----:B------:R-:W-:-:S04]  /*0710*/  UIMAD.WIDE.U32 UR4, UR14, UR4, UR24 ;  /* 0x000000040e0472a5 */ /* 0x000fc8000f8e0018 */
[----:B------:R-:W-:-:S03]  /*0720*/  UIADD3 UR7, UR5, UR7, URZ ;  /* 0x0000000705077290 */ /* 0x000fc6000fffe03f */
[----:B------:R-:W-:Y:S02]  /*0730*/  UMOV UR20, UR4 ;  /* 0x0000000400147c82 */ /* 0x000fe40008000000 */
.L_x_291:
        /* <DEDUP_REMOVED lines=10> */
[----:B------:R-:W-:Y:S01]  /*07e0*/  @UP0 UIMAD UR23, UR22, UR5, UR25 ;  /* 0x00000005161702a4 */ /* 0x000fe2000f8e0219 */
        /* <DEDUP_REMOVED lines=34> */
.L_x_292:
        /* <DEDUP_REMOVED lines=9> */
[----:B------:R-:W-:Y:S02]  /*0aa0*/  SHF.R.S32.HI R12, RZ, 0x3, R0 ;  /* 0x00000003ff0c7819 */ /* 0x000fe40000011400 */
[----:B------:R-:W-:Y:S01]  /*0ab0*/  LOP3.LUT R2, R0, 0xfffffff8, RZ, 0xc0, !PT ;  /* 0xfffffff800027812 */ /* 0x000fe200078ec0ff */
[----:B------:R-:W-:Y:S01]  /*0ac0*/  IMAD.SHL.U32 R4, R4, 0x8, RZ ;  /* 0x0000000804047824 */ /* 0x000fe200078e00ff */
[----:B------:R-:W-:Y:S01]  /*0ad0*/  SHF.R.S32.HI R13, RZ, 0x1f, R12 ;  /* 0x0000001fff0d7819 */ /* 0x000fe2000001140c */
[----:B------:R-:W-:Y:S01]  /*0ae0*/  IMAD.SHL.U32 R0, R12, 0x40, RZ ;  /* 0x000000400c007824 */ /* 0x000fe200078e00ff */
[----:B------:R-:W-:Y:S01]  /*0af0*/  UIMAD UR4, UR16, UR5, UR4 ;  /* 0x00000005100472a4 */ /* 0x000fe2000f8e0204 */
[----:B------:R-:W-:Y:S01]  /*0b00*/  IMAD.IADD R23, R166, 0x1, -R2 ;  /* 0x00000001a6177824 */ /* 0x000fe200078e0a02 */
[----:B------:R-:W-:-:S02]  /*0b10*/  LEA.HI R24, R22, R166, RZ, 0x5 ;  /* 0x000000a616187211 */ /* 0x000fc400078f28ff */
[----:B------:R-:W-:Y:S01]  /*0b20*/  LOP3.LUT R0, R0, 0x1c0, RZ, 0xc0, !PT ;  /* 0x000001c000007812 */ /* 0x000fe200078ec0ff */
[----:B------:R-:W-:Y:S01]  /*0b30*/  IMAD.SHL.U32 R250, R23, 0x8, RZ ;  /* 0x0000000817fa7824 */ /* 0x000fe200078e00ff */
[----:B------:R-:W-:Y:S02]  /*0b40*/  SHF.R.S32.HI R11, RZ, 0x1f, R10 ;  /* 0x0000001fff0b7819 */ /* 0x000fe4000001140a */
[----:B------:R-:W-:Y:S01]  /*0b50*/  SHF.R.U32.HI R3, RZ, 0x3, R0 ;  /* 0x00000003ff037819 */ /* 0x000fe20000011600 */
[----:B-1----:R-:W-:Y:S01]  /*0b60*/  IMAD.WIDE R26, R5, 0x80, R12 ;  /* 0x00000080051a7825 */ /* 0x002fe200078e020c */
[--C-:B------:R-:W-:Y:S02]  /*0b70*/  LOP3.LUT R0, R0, 0x38, R250.reuse, 0xf8, !PT ;  /* 0x0000003800007812 */ /* 0x100fe400078ef8fa */
[----:B------:R-:W-:Y:S02]  /*0b80*/  SHF.R.S32.HI R251, RZ, 0x1f, R250 ;  /* 0x0000001ffffb7819 */ /* 0x000fe400000114fa */
[----:B------:R-:W-:Y:S01]  /*0b90*/  IADD3 R2, P0, R250, UR8, RZ ;  /* 0x00000008fa027c10 */ /* 0x000fe2000ff1e0ff */
[----:B------:R1:W-:Y:S01]  /*0ba0*/  STL.64 [R1], R26 ;  /* 0x0000001a01007387 */ /* 0x0003e20000100a00 */
[----:B------:R-:W-:-:S02]  /*0bb0*/  LOP3.LUT R0, R0, R3, RZ, 0x3c, !PT ;  /* 0x0000000300007212 */ /* 0x000fc400078e3cff */
[----:B------:R-:W-:Y:S02]  /*0bc0*/  IADD3.X R3, R251, UR21, RZ, P0, !PT ;  /* 0x00000015fb037c10 */ /* 0x000fe400087fe4ff */
[----:B------:R-:W-:Y:S02]  /*0bd0*/  ISETP.GE.AND P0, PT, R12, UR17, PT ;  /* 0x000000110c007c0c */ /* 0x000fe4000bf06270 */
[----:B------:R-:W-:Y:S01]  /*0be0*/  LOP3.LUT R0, R0, 0xfffffe00, R4, 0xf8, !PT ;  /* 0xfffffe0000007812 */ /* 0x000fe200078ef804 */
[----:B--2---:R-:W-:Y:S01]  /*0bf0*/  IMAD.WIDE.U32 R8, R8, c[0x0][0x1a8], R2 ;  /* 0x00006a0008087a25 */ /* 0x004fe200078e0002 */
[----:B------:R-:W-:-:S03]  /*0c00*/  SHF.R.S32.HI R164, RZ, 0x5, R24 ;  /* 0x00000005ffa47819 */ /* 0x000fc60000011418 */
        /* <DEDUP_REMOVED lines=17> */
.L_x_294:
[----:B------:R-:W-:Y:S05]  /*0d20*/  BSYNC B0 ;  /* 0x0000000000007941 */ /* 0x000fea0003800000 */
.L_x_293:
        /* <DEDUP_REMOVED lines=21> */
.L_x_296:
[----:B------:R-:W-:Y:S05]  /*0e80*/  BSYNC B0 ;  /* 0x0000000000007941 */ /* 0x000fea0003800000 */
.L_x_295:
        /* <DEDUP_REMOVED lines=21> */
.L_x_298:
[----:B------:R-:W-:Y:S05]  /*0fe0*/  BSYNC B0 ;  /* 0x0000000000007941 */ /* 0x000fea0003800000 */
.L_x_297:
        /* <DEDUP_REMOVED lines=21> */
.L_x_300:
[----:B------:R-:W-:Y:S05]  /*1140*/  BSYNC B0 ;  /* 0x0000000000007941 */ /* 0x000fea0003800000 */
.L_x_299:
        /* <DEDUP_REMOVED lines=21> */
.L_x_302:
[----:B------:R-:W-:Y:S05]  /*12a0*/  BSYNC B0 ;  /* 0x0000000000007941 */ /* 0x000fea0003800000 */
.L_x_301:
        /* <DEDUP_REMOVED lines=21> */
.L_x_304:
[----:B------:R-:W-:Y:S05]  /*1400*/  BSYNC B0 ;  /* 0x0000000000007941 */ /* 0x000fea0003800000 */
.L_x_303:
        /* <DEDUP_REMOVED lines=21> */
.L_x_306:
[----:B------:R-:W-:Y:S05]  /*1560*/  BSYNC B0 ;  /* 0x0000000000007941 */ /* 0x000fea0003800000 */
.L_x_305:
[----:B------:R-:W-:Y:S01]  /*1570*/  IADD3 R14, R12, 0x70, RZ ;  /* 0x000000700c0e7810 */ /* 0x000fe20007ffe0ff */
[----:B------:R-:W-:Y:S01]  /*1580*/  UIADD3 UR5, UR12, 0x7f, URZ ;  /* 0x0000007f0c057890 */ /* 0x000fe2000fffe03f */
[----:B------:R-:W-:Y:S01]  /*1590*/  BSSY B0, `(.L_x_307) ;  /* 0x000001a000007945 */ /* 0x000fe20003800000 */
[----:B------:R-:W-:Y:S01]  /*15a0*/  UMOV UR21, 0x7 ;  /* 0x0000000700157882 */ /* 0x000fe20000000000 */
[----:B------:R-:W-:Y:S01]  /*15b0*/  ISETP.GE.AND P0, PT, R14, UR17, PT ;  /* 0x000000110e007c0c */ /* 0x000fe2000bf06270 */
[----:B------:R-:W-:Y:S02]  /*15c0*/  USHF.R.S32.HI UR4, URZ, 0x1f, UR5 ;  /* 0x0000001f3f047899 */ /* 0x000fe40008011405 */
[----:B------:R-:W-:Y:S02]  /*15d0*/  ULDC.64 UR8, c[0x0][0x198] ;  /* 0x0000660000087ab9 */ /* 0x000fe40000000a00 */
[----:B------:R-:W-:Y:S02]  /*15e0*/  USHF.L.U64.HI UR21, UR8, UR21, UR9 ;  /* 0x0000001508157299 */ /* 0x000fe40008010209 */
[----:B------:R-:W-:-:S02]  /*15f0*/  USHF.L.U32 UR22, UR8, 0x7, URZ ;  /* 0x0000000708167899 */ /* 0x000fc4000800063f */
[----:B------:R-:W-:-:S04]  /*1600*/  ULEA.HI UR9, UR4, UR5, URZ, 0x7 ;  /* 0x0000000504097291 */ /* 0x000fc8000f8f383f */
        /* <DEDUP_REMOVED lines=18> */
.L_x_308:
[----:B------:R-:W-:Y:S05]  /*1730*/  BSYNC B0 ;  /* 0x0000000000007941 */ /* 0x000fea0003800000 */
.L_x_307:
[C---:B------:R-:W-:Y:S01]  /*1740*/  IMAD R6, R13.reuse, c[0x0][0x198], RZ ;  /* 0x000066000d067a24 */ /* 0x040fe200078e02ff */
[----:B------:R-:W-:Y:S01]  /*1750*/  LEA.HI R22, R22, R166, RZ, 0x4 ;  /* 0x000000a616167211 */ /* 0x000fe200078f20ff */
[----:B------:R-:W-:Y:S01]  /*1760*/  IMAD R0, R13, c[0x0][0x1a0], RZ ;  /* 0x000068000d007a24 */ /* 0x000fe200078e02ff */
[----:B------:R-:W-:Y:S01]  /*1770*/  BSSY B0, `(.L_x_309) ;  /* 0x0000036000007945 */ /* 0x000fe20003800000 */
[----:B---3--:R-:W-:Y:S01]  /*1780*/  IMAD.WIDE.U32 R2, R12, c[0x0][0x1a0], R250 ;  /* 0x000068000c027a25 */ /* 0x008fe200078e00fa */
[----:B------:R-:W-:-:S03]  /*1790*/  LOP3.LUT R7, R22, 0xfffffff0, RZ, 0xc0, !PT ;  /* 0xfffffff016077812 */ /* 0x000fc600078ec0ff */
[----:B------:R-:W-:Y:S01]  /*17a0*/  IMAD R8, R12, c[0x0][0x19c], R6 ;  /* 0x000067000c087a24 */ /* 0x000fe200078e0206 */
[----:B------:R-:W-:Y:S01]  /*17b0*/  IADD3 R2, P0, R2, UR24, RZ ;  /* 0x0000001802027c10 */ /* 0x000fe2000ff1e0ff */
[----:B------:R-:W-:Y:S02]  /*17c0*/  IMAD R6, R12, c[0x0][0x1a4], R0 ;  /* 0x000069000c067a24 */ /* 0x000fe400078e0200 */
[----:B------:R-:W-:Y:S02]  /*17d0*/  IMAD.IADD R0, R166, 0x1, -R7 ;  /* 0x00000001a6007824 */ /* 0x000fe400078e0a07 */
[----:B------:R-:W-:Y:S01]  /*17e0*/  IMAD R7, R11, c[0x0][0x1b8], RZ ;  /* 0x00006e000b077a24 */ /* 0x000fe200078e02ff */
[----:B------:R-:W-:Y:S01]  /*17f0*/  IADD3.X R3, R3, UR23, R6, P0, !PT ;  /* 0x0000001703037c10 */ /* 0x000fe200087fe406 */
[----:B------:R-:W-:Y:S01]  /*1800*/  IMAD.WIDE.U32 R4, R12, c[0x0][0x198], R250 ;  /* 0x000066000c047a25 */ /* 0x000fe200078e00fa */
[----:B------:R-:W-:Y:S01]  /*1810*/  SHF.R.S32.HI R6, RZ, 0x1f, R0 ;  /* 0x0000001fff067819 */ /* 0x000fe20000011400 */
[----:B------:R-:W-:-:S02]  /*1820*/  ULEA.HI.SX32 UR23, UR9, 0xffffffff, 0x19 ;  /* 0xffffffff09177891 */ /* 0x000fc4000f8fca3f */
[----:B------:R-:W-:Y:S01]  /*1830*/  IMAD R9, R10, c[0x0][0x1bc], R7 ;  /* 0x00006f000a097a24 */ /* 0x000fe200078e0207 */
[----:B------:R-:W-:Y:S01]  /*1840*/  IADD3 R4, P1, R4, UR20, RZ ;  /* 0x0000001404047c10 */ /* 0x000fe2000ff3e0ff */
[----:B-1----:R-:W-:Y:S01]  /*1850*/  IMAD.WIDE.U32 R26, R10, c[0x0][0x1b8], R2 ;  /* 0x00006e000a1a7a25 */ /* 0x002fe200078e0002 */
[----:B------:R-:W-:Y:S01]  /*1860*/  LEA.HI R6, R6, R0, RZ, 0x3 ;  /* 0x0000000006067211 */ /* 0x000fe200078f18ff */
[----:B------:R-:W-:Y:S01]  /*1870*/  UIMAD UR20, UR23, -0x80, UR12 ;  /* 0xffffff80171478a4 */ /* 0x000fe2000f8e020c */
[----:B------:R-:W-:Y:S01]  /*1880*/  IADD3.X R5, R5, UR7, R8, P1, !PT ;  /* 0x0000000705057c10 */ /* 0x000fe20008ffe408 */
[----:B------:R-:W-:Y:S01]  /*1890*/  IMAD.IADD R25, R27, 0x1, R9 ;  /* 0x000000011b197824 */ /* 0x000fe200078e0209 */
[----:B------:R1:W-:Y:S01]  /*18a0*/  STL.64 [R1+0x18], R26 ;  /* 0x0000181a01007387 */ /* 0x0003e20000100a00 */
[----:B------:R-:W-:Y:S01]  /*18b0*/  IMAD R8, R11, c[0x0][0x1b0], RZ ;  /* 0x00006c000b087a24 */ /* 0x000fe200078e02ff */
[----:B------:R-:W-:Y:S01]  /*18c0*/  LOP3.LUT R7, R6, 0xfffffff8, RZ, 0xc0, !PT ;  /* 0xfffffff806077812 */ /* 0x000fe200078ec0ff */
[----:B------:R-:W-:Y:S01]  /*18d0*/  IMAD.WIDE.U32 R246, R10, c[0x0][0x1b0], R4 ;  /* 0x00006c000af67a25 */ /* 0x000fe200078e0004 */
[----:B------:R1:W-:Y:S01]  /*18e0*/  STL [R1+0x20], R25 ;  /* 0x0000201901007387 */ /* 0x0003e20000100800 */
[----:B------:R-:W-:Y:S01]  /*18f0*/  ISETP.GE.AND P0, PT, R12, UR20, PT ;  /* 0x000000140c007c0c */ /* 0x000fe2000bf06270 */
[----:B------:R-:W-:Y:S01]  /*1900*/  USHF.R.S32.HI UR25, URZ, 0x1f, UR23 ;  /* 0x0000001f3f197899 */ /* 0x000fe20008011417 */
[----:B------:R-:W-:Y:S01]  /*1910*/  IMAD R8, R10, c[0x0][0x1b4], R8 ;  /* 0x00006d000a087a24 */ /* 0x000fe200078e0208 */
[----:B------:R-:W-:Y:S01]  /*1920*/  UIMAD UR4, UR21, UR23, URZ ;  /* 0x00000017150472a4 */ /* 0x000fe2000f8e023f */
[----:B------:R-:W-:Y:S01]  /*1930*/  IMAD.IADD R19, R0, 0x1, -R7 ;  /* 0x0000000100137824 */ /* 0x000fe200078e0a07 */
[----:B------:R-:W-:Y:S01]  /*1940*/  MOV R244, R246 ;  /* 0x000000f600f47202 */ /* 0x000fe20000000f00 */
[----:B------:R-:W-:Y:S01]  /*1950*/  IMAD.U32 R2, RZ, RZ, UR23 ;  /* 0x00000017ff027e24 */ /* 0x000fe2000f8e00ff */
[----:B------:R-:W-:Y:S01]  /*1960*/  IADD3 R245, R247, R8, RZ ;  /* 0x00000008f7f57210 */ /* 0x000fe20007ffe0ff */
[----:B------:R-:W-:Y:S01]  /*1970*/  UIMAD UR4, UR25, UR22, UR4 ;  /* 0x00000016190472a4 */ /* 0x000fe2000f8e0204 */
[----:B------:R-:W-:Y:S01]  /*1980*/  LOP3.LUT R0, R24, 0xffffffe0, RZ, 0xc0, !PT ;  /* 0xffffffe018007812 */ /* 0x000fe200078ec0ff */
[----:B------:R-:W-:Y:S01]  /*1990*/  IMAD.MOV.U32 R24, RZ, RZ, 0x20 ;  /* 0x00000020ff187424 */ /* 0x000fe200078e00ff */
[----:B------:R-:W-:Y:S01]  /*19a0*/  R2P PR, R19, 0x6 ;  /* 0x0000000613007804 */ /* 0x000fe20000000000 */
[----:B------:R-:W-:Y:S01]  /*19b0*/  IMAD.WIDE.U32 R2, R2, UR22, R244 ;  /* 0x0000001602027c25 */ /* 0x000fe2000f8e00f4 */
[----:B------:R-:W-:-:S02]  /*19c0*/  IADD3 R165, -R0, R166, RZ ;  /* 0x000000a600a57210 */ /* 0x000fc40007ffe1ff */
[----:B------:R-:W-:Y:S01]  /*19d0*/  MOV R4, 0x10 ;  /* 0x0000001000047802 */ /* 0x000fe20000000f00 */
[----:B------:R-:W-:Y:S01]  /*19e0*/  IMAD.SHL.U32 R0, R6, 0x40, RZ ;  /* 0x0000004006007824 */ /* 0x000fe200078e00ff */
[----:B------:R-:W-:-:S04]  /*19f0*/  IADD3 R7, R3, UR4, RZ ;  /* 0x0000000403077c10 */ /* 0x000fc8000fffe0ff */
[----:B------:R-:W-:Y:S02]  /*1a00*/  LOP3.LUT R248, R0, 0xfffffe00, RZ, 0xc0, !PT ;  /* 0xfffffe0000f87812 */ /* 0x000fe400078ec0ff */
[----:B------:R-:W-:Y:S02]  /*1a10*/  SEL R0, R4, 0xfffffff0, !P1 ;  /* 0xfffffff004007807 */ /* 0x000fe40004800000 */
[----:B------:R-:W-:Y:S01]  /*1a20*/  SEL R4, R24, 0xffffffe0, !P2 ;  /* 0xffffffe018047807 */ /* 0x000fe20005000000 */
[----:B------:R-:W-:Y:S05]  /*1a30*/  @P0 BRA `(.L_x_310) ;  /* 0x0000009000000947 */ /* 0x000fea0003800000 */
[----:B-1----:R-:W-:-:S13]  /*1a40*/  ISETP.GE.AND P0, PT, R250, c[0x0][0x220], PT ;  /* 0x00008800fa007a0c */ /* 0x002fda0003f06270 */
        /* <DEDUP_REMOVED lines=8> */
.L_x_310:
[----:B-1----:R-:W-:Y:S05]  /*1ad0*/  BSYNC B0 ;  /* 0x0000000000007941 */ /* 0x002fea0003800000 */
.L_x_309:
        /* <DEDUP_REMOVED lines=10> */
[----:B---3--:R-:W-:Y:S02]  /*1b80*/  IADD3.X R9, R7, UR26, RZ, P0, !PT ;  /* 0x0000001a07097c10 */ /* 0x008fe400087fe4ff */
[----:B------:R-:W-:-:S04]  /*1b90*/  LEA R8, P0, R5, c[0x0][0x168], 0x1 ;  /* 0x00005a0005087a11 */ /* 0x000fc800078008ff */
[----:B------:R-:W-:-:S05]  /*1ba0*/  LEA.HI.X R9, R5, c[0x0][0x16c], R9, 0x1, P0 ;  /* 0x00005b0005097a11 */ /* 0x000fca00000f0c09 */
[----:B------:R-:W-:Y:S01]  /*1bb0*/  @!PT LDS RZ, [RZ] ;  /* 0x00000000fffff984 */ /* 0x000fe20000000800 */
[----:B------:R-:W-:Y:S01]  /*1bc0*/  @!PT LDS RZ, [RZ] ;  /* 0x00000000fffff984 */ /* 0x000fe20000000800 */
[----:B------:R-:W-:Y:S01]  /*1bd0*/  @!PT LDS RZ, [RZ] ;  /* 0x00000000fffff984 */ /* 0x000fe20000000800 */
[----:B------:R3:W-:Y:S04]  /*1be0*/  LDGSTS.E.BYPASS.LTC128B.128 [R234+0x4800], [R8.64] ;  /* 0x0480000008ea7fae */ /* 0x0007e8000b901d52 */
.L_x_312:
[----:B------:R-:W-:Y:S05]  /*1bf0*/  BSYNC B0 ;  /* 0x0000000000007941 */ /* 0x000fea0003800000 */
.L_x_311:
[----:B------:R-:W-:Y:S01]  /*1c00*/  ISETP.GE.AND P0, PT, R20, UR20, PT ;  /* 0x0000001414007c0c */ /* 0x000fe2000bf06270 */
[----:B------:R-:W-:-:S12]  /*1c10*/  BSSY B0, `(.L_x_313) ;  /* 0x0000010000007945 */ /* 0x000fd80003800000 */
[----:B------:R-:W-:Y:S05]  /*1c20*/  @P0 BRA `(.L_x_314) ;  /* 0x000000e000000947 */ /* 0x000fea0003800000 */
[----:B------:R-:W-:-:S13]  /*1c30*/  ISETP.GE.AND P0, PT, R250, c[0x0][0x220], PT ;  /* 0x00008800fa007a0c */ /* 0x000fda0003f06270 */
[----:B------:R1:W-:Y:S01]  /*1c40*/  @P0 STS.128 [R234+0x5000], RZ ;  /* 0x005000ffea000388 */ /* 0x0003e20000000c00 */
[----:B------:R-:W-:Y:S05]  /*1c50*/  @P0 BRA `(.L_x_314) ;  /* 0x000000b000000947 */ /* 0x000fea0003800000 */
[----:B------:R-:W-:Y:S02]  /*1c60*/  IMAD.U32 R5, RZ, RZ, UR8 ;  /* 0x00000008ff057e24 */ /* 0x000fe4000f8e00ff */
[----:B---3--:R-:W-:Y:S02]  /*1c70*/  IMAD.MOV.U32 R8, RZ, RZ, c[0x0][0x19c] ;  /* 0x00006700ff087624 */ /* 0x008fe400078e00ff */
        /* <DEDUP_REMOVED lines=9> */
.L_x_314:
[----:B------:R-:W-:Y:S05]  /*1d10*/  BSYNC B0 ;  /* 0x0000000000007941 */ /* 0x000fea0003800000 */
.L_x_313:
        /* <DEDUP_REMOVED lines=12> */
[----:B---3--:R-:W-:-:S04]  /*1de0*/  LEA R8, P0, R10, c[0x0][0x168], 0x1 ;  /* 0x00005a000a087a11 */ /* 0x008fc800078008ff */
[----:B------:R-:W-:-:S05]  /*1df0*/  LEA.HI.X R9, R10, c[0x0][0x16c], R5, 0x1, P0 ;  /* 0x00005b000a097a11 */ /* 0x000fca00000f0c05 */
[----:B------:R-:W-:Y:S01]  /*1e00*/  @!PT LDS RZ, [RZ] ;  /* 0x00000000fffff984 */ /* 0x000fe20000000800 */
[----:B------:R-:W-:Y:S01]  /*1e10*/  @!PT LDS RZ, [RZ] ;  /* 0x00000000fffff984 */ /* 0x000fe20000000800 */
[----:B------:R-:W-:Y:S01]  /*1e20*/  @!PT LDS RZ, [RZ] ;  /* 0x00000000fffff984 */ /* 0x000fe20000000800 */
[----:B------:R3:W-:Y:S04]  /*1e30*/  LDGSTS.E.BYPASS.LTC128B.128 [R234+0x5800], [R8.64] ;  /* 0x0580000008ea7fae */ /* 0x0007e8000b901d52 */
.L_x_316:
[----:B------:R-:W-:Y:S05]  /*1e40*/  BSYNC B0 ;  /* 0x0000000000007941 */ /* 0x000fea0003800000 */
.L_x_315:
        /* <DEDUP_REMOVED lines=17> */
.L_x_318:
[----:B------:R-:W-:Y:S05]  /*1f60*/  BSYNC B0 ;  /* 0x0000000000007941 */ /* 0x000fea0003800000 */
.L_x_317:
[----:B------:R-:W-:Y:S01]  /*1f70*/  ISETP.GE.AND P0, PT, R16, UR20, PT ;  /* 0x0000001410007c0c */ /* 0x000fe2000bf06270 */
[----:B------:R-:W-:-:S12]  /*1f80*/  BSSY B0, `(.L_x_319) ;  /* 0x0000012000007945 */ /* 0x000fd80003800000 */
[----:B------:R-:W-:Y:S05]  /*1f90*/  @P0 BRA `(.L_x_320) ;  /* 0x0000010000000947 */ /* 0x000fea0003800000 */
[----:B------:R-:W-:-:S13]  /*1fa0*/  ISETP.GE.AND P0, PT, R250, c[0x0][0x220], PT ;  /* 0x00008800fa007a0c */ /* 0x000fda0003f06270 */
[----:B------:R1:W-:Y:S01]  /*1fb0*/  @P0 STS.128 [R234+0x6800], RZ ;  /* 0x006800ffea000388 */ /* 0x0003e20000000c00 */
[----:B------:R-:W-:Y:S05]  /*1fc0*/  @P0 BRA `(.L_x_320) ;  /* 0x000000d000000947 */ /* 0x000fea0003800000 */
[----:B---3--:R-:W-:Y:S01]  /*1fd0*/  MOV R8, R2 ;  /* 0x0000000200087202 */ /* 0x008fe20000000f00 */
        /* <DEDUP_REMOVED lines=12> */
.L_x_320:
[----:B------:R-:W-:Y:S05]  /*20a0*/  BSYNC B0 ;  /* 0x0000000000007941 */ /* 0x000fea0003800000 */
.L_x_319:
        /* <DEDUP_REMOVED lines=19> */
.L_x_322:
[----:B------:R-:W-:Y:S05]  /*21e0*/  BSYNC B0 ;  /* 0x0000000000007941 */ /* 0x000fea0003800000 */
.L_x_321:
        /* <DEDUP_REMOVED lines=18> */
.L_x_324:
[----:B------:R-:W-:Y:S05]  /*2310*/  BSYNC B0 ;  /* 0x0000000000007941 */ /* 0x000fea0003800000 */
.L_x_323:
[----:B------:R-:W-:Y:S01]  /*2320*/  ULDC.64 UR6, c[0x0][0x318] ;  /* 0x0000c60000067ab9 */ /* 0x000fe20000000a00 */
[----:B------:R-:W0:Y:S01]  /*2330*/  LDGDEPBAR ;  /* 0x00000000000079af */ /* 0x000e220000000000 */
[----:B------:R-:W-:Y:S02]  /*2340*/  UISETP.NE.U32.AND UP1, UPT, URZ, UR6, UPT ;  /* 0x000000063f00728c */ /* 0x000fe4000bf25070 */
[----:B------:R-:W-:Y:S02]  /*2350*/  ULDC.64 UR4, c[0x0][0x320] ;  /* 0x0000c80000047ab9 */ /* 0x000fe40000000a00 */
[----:B------:R-:W-:-:S06]  /*2360*/  UISETP.NE.AND.EX UP1, UPT, URZ, UR7, UPT, UP1 ;  /* 0x000000073f00728c */ /* 0x000fcc000bf25310 */
[----:B------:R-:W-:-:S05]  /*2370*/  PLOP3.LUT P0, PT, PT, PT, UP1, 0x80, 0x0 ;  /* 0x000000000000781c */ /* 0x000fca0003f0f018 */
[----:B------:R-:W-:Y:S02]  /*2380*/  @UP1 USHF.R.S32.HI UR27, URZ, 0x1f, UR14 ;  /* 0x0000001f3f1b1899 */ /* 0x000fe4000801140e */
[----:B------:R-:W-:Y:S02]  /*2390*/  @UP1 UMOV UR28, UR16 ;  /* 0x00000010001c1c82 */ /* 0x000fe40008000000 */
[----:B------:R-:W-:Y:S02]  /*23a0*/  @UP1 UIMAD UR27, UR27, UR4, URZ ;  /* 0x000000041b1b12a4 */ /* 0x000fe4000f8e023f */
[----:B------:R-:W-:Y:S02]  /*23b0*/  @UP1 UMOV UR29, UR15 ;  /* 0x0000000f001d1c82 */ /* 0x000fe40008000000 */
[----:B------:R-:W-:Y:S01]  /*23c0*/  @UP1 UIMAD.WIDE.U32 UR28, UR14, UR4, UR28 ;  /* 0x000000040e1c12a5 */ /* 0x000fe2000f8e001c */
[----:B------:R-:W-:-:S04]  /*23d0*/  DEPBAR.LE SB0, 0x0 ;  /* 0x000080000000791a */ /* 0x000fc80000000000 */
[----:B------:R-:W-:Y:S02]  /*23e0*/  @UP1 UIMAD UR5, UR14, UR5, UR27 ;  /* 0x000000050e0512a4 */ /* 0x000fe4000f8e021b */
[----:B------:R-:W-:Y:S02]  /*23f0*/  @UP1 ULEA UR6, UP0, UR28, UR6, 0x2 ;  /* 0x000000061c061291 */ /* 0x000fe4000f80103f */
[----:B------:R-:W-:-:S04]  /*2400*/  @UP1 UIADD3 UR5, UR29, UR5, URZ ;  /* 0x000000051d051290 */ /* 0x000fc8000fffe03f */
[----:B------:R-:W-:Y:S01]  /*2410*/  @UP1 ULEA.HI.X UR7, UR28, UR7, UR5, 0x2, UP0 ;  /* 0x000000071c071291 */ /* 0x000fe200080f1405 */
[----:B-1----:R-:W-:Y:S01]  /*2420*/  IMAD.U32 R2, RZ, RZ, UR6 ;  /* 0x00000006ff027e24 */ /* 0x002fe2000f8e00ff */
[----:B------:R-:W-:Y:S01]  /*2430*/  ISETP.GE.AND P1, PT, R12, UR20, PT ;  /* 0x000000140c007c0c */ /* 0x000fe2000bf26270 */
[----:B------:R-:W-:-:S03]  /*2440*/  ULDC.64 UR4, c[0x0][0x1a0] ;  /* 0x0000680000047ab9 */ /* 0x000fc60000000a00 */
[----:B------:R-:W-:-:S05]  /*2450*/  IMAD.U32 R3, RZ, RZ, UR7 ;  /* 0x00000007ff037e24 */ /* 0x000fca000f8e00ff */
[----:B------:R1:W5:Y:S01]  /*2460*/  @P0 LDG.E R2, [R2.64] ;  /* 0x0000001202020981 */ /* 0x000362000c1e1900 */
[----:B------:R-:W-:Y:S01]  /*2470*/  UIMAD.WIDE.U32 UR14, UR23, UR4, URZ ;  /* 0x00000004170e72a5 */ /* 0x000fe2000f8e003f */
[----:B------:R-:W-:Y:S01]  /*2480*/  BSSY B0, `(.L_x_325) ;  /* 0x000001a000007945 */ /* 0x000fe20003800000 */
[----:B------:R-:W-:Y:S01]  /*2490*/  UIMAD UR4, UR25, UR4, URZ ;  /* 0x00000004190472a4 */ /* 0x000fe2000f8e023f */
[----:B------:R-:W-:Y:S03]  /*24a0*/  BAR.SYNC.DEFER_BLOCKING 0x0 ;  /* 0x0000000000007b1d */ /* 0x000fe60000010000 */
[----:B------:R-:W-:Y:S01]  /*24b0*/  UIMAD UR4, UR23, UR5, UR4 ;  /* 0x00000005170472a4 */ /* 0x000fe2000f8e0204 */
[----:B------:R-:W-:Y:S01]  /*24c0*/  MOV R6, UR14 ;  /* 0x0000000e00067c02 */ /* 0x000fe20008000f00 */
[----:B------:R-:W-:Y:S02]  /*24d0*/  IMAD.U32 R7, RZ, RZ, UR15 ;  /* 0x0000000fff077e24 */ /* 0x000fe4000f8e00ff */
[----:B------:R-:W-:Y:S01]  /*24e0*/  UIADD3 UR4, UR15, UR4, URZ ;  /* 0x000000040f047290 */ /* 0x000fe2000fffe03f */
[----:B-1----:R-:W5:Y:S01]  /*24f0*/  @P0 MUFU.RCP R3, c[0x0][0x238] ;  /* 0x00008e0000030b08 */ /* 0x002f620000001000 */
[----:B------:R1:W-:Y:S01]  /*2500*/  @P1 STS.128 [R234+0x8000], RZ ;  /* 0x008000ffea001388 */ /* 0x0003e20000000c00 */
[----:B-----5:R-:W-:-:S03]  /*2510*/  @P0 FMUL.FTZ R2, R2, R3 ;  /* 0x0000000302020220 */ /* 0x020fc60000410000 */
[----:B------:R-:W-:Y:S01]  /*2520*/  MOV R3, UR4 ;  /* 0x0000000400037c02 */ /* 0x000fe20008000f00 */
[----:B------:R-:W-:Y:S01]  /*2530*/  UMOV UR4, URZ ;  /* 0x0000003f00047c82 */ /* 0x000fe20008000000 */
[----:B------:R5:W2:Y:S02]  /*2540*/  @P0 R2UR UR6, R2 ;  /* 0x00000000020603c2 */ /* 0x000aa400000e0000 */
[----:B-----5:R-:W-:Y:S01]  /*2550*/  LEA R2, P0, R6, R26, 0x7 ;  /* 0x0000001a06027211 */ /* 0x020fe200078038ff */
[----:B--2---:R-:W-:-:S03]  /*2560*/  @UP1 UMOV UR4, UR6 ;  /* 0x0000000600041c82 */ /* 0x004fc60008000000 */
[----:B------:R-:W-:Y:S01]  /*2570*/  LEA.HI.X R3, R6, R25, R3, 0x7, P0 ;  /* 0x0000001906037211 */ /* 0x000fe200000f3c03 */
        /* <DEDUP_REMOVED lines=10> */
.L_x_326:
[----:B-1----:R-:W-:Y:S05]  /*2620*/  BSYNC B0 ;  /* 0x0000000000007941 */ /* 0x002fea0003800000 */
.L_x_325:
[----:B------:R-:W-:Y:S01]  /*2630*/  ISETP.GE.AND P0, PT, R21, UR20, PT ;  /* 0x0000001415007c0c */ /* 0x000fe2000bf06270 */
[----:B------:R-:W-:-:S12]  /*2640*/  BSSY B0, `(.L_x_327) ;  /* 0x0000010000007945 */ /* 0x000fd80003800000 */
[----:B------:R1:W-:Y:S01]  /*2650*/  @P0 STS.128 [R234+0x8800], RZ ;  /* 0x008800ffea000388 */ /* 0x0003e20000000c00 */
[----:B------:R-:W-:Y:S05]  /*2660*/  @P0 BRA `(.L_x_328) ;  /* 0x000000d000000947 */ /* 0x000fea0003800000 */
[----:B------:R-:W-:-:S13]  /*2670*/  ISETP.GE.AND P0, PT, R250, c[0x0][0x220], PT ;  /* 0x00008800fa007a0c */ /* 0x000fda0003f06270 */
[----:B------:R1:W-:Y:S01]  /*2680*/  @P0 STS.128 [R234+0x8800], RZ ;  /* 0x008800ffea000388 */ /* 0x0003e20000000c00 */
[----:B------:R-:W-:Y:S05]  /*2690*/  @P0 BRA `(.L_x_328) ;  /* 0x000000a000000947 */ /* 0x000fea0003800000 */
[----:B--2---:R-:W-:Y:S02]  /*26a0*/  IMAD.MOV.U32 R7, RZ, RZ, c[0x0][0x1a0] ;  /* 0x00006800ff077624 */ /* 0x004fe400078e00ff */
[----:B------:R-:W-:-:S03]  /*26b0*/  IMAD.MOV.U32 R6, RZ, RZ, c[0x0][0x1a4] ;  /* 0x00006900ff067624 */ /* 0x000fc600078e00ff */
        /* <DEDUP_REMOVED lines=8> */
.L_x_328:
[----:B------:R-:W-:Y:S05]  /*2740*/  BSYNC B0 ;  /* 0x0000000000007941 */ /* 0x000fea0003800000 */
.L_x_327:
        /* <DEDUP_REMOVED lines=17> */
.L_x_330:
[----:B------:R-:W-:Y:S05]  /*2860*/  BSYNC B0 ;  /* 0x0000000000007941 */ /* 0x000fea0003800000 */
.L_x_329:
[----:B------:R-:W-:Y:S01]  /*2870*/  ISETP.GE.AND P0, PT, R18, UR20, PT ;  /* 0x0000001412007c0c */ /* 0x000fe2000bf06270 */
[----:B------:R-:W-:-:S12]  /*2880*/  BSSY B0, `(.L_x_331) ;  /* 0x0000011000007945 */ /* 0x000fd80003800000 */
[----:B------:R1:W-:Y:S01]  /*2890*/  @P0 STS.128 [R234+0x9800], RZ ;  /* 0x009800ffea000388 */ /* 0x0003e20000000c00 */
[----:B------:R-:W-:Y:S05]  /*28a0*/  @P0 BRA `(.L_x_332) ;  /* 0x000000e000000947 */ /* 0x000fea0003800000 */
[----:B------:R-:W-:-:S13]  /*28b0*/  ISETP.GE.AND P0, PT, R250, c[0x0][0x220], PT ;  /* 0x00008800fa007a0c */ /* 0x000fda0003f06270 */
[----:B------:R1:W-:Y:S01]  /*28c0*/  @P0 STS.128 [R234+0x9800], RZ ;  /* 0x009800ffea000388 */ /* 0x0003e20000000c00 */
[----:B------:R-:W-:Y:S05]  /*28d0*/  @P0 BRA `(.L_x_332) ;  /* 0x000000b000000947 */ /* 0x000fea0003800000 */
[----:B---3--:R-:W-:Y:S01]  /*28e0*/  IMAD.MOV.U32 R8, RZ, RZ, c[0x0][0x1a0] ;  /* 0x00006800ff087624 */ /* 0x008fe200078e00ff */
[----:B------:R-:W-:Y:S02]  /*28f0*/  ULDC UR5, c[0x0][0x1a4] ;  /* 0x0000690000057ab9 */ /* 0x000fe40000000800 */
[----:B------:R-:W-:Y:S01]  /*2900*/  UIMAD UR5, UR5, 0x30, URZ ;  /* 0x00000030050578a4 */ /* 0x000fe2000f8e023f */
[----:B------:R-:W-:-:S05]  /*2910*/  IMAD.WIDE.U32 R8, R8, 0x30, R2 ;  /* 0x0000003008087825 */ /* 0x000fca00078e0002 */
[----:B------:R-:W-:Y:S02]  /*2920*/  IADD3 R5, R9, UR5, RZ ;  /* 0x0000000509057c10 */ /* 0x000fe4000fffe0ff */
[----:B--2---:R-:W-:-:S04]  /*2930*/  LEA R6, P0, R8, c[0x0][0x170], 0x1 ;  /* 0x00005c0008067a11 */ /* 0x004fc800078008ff */
[----:B------:R-:W-:-:S05]  /*2940*/  LEA.HI.X R7, R8, c[0x0][0x174], R5, 0x1, P0 ;  /* 0x00005d0008077a11 */ /* 0x000fca00000f0c05 */
[----:B------:R-:W-:Y:S01]  /*2950*/  @!PT LDS RZ, [RZ] ;  /* 0x00000000fffff984 */ /* 0x000fe20000000800 */
[----:B------:R-:W-:Y:S01]  /*2960*/  @!PT LDS RZ, [RZ] ;  /* 0x00000000fffff984 */ /* 0x000fe20000000800 */
[----:B------:R-:W-:Y:S01]  /*2970*/  @!PT LDS RZ, [RZ] ;  /* 0x00000000fffff984 */ /* 0x000fe20000000800 */
[----:B------:R2:W-:Y:S04]  /*2980*/  LDGSTS.E.BYPASS.LTC128B.128 [R234+0x9800], [R6.64] ;  /* 0x0980000006ea7fae */ /* 0x0005e8000b901d52 */
.L_x_332:
[----:B------:R-:W-:Y:S05]  /*2990*/  BSYNC B0 ;  /* 0x0000000000007941 */ /* 0x000fea0003800000 */
.L_x_331:
        /* <DEDUP_REMOVED lines=17> */
.L_x_334:
[----:B------:R-:W-:Y:S05]  /*2ab0*/  BSYNC B0 ;  /* 0x0000000000007941 */ /* 0x000fea0003800000 */
.L_x_333:
[----:B------:R-:W-:Y:S01]  /*2ac0*/  ISETP.GE.AND P0, PT, R16, UR20, PT ;  /* 0x0000001410007c0c */ /* 0x000fe2000bf06270 */
[----:B------:R-:W-:-:S12]  /*2ad0*/  BSSY B0, `(.L_x_335) ;  /* 0x0000013000007945 */ /* 0x000fd80003800000 */
[----:B------:R1:W-:Y:S01]  /*2ae0*/  @P0 STS.128 [R234+0xa800], RZ ;  /* 0x00a800ffea000388 */ /* 0x0003e20000000c00 */
[----:B------:R-:W-:Y:S05]  /*2af0*/  @P0 BRA `(.L_x_336) ;  /* 0x0000010000000947 */ /* 0x000fea0003800000 */
[----:B------:R-:W-:-:S13]  /*2b00*/  ISETP.GE.AND P0, PT, R250, c[0x0][0x220], PT ;  /* 0x00008800fa007a0c */ /* 0x000fda0003f06270 */
[----:B------:R1:W-:Y:S01]  /*2b10*/  @P0 STS.128 [R234+0xa800], RZ ;  /* 0x00a800ffea000388 */ /* 0x0003e20000000c00 */
[----:B------:R-:W-:Y:S05]  /*2b20*/  @P0 BRA `(.L_x_336) ;  /* 0x000000d000000947 */ /* 0x000fea0003800000 */
[----:B--2---:R-:W-:Y:S01]  /*2b30*/  MOV R6, R2 ;  /* 0x0000000200067202 */ /* 0x004fe20000000f00 */
[----:B------:R-:W-:Y:S01]  /*2b40*/  IMAD.MOV.U32 R5, RZ, RZ, c[0x0][0x1a0] ;  /* 0x00006800ff057624 */ /* 0x000fe200078e00ff */
        /* <DEDUP_REMOVED lines=11> */
.L_x_336:
[----:B------:R-:W-:Y:S05]  /*2c00*/  BSYNC B0 ;  /* 0x0000000000007941 */ /* 0x000fea0003800000 */
.L_x_335:
        /* <DEDUP_REMOVED lines=20> */
.L_x_338:
[----:B------:R-:W-:Y:S05]  /*2d50*/  BSYNC B0 ;  /* 0x0000000000007941 */ /* 0x000fea0003800000 */
.L_x_337:
[----:B------:R-:W-:Y:S01]  /*2d60*/  ISETP.GE.AND P0, PT, R14, UR20, PT ;  /* 0x000000140e007c0c */ /* 0x000fe2000bf06270 */
[----:B------:R-:W-:-:S12]  /*2d70*/  BSSY B0, `(.L_x_339) ;  /* 0x0000011000007945 */ /* 0x000fd80003800000 */
[----:B------:R1:W-:Y:S01]  /*2d80*/  @P0 STS.128 [R234+0xb800], RZ ;  /* 0x00b800ffea000388 */ /* 0x0003e20000000c00 */
[----:B------:R-:W-:Y:S05]  /*2d90*/  @P0 BRA `(.L_x_340) ;  /* 0x000000e000000947 */ /* 0x000fea0003800000 */
[----:B------:R-:W-:-:S13]  /*2da0*/  ISETP.GE.AND P0, PT, R250, c[0x0][0x220], PT ;  /* 0x00008800fa007a0c */ /* 0x000fda0003f06270 */
[----:B------:R1:W-:Y:S01]  /*2db0*/  @P0 STS.128 [R234+0xb800], RZ ;  /* 0x00b800ffea000388 */ /* 0x0003e20000000c00 */
[----:B------:R-:W-:Y:S05]  /*2dc0*/  @P0 BRA `(.L_x_340) ;  /* 0x000000b000000947 */ /* 0x000fea0003800000 */
[----:B--2---:R-:W-:Y:S01]  /*2dd0*/  IMAD.MOV.U32 R6, RZ, RZ, c[0x0][0x1a0] ;  /* 0x00006800ff067624 */ /* 0x004fe200078e00ff */
        /* <DEDUP_REMOVED lines=10> */
.L_x_340:
[----:B------:R-:W-:Y:S05]  /*2e80*/  BSYNC B0 ;  /* 0x0000000000007941 */ /* 0x000fea0003800000 */
.L_x_339:
[----:B--2---:R-:W-:Y:S01]  /*2e90*/  SHF.R.S32.HI R7, RZ, 0x4, R22 ;  /* 0x00000004ff077819 */ /* 0x004fe20000011416 */
[----:B------:R-:W-:Y:S01]  /*2ea0*/  IMAD.SHL.U32 R6, R23, 0x40, RZ ;  /* 0x0000004017067824 */ /* 0x000fe200078e00ff */
[----:B------:R-:W-:Y:S01]  /*2eb0*/  SHF.L.U32 R5, R12, 0x3, RZ ;  /* 0x000000030c057819 */ /* 0x000fe200000006ff */
[----:B------:R-:W-:Y:S01]  /*2ec0*/  IMAD.SHL.U32 R3, R19, 0x40, RZ ;  /* 0x0000004013037824 */ /* 0x000fe200078e00ff */
[----:B------:R-:W-:Y:S01]  /*2ed0*/  LEA.HI R2, R22, R7, RZ, 0x1 ;  /* 0x0000000716027211 */ /* 0x000fe200078f08ff */
[----:B------:R-:W-:Y:S01]  /*2ee0*/  STL [R1+0x8c], R251 ;  /* 0x00008cfb01007387 */ /* 0x000fe20000100800 */
[----:B------:R-:W-:Y:S02]  /*2ef0*/  R2P PR, R23, 0x6 ;  /* 0x0000000617007804 */ /* 0x000fe40000000000 */
[----:B------:R-:W-:Y:S01]  /*2f00*/  LOP3.LUT R2, R2, 0xfffffffe, RZ, 0xc0, !PT ;  /* 0xfffffffe02027812 */ /* 0x000fe200078ec0ff */
[----:B------:R-:W-:Y:S01]  /*2f10*/  STL [R1+0x88], R250 ;  /* 0x000088fa01007387 */ /* 0x000fe20000100800 */
[----:B------:R-:W-:-:S03]  /*2f20*/  LOP3.LUT R3, R3, 0x1c0, RZ, 0xc0, !PT ;  /* 0x000001c003037812 */ /* 0x000fc600078ec0ff */
[----:B------:R-:W-:Y:S01]  /*2f30*/  IMAD.IADD R7, R7, 0x1, -R2 ;  /* 0x0000000107077824 */ /* 0x000fe200078e0a02 */
[----:B------:R-:W-:Y:S01]  /*2f40*/  LOP3.LUT R2, R6, 0x1c0, RZ, 0xc0, !PT ;  /* 0x000001c006027812 */ /* 0x000fe200078ec0ff */
[----:B------:R-:W-:Y:S02]  /*2f50*/  STL [R1+0x84], R247 ;  /* 0x000084f701007387 */ /* 0x000fe40000100800 */
[----:B------:R-:W-:Y:S01]  /*2f60*/  IMAD.SHL.U32 R6, R7, 0x8, RZ ;  /* 0x0000000807067824 */ /* 0x000fe200078e00ff */
[----:B---3--:R-:W-:Y:S01]  /*2f70*/  LOP3.LUT R8, R2, 0x8, R5, 0xf8, !PT ;  /* 0x0000000802087812 */ /* 0x008fe200078ef805 */
[----:B------:R-:W-:Y:S01]  /*2f80*/  STL [R1+0x80], R246 ;  /* 0x000080f601007387 */ /* 0x000fe20000100800 */
[----:B------:R-:W-:Y:S02]  /*2f90*/  SHF.R.U32.HI R2, RZ, 0x3, R2 ;  /* 0x00000003ff027819 */ /* 0x000fe40000011602 */
[----:B------:R-:W-:Y:S01]  /*2fa0*/  LOP3.LUT R6, R3, 0x8, R6, 0xf8, !PT ;  /* 0x0000000803067812 */ /* 0x000fe200078ef806 */
[----:B------:R-:W-:Y:S01]  /*2fb0*/  STL [R1+0x7c], R245 ;  /* 0x00007cf501007387 */ /* 0x000fe20000100800 */
[----:B------:R-:W-:Y:S01]  /*2fc0*/  SHF.R.U32.HI R5, RZ, 0x3, R3 ;  /* 0x00000003ff057819 */ /* 0x000fe20000011603 */
[----:B------:R-:W-:Y:S01]  /*2fd0*/  IMAD R3, R164, 0x400, R248 ;  /* 0x00000400a4037824 */ /* 0x000fe200078e02f8 */
[----:B------:R-:W-:Y:S01]  /*2fe0*/  LOP3.LUT R2, R8, R2, RZ, 0x3c, !PT ;  /* 0x0000000208027212 */ /* 0x000fe200078e3cff */
[----:B------:R-:W-:Y:S01]  /*2ff0*/  STL [R1+0x78], R244 ;  /* 0x000078f401007387 */ /* 0x000fe20000100800 */
[----:B------:R-:W-:-:S03]  /*3000*/  LOP3.LUT R200, R6, R5, RZ, 0x3c, !PT ;  /* 0x0000000506c87212 */ /* 0x000fc600078e3cff */
[----:B------:R-:W-:Y:S01]  /*3010*/  IMAD R2, R7, 0x200, R2 ;  /* 0x0000020007027824 */ /* 0x000fe200078e0202 */
[----:B------:R-:W-:Y:S01]  /*3020*/  IADD3 R3, R200, R3, RZ ;  /* 0x00000003c8037210 */ /* 0x000fe20007ffe0ff */
[----:B------:R-:W-:Y:S02]  /*3030*/  STL [R1+0x74], R234 ;  /* 0x000074ea01007387 */ /* 0x000fe40000100800 */
[----:B------:R-:W-:Y:S01]  /*3040*/  IMAD.SHL.U32 R203, R2, 0x2, RZ ;  /* 0x0000000202cb7824 */ /* 0x000fe200078e00ff */
[----:B------:R-:W-:Y:S01]  /*3050*/  SEL R2, R24, 0xffffffe0, !P1 ;  /* 0xffffffe018027807 */ /* 0x000fe20004800000 */
[----:B------:R-:W-:Y:S01]  /*3060*/  IMAD.SHL.U32 R222, R3, 0x2, RZ ;  /* 0x0000000203de7824 */ /* 0x000fe200078e00ff */
[----:B------:R-:W0:Y:S02]  /*3070*/  LDGDEPBAR ;  /* 0x00000000000079af */ /* 0x000e240000000000 */
[C---:B------:R-:W-:Y:S01]  /*3080*/  IADD3 R3, R203.reuse, 0x4000, RZ ;  /* 0x00004000cb037810 */ /* 0x040fe20007ffe0ff */
[C---:B------:R-:W-:Y:S01]  /*3090*/  IMAD.IADD R221, R203.reuse, 0x1, R2 ;  /* 0x00000001cbdd7824 */ /* 0x040fe200078e0202 */
[----:B------:R-:W-:Y:S01]  /*30a0*/  LDSM.16.M88.4 R8, [R203+0x4000] ;  /* 0x00400000cb08783b */ /* 0x000fe20000000200 */
[----:B------:R-:W-:Y:S01]  /*30b0*/  LEA R225, R0, R222, 0x1 ;  /* 0x000000de00e17211 */ /* 0x000fe200078e08ff */
[----:B------:R-:W-:Y:S01]  /*30c0*/  IMAD R223, R4, 0x2, R222 ;  /* 0x0000000204df7824 */ /* 0x000fe200078e02de */
[----:B------:R-:W-:Y:S01]  /*30d0*/  IADD3 R226, R203, 0x4040, RZ ;  /* 0x00004040cbe27810 */ /* 0x000fe20007ffe0ff */
[----:B------:R-:W2:Y:S01]  /*30e0*/  LDSM.16.M88.4 R16, [R222] ;  /* 0x00000000de10783b */ /* 0x000ea20000000200 */
[----:B------:R-:W-:Y:S01]  /*30f0*/  @P2 IADD3 R226, R3, -0x40, RZ ;  /* 0xffffffc003e22810 */ /* 0x000fe20007ffe0ff */
[----:B------:R-:W-:Y:S01]  /*3100*/  IMAD R224, R0, 0x2, R223 ;  /* 0x0000000200e07824 */ /* 0x000fe200078e02df */
[----:B------:R-:W-:Y:S01]  /*3110*/  SHF.R.S32.HI R3, RZ, 0x1f, R165 ;  /* 0x0000001fff037819 */ /* 0x000fe200000114a5 */
[----:B------:R-:W3:Y:S02]  /*3120*/  LDSM.16.M88.4 R12, [R222+0x2000] ;  /* 0x00200000de0c783b */ /* 0x000ee40000000200 */
[----:B------:R-:W-:Y:S01]  /*3130*/  IMAD.IADD R220, R2, 0x1, R226 ;  /* 0x0000000102dc7824 */ /* 0x000fe200078e02e2 */
[----:B------:R-:W-:Y:S01]  /*3140*/  LEA.HI R3, R3, R165, RZ, 0x2 ;  /* 0x000000a503037211 */ /* 0x000fe200078f10ff */
[----:B------:R-:W1:Y:S04]  /*3150*/  LDSM.16.M88.4 R56, [R203+0x4800] ;  /* 0x00480000cb38783b */ /* 0x000e680000000200 */
[----:B------:R-:W4:Y:S04]  /*3160*/  LDSM.16.M88.4 R52, [R203+0x5000] ;  /* 0x00500000cb34783b */ /* 0x000f280000000200 */
[----:B------:R-:W1:Y:S04]  /*3170*/  LDSM.16.M88.4 R48, [R203+0x5800] ;  /* 0x00580000cb30783b */ /* 0x000e680000000200 */
[----:B------:R-:W1:Y:S04]  /*3180*/  LDSM.16.M88.4 R44, [R203+0x6000] ;  /* 0x00600000cb2c783b */ /* 0x000e680000000200 */
[----:B------:R-:W1:Y:S04]  /*3190*/  LDSM.16.M88.4 R40, [R203+0x6800] ;  /* 0x00680000cb28783b */ /* 0x000e680000000200 */
[----:B------:R-:W1:Y:S04]  /*31a0*/  LDSM.16.M88.4 R32, [R203+0x7000] ;  /* 0x00700000cb20783b */ /* 0x000e680000000200 */
[----:B------:R-:W1:Y:S04]  /*31b0*/  LDSM.16.M88.4 R28, [R203+0x7800] ;  /* 0x00780000cb1c783b */ /* 0x000e680000000200 */
[----:B------:R-:W-:Y:S01]  /*31c0*/  LDSM.16.M88.4 R24, [R221+0x4000] ;  /* 0x00400000dd18783b */ /* 0x000fe20000000200 */
[-C--:B--2---:R-:W-:Y:S03]  /*31d0*/  HMMA.16816.F32 R156, R16, R8.reuse, RZ ;  /* 0x00000008109c723c */ /* 0x084fe600000018ff */
[----:B------:R-:W-:Y:S04]  /*31e0*/  LDSM.16.M88.4 R36, [R221+0x4800] ;  /* 0x00480000dd24783b */ /* 0x000fe80000000200 */
[----:B------:R-:W-:Y:S01]  /*31f0*/  LDSM.16.M88.4 R60, [R221+0x5000] ;  /* 0x00500000dd3c783b */ /* 0x000fe20000000200 */
[C---:B---3--:R-:W-:Y:S03]  /*3200*/  HMMA.16816.F32 R100, R12.reuse, R8, RZ ;  /* 0x000000080c64723c */ /* 0x048fe600000018ff */
[----:B------:R-:W-:Y:S04]  /*3210*/  LDSM.16.M88.4 R64, [R221+0x5800] ;  /* 0x00580000dd40783b */ /* 0x000fe80000000200 */
[----:B------:R-:W-:Y:S01]  /*3220*/  LDSM.16.M88.4 R80, [R221+0x6000] ;  /* 0x00600000dd50783b */ /* 0x000fe20000000200 */
[-C--:B------:R-:W-:Y:S03]  /*3230*/  HMMA.16816.F32 R96, R12, R10.reuse, RZ ;  /* 0x0000000a0c60723c */ /* 0x080fe600000018ff */
[----:B------:R-:W-:Y:S04]  /*3240*/  LDSM.16.M88.4 R76, [R221+0x6800] ;  /* 0x00680000dd4c783b */ /* 0x000fe80000000200 */
[----:B------:R-:W-:Y:S01]  /*3250*/  LDSM.16.M88.4 R72, [R221+0x7000] ;  /* 0x00700000dd48783b */ /* 0x000fe20000000200 */
[----:B------:R-:W-:Y:S03]  /*3260*/  HMMA.16816.F32 R152, R16, R10, RZ ;  /* 0x0000000a1098723c */ /* 0x000fe600000018ff */
[----:B------:R-:W2:Y:S04]  /*3270*/  LDSM.16.M88.4 R8, [R225+0x2000] ;  /* 0x00200000e108783b */ /* 0x000ea80000000200 */
[----:B------:R-:W3:Y:S01]  /*3280*/  LDSM.16.M88.4 R68, [R221+0x7800] ;  /* 0x00780000dd44783b */ /* 0x000ee20000000200 */
[C---:B-1----:R-:W-:Y:S03]  /*3290*/  HMMA.16816.F32 R92, R12.reuse, R56, RZ ;  /* 0x000000380c5c723c */ /* 0x042fe600000018ff */
[----:B------:R-:W1:Y:S04]  /*32a0*/  LDSM.16.M88.4 R20, [R225] ;  /* 0x00000000e114783b */ /* 0x000e680000000200 */
[----:B------:R-:W-:Y:S01]  /*32b0*/  STL [R1+0x90], R221 ;  /* 0x000090dd01007387 */ /* 0x000fe20000100800 */
[C---:B------:R-:W-:Y:S03]  /*32c0*/  HMMA.16816.F32 R88, R12.reuse, R58, RZ ;  /* 0x0000003a0c58723c */ /* 0x040fe600000018ff */
[----:B------:R-:W-:Y:S04]  /*32d0*/  STL [R1+0x94], R225 ;  /* 0x000094e101007387 */ /* 0x000fe80000100800 */
[----:B------:R-:W-:Y:S01]  /*32e0*/  STL [R1+0x98], R203 ;  /* 0x000098cb01007387 */ /* 0x000fe20000100800 */
[C---:B----4-:R-:W-:Y:S03]  /*32f0*/  HMMA.16816.F32 R104, R12.reuse, R54, RZ ;  /* 0x000000360c68723c */ /* 0x050fe600000018ff */
[----:B------:R-:W-:Y:S04]  /*3300*/  STL [R1+0xa0], R4 ;  /* 0x0000a00401007387 */ /* 0x000fe80000100800 */
[----:B------:R-:W-:Y:S01]  /*3310*/  STL [R1+0x9c], R222 ;  /* 0x00009cde01007387 */ /* 0x000fe20000100800 */
        /* <DEDUP_REMOVED lines=10> */
[----:B------:R-:W-:Y:S08]  /*33c0*/  HMMA.16816.F32 R140, R12, R30, RZ ;  /* 0x0000001e0c8c723c */ /* 0x000ff000000018ff */
        /* <DEDUP_REMOVED lines=12> */
[C---:B------:R-:W-:Y:S01]  /*3490*/  HMMA.16816.F32 R240, R16.reuse, R34, RZ ;  /* 0x0000002210f0723c */ /* 0x040fe200000018ff */
[----:B------:R-:W-:Y:S07]  /*34a0*/  LDSM.16.M88.4 R32, [R226+0x1000] ;  /* 0x00100000e220783b */ /* 0x000fee0000000200 */
[C---:B------:R-:W-:Y:S08]  /*34b0*/  HMMA.16816.F32 R204, R16.reuse, R28, RZ ;  /* 0x0000001c10cc723c */ /* 0x040ff000000018ff */
[----:B------:R-:W-:Y:S01]  /*34c0*/  HMMA.16816.F32 R212, R16, R30, RZ ;  /* 0x0000001e10d4723c */ /* 0x000fe200000018ff */
[----:B------:R-:W-:Y:S07]  /*34d0*/  LDSM.16.M88.4 R28, [R226+0x800] ;  /* 0x00080000e21c783b */ /* 0x000fee0000000200 */
[C---:B--2---:R-:W-:Y:S08]  /*34e0*/  HMMA.16816.F32 R236, R8.reuse, R24, R100 ;  /* 0x0000001808ec723c */ /* 0x044ff00000001864 */
        /* <DEDUP_REMOVED lines=12> */
[C---:B---3--:R-:W-:Y:S08]  /*35b0*/  HMMA.16816.F32 R100, R8.reuse, R68, R136 ;  /* 0x000000440864723c */ /* 0x048ff00000001888 */
[C---:B------:R-:W-:Y:S08]  /*35c0*/  HMMA.16816.F32 R108, R8.reuse, R74, R144 ;  /* 0x0000004a086c723c */ /* 0x040ff00000001890 */
[----:B------:R-:W-:Y:S01]  /*35d0*/  HMMA.16816.F32 R104, R8, R70, R140 ;  /* 0x000000460868723c */ /* 0x000fe2000000188c */
[----:B------:R-:W2:Y:S07]  /*35e0*/  LDSM.16.M88.4 R8, [R223+0x2000] ;  /* 0x00200000df08783b */ /* 0x000eae0000000200 */
[C---:B-1----:R-:W-:Y:S08]  /*35f0*/  HMMA.16816.F32 R120, R20.reuse, R36, R148 ;  /* 0x000000241478723c */ /* 0x042ff00000001894 */
[C---:B------:R-:W-:Y:S01]  /*3600*/  HMMA.16816.F32 R124, R20.reuse, R38, R160 ;  /* 0x00000026147c723c */ /* 0x040fe200000018a0 */
[----:B------:R-:W1:Y:S07]  /*3610*/  LDSM.16.M88.4 R36, [R226+0x1800] ;  /* 0x00180000e224783b */ /* 0x000e6e0000000200 */
[C---:B------:R-:W-:Y:S08]  /*3620*/  HMMA.16816.F32 R140, R20.reuse, R66, R180 ;  /* 0x00000042148c723c */ /* 0x040ff000000018b4 */
[C---:B------:R-:W-:Y:S08]  /*3630*/  HMMA.16816.F32 R112, R20.reuse, R24, R156 ;  /* 0x000000181470723c */ /* 0x040ff0000000189c */
[----:B------:R-:W-:Y:S01]  /*3640*/  HMMA.16816.F32 R116, R20, R26, R152 ;  /* 0x0000001a1474723c */ /* 0x000fe20000001898 */
[----:B------:R-:W-:Y:S07]  /*3650*/  LDSM.16.M88.4 R24, [R226] ;  /* 0x00000000e218783b */ /* 0x000fee0000000200 */
[----:B--2---:R-:W-:Y:S01]  /*3660*/  HMMA.16816.F32 R180, R8, R30, R44 ;  /* 0x0000001e08b4723c */ /* 0x004fe2000000182c */
[----:B------:R-:W2:Y:S07]  /*3670*/  LDSM.16.M88.4 R44, [R226+0x3000] ;  /* 0x00300000e22c783b */ /* 0x000eae0000000200 */
[----:B------:R-:W-:Y:S08]  /*3680*/  HMMA.16816.F32 R128, R20, R60, R168 ;  /* 0x0000003c1480723c */ /* 0x000ff000000018a8 */
[C---:B-1----:R-:W-:Y:S08]  /*3690*/  HMMA.16816.F32 R244, R8.reuse, R36, R12 ;  /* 0x0000002408f4723c */ /* 0x042ff0000000180c */
[----:B------:R-:W-:Y:S01]  /*36a0*/  HMMA.16816.F32 R4, R8, R38, R48 ;  /* 0x000000260804723c */ /* 0x000fe20000001830 */
[----:B------:R-:W-:Y:S07]  /*36b0*/  LDSM.16.M88.4 R48, [R226+0x3800] ;  /* 0x00380000e230783b */ /* 0x000fee0000000200 */
[C---:B------:R-:W-:Y:S07]  /*36c0*/  HMMA.16816.F32 R144, R20.reuse, R80, R184 ;  /* 0x000000501490723c */ /* 0x040fee00000018b8 */
[----:B------:R-:W-:Y:S01]  /*36d0*/  STL.64 [R1+0x48], R244 ;  /* 0x000048f401007387 */ /* 0x000fe20000100a00 */
[----:B------:R-:W-:Y:S01]  /*36e0*/  HMMA.16816.F32 R156, R20, R72, R208 ;  /* 0x00000048149c723c */ /* 0x000fe200000018d0 */
[----:B------:R-:W-:-:S02]  /*36f0*/  IMAD.MOV.U32 R202, RZ, RZ, R247 ;  /* 0x000000ffffca7224 */ /* 0x000fc400078e00f7 */
[----:B------:R-:W-:Y:S04]  /*3700*/  STL [R1+0x50], R246 ;  /* 0x000050f601007387 */ /* 0x000fe80000100800 */
[----:B------:R-:W-:Y:S01]  /*3710*/  STL.64 [R1+0x58], R4 ;  /* 0x0000580401007387 */ /* 0x000fe20000100a00 */
[C---:B------:R-:W-:Y:S03]  /*3720*/  HMMA.16816.F32 R132, R20.reuse, R62, R172 ;  /* 0x0000003e1484723c */ /* 0x040fe600000018ac */
[----:B------:R1:W-:Y:S05]  /*3730*/  STL.64 [R1+0x60], R6 ;  /* 0x0000600601007387 */ /* 0x0003ea0000100a00 */
[C---:B------:R-:W-:Y:S08]  /*3740*/  HMMA.16816.F32 R136, R20.reuse, R64, R176 ;  /* 0x000000401488723c */ /* 0x040ff000000018b0 */
[C---:B------:R-:W-:Y:S08]  /*3750*/  HMMA.16816.F32 R80, R20.reuse, R82, R188 ;  /* 0x000000521450723c */ /* 0x040ff000000018bc */
[C---:B------:R-:W-:Y:S08]  /*3760*/  HMMA.16816.F32 R148, R20.reuse, R76, R192 ;  /* 0x0000004c1494723c */ /* 0x040ff000000018c0 */
[C---:B------:R-:W-:Y:S08]  /*3770*/  HMMA.16816.F32 R152, R20.reuse, R78, R196 ;  /* 0x0000004e1498723c */ /* 0x040ff000000018c4 */
[C---:B------:R-:W-:Y:S08]  /*3780*/  HMMA.16816.F32 R160, R20.reuse, R68, R204 ;  /* 0x0000004414a0723c */ /* 0x040ff000000018cc */
[C---:B------:R-:W-:Y:S07]  /*3790*/  HMMA.16816.F32 R72, R20.reuse, R74, R240 ;  /* 0x0000004a1448723c */ /* 0x040fee00000018f0 */
[----:B------:R-:W-:Y:S01]  /*37a0*/  MOV R242, R200 ;  /* 0x000000c800f27202 */ /* 0x000fe20000000f00 */
[----:B------:R-:W-:Y:S01]  /*37b0*/  HMMA.16816.F32 R168, R20, R70, R212 ;  /* 0x0000004614a8723c */ /* 0x000fe200000018d4 */
[----:B------:R-:W3:Y:S01]  /*37c0*/  LDSM.16.M88.4 R20, [R226+0x2800] ;  /* 0x00280000e214783b */ /* 0x000ee20000000200 */
[----:B------:R-:W-:-:S06]  /*37d0*/  MOV R240, R248 ;  /* 0x000000f800f07202 */ /* 0x000fcc0000000f00 */
[C---:B-1----:R-:W-:Y:S08]  /*37e0*/  HMMA.16816.F32 R4, R8.reuse, R40, R52 ;  /* 0x000000280804723c */ /* 0x042ff00000001834 */
[C---:B--2---:R-:W-:Y:S08]  /*37f0*/  HMMA.16816.F32 R52, R8.reuse, R44, R96 ;  /* 0x0000002c0834723c */ /* 0x044ff00000001860 */
[C---:B------:R-:W-:Y:S08]  /*3800*/  HMMA.16816.F32 R176, R8.reuse, R26, R228 ;  /* 0x0000001a08b0723c */ /* 0x040ff000000018e4 */
[----:B------:R-:W-:Y:S01]  /*3810*/  HMMA.16816.F32 R228, R8, R34, R16 ;  /* 0x0000002208e4723c */ /* 0x000fe20000001810 */
[----:B------:R-:W-:Y:S01]  /*3820*/  IMAD.MOV.U32 R214, RZ, RZ, R7 ;  /* 0x000000ffffd67224 */ /* 0x000fe200078e0007 */
[----:B------:R-:W-:Y:S01]  /*3830*/  MOV R252, R5 ;  /* 0x0000000500fc7202 */ /* 0x000fe20000000f00 */
[----:B------:R-:W-:-:S02]  /*3840*/  IMAD.SHL.U32 R7, R166, 0x2, RZ ;  /* 0x00000002a6077824 */ /* 0x000fc400078e00ff */
[----:B------:R-:W-:Y:S02]  /*3850*/  IMAD.MOV.U32 R241, RZ, RZ, R6 ;  /* 0x000000fffff17224 */ /* 0x000fe400078e0006 */
[----:B------:R-:W-:Y:S01]  /*3860*/  IMAD.U32 R6, RZ, RZ, UR12 ;  /* 0x0000000cff067e24 */ /* 0x000fe2000f8e00ff */
[C---:B------:R-:W-:Y:S01]  /*3870*/  HMMA.16816.F32 R172, R8.reuse, R24, R236 ;  /* 0x0000001808ac723c */ /* 0x040fe200000018ec */
[----:B------:R-:W-:Y:S01]  /*3880*/  IMAD.MOV.U32 R246, RZ, RZ, R54 ;  /* 0x000000fffff67224 */ /* 0x000fe200078e0036 */
[----:B------:R-:W-:Y:S01]  /*3890*/  MOV R245, R55 ;  /* 0x0000003700f57202 */ /* 0x000fe20000000f00 */
[----:B------:R-:W-:Y:S01]  /*38a0*/  IMAD.MOV.U32 R244, RZ, RZ, R52 ;  /* 0x000000fffff47224 */ /* 0x000fe200078e0034 */
[----:B------:R-:W-:Y:S01]  /*38b0*/  LOP3.LUT R7, R7, 0x6, RZ, 0xc0, !PT ;  /* 0x0000000607077812 */ /* 0x000fe200078ec0ff */
[----:B------:R-:W-:Y:S02]  /*38c0*/  IMAD.MOV.U32 R234, RZ, RZ, R53 ;  /* 0x000000ffffea7224 */ /* 0x000fe400078e0035 */
[----:B------:R-:W-:Y:S01]  /*38d0*/  IMAD.MOV.U32 R239, RZ, RZ, R4 ;  /* 0x000000ffffef7224 */ /* 0x000fe200078e0004 */
[----:B---3--:R-:W-:Y:S01]  /*38e0*/  HMMA.16816.F32 R16, R8, R22, R92 ;  /* 0x000000160810723c */ /* 0x008fe2000000185c */
[----:B------:R-:W-:-:S02]  /*38f0*/  SHF.R.S32.HI R4, RZ, 0x2, R3 ;  /* 0x00000002ff047819 */ /* 0x000fc40000011403 */
[----:B------:R-:W-:-:S03]  /*3900*/  MOV R3, UR23 ;  /* 0x0000001700037c02 */ /* 0x000fc60008000f00 */
[----:B------:R-:W-:Y:S01]  /*3910*/  IMAD R5, R164, 0x10, R4 ;  /* 0x00000010a4057824 */ /* 0x000fe200078e0204 */
[----:B------:R1:W-:Y:S01]  /*3920*/  STL [R1+0x6c], R4 ;  /* 0x00006c0401007387 */ /* 0x0003e20000100800 */
[----:B------:R-:W-:Y:S01]  /*3930*/  HMMA.16816.F32 R12, R8, R42, R56 ;  /* 0x0000002a080c723c */ /* 0x000fe20000001838 */
[----:B------:R-:W-:-:S05]  /*3940*/  IMAD R7, R3, 0x80, R7 ;  /* 0x0000008003077824 */ /* 0x000fca00078e0207 */
[C---:B------:R-:W-:Y:S02]  /*3950*/  IADD3 R68, R7.reuse, 0x1, RZ ;  /* 0x0000000107447810 */ /* 0x040fe40007ffe0ff */
[C---:B------:R-:W-:Y:S01]  /*3960*/  HMMA.16816.F32 R52, R8.reuse, R48, R100 ;  /* 0x000000300834723c */ /* 0x040fe20000001864 */
[C---:B------:R-:W-:Y:S02]  /*3970*/  IADD3 R69, R7.reuse, 0x8, RZ ;  /* 0x0000000807457810 */ /* 0x040fe40007ffe0ff */
[C---:B------:R-:W-:Y:S02]  /*3980*/  IADD3 R70, R7.reuse, 0x9, RZ ;  /* 0x0000000907467810 */ /* 0x040fe40007ffe0ff */
[C---:B------:R-:W-:Y:S02]  /*3990*/  IADD3 R71, R7.reuse, 0x10, RZ ;  /* 0x0000001007477810 */ /* 0x040fe40007ffe0ff */
[C---:B------:R-:W-:Y:S01]  /*39a0*/  IADD3 R76, R7.reuse, 0x11, RZ ;  /* 0x00000011074c7810 */ /* 0x040fe20007ffe0ff */
[----:B------:R-:W-:Y:S01]  /*39b0*/  IMAD.MOV.U32 R233, RZ, RZ, R16 ;  /* 0x000000ffffe97224 */ /* 0x000fe200078e0010 */
[----:B------:R-:W-:Y:S01]  /*39c0*/  HMMA.16816.F32 R216, R8, R28, R216 ;  /* 0x0000001c08d8723c */ /* 0x000fe200000018d8 */
[C---:B------:R-:W-:Y:S01]  /*39d0*/  IADD3 R77, R7.reuse, 0x18, RZ ;  /* 0x00000018074d7810 */ /* 0x040fe20007ffe0ff */
[----:B------:R-:W-:Y:S01]  /*39e0*/  IMAD.MOV.U32 R232, RZ, RZ, R17 ;  /* 0x000000ffffe87224 */ /* 0x000fe200078e0011 */
[C---:B------:R-:W-:Y:S01]  /*39f0*/  IADD3 R78, R7.reuse, 0x19, RZ ;  /* 0x00000019074e7810 */ /* 0x040fe20007ffe0ff */
[----:B------:R-:W-:Y:S01]  /*3a00*/  IMAD.MOV.U32 R237, RZ, RZ, R18 ;  /* 0x000000ffffed7224 */ /* 0x000fe200078e0012 */
[----:B------:R-:W-:-:S02]  /*3a10*/  IADD3 R79, R7, 0x20, RZ ;  /* 0x00000020074f7810 */ /* 0x000fc40007ffe0ff */
[----:B-1----:R-:W-:Y:S01]  /*3a20*/  IADD3 R4, R5, UR11, RZ ;  /* 0x0000000b05047c10 */ /* 0x002fe2000fffe0ff */
[----:B------:R-:W-:Y:S01]  /*3a30*/  IMAD.MOV.U32 R227, RZ, RZ, R13 ;  /* 0x000000ffffe37224 */ /* 0x000fe200078e000d */
[----:B------:R-:W-:Y:S01]  /*3a40*/  MOV R212, R12 ;  /* 0x0000000c00d47202 */ /* 0x000fe20000000f00 */
[----:B------:R-:W-:Y:S01]  /*3a50*/  IMAD.MOV.U32 R249, RZ, RZ, R14 ;  /* 0x000000fffff97224 */ /* 0x000fe200078e000e */
[----:B------:R-:W-:Y:S01]  /*3a60*/  IADD3 R3, R6, -UR13, R4 ;  /* 0x8000000d06037c10 */ /* 0x000fe2000fffe004 */
[----:B------:R-:W-:Y:S01]  /*3a70*/  IMAD.MOV.U32 R243, RZ, RZ, R15 ;  /* 0x000000fffff37224 */ /* 0x000fe200078e000f */
[C---:B------:R-:W-:Y:S01]  /*3a80*/  HMMA.16816.F32 R184, R8.reuse, R32, R84 ;  /* 0x0000002008b8723c */ /* 0x040fe20000001854 */
[C---:B------:R-:W-:Y:S01]  /*3a90*/  IADD3 R92, R7.reuse, 0x31, RZ ;  /* 0x00000031075c7810 */ /* 0x040fe20007ffe0ff */
[----:B------:R-:W-:Y:S01]  /*3aa0*/  IMAD.MOV.U32 R98, RZ, RZ, R54 ;  /* 0x000000ffff627224 */ /* 0x000fe200078e0036 */
[----:B------:R-:W-:Y:S01]  /*3ab0*/  IADD3 R5, -R7, R3, RZ ;  /* 0x0000000307057210 */ /* 0x000fe20007ffe1ff */
[----:B------:R-:W-:Y:S01]  /*3ac0*/  IMAD.IADD R16, R3, 0x1, -R68 ;  /* 0x0000000103107824 */ /* 0x000fe200078e0a44 */
[----:B------:R-:W-:Y:S01]  /*3ad0*/  MOV R238, R52 ;  /* 0x0000003400ee7202 */ /* 0x000fe20000000f00 */
[----:B------:R-:W-:Y:S01]  /*3ae0*/  IMAD.MOV.U32 R97, RZ, RZ, R55 ;  /* 0x000000ffff617224 */ /* 0x000fe200078e0037 */
[----:B------:R-:W-:Y:S01]  /*3af0*/  IABS R5, R5 ;  /* 0x0000000500057213 */ /* 0x000fe20000000000 */
[----:B------:R-:W-:Y:S01]  /*3b00*/  IMAD.MOV.U32 R96, RZ, RZ, R53 ;  /* 0x000000ffff607224 */ /* 0x000fe200078e0035 */
[C---:B------:R-:W-:Y:S01]  /*3b10*/  HMMA.16816.F32 R12, R8.reuse, R20, R88 ;  /* 0x00000014080c723c */ /* 0x040fe20000001858 */
[----:B------:R-:W-:Y:S01]  /*3b20*/  IADD3 R84, R7, 0x21, RZ ;  /* 0x0000002107547810 */ /* 0x000fe20007ffe0ff */
[----:B------:R-:W-:Y:S01]  /*3b30*/  STL [R1+0x68], R4 ;  /* 0x0000680401007387 */ /* 0x000fe20000100800 */
[----:B------:R-:W-:Y:S01]  /*3b40*/  IMAD.MOV.U32 R6, RZ, RZ, R5 ;  /* 0x000000ffff067224 */ /* 0x000fe200078e0005 */
[----:B------:R-:W-:Y:S01]  /*3b50*/  IABS R5, R16 ;  /* 0x0000001000057213 */ /* 0x000fe20000000000 */
[----:B------:R-:W-:Y:S01]  /*3b60*/  IMAD.IADD R16, R3, 0x1, -R69 ;  /* 0x0000000103107824 */ /* 0x000fe200078e0a45 */
[C---:B------:R-:W-:Y:S01]  /*3b70*/  IADD3 R85, R7.reuse, 0x28, RZ ;  /* 0x0000002807557810 */ /* 0x040fe20007ffe0ff */
[----:B------:R1:W-:Y:S01]  /*3b80*/  I2F R165, R6 ;  /* 0x0000000600a57306 */ /* 0x0003e20000201400 */
[----:B------:R-:W-:Y:S01]  /*3b90*/  HMMA.16816.F32 R52, R8, R46, R108 ;  /* 0x0000002e0834723c */ /* 0x000fe2000000186c */
[----:B------:R-:W-:-:S02]  /*3ba0*/  IADD3 R86, R7, 0x29, RZ ;  /* 0x0000002907567810 */ /* 0x000fc40007ffe0ff */
[C---:B------:R-:W-:Y:S02]  /*3bb0*/  IADD3 R87, R7.reuse, 0x30, RZ ;  /* 0x0000003007577810 */ /* 0x040fe40007ffe0ff */
[C---:B------:R-:W-:Y:S02]  /*3bc0*/  IADD3 R93, R7.reuse, 0x38, RZ ;  /* 0x00000038075d7810 */ /* 0x040fe40007ffe0ff */
[C---:B------:R-:W-:Y:S01]  /*3bd0*/  IADD3 R94, R7.reuse, 0x39, RZ ;  /* 0x00000039075e7810 */ /* 0x040fe20007ffe0ff */
[----:B------:R-:W-:Y:S01]  /*3be0*/  HMMA.16816.F32 R8, R8, R50, R104 ;  /* 0x000000320808723c */ /* 0x000fe20000001868 */
[----:B------:R-:W-:Y:S02]  /*3bf0*/  MOV R215, R19 ;  /* 0x0000001300d77202 */ /* 0x000fe40000000f00 */
[C---:B------:R-:W-:Y:S02]  /*3c00*/  IADD3 R95, R7.reuse, 0x40, RZ ;  /* 0x00000040075f7810 */ /* 0x040fe40007ffe0ff */
[----:B------:R-:W-:-:S02]  /*3c10*/  IADD3 R100, R7, 0x41, RZ ;  /* 0x0000004107647810 */ /* 0x000fc40007ffe0ff */
[----:B-1----:R-:W-:Y:S01]  /*3c20*/  MOV R6, R5 ;  /* 0x0000000500067202 */ /* 0x002fe20000000f00 */
[----:B------:R-:W-:Y:S01]  /*3c30*/  IMAD.MOV.U32 R251, RZ, RZ, R14 ;  /* 0x000000fffffb7224 */ /* 0x000fe200078e000e */
[----:B------:R-:W-:Y:S01]  /*3c40*/  IABS R5, R16 ;  /* 0x0000001000057213 */ /* 0x000fe20000000000 */
[----:B------:R-:W-:Y:S01]  /*3c50*/  IMAD.IADD R16, R3, 0x1, -R70 ;  /* 0x0000000103107824 */ /* 0x000fe200078e0a46 */
[----:B------:R1:W-:Y:S01]  /*3c60*/  I2F R167, R6 ;  /* 0x0000000600a77306 */ /* 0x0003e20000201400 */
[----:B------:R-:W-:Y:S01]  /*3c70*/  MOV R221, R13 ;  /* 0x0000000d00dd7202 */ /* 0x000fe20000000f00 */
[----:B------:R-:W-:Y:S01]  /*3c80*/  IMAD.MOV.U32 R250, RZ, RZ, R15 ;  /* 0x000000fffffa7224 */ /* 0x000fe200078e000f */
[C---:B------:R-:W-:Y:S01]  /*3c90*/  IADD3 R108, R7.reuse, 0x48, RZ ;  /* 0x00000048076c7810 */ /* 0x040fe20007ffe0ff */
[----:B------:R-:W-:Y:S01]  /*3ca0*/  IMAD.MOV.U32 R247, RZ, RZ, R12 ;  /* 0x000000fffff77224 */ /* 0x000fe200078e000c */
[----:B------:R-:W-:Y:S01]  /*3cb0*/  IADD3 R109, R7, 0x49, RZ ;  /* 0x00000049076d7810 */ /* 0x000fe20007ffe0ff */
[----:B------:R-:W2:Y:S01]  /*3cc0*/  LDSM.16.M88.4 R12, [R223] ;  /* 0x00000000df0c783b */ /* 0x000ea20000000200 */
[----:B------:R-:W-:Y:S01]  /*3cd0*/  IMAD.IADD R2, R3, 0x1, -R95 ;  /* 0x0000000103027824 */ /* 0x000fe200078e0a5f */
[----:B------:R-:W-:Y:S01]  /*3ce0*/  IADD3 R111, R7, 0x50, RZ ;  /* 0x00000050076f7810 */ /* 0x000fe20007ffe0ff */
[----:B------:R-:W-:Y:S01]  /*3cf0*/  IMAD.MOV.U32 R91, RZ, RZ, R52 ;  /* 0x000000ffff5b7224 */ /* 0x000fe200078e0034 */
[----:B------:R-:W-:Y:S01]  /*3d00*/  MOV R90, R53 ;  /* 0x00000035005a7202 */ /* 0x000fe20000000f00 */
[----:B------:R-:W-:Y:S01]  /*3d10*/  IMAD.MOV.U32 R89, RZ, RZ, R54 ;  /* 0x000000ffff597224 */ /* 0x000fe200078e0036 */
[----:B------:R-:W-:Y:S01]  /*3d20*/  IABS R2, R2 ;  /* 0x0000000200027213 */ /* 0x000fe20000000000 */
[----:B------:R-:W-:Y:S01]  /*3d30*/  IMAD.MOV.U32 R201, RZ, RZ, R8 ;  /* 0x000000ffffc97224 */ /* 0x000fe200078e0008 */
[----:B------:R-:W-:Y:S01]  /*3d40*/  MOV R236, R9 ;  /* 0x0000000900ec7202 */ /* 0x000fe20000000f00 */
[----:B------:R-:W-:Y:S01]  /*3d50*/  IMAD.IADD R8, R3, 0x1, -R77 ;  /* 0x0000000103087824 */ /* 0x000fe200078e0a4d */
[----:B------:R-:W-:Y:S01]  /*3d60*/  ISETP.GE.AND P4, PT, R7, UR12, PT ;  /* 0x0000000c07007c0c */ /* 0x000fe2000bf86270 */
[----:B-1----:R-:W-:Y:S01]  /*3d70*/  IMAD.MOV.U32 R6, RZ, RZ, R5 ;  /* 0x000000ffff067224 */ /* 0x002fe200078e0005 */
[----:B------:R-:W-:Y:S01]  /*3d80*/  IABS R5, R16 ;  /* 0x0000001000057213 */ /* 0x000fe20000000000 */
[----:B------:R-:W-:Y:S01]  /*3d90*/  IMAD.MOV.U32 R235, RZ, RZ, R10 ;  /* 0x000000ffffeb7224 */ /* 0x000fe200078e000a */
[----:B------:R-:W-:Y:S01]  /*3da0*/  ISETP.GE.AND P3, PT, R68, UR12, PT ;  /* 0x0000000c44007c0c */ /* 0x000fe2000bf66270 */
[----:B------:R1:W3:Y:S01]  /*3db0*/  I2F R166, R6 ;  /* 0x0000000600a67306 */ /* 0x0002e20000201400 */
[----:B------:R-:W-:Y:S01]  /*3dc0*/  IMAD.MOV.U32 R213, RZ, RZ, R11 ;  /* 0x000000ffffd57224 */ /* 0x000fe200078e000b */
[----:B------:R-:W-:Y:S01]  /*3dd0*/  ISETP.GE.AND P2, PT, R69, UR12, PT ;  /* 0x0000000c45007c0c */ /* 0x000fe2000bf46270 */
[----:B------:R-:W-:Y:S01]  /*3de0*/  IMAD.MOV.U32 R88, RZ, RZ, R55 ;  /* 0x000000ffff587224 */ /* 0x000fe200078e0037 */
[----:B------:R-:W-:-:S02]  /*3df0*/  ISETP.GE.AND P1, PT, R70, UR12, PT ;  /* 0x0000000c46007c0c */ /* 0x000fc4000bf26270 */
[----:B------:R-:W-:Y:S02]  /*3e00*/  ISETP.GE.AND P0, PT, R71, UR12, PT ;  /* 0x0000000c47007c0c */ /* 0x000fe4000bf06270 */
[----:B------:R4:W2:Y:S01]  /*3e10*/  I2F R110, R5 ;  /* 0x00000005006e7306 */ /* 0x0008a20000201400 */
[----:B------:R-:W-:Y:S02]  /*3e20*/  ISETP.GE.AND P6, PT, R76, UR12, PT ;  /* 0x0000000c4c007c0c */ /* 0x000fe4000bfc6270 */
[----:B------:R-:W-:Y:S01]  /*3e30*/  ISETP.GE.AND P5, PT, R77, UR12, PT ;  /* 0x0000000c4d007c0c */ /* 0x000fe2000bfa6270 */
[----:B-1----:R-:W-:-:S05]  /*3e40*/  IMAD.IADD R6, R3, 0x1, -R71 ;  /* 0x0000000103067824 */ /* 0x002fca00078e0a47 */
[----:B------:R-:W-:Y:S01]  /*3e50*/  IABS R6, R6 ;  /* 0x0000000600067213 */ /* 0x000fe20000000000 */
[----:B----4-:R-:W-:-:S03]  /*3e60*/  IMAD.IADD R5, R3, 0x1, -R76 ;  /* 0x0000000103057824 */ /* 0x010fc600078e0a4c */
[----:B------:R1:W4:Y:S01]  /*3e70*/  I2F R103, R6 ;  /* 0x0000000600677306 */ /* 0x0003220000201400 */
[----:B--2---:R-:W-:Y:S01]  /*3e80*/  HMMA.16816.F32 R204, R12, R38, R140 ;  /* 0x000000260ccc723c */ /* 0x004fe2000000188c */
[----:B------:R-:W-:-:S06]  /*3e90*/  IABS R5, R5 ;  /* 0x0000000500057213 */ /* 0x000fcc0000000000 */
[----:B------:R-:W-:Y:S01]  /*3ea0*/  IMAD.MOV.U32 R141, RZ, RZ, R212 ;  /* 0x000000ffff8d7224 */ /* 0x000fe200078e00d4 */
[----:B------:R-:W-:Y:S01]  /*3eb0*/  HMMA.16816.F32 R208, R12, R40, R144 ;  /* 0x000000280cd0723c */ /* 0x000fe20000001890 */
[----:B------:R-:W-:Y:S01]  /*3ec0*/  MOV R142, R97 ;  /* 0x00000061008e7202 */ /* 0x000fe20000000f00 */
[----:B-1----:R-:W-:Y:S01]  /*3ed0*/  IMAD.MOV.U32 R6, RZ, RZ, R5 ;  /* 0x000000ffff067224 */ /* 0x002fe200078e0005 */
[----:B------:R-:W-:-:S05]  /*3ee0*/  IABS R5, R8 ;  /* 0x0000000800057213 */ /* 0x000fca0000000000 */
[C---:B------:R-:W-:Y:S01]  /*3ef0*/  HMMA.16816.F32 R16, R12.reuse, R42, R80 ;  /* 0x0000002a0c10723c */ /* 0x040fe20000001850 */
[----:B------:R-:W-:Y:S01]  /*3f00*/  IADD3 R8, R3, -R78, RZ ;  /* 0x8000004e03087210 */ /* 0x000fe20007ffe0ff */
[----:B------:R1:W2:Y:S06]  /*3f10*/  I2F R102, R6 ;  /* 0x0000000600667306 */ /* 0x0002ac0000201400 */
[C---:B------:R-:W-:Y:S07]  /*3f20*/  HMMA.16816.F32 R60, R12.reuse, R28, R120 ;  /* 0x0000001c0c3c723c */ /* 0x040fee0000001878 */
[C---:B------:R-:W-:Y:S01]  /*3f30*/  IADD3 R120, R7.reuse, 0x61, RZ ;  /* 0x0000006107787810 */ /* 0x040fe20007ffe0ff */
[C---:B------:R-:W-:Y:S01]  /*3f40*/  HMMA.16816.F32 R64, R12.reuse, R30, R124 ;  /* 0x0000001e0c40723c */ /* 0x040fe2000000187c */
[----:B------:R-:W-:Y:S01]  /*3f50*/  IADD3 R121, R7, 0x68, RZ ;  /* 0x0000006807797810 */ /* 0x000fe20007ffe0ff */
[----:B-1----:R-:W-:Y:S01]  /*3f60*/  IMAD.MOV.U32 R6, RZ, RZ, R5 ;  /* 0x000000ffff067224 */ /* 0x002fe200078e0005 */
[----:B------:R-:W-:Y:S01]  /*3f70*/  IABS R5, R8 ;  /* 0x0000000800057213 */ /* 0x000fe20000000000 */
[----:B------:R-:W-:Y:S01]  /*3f80*/  IMAD.IADD R8, R3, 0x1, -R79 ;  /* 0x0000000103087824 */ /* 0x000fe200078e0a4f */
[C---:B------:R-:W-:Y:S01]  /*3f90*/  IADD3 R122, R7.reuse, 0x69, RZ ;  /* 0x00000069077a7810 */ /* 0x040fe20007ffe0ff */
[----:B------:R1:W1:Y:S01]  /*3fa0*/  I2F R101, R6 ;  /* 0x0000000600657306 */ /* 0x0002620000201400 */
[C---:B------:R-:W-:Y:S01]  /*3fb0*/  IADD3 R123, R7.reuse, 0x70, RZ ;  /* 0x00000070077b7810 */ /* 0x040fe20007ffe0ff */
[----:B------:R-:W-:Y:S01]  /*3fc0*/  HMMA.16816.F32 R28, R12, R32, R128 ;  /* 0x000000200c1c723c */ /* 0x000fe20000001880 */
[----:B------:R-:W-:-:S02]  /*3fd0*/  IADD3 R127, R7, 0x71, RZ ;  /* 0x00000071077f7810 */ /* 0x000fc40007ffe0ff */
[C---:B------:R-:W-:Y:S02]  /*3fe0*/  IADD3 R126, R7.reuse, 0x78, RZ ;  /* 0x00000078077e7810 */ /* 0x040fe40007ffe0ff */
[----:B------:R-:W-:Y:S02]  /*3ff0*/  IADD3 R125, R7, 0x79, RZ ;  /* 0x00000079077d7810 */ /* 0x000fe40007ffe0ff */
[----:B------:R-:W-:Y:S01]  /*4000*/  IMAD.MOV.U32 R131, RZ, RZ, R18 ;  /* 0x000000ffff837224 */ /* 0x000fe200078e0012 */
[----:B------:R-:W-:Y:S01]  /*4010*/  HMMA.16816.F32 R192, R12, R34, R132 ;  /* 0x000000220cc0723c */ /* 0x000fe20000001884 */
[----:B------:R-:W-:Y:S02]  /*4020*/  IMAD.MOV.U32 R128, RZ, RZ, R19 ;  /* 0x000000ffff807224 */ /* 0x000fe400078e0013 */
[----:B------:R-:W-:Y:S02]  /*4030*/  IMAD.MOV.U32 R130, RZ, RZ, R91 ;  /* 0x000000ffff827224 */ /* 0x000fe400078e005b */
[----:B-1----:R-:W-:Y:S01]  /*4040*/  IMAD.MOV.U32 R6, RZ, RZ, R5 ;  /* 0x000000ffff067224 */ /* 0x002fe200078e0005 */
[----:B------:R-:W-:-:S02]  /*4050*/  IABS R5, R8 ;  /* 0x0000000800057213 */ /* 0x000fc40000000000 */
[C---:B------:R-:W-:Y:S01]  /*4060*/  HMMA.16816.F32 R196, R12.reuse, R36, R136 ;  /* 0x000000240cc4723c */ /* 0x040fe20000001888 */
[----:B------:R-:W-:Y:S01]  /*4070*/  IADD3 R8, R3, -R84, RZ ;  /* 0x8000005403087210 */ /* 0x000fe20007ffe0ff */
[----:B------:R1:W-:Y:S01]  /*4080*/  I2F R188, R6 ;  /* 0x0000000600bc7306 */ /* 0x0003e20000201400 */
[----:B------:R-:W-:Y:S01]  /*4090*/  MOV R134, R16 ;  /* 0x0000001000867202 */ /* 0x000fe20000000f00 */
[----:B------:R-:W-:Y:S01]  /*40a0*/  IMAD.MOV.U32 R133, RZ, RZ, R17 ;  /* 0x000000ffff857224 */ /* 0x000fe200078e0011 */
[----:B------:R-:W-:Y:S01]  /*40b0*/  LDSM.16.M88.4 R36, [R220+0x1000] ;  /* 0x00100000dc24783b */ /* 0x000fe20000000200 */
[----:B------:R-:W-:Y:S01]  /*40c0*/  IMAD.MOV.U32 R135, RZ, RZ, R90 ;  /* 0x000000ffff877224 */ /* 0x000fe200078e005a */
[----:B------:R-:W-:Y:S01]  /*40d0*/  MOV R139, R89 ;  /* 0x00000059008b7202 */ /* 0x000fe20000000f00 */
[----:B------:R-:W-:Y:S01]  /*40e0*/  HMMA.16816.F32 R56, R12, R26, R116 ;  /* 0x0000001a0c38723c */ /* 0x000fe20000001874 */
[----:B------:R-:W-:Y:S01]  /*40f0*/  LDSM.16.M88.4 R16, [R220] ;  /* 0x00000000dc10783b */ /* 0x000fe20000000200 */
[----:B------:R-:W-:-:S02]  /*4100*/  IMAD.MOV.U32 R132, RZ, RZ, R88 ;  /* 0x000000ffff847224 */ /* 0x000fc400078e0058 */
[----:B------:R-:W-:Y:S02]  /*4110*/  IMAD.MOV.U32 R138, RZ, RZ, R98 ;  /* 0x000000ffff8a7224 */ /* 0x000fe400078e0062 */
[----:B------:R-:W-:Y:S01]  /*4120*/  IMAD.MOV.U32 R136, RZ, RZ, R96 ;  /* 0x000000ffff887224 */ /* 0x000fe200078e0060 */
[C---:B------:R-:W-:Y:S01]  /*4130*/  IADD3 R116, R7.reuse, 0x51, RZ ;  /* 0x0000005107747810 */ /* 0x040fe20007ffe0ff */
[C---:B------:R-:W-:Y:S01]  /*4140*/  HMMA.16816.F32 R156, R12.reuse, R44, R156 ;  /* 0x0000002c0c9c723c */ /* 0x040fe2000000189c */
[----:B------:R-:W-:Y:S01]  /*4150*/  IADD3 R117, R7, 0x58, RZ ;  /* 0x0000005807757810 */ /* 0x000fe20007ffe0ff */
[----:B-1----:R-:W-:Y:S01]  /*4160*/  IMAD.MOV.U32 R6, RZ, RZ, R5 ;  /* 0x000000ffff067224 */ /* 0x002fe200078e0005 */
[----:B------:R-:W-:Y:S01]  /*4170*/  IABS R5, R8 ;  /* 0x0000000800057213 */ /* 0x000fe20000000000 */
[----:B------:R-:W-:Y:S01]  /*4180*/  IMAD.IADD R8, R3, 0x1, -R85 ;  /* 0x0000000103087824 */ /* 0x000fe200078e0a55 */
[C---:B------:R-:W-:Y:S01]  /*4190*/  IADD3 R118, R7.reuse, 0x59, RZ ;  /* 0x0000005907767810 */ /* 0x040fe20007ffe0ff */
[----:B------:R1:W-:Y:S01]  /*41a0*/  I2F R189, R6 ;  /* 0x0000000600bd7306 */ /* 0x0003e20000201400 */
[----:B------:R-:W-:Y:S01]  /*41b0*/  IMAD.MOV.U32 R44, RZ, RZ, R239 ;  /* 0x000000ffff2c7224 */ /* 0x000fe200078e00ef */
[----:B------:R-:W-:Y:S01]  /*41c0*/  HMMA.16816.F32 R52, R12, R24, R112 ;  /* 0x000000180c34723c */ /* 0x000fe20000001870 */
[----:B------:R-:W2:Y:S01]  /*41d0*/  LDSM.16.M88.4 R24, [R224+0x2000] ;  /* 0x00200000e018783b */ /* 0x000ea20000000200 */
[----:B------:R-:W-:-:S06]  /*41e0*/  IADD3 R119, R7, 0x60, RZ ;  /* 0x0000006007777810 */ /* 0x000fcc0007ffe0ff */
[----:B------:R-:W-:Y:S01]  /*41f0*/  HMMA.16816.F32 R168, R12, R50, R168 ;  /* 0x000000320ca8723c */ /* 0x000fe200000018a8 */
[----:B-1----:R-:W-:Y:S01]  /*4200*/  IMAD.MOV.U32 R6, RZ, RZ, R5 ;  /* 0x000000ffff067224 */ /* 0x002fe200078e0005 */
[----:B------:R-:W-:-:S06]  /*4210*/  IABS R5, R8 ;  /* 0x0000000800057213 */ /* 0x000fcc0000000000 */
[----:B------:R-:W-:Y:S01]  /*4220*/  HMMA.16816.F32 R160, R12, R48, R160 ;  /* 0x000000300ca0723c */ /* 0x000fe200000018a0 */
[C---:B------:R-:W-:Y:S01]  /*4230*/  IADD3 R8, R3.reuse, -R86, RZ ;  /* 0x8000005603087210 */ /* 0x040fe20007ffe0ff */
[----:B------:R1:W-:Y:S01]  /*4240*/  I2F R190, R6 ;  /* 0x0000000600be7306 */ /* 0x0003e20000201400 */
[----:B------:R-:W-:Y:S01]  /*4250*/  MOV R50, R44 ;  /* 0x0000002c00327202 */ /* 0x000fe20000000f00 */
[----:B-1----:R-:W-:Y:S01]  /*4260*/  IMAD.MOV.U32 R6, RZ, RZ, R5 ;  /* 0x000000ffff067224 */ /* 0x002fe200078e0005 */
[----:B------:R-:W-:Y:S01]  /*4270*/  IABS R5, R8 ;  /* 0x0000000800057213 */ /* 0x000fe20000000000 */
[----:B------:R-:W-:-:S04]  /*4280*/  IMAD.IADD R8, R3, 0x1, -R87 ;  /* 0x0000000103087824 */ /* 0x000fc800078e0a57 */
[----:B------:R1:W-:Y:S01]  /*4290*/  I2F R191, R6 ;  /* 0x0000000600bf7306 */ /* 0x0003e20000201400 */
[C---:B--2---:R-:W-:Y:S08]  /*42a0*/  HMMA.16816.F32 R80, R24.reuse, R18, R176 ;  /* 0x000000121850723c */ /* 0x044ff000000018b0 */
[----:B------:R-:W-:Y:S01]  /*42b0*/  HMMA.16816.F32 R112, R24, R36, R184 ;  /* 0x000000241870723c */ /* 0x000fe200000018b8 */
[----:B-1----:R-:W-:Y:S01]  /*42c0*/  IMAD.MOV.U32 R6, RZ, RZ, R5 ;  /* 0x000000ffff067224 */ /* 0x002fe200078e0005 */
[----:B------:R-:W-:-:S05]  /*42d0*/  IABS R5, R8 ;  /* 0x0000000800057213 */ /* 0x000fca0000000000 */
[----:B------:R-:W-:Y:S01]  /*42e0*/  IMAD.MOV.U32 R187, RZ, RZ, R213 ;  /* 0x000000ffffbb7224 */ /* 0x000fe200078e00d5 */
[C---:B------:R-:W-:Y:S01]  /*42f0*/  IADD3 R8, R3.reuse, -R92, RZ ;  /* 0x8000005c03087210 */ /* 0x040fe20007ffe0ff */
[----:B------:R1:W-:Y:S01]  /*4300*/  I2F R200, R6 ;  /* 0x0000000600c87306 */ /* 0x0003e20000201400 */
[----:B------:R-:W-:Y:S02]  /*4310*/  IMAD.MOV.U32 R184, RZ, RZ, R235 ;  /* 0x000000ffffb87224 */ /* 0x000fe400078e00eb */
[----:B-1----:R-:W-:Y:S01]  /*4320*/  IMAD.MOV.U32 R6, RZ, RZ, R5 ;  /* 0x000000ffff067224 */ /* 0x002fe200078e0005 */
[----:B------:R-:W-:Y:S01]  /*4330*/  IABS R5, R8 ;  /* 0x0000000800057213 */ /* 0x000fe20000000000 */
[----:B------:R-:W-:-:S03]  /*4340*/  IMAD.IADD R8, R3, 0x1, -R93 ;  /* 0x0000000103087824 */ /* 0x000fc600078e0a5d */
[----:B------:R1:W-:Y:S02]  /*4350*/  I2F R143, R6 ;  /* 0x00000006008f7306 */ /* 0x0003e40000201400 */
[----:B-1----:R-:W-:Y:S01]  /*4360*/  IMAD.MOV.U32 R6, RZ, RZ, R5 ;  /* 0x000000ffff067224 */ /* 0x002fe200078e0005 */
[----:B------:R-:W-:Y:S02]  /*4370*/  IABS R5, R8 ;  /* 0x0000000800057213 */ /* 0x000fe40000000000 */
[C---:B------:R-:W-:Y:S03]  /*4380*/  HMMA.16816.F32 R8, R12.reuse, R20, R148 ;  /* 0x000000140c08723c */ /* 0x040fe60000001894 */
[----:B------:R1:W-:Y:S04]  /*4390*/  I2F R144, R6 ;  /* 0x0000000600907306 */ /* 0x0003e80000201400 */
[----:B------:R-:W-:Y:S01]  /*43a0*/  IMAD.MOV.U32 R148, RZ, RZ, R242 ;  /* 0x000000ffff947224 */ /* 0x000fe200078e00f2 */
[----:B------:R-:W-:Y:S03]  /*43b0*/  HMMA.16816.F32 R20, R12, R22, R152 ;  /* 0x000000160c14723c */ /* 0x000fe60000001898 */
[----:B------:R2:W-:Y:S01]  /*43c0*/  I2F R145, R5 ;  /* 0x0000000500917306 */ /* 0x0005e20000201400 */
[----:B------:R-:W-:Y:S01]  /*43d0*/  MOV R150, R232 ;  /* 0x000000e800967202 */ /* 0x000fe20000000f00 */
[----:B------:R-:W-:-:S02]  /*43e0*/  IMAD.MOV.U32 R151, RZ, RZ, R227 ;  /* 0x000000ffff977224 */ /* 0x000fc400078e00e3 */
[----:B------:R-:W-:Y:S01]  /*43f0*/  IMAD.MOV.U32 R149, RZ, RZ, R233 ;  /* 0x000000ffff957224 */ /* 0x000fe200078e00e9 */
[----:B------:R-:W-:Y:S01]  /*4400*/  HMMA.16816.F32 R152, R12, R46, R72 ;  /* 0x0000002e0c98723c */ /* 0x000fe20000001848 */
[----:B-1----:R-:W-:-:S04]  /*4410*/  IADD3 R6, R3, -R94, RZ ;  /* 0x8000005e03067210 */ /* 0x002fc80007ffe0ff */
[----:B------:R-:W-:-:S03]  /*4420*/  IABS R6, R6 ;  /* 0x0000000600067213 */ /* 0x000fc60000000000 */
[----:B------:R-:W-:Y:S01]  /*4430*/  IMAD.MOV.U32 R4, RZ, RZ, R8 ;  /* 0x000000ffff047224 */ /* 0x000fe200078e0008 */
[----:B------:R-:W-:Y:S01]  /*4440*/  MOV R222, R9 ;  /* 0x0000000900de7202 */ /* 0x000fe20000000f00 */
[----:B--2---:R-:W-:Y:S01]  /*4450*/  IMAD.MOV.U32 R5, RZ, RZ, R6 ;  /* 0x000000ffff057224 */ /* 0x004fe200078e0006 */
[----:B------:R-:W-:Y:S01]  /*4460*/  HMMA.16816.F32 R72, R24, R16, R172 ;  /* 0x000000101848723c */ /* 0x000fe200000018ac */
[----:B------:R-:W-:Y:S02]  /*4470*/  IMAD.IADD R6, R3, 0x1, -R100 ;  /* 0x0000000103067824 */ /* 0x000fe400078e0a64 */
[----:B------:R1:W-:Y:S01]  /*4480*/  I2F R146, R5 ;  /* 0x0000000500927306 */ /* 0x0003e20000201400 */
[----:B------:R-:W-:Y:S01]  /*4490*/  IMAD.MOV.U32 R203, RZ, RZ, R10 ;  /* 0x000000ffffcb7224 */ /* 0x000fe200078e000a */
[----:B------:R-:W-:Y:S01]  /*44a0*/  MOV R242, R22 ;  /* 0x0000001600f27202 */ /* 0x000fe20000000f00 */
[----:B------:R-:W-:Y:S02]  /*44b0*/  IMAD.MOV.U32 R8, RZ, RZ, R21 ;  /* 0x000000ffff087224 */ /* 0x000fe400078e0015 */
[----:B------:R-:W-:-:S02]  /*44c0*/  IMAD.MOV.U32 R137, RZ, RZ, R23 ;  /* 0x000000ffff897224 */ /* 0x000fc400078e0017 */
[----:B------:R-:W-:Y:S02]  /*44d0*/  IMAD.MOV.U32 R129, RZ, RZ, R20 ;  /* 0x000000ffff817224 */ /* 0x000fe400078e0014 */
[----:B------:R-:W2:Y:S01]  /*44e0*/  LDSM.16.M88.4 R20, [R224] ;  /* 0x00000000e014783b */ /* 0x000ea20000000200 */
[----:B------:R-:W-:Y:S02]  /*44f0*/  IMAD.MOV.U32 R225, RZ, RZ, R11 ;  /* 0x000000ffffe17224 */ /* 0x000fe400078e000b */
[----:B------:R-:W-:Y:S02]  /*4500*/  IMAD.MOV.U32 R45, RZ, RZ, R8 ;  /* 0x000000ffff2d7224 */ /* 0x000fe400078e0008 */
[----:B------:R-:W3:Y:S01]  /*4510*/  LDSM.16.M88.4 R8, [R220+0x800] ;  /* 0x00080000dc08783b */ /* 0x000ee20000000200 */
[----:B------:R-:W-:Y:S01]  /*4520*/  IMAD.MOV.U32 R175, RZ, RZ, R50 ;  /* 0x000000ffffaf7224 */ /* 0x000fe200078e0032 */
[----:B-1----:R-:W-:Y:S01]  /*4530*/  MOV R5, R2 ;  /* 0x0000000200057202 */ /* 0x002fe20000000f00 */
[----:B------:R-:W-:Y:S01]  /*4540*/  IMAD.MOV.U32 R49, RZ, RZ, R45 ;  /* 0x000000ffff317224 */ /* 0x000fe200078e002d */
[----:B------:R-:W-:Y:S01]  /*4550*/  IABS R2, R6 ;  /* 0x0000000600027213 */ /* 0x000fe20000000000 */
[----:B------:R-:W-:Y:S01]  /*4560*/  IMAD.IADD R6, R3, 0x1, -R108 ;  /* 0x0000000103067824 */ /* 0x000fe200078e0a6c */
[----:B------:R1:W-:Y:S01]  /*4570*/  I2F R147, R5 ;  /* 0x0000000500937306 */ /* 0x0003e20000201400 */
[----:B------:R-:W-:Y:S01]  /*4580*/  MOV R50, R150 ;  /* 0x0000009600327202 */ /* 0x000fe20000000f00 */
[----:B------:R-:W-:-:S02]  /*4590*/  IMAD.MOV.U32 R150, RZ, RZ, R136 ;  /* 0x000000ffff967224 */ /* 0x000fc400078e0088 */
[----:B------:R-:W-:Y:S02]  /*45a0*/  IMAD.MOV.U32 R136, RZ, RZ, R135 ;  /* 0x000000ffff887224 */ /* 0x000fe400078e0087 */
[----:B------:R-:W-:Y:S02]  /*45b0*/  IMAD.MOV.U32 R174, RZ, RZ, R149 ;  /* 0x000000ffffae7224 */ /* 0x000fe400078e0095 */
[----:B------:R-:W-:Y:S02]  /*45c0*/  IMAD.MOV.U32 R149, RZ, RZ, R141 ;  /* 0x000000ffff957224 */ /* 0x000fe400078e008d */
[----:B------:R-:W-:Y:S01]  /*45d0*/  IMAD.MOV.U32 R141, RZ, RZ, R138 ;  /* 0x000000ffff8d7224 */ /* 0x000fe200078e008a */
[----:B------:R-:W-:Y:S01]  /*45e0*/  MOV R138, R139 ;  /* 0x0000008b008a7202 */ /* 0x000fe20000000f00 */
[----:B------:R-:W-:Y:S01]  /*45f0*/  IMAD.MOV.U32 R172, RZ, RZ, R50 ;  /* 0x000000ffffac7224 */ /* 0x000fe200078e0032 */
[----:B------:R-:W-:Y:S01]  /*4600*/  MOV R173, R174 ;  /* 0x000000ae00ad7202 */ /* 0x000fe20000000f00 */
[----:B------:R-:W-:-:S02]  /*4610*/  IMAD.MOV.U32 R50, RZ, RZ, R136 ;  /* 0x000000ffff327224 */ /* 0x000fc400078e0088 */
[----:B-1----:R-:W-:Y:S01]  /*4620*/  IMAD.MOV.U32 R5, RZ, RZ, R2 ;  /* 0x000000ffff057224 */ /* 0x002fe200078e0002 */
[----:B------:R-:W-:Y:S01]  /*4630*/  IABS R2, R6 ;  /* 0x0000000600027213 */ /* 0x000fe20000000000 */
[----:B------:R-:W-:Y:S01]  /*4640*/  IMAD.MOV.U32 R174, RZ, RZ, R130 ;  /* 0x000000ffffae7224 */ /* 0x000fe200078e0082 */
[----:B------:R-:W-:Y:S01]  /*4650*/  IADD3 R6, R3, -R109, RZ ;  /* 0x8000006d03067210 */ /* 0x000fe20007ffe0ff */
[----:B------:R1:W-:Y:S01]  /*4660*/  I2F R212, R5 ;  /* 0x0000000500d47306 */ /* 0x0003e20000201400 */
[----:B--2---:R-:W-:Y:S01]  /*4670*/  HMMA.16816.F32 R40, R20, R18, R56 ;  /* 0x000000121428723c */ /* 0x004fe20000001838 */
[----:B-1----:R-:W-:Y:S01]  /*4680*/  IMAD.MOV.U32 R5, RZ, RZ, R2 ;  /* 0x000000ffff057224 */ /* 0x002fe200078e0002 */
[----:B------:R-:W-:-:S06]  /*4690*/  IABS R2, R6 ;  /* 0x0000000600027213 */ /* 0x000fcc0000000000 */
[----:B---3--:R-:W-:Y:S01]  /*46a0*/  HMMA.16816.F32 R88, R24, R8, R216 ;  /* 0x000000081858723c */ /* 0x008fe200000018d8 */
[----:B------:R-:W-:Y:S01]  /*46b0*/  IADD3 R6, R3, -R117, RZ ;  /* 0x8000007503067210 */ /* 0x000fe20007ffe0ff */
[----:B------:R1:W-:Y:S01]  /*46c0*/  I2F R227, R5 ;  /* 0x0000000500e37306 */ /* 0x0003e20000201400 */
[----:B------:R-:W-:-:S05]  /*46d0*/  MOV R58, R201 ;  /* 0x000000c9003a7202 */ /* 0x000fca0000000f00 */
[----:B------:R-:W-:Y:S02]  /*46e0*/  HMMA.16816.F32 R60, R20, R8, R60 ;  /* 0x00000008143c723c */ /* 0x000fe4000000183c */
[----:B------:R2:W-:Y:S05]  /*46f0*/  I2F R232, R2 ;  /* 0x0000000200e87306 */ /* 0x0005ea0000201400 */
[C---:B------:R-:W-:Y:S01]  /*4700*/  IMAD.IADD R9, R3.reuse, 0x1, -R125 ;  /* 0x0000000103097824 */ /* 0x040fe200078e0a7d */
[----:B------:R-:W-:Y:S01]  /*4710*/  HMMA.16816.F32 R96, R24, R10, R180 ;  /* 0x0000000a1860723c */ /* 0x000fe200000018b4 */
[----:B------:R-:W-:Y:S02]  /*4720*/  FFMA.FTZ R46, R166, -UR4, R40 ;  /* 0x80000004a62e7c23 */ /* 0x000fe40008010028 */
[----:B-1----:R-:W-:-:S02]  /*4730*/  IMAD.IADD R5, R3, 0x1, -R111 ;  /* 0x0000000103057824 */ /* 0x002fc400078e0a6f */
[----:B------:R-:W-:Y:S02]  /*4740*/  FFMA.FTZ R47, R110, -UR4, R41 ;  /* 0x800000046e2f7c23 */ /* 0x000fe40008010029 */
[----:B------:R-:W-:Y:S01]  /*4750*/  IMAD.MOV.U32 R183, RZ, RZ, R148 ;  /* 0x000000ffffb77224 */ /* 0x000fe200078e0094 */
[----:B------:R-:W-:Y:S01]  /*4760*/  IABS R5, R5 ;  /* 0x0000000500057213 */ /* 0x000fe20000000000 */
[C---:B------:R-:W-:Y:S01]  /*4770*/  HMMA.16816.F32 R64, R20.reuse, R10, R64 ;  /* 0x0000000a1440723c */ /* 0x040fe20000001840 */
[----:B--2---:R-:W-:Y:S02]  /*4780*/  IMAD.IADD R2, R3, 0x1, -R116 ;  /* 0x0000000103027824 */ /* 0x004fe400078e0a74 */
[----:B------:R1:W-:Y:S01]  /*4790*/  I2F R233, R5 ;  /* 0x0000000500e97306 */ /* 0x0003e20000201400 */
[----:B------:R-:W-:Y:S02]  /*47a0*/  IMAD.MOV.U32 R148, RZ, RZ, R141 ;  /* 0x000000ffff947224 */ /* 0x000fe400078e008d */
[----:B------:R-:W-:Y:S01]  /*47b0*/  IABS R2, R2 ;  /* 0x0000000200027213 */ /* 0x000fe20000000000 */
[----:B----4-:R-:W-:Y:S01]  /*47c0*/  FFMA.FTZ R48, R103, -UR4, R60 ;  /* 0x8000000467307c23 */ /* 0x010fe2000801003c */
[----:B------:R-:W-:Y:S01]  /*47d0*/  HMMA.16816.F32 R32, R20, R16, R52 ;  /* 0x000000101420723c */ /* 0x000fe20000001834 */
[----:B------:R-:W-:Y:S01]  /*47e0*/  MOV R103, R142 ;  /* 0x0000008e00677202 */ /* 0x000fe20000000f00 */
[----:B------:R-:W-:-:S02]  /*47f0*/  IMAD.MOV.U32 R110, RZ, RZ, R238 ;  /* 0x000000ffff6e7224 */ /* 0x000fc400078e00ee */
[----:B------:R-:W-:-:S03]  /*4800*/  IMAD.MOV.U32 R180, RZ, RZ, R240 ;  /* 0x000000ffffb47224 */ /* 0x000fc600078e00f0 */
[----:B------:R-:W-:Y:S01]  /*4810*/  MOV R55, R50 ;  /* 0x0000003200377202 */ /* 0x000fe20000000f00 */
[----:B------:R-:W-:Y:S01]  /*4820*/  HMMA.16816.F32 R104, R20, R36, R28 ;  /* 0x000000241468723c */ /* 0x000fe2000000181c */
[----:B------:R-:W-:Y:S02]  /*4830*/  IMAD.MOV.U32 R54, RZ, RZ, R172 ;  /* 0x000000ffff367224 */ /* 0x000fe400078e00ac */
[----:B-1----:R-:W-:Y:S01]  /*4840*/  IMAD.MOV.U32 R5, RZ, RZ, R2 ;  /* 0x000000ffff057224 */ /* 0x002fe200078e0002 */
[----:B------:R-:W-:Y:S01]  /*4850*/  IABS R2, R6 ;  /* 0x0000000600027213 */ /* 0x000fe20000000000 */
[----:B------:R-:W-:Y:S01]  /*4860*/  IMAD.IADD R6, R3, 0x1, -R118 ;  /* 0x0000000103067824 */ /* 0x000fe200078e0a76 */
[----:B------:R-:W-:Y:S01]  /*4870*/  MOV R181, R54 ;  /* 0x0000003600b57202 */ /* 0x000fe20000000f00 */
[----:B------:R1:W-:Y:S01]  /*4880*/  I2F R239, R5 ;  /* 0x0000000500ef7306 */ /* 0x0003e20000201400 */
[----:B------:R-:W-:Y:S02]  /*4890*/  IMAD.MOV.U32 R172, RZ, RZ, R138 ;  /* 0x000000ffffac7224 */ /* 0x000fe400078e008a */
[----:B------:R-:W-:-:S02]  /*48a0*/  IMAD.MOV.U32 R53, RZ, RZ, R173 ;  /* 0x000000ffff357224 */ /* 0x000fc400078e00ad */
[----:B------:R-:W-:Y:S02]  /*48b0*/  IMAD.MOV.U32 R173, RZ, RZ, R132 ;  /* 0x000000ffffad7224 */ /* 0x000fe400078e0084 */
[----:B------:R-:W-:Y:S02]  /*48c0*/  IMAD.MOV.U32 R177, RZ, RZ, R55 ;  /* 0x000000ffffb17224 */ /* 0x000fe400078e0037 */
[----:B------:R-:W-:Y:S02]  /*48d0*/  FFMA.FTZ R44, R165, -UR4, R32 ;  /* 0x80000004a52c7c23 */ /* 0x000fe40008010020 */
[----:B------:R-:W-:Y:S02]  /*48e0*/  FFMA.FTZ R45, R167, -UR4, R33 ;  /* 0x80000004a72d7c23 */ /* 0x000fe40008010021 */
[----:B------:R-:W-:Y:S01]  /*48f0*/  IMAD.MOV.U32 R55, RZ, RZ, R49 ;  /* 0x000000ffff377224 */ /* 0x000fe200078e0031 */
[----:B------:R-:W-:Y:S01]  /*4900*/  MOV R49, R129 ;  /* 0x0000008100317202 */ /* 0x000fe20000000f00 */
[----:B------:R-:W-:-:S02]  /*4910*/  IMAD.MOV.U32 R182, RZ, RZ, R53 ;  /* 0x000000ffffb67224 */ /* 0x000fc400078e0035 */
[----:B-1----:R-:W-:Y:S01]  /*4920*/  IMAD.MOV.U32 R5, RZ, RZ, R2 ;  /* 0x000000ffff057224 */ /* 0x002fe200078e0002 */
[----:B------:R-:W-:Y:S01]  /*4930*/  IABS R2, R6 ;  /* 0x0000000600027213 */ /* 0x000fe20000000000 */
[----:B------:R-:W-:Y:S01]  /*4940*/  IMAD.MOV.U32 R179, RZ, RZ, R172 ;  /* 0x000000ffffb37224 */ /* 0x000fe200078e00ac */
[----:B------:R-:W-:Y:S01]  /*4950*/  IADD3 R6, R3, -R119, RZ ;  /* 0x8000007703067210 */ /* 0x000fe20007ffe0ff */
[----:B------:R-:W1:Y:S01]  /*4960*/  I2F R51, R5 ;  /* 0x0000000500337306 */ /* 0x000e620000201400 */
[----:B------:R-:W-:Y:S01]  /*4970*/  IMAD.MOV.U32 R172, RZ, RZ, R242 ;  /* 0x000000ffffac7224 */ /* 0x000fe200078e00f2 */
[----:B------:R-:W-:Y:S01]  /*4980*/  FSEL R242, R48, -INF , !P0 ;  /* 0xff80000030f27808 */ /* 0x000fe20004000000 */
[----:B------:R-:W-:Y:S02]  /*4990*/  FFMA.FTZ R52, R102, -UR4, R61 ;  /* 0x8000000466347c23 */ /* 0x000fe4000801003d */
[----:B------:R-:W-:Y:S01]  /*49a0*/  FFMA.FTZ R56, R101, -UR4, R64 ;  /* 0x8000000465387c23 */ /* 0x000fe20008010040 */
[----:B------:R-:W-:Y:S01]  /*49b0*/  MOV R101, R133 ;  /* 0x0000008500657202 */ /* 0x000fe20000000f00 */
[----:B------:R-:W-:Y:S01]  /*49c0*/  IMAD.MOV.U32 R178, RZ, RZ, R173 ;  /* 0x000000ffffb27224 */ /* 0x000fe200078e00ad */
[----:B------:R-:W-:Y:S01]  /*49d0*/  FSEL R213, R52, -INF , !P6 ;  /* 0xff80000034d57808 */ /* 0x000fe20007000000 */
[----:B------:R-:W-:Y:S01]  /*49e0*/  IMAD.MOV.U32 R173, RZ, RZ, R137 ;  /* 0x000000ffffad7224 */ /* 0x000fe200078e0089 */
[----:B------:R-:W-:Y:S01]  /*49f0*/  FSEL R186, R56, -INF , !P5 ;  /* 0xff80000038ba7808 */ /* 0x000fe20006800000 */
[----:B------:R-:W-:-:S02]  /*4a00*/  IMAD.MOV.U32 R165, RZ, RZ, R236 ;  /* 0x000000ffffa57224 */ /* 0x000fc400078e00ec */
[----:B------:R-:W-:Y:S02]  /*4a10*/  IMAD.MOV.U32 R64, RZ, RZ, R131 ;  /* 0x000000ffff407224 */ /* 0x000fe400078e0083 */
[----:B------:R-:W-:Y:S01]  /*4a20*/  IMAD.MOV.U32 R61, RZ, RZ, R172 ;  /* 0x000000ffff3d7224 */ /* 0x000fe200078e00ac */
[----:B-1----:R-:W-:Y:S01]  /*4a30*/  MOV R176, R51 ;  /* 0x0000003300b07202 */ /* 0x002fe20000000f00 */
[----:B------:R-:W-:Y:S01]  /*4a40*/  IMAD.MOV.U32 R5, RZ, RZ, R2 ;  /* 0x000000ffff057224 */ /* 0x000fe200078e0002 */
[----:B------:R-:W-:Y:S01]  /*4a50*/  IABS R2, R6 ;  /* 0x0000000600027213 */ /* 0x000fe20000000000 */
[----:B------:R-:W-:Y:S02]  /*4a60*/  IMAD.IADD R6, R3, 0x1, -R120 ;  /* 0x0000000103067824 */ /* 0x000fe400078e0a78 */
[----:B------:R1:W2:Y:S01]  /*4a70*/  I2F R124, R5 ;  /* 0x00000005007c7306 */ /* 0x0002a20000201400 */
[----:B------:R-:W-:Y:S02]  /*4a80*/  IMAD.MOV.U32 R172, RZ, RZ, R150 ;  /* 0x000000ffffac7224 */ /* 0x000fe400078e0096 */
[----:B------:R-:W-:-:S02]  /*4a90*/  IMAD.MOV.U32 R102, RZ, RZ, R128 ;  /* 0x000000ffff667224 */ /* 0x000fc400078e0080 */
[----:B------:R-:W-:Y:S02]  /*4aa0*/  IMAD.MOV.U32 R185, RZ, RZ, R173 ;  /* 0x000000ffffb97224 */ /* 0x000fe400078e00ad */
[----:B-1----:R-:W-:Y:S01]  /*4ab0*/  IMAD.MOV.U32 R5, RZ, RZ, R2 ;  /* 0x000000ffff057224 */ /* 0x002fe200078e0002 */
[----:B------:R-:W-:Y:S02]  /*4ac0*/  IABS R2, R6 ;  /* 0x0000000600027213 */ /* 0x000fe40000000000 */
[C---:B------:R-:W-:Y:S01]  /*4ad0*/  IADD3 R6, R3.reuse, -R121, RZ ;  /* 0x8000007903067210 */ /* 0x040fe20007ffe0ff */
[----:B------:R1:W-:Y:S01]  /*4ae0*/  I2F R59, R5 ;  /* 0x00000005003b7306 */ /* 0x0003e20000201400 */
[----:B--2---:R-:W-:Y:S01]  /*4af0*/  MOV R166, R124 ;  /* 0x0000007c00a67202 */ /* 0x004fe20000000f00 */
[----:B-1----:R-:W-:Y:S01]  /*4b00*/  IMAD.MOV.U32 R5, RZ, RZ, R2 ;  /* 0x000000ffff057224 */ /* 0x002fe200078e0002 */
[----:B------:R-:W-:Y:S01]  /*4b10*/  IABS R2, R6 ;  /* 0x0000000600027213 */ /* 0x000fe20000000000 */
[----:B------:R-:W-:-:S04]  /*4b20*/  IMAD.IADD R6, R3, 0x1, -R122 ;  /* 0x0000000103067824 */ /* 0x000fc800078e0a7a */
[----:B------:R1:W2:Y:S02]  /*4b30*/  I2F R140, R5 ;  /* 0x00000005008c7306 */ /* 0x0002a40000201400 */
[----:B-1----:R-:W-:Y:S01]  /*4b40*/  IMAD.MOV.U32 R5, RZ, RZ, R2 ;  /* 0x000000ffff057224 */ /* 0x002fe200078e0002 */
[----:B------:R-:W-:Y:S01]  /*4b50*/  IABS R2, R6 ;  /* 0x0000000600027213 */ /* 0x000fe20000000000 */
[----:B--2---:R-:W-:Y:S01]  /*4b60*/  IMAD.MOV.U32 R167, RZ, RZ, R140 ;  /* 0x000000ffffa77224 */ /* 0x004fe200078e008c */
[----:B------:R-:W-:-:S03]  /*4b70*/  IADD3 R6, R3, -R123, RZ ;  /* 0x8000007b03067210 */ /* 0x000fc60007ffe0ff */
[----:B------:R1:W-:Y:S02]  /*4b80*/  I2F R248, R5 ;  /* 0x0000000500f87306 */ /* 0x0003e40000201400 */
[----:B-1----:R-:W-:Y:S01]  /*4b90*/  IMAD.MOV.U32 R5, RZ, RZ, R2 ;  /* 0x000000ffff057224 */ /* 0x002fe200078e0002 */
[----:B------:R-:W-:Y:S01]  /*4ba0*/  IABS R2, R6 ;  /* 0x0000000600027213 */ /* 0x000fe20000000000 */
[----:B------:R-:W-:-:S04]  /*4bb0*/  IMAD.IADD R6, R3, 0x1, -R127 ;  /* 0x0000000103067824 */ /* 0x000fc800078e0a7f */
[----:B------:R1:W-:Y:S02]  /*4bc0*/  I2F R219, R5 ;  /* 0x0000000500db7306 */ /* 0x0003e40000201400 */
[----:B-1----:R-:W-:Y:S01]  /*4bd0*/  IMAD.MOV.U32 R5, RZ, RZ, R2 ;  /* 0x000000ffff057224 */ /* 0x002fe200078e0002 */
[----:B------:R-:W-:Y:S02]  /*4be0*/  IABS R2, R6 ;  /* 0x0000000600027213 */ /* 0x000fe40000000000 */
[----:B------:R-:W-:-:S03]  /*4bf0*/  SHF.R.S32.HI R6, RZ, 0x1f, R164 ;  /* 0x0000001fff067819 */ /* 0x000fc600000114a4 */
[----:B------:R1:W-:Y:S08]  /*4c00*/  I2F R218, R5 ;  /* 0x0000000500da7306 */ /* 0x0003f00000201400 */
[----:B------:R2:W-:Y:S01]  /*4c10*/  I2F R217, R2 ;  /* 0x0000000200d97306 */ /* 0x0005e20000201400 */
[----:B-1----:R-:W-:-:S04]  /*4c20*/  IADD3 R5, R3, -R126, RZ ;  /* 0x8000007e03057210 */ /* 0x002fc80007ffe0ff */
[----:B------:R-:W-:Y:S02]  /*4c30*/  IABS R5, R5 ;  /* 0x0000000500057213 */ /* 0x000fe40000000000 */
[----:B--2---:R-:W-:-:S03]  /*4c40*/  LEA.HI R2, R6, R164, RZ, 0x2 ;  /* 0x000000a406027211 */ /* 0x004fc600078f10ff */
[----:B------:R-:W-:Y:S01]  /*4c50*/  IMAD.MOV.U32 R8, RZ, RZ, R5 ;  /* 0x000000ffff087224 */ /* 0x000fe200078e0005 */
[----:B------:R-:W-:Y:S02]  /*4c60*/  IADD3 R6, R3, 0x8, RZ ;  /* 0x0000000803067810 */ /* 0x000fe40007ffe0ff */
[----:B------:R-:W-:Y:S01]  /*4c70*/  LOP3.LUT R5, R2, 0xfffffffc, RZ, 0xc0, !PT ;  /* 0xfffffffc02057812 */ /* 0x000fe200078ec0ff */
[----:B------:R1:W-:Y:S01]  /*4c80*/  I2F R216, R8 ;  /* 0x0000000800d87306 */ /* 0x0003e20000201400 */
[----:B------:R-:W-:-:S03]  /*4c90*/  IABS R2, R9 ;  /* 0x0000000900027213 */ /* 0x000fc60000000000 */
[----:B------:R-:W-:-:S04]  /*4ca0*/  IMAD.IADD R5, R164, 0x1, -R5 ;  /* 0x00000001a4057824 */ /* 0x000fc800078e0a05 */
[----:B------:R2:W-:Y:S01]  /*4cb0*/  I2F R164, R2 ;  /* 0x0000000200a47306 */ /* 0x0005e20000201400 */
[----:B------:R3:W-:Y:S01]  /*4cc0*/  STL [R1+0x70], R5 ;  /* 0x0000700501007387 */ /* 0x0007e20000100800 */
[----:B-1----:R-:W-:-:S05]  /*4cd0*/  IMAD.IADD R8, R6, 0x1, -R7 ;  /* 0x0000000106087824 */ /* 0x002fca00078e0a07 */
[----:B------:R-:W-:-:S04]  /*4ce0*/  IABS R8, R8 ;  /* 0x0000000800087213 */ /* 0x000fc80000000000 */
[----:B------:R-:W-:-:S04]  /*4cf0*/  MOV R9, R8 ;  /* 0x0000000800097202 */ /* 0x000fc80000000f00 */
[----:B------:R-:W1:Y:S01]  /*4d00*/  I2F R10, R9 ;  /* 0x00000009000a7306 */ /* 0x000e620000201400 */
[----:B---3--:R-:W-:-:S05]  /*4d10*/  IADD3 R5, R3, 0x40, RZ ;  /* 0x0000004003057810 */ /* 0x008fca0007ffe0ff */
[----:B--2---:R-:W-:-:S05]  /*4d20*/  IMAD.IADD R2, R5, 0x1, -R7 ;  /* 0x0000000105027824 */ /* 0x004fca00078e0a07 */
[----:B------:R-:W-:Y:S01]  /*4d30*/  IABS R8, R2 ;  /* 0x0000000200087213 */ /* 0x000fe20000000000 */
[----:B-1----:R-:W-:Y:S01]  /*4d40*/  FFMA.FTZ R16, R10, -UR4, R34 ;  /* 0x800000040a107c23 */ /* 0x002fe20008010022 */
[----:B------:R-:W-:Y:S02]  /*4d50*/  IADD3 R2, R3, 0x48, RZ ;  /* 0x0000004803027810 */ /* 0x000fe40007ffe0ff */
[----:B------:R1:W2:Y:S03]  /*4d60*/  I2F R9, R8 ;  /* 0x0000000800097306 */ /* 0x0002a60000201400 */
[----:B------:R-:W-:-:S05]  /*4d70*/  IMAD.IADD R3, R2, 0x1, -R7 ;  /* 0x0000000102037824 */ /* 0x000fca00078e0a07 */
[----:B------:R-:W-:-:S05]  /*4d80*/  IABS R3, R3 ;  /* 0x0000000300037213 */ /* 0x000fca0000000000 */
[----:B------:R-:W-:Y:S02]  /*4d90*/  IMAD.MOV.U32 R7, RZ, RZ, R3 ;  /* 0x000000ffff077224 */ /* 0x000fe400078e0003 */
[----:B-1----:R-:W-:Y:S02]  /*4da0*/  IMAD.IADD R8, R6, 0x1, -R68 ;  /* 0x0000000106087824 */ /* 0x002fe400078e0a44 */
[----:B------:R1:W3:Y:S01]  /*4db0*/  I2F R11, R7 ;  /* 0x00000007000b7306 */ /* 0x0002e20000201400 */
[----:B--2---:R-:W-:Y:S02]  /*4dc0*/  FFMA.FTZ R13, R9, -UR4, R72 ;  /* 0x80000004090d7c23 */ /* 0x004fe40008010048 */
[----:B------:R-:W-:Y:S01]  /*4dd0*/  IMAD.MOV.U32 R72, RZ, RZ, R101 ;  /* 0x000000ffff487224 */ /* 0x000fe200078e0065 */
[----:B------:R-:W-:Y:S02]  /*4de0*/  IABS R3, R8 ;  /* 0x0000000800037213 */ /* 0x000fe40000000000 */
[----:B------:R-:W-:-:S02]  /*4df0*/  IADD3 R8, -R68, R5, RZ ;  /* 0x0000000544087210 */ /* 0x000fc40007ffe1ff */
[----:B------:R-:W-:Y:S02]  /*4e00*/  FSEL R135, R13, -INF , !P4 ;  /* 0xff8000000d877808 */ /* 0x000fe40006000000 */
[----:B------:R-:W-:Y:S01]  /*4e10*/  MOV R101, R64 ;  /* 0x0000004000657202 */ /* 0x000fe20000000f00 */
[----:B-1----:R-:W-:Y:S01]  /*4e20*/  IMAD.MOV.U32 R7, RZ, RZ, R3 ;  /* 0x000000ffff077224 */ /* 0x002fe200078e0003 */
[----:B------:R-:W-:Y:S01]  /*4e30*/  IABS R3, R8 ;  /* 0x0000000800037213 */ /* 0x000fe20000000000 */
[----:B------:R-:W-:Y:S01]  /*4e40*/  IMAD.IADD R8, R2, 0x1, -R68 ;  /* 0x0000000102087824 */ /* 0x000fe200078e0a44 */
[----:B------:R-:W-:Y:S01]  /*4e50*/  MOV R68, R49 ;  /* 0x0000003100447202 */ /* 0x000fe20000000f00 */
[----:B------:R1:W2:Y:S01]  /*4e60*/  I2F R15, R7 ;  /* 0x00000007000f7306 */ /* 0x0002a20000201400 */
[----:B---3--:R-:W-:Y:S02]  /*4e70*/  FFMA.FTZ R10, R11, -UR4, R74 ;  /* 0x800000040b0a7c23 */ /* 0x008fe4000801004a */
[----:B------:R-:W-:-:S03]  /*4e80*/  IMAD.MOV.U32 R74, RZ, RZ, R175 ;  /* 0x000000ffff4a7224 */ /* 0x000fc600078e00af */
[----:B------:R-:W-:Y:S01]  /*4e90*/  FSEL R139, R10, -INF , !P4 ;  /* 0xff8000000a8b7808 */ /* 0x000fe20006000000 */
[----:B-1----:R-:W-:Y:S01]  /*4ea0*/  IMAD.MOV.U32 R7, RZ, RZ, R3 ;  /* 0x000000ffff077224 */ /* 0x002fe200078e0003 */
[----:B------:R-:W-:Y:S01]  /*4eb0*/  IABS R3, R8 ;  /* 0x0000000800037213 */ /* 0x000fe20000000000 */
[----:B--2---:R-:W-:Y:S01]  /*4ec0*/  FFMA.FTZ R15, R15, -UR4, R35 ;  /* 0x800000040f0f7c23 */ /* 0x004fe20008010023 */
[----:B------:R-:W-:Y:S01]  /*4ed0*/  IADD3 R8, -R69, R6, RZ ;  /* 0x0000000645087210 */ /* 0x000fe20007ffe1ff */
[----:B------:R1:W2:Y:S02]  /*4ee0*/  I2F R12, R7 ;  /* 0x00000007000c7306 */ /* 0x0002a40000201400 */
[----:B-1----:R-:W-:Y:S01]  /*4ef0*/  IMAD.MOV.U32 R7, RZ, RZ, R3 ;  /* 0x000000ffff077224 */ /* 0x002fe200078e0003 */
[----:B------:R-:W-:Y:S01]  /*4f00*/  IABS R3, R8 ;  /* 0x0000000800037213 */ /* 0x000fe20000000000 */
[----:B------:R-:W-:-:S04]  /*4f10*/  IMAD.IADD R8, R5, 0x1, -R69 ;  /* 0x0000000105087824 */ /* 0x000fc800078e0a45 */
[----:B------:R1:W3:Y:S01]  /*4f20*/  I2F R14, R7 ;  /* 0x00000007000e7306 */ /* 0x0002e20000201400 */
[----:B--2---:R-:W-:-:S05]  /*4f30*/  FFMA.FTZ R11, R12, -UR4, R73 ;  /* 0x800000040c0b7c23 */ /* 0x004fca0008010049 */
[----:B------:R-:W-:Y:S01]  /*4f40*/  FSEL R130, R11, -INF , !P3 ;  /* 0xff8000000b827808 */ /* 0x000fe20005800000 */
[----:B-1----:R-:W-:Y:S01]  /*4f50*/  IMAD.MOV.U32 R7, RZ, RZ, R3 ;  /* 0x000000ffff077224 */ /* 0x002fe200078e0003 */
[----:B------:R-:W-:Y:S01]  /*4f60*/  IABS R3, R8 ;  /* 0x0000000800037213 */ /* 0x000fe20000000000 */
[----:B---3--:R-:W-:Y:S01]  /*4f70*/  FFMA.FTZ R9, R14, -UR4, R75 ;  /* 0x800000040e097c23 */ /* 0x008fe2000801004b */
[----:B------:R-:W-:Y:S01]  /*4f80*/  IADD3 R8, -R69, R2, RZ ;  /* 0x0000000245087210 */ /* 0x000fe20007ffe1ff */
[----:B------:R1:W2:Y:S01]  /*4f90*/  I2F R17, R7 ;  /* 0x0000000700117306 */ /* 0x0002a20000201400 */
[----:B------:R-:W-:Y:S02]  /*4fa0*/  IMAD.MOV.U32 R69, RZ, RZ, R55 ;  /* 0x000000ffff457224 */ /* 0x000fe400078e0037 */
[----:B------:R-:W-:Y:S01]  /*4fb0*/  FSEL R136, R9, -INF , !P3 ;  /* 0xff80000009887808 */ /* 0x000fe20005800000 */
[----:B-1----:R-:W-:Y:S01]  /*4fc0*/  IMAD.MOV.U32 R7, RZ, RZ, R3 ;  /* 0x000000ffff077224 */ /* 0x002fe200078e0003 */
[----:B------:R-:W-:Y:S01]  /*4fd0*/  IABS R3, R8 ;  /* 0x0000000800037213 */ /* 0x000fe20000000000 */
[----:B------:R-:W-:-:S02]  /*4fe0*/  IMAD.IADD R8, R6, 0x1, -R70 ;  /* 0x0000000106087824 */ /* 0x000fc400078e0a46 */
[----:B------:R1:W3:Y:S01]  /*4ff0*/  I2F R18, R7 ;  /* 0x0000000700127306 */ /* 0x0002e20000201400 */
[----:B--2---:R-:W-:Y:S02]  /*5000*/  FFMA.FTZ R14, R17, -UR4, R42 ;  /* 0x80000004110e7c23 */ /* 0x004fe4000801002a */
[----:B-1----:R-:W-:Y:S01]  /*5010*/  IMAD.MOV.U32 R7, RZ, RZ, R3 ;  /* 0x000000ffff077224 */ /* 0x002fe200078e0003 */
[----:B------:R-:W-:Y:S01]  /*5020*/  IABS R3, R8 ;  /* 0x0000000800037213 */ /* 0x000fe20000000000 */
[----:B---3--:R-:W-:Y:S01]  /*5030*/  FFMA.FTZ R12, R18, -UR4, R80 ;  /* 0x80000004120c7c23 */ /* 0x008fe20008010050 */
[----:B------:R-:W-:Y:S02]  /*5040*/  IADD3 R8, -R70, R5, RZ ;  /* 0x0000000546087210 */ /* 0x000fe40007ffe1ff */
[----:B------:R1:W2:Y:S02]  /*5050*/  I2F R19, R7 ;  /* 0x0000000700137306 */ /* 0x0002a40000201400 */
[----:B------:R-:W-:Y:S01]  /*5060*/  FSEL R132, R12, -INF , !P2 ;  /* 0xff8000000c847808 */ /* 0x000fe20005000000 */
[----:B-1----:R-:W-:Y:S01]  /*5070*/  IMAD.MOV.U32 R7, RZ, RZ, R3 ;  /* 0x000000ffff077224 */ /* 0x002fe200078e0003 */
[----:B------:R-:W-:Y:S01]  /*5080*/  IABS R3, R8 ;  /* 0x0000000800037213 */ /* 0x000fe20000000000 */
[----:B------:R-:W-:-:S03]  /*5090*/  IMAD.IADD R8, R2, 0x1, -R70 ;  /* 0x0000000102087824 */ /* 0x000fc600078e0a46 */
[----:B------:R1:W3:Y:S01]  /*50a0*/  I2F R28, R7 ;  /* 0x00000007001c7306 */ /* 0x0002e20000201400 */
[----:B--2---:R-:W-:Y:S02]  /*50b0*/  FFMA.FTZ R10, R19, -UR4, R82 ;  /* 0x80000004130a7c23 */ /* 0x004fe40008010052 */
[----:B------:R-:W-:-:S03]  /*50c0*/  IMAD.MOV.U32 R70, RZ, RZ, R134 ;  /* 0x000000ffff467224 */ /* 0x000fc600078e0086 */
[----:B------:R-:W-:Y:S01]  /*50d0*/  FSEL R138, R10, -INF , !P2 ;  /* 0xff8000000a8a7808 */ /* 0x000fe20005000000 */
[----:B-1----:R-:W-:Y:S01]  /*50e0*/  IMAD.MOV.U32 R7, RZ, RZ, R3 ;  /* 0x000000ffff077224 */ /* 0x002fe200078e0003 */
[----:B------:R-:W-:Y:S01]  /*50f0*/  IABS R3, R8 ;  /* 0x0000000800037213 */ /* 0x000fe20000000000 */
[----:B---3--:R-:W-:Y:S01]  /*5100*/  FFMA.FTZ R13, R28, -UR4, R43 ;  /* 0x800000041c0d7c23 */ /* 0x008fe2000801002b */
        /* <DEDUP_REMOVED lines=15> */
[----:B------:R-:W-:Y:S02]  /*5200*/  IMAD.MOV.U32 R70, RZ, RZ, R61 ;  /* 0x000000ffff467224 */ /* 0x000fe400078e003d */
[----:B------:R-:W-:-:S02]  /*5210*/  IMAD.MOV.U32 R61, RZ, RZ, R185 ;  /* 0x000000ffff3d7224 */ /* 0x000fc400078e00b9 */
[----:B-1----:R-:W-:Y:S01]  /*5220*/  IMAD.MOV.U32 R7, RZ, RZ, R3 ;  /* 0x000000ffff077224 */ /* 0x002fe200078e0003 */
[----:B------:R-:W-:Y:S01]  /*5230*/  IABS R3, R8 ;  /* 0x0000000800037213 */ /* 0x000fe20000000000 */
[----:B------:R-:W-:Y:S02]  /*5240*/  IMAD.IADD R8, R6, 0x1, -R76 ;  /* 0x0000000106087824 */ /* 0x000fe400078e0a4c */
[----:B------:R1:W3:Y:S01]  /*5250*/  I2F R32, R7 ;  /* 0x0000000700207306 */ /* 0x0002e20000201400 */
[----:B--2---:R-:W-:Y:S02]  /*5260*/  FFMA.FTZ R12, R31, -UR4, R62 ;  /* 0x800000041f0c7c23 */ /* 0x004fe4000801003e */
[----:B-1----:R-:W-:Y:S01]  /*5270*/  IMAD.MOV.U32 R7, RZ, RZ, R3 ;  /* 0x000000ffff077224 */ /* 0x002fe200078e0003 */
[----:B------:R-:W-:Y:S01]  /*5280*/  IABS R3, R8 ;  /* 0x0000000800037213 */ /* 0x000fe20000000000 */
[----:B---3--:R-:W-:Y:S01]  /*5290*/  FFMA.FTZ R10, R32, -UR4, R88 ;  /* 0x80000004200a7c23 */ /* 0x008fe20008010058 */
[----:B------:R-:W-:-:S02]  /*52a0*/  IADD3 R8, -R76, R5, RZ ;  /* 0x000000054c087210 */ /* 0x000fc40007ffe1ff */
[----:B------:R1:W2:Y:S02]  /*52b0*/  I2F R34, R7 ;  /* 0x0000000700227306 */ /* 0x0002a40000201400 */
[----:B------:R-:W-:Y:S01]  /*52c0*/  FSEL R134, R10, -INF , !P0 ;  /* 0xff8000000a867808 */ /* 0x000fe20004000000 */
[----:B-1----:R-:W-:Y:S01]  /*52d0*/  IMAD.MOV.U32 R7, RZ, RZ, R3 ;  /* 0x000000ffff077224 */ /* 0x002fe200078e0003 */
[----:B------:R-:W-:Y:S01]  /*52e0*/  IABS R3, R8 ;  /* 0x0000000800037213 */ /* 0x000fe20000000000 */
[----:B------:R-:W-:-:S03]  /*52f0*/  IMAD.IADD R8, R2, 0x1, -R76 ;  /* 0x0000000102087824 */ /* 0x000fc600078e0a4c */
[----:B------:R1:W3:Y:S01]  /*5300*/  I2F R33, R7 ;  /* 0x0000000700217306 */ /* 0x0002e20000201400 */
[----:B--2---:R-:W-:-:S05]  /*5310*/  FFMA.FTZ R9, R34, -UR4, R90 ;  /* 0x8000000422097c23 */ /* 0x004fca000801005a */
[----:B------:R-:W-:Y:S01]  /*5320*/  FSEL R142, R9, -INF , !P0 ;  /* 0xff800000098e7808 */ /* 0x000fe20004000000 */
[----:B-1----:R-:W-:Y:S01]  /*5330*/  IMAD.MOV.U32 R7, RZ, RZ, R3 ;  /* 0x000000ffff077224 */ /* 0x002fe200078e0003 */
[----:B------:R-:W-:Y:S01]  /*5340*/  IABS R3, R8 ;  /* 0x0000000800037213 */ /* 0x000fe20000000000 */
[----:B---3--:R-:W-:Y:S01]  /*5350*/  FFMA.FTZ R11, R33, -UR4, R63 ;  /* 0x80000004210b7c23 */ /* 0x008fe2000801003f */
[----:B------:R-:W-:Y:S01]  /*5360*/  IADD3 R8, -R77, R6, RZ ;  /* 0x000000064d087210 */ /* 0x000fe20007ffe1ff */
[----:B------:R1:W2:Y:S03]  /*5370*/  I2F R36, R7 ;  /* 0x0000000700247306 */ /* 0x0002a60000201400 */
[----:B------:R-:W-:Y:S01]  /*5380*/  FSEL R236, R11, -INF , !P6 ;  /* 0xff8000000bec7808 */ /* 0x000fe20007000000 */
[----:B-1----:R-:W-:Y:S01]  /*5390*/  IMAD.MOV.U32 R7, RZ, RZ, R3 ;  /* 0x000000ffff077224 */ /* 0x002fe200078e0003 */
[----:B------:R-:W-:Y:S01]  /*53a0*/  IABS R3, R8 ;  /* 0x0000000800037213 */ /* 0x000fe20000000000 */
[----:B------:R-:W-:-:S02]  /*53b0*/  IMAD.IADD R8, R5, 0x1, -R77 ;  /* 0x0000000105087824 */ /* 0x000fc400078e0a4d */
        /* <DEDUP_REMOVED lines=8> */
[----:B------:R-:W-:Y:S02]  /*5440*/  FSEL R141, R9, -INF , !P6 ;  /* 0xff800000098d7808 */ /* 0x000fe40007000000 */
[----:B------:R-:W-:-:S02]  /*5450*/  MOV R83, R202 ;  /* 0x000000ca00537202 */ /* 0x000fc40000000f00 */
[----:B------:R-:W-:Y:S01]  /*5460*/  ISETP.GE.AND P6, PT, R87, UR12, PT ;  /* 0x0000000c57007c0c */ /* 0x000fe2000bfc6270 */
[----:B-1----:R-:W-:Y:S01]  /*5470*/  IMAD.MOV.U32 R7, RZ, RZ, R3 ;  /* 0x000000ffff077224 */ /* 0x002fe200078e0003 */
[----:B------:R-:W-:Y:S01]  /*5480*/  IABS R3, R8 ;  /* 0x0000000800037213 */ /* 0x000fe20000000000 */
[----:B------:R-:W-:Y:S02]  /*5490*/  IMAD.IADD R8, R6, 0x1, -R78 ;  /* 0x0000000106087824 */ /* 0x000fe400078e0a4e */
        /* <DEDUP_REMOVED lines=11> */
[----:B--2---:R-:W-:Y:S01]  /*5550*/  FFMA.FTZ R9, R17, -UR4, R98 ;  /* 0x8000000411097c23 */ /* 0x004fe20008010062 */
[----:B------:R-:W-:Y:S01]  /*5560*/  FSEL R8, R44, -INF , !P4 ;  /* 0xff8000002c087808 */ /* 0x000fe20006000000 */
[----:B------:R1:W2:Y:S03]  /*5570*/  I2F R41, R7 ;  /* 0x0000000700297306 */ /* 0x0002a60000201400 */
[----:B------:R-:W-:Y:S01]  /*5580*/  FSEL R140, R9, -INF , !P5 ;  /* 0xff800000098c7808 */ /* 0x000fe20006800000 */
[----:B------:R3:W-:Y:S01]  /*5590*/  STL [R1+0x3c], R8 ;  /* 0x00003c0801007387 */ /* 0x0007e20000100800 */
[----:B------:R-:W-:-:S02]  /*55a0*/  ISETP.GE.AND P5, PT, R92, UR12, PT ;  /* 0x0000000c5c007c0c */ /* 0x000fc4000bfa6270 */
[----:B-1----:R-:W-:Y:S01]  /*55b0*/  FSEL R7, R16, -INF , !P4 ;  /* 0xff80000010077808 */ /* 0x002fe20006000000 */
[----:B--2---:R-:W-:Y:S01]  /*55c0*/  FFMA.FTZ R11, R41, -UR4, R67 ;  /* 0x80000004290b7c23 */ /* 0x004fe20008010043 */
[----:B------:R-:W-:Y:S01]  /*55d0*/  ISETP.GE.AND P4, PT, R78, UR12, PT ;  /* 0x0000000c4e007c0c */ /* 0x000fe2000bf86270 */
[----:B------:R-:W-:Y:S02]  /*55e0*/  HMMA.16816.F32 R40, R24, R38, R228 ;  /* 0x000000261828723c */ /* 0x000fe400000018e4 */
[----:B------:R1:W-:Y:S01]  /*55f0*/  STL [R1+0x44], R7 ;  /* 0x0000440701007387 */ /* 0x0003e20000100800 */
[----:B------:R-:W-:Y:S01]  /*5600*/  FSEL R173, R11, -INF , !P4 ;  /* 0xff8000000bad7808 */ /* 0x000fe20006000000 */
[----:B---3--:R-:W-:Y:S02]  /*5610*/  IMAD.IADD R8, R2, 0x1, -R78 ;  /* 0x0000000102087824 */ /* 0x008fe400078e0a4e */
[----:B-1----:R-:W-:-:S03]  /*5620*/  IMAD.MOV.U32 R7, RZ, RZ, R3 ;  /* 0x000000ffff077224 */ /* 0x002fc600078e0003 */
[----:B------:R-:W-:Y:S02]  /*5630*/  IABS R3, R8 ;  /* 0x0000000800037213 */ /* 0x000fe40000000000 */
        /* <DEDUP_REMOVED lines=11> */
[----:B------:R-:W-:Y:S01]  /*56f0*/  FSEL R8, R45, -INF , !P3 ;  /* 0xff8000002d087808 */ /* 0x000fe20005800000 */
[----:B------:R1:W2:Y:S03]  /*5700*/  I2F R28, R7 ;  /* 0x00000007001c7306 */ /* 0x0002a60000201400 */
[----:B------:R-:W-:Y:S01]  /*5710*/  FSEL R133, R9, -INF , !P4 ;  /* 0xff80000009857808 */ /* 0x000fe20006000000 */
[----:B------:R3:W-:Y:S01]  /*5720*/  STL [R1+0x30], R8 ;  /* 0x0000300801007387 */ /* 0x0007e20000100800 */
[----:B-1----:R-:W-:Y:S01]  /*5730*/  FSEL R7, R15, -INF , !P3 ;  /* 0xff8000000f077808 */ /* 0x002fe20005800000 */
[----:B--2---:R-:W-:Y:S01]  /*5740*/  FFMA.FTZ R11, R28, -UR4, R106 ;  /* 0x800000041c0b7c23 */ /* 0x004fe2000801006a */
[----:B------:R-:W-:-:S03]  /*5750*/  ISETP.GE.AND P3, PT, R79, UR12, PT ;  /* 0x0000000c4f007c0c */ /* 0x000fc6000bf66270 */
[----:B------:R1:W-:Y:S01]  /*5760*/  STL [R1+0x38], R7 ;  /* 0x0000380701007387 */ /* 0x0003e20000100800 */
[----:B---3--:R-:W-:Y:S01]  /*5770*/  IADD3 R8, -R79, R2, RZ ;  /* 0x000000024f087210 */ /* 0x008fe20007ffe1ff */
[----:B------:R-:W-:Y:S01]  /*5780*/  HMMA.16816.F32 R28, R20, R38, R192 ;  /* 0x00000026141c723c */ /* 0x000fe200000018c0 */
[----:B------:R-:W-:Y:S01]  /*5790*/  FSEL R238, R11, -INF , !P3 ;  /* 0xff8000000bee7808 */ /* 0x000fe20005800000 */
[----:B-1----:R-:W-:Y:S01]  /*57a0*/  IMAD.MOV.U32 R7, RZ, RZ, R3 ;  /* 0x000000ffff077224 */ /* 0x002fe200078e0003 */
[----:B------:R-:W-:Y:S01]  /*57b0*/  IABS R3, R8 ;  /* 0x0000000800037213 */ /* 0x000fe20000000000 */
[----:B------:R-:W-:Y:S02]  /*57c0*/  IMAD.IADD R8, R6, 0x1, -R84 ;  /* 0x0000000106087824 */ /* 0x000fe400078e0a54 */
[----:B------:R1:W2:Y:S02]  /*57d0*/  I2F R15, R7 ;  /* 0x00000007000f7306 */ /* 0x0002a40000201400 */
[----:B-1----:R-:W-:Y:S01]  /*57e0*/  IMAD.MOV.U32 R7, RZ, RZ, R3 ;  /* 0x000000ffff077224 */ /* 0x002fe200078e0003 */
[----:B------:R-:W-:Y:S01]  /*57f0*/  IABS R3, R8 ;  /* 0x0000000800037213 */ /* 0x000fe20000000000 */
[----:B--2---:R-:W-:Y:S01]  /*5800*/  FFMA.FTZ R10, R15, -UR4, R112 ;  /* 0x800000040f0a7c23 */ /* 0x004fe20008010070 */
[----:B------:R-:W-:-:S03]  /*5810*/  IADD3 R8, -R84, R5, RZ ;  /* 0x0000000554087210 */ /* 0x000fc60007ffe1ff */
[----:B------:R1:W2:Y:S01]  /*5820*/  I2F R19, R7 ;  /* 0x0000000700137306 */ /* 0x0002a20000201400 */
[----:B------:R-:W-:Y:S01]  /*5830*/  FSEL R240, R10, -INF , !P3 ;  /* 0xff8000000af07808 */ /* 0x000fe20005800000 */
[----:B-1----:R-:W-:Y:S01]  /*5840*/  IMAD.MOV.U32 R7, RZ, RZ, R3 ;  /* 0x000000ffff077224 */ /* 0x002fe200078e0003 */
[----:B------:R-:W-:Y:S01]  /*5850*/  IABS R3, R8 ;  /* 0x0000000800037213 */ /* 0x000fe20000000000 */
[----:B--2---:R-:W-:Y:S01]  /*5860*/  FFMA.FTZ R9, R19, -UR4, R114 ;  /* 0x8000000413097c23 */ /* 0x004fe20008010072 */
[----:B------:R-:W-:-:S03]  /*5870*/  FSEL R8, R46, -INF , !P2 ;  /* 0xff8000002e087808 */ /* 0x000fc60005000000 */
[----:B------:R1:W2:Y:S01]  /*5880*/  I2F R45, R7 ;  /* 0x00000007002d7306 */ /* 0x0002a20000201400 */
[----:B------:R-:W3:Y:S04]  /*5890*/  LDSM.16.M88.4 R16, [R220+0x1800] ;  /* 0x00180000dc10783b */ /* 0x000ee80000000200 */
[----:B------:R4:W-:Y:S01]  /*58a0*/  STL [R1+0x34], R8 ;  /* 0x0000340801007387 */ /* 0x0009e20000100800 */
[----:B-1----:R-:W-:Y:S01]  /*58b0*/  FSEL R7, R14, -INF , !P2 ;  /* 0xff8000000e077808 */ /* 0x002fe20005000000 */
[----:B--2---:R-:W-:Y:S01]  /*58c0*/  FFMA.FTZ R11, R45, -UR4, R107 ;  /* 0x800000042d0b7c23 */ /* 0x004fe2000801006b */
[----:B------:R-:W-:-:S03]  /*58d0*/  ISETP.GE.AND P2, PT, R84, UR12, PT ;  /* 0x0000000c54007c0c */ /* 0x000fc6000bf46270 */
[----:B------:R1:W-:Y:S01]  /*58e0*/  STL [R1+0x40], R7 ;  /* 0x0000400701007387 */ /* 0x0003e20000100800 */
[----:B----4-:R-:W-:Y:S01]  /*58f0*/  IMAD.IADD R8, R2, 0x1, -R84 ;  /* 0x0000000102087824 */ /* 0x010fe200078e0a54 */
[----:B-1----:R-:W-:-:S04]  /*5900*/  MOV R7, R3 ;  /* 0x0000000300077202 */ /* 0x002fc80000000f00 */
[----:B------:R-:W-:Y:S01]  /*5910*/  IABS R3, R8 ;  /* 0x0000000800037213 */ /* 0x000fe20000000000 */
[----:B------:R-:W-:Y:S01]  /*5920*/  IMAD.IADD R8, R6, 0x1, -R85 ;  /* 0x0000000106087824 */ /* 0x000fe200078e0a55 */
[----:B------:R1:W2:Y:S03]  /*5930*/  I2F R14, R7 ;  /* 0x00000007000e7306 */ /* 0x0002a60000201400 */
[----:B-1----:R-:W-:Y:S01]  /*5940*/  IMAD.MOV.U32 R7, RZ, RZ, R3 ;  /* 0x000000ffff077224 */ /* 0x002fe200078e0003 */
[----:B------:R-:W-:Y:S01]  /*5950*/  IABS R3, R8 ;  /* 0x0000000800037213 */ /* 0x000fe20000000000 */
[----:B------:R-:W-:-:S03]  /*5960*/  IMAD.IADD R8, R5, 0x1, -R85 ;  /* 0x0000000105087824 */ /* 0x000fc600078e0a55 */
[----:B------:R1:W-:Y:S02]  /*5970*/  I2F R44, R7 ;  /* 0x00000007002c7306 */ /* 0x0003e40000201400 */
[----:B-1----:R-:W-:Y:S02]  /*5980*/  MOV R7, R3 ;  /* 0x0000000300077202 */ /* 0x002fe40000000f00 */
[----:B------:R-:W-:Y:S02]  /*5990*/  IABS R3, R8 ;  /* 0x0000000800037213 */ /* 0x000fe40000000000 */
[----:B------:R-:W-:Y:S02]  /*59a0*/  FSEL R8, R47, -INF , !P1 ;  /* 0xff8000002f087808 */ /* 0x000fe40004800000 */
[----:B------:R1:W4:Y:S03]  /*59b0*/  I2F R50, R7 ;  /* 0x0000000700327306 */ /* 0x0003260000201400 */
[----:B------:R3:W-:Y:S01]  /*59c0*/  STL [R1+0x28], R8 ;  /* 0x0000280801007387 */ /* 0x0007e20000100800 */
[----:B-1----:R-:W-:Y:S01]  /*59d0*/  FSEL R7, R13, -INF , !P1 ;  /* 0xff8000000d077808 */ /* 0x002fe20004800000 */
[----:B--2---:R-:W-:Y:S01]  /*59e0*/  FFMA.FTZ R10, R14, -UR4, R113 ;  /* 0x800000040e0a7c23 */ /* 0x004fe20008010071 */
[----:B------:R-:W-:-:S03]  /*59f0*/  ISETP.GE.AND P1, PT, R85, UR12, PT ;  /* 0x0000000c55007c0c */ /* 0x000fc6000bf26270 */
[----:B------:R1:W-:Y:S01]  /*5a00*/  STL [R1+0x2c], R7 ;  /* 0x00002c0701007387 */ /* 0x0003e20000100800 */
[----:B---3--:R-:W-:Y:S02]  /*5a10*/  IMAD.IADD R8, R2, 0x1, -R85 ;  /* 0x0000000102087824 */ /* 0x008fe400078e0a55 */
[----:B-1----:R-:W-:-:S03]  /*5a20*/  IMAD.MOV.U32 R7, RZ, RZ, R3 ;  /* 0x000000ffff077224 */ /* 0x002fc600078e0003 */
[----:B------:R-:W-:Y:S01]  /*5a30*/  IABS R3, R8 ;  /* 0x0000000800037213 */ /* 0x000fe20000000000 */
[--C-:B------:R-:W-:Y:S01]  /*5a40*/  IMAD.IADD R8, R6, 0x1, -R86.reuse ;  /* 0x0000000106087824 */ /* 0x100fe200078e0a56 */
[----:B------:R1:W-:Y:S02]  /*5a50*/  I2F R32, R7 ;  /* 0x0000000700207306 */ /* 0x0003e40000201400 */
[----:B-1----:R-:W-:Y:S02]  /*5a60*/  MOV R7, R3 ;  /* 0x0000000300077202 */ /* 0x002fe40000000f00 */
[----:B------:R-:W-:Y:S01]  /*5a70*/  IABS R3, R8 ;  /* 0x0000000800037213 */ /* 0x000fe20000000000 */
[----:B------:R-:W-:-:S03]  /*5a80*/  IMAD.IADD R8, R5, 0x1, -R86 ;  /* 0x0000000105087824 */ /* 0x000fc600078e0a56 */
[----:B------:R1:W-:Y:S02]  /*5a90*/  I2F R13, R7 ;  /* 0x00000007000d7306 */ /* 0x0003e40000201400 */
[----:B-1----:R-:W-:Y:S01]  /*5aa0*/  IMAD.MOV.U32 R7, RZ, RZ, R3 ;  /* 0x000000ffff077224 */ /* 0x002fe200078e0003 */
[----:B------:R-:W-:Y:S01]  /*5ab0*/  IABS R3, R8 ;  /* 0x0000000800037213 */ /* 0x000fe20000000000 */
[----:B------:R-:W-:-:S04]  /*5ac0*/  IMAD.IADD R8, R2, 0x1, -R86 ;  /* 0x0000000102087824 */ /* 0x000fc800078e0a56 */
[----:B------:R1:W2:Y:S02]  /*5ad0*/  I2F R51, R7 ;  /* 0x0000000700337306 */ /* 0x0002a40000201400 */
[----:B-1----:R-:W-:Y:S01]  /*5ae0*/  FSEL R7, R12, -INF , !P0 ;  /* 0xff8000000c077808 */ /* 0x002fe20004000000 */
[----:B------:R-:W-:Y:S01]  /*5af0*/  FFMA.FTZ R12, R188, -UR4, R65 ;  /* 0x80000004bc0c7c23 */ /* 0x000fe20008010041 */
[----:B------:R-:W-:Y:S01]  /*5b00*/  FSEL R192, R10, -INF , !P2 ;  /* 0xff8000000ac07808 */ /* 0x000fe20005000000 */
[----:B------:R-:W-:Y:S01]  /*5b10*/  HMMA.16816.F32 R36, R20, R16, R196 ;  /* 0x000000101424723c */ /* 0x000fe200000018c4 */
[----:B------:R-:W-:Y:S01]  /*5b20*/  ISETP.GE.AND P0, PT, R86, UR12, PT ;  /* 0x0000000c56007c0c */ /* 0x000fe2000bf06270 */
[----:B------:R1:W-:Y:S01]  /*5b30*/  STL [R1+0x24], R7 ;  /* 0x0000240701007387 */ /* 0x0003e20000100800 */
[----:B------:R-:W-:Y:S01]  /*5b40*/  FSEL R150, R12, -INF , !P4 ;  /* 0xff8000000c967808 */ /* 0x000fe20006000000 */
[----:B------:R-:W-:Y:S01]  /*5b50*/  FFMA.FTZ R12, R189, -UR4, R104 ;  /* 0x80000004bd0c7c23 */ /* 0x000fe20008010068 */
[----:B------:R-:W-:Y:S01]  /*5b60*/  ISETP.GE.AND P4, PT, R93, UR12, PT ;  /* 0x0000000c5d007c0c */ /* 0x000fe2000bf86270 */
[----:B-1----:R-:W-:Y:S01]  /*5b70*/  IMAD.MOV.U32 R7, RZ, RZ, R3 ;  /* 0x000000ffff077224 */ /* 0x002fe200078e0003 */
[----:B------:R-:W-:Y:S01]  /*5b80*/  IABS R3, R8 ;  /* 0x0000000800037213 */ /* 0x000fe20000000000 */
[----:B------:R-:W-:Y:S01]  /*5b90*/  IMAD.IADD R8, R6, 0x1, -R87 ;  /* 0x0000000106087824 */ /* 0x000fe200078e0a57 */
[----:B------:R-:W-:Y:S01]  /*5ba0*/  FSEL R235, R12, -INF , !P3 ;  /* 0xff8000000ceb7808 */ /* 0x000fe20005800000 */
[----:B------:R1:W3:Y:S02]  /*5bb0*/  I2F R49, R7 ;  /* 0x0000000700317306 */ /* 0x0002e40000201400 */
[----:B-1----:R-:W-:-:S02]  /*5bc0*/  MOV R7, R3 ;  /* 0x0000000300077202 */ /* 0x002fc40000000f00 */
[----:B------:R-:W-:Y:S01]  /*5bd0*/  IABS R3, R8 ;  /* 0x0000000800037213 */ /* 0x000fe20000000000 */
[----:B------:R-:W-:-:S03]  /*5be0*/  IMAD.IADD R8, R5, 0x1, -R87 ;  /* 0x0000000105087824 */ /* 0x000fc600078e0a57 */
[----:B------:R1:W1:Y:S02]  /*5bf0*/  I2F R46, R7 ;  /* 0x00000007002e7306 */ /* 0x0002640000201400 */
[----:B-1----:R-:W-:Y:S01]  /*5c00*/  IMAD.MOV.U32 R7, RZ, RZ, R3 ;  /* 0x000000ffff077224 */ /* 0x002fe200078e0003 */
[----:B------:R-:W-:Y:S01]  /*5c10*/  IABS R3, R8 ;  /* 0x0000000800037213 */ /* 0x000fe20000000000 */
[----:B------:R-:W-:-:S04]  /*5c20*/  IMAD.IADD R8, R2, 0x1, -R87 ;  /* 0x0000000102087824 */ /* 0x000fc800078e0a57 */
[----:B------:R1:W1:Y:S02]  /*5c30*/  I2F R53, R7 ;  /* 0x0000000700357306 */ /* 0x0002640000201400 */
[----:B-1----:R-:W-:Y:S02]  /*5c40*/  MOV R7, R3 ;  /* 0x0000000300077202 */ /* 0x002fe40000000f00 */
[----:B------:R-:W-:Y:S01]  /*5c50*/  IABS R3, R8 ;  /* 0x0000000800037213 */ /* 0x000fe20000000000 */
[----:B------:R-:W-:-:S03]  /*5c60*/  IMAD.IADD R8, R6, 0x1, -R92 ;  /* 0x0000000106087824 */ /* 0x000fc600078e0a5c */
[----:B------:R1:W-:Y:S02]  /*5c70*/  I2F R48, R7 ;  /* 0x0000000700307306 */ /* 0x0003e40000201400 */
[----:B-1----:R-:W-:Y:S01]  /*5c80*/  IMAD.MOV.U32 R7, RZ, RZ, R3 ;  /* 0x000000ffff077224 */ /* 0x002fe200078e0003 */
[----:B------:R-:W-:Y:S01]  /*5c90*/  IABS R3, R8 ;  /* 0x0000000800037213 */ /* 0x000fe20000000000 */
[----:B------:R-:W-:-:S04]  /*5ca0*/  IMAD.IADD R8, R5, 0x1, -R92 ;  /* 0x0000000105087824 */ /* 0x000fc800078e0a5c */
[----:B------:R1:W1:Y:S02]  /*5cb0*/  I2F R47, R7 ;  /* 0x00000007002f7306 */ /* 0x0002640000201400 */
[----:B-1----:R-:W-:Y:S02]  /*5cc0*/  MOV R7, R3 ;  /* 0x0000000300077202 */ /* 0x002fe40000000f00 */
        /* <DEDUP_REMOVED lines=35> */
[----:B------:R-:W-:-:S06]  /*5f00*/  IABS R8, R8 ;  /* 0x0000000800087213 */ /* 0x000fcc0000000000 */
[----:B------:R2:W-:Y:S01]  /*5f10*/  I2F R104, R3 ;  /* 0x0000000300687306 */ /* 0x0005e20000201400 */
[----:B-1----:R-:W-:-:S05]  /*5f20*/  IMAD.IADD R7, R2, 0x1, -R95 ;  /* 0x0000000102077824 */ /* 0x002fca00078e0a5f */
[----:B--2---:R-:W-:Y:S01]  /*5f30*/  IABS R3, R7 ;  /* 0x0000000700037213 */ /* 0x004fe20000000000 */
[----:B------:R-:W-:Y:S01]  /*5f40*/  IMAD.MOV.U32 R7, RZ, RZ, R8 ;  /* 0x000000ffff077224 */ /* 0x000fe200078e0008 */
[----:B------:R-:W-:Y:S02]  /*5f50*/  FSEL R189, R11, -INF , !P2 ;  /* 0xff8000000bbd7808 */ /* 0x000fe40005000000 */
[----:B------:R-:W-:Y:S01]  /*5f60*/  MOV R8, R3 ;  /* 0x0000000300087202 */ /* 0x000fe20000000f00 */
[----:B------:R1:W2:Y:S01]  /*5f70*/  I2F R93, R7 ;  /* 0x00000007005d7306 */ /* 0x0002a20000201400 */
[----:B------:R-:W-:Y:S01]  /*5f80*/  IMAD.IADD R3, R6, 0x1, -R100 ;  /* 0x0000000106037824 */ /* 0x000fe200078e0a64 */
[----:B-1----:R-:W-:-:S05]  /*5f90*/  FSEL R7, R9, -INF , !P3 ;  /* 0xff80000009077808 */ /* 0x002fca0005800000 */
[----:B------:R1:W-:Y:S04]  /*5fa0*/  STL [R1+0x10], R7 ;  /* 0x0000100701007387 */ /* 0x0003e80000100800 */
[----:B------:R-:W2:Y:S04]  /*5fb0*/  LDL.LU R80, [R1+0x48] ;  /* 0x0000480001507983 */ /* 0x000ea80000300800 */
[----:B------:R-:W2:Y:S04]  /*5fc0*/  LDL.LU R81, [R1+0x4c] ;  /* 0x00004c0001517983 */ /* 0x000ea80000300800 */
[----:B------:R-:W2:Y:S01]  /*5fd0*/  LDL.LU R82, [R1+0x50] ;  /* 0x0000500001527983 */ /* 0x000ea20000300800 */
[----:B------:R-:W-:Y:S01]  /*5fe0*/  FFMA.FTZ R12, R190, -UR4, R105 ;  /* 0x80000004be0c7c23 */ /* 0x000fe20008010069 */
[----:B------:R-:W-:Y:S01]  /*5ff0*/  IABS R3, R3 ;  /* 0x0000000300037213 */ /* 0x000fe20000000000 */
[----:B------:R-:W-:Y:S01]  /*6000*/  FFMA.FTZ R11, R191, -UR4, R28 ;  /* 0x80000004bf0b7c23 */ /* 0x000fe2000801001c */
[----:B------:R-:W2:Y:S01]  /*6010*/  LDL.LU R88, [R1+0x58] ;  /* 0x0000580001587983 */ /* 0x000ea20000300800 */
[----:B------:R3:W2:Y:S01]  /*6020*/  I2F R65, R8 ;  /* 0x0000000800417306 */ /* 0x0006a20000201400 */
[----:B------:R-:W-:Y:S01]  /*6030*/  FSEL R185, R12, -INF , !P2 ;  /* 0xff8000000cb97808 */ /* 0x000fe20005000000 */
[----:B----4-:R-:W-:Y:S01]  /*6040*/  FFMA.FTZ R10, R50, -UR4, R30 ;  /* 0x80000004320a7c23 */ /* 0x010fe2000801001e */
[----:B------:R-:W4:Y:S01]  /*6050*/  LDL.LU R89, [R1+0x5c] ;  /* 0x00005c0001597983 */ /* 0x000f220000300800 */
[----:B------:R-:W-:Y:S01]  /*6060*/  FSEL R113, R11, -INF , !P1 ;  /* 0xff8000000b717808 */ /* 0x000fe20004800000 */
[----:B------:R-:W-:Y:S01]  /*6070*/  FFMA.FTZ R9, R44, -UR4, R115 ;  /* 0x800000042c097c23 */ /* 0x000fe20008010073 */
[----:B------:R-:W-:Y:S01]  /*6080*/  ISETP.GE.AND P3, PT, R94, UR12, PT ;  /* 0x0000000c5e007c0c */ /* 0x000fe2000bf66270 */
[----:B------:R-:W4:Y:S01]  /*6090*/  LDL.LU R90, [R1+0x60] ;  /* 0x00006000015a7983 */ /* 0x000f220000300800 */
[----:B------:R-:W-:Y:S01]  /*60a0*/  FFMA.FTZ R12, R200, -UR4, R29 ;  /* 0x80000004c80c7c23 */ /* 0x000fe2000801001d */
[----:B------:R-:W-:Y:S01]  /*60b0*/  FSEL R114, R10, -INF , !P1 ;  /* 0xff8000000a727808 */ /* 0x000fe20004800000 */
[----:B-1----:R-:W-:Y:S01]  /*60c0*/  IMAD.MOV.U32 R7, RZ, RZ, R3 ;  /* 0x000000ffff077224 */ /* 0x002fe200078e0003 */
[----:B------:R-:W4:Y:S01]  /*60d0*/  LDL.LU R91, [R1+0x64] ;  /* 0x00006400015b7983 */ /* 0x000f220000300800 */
[----:B------:R-:W-:Y:S01]  /*60e0*/  FFMA.FTZ R11, R51, -UR4, R31 ;  /* 0x80000004330b7c23 */ /* 0x000fe2000801001f */
[----:B------:R-:W-:Y:S01]  /*60f0*/  FSEL R202, R9, -INF , !P2 ;  /* 0xff80000009ca7808 */ /* 0x000fe20005000000 */
[----:B------:R1:W-:Y:S01]  /*6100*/  I2F R94, R7 ;  /* 0x00000007005e7306 */ /* 0x0003e20000201400 */
[----:B------:R-:W2:Y:S01]  /*6110*/  LDSM.16.M88.4 R28, [R220+0x2000] ;  /* 0x00200000dc1c783b */ /* 0x000ea20000000200 */
[----:B---3--:R-:W-:Y:S01]  /*6120*/  IMAD.IADD R8, R5, 0x1, -R100 ;  /* 0x0000000105087824 */ /* 0x008fe200078e0a64 */
[----:B------:R-:W-:Y:S01]  /*6130*/  ISETP.GE.AND P2, PT, R95, UR12, PT ;  /* 0x0000000c5f007c0c */ /* 0x000fe2000bf46270 */
[----:B------:R-:W-:-:S03]  /*6140*/  FFMA.FTZ R9, R32, -UR4, R40 ;  /* 0x8000000420097c23 */ /* 0x000fc60008010028 */
[----:B------:R-:W-:Y:S01]  /*6150*/  IABS R3, R8 ;  /* 0x0000000800037213 */ /* 0x000fe20000000000 */
[----:B------:R-:W-:Y:S01]  /*6160*/  IMAD.IADD R8, R2, 0x1, -R100 ;  /* 0x0000000102087824 */ /* 0x000fe200078e0a64 */
[----:B------:R-:W-:Y:S02]  /*6170*/  FSEL R115, R9, -INF , !P1 ;  /* 0xff80000009737808 */ /* 0x000fe40004800000 */
[----:B-1----:R-:W-:Y:S02]  /*6180*/  MOV R7, R3 ;  /* 0x0000000300077202 */ /* 0x002fe40000000f00 */
[----:B------:R-:W-:Y:S01]  /*6190*/  IABS R3, R8 ;  /* 0x0000000800037213 */ /* 0x000fe20000000000 */
[--C-:B------:R-:W-:Y:S01]  /*61a0*/  IMAD.IADD R8, R6, 0x1, -R108.reuse ;  /* 0x0000000106087824 */ /* 0x100fe200078e0a6c */
[----:B------:R1:W-:Y:S03]  /*61b0*/  I2F R92, R7 ;  /* 0x00000007005c7306 */ /* 0x0003e60000201400 */
[----:B-1----:R-:W-:Y:S01]  /*61c0*/  IMAD.MOV.U32 R7, RZ, RZ, R3 ;  /* 0x000000ffff077224 */ /* 0x002fe200078e0003 */
[----:B------:R-:W-:Y:S01]  /*61d0*/  IABS R3, R8 ;  /* 0x0000000800037213 */ /* 0x000fe20000000000 */
[----:B------:R-:W-:-:S03]  /*61e0*/  IMAD.IADD R8, R5, 0x1, -R108 ;  /* 0x0000000105087824 */ /* 0x000fc600078e0a6c */
[----:B------:R1:W3:Y:S01]  /*61f0*/  I2F R75, R7 ;  /* 0x00000007004b7306 */ /* 0x0002e20000201400 */
[----:B------:R-:W-:Y:S02]  /*6200*/  FFMA.FTZ R10, R49, -UR4, R41 ;  /* 0x80000004310a7c23 */ /* 0x000fe40008010029 */
[----:B------:R-:W-:Y:S01]  /*6210*/  FFMA.FTZ R9, R46, -UR4, R43 ;  /* 0x800000042e097c23 */ /* 0x000fe2000801002b */
[----:B-1----:R-:W-:Y:S02]  /*6220*/  MOV R7, R3 ;  /* 0x0000000300077202 */ /* 0x002fe40000000f00 */
[----:B------:R-:W-:Y:S01]  /*6230*/  IABS R3, R8 ;  /* 0x0000000800037213 */ /* 0x000fe20000000000 */
[----:B------:R-:W-:Y:S01]  /*6240*/  IMAD.IADD R8, R2, 0x1, -R108 ;  /* 0x0000000102087824 */ /* 0x000fe200078e0a6c */
[----:B------:R1:W-:Y:S01]  /*6250*/  I2F R95, R7 ;  /* 0x00000007005f7306 */ /* 0x0003e20000201400 */
[----:B------:R-:W-:Y:S02]  /*6260*/  FSEL R107, R10, -INF , !P0 ;  /* 0xff8000000a6b7808 */ /* 0x000fe40004000000 */
[----:B-1----:R-:W-:Y:S01]  /*6270*/  IMAD.MOV.U32 R7, RZ, RZ, R3 ;  /* 0x000000ffff077224 */ /* 0x002fe200078e0003 */
[----:B------:R-:W-:-:S02]  /*6280*/  FSEL R105, R12, -INF , !P0 ;  /* 0xff8000000c697808 */ /* 0x000fc40004000000 */
[----:B------:R-:W-:Y:S02]  /*6290*/  FSEL R106, R11, -INF , !P0 ;  /* 0xff8000000b6a7808 */ /* 0x000fe40004000000 */
[----:B------:R1:W1:Y:S01]  /*62a0*/  I2F R87, R7 ;  /* 0x0000000700577306 */ /* 0x0002620000201400 */
[----:B------:R-:W-:Y:S01]  /*62b0*/  FFMA.FTZ R12, R53, -UR4, R38 ;  /* 0x80000004350c7c23 */ /* 0x000fe20008010026 */
[----:B------:R-:W-:Y:S02]  /*62c0*/  MOV R73, R4 ;  /* 0x0000000400497202 */ /* 0x000fe40000000f00 */
[----:B------:R2:W5:Y:S01]  /*62d0*/  LDL.LU R4, [R1+0xa0] ;  /* 0x0000a00001047983 */ /* 0x0005620000300800 */
[----:B------:R-:W-:Y:S01]  /*62e0*/  IABS R3, R8 ;  /* 0x0000000800037213 */ /* 0x000fe20000000000 */
[----:B------:R-:W-:Y:S02]  /*62f0*/  IMAD.IADD R8, R6, 0x1, -R109 ;  /* 0x0000000106087824 */ /* 0x000fe400078e0a6d */
[----:B-1----:R-:W-:-:S03]  /*6300*/  FFMA.FTZ R7, R13, -UR4, R42 ;  /* 0x800000040d077c23 */ /* 0x002fc6000801002a */
[----:B------:R-:W-:Y:S01]  /*6310*/  IABS R8, R8 ;  /* 0x0000000800087213 */ /* 0x000fe20000000000 */
[----:B------:R-:W-:Y:S01]  /*6320*/  IMAD.MOV.U32 R228, RZ, RZ, R73 ;  /* 0x000000ffffe47224 */ /* 0x000fe200078e0049 */
[----:B------:R1:W1:Y:S01]  /*6330*/  I2F R64, R3 ;  /* 0x0000000300407306 */ /* 0x0002620000201400 */
[----:B------:R-:W-:Y:S01]  /*6340*/  IMAD.MOV.U32 R73, RZ, RZ, R250 ;  /* 0x000000ffff497224 */ /* 0x000fe200078e00fa */
[----:B------:R-:W-:Y:S01]  /*6350*/  FSEL R175, R7, -INF , !P1 ;  /* 0xff80000007af7808 */ /* 0x000fe20004800000 */
[----:B------:R-:W-:Y:S01]  /*6360*/  IMAD.MOV.U32 R7, RZ, RZ, R8 ;  /* 0x000000ffff077224 */ /* 0x000fe200078e0008 */
[----:B------:R-:W-:Y:S01]  /*6370*/  FSEL R112, R9, -INF , !P0 ;  /* 0xff80000009707808 */ /* 0x000fe20004000000 */
[----:B------:R-:W-:Y:S01]  /*6380*/  IMAD.IADD R8, R2, 0x1, -R109 ;  /* 0x0000000102087824 */ /* 0x000fe200078e0a6d */
[----:B------:R-:W-:Y:S02]  /*6390*/  ISETP.GE.AND P1, PT, R100, UR12, PT ;  /* 0x0000000c64007c0c */ /* 0x000fe4000bf26270 */
[----:B------:R3:W-:Y:S01]  /*63a0*/  I2F R86, R7 ;  /* 0x0000000700567306 */ /* 0x0007e20000201400 */
[----:B-1----:R-:W-:-:S04]  /*63b0*/  IADD3 R3, -R109, R5, RZ ;  /* 0x000000056d037210 */ /* 0x002fc80007ffe1ff */
[----:B------:R-:W-:-:S05]  /*63c0*/  IABS R3, R3 ;  /* 0x0000000300037213 */ /* 0x000fca0000000000 */
[----:B---3--:R-:W-:Y:S01]  /*63d0*/  IMAD.MOV.U32 R7, RZ, RZ, R3 ;  /* 0x000000ffff077224 */ /* 0x008fe200078e0003 */
[----:B------:R-:W-:-:S03]  /*63e0*/  IABS R3, R8 ;  /* 0x0000000800037213 */ /* 0x000fc60000000000 */
[----:B------:R1:W-:Y:S01]  /*63f0*/  I2F R85, R7 ;  /* 0x0000000700557306 */ /* 0x0003e20000201400 */
[C---:B--2---:R-:W-:Y:S08]  /*6400*/  HMMA.16816.F32 R32, R24.reuse, R16, R80 ;  /* 0x000000101820723c */ /* 0x044ff00000001850 */
[----:B----4-:R-:W-:Y:S07]  /*6410*/  HMMA.16816.F32 R40, R24, R18, R88 ;  /* 0x000000121828723c */ /* 0x010fee0000001858 */
[----:B------:R-:W-:Y:S01]  /*6420*/  MOV R88, R74 ;  /* 0x0000004a00587202 */ /* 0x000fe20000000f00 */
[----:B------:R-:W-:-:S02]  /*6430*/  IMAD.MOV.U32 R89, RZ, RZ, R252 ;  /* 0x000000ffff597224 */ /* 0x000fc400078e00fc */
[----:B------:R-:W-:Y:S02]  /*6440*/  IMAD.MOV.U32 R90, RZ, RZ, R241 ;  /* 0x000000ffff5a7224 */ /* 0x000fe400078e00f1 */
[----:B------:R-:W-:-:S04]  /*6450*/  IMAD.MOV.U32 R91, RZ, RZ, R214 ;  /* 0x000000ffff5b7224 */ /* 0x000fc800078e00d6 */
[----:B------:R-:W-:Y:S02]  /*6460*/  FFMA.FTZ R10, R47, -UR4, R34 ;  /* 0x800000042f0a7c23 */ /* 0x000fe40008010022 */
[----:B------:R-:W-:Y:S01]  /*6470*/  FFMA.FTZ R11, R48, -UR4, R32 ;  /* 0x80000004300b7c23 */ /* 0x000fe20008010020 */
[----:B------:R-:W-:Y:S01]  /*6480*/  HMMA.16816.F32 R44, R24, R28, R88 ;  /* 0x0000001c182c723c */ /* 0x000fe20000001858 */
[----:B------:R-:W-:-:S06]  /*6490*/  FSEL R252, R12, -INF , !P6 ;  /* 0xff8000000cfc7808 */ /* 0x000fcc0007000000 */
[----:B------:R-:W-:Y:S01]  /*64a0*/  MOV R88, R71 ;  /* 0x0000004700587202 */ /* 0x000fe20000000f00 */
[----:B------:R-:W-:Y:S02]  /*64b0*/  IMAD.MOV.U32 R89, RZ, RZ, R72 ;  /* 0x000000ffff597224 */ /* 0x000fe400078e0048 */
[----:B------:R-:W-:Y:S02]  /*64c0*/  IMAD.MOV.U32 R90, RZ, RZ, R101 ;  /* 0x000000ffff5a7224 */ /* 0x000fe400078e0065 */
[----:B------:R-:W-:Y:S02]  /*64d0*/  IMAD.MOV.U32 R91, RZ, RZ, R102 ;  /* 0x000000ffff5b7224 */ /* 0x000fe400078e0066 */
[----:B------:R-:W-:Y:S01]  /*64e0*/  IMAD.MOV.U32 R72, RZ, RZ, R225 ;  /* 0x000000ffff487224 */ /* 0x000fe200078e00e1 */
[----:B------:R-:W-:Y:S01]  /*64f0*/  FSEL R198, R11, -INF , !P6 ;  /* 0xff8000000bc67808 */ /* 0x000fe20007000000 */
[----:B------:R-:W-:Y:S01]  /*6500*/  FFMA.FTZ R12, R55, -UR4, R39 ;  /* 0x80000004370c7c23 */ /* 0x000fe20008010027 */
[----:B------:R-:W-:Y:S01]  /*6510*/  FSEL R196, R10, -INF , !P6 ;  /* 0xff8000000ac47808 */ /* 0x000fe20007000000 */
[----:B------:R-:W-:-:S02]  /*6520*/  FFMA.FTZ R11, R54, -UR4, R33 ;  /* 0x80000004360b7c23 */ /* 0x000fc40008010021 */
[----:B------:R-:W-:Y:S02]  /*6530*/  FFMA.FTZ R10, R52, -UR4, R35 ;  /* 0x80000004340a7c23 */ /* 0x000fe40008010023 */
[----:B------:R-:W-:Y:S01]  /*6540*/  IMAD.MOV.U32 R74, RZ, RZ, R222 ;  /* 0x000000ffff4a7224 */ /* 0x000fe200078e00de */
[----:B------:R-:W-:Y:S01]  /*6550*/  HMMA.16816.F32 R52, R20, R30, R88 ;  /* 0x0000001e1434723c */ /* 0x000fe20000001858 */
[----:B------:R2:W5:Y:S01]  /*6560*/  LDL.LU R222, [R1+0x9c] ;  /* 0x00009c0001de7983 */ /* 0x0005620000300800 */
[----:B------:R-:W-:Y:S01]  /*6570*/  IMAD.MOV.U32 R71, RZ, RZ, R203 ;  /* 0x000000ffff477224 */ /* 0x000fe200078e00cb */
[----:B------:R-:W-:Y:S01]  /*6580*/  MOV R231, R72 ;  /* 0x0000004800e77202 */ /* 0x000fe20000000f00 */
[----:B------:R-:W-:Y:S01]  /*6590*/  IMAD.MOV.U32 R72, RZ, RZ, R247 ;  /* 0x000000ffff487224 */ /* 0x000fe200078e00f7 */
[----:B------:R2:W5:Y:S02]  /*65a0*/  LDL.LU R203, [R1+0x98] ;  /* 0x0000980001cb7983 */ /* 0x0005640000300800 */
[----:B------:R-:W-:Y:S01]  /*65b0*/  IMAD.MOV.U32 R91, RZ, RZ, R182 ;  /* 0x000000ffff5b7224 */ /* 0x000fe200078e00b6 */
[----:B------:R-:W-:Y:S01]  /*65c0*/  MOV R89, R176 ;  /* 0x000000b000597202 */ /* 0x000fe20000000f00 */
[----:B------:R2:W5:Y:S01]  /*65d0*/  LDL.LU R225, [R1+0x94] ;  /* 0x0000940001e17983 */ /* 0x0005620000300800 */
[----:B------:R-:W-:Y:S01]  /*65e0*/  MOV R88, R251 ;  /* 0x000000fb00587202 */ /* 0x000fe20000000f00 */
[----:B------:R-:W-:Y:S01]  /*65f0*/  IMAD.MOV.U32 R90, RZ, RZ, R221 ;  /* 0x000000ffff5a7224 */ /* 0x000fe200078e00dd */
[----:B------:R-:W-:Y:S01]  /*6600*/  MOV R102, R166 ;  /* 0x000000a600667202 */ /* 0x000fe20000000f00 */
[----:B------:R-:W-:Y:S01]  /*6610*/  IMAD.MOV.U32 R101, RZ, RZ, R58 ;  /* 0x000000ffff657224 */ /* 0x000fe200078e003a */
[----:B------:R2:W5:Y:S01]  /*6620*/  LDL.LU R221, [R1+0x90] ;  /* 0x0000900001dd7983 */ /* 0x0005620000300800 */
[----:B------:R-:W-:Y:S01]  /*6630*/  IMAD.MOV.U32 R15, RZ, RZ, R91 ;  /* 0x000000ffff0f7224 */ /* 0x000fe200078e005b */
[----:B------:R-:W-:-:S02]  /*6640*/  MOV R98, R88 ;  /* 0x0000005800627202 */ /* 0x000fc40000000f00 */
[----:B------:R2:W5:Y:S01]  /*6650*/  LDL.LU R251, [R1+0x8c] ;  /* 0x00008c0001fb7983 */ /* 0x0005620000300800 */
[----:B------:R-:W-:Y:S02]  /*6660*/  IMAD.MOV.U32 R99, RZ, RZ, R89 ;  /* 0x000000ffff637224 */ /* 0x000fe400078e0059 */
[----:B------:R-:W-:Y:S01]  /*6670*/  IMAD.MOV.U32 R91, RZ, RZ, R72 ;  /* 0x000000ffff5b7224 */ /* 0x000fe200078e0048 */
[----:B------:R2:W5:Y:S01]  /*6680*/  LDL.LU R250, [R1+0x88] ;  /* 0x0000880001fa7983 */ /* 0x0005620000300800 */
[----:B------:R-:W-:Y:S02]  /*6690*/  IMAD.MOV.U32 R88, RZ, RZ, R246 ;  /* 0x000000ffff587224 */ /* 0x000fe400078e00f6 */
[----:B------:R-:W-:Y:S01]  /*66a0*/  IMAD.MOV.U32 R97, RZ, RZ, R90 ;  /* 0x000000ffff617224 */ /* 0x000fe200078e005a */
[----:B------:R2:W5:Y:S01]  /*66b0*/  LDL.LU R247, [R1+0x84] ;  /* 0x0000840001f77983 */ /* 0x0005620000300800 */
[----:B------:R-:W-:Y:S01]  /*66c0*/  IMAD.MOV.U32 R89, RZ, RZ, R101 ;  /* 0x000000ffff597224 */ /* 0x000fe200078e0065 */
[----:B------:R-:W-:Y:S01]  /*66d0*/  MOV R90, R102 ;  /* 0x00000066005a7202 */ /* 0x000fe20000000f00 */
[----:B------:R-:W-:Y:S01]  /*66e0*/  IMAD.MOV.U32 R72, RZ, RZ, R245 ;  /* 0x000000ffff487224 */ /* 0x000fe200078e00f5 */
[----:B------:R2:W5:Y:S01]  /*66f0*/  LDL.LU R246, [R1+0x80] ;  /* 0x0000800001f67983 */ /* 0x0005620000300800 */
[----:B------:R-:W-:Y:S01]  /*6700*/  IMAD.MOV.U32 R101, RZ, RZ, R244 ;  /* 0x000000ffff657224 */ /* 0x000fe200078e00f4 */
[----:B------:R-:W-:-:S02]  /*6710*/  MOV R102, R234 ;  /* 0x000000ea00667202 */ /* 0x000fc40000000f00 */
[----:B------:R2:W5:Y:S04]  /*6720*/  LDL.LU R245, [R1+0x7c] ;  /* 0x00007c0001f57983 */ /* 0x0005680000300800 */
[----:B------:R2:W5:Y:S04]  /*6730*/  LDL.LU R244, [R1+0x78] ;  /* 0x0000780001f47983 */ /* 0x0005680000300800 */
[----:B------:R2:W5:Y:S01]  /*6740*/  LDL.LU R234, [R1+0x74] ;  /* 0x0000740001ea7983 */ /* 0x0005620000300800 */
[--C-:B-1----:R-:W-:Y:S01]  /*6750*/  IMAD.IADD R7, R5, 0x1, -R111.reuse ;  /* 0x0000000105077824 */ /* 0x102fe200078e0a6f */
[----:B------:R1:W3:Y:S01]  /*6760*/  I2F R83, R3 ;  /* 0x0000000300537306 */ /* 0x0002e20000201400 */
[----:B------:R-:W-:Y:S01]  /*6770*/  IADD3 R8, -R111, R6, RZ ;  /* 0x000000066f087210 */ /* 0x000fe20007ffe1ff */
[----:B------:R-:W-:Y:S01]  /*6780*/  IMAD.IADD R9, R2, 0x1, -R111 ;  /* 0x0000000102097824 */ /* 0x000fe200078e0a6f */
[----:B------:R-:W4:Y:S02]  /*6790*/  LDSM.16.M88.4 R32, [R220+0x2800] ;  /* 0x00280000dc20783b */ /* 0x000f240000000200 */
[----:B------:R-:W-:-:S02]  /*67a0*/  IABS R8, R8 ;  /* 0x0000000800087213 */ /* 0x000fc40000000000 */
[----:B-1----:R-:W-:-:S05]  /*67b0*/  IABS R3, R7 ;  /* 0x0000000700037213 */ /* 0x002fca0000000000 */
[----:B------:R-:W-:Y:S01]  /*67c0*/  IMAD.MOV.U32 R7, RZ, RZ, R3 ;  /* 0x000000ffff077224 */ /* 0x000fe200078e0003 */
[----:B------:R-:W-:-:S03]  /*67d0*/  IABS R3, R9 ;  /* 0x0000000900037213 */ /* 0x000fc60000000000 */
[----:B------:R1:W-:Y:S01]  /*67e0*/  I2F R82, R7 ;  /* 0x0000000700527306 */ /* 0x0003e20000201400 */
[----:B------:R-:W-:-:S07]  /*67f0*/  IMAD.IADD R9, R2, 0x1, -R116 ;  /* 0x0000000102097824 */ /* 0x000fce00078e0a74 */
[----:B------:R2:W-:Y:S01]  /*6800*/  I2F R84, R8 ;  /* 0x0000000800547306 */ /* 0x0005e20000201400 */
[----:B-1----:R-:W-:-:S07]  /*6810*/  IMAD.IADD R7, R5, 0x1, -R116 ;  /* 0x0000000105077824 */ /* 0x002fce00078e0a74 */
[----:B------:R1:W1:Y:S01]  /*6820*/  I2F R76, R3 ;  /* 0x00000003004c7306 */ /* 0x0002620000201400 */
[----:B--2---:R-:W-:-:S04]  /*6830*/  IADD3 R8, -R116, R6, RZ ;  /* 0x0000000674087210 */ /* 0x004fc80007ffe1ff */
[----:B------:R-:W-:Y:S02]  /*6840*/  IABS R8, R8 ;  /* 0x0000000800087213 */ /* 0x000fe40000000000 */
[----:B-1----:R-:W-:Y:S02]  /*6850*/  IABS R3, R7 ;  /* 0x0000000700037213 */ /* 0x002fe40000000000 */
[----:B------:R1:W-:Y:S03]  /*6860*/  I2F R81, R8 ;  /* 0x0000000800517306 */ /* 0x0003e60000201400 */
[----:B------:R-:W-:Y:S01]  /*6870*/  IMAD.MOV.U32 R7, RZ, RZ, R3 ;  /* 0x000000ffff077224 */ /* 0x000fe200078e0003 */
[----:B------:R-:W-:Y:S01]  /*6880*/  IABS R3, R9 ;  /* 0x0000000900037213 */ /* 0x000fe20000000000 */
[----:B------:R-:W-:Y:S03]  /*6890*/  HMMA.16816.F32 R16, R20, R18, R204 ;  /* 0x000000121410723c */ /* 0x000fe600000018cc */
[----:B------:R2:W-:Y:S01]  /*68a0*/  I2F R77, R7 ;  /* 0x00000007004d7306 */ /* 0x0005e20000201400 */
[----:B-1----:R-:W-:Y:S01]  /*68b0*/  IADD3 R8, -R117, R6, RZ ;  /* 0x0000000675087210 */ /* 0x002fe20007ffe1ff */
[----:B--2---:R-:W-:-:S03]  /*68c0*/  IMAD.MOV.U32 R7, RZ, RZ, R3 ;  /* 0x000000ffff077224 */ /* 0x004fc600078e0003 */
[----:B------:R-:W-:Y:S01]  /*68d0*/  IABS R3, R8 ;  /* 0x0000000800037213 */ /* 0x000fe20000000000 */
[----:B------:R-:W-:-:S03]  /*68e0*/  IMAD.IADD R8, R2, 0x1, -R117 ;  /* 0x0000000102087824 */ /* 0x000fc600078e0a75 */
[----:B------:R1:W-:Y:S01]  /*68f0*/  I2F R80, R3 ;  /* 0x0000000300507306 */ /* 0x0003e20000201400 */
[----:B------:R-:W-:Y:S02]  /*6900*/  FFMA.FTZ R13, R143, -UR4, R36 ;  /* 0x800000048f0d7c23 */ /* 0x000fe40008010024 */
[----:B------:R-:W-:-:S05]  /*6910*/  IMAD.MOV.U32 R229, RZ, RZ, R74 ;  /* 0x000000ffffe57224 */ /* 0x000fca00078e004a */
[----:B------:R2:W2:Y:S01]  /*6920*/  I2F R14, R7 ;  /* 0x00000007000e7306 */ /* 0x0004a20000201400 */
[----:B-1----:R-:W-:-:S04]  /*6930*/  IABS R3, R8 ;  /* 0x0000000800037213 */ /* 0x002fc80000000000 */
[----:B------:R-:W-:Y:S01]  /*6940*/  MOV R8, R3 ;  /* 0x0000000300087202 */ /* 0x000fe20000000f00 */
[----:B------:R-:W-:Y:S02]  /*6950*/  IMAD.IADD R3, R6, 0x1, -R118 ;  /* 0x0000000106037824 */ /* 0x000fe400078e0a76 */
[----:B--2---:R-:W-:Y:S01]  /*6960*/  IMAD.IADD R7, R5, 0x1, -R117 ;  /* 0x0000000105077824 */ /* 0x004fe200078e0a75 */
[----:B------:R-:W-:Y:S01]  /*6970*/  FSEL R241, R13, -INF , !P6 ;  /* 0xff8000000df17808 */ /* 0x000fe20007000000 */
[----:B------:R-:W-:Y:S01]  /*6980*/  FFMA.FTZ R13, R144, -UR4, R37 ;  /* 0x80000004900d7c23 */ /* 0x000fe20008010025 */
[----:B------:R-:W-:Y:S01]  /*6990*/  IABS R3, R3 ;  /* 0x0000000300037213 */ /* 0x000fe20000000000 */
[----:B------:R-:W-:Y:S01]  /*69a0*/  IMAD.MOV.U32 R230, RZ, RZ, R71 ;  /* 0x000000ffffe67224 */ /* 0x000fe200078e0047 */
[----:B------:R-:W-:Y:S01]  /*69b0*/  IABS R7, R7 ;  /* 0x0000000700077213 */ /* 0x000fe20000000000 */
[----:B------:R1:W-:Y:S01]  /*69c0*/  I2F R74, R8 ;  /* 0x00000008004a7306 */ /* 0x0003e20000201400 */
[----:B------:R-:W2:Y:S01]  /*69d0*/  LDSM.16.M88.4 R36, [R220+0x3000] ;  /* 0x00300000dc24783b */ /* 0x000ea20000000200 */
[----:B------:R-:W-:Y:S01]  /*69e0*/  IMAD.MOV.U32 R96, RZ, RZ, R181 ;  /* 0x000000ffff607224 */ /* 0x000fe200078e00b5 */
[----:B------:R-:W-:Y:S01]  /*69f0*/  HMMA.16816.F32 R48, R20, R28, R208 ;  /* 0x0000001c1430723c */ /* 0x000fe200000018d0 */
[----:B------:R-:W-:Y:S01]  /*6a00*/  FSEL R214, R10, -INF , !P5 ;  /* 0xff8000000ad67808 */ /* 0x000fe20006800000 */
[----:B------:R-:W-:-:S03]  /*6a10*/  IMAD.MOV.U32 R166, RZ, RZ, R165 ;  /* 0x000000ffffa67224 */ /* 0x000fc600078e00a5 */
[----:B------:R3:W-:Y:S01]  /*6a20*/  I2F R78, R7 ;  /* 0x00000007004e7306 */ /* 0x0007e20000201400 */
[----:B------:R-:W-:Y:S01]  /*6a30*/  FFMA.FTZ R9, R60, -UR4, R42 ;  /* 0x800000043c097c23 */ /* 0x000fe2000801002a */
[----:B------:R-:W-:Y:S01]  /*6a40*/  FSEL R208, R11, -INF , !P5 ;  /* 0xff8000000bd07808 */ /* 0x000fe20006800000 */
[----:B------:R-:W-:Y:S02]  /*6a50*/  IMAD.MOV.U32 R71, RZ, RZ, R61 ;  /* 0x000000ffff477224 */ /* 0x000fe400078e003d */
[----:B-1----:R-:W-:Y:S01]  /*6a60*/  IMAD.IADD R8, R5, 0x1, -R118 ;  /* 0x0000000105087824 */ /* 0x002fe200078e0a76 */
[----:B----4-:R-:W-:Y:S01]  /*6a70*/  HMMA.16816.F32 R60, R20, R32, R228 ;  /* 0x00000020143c723c */ /* 0x010fe200000018e4 */
[----:B------:R-:W-:Y:S02]  /*6a80*/  IMAD.MOV.U32 R165, RZ, RZ, R59 ;  /* 0x000000ffffa57224 */ /* 0x000fe400078e003b */
[----:B------:R-:W-:Y:S02]  /*6a90*/  FFMA.FTZ R11, R56, -UR4, R18 ;  /* 0x80000004380b7c23 */ /* 0x000fe40008010012 */
[----:B------:R-:W-:-:S02]  /*6aa0*/  FFMA.FTZ R10, R57, -UR4, R40 ;  /* 0x80000004390a7c23 */ /* 0x000fc40008010028 */
[----:B---3--:R-:W-:Y:S01]  /*6ab0*/  IMAD.MOV.U32 R7, RZ, RZ, R3 ;  /* 0x000000ffff077224 */ /* 0x008fe200078e0003 */
[----:B------:R-:W-:Y:S01]  /*6ac0*/  IABS R3, R8 ;  /* 0x0000000800037213 */ /* 0x000fe20000000000 */
[----:B------:R-:W1:Y:S01]  /*6ad0*/  LDSM.16.M88.4 R56, [R220+0x3800] ;  /* 0x00380000dc38783b */ /* 0x000e620000000200 */
[----:B------:R-:W-:Y:S01]  /*6ae0*/  MOV R231, R96 ;  /* 0x0000006000e77202 */ /* 0x000fe20000000f00 */
[----:B------:R-:W-:Y:S01]  /*6af0*/  IMAD.MOV.U32 R96, RZ, RZ, R73 ;  /* 0x000000ffff607224 */ /* 0x000fe200078e0049 */
[----:B------:R-:W-:Y:S01]  /*6b00*/  IADD3 R8, -R118, R2, RZ ;  /* 0x0000000276087210 */ /* 0x000fe20007ffe1ff */
[----:B------:R3:W-:Y:S01]  /*6b10*/  I2F R73, R7 ;  /* 0x0000000700497306 */ /* 0x0007e20000201400 */
[----:B------:R-:W-:Y:S01]  /*6b20*/  IMAD.MOV.U32 R190, RZ, RZ, R72 ;  /* 0x000000ffffbe7224 */ /* 0x000fe200078e0048 */
[----:B------:R-:W-:Y:S01]  /*6b30*/  FSEL R205, R12, -INF , !P5 ;  /* 0xff8000000ccd7808 */ /* 0x000fe20006800000 */
[----:B------:R-:W-:Y:S01]  /*6b40*/  IMAD.MOV.U32 R176, RZ, RZ, R179 ;  /* 0x000000ffffb07224 */ /* 0x000fe200078e00b3 */
[----:B------:R-:W-:Y:S01]  /*6b50*/  FSEL R179, R11, -INF , !P4 ;  /* 0xff8000000bb37808 */ /* 0x000fe20006000000 */
[----:B------:R-:W-:Y:S01]  /*6b60*/  FFMA.FTZ R12, R145, -UR4, R16 ;  /* 0x80000004910c7c23 */ /* 0x000fe20008010010 */
[----:B------:R-:W-:Y:S01]  /*6b70*/  FSEL R181, R10, -INF , !P4 ;  /* 0xff8000000ab57808 */ /* 0x000fe20006000000 */
[----:B------:R-:W-:Y:S01]  /*6b80*/  FFMA.FTZ R11, R146, -UR4, R17 ;  /* 0x80000004920b7c23 */ /* 0x000fe20008010011 */
[----:B------:R-:W-:-:S02]  /*6b90*/  FSEL R188, R9, -INF , !P4 ;  /* 0xff80000009bc7808 */ /* 0x000fc40006000000 */
[----:B------:R-:W-:Y:S01]  /*6ba0*/  MOV R206, R15 ;  /* 0x0000000f00ce7202 */ /* 0x000fe20000000f00 */
[----:B------:R-:W-:Y:S01]  /*6bb0*/  IMAD.MOV.U32 R193, RZ, RZ, R172 ;  /* 0x000000ffffc17224 */ /* 0x000fe200078e00ac */
[----:B------:R-:W-:Y:S01]  /*6bc0*/  MOV R18, R249 ;  /* 0x000000f900127202 */ /* 0x000fe20000000f00 */
[----:B------:R-:W-:Y:S02]  /*6bd0*/  IMAD.MOV.U32 R182, RZ, RZ, R177 ;  /* 0x000000ffffb67224 */ /* 0x000fe400078e00b1 */
[----:B------:R-:W-:Y:S02]  /*6be0*/  IMAD.MOV.U32 R211, RZ, RZ, R97 ;  /* 0x000000ffffd37224 */ /* 0x000fe400078e0061 */
[----:B------:R-:W-:Y:S02]  /*6bf0*/  IMAD.MOV.U32 R144, RZ, RZ, R98 ;  /* 0x000000ffff907224 */ /* 0x000fe400078e0062 */
[----:B------:R-:W-:Y:S01]  /*6c00*/  IMAD.MOV.U32 R210, RZ, RZ, R91 ;  /* 0x000000ffffd27224 */ /* 0x000fe200078e005b */
[----:B------:R-:W-:Y:S01]  /*6c10*/  MOV R191, R88 ;  /* 0x0000005800bf7202 */ /* 0x000fe20000000f00 */
[----:B---3--:R-:W-:Y:S01]  /*6c20*/  IMAD.MOV.U32 R7, RZ, RZ, R3 ;  /* 0x000000ffff077224 */ /* 0x008fe200078e0003 */
[----:B------:R-:W-:Y:S01]  /*6c30*/  IABS R3, R8 ;  /* 0x0000000800037213 */ /* 0x000fe20000000000 */
[----:B------:R-:W-:Y:S01]  /*6c40*/  IMAD.IADD R8, R6, 0x1, -R119 ;  /* 0x0000000106087824 */ /* 0x000fe200078e0a77 */
[----:B------:R-:W-:Y:S01]  /*6c50*/  FSEL R200, R13, -INF , !P5 ;  /* 0xff8000000dc87808 */ /* 0x000fe20006800000 */
[----:B------:R3:W-:Y:S01]  /*6c60*/  I2F R72, R7 ;  /* 0x0000000700487306 */ /* 0x0007e20000201400 */
[----:B------:R-:W-:Y:S01]  /*6c70*/  FFMA.FTZ R10, R66, -UR4, R19 ;  /* 0x80000004420a7c23 */ /* 0x000fe20008010013 */
[----:B------:R-:W-:Y:S01]  /*6c80*/  ISETP.GE.AND P0, PT, R108, UR12, PT ;  /* 0x0000000c6c007c0c */ /* 0x000fe2000bf06270 */
[----:B------:R-:W-:Y:S01]  /*6c90*/  FFMA.FTZ R9, R67, -UR4, R41 ;  /* 0x8000000443097c23 */ /* 0x000fe20008010029 */
[----:B------:R-:W-:Y:S01]  /*6ca0*/  ISETP.GE.AND P6, PT, R109, UR12, PT ;  /* 0x0000000c6d007c0c */ /* 0x000fe2000bfc6270 */
[----:B------:R-:W-:Y:S01]  /*6cb0*/  IMAD.MOV.U32 R16, RZ, RZ, R149 ;  /* 0x000000ffff107224 */ /* 0x000fe200078e0095 */
[----:B------:R-:W-:Y:S01]  /*6cc0*/  MOV R228, R103 ;  /* 0x0000006700e47202 */ /* 0x000fe20000000f00 */
[----:B------:R-:W-:Y:S01]  /*6cd0*/  IMAD.MOV.U32 R17, RZ, RZ, R151 ;  /* 0x000000ffff117224 */ /* 0x000fe200078e0097 */
[----:B------:R-:W-:Y:S01]  /*6ce0*/  HMMA.16816.F32 R68, R20, R34, R68 ;  /* 0x000000221444723c */ /* 0x000fe20000001844 */
[----:B------:R-:W-:Y:S01]  /*6cf0*/  IMAD.MOV.U32 R19, RZ, RZ, R243 ;  /* 0x000000ffff137224 */ /* 0x000fe200078e00f3 */
[----:B------:R-:W-:Y:S01]  /*6d00*/  UISETP.GE.AND UP0, UPT, UR12, 0x81, UPT ;  /* 0x000000810c00788c */ /* 0x000fe2000bf06270 */
[----:B------:R-:W-:Y:S01]  /*6d10*/  IMAD.MOV.U32 R229, RZ, RZ, R90 ;  /* 0x000000ffffe57224 */ /* 0x000fe200078e005a */
[----:B------:R-:W-:-:S04]  /*6d20*/  DEPBAR.LE SB0, 0x0 ;  /* 0x000080000000791a */ /* 0x000fc80000000000 */
[----:B---3--:R-:W-:Y:S02]  /*6d30*/  MOV R7, R3 ;  /* 0x0000000300077202 */ /* 0x008fe40000000f00 */
[----:B------:R-:W-:Y:S01]  /*6d40*/  IABS R3, R8 ;  /* 0x0000000800037213 */ /* 0x000fe20000000000 */
[----:B------:R-:W-:Y:S01]  /*6d50*/  IMAD.IADD R8, R5, 0x1, -R119 ;  /* 0x0000000105087824 */ /* 0x000fe200078e0a77 */
[----:B------:R3:W4:Y:S01]  /*6d60*/  I2F R67, R7 ;  /* 0x0000000700437306 */ /* 0x0007220000201400 */
[----:B------:R-:W-:-:S03]  /*6d70*/  FSEL R151, R9, -INF , !P3 ;  /* 0xff80000009977808 */ /* 0x000fc60005800000 */
[----:B------:R-:W-:-:S04]  /*6d80*/  IABS R8, R8 ;  /* 0x0000000800087213 */ /* 0x000fc80000000000 */
[----:B------:R1:W1:Y:S01]  /*6d90*/  I2F R15, R3 ;  /* 0x00000003000f7306 */ /* 0x0002620000201400 */
[----:B------:R-:W-:Y:S01]  /*6da0*/  IMAD.IADD R9, R6, 0x1, -R120 ;  /* 0x0000000106097824 */ /* 0x000fe200078e0a78 */
[----:B------:R-:W-:Y:S01]  /*6db0*/  HMMA.16816.F32 R16, R24, R30, R16 ;  /* 0x0000001e1810723c */ /* 0x000fe20000001810 */
[----:B---3--:R-:W-:-:S05]  /*6dc0*/  FFMA.FTZ R7, R79, -UR4, R43 ;  /* 0x800000044f077c23 */ /* 0x008fca000801002b */
[----:B------:R-:W-:Y:S01]  /*6dd0*/  FSEL R172, R7, -INF , !P3 ;  /* 0xff80000007ac7808 */ /* 0x000fe20005800000 */
[----:B-1----:R-:W-:Y:S01]  /*6de0*/  IMAD.IADD R3, R2, 0x1, -R119 ;  /* 0x0000000102037824 */ /* 0x002fe200078e0a77 */
[----:B------:R-:W-:Y:S01]  /*6df0*/  MOV R7, R8 ;  /* 0x0000000800077202 */ /* 0x000fe20000000f00 */
[----:B------:R-:W-:-:S03]  /*6e00*/  FFMA.FTZ R8, R93, -UR4, R44 ;  /* 0x800000045d087c23 */ /* 0x000fc6000801002c */
[----:B------:R-:W-:Y:S01]  /*6e10*/  IABS R3, R3 ;  /* 0x0000000300037213 */ /* 0x000fe20000000000 */
[----:B------:R1:W-:Y:S01]  /*6e20*/  I2F R29, R7 ;  /* 0x00000007001d7306 */ /* 0x0003e20000201400 */
[----:B------:R-:W-:Y:S02]  /*6e30*/  IABS R9, R9 ;  /* 0x0000000900097213 */ /* 0x000fe40000000000 */
[----:B------:R-:W-:-:S05]  /*6e40*/  FSEL R177, R12, -INF , !P4 ;  /* 0xff8000000cb17808 */ /* 0x000fca0006000000 */
[----:B------:R3:W2:Y:S01]  /*6e50*/  I2F R28, R3 ;  /* 0x00000003001c7306 */ /* 0x0006a20000201400 */
[----:B------:R-:W-:Y:S02]  /*6e60*/  ISETP.GE.AND P4, PT, R116, UR12, PT ;  /* 0x0000000c74007c0c */ /* 0x000fe4000bf86270 */
[----:B------:R-:W-:Y:S01]  /*6e70*/  MOV R204, R96 ;  /* 0x0000006000cc7202 */ /* 0x000fe20000000f00 */
[----:B-1----:R-:W-:Y:S01]  /*6e80*/  FFMA.FTZ R7, R65, -UR4, R46 ;  /* 0x8000000441077c23 */ /* 0x002fe2000801002e */
[----:B------:R-:W-:Y:S01]  /*6e90*/  FSEL R149, R10, -INF , !P3 ;  /* 0xff8000000a957808 */ /* 0x000fe20005800000 */
[----:B------:R-:W-:Y:S01]  /*6ea0*/  FFMA.FTZ R10, R104, -UR4, R50 ;  /* 0x80000004680a7c23 */ /* 0x000fe20008010032 */
[----:B------:R-:W-:Y:S01]  /*6eb0*/  FSEL R197, R8, -INF , !P2 ;  /* 0xff80000008c57808 */ /* 0x000fe20005000000 */
[----:B------:R-:W-:Y:S02]  /*6ec0*/  IMAD.MOV.U32 R8, RZ, RZ, R9 ;  /* 0x000000ffff087224 */ /* 0x000fe400078e0009 */
[----:B---3--:R-:W-:Y:S01]  /*6ed0*/  IMAD.IADD R3, R5, 0x1, -R120 ;  /* 0x0000000105037824 */ /* 0x008fe200078e0a78 */
[----:B------:R-:W-:Y:S01]  /*6ee0*/  FSEL R116, R7, -INF , !P2 ;  /* 0xff80000007747808 */ /* 0x000fe20005000000 */
[----:B------:R-:W-:Y:S01]  /*6ef0*/  IMAD.MOV.U32 R207, RZ, RZ, R231 ;  /* 0x000000ffffcf7224 */ /* 0x000fe200078e00e7 */
[----:B------:R-:W-:Y:S01]  /*6f00*/  IADD3 R9, -R120, R2, RZ ;  /* 0x0000000278097210 */ /* 0x000fe20007ffe1ff */
[----:B------:R-:W-:Y:S01]  /*6f10*/  IMAD.MOV.U32 R231, RZ, RZ, R89 ;  /* 0x000000ffffe77224 */ /* 0x000fe200078e0059 */
[----:B------:R-:W-:Y:S01]  /*6f20*/  IABS R7, R3 ;  /* 0x0000000300077213 */ /* 0x000fe20000000000 */
[----:B--2---:R-:W-:Y:S01]  /*6f30*/  HMMA.16816.F32 R88, R20, R36, R156 ;  /* 0x000000241458723c */ /* 0x004fe2000000189c */
[----:B------:R-:W-:Y:S01]  /*6f40*/  FSEL R249, R10, -INF , !P2 ;  /* 0xff8000000af97808 */ /* 0x000fe20005000000 */
[----:B------:R1:W2:Y:S01]  /*6f50*/  I2F R79, R8 ;  /* 0x00000008004f7306 */ /* 0x0002a20000201400 */
[----:B------:R-:W-:Y:S01]  /*6f60*/  IABS R3, R9 ;  /* 0x0000000900037213 */ /* 0x000fe20000000000 */
[----:B------:R-:W-:-:S03]  /*6f70*/  IMAD.IADD R10, R6, 0x1, -R121 ;  /* 0x00000001060a7824 */ /* 0x000fc600078e0a79 */
[----:B------:R-:W-:Y:S01]  /*6f80*/  IMAD.MOV.U32 R156, RZ, RZ, R210 ;  /* 0x000000ffff9c7224 */ /* 0x000fe200078e00d2 */
[----:B------:R-:W-:Y:S01]  /*6f90*/  MOV R157, R211 ;  /* 0x000000d3009d7202 */ /* 0x000fe20000000f00 */
[----:B------:R-:W-:Y:S02]  /*6fa0*/  IMAD.MOV.U32 R158, RZ, RZ, R144 ;  /* 0x000000ffff9e7224 */ /* 0x000fe400078e0090 */
[----:B------:R-:W-:Y:S01]  /*6fb0*/  IMAD.MOV.U32 R159, RZ, RZ, R204 ;  /* 0x000000ffff9f7224 */ /* 0x000fe200078e00cc */
[----:B------:R-:W-:Y:S01]  /*6fc0*/  ISETP.GE.AND P5, PT, R111, UR12, PT ;  /* 0x0000000c6f007c0c */ /* 0x000fe2000bfa6270 */
[----:B------:R-:W-:Y:S02]  /*6fd0*/  IMAD.MOV.U32 R230, RZ, RZ, R99 ;  /* 0x000000ffffe67224 */ /* 0x000fe400078e0063 */
[----:B------:R-:W-:Y:S02]  /*6fe0*/  IMAD.MOV.U32 R143, RZ, RZ, R101 ;  /* 0x000000ffff8f7224 */ /* 0x000fe400078e0065 */
[----:B-1----:R-:W-:Y:S01]  /*6ff0*/  IMAD.MOV.U32 R8, RZ, RZ, R7 ;  /* 0x000000ffff087224 */ /* 0x002fe200078e0007 */
[----:B------:R-:W-:Y:S01]  /*7000*/  MOV R7, R3 ;  /* 0x0000000300077202 */ /* 0x000fe20000000f00 */
[----:B------:R-:W-:Y:S01]  /*7010*/  IMAD.MOV.U32 R199, RZ, RZ, R102 ;  /* 0x000000ffffc77224 */ /* 0x000fe200078e0066 */
[----:B------:R-:W-:Y:S01]  /*7020*/  HMMA.16816.F32 R96, R20, R58, R168 ;  /* 0x0000003a1460723c */ /* 0x000fe200000018a8 */
[----:B------:R-:W-:-:S02]  /*7030*/  IMAD.MOV.U32 R195, RZ, RZ, R110 ;  /* 0x000000ffffc37224 */ /* 0x000fc400078e006e */
[----:B------:R-:W-:Y:S01]  /*7040*/  FFMA.FTZ R9, R75, -UR4, R47 ;  /* 0x800000044b097c23 */ /* 0x000fe2000801002f */
[----:B------:R-:W-:Y:S01]  /*7050*/  IABS R3, R10 ;  /* 0x0000000a00037213 */ /* 0x000fe20000000000 */
[----:B------:R1:W3:Y:S01]  /*7060*/  I2F R75, R8 ;  /* 0x00000008004b7306 */ /* 0x0002e20000201400 */
[----:B------:R-:W-:Y:S02]  /*7070*/  MOV R144, R206 ;  /* 0x000000ce00907202 */ /* 0x000fe40000000f00 */
[C---:B------:R-:W-:Y:S01]  /*7080*/  HMMA.16816.F32 R108, R20.reuse, R56, R160 ;  /* 0x00000038146c723c */ /* 0x040fe200000018a0 */
[----:B------:R-:W-:Y:S01]  /*7090*/  IMAD.MOV.U32 R204, RZ, RZ, R207 ;  /* 0x000000ffffcc7224 */ /* 0x000fe200078e00cf */
[----:B------:R-:W-:Y:S01]  /*70a0*/  MOV R207, R215 ;  /* 0x000000d700cf7202 */ /* 0x000fe20000000f00 */
[----:B------:R-:W-:Y:S01]  /*70b0*/  IMAD.MOV.U32 R206, RZ, RZ, R237 ;  /* 0x000000ffffce7224 */ /* 0x000fe200078e00ed */
[----:B------:R-:W-:Y:S01]  /*70c0*/  FSEL R237, R9, -INF , !P1 ;  /* 0xff80000009ed7808 */ /* 0x000fe20004800000 */
[----:B------:R2:W2:Y:S03]  /*70d0*/  I2F R66, R7 ;  /* 0x0000000700427306 */ /* 0x0004a60000201400 */
[----:B------:R-:W-:Y:S01]  /*70e0*/  HMMA.16816.F32 R100, R20, R38, R152 ;  /* 0x000000261464723c */ /* 0x000fe20000001898 */
[----:B------:R-:W-:Y:S01]  /*70f0*/  FFMA.FTZ R9, R87, -UR4, R16 ;  /* 0x8000000457097c23 */ /* 0x000fe20008010010 */
[----:B-1----:R-:W-:-:S06]  /*7100*/  IADD3 R8, -R121, R5, RZ ;  /* 0x0000000579087210 */ /* 0x002fcc0007ffe1ff */
[----:B------:R-:W-:Y:S01]  /*7110*/  HMMA.16816.F32 R20, R24, R32, R156 ;  /* 0x000000201814723c */ /* 0x000fe2000000189c */
[----:B------:R-:W-:Y:S01]  /*7120*/  IABS R8, R8 ;  /* 0x0000000800087213 */ /* 0x000fe20000000000 */
[----:B------:R1:W1:Y:S01]  /*7130*/  I2F R65, R3 ;  /* 0x0000000300417306 */ /* 0x0002620000201400 */
[----:B--2---:R-:W-:-:S04]  /*7140*/  FFMA.FTZ R7, R64, -UR4, R18 ;  /* 0x8000000440077c23 */ /* 0x004fc80008010012 */
[----:B------:R-:W-:Y:S01]  /*7150*/  IMAD.MOV.U32 R157, RZ, RZ, R204 ;  /* 0x000000ffff9d7224 */ /* 0x000fe200078e00cc */
[----:B------:R-:W-:Y:S01]  /*7160*/  MOV R158, R206 ;  /* 0x000000ce009e7202 */ /* 0x000fe20000000f00 */
[----:B------:R-:W-:Y:S01]  /*7170*/  IMAD.MOV.U32 R156, RZ, RZ, R144 ;  /* 0x000000ffff9c7224 */ /* 0x000fe200078e0090 */
[----:B------:R-:W-:Y:S01]  /*7180*/  MOV R204, R199 ;  /* 0x000000c700cc7202 */ /* 0x000fe20000000f00 */
[----:B------:R-:W-:Y:S01]  /*7190*/  IMAD.MOV.U32 R159, RZ, RZ, R207 ;  /* 0x000000ffff9f7224 */ /* 0x000fe200078e00cf */
[----:B------:R-:W-:Y:S01]  /*71a0*/  FSEL R206, R7, -INF , !P0 ;  /* 0xff80000007ce7808 */ /* 0x000fe20004000000 */
[----:B------:R-:W-:Y:S01]  /*71b0*/  IMAD.MOV.U32 R194, RZ, RZ, R148 ;  /* 0x000000ffffc27224 */ /* 0x000fe200078e0094 */
[----:B------:R-:W-:Y:S01]  /*71c0*/  FSEL R148, R11, -INF , !P3 ;  /* 0xff8000000b947808 */ /* 0x000fe20005800000 */
[----:B------:R-:W-:Y:S02]  /*71d0*/  IMAD.MOV.U32 R199, RZ, RZ, R195 ;  /* 0x000000ffffc77224 */ /* 0x000fe400078e00c3 */
[----:B-1----:R-:W-:Y:S01]  /*71e0*/  IMAD.IADD R3, R2, 0x1, -R121 ;  /* 0x0000000102037824 */ /* 0x002fe200078e0a79 */
[----:B------:R-:W-:Y:S01]  /*71f0*/  FSEL R195, R9, -INF , !P0 ;  /* 0xff80000009c37808 */ /* 0x000fe20004000000 */
[----:B------:R-:W-:Y:S01]  /*7200*/  IMAD.MOV.U32 R7, RZ, RZ, R8 ;  /* 0x000000ffff077224 */ /* 0x000fe200078e0008 */
[----:B------:R-:W-:Y:S01]  /*7210*/  IADD3 R8, -R122, R6, RZ ;  /* 0x000000067a087210 */ /* 0x000fe20007ffe1ff */
[----:B------:R-:W-:Y:S01]  /*7220*/  FFMA.FTZ R11, R147, -UR4, R48 ;  /* 0x80000004930b7c23 */ /* 0x000fe20008010030 */
[----:B------:R-:W-:Y:S01]  /*7230*/  IABS R3, R3 ;  /* 0x0000000300037213 */ /* 0x000fe20000000000 */
[----:B------:R-:W-:-:S02]  /*7240*/  IMAD.MOV.U32 R144, RZ, RZ, R143 ;  /* 0x000000ffff907224 */ /* 0x000fc400078e008f */
[----:B------:R-:W-:Y:S02]  /*7250*/  IMAD.MOV.U32 R207, RZ, RZ, R191 ;  /* 0x000000ffffcf7224 */ /* 0x000fe400078e00bf */
[----:B------:R-:W-:Y:S02]  /*7260*/  IMAD.IADD R9, R5, 0x1, -R122 ;  /* 0x0000000105097824 */ /* 0x000fe400078e0a7a */
[----:B------:R-:W-:Y:S01]  /*7270*/  IMAD.MOV.U32 R143, RZ, RZ, R190 ;  /* 0x000000ffff8f7224 */ /* 0x000fe200078e00be */
[----:B------:R1:W2:Y:S01]  /*7280*/  I2F R64, R7 ;  /* 0x0000000700407306 */ /* 0x0002a20000201400 */
[----:B------:R-:W-:Y:S01]  /*7290*/  FFMA.FTZ R12, R94, -UR4, R51 ;  /* 0x800000045e0c7c23 */ /* 0x000fe20008010033 */
[----:B------:R-:W-:Y:S01]  /*72a0*/  MOV R190, R193 ;  /* 0x000000c100be7202 */ /* 0x000fe20000000f00 */
[----:B------:R-:W-:Y:S01]  /*72b0*/  HMMA.16816.F32 R32, R24, R34, R156 ;  /* 0x000000221820723c */ /* 0x000fe2000000189c */
[----:B------:R-:W-:Y:S01]  /*72c0*/  FSEL R243, R11, -INF , !P2 ;  /* 0xff8000000bf37808 */ /* 0x000fe20005000000 */
[----:B------:R-:W-:-:S03]  /*72d0*/  IMAD.MOV.U32 R193, RZ, RZ, R194 ;  /* 0x000000ffffc17224 */ /* 0x000fc600078e00c2 */
[----:B------:R2:W2:Y:S01]  /*72e0*/  I2F R51, R3 ;  /* 0x0000000300337306 */ /* 0x0004a20000201400 */
[----:B------:R-:W-:Y:S01]  /*72f0*/  FFMA.FTZ R11, R92, -UR4, R45 ;  /* 0x800000045c0b7c23 */ /* 0x000fe2000801002d */
[----:B------:R-:W-:Y:S01]  /*7300*/  MOV R158, R207 ;  /* 0x000000cf009e7202 */ /* 0x000fe20000000f00 */
[----:B------:R-:W-:Y:S02]  /*7310*/  IMAD.MOV.U32 R156, RZ, RZ, R144 ;  /* 0x000000ffff9c7224 */ /* 0x000fe400078e0090 */
[----:B------:R-:W-:Y:S02]  /*7320*/  IMAD.MOV.U32 R157, RZ, RZ, R204 ;  /* 0x000000ffff9d7224 */ /* 0x000fe400078e00cc */
[----:B------:R-:W-:Y:S01]  /*7330*/  IMAD.MOV.U32 R159, RZ, RZ, R143 ;  /* 0x000000ffff9f7224 */ /* 0x000fe200078e008f */
[----:B-1----:R-:W-:Y:S01]  /*7340*/  IABS R7, R8 ;  /* 0x0000000800077213 */ /* 0x002fe20000000000 */
[----:B------:R-:W-:Y:S02]  /*7350*/  FFMA.FTZ R8, R83, -UR4, R19 ;  /* 0x8000000453087c23 */ /* 0x000fe40008010013 */
[----:B------:R-:W-:Y:S01]  /*7360*/  FFMA.FTZ R10, R95, -UR4, R54 ;  /* 0x800000045f0a7c23 */ /* 0x000fe20008010036 */
[----:B------:R-:W-:-:S02]  /*7370*/  MOV R204, R190 ;  /* 0x000000be00cc7202 */ /* 0x000fc40000000f00 */
[----:B--2---:R-:W-:Y:S01]  /*7380*/  IABS R3, R9 ;  /* 0x0000000900037213 */ /* 0x004fe20000000000 */
[----:B------:R-:W-:Y:S01]  /*7390*/  IMAD.MOV.U32 R144, RZ, RZ, R199 ;  /* 0x000000ffff907224 */ /* 0x000fe200078e00c7 */
[----:B------:R-:W-:Y:S01]  /*73a0*/  MOV R190, R182 ;  /* 0x000000b600be7202 */ /* 0x000fe20000000f00 */
[----:B------:R-:W-:Y:S01]  /*73b0*/  IMAD.MOV.U32 R207, RZ, RZ, R193 ;  /* 0x000000ffffcf7224 */ /* 0x000fe200078e00c1 */
[----:B------:R1:W2:Y:S01]  /*73c0*/  I2F R50, R7 ;  /* 0x0000000700327306 */ /* 0x0002a20000201400 */
[----:B------:R-:W-:Y:S01]  /*73d0*/  IMAD.MOV.U32 R143, RZ, RZ, R228 ;  /* 0x000000ffff8f7224 */ /* 0x000fe200078e00e4 */
[----:B------:R-:W-:Y:S01]  /*73e0*/  FSEL R182, R8, -INF , !P6 ;  /* 0xff80000008b67808 */ /* 0x000fe20007000000 */
[----:B------:R-:W-:Y:S01]  /*73f0*/  HMMA.16816.F32 R44, R24, R36, R156 ;  /* 0x00000024182c723c */ /* 0x000fe2000000189c */
[----:B------:R-:W-:Y:S01]  /*7400*/  FSEL R215, R11, -INF , !P1 ;  /* 0xff8000000bd77808 */ /* 0x000fe20004800000 */
[----:B------:R-:W-:Y:S01]  /*7410*/  FFMA.FTZ R11, R227, -UR4, R52 ;  /* 0x80000004e30b7c23 */ /* 0x000fe20008010034 */
[----:B------:R-:W-:Y:S01]  /*7420*/  FSEL R194, R10, -INF , !P0 ;  /* 0xff8000000ac27808 */ /* 0x000fe20004000000 */
[----:B------:R-:W-:Y:S01]  /*7430*/  FFMA.FTZ R10, R85, -UR4, R17 ;  /* 0x80000004550a7c23 */ /* 0x000fe20008010011 */
[----:B------:R-:W-:Y:S01]  /*7440*/  IADD3 R8, -R122, R2, RZ ;  /* 0x000000027a087210 */ /* 0x000fe20007ffe1ff */
[----:B------:R-:W-:Y:S01]  /*7450*/  FFMA.FTZ R13, R212, -UR4, R49 ;  /* 0x80000004d40d7c23 */ /* 0x000fe20008010031 */
[----:B------:R-:W-:Y:S01]  /*7460*/  MOV R157, R204 ;  /* 0x000000cc009d7202 */ /* 0x000fe20000000f00 */
[----:B------:R-:W-:-:S02]  /*7470*/  IMAD.MOV.U32 R156, RZ, RZ, R144 ;  /* 0x000000ffff9c7224 */ /* 0x000fc400078e0090 */
[----:B------:R-:W-:Y:S02]  /*7480*/  IMAD.MOV.U32 R158, RZ, RZ, R207 ;  /* 0x000000ffff9e7224 */ /* 0x000fe400078e00cf */
[----:B-1----:R-:W-:Y:S02]  /*7490*/  IMAD.MOV.U32 R7, RZ, RZ, R3 ;  /* 0x000000ffff077224 */ /* 0x002fe400078e0003 */
[----:B------:R-:W-:Y:S01]  /*74a0*/  IMAD.MOV.U32 R159, RZ, RZ, R143 ;  /* 0x000000ffff9f7224 */ /* 0x000fe200078e008f */
[----:B------:R-:W-:Y:S01]  /*74b0*/  IABS R3, R8 ;  /* 0x0000000800037213 */ /* 0x000fe20000000000 */
[----:B------:R-:W-:Y:S01]  /*74c0*/  FFMA.FTZ R9, R76, -UR4, R22 ;  /* 0x800000044c097c23 */ /* 0x000fe20008010016 */
[----:B------:R1:W1:Y:S01]  /*74d0*/  I2F R49, R7 ;  /* 0x0000000700317306 */ /* 0x0002620000201400 */
[----:B------:R-:W-:Y:S01]  /*74e0*/  IMAD.MOV.U32 R228, RZ, RZ, R178 ;  /* 0x000000ffffe47224 */ /* 0x000fe200078e00b2 */
[----:B------:R-:W-:Y:S01]  /*74f0*/  MOV R199, R174 ;  /* 0x000000ae00c77202 */ /* 0x000fe20000000f00 */
[----:B------:R-:W-:Y:S01]  /*7500*/  IMAD.MOV.U32 R193, RZ, RZ, R176 ;  /* 0x000000ffffc17224 */ /* 0x000fe200078e00b0 */
[----:B------:R-:W-:Y:S01]  /*7510*/  FSEL R191, R11, -INF , !P0 ;  /* 0xff8000000bbf7808 */ /* 0x000fe20004000000 */
[----:B------:R-:W-:Y:S01]  /*7520*/  FFMA.FTZ R11, R86, -UR4, R55 ;  /* 0x80000004560b7c23 */ /* 0x000fe20008010037 */
[----:B------:R-:W-:Y:S01]  /*7530*/  FSEL R178, R10, -INF , !P6 ;  /* 0xff8000000ab27808 */ /* 0x000fe20007000000 */
[----:B------:R-:W-:Y:S01]  /*7540*/  FFMA.FTZ R10, R82, -UR4, R20 ;  /* 0x80000004520a7c23 */ /* 0x000fe20008010014 */
[----:B------:R-:W-:Y:S01]  /*7550*/  IADD3 R8, -R123, R6, RZ ;  /* 0x000000067b087210 */ /* 0x000fe20007ffe1ff */
[----:B------:R2:W2:Y:S01]  /*7560*/  I2F R48, R3 ;  /* 0x0000000300307306 */ /* 0x0004a20000201400 */
[----:B------:R-:W-:Y:S01]  /*7570*/  FSEL R212, R12, -INF , !P1 ;  /* 0xff8000000cd47808 */ /* 0x000fe20004800000 */
[----:B------:R-:W-:Y:S01]  /*7580*/  FFMA.FTZ R12, R232, -UR4, R53 ;  /* 0x80000004e80c7c23 */ /* 0x000fe20008010035 */
[----:B------:R-:W-:Y:S01]  /*7590*/  FSEL R86, R9, -INF , !P5 ;  /* 0xff80000009567808 */ /* 0x000fe20006800000 */
[--C-:B-1----:R-:W-:Y:S01]  /*75a0*/  IMAD.IADD R7, R5, 0x1, -R123.reuse ;  /* 0x0000000105077824 */ /* 0x102fe200078e0a7b */
[----:B------:R-:W-:Y:S01]  /*75b0*/  HMMA.16816.F32 R52, R24, R56, R156 ;  /* 0x000000381834723c */ /* 0x000fe2000000189c */
[----:B------:R-:W-:Y:S01]  /*75c0*/  IMAD.IADD R9, R2, 0x1, -R123 ;  /* 0x0000000102097824 */ /* 0x000fe200078e0a7b */
[----:B------:R-:W-:-:S02]  /*75d0*/  IABS R8, R8 ;  /* 0x0000000800087213 */ /* 0x000fc40000000000 */
[----:B------:R-:W-:-:S03]  /*75e0*/  FSEL R87, R10, -INF , !P5 ;  /* 0xff8000000a577808 */ /* 0x000fc60006800000 */
[----:B------:R-:W-:Y:S01]  /*75f0*/  IMAD.MOV.U32 R156, RZ, RZ, R199 ;  /* 0x000000ffff9c7224 */ /* 0x000fe200078e00c7 */
[----:B--2---:R-:W-:Y:S01]  /*7600*/  IABS R3, R7 ;  /* 0x0000000700037213 */ /* 0x004fe20000000000 */
[----:B------:R-:W-:Y:S01]  /*7610*/  IMAD.MOV.U32 R158, RZ, RZ, R193 ;  /* 0x000000ffff9e7224 */ /* 0x000fe200078e00c1 */
[----:B------:R-:W-:Y:S01]  /*7620*/  MOV R157, R190 ;  /* 0x000000be009d7202 */ /* 0x000fe20000000f00 */
[----:B------:R-:W-:Y:S01]  /*7630*/  IMAD.MOV.U32 R159, RZ, RZ, R228 ;  /* 0x000000ffff9f7224 */ /* 0x000fe200078e00e4 */
[----:B------:R-:W-:Y:S01]  /*7640*/  MOV R7, R3 ;  /* 0x0000000300077202 */ /* 0x000fe20000000f00 */
[----:B------:R-:W-:Y:S01]  /*7650*/  FFMA.FTZ R10, R14, -UR4, R23 ;  /* 0x800000040e0a7c23 */ /* 0x000fe20008010017 */
[----:B------:R-:W-:Y:S01]  /*7660*/  IABS R3, R9 ;  /* 0x0000000900037213 */ /* 0x000fe20000000000 */
[----:B------:R1:W2:Y:S03]  /*7670*/  I2F R23, R8 ;  /* 0x0000000800177306 */ /* 0x0002a60000201400 */
[----:B------:R-:W-:Y:S05]  /*7680*/  HMMA.16816.F32 R40, R24, R38, R156 ;  /* 0x000000261828723c */ /* 0x000fea000000189c */
[----:B------:R2:W2:Y:S01]  /*7690*/  I2F R38, R7 ;  /* 0x0000000700267306 */ /* 0x0004a20000201400 */
[----:B-1----:R-:W-:Y:S01]  /*76a0*/  IMAD.IADD R8, R6, 0x1, -R127 ;  /* 0x0000000106087824 */ /* 0x002fe200078e0a7f */
[----:B------:R-:W-:Y:S01]  /*76b0*/  FSEL R176, R11, -INF , !P6 ;  /* 0xff8000000bb07808 */ /* 0x000fe20007000000 */
[----:B--2---:R-:W-:-:S03]  /*76c0*/  IMAD.MOV.U32 R7, RZ, RZ, R3 ;  /* 0x000000ffff077224 */ /* 0x004fc600078e0003 */
[----:B------:R-:W-:Y:S02]  /*76d0*/  IABS R3, R8 ;  /* 0x0000000800037213 */ /* 0x000fe40000000000 */
[----:B------:R1:W2:Y:S01]  /*76e0*/  I2F R37, R7 ;  /* 0x0000000700257306 */ /* 0x0002a20000201400 */
[----:B------:R-:W-:Y:S01]  /*76f0*/  IADD3 R8, -R126, R6, RZ ;  /* 0x000000067e087210 */ /* 0x000fe20007ffe1ff */
[----:B------:R-:W-:Y:S01]  /*7700*/  FFMA.FTZ R11, R84, -UR4, R62 ;  /* 0x80000004540b7c23 */ /* 0x000fe2000801003e */
[----:B------:R-:W-:Y:S01]  /*7710*/  FSEL R174, R12, -INF , !P6 ;  /* 0xff8000000cae7808 */ /* 0x000fe20007000000 */
[----:B------:R-:W-:-:S03]  /*7720*/  FFMA.FTZ R12, R233, -UR4, R60 ;  /* 0x80000004e90c7c23 */ /* 0x000fc6000801003c */
[----:B------:R-:W-:Y:S01]  /*7730*/  FSEL R85, R11, -INF , !P5 ;  /* 0xff8000000b557808 */ /* 0x000fe20006800000 */
[----:B------:R-:W-:Y:S02]  /*7740*/  FFMA.FTZ R11, R77, -UR4, R21 ;  /* 0x800000044d0b7c23 */ /* 0x000fe40008010015 */
[----:B-1----:R-:W-:Y:S01]  /*7750*/  IMAD.MOV.U32 R7, RZ, RZ, R3 ;  /* 0x000000ffff077224 */ /* 0x002fe200078e0003 */
[----:B------:R-:W-:-:S03]  /*7760*/  IABS R3, R8 ;  /* 0x0000000800037213 */ /* 0x000fc60000000000 */
[----:B------:R1:W1:Y:S01]  /*7770*/  I2F R22, R7 ;  /* 0x0000000700167306 */ /* 0x0002620000201400 */
[----:B------:R-:W-:Y:S01]  /*7780*/  FFMA.FTZ R17, R80, -UR4, R70 ;  /* 0x8000000450117c23 */ /* 0x000fe20008010046 */
[----:B------:R-:W-:Y:S01]  /*7790*/  ISETP.GE.AND P3, PT, R117, UR12, PT ;  /* 0x0000000c75007c0c */ /* 0x000fe2000bf66270 */
[----:B------:R-:W-:Y:S01]  /*77a0*/  IMAD.IADD R8, R5, 0x1, -R126 ;  /* 0x0000000105087824 */ /* 0x000fe200078e0a7e */
[----:B------:R-:W-:Y:S01]  /*77b0*/  MOV R228, R230 ;  /* 0x000000e600e47202 */ /* 0x000fe20000000f00 */
[----:B------:R-:W-:Y:S01]  /*77c0*/  IMAD.MOV.U32 R230, RZ, RZ, R165 ;  /* 0x000000ffffe67224 */ /* 0x000fe200078e00a5 */
[----:B------:R-:W-:Y:S02]  /*77d0*/  FSEL R210, R13, -INF , !P1 ;  /* 0xff8000000dd27808 */ /* 0x000fe40004800000 */
[----:B------:R2:W2:Y:S01]  /*77e0*/  I2F R21, R3 ;  /* 0x0000000300157306 */ /* 0x0004a20000201400 */
[----:B------:R-:W-:Y:S01]  /*77f0*/  FSEL R83, R12, -INF , !P5 ;  /* 0xff8000000c537808 */ /* 0x000fe20006800000 */
[----:B-1----:R-:W-:Y:S01]  /*7800*/  IMAD.IADD R7, R6, 0x1, -R125 ;  /* 0x0000000106077824 */ /* 0x002fe200078e0a7d */
[----:B------:R-:W-:Y:S01]  /*7810*/  IADD3 R6, -R127, R5, RZ ;  /* 0x000000057f067210 */ /* 0x000fe20007ffe1ff */
[----:B------:R-:W-:Y:S01]  /*7820*/  FFMA.FTZ R13, R239, -UR4, R61 ;  /* 0x80000004ef0d7c23 */ /* 0x000fe2000801003d */
[----:B------:R-:W-:-:S02]  /*7830*/  FSEL R60, R10, -INF , !P4 ;  /* 0xff8000000a3c7808 */ /* 0x000fc40006000000 */
[----:B------:R-:W-:Y:S01]  /*7840*/  IABS R7, R7 ;  /* 0x0000000700077213 */ /* 0x000fe20000000000 */
[----:B------:R-:W-:Y:S01]  /*7850*/  FFMA.FTZ R12, R81, -UR4, R63 ;  /* 0x80000004510c7c23 */ /* 0x000fe2000801003f */
[----:B------:R-:W-:Y:S01]  /*7860*/  IABS R6, R6 ;  /* 0x0000000600067213 */ /* 0x000fe20000000000 */
[----:B--2---:R-:W-:Y:S01]  /*7870*/  IMAD.IADD R3, R5, 0x1, -R125 ;  /* 0x0000000105037824 */ /* 0x004fe200078e0a7d */
[----:B------:R-:W-:Y:S01]  /*7880*/  ISETP.GE.AND P2, PT, R118, UR12, PT ;  /* 0x0000000c76007c0c */ /* 0x000fe2000bf46270 */
[----:B----4-:R-:W-:Y:S01]  /*7890*/  FFMA.FTZ R10, R67, -UR4, R35 ;  /* 0x80000004430a7c23 */ /* 0x010fe20008010023 */
[----:B------:R1:W2:Y:S01]  /*78a0*/  I2F R36, R7 ;  /* 0x0000000700247306 */ /* 0x0002a20000201400 */
[----:B------:R-:W-:Y:S01]  /*78b0*/  FSEL R207, R17, -INF , !P3 ;  /* 0xff80000011cf7808 */ /* 0x000fe20005800000 */
[----:B------:R-:W-:Y:S01]  /*78c0*/  FFMA.FTZ R18, R228, -UR4, R68 ;  /* 0x80000004e4127c23 */ /* 0x000fe20008010044 */
[----:B------:R-:W-:Y:S01]  /*78d0*/  IABS R5, R8 ;  /* 0x0000000800057213 */ /* 0x000fe20000000000 */
[----:B------:R-:W-:Y:S01]  /*78e0*/  FFMA.FTZ R19, R229, -UR4, R69 ;  /* 0x80000004e5137c23 */ /* 0x000fe20008010045 */
[----:B------:R-:W-:Y:S01]  /*78f0*/  IABS R3, R3 ;  /* 0x0000000300037213 */ /* 0x000fe20000000000 */
[----:B------:R-:W-:Y:S01]  /*7900*/  FFMA.FTZ R20, R230, -UR4, R88 ;  /* 0x80000004e6147c23 */ /* 0x000fe20008010058 */
[----:B------:R-:W-:Y:S01]  /*7910*/  MOV R228, R231 ;  /* 0x000000e700e47202 */ /* 0x000fe20000000f00 */
[----:B------:R4:W2:Y:S01]  /*7920*/  I2F R17, R6 ;  /* 0x0000000600117306 */ /* 0x0008a20000201400 */
[----:B------:R-:W-:Y:S01]  /*7930*/  FSEL R81, R13, -INF , !P4 ;  /* 0xff8000000d517808 */ /* 0x000fe20006000000 */
[----:B------:R-:W-:Y:S01]  /*7940*/  IMAD.MOV.U32 R229, RZ, RZ, R166 ;  /* 0x000000ffffe57224 */ /* 0x000fe200078e00a6 */
[----:B------:R-:W-:Y:S01]  /*7950*/  FSEL R82, R12, -INF , !P4 ;  /* 0xff8000000c527808 */ /* 0x000fe20006000000 */
[----:B------:R-:W-:Y:S01]  /*7960*/  IMAD.MOV.U32 R230, RZ, RZ, R184 ;  /* 0x000000ffffe67224 */ /* 0x000fe200078e00b8 */
[----:B------:R-:W-:Y:S01]  /*7970*/  MOV R231, R187 ;  /* 0x000000bb00e77202 */ /* 0x000fe20000000f00 */
[----:B-1----:R-:W-:Y:S01]  /*7980*/  IMAD.IADD R7, R2, 0x1, -R126 ;  /* 0x0000000102077824 */ /* 0x002fe200078e0a7e */
[----:B------:R-:W-:Y:S01]  /*7990*/  FSEL R209, R10, -INF , !P2 ;  /* 0xff8000000ad17808 */ /* 0x000fe20005000000 */
[----:B------:R-:W-:Y:S01]  /*79a0*/  FFMA.FTZ R13, R78, -UR4, R32 ;  /* 0x800000044e0d7c23 */ /* 0x000fe20008010020 */
[----:B------:R-:W-:Y:S01]  /*79b0*/  ISETP.GE.AND P1, PT, R119, UR12, PT ;  /* 0x0000000c77007c0c */ /* 0x000fe2000bf26270 */
[----:B------:R-:W-:Y:S01]  /*79c0*/  FFMA.FTZ R12, R74, -UR4, R34 ;  /* 0x800000044a0c7c23 */ /* 0x000fe20008010022 */
[----:B------:R1:W-:Y:S01]  /*79d0*/  I2F R10, R3 ;  /* 0x00000003000a7306 */ /* 0x0003e20000201400 */
[----:B------:R-:W-:Y:S01]  /*79e0*/  FFMA.FTZ R14, R72, -UR4, R33 ;  /* 0x80000004480e7c23 */ /* 0x000fe20008010021 */
[----:B----4-:R-:W-:Y:S01]  /*79f0*/  IADD3 R6, -R127, R2, RZ ;  /* 0x000000027f067210 */ /* 0x010fe20007ffe1ff */
[----:B------:R-:W-:-:S02]  /*7a00*/  FFMA.FTZ R15, R15, -UR4, R90 ;  /* 0x800000040f0f7c23 */ /* 0x000fc4000801005a */
[----:B------:R-:W-:-:S03]  /*7a10*/  FFMA.FTZ R9, R28, -UR4, R46 ;  /* 0x800000041c097c23 */ /* 0x000fc6000801002e */
[----:B------:R4:W2:Y:S01]  /*7a20*/  I2F R34, R5 ;  /* 0x0000000500227306 */ /* 0x0008a20000201400 */
[----:B------:R-:W-:Y:S01]  /*7a30*/  IMAD.MOV.U32 R143, RZ, RZ, R183 ;  /* 0x000000ffff8f7224 */ /* 0x000fe200078e00b7 */
[----:B------:R-:W-:Y:S02]  /*7a40*/  FSEL R187, R13, -INF , !P3 ;  /* 0xff8000000dbb7808 */ /* 0x000fe40005800000 */
[----:B------:R-:W-:Y:S02]  /*7a50*/  FSEL R211, R12, -INF , !P3 ;  /* 0xff8000000cd37808 */ /* 0x000fe40005800000 */
[----:B-1----:R-:W-:Y:S02]  /*7a60*/  IABS R3, R7 ;  /* 0x0000000700037213 */ /* 0x002fe40000000000 */
[----:B------:R-:W-:Y:S02]  /*7a70*/  FSEL R183, R14, -INF , !P2 ;  /* 0xff8000000eb77808 */ /* 0x000fe40005000000 */
[----:B------:R-:W-:-:S02]  /*7a80*/  FSEL R193, R15, -INF , !P1 ;  /* 0xff8000000fc17808 */ /* 0x000fc40004800000 */
[----:B----4-:R-:W-:Y:S01]  /*7a90*/  IABS R5, R6 ;  /* 0x0000000600057213 */ /* 0x010fe20000000000 */
[----:B------:R-:W-:Y:S01]  /*7aa0*/  IMAD.IADD R6, R2, 0x1, -R125 ;  /* 0x0000000102067824 */ /* 0x000fe200078e0a7d */
[----:B------:R-:W-:Y:S01]  /*7ab0*/  FSEL R239, R9, -INF , !P1 ;  /* 0xff80000009ef7808 */ /* 0x000fe20004800000 */
[----:B------:R-:W-:Y:S01]  /*7ac0*/  HMMA.16816.F32 R12, R24, R58, R228 ;  /* 0x0000003a180c723c */ /* 0x000fe200000018e4 */
[----:B------:R1:W4:Y:S01]  /*7ad0*/  I2F R9, R5 ;  /* 0x0000000500097306 */ /* 0x0003220000201400 */
[----:B------:R-:W-:Y:S01]  /*7ae0*/  FFMA.FTZ R8, R79, -UR4, R91 ;  /* 0x800000044f087c23 */ /* 0x000fe2000801005b */
[----:B------:R-:W-:Y:S01]  /*7af0*/  ISETP.GE.AND P0, PT, R120, UR12, PT ;  /* 0x0000000c78007c0c */ /* 0x000fe2000bf06270 */
[----:B---3--:R-:W-:-:S03]  /*7b00*/  FFMA.FTZ R7, R75, -UR4, R45 ;  /* 0x800000044b077c23 */ /* 0x008fc6000801002d */
[----:B------:R-:W-:Y:S02]  /*7b10*/  FFMA.FTZ R25, R167, -UR4, R89 ;  /* 0x80000004a7197c23 */ /* 0x000fe40008010059 */
[----:B-1----:R-:W-:Y:S01]  /*7b20*/  IMAD.MOV.U32 R5, RZ, RZ, R3 ;  /* 0x000000ffff057224 */ /* 0x002fe200078e0003 */
[----:B------:R-:W-:Y:S01]  /*7b30*/  IABS R3, R6 ;  /* 0x0000000600037213 */ /* 0x000fe20000000000 */
[----:B------:R-:W-:-:S04]  /*7b40*/  FFMA.FTZ R6, R66, -UR4, R47 ;  /* 0x8000000442067c23 */ /* 0x000fc8000801002f */
[----:B------:R-:W1:Y:S01]  /*7b50*/  I2F R5, R5 ;  /* 0x0000000500057306 */ /* 0x000e620000201400 */
[----:B------:R-:W-:Y:S02]  /*7b60*/  FSEL R152, R25, -INF , !P0 ;  /* 0xff80000019987808 */ /* 0x000fe40004000000 */
[----:B------:R-:W-:-:S05]  /*7b70*/  FSEL R157, R8, -INF , !P0 ;  /* 0xff800000089d7808 */ /* 0x000fca0004000000 */
[----:B------:R-:W3:Y:S01]  /*7b80*/  I2F R3, R3 ;  /* 0x0000000300037306 */ /* 0x000ee20000201400 */
[----:B------:R-:W-:Y:S02]  /*7b90*/  FSEL R168, R7, -INF , !P0 ;  /* 0xff80000007a87808 */ /* 0x000fe40004000000 */
[----:B------:R-:W-:Y:S02]  /*7ba0*/  FSEL R171, R6, -INF , !P0 ;  /* 0xff80000006ab7808 */ /* 0x000fe40004000000 */
[----:B------:R-:W-:Y:S01]  /*7bb0*/  PLOP3.LUT P0, PT, PT, PT, UP0, 0x80, 0x0 ;  /* 0x000000000000781c */ /* 0x000fe20003f0f008 */
[----:B------:R-:W-:Y:S01]  /*7bc0*/  IMAD.MOV.U32 R165, RZ, RZ, R248 ;  /* 0x000000ffffa57224 */ /* 0x000fe200078e00f8 */
[----:B------:R-:W-:Y:S01]  /*7bd0*/  FSEL R248, R11, -INF , !P4 ;  /* 0xff8000000bf87808 */ /* 0x000fe20006000000 */
[----:B------:R-:W-:Y:S02]  /*7be0*/  FFMA.FTZ R16, R73, -UR4, R71 ;  /* 0x8000000449107c23 */ /* 0x000fe40008010047 */
[----:B------:R-:W-:Y:S01]  /*7bf0*/  FFMA.FTZ R11, R29, -UR4, R44 ;  /* 0x800000041d0b7c23 */ /* 0x000fe2000801002c */
[----:B------:R-:W-:Y:S01]  /*7c00*/  FSEL R190, R18, -INF , !P3 ;  /* 0xff80000012be7808 */ /* 0x000fe20005800000 */
[----:B------:R-:W-:Y:S01]  /*7c10*/  IMAD.MOV.U32 R166, RZ, RZ, R180 ;  /* 0x000000ffffa67224 */ /* 0x000fe200078e00b4 */
[----:B------:R-:W-:Y:S01]  /*7c20*/  FSEL R184, R19, -INF , !P2 ;  /* 0xff80000013b87808 */ /* 0x000fe20005000000 */
[----:B------:R-:W-:Y:S01]  /*7c30*/  FFMA.FTZ R35, R165, -UR4, R100 ;  /* 0x80000004a5237c23 */ /* 0x000fe20008010064 */
[----:B------:R-:W-:Y:S01]  /*7c40*/  FSEL R199, R16, -INF , !P2 ;  /* 0xff80000010c77808 */ /* 0x000fe20005000000 */
[----:B------:R-:W-:Y:S01]  /*7c50*/  FFMA.FTZ R33, R219, -UR4, R101 ;  /* 0x80000004db217c23 */ /* 0x000fe20008010065 */
[----:B------:R-:W-:Y:S01]  /*7c60*/  FSEL R180, R20, -INF , !P1 ;  /* 0xff80000014b47808 */ /* 0x000fe20004800000 */
[----:B------:R-:W-:Y:S01]  /*7c70*/  FFMA.FTZ R32, R218, -UR4, R108 ;  /* 0x80000004da207c23 */ /* 0x000fe2000801006c */
[----:B------:R-:W-:Y:S01]  /*7c80*/  FSEL R204, R11, -INF , !P1 ;  /* 0xff8000000bcc7808 */ /* 0x000fe20004800000 */
[----:B------:R-:W-:Y:S01]  /*7c90*/  FFMA.FTZ R31, R217, -UR4, R109 ;  /* 0x80000004d91f7c23 */ /* 0x000fe2000801006d */
[----:B------:R-:W-:Y:S01]  /*7ca0*/  ISETP.GE.AND P6, PT, R121, UR12, PT ;  /* 0x0000000c79007c0c */ /* 0x000fe2000bfc6270 */
        /* <DEDUP_REMOVED lines=10> */
[----:B------:R-:W-:-:S02]  /*7d50*/  FFMA.FTZ R24, R50, -UR4, R103 ;  /* 0x8000000432187c23 */ /* 0x000fc40008010067 */
[----:B------:R-:W-:Y:S02]  /*7d60*/  FFMA.FTZ R19, R49, -UR4, R41 ;  /* 0x8000000431137c23 */ /* 0x000fe40008010029 */
[----:B------:R-:W-:Y:S02]  /*7d70*/  FFMA.FTZ R16, R48, -UR4, R43 ;  /* 0x8000000430107c23 */ /* 0x000fe4000801002b */
[----:B------:R-:W-:Y:S02]  /*7d80*/  FFMA.FTZ R23, R23, -UR4, R110 ;  /* 0x8000000417177c23 */ /* 0x000fe4000801006e */
[----:B------:R-:W-:Y:S02]  /*7d90*/  FFMA.FTZ R18, R38, -UR4, R52 ;  /* 0x8000000426127c23 */ /* 0x000fe40008010034 */
[----:B------:R-:W-:Y:S02]  /*7da0*/  FFMA.FTZ R11, R37, -UR4, R54 ;  /* 0x80000004250b7c23 */ /* 0x000fe40008010036 */
[----:B------:R-:W-:-:S02]  /*7db0*/  FFMA.FTZ R22, R22, -UR4, R111 ;  /* 0x8000000416167c23 */ /* 0x000fc4000801006f */
[----:B------:R-:W-:Y:S02]  /*7dc0*/  FFMA.FTZ R21, R21, -UR4, R98 ;  /* 0x8000000415157c23 */ /* 0x000fe40008010062 */
[----:B--2---:R-:W-:Y:S02]  /*7dd0*/  FFMA.FTZ R20, R36, -UR4, R99 ;  /* 0x8000000424147c23 */ /* 0x004fe40008010063 */
[----:B------:R-:W-:Y:S02]  /*7de0*/  FFMA.FTZ R17, R17, -UR4, R53 ;  /* 0x8000000411117c23 */ /* 0x000fe40008010035 */
[----:B------:R-:W-:Y:S02]  /*7df0*/  FFMA.FTZ R12, R34, -UR4, R12 ;  /* 0x80000004220c7c23 */ /* 0x000fe4000801000c */
[----:B------:R-:W-:Y:S02]  /*7e00*/  FFMA.FTZ R10, R10, -UR4, R13 ;  /* 0x800000040a0a7c23 */ /* 0x000fe4000801000d */
[----:B----4-:R-:W-:-:S02]  /*7e10*/  FFMA.FTZ R9, R9, -UR4, R55 ;  /* 0x8000000409097c23 */ /* 0x010fc40008010037 */
[----:B-1----:R-:W-:Y:S02]  /*7e20*/  FFMA.FTZ R5, R5, -UR4, R14 ;  /* 0x8000000405057c23 */ /* 0x002fe4000801000e */
[----:B---3--:R-:W-:Y:S01]  /*7e30*/  FFMA.FTZ R3, R3, -UR4, R15 ;  /* 0x8000000403037c23 */ /* 0x008fe2000801000f */
[----:B------:R-:W-:Y:S02]  /*7e40*/  IADD3 R2, R166, R143, RZ ;  /* 0x0000008fa6027210 */ /* 0x000fe40007ffe0ff */
[C---:B------:R-:W-:Y:S02]  /*7e50*/  IADD3 R233, R226.reuse, 0x800, RZ ;  /* 0x00000800e2e97810 */ /* 0x040fe40007ffe0ff */
[C---:B------:R-:W-:Y:S02]  /*7e60*/  IADD3 R232, R226.reuse, 0x1000, RZ ;  /* 0x00001000e2e87810 */ /* 0x040fe40007ffe0ff */
[C---:B------:R-:W-:Y:S02]  /*7e70*/  IADD3 R231, R226.reuse, 0x1800, RZ ;  /* 0x00001800e2e77810 */ /* 0x040fe40007ffe0ff */
[----:B------:R-:W-:-:S02]  /*7e80*/  IADD3 R230, R226, 0x2000, RZ ;  /* 0x00002000e2e67810 */ /* 0x000fc40007ffe0ff */
[C---:B------:R-:W-:Y:S02]  /*7e90*/  IADD3 R229, R226.reuse, 0x2800, RZ ;  /* 0x00002800e2e57810 */ /* 0x040fe40007ffe0ff */
[C---:B------:R-:W-:Y:S02]  /*7ea0*/  IADD3 R228, R226.reuse, 0x3000, RZ ;  /* 0x00003000e2e47810 */ /* 0x040fe40007ffe0ff */
[----:B------:R-:W-:Y:S02]  /*7eb0*/  IADD3 R227, R226, 0x3800, RZ ;  /* 0x00003800e2e37810 */ /* 0x000fe40007ffe0ff */
        /* <DEDUP_REMOVED lines=23> */
[----:B------:R-:W-:Y:S01]  /*8030*/  FSEL R161, R3, -INF , !P1 ;  /* 0xff80000003a17808 */ /* 0x000fe20004800000 */
[----:B------:R-:W-:Y:S06]  /*8040*/  BAR.SYNC.DEFER_BLOCKING 0x0 ;  /* 0x0000000000007b1d */ /* 0x000fec0000010000 */
[----:B------:R-:W-:Y:S05]  /*8050*/  @!P0 BRA `(.L_x_341) ;  /* 0x0000069000008947 */ /* 0x000fea0003800000 */
[----:B------:R-:W-:Y:S01]  /*8060*/  ULEA.HI.SX32 UR6, UR9, 0xfffffffe, 0x19 ;  /* 0xfffffffe09067891 */ /* 0x000fe2000f8fca3f */
[----:B-----5:R-:W-:Y:S01]  /*8070*/  ISETP.GE.AND P1, PT, R250, c[0x0][0x220], PT ;  /* 0x00008800fa007a0c */ /* 0x020fe20003f26270 */
[----:B------:R-:W-:Y:S01]  /*8080*/  IMAD.U32 R5, RZ, RZ, UR8 ;  /* 0x00000008ff057e24 */ /* 0x000fe2000f8e00ff */
[----:B------:R-:W-:Y:S01]  /*8090*/  BSSY B0, `(.L_x_342) ;  /* 0x0000064000007945 */ /* 0x000fe20003800000 */
[----:B------:R-:W-:Y:S01]  /*80a0*/  USHF.R.S32.HI UR5, URZ, 0x1f, UR6 ;  /* 0x0000001f3f057899 */ /* 0x000fe20008011406 */
[----:B------:R-:W-:-:S02]  /*80b0*/  IMAD.U32 R6, RZ, RZ, UR8 ;  /* 0x00000008ff067e24 */ /* 0x000fc4000f8e00ff */
[----:B------:R-:W-:Y:S01]  /*80c0*/  IMAD.U32 R8, RZ, RZ, UR6 ;  /* 0x00000006ff087e24 */ /* 0x000fe2000f8e00ff */
[----:B------:R-:W-:Y:S01]  /*80d0*/  UIMAD UR6, UR21, UR6, URZ ;  /* 0x00000006150672a4 */ /* 0x000fe2000f8e023f */
[----:B------:R-:W-:Y:S02]  /*80e0*/  IMAD.U32 R13, RZ, RZ, UR8 ;  /* 0x00000008ff0d7e24 */ /* 0x000fe4000f8e00ff */
[----:B------:R-:W-:Y:S01]  /*80f0*/  IMAD.WIDE.U32 R8, R8, UR22, R244 ;  /* 0x0000001608087c25 */ /* 0x000fe2000f8e00f4 */
[----:B------:R-:W-:Y:S02]  /*8100*/  UIMAD UR5, UR5, UR22, UR6 ;  /* 0x00000016050572a4 */ /* 0x000fe4000f8e0206 */
[----:B------:R-:W-:Y:S01]  /*8110*/  @!P1 MOV R11, c[0x0][0x19c] ;  /* 0x00006700000b9a02 */ /* 0x000fe20000000f00 */
[----:B------:R-:W-:Y:S01]  /*8120*/  IMAD.U32 R14, RZ, RZ, UR8 ;  /* 0x00000008ff0e7e24 */ /* 0x000fe2000f8e00ff */
[-C--:B------:R-:W-:Y:S01]  /*8130*/  @!P1 LEA R5, P3, R5, R8.reuse, 0x5 ;  /* 0x0000000805059211 */ /* 0x080fe200078628ff */
[----:B------:R-:W-:Y:S01]  /*8140*/  @!P1 IMAD.MOV.U32 R12, RZ, RZ, c[0x0][0x19c] ;  /* 0x00006700ff0c9624 */ /* 0x000fe200078e00ff */
[----:B------:R-:W-:Y:S01]  /*8150*/  IADD3 R7, R9, UR5, RZ ;  /* 0x0000000509077c10 */ /* 0x000fe2000fffe0ff */
[----:B------:R-:W-:Y:S01]  /*8160*/  IMAD.U32 R17, RZ, RZ, UR8 ;  /* 0x00000008ff117e24 */ /* 0x000fe2000f8e00ff */
[----:B------:R-:W-:Y:S01]  /*8170*/  @!P1 IADD3 R3, P4, R8, UR24, RZ ;  /* 0x0000001808039c10 */ /* 0x000fe2000ff9e0ff */
[----:B------:R-:W-:Y:S01]  /*8180*/  @!P1 IMAD.MOV.U32 R16, RZ, RZ, c[0x0][0x19c] ;  /* 0x00006700ff109624 */ /* 0x000fe200078e00ff */
[----:B------:R-:W-:Y:S01]  /*8190*/  @!P1 LEA R6, P2, R6, R8, 0x6 ;  /* 0x0000000806069211 */ /* 0x000fe200078430ff */
[----:B------:R1:W-:Y:S01]  /*81a0*/  @P1 STS.128 [R234+0x4000], RZ ;  /* 0x004000ffea001388 */ /* 0x0003e20000000c00 */
[-C--:B------:R-:W-:Y:S01]  /*81b0*/  @!P1 LEA.HI.X R11, R13, R7.reuse, R11, 0x5, P3 ;  /* 0x000000070d0b9211 */ /* 0x080fe200018f2c0b */
[----:B------:R-:W-:Y:S01]  /*81c0*/  @!P1 IMAD.MOV.U32 R13, RZ, RZ, R7 ;  /* 0x000000ffff0d9224 */ /* 0x000fe200078e0007 */
[----:B------:R-:W-:Y:S01]  /*81d0*/  @!P1 IADD3.X R10, R7, UR26, RZ, P4, !PT ;  /* 0x0000001a070a9c10 */ /* 0x000fe2000a7fe4ff */
[----:B------:R-:W-:Y:S01]  /*81e0*/  @!P1 IMAD R16, R16, 0x60, RZ ;  /* 0x0000006010109824 */ /* 0x000fe200078e02ff */
[----:B------:R-:W-:-:S02]  /*81f0*/  @!P1 LEA.HI.X R12, R14, R7, R12, 0x6, P2 ;  /* 0x000000070e0c9211 */ /* 0x000fc400010f340c */
        /* <DEDUP_REMOVED lines=77> */
.L_x_343:
[----:B------:R-:W-:Y:S05]  /*86d0*/  BSYNC B0 ;  /* 0x0000000000007941 */ /* 0x000fea0003800000 */
.L_x_342:
[----:B------:R-:W0:Y:S02]  /*86e0*/  LDGDEPBAR ;  /* 0x00000000000079af */ /* 0x000e240000000000 */
.L_x_341:
[----:B-----5:R-:W-:Y:S01]  /*86f0*/  STL [R1+0xc4], R250 ;  /* 0x0000c4fa01007387 */ /* 0x020fe20000100800 */
[----:B------:R-:W-:Y:S01]  /*8700*/  IMAD.MOV.U32 R108, RZ, RZ, R197 ;  /* 0x000000ffff6c7224 */ /* 0x000fe200078e00c5 */
[----:B------:R-:W-:Y:S01]  /*8710*/  MOV R104, R198 ;  /* 0x000000c600687202 */ /* 0x000fe20000000f00 */
[----:B------:R-:W-:Y:S01]  /*8720*/  IMAD.MOV.U32 R109, RZ, RZ, R87 ;  /* 0x000000ffff6d7224 */ /* 0x000fe200078e0057 */
[----:B------:R3:W-:Y:S01]  /*8730*/  STL [R1+0xc0], R247 ;  /* 0x0000c0f701007387 */ /* 0x0007e20000100800 */
[----:B------:R-:W-:Y:S01]  /*8740*/  IMAD.MOV.U32 R80, RZ, RZ, R116 ;  /* 0x000000ffff507224 */ /* 0x000fe200078e0074 */
[----:B------:R-:W-:Y:S02]  /*8750*/  MOV R110, R86 ;  /* 0x00000056006e7202 */ /* 0x000fe40000000f00 */
[----:B------:R-:W-:Y:S04]  /*8760*/  STL [R1+0xbc], R246 ;  /* 0x0000bcf601007387 */ /* 0x000fe80000100800 */
[----:B------:R-:W-:Y:S04]  /*8770*/  STL [R1+0xb8], R245 ;  /* 0x0000b8f501007387 */ /* 0x000fe80000100800 */
[----:B------:R-:W-:Y:S04]  /*8780*/  STL [R1+0xb4], R244 ;  /* 0x0000b4f401007387 */ /* 0x000fe80000100800 */
[----:B------:R-:W-:Y:S04]  /*8790*/  STL [R1+0xb0], R234 ;  /* 0x0000b0ea01007387 */ /* 0x000fe80000100800 */
[----:B------:R-:W-:Y:S04]  /*87a0*/  STL [R1+0xac], R233 ;  /* 0x0000ace901007387 */ /* 0x000fe80000100800 */
[----:B------:R-:W-:Y:S01]  /*87b0*/  STL [R1+0xa8], R232 ;  /* 0x0000a8e801007387 */ /* 0x000fe20000100800 */
[----:B------:R-:W-:-:S02]  /*87c0*/  FMNMX.FTZ R3, R135, R130, !PT ;  /* 0x0000008287037209 */ /* 0x000fc40007810000 */
[----:B---3--:R-:W-:Y:S01]  /*87d0*/  MOV R247, R60 ;  /* 0x0000003c00f77202 */ /* 0x008fe20000000f00 */
[----:B------:R3:W-:Y:S04]  /*87e0*/  STL [R1+0xa4], R231 ;  /* 0x0000a4e701007387 */ /* 0x0007e80000100800 */
[----:B---3--:R-:W3:Y:S04]  /*87f0*/  LDL.LU R231, [R1+0x10] ;  /* 0x0000100001e77983 */ /* 0x008ee80000300800 */
[----:B------:R-:W-:Y:S04]  /*8800*/  STL [R1+0xa0], R230 ;  /* 0x0000a0e601007387 */ /* 0x000fe80000100800 */
[----:B------:R4:W-:Y:S04]  /*8810*/  STL [R1+0x9c], R229 ;  /* 0x00009ce501007387 */ /* 0x0009e80000100800 */
[----:B--2---:R-:W2:Y:S04]  /*8820*/  LDL.LU R232, [R1+0x30] ;  /* 0x0000300001e87983 */ /* 0x004ea80000300800 */
[----:B------:R-:W2:Y:S04]  /*8830*/  LDL.LU R244, [R1+0x34] ;  /* 0x0000340001f47983 */ /* 0x000ea80000300800 */
[----:B------:R-:W2:Y:S04]  /*8840*/  LDL.LU R197, [R1+0x28] ;  /* 0x0000280001c57983 */ /* 0x000ea80000300800 */
[----:B------:R-:W2:Y:S04]  /*8850*/  LDL.LU R250, [R1+0x2c] ;  /* 0x00002c0001fa7983 */ /* 0x000ea80000300800 */
[----:B------:R1:W-:Y:S01]  /*8860*/  STL [R1+0x98], R228 ;  /* 0x000098e401007387 */ /* 0x0003e20000100800 */
[----:B------:R-:W-:-:S02]  /*8870*/  FMNMX.FTZ R3, R132, R3, !PT ;  /* 0x0000000384037209 */ /* 0x000fc40007810000 */
[----:B----4-:R-:W-:Y:S01]  /*8880*/  MOV R229, R196 ;  /* 0x000000c400e57202 */ /* 0x010fe20000000f00 */
[----:B-1----:R-:W2:Y:S04]  /*8890*/  LDL.LU R228, [R1+0x3c] ;  /* 0x00003c0001e47983 */ /* 0x002ea80000300800 */
[----:B------:R1:W-:Y:S04]  /*88a0*/  STL [R1+0x94], R227 ;  /* 0x000094e301007387 */ /* 0x0003e80000100800 */
[----:B-1----:R-:W4:Y:S04]  /*88b0*/  LDL.LU R227, [R1+0x24] ;  /* 0x0000240001e37983 */ /* 0x002f280000300800 */
[----:B------:R-:W-:Y:S04]  /*88c0*/  STL [R1+0x90], R226 ;  /* 0x000090e201007387 */ /* 0x000fe80000100800 */
[----:B------:R1:W-:Y:S04]  /*88d0*/  STL [R1+0x8c], R225 ;  /* 0x00008ce101007387 */ /* 0x0003e80000100800 */
[----:B-1----:R-:W2:Y:S04]  /*88e0*/  LDL.LU R225, [R1+0x40] ;  /* 0x0000400001e17983 */ /* 0x002ea80000300800 */
[----:B------:R-:W-:Y:S04]  /*88f0*/  STL [R1+0x88], R224 ;  /* 0x000088e001007387 */ /* 0x000fe80000100800 */
[----:B------:R-:W-:Y:S04]  /*8900*/  STL [R1+0x84], R223 ;  /* 0x000084df01007387 */ /* 0x000fe80000100800 */
[----:B------:R-:W-:Y:S04]  /*8910*/  STL [R1+0x80], R222 ;  /* 0x000080de01007387 */ /* 0x000fe80000100800 */
[----:B------:R1:W-:Y:S04]  /*8920*/  STL [R1+0x7c], R221 ;  /* 0x00007cdd01007387 */ /* 0x0003e80000100800 */
[----:B-1----:R-:W4:Y:S04]  /*8930*/  LDL.LU R221, [R1+0x38] ;  /* 0x0000380001dd7983 */ /* 0x002f280000300800 */
[----:B------:R1:W-:Y:S04]  /*8940*/  STL [R1+0x78], R220 ;  /* 0x000078dc01007387 */ /* 0x0003e80000100800 */
[----:B-1----:R-:W4:Y:S01]  /*8950*/  LDL.LU R220, [R1+0x44] ;  /* 0x0000440001dc7983 */ /* 0x002f220000300800 */
[----:B------:R-:W-:-:S04]  /*8960*/  FMNMX.FTZ R3, R129, R3, !PT ;  /* 0x0000000381037209 */ /* 0x000fc80007810000 */
[----:B------:R-:W-:-:S04]  /*8970*/  FMNMX.FTZ R3, R134, R3, !PT ;  /* 0x0000000386037209 */ /* 0x000fc80007810000 */
        /* <DEDUP_REMOVED lines=17> */
[----:B------:R-:W-:-:S04]  /*8a90*/  FMNMX.FTZ R6, R151, R6, !PT ;  /* 0x0000000697067209 */ /* 0x000fc80007810000 */
[----:B------:R-:W-:-:S04]  /*8aa0*/  FMNMX.FTZ R6, R108, R6, !PT ;  /* 0x000000066c067209 */ /* 0x000fc80007810000 */
[----:B------:R-:W-:-:S04]  /*8ab0*/  FMNMX.FTZ R6, R215, R6, !PT ;  /* 0x00000006d7067209 */ /* 0x000fc80007810000 */
[----:B------:R-:W-:-:S04]  /*8ac0*/  FMNMX.FTZ R6, R195, R6, !PT ;  /* 0x00000006c3067209 */ /* 0x000fc80007810000 */
[----:B------:R-:W-:-:S04]  /*8ad0*/  FMNMX.FTZ R6, R178, R6, !PT ;  /* 0x00000006b2067209 */ /* 0x000fc80007810000 */
[----:B------:R-:W-:-:S04]  /*8ae0*/  FMNMX.FTZ R6, R109, R6, !PT ;  /* 0x000000066d067209 */ /* 0x000fc80007810000 */
[----:B------:R-:W-:-:S04]  /*8af0*/  FMNMX.FTZ R6, R248, R6, !PT ;  /* 0x00000006f8067209 */ /* 0x000fc80007810000 */
[----:B------:R-:W-:-:S04]  /*8b00*/  FMNMX.FTZ R6, R187, R6, !PT ;  /* 0x00000006bb067209 */ /* 0x000fc80007810000 */
[----:B------:R-:W-:Y:S02]  /*8b10*/  FMNMX.FTZ R6, R183, R6, !PT ;  /* 0x00000006b7067209 */ /* 0x000fe40007810000 */
[----:B---3--:R-:W-:-:S04]  /*8b20*/  FMNMX.FTZ R3, R231, R3, !PT ;  /* 0x00000003e7037209 */ /* 0x008fc80007810000 */
[----:B------:R-:W-:-:S04]  /*8b30*/  FMNMX.FTZ R3, R202, R3, !PT ;  /* 0x00000003ca037209 */ /* 0x000fc80007810000 */
        /* <DEDUP_REMOVED lines=21> */
[----:B------:R-:W-:-:S04]  /*8c90*/  FMNMX.FTZ R3, R209, R3, !PT ;  /* 0x00000003d1037209 */ /* 0x000fc80007810000 */
[----:B------:R-:W-:Y:S01]  /*8ca0*/  FMNMX.FTZ R3, R239, R3, !PT ;  /* 0x00000003ef037209 */ /* 0x000fe20007810000 */
[----:B------:R-:W1:Y:S03]  /*8cb0*/  SHFL.BFLY PT, R5, R6, 0x2, 0x1f ;  /* 0x0c401f0006057f89 */ /* 0x000e6600000e0000 */
[----:B------:R-:W-:-:S04]  /*8cc0*/  FMNMX.FTZ R3, R171, R3, !PT ;  /* 0x00000003ab037209 */ /* 0x000fc80007810000 */
[----:B------:R-:W-:-:S04]  /*8cd0*/  FMNMX.FTZ R3, R170, R3, !PT ;  /* 0x00000003aa037209 */ /* 0x000fc80007810000 */
[----:B------:R-:W-:-:S04]  /*8ce0*/  FMNMX.FTZ R3, R169, R3, !PT ;  /* 0x00000003a9037209 */ /* 0x000fc80007810000 */
[----:B------:R-:W-:-:S04]  /*8cf0*/  FMNMX.FTZ R3, R167, R3, !PT ;  /* 0x00000003a7037209 */ /* 0x000fc80007810000 */
[----:B------:R-:W-:-:S04]  /*8d00*/  FMNMX.FTZ R3, R165, R3, !PT ;  /* 0x00000003a5037209 */ /* 0x000fc80007810000 */
[----:B------:R-:W-:Y:S02]  /*8d10*/  FMNMX.FTZ R3, R163, R3, !PT ;  /* 0x00000003a3037209 */ /* 0x000fe40007810000 */
[----:B-1----:R-:W-:Y:S02]  /*8d20*/  FMNMX.FTZ R6, R6, R5, !PT ;  /* 0x0000000506067209 */ /* 0x002fe40007810000 */
[----:B------:R-:W-:-:S03]  /*8d30*/  FMNMX.FTZ R3, R161, R3, !PT ;  /* 0x00000003a1037209 */ /* 0x000fc60007810000 */
[----:B------:R-:W1:Y:S04]  /*8d40*/  SHFL.BFLY PT, R7, R6, 0x1, 0x1f ;  /* 0x0c201f0006077f89 */ /* 0x000e6800000e0000 */
[----:B------:R-:W3:Y:S01]  /*8d50*/  SHFL.BFLY PT, R5, R3, 0x2, 0x1f ;  /* 0x0c401f0003057f89 */ /* 0x000ee200000e0000 */
[----:B-1----:R-:W-:Y:S02]  /*8d60*/  FMNMX.FTZ R6, R6, R7, !PT ;  /* 0x0000000706067209 */ /* 0x002fe40007810000 */
[----:B--2---:R-:W-:Y:S02]  /*8d70*/  FMNMX.FTZ R7, R228, R232, !PT ;  /* 0x000000e8e4077209 */ /* 0x004fe40007810000 */
[----:B---3--:R-:W-:Y:S01]  /*8d80*/  FMNMX.FTZ R3, R3, R5, !PT ;  /* 0x0000000503037209 */ /* 0x008fe20007810000 */
[----:B------:R-:W-:Y:S01]  /*8d90*/  FMUL.FTZ R5, R6, c[0x0][0x23c] ;  /* 0x00008f0006057a20 */ /* 0x000fe20000410000 */
[----:B------:R-:W-:-:S02]  /*8da0*/  FMNMX.FTZ R7, R244, R7, !PT ;  /* 0x00000007f4077209 */ /* 0x000fc40007810000 */
[----:B------:R-:W-:Y:S01]  /*8db0*/  FSETP.NEU.FTZ.AND P1, PT, R6, -INF , PT ;  /* 0xff8000000600780b */ /* 0x000fe20003f3d000 */
[----:B------:R-:W1:Y:S01]  /*8dc0*/  SHFL.BFLY PT, R196, R3, 0x1, 0x1f ;  /* 0x0c201f0003c47f89 */ /* 0x000e6200000e0000 */
[----:B------:R-:W-:Y:S02]  /*8dd0*/  FMNMX.FTZ R7, R197, R7, !PT ;  /* 0x00000007c5077209 */ /* 0x000fe40007810000 */
[----:B------:R-:W-:Y:S02]  /*8de0*/  FSEL R5, R5, RZ, P1 ;  /* 0x000000ff05057208 */ /* 0x000fe40000800000 */
[----:B------:R-:W-:-:S03]  /*8df0*/  FMNMX.FTZ R7, R242, R7, !PT ;  /* 0x00000007f2077209 */ /* 0x000fc60007810000 */
[----:B------:R-:W-:Y:S01]  /*8e00*/  FFMA.FTZ R8, R135, c[0x0][0x23c], -R5 ;  /* 0x00008f0087087a23 */ /* 0x000fe20000010805 */
[----:B------:R-:W-:-:S03]  /*8e10*/  FMNMX.FTZ R7, R213, R7, !PT ;  /* 0x00000007d5077209 */ /* 0x000fc60007810000 */
[----:B------:R2:W3:Y:S01]  /*8e20*/  MUFU.EX2 R9, R8 ;  /* 0x0000000800097308 */ /* 0x0004e20000000800 */
[----:B------:R-:W-:Y:S01]  /*8e30*/  FMNMX.FTZ R7, R186, R7, !PT ;  /* 0x00000007ba077209 */ /* 0x000fe20007810000 */
[----:B--2---:R-:W-:-:S06]  /*8e40*/  FFMA.FTZ R8, R130, c[0x0][0x23c], -R5 ;  /* 0x00008f0082087a23 */ /* 0x004fcc0000010805 */
[----:B------:R2:W-:Y:S01]  /*8e50*/  MUFU.EX2 R11, R8 ;  /* 0x00000008000b7308 */ /* 0x0005e20000000800 */
[----:B-1----:R-:W-:Y:S01]  /*8e60*/  FMNMX.FTZ R196, R3, R196, !PT ;  /* 0x000000c403c47209 */ /* 0x002fe20007810000 */
[--C-:B------:R-:W-:Y:S02]  /*8e70*/  FFMA.FTZ R3, R132, c[0x0][0x23c], -R5.reuse ;  /* 0x00008f0084037a23 */ /* 0x100fe40000010805 */
[----:B------:R-:W-:Y:S01]  /*8e80*/  IMAD.SHL.U32 R216, R2, 0x2, RZ ;  /* 0x0000000202d87824 */ /* 0x000fe200078e00ff */
[----:B--2---:R-:W-:Y:S01]  /*8e90*/  FMNMX.FTZ R8, R150, R7, !PT ;  /* 0x0000000796087209 */ /* 0x004fe20007810000 */
[----:B------:R-:W-:Y:S02]  /*8ea0*/  FFMA.FTZ R7, R129, c[0x0][0x23c], -R5 ;  /* 0x00008f0081077a23 */ /* 0x000fe40000010805 */
[----:B------:R1:W2:Y:S01]  /*8eb0*/  MUFU.EX2 R10, R3 ;  /* 0x00000003000a7308 */ /* 0x0002a20000000800 */
[----:B------:R-:W-:Y:S01]  /*8ec0*/  FSETP.NEU.FTZ.AND P1, PT, R196, -INF , PT ;  /* 0xff800000c400780b */ /* 0x000fe20003f3d000 */
[----:B------:R-:W-:Y:S01]  /*8ed0*/  IMAD R217, R4, 0x2, R216 ;  /* 0x0000000204d97824 */ /* 0x000fe200078e02d8 */
[----:B------:R-:W-:Y:S01]  /*8ee0*/  FMNMX.FTZ R8, R235, R8, !PT ;  /* 0x00000008eb087209 */ /* 0x000fe20007810000 */
[----:B------:R2:W-:Y:S04]  /*8ef0*/  STL [R1+0x74], R203 ;  /* 0x000074cb01007387 */ /* 0x0005e80000100800 */
[----:B------:R4:W2:Y:S01]  /*8f00*/  MUFU.EX2 R230, R7 ;  /* 0x0000000700e67308 */ /* 0x0008a20000000800 */
[----:B------:R-:W-:Y:S01]  /*8f10*/  FMNMX.FTZ R8, R185, R8, !PT ;  /* 0x00000008b9087209 */ /* 0x000fe20007810000 */
[----:B------:R-:W-:Y:S03]  /*8f20*/  LDSM.16.MT88.4 R68, [R216+0x8000] ;  /* 0x00800000d844783b */ /* 0x000fe60000004200 */
[----:B------:R-:W-:Y:S01]  /*8f30*/  FMNMX.FTZ R8, R113, R8, !PT ;  /* 0x0000000871087209 */ /* 0x000fe20007810000 */
[----:B------:R-:W-:Y:S01]  /*8f40*/  LDSM.16.MT88.4 R48, [R216+0x8800] ;  /* 0x00880000d830783b */ /* 0x000fe20000004200 */
[----:B-1----:R-:W-:Y:S01]  /*8f50*/  FMUL.FTZ R3, R196, c[0x0][0x23c] ;  /* 0x00008f00c4037a20 */ /* 0x002fe20000410000 */
[----:B------:R-:W-:Y:S01]  /*8f60*/  LEA R219, R0, R216, 0x1 ;  /* 0x000000d800db7211 */ /* 0x000fe200078e08ff */
[----:B---3--:R-:W-:Y:S01]  /*8f70*/  IMAD.MOV.U32 R129, RZ, RZ, R9 ;  /* 0x000000ffff817224 */ /* 0x008fe200078e0009 */
[----:B------:R-:W-:Y:S01]  /*8f80*/  MOV R111, R85 ;  /* 0x00000055006f7202 */ /* 0x000fe20000000f00 */
[----:B------:R-:W-:Y:S01]  /*8f90*/  LDSM.16.MT88.4 R72, [R217+0x8000] ;  /* 0x00800000d948783b */ /* 0x000fe20000004200 */
[----:B----4-:R-:W-:-:S03]  /*8fa0*/  FMNMX.FTZ R7, R220, R221, !PT ;  /* 0x000000dddc077209 */ /* 0x010fc60007810000 */
[----:B------:R-:W-:Y:S01]  /*8fb0*/  LDSM.16.MT88.4 R64, [R219+0x8000] ;  /* 0x00800000db40783b */ /* 0x000fe20000004200 */
[----:B------:R-:W-:-:S03]  /*8fc0*/  FMNMX.FTZ R2, R225, R7, !PT ;  /* 0x00000007e1027209 */ /* 0x000fc60007810000 */
[----:B------:R-:W-:Y:S01]  /*8fd0*/  LDSM.16.MT88.4 R40, [R219+0x8800] ;  /* 0x00880000db28783b */ /* 0x000fe20000004200 */
[----:B------:R-:W-:Y:S02]  /*8fe0*/  FMNMX.FTZ R8, R105, R8, !PT ;  /* 0x0000000869087209 */ /* 0x000fe40007810000 */
[----:B------:R-:W-:Y:S01]  /*8ff0*/  FMNMX.FTZ R7, R250, R2, !PT ;  /* 0x00000002fa077209 */ /* 0x000fe20007810000 */
[----:B------:R-:W-:Y:S01]  /*9000*/  LDSM.16.MT88.4 R52, [R217+0x8800] ;  /* 0x00880000d934783b */ /* 0x000fe20000004200 */
        /* <DEDUP_REMOVED lines=9> */
[----:B------:R-:W-:Y:S02]  /*90a0*/  LEA R218, R0, R217, 0x1 ;  /* 0x000000d900da7211 */ /* 0x000fe400078e08ff */
[----:B------:R-:W-:Y:S01]  /*90b0*/  FMNMX.FTZ R0, R173, R4, !PT ;  /* 0x00000004ad007209 */ /* 0x000fe20007810000 */
[--C-:B-1----:R-:W-:Y:S02]  /*90c0*/  FFMA.FTZ R2, R138, c[0x0][0x23c], -R3.reuse ;  /* 0x00008f008a027a23 */ /* 0x102fe40000010803 */
[----:B------:R-:W-:Y:S02]  /*90d0*/  LDSM.16.MT88.4 R76, [R218+0x8000] ;  /* 0x00800000da4c783b */ /* 0x000fe40000004200 */
[----:B------:R1:W-:Y:S01]  /*90e0*/  MUFU.EX2 R233, R2 ;  /* 0x0000000200e97308 */ /* 0x0003e20000000800 */
[----:B------:R-:W-:Y:S01]  /*90f0*/  FMNMX.FTZ R0, R238, R0, !PT ;  /* 0x00000000ee007209 */ /* 0x000fe20007810000 */
[----:B------:R-:W-:Y:S01]  /*9100*/  FFMA.FTZ R4, R137, c[0x0][0x23c], -R3 ;  /* 0x00008f0089047a23 */ /* 0x000fe20000010803 */
[----:B------:R-:W-:Y:S02]  /*9110*/  LDSM.16.MT88.4 R44, [R218+0x8800] ;  /* 0x00880000da2c783b */ /* 0x000fe40000004200 */
[----:B------:R-:W-:-:S02]  /*9120*/  FMNMX.FTZ R0, R189, R0, !PT ;  /* 0x00000000bd007209 */ /* 0x000fc40007810000 */
[----:B-1----:R-:W-:-:S04]  /*9130*/  FMNMX.FTZ R2, R148, R7, !PT ;  /* 0x0000000794027209 */ /* 0x002fc80007810000 */
[----:B------:R-:W-:Y:S01]  /*9140*/  FMNMX.FTZ R2, R243, R2, !PT ;  /* 0x00000002f3027209 */ /* 0x000fe20007810000 */
[----:B------:R1:W-:Y:S03]  /*9150*/  MUFU.EX2 R130, R4 ;  /* 0x0000000400827308 */ /* 0x0003e60000000800 */
[----:B------:R-:W-:Y:S02]  /*9160*/  FMNMX.FTZ R2, R210, R2, !PT ;  /* 0x00000002d2027209 */ /* 0x000fe40007810000 */
[----:B------:R-:W-:Y:S02]  /*9170*/  FMNMX.FTZ R0, R114, R0, !PT ;  /* 0x0000000072007209 */ /* 0x000fe40007810000 */
[----:B------:R-:W-:-:S04]  /*9180*/  FMNMX.FTZ R2, R191, R2, !PT ;  /* 0x00000002bf027209 */ /* 0x000fc80007810000 */
[----:B------:R-:W-:Y:S01]  /*9190*/  FMNMX.FTZ R2, R174, R2, !PT ;  /* 0x00000002ae027209 */ /* 0x000fe20007810000 */
[----:B-1----:R-:W-:-:S04]  /*91a0*/  FFMA.FTZ R4, R134, c[0x0][0x23c], -R5 ;  /* 0x00008f0086047a23 */ /* 0x002fc80000010805 */
[----:B------:R1:W-:Y:S01]  /*91b0*/  MUFU.EX2 R226, R4 ;  /* 0x0000000400e27308 */ /* 0x0003e20000000800 */
[----:B------:R-:W-:-:S04]  /*91c0*/  FMNMX.FTZ R2, R83, R2, !PT ;  /* 0x0000000253027209 */ /* 0x000fc80007810000 */
[----:B------:R-:W-:Y:S02]  /*91d0*/  FMNMX.FTZ R2, R81, R2, !PT ;  /* 0x0000000251027209 */ /* 0x000fe40007810000 */
[----:B-1----:R-:W-:Y:S01]  /*91e0*/  FMNMX.FTZ R4, R106, R0, !PT ;  /* 0x000000006a047209 */ /* 0x002fe20007810000 */
[----:B------:R-:W-:-:S04]  /*91f0*/  FFMA.FTZ R0, R131, c[0x0][0x23c], -R5 ;  /* 0x00008f0083007a23 */ /* 0x000fc80000010805 */
[----:B------:R1:W-:Y:S01]  /*9200*/  MUFU.EX2 R224, R0 ;  /* 0x0000000000e07308 */ /* 0x0003e20000000800 */
[----:B------:R-:W-:Y:S01]  /*9210*/  FMNMX.FTZ R2, R190, R2, !PT ;  /* 0x00000002be027209 */ /* 0x000fe20007810000 */
[----:B------:R-:W-:-:S03]  /*9220*/  FFMA.FTZ R9, R139, c[0x0][0x23c], -R3 ;  /* 0x00008f008b097a23 */ /* 0x000fc60000010803 */
[----:B------:R-:W-:Y:S02]  /*9230*/  FMNMX.FTZ R2, R184, R2, !PT ;  /* 0x00000002b8027209 */ /* 0x000fe40007810000 */
[----:B-1----:R-:W-:-:S04]  /*9240*/  FMNMX.FTZ R0, R252, R4, !PT ;  /* 0x00000004fc007209 */ /* 0x002fc80007810000 */
[----:B------:R-:W-:-:S04]  /*9250*/  FMNMX.FTZ R0, R205, R0, !PT ;  /* 0x00000000cd007209 */ /* 0x000fc80007810000 */
[----:B------:R-:W-:Y:S01]  /*9260*/  FMNMX.FTZ R0, R179, R0, !PT ;  /* 0x00000000b3007209 */ /* 0x000fe20007810000 */
[----:B------:R-:W-:Y:S01]  /*9270*/  FFMA.FTZ R4, R128, c[0x0][0x23c], -R5 ;  /* 0x00008f0080047a23 */ /* 0x000fe20000010805 */
[----:B------:R-:W-:Y:S02]  /*9280*/  FMNMX.FTZ R2, R180, R2, !PT ;  /* 0x00000002b4027209 */ /* 0x000fe40007810000 */
[----:B------:R-:W-:Y:S01]  /*9290*/  FMNMX.FTZ R0, R149, R0, !PT ;  /* 0x0000000095007209 */ /* 0x000fe20007810000 */
[----:B------:R-:W1:Y:S01]  /*92a0*/  MUFU.EX2 R245, R9 ;  /* 0x0000000900f57308 */ /* 0x000e620000000800 */
[----:B------:R-:W-:Y:S02]  /*92b0*/  FMNMX.FTZ R2, R152, R2, !PT ;  /* 0x0000000298027209 */ /* 0x000fe40007810000 */
[----:B------:R-:W-:Y:S02]  /*92c0*/  FMNMX.FTZ R0, R249, R0, !PT ;  /* 0x00000000f9007209 */ /* 0x000fe40007810000 */
[----:B------:R-:W-:-:S02]  /*92d0*/  FMNMX.FTZ R2, R146, R2, !PT ;  /* 0x0000000292027209 */ /* 0x000fc40007810000 */
[----:B------:R-:W-:Y:S01]  /*92e0*/  FMNMX.FTZ R0, R212, R0, !PT ;  /* 0x00000000d4007209 */ /* 0x000fe20007810000 */
[----:B------:R3:W4:Y:S01]  /*92f0*/  MUFU.EX2 R9, R4 ;  /* 0x0000000400097308 */ /* 0x0007220000000800 */
[----:B------:R-:W-:Y:S02]  /*9300*/  FMNMX.FTZ R2, R144, R2, !PT ;  /* 0x0000000290027209 */ /* 0x000fe40007810000 */
[----:B------:R-:W-:Y:S02]  /*9310*/  FMNMX.FTZ R0, R194, R0, !PT ;  /* 0x00000000c2007209 */ /* 0x000fe40007810000 */
[----:B------:R-:W-:Y:S02]  /*9320*/  FMNMX.FTZ R2, R143, R2, !PT ;  /* 0x000000028f027209 */ /* 0x000fe40007810000 */
[----:B------:R-:W-:Y:S01]  /*9330*/  FMNMX.FTZ R0, R176, R0, !PT ;  /* 0x00000000b0007209 */ /* 0x000fe20007810000 */
[----:B---3--:R-:W-:-:S04]  /*9340*/  FFMA.FTZ R4, R124, c[0x0][0x23c], -R5 ;  /* 0x00008f007c047a23 */ /* 0x008fc80000010805 */
[----:B--2---:R2:W-:Y:S01]  /*9350*/  MUFU.EX2 R203, R4 ;  /* 0x0000000400cb7308 */ /* 0x0045e20000000800 */
[----:B------:R-:W-:Y:S02]  /*9360*/  FMNMX.FTZ R0, R111, R0, !PT ;  /* 0x000000006f007209 */ /* 0x000fe40007810000 */
[----:B------:R-:W-:Y:S02]  /*9370*/  FMNMX.FTZ R2, R127, R2, !PT ;  /* 0x000000027f027209 */ /* 0x000fe40007810000 */
[----:B------:R-:W-:Y:S01]  /*9380*/  FMNMX.FTZ R0, R82, R0, !PT ;  /* 0x0000000052007209 */ /* 0x000fe20007810000 */
[----:B--2---:R-:W-:-:S04]  /*9390*/  FFMA.FTZ R4, R142, c[0x0][0x23c], -R3 ;  /* 0x00008f008e047a23 */ /* 0x004fc80000010803 */
[----:B------:R2:W-:Y:S01]  /*93a0*/  MUFU.EX2 R234, R4 ;  /* 0x0000000400ea7308 */ /* 0x0005e20000000800 */
[----:B------:R-:W-:Y:S01]  /*93b0*/  FMNMX.FTZ R7, R126, R2, !PT ;  /* 0x000000027e077209 */ /* 0x000fe20007810000 */
[--C-:B------:R-:W-:Y:S02]  /*93c0*/  FFMA.FTZ R2, R133, c[0x0][0x23c], -R3.reuse ;  /* 0x00008f0085027a23 */ /* 0x100fe40000010803 */
[----:B--2---:R-:W-:-:S04]  /*93d0*/  FFMA.FTZ R4, R141, c[0x0][0x23c], -R3 ;  /* 0x00008f008d047a23 */ /* 0x004fc80000010803 */
[----:B------:R2:W3:Y:S08]  /*93e0*/  MUFU.EX2 R223, R4 ;  /* 0x0000000400df7308 */ /* 0x0004f00000000800 */
[----:B------:R-:W-:Y:S01]  /*93f0*/  MUFU.EX2 R138, R2 ;  /* 0x00000002008a7308 */ /* 0x000fe20000000800 */
[----:B--2---:R-:W-:-:S07]  /*9400*/  FFMA.FTZ R4, R140, c[0x0][0x23c], -R3 ;  /* 0x00008f008c047a23 */ /* 0x004fce0000010803 */
[----:B------:R2:W1:Y:S02]  /*9410*/  MUFU.EX2 R137, R4 ;  /* 0x0000000400897308 */ /* 0x0004640000000800 */
[----:B--2---:R-:W-:Y:S02]  /*9420*/  FMNMX.FTZ R4, R207, R0, !PT ;  /* 0x00000000cf047209 */ /* 0x004fe40007810000 */
[----:B------:R-:W-:Y:S02]  /*9430*/  FMNMX.FTZ R0, R125, R7, !PT ;  /* 0x000000077d007209 */ /* 0x000fe40007810000 */
[----:B------:R-:W-:-:S03]  /*9440*/  FMNMX.FTZ R2, R199, R4, !PT ;  /* 0x00000004c7027209 */ /* 0x000fc60007810000 */
[----:B------:R-:W2:Y:S01]  /*9450*/  SHFL.BFLY PT, R4, R0, 0x2, 0x1f ;  /* 0x0c401f0000047f89 */ /* 0x000ea200000e0000 */
[----:B------:R-:W-:-:S04]  /*9460*/  FMNMX.FTZ R2, R193, R2, !PT ;  /* 0x00000002c1027209 */ /* 0x000fc80007810000 */
[----:B------:R-:W-:-:S04]  /*9470*/  FMNMX.FTZ R2, R157, R2, !PT ;  /* 0x000000029d027209 */ /* 0x000fc80007810000 */
[----:B------:R-:W-:-:S04]  /*9480*/  FMNMX.FTZ R2, R156, R2, !PT ;  /* 0x000000029c027209 */ /* 0x000fc80007810000 */
[----:B------:R-:W-:-:S04]  /*9490*/  FMNMX.FTZ R2, R155, R2, !PT ;  /* 0x000000029b027209 */ /* 0x000fc80007810000 */
[----:B------:R-:W-:Y:S01]  /*94a0*/  FMNMX.FTZ R2, R154, R2, !PT ;  /* 0x000000029a027209 */ /* 0x000fe20007810000 */
[----:B------:R-:W-:Y:S01]  /*94b0*/  IMAD.MOV.U32 R136, RZ, RZ, R10 ;  /* 0x000000ffff887224 */ /* 0x000fe200078e000a */
[----:B------:R-:W-:Y:S02]  /*94c0*/  MOV R139, R11 ;  /* 0x0000000b008b7202 */ /* 0x000fe40000000f00 */
[----:B------:R-:W-:Y:S02]  /*94d0*/  FMNMX.FTZ R2, R153, R2, !PT ;  /* 0x0000000299027209 */ /* 0x000fe40007810000 */
[----:B--2---:R-:W-:Y:S02]  /*94e0*/  FMNMX.FTZ R0, R0, R4, !PT ;  /* 0x0000000400007209 */ /* 0x004fe40007810000 */
[----:B------:R-:W-:Y:S02]  /*94f0*/  FMNMX.FTZ R2, R147, R2, !PT ;  /* 0x0000000293027209 */ /* 0x000fe40007810000 */
[----:B------:R-:W-:-:S02]  /*9500*/  F2FP.PACK_AB R12, R139, R129 ;  /* 0x000000818b0c723e */ /* 0x000fc400000000ff */
[----:B------:R-:W-:Y:S02]  /*9510*/  F2FP.PACK_AB R14, R230, R136 ;  /* 0x00000088e60e723e */ /* 0x000fe400000000ff */
[----:B-1----:R-:W-:Y:S02]  /*9520*/  F2FP.PACK_AB R13, R246, R245 ;  /* 0x000000f5f60d723e */ /* 0x002fe400000000ff */
[----:B------:R-:W-:Y:S01]  /*9530*/  F2FP.PACK_AB R15, R130, R233 ;  /* 0x000000e9820f723e */ /* 0x000fe200000000ff */
[----:B------:R-:W1:Y:S01]  /*9540*/  SHFL.BFLY PT, R7, R0, 0x1, 0x1f ;  /* 0x0c201f0000077f89 */ /* 0x000e6200000e0000 */
[----:B------:R-:W-:-:S05]  /*9550*/  FMNMX.FTZ R4, R145, R2, !PT ;  /* 0x0000000291047209 */ /* 0x000fca0007810000 */
        /* <DEDUP_REMOVED lines=8> */
[----:B------:R-:W2:Y:S01]  /*95e0*/  SHFL.BFLY PT, R12, R4, 0x2, 0x1f ;  /* 0x0c401f00040c7f89 */ /* 0x000ea200000e0000 */
[----:B-1----:R-:W-:-:S04]  /*95f0*/  FMNMX.FTZ R198, R0, R7, !PT ;  /* 0x0000000700c67209 */ /* 0x002fc80007810000 */
[C---:B------:R-:W-:Y:S01]  /*9600*/  FSETP.NEU.FTZ.AND P1, PT, R198.reuse, -INF , PT ;  /* 0xff800000c600780b */ /* 0x040fe20003f3d000 */
[----:B------:R-:W-:-:S05]  /*9610*/  FMUL.FTZ R2, R198, c[0x0][0x23c] ;  /* 0x00008f00c6027a20 */ /* 0x000fca0000410000 */
[----:B------:R-:W-:Y:S02]  /*9620*/  FSEL R2, R2, RZ, P1 ;  /* 0x000000ff02027208 */ /* 0x000fe40000800000 */
[----:B--2---:R-:W-:-:S05]  /*9630*/  FMNMX.FTZ R0, R4, R12, !PT ;  /* 0x0000000c04007209 */ /* 0x004fca0007810000 */
[----:B------:R-:W1:Y:S01]  /*9640*/  SHFL.BFLY PT, R7, R0, 0x1, 0x1f ;  /* 0x0c201f0000077f89 */ /* 0x000e6200000e0000 */
[----:B------:R-:W-:Y:S02]  /*9650*/  FFMA.FTZ R4, R228, c[0x0][0x23c], -R2 ;  /* 0x00008f00e4047a23 */ /* 0x000fe40000010802 */
[----:B----4-:R-:W-:Y:S02]  /*9660*/  IMAD.MOV.U32 R142, RZ, RZ, R9 ;  /* 0x000000ffff8e7224 */ /* 0x010fe400078e0009 */
[----:B------:R2:W-:Y:S01]  /*9670*/  MUFU.EX2 R124, R4 ;  /* 0x00000004007c7308 */ /* 0x0005e20000000800 */
[----:B------:R-:W-:Y:S02]  /*9680*/  F2FP.PACK_AB R8, R224, R226 ;  /* 0x000000e2e008723e */ /* 0x000fe400000000ff */
[----:B---3--:R-:W-:Y:S02]  /*9690*/  F2FP.PACK_AB R9, R223, R234 ;  /* 0x000000eadf09723e */ /* 0x008fe400000000ff */
[----:B------:R-:W-:-:S02]  /*96a0*/  F2FP.PACK_AB R10, R203, R142 ;  /* 0x0000008ecb0a723e */ /* 0x000fc400000000ff */
[----:B------:R-:W-:Y:S01]  /*96b0*/  F2FP.PACK_AB R11, R138, R137 ;  /* 0x000000898a0b723e */ /* 0x000fe200000000ff */
[----:B--2---:R-:W-:-:S04]  /*96c0*/  FFMA.FTZ R4, R232, c[0x0][0x23c], -R2 ;  /* 0x00008f00e8047a23 */ /* 0x004fc80000010802 */
[----:B------:R2:W3:Y:S02]  /*96d0*/  MUFU.EX2 R135, R4 ;  /* 0x0000000400877308 */ /* 0x0004e40000000800 */
[----:B------:R-:W-:Y:S01]  /*96e0*/  HMMA.16816.F32 R100, R8, R40, R56 ;  /* 0x000000280864723c */ /* 0x000fe20000001838 */
[----:B--2---:R-:W-:-:S05]  /*96f0*/  FFMA.FTZ R4, R244, c[0x0][0x23c], -R2 ;  /* 0x00008f00f4047a23 */ /* 0x004fca0000010802 */
[----:B------:R2:W-:Y:S02]  /*9700*/  MUFU.EX2 R244, R4 ;  /* 0x0000000400f47308 */ /* 0x0005e40000000800 */
[C---:B------:R-:W-:Y:S08]  /*9710*/  HMMA.16816.F32 R84, R8.reuse, R48, R60 ;  /* 0x000000300854723c */ /* 0x040ff0000000183c */
[----:B------:R-:W-:Y:S01]  /*9720*/  HMMA.16816.F32 R96, R8, R52, R36 ;  /* 0x000000340860723c */ /* 0x000fe20000001824 */
[----:B--2---:R-:W-:-:S07]  /*9730*/  FFMA.FTZ R4, R197, c[0x0][0x23c], -R2 ;  /* 0x00008f00c5047a23 */ /* 0x004fce0000010802 */
[----:B------:R-:W-:Y:S01]  /*9740*/  HMMA.16816.F32 R120, R8, R44, R32 ;  /* 0x0000002c0878723c */ /* 0x000fe20000001820 */
[----:B-1----:R-:W-:Y:S01]  /*9750*/  FMNMX.FTZ R197, R0, R7, !PT ;  /* 0x0000000700c57209 */ /* 0x002fe20007810000 */
[----:B------:R-:W-:-:S06]  /*9760*/  FFMA.FTZ R0, R213, c[0x0][0x23c], -R2 ;  /* 0x00008f00d5007a23 */ /* 0x000fcc0000010802 */
[C---:B------:R-:W-:Y:S08]  /*9770*/  HMMA.16816.F32 R56, R8.reuse, R50, R28 ;  /* 0x000000320838723c */ /* 0x040ff0000000181c */
[C---:B------:R-:W-:Y:S08]  /*9780*/  HMMA.16816.F32 R92, R8.reuse, R42, R24 ;  /* 0x0000002a085c723c */ /* 0x040ff00000001818 */
[C---:B------:R-:W-:Y:S08]  /*9790*/  HMMA.16816.F32 R88, R8.reuse, R54, R20 ;  /* 0x000000360858723c */ /* 0x040ff00000001814 */
[----:B------:R-:W-:Y:S01]  /*97a0*/  HMMA.16816.F32 R116, R8, R46, R16 ;  /* 0x0000002e0874723c */ /* 0x000fe20000001810 */
[----:B------:R1:W-:Y:S01]  /*97b0*/  MUFU.EX2 R8, R4 ;  /* 0x0000000400087308 */ /* 0x0003e20000000800 */
[----:B------:R-:W-:-:S07]  /*97c0*/  FSETP.NEU.FTZ.AND P1, PT, R197, -INF , PT ;  /* 0xff800000c500780b */ /* 0x000fce0003f3d000 */
[----:B------:R2:W-:Y:S01]  /*97d0*/  MUFU.EX2 R9, R0 ;  /* 0x0000000000097308 */ /* 0x0005e20000000800 */
[----:B-1----:R-:W-:-:S07]  /*97e0*/  FFMA.FTZ R4, R242, c[0x0][0x23c], -R2 ;  /* 0x00008f00f2047a23 */ /* 0x002fce0000010802 */
[----:B------:R1:W-:Y:S01]  /*97f0*/  MUFU.EX2 R228, R4 ;  /* 0x0000000400e47308 */ /* 0x0003e20000000800 */
[----:B--2---:R-:W-:-:S05]  /*9800*/  FMUL.FTZ R0, R197, c[0x0][0x23c] ;  /* 0x00008f00c5007a20 */ /* 0x004fca0000410000 */
[----:B------:R-:W-:Y:S01]  /*9810*/  FSEL R0, R0, RZ, P1 ;  /* 0x000000ff00007208 */ /* 0x000fe20000800000 */
[----:B-1----:R-:W-:-:S04]  /*9820*/  FFMA.FTZ R4, R186, c[0x0][0x23c], -R2 ;  /* 0x00008f00ba047a23 */ /* 0x002fc80000010802 */
[----:B------:R1:W-:Y:S02]  /*9830*/  MUFU.EX2 R222, R4 ;  /* 0x0000000400de7308 */ /* 0x0003e40000000800 */
[----:B-1----:R-:W-:-:S06]  /*9840*/  FFMA.FTZ R4, R150, c[0x0][0x23c], -R2 ;  /* 0x00008f0096047a23 */ /* 0x002fcc0000010802 */
[----:B------:R1:W-:Y:S02]  /*9850*/  MUFU.EX2 R232, R4 ;  /* 0x0000000400e87308 */ /* 0x0003e40000000800 */
[----:B-1----:R-:W-:-:S06]  /*9860*/  FFMA.FTZ R4, R220, c[0x0][0x23c], -R0 ;  /* 0x00008f00dc047a23 */ /* 0x002fcc0000010800 */
[----:B------:R1:W-:Y:S02]  /*9870*/  MUFU.EX2 R134, R4 ;  /* 0x0000000400867308 */ /* 0x0003e40000000800 */
[----:B-1----:R-:W-:-:S06]  /*9880*/  FFMA.FTZ R4, R221, c[0x0][0x23c], -R0 ;  /* 0x00008f00dd047a23 */ /* 0x002fcc0000010800 */
[----:B------:R1:W2:Y:S02]  /*9890*/  MUFU.EX2 R132, R4 ;  /* 0x0000000400847308 */ /* 0x0002a40000000800 */
[----:B-1----:R-:W-:-:S06]  /*98a0*/  FFMA.FTZ R4, R225, c[0x0][0x23c], -R0 ;  /* 0x00008f00e1047a23 */ /* 0x002fcc0000010800 */
[----:B------:R1:W-:Y:S02]  /*98b0*/  MUFU.EX2 R133, R4 ;  /* 0x0000000400857308 */ /* 0x0003e40000000800 */
[----:B-1----:R-:W-:-:S06]  /*98c0*/  FFMA.FTZ R4, R250, c[0x0][0x23c], -R0 ;  /* 0x00008f00fa047a23 */ /* 0x002fcc0000010800 */
[----:B------:R1:W4:Y:S02]  /*98d0*/  MUFU.EX2 R250, R4 ;  /* 0x0000000400fa7308 */ /* 0x0003240000000800 */
[----:B-1----:R-:W-:-:S06]  /*98e0*/  FFMA.FTZ R4, R227, c[0x0][0x23c], -R0 ;  /* 0x00008f00e3047a23 */ /* 0x002fcc0000010800 */
[----:B------:R1:W-:Y:S01]  /*98f0*/  MUFU.EX2 R227, R4 ;  /* 0x0000000400e37308 */ /* 0x0003e20000000800 */
[----:B---3--:R-:W-:Y:S01]  /*9900*/  F2FP.PACK_AB R12, R135, R124 ;  /* 0x0000007c870c723e */ /* 0x008fe200000000ff */
[----:B-1----:R-:W-:-:S06]  /*9910*/  FFMA.FTZ R4, R236, c[0x0][0x23c], -R0 ;  /* 0x00008f00ec047a23 */ /* 0x002fcc0000010800 */
[----:B------:R1:W3:Y:S01]  /*9920*/  MUFU.EX2 R140, R4 ;  /* 0x00000004008c7308 */ /* 0x0002e20000000800 */
[----:B--2---:R-:W-:Y:S02]  /*9930*/  F2FP.PACK_AB R13, R132, R134 ;  /* 0x00000086840d723e */ /* 0x004fe400000000ff */
[----:B----4-:R-:W-:Y:S01]  /*9940*/  F2FP.PACK_AB R15, R250, R133 ;  /* 0x00000085fa0f723e */ /* 0x010fe200000000ff */
[----:B-1----:R-:W-:Y:S02]  /*9950*/  FFMA.FTZ R4, R201, c[0x0][0x23c], -R0 ;  /* 0x00008f00c9047a23 */ /* 0x002fe40000010800 */
[----:B------:R-:W-:Y:S02]  /*9960*/  IMAD.MOV.U32 R201, RZ, RZ, R8 ;  /* 0x000000ffffc97224 */ /* 0x000fe400078e0008 */
[----:B------:R1:W-:Y:S03]  /*9970*/  MUFU.EX2 R221, R4 ;  /* 0x0000000400dd7308 */ /* 0x0003e60000000800 */
[----:B------:R-:W-:Y:S01]  /*9980*/  F2FP.PACK_AB R14, R201, R244 ;  /* 0x000000f4c90e723e */ /* 0x000fe200000000ff */
[----:B-1----:R-:W-:-:S04]  /*9990*/  FFMA.FTZ R4, R173, c[0x0][0x23c], -R0 ;  /* 0x00008f00ad047a23 */ /* 0x002fc80000010800 */
[----:B------:R1:W2:Y:S02]  /*99a0*/  MUFU.EX2 R220, R4 ;  /* 0x0000000400dc7308 */ /* 0x0002a40000000800 */
[----:B------:R-:W-:Y:S01]  /*99b0*/  HMMA.16816.F32 R20, R12, R68, RZ ;  /* 0x000000440c14723c */ /* 0x000fe200000018ff */
[----:B------:R-:W-:Y:S01]  /*99c0*/  MOV R213, R229 ;  /* 0x000000e500d57202 */ /* 0x000fe20000000f00 */
[----:B-1----:R-:W-:-:S04]  /*99d0*/  FFMA.FTZ R4, R235, c[0x0][0x23c], -R2 ;  /* 0x00008f00eb047a23 */ /* 0x002fc80000010802 */
[----:B------:R1:W-:Y:S02]  /*99e0*/  MUFU.EX2 R128, R4 ;  /* 0x0000000400807308 */ /* 0x0003e40000000800 */
[----:B------:R-:W-:Y:S01]  /*99f0*/  HMMA.16816.F32 R16, R12, R64, RZ ;  /* 0x000000400c10723c */ /* 0x000fe200000018ff */
[----:B-1----:R-:W-:-:S05]  /*9a00*/  FFMA.FTZ R4, R185, c[0x0][0x23c], -R2 ;  /* 0x00008f00b9047a23 */ /* 0x002fca0000010802 */
[----:B------:R1:W-:Y:S01]  /*9a10*/  MUFU.EX2 R185, R4 ;  /* 0x0000000400b97308 */ /* 0x0003e20000000800 */
[----:B------:R-:W-:Y:S01]  /*9a20*/  MOV R186, R9 ;  /* 0x0000000900ba7202 */ /* 0x000fe20000000f00 */
[----:B-1----:R-:W-:-:S06]  /*9a30*/  FFMA.FTZ R4, R113, c[0x0][0x23c], -R2 ;  /* 0x00008f0071047a23 */ /* 0x002fcc0000010802 */
[----:B------:R1:W-:Y:S01]  /*9a40*/  MUFU.EX2 R229, R4 ;  /* 0x0000000400e57308 */ /* 0x0003e20000000800 */
[----:B------:R-:W-:Y:S02]  /*9a50*/  F2FP.PACK_AB R8, R186, R228 ;  /* 0x000000e4ba08723e */ /* 0x000fe400000000ff */
[----:B---3--:R-:W-:Y:S02]  /*9a60*/  F2FP.PACK_AB R9, R140, R227 ;  /* 0x000000e38c09723e */ /* 0x008fe400000000ff */
[----:B------:R-:W-:Y:S02]  /*9a70*/  F2FP.PACK_AB R10, R232, R222 ;  /* 0x000000dee80a723e */ /* 0x000fe400000000ff */
[----:B--2---:R-:W-:Y:S01]  /*9a80*/  F2FP.PACK_AB R11, R220, R221 ;  /* 0x000000dddc0b723e */ /* 0x004fe200000000ff */
[----:B-1----:R-:W-:-:S04]  /*9a90*/  FFMA.FTZ R4, R105, c[0x0][0x23c], -R2 ;  /* 0x00008f0069047a23 */ /* 0x002fc80000010802 */
[----:B------:R1:W-:Y:S02]  /*9aa0*/  MUFU.EX2 R131, R4 ;  /* 0x0000000400837308 */ /* 0x0003e40000000800 */
[----:B------:R-:W-:Y:S01]  /*9ab0*/  HMMA.16816.F32 R36, R8, R48, R20 ;  /* 0x000000300824723c */ /* 0x000fe20000001814 */
[----:B------:R-:W-:Y:S01]  /*9ac0*/  IMAD.MOV.U32 R236, RZ, RZ, R81 ;  /* 0x000000ffffec7224 */ /* 0x000fe200078e0051 */
[----:B------:R-:W-:Y:S01]  /*9ad0*/  MOV R150, R83 ;  /* 0x0000005300967202 */ /* 0x000fe20000000f00 */
[----:B------:R-:W-:Y:S02]  /*9ae0*/  IMAD.MOV.U32 R242, RZ, RZ, R80 ;  /* 0x000000fffff27224 */ /* 0x000fe400078e0050 */
[----:B-1----:R-:W-:-:S04]  /*9af0*/  FFMA.FTZ R4, R238, c[0x0][0x23c], -R0 ;  /* 0x00008f00ee047a23 */ /* 0x002fc80000010800 */
[----:B------:R1:W-:Y:S01]  /*9b00*/  MUFU.EX2 R225, R4 ;  /* 0x0000000400e17308 */ /* 0x0003e20000000800 */
[----:B------:R-:W-:Y:S02]  /*9b10*/  MOV R49, R82 ;  /* 0x0000005200317202 */ /* 0x000fe40000000f00 */
[----:B------:R-:W-:Y:S01]  /*9b20*/  HMMA.16816.F32 R80, R8, R40, R16 ;  /* 0x000000280850723c */ /* 0x000fe20000001810 */
[----:B-1----:R-:W-:-:S04]  /*9b30*/  FFMA.FTZ R4, R189, c[0x0][0x23c], -R0 ;  /* 0x00008f00bd047a23 */ /* 0x002fc80000010800 */
[----:B------:R1:W-:Y:S03]  /*9b40*/  MUFU.EX2 R173, R4 ;  /* 0x0000000400ad7308 */ /* 0x0003e60000000800 */
[----:B------:R-:W-:Y:S01]  /*9b50*/  HMMA.16816.F32 R16, R12, R76, RZ ;  /* 0x0000004c0c10723c */ /* 0x000fe200000018ff */
[----:B------:R-:W-:Y:S02]  /*9b60*/  IMAD.MOV.U32 R40, RZ, RZ, R247 ;  /* 0x000000ffff287224 */ /* 0x000fe400078e00f7 */
[----:B-1----:R-:W-:-:S04]  /*9b70*/  FFMA.FTZ R4, R114, c[0x0][0x23c], -R0 ;  /* 0x00008f0072047a23 */ /* 0x002fc80000010800 */
[----:B------:R1:W-:Y:S02]  /*9b80*/  MUFU.EX2 R41, R4 ;  /* 0x0000000400297308 */ /* 0x0003e40000000800 */
[----:B-1----:R-:W-:-:S06]  /*9b90*/  FFMA.FTZ R4, R106, c[0x0][0x23c], -R0 ;  /* 0x00008f006a047a23 */ /* 0x002fcc0000010800 */
[----:B------:R1:W-:Y:S02]  /*9ba0*/  MUFU.EX2 R247, R4 ;  /* 0x0000000400f77308 */ /* 0x0003e40000000800 */
[----:B-1----:R-:W-:-:S06]  /*9bb0*/  FFMA.FTZ R4, R240, c[0x0][0x23c], -R5 ;  /* 0x00008f00f0047a23 */ /* 0x002fcc0000010805 */
[----:B------:R1:W-:Y:S01]  /*9bc0*/  MUFU.EX2 R141, R4 ;  /* 0x00000004008d7308 */ /* 0x0003e20000000800 */
[----:B------:R-:W-:Y:S01]  /*9bd0*/  HMMA.16816.F32 R32, R12, R70, RZ ;  /* 0x000000460c20723c */ /* 0x000fe200000018ff */
[----:B------:R-:W-:Y:S01]  /*9be0*/  MOV R77, R108 ;  /* 0x0000006c004d7202 */ /* 0x000fe20000000f00 */
[----:B-1----:R-:W-:-:S05]  /*9bf0*/  FFMA.FTZ R4, R192, c[0x0][0x23c], -R5 ;  /* 0x00008f00c0047a23 */ /* 0x002fca0000010805 */
[----:B------:R1:W2:Y:S01]  /*9c00*/  MUFU.EX2 R7, R4 ;  /* 0x0000000400077308 */ /* 0x0002a20000000800 */
[----:B------:R-:W-:Y:S01]  /*9c10*/  HMMA.16816.F32 R68, R8, R44, R16 ;  /* 0x0000002c0844723c */ /* 0x000fe20000001810 */
[----:B------:R-:W3:Y:S01]  /*9c20*/  LDSM.16.MT88.4 R16, [R216+0x9000] ;  /* 0x00900000d810783b */ /* 0x000ee20000004200 */
[----:B-1----:R-:W-:-:S05]  /*9c30*/  FFMA.FTZ R4, R115, c[0x0][0x23c], -R5 ;  /* 0x00008f0073047a23 */ /* 0x002fca0000010805 */
[----:B------:R1:W-:Y:S01]  /*9c40*/  MUFU.EX2 R48, R4 ;  /* 0x0000000400307308 */ /* 0x0003e20000000800 */
[----:B------:R-:W-:Y:S01]  /*9c50*/  HMMA.16816.F32 R28, R12, R66, RZ ;  /* 0x000000420c1c723c */ /* 0x000fe200000018ff */
[----:B-1----:R-:W-:-:S06]  /*9c60*/  FFMA.FTZ R4, R107, c[0x0][0x23c], -R5 ;  /* 0x00008f006b047a23 */ /* 0x002fcc0000010805 */
[----:B------:R1:W-:Y:S01]  /*9c70*/  MUFU.EX2 R108, R4 ;  /* 0x00000004006c7308 */ /* 0x0003e20000000800 */
[----:B------:R-:W-:Y:S01]  /*9c80*/  HMMA.16816.F32 R24, R12, R72, RZ ;  /* 0x000000480c18723c */ /* 0x000fe200000018ff */
[----:B-1----:R-:W-:-:S06]  /*9c90*/  FFMA.FTZ R4, R231, c[0x0][0x23c], -R3 ;  /* 0x00008f00e7047a23 */ /* 0x002fcc0000010803 */
[----:B------:R1:W-:Y:S01]  /*9ca0*/  MUFU.EX2 R189, R4 ;  /* 0x0000000400bd7308 */ /* 0x0003e20000000800 */
[C---:B------:R-:W-:Y:S08]  /*9cb0*/  HMMA.16816.F32 R20, R12.reuse, R74, RZ ;  /* 0x0000004a0c14723c */ /* 0x040ff000000018ff */
[----:B------:R-:W-:Y:S01]  /*9cc0*/  HMMA.16816.F32 R12, R12, R78, RZ ;  /* 0x0000004e0c0c723c */ /* 0x000fe200000018ff */
[----:B-1----:R-:W-:-:S04]  /*9cd0*/  FFMA.FTZ R4, R202, c[0x0][0x23c], -R3 ;  /* 0x00008f00ca047a23 */ /* 0x002fc80000010803 */
[----:B------:R1:W4:Y:S03]  /*9ce0*/  MUFU.EX2 R192, R4 ;  /* 0x0000000400c07308 */ /* 0x0003260000000800 */
[----:B------:R-:W-:Y:S01]  /*9cf0*/  HMMA.16816.F32 R32, R8, R50, R32 ;  /* 0x000000320820723c */ /* 0x000fe20000001820 */
[----:B-1----:R-:W-:-:S04]  /*9d00*/  FFMA.FTZ R4, R175, c[0x0][0x23c], -R3 ;  /* 0x00008f00af047a23 */ /* 0x002fc80000010803 */
[----:B------:R1:W-:Y:S01]  /*9d10*/  MUFU.EX2 R231, R4 ;  /* 0x0000000400e77308 */ /* 0x0003e20000000800 */
[----:B--2---:R-:W-:Y:S02]  /*9d20*/  IMAD.MOV.U32 R175, RZ, RZ, R7 ;  /* 0x000000ffffaf7224 */ /* 0x004fe400078e0007 */
[----:B-1----:R-:W-:-:S05]  /*9d30*/  FFMA.FTZ R4, R112, c[0x0][0x23c], -R3 ;  /* 0x00008f0070047a23 */ /* 0x002fca0000010803 */
[----:B------:R-:W1:Y:S01]  /*9d40*/  MUFU.EX2 R7, R4 ;  /* 0x0000000400077308 */ /* 0x000e620000000800 */
[C---:B------:R-:W-:Y:S08]  /*9d50*/  HMMA.16816.F32 R64, R8.reuse, R42, R28 ;  /* 0x0000002a0840723c */ /* 0x040ff0000000181c */
[C---:B------:R-:W-:Y:S01]  /*9d60*/  HMMA.16816.F32 R72, R8.reuse, R52, R24 ;  /* 0x000000340848723c */ /* 0x040fe20000001818 */
[----:B------:R-:W-:Y:S07]  /*9d70*/  LDSM.16.MT88.4 R24, [R219+0x9000] ;  /* 0x00900000db18783b */ /* 0x000fee0000004200 */
[C---:B------:R-:W-:Y:S01]  /*9d80*/  HMMA.16816.F32 R60, R8.reuse, R54, R20 ;  /* 0x00000036083c723c */ /* 0x040fe20000001814 */
[----:B------:R-:W2:Y:S07]  /*9d90*/  LDSM.16.MT88.4 R20, [R217+0x9000] ;  /* 0x00900000d914783b */ /* 0x000eae0000004200 */
[----:B------:R-:W-:Y:S07]  /*9da0*/  HMMA.16816.F32 R28, R8, R46, R12 ;  /* 0x0000002e081c723c */ /* 0x000fee000000180c */
[----:B------:R-:W-:-:S02]  /*9db0*/  F2FP.PACK_AB R8, R175, R141 ;  /* 0x0000008daf08723e */ /* 0x000fc400000000ff */
[----:B----4-:R-:W-:Y:S02]  /*9dc0*/  F2FP.PACK_AB R9, R192, R189 ;  /* 0x000000bdc009723e */ /* 0x010fe400000000ff */
[----:B------:R-:W-:Y:S02]  /*9dd0*/  F2FP.PACK_AB R10, R108, R48 ;  /* 0x000000306c0a723e */ /* 0x000fe400000000ff */
[----:B-1----:R-:W-:Y:S02]  /*9de0*/  F2FP.PACK_AB R11, R7, R231 ;  /* 0x000000e7070b723e */ /* 0x002fe400000000ff */
[----:B------:R-:W-:Y:S02]  /*9df0*/  F2FP.PACK_AB R12, R185, R128 ;  /* 0x00000080b90c723e */ /* 0x000fe400000000ff */
[----:B------:R-:W-:Y:S02]  /*9e00*/  F2FP.PACK_AB R13, R173, R225 ;  /* 0x000000e1ad0d723e */ /* 0x000fe400000000ff */
[----:B------:R-:W-:-:S02]  /*9e10*/  F2FP.PACK_AB R14, R131, R229 ;  /* 0x000000e5830e723e */ /* 0x000fc400000000ff */
[-C--:B------:R-:W-:Y:S01]  /*9e20*/  F2FP.PACK_AB R15, R247, R41.reuse ;  /* 0x00000029f70f723e */ /* 0x080fe200000000ff */
[-C--:B---3--:R-:W-:Y:S07]  /*9e30*/  HMMA.16816.F32 R44, R8, R16.reuse, R84 ;  /* 0x00000010082c723c */ /* 0x088fee0000001854 */
[----:B------:R-:W-:Y:S01]  /*9e40*/  IMAD.MOV.U32 R86, RZ, RZ, R40 ;  /* 0x000000ffff567224 */ /* 0x000fe200078e0028 */
[----:B------:R-:W-:Y:S01]  /*9e50*/  MOV R85, R41 ;  /* 0x0000002900557202 */ /* 0x000fe20000000f00 */
[----:B------:R-:W-:Y:S08]  /*9e60*/  HMMA.16816.F32 R36, R12, R16, R36 ;  /* 0x000000100c24723c */ /* 0x000ff00000001824 */
[-C--:B------:R-:W-:Y:S08]  /*9e70*/  HMMA.16816.F32 R40, R8, R18.reuse, R56 ;  /* 0x000000120828723c */ /* 0x080ff00000001838 */
[----:B------:R-:W-:Y:S01]  /*9e80*/  HMMA.16816.F32 R32, R12, R18, R32 ;  /* 0x000000120c20723c */ /* 0x000fe20000001820 */
[----:B------:R-:W1:Y:S01]  /*9e90*/  LDSM.16.MT88.4 R16, [R218+0x9000] ;  /* 0x00900000da10783b */ /* 0x000e620000004200 */
[----:B------:R-:W-:Y:S01]  /*9ea0*/  FFMA.FTZ R4, R241, c[0x0][0x23c], -R2 ;  /* 0x00008f00f1047a23 */ /* 0x000fe20000010802 */
[----:B------:R-:W-:Y:S01]  /*9eb0*/  MOV R202, R49 ;  /* 0x0000003100ca7202 */ /* 0x000fe20000000f00 */
[----:B------:R-:W-:-:S04]  /*9ec0*/  IMAD.MOV.U32 R84, RZ, RZ, R48 ;  /* 0x000000ffff547224 */ /* 0x000fc800078e0030 */
[----:B--2---:R-:W-:Y:S01]  /*9ed0*/  HMMA.16816.F32 R48, R8, R20, R96 ;  /* 0x000000140830723c */ /* 0x004fe20000001860 */
[----:B------:R2:W3:Y:S01]  /*9ee0*/  MUFU.EX2 R96, R4 ;  /* 0x0000000400607308 */ /* 0x0004e20000000800 */
[----:B------:R-:W-:Y:S01]  /*9ef0*/  MOV R87, R77 ;  /* 0x0000004d00577202 */ /* 0x000fe20000000f00 */
[----:B------:R-:W-:Y:S01]  /*9f00*/  IMAD.MOV.U32 R235, RZ, RZ, R213 ;  /* 0x000000ffffeb7224 */ /* 0x000fe200078e00d5 */
[----:B------:R-:W-:-:S04]  /*9f10*/  MOV R240, R111 ;  /* 0x0000006f00f07202 */ /* 0x000fc80000000f00 */
[----:B------:R-:W-:Y:S01]  /*9f20*/  HMMA.16816.F32 R56, R8, R24, R100 ;  /* 0x000000180838723c */ /* 0x000fe20000001864 */
[----:B------:R-:W-:Y:S01]  /*9f30*/  IMAD.MOV.U32 R238, RZ, RZ, R110 ;  /* 0x000000ffffee7224 */ /* 0x000fe200078e006e */
[----:B------:R-:W-:Y:S01]  /*9f40*/  MOV R213, R109 ;  /* 0x0000006d00d57202 */ /* 0x000fe20000000f00 */
[----:B--2---:R-:W-:-:S05]  /*9f50*/  FFMA.FTZ R4, R200, c[0x0][0x23c], -R2 ;  /* 0x00008f00c8047a23 */ /* 0x004fca0000010802 */
[----:B------:R-:W-:Y:S01]  /*9f60*/  HMMA.16816.F32 R52, R8, R26, R92 ;  /* 0x0000001a0834723c */ /* 0x000fe2000000185c */
[----:B------:R-:W-:-:S07]  /*9f70*/  IMAD.MOV.U32 R99, RZ, RZ, R108 ;  /* 0x000000ffff637224 */ /* 0x000fce00078e006c */
[C---:B------:R-:W-:Y:S08]  /*9f80*/  HMMA.16816.F32 R76, R8.reuse, R22, R88 ;  /* 0x00000016084c723c */ /* 0x040ff00000001858 */
[C---:B-1----:R-:W-:Y:S08]  /*9f90*/  HMMA.16816.F32 R120, R8.reuse, R16, R120 ;  /* 0x000000100878723c */ /* 0x042ff00000001878 */
[----:B------:R-:W-:Y:S01]  /*9fa0*/  HMMA.16816.F32 R116, R8, R18, R116 ;  /* 0x000000120874723c */ /* 0x000fe20000001874 */
[----:B------:R1:W2:Y:S07]  /*9fb0*/  MUFU.EX2 R10, R4 ;  /* 0x00000004000a7308 */ /* 0x0002ae0000000800 */
[----:B------:R-:W-:Y:S01]  /*9fc0*/  HMMA.16816.F32 R108, R12, R26, R64 ;  /* 0x0000001a0c6c723c */ /* 0x000fe20000001840 */
[----:B-1----:R-:W-:-:S04]  /*9fd0*/  FFMA.FTZ R4, R177, c[0x0][0x23c], -R2 ;  /* 0x00008f00b1047a23 */ /* 0x002fc80000010802 */
[----:B------:R1:W-:Y:S01]  /*9fe0*/  MUFU.EX2 R65, R4 ;  /* 0x0000000400417308 */ /* 0x0003e20000000800 */
[----:B------:R-:W-:Y:S01]  /*9ff0*/  MOV R98, R202 ;  /* 0x000000ca00627202 */ /* 0x000fe20000000f00 */
[----:B-1----:R-:W-:-:S06]  /*a000*/  FFMA.FTZ R4, R148, c[0x0][0x23c], -R2 ;  /* 0x00008f0094047a23 */ /* 0x002fcc0000010802 */
[----:B------:R1:W-:Y:S01]  /*a010*/  MUFU.EX2 R177, R4 ;  /* 0x0000000400b17308 */ /* 0x0003e20000000800 */
[----:B------:R-:W-:Y:S01]  /*a020*/  MOV R97, R104 ;  /* 0x0000006800617202 */ /* 0x000fe20000000f00 */
        /* <DEDUP_REMOVED lines=10> */
[----:B------:R-:W-:Y:S01]  /*a0d0*/  HMMA.16816.F32 R92, R12, R16, R68 ;  /* 0x000000100c5c723c */ /* 0x000fe20000001844 */
[----:B-1----:R-:W-:-:S06]  /*a0e0*/  FFMA.FTZ R4, R208, c[0x0][0x23c], -R5 ;  /* 0x00008f00d0047a23 */ /* 0x002fcc0000010805 */
[----:B------:R1:W4:Y:S01]  /*a0f0*/  MUFU.EX2 R8, R4 ;  /* 0x0000000400087308 */ /* 0x0003220000000800 */
[----:B------:R-:W-:Y:S01]  /*a100*/  HMMA.16816.F32 R28, R12, R18, R28 ;  /* 0x000000120c1c723c */ /* 0x000fe2000000181c */
[----:B------:R-:W2:Y:S01]  /*a110*/  LDSM.16.MT88.4 R16, [R216+0x9800] ;  /* 0x00980000d810783b */ /* 0x000ea20000004200 */
[----:B-1----:R-:W-:-:S05]  /*a120*/  FFMA.FTZ R4, R181, c[0x0][0x23c], -R5 ;  /* 0x00008f00b5047a23 */ /* 0x002fca0000010805 */
[----:B------:R1:W-:Y:S02]  /*a130*/  MUFU.EX2 R67, R4 ;  /* 0x0000000400437308 */ /* 0x0003e40000000800 */
[----:B-1----:R-:W-:-:S06]  /*a140*/  FFMA.FTZ R4, R151, c[0x0][0x23c], -R5 ;  /* 0x00008f0097047a23 */ /* 0x002fcc0000010805 */
[----:B------:R1:W-:Y:S02]  /*a150*/  MUFU.EX2 R181, R4 ;  /* 0x0000000400b57308 */ /* 0x0003e40000000800 */
[----:B-1----:R-:W-:-:S06]  /*a160*/  FFMA.FTZ R4, R235, c[0x0][0x23c], -R3 ;  /* 0x00008f00eb047a23 */ /* 0x002fcc0000010803 */
[----:B------:R1:W-:Y:S02]  /*a170*/  MUFU.EX2 R235, R4 ;  /* 0x0000000400eb7308 */ /* 0x0003e40000000800 */
[----:B-1----:R-:W-:-:S06]  /*a180*/  FFMA.FTZ R4, R214, c[0x0][0x23c], -R3 ;  /* 0x00008f00d6047a23 */ /* 0x002fcc0000010803 */
[----:B------:R1:W1:Y:S02]  /*a190*/  MUFU.EX2 R64, R4 ;  /* 0x0000000400407308 */ /* 0x0002640000000800 */
[----:B-1----:R-:W-:-:S06]  /*a1a0*/  FFMA.FTZ R4, R188, c[0x0][0x23c], -R3 ;  /* 0x00008f00bc047a23 */ /* 0x002fcc0000010803 */
[----:B------:R1:W-:Y:S01]  /*a1b0*/  MUFU.EX2 R252, R4 ;  /* 0x0000000400fc7308 */ /* 0x0003e20000000800 */
[----:B---3--:R-:W-:Y:S02]  /*a1c0*/  IMAD.MOV.U32 R200, RZ, RZ, R96 ;  /* 0x000000ffffc87224 */ /* 0x008fe400078e0060 */
[----:B--2---:R-:W-:Y:S02]  /*a1d0*/  IMAD.MOV.U32 R151, RZ, RZ, R10 ;  /* 0x000000ffff977224 */ /* 0x004fe400078e000a */
[----:B-1----:R-:W-:-:S04]  /*a1e0*/  FFMA.FTZ R4, R172, c[0x0][0x23c], -R3 ;  /* 0x00008f00ac047a23 */ /* 0x002fc80000010803 */
[----:B------:R-:W1:Y:S01]  /*a1f0*/  MUFU.EX2 R149, R4 ;  /* 0x0000000400957308 */ /* 0x000e620000000800 */
[----:B----4-:R-:W-:Y:S01]  /*a200*/  IMAD.MOV.U32 R188, RZ, RZ, R8 ;  /* 0x000000ffffbc7224 */ /* 0x010fe200078e0008 */
[----:B------:R-:W-:Y:S01]  /*a210*/  MOV R214, R9 ;  /* 0x0000000900d67202 */ /* 0x000fe20000000f00 */
[----:B------:R-:W-:Y:S01]  /*a220*/  HMMA.16816.F32 R112, R12, R24, R80 ;  /* 0x000000180c70723c */ /* 0x000fe20000001850 */
[----:B------:R-:W-:-:S07]  /*a230*/  F2FP.PACK_AB R9, R64, R235 ;  /* 0x000000eb4009723e */ /* 0x000fce00000000ff */
[----:B------:R-:W-:Y:S01]  /*a240*/  HMMA.16816.F32 R100, R12, R22, R60 ;  /* 0x000000160c64723c */ /* 0x000fe2000000183c */
[----:B------:R-:W-:Y:S01]  /*a250*/  F2FP.PACK_AB R8, R188, R214 ;  /* 0x000000d6bc08723e */ /* 0x000fe200000000ff */
[----:B------:R-:W-:Y:S01]  /*a260*/  IMAD.MOV.U32 R241, RZ, RZ, R98 ;  /* 0x000000fffff17224 */ /* 0x000fe200078e0062 */
[----:B------:R-:W-:Y:S01]  /*a270*/  F2FP.PACK_AB R10, R181, R67 ;  /* 0x00000043b50a723e */ /* 0x000fe200000000ff */
[----:B------:R-:W2:Y:S01]  /*a280*/  LDSM.16.MT88.4 R24, [R219+0x9800] ;  /* 0x00980000db18783b */ /* 0x000ea20000004200 */
[----:B-1----:R-:W-:-:S03]  /*a290*/  F2FP.PACK_AB R11, R149, R252 ;  /* 0x000000fc950b723e */ /* 0x002fc600000000ff */
[----:B------:R-:W-:Y:S01]  /*a2a0*/  HMMA.16816.F32 R104, R12, R20, R72 ;  /* 0x000000140c68723c */ /* 0x000fe20000001848 */
[----:B------:R-:W-:Y:S01]  /*a2b0*/  MOV R208, R99 ;  /* 0x0000006300d07202 */ /* 0x000fe20000000f00 */
[----:B------:R-:W-:Y:S01]  /*a2c0*/  IMAD.MOV.U32 R205, RZ, RZ, R85 ;  /* 0x000000ffffcd7224 */ /* 0x000fe200078e0055 */
[----:B------:R-:W-:Y:S01]  /*a2d0*/  MOV R172, R84 ;  /* 0x0000005400ac7202 */ /* 0x000fe20000000f00 */
[----:B------:R-:W1:Y:S03]  /*a2e0*/  LDSM.16.MT88.4 R20, [R217+0x9800] ;  /* 0x00980000d914783b */ /* 0x000e660000004200 */
[----:B------:R-:W-:Y:S02]  /*a2f0*/  F2FP.PACK_AB R12, R151, R200 ;  /* 0x000000c8970c723e */ /* 0x000fe400000000ff */
[----:B------:R-:W-:Y:S02]  /*a300*/  F2FP.PACK_AB R13, R202, R148 ;  /* 0x00000094ca0d723e */ /* 0x000fe400000000ff */
[----:B------:R-:W-:-:S02]  /*a310*/  F2FP.PACK_AB R14, R177, R65 ;  /* 0x00000041b10e723e */ /* 0x000fc400000000ff */
[----:B------:R-:W-:Y:S01]  /*a320*/  F2FP.PACK_AB R15, R179, R66 ;  /* 0x00000042b30f723e */ /* 0x000fe200000000ff */
[----:B------:R-:W-:Y:S01]  /*a330*/  HMMA.16816.F32 R88, R8, R16, R44 ;  /* 0x000000100858723c */ /* 0x000fe2000000182c */
[----:B------:R-:W-:-:S07]  /*a340*/  MOV R4, R86 ;  /* 0x0000005600047202 */ /* 0x000fce0000000f00 */
[C---:B------:R-:W-:Y:S07]  /*a350*/  HMMA.16816.F32 R96, R12.reuse, R16, R36 ;  /* 0x000000100c60723c */ /* 0x040fee0000001824 */
[----:B------:R-:W-:Y:S01]  /*a360*/  IMAD.MOV.U32 R39, RZ, RZ, R87 ;  /* 0x000000ffff277224 */ /* 0x000fe200078e0057 */
[-C--:B------:R-:W-:Y:S08]  /*a370*/  HMMA.16816.F32 R72, R12, R18.reuse, R32 ;  /* 0x000000120c48723c */ /* 0x080ff00000001820 */
[C---:B------:R-:W-:Y:S01]  /*a380*/  HMMA.16816.F32 R84, R8.reuse, R18, R40 ;  /* 0x000000120854723c */ /* 0x040fe20000001828 */
[----:B------:R-:W3:Y:S07]  /*a390*/  LDSM.16.MT88.4 R16, [R218+0x9800] ;  /* 0x00980000da10783b */ /* 0x000eee0000004200 */
[C---:B--2---:R-:W-:Y:S08]  /*a3a0*/  HMMA.16816.F32 R80, R8.reuse, R24, R56 ;  /* 0x000000180850723c */ /* 0x044ff00000001838 */
[----:B-1----:R-:W-:Y:S07]  /*a3b0*/  HMMA.16816.F32 R56, R8, R22, R76 ;  /* 0x000000160838723c */ /* 0x002fee000000184c */
[----:B------:R-:W-:Y:S01]  /*a3c0*/  MOV R76, R67 ;  /* 0x00000043004c7202 */ /* 0x000fe20000000f00 */
[----:B------:R-:W-:Y:S01]  /*a3d0*/  IMAD.MOV.U32 R77, RZ, RZ, R66 ;  /* 0x000000ffff4d7224 */ /* 0x000fe200078e0042 */
[----:B------:R-:W-:Y:S01]  /*a3e0*/  MOV R78, R65 ;  /* 0x00000041004e7202 */ /* 0x000fe20000000f00 */
[----:B------:R-:W-:-:S02]  /*a3f0*/  IMAD.MOV.U32 R79, RZ, RZ, R64 ;  /* 0x000000ffff4f7224 */ /* 0x000fc400078e0040 */
[----:B---3--:R-:W-:Y:S07]  /*a400*/  HMMA.16816.F32 R64, R8, R16, R120 ;  /* 0x000000100840723c */ /* 0x008fee0000001878 */
[----:B------:R-:W-:Y:S02]  /*a410*/  IMAD.MOV.U32 R122, RZ, RZ, R4 ;  /* 0x000000ffff7a7224 */ /* 0x000fe400078e0004 */
[----:B------:R-:W-:Y:S01]  /*a420*/  FFMA.FTZ R4, R243, c[0x0][0x23c], -R2 ;  /* 0x00008f00f3047a23 */ /* 0x000fe20000010802 */
[----:B------:R-:W-:-:S03]  /*a430*/  MOV R123, R252 ;  /* 0x000000fc007b7202 */ /* 0x000fc60000000f00 */
[----:B------:R1:W-:Y:S01]  /*a440*/  MUFU.EX2 R252, R4 ;  /* 0x0000000400fc7308 */ /* 0x0003e20000000800 */
[----:B------:R-:W-:Y:S01]  /*a450*/  HMMA.16816.F32 R68, R8, R26, R52 ;  /* 0x0000001a0844723c */ /* 0x000fe20000001834 */
[----:B-1----:R-:W-:-:S06]  /*a460*/  FFMA.FTZ R4, R210, c[0x0][0x23c], -R2 ;  /* 0x00008f00d2047a23 */ /* 0x002fcc0000010802 */
[----:B------:R1:W2:Y:S01]  /*a470*/  MUFU.EX2 R120, R4 ;  /* 0x0000000400787308 */ /* 0x0002a20000000800 */
[C---:B------:R-:W-:Y:S08]  /*a480*/  HMMA.16816.F32 R60, R8.reuse, R20, R48 ;  /* 0x00000014083c723c */ /* 0x040ff00000001830 */
[----:B------:R-:W-:Y:S01]  /*a490*/  HMMA.16816.F32 R52, R8, R18, R116 ;  /* 0x000000120834723c */ /* 0x000fe20000001874 */
[----:B-1----:R-:W-:-:S04]  /*a4a0*/  FFMA.FTZ R4, R191, c[0x0][0x23c], -R2 ;  /* 0x00008f00bf047a23 */ /* 0x002fc80000010802 */
[----:B------:R1:W-:Y:S01]  /*a4b0*/  MUFU.EX2 R8, R4 ;  /* 0x0000000400087308 */ /* 0x0003e20000000800 */
[----:B--2---:R-:W-:Y:S01]  /*a4c0*/  IMAD.MOV.U32 R191, RZ, RZ, R120 ;  /* 0x000000ffffbf7224 */ /* 0x004fe200078e0078 */
[----:B------:R-:W-:Y:S01]  /*a4d0*/  MOV R120, R123 ;  /* 0x0000007b00787202 */ /* 0x000fe20000000f00 */
[----:B------:R-:W-:Y:S01]  /*a4e0*/  IMAD.MOV.U32 R123, RZ, RZ, R78 ;  /* 0x000000ffff7b7224 */ /* 0x000fe200078e004e */
[----:B------:R-:W-:Y:S01]  /*a4f0*/  MOV R121, R39 ;  /* 0x0000002700797202 */ /* 0x000fe20000000f00 */
[----:B------:R-:W-:Y:S02]  /*a500*/  IMAD.MOV.U32 R78, RZ, RZ, R148 ;  /* 0x000000ffff4e7224 */ /* 0x000fe400078e0094 */
[----:B------:R-:W-:Y:S02]  /*a510*/  IMAD.MOV.U32 R148, RZ, RZ, R240 ;  /* 0x000000ffff947224 */ /* 0x000fe400078e00f0 */
[----:B-1----:R-:W-:-:S04]  /*a520*/  FFMA.FTZ R4, R174, c[0x0][0x23c], -R2 ;  /* 0x00008f00ae047a23 */ /* 0x002fc80000010802 */
[----:B------:R1:W2:Y:S01]  /*a530*/  MUFU.EX2 R9, R4 ;  /* 0x0000000400097308 */ /* 0x0002a20000000800 */
[----:B------:R-:W-:Y:S01]  /*a540*/  MOV R118, R121 ;  /* 0x0000007900767202 */ /* 0x000fe20000000f00 */
[----:B------:R-:W-:Y:S01]  /*a550*/  IMAD.MOV.U32 R121, RZ, RZ, R76 ;  /* 0x000000ffff797224 */ /* 0x000fe200078e004c */
[----:B------:R-:W-:Y:S01]  /*a560*/  MOV R76, R79 ;  /* 0x0000004f004c7202 */ /* 0x000fe20000000f00 */
[----:B------:R-:W-:Y:S01]  /*a570*/  IMAD.MOV.U32 R119, RZ, RZ, R122 ;  /* 0x000000ffff777224 */ /* 0x000fe200078e007a */
[----:B------:R-:W-:Y:S01]  /*a580*/  MOV R79, R241 ;  /* 0x000000f1004f7202 */ /* 0x000fe20000000f00 */
[----:B-1----:R-:W-:-:S04]  /*a590*/  FFMA.FTZ R4, R249, c[0x0][0x23c], -R0 ;  /* 0x00008f00f9047a23 */ /* 0x002fc80000010800 */
[----:B------:R1:W-:Y:S01]  /*a5a0*/  MUFU.EX2 R240, R4 ;  /* 0x0000000400f07308 */ /* 0x0003e20000000800 */
[----:B------:R-:W-:Y:S01]  /*a5b0*/  MOV R122, R77 ;  /* 0x0000004d007a7202 */ /* 0x000fe20000000f00 */
[----:B------:R-:W-:Y:S01]  /*a5c0*/  IMAD.MOV.U32 R77, RZ, RZ, R188 ;  /* 0x000000ffff4d7224 */ /* 0x000fe200078e00bc */
[----:B------:R-:W-:Y:S01]  /*a5d0*/  MOV R188, R208 ;  /* 0x000000d000bc7202 */ /* 0x000fe20000000f00 */
[----:B------:R-:W-:Y:S02]  /*a5e0*/  IMAD.MOV.U32 R208, RZ, RZ, R242 ;  /* 0x000000ffffd07224 */ /* 0x000fe400078e00f2 */
[----:B-1----:R-:W-:-:S04]  /*a5f0*/  FFMA.FTZ R4, R212, c[0x0][0x23c], -R0 ;  /* 0x00008f00d4047a23 */ /* 0x002fc80000010800 */
[----:B------:R1:W-:Y:S01]  /*a600*/  MUFU.EX2 R241, R4 ;  /* 0x0000000400f17308 */ /* 0x0003e20000000800 */
[----:B------:R-:W-:Y:S01]  /*a610*/  MOV R117, R119 ;  /* 0x0000007700757202 */ /* 0x000fe20000000f00 */
[----:B------:R-:W-:Y:S01]  /*a620*/  IMAD.MOV.U32 R119, RZ, RZ, R122 ;  /* 0x000000ffff777224 */ /* 0x000fe200078e007a */
[----:B------:R-:W-:Y:S01]  /*a630*/  MOV R122, R77 ;  /* 0x0000004d007a7202 */ /* 0x000fe20000000f00 */
[----:B-1----:R-:W-:-:S04]  /*a640*/  FFMA.FTZ R4, R194, c[0x0][0x23c], -R0 ;  /* 0x00008f00c2047a23 */ /* 0x002fc80000010800 */
[----:B------:R1:W-:Y:S01]  /*a650*/  MUFU.EX2 R242, R4 ;  /* 0x0000000400f27308 */ /* 0x0003e20000000800 */
[----:B------:R-:W-:Y:S02]  /*a660*/  IMAD.MOV.U32 R77, RZ, RZ, R214 ;  /* 0x000000ffff4d7224 */ /* 0x000fe400078e00d6 */
[----:B-1----:R-:W-:-:S05]  /*a670*/  FFMA.FTZ R4, R176, c[0x0][0x23c], -R0 ;  /* 0x00008f00b0047a23 */ /* 0x002fca0000010800 */
[----:B------:R1:W-:Y:S01]  /*a680*/  MUFU.EX2 R243, R4 ;  /* 0x0000000400f37308 */ /* 0x0003e20000000800 */
[----:B------:R-:W-:Y:S02]  /*a690*/  IMAD.MOV.U32 R116, RZ, RZ, R120 ;  /* 0x000000ffff747224 */ /* 0x000fe400078e0078 */
[----:B-1----:R-:W-:-:S05]  /*a6a0*/  FFMA.FTZ R4, R118, c[0x0][0x23c], -R5 ;  /* 0x00008f0076047a23 */ /* 0x002fca0000010805 */
[----:B------:R1:W-:Y:S01]  /*a6b0*/  MUFU.EX2 R214, R4 ;  /* 0x0000000400d67308 */ /* 0x0003e20000000800 */
[----:B------:R-:W-:Y:S01]  /*a6c0*/  MOV R118, R121 ;  /* 0x0000007900767202 */ /* 0x000fe20000000f00 */
[----:B------:R-:W-:Y:S01]  /*a6d0*/  IMAD.MOV.U32 R121, RZ, RZ, R76 ;  /* 0x000000ffff797224 */ /* 0x000fe200078e004c */
[----:B------:R-:W-:Y:S01]  /*a6e0*/  MOV R76, R79 ;  /* 0x0000004f004c7202 */ /* 0x000fe20000000f00 */
[----:B------:R-:W-:Y:S02]  /*a6f0*/  IMAD.MOV.U32 R79, RZ, RZ, R202 ;  /* 0x000000ffff4f7224 */ /* 0x000fe400078e00ca */
[----:B------:R-:W-:Y:S02]  /*a700*/  IMAD.MOV.U32 R202, RZ, RZ, R236 ;  /* 0x000000ffffca7224 */ /* 0x000fe400078e00ec */
[----:B-1----:R-:W-:-:S04]  /*a710*/  FFMA.FTZ R4, R215, c[0x0][0x23c], -R5 ;  /* 0x00008f00d7047a23 */ /* 0x002fc80000010805 */
[----:B------:R1:W3:Y:S01]  /*a720*/  MUFU.EX2 R215, R4 ;  /* 0x0000000400d77308 */ /* 0x0002e20000000800 */
[----:B------:R-:W-:Y:S01]  /*a730*/  MOV R120, R123 ;  /* 0x0000007b00787202 */ /* 0x000fe20000000f00 */
[----:B------:R-:W-:Y:S01]  /*a740*/  IMAD.MOV.U32 R123, RZ, RZ, R78 ;  /* 0x000000ffff7b7224 */ /* 0x000fe200078e004e */
[----:B------:R-:W-:Y:S02]  /*a750*/  MOV R78, R148 ;  /* 0x00000094004e7202 */ /* 0x000fe40000000f00 */
[----:B------:R-:W-:Y:S01]  /*a760*/  MOV R148, R238 ;  /* 0x000000ee00947202 */ /* 0x000fe20000000f00 */
[----:B-1----:R-:W-:-:S04]  /*a770*/  FFMA.FTZ R4, R195, c[0x0][0x23c], -R5 ;  /* 0x00008f00c3047a23 */ /* 0x002fc80000010805 */
[----:B------:R1:W-:Y:S01]  /*a780*/  MUFU.EX2 R236, R4 ;  /* 0x0000000400ec7308 */ /* 0x0003e20000000800 */
[C---:B------:R-:W-:Y:S08]  /*a790*/  HMMA.16816.F32 R32, R12.reuse, R16, R92 ;  /* 0x000000100c20723c */ /* 0x040ff0000000185c */
[----:B------:R-:W-:Y:S01]  /*a7a0*/  HMMA.16816.F32 R28, R12, R18, R28 ;  /* 0x000000120c1c723c */ /* 0x000fe2000000181c */
[----:B------:R-:W4:Y:S01]  /*a7b0*/  LDSM.16.MT88.4 R16, [R216+0xa000] ;  /* 0x00a00000d810783b */ /* 0x000f220000004200 */
[----:B-1----:R-:W-:-:S04]  /*a7c0*/  FFMA.FTZ R4, R178, c[0x0][0x23c], -R5 ;  /* 0x00008f00b2047a23 */ /* 0x002fc80000010805 */
[----:B------:R1:W-:Y:S02]  /*a7d0*/  MUFU.EX2 R238, R4 ;  /* 0x0000000400ee7308 */ /* 0x0003e40000000800 */
[----:B-1----:R-:W-:-:S06]  /*a7e0*/  FFMA.FTZ R4, R208, c[0x0][0x23c], -R3 ;  /* 0x00008f00d0047a23 */ /* 0x002fcc0000010803 */
[----:B------:R1:W-:Y:S01]  /*a7f0*/  MUFU.EX2 R208, R4 ;  /* 0x0000000400d07308 */ /* 0x0003e20000000800 */
[----:B------:R-:W-:Y:S01]  /*a800*/  HMMA.16816.F32 R44, R12, R26, R108 ;  /* 0x0000001a0c2c723c */ /* 0x000fe2000000186c */
[----:B-1----:R-:W-:-:S06]  /*a810*/  FFMA.FTZ R4, R237, c[0x0][0x23c], -R3 ;  /* 0x00008f00ed047a23 */ /* 0x002fcc0000010803 */
[----:B------:R1:W1:Y:S01]  /*a820*/  MUFU.EX2 R210, R4 ;  /* 0x0000000400d27308 */ /* 0x0002620000000800 */
[----:B------:R-:W-:Y:S02]  /*a830*/  IMAD.MOV.U32 R108, RZ, RZ, R202 ;  /* 0x000000ffff6c7224 */ /* 0x000fe400078e00ca */
[----:B------:R-:W-:Y:S02]  /*a840*/  IMAD.MOV.U32 R202, RZ, RZ, R213 ;  /* 0x000000ffffca7224 */ /* 0x000fe400078e00d5 */
[----:B-1----:R-:W-:-:S04]  /*a850*/  FFMA.FTZ R4, R206, c[0x0][0x23c], -R3 ;  /* 0x00008f00ce047a23 */ /* 0x002fc80000010803 */
[----:B------:R1:W-:Y:S02]  /*a860*/  MUFU.EX2 R212, R4 ;  /* 0x0000000400d47308 */ /* 0x0003e40000000800 */
[----:B-1----:R-:W-:-:S06]  /*a870*/  FFMA.FTZ R4, R182, c[0x0][0x23c], -R3 ;  /* 0x00008f00b6047a23 */ /* 0x002fcc0000010803 */
[----:B------:R-:W1:Y:S01]  /*a880*/  MUFU.EX2 R213, R4 ;  /* 0x0000000400d57308 */ /* 0x000e620000000800 */
[----:B--2---:R-:W-:Y:S02]  /*a890*/  MOV R249, R9 ;  /* 0x0000000900f97202 */ /* 0x004fe40000000f00 */
[----:B------:R-:W-:Y:S01]  /*a8a0*/  MOV R237, R8 ;  /* 0x0000000800ed7202 */ /* 0x000fe20000000f00 */
[----:B------:R-:W-:Y:S01]  /*a8b0*/  HMMA.16816.F32 R48, R12, R24, R112 ;  /* 0x000000180c30723c */ /* 0x000fe20000001870 */
[----:B---3--:R-:W-:Y:S01]  /*a8c0*/  F2FP.PACK_AB R8, R215, R214 ;  /* 0x000000d6d708723e */ /* 0x008fe200000000ff */
[----:B------:R-:W2:Y:S01]  /*a8d0*/  LDSM.16.MT88.4 R24, [R219+0xa000] ;  /* 0x00a00000db18783b */ /* 0x000ea20000004200 */
[----:B------:R-:W-:Y:S02]  /*a8e0*/  F2FP.PACK_AB R9, R210, R208 ;  /* 0x000000d0d209723e */ /* 0x000fe400000000ff */
[----:B------:R-:W-:-:S03]  /*a8f0*/  F2FP.PACK_AB R10, R238, R236 ;  /* 0x000000ecee0a723e */ /* 0x000fc600000000ff */
[----:B------:R-:W-:Y:S01]  /*a900*/  HMMA.16816.F32 R40, R12, R20, R104 ;  /* 0x000000140c28723c */ /* 0x000fe20000001868 */
[----:B-1----:R-:W-:-:S07]  /*a910*/  F2FP.PACK_AB R11, R213, R212 ;  /* 0x000000d4d50b723e */ /* 0x002fce00000000ff */
[----:B------:R-:W-:Y:S01]  /*a920*/  HMMA.16816.F32 R36, R12, R22, R100 ;  /* 0x000000160c24723c */ /* 0x000fe20000001864 */
[----:B------:R-:W1:Y:S06]  /*a930*/  LDSM.16.MT88.4 R20, [R217+0xa000] ;  /* 0x00a00000d914783b */ /* 0x000e6c0000004200 */
[----:B------:R-:W-:Y:S02]  /*a940*/  F2FP.PACK_AB R12, R191, R252 ;  /* 0x000000fcbf0c723e */ /* 0x000fe400000000ff */
[----:B------:R-:W-:Y:S02]  /*a950*/  F2FP.PACK_AB R13, R241, R240 ;  /* 0x000000f0f10d723e */ /* 0x000fe400000000ff */
[----:B------:R-:W-:-:S02]  /*a960*/  F2FP.PACK_AB R14, R249, R237 ;  /* 0x000000edf90e723e */ /* 0x000fc400000000ff */
[----:B------:R-:W-:Y:S01]  /*a970*/  F2FP.PACK_AB R15, R243, R242 ;  /* 0x000000f2f30f723e */ /* 0x000fe200000000ff */
[-C--:B----4-:R-:W-:Y:S08]  /*a980*/  HMMA.16816.F32 R88, R8, R16.reuse, R88 ;  /* 0x000000100858723c */ /* 0x090ff00000001858 */
[----:B------:R-:W-:Y:S08]  /*a990*/  HMMA.16816.F32 R104, R12, R16, R96 ;  /* 0x000000100c68723c */ /* 0x000ff00000001860 */
[-C--:B------:R-:W-:Y:S08]  /*a9a0*/  HMMA.16816.F32 R84, R8, R18.reuse, R84 ;  /* 0x000000120854723c */ /* 0x080ff00000001854 */
[----:B------:R-:W-:Y:S01]  /*a9b0*/  HMMA.16816.F32 R100, R12, R18, R72 ;  /* 0x000000120c64723c */ /* 0x000fe20000001848 */
[----:B------:R-:W3:Y:S01]  /*a9c0*/  LDSM.16.MT88.4 R16, [R218+0xa000] ;  /* 0x00a00000da10783b */ /* 0x000ee20000004200 */
[----:B------:R-:W-:-:S04]  /*a9d0*/  FFMA.FTZ R4, R202, c[0x0][0x23c], -R5 ;  /* 0x00008f00ca047a23 */ /* 0x000fc80000010805 */
[----:B------:R4:W-:Y:S01]  /*a9e0*/  MUFU.EX2 R202, R4 ;  /* 0x0000000400ca7308 */ /* 0x0009e20000000800 */
[----:B------:R-:W-:Y:S01]  /*a9f0*/  MOV R109, R119 ;  /* 0x00000077006d7202 */ /* 0x000fe20000000f00 */
[----:B------:R-:W-:Y:S01]  /*aa00*/  IMAD.MOV.U32 R110, RZ, RZ, R120 ;  /* 0x000000ffff6e7224 */ /* 0x000fe200078e0078 */
[----:B------:R-:W-:Y:S01]  /*aa10*/  MOV R119, R121 ;  /* 0x0000007900777202 */ /* 0x000fe20000000f00 */
[----:B------:R-:W-:Y:S01]  /*aa20*/  IMAD.MOV.U32 R120, RZ, RZ, R122 ;  /* 0x000000ffff787224 */ /* 0x000fe200078e007a */
[----:B------:R-:W-:Y:S01]  /*aa30*/  MOV R114, R76 ;  /* 0x0000004c00727202 */ /* 0x000fe20000000f00 */
[----:B------:R-:W-:Y:S01]  /*aa40*/  IMAD.MOV.U32 R174, RZ, RZ, R205 ;  /* 0x000000ffffae7224 */ /* 0x000fe200078e00cd */
[----:B------:R-:W-:Y:S01]  /*aa50*/  MOV R113, R78 ;  /* 0x0000004e00717202 */ /* 0x000fe20000000f00 */
[----:B----4-:R-:W-:-:S04]  /*aa60*/  FFMA.FTZ R4, R248, c[0x0][0x23c], -R5 ;  /* 0x00008f00f8047a23 */ /* 0x010fc80000010805 */
[----:B------:R4:W1:Y:S01]  /*aa70*/  MUFU.EX2 R206, R4 ;  /* 0x0000000400ce7308 */ /* 0x0008620000000800 */
[----:B------:R-:W-:Y:S01]  /*aa80*/  IMAD.MOV.U32 R122, RZ, RZ, R77 ;  /* 0x000000ffff7a7224 */ /* 0x000fe200078e004d */
[----:B------:R-:W-:Y:S01]  /*aa90*/  MOV R111, R148 ;  /* 0x00000094006f7202 */ /* 0x000fe20000000f00 */
[----:B------:R-:W-:Y:S01]  /*aaa0*/  IMAD.MOV.U32 R121, RZ, RZ, R79 ;  /* 0x000000ffff797224 */ /* 0x000fe200078e004f */
[----:B------:R-:W-:Y:S01]  /*aab0*/  MOV R95, R150 ;  /* 0x00000096005f7202 */ /* 0x000fe20000000f00 */
[----:B------:R-:W-:Y:S01]  /*aac0*/  IMAD.MOV.U32 R115, RZ, RZ, R118 ;  /* 0x000000ffff737224 */ /* 0x000fe200078e0076 */
[----:B--2---:R-:W-:Y:S01]  /*aad0*/  HMMA.16816.F32 R76, R8, R26, R68 ;  /* 0x0000001a084c723c */ /* 0x004fe20000001844 */
[----:B------:R-:W-:Y:S01]  /*aae0*/  MOV R118, R151 ;  /* 0x0000009700767202 */ /* 0x000fe20000000f00 */
[----:B------:R-:W-:Y:S02]  /*aaf0*/  IMAD.MOV.U32 R112, RZ, RZ, R149 ;  /* 0x000000ffff707224 */ /* 0x000fe400078e0095 */
[----:B----4-:R-:W-:-:S04]  /*ab00*/  FFMA.FTZ R4, R187, c[0x0][0x23c], -R5 ;  /* 0x00008f00bb047a23 */ /* 0x010fc80000010805 */
[----:B-1----:R-:W-:Y:S01]  /*ab10*/  HMMA.16816.F32 R68, R8, R22, R56 ;  /* 0x000000160844723c */ /* 0x002fe20000001838 */
[----:B------:R1:W-:Y:S01]  /*ab20*/  MUFU.EX2 R205, R4 ;  /* 0x0000000400cd7308 */ /* 0x0003e20000000800 */
[----:B------:R-:W-:Y:S02]  /*ab30*/  MOV R195, R117 ;  /* 0x0000007500c37202 */ /* 0x000fe40000000f00 */
[----:B------:R-:W-:-:S04]  /*ab40*/  MOV R176, R201 ;  /* 0x000000c900b07202 */ /* 0x000fc80000000f00 */
[----:B------:R-:W-:Y:S01]  /*ab50*/  HMMA.16816.F32 R80, R8, R24, R80 ;  /* 0x000000180850723c */ /* 0x000fe20000001850 */
[----:B------:R-:W-:Y:S02]  /*ab60*/  IMAD.MOV.U32 R194, RZ, RZ, R116 ;  /* 0x000000ffffc27224 */ /* 0x000fe400078e0074 */
[----:B------:R-:W-:-:S05]  /*ab70*/  FFMA.FTZ R92, R152, c[0x0][0x23c], -R2 ;  /* 0x00008f00985c7a23 */ /* 0x000fca0000010802 */
[----:B------:R-:W-:Y:S01]  /*ab80*/  HMMA.16816.F32 R148, R12, R24, R48 ;  /* 0x000000180c94723c */ /* 0x000fe20000001830 */
[----:B-1----:R-:W-:-:S07]  /*ab90*/  FFMA.FTZ R4, R183, c[0x0][0x23c], -R5 ;  /* 0x00008f00b7047a23 */ /* 0x002fce0000010805 */
[----:B------:R-:W-:Y:S01]  /*aba0*/  HMMA.16816.F32 R56, R12, R26, R44 ;  /* 0x0000001a0c38723c */ /* 0x000fe2000000182c */
[----:B------:R-:W1:Y:S01]  /*abb0*/  LDSM.16.MT88.4 R24, [R216+0xa800] ;  /* 0x00a80000d818783b */ /* 0x000e620000004200 */
[----:B------:R2:W-:Y:S01]  /*abc0*/  MUFU.EX2 R201, R4 ;  /* 0x0000000400c97308 */ /* 0x0005e20000000800 */
[--C-:B------:R-:W-:Y:S02]  /*abd0*/  FFMA.FTZ R93, R146, c[0x0][0x23c], -R2.reuse ;  /* 0x00008f00925d7a23 */ /* 0x100fe40000010802 */
[----:B------:R-:W-:-:S03]  /*abe0*/  FFMA.FTZ R94, R144, c[0x0][0x23c], -R2 ;  /* 0x00008f00905e7a23 */ /* 0x000fc60000010802 */
[----:B------:R-:W-:Y:S01]  /*abf0*/  HMMA.16816.F32 R72, R8, R20, R60 ;  /* 0x000000140848723c */ /* 0x000fe2000000183c */
[--C-:B------:R-:W-:Y:S02]  /*ac00*/  FFMA.FTZ R116, R127, c[0x0][0x23c], -R2.reuse ;  /* 0x00008f007f747a23 */ /* 0x100fe40000010802 */
[----:B------:R-:W-:-:S05]  /*ac10*/  FFMA.FTZ R117, R126, c[0x0][0x23c], -R2 ;  /* 0x00008f007e757a23 */ /* 0x000fca0000010802 */
[----:B------:R-:W-:Y:S01]  /*ac20*/  HMMA.16816.F32 R48, R12, R22, R36 ;  /* 0x000000160c30723c */ /* 0x000fe20000001824 */
[----:B--2---:R-:W-:Y:S02]  /*ac30*/  FFMA.FTZ R4, R111, c[0x0][0x23c], -R3 ;  /* 0x00008f006f047a23 */ /* 0x004fe40000010803 */
[----:B------:R-:W-:-:S04]  /*ac40*/  IMAD.MOV.U32 R111, RZ, RZ, R118 ;  /* 0x000000ffff6f7224 */ /* 0x000fc800078e0076 */
[--C-:B------:R-:W-:Y:S01]  /*ac50*/  FFMA.FTZ R36, R108, c[0x0][0x23c], -R2.reuse ;  /* 0x00008f006c247a23 */ /* 0x100fe20000010802 */
[----:B---3--:R-:W-:Y:S01]  /*ac60*/  HMMA.16816.F32 R60, R8, R18, R52 ;  /* 0x00000012083c723c */ /* 0x008fe20000001834 */
[----:B------:R-:W-:Y:S01]  /*ac70*/  MOV R108, R115 ;  /* 0x00000073006c7202 */ /* 0x000fe20000000f00 */
[--C-:B------:R-:W-:Y:S02]  /*ac80*/  FFMA.FTZ R37, R95, c[0x0][0x23c], -R2.reuse ;  /* 0x00008f005f257a23 */ /* 0x100fe40000010802 */
[--C-:B------:R-:W-:Y:S02]  /*ac90*/  FFMA.FTZ R39, R180, c[0x0][0x23c], -R2.reuse ;  /* 0x00008f00b4277a23 */ /* 0x100fe40000010802 */
[--C-:B------:R-:W-:Y:S02]  /*aca0*/  FFMA.FTZ R115, R143, c[0x0][0x23c], -R2.reuse ;  /* 0x00008f008f737a23 */ /* 0x100fe40000010802 */
[C---:B------:R-:W-:Y:S01]  /*acb0*/  HMMA.16816.F32 R52, R12.reuse, R20, R40 ;  /* 0x000000140c34723c */ /* 0x040fe20000001828 */
[----:B------:R-:W-:Y:S01]  /*acc0*/  FFMA.FTZ R118, R125, c[0x0][0x23c], -R2 ;  /* 0x00008f007d767a23 */ /* 0x000fe20000010802 */
[----:B------:R-:W2:Y:S06]  /*acd0*/  LDSM.16.MT88.4 R20, [R219+0xa800] ;  /* 0x00a80000db14783b */ /* 0x000eac0000004200 */
[----:B------:R-:W-:Y:S01]  /*ace0*/  HMMA.16816.F32 R44, R12, R16, R32 ;  /* 0x000000100c2c723c */ /* 0x000fe20000001820 */
[----:B------:R-:W-:-:S06]  /*acf0*/  FFMA.FTZ R95, R193, c[0x0][0x23c], -R0 ;  /* 0x00008f00c15f7a23 */ /* 0x000fcc0000010800 */
[--C-:B------:R-:W-:Y:S01]  /*ad00*/  FFMA.FTZ R35, R190, c[0x0][0x23c], -R2.reuse ;  /* 0x00008f00be237a23 */ /* 0x100fe20000010802 */
[----:B------:R-:W-:Y:S01]  /*ad10*/  HMMA.16816.F32 R40, R12, R18, R28 ;  /* 0x000000120c28723c */ /* 0x000fe2000000181c */
[----:B------:R-:W-:Y:S01]  /*ad20*/  FFMA.FTZ R34, R184, c[0x0][0x23c], -R2 ;  /* 0x00008f00b8227a23 */ /* 0x000fe20000010802 */
[----:B------:R-:W-:Y:S01]  /*ad30*/  LDSM.16.MT88.4 R12, [R218+0xa800] ;  /* 0x00a80000da0c783b */ /* 0x000fe20000004200 */
[----:B------:R-:W-:-:S04]  /*ad40*/  FFMA.FTZ R2, R195, c[0x0][0x23c], -R3 ;  /* 0x00008f00c3027a23 */ /* 0x000fc80000010803 */
[----:B------:R-:W-:Y:S02]  /*ad50*/  FFMA.FTZ R31, R114, c[0x0][0x23c], -R0 ;  /* 0x00008f00721f7a23 */ /* 0x000fe40000010800 */
[----:B------:R-:W-:Y:S01]  /*ad60*/  IMAD.MOV.U32 R114, RZ, RZ, R200 ;  /* 0x000000ffff727224 */ /* 0x000fe200078e00c8 */
[----:B------:R-:W-:Y:S01]  /*ad70*/  HMMA.16816.F32 R64, R8, R16, R64 ;  /* 0x000000100840723c */ /* 0x000fe20000001840 */
[----:B------:R3:W-:Y:S01]  /*ad80*/  MUFU.EX2 R200, R4 ;  /* 0x0000000400c87308 */ /* 0x0007e20000000800 */
[----:B------:R-:W-:Y:S01]  /*ad90*/  FFMA.FTZ R32, R113, c[0x0][0x23c], -R0 ;  /* 0x00008f0071207a23 */ /* 0x000fe20000010800 */
[----:B------:R-:W4:Y:S01]  /*ada0*/  LDSM.16.MT88.4 R16, [R217+0xa800] ;  /* 0x00a80000d910783b */ /* 0x000f220000004200 */
[----:B------:R-:W-:Y:S01]  /*adb0*/  MOV R113, R123 ;  /* 0x0000007b00717202 */ /* 0x000fe20000000f00 */
[----:B------:R-:W-:Y:S01]  /*adc0*/  IMAD.MOV.U32 R144, RZ, RZ, R120 ;  /* 0x000000ffff907224 */ /* 0x000fe200078e0078 */
[----:B------:R-:W-:Y:S01]  /*add0*/  MOV R123, R7 ;  /* 0x00000007007b7202 */ /* 0x000fe20000000f00 */
[--C-:B------:R-:W-:Y:S01]  /*ade0*/  FFMA.FTZ R7, R207, c[0x0][0x23c], -R0.reuse ;  /* 0x00008f00cf077a23 */ /* 0x100fe20000010800 */
[----:B------:R-:W-:Y:S01]  /*adf0*/  MOV R146, R119 ;  /* 0x0000007700927202 */ /* 0x000fe20000000f00 */
[--C-:B------:R-:W-:Y:S01]  /*ae00*/  FFMA.FTZ R96, R157, c[0x0][0x23c], -R0.reuse ;  /* 0x00008f009d607a23 */ /* 0x100fe20000010800 */
[----:B------:R-:W-:Y:S01]  /*ae10*/  MOV R193, R121 ;  /* 0x0000007900c17202 */ /* 0x000fe20000000f00 */
[----:B------:R-:W-:-:S02]  /*ae20*/  FFMA.FTZ R97, R156, c[0x0][0x23c], -R0 ;  /* 0x00008f009c617a23 */ /* 0x000fc40000010800 */
[--C-:B------:R-:W-:Y:S02]  /*ae30*/  FFMA.FTZ R98, R155, c[0x0][0x23c], -R0.reuse ;  /* 0x00008f009b627a23 */ /* 0x100fe40000010800 */
[--C-:B---3--:R-:W-:Y:S02]  /*ae40*/  FFMA.FTZ R4, R199, c[0x0][0x23c], -R0.reuse ;  /* 0x00008f00c7047a23 */ /* 0x108fe40000010800 */
[----:B------:R3:W1:Y:S01]  /*ae50*/  MUFU.EX2 R199, R2 ;  /* 0x0000000200c77308 */ /* 0x0006620000000800 */
[--C-:B------:R-:W-:Y:S02]  /*ae60*/  FFMA.FTZ R119, R154, c[0x0][0x23c], -R0.reuse ;  /* 0x00008f009a777a23 */ /* 0x100fe40000010800 */
[--C-:B------:R-:W-:Y:S02]  /*ae70*/  FFMA.FTZ R120, R153, c[0x0][0x23c], -R0.reuse ;  /* 0x00008f0099787a23 */ /* 0x100fe40000010800 */
[----:B------:R-:W-:Y:S01]  /*ae80*/  FFMA.FTZ R121, R147, c[0x0][0x23c], -R0 ;  /* 0x00008f0093797a23 */ /* 0x000fe20000010800 */
[----:B------:R-:W-:Y:S01]  /*ae90*/  MOV R153, R188 ;  /* 0x000000bc00997202 */ /* 0x000fe20000000f00 */
[----:B------:R-:W-:-:S02]  /*aea0*/  IMAD.MOV.U32 R188, RZ, RZ, R131 ;  /* 0x000000ffffbc7224 */ /* 0x000fc400078e0083 */
[----:B------:R-:W-:Y:S02]  /*aeb0*/  IMAD.MOV.U32 R195, RZ, RZ, R130 ;  /* 0x000000ffffc37224 */ /* 0x000fe400078e0082 */
[--C-:B---3--:R-:W-:Y:S01]  /*aec0*/  FFMA.FTZ R2, R211, c[0x0][0x23c], -R3.reuse ;  /* 0x00008f00d3027a23 */ /* 0x108fe20000010803 */
[----:B------:R-:W-:Y:S01]  /*aed0*/  MOV R211, R122 ;  /* 0x0000007a00d37202 */ /* 0x000fe20000000f00 */
[----:B------:R-:W-:Y:S02]  /*aee0*/  FFMA.FTZ R122, R145, c[0x0][0x23c], -R0 ;  /* 0x00008f00917a7a23 */ /* 0x000fe40000010800 */
[----:B------:R-:W-:Y:S01]  /*aef0*/  FFMA.FTZ R0, R209, c[0x0][0x23c], -R3 ;  /* 0x00008f00d1007a23 */ /* 0x000fe20000010803 */
[----:B------:R-:W-:Y:S08]  /*af00*/  MUFU.EX2 R131, R2 ;  /* 0x0000000200837308 */ /* 0x000ff00000000800 */
[----:B------:R-:W3:Y:S01]  /*af10*/  MUFU.EX2 R130, R0 ;  /* 0x0000000000827308 */ /* 0x000ee20000000800 */
[----:B------:R-:W-:-:S02]  /*af20*/  F2FP.PACK_AB R8, R206, R202 ;  /* 0x000000cace08723e */ /* 0x000fc400000000ff */
[----:B-1----:R-:W-:Y:S02]  /*af30*/  F2FP.PACK_AB R9, R199, R200 ;  /* 0x000000c8c709723e */ /* 0x002fe400000000ff */
[----:B------:R-:W-:Y:S01]  /*af40*/  F2FP.PACK_AB R10, R201, R205 ;  /* 0x000000cdc90a723e */ /* 0x000fe200000000ff */
[--C-:B------:R-:W-:Y:S01]  /*af50*/  FFMA.FTZ R30, R168, c[0x0][0x23c], -R5.reuse ;  /* 0x00008f00a81e7a23 */ /* 0x100fe20000010805 */
[----:B------:R-:W-:Y:S01]  /*af60*/  MOV R152, R137 ;  /* 0x0000008900987202 */ /* 0x000fe20000000f00 */
[--C-:B------:R-:W-:Y:S01]  /*af70*/  FFMA.FTZ R29, R166, c[0x0][0x23c], -R5.reuse ;  /* 0x00008f00a61d7a23 */ /* 0x100fe20000010805 */
[----:B------:R-:W-:Y:S01]  /*af80*/  MOV R248, R138 ;  /* 0x0000008a00f87202 */ /* 0x000fe20000000f00 */
[----:B------:R-:W-:Y:S01]  /*af90*/  IMAD.MOV.U32 R190, RZ, RZ, R176 ;  /* 0x000000ffffbe7224 */ /* 0x000fe200078e00b0 */
[----:B---3--:R-:W-:Y:S01]  /*afa0*/  F2FP.PACK_AB R11, R130, R131 ;  /* 0x00000083820b723e */ /* 0x008fe200000000ff */
[--C-:B------:R-:W-:Y:S01]  /*afb0*/  FFMA.FTZ R28, R164, c[0x0][0x23c], -R5.reuse ;  /* 0x00008f00a41c7a23 */ /* 0x100fe20000010805 */
[----:B------:R-:W-:Y:S01]  /*afc0*/  MOV R168, R136 ;  /* 0x0000008800a87202 */ /* 0x000fe20000000f00 */
[----:B------:R-:W-:Y:S01]  /*afd0*/  FFMA.FTZ R99, R162, c[0x0][0x23c], -R5 ;  /* 0x00008f00a2637a23 */ /* 0x000fe20000010805 */
[----:B------:R-:W-:Y:S01]  /*afe0*/  MOV R166, R139 ;  /* 0x0000008b00a67202 */ /* 0x000fe20000000f00 */
[----:B------:R-:W-:Y:S01]  /*aff0*/  IMAD.MOV.U32 R176, RZ, RZ, R128 ;  /* 0x000000ffffb07224 */ /* 0x000fe200078e0080 */
[----:B------:R-:W-:Y:S01]  /*b000*/  MOV R209, R123 ;  /* 0x0000007b00d17202 */ /* 0x000fe20000000f00 */
[----:B------:R-:W-:Y:S01]  /*b010*/  HMMA.16816.F32 R136, R8, R24, R88 ;  /* 0x000000180888723c */ /* 0x000fe20000001858 */
[----:B------:R-:W-:Y:S01]  /*b020*/  MOV R164, R129 ;  /* 0x0000008100a47202 */ /* 0x000fe20000000f00 */
[----:B------:R1:W-:Y:S01]  /*b030*/  MUFU.EX2 R126, R36 ;  /* 0x00000024007e7308 */ /* 0x0003e20000000800 */
[----:B------:R-:W-:Y:S01]  /*b040*/  MOV R162, R124 ;  /* 0x0000007c00a27202 */ /* 0x000fe20000000f00 */
[----:B------:R-:W-:Y:S01]  /*b050*/  IMAD.MOV.U32 R156, RZ, RZ, R140 ;  /* 0x000000ffff9c7224 */ /* 0x000fe200078e008c */
[----:B------:R-:W-:-:S05]  /*b060*/  MOV R178, R194 ;  /* 0x000000c200b27202 */ /* 0x000fca0000000f00 */
[----:B------:R-:W3:Y:S01]  /*b070*/  MUFU.EX2 R124, R37 ;  /* 0x00000025007c7308 */ /* 0x000ee20000000800 */
[----:B------:R-:W-:-:S07]  /*b080*/  MOV R194, R141 ;  /* 0x0000008d00c27202 */ /* 0x000fce0000000f00 */
[----:B------:R-:W-:Y:S01]  /*b090*/  MUFU.EX2 R128, R35 ;  /* 0x0000002300807308 */ /* 0x000fe20000000800 */
[----:B------:R-:W-:-:S07]  /*b0a0*/  MOV R157, R142 ;  /* 0x0000008e009d7202 */ /* 0x000fce0000000f00 */
[----:B------:R-:W-:Y:S01]  /*b0b0*/  MUFU.EX2 R129, R34 ;  /* 0x0000002200817308 */ /* 0x000fe20000000800 */
[----:B------:R-:W-:-:S07]  /*b0c0*/  IMAD.MOV.U32 R154, RZ, RZ, R185 ;  /* 0x000000ffff9a7224 */ /* 0x000fce00078e00b9 */
[----:B------:R-:W-:Y:S01]  /*b0d0*/  MUFU.EX2 R91, R32 ;  /* 0x00000020005b7308 */ /* 0x000fe20000000800 */
[----:B------:R-:W-:-:S07]  /*b0e0*/  MOV R155, R186 ;  /* 0x000000ba009b7202 */ /* 0x000fce0000000f00 */
[----:B------:R-:W1:Y:S01]  /*b0f0*/  MUFU.EX2 R123, R31 ;  /* 0x0000001f007b7308 */ /* 0x000e620000000800 */
[C---:B------:R-:W-:Y:S07]  /*b100*/  HMMA.16816.F32 R140, R8.reuse, R26, R84 ;  /* 0x0000001a088c723c */ /* 0x040fee0000001854 */
[----:B------:R-:W-:Y:S08]  /*b110*/  MUFU.EX2 R125, R7 ;  /* 0x00000007007d7308 */ /* 0x000ff00000000800 */
[----:B------:R1:W1:Y:S01]  /*b120*/  MUFU.EX2 R127, R4 ;  /* 0x00000004007f7308 */ /* 0x0002620000000800 */
[----:B--2---:R-:W-:Y:S01]  /*b130*/  HMMA.16816.F32 R80, R8, R20, R80 ;  /* 0x000000140850723c */ /* 0x004fe20000001850 */
[----:B------:R-:W-:-:S02]  /*b140*/  IMAD.MOV.U32 R182, RZ, RZ, R108 ;  /* 0x000000ffffb67224 */ /* 0x000fc400078e006c */
[----:B------:R-:W-:Y:S02]  /*b150*/  FFMA.FTZ R108, R160, c[0x0][0x23c], -R5 ;  /* 0x00008f00a06c7a23 */ /* 0x000fe40000010805 */
[----:B------:R-:W-:-:S03]  /*b160*/  IMAD.MOV.U32 R160, RZ, RZ, R166 ;  /* 0x000000ffffa07224 */ /* 0x000fc600078e00a6 */
[----:B------:R-:W-:Y:S01]  /*b170*/  HMMA.16816.F32 R76, R8, R22, R76 ;  /* 0x00000016084c723c */ /* 0x000fe2000000184c */
[----:B------:R-:W-:-:S07]  /*b180*/  MOV R166, R190 ;  /* 0x000000be00a67202 */ /* 0x000fce0000000f00 */
[C---:B----4-:R-:W-:Y:S08]  /*b190*/  HMMA.16816.F32 R72, R8.reuse, R16, R72 ;  /* 0x000000100848723c */ /* 0x050ff00000001848 */
[C---:B------:R-:W-:Y:S08]  /*b1a0*/  HMMA.16816.F32 R68, R8.reuse, R18, R68 ;  /* 0x000000120844723c */ /* 0x040ff00000001844 */
[C---:B------:R-:W-:Y:S08]  /*b1b0*/  HMMA.16816.F32 R184, R8.reuse, R12, R64 ;  /* 0x0000000c08b8723c */ /* 0x040ff00000001840 */
[----:B------:R-:W-:Y:S07]  /*b1c0*/  HMMA.16816.F32 R84, R8, R14, R60 ;  /* 0x0000000e0854723c */ /* 0x000fee000000183c */
[----:B------:R-:W-:Y:S01]  /*b1d0*/  FADD.FTZ R8, R162, R135 ;  /* 0x00000087a2087221 */ /* 0x000fe20000010000 */
[----:B------:R-:W-:-:S02]  /*b1e0*/  MOV R162, R164 ;  /* 0x000000a400a27202 */ /* 0x000fc40000000f00 */
[----:B------:R-:W-:Y:S01]  /*b1f0*/  MOV R164, R168 ;  /* 0x000000a800a47202 */ /* 0x000fe20000000f00 */
[----:B-1----:R-:W-:Y:S01]  /*b200*/  FADD.FTZ R36, R244, R8 ;  /* 0x00000008f4247221 */ /* 0x002fe20000010000 */
[----:B------:R-:W-:Y:S01]  /*b210*/  MOV R168, R250 ;  /* 0x000000fa00a87202 */ /* 0x000fe20000000f00 */
[----:B------:R-:W-:Y:S01]  /*b220*/  FADD.FTZ R4, R162, R160 ;  /* 0x000000a0a2047221 */ /* 0x000fe20000010000 */
[----:B---3--:R-:W-:Y:S01]  /*b230*/  F2FP.PACK_AB R8, R126, R124 ;  /* 0x0000007c7e08723e */ /* 0x008fe200000000ff */
[----:B------:R-:W-:Y:S01]  /*b240*/  IMAD.MOV.U32 R162, RZ, RZ, R164 ;  /* 0x000000ffffa27224 */ /* 0x000fe200078e00a4 */
[----:B------:R-:W-:Y:S01]  /*b250*/  F2FP.PACK_AB R9, R123, R91 ;  /* 0x0000005b7b09723e */ /* 0x000fe200000000ff */
[----:B------:R-:W-:Y:S01]  /*b260*/  FFMA.FTZ R33, R204, c[0x0][0x23c], -R5 ;  /* 0x00008f00cc217a23 */ /* 0x000fe20000010805 */
[----:B------:R-:W-:Y:S01]  /*b270*/  F2FP.PACK_AB R10, R129, R128 ;  /* 0x00000080810a723e */ /* 0x000fe200000000ff */
[----:B------:R-:W-:Y:S01]  /*b280*/  FFMA.FTZ R0, R171, c[0x0][0x23c], -R3 ;  /* 0x00008f00ab007a23 */ /* 0x000fe20000010803 */
[----:B------:R-:W-:Y:S01]  /*b290*/  F2FP.PACK_AB R11, R127, R125 ;  /* 0x0000007d7f0b723e */ /* 0x000fe200000000ff */
[----:B------:R-:W-:Y:S01]  /*b2a0*/  MUFU.EX2 R89, R30 ;  /* 0x0000001e00597308 */ /* 0x000fe20000000800 */
[----:B------:R-:W-:Y:S01]  /*b2b0*/  MOV R164, R166 ;  /* 0x000000a600a47202 */ /* 0x000fe20000000f00 */
[----:B------:R-:W-:Y:S01]  /*b2c0*/  IMAD.MOV.U32 R183, RZ, RZ, R110 ;  /* 0x000000ffffb77224 */ /* 0x000fe200078e006e */
[----:B------:R-:W-:Y:S01]  /*b2d0*/  MOV R166, R168 ;  /* 0x000000a800a67202 */ /* 0x000fe20000000f00 */
[----:B------:R-:W-:Y:S01]  /*b2e0*/  IMAD.MOV.U32 R168, RZ, RZ, R195 ;  /* 0x000000ffffa87224 */ /* 0x000fe200078e00c3 */
[----:B------:R-:W-:Y:S01]  /*b2f0*/  MOV R195, R234 ;  /* 0x000000ea00c37202 */ /* 0x000fe20000000f00 */
[----:B------:R-:W-:Y:S01]  /*b300*/  FADD.FTZ R4, R162, R4 ;  /* 0x00000004a2047221 */ /* 0x000fe20000010000 */
[----:B------:R-:W-:Y:S01]  /*b310*/  MOV R162, R164 ;  /* 0x000000a400a27202 */ /* 0x000fe20000000f00 */
[----:B------:R1:W2:Y:S01]  /*b320*/  MUFU.EX2 R88, R33 ;  /* 0x0000002100587308 */ /* 0x0002a20000000800 */
[----:B------:R-:W-:Y:S01]  /*b330*/  IMAD.MOV.U32 R164, RZ, RZ, R166 ;  /* 0x000000ffffa47224 */ /* 0x000fe200078e00a6 */
[----:B------:R-:W-:Y:S01]  /*b340*/  MOV R166, R168 ;  /* 0x000000a800a67202 */ /* 0x000fe20000000f00 */
[----:B------:R-:W-:Y:S01]  /*b350*/  FADD.FTZ R7, R134, R132 ;  /* 0x0000008486077221 */ /* 0x000fe20000010000 */
[----:B------:R-:W-:Y:S01]  /*b360*/  MOV R180, R109 ;  /* 0x0000006d00b47202 */ /* 0x000fe20000000f00 */
[----:B------:R-:W-:Y:S01]  /*b370*/  IMAD.MOV.U32 R207, RZ, RZ, R112 ;  /* 0x000000ffffcf7224 */ /* 0x000fe200078e0070 */
[----:B------:R-:W-:-:S02]  /*b380*/  MOV R168, R195 ;  /* 0x000000c300a87202 */ /* 0x000fc40000000f00 */
[----:B------:R-:W-:Y:S01]  /*b390*/  MUFU.EX2 R90, R29 ;  /* 0x0000001d005a7308 */ /* 0x000fe20000000800 */
[----:B------:R-:W-:Y:S01]  /*b3a0*/  MOV R147, R111 ;  /* 0x0000006f00937202 */ /* 0x000fe20000000f00 */
[----:B------:R-:W-:Y:S01]  /*b3b0*/  IMAD.MOV.U32 R204, RZ, RZ, R114 ;  /* 0x000000ffffcc7224 */ /* 0x000fe200078e0072 */
[----:B------:R-:W-:Y:S01]  /*b3c0*/  MOV R145, R113 ;  /* 0x0000007100917202 */ /* 0x000fe20000000f00 */
[--C-:B------:R-:W-:Y:S01]  /*b3d0*/  FFMA.FTZ R109, R159, c[0x0][0x23c], -R5.reuse ;  /* 0x00008f009f6d7a23 */ /* 0x100fe20000010805 */
[----:B------:R3:W5:Y:S01]  /*b3e0*/  LDL.LU R250, [R1+0xc4] ;  /* 0x0000c40001fa7983 */ /* 0x0007620000300800 */
[----:B-1----:R-:W-:Y:S02]  /*b3f0*/  HMMA.16816.F32 R32, R8, R16, R52 ;  /* 0x000000100820723c */ /* 0x002fe40000001834 */
[----:B------:R1:W-:Y:S01]  /*b400*/  MUFU.EX2 R53, R28 ;  /* 0x0000001c00357308 */ /* 0x0003e20000000800 */
[----:B------:R-:W-:Y:S02]  /*b410*/  FFMA.FTZ R110, R158, c[0x0][0x23c], -R5 ;  /* 0x00008f009e6e7a23 */ /* 0x000fe40000010805 */
[----:B------:R-:W-:-:S02]  /*b420*/  FFMA.FTZ R2, R239, c[0x0][0x23c], -R3 ;  /* 0x00008f00ef027a23 */ /* 0x000fc40000010803 */
[--C-:B------:R-:W-:Y:S02]  /*b430*/  FFMA.FTZ R5, R170, c[0x0][0x23c], -R3.reuse ;  /* 0x00008f00aa057a23 */ /* 0x100fe40000010803 */
[--C-:B------:R-:W-:Y:S02]  /*b440*/  FFMA.FTZ R38, R169, c[0x0][0x23c], -R3.reuse ;  /* 0x00008f00a9267a23 */ /* 0x100fe40000010803 */
[--C-:B------:R-:W-:Y:S02]  /*b450*/  FFMA.FTZ R111, R167, c[0x0][0x23c], -R3.reuse ;  /* 0x00008f00a76f7a23 */ /* 0x100fe40000010803 */
[--C-:B------:R-:W-:Y:S02]  /*b460*/  FFMA.FTZ R112, R165, c[0x0][0x23c], -R3.reuse ;  /* 0x00008f00a5707a23 */ /* 0x100fe40000010803 */
[--C-:B------:R-:W-:Y:S01]  /*b470*/  FFMA.FTZ R113, R163, c[0x0][0x23c], -R3.reuse ;  /* 0x00008f00a3717a23 */ /* 0x100fe20000010803 */
[----:B-1----:R-:W-:Y:S01]  /*b480*/  HMMA.16816.F32 R28, R8, R18, R48 ;  /* 0x00000012081c723c */ /* 0x002fe20000001830 */
[----:B------:R1:W-:Y:S01]  /*b490*/  MUFU.EX2 R51, R0 ;  /* 0x0000000000337308 */ /* 0x0003e20000000800 */
[----:B------:R-:W-:-:S02]  /*b4a0*/  FFMA.FTZ R114, R161, c[0x0][0x23c], -R3 ;  /* 0x00008f00a1727a23 */ /* 0x000fc40000010803 */
[----:B------:R-:W-:Y:S01]  /*b4b0*/  IMAD.MOV.U32 R190, RZ, RZ, R172 ;  /* 0x000000ffffbe7224 */ /* 0x000fe200078e00ac */
[----:B------:R-:W-:Y:S01]  /*b4c0*/  MOV R160, R175 ;  /* 0x000000af00a07202 */ /* 0x000fe20000000f00 */
[----:B------:R-:W-:Y:S01]  /*b4d0*/  FADD.FTZ R3, R245, R246 ;  /* 0x000000f6f5037221 */ /* 0x000fe20000010000 */
[----:B------:R-:W-:Y:S01]  /*b4e0*/  LDSM.16.MT88.4 R16, [R217+0xb000] ;  /* 0x00b00000d910783b */ /* 0x000fe20000004200 */
[----:B------:R-:W-:Y:S02]  /*b4f0*/  FADD.FTZ R37, R133, R7 ;  /* 0x0000000785257221 */ /* 0x000fe40000010000 */
[----:B------:R-:W-:Y:S02]  /*b500*/  FADD.FTZ R7, R233, R3 ;  /* 0x00000003e9077221 */ /* 0x000fe40000010000 */
[----:B-1----:R-:W-:Y:S01]  /*b510*/  FADD.FTZ R0, R162, R36 ;  /* 0x00000024a2007221 */ /* 0x002fe20000010000 */
[----:B------:R-:W-:Y:S02]  /*b520*/  MOV R162, R164 ;  /* 0x000000a400a27202 */ /* 0x000fe40000000f00 */
[----:B------:R-:W-:Y:S01]  /*b530*/  MOV R164, R166 ;  /* 0x000000a600a47202 */ /* 0x000fe20000000f00 */
        /* <DEDUP_REMOVED lines=9> */
[----:B------:R-:W-:-:S02]  /*b5d0*/  MOV R164, R166 ;  /* 0x000000a600a47202 */ /* 0x000fc40000000f00 */
[----:B------:R-:W-:Y:S01]  /*b5e0*/  MOV R166, R168 ;  /* 0x000000a800a67202 */ /* 0x000fe20000000f00 */
[----:B------:R-:W-:Y:S01]  /*b5f0*/  IMAD.MOV.U32 R168, RZ, RZ, R153 ;  /* 0x000000ffffa87224 */ /* 0x000fe200078e0099 */
[----:B------:R-:W-:Y:S02]  /*b600*/  MOV R152, R248 ;  /* 0x000000f800987202 */ /* 0x000fe40000000f00 */
[----:B------:R-:W-:Y:S02]  /*b610*/  MOV R153, R154 ;  /* 0x0000009a00997202 */ /* 0x000fe40000000f00 */
[----:B------:R-:W-:Y:S01]  /*b620*/  MOV R154, R155 ;  /* 0x0000009b009a7202 */ /* 0x000fe20000000f00 */
[----:B------:R-:W-:Y:S01]  /*b630*/  IMAD.MOV.U32 R155, RZ, RZ, R156 ;  /* 0x000000ffff9b7224 */ /* 0x000fe200078e009c */
[----:B------:R-:W-:Y:S01]  /*b640*/  MOV R156, R157 ;  /* 0x0000009d009c7202 */ /* 0x000fe20000000f00 */
        /* <DEDUP_REMOVED lines=8> */
[----:B------:R2:W-:Y:S01]  /*b6d0*/  MUFU.EX2 R49, R5 ;  /* 0x0000000500317308 */ /* 0x0005e20000000800 */
[----:B------:R-:W-:Y:S01]  /*b6e0*/  MOV R172, R247 ;  /* 0x000000f700ac7202 */ /* 0x000fe20000000f00 */
[----:B------:R-:W-:Y:S01]  /*b6f0*/  FADD.FTZ R7, R162, R7 ;  /* 0x00000007a2077221 */ /* 0x000fe20000010000 */
[----:B------:R-:W-:Y:S01]  /*b700*/  MOV R163, R157 ;  /* 0x0000009d00a37202 */ /* 0x000fe20000000f00 */
[----:B-1----:R-:W-:Y:S01]  /*b710*/  FADD.FTZ R2, R228, R0 ;  /* 0x00000000e4027221 */ /* 0x002fe20000010000 */
[----:B------:R-:W-:Y:S01]  /*b720*/  MOV R165, R152 ;  /* 0x0000009800a57202 */ /* 0x000fe20000000f00 */
[----:B------:R-:W-:Y:S01]  /*b730*/  IMAD.MOV.U32 R167, RZ, RZ, R174 ;  /* 0x000000ffffa77224 */ /* 0x000fe200078e00ae */
[----:B------:R-:W-:Y:S01]  /*b740*/  MOV R239, R172 ;  /* 0x000000ac00ef7202 */ /* 0x000fe20000000f00 */
[----:B--2---:R-:W-:Y:S01]  /*b750*/  FADD.FTZ R5, R230, R4 ;  /* 0x00000004e6057221 */ /* 0x004fe20000010000 */
        /* <DEDUP_REMOVED lines=12> */
[----:B------:R3:W5:Y:S01]  /*b820*/  LDL.LU R246, [R1+0xbc] ;  /* 0x0000bc0001f67983 */ /* 0x0007620000300800 */
        /* <DEDUP_REMOVED lines=16> */
[----:B------:R-:W-:Y:S01]  /*b930*/  IMAD.MOV.U32 R195, RZ, RZ, R232 ;  /* 0x000000ffffc37224 */ /* 0x000fe200078e00e8 */
[----:B------:R-:W-:Y:S01]  /*b940*/  MOV R248, R231 ;  /* 0x000000e700f87202 */ /* 0x000fe20000000f00 */
[----:B------:R-:W-:Y:S01]  /*b950*/  FADD.FTZ R0, R227, R3 ;  /* 0x00000003e3007221 */ /* 0x000fe20000010000 */
[----:B------:R3:W5:Y:S01]  /*b960*/  LDL.LU R232, [R1+0xa8] ;  /* 0x0000a80001e87983 */ /* 0x0007620000300800 */
[----:B------:R-:W-:Y:S01]  /*b970*/  FADD.FTZ R5, R226, R5 ;  /* 0x00000005e2057221 */ /* 0x000fe20000010000 */
[----:B------:R-:W-:Y:S01]  /*b980*/  MOV R146, R183 ;  /* 0x000000b700927202 */ /* 0x000fe20000000f00 */
[----:B------:R-:W-:Y:S01]  /*b990*/  IMAD.MOV.U32 R183, RZ, RZ, R180 ;  /* 0x000000ffffb77224 */ /* 0x000fe200078e00b4 */
[----:B------:R3:W5:Y:S01]  /*b9a0*/  LDL.LU R231, [R1+0xa4] ;  /* 0x0000a40001e77983 */ /* 0x0007620000300800 */
[----:B------:R-:W-:Y:S01]  /*b9b0*/  MOV R180, R182 ;  /* 0x000000b600b47202 */ /* 0x000fe20000000f00 */
[----:B------:R-:W-:Y:S01]  /*b9c0*/  FADD.FTZ R3, R134, R0 ;  /* 0x0000000086037221 */ /* 0x000fe20000010000 */
[----:B------:R-:W-:Y:S01]  /*b9d0*/  MOV R182, R178 ;  /* 0x000000b200b67202 */ /* 0x000fe20000000f00 */
[----:B------:R3:W5:Y:S01]  /*b9e0*/  LDL.LU R230, [R1+0xa0] ;  /* 0x0000a00001e67983 */ /* 0x0007620000300800 */
[----:B------:R-:W-:Y:S01]  /*b9f0*/  IMAD.MOV.U32 R178, RZ, RZ, R195 ;  /* 0x000000ffffb27224 */ /* 0x000fe200078e00c3 */
[----:B------:R-:W-:Y:S01]  /*ba00*/  MOV R195, R176 ;  /* 0x000000b000c37202 */ /* 0x000fe20000000f00 */
[----:B------:R-:W-:Y:S01]  /*ba10*/  FADD.FTZ R2, R224, R5 ;  /* 0x00000005e0027221 */ /* 0x000fe20000010000 */
[----:B------:R3:W5:Y:S01]  /*ba20*/  LDL.LU R229, [R1+0x9c] ;  /* 0x00009c0001e57983 */ /* 0x0007620000300800 */
[----:B------:R-:W-:-:S03]  /*ba30*/  MOV R176, R225 ;  /* 0x000000e100b07202 */ /* 0x000fc60000000f00 */
[----:B------:R3:W5:Y:S01]  /*ba40*/  LDL.LU R228, [R1+0x98] ;  /* 0x0000980001e47983 */ /* 0x0007620000300800 */
[----:B------:R-:W-:-:S03]  /*ba50*/  FADD.FTZ R3, R221, R3 ;  /* 0x00000003dd037221 */ /* 0x000fc60000010000 */
        /* <DEDUP_REMOVED lines=10> */
[----:B------:R3:W5:Y:S04]  /*bb00*/  LDL.LU R222, [R1+0x80] ;  /* 0x0000800001de7983 */ /* 0x0007680000300800 */
[----:B------:R3:W5:Y:S04]  /*bb10*/  LDL.LU R221, [R1+0x7c] ;  /* 0x00007c0001dd7983 */ /* 0x0007680000300800 */
[----:B------:R3:W5:Y:S04]  /*bb20*/  LDL.LU R220, [R1+0x78] ;  /* 0x0000780001dc7983 */ /* 0x0007680000300800 */
[----:B------:R3:W5:Y:S01]  /*bb30*/  LDL.LU R203, [R1+0x74] ;  /* 0x0000740001cb7983 */ /* 0x0007620000300800 */
[C---:B------:R-:W-:Y:S08]  /*bb40*/  HMMA.16816.F32 R148, R8.reuse, R20, R148 ;  /* 0x000000140894723c */ /* 0x040ff00000001894 */
[C---:B------:R-:W-:Y:S01]  /*bb50*/  HMMA.16816.F32 R56, R8.reuse, R22, R56 ;  /* 0x000000160838723c */ /* 0x040fe20000001838 */
[----:B------:R-:W1:Y:S07]  /*bb60*/  LDSM.16.MT88.4 R20, [R219+0xb000] ;  /* 0x00b00000db14783b */ /* 0x000e6e0000004200 */
[C---:B------:R-:W-:Y:S08]  /*bb70*/  HMMA.16816.F32 R64, R8.reuse, R24, R104 ;  /* 0x000000180840723c */ /* 0x040ff00000001868 */
[C---:B------:R-:W-:Y:S01]  /*bb80*/  HMMA.16816.F32 R60, R8.reuse, R26, R100 ;  /* 0x0000001a083c723c */ /* 0x040fe20000001864 */
[----:B------:R-:W2:Y:S07]  /*bb90*/  LDSM.16.MT88.4 R24, [R216+0xb000] ;  /* 0x00b00000d818783b */ /* 0x000eae0000004200 */
[C---:B------:R-:W-:Y:S08]  /*bba0*/  HMMA.16816.F32 R44, R8.reuse, R12, R44 ;  /* 0x0000000c082c723c */ /* 0x040ff0000000182c */
[----:B------:R-:W-:Y:S01]  /*bbb0*/  HMMA.16816.F32 R40, R8, R14, R40 ;  /* 0x0000000e0828723c */ /* 0x000fe20000001828 */
[----:B------:R-:W2:Y:S01]  /*bbc0*/  LDSM.16.MT88.4 R12, [R218+0xb000] ;  /* 0x00b00000da0c783b */ /* 0x000ea20000004200 */
[----:B------:R-:W1:Y:S05]  /*bbd0*/  MUFU.EX2 R50, R38 ;  /* 0x0000002600327308 */ /* 0x000e6a0000000800 */
[----:B------:R-:W-:-:S02]  /*bbe0*/  F2FP.PACK_AB R8, R89, R88 ;  /* 0x000000585908723e */ /* 0x000fc400000000ff */
[----:B----4-:R-:W-:Y:S01]  /*bbf0*/  F2FP.PACK_AB R9, R51, R52 ;  /* 0x000000343309723e */ /* 0x010fe200000000ff */
[----:B------:R4:W-:Y:S01]  /*bc00*/  MUFU.EX2 R48, R39 ;  /* 0x0000002700307308 */ /* 0x0009e20000000800 */
[----:B------:R-:W-:Y:S02]  /*bc10*/  F2FP.PACK_AB R10, R53, R90 ;  /* 0x0000005a350a723e */ /* 0x000fe400000000ff */
[----:B-1----:R-:W-:-:S05]  /*bc20*/  F2FP.PACK_AB R11, R50, R49 ;  /* 0x00000031320b723e */ /* 0x002fca00000000ff */
[----:B------:R-:W1:Y:S08]  /*bc30*/  MUFU.EX2 R92, R92 ;  /* 0x0000005c005c7308 */ /* 0x000e700000000800 */
[----:B------:R-:W-:Y:S01]  /*bc40*/  MUFU.EX2 R93, R93 ;  /* 0x0000005d005d7308 */ /* 0x000fe20000000800 */
[----:B------:R-:W-:Y:S07]  /*bc50*/  HMMA.16816.F32 R152, R8, R20, R80 ;  /* 0x000000140898723c */ /* 0x000fee0000001850 */
[----:B------:R-:W-:Y:S01]  /*bc60*/  MUFU.EX2 R94, R94 ;  /* 0x0000005e005e7308 */ /* 0x000fe20000000800 */
[----:B------:R-:W-:-:S07]  /*bc70*/  MOV R82, R178 ;  /* 0x000000b200527202 */ /* 0x000fce0000000f00 */
[----:B------:R-:W-:Y:S08]  /*bc80*/  MUFU.EX2 R95, R95 ;  /* 0x0000005f005f7308 */ /* 0x000ff00000000800 */
[----:B------:R-:W1:Y:S08]  /*bc90*/  MUFU.EX2 R96, R96 ;  /* 0x0000006000607308 */ /* 0x000e700000000800 */
[----:B------:R-:W-:Y:S08]  /*bca0*/  MUFU.EX2 R97, R97 ;  /* 0x0000006100617308 */ /* 0x000ff00000000800 */
[----:B------:R-:W1:Y:S01]  /*bcb0*/  MUFU.EX2 R98, R98 ;  /* 0x0000006200627308 */ /* 0x000e620000000800 */
[----:B------:R-:W-:Y:S01]  /*bcc0*/  MOV R55, R176 ;  /* 0x000000b000377202 */ /* 0x000fe20000000f00 */
[----:B------:R-:W-:Y:S01]  /*bcd0*/  FADD.FTZ R0, R135, R0 ;  /* 0x0000000087007221 */ /* 0x000fe20000010000 */
[----:B------:R-:W-:Y:S01]  /*bce0*/  MOV R100, R194 ;  /* 0x000000c200647202 */ /* 0x000fe20000000f00 */
[----:B------:R-:W-:Y:S01]  /*bcf0*/  IMAD.MOV.U32 R83, RZ, RZ, R161 ;  /* 0x000000ffff537224 */ /* 0x000fe200078e00a1 */
[----:B------:R-:W-:Y:S01]  /*bd00*/  MOV R102, R160 ;  /* 0x000000a000667202 */ /* 0x000fe20000000f00 */
[----:B------:R-:W-:-:S02]  /*bd10*/  IMAD.MOV.U32 R54, RZ, RZ, R195 ;  /* 0x000000ffff367224 */ /* 0x000fc400078e00c3 */
[----:B------:R-:W-:Y:S01]  /*bd20*/  FADD.FTZ R4, R82, R4 ;  /* 0x0000000452047221 */ /* 0x000fe20000010000 */
[----:B------:R-:W-:Y:S01]  /*bd30*/  MOV R103, R239 ;  /* 0x000000ef00677202 */ /* 0x000fe20000000f00 */
[----:B------:R-:W-:Y:S01]  /*bd40*/  IMAD.MOV.U32 R101, RZ, RZ, R162 ;  /* 0x000000ffff657224 */ /* 0x000fe200078e00a2 */
[C---:B--2---:R-:W-:Y:S01]  /*bd50*/  HMMA.16816.F32 R136, R8.reuse, R24, R136 ;  /* 0x000000180888723c */ /* 0x044fe20000001888 */
[----:B------:R-:W-:Y:S01]  /*bd60*/  MOV R105, R163 ;  /* 0x000000a300697202 */ /* 0x000fe20000000f00 */
[----:B------:R-:W-:Y:S01]  /*bd70*/  FADD.FTZ R0, R83, R0 ;  /* 0x0000000053007221 */ /* 0x000fe20000010000 */
[----:B------:R-:W-:Y:S01]  /*bd80*/  MOV R104, R165 ;  /* 0x000000a500687202 */ /* 0x000fe20000000f00 */
[----:B------:R-:W-:Y:S02]  /*bd90*/  FADD.FTZ R4, R54, R4 ;  /* 0x0000000436047221 */ /* 0x000fe40000010000 */
[----:B------:R-:W-:Y:S02]  /*bda0*/  FADD.FTZ R3, R55, R3 ;  /* 0x0000000337037221 */ /* 0x000fe40000010000 */
[----:B------:R-:W-:Y:S01]  /*bdb0*/  HMMA.16816.F32 R140, R8, R26, R140 ;  /* 0x0000001a088c723c */ /* 0x000fe2000000188c */
[----:B------:R-:W-:Y:S01]  /*bdc0*/  FADD.FTZ R2, R100, R2 ;  /* 0x0000000264027221 */ /* 0x000fe20000010000 */
[----:B------:R-:W-:Y:S01]  /*bdd0*/  MOV R55, R102 ;  /* 0x0000006600377202 */ /* 0x000fe20000000f00 */
[----:B------:R-:W-:Y:S01]  /*bde0*/  IMAD.MOV.U32 R54, RZ, RZ, R101 ;  /* 0x000000ffff367224 */ /* 0x000fe200078e0065 */
[----:B------:R-:W-:-:S04]  /*bdf0*/  MOV R100, R103 ;  /* 0x0000006700647202 */ /* 0x000fc80000000f00 */
        /* <DEDUP_REMOVED lines=10> */
[----:B------:R-:W-:-:S07]  /*bea0*/  IMAD.MOV.U32 R165, RZ, RZ, R211 ;  /* 0x000000ffffa57224 */ /* 0x000fce00078e00d3 */
[----:B----4-:R-:W-:Y:S01]  /*beb0*/  HMMA.16816.F32 R36, R8, R14, R84 ;  /* 0x0000000e0824723c */ /* 0x010fe20000001854 */
[----:B------:R-:W-:Y:S01]  /*bec0*/  IMAD.MOV.U32 R101, RZ, RZ, R104 ;  /* 0x000000ffff657224 */ /* 0x000fe200078e0068 */
[----:B------:R-:W-:Y:S01]  /*bed0*/  MOV R107, R164 ;  /* 0x000000a4006b7202 */ /* 0x000fe20000000f00 */
[----:B------:R-:W-:Y:S01]  /*bee0*/  IMAD.MOV.U32 R194, RZ, RZ, R181 ;  /* 0x000000ffffc27224 */ /* 0x000fe200078e00b5 */
[----:B------:R-:W-:Y:S01]  /*bef0*/  MOV R133, R166 ;  /* 0x000000a600857202 */ /* 0x000fe20000000f00 */
[----:B------:R-:W-:Y:S02]  /*bf00*/  LDSM.16.MT88.4 R160, [R219+0xb800] ;  /* 0x00b80000dba0783b */ /* 0x000fe40000004200 */
[----:B-1----:R-:W-:Y:S02]  /*bf10*/  F2FP.PACK_AB R8, R92, R48 ;  /* 0x000000305c08723e */ /* 0x002fe400000000ff */
[----:B------:R-:W-:Y:S02]  /*bf20*/  F2FP.PACK_AB R9, R96, R95 ;  /* 0x0000005f6009723e */ /* 0x000fe400000000ff */
[----:B------:R-:W-:-:S02]  /*bf30*/  F2FP.PACK_AB R10, R94, R93 ;  /* 0x0000005d5e0a723e */ /* 0x000fc400000000ff */
[----:B------:R-:W-:Y:S01]  /*bf40*/  F2FP.PACK_AB R11, R98, R97 ;  /* 0x00000061620b723e */ /* 0x000fe200000000ff */
[----:B------:R-:W-:Y:S01]  /*bf50*/  FADD.FTZ R4, R54, R4 ;  /* 0x0000000436047221 */ /* 0x000fe20000010000 */
[----:B------:R-:W-:Y:S01]  /*bf60*/  MOV R209, R183 ;  /* 0x000000b700d17202 */ /* 0x000fe20000000f00 */
[----:B------:R-:W-:Y:S01]  /*bf70*/  IMAD.MOV.U32 R204, RZ, RZ, R180 ;  /* 0x000000ffffcc7224 */ /* 0x000fe200078e00b4 */
[----:B------:R-:W-:Y:S01]  /*bf80*/  MOV R211, R182 ;  /* 0x000000b600d37202 */ /* 0x000fe20000000f00 */
[----:B------:R-:W-:Y:S01]  /*bf90*/  FADD.FTZ R3, R55, R3 ;  /* 0x0000000337037221 */ /* 0x000fe20000010000 */
[----:B------:R-:W-:Y:S01]  /*bfa0*/  MOV R103, R190 ;  /* 0x000000be00677202 */ /* 0x000fe20000000f00 */
[----:B------:R-:W-:Y:S01]  /*bfb0*/  HMMA.16816.F32 R180, R8, R12, R44 ;  /* 0x0000000c08b4723c */ /* 0x000fe2000000182c */
[----:B------:R-:W-:Y:S01]  /*bfc0*/  FADD.FTZ R2, R100, R2 ;  /* 0x0000000264027221 */ /* 0x000fe20000010000 */
[----:B------:R-:W-:Y:S01]  /*bfd0*/  MOV R81, R106 ;  /* 0x0000006a00517202 */ /* 0x000fe20000000f00 */
[----:B------:R-:W-:-:S02]  /*bfe0*/  IMAD.MOV.U32 R104, RZ, RZ, R248 ;  /* 0x000000ffff687224 */ /* 0x000fc400078e00f8 */
[----:B------:R-:W-:Y:S01]  /*bff0*/  FADD.FTZ R0, R192, R0 ;  /* 0x00000000c0007221 */ /* 0x000fe20000010000 */
[----:B------:R-:W-:Y:S01]  /*c000*/  MOV R135, R145 ;  /* 0x0000009100877202 */ /* 0x000fe20000000f00 */
[----:B------:R-:W-:Y:S01]  /*c010*/  IMAD.MOV.U32 R80, RZ, RZ, R105 ;  /* 0x000000ffff507224 */ /* 0x000fe200078e0069 */
[----:B------:R-:W-:Y:S01]  /*c020*/  HMMA.16816.F32 R64, R8, R24, R64 ;  /* 0x000000180840723c */ /* 0x000fe20000001840 */
[----:B------:R-:W-:Y:S01]  /*c030*/  FADD.FTZ R7, R102, R3 ;  /* 0x0000000366077221 */ /* 0x000fe20000010000 */
[----:B------:R-:W-:Y:S01]  /*c040*/  MOV R82, R107 ;  /* 0x0000006b00527202 */ /* 0x000fe20000000f00 */
[----:B------:R-:W-:Y:S01]  /*c050*/  FADD.FTZ R5, R103, R2 ;  /* 0x0000000267057221 */ /* 0x000fe20000010000 */
[----:B------:R-:W-:-:S04]  /*c060*/  MOV R54, R134 ;  /* 0x0000008600367202 */ /* 0x000fc80000000f00 */
[----:B------:R-:W-:Y:S01]  /*c070*/  HMMA.16816.F32 R60, R8, R26, R60 ;  /* 0x0000001a083c723c */ /* 0x000fe2000000183c */
[----:B------:R-:W-:Y:S01]  /*c080*/  IMAD.MOV.U32 R83, RZ, RZ, R133 ;  /* 0x000000ffff537224 */ /* 0x000fe200078e0085 */
[----:B------:R-:W-:-:S06]  /*c090*/  MOV R55, R132 ;  /* 0x0000008400377202 */ /* 0x000fcc0000000f00 */
[----:B------:R-:W-:Y:S01]  /*c0a0*/  HMMA.16816.F32 R148, R8, R20, R148 ;  /* 0x000000140894723c */ /* 0x000fe20000001894 */
[----:B------:R-:W-:-:S07]  /*c0b0*/  IMAD.MOV.U32 R164, RZ, RZ, R144 ;  /* 0x000000ffffa47224 */ /* 0x000fce00078e0090 */
[----:B------:R-:W-:Y:S01]  /*c0c0*/  HMMA.16816.F32 R56, R8, R22, R56 ;  /* 0x000000160838723c */ /* 0x000fe20000001838 */
[----:B------:R-:W-:-:S07]  /*c0d0*/  FADD.FTZ R2, R81, R7 ;  /* 0x0000000751027221 */ /* 0x000fce0000010000 */
[----:B------:R-:W-:Y:S01]  /*c0e0*/  HMMA.16816.F32 R32, R8, R16, R32 ;  /* 0x000000100820723c */ /* 0x000fe20000001820 */
[----:B------:R-:W-:-:S07]  /*c0f0*/  MOV R167, R147 ;  /* 0x0000009300a77202 */ /* 0x000fce0000000f00 */
[----:B------:R-:W-:Y:S01]  /*c100*/  HMMA.16816.F32 R28, R8, R18, R28 ;  /* 0x00000012081c723c */ /* 0x000fe2000000181c */
[----:B------:R-:W-:-:S07]  /*c110*/  MOV R239, R193 ;  /* 0x000000c100ef7202 */ /* 0x000fce0000000f00 */
[----:B------:R-:W-:Y:S01]  /*c120*/  HMMA.16816.F32 R12, R8, R14, R40 ;  /* 0x0000000e080c723c */ /* 0x000fe20000001828 */
[----:B------:R-:W-:Y:S01]  /*c130*/  IMAD.MOV.U32 R100, RZ, RZ, R135 ;  /* 0x000000ffff647224 */ /* 0x000fe200078e0087 */
[----:B------:R-:W-:Y:S01]  /*c140*/  MOV R166, R146 ;  /* 0x0000009200a67202 */ /* 0x000fe20000000f00 */
[----:B------:R-:W-:Y:S01]  /*c150*/  IMAD.MOV.U32 R103, RZ, RZ, R239 ;  /* 0x000000ffff677224 */ /* 0x000fe200078e00ef */
        /* <DEDUP_REMOVED lines=18> */
[----:B------:R-:W1:Y:S01]  /*c280*/  LDSM.16.MT88.4 R144, [R216+0xb800] ;  /* 0x00b80000d890783b */ /* 0x000e620000004200 */
[----:B------:R-:W-:-:S02]  /*c290*/  FADD.FTZ R0, R235, R4 ;  /* 0x00000004eb007221 */ /* 0x000fc40000010000 */
[----:B------:R-:W-:Y:S01]  /*c2a0*/  FADD.FTZ R4, R101, R5 ;  /* 0x0000000565047221 */ /* 0x000fe20000010000 */
[----:B------:R-:W2:Y:S01]  /*c2b0*/  LDSM.16.MT88.4 R176, [R217+0xb800] ;  /* 0x00b80000d9b0783b */ /* 0x000ea20000004200 */
[----:B------:R-:W-:Y:S02]  /*c2c0*/  FADD.FTZ R3, R102, R3 ;  /* 0x0000000366037221 */ /* 0x000fe40000010000 */
[----:B------:R-:W-:Y:S01]  /*c2d0*/  FADD.FTZ R2, R103, R2 ;  /* 0x0000000267027221 */ /* 0x000fe20000010000 */
[----:B------:R-:W4:Y:S01]  /*c2e0*/  LDSM.16.MT88.4 R16, [R218+0xb800] ;  /* 0x00b80000da10783b */ /* 0x000f220000004200 */
[----:B------:R-:W-:Y:S01]  /*c2f0*/  FADD.FTZ R0, R104, R0 ;  /* 0x0000000068007221 */ /* 0x000fe20000010000 */
[----:B------:R-:W-:Y:S01]  /*c300*/  MOV R204, R195 ;  /* 0x000000c300cc7202 */ /* 0x000fe20000000f00 */
[----:B------:R-:W-:Y:S01]  /*c310*/  IMAD.MOV.U32 R209, RZ, RZ, R193 ;  /* 0x000000ffffd17224 */ /* 0x000fe200078e00c1 */
        /* <DEDUP_REMOVED lines=41> */
[----:B------:R-:W-:Y:S01]  /*c5b0*/  MUFU.EX2 R99, R99 ;  /* 0x0000006300637308 */ /* 0x000fe20000000800 */
[----:B------:R-:W-:Y:S02]  /*c5c0*/  FADD.FTZ R3, R48, R3 ;  /* 0x0000000330037221 */ /* 0x000fe40000010000 */
[----:B------:R-:W-:Y:S02]  /*c5d0*/  FADD.FTZ R235, R95, R235 ;  /* 0x000000eb5feb7221 */ /* 0x000fe40000010000 */
[----:B------:R-:W-:-:S02]  /*c5e0*/  FADD.FTZ R2, R88, R2 ;  /* 0x0000000258027221 */ /* 0x000fc40000010000 */
[----:B------:R-:W-:Y:S01]  /*c5f0*/  FADD.FTZ R0, R52, R0 ;  /* 0x0000000034007221 */ /* 0x000fe20000010000 */
[----:B------:R-:W1:Y:S01]  /*c600*/  MUFU.EX2 R108, R108 ;  /* 0x0000006c006c7308 */ /* 0x000e620000000800 */
        /* <DEDUP_REMOVED lines=54> */
[C---:B--2---:R-:W-:Y:S08]  /*c970*/  HMMA.16816.F32 R168, R188.reuse, R176, R168 ;  /* 0x000000b0bca8723c */ /* 0x044ff000000018a8 */
[----:B------:R-:W-:Y:S08]  /*c980*/  HMMA.16816.F32 R172, R188, R178, R172 ;  /* 0x000000b2bcac723c */ /* 0x000ff000000018ac */
[C---:B------:R-:W-:Y:S08]  /*c990*/  HMMA.16816.F32 R132, R192.reuse, R144, R64 ;  /* 0x00000090c084723c */ /* 0x040ff00000001840 */
[C---:B------:R-:W-:Y:S08]  /*c9a0*/  HMMA.16816.F32 R148, R192.reuse, R160, R148 ;  /* 0x000000a0c094723c */ /* 0x040ff00000001894 */
[----:B------:R-:W-:Y:S08]  /*c9b0*/  HMMA.16816.F32 R164, R192, R176, R32 ;  /* 0x000000b0c0a4723c */ /* 0x000ff00000001820 */
[----:B----4-:R-:W-:Y:S08]  /*c9c0*/  HMMA.16816.F32 R184, R188, R16, R184 ;  /* 0x00000010bcb8723c */ /* 0x010ff000000018b8 */
[C---:B------:R-:W-:Y:S08]  /*c9d0*/  HMMA.16816.F32 R144, R192.reuse, R146, R60 ;  /* 0x00000092c090723c */ /* 0x040ff0000000183c */
[C---:B------:R-:W-:Y:S08]  /*c9e0*/  HMMA.16816.F32 R160, R192.reuse, R162, R56 ;  /* 0x000000a2c0a0723c */ /* 0x040ff00000001838 */
[C---:B------:R-:W-:Y:S08]  /*c9f0*/  HMMA.16816.F32 R176, R192.reuse, R178, R28 ;  /* 0x000000b2c0b0723c */ /* 0x040ff0000000181c */
[----:B------:R-:W-:Y:S08]  /*ca00*/  HMMA.16816.F32 R180, R192, R16, R180 ;  /* 0x00000010c0b4723c */ /* 0x000ff000000018b4 */
[-C--:B------:R-:W-:Y:S08]  /*ca10*/  HMMA.16816.F32 R188, R188, R18.reuse, R36 ;  /* 0x00000012bcbc723c */ /* 0x080ff00000001824 */
[----:B------:R-:W-:Y:S01]  /*ca20*/  HMMA.16816.F32 R192, R192, R18, R12 ;  /* 0x00000012c0c0723c */ /* 0x000fe2000000180c */
[----:B------:R-:W-:Y:S07]  /*ca30*/  @!P0 BRA `(.L_x_344) ;  /* 0x0000665000008947 */ /* 0x000fee0003800000 */
[----:B---3--:R-:W2:Y:S01]  /*ca40*/  LDL.LU R207, [R1+0x68] ;  /* 0x0000680001cf7983 */ /* 0x008ea20000300800 */
[----:B------:R-:W-:Y:S01]  /*ca50*/  MOV R0, UR12 ;  /* 0x0000000c00007c02 */ /* 0x000fe20008000f00 */
[----:B------:R-:W-:Y:S01]  /*ca60*/  ULDC.64 UR6, c[0x0][0x1a0] ;  /* 0x0000680000067ab9 */ /* 0x000fe20000000a00 */
[----:B-----5:R-:W-:Y:S01]  /*ca70*/  ISETP.GE.AND P0, PT, R250, c[0x0][0x220], PT ;  /* 0x00008800fa007a0c */ /* 0x020fe20003f06270 */
[----:B------:R-:W1:Y:S01]  /*ca80*/  S2R R237, SR_TID.X ;  /* 0x0000000000ed7919 */ /* 0x000e620000002100 */
[----:B------:R-:W-:Y:S01]  /*ca90*/  MOV R3, c[0x0][0x1a4] ;  /* 0x0000690000037a02 */ /* 0x000fe20000000f00 */
[----:B------:R-:W-:Y:S01]  /*caa0*/  IMAD.MOV.U32 R201, RZ, RZ, R198 ;  /* 0x000000ffffc97224 */ /* 0x000fe200078e00c6 */
[----:B------:R-:W-:Y:S01]  /*cab0*/  MOV R252, c[0x0][0x1a4] ;  /* 0x0000690000fc7a02 */ /* 0x000fe20000000f00 */
[----:B------:R-:W-:Y:S01]  /*cac0*/  IMAD.MOV.U32 R202, RZ, RZ, R6 ;  /* 0x000000ffffca7224 */ /* 0x000fe200078e0006 */
[----:B------:R-:W-:Y:S01]  /*cad0*/  MOV R199, R197 ;  /* 0x000000c500c77202 */ /* 0x000fe20000000f00 */
[----:B------:R-:W-:Y:S01]  /*cae0*/  USHF.L.U64.HI UR5, UR6, 0x4, UR7 ;  /* 0x0000000406057899 */ /* 0x000fe20008010207 */
[----:B------:R-:W-:Y:S01]  /*caf0*/  MOV R200, R196 ;  /* 0x000000c400c87202 */ /* 0x000fe20000000f00 */
[----:B------:R-:W-:-:S02]  /*cb00*/  USHF.L.U32 UR8, UR6, 0x4, URZ ;  /* 0x0000000406087899 */ /* 0x000fc4000800063f */
[----:B------:R-:W-:Y:S02]  /*cb10*/  ULEA.HI.SX32 UR11, UR9, 0xfffffffe, 0x19 ;  /* 0xfffffffe090b7891 */ /* 0x000fe4000f8fca3f */
[----:B------:R-:W-:Y:S01]  /*cb20*/  @!P0 IMAD R252, R252, 0x70, RZ ;  /* 0x00000070fcfc8824 */ /* 0x000fe200078e02ff */
[----:B------:R-:W-:Y:S01]  /*cb30*/  ULDC.64 UR6, c[0x0][0x1a0] ;  /* 0x0000680000067ab9 */ /* 0x000fe20000000a00 */
[----:B-1----:R-:W-:-:S05]  /*cb40*/  LOP3.LUT R237, R237, 0x3, RZ, 0xc0, !PT ;  /* 0x00000003eded7812 */ /* 0x002fca00078ec0ff */
[----:B--2---:R-:W-:-:S05]  /*cb50*/  IMAD R2, R237, -0x2, R207 ;  /* 0xfffffffeed027824 */ /* 0x004fca00078e02cf */
[----:B------:R-:W-:Y:S01]  /*cb60*/  IADD3 R0, R0, -UR13, R2 ;  /* 0x8000000d00007c10 */ /* 0x000fe2000fffe002 */
[----:B------:R-:W-:-:S04]  /*cb70*/  IMAD.MOV.U32 R2, RZ, RZ, c[0x0][0x1a4] ;  /* 0x00006900ff027624 */ /* 0x000fc800078e00ff */
[----:B------:R1:W-:Y:S01]  /*cb80*/  STL [R1+0x14], R0 ;  /* 0x0000140001007387 */ /* 0x0003e20000100800 */
[----:B------:R-:W-:Y:S01]  /*cb90*/  @!P0 IMAD R2, R2, 0x50, RZ ;  /* 0x0000005002028824 */ /* 0x000fe200078e02ff */
[----:B-1----:R-:W-:-:S05]  /*cba0*/  MOV R0, c[0x0][0x1a4] ;  /* 0x0000690000007a02 */ /* 0x002fca0000000f00 */
[----:B------:R-:W-:Y:S02]  /*cbb0*/  @!P0 IMAD R4, R0, 0x30, RZ ;  /* 0x0000003000048824 */ /* 0x000fe400078e02ff */
[----:B------:R-:W-:-:S03]  /*cbc0*/  @!P0 IMAD R0, R3, 0x60, RZ ;  /* 0x0000006003008824 */ /* 0x000fc600078e02ff */
[----:B------:R1:W-:Y:S04]  /*cbd0*/  @!P0 STL [R1+0x10], R4 ;  /* 0x0000100401008387 */ /* 0x0003e80000100800 */
[----:B------:R1:W-:Y:S04]  /*cbe0*/  @!P0 STL [R1+0xc], R2 ;  /* 0x00000c0201008387 */ /* 0x0003e80000100800 */
[----:B------:R1:W-:Y:S01]  /*cbf0*/  @!P0 STL [R1+0x8], R0 ;  /* 0x0000080001008387 */ /* 0x0003e20000100800 */
[----:B------:R-:W-:Y:S05]  /*cc00*/  BRA `(.L_x_345) ;  /* 0x00000a0000007947 */ /* 0x000fea0003800000 */
.L_x_347:
[----:B------:R-:W-:Y:S01]  /*cc10*/  IMAD.U32 R0, RZ, RZ, UR11 ;  /* 0x0000000bff007e24 */ /* 0x000fe2000f8e00ff */
[----:B------:R1:W-:Y:S04]  /*cc20*/  @P0 STS.128 [R234+0x4000], RZ ;  /* 0x004000ffea000388 */ /* 0x0003e80000000c00 */
[----:B------:R-:W-:Y:S04]  /*cc30*/  @!P0 IADD3 R0, R0, -0x1, RZ ;  /* 0xffffffff00008810 */ /* 0x000fe80007ffe0ff */
[----:B------:R-:W-:Y:S05]  /*cc40*/  @!P0 SHF.R.S32.HI R2, RZ, 0x1f, R0 ;  /* 0x0000001fff028819 */ /* 0x000fea0000011400 */
[----:B------:R-:W-:Y:S02]  /*cc50*/  @!P0 IMAD R196, R2, c[0x0][0x198], RZ ;  /* 0x0000660002c48a24 */ /* 0x000fe400078e02ff */
[C---:B------:R-:W-:Y:S04]  /*cc60*/  @!P0 IMAD.WIDE.U32 R2, R0.reuse, c[0x0][0x198], RZ ;  /* 0x0000660000028a25 */ /* 0x040fe800078e00ff */
[----:B------:R-:W-:Y:S01]  /*cc70*/  @!P0 IMAD R197, R0, c[0x0][0x19c], R196 ;  /* 0x0000670000c58a24 */ /* 0x000fe200078e02c4 */
[-C--:B------:R-:W-:Y:S01]  /*cc80*/  @!P0 LEA R0, P2, R2, R246.reuse, 0x7 ;  /* 0x000000f602008211 */ /* 0x080fe200078438ff */
[----:B------:R-:W-:Y:S02]  /*cc90*/  IMAD.U32 R196, RZ, RZ, UR11 ;  /* 0x0000000bffc47e24 */ /* 0x000fe4000f8e00ff */
[----:B------:R-:W-:Y:S03]  /*cca0*/  @!P0 IMAD.IADD R197, R3, 0x1, R197 ;  /* 0x0000000103c58824 */ /* 0x000fe600078e02c5 */
[----:B------:R-:W-:Y:S02]  /*ccb0*/  @!P0 IADD3 R3, R196, -0x1, RZ ;  /* 0xffffffffc4038810 */ /* 0x000fe40007ffe0ff */
[-C--:B------:R-:W-:Y:S02]  /*ccc0*/  @!P0 LEA.HI.X R197, R2, R245.reuse, R197, 0x7, P2 ;  /* 0x000000f502c58211 */ /* 0x080fe400010f3cc5 */
[----:B------:R-:W-:Y:S05]  /*ccd0*/  @!P0 SHF.R.S32.HI R2, RZ, 0x1f, R3 ;  /* 0x0000001fff028819 */ /* 0x000fea0000011403 */
[----:B------:R-:W-:Y:S04]  /*cce0*/  @!P0 IMAD R2, R2, c[0x0][0x198], RZ ;  /* 0x0000660002028a24 */ /* 0x000fe800078e02ff */
[C---:B------:R-:W-:Y:S02]  /*ccf0*/  @!P0 IMAD R196, R3.reuse, c[0x0][0x19c], R2 ;  /* 0x0000670003c48a24 */ /* 0x040fe400078e0202 */
[----:B------:R-:W-:Y:S04]  /*cd00*/  @!P0 IMAD.WIDE.U32 R2, R3, c[0x0][0x198], RZ ;  /* 0x0000660003028a25 */ /* 0x000fe800078e00ff */
[----:B------:R-:W-:Y:S01]  /*cd10*/  @!P0 IMAD.IADD R3, R3, 0x1, R196 ;  /* 0x0000000103038824 */ /* 0x000fe200078e02c4 */
[C---:B------:R-:W-:Y:S04]  /*cd20*/  @!P0 LEA R204, P2, R2.reuse, R246, 0x7 ;  /* 0x000000f602cc8211 */ /* 0x040fe800078438ff */
[-C--:B------:R-:W-:Y:S01]  /*cd30*/  @!P0 LEA.HI.X R198, R2, R245.reuse, R3, 0x7, P2 ;  /* 0x000000f502c68211 */ /* 0x080fe200010f3c03 */
[----:B------:R-:W-:Y:S01]  /*cd40*/  IMAD.U32 R2, RZ, RZ, UR11 ;  /* 0x0000000bff027e24 */ /* 0x000fe2000f8e00ff */
[C---:B------:R-:W-:Y:S04]  /*cd50*/  @!P0 LEA R196, P2, R0.reuse, c[0x0][0x168], 0x1 ;  /* 0x00005a0000c48a11 */ /* 0x040fe800078408ff */
[----:B------:R-:W-:Y:S02]  /*cd60*/  @!P0 LEA.HI.X R197, R0, c[0x0][0x16c], R197, 0x1, P2 ;  /* 0x00005b0000c58a11 */ /* 0x000fe400010f0cc5 */
[----:B------:R-:W-:Y:S02]  /*cd70*/  @!P0 IADD3 R0, P3, R204, UR24, RZ ;  /* 0x00000018cc008c10 */ /* 0x000fe4000ff7e0ff */
[----:B------:R-:W-:Y:S01]  /*cd80*/  @!P0 IADD3 R2, R2, -0x1, RZ ;  /* 0xffffffff02028810 */ /* 0x000fe20007ffe0ff */
[----:B------:R-:W-:Y:S01]  /*cd90*/  @!PT LDS RZ, [RZ] ;  /* 0x00000000fffff984 */ /* 0x000fe20000000800 */
[----:B------:R-:W-:Y:S01]  /*cda0*/  @!PT LDS RZ, [RZ] ;  /* 0x00000000fffff984 */ /* 0x000fe20000000800 */
[----:B------:R-:W-:Y:S01]  /*cdb0*/  @!PT LDS RZ, [RZ] ;  /* 0x00000000fffff984 */ /* 0x000fe20000000800 */
[----:B------:R2:W-:Y:S03]  /*cdc0*/  @!P0 LDGSTS.E.BYPASS.LTC128B.128 [R234+0x4000], [R196.64] ;  /* 0x04000000c4ea8fae */ /* 0x0005e6000b901d52 */
[----:B------:R-:W-:Y:S03]  /*cdd0*/  @!P0 SHF.R.S32.HI R3, RZ, 0x1f, R2 ;  /* 0x0000001fff038819 */ /* 0x000fe60000011402 */
[----:B------:R1:W-:Y:S02]  /*cde0*/  @P0 STS.128 [R234+0x4800], RZ ;  /* 0x004800ffea000388 */ /* 0x0003e40000000c00 */
[----:B------:R-:W-:Y:S01]  /*cdf0*/  @!P0 IMAD R3, R3, c[0x0][0x198], RZ ;  /* 0x0000660003038a24 */ /* 0x000fe200078e02ff */
[----:B--2---:R-:W-:Y:S02]  /*ce00*/  @!P0 LEA R196, P2, R0, c[0x0][0x168], 0x1 ;  /* 0x00005a0000c48a11 */ /* 0x004fe400078408ff */
[----:B------:R-:W-:Y:S01]  /*ce10*/  @!P0 IADD3.X R197, R198, UR26, RZ, P3, !PT ;  /* 0x0000001ac6c58c10 */ /* 0x000fe20009ffe4ff */
[----:B------:R-:W-:Y:S03]  /*ce20*/  @!P0 IMAD.MOV.U32 R198, RZ, RZ, c[0x0][0x19c] ;  /* 0x00006700ffc68624 */ /* 0x000fe600078e00ff */
[----:B------:R-:W-:Y:S01]  /*ce30*/  @!P0 LEA.HI.X R197, R0, c[0x0][0x16c], R197, 0x1, P2 ;  /* 0x00005b0000c58a11 */ /* 0x000fe200010f0cc5 */
[C---:B------:R-:W-:Y:S02]  /*ce40*/  @!P0 IMAD R0, R2.reuse, c[0x0][0x19c], R3 ;  /* 0x0000670002008a24 */ /* 0x040fe400078e0203 */
[----:B------:R-:W-:Y:S02]  /*ce50*/  @!P0 IMAD.WIDE.U32 R2, R2, c[0x0][0x198], RZ ;  /* 0x0000660002028a25 */ /* 0x000fe400078e00ff */
[----:B------:R-:W-:Y:S01]  /*ce60*/  @!PT LDS RZ, [RZ] ;  /* 0x00000000fffff984 */ /* 0x000fe20000000800 */
[----:B------:R-:W-:Y:S01]  /*ce70*/  @!PT LDS RZ, [RZ] ;  /* 0x00000000fffff984 */ /* 0x000fe20000000800 */
[----:B------:R-:W-:Y:S01]  /*ce80*/  @!PT LDS RZ, [RZ] ;  /* 0x00000000fffff984 */ /* 0x000fe20000000800 */
[----:B------:R2:W-:Y:S02]  /*ce90*/  @!P0 LDGSTS.E.BYPASS.LTC128B.128 [R234+0x4800], [R196.64] ;  /* 0x04800000c4ea8fae */ /* 0x0005e4000b901d52 */
[----:B------:R-:W-:Y:S01]  /*cea0*/  @!P0 IMAD R198, R198, 0x30, RZ ;  /* 0x00000030c6c68824 */ /* 0x000fe200078e02ff */
[----:B------:R-:W-:Y:S03]  /*ceb0*/  @!P0 IADD3 R0, R3, R0, RZ ;  /* 0x0000000003008210 */ /* 0x000fe60007ffe0ff */
[----:B------:R1:W-:Y:S01]  /*cec0*/  @P0 STS.128 [R234+0x5000], RZ ;  /* 0x005000ffea000388 */ /* 0x0003e20000000c00 */
[CC--:B--2---:R-:W-:Y:S04]  /*ced0*/  @!P0 LEA R196, P2, R2.reuse, R246.reuse, 0x7 ;  /* 0x000000f602c48211 */ /* 0x0c4fe800078438ff */
[-C--:B------:R-:W-:Y:S01]  /*cee0*/  @!P0 LEA.HI.X R197, R2, R245.reuse, R0, 0x7, P2 ;  /* 0x000000f502c58211 */ /* 0x080fe200010f3c00 */
[----:B------:R-:W-:Y:S02]  /*cef0*/  @!P0 IMAD.MOV.U32 R2, RZ, RZ, c[0x0][0x198] ;  /* 0x00006600ff028624 */ /* 0x000fe400078e00ff */
[----:B------:R-:W-:Y:S02]  /*cf00*/  IMAD.U32 R0, RZ, RZ, UR11 ;  /* 0x0000000bff007e24 */ /* 0x000fe4000f8e00ff */
[----:B------:R-:W-:Y:S04]  /*cf10*/  @!P0 IMAD.WIDE.U32 R2, R2, 0x30, R196 ;  /* 0x0000003002028825 */ /* 0x000fe800078e00c4 */
[----:B------:R-:W-:Y:S01]  /*cf20*/  @!P0 IMAD.IADD R198, R198, 0x1, R3 ;  /* 0x00000001c6c68824 */ /* 0x000fe200078e0203 */
[----:B------:R-:W-:Y:S02]  /*cf30*/  @!P0 IADD3 R3, R0, -0x1, RZ ;  /* 0xffffffff00038810 */ /* 0x000fe40007ffe0ff */
[C---:B------:R-:W-:Y:S02]  /*cf40*/  @!P0 LEA R204, P2, R2.reuse, c[0x0][0x168], 0x1 ;  /* 0x00005a0002cc8a11 */ /* 0x040fe400078408ff */
[----:B------:R-:W-:Y:S02]  /*cf50*/  @!P0 SHF.R.S32.HI R0, RZ, 0x1f, R3 ;  /* 0x0000001fff008819 */ /* 0x000fe40000011403 */
[----:B------:R-:W-:Y:S02]  /*cf60*/  @!P0 LEA.HI.X R205, R2, c[0x0][0x16c], R198, 0x1, P2 ;  /* 0x00005b0002cd8a11 */ /* 0x000fe400010f0cc6 */
[----:B------:R-:W-:Y:S01]  /*cf70*/  @!P0 MOV R198, c[0x0][0x19c] ;  /* 0x0000670000c68a02 */ /* 0x000fe20000000f00 */
[----:B------:R-:W-:Y:S04]  /*cf80*/  @!P0 IMAD R0, R0, c[0x0][0x198], RZ ;  /* 0x0000660000008a24 */ /* 0x000fe800078e02ff */
[C---:B------:R-:W-:Y:S02]  /*cf90*/  @!P0 IMAD R0, R3.reuse, c[0x0][0x19c], R0 ;  /* 0x0000670003008a24 */ /* 0x040fe400078e0200 */
[----:B------:R-:W-:Y:S04]  /*cfa0*/  @!P0 IMAD.WIDE.U32 R2, R3, c[0x0][0x198], RZ ;  /* 0x0000660003028a25 */ /* 0x000fe800078e00ff */
[----:B------:R-:W-:Y:S01]  /*cfb0*/  @!P0 IMAD R198, R198, 0x50, RZ ;  /* 0x00000050c6c68824 */ /* 0x000fe200078e02ff */
[C---:B------:R-:W-:Y:S02]  /*cfc0*/  @!P0 LEA R197, P2, R2.reuse, R246, 0x7 ;  /* 0x000000f602c58211 */ /* 0x040fe400078438ff */
[----:B------:R-:W-:Y:S01]  /*cfd0*/  @!P0 IADD3 R0, R3, R0, RZ ;  /* 0x0000000003008210 */ /* 0x000fe20007ffe0ff */
[----:B------:R-:W-:Y:S03]  /*cfe0*/  @!P0 IMAD.MOV.U32 R3, RZ, RZ, c[0x0][0x19c] ;  /* 0x00006700ff038624 */ /* 0x000fe600078e00ff */
[----:B------:R-:W-:Y:S01]  /*cff0*/  @!P0 LEA.HI.X R196, R2, R245, R0, 0x7, P2 ;  /* 0x000000f502c48211 */ /* 0x000fe200010f3c00 */
[----:B------:R-:W-:Y:S05]  /*d000*/  @!P0 IMAD.MOV.U32 R0, RZ, RZ, c[0x0][0x198] ;  /* 0x00006600ff008624 */ /* 0x000fea00078e00ff */
        /* <DEDUP_REMOVED lines=10> */
[----:B------:R-:W-:Y:S01]  /*d0b0*/  @!P0 SHF.R.S32.HI R0, RZ, 0x1f, R2 ;  /* 0x0000001fff008819 */ /* 0x000fe20000011402 */
[----:B------:R1:W-:Y:S04]  /*d0c0*/  @P0 STS.128 [R234+0x5800], RZ ;  /* 0x005800ffea000388 */ /* 0x0003e80000000c00 */
[----:B------:R-:W-:Y:S02]  /*d0d0*/  @!P0 IMAD R0, R0, c[0x0][0x198], RZ ;  /* 0x0000660000008a24 */ /* 0x000fe400078e02ff */
[----:B------:R-:W-:Y:S01]  /*d0e0*/  @!PT LDS RZ, [RZ] ;  /* 0x00000000fffff984 */ /* 0x000fe20000000800 */
[----:B------:R-:W-:Y:S01]  /*d0f0*/  @!PT LDS RZ, [RZ] ;  /* 0x00000000fffff984 */ /* 0x000fe20000000800 */
[----:B------:R-:W-:Y:S01]  /*d100*/  @!PT LDS RZ, [RZ] ;  /* 0x00000000fffff984 */ /* 0x000fe20000000800 */
[----:B------:R3:W-:Y:S02]  /*d110*/  @!P0 LDGSTS.E.BYPASS.LTC128B.128 [R234+0x5800], [R204.64] ;  /* 0x05800000ccea8fae */ /* 0x0007e4000b901d52 */
[C---:B------:R-:W-:Y:S02]  /*d120*/  @!P0 IMAD R0, R2.reuse, c[0x0][0x19c], R0 ;  /* 0x0000670002008a24 */ /* 0x040fe400078e0200 */
[----:B------:R-:W-:Y:S02]  /*d130*/  @!P0 IMAD.WIDE.U32 R2, R2, c[0x0][0x198], RZ ;  /* 0x0000660002028a25 */ /* 0x000fe400078e00ff */
[----:B------:R1:W-:Y:S02]  /*d140*/  @P0 STS.128 [R234+0x6000], RZ ;  /* 0x006000ffea000388 */ /* 0x0003e40000000c00 */
[----:B------:R-:W-:Y:S01]  /*d150*/  @!P0 IMAD.IADD R0, R3, 0x1, R0 ;  /* 0x0000000103008824 */ /* 0x000fe200078e0200 */
[CC--:B--2---:R-:W-:Y:S04]  /*d160*/  @!P0 LEA R196, P2, R2.reuse, R246.reuse, 0x7 ;  /* 0x000000f602c48211 */ /* 0x0c4fe800078438ff */
[-C--:B------:R-:W-:Y:S01]  /*d170*/  @!P0 LEA.HI.X R197, R2, R245.reuse, R0, 0x7, P2 ;  /* 0x000000f502c58211 */ /* 0x080fe200010f3c00 */
[----:B------:R-:W-:Y:S02]  /*d180*/  @!P0 IMAD.MOV.U32 R2, RZ, RZ, c[0x0][0x198] ;  /* 0x00006600ff028624 */ /* 0x000fe400078e00ff */
[----:B------:R-:W-:Y:S02]  /*d190*/  IMAD.U32 R0, RZ, RZ, UR11 ;  /* 0x0000000bff007e24 */ /* 0x000fe4000f8e00ff */
[----:B------:R-:W-:Y:S04]  /*d1a0*/  @!P0 IMAD.WIDE.U32 R2, R2, 0x50, R196 ;  /* 0x0000005002028825 */ /* 0x000fe800078e00c4 */
[----:B------:R-:W-:Y:S01]  /*d1b0*/  @!P0 IMAD.IADD R198, R198, 0x1, R3 ;  /* 0x00000001c6c68824 */ /* 0x000fe200078e0203 */
[----:B------:R-:W-:Y:S02]  /*d1c0*/  @!P0 IADD3 R3, R0, -0x1, RZ ;  /* 0xffffffff00038810 */ /* 0x000fe40007ffe0ff */
[C---:B---3--:R-:W-:Y:S02]  /*d1d0*/  @!P0 LEA R204, P2, R2.reuse, c[0x0][0x168], 0x1 ;  /* 0x00005a0002cc8a11 */ /* 0x048fe400078408ff */
[----:B------:R-:W-:Y:S02]  /*d1e0*/  @!P0 SHF.R.S32.HI R0, RZ, 0x1f, R3 ;  /* 0x0000001fff008819 */ /* 0x000fe40000011403 */
[----:B------:R-:W-:Y:S03]  /*d1f0*/  @!P0 LEA.HI.X R205, R2, c[0x0][0x16c], R198, 0x1, P2 ;  /* 0x00005b0002cd8a11 */ /* 0x000fe600010f0cc6 */
        /* <DEDUP_REMOVED lines=10> */
[----:B------:R-:W-:Y:S01]  /*d2a0*/  @!P0 IMAD.IADD R0, R0, 0x1, R3 ;  /* 0x0000000100008824 */ /* 0x000fe200078e0203 */
[C---:B------:R-:W-:Y:S04]  /*d2b0*/  @!P0 LEA R196, P2, R2.reuse, c[0x0][0x168], 0x1 ;  /* 0x00005a0002c48a11 */ /* 0x040fe800078408ff */
[----:B------:R-:W-:Y:S01]  /*d2c0*/  @!P0 LEA.HI.X R197, R2, c[0x0][0x16c], R0, 0x1, P2 ;  /* 0x00005b0002c58a11 */ /* 0x000fe200010f0c00 */
[----:B------:R-:W-:Y:S05]  /*d2d0*/  IMAD.U32 R2, RZ, RZ, UR11 ;  /* 0x0000000bff027e24 */ /* 0x000fea000f8e00ff */
[----:B------:R-:W-:Y:S04]  /*d2e0*/  @!P0 IADD3 R2, R2, -0x1, RZ ;  /* 0xffffffff02028810 */ /* 0x000fe80007ffe0ff */
[----:B------:R-:W-:Y:S05]  /*d2f0*/  @!P0 SHF.R.S32.HI R0, RZ, 0x1f, R2 ;  /* 0x0000001fff008819 */ /* 0x000fea0000011402 */
[----:B------:R-:W-:Y:S04]  /*d300*/  @!P0 IMAD R0, R0, c[0x0][0x198], RZ ;  /* 0x0000660000008a24 */ /* 0x000fe800078e02ff */
[C---:B------:R-:W-:Y:S02]  /*d310*/  @!P0 IMAD R0, R2.reuse, c[0x0][0x19c], R0 ;  /* 0x0000670002008a24 */ /* 0x040fe400078e0200 */
[----:B------:R-:W-:Y:S04]  /*d320*/  @!P0 IMAD.WIDE.U32 R2, R2, c[0x0][0x198], RZ ;  /* 0x0000660002028a25 */ /* 0x000fe800078e00ff */
[----:B------:R-:W-:Y:S01]  /*d330*/  @!P0 IMAD.IADD R0, R3, 0x1, R0 ;  /* 0x0000000103008824 */ /* 0x000fe200078e0200 */
[C---:B------:R-:W-:Y:S04]  /*d340*/  @!P0 LEA R206, P2, R2.reuse, R246, 0x7 ;  /* 0x000000f602ce8211 */ /* 0x040fe800078438ff */
[-C--:B------:R-:W-:Y:S01]  /*d350*/  @!P0 LEA.HI.X R198, R2, R245.reuse, R0, 0x7, P2 ;  /* 0x000000f502c68211 */ /* 0x080fe200010f3c00 */
[----:B------:R-:W-:Y:S01]  /*d360*/  @!P0 IMAD.MOV.U32 R2, RZ, RZ, c[0x0][0x19c] ;  /* 0x00006700ff028624 */ /* 0x000fe200078e00ff */
[----:B------:R-:W-:Y:S04]  /*d370*/  @!P0 MOV R0, c[0x0][0x198] ;  /* 0x0000660000008a02 */ /* 0x000fe80000000f00 */
[C---:B------:R-:W-:Y:S04]  /*d380*/  @!P0 LEA R3, P2, R0.reuse, R206, 0x6 ;  /* 0x000000ce00038211 */ /* 0x040fe800078430ff */
[----:B------:R-:W-:Y:S02]  /*d390*/  @!P0 LEA.HI.X R198, R0, R198, R2, 0x6, P2 ;  /* 0x000000c600c68211 */ /* 0x000fe400010f3402 */
[C---:B------:R-:W-:Y:S04]  /*d3a0*/  @!P0 LEA R2, P2, R3.reuse, c[0x0][0x168], 0x1 ;  /* 0x00005a0003028a11 */ /* 0x040fe800078408ff */
[----:B------:R-:W-:Y:S05]  /*d3b0*/  @!P0 LEA.HI.X R3, R3, c[0x0][0x16c], R198, 0x1, P2 ;  /* 0x00005b0003038a11 */ /* 0x000fea00010f0cc6 */
[----:B------:R-:W-:Y:S01]  /*d3c0*/  @!PT LDS RZ, [RZ] ;  /* 0x00000000fffff984 */ /* 0x000fe20000000800 */
[----:B------:R-:W-:Y:S01]  /*d3d0*/  @!PT LDS RZ, [RZ] ;  /* 0x00000000fffff984 */ /* 0x000fe20000000800 */
[----:B------:R-:W-:Y:S01]  /*d3e0*/  @!PT LDS RZ, [RZ] ;  /* 0x00000000fffff984 */ /* 0x000fe20000000800 */
[----:B------:R2:W-:Y:S06]  /*d3f0*/  @!P0 LDGSTS.E.BYPASS.LTC128B.128 [R234+0x6000], [R2.64] ;  /* 0x0600000002ea8fae */ /* 0x0005ec000b901d52 */
[----:B------:R1:W-:Y:S06]  /*d400*/  @P0 STS.128 [R234+0x6800], RZ ;  /* 0x006800ffea000388 */ /* 0x0003ec0000000c00 */
        /* <DEDUP_REMOVED lines=8> */
[----:B------:R3:W-:Y:S01]  /*d490*/  @!P0 LDGSTS.E.BYPASS.LTC128B.128 [R234+0x7000], [R196.64] ;  /* 0x07000000c4ea8fae */ /* 0x0007e2000b901d52 */
[----:B--2---:R-:W-:Y:S05]  /*d4a0*/  IMAD.U32 R2, RZ, RZ, UR11 ;  /* 0x0000000bff027e24 */ /* 0x004fea000f8e00ff */
[----:B------:R1:W-:Y:S01]  /*d4b0*/  @P0 STS.128 [R234+0x7800], RZ ;  /* 0x007800ffea000388 */ /* 0x0003e20000000c00 */
[----:B------:R-:W-:Y:S04]  /*d4c0*/  @!P0 IADD3 R2, R2, -0x1, RZ ;  /* 0xffffffff02028810 */ /* 0x000fe80007ffe0ff */
[----:B------:R-:W-:Y:S05]  /*d4d0*/  @!P0 SHF.R.S32.HI R0, RZ, 0x1f, R2 ;  /* 0x0000001fff008819 */ /* 0x000fea0000011402 */
[----:B------:R-:W-:Y:S04]  /*d4e0*/  @!P0 IMAD R0, R0, c[0x0][0x198], RZ ;  /* 0x0000660000008a24 */ /* 0x000fe800078e02ff */
[C---:B------:R-:W-:Y:S02]  /*d4f0*/  @!P0 IMAD R0, R2.reuse, c[0x0][0x19c], R0 ;  /* 0x0000670002008a24 */ /* 0x040fe400078e0200 */
[----:B------:R-:W-:Y:S04]  /*d500*/  @!P0 IMAD.WIDE.U32 R2, R2, c[0x0][0x198], RZ ;  /* 0x0000660002028a25 */ /* 0x000fe800078e00ff */
[----:B------:R-:W-:Y:S01]  /*d510*/  @!P0 IMAD.IADD R0, R3, 0x1, R0 ;  /* 0x0000000103008824 */ /* 0x000fe200078e0200 */
[C---:B---3--:R-:W-:Y:S02]  /*d520*/  @!P0 LEA R196, P2, R2.reuse, R246, 0x7 ;  /* 0x000000f602c48211 */ /* 0x048fe400078438ff */
[----:B------:R-:W-:Y:S02]  /*d530*/  @!P0 MOV R3, c[0x0][0x19c] ;  /* 0x0000670000038a02 */ /* 0x000fe40000000f00 */
[----:B------:R-:W-:Y:S01]  /*d540*/  @!P0 LEA.HI.X R197, R2, R245, R0, 0x7, P2 ;  /* 0x000000f502c58211 */ /* 0x000fe200010f3c00 */
[----:B------:R-:W-:Y:S02]  /*d550*/  @!P0 IMAD.MOV.U32 R2, RZ, RZ, c[0x0][0x198] ;  /* 0x00006600ff028624 */ /* 0x000fe400078e00ff */
        /* <DEDUP_REMOVED lines=8> */
[----:B------:R1:W-:Y:S06]  /*d5e0*/  @!P0 LDGSTS.E.BYPASS.LTC128B.128 [R234+0x7800], [R196.64] ;  /* 0x07800000c4ea8fae */ /* 0x0003ec000b901d52 */
[----:B------:R-:W0:Y:S01]  /*d5f0*/  LDGDEPBAR ;  /* 0x00000000000079af */ /* 0x000e220000000000 */
[----:B------:R-:W-:-:S05]  /*d600*/  BRA `(.L_x_346) ;  /* 0x000010f000007947 */ /* 0x000fca0003800000 */
.L_x_345:
[----:B-1----:R-:W2:Y:S01]  /*d610*/  LDL.64 R2, [R1+0x18] ;  /* 0x0000180001027983 */ /* 0x002ea20000100a00 */
        /* <DEDUP_REMOVED lines=53> */
[----:B------:R-:W-:Y:S01]  /*d970*/  @!P0 IMAD.IADD R7, R252, 0x1, R9 ;  /* 0x00000001fc078824 */ /* 0x000fe200078e0209 */
        /* <DEDUP_REMOVED lines=10> */
[----:B----4-:R-:W-:Y:S01]  /*da20*/  @!P0 IMAD.IADD R0, R14, 0x1, R5 ;  /* 0x000000010e008824 */ /* 0x010fe200078e0205 */
        /* <DEDUP_REMOVED lines=205> */
.L_x_346:
[----:B------:R-:W2:Y:S01]  /*e700*/  LDL R2, [R1+0x14] ;  /* 0x0000140001027983 */ /* 0x000ea20000100800 */
[----:B------:R-:W-:Y:S01]  /*e710*/  MOV R0, UR11 ;  /* 0x0000000b00007c02 */ /* 0x000fe20008000f00 */
[----:B------:R-:W-:Y:S04]  /*e720*/  UIADD3 UR11, UR11, -0x1, URZ ;  /* 0xffffffff0b0b7890 */ /* 0x000fe8000fffe03f */
[----:B--2---:R-:W-:Y:S05]  /*e730*/  IMAD R0, R0, -0x80, R2 ;  /* 0xffffff8000007824 */ /* 0x004fea00078e0202 */
[C---:B------:R-:W-:Y:S02]  /*e740*/  IADD3 R2, R0.reuse, 0x47, RZ ;  /* 0x0000004700027810 */ /* 0x040fe40007ffe0ff */
[----:B-1----:R-:W-:Y:S02]  /*e750*/  IADD3 R196, R0, -0x40, RZ ;  /* 0xffffffc000c47810 */ /* 0x002fe40007ffe0ff */
[----:B------:R-:W-:Y:S02]  /*e760*/  ISETP.GE.AND P2, PT, R2, RZ, PT ;  /* 0x000000ff0200720c */ /* 0x000fe40003f46270 */
[----:B------:R-:W-:Y:S02]  /*e770*/  ISETP.GE.AND P3, PT, R196, RZ, PT ;  /* 0x000000ffc400720c */ /* 0x000fe40003f66270 */
[C---:B------:R-:W-:Y:S09]  /*e780*/  IADD3 R3, R0.reuse, -0x41, RZ ;  /* 0xffffffbf00037810 */ /* 0x040ff20007ffe0ff */
[C---:B------:R-:W-:Y:S02]  /*e790*/  @!P2 IADD3 R2, -R0.reuse, -0x47, RZ ;  /* 0xffffffb90002a810 */ /* 0x040fe40007ffe1ff */
[C---:B------:R-:W-:Y:S02]  /*e7a0*/  @!P3 IADD3 R196, -R0.reuse, 0x40, RZ ;  /* 0x0000004000c4b810 */ /* 0x040fe40007ffe1ff */
[----:B------:R1:W2:Y:S01]  /*e7b0*/  I2F R204, R2 ;  /* 0x0000000200cc7306 */ /* 0x0002a20000201400 */
[----:B------:R-:W-:Y:S09]  /*e7c0*/  ISETP.GE.AND P2, PT, R3, RZ, PT ;  /* 0x000000ff0300720c */ /* 0x000ff20003f46270 */
[----:B------:R-:W3:Y:S04]  /*e7d0*/  I2F R197, R196 ;  /* 0x000000c400c57306 */ /* 0x000ee80000201400 */
[C---:B------:R-:W-:Y:S06]  /*e7e0*/  @!P2 IADD3 R3, -R0.reuse, 0x41, RZ ;  /* 0x000000410003a810 */ /* 0x040fec0007ffe1ff */
[----:B------:R4:W5:Y:S01]  /*e7f0*/  I2F R198, R3 ;  /* 0x0000000300c67306 */ /* 0x0009620000201400 */
[----:B-1----:R-:W-:Y:S01]  /*e800*/  IADD3 R2, R0, -0x48, RZ ;  /* 0xffffffb800027810 */ /* 0x002fe20007ffe0ff */
[----:B--2---:R-:W-:Y:S03]  /*e810*/  FFMA.FTZ R11, R204, -UR4, R11 ;  /* 0x80000004cc0b7c23 */ /* 0x004fe6000801000b */
[----:B------:R-:W-:Y:S01]  /*e820*/  ISETP.GE.AND P3, PT, R2, RZ, PT ;  /* 0x000000ff0200720c */ /* 0x000fe20003f66270 */
[C---:B---3--:R-:W-:Y:S01]  /*e830*/  FFMA.FTZ R68, R197.reuse, -UR4, R68 ;  /* 0x80000004c5447c23 */ /* 0x048fe20008010044 */
[----:B------:R-:W-:Y:S01]  /*e840*/  IADD3 R196, R0, -0x49, RZ ;  /* 0xffffffb700c47810 */ /* 0x000fe20007ffe0ff */
[----:B------:R-:W-:Y:S03]  /*e850*/  FFMA.FTZ R82, R197, -UR4, R82 ;  /* 0x80000004c5527c23 */ /* 0x000fe60008010052 */
[----:B------:R-:W-:Y:S07]  /*e860*/  ISETP.GE.AND P2, PT, R196, RZ, PT ;  /* 0x000000ffc400720c */ /* 0x000fee0003f46270 */
[C---:B------:R-:W-:Y:S02]  /*e870*/  @!P3 IADD3 R2, -R0.reuse, 0x48, RZ ;  /* 0x000000480002b810 */ /* 0x040fe40007ffe1ff */
[----:B----4-:R-:W-:Y:S02]  /*e880*/  IADD3 R3, R0, -0x50, RZ ;  /* 0xffffffb000037810 */ /* 0x010fe40007ffe0ff */
[----:B------:R1:W2:Y:S01]  /*e890*/  I2F R197, R2 ;  /* 0x0000000200c57306 */ /* 0x0002a20000201400 */
[C---:B-----5:R-:W-:Y:S02]  /*e8a0*/  FFMA.FTZ R69, R198.reuse, -UR4, R69 ;  /* 0x80000004c6457c23 */ /* 0x060fe40008010045 */
[----:B------:R-:W-:Y:S01]  /*e8b0*/  FFMA.FTZ R83, R198, -UR4, R83 ;  /* 0x80000004c6537c23 */ /* 0x000fe20008010053 */
[----:B------:R-:W-:Y:S02]  /*e8c0*/  ISETP.GE.AND P3, PT, R3, RZ, PT ;  /* 0x000000ff0300720c */ /* 0x000fe40003f66270 */
[C---:B------:R-:W-:Y:S06]  /*e8d0*/  @!P2 IADD3 R196, -R0.reuse, 0x49, RZ ;  /* 0x0000004900c4a810 */ /* 0x040fec0007ffe1ff */
[----:B------:R-:W3:Y:S05]  /*e8e0*/  I2F R196, R196 ;  /* 0x000000c400c47306 */ /* 0x000eea0000201400 */
[C---:B------:R-:W-:Y:S06]  /*e8f0*/  @!P3 IADD3 R3, -R0.reuse, 0x50, RZ ;  /* 0x000000500003b810 */ /* 0x040fec0007ffe1ff */
[----:B------:R-:W4:Y:S01]  /*e900*/  I2F R3, R3 ;  /* 0x0000000300037306 */ /* 0x000f220000201400 */
[----:B-1----:R-:W-:Y:S01]  /*e910*/  IADD3 R2, R0, -0x51, RZ ;  /* 0xffffffaf00027810 */ /* 0x002fe20007ffe0ff */
[C---:B--2---:R-:W-:Y:S02]  /*e920*/  FFMA.FTZ R80, R197.reuse, -UR4, R80 ;  /* 0x80000004c5507c23 */ /* 0x044fe40008010050 */
[----:B------:R-:W-:Y:S01]  /*e930*/  FFMA.FTZ R86, R197, -UR4, R86 ;  /* 0x80000004c5567c23 */ /* 0x000fe20008010056 */
[----:B------:R-:W-:Y:S01]  /*e940*/  ISETP.GE.AND P2, PT, R2, RZ, PT ;  /* 0x000000ff0200720c */ /* 0x000fe20003f46270 */
[C---:B---3--:R-:W-:Y:S02]  /*e950*/  FFMA.FTZ R81, R196.reuse, -UR4, R81 ;  /* 0x80000004c4517c23 */ /* 0x048fe40008010051 */
[----:B------:R-:W-:Y:S01]  /*e960*/  FFMA.FTZ R87, R196, -UR4, R87 ;  /* 0x80000004c4577c23 */ /* 0x000fe20008010057 */
[C---:B------:R-:W-:Y:S09]  /*e970*/  IADD3 R196, R0.reuse, -0x59, RZ ;  /* 0xffffffa700c47810 */ /* 0x040ff20007ffe0ff */
[----:B------:R-:W-:Y:S02]  /*e980*/  @!P2 IADD3 R2, -R0, 0x51, RZ ;  /* 0x000000510002a810 */ /* 0x000fe40007ffe1ff */
[----:B------:R-:W-:Y:S02]  /*e990*/  ISETP.GE.AND P2, PT, R196, RZ, PT ;  /* 0x000000ffc400720c */ /* 0x000fe40003f46270 */
[----:B------:R1:W2:Y:S01]  /*e9a0*/  I2F R198, R2 ;  /* 0x0000000200c67306 */ /* 0x0002a20000201400 */
[C---:B----4-:R-:W-:Y:S02]  /*e9b0*/  FFMA.FTZ R84, R3.reuse, -UR4, R84 ;  /* 0x8000000403547c23 */ /* 0x050fe40008010054 */
[----:B------:R-:W-:Y:S01]  /*e9c0*/  FFMA.FTZ R98, R3, -UR4, R98 ;  /* 0x8000000403627c23 */ /* 0x000fe20008010062 */
[C---:B------:R-:W-:Y:S07]  /*e9d0*/  IADD3 R3, R0.reuse, -0x60, RZ ;  /* 0xffffffa000037810 */ /* 0x040fee0007ffe0ff */
[C---:B------:R-:W-:Y:S06]  /*e9e0*/  @!P2 IADD3 R196, -R0.reuse, 0x59, RZ ;  /* 0x0000005900c4a810 */ /* 0x040fec0007ffe1ff */
[----:B------:R-:W3:Y:S01]  /*e9f0*/  I2F R196, R196 ;  /* 0x000000c400c47306 */ /* 0x000ee20000201400 */
[----:B-1----:R-:W-:Y:S01]  /*ea00*/  IADD3 R2, R0, -0x58, RZ ;  /* 0xffffffa800027810 */ /* 0x002fe20007ffe0ff */
[C---:B--2---:R-:W-:Y:S02]  /*ea10*/  FFMA.FTZ R85, R198.reuse, -UR4, R85 ;  /* 0x80000004c6557c23 */ /* 0x044fe40008010055 */
[----:B------:R-:W-:Y:S01]  /*ea20*/  FFMA.FTZ R99, R198, -UR4, R99 ;  /* 0x80000004c6637c23 */ /* 0x000fe20008010063 */
[----:B------:R-:W-:Y:S11]  /*ea30*/  ISETP.GE.AND P3, PT, R2, RZ, PT ;  /* 0x000000ff0200720c */ /* 0x000ff60003f66270 */
[----:B------:R-:W-:Y:S02]  /*ea40*/  @!UPT UIADD3 URZ, URZ, URZ, URZ ;  /* 0x0000003f3f3ff290 */ /* 0x000fe4000fffe03f */
[----:B------:R-:W-:Y:S01]  /*ea50*/  @!P3 IADD3 R2, -R0, 0x58, RZ ;  /* 0x000000580002b810 */ /* 0x000fe20007ffe1ff */
[C---:B---3--:R-:W-:Y:S01]  /*ea60*/  FFMA.FTZ R97, R196.reuse, -UR4, R97 ;  /* 0x80000004c4617c23 */ /* 0x048fe20008010061 */
[----:B------:R-:W-:Y:S01]  /*ea70*/  ISETP.GE.AND P3, PT, R3, RZ, PT ;  /* 0x000000ff0300720c */ /* 0x000fe20003f66270 */
[----:B------:R-:W-:Y:S01]  /*ea80*/  FFMA.FTZ R103, R196, -UR4, R103 ;  /* 0x80000004c4677c23 */ /* 0x000fe20008010067 */
[----:B------:R1:W2:Y:S01]  /*ea90*/  I2F R197, R2 ;  /* 0x0000000200c57306 */ /* 0x0002a20000201400 */
[C---:B------:R-:W-:Y:S10]  /*eaa0*/  IADD3 R196, R0.reuse, -0x69, RZ ;  /* 0xffffff9700c47810 */ /* 0x040ff40007ffe0ff */
[----:B------:R-:W-:Y:S02]  /*eab0*/  @!P3 IADD3 R3, -R0, 0x60, RZ ;  /* 0x000000600003b810 */ /* 0x000fe40007ffe1ff */
[----:B------:R-:W-:Y:S04]  /*eac0*/  ISETP.GE.AND P3, PT, R196, RZ, PT ;  /* 0x000000ffc400720c */ /* 0x000fe80003f66270 */
[----:B------:R-:W3:Y:S01]  /*ead0*/  I2F R3, R3 ;  /* 0x0000000300037306 */ /* 0x000ee20000201400 */
[C---:B-1----:R-:W-:Y:S01]  /*eae0*/  IADD3 R2, R0.reuse, -0x61, RZ ;  /* 0xffffff9f00027810 */ /* 0x042fe20007ffe0ff */
[C---:B--2---:R-:W-:Y:S07]  /*eaf0*/  FFMA.FTZ R102, R197.reuse, -UR4, R102 ;  /* 0x80000004c5667c23 */ /* 0x044fee0008010066 */
[----:B------:R-:W-:Y:S01]  /*eb00*/  @!P3 IADD3 R196, -R0, 0x69, RZ ;  /* 0x0000006900c4b810 */ /* 0x000fe20007ffe1ff */
[----:B------:R-:W-:Y:S01]  /*eb10*/  FFMA.FTZ R96, R197, -UR4, R96 ;  /* 0x80000004c5607c23 */ /* 0x000fe20008010060 */
[----:B------:R-:W-:Y:S02]  /*eb20*/  ISETP.GE.AND P2, PT, R2, RZ, PT ;  /* 0x000000ff0200720c */ /* 0x000fe40003f46270 */
[C---:B------:R-:W-:Y:S11]  /*eb30*/  IADD3 R197, R0.reuse, -0x68, RZ ;  /* 0xffffff9800c57810 */ /* 0x040ff60007ffe0ff */
[C---:B------:R-:W-:Y:S01]  /*eb40*/  @!P2 IADD3 R2, -R0.reuse, 0x61, RZ ;  /* 0x000000610002a810 */ /* 0x040fe20007ffe1ff */
[----:B---3--:R-:W-:Y:S01]  /*eb50*/  FFMA.FTZ R100, R3, -UR4, R100 ;  /* 0x8000000403647c23 */ /* 0x008fe20008010064 */
[----:B------:R-:W-:Y:S01]  /*eb60*/  ISETP.GE.AND P2, PT, R197, RZ, PT ;  /* 0x000000ffc500720c */ /* 0x000fe20003f46270 */
[----:B------:R-:W-:Y:S01]  /*eb70*/  FFMA.FTZ R114, R3, -UR4, R114 ;  /* 0x8000000403727c23 */ /* 0x000fe20008010072 */
[----:B------:R1:W2:Y:S01]  /*eb80*/  I2F R198, R2 ;  /* 0x0000000200c67306 */ /* 0x0002a20000201400 */
[C---:B------:R-:W-:Y:S10]  /*eb90*/  IADD3 R3, R0.reuse, -0x70, RZ ;  /* 0xffffff9000037810 */ /* 0x040ff40007ffe0ff */
[C---:B------:R-:W-:Y:S02]  /*eba0*/  @!P2 IADD3 R197, -R0.reuse, 0x68, RZ ;  /* 0x0000006800c5a810 */ /* 0x040fe40007ffe1ff */
[----:B------:R-:W-:Y:S02]  /*ebb0*/  ISETP.GE.AND P2, PT, R3, RZ, PT ;  /* 0x000000ff0300720c */ /* 0x000fe40003f46270 */
[----:B------:R-:W3:Y:S01]  /*ebc0*/  I2F R204, R197 ;  /* 0x000000c500cc7306 */ /* 0x000ee20000201400 */
[----:B-1----:R-:W-:Y:S09]  /*ebd0*/  IABS R2, R0 ;  /* 0x0000000000027213 */ /* 0x002ff20000000000 */
[----:B------:R-:W1:Y:S01]  /*ebe0*/  I2F R197, R196 ;  /* 0x000000c400c57306 */ /* 0x000e620000201400 */
[----:B------:R-:W-:Y:S01]  /*ebf0*/  @!P2 IADD3 R3, -R0, 0x70, RZ ;  /* 0x000000700003a810 */ /* 0x000fe20007ffe1ff */
[C---:B--2---:R-:W-:Y:S02]  /*ec00*/  FFMA.FTZ R101, R198.reuse, -UR4, R101 ;  /* 0x80000004c6657c23 */ /* 0x044fe40008010065 */
[----:B------:R-:W-:Y:S06]  /*ec10*/  FFMA.FTZ R115, R198, -UR4, R115 ;  /* 0x80000004c6737c23 */ /* 0x000fec0008010073 */
[----:B------:R-:W2:Y:S01]  /*ec20*/  I2F R2, R2 ;  /* 0x0000000200027306 */ /* 0x000ea20000201400 */
[C---:B---3--:R-:W-:Y:S02]  /*ec30*/  FFMA.FTZ R112, R204.reuse, -UR4, R112 ;  /* 0x80000004cc707c23 */ /* 0x048fe40008010070 */
[----:B------:R-:W-:Y:S07]  /*ec40*/  FFMA.FTZ R118, R204, -UR4, R118 ;  /* 0x80000004cc767c23 */ /* 0x000fee0008010076 */
[----:B------:R-:W3:Y:S01]  /*ec50*/  I2F R198, R3 ;  /* 0x0000000300c67306 */ /* 0x000ee20000201400 */
[C---:B-1----:R-:W-:Y:S01]  /*ec60*/  FFMA.FTZ R113, R197.reuse, -UR4, R113 ;  /* 0x80000004c5717c23 */ /* 0x042fe20008010071 */
[----:B------:R-:W-:Y:S01]  /*ec70*/  IADD3 R196, R0, -0x71, RZ ;  /* 0xffffff8f00c47810 */ /* 0x000fe20007ffe0ff */
[----:B------:R-:W-:Y:S03]  /*ec80*/  FFMA.FTZ R119, R197, -UR4, R119 ;  /* 0x80000004c5777c23 */ /* 0x000fe60008010077 */
[----:B------:R-:W-:Y:S01]  /*ec90*/  ISETP.GE.AND P2, PT, R196, RZ, PT ;  /* 0x000000ffc400720c */ /* 0x000fe20003f46270 */
[C---:B--2---:R-:W-:Y:S02]  /*eca0*/  FFMA.FTZ R4, R2.reuse, -UR4, R4 ;  /* 0x8000000402047c23 */ /* 0x044fe40008010004 */
[C---:B------:R-:W-:Y:S02]  /*ecb0*/  FFMA.FTZ R18, R2.reuse, -UR4, R18 ;  /* 0x8000000402127c23 */ /* 0x040fe40008010012 */
[C---:B------:R-:W-:Y:S02]  /*ecc0*/  FFMA.FTZ R78, R2.reuse, -UR4, R78 ;  /* 0x80000004024e7c23 */ /* 0x040fe4000801004e */
[----:B------:R-:W-:Y:S01]  /*ecd0*/  FFMA.FTZ R72, R2, -UR4, R72 ;  /* 0x8000000402487c23 */ /* 0x000fe20008010048 */
[C---:B------:R-:W-:Y:S05]  /*ece0*/  IADD3 R2, R0.reuse, 0x40, RZ ;  /* 0x0000004000027810 */ /* 0x040fea0007ffe0ff */
[----:B------:R-:W-:Y:S01]  /*ecf0*/  @!P2 IADD3 R196, -R0, 0x71, RZ ;  /* 0x0000007100c4a810 */ /* 0x000fe20007ffe1ff */
[----:B---3--:R-:W-:Y:S01]  /*ed00*/  FFMA.FTZ R116, R198, -UR4, R116 ;  /* 0x80000004c6747c23 */ /* 0x008fe20008010074 */
[----:B------:R-:W-:Y:S01]  /*ed10*/  ISETP.GE.AND P3, PT, R2, RZ, PT ;  /* 0x000000ff0200720c */ /* 0x000fe20003f66270 */
[----:B------:R-:W-:Y:S01]  /*ed20*/  FFMA.FTZ R130, R198, -UR4, R130 ;  /* 0x80000004c6827c23 */ /* 0x000fe20008010082 */
[C---:B------:R-:W-:Y:S02]  /*ed30*/  IADD3 R3, R0.reuse, 0x3f, RZ ;  /* 0x0000003f00037810 */ /* 0x040fe40007ffe0ff */
[----:B------:R-:W1:Y:S09]  /*ed40*/  I2F R196, R196 ;  /* 0x000000c400c47306 */ /* 0x000e720000201400 */
[C---:B------:R-:W-:Y:S02]  /*ed50*/  @!P3 IADD3 R2, -R0.reuse, -0x40, RZ ;  /* 0xffffffc00002b810 */ /* 0x040fe40007ffe1ff */
[----:B------:R-:W-:Y:S02]  /*ed60*/  ISETP.GE.AND P3, PT, R3, RZ, PT ;  /* 0x000000ff0300720c */ /* 0x000fe40003f66270 */
[----:B------:R2:W3:Y:S11]  /*ed70*/  I2F R197, R2 ;  /* 0x0000000200c57306 */ /* 0x0004f60000201400 */
[----:B------:R-:W-:Y:S01]  /*ed80*/  @!P3 IADD3 R3, -R0, -0x3f, RZ ;  /* 0xffffffc10003b810 */ /* 0x000fe20007ffe1ff */
[C---:B-1----:R-:W-:Y:S02]  /*ed90*/  FFMA.FTZ R117, R196.reuse, -UR4, R117 ;  /* 0x80000004c4757c23 */ /* 0x042fe40008010075 */
[----:B------:R-:W-:Y:S01]  /*eda0*/  FFMA.FTZ R131, R196, -UR4, R131 ;  /* 0x80000004c4837c23 */ /* 0x000fe20008010083 */
[----:B------:R1:W4:Y:S01]  /*edb0*/  I2F R198, R3 ;  /* 0x0000000300c67306 */ /* 0x0003220000201400 */
[C---:B------:R-:W-:Y:S02]  /*edc0*/  IADD3 R196, R0.reuse, 0x30, RZ ;  /* 0x0000003000c47810 */ /* 0x040fe40007ffe0ff */
[----:B--2---:R-:W-:Y:S01]  /*edd0*/  IADD3 R2, R0, 0x38, RZ ;  /* 0x0000003800027810 */ /* 0x004fe20007ffe0ff */
[C---:B---3--:R-:W-:Y:S02]  /*ede0*/  FFMA.FTZ R14, R197.reuse, -UR4, R14 ;  /* 0x80000004c50e7c23 */ /* 0x048fe4000801000e */
[----:B------:R-:W-:Y:S01]  /*edf0*/  FFMA.FTZ R8, R197, -UR4, R8 ;  /* 0x80000004c5087c23 */ /* 0x000fe20008010008 */
[----:B------:R-:W-:Y:S02]  /*ee00*/  ISETP.GE.AND P2, PT, R2, RZ, PT ;  /* 0x000000ff0200720c */ /* 0x000fe40003f46270 */
[----:B-1----:R-:W-:Y:S01]  /*ee10*/  IADD3 R3, R0, 0x37, RZ ;  /* 0x0000003700037810 */ /* 0x002fe20007ffe0ff */
[----:B----4-:R-:W-:Y:S10]  /*ee20*/  FFMA.FTZ R9, R198, -UR4, R9 ;  /* 0x80000004c6097c23 */ /* 0x010ff40008010009 */
[----:B------:R-:W-:Y:S01]  /*ee30*/  @!P2 IADD3 R2, -R0, -0x38, RZ ;  /* 0xffffffc80002a810 */ /* 0x000fe20007ffe1ff */
[----:B------:R-:W-:Y:S01]  /*ee40*/  FFMA.FTZ R15, R198, -UR4, R15 ;  /* 0x80000004c60f7c23 */ /* 0x000fe2000801000f */
[----:B------:R-:W-:Y:S02]  /*ee50*/  ISETP.GE.AND P3, PT, R3, RZ, PT ;  /* 0x000000ff0300720c */ /* 0x000fe40003f66270 */
[----:B------:R1:W2:Y:S01]  /*ee60*/  I2F R197, R2 ;  /* 0x0000000200c57306 */ /* 0x0002a20000201400 */
[----:B------:R-:W-:Y:S10]  /*ee70*/  ISETP.GE.AND P2, PT, R196, RZ, PT ;  /* 0x000000ffc400720c */ /* 0x000ff40003f46270 */
[C---:B------:R-:W-:Y:S03]  /*ee80*/  @!P3 IADD3 R3, -R0.reuse, -0x37, RZ ;  /* 0xffffffc90003b810 */ /* 0x040fe60007ffe1ff */
[C---:B------:R-:W-:Y:S01]  /*ee90*/  @!P2 IADD3 R196, -R0.reuse, -0x30, RZ ;  /* 0xffffffd000c4a810 */ /* 0x040fe20007ffe1ff */
[----:B------:R3:W4:Y:S01]  /*eea0*/  I2F R198, R3 ;  /* 0x0000000300c67306 */ /* 0x0007220000201400 */
[----:B-1----:R-:W-:Y:S09]  /*eeb0*/  IADD3 R2, R0, 0x2f, RZ ;  /* 0x0000002f00027810 */ /* 0x002ff20007ffe0ff */
[----:B------:R-:W1:Y:S01]  /*eec0*/  I2F R196, R196 ;  /* 0x000000c400c47306 */ /* 0x000e620000201400 */
[C---:B--2---:R-:W-:Y:S01]  /*eed0*/  FFMA.FTZ R26, R197.reuse, -UR4, R26 ;  /* 0x80000004c51a7c23 */ /* 0x044fe2000801001a */
[----:B------:R-:W-:Y:S01]  /*eee0*/  ISETP.GE.AND P3, PT, R2, RZ, PT ;  /* 0x000000ff0200720c */ /* 0x000fe20003f66270 */
[----:B------:R-:W-:Y:S01]  /*eef0*/  FFMA.FTZ R12, R197, -UR4, R12 ;  /* 0x80000004c50c7c23 */ /* 0x000fe2000801000c */
[----:B---3--:R-:W-:Y:S01]  /*ef00*/  IADD3 R3, R0, 0x28, RZ ;  /* 0x0000002800037810 */ /* 0x008fe20007ffe0ff */
[----:B----4-:R-:W-:Y:S10]  /*ef10*/  FFMA.FTZ R13, R198, -UR4, R13 ;  /* 0x80000004c60d7c23 */ /* 0x010ff4000801000d */
[----:B------:R-:W-:Y:S01]  /*ef20*/  @!P3 IADD3 R2, -R0, -0x2f, RZ ;  /* 0xffffffd10002b810 */ /* 0x000fe20007ffe1ff */
[----:B------:R-:W-:Y:S01]  /*ef30*/  FFMA.FTZ R27, R198, -UR4, R27 ;  /* 0x80000004c61b7c23 */ /* 0x000fe2000801001b */
[----:B------:R-:W-:Y:S02]  /*ef40*/  ISETP.GE.AND P2, PT, R3, RZ, PT ;  /* 0x000000ff0300720c */ /* 0x000fe40003f46270 */
[----:B------:R2:W3:Y:S01]  /*ef50*/  I2F R197, R2 ;  /* 0x0000000200c57306 */ /* 0x0004e20000201400 */
[C---:B-1----:R-:W-:Y:S02]  /*ef60*/  FFMA.FTZ R24, R196.reuse, -UR4, R24 ;  /* 0x80000004c4187c23 */ /* 0x042fe40008010018 */
[----:B------:R-:W-:Y:S01]  /*ef70*/  FFMA.FTZ R30, R196, -UR4, R30 ;  /* 0x80000004c41e7c23 */ /* 0x000fe2000801001e */
[C---:B------:R-:W-:Y:S07]  /*ef80*/  IADD3 R196, R0.reuse, 0x20, RZ ;  /* 0x0000002000c47810 */ /* 0x040fee0007ffe0ff */
[----:B------:R-:W-:Y:S02]  /*ef90*/  @!P2 IADD3 R3, -R0, -0x28, RZ ;  /* 0xffffffd80003a810 */ /* 0x000fe40007ffe1ff */
[----:B------:R-:W-:Y:S02]  /*efa0*/  ISETP.GE.AND P2, PT, R196, RZ, PT ;  /* 0x000000ffc400720c */ /* 0x000fe40003f46270 */
[----:B------:R1:W4:Y:S01]  /*efb0*/  I2F R198, R3 ;  /* 0x0000000300c67306 */ /* 0x0003220000201400 */
[C---:B--2---:R-:W-:Y:S01]  /*efc0*/  IADD3 R2, R0.reuse, 0x27, RZ ;  /* 0x0000002700027810 */ /* 0x044fe20007ffe0ff */
[C---:B---3--:R-:W-:Y:S09]  /*efd0*/  FFMA.FTZ R25, R197.reuse, -UR4, R25 ;  /* 0x80000004c5197c23 */ /* 0x048ff20008010019 */
[----:B------:R-:W-:Y:S01]  /*efe0*/  @!P2 IADD3 R196, -R0, -0x20, RZ ;  /* 0xffffffe000c4a810 */ /* 0x000fe20007ffe1ff */
[----:B------:R-:W-:Y:S01]  /*eff0*/  FFMA.FTZ R31, R197, -UR4, R31 ;  /* 0x80000004c51f7c23 */ /* 0x000fe2000801001f */
[----:B------:R-:W-:Y:S04]  /*f000*/  ISETP.GE.AND P3, PT, R2, RZ, PT ;  /* 0x000000ff0200720c */ /* 0x000fe80003f66270 */
[----:B------:R-:W2:Y:S01]  /*f010*/  I2F R196, R196 ;  /* 0x000000c400c47306 */ /* 0x000ea20000201400 */
[----:B-1----:R-:W-:Y:S01]  /*f020*/  IADD3 R3, R0, 0x8, RZ ;  /* 0x0000000800037810 */ /* 0x002fe20007ffe0ff */
[----:B----4-:R-:W-:Y:S07]  /*f030*/  FFMA.FTZ R28, R198, -UR4, R28 ;  /* 0x80000004c61c7c23 */ /* 0x010fee000801001c */
[----:B------:R-:W-:Y:S01]  /*f040*/  @!P3 IADD3 R2, -R0, -0x27, RZ ;  /* 0xffffffd90002b810 */ /* 0x000fe20007ffe1ff */
[----:B------:R-:W-:Y:S01]  /*f050*/  FFMA.FTZ R42, R198, -UR4, R42 ;  /* 0x80000004c62a7c23 */ /* 0x000fe2000801002a */
[----:B------:R-:W-:Y:S02]  /*f060*/  ISETP.GE.AND P3, PT, R3, RZ, PT ;  /* 0x000000ff0300720c */ /* 0x000fe40003f66270 */
[----:B------:R1:W3:Y:S11]  /*f070*/  I2F R197, R2 ;  /* 0x0000000200c57306 */ /* 0x0002f60000201400 */
[----:B------:R-:W-:Y:S01]  /*f080*/  @!P3 IADD3 R3, -R0, -0x8, RZ ;  /* 0xfffffff80003b810 */ /* 0x000fe20007ffe1ff */
[C---:B--2---:R-:W-:Y:S02]  /*f090*/  FFMA.FTZ R46, R196.reuse, -UR4, R46 ;  /* 0x80000004c42e7c23 */ /* 0x044fe4000801002e */
[----:B------:R-:W-:Y:S01]  /*f0a0*/  FFMA.FTZ R40, R196, -UR4, R40 ;  /* 0x80000004c4287c23 */ /* 0x000fe20008010028 */
[----:B------:R2:W4:Y:S01]  /*f0b0*/  I2F R204, R3 ;  /* 0x0000000300cc7306 */ /* 0x0005220000201400 */
[----:B------:R-:W-:Y:S04]  /*f0c0*/  IADD3 R196, R0, -0x1, RZ ;  /* 0xffffffff00c47810 */ /* 0x000fe80007ffe0ff */
[----:B------:R-:W-:Y:S02]  /*f0d0*/  ISETP.GE.AND P3, PT, R196, RZ, PT ;  /* 0x000000ffc400720c */ /* 0x000fe40003f66270 */
[----:B-1----:R-:W-:Y:S01]  /*f0e0*/  IADD3 R2, R0, 0x7, RZ ;  /* 0x0000000700027810 */ /* 0x002fe20007ffe0ff */
[C---:B---3--:R-:W-:Y:S02]  /*f0f0*/  FFMA.FTZ R43, R197.reuse, -UR4, R43 ;  /* 0x80000004c52b7c23 */ /* 0x048fe4000801002b */
[----:B------:R-:W-:Y:S01]  /*f100*/  FFMA.FTZ R29, R197, -UR4, R29 ;  /* 0x80000004c51d7c23 */ /* 0x000fe2000801001d */
[----:B------:R-:W-:Y:S07]  /*f110*/  ISETP.GE.AND P2, PT, R2, RZ, PT ;  /* 0x000000ff0200720c */ /* 0x000fee0003f46270 */
[C---:B------:R-:W-:Y:S06]  /*f120*/  @!P3 IADD3 R196, -R0.reuse, 0x1, RZ ;  /* 0x0000000100c4b810 */ /* 0x040fec0007ffe1ff */
[----:B------:R-:W1:Y:S01]  /*f130*/  I2F R196, R196 ;  /* 0x000000c400c47306 */ /* 0x000e620000201400 */
[----:B--2---:R-:W-:Y:S01]  /*f140*/  IADD3 R3, R0, 0x1f, RZ ;  /* 0x0000001f00037810 */ /* 0x004fe20007ffe0ff */
[----:B----4-:R-:W-:Y:S01]  /*f150*/  FFMA.FTZ R6, R204, -UR4, R6 ;  /* 0x80000004cc067c23 */ /* 0x010fe20008010006 */
[----:B------:R-:W-:Y:S01]  /*f160*/  @!P2 IADD3 R2, -R0, -0x7, RZ ;  /* 0xfffffff90002a810 */ /* 0x000fe20007ffe1ff */
[C---:B------:R-:W-:Y:S01]  /*f170*/  FFMA.FTZ R74, R204.reuse, -UR4, R74 ;  /* 0x80000004cc4a7c23 */ /* 0x040fe2000801004a */
[----:B------:R-:W-:Y:S01]  /*f180*/  ISETP.GE.AND P2, PT, R3, RZ, PT ;  /* 0x000000ff0300720c */ /* 0x000fe20003f46270 */
[----:B------:R-:W-:Y:S04]  /*f190*/  FFMA.FTZ R60, R204, -UR4, R60 ;  /* 0x80000004cc3c7c23 */ /* 0x000fe8000801003c */
[----:B------:R2:W3:Y:S08]  /*f1a0*/  I2F R198, R2 ;  /* 0x0000000200c67306 */ /* 0x0004f00000201400 */
[----:B------:R-:W-:Y:S04]  /*f1b0*/  @!P2 IADD3 R3, -R0, -0x1f, RZ ;  /* 0xffffffe10003a810 */ /* 0x000fe80007ffe1ff */
[----:B------:R4:W5:Y:S01]  /*f1c0*/  I2F R197, R3 ;  /* 0x0000000300c57306 */ /* 0x0009620000201400 */
[C---:B-1----:R-:W-:Y:S02]  /*f1d0*/  FFMA.FTZ R5, R196.reuse, -UR4, R5 ;  /* 0x80000004c4057c23 */ /* 0x042fe40008010005 */
[C---:B------:R-:W-:Y:S02]  /*f1e0*/  FFMA.FTZ R19, R196.reuse, -UR4, R19 ;  /* 0x80000004c4137c23 */ /* 0x040fe40008010013 */
[C---:B------:R-:W-:Y:S02]  /*f1f0*/  FFMA.FTZ R79, R196.reuse, -UR4, R79 ;  /* 0x80000004c44f7c23 */ /* 0x040fe4000801004f */
[----:B------:R-:W-:Y:S01]  /*f200*/  FFMA.FTZ R73, R196, -UR4, R73 ;  /* 0x80000004c4497c23 */ /* 0x000fe20008010049 */
[C---:B------:R-:W-:Y:S02]  /*f210*/  IADD3 R196, R0.reuse, -0x10, RZ ;  /* 0xfffffff000c47810 */ /* 0x040fe40007ffe0ff */
[----:B--2---:R-:W-:Y:S01]  /*f220*/  IADD3 R2, R0, -0x8, RZ ;  /* 0xfffffff800027810 */ /* 0x004fe20007ffe0ff */
[C---:B---3--:R-:W-:Y:S02]  /*f230*/  FFMA.FTZ R7, R198.reuse, -UR4, R7 ;  /* 0x80000004c6077c23 */ /* 0x048fe40008010007 */
[----:B------:R-:W-:Y:S01]  /*f240*/  FFMA.FTZ R75, R198, -UR4, R75 ;  /* 0x80000004c64b7c23 */ /* 0x000fe2000801004b */
[----:B------:R-:W-:Y:S01]  /*f250*/  ISETP.GE.AND P2, PT, R2, RZ, PT ;  /* 0x000000ff0200720c */ /* 0x000fe20003f46270 */
[----:B------:R-:W-:Y:S01]  /*f260*/  FFMA.FTZ R61, R198, -UR4, R61 ;  /* 0x80000004c63d7c23 */ /* 0x000fe2000801003d */
[C---:B----4-:R-:W-:Y:S01]  /*f270*/  IADD3 R3, R0.reuse, -0x9, RZ ;  /* 0xfffffff700037810 */ /* 0x050fe20007ffe0ff */
[C---:B-----5:R-:W-:Y:S02]  /*f280*/  FFMA.FTZ R47, R197.reuse, -UR4, R47 ;  /* 0x80000004c52f7c23 */ /* 0x060fe4000801002f */
[----:B------:R-:W-:Y:S01]  /*f290*/  FFMA.FTZ R41, R197, -UR4, R41 ;  /* 0x80000004c5297c23 */ /* 0x000fe20008010029 */
[----:B------:R-:W-:Y:S07]  /*f2a0*/  ISETP.GE.AND P3, PT, R3, RZ, PT ;  /* 0x000000ff0300720c */ /* 0x000fee0003f66270 */
[C---:B------:R-:W-:Y:S04]  /*f2b0*/  @!P2 IADD3 R2, -R0.reuse, 0x8, RZ ;  /* 0x000000080002a810 */ /* 0x040fe80007ffe1ff */
[----:B------:R1:W2:Y:S02]  /*f2c0*/  I2F R204, R2 ;  /* 0x0000000200cc7306 */ /* 0x0002a40000201400 */
[----:B------:R-:W-:Y:S02]  /*f2d0*/  @!P3 IADD3 R3, -R0, 0x9, RZ ;  /* 0x000000090003b810 */ /* 0x000fe40007ffe1ff */
[----:B------:R-:W-:Y:S06]  /*f2e0*/  ISETP.GE.AND P3, PT, R196, RZ, PT ;  /* 0x000000ffc400720c */ /* 0x000fec0003f66270 */
[----:B------:R3:W4:Y:S07]  /*f2f0*/  I2F R198, R3 ;  /* 0x0000000300c67306 */ /* 0x00072e0000201400 */
[C---:B------:R-:W-:Y:S02]  /*f300*/  @!P3 IADD3 R196, -R0.reuse, 0x10, RZ ;  /* 0x0000001000c4b810 */ /* 0x040fe40007ffe1ff */
[----:B-1----:R-:W-:Y:S01]  /*f310*/  IADD3 R2, R0, 0x18, RZ ;  /* 0x0000001800027810 */ /* 0x002fe20007ffe0ff */
[C---:B--2---:R-:W-:Y:S02]  /*f320*/  FFMA.FTZ R22, R204.reuse, -UR4, R22 ;  /* 0x80000004cc167c23 */ /* 0x044fe40008010016 */
[----:B------:R-:W-:Y:S01]  /*f330*/  FFMA.FTZ R16, R204, -UR4, R16 ;  /* 0x80000004cc107c23 */ /* 0x000fe20008010010 */
[----:B------:R-:W-:Y:S01]  /*f340*/  ISETP.GE.AND P2, PT, R2, RZ, PT ;  /* 0x000000ff0200720c */ /* 0x000fe20003f46270 */
[C---:B------:R-:W-:Y:S02]  /*f350*/  FFMA.FTZ R90, R204.reuse, -UR4, R90 ;  /* 0x80000004cc5a7c23 */ /* 0x040fe4000801005a */
[----:B------:R-:W-:Y:S01]  /*f360*/  FFMA.FTZ R76, R204, -UR4, R76 ;  /* 0x80000004cc4c7c23 */ /* 0x000fe2000801004c */
[----:B---3--:R-:W-:Y:S01]  /*f370*/  IADD3 R3, R0, -0x11, RZ ;  /* 0xffffffef00037810 */ /* 0x008fe20007ffe0ff */
[C---:B----4-:R-:W-:Y:S02]  /*f380*/  FFMA.FTZ R23, R198.reuse, -UR4, R23 ;  /* 0x80000004c6177c23 */ /* 0x050fe40008010017 */
[C---:B------:R-:W-:Y:S02]  /*f390*/  FFMA.FTZ R17, R198.reuse, -UR4, R17 ;  /* 0x80000004c6117c23 */ /* 0x040fe40008010011 */
[----:B------:R-:W-:Y:S04]  /*f3a0*/  FFMA.FTZ R91, R198, -UR4, R91 ;  /* 0x80000004c65b7c23 */ /* 0x000fe8000801005b */
[----:B------:R-:W-:Y:S01]  /*f3b0*/  @!P2 IADD3 R2, -R0, -0x18, RZ ;  /* 0xffffffe80002a810 */ /* 0x000fe20007ffe1ff */
[----:B------:R-:W-:Y:S01]  /*f3c0*/  FFMA.FTZ R77, R198, -UR4, R77 ;  /* 0x80000004c64d7c23 */ /* 0x000fe2000801004d */
[----:B------:R-:W-:Y:S01]  /*f3d0*/  ISETP.GE.AND P2, PT, R3, RZ, PT ;  /* 0x000000ff0300720c */ /* 0x000fe20003f46270 */
[----:B------:R-:W1:Y:S10]  /*f3e0*/  I2F R198, R196 ;  /* 0x000000c400c67306 */ /* 0x000e740000201400 */
[----:B------:R2:W3:Y:S02]  /*f3f0*/  I2F R197, R2 ;  /* 0x0000000200c57306 */ /* 0x0004e40000201400 */
[----:B------:R-:W-:Y:S08]  /*f400*/  @!P2 IADD3 R3, -R0, 0x11, RZ ;  /* 0x000000110003a810 */ /* 0x000ff00007ffe1ff */
[----:B------:R-:W4:Y:S01]  /*f410*/  I2F R196, R3 ;  /* 0x0000000300c47306 */ /* 0x000f220000201400 */
[C---:B-1----:R-:W-:Y:S02]  /*f420*/  FFMA.FTZ R20, R198.reuse, -UR4, R20 ;  /* 0x80000004c6147c23 */ /* 0x042fe40008010014 */
[C---:B------:R-:W-:Y:S02]  /*f430*/  FFMA.FTZ R34, R198.reuse, -UR4, R34 ;  /* 0x80000004c6227c23 */ /* 0x040fe40008010022 */
[C---:B------:R-:W-:Y:S02]  /*f440*/  FFMA.FTZ R94, R198.reuse, -UR4, R94 ;  /* 0x80000004c65e7c23 */ /* 0x040fe4000801005e */
[----:B------:R-:W-:Y:S01]  /*f450*/  FFMA.FTZ R88, R198, -UR4, R88 ;  /* 0x80000004c6587c23 */ /* 0x000fe20008010058 */
[----:B--2---:R-:W-:Y:S01]  /*f460*/  IADD3 R2, R0, -0x18, RZ ;  /* 0xffffffe800027810 */ /* 0x004fe20007ffe0ff */
[C---:B---3--:R-:W-:Y:S02]  /*f470*/  FFMA.FTZ R58, R197.reuse, -UR4, R58 ;  /* 0x80000004c53a7c23 */ /* 0x048fe4000801003a */
[----:B------:R-:W-:Y:S01]  /*f480*/  FFMA.FTZ R44, R197, -UR4, R44 ;  /* 0x80000004c52c7c23 */ /* 0x000fe2000801002c */
[----:B------:R-:W-:Y:S02]  /*f490*/  ISETP.GE.AND P3, PT, R2, RZ, PT ;  /* 0x000000ff0200720c */ /* 0x000fe40003f66270 */
[----:B------:R-:W-:Y:S04]  /*f4a0*/  IADD3 R197, R0, 0x17, RZ ;  /* 0x0000001700c57810 */ /* 0x000fe80007ffe0ff */
[----:B------:R-:W-:Y:S01]  /*f4b0*/  ISETP.GE.AND P2, PT, R197, RZ, PT ;  /* 0x000000ffc500720c */ /* 0x000fe20003f46270 */
[C---:B----4-:R-:W-:Y:S02]  /*f4c0*/  FFMA.FTZ R21, R196.reuse, -UR4, R21 ;  /* 0x80000004c4157c23 */ /* 0x050fe40008010015 */
[C---:B------:R-:W-:Y:S02]  /*f4d0*/  FFMA.FTZ R35, R196.reuse, -UR4, R35 ;  /* 0x80000004c4237c23 */ /* 0x040fe40008010023 */
[----:B------:R-:W-:Y:S02]  /*f4e0*/  FFMA.FTZ R95, R196, -UR4, R95 ;  /* 0x80000004c45f7c23 */ /* 0x000fe4000801005f */
[----:B------:R-:W-:Y:S01]  /*f4f0*/  @!P3 IADD3 R2, -R0, 0x18, RZ ;  /* 0x000000180002b810 */ /* 0x000fe20007ffe1ff */
[----:B------:R-:W-:Y:S01]  /*f500*/  FFMA.FTZ R89, R196, -UR4, R89 ;  /* 0x80000004c4597c23 */ /* 0x000fe20008010059 */
[----:B------:R-:W-:Y:S02]  /*f510*/  IADD3 R196, R0, -0x19, RZ ;  /* 0xffffffe700c47810 */ /* 0x000fe40007ffe0ff */
[----:B------:R1:W2:Y:S02]  /*f520*/  I2F R3, R2 ;  /* 0x0000000200037306 */ /* 0x0002a40000201400 */
[----:B------:R-:W-:Y:S02]  /*f530*/  ISETP.GE.AND P4, PT, R196, RZ, PT ;  /* 0x000000ffc400720c */ /* 0x000fe40003f86270 */
[C---:B------:R-:W-:Y:S06]  /*f540*/  @!P2 IADD3 R197, -R0.reuse, -0x17, RZ ;  /* 0xffffffe900c5a810 */ /* 0x040fec0007ffe1ff */
[----:B------:R-:W3:Y:S05]  /*f550*/  I2F R197, R197 ;  /* 0x000000c500c57306 */ /* 0x000eea0000201400 */
[C---:B------:R-:W-:Y:S05]  /*f560*/  @!P4 IADD3 R196, -R0.reuse, 0x19, RZ ;  /* 0x0000001900c4c810 */ /* 0x040fea0007ffe1ff */
[----:B------:R-:W4:Y:S01]  /*f570*/  I2F R198, R196 ;  /* 0x000000c400c67306 */ /* 0x000f220000201400 */
[----:B-1----:R-:W-:Y:S01]  /*f580*/  IADD3 R2, R0, 0x48, RZ ;  /* 0x0000004800027810 */ /* 0x002fe20007ffe0ff */
[C---:B--2---:R-:W-:Y:S02]  /*f590*/  FFMA.FTZ R32, R3.reuse, -UR4, R32 ;  /* 0x8000000403207c23 */ /* 0x044fe40008010020 */
[C---:B------:R-:W-:Y:S01]  /*f5a0*/  FFMA.FTZ R38, R3.reuse, -UR4, R38 ;  /* 0x8000000403267c23 */ /* 0x040fe20008010026 */
[----:B------:R-:W-:Y:S01]  /*f5b0*/  ISETP.GE.AND P3, PT, R2, RZ, PT ;  /* 0x000000ff0200720c */ /* 0x000fe20003f66270 */
[C---:B------:R-:W-:Y:S02]  /*f5c0*/  FFMA.FTZ R106, R3.reuse, -UR4, R106 ;  /* 0x80000004036a7c23 */ /* 0x040fe4000801006a */
[----:B------:R-:W-:Y:S01]  /*f5d0*/  FFMA.FTZ R92, R3, -UR4, R92 ;  /* 0x80000004035c7c23 */ /* 0x000fe2000801005c */
[C---:B------:R-:W-:Y:S01]  /*f5e0*/  IADD3 R3, R0.reuse, -0x20, RZ ;  /* 0xffffffe000037810 */ /* 0x040fe20007ffe0ff */
[C---:B---3--:R-:W-:Y:S02]  /*f5f0*/  FFMA.FTZ R59, R197.reuse, -UR4, R59 ;  /* 0x80000004c53b7c23 */ /* 0x048fe4000801003b */
[----:B------:R-:W-:Y:S01]  /*f600*/  FFMA.FTZ R45, R197, -UR4, R45 ;  /* 0x80000004c52d7c23 */ /* 0x000fe2000801002d */
[C---:B------:R-:W-:Y:S05]  /*f610*/  IADD3 R197, R0.reuse, 0x10, RZ ;  /* 0x0000001000c57810 */ /* 0x040fea0007ffe0ff */
[----:B------:R-:W-:Y:S02]  /*f620*/  @!P3 IADD3 R2, -R0, -0x48, RZ ;  /* 0xffffffb80002b810 */ /* 0x000fe40007ffe1ff */
[----:B------:R-:W-:Y:S01]  /*f630*/  ISETP.GE.AND P3, PT, R3, RZ, PT ;  /* 0x000000ff0300720c */ /* 0x000fe20003f66270 */
[C---:B----4-:R-:W-:Y:S01]  /*f640*/  FFMA.FTZ R33, R198.reuse, -UR4, R33 ;  /* 0x80000004c6217c23 */ /* 0x050fe20008010021 */
[----:B------:R1:W2:Y:S01]  /*f650*/  I2F R204, R2 ;  /* 0x0000000200cc7306 */ /* 0x0002a20000201400 */
[C---:B------:R-:W-:Y:S02]  /*f660*/  FFMA.FTZ R39, R198.reuse, -UR4, R39 ;  /* 0x80000004c6277c23 */ /* 0x040fe40008010027 */
[C---:B------:R-:W-:Y:S02]  /*f670*/  FFMA.FTZ R107, R198.reuse, -UR4, R107 ;  /* 0x80000004c66b7c23 */ /* 0x040fe4000801006b */
[----:B------:R-:W-:Y:S06]  /*f680*/  FFMA.FTZ R93, R198, -UR4, R93 ;  /* 0x80000004c65d7c23 */ /* 0x000fec000801005d */
[C---:B------:R-:W-:Y:S04]  /*f690*/  @!P3 IADD3 R3, -R0.reuse, 0x20, RZ ;  /* 0x000000200003b810 */ /* 0x040fe80007ffe1ff */
[----:B------:R-:W3:Y:S01]  /*f6a0*/  I2F R196, R3 ;  /* 0x0000000300c47306 */ /* 0x000ee20000201400 */
[----:B-1----:R-:W-:Y:S01]  /*f6b0*/  IADD3 R2, R0, -0x21, RZ ;  /* 0xffffffdf00027810 */ /* 0x002fe20007ffe0ff */
[----:B--2---:R-:W-:Y:S03]  /*f6c0*/  FFMA.FTZ R10, R204, -UR4, R10 ;  /* 0x80000004cc0a7c23 */ /* 0x004fe6000801000a */
[----:B------:R-:W-:Y:S01]  /*f6d0*/  ISETP.GE.AND P2, PT, R2, RZ, PT ;  /* 0x000000ff0200720c */ /* 0x000fe20003f46270 */
[----:B---3--:R-:W-:Y:S11]  /*f6e0*/  FFMA.FTZ R36, R196, -UR4, R36 ;  /* 0x80000004c4247c23 */ /* 0x008ff60008010024 */
[----:B------:R-:W-:Y:S01]  /*f6f0*/  @!UPT UIADD3 URZ, URZ, URZ, URZ ;  /* 0x0000003f3f3ff290 */ /* 0x000fe2000fffe03f */
[----:B------:R-:W-:Y:S01]  /*f700*/  @!P2 IADD3 R2, -R0, 0x21, RZ ;  /* 0x000000210002a810 */ /* 0x000fe20007ffe1ff */
[C---:B------:R-:W-:Y:S01]  /*f710*/  FFMA.FTZ R50, R196.reuse, -UR4, R50 ;  /* 0x80000004c4327c23 */ /* 0x040fe20008010032 */
[----:B------:R-:W-:Y:S01]  /*f720*/  ISETP.GE.AND P2, PT, R197, RZ, PT ;  /* 0x000000ffc500720c */ /* 0x000fe20003f46270 */
[C---:B------:R-:W-:Y:S01]  /*f730*/  FFMA.FTZ R110, R196.reuse, -UR4, R110 ;  /* 0x80000004c46e7c23 */ /* 0x040fe2000801006e */
[----:B------:R1:W2:Y:S01]  /*f740*/  I2F R3, R2 ;  /* 0x0000000200037306 */ /* 0x0002a20000201400 */
[----:B------:R-:W-:Y:S01]  /*f750*/  FFMA.FTZ R104, R196, -UR4, R104 ;  /* 0x80000004c4687c23 */ /* 0x000fe20008010068 */
[----:B------:R-:W-:Y:S04]  /*f760*/  IADD3 R196, R0, -0x28, RZ ;  /* 0xffffffd800c47810 */ /* 0x000fe80007ffe0ff */
[----:B------:R-:W-:Y:S05]  /*f770*/  ISETP.GE.AND P4, PT, R196, RZ, PT ;  /* 0x000000ffc400720c */ /* 0x000fea0003f86270 */
[C---:B------:R-:W-:Y:S06]  /*f780*/  @!P2 IADD3 R197, -R0.reuse, -0x10, RZ ;  /* 0xfffffff000c5a810 */ /* 0x040fec0007ffe1ff */
[----:B------:R-:W3:Y:S02]  /*f790*/  I2F R197, R197 ;  /* 0x000000c500c57306 */ /* 0x000ee40000201400 */
[C---:B------:R-:W-:Y:S02]  /*f7a0*/  @!P4 IADD3 R196, -R0.reuse, 0x28, RZ ;  /* 0x0000002800c4c810 */ /* 0x040fe40007ffe1ff */
[----:B-1----:R-:W-:Y:S01]  /*f7b0*/  IADD3 R2, R0, -0x78, RZ ;  /* 0xffffff8800027810 */ /* 0x002fe20007ffe0ff */
[C---:B--2---:R-:W-:Y:S05]  /*f7c0*/  FFMA.FTZ R37, R3.reuse, -UR4, R37 ;  /* 0x8000000403257c23 */ /* 0x044fea0008010025 */
[----:B------:R-:W1:Y:S01]  /*f7d0*/  I2F R196, R196 ;  /* 0x000000c400c47306 */ /* 0x000e620000201400 */
[----:B------:R-:W-:Y:S01]  /*f7e0*/  ISETP.GE.AND P3, PT, R2, RZ, PT ;  /* 0x000000ff0200720c */ /* 0x000fe20003f66270 */
[C---:B------:R-:W-:Y:S02]  /*f7f0*/  FFMA.FTZ R51, R3.reuse, -UR4, R51 ;  /* 0x8000000403337c23 */ /* 0x040fe40008010033 */
[C---:B------:R-:W-:Y:S02]  /*f800*/  FFMA.FTZ R111, R3.reuse, -UR4, R111 ;  /* 0x80000004036f7c23 */ /* 0x040fe4000801006f */
[----:B------:R-:W-:Y:S01]  /*f810*/  FFMA.FTZ R105, R3, -UR4, R105 ;  /* 0x8000000403697c23 */ /* 0x000fe20008010069 */
[C---:B------:R-:W-:Y:S07]  /*f820*/  IADD3 R3, R0.reuse, -0x29, RZ ;  /* 0xffffffd700037810 */ /* 0x040fee0007ffe0ff */
[C---:B------:R-:W-:Y:S01]  /*f830*/  @!P3 IADD3 R2, -R0.reuse, 0x78, RZ ;  /* 0x000000780002b810 */ /* 0x040fe20007ffe1ff */
[----:B---3--:R-:W-:Y:S01]  /*f840*/  FFMA.FTZ R62, R197, -UR4, R62 ;  /* 0x80000004c53e7c23 */ /* 0x008fe2000801003e */
[----:B------:R-:W-:Y:S01]  /*f850*/  ISETP.GE.AND P3, PT, R3, RZ, PT ;  /* 0x000000ff0300720c */ /* 0x000fe20003f66270 */
[----:B------:R-:W-:Y:S01]  /*f860*/  FFMA.FTZ R56, R197, -UR4, R56 ;  /* 0x80000004c5387c23 */ /* 0x000fe20008010038 */
[----:B------:R2:W3:Y:S01]  /*f870*/  I2F R198, R2 ;  /* 0x0000000200c67306 */ /* 0x0004e20000201400 */
[----:B------:R-:W-:Y:S04]  /*f880*/  IADD3 R197, R0, -0x39, RZ ;  /* 0xffffffc700c57810 */ /* 0x000fe80007ffe0ff */
[----:B------:R-:W-:Y:S01]  /*f890*/  ISETP.GE.AND P4, PT, R197, RZ, PT ;  /* 0x000000ffc500720c */ /* 0x000fe20003f86270 */
[C---:B-1----:R-:W-:Y:S02]  /*f8a0*/  FFMA.FTZ R48, R196.reuse, -UR4, R48 ;  /* 0x80000004c4307c23 */ /* 0x042fe40008010030 */
[C---:B------:R-:W-:Y:S02]  /*f8b0*/  FFMA.FTZ R54, R196.reuse, -UR4, R54 ;  /* 0x80000004c4367c23 */ /* 0x040fe40008010036 */
[----:B------:R-:W-:Y:S01]  /*f8c0*/  FFMA.FTZ R122, R196, -UR4, R122 ;  /* 0x80000004c47a7c23 */ /* 0x000fe2000801007a */
[----:B------:R-:W-:Y:S01]  /*f8d0*/  @!P3 IADD3 R3, -R0, 0x29, RZ ;  /* 0x000000290003b810 */ /* 0x000fe20007ffe1ff */
[----:B------:R-:W-:Y:S01]  /*f8e0*/  FFMA.FTZ R108, R196, -UR4, R108 ;  /* 0x80000004c46c7c23 */ /* 0x000fe2000801006c */
[----:B------:R-:W-:Y:S04]  /*f8f0*/  IADD3 R196, R0, -0x31, RZ ;  /* 0xffffffcf00c47810 */ /* 0x000fe80007ffe0ff */
[----:B------:R-:W1:Y:S01]  /*f900*/  I2F R3, R3 ;  /* 0x0000000300037306 */ /* 0x000e620000201400 */
[----:B------:R-:W-:Y:S02]  /*f910*/  ISETP.GE.AND P6, PT, R196, RZ, PT ;  /* 0x000000ffc400720c */ /* 0x000fe40003fc6270 */
[C---:B------:R-:W-:Y:S02]  /*f920*/  @!P4 IADD3 R197, -R0.reuse, 0x39, RZ ;  /* 0x0000003900c5c810 */ /* 0x040fe40007ffe1ff */
[----:B--2---:R-:W-:Y:S01]  /*f930*/  IADD3 R2, R0, -0x30, RZ ;  /* 0xffffffd000027810 */ /* 0x004fe20007ffe0ff */
[----:B---3--:R-:W-:Y:S01]  /*f940*/  FFMA.FTZ R128, R198, -UR4, R128 ;  /* 0x80000004c6807c23 */ /* 0x008fe20008010080 */
[----:B------:R-:W-:Y:S02]  /*f950*/  IADD3 R198, R0, -0x38, RZ ;  /* 0xffffffc800c67810 */ /* 0x000fe40007ffe0ff */
[----:B------:R-:W-:Y:S02]  /*f960*/  ISETP.GE.AND P2, PT, R2, RZ, PT ;  /* 0x000000ff0200720c */ /* 0x000fe40003f46270 */
[----:B------:R-:W-:Y:S03]  /*f970*/  ISETP.GE.AND P5, PT, R198, RZ, PT ;  /* 0x000000ffc600720c */ /* 0x000fe60003fa6270 */
[C---:B------:R-:W-:Y:S08]  /*f980*/  @!P6 IADD3 R196, -R0.reuse, 0x31, RZ ;  /* 0x0000003100c4e810 */ /* 0x040ff00007ffe1ff */
[C---:B------:R-:W-:Y:S01]  /*f990*/  @!P2 IADD3 R2, -R0.reuse, 0x30, RZ ;  /* 0x000000300002a810 */ /* 0x040fe20007ffe1ff */
[C---:B-1----:R-:W-:Y:S01]  /*f9a0*/  FFMA.FTZ R49, R3.reuse, -UR4, R49 ;  /* 0x8000000403317c23 */ /* 0x042fe20008010031 */
[C---:B------:R-:W-:Y:S01]  /*f9b0*/  @!P5 IADD3 R198, -R0.reuse, 0x38, RZ ;  /* 0x0000003800c6d810 */ /* 0x040fe20007ffe1ff */
[C---:B------:R-:W-:Y:S02]  /*f9c0*/  FFMA.FTZ R55, R3.reuse, -UR4, R55 ;  /* 0x8000000403377c23 */ /* 0x040fe40008010037 */
[C---:B------:R-:W-:Y:S01]  /*f9d0*/  FFMA.FTZ R123, R3.reuse, -UR4, R123 ;  /* 0x80000004037b7c23 */ /* 0x040fe2000801007b */
[----:B------:R-:W1:Y:S01]  /*f9e0*/  I2F R2, R2 ;  /* 0x0000000200027306 */ /* 0x000e620000201400 */
[----:B------:R-:W-:Y:S01]  /*f9f0*/  FFMA.FTZ R109, R3, -UR4, R109 ;  /* 0x80000004036d7c23 */ /* 0x000fe2000801006d */
[C---:B------:R-:W-:Y:S04]  /*fa00*/  IADD3 R3, R0.reuse, -0x79, RZ ;  /* 0xffffff8700037810 */ /* 0x040fe80007ffe0ff */
[----:B------:R-:W-:Y:S04]  /*fa10*/  ISETP.GE.AND P3, PT, R3, RZ, PT ;  /* 0x000000ff0300720c */ /* 0x000fe80003f66270 */
[----:B------:R-:W2:Y:S09]  /*fa20*/  I2F R198, R198 ;  /* 0x000000c600c67306 */ /* 0x000eb20000201400 */
[----:B------:R-:W-:Y:S01]  /*fa30*/  @!P3 IADD3 R3, -R0, 0x79, RZ ;  /* 0x000000790003b810 */ /* 0x000fe20007ffe1ff */
[C---:B-1----:R-:W-:Y:S05]  /*fa40*/  FFMA.FTZ R52, R2.reuse, -UR4, R52 ;  /* 0x8000000402347c23 */ /* 0x042fea0008010034 */
[----:B------:R-:W1:Y:S01]  /*fa50*/  I2F R3, R3 ;  /* 0x0000000300037306 */ /* 0x000e620000201400 */
[C---:B------:R-:W-:Y:S02]  /*fa60*/  FFMA.FTZ R66, R2.reuse, -UR4, R66 ;  /* 0x8000000402427c23 */ /* 0x040fe40008010042 */
[C---:B------:R-:W-:Y:S02]  /*fa70*/  FFMA.FTZ R126, R2.reuse, -UR4, R126 ;  /* 0x80000004027e7c23 */ /* 0x040fe4000801007e */
[----:B------:R-:W-:Y:S01]  /*fa80*/  FFMA.FTZ R120, R2, -UR4, R120 ;  /* 0x8000000402787c23 */ /* 0x000fe20008010078 */
[----:B------:R-:W-:Y:S01]  /*fa90*/  IADD3 R2, R0, 0xf, RZ ;  /* 0x0000000f00027810 */ /* 0x000fe20007ffe0ff */
[----:B--2---:R-:W-:Y:S03]  /*faa0*/  FFMA.FTZ R64, R198, -UR4, R64 ;  /* 0x80000004c6407c23 */ /* 0x004fe60008010040 */
[----:B------:R-:W-:Y:S01]  /*fab0*/  ISETP.GE.AND P2, PT, R2, RZ, PT ;  /* 0x000000ff0200720c */ /* 0x000fe20003f46270 */
[C---:B------:R-:W-:Y:S02]  /*fac0*/  FFMA.FTZ R70, R198.reuse, -UR4, R70 ;  /* 0x80000004c6467c23 */ /* 0x040fe40008010046 */
[----:B------:R-:W-:Y:S10]  /*fad0*/  FFMA.FTZ R124, R198, -UR4, R124 ;  /* 0x80000004c67c7c23 */ /* 0x000ff4000801007c */
[----:B------:R-:W-:Y:S01]  /*fae0*/  @!P2 IADD3 R2, -R0, -0xf, RZ ;  /* 0xfffffff10002a810 */ /* 0x000fe20007ffe1ff */
[----:B-1----:R-:W-:Y:S01]  /*faf0*/  FFMA.FTZ R129, R3, -UR4, R129 ;  /* 0x8000000403817c23 */ /* 0x002fe20008010081 */
[----:B------:R-:W-:Y:S04]  /*fb00*/  FMNMX.FTZ R0, R4, R201, !PT ;  /* 0x000000c904007209 */ /* 0x000fe80007810000 */
[----:B------:R-:W1:Y:S01]  /*fb10*/  I2F R2, R2 ;  /* 0x0000000200027306 */ /* 0x000e620000201400 */
[----:B------:R-:W-:Y:S04]  /*fb20*/  FMNMX.FTZ R0, R5, R0, !PT ;  /* 0x0000000005007209 */ /* 0x000fe80007810000 */
[----:B------:R-:W-:Y:S04]  /*fb30*/  FMNMX.FTZ R3, R16, R0, !PT ;  /* 0x0000000010037209 */ /* 0x000fe80007810000 */
[----:B------:R-:W-:Y:S01]  /*fb40*/  FMNMX.FTZ R3, R17, R3, !PT ;  /* 0x0000000311037209 */ /* 0x000fe20007810000 */
[----:B------:R-:W2:Y:S03]  /*fb50*/  I2F R0, R196 ;  /* 0x000000c400007306 */ /* 0x000ea60000201400 */
[----:B------:R-:W-:Y:S04]  /*fb60*/  FMNMX.FTZ R3, R20, R3, !PT ;  /* 0x0000000314037209 */ /* 0x000fe80007810000 */
[----:B------:R-:W-:Y:S03]  /*fb70*/  FMNMX.FTZ R3, R21, R3, !PT ;  /* 0x0000000315037209 */ /* 0x000fe60007810000 */
[----:B------:R-:W3:Y:S01]  /*fb80*/  I2F R196, R197 ;  /* 0x000000c500c47306 */ /* 0x000ee20000201400 */
[----:B------:R-:W-:Y:S01]  /*fb90*/  FMNMX.FTZ R3, R32, R3, !PT ;  /* 0x0000000320037209 */ /* 0x000fe20007810000 */
[C---:B-1----:R-:W-:Y:S03]  /*fba0*/  FFMA.FTZ R63, R2.reuse, -UR4, R63 ;  /* 0x80000004023f7c23 */ /* 0x042fe6000801003f */
[----:B------:R-:W-:Y:S01]  /*fbb0*/  FMNMX.FTZ R3, R33, R3, !PT ;  /* 0x0000000321037209 */ /* 0x000fe20007810000 */
[----:B------:R-:W-:Y:S01]  /*fbc0*/  FFMA.FTZ R57, R2, -UR4, R57 ;  /* 0x8000000402397c23 */ /* 0x000fe20008010039 */
[----:B------:R-:W-:Y:S02]  /*fbd0*/  FMNMX.FTZ R2, R6, R199, !PT ;  /* 0x000000c706027209 */ /* 0x000fe40007810000 */
[----:B------:R-:W-:Y:S02]  /*fbe0*/  FMNMX.FTZ R3, R36, R3, !PT ;  /* 0x0000000324037209 */ /* 0x000fe40007810000 */
[----:B------:R-:W-:Y:S02]  /*fbf0*/  FMNMX.FTZ R2, R7, R2, !PT ;  /* 0x0000000207027209 */ /* 0x000fe40007810000 */
[----:B------:R-:W-:Y:S01]  /*fc00*/  FMNMX.FTZ R3, R37, R3, !PT ;  /* 0x0000000325037209 */ /* 0x000fe20007810000 */
[----:B--2---:R-:W-:Y:S01]  /*fc10*/  FFMA.FTZ R53, R0, -UR4, R53 ;  /* 0x8000000400357c23 */ /* 0x004fe20008010035 */
[----:B------:R-:W-:Y:S01]  /*fc20*/  FMNMX.FTZ R2, R18, R2, !PT ;  /* 0x0000000212027209 */ /* 0x000fe20007810000 */
[----:B------:R-:W-:Y:S01]  /*fc30*/  FFMA.FTZ R67, R0, -UR4, R67 ;  /* 0x8000000400437c23 */ /* 0x000fe20008010043 */
[----:B------:R-:W-:Y:S01]  /*fc40*/  FMNMX.FTZ R3, R48, R3, !PT ;  /* 0x0000000330037209 */ /* 0x000fe20007810000 */
[C---:B------:R-:W-:Y:S01]  /*fc50*/  FFMA.FTZ R127, R0.reuse, -UR4, R127 ;  /* 0x80000004007f7c23 */ /* 0x040fe2000801007f */
[----:B------:R-:W-:Y:S01]  /*fc60*/  FMNMX.FTZ R2, R19, R2, !PT ;  /* 0x0000000213027209 */ /* 0x000fe20007810000 */
[----:B------:R-:W-:Y:S01]  /*fc70*/  FFMA.FTZ R121, R0, -UR4, R121 ;  /* 0x8000000400797c23 */ /* 0x000fe20008010079 */
[----:B------:R-:W-:Y:S02]  /*fc80*/  FMNMX.FTZ R3, R49, R3, !PT ;  /* 0x0000000331037209 */ /* 0x000fe40007810000 */
[----:B------:R-:W-:Y:S01]  /*fc90*/  FMNMX.FTZ R2, R22, R2, !PT ;  /* 0x0000000216027209 */ /* 0x000fe20007810000 */
[----:B---3--:R-:W-:Y:S01]  /*fca0*/  FFMA.FTZ R65, R196, -UR4, R65 ;  /* 0x80000004c4417c23 */ /* 0x008fe20008010041 */
[----:B------:R-:W-:Y:S01]  /*fcb0*/  FMNMX.FTZ R3, R52, R3, !PT ;  /* 0x0000000334037209 */ /* 0x000fe20007810000 */
[C---:B------:R-:W-:Y:S01]  /*fcc0*/  FFMA.FTZ R71, R196.reuse, -UR4, R71 ;  /* 0x80000004c4477c23 */ /* 0x040fe20008010047 */
[----:B------:R-:W-:Y:S01]  /*fcd0*/  FMNMX.FTZ R2, R23, R2, !PT ;  /* 0x0000000217027209 */ /* 0x000fe20007810000 */
[----:B------:R-:W-:Y:S01]  /*fce0*/  FFMA.FTZ R125, R196, -UR4, R125 ;  /* 0x80000004c47d7c23 */ /* 0x000fe2000801007d */
        /* <DEDUP_REMOVED lines=92> */
[----:B------:R-:W-:Y:S04]  /*102b0*/  FMNMX.FTZ R3, R45, R3, !PT ;  /* 0x000000032d037209 */ /* 0x000fe80007810000 */
[----:B------:R-:W-:Y:S04]  /*102c0*/  FMNMX.FTZ R3, R56, R3, !PT ;  /* 0x0000000338037209 */ /* 0x000fe80007810000 */
[----:B------:R-:W-:Y:S02]  /*102d0*/  FMNMX.FTZ R3, R57, R3, !PT ;  /* 0x0000000339037209 */ /* 0x000fe40007810000 */
[----:B-1----:R-:W-:Y:S02]  /*102e0*/  FMNMX.FTZ R0, R0, R2, !PT ;  /* 0x0000000200007209 */ /* 0x002fe40007810000 */
[----:B------:R-:W-:Y:S04]  /*102f0*/  FMNMX.FTZ R2, R60, R3, !PT ;  /* 0x000000033c027209 */ /* 0x000fe80007810000 */
[----:B------:R-:W-:Y:S02]  /*10300*/  FMNMX.FTZ R2, R61, R2, !PT ;  /* 0x000000023d027209 */ /* 0x000fe40007810000 */
[----:B--2---:R-:W-:Y:S02]  /*10310*/  FMNMX.FTZ R197, R197, R196, !PT ;  /* 0x000000c4c5c57209 */ /* 0x004fe40007810000 */
[----:B------:R-:W-:Y:S01]  /*10320*/  FMNMX.FTZ R2, R72, R2, !PT ;  /* 0x0000000248027209 */ /* 0x000fe20007810000 */
[----:B------:R-:W1:Y:S03]  /*10330*/  SHFL.BFLY PT, R196, R198, 0x1, 0x1f ;  /* 0x0c201f00c6c47f89 */ /* 0x000e6600000e0000 */
[----:B------:R-:W-:Y:S04]  /*10340*/  FMNMX.FTZ R2, R73, R2, !PT ;  /* 0x0000000249027209 */ /* 0x000fe80007810000 */
[----:B------:R-:W-:Y:S01]  /*10350*/  FMNMX.FTZ R2, R76, R2, !PT ;  /* 0x000000024c027209 */ /* 0x000fe20007810000 */
[----:B------:R-:W2:Y:S03]  /*10360*/  SHFL.BFLY PT, R3, R197, 0x1, 0x1f ;  /* 0x0c201f00c5037f89 */ /* 0x000ea600000e0000 */
        /* <DEDUP_REMOVED lines=9> */
[----:B------:R-:W1:Y:S01]  /*10400*/  SHFL.BFLY PT, R3, R0, 0x1, 0x1f ;  /* 0x0c201f0000037f89 */ /* 0x000e6200000e0000 */
[----:B------:R-:W-:Y:S02]  /*10410*/  FSETP.NEU.FTZ.AND P2, PT, R197, -INF , PT ;  /* 0xff800000c500780b */ /* 0x000fe40003f5d000 */
[----:B------:R-:W-:Y:S04]  /*10420*/  FMNMX.FTZ R2, R108, R2, !PT ;  /* 0x000000026c027209 */ /* 0x000fe80007810000 */
[----:B------:R-:W-:Y:S04]  /*10430*/  FMNMX.FTZ R2, R109, R2, !PT ;  /* 0x000000026d027209 */ /* 0x000fe80007810000 */
[----:B------:R-:W-:Y:S04]  /*10440*/  FMNMX.FTZ R2, R120, R2, !PT ;  /* 0x0000000278027209 */ /* 0x000fe80007810000 */
[----:B------:R-:W-:Y:S04]  /*10450*/  FMNMX.FTZ R2, R121, R2, !PT ;  /* 0x0000000279027209 */ /* 0x000fe80007810000 */
[----:B------:R-:W-:Y:S01]  /*10460*/  FMNMX.FTZ R204, R124, R2, !PT ;  /* 0x000000027ccc7209 */ /* 0x000fe20007810000 */
[C---:B------:R-:W-:Y:S02]  /*10470*/  FADD.FTZ R2, -R197.reuse, R199 ;  /* 0x000000c7c5027221 */ /* 0x040fe40000010100 */
[----:B------:R-:W-:Y:S01]  /*10480*/  FMUL.FTZ R199, R197, c[0x0][0x23c] ;  /* 0x00008f00c5c77a20 */ /* 0x000fe20000410000 */
[----:B------:R-:W-:Y:S01]  /*10490*/  FMNMX.FTZ R204, R125, R204, !PT ;  /* 0x000000cc7dcc7209 */ /* 0x000fe20007810000 */
[----:B------:R-:W-:Y:S01]  /*104a0*/  FMUL.FTZ R2, R2, c[0x0][0x23c] ;  /* 0x00008f0002027a20 */ /* 0x000fe20000410000 */
[----:B-1----:R-:W-:Y:S02]  /*104b0*/  FMNMX.FTZ R196, R0, R3, !PT ;  /* 0x0000000300c47209 */ /* 0x002fe40007810000 */
[----:B------:R-:W-:Y:S01]  /*104c0*/  FSEL R199, R199, RZ, P2 ;  /* 0x000000ffc7c77208 */ /* 0x000fe20001000000 */
[----:B------:R-:W1:Y:S01]  /*104d0*/  SHFL.BFLY PT, R0, R204, 0x2, 0x1f ;  /* 0x0c401f00cc007f89 */ /* 0x000e6200000e0000 */
[----:B------:R-:W-:Y:S01]  /*104e0*/  FSETP.NEU.FTZ.AND P2, PT, R196, -INF , PT ;  /* 0xff800000c400780b */ /* 0x000fe20003f5d000 */
[----:B------:R-:W2:Y:S02]  /*104f0*/  MUFU.EX2 R2, R2 ;  /* 0x0000000200027308 */ /* 0x000ea40000000800 */
[--C-:B------:R-:W-:Y:S02]  /*10500*/  FFMA.FTZ R6, R6, c[0x0][0x23c], -R199.reuse ;  /* 0x00008f0006067a23 */ /* 0x100fe400000108c7 */
[--C-:B------:R-:W-:Y:S02]  /*10510*/  FFMA.FTZ R22, R22, c[0x0][0x23c], -R199.reuse ;  /* 0x00008f0016167a23 */ /* 0x100fe400000108c7 */
[--C-:B------:R-:W-:Y:S02]  /*10520*/  FFMA.FTZ R23, R23, c[0x0][0x23c], -R199.reuse ;  /* 0x00008f0017177a23 */ /* 0x100fe400000108c7 */
[--C-:B------:R-:W-:Y:S02]  /*10530*/  FFMA.FTZ R19, R19, c[0x0][0x23c], -R199.reuse ;  /* 0x00008f0013137a23 */ /* 0x100fe400000108c7 */
[----:B------:R1:W3:Y:S01]  /*10540*/  MUFU.EX2 R205, R6 ;  /* 0x0000000600cd7308 */ /* 0x0002e20000000800 */
        /* <DEDUP_REMOVED lines=8> */
[C---:B--2---:R-:W-:Y:S02]  /*105d0*/  FMUL.FTZ R134, R2.reuse, R134 ;  /* 0x0000008602867220 */ /* 0x044fe40000410000 */
[C---:B------:R-:W-:Y:S02]  /*105e0*/  FMUL.FTZ R135, R2.reuse, R135 ;  /* 0x0000008702877220 */ /* 0x040fe40000410000 */
[C---:B------:R-:W-:Y:S01]  /*105f0*/  FMUL.FTZ R146, R2.reuse, R146 ;  /* 0x0000009202927220 */ /* 0x040fe20000410000 */
[----:B------:R-:W-:Y:S01]  /*10600*/  MUFU.EX2 R22, R22 ;  /* 0x0000001600167308 */ /* 0x000fe20000000800 */
[C---:B------:R-:W-:Y:S02]  /*10610*/  FMUL.FTZ R147, R2.reuse, R147 ;  /* 0x0000009302937220 */ /* 0x040fe40000410000 */
[----:B------:R-:W-:Y:S01]  /*10620*/  FMUL.FTZ R150, R2, R150 ;  /* 0x0000009602967220 */ /* 0x000fe20000410000 */
[----:B-1----:R-:W-:Y:S01]  /*10630*/  FMNMX.FTZ R6, R204, R0, !PT ;  /* 0x00000000cc067209 */ /* 0x002fe20007810000 */
[C---:B------:R-:W-:Y:S02]  /*10640*/  FADD.FTZ R0, -R196.reuse, R200 ;  /* 0x000000c8c4007221 */ /* 0x040fe40000010100 */
[----:B------:R-:W-:Y:S02]  /*10650*/  FMUL.FTZ R200, R196, c[0x0][0x23c] ;  /* 0x00008f00c4c87a20 */ /* 0x000fe40000410000 */
[----:B------:R-:W-:Y:S01]  /*10660*/  FMUL.FTZ R0, R0, c[0x0][0x23c] ;  /* 0x00008f0000007a20 */ /* 0x000fe20000410000 */
[----:B------:R-:W-:Y:S01]  /*10670*/  MUFU.EX2 R23, R23 ;  /* 0x0000001700177308 */ /* 0x000fe20000000800 */
[----:B------:R-:W-:Y:S01]  /*10680*/  FMUL.FTZ R151, R2, R151 ;  /* 0x0000009702977220 */ /* 0x000fe20000410000 */
[----:B------:R-:W-:Y:S01]  /*10690*/  FSEL R200, R200, RZ, P2 ;  /* 0x000000ffc8c87208 */ /* 0x000fe20001000000 */
[----:B------:R-:W-:Y:S01]  /*106a0*/  FMUL.FTZ R162, R2, R162 ;  /* 0x000000a202a27220 */ /* 0x000fe20000410000 */
[----:B------:R-:W-:Y:S01]  /*106b0*/  FSETP.NEU.FTZ.AND P2, PT, R198, -INF , PT ;  /* 0xff800000c600780b */ /* 0x000fe20003f5d000 */
[----:B------:R-:W-:Y:S01]  /*106c0*/  FMUL.FTZ R163, R2, R163 ;  /* 0x000000a302a37220 */ /* 0x000fe20000410000 */
[----:B------:R-:W1:Y:S01]  /*106d0*/  SHFL.BFLY PT, R3, R6, 0x1, 0x1f ;  /* 0x0c201f0006037f89 */ /* 0x000e6200000e0000 */
[--C-:B------:R-:W-:Y:S02]  /*106e0*/  FFMA.FTZ R10, R10, c[0x0][0x23c], -R200.reuse ;  /* 0x00008f000a0a7a23 */ /* 0x100fe400000108c8 */
[C---:B------:R-:W-:Y:S01]  /*106f0*/  FMUL.FTZ R166, R2.reuse, R166 ;  /* 0x000000a602a67220 */ /* 0x040fe20000410000 */
[----:B------:R-:W2:Y:S01]  /*10700*/  MUFU.EX2 R0, R0 ;  /* 0x0000000000007308 */ /* 0x000ea20000000800 */
[C---:B------:R-:W-:Y:S02]  /*10710*/  FMUL.FTZ R167, R2.reuse, R167 ;  /* 0x000000a702a77220 */ /* 0x040fe40000410000 */
[C---:B------:R-:W-:Y:S02]  /*10720*/  FMUL.FTZ R178, R2.reuse, R178 ;  /* 0x000000b202b27220 */ /* 0x040fe40000410000 */
[C---:B------:R-:W-:Y:S02]  /*10730*/  FMUL.FTZ R179, R2.reuse, R179 ;  /* 0x000000b302b37220 */ /* 0x040fe40000410000 */
[----:B---3--:R-:W-:Y:S02]  /*10740*/  FFMA.FTZ R204, R2, R235, R205 ;  /* 0x000000eb02cc7223 */ /* 0x008fe400000100cd */
[--C-:B------:R-:W-:Y:S01]  /*10750*/  FFMA.FTZ R14, R14, c[0x0][0x23c], -R200.reuse ;  /* 0x00008f000e0e7a23 */ /* 0x100fe200000108c8 */
[----:B------:R-:W3:Y:S01]  /*10760*/  MUFU.EX2 R10, R10 ;  /* 0x0000000a000a7308 */ /* 0x000ee20000000800 */
[C---:B------:R-:W-:Y:S02]  /*10770*/  FMUL.FTZ R182, R2.reuse, R182 ;  /* 0x000000b602b67220 */ /* 0x040fe40000410000 */
[C---:B------:R-:W-:Y:S02]  /*10780*/  FMUL.FTZ R183, R2.reuse, R183 ;  /* 0x000000b702b77220 */ /* 0x040fe40000410000 */
[C---:B------:R-:W-:Y:S02]  /*10790*/  FMUL.FTZ R194, R2.reuse, R194 ;  /* 0x000000c202c27220 */ /* 0x040fe40000410000 */
[----:B------:R-:W-:Y:S02]  /*107a0*/  FMUL.FTZ R195, R2, R195 ;  /* 0x000000c302c37220 */ /* 0x000fe40000410000 */
[----:B------:R-:W-:Y:S01]  /*107b0*/  FADD.FTZ R2, -R198, R201 ;  /* 0x000000c9c6027221 */ /* 0x000fe20000010100 */
[----:B------:R-:W-:Y:S01]  /*107c0*/  MUFU.EX2 R34, R34 ;  /* 0x0000002200227308 */ /* 0x000fe20000000800 */
[----:B-1----:R-:W-:Y:S01]  /*107d0*/  FMNMX.FTZ R6, R6, R3, !PT ;  /* 0x0000000306067209 */ /* 0x002fe20007810000 */
[----:B------:R-:W-:Y:S02]  /*107e0*/  FFMA.FTZ R15, R15, c[0x0][0x23c], -R200 ;  /* 0x00008f000f0f7a23 */ /* 0x000fe400000108c8 */
[C---:B--2---:R-:W-:Y:S02]  /*107f0*/  FMUL.FTZ R138, R0.reuse, R138 ;  /* 0x0000008a008a7220 */ /* 0x044fe40000410000 */
[C---:B------:R-:W-:Y:S02]  /*10800*/  FMUL.FTZ R139, R0.reuse, R139 ;  /* 0x0000008b008b7220 */ /* 0x040fe40000410000 */
[C---:B------:R-:W-:Y:S02]  /*10810*/  FMUL.FTZ R142, R0.reuse, R142 ;  /* 0x0000008e008e7220 */ /* 0x040fe40000410000 */
[----:B------:R-:W-:Y:S01]  /*10820*/  MUFU.EX2 R35, R35 ;  /* 0x0000002300237308 */ /* 0x000fe20000000800 */
[C---:B------:R-:W-:Y:S02]  /*10830*/  FMUL.FTZ R143, R0.reuse, R143 ;  /* 0x0000008f008f7220 */ /* 0x040fe40000410000 */
[C---:B------:R-:W-:Y:S02]  /*10840*/  FMUL.FTZ R154, R0.reuse, R154 ;  /* 0x0000009a009a7220 */ /* 0x040fe40000410000 */
[C---:B---3--:R-:W-:Y:S02]  /*10850*/  FFMA.FTZ R201, R0.reuse, R236, R10 ;  /* 0x000000ec00c97223 */ /* 0x048fe4000001000a */
[C---:B------:R-:W-:Y:S02]  /*10860*/  FMUL.FTZ R155, R0.reuse, R155 ;  /* 0x0000009b009b7220 */ /* 0x040fe40000410000 */
[C---:B------:R-:W-:Y:S01]  /*10870*/  FMUL.FTZ R158, R0.reuse, R158 ;  /* 0x0000009e009e7220 */ /* 0x040fe20000410000 */
[----:B------:R-:W-:Y:S01]  /*10880*/  MUFU.EX2 R38, R38 ;  /* 0x0000002600267308 */ /* 0x000fe20000000800 */
[C---:B------:R-:W-:Y:S02]  /*10890*/  FMUL.FTZ R159, R0.reuse, R159 ;  /* 0x0000009f009f7220 */ /* 0x040fe40000410000 */
[C---:B------:R-:W-:Y:S02]  /*108a0*/  FMUL.FTZ R170, R0.reuse, R170 ;  /* 0x000000aa00aa7220 */ /* 0x040fe40000410000 */
[C---:B------:R-:W-:Y:S02]  /*108b0*/  FMUL.FTZ R171, R0.reuse, R171 ;  /* 0x000000ab00ab7220 */ /* 0x040fe40000410000 */
[C---:B------:R-:W-:Y:S02]  /*108c0*/  FMUL.FTZ R174, R0.reuse, R174 ;  /* 0x000000ae00ae7220 */ /* 0x040fe40000410000 */
[C---:B------:R-:W-:Y:S01]  /*108d0*/  FMUL.FTZ R175, R0.reuse, R175 ;  /* 0x000000af00af7220 */ /* 0x040fe20000410000 */
[----:B------:R-:W-:Y:S01]  /*108e0*/  MUFU.EX2 R39, R39 ;  /* 0x0000002700277308 */ /* 0x000fe20000000800 */
[C---:B------:R-:W-:Y:S02]  /*108f0*/  FMUL.FTZ R186, R0.reuse, R186 ;  /* 0x000000ba00ba7220 */ /* 0x040fe40000410000 */
[C---:B------:R-:W-:Y:S02]  /*10900*/  FMUL.FTZ R187, R0.reuse, R187 ;  /* 0x000000bb00bb7220 */ /* 0x040fe40000410000 */
[C---:B------:R-:W-:Y:S02]  /*10910*/  FMUL.FTZ R190, R0.reuse, R190 ;  /* 0x000000be00be7220 */ /* 0x040fe40000410000 */
[----:B------:R-:W-:Y:S02]  /*10920*/  FMUL.FTZ R191, R0, R191 ;  /* 0x000000bf00bf7220 */ /* 0x000fe40000410000 */
[----:B------:R-:W-:Y:S01]  /*10930*/  FMUL.FTZ R0, R198, c[0x0][0x23c] ;  /* 0x00008f00c6007a20 */ /* 0x000fe20000410000 */
[----:B------:R-:W-:Y:S01]  /*10940*/  MUFU.EX2 R50, R50 ;  /* 0x0000003200327308 */ /* 0x000fe20000000800 */
[----:B------:R-:W-:Y:S02]  /*10950*/  FMUL.FTZ R2, R2, c[0x0][0x23c] ;  /* 0x00008f0002027a20 */ /* 0x000fe40000410000 */
[----:B------:R-:W-:Y:S01]  /*10960*/  FADD.FTZ R3, -R6, R202 ;  /* 0x000000ca06037221 */ /* 0x000fe20000010100 */
[----:B------:R-:W-:Y:S01]  /*10970*/  FSEL R0, R0, RZ, P2 ;  /* 0x000000ff00007208 */ /* 0x000fe20001000000 */
[--C-:B------:R-:W-:Y:S01]  /*10980*/  FFMA.FTZ R26, R26, c[0x0][0x23c], -R200.reuse ;  /* 0x00008f001a1a7a23 */ /* 0x100fe200000108c8 */
[----:B------:R-:W-:Y:S01]  /*10990*/  FSETP.NEU.FTZ.AND P2, PT, R6, -INF , PT ;  /* 0xff8000000600780b */ /* 0x000fe20003f5d000 */
[----:B------:R-:W-:Y:S02]  /*109a0*/  FFMA.FTZ R27, R27, c[0x0][0x23c], -R200 ;  /* 0x00008f001b1b7a23 */ /* 0x000fe400000108c8 */
[--C-:B------:R-:W-:Y:S01]  /*109b0*/  FFMA.FTZ R4, R4, c[0x0][0x23c], -R0.reuse ;  /* 0x00008f0004047a23 */ /* 0x100fe20000010800 */
[----:B------:R-:W1:Y:S01]  /*109c0*/  MUFU.EX2 R2, R2 ;  /* 0x0000000200027308 */ /* 0x000e620000000800 */
[--C-:B------:R-:W-:Y:S02]  /*109d0*/  FFMA.FTZ R20, R20, c[0x0][0x23c], -R0.reuse ;  /* 0x00008f0014147a23 */ /* 0x100fe40000010800 */
[--C-:B------:R-:W-:Y:S02]  /*109e0*/  FFMA.FTZ R21, R21, c[0x0][0x23c], -R0.reuse ;  /* 0x00008f0015157a23 */ /* 0x100fe40000010800 */
[--C-:B------:R-:W-:Y:S02]  /*109f0*/  FFMA.FTZ R32, R32, c[0x0][0x23c], -R0.reuse ;  /* 0x00008f0020207a23 */ /* 0x100fe40000010800 */
[----:B------:R-:W-:Y:S02]  /*10a00*/  FFMA.FTZ R33, R33, c[0x0][0x23c], -R0 ;  /* 0x00008f0021217a23 */ /* 0x000fe40000010800 */
[----:B------:R-:W-:Y:S01]  /*10a10*/  FFMA.FTZ R30, R30, c[0x0][0x23c], -R200 ;  /* 0x00008f001e1e7a23 */ /* 0x000fe200000108c8 */
[----:B------:R2:W-:Y:S01]  /*10a20*/  MUFU.EX2 R213, R4 ;  /* 0x0000000400d57308 */ /* 0x0005e20000000800 */
[--C-:B------:R-:W-:Y:S02]  /*10a30*/  FFMA.FTZ R5, R5, c[0x0][0x23c], -R0.reuse ;  /* 0x00008f0005057a23 */ /* 0x100fe40000010800 */
[----:B------:R-:W-:Y:S02]  /*10a40*/  FFMA.FTZ R17, R17, c[0x0][0x23c], -R0 ;  /* 0x00008f0011117a23 */ /* 0x000fe40000010800 */
[--C-:B------:R-:W-:Y:S02]  /*10a50*/  FFMA.FTZ R31, R31, c[0x0][0x23c], -R200.reuse ;  /* 0x00008f001f1f7a23 */ /* 0x100fe400000108c8 */
[----:B------:R-:W-:Y:S02]  /*10a60*/  FFMA.FTZ R43, R43, c[0x0][0x23c], -R200 ;  /* 0x00008f002b2b7a23 */ /* 0x000fe400000108c8 */
[--C-:B------:R-:W-:Y:S01]  /*10a70*/  FFMA.FTZ R16, R16, c[0x0][0x23c], -R0.reuse ;  /* 0x00008f0010107a23 */ /* 0x100fe20000010800 */
[----:B------:R3:W4:Y:S01]  /*10a80*/  MUFU.EX2 R242, R5 ;  /* 0x0000000500f27308 */ /* 0x0007220000000800 */
[--C-:B------:R-:W-:Y:S02]  /*10a90*/  FFMA.FTZ R36, R36, c[0x0][0x23c], -R0.reuse ;  /* 0x00008f0024247a23 */ /* 0x100fe40000010800 */
[----:B------:R-:W-:Y:S02]  /*10aa0*/  FFMA.FTZ R37, R37, c[0x0][0x23c], -R0 ;  /* 0x00008f0025257a23 */ /* 0x000fe40000010800 */
[C---:B-1----:R-:W-:Y:S02]  /*10ab0*/  FMUL.FTZ R132, R2.reuse, R132 ;  /* 0x0000008402847220 */ /* 0x042fe40000410000 */
[C---:B------:R-:W-:Y:S02]  /*10ac0*/  FMUL.FTZ R133, R2.reuse, R133 ;  /* 0x0000008502857220 */ /* 0x040fe40000410000 */
[C---:B------:R-:W-:Y:S01]  /*10ad0*/  FMUL.FTZ R144, R2.reuse, R144 ;  /* 0x0000009002907220 */ /* 0x040fe20000410000 */
[----:B------:R-:W-:Y:S01]  /*10ae0*/  MUFU.EX2 R243, R17 ;  /* 0x0000001100f37308 */ /* 0x000fe20000000800 */
[C---:B------:R-:W-:Y:S02]  /*10af0*/  FMUL.FTZ R145, R2.reuse, R145 ;  /* 0x0000009102917220 */ /* 0x040fe40000410000 */
[C---:B------:R-:W-:Y:S02]  /*10b00*/  FMUL.FTZ R148, R2.reuse, R148 ;  /* 0x0000009402947220 */ /* 0x040fe40000410000 */
[--C-:B--2---:R-:W-:Y:S02]  /*10b10*/  FFMA.FTZ R4, R7, c[0x0][0x23c], -R199.reuse ;  /* 0x00008f0007047a23 */ /* 0x104fe400000108c7 */
[C---:B------:R-:W-:Y:S02]  /*10b20*/  FMUL.FTZ R149, R2.reuse, R149 ;  /* 0x0000009502957220 */ /* 0x040fe40000410000 */
[C---:B------:R-:W-:Y:S01]  /*10b30*/  FMUL.FTZ R160, R2.reuse, R160 ;  /* 0x000000a002a07220 */ /* 0x040fe20000410000 */
[----:B------:R4:W1:Y:S01]  /*10b40*/  MUFU.EX2 R241, R16 ;  /* 0x0000001000f17308 */ /* 0x0008620000000800 */
[C---:B------:R-:W-:Y:S02]  /*10b50*/  FMUL.FTZ R161, R2.reuse, R161 ;  /* 0x000000a102a17220 */ /* 0x040fe40000410000 */
[C---:B------:R-:W-:Y:S02]  /*10b60*/  FMUL.FTZ R164, R2.reuse, R164 ;  /* 0x000000a402a47220 */ /* 0x040fe40000410000 */
[----:B---3--:R-:W-:Y:S02]  /*10b70*/  FFMA.FTZ R5, R11, c[0x0][0x23c], -R200 ;  /* 0x00008f000b057a23 */ /* 0x008fe400000108c8 */
[C---:B------:R-:W-:Y:S02]  /*10b80*/  FMUL.FTZ R165, R2.reuse, R165 ;  /* 0x000000a502a57220 */ /* 0x040fe40000410000 */
[----:B------:R-:W-:Y:S01]  /*10b90*/  FMUL.FTZ R176, R2, R176 ;  /* 0x000000b002b07220 */ /* 0x000fe20000410000 */
[----:B------:R-:W2:Y:S01]  /*10ba0*/  MUFU.EX2 R4, R4 ;  /* 0x0000000400047308 */ /* 0x000ea20000000800 */
[----:B------:R-:W-:Y:S02]  /*10bb0*/  FFMA.FTZ R7, R18, c[0x0][0x23c], -R199 ;  /* 0x00008f0012077a23 */ /* 0x000fe400000108c7 */
[C---:B------:R-:W-:Y:S02]  /*10bc0*/  FMUL.FTZ R177, R2.reuse, R177 ;  /* 0x000000b102b17220 */ /* 0x040fe40000410000 */
[C---:B------:R-:W-:Y:S02]  /*10bd0*/  FMUL.FTZ R180, R2.reuse, R180 ;  /* 0x000000b402b47220 */ /* 0x040fe40000410000 */
[C---:B------:R-:W-:Y:S02]  /*10be0*/  FMUL.FTZ R181, R2.reuse, R181 ;  /* 0x000000b502b57220 */ /* 0x040fe40000410000 */
[C---:B------:R-:W-:Y:S01]  /*10bf0*/  FMUL.FTZ R192, R2.reuse, R192 ;  /* 0x000000c002c07220 */ /* 0x040fe20000410000 */
[----:B------:R-:W-:Y:S01]  /*10c00*/  MUFU.EX2 R5, R5 ;  /* 0x0000000500057308 */ /* 0x000fe20000000800 */
[----:B------:R-:W-:Y:S02]  /*10c10*/  FMUL.FTZ R193, R2, R193 ;  /* 0x000000c102c17220 */ /* 0x000fe40000410000 */
[--C-:B------:R-:W-:Y:S01]  /*10c20*/  FFMA.FTZ R48, R48, c[0x0][0x23c], -R0.reuse ;  /* 0x00008f0030307a23 */ /* 0x100fe20000010800 */
[----:B----4-:R-:W-:Y:S01]  /*10c30*/  F2FP.PACK_AB R16, R242, R213 ;  /* 0x000000d5f210723e */ /* 0x010fe200000000ff */
[----:B------:R-:W-:Y:S01]  /*10c40*/  FFMA.FTZ R49, R49, c[0x0][0x23c], -R0 ;  /* 0x00008f0031317a23 */ /* 0x000fe20000010800 */
[----:B-1----:R-:W-:Y:S01]  /*10c50*/  F2FP.PACK_AB R18, R243, R241 ;  /* 0x000000f1f312723e */ /* 0x002fe200000000ff */
[--C-:B------:R-:W-:Y:S02]  /*10c60*/  FFMA.FTZ R42, R42, c[0x0][0x23c], -R200.reuse ;  /* 0x00008f002a2a7a23 */ /* 0x100fe400000108c8 */
[--C-:B------:R-:W-:Y:S01]  /*10c70*/  FFMA.FTZ R47, R47, c[0x0][0x23c], -R200.reuse ;  /* 0x00008f002f2f7a23 */ /* 0x100fe200000108c8 */
[----:B------:R-:W1:Y:S01]  /*10c80*/  MUFU.EX2 R7, R7 ;  /* 0x0000000700077308 */ /* 0x000e620000000800 */
[----:B------:R-:W-:Y:S02]  /*10c90*/  FMUL.FTZ R3, R3, c[0x0][0x23c] ;  /* 0x00008f0003037a20 */ /* 0x000fe40000410000 */
[----:B------:R-:W-:Y:S01]  /*10ca0*/  FFMA.FTZ R46, R46, c[0x0][0x23c], -R200 ;  /* 0x00008f002e2e7a23 */ /* 0x000fe200000108c8 */
[C---:B--2---:R-:W-:Y:S01]  /*10cb0*/  F2FP.PACK_AB R17, R4.reuse, R205 ;  /* 0x000000cd0411723e */ /* 0x044fe200000000ff */
[----:B------:R-:W-:Y:S02]  /*10cc0*/  FADD.FTZ R11, R4, R204 ;  /* 0x000000cc040b7221 */ /* 0x000fe40000010000 */
[----:B------:R-:W-:Y:S02]  /*10cd0*/  FMUL.FTZ R4, R6, c[0x0][0x23c] ;  /* 0x00008f0006047a20 */ /* 0x000fe40000410000 */
[--C-:B------:R-:W-:Y:S01]  /*10ce0*/  FFMA.FTZ R52, R52, c[0x0][0x23c], -R0.reuse ;  /* 0x00008f0034347a23 */ /* 0x100fe20000010800 */
[----:B------:R-:W2:Y:S01]  /*10cf0*/  MUFU.EX2 R3, R3 ;  /* 0x0000000300037308 */ /* 0x000ea20000000800 */
[--C-:B------:R-:W-:Y:S01]  /*10d00*/  FFMA.FTZ R53, R53, c[0x0][0x23c], -R0.reuse ;  /* 0x00008f0035357a23 */ /* 0x100fe20000010800 */
[----:B------:R-:W-:Y:S01]  /*10d10*/  FSEL R4, R4, RZ, P2 ;  /* 0x000000ff04047208 */ /* 0x000fe20001000000 */
[--C-:B------:R-:W-:Y:S02]  /*10d20*/  FFMA.FTZ R64, R64, c[0x0][0x23c], -R0.reuse ;  /* 0x00008f0040407a23 */ /* 0x100fe40000010800 */
[----:B------:R-:W-:Y:S02]  /*10d30*/  FFMA.FTZ R65, R65, c[0x0][0x23c], -R0 ;  /* 0x00008f0041417a23 */ /* 0x000fe40000010800 */
[--C-:B------:R-:W-:Y:S02]  /*10d40*/  FFMA.FTZ R8, R8, c[0x0][0x23c], -R4.reuse ;  /* 0x00008f0008087a23 */ /* 0x100fe40000010804 */
[--C-:B------:R-:W-:Y:S01]  /*10d50*/  FFMA.FTZ R9, R9, c[0x0][0x23c], -R4.reuse ;  /* 0x00008f0009097a23 */ /* 0x100fe20000010804 */
[----:B------:R-:W-:Y:S01]  /*10d60*/  MUFU.EX2 R202, R14 ;  /* 0x0000000e00ca7308 */ /* 0x000fe20000000800 */
[--C-:B------:R-:W-:Y:S02]  /*10d70*/  FFMA.FTZ R24, R24, c[0x0][0x23c], -R4.reuse ;  /* 0x00008f0018187a23 */ /* 0x100fe40000010804 */
[--C-:B------:R-:W-:Y:S01]  /*10d80*/  FFMA.FTZ R25, R25, c[0x0][0x23c], -R4.reuse ;  /* 0x00008f0019197a23 */ /* 0x100fe20000010804 */
[----:B-1----:R-:W-:Y:S01]  /*10d90*/  F2FP.PACK_AB R19, R206, R7 ;  /* 0x00000007ce13723e */ /* 0x002fe200000000ff */
[--C-:B------:R-:W-:Y:S02]  /*10da0*/  FFMA.FTZ R12, R12, c[0x0][0x23c], -R4.reuse ;  /* 0x00008f000c0c7a23 */ /* 0x100fe40000010804 */
[--C-:B------:R-:W-:Y:S02]  /*10db0*/  FFMA.FTZ R28, R28, c[0x0][0x23c], -R4.reuse ;  /* 0x00008f001c1c7a23 */ /* 0x100fe40000010804 */
[--C-:B------:R-:W-:Y:S01]  /*10dc0*/  FFMA.FTZ R29, R29, c[0x0][0x23c], -R4.reuse ;  /* 0x00008f001d1d7a23 */ /* 0x100fe20000010804 */
[----:B------:R1:W-:Y:S01]  /*10dd0*/  MUFU.EX2 R210, R8 ;  /* 0x0000000800d27308 */ /* 0x0003e20000000800 */
[--C-:B------:R-:W-:Y:S02]  /*10de0*/  FFMA.FTZ R40, R40, c[0x0][0x23c], -R4.reuse ;  /* 0x00008f0028287a23 */ /* 0x100fe40000010804 */
[--C-:B------:R-:W-:Y:S02]  /*10df0*/  FFMA.FTZ R41, R41, c[0x0][0x23c], -R4.reuse ;  /* 0x00008f0029297a23 */ /* 0x100fe40000010804 */
[C---:B--2---:R-:W-:Y:S02]  /*10e00*/  FMUL.FTZ R136, R3.reuse, R136 ;  /* 0x0000008803887220 */ /* 0x044fe40000410000 */
        /* <DEDUP_REMOVED lines=8> */
[----:B------:R-:W2:Y:S01]  /*10e90*/  MUFU.EX2 R204, R15 ;  /* 0x0000000f00cc7308 */ /* 0x000ea20000000800 */
[C---:B------:R-:W-:Y:S02]  /*10ea0*/  FMUL.FTZ R168, R3.reuse, R168 ;  /* 0x000000a803a87220 */ /* 0x040fe40000410000 */
[----:B------:R-:W-:Y:S02]  /*10eb0*/  FMUL.FTZ R169, R3, R169 ;  /* 0x000000a903a97220 */ /* 0x000fe40000410000 */
[--C-:B-1----:R-:W-:Y:S01]  /*10ec0*/  FFMA.FTZ R8, R13, c[0x0][0x23c], -R4.reuse ;  /* 0x00008f000d087a23 */ /* 0x102fe20000010804 */
[C---:B------:R-:W-:Y:S01]  /*10ed0*/  F2FP.PACK_AB R13, R5.reuse, R10 ;  /* 0x0000000a050d723e */ /* 0x040fe200000000ff */
[----:B------:R-:W-:Y:S02]  /*10ee0*/  FADD.FTZ R5, R5, R201 ;  /* 0x000000c905057221 */ /* 0x000fe40000010000 */
[----:B------:R-:W-:Y:S01]  /*10ef0*/  FADD.FTZ R201, R7, R11 ;  /* 0x0000000b07c97221 */ /* 0x000fe20000010000 */
[----:B------:R1:W-:Y:S01]  /*10f00*/  MUFU.EX2 R239, R8 ;  /* 0x0000000800ef7308 */ /* 0x0003e20000000800 */
[C---:B------:R-:W-:Y:S02]  /*10f10*/  FMUL.FTZ R172, R3.reuse, R172 ;  /* 0x000000ac03ac7220 */ /* 0x040fe40000410000 */
[C---:B------:R-:W-:Y:S02]  /*10f20*/  FMUL.FTZ R173, R3.reuse, R173 ;  /* 0x000000ad03ad7220 */ /* 0x040fe40000410000 */
[C---:B------:R-:W-:Y:S02]  /*10f30*/  FMUL.FTZ R184, R3.reuse, R184 ;  /* 0x000000b803b87220 */ /* 0x040fe40000410000 */
[C---:B------:R-:W-:Y:S02]  /*10f40*/  FMUL.FTZ R185, R3.reuse, R185 ;  /* 0x000000b903b97220 */ /* 0x040fe40000410000 */
[C---:B------:R-:W-:Y:S01]  /*10f50*/  FMUL.FTZ R188, R3.reuse, R188 ;  /* 0x000000bc03bc7220 */ /* 0x040fe20000410000 */
[----:B------:R3:W4:Y:S01]  /*10f60*/  MUFU.EX2 R240, R12 ;  /* 0x0000000c00f07308 */ /* 0x0007220000000800 */
[----:B------:R-:W-:Y:S02]  /*10f70*/  FMUL.FTZ R189, R3, R189 ;  /* 0x000000bd03bd7220 */ /* 0x000fe40000410000 */
[----:B------:R-:W-:Y:S01]  /*10f80*/  FADD.FTZ R7, R206, R201 ;  /* 0x000000c9ce077221 */ /* 0x000fe20000010000 */
[----:B--2---:R-:W-:Y:S01]  /*10f90*/  F2FP.PACK_AB R15, R204, R202 ;  /* 0x000000cacc0f723e */ /* 0x004fe200000000ff */
[----:B------:R-:W-:Y:S01]  /*10fa0*/  FADD.FTZ R5, R202, R5 ;  /* 0x00000005ca057221 */ /* 0x000fe20000010000 */
[----:B------:R-:W-:Y:S01]  /*10fb0*/  MOV R201, R198 ;  /* 0x000000c600c97202 */ /* 0x000fe20000000f00 */
[----:B------:R-:W-:Y:S02]  /*10fc0*/  FADD.FTZ R7, R22, R7 ;  /* 0x0000000716077221 */ /* 0x000fe40000010000 */
[----:B------:R-:W-:Y:S01]  /*10fd0*/  FADD.FTZ R5, R204, R5 ;  /* 0x00000005cc057221 */ /* 0x000fe20000010000 */
[----:B------:R-:W-:Y:S01]  /*10fe0*/  MUFU.EX2 R207, R20 ;  /* 0x0000001400cf7308 */ /* 0x000fe20000000800 */
[--C-:B------:R-:W-:Y:S02]  /*10ff0*/  FFMA.FTZ R44, R44, c[0x0][0x23c], -R4.reuse ;  /* 0x00008f002c2c7a23 */ /* 0x100fe40000010804 */
[----:B------:R-:W-:Y:S01]  /*11000*/  FFMA.FTZ R45, R45, c[0x0][0x23c], -R4 ;  /* 0x00008f002d2d7a23 */ /* 0x000fe20000010804 */
[----:B-1----:R-:W1:Y:S01]  /*11010*/  LDSM.16.MT88.4 R8, [R216+0x8000] ;  /* 0x00800000d808783b */ /* 0x002e620000004200 */
[--C-:B------:R-:W-:Y:S02]  /*11020*/  FFMA.FTZ R68, R68, c[0x0][0x23c], -R0.reuse ;  /* 0x00008f0044447a23 */ /* 0x100fe40000010800 */
[--C-:B------:R-:W-:Y:S02]  /*11030*/  FFMA.FTZ R69, R69, c[0x0][0x23c], -R0.reuse ;  /* 0x00008f0045457a23 */ /* 0x100fe40000010800 */
[--C-:B------:R-:W-:Y:S01]  /*11040*/  FFMA.FTZ R80, R80, c[0x0][0x23c], -R0.reuse ;  /* 0x00008f0050507a23 */ /* 0x100fe20000010800 */
[----:B------:R-:W-:Y:S01]  /*11050*/  MUFU.EX2 R209, R21 ;  /* 0x0000001500d17308 */ /* 0x000fe20000000800 */
[--C-:B------:R-:W-:Y:S02]  /*11060*/  FFMA.FTZ R81, R81, c[0x0][0x23c], -R0.reuse ;  /* 0x00008f0051517a23 */ /* 0x100fe40000010800 */
[--C-:B------:R-:W-:Y:S01]  /*11070*/  FFMA.FTZ R84, R84, c[0x0][0x23c], -R0.reuse ;  /* 0x00008f0054547a23 */ /* 0x100fe20000010800 */
[----:B---3--:R-:W-:Y:S01]  /*11080*/  F2FP.PACK_AB R12, R238, R210 ;  /* 0x000000d2ee0c723e */ /* 0x008fe200000000ff */
[--C-:B------:R-:W-:Y:S01]  /*11090*/  FFMA.FTZ R85, R85, c[0x0][0x23c], -R0.reuse ;  /* 0x00008f0055557a23 */ /* 0x100fe20000010800 */
[----:B----4-:R-:W-:Y:S01]  /*110a0*/  F2FP.PACK_AB R14, R239, R240 ;  /* 0x000000f0ef0e723e */ /* 0x010fe200000000ff */
        /* <DEDUP_REMOVED lines=11> */
[----:B------:R-:W-:Y:S02]  /*11160*/  FFMA.FTZ R0, R129, c[0x0][0x23c], -R0 ;  /* 0x00008f0081007a23 */ /* 0x000fe40000010800 */
[--C-:B------:R-:W-:Y:S02]  /*11170*/  FFMA.FTZ R55, R55, c[0x0][0x23c], -R199.reuse ;  /* 0x00008f0037377a23 */ /* 0x100fe400000108c7 */
[--C-:B------:R-:W-:Y:S01]  /*11180*/  FFMA.FTZ R66, R66, c[0x0][0x23c], -R199.reuse ;  /* 0x00008f0042427a23 */ /* 0x100fe200000108c7 */
[----:B------:R-:W3:Y:S01]  /*11190*/  MUFU.EX2 R27, R27 ;  /* 0x0000001b001b7308 */ /* 0x000ee20000000800 */
[----:B------:R-:W-:Y:S02]  /*111a0*/  FFMA.FTZ R67, R67, c[0x0][0x23c], -R199 ;  /* 0x00008f0043437a23 */ /* 0x000fe400000108c7 */
[--C-:B------:R-:W-:Y:S01]  /*111b0*/  FFMA.FTZ R58, R58, c[0x0][0x23c], -R200.reuse ;  /* 0x00008f003a3a7a23 */ /* 0x100fe200000108c8 */
[-C--:B-1----:R-:W-:Y:S05]  /*111c0*/  HMMA.16816.F32 R132, R16, R8.reuse, R132 ;  /* 0x000000081084723c */ /* 0x082fea0000001884 */
[--C-:B------:R-:W-:Y:S01]  /*111d0*/  FFMA.FTZ R59, R59, c[0x0][0x23c], -R200.reuse ;  /* 0x00008f003b3b7a23 */ /* 0x100fe200000108c8 */
[----:B------:R-:W-:Y:S01]  /*111e0*/  MUFU.EX2 R30, R30 ;  /* 0x0000001e001e7308 */ /* 0x000fe20000000800 */
[--C-:B------:R-:W-:Y:S01]  /*111f0*/  FFMA.FTZ R62, R62, c[0x0][0x23c], -R200.reuse ;  /* 0x00008f003e3e7a23 */ /* 0x100fe200000108c8 */
[C---:B------:R-:W-:Y:S04]  /*11200*/  HMMA.16816.F32 R136, R12.reuse, R8, R136 ;  /* 0x000000080c88723c */ /* 0x040fe80000001888 */
[----:B--2---:R-:W-:Y:S02]  /*11210*/  FADD.FTZ R5, R26, R5 ;  /* 0x000000051a057221 */ /* 0x004fe40000010000 */
[----:B------:R-:W-:Y:S02]  /*11220*/  FFMA.FTZ R63, R63, c[0x0][0x23c], -R200 ;  /* 0x00008f003f3f7a23 */ /* 0x000fe400000108c8 */
[-C--:B------:R-:W-:Y:S01]  /*11230*/  HMMA.16816.F32 R140, R12, R10.reuse, R140 ;  /* 0x0000000a0c8c723c */ /* 0x080fe2000000188c */
[----:B------:R-:W-:Y:S03]  /*11240*/  MUFU.EX2 R31, R31 ;  /* 0x0000001f001f7308 */ /* 0x000fe60000000800 */
[--C-:B------:R-:W-:Y:S02]  /*11250*/  FFMA.FTZ R56, R56, c[0x0][0x23c], -R4.reuse ;  /* 0x00008f0038387a23 */ /* 0x100fe40000010804 */
[--C-:B------:R-:W-:Y:S02]  /*11260*/  FFMA.FTZ R57, R57, c[0x0][0x23c], -R4.reuse ;  /* 0x00008f0039397a23 */ /* 0x100fe40000010804 */
[C---:B------:R-:W-:Y:S01]  /*11270*/  HMMA.16816.F32 R144, R16.reuse, R10, R144 ;  /* 0x0000000a1090723c */ /* 0x040fe20000001890 */
[----:B------:R-:W1:Y:S02]  /*11280*/  LDSM.16.MT88.4 R8, [R219+0x8000] ;  /* 0x00800000db08783b */ /* 0x000e640000004200 */
[----:B------:R-:W-:Y:S01]  /*11290*/  MUFU.EX2 R32, R24 ;  /* 0x0000001800207308 */ /* 0x000fe20000000800 */
[--C-:B------:R-:W-:Y:S02]  /*112a0*/  FFMA.FTZ R60, R60, c[0x0][0x23c], -R4.reuse ;  /* 0x00008f003c3c7a23 */ /* 0x100fe40000010804 */
[----:B------:R-:W-:Y:S02]  /*112b0*/  FFMA.FTZ R61, R61, c[0x0][0x23c], -R4 ;  /* 0x00008f003d3d7a23 */ /* 0x000fe40000010804 */
[--C-:B------:R-:W-:Y:S04]  /*112c0*/  FFMA.FTZ R70, R70, c[0x0][0x23c], -R199.reuse ;  /* 0x00008f0046467a23 */ /* 0x100fe800000108c7 */
[--C-:B------:R-:W-:Y:S01]  /*112d0*/  FFMA.FTZ R71, R71, c[0x0][0x23c], -R199.reuse ;  /* 0x00008f0047477a23 */ /* 0x100fe200000108c7 */
[----:B------:R-:W2:Y:S01]  /*112e0*/  MUFU.EX2 R237, R33 ;  /* 0x0000002100ed7308 */ /* 0x000ea20000000800 */
[--C-:B------:R-:W-:Y:S02]  /*112f0*/  FFMA.FTZ R82, R82, c[0x0][0x23c], -R199.reuse ;  /* 0x00008f0052527a23 */ /* 0x100fe400000108c7 */
[--C-:B------:R-:W-:Y:S02]  /*11300*/  FFMA.FTZ R83, R83, c[0x0][0x23c], -R199.reuse ;  /* 0x00008f0053537a23 */ /* 0x100fe400000108c7 */
[--C-:B------:R-:W-:Y:S02]  /*11310*/  FFMA.FTZ R74, R74, c[0x0][0x23c], -R200.reuse ;  /* 0x00008f004a4a7a23 */ /* 0x100fe400000108c8 */
[--C-:B------:R-:W-:Y:S02]  /*11320*/  FFMA.FTZ R75, R75, c[0x0][0x23c], -R200.reuse ;  /* 0x00008f004b4b7a23 */ /* 0x100fe400000108c8 */
[--C-:B------:R-:W-:Y:S01]  /*11330*/  FFMA.FTZ R78, R78, c[0x0][0x23c], -R200.reuse ;  /* 0x00008f004e4e7a23 */ /* 0x100fe200000108c8 */
[----:B------:R-:W4:Y:S01]  /*11340*/  MUFU.EX2 R33, R25 ;  /* 0x0000001900217308 */ /* 0x000f220000000800 */
[----:B------:R-:W-:Y:S02]  /*11350*/  FFMA.FTZ R79, R79, c[0x0][0x23c], -R200 ;  /* 0x00008f004f4f7a23 */ /* 0x000fe400000108c8 */
[--C-:B------:R-:W-:Y:S02]  /*11360*/  FFMA.FTZ R72, R72, c[0x0][0x23c], -R4.reuse ;  /* 0x00008f0048487a23 */ /* 0x100fe40000010804 */
[--C-:B------:R-:W-:Y:S02]  /*11370*/  FFMA.FTZ R73, R73, c[0x0][0x23c], -R4.reuse ;  /* 0x00008f0049497a23 */ /* 0x100fe40000010804 */
[--C-:B------:R-:W-:Y:S02]  /*11380*/  FFMA.FTZ R76, R76, c[0x0][0x23c], -R4.reuse ;  /* 0x00008f004c4c7a23 */ /* 0x100fe40000010804 */
[----:B------:R-:W-:Y:S01]  /*11390*/  FFMA.FTZ R77, R77, c[0x0][0x23c], -R4 ;  /* 0x00008f004d4d7a23 */ /* 0x000fe20000010804 */
[----:B------:R5:W-:Y:S01]  /*113a0*/  MUFU.EX2 R215, R28 ;  /* 0x0000001c00d77308 */ /* 0x000be20000000800 */
[--C-:B------:R-:W-:Y:S02]  /*113b0*/  FFMA.FTZ R86, R86, c[0x0][0x23c], -R199.reuse ;  /* 0x00008f0056567a23 */ /* 0x100fe400000108c7 */
[--C-:B------:R-:W-:Y:S02]  /*113c0*/  FFMA.FTZ R87, R87, c[0x0][0x23c], -R199.reuse ;  /* 0x00008f0057577a23 */ /* 0x100fe400000108c7 */
[--C-:B------:R-:W-:Y:S02]  /*113d0*/  FFMA.FTZ R98, R98, c[0x0][0x23c], -R199.reuse ;  /* 0x00008f0062627a23 */ /* 0x100fe400000108c7 */
[----:B------:R-:W-:Y:S01]  /*113e0*/  FFMA.FTZ R99, R99, c[0x0][0x23c], -R199 ;  /* 0x00008f0063637a23 */ /* 0x000fe200000108c7 */
[-C--:B-1----:R-:W-:Y:S02]  /*113f0*/  HMMA.16816.F32 R148, R16, R8.reuse, R148 ;  /* 0x000000081094723c */ /* 0x082fe40000001894 */
[----:B------:R-:W1:Y:S01]  /*11400*/  MUFU.EX2 R235, R29 ;  /* 0x0000001d00eb7308 */ /* 0x000e620000000800 */
[--C-:B------:R-:W-:Y:S02]  /*11410*/  FFMA.FTZ R90, R90, c[0x0][0x23c], -R200.reuse ;  /* 0x00008f005a5a7a23 */ /* 0x100fe400000108c8 */
[--C-:B------:R-:W-:Y:S02]  /*11420*/  FFMA.FTZ R91, R91, c[0x0][0x23c], -R200.reuse ;  /* 0x00008f005b5b7a23 */ /* 0x100fe400000108c8 */
[--C-:B------:R-:W-:Y:S01]  /*11430*/  FFMA.FTZ R94, R94, c[0x0][0x23c], -R200.reuse ;  /* 0x00008f005e5e7a23 */ /* 0x100fe200000108c8 */
[C---:B------:R-:W-:Y:S04]  /*11440*/  HMMA.16816.F32 R152, R12.reuse, R8, R152 ;  /* 0x000000080c98723c */ /* 0x040fe80000001898 */
[----:B------:R1:W-:Y:S01]  /*11450*/  MUFU.EX2 R29, R43 ;  /* 0x0000002b001d7308 */ /* 0x0003e20000000800 */
[----:B------:R-:W-:Y:S02]  /*11460*/  FFMA.FTZ R95, R95, c[0x0][0x23c], -R200 ;  /* 0x00008f005f5f7a23 */ /* 0x000fe400000108c8 */
[----:B------:R-:W-:Y:S01]  /*11470*/  FFMA.FTZ R88, R88, c[0x0][0x23c], -R4 ;  /* 0x00008f0058587a23 */ /* 0x000fe20000010804 */
[-C--:B------:R-:W-:Y:S04]  /*11480*/  HMMA.16816.F32 R156, R12, R10.reuse, R156 ;  /* 0x0000000a0c9c723c */ /* 0x080fe8000000189c */
[----:B-----5:R-:W-:Y:S02]  /*11490*/  FADD.FTZ R28, R23, R7 ;  /* 0x00000007171c7221 */ /* 0x020fe40000010000 */
[----:B---3--:R-:W-:Y:S01]  /*114a0*/  FADD.FTZ R7, R27, R5 ;  /* 0x000000051b077221 */ /* 0x008fe20000010000 */
[----:B------:R-:W3:Y:S01]  /*114b0*/  MUFU.EX2 R42, R42 ;  /* 0x0000002a002a7308 */ /* 0x000ee20000000800 */
[C---:B------:R-:W-:Y:S01]  /*114c0*/  HMMA.16816.F32 R160, R16.reuse, R10, R160 ;  /* 0x0000000a10a0723c */ /* 0x040fe200000018a0 */
[----:B------:R-:W5:Y:S03]  /*114d0*/  LDSM.16.MT88.4 R8, [R217+0x8000] ;  /* 0x00800000d908783b */ /* 0x000f660000004200 */
[----:B------:R-:W-:Y:S02]  /*114e0*/  FFMA.FTZ R5, R2, R249, R213 ;  /* 0x000000f902057223 */ /* 0x000fe400000100d5 */
[----:B------:R-:W-:Y:S02]  /*114f0*/  FADD.FTZ R2, R34, R28 ;  /* 0x0000001c22027221 */ /* 0x000fe40000010000 */
[--C-:B------:R-:W-:Y:S01]  /*11500*/  FFMA.FTZ R89, R89, c[0x0][0x23c], -R4.reuse ;  /* 0x00008f0059597a23 */ /* 0x100fe20000010804 */
[----:B------:R2:W-:Y:S03]  /*11510*/  MUFU.EX2 R214, R45 ;  /* 0x0000002d00d67308 */ /* 0x0005e60000000800 */
[--C-:B------:R-:W-:Y:S02]  /*11520*/  FFMA.FTZ R92, R92, c[0x0][0x23c], -R4.reuse ;  /* 0x00008f005c5c7a23 */ /* 0x100fe40000010804 */
[--C-:B------:R-:W-:Y:S02]  /*11530*/  FFMA.FTZ R93, R93, c[0x0][0x23c], -R4.reuse ;  /* 0x00008f005d5d7a23 */ /* 0x100fe40000010804 */
[--C-:B-1----:R-:W-:Y:S02]  /*11540*/  FFMA.FTZ R43, R115, c[0x0][0x23c], -R199.reuse ;  /* 0x00008f00732b7a23 */ /* 0x102fe400000108c7 */
[--C-:B------:R-:W-:Y:S01]  /*11550*/  FFMA.FTZ R104, R104, c[0x0][0x23c], -R4.reuse ;  /* 0x00008f0068687a23 */ /* 0x100fe20000010804 */
[----:B------:R-:W1:Y:S01]  /*11560*/  MUFU.EX2 R202, R36 ;  /* 0x0000002400ca7308 */ /* 0x000e620000000800 */
[--C-:B------:R-:W-:Y:S02]  /*11570*/  FFMA.FTZ R105, R105, c[0x0][0x23c], -R4.reuse ;  /* 0x00008f0069697a23 */ /* 0x100fe40000010804 */
[--C-:B------:R-:W-:Y:S02]  /*11580*/  FFMA.FTZ R108, R108, c[0x0][0x23c], -R4.reuse ;  /* 0x00008f006c6c7a23 */ /* 0x100fe40000010804 */
[----:B------:R-:W-:Y:S02]  /*11590*/  FFMA.FTZ R109, R109, c[0x0][0x23c], -R4 ;  /* 0x00008f006d6d7a23 */ /* 0x000fe40000010804 */
[--C-:B------:R-:W-:Y:S02]  /*115a0*/  FFMA.FTZ R106, R106, c[0x0][0x23c], -R200.reuse ;  /* 0x00008f006a6a7a23 */ /* 0x100fe400000108c8 */
[--C-:B------:R-:W-:Y:S01]  /*115b0*/  FFMA.FTZ R110, R110, c[0x0][0x23c], -R200.reuse ;  /* 0x00008f006e6e7a23 */ /* 0x100fe200000108c8 */
[----:B------:R1:W1:Y:S01]  /*115c0*/  MUFU.EX2 R36, R40 ;  /* 0x0000002800247308 */ /* 0x0002620000000800 */
[--C-:B------:R-:W-:Y:S02]  /*115d0*/  FFMA.FTZ R118, R118, c[0x0][0x23c], -R199.reuse ;  /* 0x00008f0076767a23 */ /* 0x100fe400000108c7 */
[--C-:B------:R-:W-:Y:S02]  /*115e0*/  FFMA.FTZ R130, R130, c[0x0][0x23c], -R199.reuse ;  /* 0x00008f0082827a23 */ /* 0x100fe400000108c7 */
[--C-:B--2---:R-:W-:Y:S02]  /*115f0*/  FFMA.FTZ R45, R103, c[0x0][0x23c], -R199.reuse ;  /* 0x00008f00672d7a23 */ /* 0x104fe400000108c7 */
[--C-:B------:R-:W-:Y:S02]  /*11600*/  FFMA.FTZ R122, R122, c[0x0][0x23c], -R200.reuse ;  /* 0x00008f007a7a7a23 */ /* 0x100fe400000108c8 */
[--C-:B------:R-:W-:Y:S01]  /*11610*/  FFMA.FTZ R123, R123, c[0x0][0x23c], -R200.reuse ;  /* 0x00008f007b7b7a23 */ /* 0x100fe200000108c8 */
[----:B------:R2:W2:Y:S01]  /*11620*/  MUFU.EX2 R205, R37 ;  /* 0x0000002500cd7308 */ /* 0x0004a20000000800 */
[----:B------:R-:W-:Y:S01]  /*11630*/  FFMA.FTZ R126, R126, c[0x0][0x23c], -R200 ;  /* 0x00008f007e7e7a23 */ /* 0x000fe200000108c8 */
[-C--:B-----5:R-:W-:Y:S03]  /*11640*/  HMMA.16816.F32 R164, R16, R8.reuse, R164 ;  /* 0x0000000810a4723c */ /* 0x0a0fe600000018a4 */
[--C-:B------:R-:W-:Y:S02]  /*11650*/  FFMA.FTZ R120, R120, c[0x0][0x23c], -R4.reuse ;  /* 0x00008f0078787a23 */ /* 0x100fe40000010804 */
[----:B------:R-:W-:Y:S02]  /*11660*/  FFMA.FTZ R121, R121, c[0x0][0x23c], -R4 ;  /* 0x00008f0079797a23 */ /* 0x000fe40000010804 */
[----:B------:R-:W-:Y:S01]  /*11670*/  FFMA.FTZ R3, R3, R248, R210 ;  /* 0x000000f803037223 */ /* 0x000fe200000100d2 */
[C---:B------:R-:W-:Y:S01]  /*11680*/  HMMA.16816.F32 R168, R12.reuse, R8, R168 ;  /* 0x000000080ca8723c */ /* 0x040fe200000018a8 */
[----:B------:R-:W-:Y:S03]  /*11690*/  MUFU.EX2 R208, R48 ;  /* 0x0000003000d07308 */ /* 0x000fe60000000800 */
[--C-:B-1----:R-:W-:Y:S04]  /*116a0*/  FFMA.FTZ R40, R111, c[0x0][0x23c], -R200.reuse ;  /* 0x00008f006f287a23 */ /* 0x102fe800000108c8 */
[-C--:B------:R-:W-:Y:S03]  /*116b0*/  HMMA.16816.F32 R172, R12, R10.reuse, R172 ;  /* 0x0000000a0cac723c */ /* 0x080fe600000018ac */
[----:B------:R1:W5:Y:S01]  /*116c0*/  MUFU.EX2 R48, R41 ;  /* 0x0000002900307308 */ /* 0x0003620000000800 */
[--C-:B--2---:R-:W-:Y:S04]  /*116d0*/  FFMA.FTZ R37, R119, c[0x0][0x23c], -R199.reuse ;  /* 0x00008f0077257a23 */ /* 0x104fe800000108c7 */
[C---:B------:R-:W-:Y:S01]  /*116e0*/  HMMA.16816.F32 R176, R16.reuse, R10, R176 ;  /* 0x0000000a10b0723c */ /* 0x040fe200000018b0 */
[----:B------:R-:W2:Y:S04]  /*116f0*/  LDSM.16.MT88.4 R8, [R218+0x8000] ;  /* 0x00800000da08783b */ /* 0x000ea80000004200 */
[----:B------:R-:W-:Y:S10]  /*11700*/  MUFU.EX2 R211, R49 ;  /* 0x0000003100d37308 */ /* 0x000ff40000000800 */
[----:B------:R3:W2:Y:S01]  /*11710*/  MUFU.EX2 R49, R46 ;  /* 0x0000002e00317308 */ /* 0x0006a20000000800 */
[--C-:B-1----:R-:W-:Y:S02]  /*11720*/  FFMA.FTZ R41, R107, c[0x0][0x23c], -R200.reuse ;  /* 0x00008f006b297a23 */ /* 0x102fe400000108c8 */
[----:B------:R-:W-:Y:S07]  /*11730*/  FFMA.FTZ R200, R127, c[0x0][0x23c], -R200 ;  /* 0x00008f007fc87a23 */ /* 0x000fee00000108c8 */
[----:B------:R-:W-:Y:S10]  /*11740*/  MUFU.EX2 R212, R51 ;  /* 0x0000003300d47308 */ /* 0x000ff40000000800 */
[----:B------:R-:W-:Y:S01]  /*11750*/  MUFU.EX2 R51, R47 ;  /* 0x0000002f00337308 */ /* 0x000fe20000000800 */
[--C-:B---3--:R-:W-:Y:S01]  /*11760*/  FFMA.FTZ R46, R102, c[0x0][0x23c], -R199.reuse ;  /* 0x00008f00662e7a23 */ /* 0x108fe200000108c7 */
[-C--:B--2---:R-:W-:Y:S08]  /*11770*/  HMMA.16816.F32 R180, R16, R8.reuse, R180 ;  /* 0x0000000810b4723c */ /* 0x084ff000000018b4 */
[----:B------:R1:W2:Y:S01]  /*11780*/  MUFU.EX2 R47, R44 ;  /* 0x0000002c002f7308 */ /* 0x0002a20000000800 */
[C---:B------:R-:W-:Y:S09]  /*11790*/  HMMA.16816.F32 R184, R12.reuse, R8, R184 ;  /* 0x000000080cb8723c */ /* 0x040ff200000018b8 */
[----:B------:R3:W-:Y:S03]  /*117a0*/  MUFU.EX2 R102, R0 ;  /* 0x0000000000667308 */ /* 0x0007e60000000800 */
[----:B------:R-:W-:Y:S01]  /*117b0*/  F2FP.PACK_AB R9, R23, R22 ;  /* 0x000000161709723e */ /* 0x000fe200000000ff */
[-C--:B------:R-:W-:Y:S01]  /*117c0*/  HMMA.16816.F32 R188, R12, R10.reuse, R188 ;  /* 0x0000000a0cbc723c */ /* 0x080fe200000018bc */
[----:B------:R-:W2:Y:S02]  /*117d0*/  LDSM.16.MT88.4 R12, [R216+0x8800] ;  /* 0x00880000d80c783b */ /* 0x000ea40000004200 */
[----:B------:R-:W-:Y:S05]  /*117e0*/  F2FP.PACK_AB R8, R209, R207 ;  /* 0x000000cfd108723e */ /* 0x000fea00000000ff */
[----:B------:R-:W-:Y:S01]  /*117f0*/  HMMA.16816.F32 R192, R16, R10, R192 ;  /* 0x0000000a10c0723c */ /* 0x000fe200000018c0 */
[----:B------:R-:W-:Y:S01]  /*11800*/  LDSM.16.MT88.4 R20, [R218+0x9800] ;  /* 0x00980000da14783b */ /* 0x000fe20000004200 */
[----:B------:R-:W2:Y:S02]  /*11810*/  MUFU.EX2 R52, R52 ;  /* 0x0000003400347308 */ /* 0x000ea40000000800 */
[--C-:B-1----:R-:W-:Y:S02]  /*11820*/  FFMA.FTZ R44, R114, c[0x0][0x23c], -R199.reuse ;  /* 0x00008f00722c7a23 */ /* 0x102fe400000108c7 */
[----:B------:R-:W-:Y:S01]  /*11830*/  FFMA.FTZ R199, R131, c[0x0][0x23c], -R199 ;  /* 0x00008f0083c77a23 */ /* 0x000fe200000108c7 */
[----:B------:R-:W-:Y:S02]  /*11840*/  F2FP.PACK_AB R10, R237, R236 ;  /* 0x000000eced0a723e */ /* 0x000fe400000000ff */
[----:B------:R-:W-:Y:S03]  /*11850*/  F2FP.PACK_AB R11, R35, R34 ;  /* 0x00000022230b723e */ /* 0x000fe600000000ff */
[----:B------:R-:W-:Y:S01]  /*11860*/  F2FP.PACK_AB R17, R27, R26 ;  /* 0x0000001a1b11723e */ /* 0x000fe200000000ff */
[----:B------:R-:W-:Y:S01]  /*11870*/  MUFU.EX2 R53, R53 ;  /* 0x0000003500357308 */ /* 0x000fe20000000800 */
[----:B------:R-:W-:Y:S01]  /*11880*/  LDSM.16.MT88.4 R24, [R219+0xa000] ;  /* 0x00a00000db18783b */ /* 0x000fe20000004200 */
[----:B------:R-:W-:Y:S01]  /*11890*/  F2FP.PACK_AB R19, R31, R30 ;  /* 0x0000001e1f13723e */ /* 0x000fe200000000ff */
[----:B---3--:R-:W-:Y:S01]  /*118a0*/  FADD.FTZ R0, R30, R7 ;  /* 0x000000071e007221 */ /* 0x008fe20000010000 */
[----:B----4-:R-:W-:Y:S01]  /*118b0*/  F2FP.PACK_AB R16, R33, R32 ;  /* 0x000000202110723e */ /* 0x010fe200000000ff */
[----:B------:R-:W-:Y:S01]  /*118c0*/  FADD.FTZ R7, R35, R2 ;  /* 0x0000000223077221 */ /* 0x000fe20000010000 */
[----:B------:R-:W-:Y:S01]  /*118d0*/  F2FP.PACK_AB R18, R235, R215 ;  /* 0x000000d7eb12723e */ /* 0x000fe200000000ff */
[----:B------:R-:W-:Y:S02]  /*118e0*/  FADD.FTZ R28, R31, R0 ;  /* 0x000000001f1c7221 */ /* 0x000fe40000010000 */
[----:B------:R-:W-:Y:S01]  /*118f0*/  FADD.FTZ R0, R242, R5 ;  /* 0x00000005f2007221 */ /* 0x000fe20000010000 */
[----:B------:R-:W-:Y:S01]  /*11900*/  MUFU.EX2 R64, R64 ;  /* 0x0000004000407308 */ /* 0x000fe20000000800 */
[----:B------:R-:W-:Y:S02]  /*11910*/  FADD.FTZ R2, R238, R3 ;  /* 0x00000003ee027221 */ /* 0x000fe40000010000 */
[----:B------:R-:W-:Y:S02]  /*11920*/  FADD.FTZ R3, R241, R0 ;  /* 0x00000000f1037221 */ /* 0x000fe40000010000 */
[----:B------:R-:W-:Y:S02]  /*11930*/  FADD.FTZ R0, R240, R2 ;  /* 0x00000002f0007221 */ /* 0x000fe40000010000 */
[----:B------:R-:W-:Y:S02]  /*11940*/  FADD.FTZ R2, R243, R3 ;  /* 0x00000003f3027221 */ /* 0x000fe40000010000 */
[----:B------:R-:W-:Y:S01]  /*11950*/  FADD.FTZ R0, R239, R0 ;  /* 0x00000000ef007221 */ /* 0x000fe20000010000 */
[-C--:B--2---:R-:W-:Y:S01]  /*11960*/  HMMA.16816.F32 R132, R8, R12.reuse, R132 ;  /* 0x0000000c0884723c */ /* 0x084fe20000001884 */
[----:B------:R-:W-:Y:S04]  /*11970*/  MUFU.EX2 R65, R65 ;  /* 0x0000004100417308 */ /* 0x000fe80000000800 */
[----:B------:R-:W-:Y:S02]  /*11980*/  FADD.FTZ R3, R207, R2 ;  /* 0x00000002cf037221 */ /* 0x000fe40000010000 */
[----:B------:R-:W-:Y:S01]  /*11990*/  FADD.FTZ R2, R32, R0 ;  /* 0x0000000020027221 */ /* 0x000fe20000010000 */
[C---:B------:R-:W-:Y:S03]  /*119a0*/  HMMA.16816.F32 R136, R16.reuse, R12, R136 ;  /* 0x0000000c1088723c */ /* 0x040fe60000001888 */
[----:B------:R-:W1:Y:S01]  /*119b0*/  MUFU.EX2 R54, R54 ;  /* 0x0000003600367308 */ /* 0x000e620000000800 */
[----:B------:R-:W-:Y:S02]  /*119c0*/  FADD.FTZ R0, R38, R7 ;  /* 0x0000000726007221 */ /* 0x000fe40000010000 */
[----:B------:R-:W-:Y:S02]  /*119d0*/  FADD.FTZ R5, R33, R2 ;  /* 0x0000000221057221 */ /* 0x000fe40000010000 */
[-C--:B------:R-:W-:Y:S04]  /*119e0*/  HMMA.16816.F32 R140, R16, R14.reuse, R140 ;  /* 0x0000000e108c723c */ /* 0x080fe8000000188c */
[----:B------:R-:W-:Y:S01]  /*119f0*/  FADD.FTZ R2, R42, R28 ;  /* 0x0000001c2a027221 */ /* 0x000fe20000010000 */
[----:B------:R-:W-:Y:S01]  /*11a00*/  MUFU.EX2 R55, R55 ;  /* 0x0000003700377308 */ /* 0x000fe20000000800 */
[----:B------:R-:W-:Y:S02]  /*11a10*/  FADD.FTZ R33, R39, R0 ;  /* 0x0000000027217221 */ /* 0x000fe40000010000 */
[C---:B------:R-:W-:Y:S01]  /*11a20*/  HMMA.16816.F32 R144, R8.reuse, R14, R144 ;  /* 0x0000000e0890723c */ /* 0x040fe20000001890 */
[----:B------:R-:W2:Y:S03]  /*11a30*/  LDSM.16.MT88.4 R12, [R219+0x8800] ;  /* 0x00880000db0c783b */ /* 0x000ea60000004200 */
[----:B------:R-:W-:Y:S02]  /*11a40*/  FADD.FTZ R7, R29, R2 ;  /* 0x000000021d077221 */ /* 0x000fe40000010000 */
[--C-:B------:R-:W-:Y:S01]  /*11a50*/  FFMA.FTZ R32, R124, c[0x0][0x23c], -R4.reuse ;  /* 0x00008f007c207a23 */ /* 0x100fe20000010804 */
[----:B------:R-:W-:Y:S01]  /*11a60*/  MUFU.EX2 R66, R66 ;  /* 0x0000004200427308 */ /* 0x000fe20000000800 */
[----:B------:R-:W-:Y:S04]  /*11a70*/  FFMA.FTZ R4, R125, c[0x0][0x23c], -R4 ;  /* 0x00008f007d047a23 */ /* 0x000fe80000010804 */
[----:B------:R-:W-:Y:S02]  /*11a80*/  FADD.FTZ R2, R215, R5 ;  /* 0x00000005d7027221 */ /* 0x000fe40000010000 */
[----:B------:R-:W-:Y:S02]  /*11a90*/  FADD.FTZ R5, R50, R33 ;  /* 0x0000002132057221 */ /* 0x000fe40000010000 */
[----:B------:R-:W-:Y:S01]  /*11aa0*/  FADD.FTZ R3, R209, R3 ;  /* 0x00000003d1037221 */ /* 0x000fe20000010000 */
[----:B------:R-:W-:Y:S03]  /*11ab0*/  MUFU.EX2 R67, R67 ;  /* 0x0000004300437308 */ /* 0x000fe60000000800 */
[----:B------:R-:W-:Y:S04]  /*11ac0*/  FADD.FTZ R0, R236, R3 ;  /* 0x00000003ec007221 */ /* 0x000fe80000010000 */
[----:B------:R-:W-:Y:S02]  /*11ad0*/  FADD.FTZ R3, R237, R0 ;  /* 0x00000000ed037221 */ /* 0x000fe40000010000 */
[----:B------:R-:W-:Y:S01]  /*11ae0*/  FADD.FTZ R0, R235, R2 ;  /* 0x00000002eb007221 */ /* 0x000fe20000010000 */
[----:B------:R-:W3:Y:S01]  /*11af0*/  MUFU.EX2 R58, R58 ;  /* 0x0000003a003a7308 */ /* 0x000ee20000000800 */
[----:B------:R-:W-:Y:S02]  /*11b00*/  FADD.FTZ R2, R202, R3 ;  /* 0x00000003ca027221 */ /* 0x000fe40000010000 */
[----:B------:R-:W-:Y:S02]  /*11b10*/  FADD.FTZ R0, R36, R0 ;  /* 0x0000000024007221 */ /* 0x000fe40000010000 */
[----:B------:R-:W-:Y:S02]  /*11b20*/  FADD.FTZ R2, R205, R2 ;  /* 0x00000002cd027221 */ /* 0x000fe40000010000 */
[----:B-----5:R-:W-:Y:S02]  /*11b30*/  FADD.FTZ R0, R48, R0 ;  /* 0x0000000030007221 */ /* 0x020fe40000010000 */
[----:B------:R-:W-:Y:S01]  /*11b40*/  FADD.FTZ R2, R208, R2 ;  /* 0x00000002d0027221 */ /* 0x000fe20000010000 */
[----:B------:R-:W-:Y:S01]  /*11b50*/  MUFU.EX2 R59, R59 ;  /* 0x0000003b003b7308 */ /* 0x000fe20000000800 */
[----:B------:R-:W-:Y:S02]  /*11b60*/  FADD.FTZ R3, R49, R7 ;  /* 0x0000000731037221 */ /* 0x000fe40000010000 */
[----:B------:R-:W-:Y:S01]  /*11b70*/  FADD.FTZ R7, R47, R0 ;  /* 0x000000002f077221 */ /* 0x000fe20000010000 */
[-C--:B--2---:R-:W-:Y:S03]  /*11b80*/  HMMA.16816.F32 R148, R8, R12.reuse, R148 ;  /* 0x0000000c0894723c */ /* 0x084fe60000001894 */
[----:B------:R-:W-:Y:S02]  /*11b90*/  FADD.FTZ R2, R211, R2 ;  /* 0x00000002d3027221 */ /* 0x000fe40000010000 */
[----:B------:R-:W-:Y:S01]  /*11ba0*/  FADD.FTZ R0, R212, R5 ;  /* 0x00000005d4007221 */ /* 0x000fe20000010000 */
[----:B------:R-:W-:Y:S01]  /*11bb0*/  MUFU.EX2 R62, R62 ;  /* 0x0000003e003e7308 */ /* 0x000fe20000000800 */
[----:B------:R-:W-:Y:S01]  /*11bc0*/  FADD.FTZ R3, R51, R3 ;  /* 0x0000000333037221 */ /* 0x000fe20000010000 */
[C---:B------:R-:W-:Y:S04]  /*11bd0*/  HMMA.16816.F32 R152, R16.reuse, R12, R152 ;  /* 0x0000000c1098723c */ /* 0x040fe80000001898 */
[----:B------:R-:W-:Y:S02]  /*11be0*/  FADD.FTZ R5, R214, R7 ;  /* 0x00000007d6057221 */ /* 0x000fe40000010000 */
[----:B------:R-:W-:Y:S02]  /*11bf0*/  FADD.FTZ R2, R52, R2 ;  /* 0x0000000234027221 */ /* 0x000fe40000010000 */
[-C--:B------:R-:W-:Y:S01]  /*11c00*/  HMMA.16816.F32 R156, R16, R14.reuse, R156 ;  /* 0x0000000e109c723c */ /* 0x080fe2000000189c */
[----:B------:R-:W-:Y:S03]  /*11c10*/  MUFU.EX2 R63, R63 ;  /* 0x0000003f003f7308 */ /* 0x000fe60000000800 */
[----:B-1----:R-:W-:Y:S02]  /*11c20*/  FADD.FTZ R0, R54, R0 ;  /* 0x0000000036007221 */ /* 0x002fe40000010000 */
[----:B---3--:R-:W-:Y:S02]  /*11c30*/  FADD.FTZ R3, R58, R3 ;  /* 0x000000033a037221 */ /* 0x008fe40000010000 */
[C---:B------:R-:W-:Y:S01]  /*11c40*/  HMMA.16816.F32 R160, R8.reuse, R14, R160 ;  /* 0x0000000e08a0723c */ /* 0x040fe200000018a0 */
[----:B------:R-:W1:Y:S02]  /*11c50*/  LDSM.16.MT88.4 R12, [R217+0x8800] ;  /* 0x00880000d90c783b */ /* 0x000e640000004200 */
[----:B------:R-:W2:Y:S01]  /*11c60*/  MUFU.EX2 R56, R56 ;  /* 0x0000003800387308 */ /* 0x000ea20000000800 */
[----:B------:R-:W-:Y:S09]  /*11c70*/  FADD.FTZ R7, R53, R2 ;  /* 0x0000000235077221 */ /* 0x000ff20000010000 */
[----:B------:R-:W3:Y:S10]  /*11c80*/  MUFU.EX2 R57, R57 ;  /* 0x0000003900397308 */ /* 0x000ef40000000800 */
[----:B------:R-:W4:Y:S01]  /*11c90*/  MUFU.EX2 R60, R60 ;  /* 0x0000003c003c7308 */ /* 0x000f220000000800 */
[----:B--2---:R-:W-:Y:S09]  /*11ca0*/  FADD.FTZ R5, R56, R5 ;  /* 0x0000000538057221 */ /* 0x004ff20000010000 */
[----:B------:R-:W2:Y:S01]  /*11cb0*/  MUFU.EX2 R61, R61 ;  /* 0x0000003d003d7308 */ /* 0x000ea20000000800 */
[----:B---3--:R-:W-:Y:S02]  /*11cc0*/  FADD.FTZ R2, R57, R5 ;  /* 0x0000000539027221 */ /* 0x008fe40000010000 */
[----:B------:R-:W-:Y:S01]  /*11cd0*/  FADD.FTZ R5, R64, R7 ;  /* 0x0000000740057221 */ /* 0x000fe20000010000 */
[-C--:B-1----:R-:W-:Y:S06]  /*11ce0*/  HMMA.16816.F32 R164, R8, R12.reuse, R164 ;  /* 0x0000000c08a4723c */ /* 0x082fec00000018a4 */
[----:B------:R-:W-:Y:S01]  /*11cf0*/  MUFU.EX2 R68, R68 ;  /* 0x0000004400447308 */ /* 0x000fe20000000800 */
[----:B------:R-:W-:Y:S02]  /*11d00*/  FADD.FTZ R5, R65, R5 ;  /* 0x0000000541057221 */ /* 0x000fe40000010000 */
[----:B----4-:R-:W-:Y:S01]  /*11d10*/  FADD.FTZ R7, R60, R2 ;  /* 0x000000023c077221 */ /* 0x010fe20000010000 */
[C---:B------:R-:W-:Y:S06]  /*11d20*/  HMMA.16816.F32 R168, R16.reuse, R12, R168 ;  /* 0x0000000c10a8723c */ /* 0x040fec00000018a8 */
[----:B------:R-:W-:Y:S02]  /*11d30*/  MUFU.EX2 R69, R69 ;  /* 0x0000004500457308 */ /* 0x000fe40000000800 */
[-C--:B------:R-:W-:Y:S08]  /*11d40*/  HMMA.16816.F32 R172, R16, R14.reuse, R172 ;  /* 0x0000000e10ac723c */ /* 0x080ff000000018ac */
[----:B------:R-:W-:Y:S01]  /*11d50*/  MUFU.EX2 R80, R80 ;  /* 0x0000005000507308 */ /* 0x000fe20000000800 */
[C---:B------:R-:W-:Y:S01]  /*11d60*/  HMMA.16816.F32 R176, R8.reuse, R14, R176 ;  /* 0x0000000e08b0723c */ /* 0x040fe200000018b0 */
[----:B------:R-:W1:Y:S08]  /*11d70*/  LDSM.16.MT88.4 R12, [R218+0x8800] ;  /* 0x00880000da0c783b */ /* 0x000e700000004200 */
[----:B------:R-:W-:Y:S10]  /*11d80*/  MUFU.EX2 R81, R81 ;  /* 0x0000005100517308 */ /* 0x000ff40000000800 */
[----:B------:R-:W-:Y:S10]  /*11d90*/  MUFU.EX2 R70, R70 ;  /* 0x0000004600467308 */ /* 0x000ff40000000800 */
[----:B------:R-:W-:Y:S10]  /*11da0*/  MUFU.EX2 R71, R71 ;  /* 0x0000004700477308 */ /* 0x000ff40000000800 */
[----:B------:R-:W-:Y:S01]  /*11db0*/  MUFU.EX2 R82, R82 ;  /* 0x0000005200527308 */ /* 0x000fe20000000800 */
[-C--:B-1----:R-:W-:Y:S09]  /*11dc0*/  HMMA.16816.F32 R180, R8, R12.reuse, R180 ;  /* 0x0000000c08b4723c */ /* 0x082ff200000018b4 */
[----:B------:R-:W-:Y:S01]  /*11dd0*/  MUFU.EX2 R83, R83 ;  /* 0x0000005300537308 */ /* 0x000fe20000000800 */
[C---:B------:R-:W-:Y:S08]  /*11de0*/  HMMA.16816.F32 R184, R16.reuse, R12, R184 ;  /* 0x0000000c10b8723c */ /* 0x040ff000000018b8 */
[-C--:B------:R-:W-:Y:S01]  /*11df0*/  HMMA.16816.F32 R188, R16, R14.reuse, R188 ;  /* 0x0000000e10bc723c */ /* 0x080fe200000018bc */
[----:B------:R-:W-:Y:S06]  /*11e00*/  MUFU.EX2 R74, R74 ;  /* 0x0000004a004a7308 */ /* 0x000fec0000000800 */
[----:B------:R-:W-:Y:S01]  /*11e10*/  F2FP.PACK_AB R17, R29, R42 ;  /* 0x0000002a1d11723e */ /* 0x000fe200000000ff */
[----:B------:R-:W-:Y:S01]  /*11e20*/  HMMA.16816.F32 R192, R8, R14, R192 ;  /* 0x0000000e08c0723c */ /* 0x000fe200000018c0 */
[----:B------:R-:W1:Y:S02]  /*11e30*/  LDSM.16.MT88.4 R12, [R216+0x9000] ;  /* 0x00900000d80c783b */ /* 0x000e640000004200 */
[----:B------:R-:W3:Y:S01]  /*11e40*/  MUFU.EX2 R75, R75 ;  /* 0x0000004b004b7308 */ /* 0x000ee20000000800 */
[----:B------:R-:W-:Y:S02]  /*11e50*/  F2FP.PACK_AB R19, R51, R49 ;  /* 0x000000313313723e */ /* 0x000fe400000000ff */
[----:B------:R-:W-:Y:S02]  /*11e60*/  F2FP.PACK_AB R16, R48, R36 ;  /* 0x000000243010723e */ /* 0x000fe400000000ff */
[----:B------:R-:W-:Y:S01]  /*11e70*/  F2FP.PACK_AB R8, R205, R202 ;  /* 0x000000cacd08723e */ /* 0x000fe200000000ff */
[----:B------:R-:W-:Y:S03]  /*11e80*/  LDSM.16.MT88.4 R28, [R217+0xb000] ;  /* 0x00b00000d91c783b */ /* 0x000fe60000004200 */
[----:B------:R-:W-:Y:S01]  /*11e90*/  F2FP.PACK_AB R10, R211, R208 ;  /* 0x000000d0d30a723e */ /* 0x000fe200000000ff */
[----:B------:R-:W-:Y:S01]  /*11ea0*/  MUFU.EX2 R78, R78 ;  /* 0x0000004e004e7308 */ /* 0x000fe20000000800 */
[----:B------:R-:W-:Y:S02]  /*11eb0*/  F2FP.PACK_AB R9, R39, R38 ;  /* 0x000000262709723e */ /* 0x000fe400000000ff */
[----:B------:R-:W-:Y:S02]  /*11ec0*/  F2FP.PACK_AB R11, R212, R50 ;  /* 0x00000032d40b723e */ /* 0x000fe400000000ff */
[----:B------:R-:W-:Y:S02]  /*11ed0*/  F2FP.PACK_AB R18, R214, R47 ;  /* 0x0000002fd612723e */ /* 0x000fe400000000ff */
[----:B------:R-:W-:Y:S03]  /*11ee0*/  MOV R202, R6 ;  /* 0x0000000600ca7202 */ /* 0x000fe60000000f00 */
[----:B------:R-:W4:Y:S10]  /*11ef0*/  MUFU.EX2 R79, R79 ;  /* 0x0000004f004f7308 */ /* 0x000f340000000800 */
[----:B------:R-:W-:Y:S01]  /*11f00*/  MUFU.EX2 R72, R72 ;  /* 0x0000004800487308 */ /* 0x000fe20000000800 */
[-C--:B-1----:R-:W-:Y:S09]  /*11f10*/  HMMA.16816.F32 R132, R8, R12.reuse, R132 ;  /* 0x0000000c0884723c */ /* 0x082ff20000001884 */
[----:B------:R-:W1:Y:S01]  /*11f20*/  MUFU.EX2 R73, R73 ;  /* 0x0000004900497308 */ /* 0x000e620000000800 */
[C---:B------:R-:W-:Y:S09]  /*11f30*/  HMMA.16816.F32 R136, R16.reuse, R12, R136 ;  /* 0x0000000c1088723c */ /* 0x040ff20000001888 */
[----:B------:R-:W-:Y:S01]  /*11f40*/  MUFU.EX2 R76, R76 ;  /* 0x0000004c004c7308 */ /* 0x000fe20000000800 */
[-C--:B------:R-:W-:Y:S09]  /*11f50*/  HMMA.16816.F32 R140, R16, R14.reuse, R140 ;  /* 0x0000000e108c723c */ /* 0x080ff2000000188c */
[----:B------:R-:W5:Y:S01]  /*11f60*/  MUFU.EX2 R77, R77 ;  /* 0x0000004d004d7308 */ /* 0x000f620000000800 */
        /* <DEDUP_REMOVED lines=16> */
[----:B------:R-:W2:Y:S01]  /*12070*/  MUFU.EX2 R91, R91 ;  /* 0x0000005b005b7308 */ /* 0x000ea20000000800 */
[-C--:B-1----:R-:W-:Y:S09]  /*12080*/  HMMA.16816.F32 R164, R8, R12.reuse, R164 ;  /* 0x0000000c08a4723c */ /* 0x082ff200000018a4 */
[----:B------:R-:W-:Y:S01]  /*12090*/  MUFU.EX2 R94, R94 ;  /* 0x0000005e005e7308 */ /* 0x000fe20000000800 */
[C---:B------:R-:W-:Y:S09]  /*120a0*/  HMMA.16816.F32 R168, R16.reuse, R12, R168 ;  /* 0x0000000c10a8723c */ /* 0x040ff200000018a8 */
[----:B------:R-:W1:Y:S01]  /*120b0*/  MUFU.EX2 R95, R95 ;  /* 0x0000005f005f7308 */ /* 0x000e620000000800 */
[-C--:B------:R-:W-:Y:S09]  /*120c0*/  HMMA.16816.F32 R172, R16, R14.reuse, R172 ;  /* 0x0000000e10ac723c */ /* 0x080ff200000018ac */
[----:B------:R-:W-:Y:S01]  /*120d0*/  MUFU.EX2 R88, R88 ;  /* 0x0000005800587308 */ /* 0x000fe20000000800 */
[C---:B------:R-:W-:Y:S01]  /*120e0*/  HMMA.16816.F32 R176, R8.reuse, R14, R176 ;  /* 0x0000000e08b0723c */ /* 0x040fe200000018b0 */
[----:B------:R-:W1:Y:S08]  /*120f0*/  LDSM.16.MT88.4 R12, [R218+0x9000] ;  /* 0x00900000da0c783b */ /* 0x000e700000004200 */
[----:B------:R-:W1:Y:S10]  /*12100*/  MUFU.EX2 R89, R89 ;  /* 0x0000005900597308 */ /* 0x000e740000000800 */
[----:B------:R-:W-:Y:S10]  /*12110*/  MUFU.EX2 R92, R92 ;  /* 0x0000005c005c7308 */ /* 0x000ff40000000800 */
[----:B------:R-:W2:Y:S10]  /*12120*/  MUFU.EX2 R93, R93 ;  /* 0x0000005d005d7308 */ /* 0x000eb40000000800 */
        /* <DEDUP_REMOVED lines=8> */
[----:B------:R-:W-:Y:S04]  /*121b0*/  F2FP.PACK_AB R12, R57, R56 ;  /* 0x00000038390c723e */ /* 0x000fe800000000ff */
        /* <DEDUP_REMOVED lines=8> */
[----:B--2---:R-:W-:Y:S07]  /*12240*/  F2FP.PACK_AB R14, R61, R60 ;  /* 0x0000003c3d0e723e */ /* 0x004fee00000000ff */
[----:B------:R-:W-:Y:S01]  /*12250*/  MUFU.EX2 R45, R45 ;  /* 0x0000002d002d7308 */ /* 0x000fe20000000800 */
[-C--:B-1----:R-:W-:Y:S09]  /*12260*/  HMMA.16816.F32 R132, R8, R16.reuse, R132 ;  /* 0x000000100884723c */ /* 0x082ff20000001884 */
[----:B------:R-:W-:Y:S01]  /*12270*/  MUFU.EX2 R44, R44 ;  /* 0x0000002c002c7308 */ /* 0x000fe20000000800 */
[C---:B------:R-:W-:Y:S09]  /*12280*/  HMMA.16816.F32 R136, R12.reuse, R16, R136 ;  /* 0x000000100c88723c */ /* 0x040ff20000001888 */
[----:B------:R-:W-:Y:S01]  /*12290*/  MUFU.EX2 R43, R43 ;  /* 0x0000002b002b7308 */ /* 0x000fe20000000800 */
[-C--:B------:R-:W-:Y:S09]  /*122a0*/  HMMA.16816.F32 R140, R12, R18.reuse, R140 ;  /* 0x000000120c8c723c */ /* 0x080ff2000000188c */
[----:B------:R-:W-:Y:S01]  /*122b0*/  MUFU.EX2 R42, R106 ;  /* 0x0000006a002a7308 */ /* 0x000fe20000000800 */
[C---:B------:R-:W-:Y:S01]  /*122c0*/  HMMA.16816.F32 R144, R8.reuse, R18, R144 ;  /* 0x000000120890723c */ /* 0x040fe20000001890 */
[----:B------:R-:W1:Y:S08]  /*122d0*/  LDSM.16.MT88.4 R16, [R219+0x9800] ;  /* 0x00980000db10783b */ /* 0x000e700000004200 */
[----:B------:R-:W2:Y:S10]  /*122e0*/  MUFU.EX2 R41, R41 ;  /* 0x0000002900297308 */ /* 0x000eb40000000800 */
[----:B------:R-:W-:Y:S10]  /*122f0*/  MUFU.EX2 R39, R110 ;  /* 0x0000006e00277308 */ /* 0x000ff40000000800 */
[----:B------:R-:W2:Y:S10]  /*12300*/  MUFU.EX2 R40, R40 ;  /* 0x0000002800287308 */ /* 0x000eb40000000800 */
[----:B------:R-:W-:Y:S01]  /*12310*/  MUFU.EX2 R104, R104 ;  /* 0x0000006800687308 */ /* 0x000fe20000000800 */
[-C--:B-1----:R-:W-:Y:S09]  /*12320*/  HMMA.16816.F32 R148, R8, R16.reuse, R148 ;  /* 0x000000100894723c */ /* 0x082ff20000001894 */
[----:B------:R-:W1:Y:S01]  /*12330*/  MUFU.EX2 R105, R105 ;  /* 0x0000006900697308 */ /* 0x000e620000000800 */
[C---:B------:R-:W-:Y:S08]  /*12340*/  HMMA.16816.F32 R152, R12.reuse, R16, R152 ;  /* 0x000000100c98723c */ /* 0x040ff00000001898 */
[-C--:B------:R-:W-:Y:S01]  /*12350*/  HMMA.16816.F32 R156, R12, R18.reuse, R156 ;  /* 0x000000120c9c723c */ /* 0x080fe2000000189c */
[----:B------:R-:W-:Y:S07]  /*12360*/  MUFU.EX2 R108, R108 ;  /* 0x0000006c006c7308 */ /* 0x000fee0000000800 */
[C---:B------:R-:W-:Y:S01]  /*12370*/  HMMA.16816.F32 R160, R8.reuse, R18, R160 ;  /* 0x0000001208a0723c */ /* 0x040fe200000018a0 */
[----:B------:R-:W1:Y:S02]  /*12380*/  LDSM.16.MT88.4 R16, [R217+0x9800] ;  /* 0x00980000d910783b */ /* 0x000e640000004200 */
[----:B------:R-:W1:Y:S10]  /*12390*/  MUFU.EX2 R109, R109 ;  /* 0x0000006d006d7308 */ /* 0x000e740000000800 */
[----:B------:R-:W-:Y:S10]  /*123a0*/  MUFU.EX2 R116, R116 ;  /* 0x0000007400747308 */ /* 0x000ff40000000800 */
[----:B------:R-:W-:Y:S10]  /*123b0*/  MUFU.EX2 R117, R117 ;  /* 0x0000007500757308 */ /* 0x000ff40000000800 */
        /* <DEDUP_REMOVED lines=8> */
[----:B------:R-:W1:Y:S07]  /*12440*/  LDSM.16.MT88.4 R16, [R216+0xa000] ;  /* 0x00a00000d810783b */ /* 0x000e6e0000004200 */
[-C--:B------:R-:W-:Y:S01]  /*12450*/  HMMA.16816.F32 R180, R8, R20.reuse, R180 ;  /* 0x0000001408b4723c */ /* 0x080fe200000018b4 */
[----:B------:R-:W-:Y:S07]  /*12460*/  MUFU.EX2 R199, R199 ;  /* 0x000000c700c77308 */ /* 0x000fee0000000800 */
[C---:B------:R-:W-:Y:S03]  /*12470*/  HMMA.16816.F32 R184, R12.reuse, R20, R184 ;  /* 0x000000140cb8723c */ /* 0x040fe600000018b8 */
[----:B------:R-:W-:Y:S05]  /*12480*/  MUFU.EX2 R35, R122 ;  /* 0x0000007a00237308 */ /* 0x000fea0000000800 */
[-C--:B------:R-:W-:Y:S05]  /*12490*/  HMMA.16816.F32 R188, R12, R22.reuse, R188 ;  /* 0x000000160cbc723c */ /* 0x080fea00000018bc */
[----:B------:R-:W1:Y:S02]  /*124a0*/  MUFU.EX2 R34, R123 ;  /* 0x0000007b00227308 */ /* 0x000e640000000800 */
[----:B---3--:R-:W-:Y:S01]  /*124b0*/  F2FP.PACK_AB R13, R75, R74 ;  /* 0x0000004a4b0d723e */ /* 0x008fe200000000ff */
[----:B------:R-:W-:Y:S01]  /*124c0*/  HMMA.16816.F32 R192, R8, R22, R192 ;  /* 0x0000001608c0723c */ /* 0x000fe200000018c0 */
[----:B------:R-:W3:Y:S03]  /*124d0*/  LDSM.16.MT88.4 R20, [R217+0xa000] ;  /* 0x00a00000d914783b */ /* 0x000ee60000004200 */
[----:B----4-:R-:W-:Y:S02]  /*124e0*/  F2FP.PACK_AB R15, R79, R78 ;  /* 0x0000004e4f0f723e */ /* 0x010fe400000000ff */
[----:B------:R-:W-:Y:S01]  /*124f0*/  F2FP.PACK_AB R12, R73, R72 ;  /* 0x00000048490c723e */ /* 0x000fe200000000ff */
[----:B------:R-:W-:Y:S01]  /*12500*/  MUFU.EX2 R33, R126 ;  /* 0x0000007e00217308 */ /* 0x000fe20000000800 */
[----:B------:R-:W-:Y:S04]  /*12510*/  F2FP.PACK_AB R8, R69, R68 ;  /* 0x000000444508723e */ /* 0x000fe800000000ff */
[----:B------:R-:W-:Y:S02]  /*12520*/  F2FP.PACK_AB R10, R81, R80 ;  /* 0x00000050510a723e */ /* 0x000fe400000000ff */
[----:B------:R-:W-:Y:S02]  /*12530*/  F2FP.PACK_AB R9, R71, R70 ;  /* 0x000000464709723e */ /* 0x000fe400000000ff */
[----:B------:R-:W-:Y:S01]  /*12540*/  F2FP.PACK_AB R11, R83, R82 ;  /* 0x00000052530b723e */ /* 0x000fe200000000ff */
[----:B------:R-:W4:Y:S01]  /*12550*/  MUFU.EX2 R200, R200 ;  /* 0x000000c800c87308 */ /* 0x000f220000000800 */
[----:B-----5:R-:W-:Y:S05]  /*12560*/  F2FP.PACK_AB R14, R77, R76 ;  /* 0x0000004c4d0e723e */ /* 0x020fea00000000ff */
[-C--:B-1----:R-:W-:Y:S04]  /*12570*/  HMMA.16816.F32 R132, R8, R16.reuse, R132 ;  /* 0x000000100884723c */ /* 0x082fe80000001884 */
[----:B------:R-:W-:Y:S04]  /*12580*/  MUFU.EX2 R120, R120 ;  /* 0x0000007800787308 */ /* 0x000fe80000000800 */
[C---:B------:R-:W-:Y:S06]  /*12590*/  HMMA.16816.F32 R136, R12.reuse, R16, R136 ;  /* 0x000000100c88723c */ /* 0x040fec0000001888 */
[----:B------:R-:W1:Y:S02]  /*125a0*/  MUFU.EX2 R121, R121 ;  /* 0x0000007900797308 */ /* 0x000e640000000800 */
[-C--:B------:R-:W-:Y:S08]  /*125b0*/  HMMA.16816.F32 R140, R12, R18.reuse, R140 ;  /* 0x000000120c8c723c */ /* 0x080ff0000000188c */
[C---:B------:R-:W-:Y:S01]  /*125c0*/  HMMA.16816.F32 R144, R8.reuse, R18, R144 ;  /* 0x000000120890723c */ /* 0x040fe20000001890 */
[----:B------:R-:W5:Y:S01]  /*125d0*/  LDSM.16.MT88.4 R16, [R218+0xa000] ;  /* 0x00a00000da10783b */ /* 0x000f620000004200 */
[----:B------:R-:W-:Y:S06]  /*125e0*/  MUFU.EX2 R32, R32 ;  /* 0x0000002000207308 */ /* 0x000fec0000000800 */
[-C--:B------:R-:W-:Y:S08]  /*125f0*/  HMMA.16816.F32 R148, R8, R24.reuse, R148 ;  /* 0x000000180894723c */ /* 0x080ff00000001894 */
[C---:B------:R-:W-:Y:S08]  /*12600*/  HMMA.16816.F32 R152, R12.reuse, R24, R152 ;  /* 0x000000180c98723c */ /* 0x040ff00000001898 */
[-C--:B------:R-:W-:Y:S08]  /*12610*/  HMMA.16816.F32 R156, R12, R26.reuse, R156 ;  /* 0x0000001a0c9c723c */ /* 0x080ff0000000189c */
[C---:B------:R-:W-:Y:S01]  /*12620*/  HMMA.16816.F32 R160, R8.reuse, R26, R160 ;  /* 0x0000001a08a0723c */ /* 0x040fe200000018a0 */
[----:B------:R-:W-:Y:S07]  /*12630*/  LDSM.16.MT88.4 R24, [R219+0xa800] ;  /* 0x00a80000db18783b */ /* 0x000fee0000004200 */
[-C--:B---3--:R-:W-:Y:S08]  /*12640*/  HMMA.16816.F32 R164, R8, R20.reuse, R164 ;  /* 0x0000001408a4723c */ /* 0x088ff000000018a4 */
[C---:B------:R-:W-:Y:S08]  /*12650*/  HMMA.16816.F32 R168, R12.reuse, R20, R168 ;  /* 0x000000140ca8723c */ /* 0x040ff000000018a8 */
[-C--:B------:R-:W-:Y:S08]  /*12660*/  HMMA.16816.F32 R172, R12, R22.reuse, R172 ;  /* 0x000000160cac723c */ /* 0x080ff000000018ac */
[C---:B------:R-:W-:Y:S01]  /*12670*/  HMMA.16816.F32 R176, R8.reuse, R22, R176 ;  /* 0x0000001608b0723c */ /* 0x040fe200000018b0 */
[----:B------:R-:W3:Y:S07]  /*12680*/  LDSM.16.MT88.4 R20, [R216+0xa800] ;  /* 0x00a80000d814783b */ /* 0x000eee0000004200 */
[-C--:B-----5:R-:W-:Y:S08]  /*12690*/  HMMA.16816.F32 R180, R8, R16.reuse, R180 ;  /* 0x0000001008b4723c */ /* 0x0a0ff000000018b4 */
[C---:B------:R-:W-:Y:S08]  /*126a0*/  HMMA.16816.F32 R184, R12.reuse, R16, R184 ;  /* 0x000000100cb8723c */ /* 0x040ff000000018b8 */
[-C--:B------:R-:W-:Y:S07]  /*126b0*/  HMMA.16816.F32 R188, R12, R18.reuse, R188 ;  /* 0x000000120cbc723c */ /* 0x080fee00000018bc */
[----:B------:R-:W-:Y:S01]  /*126c0*/  F2FP.PACK_AB R13, R91, R90 ;  /* 0x0000005a5b0d723e */ /* 0x000fe200000000ff */
[----:B------:R-:W-:Y:S01]  /*126d0*/  HMMA.16816.F32 R192, R8, R18, R192 ;  /* 0x0000001208c0723c */ /* 0x000fe200000018c0 */
[----:B------:R-:W5:Y:S03]  /*126e0*/  LDSM.16.MT88.4 R16, [R217+0xa800] ;  /* 0x00a80000d910783b */ /* 0x000f660000004200 */
[----:B------:R-:W-:Y:S02]  /*126f0*/  F2FP.PACK_AB R15, R95, R94 ;  /* 0x0000005e5f0f723e */ /* 0x000fe400000000ff */
[----:B------:R-:W-:Y:S02]  /*12700*/  F2FP.PACK_AB R12, R89, R88 ;  /* 0x00000058590c723e */ /* 0x000fe400000000ff */
[----:B------:R-:W-:Y:S04]  /*12710*/  F2FP.PACK_AB R8, R85, R84 ;  /* 0x000000545508723e */ /* 0x000fe800000000ff */
[----:B------:R-:W-:Y:S02]  /*12720*/  F2FP.PACK_AB R10, R97, R96 ;  /* 0x00000060610a723e */ /* 0x000fe400000000ff */
[----:B------:R-:W-:Y:S02]  /*12730*/  F2FP.PACK_AB R9, R87, R86 ;  /* 0x000000565709723e */ /* 0x000fe400000000ff */
[----:B------:R-:W-:Y:S02]  /*12740*/  F2FP.PACK_AB R11, R99, R98 ;  /* 0x00000062630b723e */ /* 0x000fe400000000ff */
[----:B------:R-:W-:Y:S05]  /*12750*/  F2FP.PACK_AB R14, R93, R92 ;  /* 0x0000005c5d0e723e */ /* 0x000fea00000000ff */
[-C--:B---3--:R-:W-:Y:S08]  /*12760*/  HMMA.16816.F32 R132, R8, R20.reuse, R132 ;  /* 0x000000140884723c */ /* 0x088ff00000001884 */
[C---:B------:R-:W-:Y:S08]  /*12770*/  HMMA.16816.F32 R136, R12.reuse, R20, R136 ;  /* 0x000000140c88723c */ /* 0x040ff00000001888 */
[-C--:B------:R-:W-:Y:S08]  /*12780*/  HMMA.16816.F32 R140, R12, R22.reuse, R140 ;  /* 0x000000160c8c723c */ /* 0x080ff0000000188c */
[C---:B------:R-:W-:Y:S01]  /*12790*/  HMMA.16816.F32 R144, R8.reuse, R22, R144 ;  /* 0x000000160890723c */ /* 0x040fe20000001890 */
[----:B------:R-:W3:Y:S07]  /*127a0*/  LDSM.16.MT88.4 R20, [R218+0xa800] ;  /* 0x00a80000da14783b */ /* 0x000eee0000004200 */
[-C--:B------:R-:W-:Y:S08]  /*127b0*/  HMMA.16816.F32 R148, R8, R24.reuse, R148 ;  /* 0x000000180894723c */ /* 0x080ff00000001894 */
[C---:B------:R-:W-:Y:S08]  /*127c0*/  HMMA.16816.F32 R152, R12.reuse, R24, R152 ;  /* 0x000000180c98723c */ /* 0x040ff00000001898 */
[-C--:B------:R-:W-:Y:S08]  /*127d0*/  HMMA.16816.F32 R156, R12, R26.reuse, R156 ;  /* 0x0000001a0c9c723c */ /* 0x080ff0000000189c */
[C---:B------:R-:W-:Y:S01]  /*127e0*/  HMMA.16816.F32 R160, R8.reuse, R26, R160 ;  /* 0x0000001a08a0723c */ /* 0x040fe200000018a0 */
[----:B------:R-:W-:Y:S07]  /*127f0*/  LDSM.16.MT88.4 R24, [R219+0xb000] ;  /* 0x00b00000db18783b */ /* 0x000fee0000004200 */
[-C--:B-----5:R-:W-:Y:S08]  /*12800*/  HMMA.16816.F32 R164, R8, R16.reuse, R164 ;  /* 0x0000001008a4723c */ /* 0x0a0ff000000018a4 */
[C---:B------:R-:W-:Y:S08]  /*12810*/  HMMA.16816.F32 R168, R12.reuse, R16, R168 ;  /* 0x000000100ca8723c */ /* 0x040ff000000018a8 */
[-C--:B------:R-:W-:Y:S08]  /*12820*/  HMMA.16816.F32 R172, R12, R18.reuse, R172 ;  /* 0x000000120cac723c */ /* 0x080ff000000018ac */
[C---:B------:R-:W-:Y:S01]  /*12830*/  HMMA.16816.F32 R176, R8.reuse, R18, R176 ;  /* 0x0000001208b0723c */ /* 0x040fe200000018b0 */
[----:B------:R-:W5:Y:S07]  /*12840*/  LDSM.16.MT88.4 R16, [R216+0xb000] ;  /* 0x00b00000d810783b */ /* 0x000f6e0000004200 */
[-C--:B---3--:R-:W-:Y:S08]  /*12850*/  HMMA.16816.F32 R180, R8, R20.reuse, R180 ;  /* 0x0000001408b4723c */ /* 0x088ff000000018b4 */
[C---:B------:R-:W-:Y:S08]  /*12860*/  HMMA.16816.F32 R184, R12.reuse, R20, R184 ;  /* 0x000000140cb8723c */ /* 0x040ff000000018b8 */
[-C--:B------:R-:W-:Y:S07]  /*12870*/  HMMA.16816.F32 R188, R12, R22.reuse, R188 ;  /* 0x000000160cbc723c */ /* 0x080fee00000018bc */
[----:B--2---:R-:W-:Y:S01]  /*12880*/  F2FP.PACK_AB R13, R41, R42 ;  /* 0x0000002a290d723e */ /* 0x004fe200000000ff */
[----:B------:R-:W-:Y:S01]  /*12890*/  HMMA.16816.F32 R192, R8, R22, R192 ;  /* 0x0000001608c0723c */ /* 0x000fe200000018c0 */
[----:B------:R-:W2:Y:S03]  /*128a0*/  LDSM.16.MT88.4 R20, [R218+0xb000] ;  /* 0x00b00000da14783b */ /* 0x000ea60000004200 */
[----:B------:R-:W-:Y:S02]  /*128b0*/  F2FP.PACK_AB R15, R40, R39 ;  /* 0x00000027280f723e */ /* 0x000fe400000000ff */
[----:B------:R-:W-:Y:S02]  /*128c0*/  F2FP.PACK_AB R12, R105, R104 ;  /* 0x00000068690c723e */ /* 0x000fe400000000ff */
[----:B------:R-:W-:Y:S04]  /*128d0*/  F2FP.PACK_AB R8, R101, R100 ;  /* 0x000000646508723e */ /* 0x000fe800000000ff */
[----:B------:R-:W-:Y:S02]  /*128e0*/  F2FP.PACK_AB R10, R113, R112 ;  /* 0x00000070710a723e */ /* 0x000fe400000000ff */
[----:B------:R-:W-:Y:S02]  /*128f0*/  F2FP.PACK_AB R9, R45, R46 ;  /* 0x0000002e2d09723e */ /* 0x000fe400000000ff */
[----:B------:R-:W-:Y:S02]  /*12900*/  F2FP.PACK_AB R11, R43, R44 ;  /* 0x0000002c2b0b723e */ /* 0x000fe400000000ff */
[----:B------:R-:W-:Y:S05]  /*12910*/  F2FP.PACK_AB R14, R109, R108 ;  /* 0x0000006c6d0e723e */ /* 0x000fea00000000ff */
[-C--:B-----5:R-:W-:Y:S08]  /*12920*/  HMMA.16816.F32 R132, R8, R16.reuse, R132 ;  /* 0x000000100884723c */ /* 0x0a0ff00000001884 */
        /* <DEDUP_REMOVED lines=8> */
[----:B------:R-:W5:Y:S07]  /*129b0*/  LDSM.16.MT88.4 R24, [R219+0xb800] ;  /* 0x00b80000db18783b */ /* 0x000f6e0000004200 */
[-C--:B------:R-:W-:Y:S08]  /*129c0*/  HMMA.16816.F32 R164, R8, R28.reuse, R164 ;  /* 0x0000001c08a4723c */ /* 0x080ff000000018a4 */
[C---:B------:R-:W-:Y:S08]  /*129d0*/  HMMA.16816.F32 R168, R12.reuse, R28, R168 ;  /* 0x0000001c0ca8723c */ /* 0x040ff000000018a8 */
[-C--:B------:R-:W-:Y:S08]  /*129e0*/  HMMA.16816.F32 R172, R12, R30.reuse, R172 ;  /* 0x0000001e0cac723c */ /* 0x080ff000000018ac */
[C---:B------:R-:W-:Y:S01]  /*129f0*/  HMMA.16816.F32 R176, R8.reuse, R30, R176 ;  /* 0x0000001e08b0723c */ /* 0x040fe200000018b0 */
[----:B------:R-:W3:Y:S07]  /*12a00*/  LDSM.16.MT88.4 R28, [R217+0xb800] ;  /* 0x00b80000d91c783b */ /* 0x000eee0000004200 */
[-C--:B--2---:R-:W-:Y:S08]  /*12a10*/  HMMA.16816.F32 R180, R8, R20.reuse, R180 ;  /* 0x0000001408b4723c */ /* 0x084ff000000018b4 */
[C---:B------:R-:W-:Y:S01]  /*12a20*/  HMMA.16816.F32 R184, R12.reuse, R20, R184 ;  /* 0x000000140cb8723c */ /* 0x040fe200000018b8 */
[----:B------:R2:W2:Y:S07]  /*12a30*/  MUFU.EX2 R20, R4 ;  /* 0x0000000400147308 */ /* 0x0004ae0000000800 */
[-C--:B------:R-:W-:Y:S07]  /*12a40*/  HMMA.16816.F32 R188, R12, R22.reuse, R188 ;  /* 0x000000160cbc723c */ /* 0x080fee00000018bc */
[----:B------:R-:W-:Y:S01]  /*12a50*/  F2FP.PACK_AB R13, R34, R35 ;  /* 0x00000023220d723e */ /* 0x000fe200000000ff */
[----:B------:R-:W-:Y:S04]  /*12a60*/  HMMA.16816.F32 R192, R8, R22, R192 ;  /* 0x0000001608c0723c */ /* 0x000fe800000018c0 */
[----:B----4-:R-:W-:Y:S02]  /*12a70*/  F2FP.PACK_AB R15, R200, R33 ;  /* 0x00000021c80f723e */ /* 0x010fe400000000ff */
[----:B-1----:R-:W-:Y:S02]  /*12a80*/  F2FP.PACK_AB R12, R121, R120 ;  /* 0x00000078790c723e */ /* 0x002fe400000000ff */
[----:B------:R-:W-:Y:S01]  /*12a90*/  F2FP.PACK_AB R8, R117, R116 ;  /* 0x000000747508723e */ /* 0x000fe200000000ff */
[----:B--2---:R-:W-:Y:S03]  /*12aa0*/  FADD.FTZ R4, R55, R0 ;  /* 0x0000000037047221 */ /* 0x004fe60000010000 */
        /* <DEDUP_REMOVED lines=9> */
[----:B------:R-:W-:Y:S02]  /*12b40*/  FADD.FTZ R0, R61, R7 ;  /* 0x000000073d007221 */ /* 0x000fe40000010000 */
[-C--:B---3--:R-:W-:Y:S03]  /*12b50*/  HMMA.16816.F32 R132, R8, R16.reuse, R132 ;  /* 0x000000100884723c */ /* 0x088fe60000001884 */
        /* <DEDUP_REMOVED lines=11> */
[C---:B------:R-:W-:Y:S01]  /*12c10*/  HMMA.16816.F32 R144, R8.reuse, R18, R144 ;  /* 0x000000120890723c */ /* 0x040fe20000001890 */
[----:B------:R-:W1:Y:S03]  /*12c20*/  LDSM.16.MT88.4 R16, [R218+0xb800] ;  /* 0x00b80000da10783b */ /* 0x000e660000004200 */
[----:B------:R-:W-:Y:S02]  /*12c30*/  FADD.FTZ R2, R82, R2 ;  /* 0x0000000252027221 */ /* 0x000fe40000010000 */
[----:B------:R-:W-:Y:S02]  /*12c40*/  FADD.FTZ R4, R78, R0 ;  /* 0x000000004e047221 */ /* 0x000fe40000010000 */
[----:B------:R-:W-:Y:S01]  /*12c50*/  FADD.FTZ R0, R76, R5 ;  /* 0x000000054c007221 */ /* 0x000fe20000010000 */
[-C--:B-----5:R-:W-:Y:S03]  /*12c60*/  HMMA.16816.F32 R148, R8, R24.reuse, R148 ;  /* 0x000000180894723c */ /* 0x0a0fe60000001894 */
        /* <DEDUP_REMOVED lines=62> */
[----:B------:R-:W-:Y:S01]  /*13050*/  FADD.FTZ R236, R200, R0 ;  /* 0x00000000c8ec7221 */ /* 0x000fe20000010000 */
[----:B------:R-:W-:Y:S01]  /*13060*/  MOV R200, R196 ;  /* 0x000000c400c87202 */ /* 0x000fe20000000f00 */
[----:B------:R-:W-:Y:S01]  /*13070*/  FADD.FTZ R248, R20, R2 ;  /* 0x0000000214f87221 */ /* 0x000fe20000010000 */
[----:B------:R-:W-:-:S05]  /*13080*/  @P1 BRA `(.L_x_345) ;  /* 0xffffa58000001947 */ /* 0x000fca000383ffff */
.L_x_344:
[----:B---3--:R-:W1:Y:S01]  /*13090*/  SHFL.BFLY PT, R2, R249, 0x2, 0x1f ;  /* 0x0c401f00f9027f89 */ /* 0x008e6200000e0000 */
[----:B------:R-:W2:Y:S01]  /*130a0*/  S2UR UR6, SR_CTAID.Y ;  /* 0x00000000000679c3 */ /* 0x000ea20000002600 */
[----:B------:R-:W-:Y:S01]  /*130b0*/  UISETP.NE.AND UP0, UPT, UR10, -0x1, UPT ;  /* 0xffffffff0a00788c */ /* 0x000fe2000bf05270 */
[----:B------:R-:W-:Y:S01]  /*130c0*/  BSSY B0, `(.L_x_348) ;  /* 0x0000128000007945 */ /* 0x000fe20003800000 */
[----:B------:R-:W3:Y:S01]  /*130d0*/  SHFL.BFLY PT, R0, R235, 0x2, 0x1f ;  /* 0x0c401f00eb007f89 */ /* 0x000ee200000e0000 */
[----:B------:R-:W-:-:S02]  /*130e0*/  ULDC.64 UR4, c[0x0][0x1e8] ;  /* 0x00007a0000047ab9 */ /* 0x000fc40000000a00 */
[----:B------:R-:W-:Y:S01]  /*130f0*/  ULDC UR8, c[0x0][0x214] ;  /* 0x0000850000087ab9 */ /* 0x000fe20000000800 */
[----:B------:R-:W4:Y:S01]  /*13100*/  SHFL.BFLY PT, R3, R248, 0x2, 0x1f ;  /* 0x0c401f00f8037f89 */ /* 0x000f2200000e0000 */
[----:B------:R-:W4:Y:S01]  /*13110*/  S2UR UR9, SR_CTAID.X ;  /* 0x00000000000979c3 */ /* 0x000f220000002500 */
[----:B------:R-:W-:Y:S02]  /*13120*/  UMOV UR24, URZ ;  /* 0x0000003f00187c82 */ /* 0x000fe40008000000 */
[----:B------:R-:W4:Y:S01]  /*13130*/  SHFL.BFLY PT, R4, R236, 0x2, 0x1f ;  /* 0x0c401f00ec047f89 */ /* 0x000f2200000e0000 */
[----:B------:R-:W-:Y:S02]  /*13140*/  @UP0 UIMAD.WIDE.U32 UR14, UR10, UR4, URZ ;  /* 0x000000040a0e02a5 */ /* 0x000fe4000f8e003f */
[----:B------:R-:W-:Y:S01]  /*13150*/  UMOV UR25, URZ ;  /* 0x0000003f00197c82 */ /* 0x000fe20008000000 */
[----:B------:R-:W4:Y:S01]  /*13160*/  S2R R43, SR_TID.X ;  /* 0x00000000002b7919 */ /* 0x000f220000002100 */
[----:B------:R-:W-:Y:S01]  /*13170*/  @UP0 UIMAD UR7, UR10, UR5, UR15 ;  /* 0x000000050a0702a4 */ /* 0x000fe2000f8e020f */
[----:B------:R-:W4:Y:S02]  /*13180*/  S2UR UR11, SR_CTAID.Z ;  /* 0x00000000000b79c3 */ /* 0x000f240000002700 */
[----:B------:R-:W-:Y:S01]  /*13190*/  ULDC.64 UR4, c[0x0][0x1e0] ;  /* 0x0000780000047ab9 */ /* 0x000fe20000000a00 */
[----:B-1----:R-:W-:Y:S01]  /*131a0*/  FADD.FTZ R2, R2, R249 ;  /* 0x000000f902027221 */ /* 0x002fe20000010000 */
[----:B--2---:R-:W-:-:S02]  /*131b0*/  @!UP0 USHF.R.S32.HI UR12, URZ, 0x1f, UR6 ;  /* 0x0000001f3f0c8899 */ /* 0x004fc40008011406 */
[----:B------:R-:W-:Y:S01]  /*131c0*/  @!UP0 UIMAD.WIDE.U32 UR22, UR6, UR4, URZ ;  /* 0x00000004061682a5 */ /* 0x000fe2000f8e003f */
[----:B---3--:R-:W-:Y:S01]  /*131d0*/  FADD.FTZ R0, R0, R235 ;  /* 0x000000eb00007221 */ /* 0x008fe20000010000 */
[----:B------:R-:W1:Y:S01]  /*131e0*/  SHFL.BFLY PT, R5, R2, 0x1, 0x1f ;  /* 0x0c201f0002057f89 */ /* 0x000e6200000e0000 */
[----:B------:R-:W-:Y:S01]  /*131f0*/  @!UP0 UIMAD UR12, UR12, UR4, URZ ;  /* 0x000000040c0c82a4 */ /* 0x000fe2000f8e023f */
[----:B----4-:R-:W-:Y:S02]  /*13200*/  FADD.FTZ R3, R3, R248 ;  /* 0x000000f803037221 */ /* 0x010fe40000010000 */
[----:B------:R-:W2:Y:S01]  /*13210*/  SHFL.BFLY PT, R38, R0, 0x1, 0x1f ;  /* 0x0c201f0000267f89 */ /* 0x000ea200000e0000 */
[----:B------:R-:W-:Y:S01]  /*13220*/  ULDC.U8 UR4, c[0x0][0x329] ;  /* 0x0000ca4000047ab9 */ /* 0x000fe20000000000 */
[----:B------:R-:W-:Y:S01]  /*13230*/  FADD.FTZ R4, R4, R236 ;  /* 0x000000ec04047221 */ /* 0x000fe20000010000 */
[----:B------:R-:W-:Y:S02]  /*13240*/  UISETP.NE.AND UP1, UPT, UR4, URZ, UPT ;  /* 0x0000003f0400728c */ /* 0x000fe4000bf25270 */
[----:B------:R-:W-:Y:S01]  /*13250*/  @!UP0 UIMAD UR12, UR6, UR5, UR12 ;  /* 0x00000005060c82a4 */ /* 0x000fe2000f8e020c */
[----:B------:R-:W-:Y:S01]  /*13260*/  SHF.R.S32.HI R48, RZ, 0x1f, R43 ;  /* 0x0000001fff307819 */ /* 0x000fe2000001142b */
[----:B------:R-:W-:-:S02]  /*13270*/  @!UP0 UMOV UR14, UR22 ;  /* 0x00000016000e8c82 */ /* 0x000fc40008000000 */
[----:B------:R-:W-:Y:S01]  /*13280*/  ULDC.U8 UR5, c[0x0][0x328] ;  /* 0x0000ca0000057ab9 */ /* 0x000fe20000000000 */
[CC--:B------:R-:W-:Y:S01]  /*13290*/  LEA.HI R15, R48.reuse, R43.reuse, RZ, 0x2 ;  /* 0x0000002b300f7211 */ /* 0x0c0fe200078f10ff */
[----:B------:R-:W-:Y:S01]  /*132a0*/  UISETP.NE.AND UP2, UPT, UR5, URZ, UPT ;  /* 0x0000003f0500728c */ /* 0x000fe2000bf45270 */
[----:B------:R-:W-:Y:S01]  /*132b0*/  LEA.HI R42, R48, R43, RZ, 0x5 ;  /* 0x0000002b302a7211 */ /* 0x000fe200078f28ff */
[----:B------:R-:W-:Y:S01]  /*132c0*/  @!UP0 UIADD3 UR7, UR23, UR12, URZ ;  /* 0x0000000c17078290 */ /* 0x000fe2000fffe03f */
[----:B------:R-:W-:Y:S01]  /*132d0*/  LOP3.LUT R7, R15, 0x3ffffffc, RZ, 0xc0, !PT ;  /* 0x3ffffffc0f077812 */ /* 0x000fe200078ec0ff */
[----:B------:R-:W-:Y:S01]  /*132e0*/  UISETP.NE.OR UP3, UPT, UR4, URZ, !UP2 ;  /* 0x0000003f0400728c */ /* 0x000fe2000d765670 */
[----:B------:R-:W-:Y:S01]  /*132f0*/  SHF.R.S32.HI R8, RZ, 0x5, R42 ;  /* 0x00000005ff087819 */ /* 0x000fe2000001142a */
[----:B------:R-:W-:Y:S01]  /*13300*/  @UP1 ULDC UR15, c[0x0][0x210] ;  /* 0x00008400000f1ab9 */ /* 0x000fe20000000800 */
[----:B-1----:R-:W-:Y:S01]  /*13310*/  FADD.FTZ R39, R2, R5 ;  /* 0x0000000502277221 */ /* 0x002fe20000010000 */
[----:B------:R-:W-:Y:S01]  /*13320*/  ULDC UR5, c[0x0][0x234] ;  /* 0x00008d0000057ab9 */ /* 0x000fe20000000800 */
[----:B------:R-:W1:Y:S01]  /*13330*/  SHFL.BFLY PT, R2, R3, 0x1, 0x1f ;  /* 0x0c201f0003027f89 */ /* 0x000e6200000e0000 */
[----:B------:R-:W-:Y:S01]  /*13340*/  @UP1 UIMAD UR15, UR15, UR8, URZ ;  /* 0x000000080f0f12a4 */ /* 0x000fe2000f8e023f */
[----:B--2---:R-:W-:Y:S01]  /*13350*/  FADD.FTZ R38, R0, R38 ;  /* 0x0000002600267221 */ /* 0x004fe20000010000 */
[----:B------:R-:W-:Y:S01]  /*13360*/  FSETP.NE.FTZ.AND P5, PT, R39, RZ, PT ;  /* 0x000000ff2700720b */ /* 0x000fe20003fb5000 */
[----:B------:R-:W2:Y:S01]  /*13370*/  SHFL.BFLY PT, R5, R4, 0x1, 0x1f ;  /* 0x0c201f0004057f89 */ /* 0x000ea200000e0000 */
[----:B------:R-:W-:Y:S01]  /*13380*/  MOV R0, 0x3f800000 ;  /* 0x3f80000000007802 */ /* 0x000fe20000000f00 */
[----:B------:R-:W-:Y:S01]  /*13390*/  @!UP1 USEL UR15, UR8, UR5, !UP2 ;  /* 0x00000005080f9287 */ /* 0x000fe2000d000000 */
[----:B------:R-:W-:Y:S01]  /*133a0*/  FSETP.NE.FTZ.AND P4, PT, R38, RZ, PT ;  /* 0x000000ff2600720b */ /* 0x000fe20003f95000 */
[----:B------:R-:W-:-:S02]  /*133b0*/  ULDC UR4, c[0x0][0x1c0] ;  /* 0x0000700000047ab9 */ /* 0x000fc40000000800 */
[----:B------:R-:W-:Y:S02]  /*133c0*/  @UP1 UMOV UR16, 0x1 ;  /* 0x0000000100101882 */ /* 0x000fe40000000000 */
[----:B------:R-:W-:Y:S02]  /*133d0*/  @!UP1 UIMAD UR16, UR15, UR4, URZ ;  /* 0x000000040f1092a4 */ /* 0x000fe4000f8e023f */
[----:B------:R-:W-:Y:S02]  /*133e0*/  @!UP3 UIMAD UR21, UR6, UR8, URZ ;  /* 0x000000080615b2a4 */ /* 0x000fe4000f8e023f */
[----:B------:R-:W3:Y:S01]  /*133f0*/  @P5 MUFU.RCP R0, R39 ;  /* 0x0000002700005308 */ /* 0x000ee20000001000 */
[----:B------:R-:W-:Y:S02]  /*13400*/  @UP1 ULDC UR20, c[0x0][0x210] ;  /* 0x0000840000141ab9 */ /* 0x000fe40000000800 */
[----:B------:R-:W-:Y:S02]  /*13410*/  UIMAD UR5, UR6, UR16, URZ ;  /* 0x00000010060572a4 */ /* 0x000fe4000f8e023f */
[----:B------:R-:W-:-:S02]  /*13420*/  @!UP1 UMOV UR20, 0x1 ;  /* 0x0000000100149882 */ /* 0x000fc40000000000 */
[----:B------:R-:W-:Y:S01]  /*13430*/  @!UP3 USEL UR21, UR21, UR10, !UP0 ;  /* 0x0000000a1515b287 */ /* 0x000fe2000c000000 */
[----:B-1----:R-:W-:Y:S01]  /*13440*/  FADD.FTZ R41, R3, R2 ;  /* 0x0000000203297221 */ /* 0x002fe20000010000 */
[----:B------:R-:W-:Y:S01]  /*13450*/  IADD3 R2, -R7, R43, RZ ;  /* 0x0000002b07027210 */ /* 0x000fe20007ffe1ff */
[----:B------:R-:W-:Y:S01]  /*13460*/  UIMAD UR4, UR9, UR20, URZ ;  /* 0x00000014090472a4 */ /* 0x000fe2000f8e023f */
[----:B------:R-:W-:Y:S01]  /*13470*/  MOV R3, 0x3f800000 ;  /* 0x3f80000000037802 */ /* 0x000fe20000000f00 */
[----:B--2---:R-:W-:Y:S01]  /*13480*/  FADD.FTZ R40, R4, R5 ;  /* 0x0000000504287221 */ /* 0x004fe20000010000 */
[----:B------:R-:W-:Y:S01]  /*13490*/  FSETP.NE.FTZ.AND P3, PT, R41, RZ, PT ;  /* 0x000000ff2900720b */ /* 0x000fe20003f75000 */
[----:B------:R-:W-:Y:S01]  /*134a0*/  USEL UR5, UR5, URZ, UP3 ;  /* 0x0000003f05057287 */ /* 0x000fe20009800000 */
[----:B------:R-:W-:Y:S01]  /*134b0*/  LEA R9, R8, R2, 0x9 ;  /* 0x0000000208097211 */ /* 0x000fe200078e48ff */
[----:B---3--:R-:W-:Y:S01]  /*134c0*/  FMUL.FTZ R132, R0, R132 ;  /* 0x0000008400847220 */ /* 0x008fe20000410000 */
[----:B------:R-:W-:Y:S01]  /*134d0*/  MOV R2, 0x3f800000 ;  /* 0x3f80000000027802 */ /* 0x000fe20000000f00 */
[----:B------:R-:W1:Y:S01]  /*134e0*/  @P4 MUFU.RCP R3, R38 ;  /* 0x0000002600034308 */ /* 0x000e620000001000 */
[----:B------:R-:W-:Y:S01]  /*134f0*/  FSETP.NE.FTZ.AND P0, PT, R40, RZ, PT ;  /* 0x000000ff2800720b */ /* 0x000fe20003f15000 */
[C---:B------:R-:W-:Y:S01]  /*13500*/  FMUL.FTZ R8, R0.reuse, R133 ;  /* 0x0000008500087220 */ /* 0x040fe20000410000 */
[----:B------:R-:W-:Y:S01]  /*13510*/  USHF.L.U32 UR4, UR4, 0x7, URZ ;  /* 0x0000000704047899 */ /* 0x000fe2000800063f */
[C---:B------:R-:W-:Y:S01]  /*13520*/  FMUL.FTZ R144, R0.reuse, R144 ;  /* 0x0000009000907220 */ /* 0x040fe20000410000 */
[----:B------:R-:W-:Y:S01]  /*13530*/  UIMAD UR15, UR11, UR15, UR5 ;  /* 0x0000000f0b0f72a4 */ /* 0x000fe2000f8e0205 */
[----:B------:R-:W-:Y:S01]  /*13540*/  FMUL.FTZ R5, R0, R145 ;  /* 0x0000009100057220 */ /* 0x000fe20000410000 */
[----:B------:R-:W-:Y:S01]  /*13550*/  F2FP.PACK_AB R8, R8, R132 ;  /* 0x000000840808723e */ /* 0x000fe200000000ff */
[----:B------:R-:W2:Y:S01]  /*13560*/  @P3 MUFU.RCP R2, R41 ;  /* 0x0000002900023308 */ /* 0x000ea20000001000 */
[C---:B------:R-:W-:Y:S01]  /*13570*/  FMUL.FTZ R148, R0.reuse, R148 ;  /* 0x0000009400947220 */ /* 0x040fe20000410000 */
[----:B------:R-:W-:Y:S01]  /*13580*/  @!UP3 UMOV UR24, UR21 ;  /* 0x000000150018bc82 */ /* 0x000fe20008000000 */
[C---:B------:R-:W-:Y:S01]  /*13590*/  FMUL.FTZ R18, R0.reuse, R149 ;  /* 0x0000009500127220 */ /* 0x040fe20000410000 */
[----:B------:R-:W-:Y:S01]  /*135a0*/  F2FP.PACK_AB R5, R5, R144 ;  /* 0x000000900505723e */ /* 0x000fe200000000ff */
[C---:B------:R-:W-:Y:S01]  /*135b0*/  FMUL.FTZ R160, R0.reuse, R160 ;  /* 0x000000a000a07220 */ /* 0x040fe20000410000 */
[----:B------:R-:W-:Y:S01]  /*135c0*/  USHF.R.S32.HI UR5, URZ, 0x1f, UR4 ;  /* 0x0000001f3f057899 */ /* 0x000fe20008011404 */
[----:B------:R-:W-:Y:S01]  /*135d0*/  FMUL.FTZ R14, R0, R161 ;  /* 0x000000a1000e7220 */ /* 0x000fe20000410000 */
[----:B------:R-:W-:Y:S01]  /*135e0*/  F2FP.PACK_AB R18, R18, R148 ;  /* 0x000000941212723e */ /* 0x000fe200000000ff */
[C---:B------:R-:W-:Y:S01]  /*135f0*/  FMUL.FTZ R164, R0.reuse, R164 ;  /* 0x000000a400a47220 */ /* 0x040fe20000410000 */
[----:B------:R-:W-:Y:S01]  /*13600*/  @!UP3 USHF.R.S32.HI UR25, URZ, 0x1f, UR21 ;  /* 0x0000001f3f19b899 */ /* 0x000fe20008011415 */
[----:B------:R-:W-:Y:S01]  /*13610*/  FMUL.FTZ R34, R0, R165 ;  /* 0x000000a500227220 */ /* 0x000fe20000410000 */
[----:B------:R-:W-:Y:S01]  /*13620*/  F2FP.PACK_AB R14, R14, R160 ;  /* 0x000000a00e0e723e */ /* 0x000fe200000000ff */
[C---:B------:R-:W-:Y:S01]  /*13630*/  FMUL.FTZ R176, R0.reuse, R176 ;  /* 0x000000b000b07220 */ /* 0x040fe20000410000 */
[----:B------:R-:W-:Y:S01]  /*13640*/  USHF.R.S32.HI UR6, URZ, 0x1f, UR15 ;  /* 0x0000001f3f067899 */ /* 0x000fe2000801140f */
[----:B------:R-:W-:Y:S01]  /*13650*/  FMUL.FTZ R30, R0, R177 ;  /* 0x000000b1001e7220 */ /* 0x000fe20000410000 */
[----:B------:R-:W-:Y:S01]  /*13660*/  F2FP.PACK_AB R34, R34, R164 ;  /* 0x000000a42222723e */ /* 0x000fe200000000ff */
[C---:B------:R-:W-:Y:S01]  /*13670*/  FMUL.FTZ R180, R0.reuse, R180 ;  /* 0x000000b400b47220 */ /* 0x040fe20000410000 */
[----:B------:R-:W-:Y:S01]  /*13680*/  UIADD3 UR4, UP2, UP1, UR4, UR24, UR15 ;  /* 0x0000001804047290 */ /* 0x000fe2000f95e00f */
[----:B------:R-:W-:Y:S01]  /*13690*/  FMUL.FTZ R36, R0, R181 ;  /* 0x000000b500247220 */ /* 0x000fe20000410000 */
[----:B------:R-:W-:Y:S01]  /*136a0*/  F2FP.PACK_AB R30, R30, R176 ;  /* 0x000000b01e1e723e */ /* 0x000fe200000000ff */
[C---:B------:R-:W-:Y:S01]  /*136b0*/  FMUL.FTZ R192, R0.reuse, R192 ;  /* 0x000000c000c07220 */ /* 0x040fe20000410000 */
[----:B------:R-:W-:Y:S01]  /*136c0*/  UIADD3.X UR5, UR5, UR25, UR6, UP2, UP1 ;  /* 0x0000001905057290 */ /* 0x000fe200097e2406 */
        /* <DEDUP_REMOVED lines=27> */
[----:B------:R-:W-:Y:S01]  /*13880*/  SHF.R.S32.HI R3, RZ, 0x2, R15 ;  /* 0x00000002ff037819 */ /* 0x000fe2000001140f */
[C---:B--2---:R-:W-:Y:S01]  /*13890*/  FMUL.FTZ R136, R2.reuse, R136 ;  /* 0x0000008802887220 */ /* 0x044fe20000410000 */
[----:B------:R-:W-:Y:S01]  /*138a0*/  F2FP.PACK_AB R35, R35, R182 ;  /* 0x000000b62323723e */ /* 0x000fe200000000ff */
        /* <DEDUP_REMOVED lines=50> */
[----:B------:R-:W-:Y:S02]  /*13bd0*/  F2FP.PACK_AB R24, R187, R24 ;  /* 0x00000018bb18723e */ /* 0x000fe400000000ff */
[C---:B------:R-:W-:Y:S02]  /*13be0*/  SHF.L.U32 R2, R0.reuse, 0x6, RZ ;  /* 0x0000000600027819 */ /* 0x040fe400000006ff */
[----:B------:R-:W-:-:S02]  /*13bf0*/  LOP3.LUT R3, R0, 0x1, RZ, 0xc0, !PT ;  /* 0x0000000100037812 */ /* 0x000fc400078ec0ff */
[----:B------:R-:W-:Y:S02]  /*13c00*/  LOP3.LUT R2, R2, 0x1c0, RZ, 0xc0, !PT ;  /* 0x000001c002027812 */ /* 0x000fe400078ec0ff */
[----:B------:R-:W-:Y:S02]  /*13c10*/  ISETP.NE.U32.AND P1, PT, R3, 0x1, PT ;  /* 0x000000010300780c */ /* 0x000fe40003f25070 */
[----:B------:R-:W-:Y:S02]  /*13c20*/  LEA.HI R2, R2, R2, RZ, 0x1d ;  /* 0x0000000202027211 */ /* 0x000fe400078fe8ff */
[----:B------:R-:W-:Y:S02]  /*13c30*/  MOV R3, 0xfffffff0 ;  /* 0xfffffff000037802 */ /* 0x000fe40000000f00 */
[----:B------:R-:W-:Y:S02]  /*13c40*/  LEA R2, R9, R2, 0x1 ;  /* 0x0000000209027211 */ /* 0x000fe400078e08ff */
[----:B------:R-:W-:-:S02]  /*13c50*/  SEL R9, R3, 0x10, !P1 ;  /* 0x0000001003097807 */ /* 0x000fc40004800000 */
[----:B------:R-:W-:Y:S02]  /*13c60*/  SHF.L.U32 R2, R2, 0x1, RZ ;  /* 0x0000000102027819 */ /* 0x000fe400000006ff */
[----:B------:R-:W-:Y:S02]  /*13c70*/  R2P PR, R0, 0x6 ;  /* 0x0000000600007804 */ /* 0x000fe40000000000 */
[----:B------:R-:W-:Y:S01]  /*13c80*/  IADD3 R3, R2, R9, RZ ;  /* 0x0000000902037210 */ /* 0x000fe20007ffe0ff */
[----:B------:R-:W-:Y:S01]  /*13c90*/  STS [R2], R8 ;  /* 0x0000000802007388 */ /* 0x000fe20000000800 */
[----:B------:R-:W-:Y:S02]  /*13ca0*/  MOV R0, 0x20 ;  /* 0x0000002000007802 */ /* 0x000fe40000000f00 */
[----:B------:R-:W-:Y:S01]  /*13cb0*/  F2FP.PACK_AB R21, R191, R21 ;  /* 0x00000015bf15723e */ /* 0x000fe200000000ff */
[----:B------:R-:W-:Y:S04]  /*13cc0*/  STS [R2+0x400], R7 ;  /* 0x0004000702007388 */ /* 0x000fe80000000800 */
[----:B------:R1:W-:Y:S04]  /*13cd0*/  STS [R3], R5 ;  /* 0x0000000503007388 */ /* 0x0003e80000000800 */
[----:B------:R2:W-:Y:S04]  /*13ce0*/  STS [R3+0x400], R4 ;  /* 0x0004000403007388 */ /* 0x0005e80000000800 */
[----:B------:R-:W-:Y:S04]  /*13cf0*/  STS [R2+0x2000], R10 ;  /* 0x0020000a02007388 */ /* 0x000fe80000000800 */
[----:B------:R3:W-:Y:S04]  /*13d00*/  STS [R2+0x2400], R11 ;  /* 0x0024000b02007388 */ /* 0x0007e80000000800 */
[----:B------:R-:W-:Y:S04]  /*13d10*/  STS [R3+0x2000], R20 ;  /* 0x0020001403007388 */ /* 0x000fe80000000800 */
[----:B------:R-:W-:Y:S01]  /*13d20*/  STS [R3+0x2400], R19 ;  /* 0x0024001303007388 */ /* 0x000fe20000000800 */
[----:B-1----:R-:W-:-:S02]  /*13d30*/  SEL R5, R0, 0xffffffe0, !P1 ;  /* 0xffffffe000057807 */ /* 0x002fc40004800000 */
[C---:B------:R-:W-:Y:S02]  /*13d40*/  IADD3 R0, R2.reuse, 0x40, RZ ;  /* 0x0000004002007810 */ /* 0x040fe40007ffe0ff */
[C---:B--2---:R-:W-:Y:S02]  /*13d50*/  IADD3 R4, R2.reuse, R5, RZ ;  /* 0x0000000502047210 */ /* 0x044fe40007ffe0ff */
[----:B------:R-:W-:-:S03]  /*13d60*/  @P2 IADD3 R0, R2, -0x40, RZ ;  /* 0xffffffc002002810 */ /* 0x000fc60007ffe0ff */
[----:B------:R-:W-:Y:S01]  /*13d70*/  STS [R4], R18 ;  /* 0x0000001204007388 */ /* 0x000fe20000000800 */
[----:B---3--:R-:W-:-:S03]  /*13d80*/  IADD3 R2, R3, R5, RZ ;  /* 0x0000000503027210 */ /* 0x008fc60007ffe0ff */
[----:B------:R-:W-:Y:S04]  /*13d90*/  STS [R4+0x400], R17 ;  /* 0x0004001104007388 */ /* 0x000fe80000000800 */
[----:B------:R1:W-:Y:S04]  /*13da0*/  STS [R2], R14 ;  /* 0x0000000e02007388 */ /* 0x0003e80000000800 */
[----:B------:R2:W-:Y:S04]  /*13db0*/  STS [R2+0x400], R13 ;  /* 0x0004000d02007388 */ /* 0x0005e80000000800 */
[----:B------:R-:W-:Y:S04]  /*13dc0*/  STS [R4+0x2000], R16 ;  /* 0x0020001004007388 */ /* 0x000fe80000000800 */
[----:B------:R3:W-:Y:S04]  /*13dd0*/  STS [R4+0x2400], R15 ;  /* 0x0024000f04007388 */ /* 0x0007e80000000800 */
[----:B------:R4:W-:Y:S04]  /*13de0*/  STS [R2+0x2000], R12 ;  /* 0x0020000c02007388 */ /* 0x0009e80000000800 */
[----:B------:R4:W-:Y:S04]  /*13df0*/  STS [R2+0x2400], R25 ;  /* 0x0024001902007388 */ /* 0x0009e80000000800 */
[----:B------:R-:W-:Y:S01]  /*13e00*/  STS [R0], R34 ;  /* 0x0000002200007388 */ /* 0x000fe20000000800 */
[----:B-1----:R-:W-:-:S03]  /*13e10*/  MOV R14, 0x7f800000 ;  /* 0x7f800000000e7802 */ /* 0x002fc60000000f00 */
[----:B------:R-:W-:Y:S01]  /*13e20*/  STS [R0+0x400], R33 ;  /* 0x0004002100007388 */ /* 0x000fe20000000800 */
[----:B--2---:R-:W-:Y:S02]  /*13e30*/  MOV R13, 0x7f800000 ;  /* 0x7f800000000d7802 */ /* 0x004fe40000000f00 */
[----:B---3--:R-:W-:-:S04]  /*13e40*/  IADD3 R4, R5, 0x400, R0 ;  /* 0x0000040005047810 */ /* 0x008fc80007ffe000 */
[C---:B------:R-:W-:Y:S02]  /*13e50*/  IADD3 R4, R9.reuse, R4, RZ ;  /* 0x0000000409047210 */ /* 0x040fe40007ffe0ff */
[----:B----4-:R-:W-:Y:S02]  /*13e60*/  MOV R12, 0x7f800000 ;  /* 0x7f800000000c7802 */ /* 0x010fe40000000f00 */
[----:B------:R-:W-:Y:S02]  /*13e70*/  IADD3 R2, R9, R0, RZ ;  /* 0x0000000009027210 */ /* 0x000fe40007ffe0ff */
[----:B------:R-:W-:Y:S02]  /*13e80*/  MOV R9, 0x7f800000 ;  /* 0x7f80000000097802 */ /* 0x000fe40000000f00 */
[C---:B------:R-:W-:Y:S01]  /*13e90*/  IADD3 R3, R5.reuse, R2, RZ ;  /* 0x0000000205037210 */ /* 0x040fe20007ffe0ff */
[----:B------:R-:W-:Y:S04]  /*13ea0*/  STS [R2], R30 ;  /* 0x0000001e02007388 */ /* 0x000fe80000000800 */
[----:B------:R-:W-:Y:S04]  /*13eb0*/  STS [R2+0x400], R29 ;  /* 0x0004001d02007388 */ /* 0x000fe80000000800 */
[----:B------:R-:W-:Y:S04]  /*13ec0*/  STS [R0+0x2000], R32 ;  /* 0x0020002000007388 */ /* 0x000fe80000000800 */
[----:B------:R1:W-:Y:S04]  /*13ed0*/  STS [R0+0x2400], R31 ;  /* 0x0024001f00007388 */ /* 0x0003e80000000800 */
[----:B------:R-:W-:Y:S04]  /*13ee0*/  STS [R2+0x2000], R28 ;  /* 0x0020001c02007388 */ /* 0x000fe80000000800 */
[----:B------:R2:W-:Y:S01]  /*13ef0*/  STS [R2+0x2400], R37 ;  /* 0x0024002502007388 */ /* 0x0005e20000000800 */
[----:B-1----:R-:W-:-:S02]  /*13f00*/  IADD3 R0, R5, R0, RZ ;  /* 0x0000000005007210 */ /* 0x002fc40007ffe0ff */
[----:B------:R-:W-:Y:S03]  /*13f10*/  @P5 MUFU.LG2 R5, R39 ;  /* 0x0000002700055308 */ /* 0x000fe60000000c00 */
[----:B------:R-:W-:Y:S04]  /*13f20*/  STS [R0], R36 ;  /* 0x0000002400007388 */ /* 0x000fe80000000800 */
[----:B------:R-:W-:Y:S01]  /*13f30*/  STS [R0+0x400], R35 ;  /* 0x0004002300007388 */ /* 0x000fe20000000800 */
[----:B--2---:R-:W1:Y:S03]  /*13f40*/  @P3 MUFU.LG2 R2, R41 ;  /* 0x0000002900023308 */ /* 0x004e660000000c00 */
[----:B------:R-:W-:Y:S04]  /*13f50*/  STS [R3], R23 ;  /* 0x0000001703007388 */ /* 0x000fe80000000800 */
[----:B------:R-:W-:Y:S04]  /*13f60*/  STS [R4], R22 ;  /* 0x0000001604007388 */ /* 0x000fe80000000800 */
[----:B------:R-:W-:Y:S04]  /*13f70*/  STS [R0+0x2000], R27 ;  /* 0x0020001b00007388 */ /* 0x000fe80000000800 */
[----:B------:R2:W-:Y:S01]  /*13f80*/  STS [R0+0x2400], R24 ;  /* 0x0024001800007388 */ /* 0x0005e20000000800 */
[----:B-1----:R-:W-:-:S03]  /*13f90*/  @P3 FMUL.FTZ R2, R2, 0.69314718246459960938 ;  /* 0x3f31721802023820 */ /* 0x002fc60000410000 */
[----:B------:R1:W-:Y:S01]  /*13fa0*/  STS [R3+0x2000], R26 ;  /* 0x0020001a03007388 */ /* 0x0003e20000000800 */
[----:B------:R-:W-:-:S03]  /*13fb0*/  @P3 FFMA.FTZ R9, R6, c[0x0][0x238], R2 ;  /* 0x00008e0006093a23 */ /* 0x000fc60000010002 */
[----:B------:R3:W-:Y:S04]  /*13fc0*/  STS [R4+0x2000], R21 ;  /* 0x0020001504007388 */ /* 0x0007e80000000800 */
[----:B------:R-:W-:Y:S01]  /*13fd0*/  BAR.SYNC.DEFER_BLOCKING 0x0 ;  /* 0x0000000000007b1d */ /* 0x000fe20000010000 */
[----:B--2---:R-:W-:-:S05]  /*13fe0*/  LOP3.LUT R0, R42, 0xffffffe0, RZ, 0xc0, !PT ;  /* 0xffffffe02a007812 */ /* 0x004fca00078ec0ff */
[----:B-1----:R-:W1:Y:S01]  /*13ff0*/  @P4 MUFU.LG2 R3, R38 ;  /* 0x0000002600034308 */ /* 0x002e620000000c00 */
[----:B------:R-:W-:Y:S01]  /*14000*/  IADD3 R0, -R0, R43, RZ ;  /* 0x0000002b00007210 */ /* 0x000fe20007ffe1ff */
[----:B---3--:R-:W-:-:S03]  /*14010*/  @P5 FMUL.FTZ R4, R5, 0.69314718246459960938 ;  /* 0x3f31721805045820 */ /* 0x008fc60000410000 */
[----:B------:R-:W-:Y:S01]  /*14020*/  LOP3.LUT P1, RZ, R0, 0x3, RZ, 0xc0, !PT ;  /* 0x0000000300ff7812 */ /* 0x000fe2000782c0ff */
[----:B-----5:R2:W3:Y:S02]  /*14030*/  LDS.128 R16, [R234] ;  /* 0x00000000ea107984 */ /* 0x0204e40000000c00 */
[----:B------:R-:W4:Y:S01]  /*14040*/  @P0 MUFU.LG2 R0, R40 ;  /* 0x0000002800000308 */ /* 0x000f220000000c00 */
[----:B------:R-:W-:Y:S01]  /*14050*/  @P5 FFMA.FTZ R13, R198, c[0x0][0x238], R4 ;  /* 0x00008e00c60d5a23 */ /* 0x000fe20000010004 */
[----:B------:R2:W2:Y:S04]  /*14060*/  LDS.128 R20, [R234+0x800] ;  /* 0x00080000ea147984 */ /* 0x0004a80000000c00 */
[----:B------:R2:W2:Y:S01]  /*14070*/  LDS.128 R24, [R234+0x1000] ;  /* 0x00100000ea187984 */ /* 0x0004a20000000c00 */
[----:B-1----:R-:W-:-:S03]  /*14080*/  @P4 FMUL.FTZ R3, R3, 0.69314718246459960938 ;  /* 0x3f31721803034820 */ /* 0x002fc60000410000 */
[----:B------:R1:W1:Y:S01]  /*14090*/  LDS.128 R28, [R234+0x1800] ;  /* 0x00180000ea1c7984 */ /* 0x0002620000000c00 */
[----:B------:R-:W-:-:S03]  /*140a0*/  @P4 FFMA.FTZ R14, R197, c[0x0][0x238], R3 ;  /* 0x00008e00c50e4a23 */ /* 0x000fc60000010003 */
[----:B------:R1:W1:Y:S01]  /*140b0*/  LDS.128 R32, [R234+0x2000] ;  /* 0x00200000ea207984 */ /* 0x0002620000000c00 */
[----:B----4-:R-:W-:-:S03]  /*140c0*/  @P0 FMUL.FTZ R0, R0, 0.69314718246459960938 ;  /* 0x3f31721800000820 */ /* 0x010fc60000410000 */
[----:B------:R4:W1:Y:S01]  /*140d0*/  LDS.128 R36, [R234+0x2800] ;  /* 0x00280000ea247984 */ /* 0x0008620000000c00 */
[----:B------:R-:W-:-:S03]  /*140e0*/  @P0 FFMA.FTZ R12, R196, c[0x0][0x238], R0 ;  /* 0x00008e00c40c0a23 */ /* 0x000fc60000010000 */
[----:B------:R4:W1:Y:S04]  /*140f0*/  LDS.128 R44, [R234+0x3000] ;  /* 0x00300000ea2c7984 */ /* 0x0008680000000c00 */
[----:B------:R-:W1:Y:S01]  /*14100*/  LDS.128 R232, [R234+0x3800] ;  /* 0x00380000eae87984 */ /* 0x000e620000000c00 */
[----:B------:R-:W-:Y:S05]  /*14110*/  @P1 BRA `(.L_x_349) ;  /* 0x0000022000001947 */ /* 0x000fea0003800000 */
[----:B------:R-:W5:Y:S04]  /*14120*/  LDL.LU R50, [R1+0x6c] ;  /* 0x00006c0001327983 */ /* 0x000f680000300800 */
[----:B------:R-:W5:Y:S02]  /*14130*/  LDL.LU R49, [R1+0x70] ;  /* 0x0000700001317983 */ /* 0x000f640000300800 */
[----:B-----5:R-:W-:-:S05]  /*14140*/  IMAD R0, R49, 0x10, R50 ;  /* 0x0000001031007824 */ /* 0x020fca00078e0232 */
        /* <DEDUP_REMOVED lines=31> */
.L_x_349:
[----:B------:R-:W-:Y:S05]  /*14340*/  BSYNC B0 ;  /* 0x0000000000007941 */ /* 0x000fea0003800000 */
.L_x_348:
[----:B----4-:R4:W5:Y:S01]  /*14350*/  LDL.64 R12, [R1] ;  /* 0x00000000010c7983 */ /* 0x0109620000100a00 */
[----:B------:R-:W-:Y:S01]  /*14360*/  LEA.HI R10, R48, R43, RZ, 0x3 ;  /* 0x0000002b300a7211 */ /* 0x000fe200078f18ff */
[----:B------:R-:W-:Y:S01]  /*14370*/  UIMAD UR9, UR9, -0x80, UR13 ;  /* 0xffffff80090978a4 */ /* 0x000fe2000f8e020d */
[----:B------:R-:W-:Y:S01]  /*14380*/  ISETP.GE.AND P1, PT, R250, c[0x0][0x220], PT ;  /* 0x00008800fa007a0c */ /* 0x000fe20003f26270 */
[----:B------:R-:W3:Y:S01]  /*14390*/  S2R R2, SR_TID.X ;  /* 0x0000000000027919 */ /* 0x000ee20000002100 */
[----:B------:R-:W-:Y:S01]  /*143a0*/  SHF.R.S32.HI R4, RZ, 0x3, R10 ;  /* 0x00000003ff047819 */ /* 0x000fe2000001140a */
[----:B------:R-:W-:Y:S01]  /*143b0*/  USHF.R.S32.HI UR6, URZ, 0x1f, UR11 ;  /* 0x0000001f3f067899 */ /* 0x000fe2000801140b */
[----:B------:R-:W-:Y:S01]  /*143c0*/  BSSY B0, `(.L_x_350) ;  /* 0x0000019000007945 */ /* 0x000fe20003800000 */
[----:B------:R-:W2:Y:S01]  /*143d0*/  S2R R8, SR_CTAID.Z ;  /* 0x0000000000087919 */ /* 0x000ea20000002700 */
[----:B------:R-:W-:-:S02]  /*143e0*/  ULDC.64 UR4, c[0x0][0x1f0] ;  /* 0x00007c0000047ab9 */ /* 0x000fc40000000a00 */
[----:B------:R-:W-:-:S04]  /*143f0*/  UIMAD UR4, UR6, UR4, URZ ;  /* 0x00000004060472a4 */ /* 0x000fc8000f8e023f */
[----:B------:R-:W-:Y:S01]  /*14400*/  UIMAD UR4, UR11, UR5, UR4 ;  /* 0x000000050b0472a4 */ /* 0x000fe2000f8e0204 */
[----:B---3--:R-:W-:-:S04]  /*14410*/  SHF.R.S32.HI R11, RZ, 0x1f, R2 ;  /* 0x0000001fff0b7819 */ /* 0x008fc80000011402 */
[----:B------:R-:W-:-:S04]  /*14420*/  LEA.HI R11, R11, R2, RZ, 0x3 ;  /* 0x000000020b0b7211 */ /* 0x000fc800078f18ff */
[----:B------:R-:W-:-:S05]  /*14430*/  LOP3.LUT R0, R11, 0xfffffff8, RZ, 0xc0, !PT ;  /* 0xfffffff80b007812 */ /* 0x000fca00078ec0ff */
[----:B------:R-:W-:Y:S01]  /*14440*/  IMAD.IADD R0, R2, 0x1, -R0 ;  /* 0x0000000102007824 */ /* 0x000fe200078e0a00 */
[----:B------:R-:W-:-:S03]  /*14450*/  IADD3 R2, P0, R250, UR14, RZ ;  /* 0x0000000efa027c10 */ /* 0x000fc6000ff1e0ff */
[----:B------:R-:W-:-:S05]  /*14460*/  IMAD.SHL.U32 R0, R0, 0x8, RZ ;  /* 0x0000000800007824 */ /* 0x000fca00078e00ff */
[----:B------:R-:W-:-:S04]  /*14470*/  SHF.R.S32.HI R0, RZ, 0x1f, R0 ;  /* 0x0000001fff007819 */ /* 0x000fc80000011400 */
[----:B------:R-:W-:Y:S02]  /*14480*/  IADD3.X R3, R0, UR7, RZ, P0, !PT ;  /* 0x0000000700037c10 */ /* 0x000fe400087fe4ff */
[----:B------:R-:W-:-:S03]  /*14490*/  ISETP.GE.OR P0, PT, R4, UR9, P1 ;  /* 0x0000000904007c0c */ /* 0x000fc60008f06670 */
[----:B--2---:R-:W-:-:S05]  /*144a0*/  IMAD.WIDE.U32 R8, R8, c[0x0][0x1f0], R2 ;  /* 0x00007c0008087a25 */ /* 0x004fca00078e0002 */
[----:B------:R-:W-:-:S05]  /*144b0*/  IADD3 R7, R9, UR4, RZ ;  /* 0x0000000409077c10 */ /* 0x000fca000fffe0ff */
[----:B------:R-:W-:Y:S05]  /*144c0*/  @P0 BRA `(.L_x_351) ;  /* 0x0000008000000947 */ /* 0x000fea0003800000 */
[----:B----4-:R-:W-:Y:S01]  /*144d0*/  MOV R6, R8 ;  /* 0x0000000800067202 */ /* 0x010fe20000000f00 */
[----:B-----5:R-:W-:-:S04]  /*144e0*/  IMAD R0, R13, c[0x0][0x1e8], RZ ;  /* 0x00007a000d007a24 */ /* 0x020fc800078e02ff */
[----:B------:R-:W-:-:S04]  /*144f0*/  IMAD.WIDE.U32 R2, R12, c[0x0][0x1e8], R6 ;  /* 0x00007a000c027a25 */ /* 0x000fc800078e0006 */
[----:B------:R-:W-:Y:S01]  /*14500*/  IMAD R0, R12, c[0x0][0x1ec], R0 ;  /* 0x00007b000c007a24 */ /* 0x000fe200078e0200 */
[----:B------:R-:W-:-:S04]  /*14510*/  LEA R4, P0, R2, c[0x0][0x1d0], 0x1 ;  /* 0x0000740002047a11 */ /* 0x000fc800078008ff */
[----:B------:R-:W-:-:S04]  /*14520*/  IADD3 R0, R3, R0, RZ ;  /* 0x0000000003007210 */ /* 0x000fc80007ffe0ff */
[----:B------:R-:W-:-:S05]  /*14530*/  LEA.HI.X R5, R2, c[0x0][0x1d4], R0, 0x1, P0 ;  /* 0x0000750002057a11 */ /* 0x000fca00000f0c00 */
[----:B------:R2:W-:Y:S02]  /*14540*/  STG.E.128 [R4.64], R16 ;  /* 0x0000001004007986 */ /* 0x0005e4000c101d12 */
.L_x_351:
[----:B----4-:R-:W-:Y:S05]  /*14550*/  BSYNC B0 ;  /* 0x0000000000007941 */ /* 0x010fea0003800000 */
.L_x_350:
[----:B------:R-:W-:Y:S01]  /*14560*/  LEA.HI.SX32 R0, R10, 0x10, 0x1d ;  /* 0x000000100a007811 */ /* 0x000fe200078feaff */
        /* <DEDUP_REMOVED lines=14> */
.L_x_353:
[----:B------:R-:W-:Y:S05]  /*14650*/  BSYNC B0 ;  /* 0x0000000000007941 */ /* 0x000fea0003800000 */
.L_x_352:
[----:B------:R-:W-:Y:S01]  /*14660*/  SHF.R.S32.HI R10, RZ, 0x3, R11 ;  /* 0x00000003ff0a7819 */ /* 0x000fe2000001140b */
[----:B------:R-:W-:Y:S03]  /*14670*/  BSSY B0, `(.L_x_354) ;  /* 0x000000f000007945 */ /* 0x000fe60003800000 */
        /* <DEDUP_REMOVED lines=14> */
.L_x_355:
[----:B------:R-:W-:Y:S05]  /*14760*/  BSYNC B0 ;  /* 0x0000000000007941 */ /* 0x000fea0003800000 */
.L_x_354:
        /* <DEDUP_REMOVED lines=15> */
.L_x_357:
[----:B------:R-:W-:Y:S05]  /*14860*/  BSYNC B0 ;  /* 0x0000000000007941 */ /* 0x000fea0003800000 */
.L_x_356:
        /* <DEDUP_REMOVED lines=15> */
.L_x_359:
[----:B------:R-:W-:Y:S05]  /*14960*/  BSYNC B0 ;  /* 0x0000000000007941 */ /* 0x000fea0003800000 */
.L_x_358:
        /* <DEDUP_REMOVED lines=15> */
.L_x_361:
[----:B------:R-:W-:Y:S05]  /*14a60*/  BSYNC B0 ;  /* 0x0000000000007941 */ /* 0x000fea0003800000 */
.L_x_360:
        /* <DEDUP_REMOVED lines=15> */
.L_x_363:
[----:B------:R-:W-:Y:S05]  /*14b60*/  BSYNC B0 ;  /* 0x0000000000007941 */ /* 0x000fea0003800000 */
.L_x_362:
        /* <DEDUP_REMOVED lines=15> */
.L_x_290:
[----:B------:R-:W1:Y:S01]  /*14c60*/  S2R R2, SR_TID.X ;  /* 0x0000000000027919 */ /* 0x000e620000002100 */
[----:B------:R-:W-:Y:S01]  /*14c70*/  UISETP.NE.AND UP4, UPT, UR10, -0x1, UPT ;  /* 0xffffffff0a00788c */ /* 0x000fe2000bf85270 */
[----:B------:R-:W-:Y:S01]  /*14c80*/  BSSY B0, `(.L_x_364) ;  /* 0x0000048000007945 */ /* 0x000fe20003800000 */
[----:B------:R-:W-:Y:S01]  /*14c90*/  ULDC.64 UR4, c[0x0][0x1e8] ;  /* 0x00007a0000047ab9 */ /* 0x000fe20000000a00 */
[----:B------:R-:W2:Y:S01]  /*14ca0*/  S2R R8, SR_CTAID.Z ;  /* 0x0000000000087919 */ /* 0x000ea20000002700 */
[----:B------:R-:W-:Y:S02]  /*14cb0*/  USHF.R.S32.HI UR9, URZ, 0x1f, UR16 ;  /* 0x0000001f3f097899 */ /* 0x000fe40008011410 */
[----:B------:R-:W-:Y:S01]  /*14cc0*/  ULDC.64 UR6, c[0x0][0x1e0] ;  /* 0x0000780000067ab9 */ /* 0x000fe20000000a00 */
[----:B------:R-:W3:Y:S01]  /*14cd0*/  S2R R6, SR_CTAID.X ;  /* 0x0000000000067919 */ /* 0x000ee20000002500 */
[----:B------:R-:W-:-:S02]  /*14ce0*/  ULDC.U8 UR12, c[0x0][0x328] ;  /* 0x0000ca00000c7ab9 */ /* 0x000fc40000000000 */
[----:B------:R-:W-:Y:S02]  /*14cf0*/  UISETP.NE.AND UP3, UPT, UR12, URZ, UPT ;  /* 0x0000003f0c00728c */ /* 0x000fe4000bf65270 */
[----:B------:R-:W-:Y:S02]  /*14d00*/  @UP4 UIMAD.WIDE.U32 UR20, UR10, UR4, URZ ;  /* 0x000000040a1442a5 */ /* 0x000fe4000f8e003f */
[----:B------:R-:W-:Y:S02]  /*14d10*/  @!UP4 USHF.R.S32.HI UR15, URZ, 0x1f, UR14 ;  /* 0x0000001f3f0fc899 */ /* 0x000fe4000801140e */
[----:B------:R-:W-:Y:S02]  /*14d20*/  @UP4 UIMAD UR8, UR10, UR5, UR21 ;  /* 0x000000050a0842a4 */ /* 0x000fe4000f8e0215 */
[----:B------:R-:W-:Y:S02]  /*14d30*/  @!UP4 UIMAD UR15, UR15, UR6, URZ ;  /* 0x000000060f0fc2a4 */ /* 0x000fe4000f8e023f */
[----:B------:R-:W-:-:S02]  /*14d40*/  ULDC.64 UR4, c[0x0][0x1f0] ;  /* 0x00007c0000047ab9 */ /* 0x000fc40000000a00 */
[----:B------:R-:W-:Y:S01]  /*14d50*/  UIMAD UR4, UR9, UR4, URZ ;  /* 0x00000004090472a4 */ /* 0x000fe2000f8e023f */
[----:B-1----:R-:W-:Y:S01]  /*14d60*/  SHF.R.S32.HI R4, RZ, 0x1f, R2 ;  /* 0x0000001fff047819 */ /* 0x002fe20000011402 */
[----:B------:R-:W-:Y:S02]  /*14d70*/  @!UP4 UIMAD UR15, UR14, UR7, UR15 ;  /* 0x000000070e0fc2a4 */ /* 0x000fe4000f8e020f */
[----:B------:R-:W-:Y:S01]  /*14d80*/  ULDC.U8 UR9, c[0x0][0x329] ;  /* 0x0000ca4000097ab9 */ /* 0x000fe20000000000 */
[----:B------:R-:W-:Y:S01]  /*14d90*/  LEA.HI R4, R4, R2, RZ, 0x3 ;  /* 0x0000000204047211 */ /* 0x000fe200078f18ff */
[----:B------:R-:W-:Y:S02]  /*14da0*/  UISETP.NE.AND UP1, UPT, UR9, URZ, UPT ;  /* 0x0000003f0900728c */ /* 0x000fe4000bf25270 */
[----:B------:R-:W-:Y:S01]  /*14db0*/  UISETP.NE.OR UP2, UPT, UR9, URZ, !UP3 ;  /* 0x0000003f0900728c */ /* 0x000fe2000df45670 */
[----:B------:R-:W-:Y:S01]  /*14dc0*/  LOP3.LUT R0, R4, 0xfffffff8, RZ, 0xc0, !PT ;  /* 0xfffffff804007812 */ /* 0x000fe200078ec0ff */
[----:B------:R-:W-:Y:S01]  /*14dd0*/  @!UP4 UIMAD.WIDE.U32 UR22, UR14, UR6, URZ ;  /* 0x000000060e16c2a5 */ /* 0x000fe2000f8e003f */
[----:B------:R-:W-:Y:S01]  /*14de0*/  SHF.R.S32.HI R4, RZ, 0x3, R4 ;  /* 0x00000003ff047819 */ /* 0x000fe20000011404 */
[----:B------:R-:W-:-:S02]  /*14df0*/  ULDC UR7, c[0x0][0x214] ;  /* 0x0000850000077ab9 */ /* 0x000fc40000000800 */
[----:B------:R-:W-:Y:S01]  /*14e00*/  ULDC UR6, c[0x0][0x234] ;  /* 0x00008d0000067ab9 */ /* 0x000fe20000000800 */
[----:B------:R-:W-:Y:S01]  /*14e10*/  IMAD.IADD R14, R2, 0x1, -R0 ;  /* 0x00000001020e7824 */ /* 0x000fe200078e0a00 */
[----:B------:R-:W-:Y:S01]  /*14e20*/  UIMAD UR5, UR16, UR5, UR4 ;  /* 0x00000005100572a4 */ /* 0x000fe2000f8e0204 */
[----:B------:R-:W-:Y:S01]  /*14e30*/  SHF.R.S32.HI R5, RZ, 0x1f, R4 ;  /* 0x0000001fff057819 */ /* 0x000fe20000011404 */
[----:B------:R-:W-:Y:S01]  /*14e40*/  @UP1 ULDC UR9, c[0x0][0x210] ;  /* 0x0000840000091ab9 */ /* 0x000fe20000000800 */
[----:B------:R-:W-:Y:S01]  /*14e50*/  IMAD.SHL.U32 R0, R14, 0x8, RZ ;  /* 0x000000080e007824 */ /* 0x000fe200078e00ff */
[----:B------:R-:W-:Y:S02]  /*14e60*/  @UP1 UIMAD UR9, UR9, UR7, URZ ;  /* 0x00000007090912a4 */ /* 0x000fe4000f8e023f */
[----:B------:R-:W-:Y:S02]  /*14e70*/  @!UP1 USEL UR9, UR7, UR6, !UP3 ;  /* 0x0000000607099287 */ /* 0x000fe4000d800000 */
[----:B------:R-:W-:Y:S01]  /*14e80*/  UISETP.NE.OR UP0, UPT, UR10, -0x1, UP2 ;  /* 0xffffffff0a00788c */ /* 0x000fe20009705670 */
[----:B------:R-:W-:Y:S01]  /*14e90*/  ISETP.GE.AND P1, PT, R0, c[0x0][0x220], PT ;  /* 0x0000880000007a0c */ /* 0x000fe20003f26270 */
[----:B------:R-:W-:-:S02]  /*14ea0*/  ULDC UR4, c[0x0][0x1c0] ;  /* 0x0000700000047ab9 */ /* 0x000fc40000000800 */
[----:B------:R-:W-:Y:S02]  /*14eb0*/  @UP1 UMOV UR12, 0x1 ;  /* 0x00000001000c1882 */ /* 0x000fe40000000000 */
[----:B------:R-:W-:Y:S02]  /*14ec0*/  @!UP1 UIMAD UR12, UR9, UR4, URZ ;  /* 0x00000004090c92a4 */ /* 0x000fe4000f8e023f */
[----:B------:R-:W-:Y:S02]  /*14ed0*/  @!UP4 UMOV UR20, UR22 ;  /* 0x000000160014cc82 */ /* 0x000fe40008000000 */
[----:B------:R-:W-:Y:S01]  /*14ee0*/  @!UP4 UIADD3 UR8, UR23, UR15, URZ ;  /* 0x0000000f1708c290 */ /* 0x000fe2000fffe03f */
[----:B------:R-:W-:Y:S01]  /*14ef0*/  IADD3 R2, P0, R0, UR20, RZ ;  /* 0x0000001400027c10 */ /* 0x000fe2000ff1e0ff */
[----:B------:R-:W-:Y:S02]  /*14f00*/  UIADD3 UR13, -UR11, UR13, URZ ;  /* 0x0000000d0b0d7290 */ /* 0x000fe4000fffe13f */
[----:B------:R-:W-:-:S02]  /*14f10*/  UIMAD UR12, UR14, UR12, URZ ;  /* 0x0000000c0e0c72a4 */ /* 0x000fc4000f8e023f */
[----:B------:R-:W-:Y:S01]  /*14f20*/  @!UP0 UIMAD UR10, UR14, UR7, URZ ;  /* 0x000000070e0a82a4 */ /* 0x000fe2000f8e023f */
[----:B------:R-:W-:Y:S01]  /*14f30*/  LEA.HI.X.SX32 R3, R0, UR8, 0x1, P0 ;  /* 0x0000000800037c11 */ /* 0x000fe200080f0eff */
[----:B------:R-:W-:Y:S01]  /*14f40*/  USEL UR12, UR12, URZ, UP2 ;  /* 0x0000003f0c0c7287 */ /* 0x000fe20009000000 */
[C---:B------:R-:W-:Y:S01]  /*14f50*/  ISETP.GE.OR P0, PT, R4.reuse, UR13, P1 ;  /* 0x0000000d04007c0c */ /* 0x040fe20008f06670 */
[----:B------:R-:W-:Y:S01]  /*14f60*/  @UP1 ULDC UR17, c[0x0][0x210] ;  /* 0x0000840000111ab9 */ /* 0x000fe20000000800 */
[----:B------:R-:W-:Y:S01]  /*14f70*/  ISETP.GE.AND P2, PT, R4, UR13, PT ;  /* 0x0000000d04007c0c */ /* 0x000fe2000bf46270 */
[----:B------:R-:W-:Y:S01]  /*14f80*/  @!UP1 UMOV UR17, 0x1 ;  /* 0x0000000100119882 */ /* 0x000fe20000000000 */
[----:B--2---:R-:W-:Y:S01]  /*14f90*/  IMAD.WIDE.U32 R8, R8, c[0x0][0x1f0], R2 ;  /* 0x00007c0008087a25 */ /* 0x004fe200078e0002 */
[----:B------:R-:W-:Y:S01]  /*14fa0*/  UIMAD UR9, UR16, UR9, UR12 ;  /* 0x00000009100972a4 */ /* 0x000fe2000f8e020c */
[----:B------:R-:W-:Y:S01]  /*14fb0*/  P2R R22, PR, RZ, 0x4 ;  /* 0x00000004ff167803 */ /* 0x000fe20000000000 */
[----:B------:R-:W-:Y:S01]  /*14fc0*/  UIMAD UR11, UR11, UR17, URZ ;  /* 0x000000110b0b72a4 */ /* 0x000fe2000f8e023f */
[----:B---3--:R-:W-:Y:S01]  /*14fd0*/  IMAD.WIDE R2, R6, 0x80, R4 ;  /* 0x0000008006027825 */ /* 0x008fe200078e0204 */
[----:B------:R-:W-:Y:S01]  /*14fe0*/  UMOV UR24, URZ ;  /* 0x0000003f00187c82 */ /* 0x000fe20008000000 */
[----:B------:R-:W-:Y:S01]  /*14ff0*/  IADD3 R7, R9, UR5, RZ ;  /* 0x0000000509077c10 */ /* 0x000fe2000fffe0ff */
[----:B------:R-:W-:-:S02]  /*15000*/  @!UP2 UMOV UR24, UR10 ;  /* 0x0000000a0018ac82 */ /* 0x000fc40008000000 */
[----:B------:R-:W-:Y:S02]  /*15010*/  UMOV UR25, URZ ;  /* 0x0000003f00197c82 */ /* 0x000fe40008000000 */
[----:B------:R-:W-:Y:S02]  /*15020*/  USHF.R.S32.HI UR6, URZ, 0x1f, UR9 ;  /* 0x0000001f3f067899 */ /* 0x000fe40008011409 */
[----:B------:R-:W-:Y:S02]  /*15030*/  @!UP2 USHF.R.S32.HI UR25, URZ, 0x1f, UR10 ;  /* 0x0000001f3f19a899 */ /* 0x000fe4000801140a */
[----:B------:R-:W-:Y:S02]  /*15040*/  USHF.R.S32.HI UR4, URZ, 0x1f, UR11 ;  /* 0x0000001f3f047899 */ /* 0x000fe4000801140b */
        /* <DEDUP_REMOVED lines=11> */
.L_x_365:
[----:B------:R-:W-:Y:S05]  /*15100*/  BSYNC B0 ;  /* 0x0000000000007941 */ /* 0x000fea0003800000 */
.L_x_364:
        /* <DEDUP_REMOVED lines=17> */
.L_x_367:
[----:B------:R-:W-:Y:S05]  /*15220*/  BSYNC B0 ;  /* 0x0000000000007941 */ /* 0x000fea0003800000 */
.L_x_366:
        /* <DEDUP_REMOVED lines=16> */
.L_x_369:
[----:B------:R-:W-:Y:S05]  /*15330*/  BSYNC B0 ;  /* 0x0000000000007941 */ /* 0x000fea0003800000 */
.L_x_368:
        /* <DEDUP_REMOVED lines=16> */
.L_x_371:
[----:B------:R-:W-:Y:S05]  /*15440*/  BSYNC B0 ;  /* 0x0000000000007941 */ /* 0x000fea0003800000 */
.L_x_370:
        /* <DEDUP_REMOVED lines=16> */
.L_x_373:
[----:B------:R-:W-:Y:S05]  /*15550*/  BSYNC B0 ;  /* 0x0000000000007941 */ /* 0x000fea0003800000 */
.L_x_372:
        /* <DEDUP_REMOVED lines=16> */
.L_x_375:
[----:B------:R-:W-:Y:S05]  /*15660*/  BSYNC B0 ;  /* 0x0000000000007941 */ /* 0x000fea0003800000 */
.L_x_374:
        /* <DEDUP_REMOVED lines=16> */
.L_x_377:
[----:B------:R-:W-:Y:S05]  /*15770*/  BSYNC B0 ;  /* 0x0000000000007941 */ /* 0x000fea0003800000 */
.L_x_376:
        /* <DEDUP_REMOVED lines=15> */
.L_x_379:
[----:B------:R-:W-:Y:S05]  /*15870*/  BSYNC B0 ;  /* 0x0000000000007941 */ /* 0x000fea0003800000 */
.L_x_378:
        /* <DEDUP_REMOVED lines=72> */
.L_x_380:
        /* <DEDUP_REMOVED lines=16> */
.L_x_2118:


//--------------------- .text._ZN5flash16flash_fwd_kernelI23Flash_fwd_kernel_traitsILi64ELi128ELi128ELi4ELb0ELb0EN7cutlass6half_tE19Flash_kernel_traitsILi64ELi128ELi128ELi4ES3_EELb0ELb0ELb0ELb1ELb0ELb0ELb1ELb0EEEvNS_16Flash_fwd_paramsE --------------------------
	.section	.text._ZN5flash16flash_fwd_kernelI23Flash_fwd_kernel_traitsILi64ELi128ELi128ELi4ELb0ELb0EN7cutlass6half_tE19Flash_kernel_traitsILi64ELi128ELi128ELi4ES3_EELb0ELb0ELb0ELb1ELb0ELb0ELb1ELb0EEEvNS_16Flash_fwd_paramsE,"ax",@progbits
	.sectioninfo	@"SHI_REGISTERS=255"
	.align	128
        .global         _ZN5flash16flash_fwd_kernelI23Flash_fwd_kernel_traitsILi64ELi128ELi128ELi4ELb0ELb0EN7cutlass6half_tE19Flash_kernel_traitsILi64ELi128ELi128ELi4ES3_EELb0ELb0ELb0ELb1ELb0ELb0ELb1ELb0EEEvNS_16Flash_fwd_paramsE
        .type           _ZN5flash16flash_fwd_kernelI23Flash_fwd_kernel_traitsILi64ELi128ELi128ELi4ELb0ELb0EN7cutlass6half_tE19Flash_kernel_traitsILi64ELi128ELi128ELi4ES3_EELb0ELb0ELb0ELb1ELb0ELb0ELb1ELb0EEEvNS_16Flash_fwd_paramsE,@function
        .size           _ZN5flash16flash_fwd_kernelI23Flash_fwd_kernel_traitsILi64ELi128ELi128ELi4ELb0ELb0EN7cutlass6half_tE19Flash_kernel_traitsILi64ELi128ELi128ELi4ES3_EELb0ELb0ELb0ELb1ELb0ELb0ELb1ELb0EEEvNS_16Flash_fwd_paramsE,(.L_x_2119 - _ZN5flash16flash_fwd_kernelI23Flash_fwd_kernel_traitsILi64ELi128ELi128ELi4ELb0ELb0EN7cutlass6half_tE19Flash_kernel_traitsILi64ELi128ELi128ELi4ES3_EELb0ELb0ELb0ELb1ELb0ELb0ELb1ELb0EEEvNS_16Flash_fwd_paramsE)
        .other          _ZN5flash16flash_fwd_kernelI23Flash_fwd_kernel_traitsILi64ELi128ELi128ELi4ELb0ELb0EN7cutlass6half_tE19Flash_kernel_traitsILi64ELi128ELi128ELi4ES3_EELb0ELb0ELb0ELb1ELb0ELb0ELb1ELb0EEEvNS_16Flash_fwd_paramsE,@"STO_CUDA_ENTRY STV_DEFAULT"
_ZN5flash16flash_fwd_kernelI23Flash_fwd_kernel_traitsILi64ELi128ELi128ELi4ELb0ELb0EN7cutlass6half_tE19Flash_kernel_traitsILi64ELi128ELi128ELi4ES3_EELb0ELb0ELb0ELb1ELb0ELb0ELb1ELb0EEEvNS_16Flash_fwd_paramsE:
.text._ZN5flash16flash_fwd_kernelI23Flash_fwd_kernel_traitsILi64ELi128ELi128ELi4ELb0ELb0EN7cutlass6half_tE19Flash_kernel_traitsILi64ELi128ELi128ELi4ES3_EELb0ELb0ELb0ELb1ELb0ELb0ELb1ELb0EEEvNS_16Flash_fwd_paramsE:
        /* <DEDUP_REMOVED lines=30> */
[----:B------:R1:W4:Y:S01]  /*01e0*/  @P0 LDG.E R5, [R4.64] ;  /* 0x0000001204050981 */ /* 0x000322000c1e1900 */
[----:B------:R-:W-:-:S06]  /*01f0*/  UIMAD.WIDE UR6, UR15, UR17, UR6 ;  /* 0x000000110f0672a5 */ /* 0x000fcc000f8e0206 */
[----:B------:R-:W-:Y:S02]  /*0200*/  IMAD.U32 R2, RZ, RZ, UR6 ;  /* 0x00000006ff027e24 */ /* 0x000fe4000f8e00ff */
[----:B------:R-:W-:-:S05]  /*0210*/  IMAD.U32 R3, RZ, RZ, UR7 ;  /* 0x00000007ff037e24 */ /* 0x000fca000f8e00ff */
[----:B------:R-:W5:Y:S01]  /*0220*/  @!P1 LDG.E R6, [R2.64] ;  /* 0x0000001202069981 */ /* 0x000f62000c1e1900 */
[----:B------:R-:W-:Y:S02]  /*0230*/  UMOV UR10, 0xffffffff ;  /* 0xffffffff000a7882 */ /* 0x000fe40000000000 */
[----:B------:R-:W-:Y:S01]  /*0240*/  UMOV UR9, URZ ;  /* 0x0000003f00097c82 */ /* 0x000fe20008000000 */
[----:B-1----:R-:W1:Y:S01]  /*0250*/  S2R R4, SR_TID.X ;  /* 0x0000000000047919 */ /* 0x002e620000002100 */
        /* <DEDUP_REMOVED lines=11> */
[----:B--234-:R-:W-:Y:S05]  /*0310*/  @!P0 BRA `(.L_x_381) ;  /* 0x0000007000008947 */ /* 0x01cfea0003800000 */
[----:B-1----:R-:W-:-:S13]  /*0320*/  PLOP3.LUT P0, PT, PT, PT, UP3, 0x80, 0x0 ;  /* 0x000000000000781c */ /* 0x002fda0003f0f038 */
[----:B------:R-:W2:Y:S04]  /*0330*/  @P0 LDG.E R0, [R2.64+0x4] ;  /* 0x0000041202000981 */ /* 0x000ea8000c1e1900 */
[----:B------:R-:W3:Y:S01]  /*0340*/  @!P0 LDG.E R5, [R2.64] ;  /* 0x0000001202058981 */ /* 0x000ee2000c1e1900 */
[----:B--2---:R-:W1:Y:S02]  /*0350*/  @P0 R2UR UR6, R0 ;  /* 0x00000000000603c2 */ /* 0x004e6400000e0000 */
[----:B-1----:R-:W-:-:S11]  /*0360*/  @UP3 UIADD3 UR6, UR6, -UR23, URZ ;  /* 0x8000001706063290 */ /* 0x002fd6000fffe03f */
[----:B---3--:R1:W2:Y:S02]  /*0370*/  @!P0 R2UR UR6, R5 ;  /* 0x00000000050683c2 */ /* 0x0082a400000e0000 */
[----:B-12---:R-:W-:Y:S05]  /*0380*/  BRA `(.L_x_382) ;  /* 0x0000001000007947 */ /* 0x006fea0003800000 */
.L_x_381:
[----:B-1----:R-:W-:Y:S02]  /*0390*/  ULDC UR6, c[0x0][0x218] ;  /* 0x0000860000067ab9 */ /* 0x002fe40000000800 */
.L_x_382:
        /* <DEDUP_REMOVED lines=28> */
[----:B------:R-:W-:-:S03]  /*0560*/  PLOP3.LUT P0, PT, PT, PT, UP0, 0x80, 0x0 ;  /* 0x000000000000781c */ /* 0x000fc60003f0f008 */
[----:B------:R-:W-:Y:S02]  /*0570*/  @UP1 UIMAD.WIDE.U32 UR20, UR10, UR4, URZ ;  /* 0x000000040a1412a5 */ /* 0x000fe4000f8e003f */
[----:B------:R-:W-:Y:S02]  /*0580*/  @UP0 UIADD3 UR22, UR9, UR23, URZ ;  /* 0x0000001709160290 */ /* 0x000fe4000fffe03f */
[----:B------:R-:W-:Y:S02]  /*0590*/  @UP1 UIMAD UR8, UR10, UR5, UR21 ;  /* 0x000000050a0812a4 */ /* 0x000fe4000f8e0215 */
[----:B------:R-:W-:Y:S02]  /*05a0*/  @!UP1 USHF.R.S32.HI UR21, URZ, 0x1f, UR15 ;  /* 0x0000001f3f159899 */ /* 0x000fe4000801140f */
[----:B------:R-:W-:Y:S02]  /*05b0*/  ULDC.64 UR4, c[0x0][0x198] ;  /* 0x0000660000047ab9 */ /* 0x000fe40000000a00 */
[----:B------:R-:W-:-:S02]  /*05c0*/  @!UP1 UIMAD UR21, UR21, UR6, URZ ;  /* 0x00000006151592a4 */ /* 0x000fc4000f8e023f */
[----:B------:R-:W-:Y:S02]  /*05d0*/  @UP0 UIMAD.WIDE.U32 UR24, UR22, UR4, URZ ;  /* 0x00000004161802a5 */ /* 0x000fe4000f8e003f */
[----:B------:R-:W-:Y:S02]  /*05e0*/  @!UP1 UIMAD.WIDE.U32 UR26, UR15, UR6, URZ ;  /* 0x000000060f1a92a5 */ /* 0x000fe4000f8e003f */
[----:B------:R-:W-:Y:S02]  /*05f0*/  @!UP1 UIMAD UR7, UR15, UR7, UR21 ;  /* 0x000000070f0792a4 */ /* 0x000fe4000f8e0215 */
[----:B------:R-:W-:Y:S02]  /*0600*/  @UP0 UIMAD UR6, UR22, UR5, UR25 ;  /* 0x00000005160602a4 */ /* 0x000fe4000f8e0219 */
[----:B------:R-:W-:Y:S02]  /*0610*/  USHF.R.S32.HI UR21, URZ, 0x1f, UR16 ;  /* 0x0000001f3f157899 */ /* 0x000fe40008011410 */
[----:B------:R-:W-:-:S02]  /*0620*/  @UP1 UMOV UR22, UR20 ;  /* 0x0000001400161c82 */ /* 0x000fc40008000000 */
[----:B------:R-:W-:Y:S02]  /*0630*/  @!UP1 UIADD3 UR8, UR27, UR7, URZ ;  /* 0x000000071b089290 */ /* 0x000fe4000fffe03f */
[----:B------:R-:W-:Y:S02]  /*0640*/  @!UP1 UMOV UR22, UR26 ;  /* 0x0000001a00169c82 */ /* 0x000fe40008000000 */
[----:B------:R-:W-:Y:S01]  /*0650*/  @UP0 UMOV UR20, UR24 ;  /* 0x0000001800140c82 */ /* 0x000fe20008000000 */
[----:B------:R-:W-:Y:S05]  /*0660*/  @P0 BRA `(.L_x_384) ;  /* 0x000000d000000947 */ /* 0x000fea0003800000 */
[----:B------:R-:W-:Y:S02]  /*0670*/  USHF.R.S32.HI UR7, URZ, 0x1f, UR9 ;  /* 0x0000001f3f077899 */ /* 0x000fe40008011409 */
[----:B------:R-:W-:Y:S02]  /*0680*/  ULDC.64 UR4, c[0x0][0x198] ;  /* 0x0000660000047ab9 */ /* 0x000fe40000000a00 */
[----:B------:R-:W-:Y:S02]  /*0690*/  UIMAD UR7, UR7, UR4, URZ ;  /* 0x00000004070772a4 */ /* 0x000fe4000f8e023f */
[----:B------:R-:W-:-:S02]  /*06a0*/  USHF.R.S32.HI UR6, URZ, 0x1f, UR15 ;  /* 0x0000001f3f067899 */ /* 0x000fc4000801140f */
        /* <DEDUP_REMOVED lines=9> */
.L_x_384:
        /* <DEDUP_REMOVED lines=43> */
.L_x_385:
[----:B------:R-:W-:Y:S01]  /*09f0*/  SHF.R.S32.HI R7, RZ, 0x1f, R4 ;  /* 0x0000001fff077819 */ /* 0x000fe20000011404 */
[----:B------:R-:W1:Y:S01]  /*0a00*/  S2R R8, SR_CTAID.Z ;  /* 0x0000000000087919 */ /* 0x000e620000002700 */
[----:B------:R-:W-:Y:S01]  /*0a10*/  ULDC.64 UR4, c[0x0][0x1a8] ;  /* 0x00006a0000047ab9 */ /* 0x000fe20000000a00 */
[----:B------:R-:W-:Y:S01]  /*0a20*/  IMAD.U32 R23, RZ, RZ, UR11 ;  /* 0x0000000bff177e24 */ /* 0x000fe2000f8e00ff */
[CC--:B------:R-:W-:Y:S01]  /*0a30*/  LEA.HI R13, R7.reuse, R4.reuse, RZ, 0x3 ;  /* 0x00000004070d7211 */ /* 0x0c0fe200078f18ff */
[----:B------:R-:W-:Y:S01]  /*0a40*/  UIMAD UR4, UR21, UR4, URZ ;  /* 0x00000004150472a4 */ /* 0x000fe2000f8e023f */
[----:B------:R-:W-:Y:S01]  /*0a50*/  LEA.HI R2, R7, R4, RZ, 0x6 ;  /* 0x0000000407027211 */ /* 0x000fe200078f30ff */
[----:B------:R-:W-:Y:S01]  /*0a60*/  BSSY B0, `(.L_x_386) ;  /* 0x000002b000007945 */ /* 0x000fe20003800000 */
[----:B------:R-:W-:Y:S01]  /*0a70*/  SHF.R.S32.HI R24, RZ, 0x3, R13 ;  /* 0x00000003ff187819 */ /* 0x000fe2000001140d */
[----:B------:R-:W-:Y:S01]  /*0a80*/  UIMAD UR4, UR16, UR5, UR4 ;  /* 0x00000005100472a4 */ /* 0x000fe2000f8e0204 */
[----:B------:R-:W-:-:S02]  /*0a90*/  LOP3.LUT R13, R13, 0xfffffff8, RZ, 0xc0, !PT ;  /* 0xfffffff80d0d7812 */ /* 0x000fc400078ec0ff */
[--C-:B------:R-:W-:Y:S01]  /*0aa0*/  SHF.R.S32.HI R25, RZ, 0x1f, R24.reuse ;  /* 0x0000001fff197819 */ /* 0x100fe20000011418 */
[----:B------:R-:W-:Y:S01]  /*0ab0*/  IMAD.SHL.U32 R3, R24, 0x40, RZ ;  /* 0x0000004018037824 */ /* 0x000fe200078e00ff */
[----:B------:R-:W-:Y:S01]  /*0ac0*/  LEA.HI R189, R7, R4, RZ, 0x5 ;  /* 0x0000000407bd7211 */ /* 0x000fe200078f28ff */
[----:B------:R-:W-:Y:S02]  /*0ad0*/  IMAD.IADD R13, R4, 0x1, -R13 ;  /* 0x00000001040d7824 */ /* 0x000fe400078e0a0d */
[----:B------:R-:W-:Y:S01]  /*0ae0*/  IMAD.WIDE R22, R23, 0x80, R24 ;  /* 0x0000008017167825 */ /* 0x000fe200078e0218 */
[----:B------:R-:W-:Y:S02]  /*0af0*/  LOP3.LUT R3, R3, 0x1c0, RZ, 0xc0, !PT ;  /* 0x000001c003037812 */ /* 0x000fe400078ec0ff */
[----:B------:R-:W-:Y:S01]  /*0b00*/  SHF.R.S32.HI R188, RZ, 0x5, R189 ;  /* 0x00000005ffbc7819 */ /* 0x000fe200000114bd */
[----:B------:R-:W-:Y:S01]  /*0b10*/  IMAD.SHL.U32 R32, R13, 0x8, RZ ;  /* 0x000000080d207824 */ /* 0x000fe200078e00ff */
[----:B------:R-:W-:-:S04]  /*0b20*/  SHF.R.U32.HI R0, RZ, 0x3, R3 ;  /* 0x00000003ff007819 */ /* 0x000fc80000011603 */
[--C-:B------:R-:W-:Y:S02]  /*0b30*/  LOP3.LUT R3, R3, 0x38, R32.reuse, 0xf8, !PT ;  /* 0x0000003803037812 */ /* 0x100fe400078ef820 */
[----:B------:R-:W-:Y:S02]  /*0b40*/  SHF.R.S32.HI R33, RZ, 0x1f, R32 ;  /* 0x0000001fff217819 */ /* 0x000fe40000011420 */
[----:B------:R-:W-:Y:S01]  /*0b50*/  LOP3.LUT R0, R3, R0, RZ, 0x3c, !PT ;  /* 0x0000000003007212 */ /* 0x000fe200078e3cff */
[----:B------:R-:W-:Y:S01]  /*0b60*/  IMAD.SHL.U32 R3, R2, 0x8, RZ ;  /* 0x0000000802037824 */ /* 0x000fe200078e00ff */
[----:B------:R-:W-:Y:S01]  /*0b70*/  IADD3 R10, P0, R32, UR22, RZ ;  /* 0x00000016200a7c10 */ /* 0x000fe2000ff1e0ff */
[----:B------:R2:W-:Y:S01]  /*0b80*/  STL.64 [R1+0x40], R32 ;  /* 0x0000402001007387 */ /* 0x0005e20000100a00 */
[----:B------:R-:W-:Y:S02]  /*0b90*/  UIADD3 UR22, -UR12, UR14, URZ ;  /* 0x0000000e0c167290 */ /* 0x000fe4000fffe13f */
[----:B------:R-:W-:-:S02]  /*0ba0*/  LOP3.LUT R2, R0, 0xfffffe00, R3, 0xf8, !PT ;  /* 0xfffffe0000027812 */ /* 0x000fc400078ef803 */
[----:B------:R-:W-:Y:S02]  /*0bb0*/  IADD3.X R11, R33, UR8, RZ, P0, !PT ;  /* 0x00000008210b7c10 */ /* 0x000fe400087fe4ff */
[----:B------:R-:W-:Y:S01]  /*0bc0*/  ISETP.GE.AND P0, PT, R24, UR22, PT ;  /* 0x0000001618007c0c */ /* 0x000fe2000bf06270 */
[----:B------:R-:W-:Y:S01]  /*0bd0*/  IMAD.SHL.U32 R30, R2, 0x2, RZ ;  /* 0x00000002021e7824 */ /* 0x000fe200078e00ff */
[----:B------:R-:W-:Y:S01]  /*0be0*/  SHF.R.S32.HI R0, RZ, 0x1f, R5 ;  /* 0x0000001fff007819 */ /* 0x000fe20000011405 */
[----:B-1----:R-:W-:-:S03]  /*0bf0*/  IMAD.WIDE.U32 R8, R8, c[0x0][0x1a8], R10 ;  /* 0x00006a0008087a25 */ /* 0x002fc600078e000a */
        /* <DEDUP_REMOVED lines=17> */
.L_x_387:
[----:B------:R-:W-:Y:S05]  /*0d10*/  BSYNC B0 ;  /* 0x0000000000007941 */ /* 0x000fea0003800000 */
.L_x_386:
        /* <DEDUP_REMOVED lines=21> */
.L_x_389:
[----:B------:R-:W-:Y:S05]  /*0e70*/  BSYNC B0 ;  /* 0x0000000000007941 */ /* 0x000fea0003800000 */
.L_x_388:
        /* <DEDUP_REMOVED lines=21> */
.L_x_391:
[----:B------:R-:W-:Y:S05]  /*0fd0*/  BSYNC B0 ;  /* 0x0000000000007941 */ /* 0x000fea0003800000 */
.L_x_390:
        /* <DEDUP_REMOVED lines=21> */
.L_x_393:
[----:B------:R-:W-:Y:S05]  /*1130*/  BSYNC B0 ;  /* 0x0000000000007941 */ /* 0x000fea0003800000 */
.L_x_392:
        /* <DEDUP_REMOVED lines=21> */
.L_x_395:
[----:B------:R-:W-:Y:S05]  /*1290*/  BSYNC B0 ;  /* 0x0000000000007941 */ /* 0x000fea0003800000 */
.L_x_394:
        /* <DEDUP_REMOVED lines=21> */
.L_x_397:
[----:B------:R-:W-:Y:S05]  /*13f0*/  BSYNC B0 ;  /* 0x0000000000007941 */ /* 0x000fea0003800000 */
.L_x_396:
        /* <DEDUP_REMOVED lines=21> */
.L_x_399:
[----:B------:R-:W-:Y:S05]  /*1550*/  BSYNC B0 ;  /* 0x0000000000007941 */ /* 0x000fea0003800000 */
.L_x_398:
        /* <DEDUP_REMOVED lines=27> */
.L_x_401:
[----:B------:R-:W-:Y:S05]  /*1710*/  BSYNC B0 ;  /* 0x0000000000007941 */ /* 0x000fea0003800000 */
.L_x_400:
[-C--:B------:R-:W-:Y:S01]  /*1720*/  LEA.HI R8, R7, R4.reuse, RZ, 0x4 ;  /* 0x0000000407087211 */ /* 0x080fe200078f20ff */
[C---:B------:R-:W-:Y:S01]  /*1730*/  IMAD R3, R25.reuse, c[0x0][0x198], RZ ;  /* 0x0000660019037a24 */ /* 0x040fe200078e02ff */
[----:B------:R-:W-:Y:S01]  /*1740*/  ULEA.HI.SX32 UR25, UR9, 0xffffffff, 0x19 ;  /* 0xffffffff09197891 */ /* 0x000fe2000f8fca3f */
[----:B------:R-:W-:Y:S01]  /*1750*/  IMAD R7, R25, c[0x0][0x1a0], RZ ;  /* 0x0000680019077a24 */ /* 0x000fe200078e02ff */
[----:B------:R-:W-:Y:S01]  /*1760*/  LOP3.LUT R189, R189, 0xffffffe0, RZ, 0xc0, !PT ;  /* 0xffffffe0bdbd7812 */ /* 0x000fe200078ec0ff */
[C-C-:B------:R-:W-:Y:S01]  /*1770*/  IMAD.WIDE.U32 R22, R24.reuse, c[0x0][0x198], R32.reuse ;  /* 0x0000660018167a25 */ /* 0x140fe200078e0020 */
[----:B------:R-:W-:Y:S01]  /*1780*/  USHF.R.S32.HI UR27, URZ, 0x1f, UR25 ;  /* 0x0000001f3f1b7899 */ /* 0x000fe20008011419 */
[----:B------:R-:W-:Y:S01]  /*1790*/  BSSY B0, `(.L_x_402) ;  /* 0x0000034000007945 */ /* 0x000fe20003800000 */
[----:B------:R-:W-:Y:S01]  /*17a0*/  UIMAD UR4, UR23, UR25, URZ ;  /* 0x00000019170472a4 */ /* 0x000fe2000f8e023f */
[----:B-1----:R-:W-:Y:S01]  /*17b0*/  IMAD.WIDE.U32 R20, R24, c[0x0][0x1a0], R32 ;  /* 0x0000680018147a25 */ /* 0x002fe200078e0020 */
[----:B------:R-:W-:Y:S01]  /*17c0*/  IADD3 R22, P1, R22, UR20, RZ ;  /* 0x0000001416167c10 */ /* 0x000fe2000ff3e0ff */
[----:B------:R-:W-:Y:S01]  /*17d0*/  UIMAD UR20, UR25, -0x80, UR13 ;  /* 0xffffff80191478a4 */ /* 0x000fe2000f8e020d */
[----:B------:R-:W-:Y:S01]  /*17e0*/  IADD3 R189, -R189, R4, RZ ;  /* 0x00000004bdbd7210 */ /* 0x000fe20007ffe1ff */
[----:B------:R-:W-:Y:S01]  /*17f0*/  IMAD R6, R24, c[0x0][0x19c], R3 ;  /* 0x0000670018067a24 */ /* 0x000fe200078e0203 */
[----:B------:R-:W-:Y:S01]  /*1800*/  IADD3 R20, P0, R20, UR26, RZ ;  /* 0x0000001a14147c10 */ /* 0x000fe2000ff1e0ff */
[----:B------:R-:W-:Y:S01]  /*1810*/  IMAD R2, R24, c[0x0][0x1a4], R7 ;  /* 0x0000690018027a24 */ /* 0x000fe200078e0207 */
[----:B------:R-:W-:Y:S01]  /*1820*/  LOP3.LUT R3, R8, 0xfffffff0, RZ, 0xc0, !PT ;  /* 0xfffffff008037812 */ /* 0x000fe200078ec0ff */
[----:B------:R-:W-:Y:S01]  /*1830*/  UIMAD UR4, UR27, UR24, UR4 ;  /* 0x000000181b0472a4 */ /* 0x000fe2000f8e0204 */
[----:B------:R-:W-:Y:S01]  /*1840*/  IADD3.X R23, R23, UR6, R6, P1, !PT ;  /* 0x0000000617177c10 */ /* 0x000fe20008ffe406 */
[----:B------:R-:W-:Y:S01]  /*1850*/  IMAD.MOV.U32 R12, RZ, RZ, 0x20 ;  /* 0x00000020ff0c7424 */ /* 0x000fe200078e00ff */
        /* <DEDUP_REMOVED lines=22> */
[----:B------:R-:W-:-:S03]  /*19c0*/  IADD3 R23, R21, UR4, RZ ;  /* 0x0000000415177c10 */ /* 0x000fc6000fffe0ff */
[----:B------:R-:W-:Y:S01]  /*19d0*/  IMAD.IADD R6, R3, 0x1, -R6 ;  /* 0x0000000103067824 */ /* 0x000fe200078e0a06 */
[----:B------:R-:W-:Y:S02]  /*19e0*/  MOV R3, 0x10 ;  /* 0x0000001000037802 */ /* 0x000fe40000000f00 */
[----:B------:R-:W-:Y:S02]  /*19f0*/  LOP3.LUT R7, R7, 0xfffffe00, RZ, 0xc0, !PT ;  /* 0xfffffe0007077812 */ /* 0x000fe400078ec0ff */
        /* <DEDUP_REMOVED lines=13> */
.L_x_403:
[----:B------:R-:W-:Y:S05]  /*1ad0*/  BSYNC B0 ;  /* 0x0000000000007941 */ /* 0x000fea0003800000 */
.L_x_402:
        /* <DEDUP_REMOVED lines=17> */
.L_x_405:
[----:B------:R-:W-:Y:S05]  /*1bf0*/  BSYNC B0 ;  /* 0x0000000000007941 */ /* 0x000fea0003800000 */
.L_x_404:
        /* <DEDUP_REMOVED lines=17> */
.L_x_407:
[----:B------:R-:W-:Y:S05]  /*1d10*/  BSYNC B0 ;  /* 0x0000000000007941 */ /* 0x000fea0003800000 */
.L_x_406:
        /* <DEDUP_REMOVED lines=18> */
.L_x_409:
[----:B------:R-:W-:Y:S05]  /*1e40*/  BSYNC B0 ;  /* 0x0000000000007941 */ /* 0x000fea0003800000 */
.L_x_408:
        /* <DEDUP_REMOVED lines=17> */
.L_x_411:
[----:B------:R-:W-:Y:S05]  /*1f60*/  BSYNC B0 ;  /* 0x0000000000007941 */ /* 0x000fea0003800000 */
.L_x_410:
        /* <DEDUP_REMOVED lines=19> */
.L_x_413:
[----:B------:R-:W-:Y:S05]  /*20a0*/  BSYNC B0 ;  /* 0x0000000000007941 */ /* 0x000fea0003800000 */
.L_x_412:
        /* <DEDUP_REMOVED lines=19> */
.L_x_415:
[----:B------:R-:W-:Y:S05]  /*21e0*/  BSYNC B0 ;  /* 0x0000000000007941 */ /* 0x000fea0003800000 */
.L_x_414:
        /* <DEDUP_REMOVED lines=18> */
.L_x_417:
[----:B------:R-:W-:Y:S05]  /*2310*/  BSYNC B0 ;  /* 0x0000000000007941 */ /* 0x000fea0003800000 */
.L_x_416:
        /* <DEDUP_REMOVED lines=17> */
[----:B------:R-:W1:Y:S01]  /*2430*/  @P0 MUFU.RCP R0, c[0x0][0x238] ;  /* 0x00008e0000000b08 */ /* 0x000e620000001000 */
[----:B------:R-:W-:Y:S01]  /*2440*/  ISETP.GE.AND P1, PT, R24, UR20, PT ;  /* 0x0000001418007c0c */ /* 0x000fe2000bf26270 */
[----:B------:R-:W-:Y:S02]  /*2450*/  ULDC.64 UR4, c[0x0][0x1a0] ;  /* 0x0000680000047ab9 */ /* 0x000fe40000000a00 */
[----:B------:R-:W-:-:S05]  /*2460*/  IMAD.U32 R21, RZ, RZ, UR7 ;  /* 0x00000007ff157e24 */ /* 0x000fca000f8e00ff */
[----:B------:R-:W1:Y:S01]  /*2470*/  @P0 LDG.E R9, [R20.64] ;  /* 0x0000001214090981 */ /* 0x000e62000c1e1900 */
        /* <DEDUP_REMOVED lines=8> */
[----:B------:R2:W-:Y:S01]  /*2500*/  @P1 STS.128 [R30+0x8000], RZ ;  /* 0x008000ff1e001388 */ /* 0x0005e20000000c00 */
[----:B-1----:R-:W-:-:S04]  /*2510*/  @P0 FMUL.FTZ R9, R9, R0 ;  /* 0x0000000009090220 */ /* 0x002fc80000410000 */
[----:B------:R-:W-:Y:S01]  /*2520*/  MOV R0, UR4 ;  /* 0x0000000400007c02 */ /* 0x000fe20008000f00 */
[----:B------:R-:W-:Y:S01]  /*2530*/  UMOV UR4, URZ ;  /* 0x0000003f00047c82 */ /* 0x000fe20008000000 */
[----:B------:R-:W1:Y:S01]  /*2540*/  @P0 R2UR UR6, R9 ;  /* 0x00000000090603c2 */ /* 0x000e6200000e0000 */
[----:B------:R-:W-:-:S04]  /*2550*/  LEA R20, P0, R22, R34, 0x7 ;  /* 0x0000002216147211 */ /* 0x000fc800078038ff */
[----:B------:R-:W-:Y:S01]  /*2560*/  LEA.HI.X R21, R22, R19, R0, 0x7, P0 ;  /* 0x0000001316157211 */ /* 0x000fe200000f3c00 */
[----:B-1----:R-:W-:Y:S01]  /*2570*/  @UP1 UMOV UR4, UR6 ;  /* 0x0000000600041c82 */ /* 0x002fe20008000000 */
[----:B------:R-:W-:Y:S05]  /*2580*/  @P1 BRA `(.L_x_419) ;  /* 0x0000009000001947 */ /* 0x000fea0003800000 */
[----:B--2---:R-:W-:-:S13]  /*2590*/  ISETP.GE.AND P0, PT, R32, c[0x0][0x220], PT ;  /* 0x0000880020007a0c */ /* 0x004fda0003f06270 */
        /* <DEDUP_REMOVED lines=8> */
.L_x_419:
[----:B--2---:R-:W-:Y:S05]  /*2620*/  BSYNC B0 ;  /* 0x0000000000007941 */ /* 0x004fea0003800000 */
.L_x_418:
        /* <DEDUP_REMOVED lines=17> */
.L_x_421:
[----:B------:R-:W-:Y:S05]  /*2740*/  BSYNC B0 ;  /* 0x0000000000007941 */ /* 0x000fea0003800000 */
.L_x_420:
        /* <DEDUP_REMOVED lines=17> */
.L_x_423:
[----:B------:R-:W-:Y:S05]  /*2860*/  BSYNC B0 ;  /* 0x0000000000007941 */ /* 0x000fea0003800000 */
.L_x_422:
        /* <DEDUP_REMOVED lines=18> */
.L_x_425:
[----:B------:R-:W-:Y:S05]  /*2990*/  BSYNC B0 ;  /* 0x0000000000007941 */ /* 0x000fea0003800000 */
.L_x_424:
        /* <DEDUP_REMOVED lines=17> */
.L_x_427:
[----:B------:R-:W-:Y:S05]  /*2ab0*/  BSYNC B0 ;  /* 0x0000000000007941 */ /* 0x000fea0003800000 */
.L_x_426:
        /* <DEDUP_REMOVED lines=20> */
.L_x_429:
[----:B------:R-:W-:Y:S05]  /*2c00*/  BSYNC B0 ;  /* 0x0000000000007941 */ /* 0x000fea0003800000 */
.L_x_428:
        /* <DEDUP_REMOVED lines=20> */
.L_x_431:
[----:B------:R-:W-:Y:S05]  /*2d50*/  BSYNC B0 ;  /* 0x0000000000007941 */ /* 0x000fea0003800000 */
.L_x_430:
        /* <DEDUP_REMOVED lines=20> */
.L_x_433:
[----:B------:R-:W-:Y:S05]  /*2ea0*/  BSYNC B0 ;  /* 0x0000000000007941 */ /* 0x000fea0003800000 */
.L_x_432:
[----:B------:R-:W-:Y:S01]  /*2eb0*/  SHF.R.S32.HI R9, RZ, 0x4, R8 ;  /* 0x00000004ff097819 */ /* 0x000fe20000011408 */
        /* <DEDUP_REMOVED lines=8> */
[----:B-1----:R-:W-:-:S03]  /*2f40*/  LOP3.LUT R11, R6, 0x1c0, RZ, 0xc0, !PT ;  /* 0x000001c0060b7812 */ /* 0x002fc600078ec0ff */
[----:B------:R-:W-:Y:S01]  /*2f50*/  IMAD.IADD R2, R9, 0x1, -R2 ;  /* 0x0000000109027824 */ /* 0x000fe200078e0a02 */
[----:B------:R-:W-:-:S04]  /*2f60*/  LOP3.LUT R9, R0, 0x1c0, RZ, 0xc0, !PT ;  /* 0x000001c000097812 */ /* 0x000fc800078ec0ff */
[----:B------:R-:W-:Y:S02]  /*2f70*/  SHF.L.U32 R0, R2, 0x3, RZ ;  /* 0x0000000302007819 */ /* 0x000fe400000006ff */
[----:B------:R-:W-:Y:S02]  /*2f80*/  LOP3.LUT R24, R9, 0x8, R24, 0xf8, !PT ;  /* 0x0000000809187812 */ /* 0x000fe400078ef818 */
[----:B------:R-:W-:Y:S02]  /*2f90*/  LOP3.LUT R0, R11, 0x8, R0, 0xf8, !PT ;  /* 0x000000080b007812 */ /* 0x000fe400078ef800 */
[----:B------:R-:W-:Y:S02]  /*2fa0*/  SHF.R.U32.HI R9, RZ, 0x3, R9 ;  /* 0x00000003ff097819 */ /* 0x000fe40000011609 */
[----:B------:R-:W-:Y:S02]  /*2fb0*/  SHF.R.U32.HI R11, RZ, 0x3, R11 ;  /* 0x00000003ff0b7819 */ /* 0x000fe4000001160b */
[----:B------:R-:W-:Y:S01]  /*2fc0*/  LOP3.LUT R15, R24, R9, RZ, 0x3c, !PT ;  /* 0x00000009180f7212 */ /* 0x000fe200078e3cff */
[----:B------:R-:W-:Y:S01]  /*2fd0*/  IMAD R9, R188, 0x400, R7 ;  /* 0x00000400bc097824 */ /* 0x000fe200078e0207 */
[----:B------:R-:W-:-:S03]  /*2fe0*/  LOP3.LUT R6, R0, R11, RZ, 0x3c, !PT ;  /* 0x0000000b00067212 */ /* 0x000fc600078e3cff */
[----:B------:R-:W-:Y:S02]  /*2ff0*/  IMAD R2, R2, 0x200, R15 ;  /* 0x0000020002027824 */ /* 0x000fe400078e020f */
[----:B------:R-:W-:Y:S02]  /*3000*/  IMAD.IADD R0, R6, 0x1, R9 ;  /* 0x0000000106007824 */ /* 0x000fe400078e0209 */
[----:B------:R-:W-:Y:S02]  /*3010*/  IMAD.SHL.U32 R181, R2, 0x2, RZ ;  /* 0x0000000202b57824 */ /* 0x000fe400078e00ff */
[----:B------:R-:W-:Y:S01]  /*3020*/  IMAD.IADD R252, R7, 0x1, R6 ;  /* 0x0000000107fc7824 */ /* 0x000fe200078e0206 */
[----:B------:R-:W-:Y:S02]  /*3030*/  SHF.L.U32 R180, R0, 0x1, RZ ;  /* 0x0000000100b47819 */ /* 0x000fe400000006ff */
[----:B------:R-:W-:Y:S01]  /*3040*/  LDSM.16.M88.4 R152, [R181+0x4000] ;  /* 0x00400000b598783b */ /* 0x000fe20000000200 */
[----:B------:R-:W-:-:S02]  /*3050*/  SEL R0, R12, 0xffffffe0, !P1 ;  /* 0xffffffe00c007807 */ /* 0x000fc40004800000 */
[----:B------:R-:W-:Y:S01]  /*3060*/  IMAD R14, R3, 0x2, R180 ;  /* 0x00000002030e7824 */ /* 0x000fe200078e02b4 */
[----:B------:R-:W1:Y:S01]  /*3070*/  LDSM.16.M88.4 R8, [R180] ;  /* 0x00000000b408783b */ /* 0x000e620000000200 */
[C---:B------:R-:W-:Y:S01]  /*3080*/  IADD3 R2, R181.reuse, 0x4000, RZ ;  /* 0x00004000b5027810 */ /* 0x040fe20007ffe0ff */
[C---:B------:R-:W-:Y:S01]  /*3090*/  IMAD.IADD R251, R181.reuse, 0x1, R0 ;  /* 0x00000001b5fb7824 */ /* 0x040fe200078e0200 */
[----:B------:R-:W-:Y:S01]  /*30a0*/  IADD3 R232, R181, 0x4040, RZ ;  /* 0x00004040b5e87810 */ /* 0x000fe20007ffe0ff */
[----:B------:R-:W5:Y:S01]  /*30b0*/  LDSM.16.M88.4 R20, [R180+0x2000] ;  /* 0x00200000b414783b */ /* 0x000f620000000200 */
[----:B------:R-:W-:-:S03]  /*30c0*/  @P2 IADD3 R232, R2, -0x40, RZ ;  /* 0xffffffc002e82810 */ /* 0x000fc60007ffe0ff */
[----:B------:R-:W2:Y:S02]  /*30d0*/  LDSM.16.M88.4 R144, [R181+0x4800] ;  /* 0x00480000b590783b */ /* 0x000ea40000000200 */
[----:B------:R-:W-:Y:S01]  /*30e0*/  IMAD.IADD R198, R0, 0x1, R232 ;  /* 0x0000000100c67824 */ /* 0x000fe200078e02e8 */
[----:B------:R-:W-:Y:S01]  /*30f0*/  SHF.R.S32.HI R0, RZ, 0x1f, R189 ;  /* 0x0000001fff007819 */ /* 0x000fe200000114bd */
[----:B------:R-:W3:Y:S03]  /*3100*/  LDSM.16.M88.4 R136, [R181+0x5000] ;  /* 0x00500000b588783b */ /* 0x000ee60000000200 */
[----:B------:R-:W-:Y:S01]  /*3110*/  LEA.HI R0, R0, R189, RZ, 0x2 ;  /* 0x000000bd00007211 */ /* 0x000fe200078f10ff */
[----:B------:R-:W4:Y:S01]  /*3120*/  LDSM.16.M88.4 R128, [R181+0x5800] ;  /* 0x00580000b580783b */ /* 0x000f220000000200 */
[----:B------:R-:W-:Y:S02]  /*3130*/  IMAD.U32 R189, RZ, RZ, UR25 ;  /* 0x00000019ffbd7e24 */ /* 0x000fe4000f8e00ff */
[----:B------:R-:W-:Y:S01]  /*3140*/  SHF.R.S32.HI R2, RZ, 0x2, R0 ;  /* 0x00000002ff027819 */ /* 0x000fe20000011400 */
[----:B------:R-:W2:Y:S01]  /*3150*/  LDSM.16.M88.4 R120, [R181+0x6000] ;  /* 0x00600000b578783b */ /* 0x000ea20000000200 */
[----:B------:R-:W-:-:S03]  /*3160*/  IMAD.SHL.U32 R0, R4, 0x2, RZ ;  /* 0x0000000204007824 */ /* 0x000fc600078e00ff */
[----:B------:R-:W2:Y:S01]  /*3170*/  LDSM.16.M88.4 R48, [R181+0x6800] ;  /* 0x00680000b530783b */ /* 0x000ea20000000200 */
[----:B------:R-:W-:Y:S01]  /*3180*/  IMAD R196, R188, 0x10, R2 ;  /* 0x00000010bcc47824 */ /* 0x000fe200078e0202 */
[----:B------:R-:W-:Y:S02]  /*3190*/  LOP3.LUT R0, R0, 0x6, RZ, 0xc0, !PT ;  /* 0x0000000600007812 */ /* 0x000fe400078ec0ff */
[----:B------:R-:W3:Y:S02]  /*31a0*/  LDSM.16.M88.4 R40, [R181+0x7000] ;  /* 0x00700000b528783b */ /* 0x000ee40000000200 */
[----:B------:R-:W-:Y:S02]  /*31b0*/  IADD3 R196, R196, UR12, RZ ;  /* 0x0000000cc4c47c10 */ /* 0x000fe4000fffe0ff */
[----:B------:R-:W3:Y:S01]  /*31c0*/  LDSM.16.M88.4 R176, [R181+0x7800] ;  /* 0x00780000b5b0783b */ /* 0x000ee20000000200 */
[----:B------:R-:W-:-:S03]  /*31d0*/  LEA R189, R189, R0, 0x7 ;  /* 0x00000000bdbd7211 */ /* 0x000fc600078e38ff */
[----:B------:R-:W-:Y:S01]  /*31e0*/  STL [R1+0x10], R181 ;  /* 0x000010b501007387 */ /* 0x000fe20000100800 */
[C---:B------:R-:W-:Y:S02]  /*31f0*/  IADD3 R219, R189.reuse, 0x38, RZ ;  /* 0x00000038bddb7810 */ /* 0x040fe40007ffe0ff */
[C---:B------:R-:W-:Y:S01]  /*3200*/  IADD3 R215, R189.reuse, 0x29, RZ ;  /* 0x00000029bdd77810 */ /* 0x040fe20007ffe0ff */
[----:B------:R2:W-:Y:S01]  /*3210*/  STL [R1+0x14], R180 ;  /* 0x000014b401007387 */ /* 0x0005e20000100800 */
[-C--:B-1----:R-:W-:Y:S01]  /*3220*/  HMMA.16816.F32 R156, R8, R152.reuse, RZ ;  /* 0x00000098089c723c */ /* 0x082fe200000018ff */
[C---:B------:R-:W-:Y:S02]  /*3230*/  IADD3 R221, R189.reuse, 0x39, RZ ;  /* 0x00000039bddd7810 */ /* 0x040fe40007ffe0ff */
[----:B------:R-:W-:Y:S01]  /*3240*/  STL [R1+0xc], R14 ;  /* 0x00000c0e01007387 */ /* 0x000fe20000100800 */
[C---:B------:R-:W-:Y:S02]  /*3250*/  IADD3 R217, R189.reuse, 0x30, RZ ;  /* 0x00000030bdd97810 */ /* 0x040fe40007ffe0ff */
[C---:B------:R-:W-:Y:S01]  /*3260*/  IADD3 R223, R189.reuse, 0x40, RZ ;  /* 0x00000040bddf7810 */ /* 0x040fe20007ffe0ff */
[----:B------:R-:W-:Y:S01]  /*3270*/  LDSM.16.M88.4 R172, [R14+0x2000] ;  /* 0x002000000eac783b */ /* 0x000fe20000000200 */
[----:B-----5:R-:W-:Y:S01]  /*3280*/  HMMA.16816.F32 R116, R20, R152, RZ ;  /* 0x000000981474723c */ /* 0x020fe200000018ff */
[----:B------:R-:W-:-:S02]  /*3290*/  IADD3 R225, R189, 0x41, RZ ;  /* 0x00000041bde17810 */ /* 0x000fc40007ffe0ff */
[----:B------:R-:W-:Y:S01]  /*32a0*/  LDSM.16.M88.4 R168, [R251+0x4000] ;  /* 0x00400000fba8783b */ /* 0x000fe20000000200 */
[C---:B------:R-:W-:Y:S02]  /*32b0*/  IADD3 R227, R189.reuse, 0x48, RZ ;  /* 0x00000048bde37810 */ /* 0x040fe40007ffe0ff */
[C---:B------:R-:W-:Y:S01]  /*32c0*/  IADD3 R231, R189.reuse, 0x50, RZ ;  /* 0x00000050bde77810 */ /* 0x040fe20007ffe0ff */
[----:B------:R-:W-:Y:S01]  /*32d0*/  LDSM.16.M88.4 R164, [R251+0x4800] ;  /* 0x00480000fba4783b */ /* 0x000fe20000000200 */
[C---:B------:R-:W-:Y:S01]  /*32e0*/  HMMA.16816.F32 R112, R20.reuse, R154, RZ ;  /* 0x0000009a1470723c */ /* 0x040fe200000018ff */
[C---:B------:R-:W-:Y:S02]  /*32f0*/  IADD3 R233, R189.reuse, 0x58, RZ ;  /* 0x00000058bde97810 */ /* 0x040fe40007ffe0ff */
[----:B------:R-:W-:Y:S01]  /*3300*/  LDSM.16.M88.4 R160, [R251+0x5000] ;  /* 0x00500000fba0783b */ /* 0x000fe20000000200 */
[C---:B------:R-:W-:Y:S02]  /*3310*/  IADD3 R235, R189.reuse, 0x59, RZ ;  /* 0x00000059bdeb7810 */ /* 0x040fe40007ffe0ff */
[----:B------:R-:W-:Y:S01]  /*3320*/  IADD3 R237, R189, 0x60, RZ ;  /* 0x00000060bded7810 */ /* 0x000fe20007ffe0ff */
[----:B------:R-:W1:Y:S01]  /*3330*/  LDSM.16.M88.4 R64, [R251+0x5800] ;  /* 0x00580000fb40783b */ /* 0x000e620000000200 */
[----:B--2---:R-:W-:Y:S01]  /*3340*/  HMMA.16816.F32 R108, R20, R144, RZ ;  /* 0x00000090146c723c */ /* 0x004fe200000018ff */
[----:B------:R-:W-:Y:S01]  /*3350*/  IMAD R180, R5, 0x2, R180 ;  /* 0x0000000205b47824 */ /* 0x000fe200078e02b4 */
[C---:B------:R-:W-:Y:S01]  /*3360*/  IADD3 R247, R189.reuse, 0x68, RZ ;  /* 0x00000068bdf77810 */ /* 0x040fe20007ffe0ff */
[----:B------:R-:W-:Y:S01]  /*3370*/  LDSM.16.M88.4 R60, [R251+0x6000] ;  /* 0x00600000fb3c783b */ /* 0x000fe20000000200 */
[----:B------:R-:W-:-:S02]  /*3380*/  IADD3 R249, R189, 0x69, RZ ;  /* 0x00000069bdf97810 */ /* 0x000fc40007ffe0ff */
[----:B------:R-:W-:Y:S01]  /*3390*/  LEA R212, R3, R180, 0x1 ;  /* 0x000000b403d47211 */ /* 0x000fe200078e08ff */
[----:B------:R-:W-:Y:S01]  /*33a0*/  LDSM.16.M88.4 R56, [R251+0x6800] ;  /* 0x00680000fb38783b */ /* 0x000fe20000000200 */
[C---:B------:R-:W-:Y:S01]  /*33b0*/  HMMA.16816.F32 R104, R20.reuse, R146, RZ ;  /* 0x000000921468723c */ /* 0x040fe200000018ff */
[C---:B------:R-:W-:Y:S02]  /*33c0*/  IADD3 R245, R189.reuse, 0x70, RZ ;  /* 0x00000070bdf57810 */ /* 0x040fe40007ffe0ff */
[----:B------:R-:W-:Y:S01]  /*33d0*/  LDSM.16.M88.4 R32, [R251+0x7000] ;  /* 0x00700000fb20783b */ /* 0x000fe20000000200 */
[C---:B------:R-:W-:Y:S02]  /*33e0*/  IADD3 R191, R189.reuse, 0x1, RZ ;  /* 0x00000001bdbf7810 */ /* 0x040fe40007ffe0ff */
[C---:B------:R-:W-:Y:S01]  /*33f0*/  IADD3 R193, R189.reuse, 0x8, RZ ;  /* 0x00000008bdc17810 */ /* 0x040fe20007ffe0ff */
[----:B------:R-:W-:Y:S01]  /*3400*/  LDSM.16.M88.4 R16, [R251+0x7800] ;  /* 0x00780000fb10783b */ /* 0x000fe20000000200 */
[----:B---3--:R-:W-:Y:S01]  /*3410*/  HMMA.16816.F32 R100, R20, R136, RZ ;  /* 0x000000881464723c */ /* 0x008fe200000018ff */
[----:B------:R-:W-:-:S02]  /*3420*/  IADD3 R195, R189, 0x9, RZ ;  /* 0x00000009bdc37810 */ /* 0x000fc40007ffe0ff */
[----:B------:R-:W2:Y:S01]  /*3430*/  LDSM.16.M88.4 R12, [R14] ;  /* 0x000000000e0c783b */ /* 0x000ea20000000200 */
[----:B------:R-:W-:Y:S02]  /*3440*/  IADD3 R199, R189, 0x11, RZ ;  /* 0x00000011bdc77810 */ /* 0x000fe40007ffe0ff */
[----:B------:R-:W-:Y:S01]  /*3450*/  ISETP.GE.AND P1, PT, R195, UR13, PT ;  /* 0x0000000dc3007c0c */ /* 0x000fe2000bf26270 */
[----:B------:R-:W-:Y:S01]  /*3460*/  STL [R1+0x4], R232 ;  /* 0x000004e801007387 */ /* 0x000fe20000100800 */
[C---:B------:R-:W-:Y:S01]  /*3470*/  HMMA.16816.F32 R96, R20.reuse, R138, RZ ;  /* 0x0000008a1460723c */ /* 0x040fe200000018ff */
[C---:B------:R-:W-:Y:S02]  /*3480*/  IADD3 R197, R189.reuse, 0x10, RZ ;  /* 0x00000010bdc57810 */ /* 0x040fe40007ffe0ff */
[----:B------:R-:W-:Y:S01]  /*3490*/  STL [R1+0x8], R180 ;  /* 0x000008b401007387 */ /* 0x000fe20000100800 */
[C---:B------:R-:W-:Y:S02]  /*34a0*/  IADD3 R201, R189.reuse, 0x18, RZ ;  /* 0x00000018bdc97810 */ /* 0x040fe40007ffe0ff */
[C---:B------:R-:W-:Y:S01]  /*34b0*/  IADD3 R205, R189.reuse, 0x19, RZ ;  /* 0x00000019bdcd7810 */ /* 0x040fe20007ffe0ff */
[----:B------:R-:W-:Y:S01]  /*34c0*/  LDSM.16.M88.4 R184, [R198] ;  /* 0x00000000c6b8783b */ /* 0x000fe20000000200 */
[----:B----4-:R-:W-:Y:S01]  /*34d0*/  HMMA.16816.F32 R92, R20, R128, RZ ;  /* 0x00000080145c723c */ /* 0x010fe200000018ff */
[----:B------:R-:W-:-:S02]  /*34e0*/  IADD3 R209, R189, 0x20, RZ ;  /* 0x00000020bdd17810 */ /* 0x000fc40007ffe0ff */
[----:B------:R-:W-:Y:S01]  /*34f0*/  STL [R1], R212 ;  /* 0x000000d401007387 */ /* 0x000fe20000100800 */
[C---:B------:R-:W-:Y:S02]  /*3500*/  IADD3 R211, R189.reuse, 0x21, RZ ;  /* 0x00000021bdd37810 */ /* 0x040fe40007ffe0ff */
[C---:B------:R-:W-:Y:S01]  /*3510*/  IADD3 R213, R189.reuse, 0x28, RZ ;  /* 0x00000028bdd57810 */ /* 0x040fe20007ffe0ff */
[----:B------:R-:W-:Y:S01]  /*3520*/  STL [R1+0x3c], R2 ;  /* 0x00003c0201007387 */ /* 0x000fe20000100800 */
[----:B------:R-:W-:Y:S01]  /*3530*/  HMMA.16816.F32 R88, R20, R130, RZ ;  /* 0x000000821458723c */ /* 0x000fe200000018ff */
[C---:B------:R-:W-:Y:S02]  /*3540*/  IADD3 R214, R189.reuse, 0x79, RZ ;  /* 0x00000079bdd67810 */ /* 0x040fe40007ffe0ff */
[----:B------:R-:W-:Y:S02]  /*3550*/  ISETP.GE.AND P4, PT, R189, UR13, PT ;  /* 0x0000000dbd007c0c */ /* 0x000fe4000bf86270 */
[----:B------:R-:W-:-:S02]  /*3560*/  ISETP.GE.AND P2, PT, R193, UR13, PT ;  /* 0x0000000dc1007c0c */ /* 0x000fc4000bf46270 */
[----:B------:R-:W-:Y:S01]  /*3570*/  ISETP.GE.AND P6, PT, R199, UR13, PT ;  /* 0x0000000dc7007c0c */ /* 0x000fe2000bfc6270 */
[----:B------:R-:W-:Y:S01]  /*3580*/  HMMA.16816.F32 R84, R20, R120, RZ ;  /* 0x000000781454723c */ /* 0x000fe200000018ff */
[----:B------:R-:W-:Y:S02]  /*3590*/  ISETP.GE.AND P0, PT, R197, UR13, PT ;  /* 0x0000000dc5007c0c */ /* 0x000fe4000bf06270 */
[----:B------:R-:W-:Y:S02]  /*35a0*/  ISETP.GE.AND P3, PT, R191, UR13, PT ;  /* 0x0000000dbf007c0c */ /* 0x000fe4000bf66270 */
[----:B------:R-:W-:-:S03]  /*35b0*/  ISETP.GE.AND P5, PT, R201, UR13, PT ;  /* 0x0000000dc9007c0c */ /* 0x000fc6000bfa6270 */
        /* <DEDUP_REMOVED lines=21> */
[----:B------:R-:W-:Y:S01]  /*3710*/  HMMA.16816.F32 R20, R20, R178, RZ ;  /* 0x000000b21414723c */ /* 0x000fe200000018ff */
[----:B------:R-:W-:Y:S07]  /*3720*/  LDSM.16.M88.4 R176, [R180+0x2000] ;  /* 0x00200000b4b0783b */ /* 0x000fee0000000200 */
[C---:B-1----:R-:W-:Y:S08]  /*3730*/  HMMA.16816.F32 R92, R172.reuse, R64, R92 ;  /* 0x00000040ac5c723c */ /* 0x042ff0000000185c */
[----:B------:R-:W-:Y:S08]  /*3740*/  HMMA.16816.F32 R88, R172, R66, R88 ;  /* 0x00000042ac58723c */ /* 0x000ff00000001858 */
[C---:B--2---:R-:W-:Y:S08]  /*3750*/  HMMA.16816.F32 R156, R12.reuse, R168, R156 ;  /* 0x000000a80c9c723c */ /* 0x044ff0000000189c */
[C---:B------:R-:W-:Y:S08]  /*3760*/  HMMA.16816.F32 R152, R12.reuse, R170, R152 ;  /* 0x000000aa0c98723c */ /* 0x040ff00000001898 */
[C---:B------:R-:W-:Y:S08]  /*3770*/  HMMA.16816.F32 R148, R12.reuse, R164, R148 ;  /* 0x000000a40c94723c */ /* 0x040ff00000001894 */
[C---:B------:R-:W-:Y:S08]  /*3780*/  HMMA.16816.F32 R144, R12.reuse, R166, R144 ;  /* 0x000000a60c90723c */ /* 0x040ff00000001890 */
[C---:B------:R-:W-:Y:S08]  /*3790*/  HMMA.16816.F32 R140, R12.reuse, R160, R140 ;  /* 0x000000a00c8c723c */ /* 0x040ff0000000188c */
[C---:B------:R-:W-:Y:S08]  /*37a0*/  HMMA.16816.F32 R136, R12.reuse, R162, R136 ;  /* 0x000000a20c88723c */ /* 0x040ff00000001888 */
[C---:B------:R-:W-:Y:S08]  /*37b0*/  HMMA.16816.F32 R132, R12.reuse, R64, R132 ;  /* 0x000000400c84723c */ /* 0x040ff00000001884 */
[C---:B------:R-:W-:Y:S01]  /*37c0*/  HMMA.16816.F32 R128, R12.reuse, R66, R128 ;  /* 0x000000420c80723c */ /* 0x040fe20000001880 */
[----:B------:R-:W1:Y:S07]  /*37d0*/  LDSM.16.M88.4 R64, [R232+0x2000] ;  /* 0x00200000e840783b */ /* 0x000e6e0000000200 */
        /* <DEDUP_REMOVED lines=8> */
[----:B------:R-:W2:Y:S04]  /*3860*/  LDSM.16.M88.4 R12, [R180] ;  /* 0x00000000b40c783b */ /* 0x000ea80000000200 */
[----:B------:R-:W-:Y:S03]  /*3870*/  LDSM.16.M88.4 R180, [R198+0x800] ;  /* 0x00080000c6b4783b */ /* 0x000fe60000000200 */
[C---:B------:R-:W-:Y:S08]  /*3880*/  HMMA.16816.F32 R116, R172.reuse, R168, R116 ;  /* 0x000000a8ac74723c */ /* 0x040ff00000001874 */
[C---:B------:R-:W-:Y:S01]  /*3890*/  HMMA.16816.F32 R112, R172.reuse, R170, R112 ;  /* 0x000000aaac70723c */ /* 0x040fe20000001870 */
[----:B------:R-:W3:Y:S07]  /*38a0*/  LDSM.16.M88.4 R168, [R232+0x800] ;  /* 0x00080000e8a8783b */ /* 0x000eee0000000200 */
[C---:B------:R-:W-:Y:S08]  /*38b0*/  HMMA.16816.F32 R108, R172.reuse, R164, R108 ;  /* 0x000000a4ac6c723c */ /* 0x040ff0000000186c */
[C---:B------:R-:W-:Y:S01]  /*38c0*/  HMMA.16816.F32 R104, R172.reuse, R166, R104 ;  /* 0x000000a6ac68723c */ /* 0x040fe20000001868 */
[----:B------:R-:W4:Y:S07]  /*38d0*/  LDSM.16.M88.4 R164, [R232+0x1000] ;  /* 0x00100000e8a4783b */ /* 0x000f2e0000000200 */
[C---:B------:R-:W-:Y:S08]  /*38e0*/  HMMA.16816.F32 R100, R172.reuse, R160, R100 ;  /* 0x000000a0ac64723c */ /* 0x040ff00000001864 */
[C---:B------:R-:W-:Y:S01]  /*38f0*/  HMMA.16816.F32 R96, R172.reuse, R162, R96 ;  /* 0x000000a2ac60723c */ /* 0x040fe20000001860 */
[----:B------:R-:W-:Y:S07]  /*3900*/  LDSM.16.M88.4 R160, [R232+0x1800] ;  /* 0x00180000e8a0783b */ /* 0x000fee0000000200 */
[C---:B------:R-:W-:Y:S08]  /*3910*/  HMMA.16816.F32 R84, R172.reuse, R60, R84 ;  /* 0x0000003cac54723c */ /* 0x040ff00000001854 */
[C---:B------:R-:W-:Y:S01]  /*3920*/  HMMA.16816.F32 R80, R172.reuse, R62, R80 ;  /* 0x0000003eac50723c */ /* 0x040fe20000001850 */
[----:B------:R-:W-:Y:S07]  /*3930*/  LDSM.16.M88.4 R60, [R232+0x2800] ;  /* 0x00280000e83c783b */ /* 0x000fee0000000200 */
[C---:B------:R-:W-:Y:S08]  /*3940*/  HMMA.16816.F32 R76, R172.reuse, R56, R76 ;  /* 0x00000038ac4c723c */ /* 0x040ff0000000184c */
[C---:B------:R-:W-:Y:S01]  /*3950*/  HMMA.16816.F32 R72, R172.reuse, R58, R72 ;  /* 0x0000003aac48723c */ /* 0x040fe20000001848 */
[----:B------:R-:W-:Y:S07]  /*3960*/  LDSM.16.M88.4 R56, [R232+0x3000] ;  /* 0x00300000e838783b */ /* 0x000fee0000000200 */
[C---:B------:R-:W-:Y:S08]  /*3970*/  HMMA.16816.F32 R68, R172.reuse, R32, R68 ;  /* 0x00000020ac44723c */ /* 0x040ff00000001844 */
[C---:B------:R-:W-:Y:S08]  /*3980*/  HMMA.16816.F32 R24, R172.reuse, R16, R24 ;  /* 0x00000010ac18723c */ /* 0x040ff00000001818 */
[C---:B------:R-:W-:Y:S01]  /*3990*/  HMMA.16816.F32 R28, R172.reuse, R34, R28 ;  /* 0x00000022ac1c723c */ /* 0x040fe2000000181c */
[----:B------:R-:W-:Y:S07]  /*39a0*/  LDSM.16.M88.4 R32, [R212+0x2000] ;  /* 0x00200000d420783b */ /* 0x000fee0000000200 */
[----:B------:R-:W-:Y:S01]  /*39b0*/  HMMA.16816.F32 R20, R172, R18, R20 ;  /* 0x00000012ac14723c */ /* 0x000fe20000001814 */
[----:B------:R-:W5:Y:S04]  /*39c0*/  LDSM.16.M88.4 R172, [R232] ;  /* 0x00000000e8ac783b */ /* 0x000f680000000200 */
[----:B------:R-:W5:Y:S03]  /*39d0*/  LDSM.16.M88.4 R16, [R232+0x3800] ;  /* 0x00380000e810783b */ /* 0x000f660000000200 */
[-C--:B-1----:R-:W-:Y:S08]  /*39e0*/  HMMA.16816.F32 R84, R176, R64.reuse, R84 ;  /* 0x00000040b054723c */ /* 0x082ff00000001854 */
[----:B--2---:R-:W-:Y:S07]  /*39f0*/  HMMA.16816.F32 R124, R12, R64, R124 ;  /* 0x000000400c7c723c */ /* 0x004fee000000187c */
[----:B------:R-:W-:Y:S01]  /*3a00*/  IMAD.U32 R65, RZ, RZ, UR13 ;  /* 0x0000000dff417e24 */ /* 0x000fe2000f8e00ff */
[----:B---3--:R-:W-:Y:S04]  /*3a10*/  HMMA.16816.F32 R108, R176, R168, R108 ;  /* 0x000000a8b06c723c */ /* 0x008fe8000000186c */
[----:B------:R-:W-:-:S04]  /*3a20*/  IADD3 R0, R65, -UR14, R196 ;  /* 0x8000000e41007c10 */ /* 0x000fc8000fffe0c4 */
[C---:B------:R-:W-:Y:S01]  /*3a30*/  HMMA.16816.F32 R104, R176.reuse, R170, R104 ;  /* 0x000000aab068723c */ /* 0x040fe20000001868 */
[C---:B------:R-:W-:Y:S01]  /*3a40*/  IMAD.IADD R210, R0.reuse, 0x1, -R215 ;  /* 0x0000000100d27824 */ /* 0x040fe200078e0ad7 */
[C---:B------:R-:W-:Y:S01]  /*3a50*/  IADD3 R218, R0.reuse, 0x8, RZ ;  /* 0x0000000800da7810 */ /* 0x040fe20007ffe0ff */
[C---:B------:R-:W-:Y:S01]  /*3a60*/  IMAD.IADD R2, R0.reuse, 0x1, -R189 ;  /* 0x0000000100027824 */ /* 0x040fe200078e0abd */
[C---:B------:R-:W-:Y:S01]  /*3a70*/  IADD3 R216, R0.reuse, 0x40, RZ ;  /* 0x0000004000d87810 */ /* 0x040fe20007ffe0ff */
[C---:B------:R-:W-:Y:S01]  /*3a80*/  IMAD.IADD R190, R0.reuse, 0x1, -R191 ;  /* 0x0000000100be7824 */ /* 0x040fe200078e0abf */
[----:B------:R-:W-:Y:S01]  /*3a90*/  IABS R210, R210 ;  /* 0x000000d200d27213 */ /* 0x000fe20000000000 */
[C---:B------:R-:W-:Y:S01]  /*3aa0*/  IMAD.IADD R194, R0.reuse, 0x1, -R195 ;  /* 0x0000000100c27824 */ /* 0x040fe200078e0ac3 */
[C---:B----4-:R-:W-:Y:S01]  /*3ab0*/  HMMA.16816.F32 R100, R176.reuse, R164, R100 ;  /* 0x000000a4b064723c */ /* 0x050fe20000001864 */
[----:B------:R-:W-:Y:S01]  /*3ac0*/  IABS R2, R2 ;  /* 0x0000000200027213 */ /* 0x000fe20000000000 */
[C---:B------:R-:W-:Y:S01]  /*3ad0*/  IMAD.IADD R202, R0.reuse, 0x1, -R199 ;  /* 0x0000000100ca7824 */ /* 0x040fe200078e0ac7 */
[----:B------:R-:W-:Y:S01]  /*3ae0*/  IABS R190, R190 ;  /* 0x000000be00be7213 */ /* 0x000fe20000000000 */
[C---:B------:R-:W-:Y:S01]  /*3af0*/  IMAD.IADD R192, R0.reuse, 0x1, -R193 ;  /* 0x0000000100c07824 */ /* 0x040fe200078e0ac1 */
[C---:B------:R-:W-:Y:S01]  /*3b00*/  IADD3 R230, R0.reuse, 0x48, RZ ;  /* 0x0000004800e67810 */ /* 0x040fe20007ffe0ff */
[C---:B------:R-:W-:Y:S01]  /*3b10*/  IMAD.IADD R206, R0.reuse, 0x1, -R209 ;  /* 0x0000000100ce7824 */ /* 0x040fe200078e0ad1 */
[----:B------:R-:W-:Y:S01]  /*3b20*/  I2F R2, R2 ;  /* 0x0000000200027306 */ /* 0x000fe20000201400 */
[C---:B-----5:R-:W-:Y:S01]  /*3b30*/  HMMA.16816.F32 R116, R176.reuse, R172, R116 ;  /* 0x000000acb074723c */ /* 0x060fe20000001874 */
[----:B------:R-:W-:Y:S01]  /*3b40*/  IABS R202, R202 ;  /* 0x000000ca00ca7213 */ /* 0x000fe20000000000 */
[C---:B------:R-:W-:Y:S01]  /*3b50*/  IMAD.IADD R203, R0.reuse, 0x1, -R201 ;  /* 0x0000000100cb7824 */ /* 0x040fe200078e0ac9 */
[C---:B------:R-:W-:Y:S01]  /*3b60*/  IADD3 R200, R0.reuse, -R197, RZ ;  /* 0x800000c500c87210 */ /* 0x040fe20007ffe0ff */
[----:B------:R-:W-:Y:S01]  /*3b70*/  IMAD.IADD R204, R0, 0x1, -R205 ;  /* 0x0000000100cc7824 */ /* 0x000fe200078e0acd */
[----:B------:R-:W-:Y:S01]  /*3b80*/  IABS R192, R192 ;  /* 0x000000c000c07213 */ /* 0x000fe20000000000 */
[----:B------:R-:W-:Y:S01]  /*3b90*/  IMAD.IADD R222, R230, 0x1, -R191 ;  /* 0x00000001e6de7824 */ /* 0x000fe200078e0abf */
[----:B------:R-:W-:Y:S01]  /*3ba0*/  I2F R190, R190 ;  /* 0x000000be00be7306 */ /* 0x000fe20000201400 */
[----:B------:R-:W-:Y:S01]  /*3bb0*/  HMMA.16816.F32 R112, R176, R174, R112 ;  /* 0x000000aeb070723c */ /* 0x000fe20000001870 */
[----:B------:R-:W-:Y:S01]  /*3bc0*/  IABS R200, R200 ;  /* 0x000000c800c87213 */ /* 0x000fe20000000000 */
[----:B------:R-:W-:Y:S01]  /*3bd0*/  IMAD.IADD R220, R218, 0x1, -R213 ;  /* 0x00000001dadc7824 */ /* 0x000fe200078e0ad5 */
[----:B------:R-:W-:-:S02]  /*3be0*/  IABS R206, R206 ;  /* 0x000000ce00ce7213 */ /* 0x000fc40000000000 */
[C---:B------:R-:W-:Y:S02]  /*3bf0*/  IADD3 R208, R0.reuse, -R211, RZ ;  /* 0x800000d300d07210 */ /* 0x040fe40007ffe0ff */
[----:B------:R-:W-:Y:S01]  /*3c00*/  I2F R202, R202 ;  /* 0x000000ca00ca7306 */ /* 0x000fe20000201400 */
[C---:B------:R-:W-:Y:S01]  /*3c10*/  HMMA.16816.F32 R96, R176.reuse, R166, R96 ;  /* 0x000000a6b060723c */ /* 0x040fe20000001860 */
[----:B------:R-:W-:Y:S01]  /*3c20*/  IMAD.MOV.U32 R207, RZ, RZ, R206 ;  /* 0x000000ffffcf7224 */ /* 0x000fe200078e00ce */
[----:B------:R-:W-:Y:S01]  /*3c30*/  IABS R206, R208 ;  /* 0x000000d000ce7213 */ /* 0x000fe20000000000 */
[----:B------:R-:W-:Y:S01]  /*3c40*/  IMAD.IADD R208, R0, 0x1, -R213 ;  /* 0x0000000100d07824 */ /* 0x000fe200078e0ad5 */
[----:B------:R-:W-:Y:S02]  /*3c50*/  IABS R222, R222 ;  /* 0x000000de00de7213 */ /* 0x000fe40000000000 */
[----:B------:R-:W-:Y:S01]  /*3c60*/  IABS R203, R203 ;  /* 0x000000cb00cb7213 */ /* 0x000fe20000000000 */
[----:B------:R-:W-:Y:S01]  /*3c70*/  I2F R200, R200 ;  /* 0x000000c800c87306 */ /* 0x000fe20000201400 */
[----:B------:R-:W-:Y:S01]  /*3c80*/  HMMA.16816.F32 R92, R176, R160, R92 ;  /* 0x000000a0b05c723c */ /* 0x000fe2000000185c */
[----:B------:R-:W-:-:S02]  /*3c90*/  IABS R194, R194 ;  /* 0x000000c200c27213 */ /* 0x000fc40000000000 */
[----:B------:R-:W-:Y:S02]  /*3ca0*/  IABS R208, R208 ;  /* 0x000000d000d07213 */ /* 0x000fe40000000000 */
[----:B------:R-:W-:Y:S02]  /*3cb0*/  IABS R220, R220 ;  /* 0x000000dc00dc7213 */ /* 0x000fe40000000000 */
[----:B------:R-:W-:Y:S01]  /*3cc0*/  I2F R192, R192 ;  /* 0x000000c000c07306 */ /* 0x000fe20000201400 */
[----:B------:R-:W-:Y:S01]  /*3cd0*/  HMMA.16816.F32 R88, R176, R162, R88 ;  /* 0x000000a2b058723c */ /* 0x000fe20000001858 */
[----:B------:R-:W-:-:S06]  /*3ce0*/  IABS R204, R204 ;  /* 0x000000cc00cc7213 */ /* 0x000fcc0000000000 */
[----:B------:R-:W-:Y:S01]  /*3cf0*/  I2F R222, R222 ;  /* 0x000000de00de7306 */ /* 0x000fe20000201400 */
[C---:B------:R-:W-:Y:S07]  /*3d00*/  HMMA.16816.F32 R80, R176.reuse, R66, R80 ;  /* 0x00000042b050723c */ /* 0x040fee0000001850 */
        /* <DEDUP_REMOVED lines=11> */
[----:B------:R-:W-:Y:S01]  /*3dc0*/  HMMA.16816.F32 R20, R176, R18, R20 ;  /* 0x00000012b014723c */ /* 0x000fe20000001814 */
[----:B------:R-:W1:Y:S06]  /*3dd0*/  LDSM.16.M88.4 R176, [R198+0x1000] ;  /* 0x00100000c6b0783b */ /* 0x000e6c0000000200 */
[----:B------:R-:W-:Y:S01]  /*3de0*/  I2F R206, R206 ;  /* 0x000000ce00ce7306 */ /* 0x000fe20000201400 */
[C---:B------:R-:W-:Y:S08]  /*3df0*/  HMMA.16816.F32 R156, R12.reuse, R172, R156 ;  /* 0x000000ac0c9c723c */ /* 0x040ff0000000189c */
[C---:B------:R-:W-:Y:S01]  /*3e00*/  HMMA.16816.F32 R152, R12.reuse, R174, R152 ;  /* 0x000000ae0c98723c */ /* 0x040fe20000001898 */
[----:B------:R-:W2:Y:S07]  /*3e10*/  LDSM.16.M88.4 R172, [R198+0x1800] ;  /* 0x00180000c6ac783b */ /* 0x000eae0000000200 */
        /* <DEDUP_REMOVED lines=8> */
[----:B------:R-:W5:Y:S07]  /*3ea0*/  LDSM.16.M88.4 R160, [R198+0x3000] ;  /* 0x00300000c6a0783b */ /* 0x000f6e0000000200 */
[----:B------:R-:W-:Y:S01]  /*3eb0*/  HMMA.16816.F32 R120, R12, R66, R120 ;  /* 0x000000420c78723c */ /* 0x000fe20000001878 */
[----:B------:R-:W2:Y:S07]  /*3ec0*/  LDSM.16.M88.4 R64, [R198+0x3800] ;  /* 0x00380000c640783b */ /* 0x000eae0000000200 */
[C---:B------:R-:W-:Y:S08]  /*3ed0*/  HMMA.16816.F32 R116, R32.reuse, R184, R116 ;  /* 0x000000b82074723c */ /* 0x040ff00000001874 */
[C---:B------:R-:W-:Y:S08]  /*3ee0*/  HMMA.16816.F32 R112, R32.reuse, R186, R112 ;  /* 0x000000ba2070723c */ /* 0x040ff00000001870 */
[C---:B------:R-:W-:Y:S08]  /*3ef0*/  HMMA.16816.F32 R108, R32.reuse, R180, R108 ;  /* 0x000000b4206c723c */ /* 0x040ff0000000186c */
[----:B------:R-:W-:Y:S01]  /*3f00*/  HMMA.16816.F32 R104, R32, R182, R104 ;  /* 0x000000b62068723c */ /* 0x000fe20000001868 */
[----:B------:R-:W-:-:S02]  /*3f10*/  FMUL.FTZ R116, R116, c[0x0][0x2ec] ;  /* 0x0000bb0074747a20 */ /* 0x000fc40000410000 */
[----:B------:R-:W-:-:S05]  /*3f20*/  FMUL.FTZ R117, R117, c[0x0][0x2ec] ;  /* 0x0000bb0075757a20 */ /* 0x000fca0000410000 */
[C---:B-1----:R-:W-:Y:S01]  /*3f30*/  HMMA.16816.F32 R100, R32.reuse, R176, R100 ;  /* 0x000000b02064723c */ /* 0x042fe20000001864 */
[----:B------:R-:W-:Y:S01]  /*3f40*/  FMUL.FTZ R226, R112, c[0x0][0x2ec] ;  /* 0x0000bb0070e27a20 */ /* 0x000fe20000410000 */
[----:B------:R-:W-:Y:S01]  /*3f50*/  MUFU.TANH R117, R117 ;  /* 0x0000007500757308 */ /* 0x000fe20000002400 */
[----:B------:R-:W-:Y:S02]  /*3f60*/  FMUL.FTZ R112, R113, c[0x0][0x2ec] ;  /* 0x0000bb0071707a20 */ /* 0x000fe40000410000 */
[----:B------:R-:W-:Y:S02]  /*3f70*/  FMUL.FTZ R114, R114, c[0x0][0x2ec] ;  /* 0x0000bb0072727a20 */ /* 0x000fe40000410000 */
[----:B------:R-:W-:Y:S01]  /*3f80*/  FMUL.FTZ R115, R115, c[0x0][0x2ec] ;  /* 0x0000bb0073737a20 */ /* 0x000fe20000410000 */
[----:B------:R-:W-:Y:S01]  /*3f90*/  HMMA.16816.F32 R96, R32, R178, R96 ;  /* 0x000000b22060723c */ /* 0x000fe20000001860 */
[----:B------:R-:W-:Y:S01]  /*3fa0*/  FMUL.FTZ R108, R108, c[0x0][0x2ec] ;  /* 0x0000bb006c6c7a20 */ /* 0x000fe20000410000 */
[----:B------:R-:W-:Y:S01]  /*3fb0*/  MUFU.TANH R112, R112 ;  /* 0x0000007000707308 */ /* 0x000fe20000002400 */
[----:B------:R-:W-:-:S02]  /*3fc0*/  FMUL.FTZ R110, R110, c[0x0][0x2ec] ;  /* 0x0000bb006e6e7a20 */ /* 0x000fc40000410000 */
[----:B------:R-:W-:-:S03]  /*3fd0*/  FMUL.FTZ R111, R111, c[0x0][0x2ec] ;  /* 0x0000bb006f6f7a20 */ /* 0x000fc60000410000 */
[----:B--2---:R-:W-:Y:S01]  /*3fe0*/  HMMA.16816.F32 R92, R32, R172, R92 ;  /* 0x000000ac205c723c */ /* 0x004fe2000000185c */
[----:B------:R-:W-:Y:S01]  /*3ff0*/  FMUL.FTZ R104, R104, c[0x0][0x2ec] ;  /* 0x0000bb0068687a20 */ /* 0x000fe20000410000 */
[----:B------:R-:W-:Y:S01]  /*4000*/  MUFU.TANH R108, R108 ;  /* 0x0000006c006c7308 */ /* 0x000fe20000002400 */
[----:B------:R-:W-:-:S05]  /*4010*/  FMUL.FTZ R106, R106, c[0x0][0x2ec] ;  /* 0x0000bb006a6a7a20 */ /* 0x000fca0000410000 */
[----:B------:R-:W-:Y:S01]  /*4020*/  HMMA.16816.F32 R88, R32, R174, R88 ;  /* 0x000000ae2058723c */ /* 0x000fe20000001858 */
[----:B------:R-:W-:Y:S01]  /*4030*/  FMUL.FTZ R101, R101, c[0x0][0x2ec] ;  /* 0x0000bb0065657a20 */ /* 0x000fe20000410000 */
[----:B------:R-:W-:Y:S01]  /*4040*/  MUFU.TANH R114, R114 ;  /* 0x0000007200727308 */ /* 0x000fe20000002400 */
[----:B------:R-:W-:-:S05]  /*4050*/  FMUL.FTZ R103, R103, c[0x0][0x2ec] ;  /* 0x0000bb0067677a20 */ /* 0x000fca0000410000 */
[C---:B---3--:R-:W-:Y:S01]  /*4060*/  HMMA.16816.F32 R84, R32.reuse, R168, R84 ;  /* 0x000000a82054723c */ /* 0x048fe20000001854 */
[----:B------:R-:W-:Y:S01]  /*4070*/  FMUL.FTZ R96, R96, c[0x0][0x2ec] ;  /* 0x0000bb0060607a20 */ /* 0x000fe20000410000 */
[----:B------:R-:W-:Y:S01]  /*4080*/  MUFU.TANH R226, R226 ;  /* 0x000000e200e27308 */ /* 0x000fe20000002400 */
[----:B------:R-:W-:Y:S02]  /*4090*/  FMUL.FTZ R98, R98, c[0x0][0x2ec] ;  /* 0x0000bb0062627a20 */ /* 0x000fe40000410000 */
[----:B------:R-:W-:Y:S02]  /*40a0*/  FMUL.FTZ R97, R97, c[0x0][0x2ec] ;  /* 0x0000bb0061617a20 */ /* 0x000fe40000410000 */
[----:B------:R-:W-:Y:S01]  /*40b0*/  FMUL.FTZ R99, R99, c[0x0][0x2ec] ;  /* 0x0000bb0063637a20 */ /* 0x000fe20000410000 */
[C---:B------:R-:W-:Y:S01]  /*40c0*/  HMMA.16816.F32 R80, R32.reuse, R170, R80 ;  /* 0x000000aa2050723c */ /* 0x040fe20000001850 */
[----:B------:R-:W-:Y:S01]  /*40d0*/  FMUL.FTZ R93, R93, c[0x0][0x2ec] ;  /* 0x0000bb005d5d7a20 */ /* 0x000fe20000410000 */
[----:B------:R-:W-:Y:S06]  /*40e0*/  MUFU.TANH R111, R111 ;  /* 0x0000006f006f7308 */ /* 0x000fec0000002400 */
[----:B----4-:R-:W-:Y:S01]  /*40f0*/  HMMA.16816.F32 R76, R32, R164, R76 ;  /* 0x000000a4204c723c */ /* 0x010fe2000000184c */
[----:B------:R-:W-:Y:S01]  /*4100*/  FMUL.FTZ R90, R90, c[0x0][0x2ec] ;  /* 0x0000bb005a5a7a20 */ /* 0x000fe20000410000 */
[----:B------:R-:W-:Y:S01]  /*4110*/  MUFU.TANH R104, R104 ;  /* 0x0000006800687308 */ /* 0x000fe20000002400 */
[----:B------:R-:W-:-:S02]  /*4120*/  FMUL.FTZ R89, R89, c[0x0][0x2ec] ;  /* 0x0000bb0059597a20 */ /* 0x000fc40000410000 */
[----:B------:R-:W-:-:S03]  /*4130*/  FMUL.FTZ R91, R91, c[0x0][0x2ec] ;  /* 0x0000bb005b5b7a20 */ /* 0x000fc60000410000 */
[----:B------:R-:W-:Y:S01]  /*4140*/  HMMA.16816.F32 R72, R32, R166, R72 ;  /* 0x000000a62048723c */ /* 0x000fe20000001848 */
[----:B------:R-:W-:Y:S01]  /*4150*/  FMUL.FTZ R84, R84, c[0x0][0x2ec] ;  /* 0x0000bb0054547a20 */ /* 0x000fe20000410000 */
[----:B------:R-:W-:Y:S01]  /*4160*/  MUFU.TANH R106, R106 ;  /* 0x0000006a006a7308 */ /* 0x000fe20000002400 */
[----:B------:R-:W-:-:S05]  /*4170*/  FMUL.FTZ R87, R87, c[0x0][0x2ec] ;  /* 0x0000bb0057577a20 */ /* 0x000fca0000410000 */
[----:B-----5:R-:W-:Y:S01]  /*4180*/  HMMA.16816.F32 R68, R32, R160, R68 ;  /* 0x000000a02044723c */ /* 0x020fe20000001844 */
[----:B------:R-:W-:Y:S01]  /*4190*/  FMUL.FTZ R82, R82, c[0x0][0x2ec] ;  /* 0x0000bb0052527a20 */ /* 0x000fe20000410000 */
[----:B------:R-:W-:Y:S01]  /*41a0*/  MUFU.TANH R115, R115 ;  /* 0x0000007300737308 */ /* 0x000fe20000002400 */
[----:B------:R-:W-:-:S05]  /*41b0*/  FMUL.FTZ R83, R83, c[0x0][0x2ec] ;  /* 0x0000bb0053537a20 */ /* 0x000fca0000410000 */
[----:B------:R-:W-:Y:S01]  /*41c0*/  HMMA.16816.F32 R24, R32, R64, R24 ;  /* 0x000000402018723c */ /* 0x000fe20000001818 */
[----:B------:R-:W-:Y:S01]  /*41d0*/  FMUL.FTZ R78, R78, c[0x0][0x2ec] ;  /* 0x0000bb004e4e7a20 */ /* 0x000fe20000410000 */
[----:B------:R-:W-:Y:S01]  /*41e0*/  MUFU.TANH R96, R96 ;  /* 0x0000006000607308 */ /* 0x000fe20000002400 */
[----:B------:R-:W-:Y:S02]  /*41f0*/  FMUL.FTZ R79, R79, c[0x0][0x2ec] ;  /* 0x0000bb004f4f7a20 */ /* 0x000fe40000410000 */
[----:B------:R-:W-:-:S03]  /*4200*/  FMUL.FTZ R76, R76, c[0x0][0x2ec] ;  /* 0x0000bb004c4c7a20 */ /* 0x000fc60000410000 */
[C---:B------:R-:W-:Y:S01]  /*4210*/  HMMA.16816.F32 R28, R32.reuse, R162, R28 ;  /* 0x000000a2201c723c */ /* 0x040fe2000000181c */
[----:B------:R-:W-:Y:S01]  /*4220*/  FMUL.FTZ R75, R75, c[0x0][0x2ec] ;  /* 0x0000bb004b4b7a20 */ /* 0x000fe20000410000 */
[----:B------:R-:W-:Y:S06]  /*4230*/  MUFU.TANH R98, R98 ;  /* 0x0000006200627308 */ /* 0x000fec0000002400 */
[----:B------:R-:W-:Y:S01]  /*4240*/  HMMA.16816.F32 R20, R32, R66, R20 ;  /* 0x000000422014723c */ /* 0x000fe20000001814 */
[----:B------:R1:W2:Y:S01]  /*4250*/  LDSM.16.M88.4 R32, [R212] ;  /* 0x00000000d420783b */ /* 0x0002a20000000200 */
[----:B------:R-:W-:Y:S01]  /*4260*/  MUFU.TANH R97, R97 ;  /* 0x0000006100617308 */ /* 0x000fe20000002400 */
[----:B------:R-:W-:Y:S01]  /*4270*/  FMUL.FTZ R68, R68, c[0x0][0x2ec] ;  /* 0x0000bb0044447a20 */ /* 0x000fe20000410000 */
[----:B------:R-:W-:-:S04]  /*4280*/  DEPBAR.LE SB0, 0x0 ;  /* 0x000080000000791a */ /* 0x000fc80000000000 */
[----:B------:R-:W-:Y:S01]  /*4290*/  HMMA.16816.F32 R44, R12, R56, R44 ;  /* 0x000000380c2c723c */ /* 0x000fe2000000182c */
[----:B------:R-:W-:Y:S01]  /*42a0*/  FMUL.FTZ R70, R70, c[0x0][0x2ec] ;  /* 0x0000bb0046467a20 */ /* 0x000fe20000410000 */
[----:B------:R-:W-:Y:S01]  /*42b0*/  MUFU.TANH R99, R99 ;  /* 0x0000006300637308 */ /* 0x000fe20000002400 */
[----:B------:R-:W-:-:S04]  /*42c0*/  FMUL.FTZ R27, R27, c[0x0][0x2ec] ;  /* 0x0000bb001b1b7a20 */ /* 0x000fc80000410000 */
[----:B------:R-:W-:Y:S01]  /*42d0*/  IMAD.IADD R56, R0, 0x1, -R219 ;  /* 0x0000000100387824 */ /* 0x000fe200078e0adb */
[----:B------:R-:W-:Y:S02]  /*42e0*/  HMMA.16816.F32 R36, R12, R16, R36 ;  /* 0x000000100c24723c */ /* 0x000fe40000001824 */
[----:B------:R-:W-:Y:S02]  /*42f0*/  MUFU.TANH R103, R103 ;  /* 0x0000006700677308 */ /* 0x000fe40000002400 */
[----:B------:R-:W-:-:S03]  /*4300*/  IABS R56, R56 ;  /* 0x0000003800387213 */ /* 0x000fc60000000000 */
[C---:B------:R-:W-:Y:S01]  /*4310*/  IMAD.IADD R16, R0.reuse, 0x1, -R221 ;  /* 0x0000000100107824 */ /* 0x040fe200078e0add */
[----:B------:R-:W-:Y:S01]  /*4320*/  MOV R17, R56 ;  /* 0x0000003800117202 */ /* 0x000fe20000000f00 */
[C---:B-1----:R-:W-:Y:S01]  /*4330*/  IMAD.IADD R212, R0.reuse, 0x1, -R217 ;  /* 0x0000000100d47824 */ /* 0x042fe200078e0ad9 */
[C---:B------:R-:W-:Y:S01]  /*4340*/  HMMA.16816.F32 R52, R12.reuse, R60, R52 ;  /* 0x0000003c0c34723c */ /* 0x040fe20000001834 */
[----:B------:R-:W-:Y:S01]  /*4350*/  IMAD.IADD R56, R0, 0x1, -R223 ;  /* 0x0000000100387824 */ /* 0x000fe200078e0adf */
[----:B------:R-:W-:Y:S01]  /*4360*/  IABS R16, R16 ;  /* 0x0000001000107213 */ /* 0x000fe20000000000 */
[----:B------:R-:W-:Y:S01]  /*4370*/  MUFU.TANH R82, R82 ;  /* 0x0000005200527308 */ /* 0x000fe20000002400 */
[----:B------:R-:W-:Y:S02]  /*4380*/  FMUL.FTZ R20, R20, c[0x0][0x2ec] ;  /* 0x0000bb0014147a20 */ /* 0x000fe40000410000 */
[----:B------:R-:W-:Y:S01]  /*4390*/  FMUL.FTZ R23, R23, c[0x0][0x2ec] ;  /* 0x0000bb0017177a20 */ /* 0x000fe20000410000 */
[----:B------:R-:W-:Y:S01]  /*43a0*/  MOV R60, R210 ;  /* 0x000000d2003c7202 */ /* 0x000fe20000000f00 */
[----:B------:R-:W-:Y:S01]  /*43b0*/  HMMA.16816.F32 R48, R12, R62, R48 ;  /* 0x0000003e0c30723c */ /* 0x000fe20000001830 */
[----:B------:R-:W-:Y:S01]  /*43c0*/  IABS R210, R212 ;  /* 0x000000d400d27213 */ /* 0x000fe20000000000 */
[----:B------:R-:W-:Y:S01]  /*43d0*/  IMAD.MOV.U32 R212, RZ, RZ, R16 ;  /* 0x000000ffffd47224 */ /* 0x000fe200078e0010 */
[----:B------:R-:W-:Y:S01]  /*43e0*/  IABS R16, R56 ;  /* 0x0000003800107213 */ /* 0x000fe20000000000 */
[----:B------:R-:W-:Y:S01]  /*43f0*/  IMAD.IADD R56, R0, 0x1, -R225 ;  /* 0x0000000100387824 */ /* 0x000fe200078e0ae1 */
[----:B------:R-:W-:Y:S01]  /*4400*/  IADD3 R61, R189, 0x31, RZ ;  /* 0x00000031bd3d7810 */ /* 0x000fe20007ffe0ff */
[----:B------:R-:W-:Y:S01]  /*4410*/  I2F R60, R60 ;  /* 0x0000003c003c7306 */ /* 0x000fe20000201400 */
[----:B------:R-:W-:Y:S01]  /*4420*/  IMAD.MOV.U32 R63, RZ, RZ, R210 ;  /* 0x000000ffff3f7224 */ /* 0x000fe200078e00d2 */
[----:B--2---:R-:W-:Y:S01]  /*4430*/  HMMA.16816.F32 R156, R32, R184, R156 ;  /* 0x000000b8209c723c */ /* 0x004fe2000000189c */
[----:B------:R-:W-:-:S02]  /*4440*/  FMUL.FTZ R21, R21, c[0x0][0x2ec] ;  /* 0x0000bb0015157a20 */ /* 0x000fc40000410000 */
[----:B------:R-:W-:-:S03]  /*4450*/  IMAD.IADD R62, R0, 0x1, -R61 ;  /* 0x00000001003e7824 */ /* 0x000fc600078e0a3d */
[----:B------:R-:W-:Y:S01]  /*4460*/  I2F R63, R63 ;  /* 0x0000003f003f7306 */ /* 0x000fe20000201400 */
[----:B------:R-:W-:Y:S01]  /*4470*/  IMAD.MOV.U32 R184, RZ, RZ, R16 ;  /* 0x000000ffffb87224 */ /* 0x000fe200078e0010 */
[----:B------:R-:W-:Y:S01]  /*4480*/  IABS R16, R56 ;  /* 0x0000003800107213 */ /* 0x000fe20000000000 */
[C---:B------:R-:W-:Y:S01]  /*4490*/  HMMA.16816.F32 R152, R32.reuse, R186, R152 ;  /* 0x000000ba2098723c */ /* 0x040fe20000001898 */
[C---:B------:R-:W-:Y:S02]  /*44a0*/  IADD3 R56, R0.reuse, -R227, RZ ;  /* 0x800000e300387210 */ /* 0x040fe40007ffe0ff */
[----:B------:R-:W-:Y:S01]  /*44b0*/  IABS R62, R62 ;  /* 0x0000003e003e7213 */ /* 0x000fe20000000000 */
[----:B------:R-:W-:Y:S01]  /*44c0*/  IMAD.MOV.U32 R185, RZ, RZ, R16 ;  /* 0x000000ffffb97224 */ /* 0x000fe200078e0010 */
[----:B------:R-:W-:Y:S01]  /*44d0*/  IABS R16, R56 ;  /* 0x0000003800107213 */ /* 0x000fe20000000000 */
[----:B------:R-:W-:Y:S01]  /*44e0*/  I2F R17, R17 ;  /* 0x0000001100117306 */ /* 0x000fe20000201400 */
[----:B------:R-:W-:Y:S01]  /*44f0*/  IADD3 R187, R189, 0x49, RZ ;  /* 0x00000049bdbb7810 */ /* 0x000fe20007ffe0ff */
[----:B------:R-:W-:Y:S04]  /*4500*/  HMMA.16816.F32 R148, R32, R180, R148 ;  /* 0x000000b42094723c */ /* 0x000fe80000001894 */
[----:B------:R-:W-:-:S02]  /*4510*/  IMAD.IADD R56, R0, 0x1, -R187 ;  /* 0x0000000100387824 */ /* 0x000fc400078e0abb */
[----:B------:R-:W-:Y:S01]  /*4520*/  I2F R210, R62 ;  /* 0x0000003e00d27306 */ /* 0x000fe20000201400 */
[----:B------:R-:W-:Y:S01]  /*4530*/  IMAD.MOV.U32 R180, RZ, RZ, R16 ;  /* 0x000000ffffb47224 */ /* 0x000fe200078e0010 */
[C---:B------:R-:W-:Y:S01]  /*4540*/  HMMA.16816.F32 R144, R32.reuse, R182, R144 ;  /* 0x000000b62090723c */ /* 0x040fe20000001890 */
[----:B------:R-:W-:Y:S01]  /*4550*/  IABS R16, R56 ;  /* 0x0000003800107213 */ /* 0x000fe20000000000 */
[----:B------:R-:W-:Y:S02]  /*4560*/  IMAD.IADD R56, R0, 0x1, -R231 ;  /* 0x0000000100387824 */ /* 0x000fe400078e0ae7 */
[----:B------:R-:W-:Y:S02]  /*4570*/  FMUL.FTZ R57, R157, c[0x0][0x2ec] ;  /* 0x0000bb009d397a20 */ /* 0x000fe40000410000 */
[----:B------:R-:W-:Y:S01]  /*4580*/  FMUL.FTZ R156, R156, c[0x0][0x2ec] ;  /* 0x0000bb009c9c7a20 */ /* 0x000fe20000410000 */
[----:B------:R-:W-:Y:S01]  /*4590*/  IADD3 R183, R189, 0x51, RZ ;  /* 0x00000051bdb77810 */ /* 0x000fe20007ffe0ff */
[----:B------:R-:W-:Y:S01]  /*45a0*/  HMMA.16816.F32 R140, R32, R176, R140 ;  /* 0x000000b0208c723c */ /* 0x000fe2000000188c */
[----:B------:R-:W-:Y:S01]  /*45b0*/  MOV R182, R16 ;  /* 0x0000001000b67202 */ /* 0x000fe20000000f00 */
[----:B------:R-:W-:Y:S01]  /*45c0*/  MUFU.TANH R57, R57 ;  /* 0x0000003900397308 */ /* 0x000fe20000002400 */
[----:B------:R-:W-:Y:S01]  /*45d0*/  IABS R16, R56 ;  /* 0x0000003800107213 */ /* 0x000fe20000000000 */
[----:B------:R-:W-:-:S02]  /*45e0*/  IMAD.IADD R56, R0, 0x1, -R183 ;  /* 0x0000000100387824 */ /* 0x000fc400078e0ab7 */
[----:B------:R-:W-:Y:S02]  /*45f0*/  FMUL.FTZ R224, R154, c[0x0][0x2ec] ;  /* 0x0000bb009ae07a20 */ /* 0x000fe40000410000 */
[----:B------:R-:W-:Y:S01]  /*4600*/  IMAD.MOV.U32 R177, RZ, RZ, R16 ;  /* 0x000000ffffb17224 */ /* 0x000fe200078e0010 */
[----:B------:R-:W-:Y:S01]  /*4610*/  IABS R16, R56 ;  /* 0x0000003800107213 */ /* 0x000fe20000000000 */
[----:B------:R-:W-:Y:S01]  /*4620*/  IMAD.IADD R56, R0, 0x1, -R233 ;  /* 0x0000000100387824 */ /* 0x000fe200078e0ae9 */
[C---:B------:R-:W-:Y:S01]  /*4630*/  HMMA.16816.F32 R132, R32.reuse, R172, R132 ;  /* 0x000000ac2084723c */ /* 0x040fe20000001884 */
[----:B------:R1:W-:Y:S01]  /*4640*/  MUFU.TANH R157, R116 ;  /* 0x00000074009d7308 */ /* 0x0003e20000002400 */
[----:B------:R-:W-:Y:S02]  /*4650*/  IMAD.IADD R181, R218, 0x1, -R189 ;  /* 0x00000001dab57824 */ /* 0x000fe400078e0abd */
[----:B------:R-:W-:Y:S01]  /*4660*/  IMAD.MOV.U32 R176, RZ, RZ, R16 ;  /* 0x000000ffffb07224 */ /* 0x000fe200078e0010 */
[----:B------:R-:W-:Y:S01]  /*4670*/  IABS R16, R56 ;  /* 0x0000003800107213 */ /* 0x000fe20000000000 */
[----:B------:R-:W-:Y:S01]  /*4680*/  FMUL.FTZ R154, R155, c[0x0][0x2ec] ;  /* 0x0000bb009b9a7a20 */ /* 0x000fe20000410000 */
[C---:B------:R-:W-:Y:S01]  /*4690*/  IADD3 R56, R0.reuse, -R235, RZ ;  /* 0x800000eb00387210 */ /* 0x040fe20007ffe0ff */
[C---:B------:R-:W-:Y:S01]  /*46a0*/  HMMA.16816.F32 R136, R32.reuse, R178, R136 ;  /* 0x000000b22088723c */ /* 0x040fe20000001888 */
[----:B------:R-:W-:Y:S01]  /*46b0*/  MUFU.TANH R224, R224 ;  /* 0x000000e000e07308 */ /* 0x000fe20000002400 */
[----:B------:R-:W-:Y:S01]  /*46c0*/  IMAD.MOV.U32 R172, RZ, RZ, R16 ;  /* 0x000000ffffac7224 */ /* 0x000fe200078e0010 */
[----:B------:R-:W-:Y:S01]  /*46d0*/  IABS R16, R56 ;  /* 0x0000003800107213 */ /* 0x000fe20000000000 */
[----:B------:R-:W-:Y:S01]  /*46e0*/  IMAD.IADD R56, R0, 0x1, -R237 ;  /* 0x0000000100387824 */ /* 0x000fe200078e0aed */
[----:B------:R-:W-:Y:S01]  /*46f0*/  IABS R181, R181 ;  /* 0x000000b500b57213 */ /* 0x000fe20000000000 */
[----:B------:R-:W-:Y:S01]  /*4700*/  FMUL.FTZ R155, R149, c[0x0][0x2ec] ;  /* 0x0000bb00959b7a20 */ /* 0x000fe20000410000 */
[C---:B------:R-:W-:Y:S01]  /*4710*/  IADD3 R179, R189.reuse, 0x61, RZ ;  /* 0x00000061bdb37810 */ /* 0x040fe20007ffe0ff */
[----:B------:R-:W-:Y:S01]  /*4720*/  HMMA.16816.F32 R128, R32, R174, R128 ;  /* 0x000000ae2080723c */ /* 0x000fe20000001880 */
[----:B------:R-:W-:Y:S01]  /*4730*/  IADD3 R178, R189, 0x78, RZ ;  /* 0x00000078bdb27810 */ /* 0x000fe20007ffe0ff */
[----:B------:R-:W-:Y:S01]  /*4740*/  MUFU.TANH R154, R154 ;  /* 0x0000009a009a7308 */ /* 0x000fe20000002400 */
[----:B------:R-:W-:Y:S01]  /*4750*/  FMUL.FTZ R151, R151, c[0x0][0x2ec] ;  /* 0x0000bb0097977a20 */ /* 0x000fe20000410000 */
[----:B-1----:R-:W-:Y:S01]  /*4760*/  IADD3 R116, -R199, R230, RZ ;  /* 0x000000e6c7747210 */ /* 0x002fe20007ffe1ff */
[----:B------:R-:W-:-:S02]  /*4770*/  FMUL.FTZ R148, R148, c[0x0][0x2ec] ;  /* 0x0000bb0094947a20 */ /* 0x000fc40000410000 */
[----:B------:R-:W-:Y:S01]  /*4780*/  IMAD.MOV.U32 R174, RZ, RZ, R16 ;  /* 0x000000ffffae7224 */ /* 0x000fe200078e0010 */
[----:B------:R-:W-:Y:S01]  /*4790*/  IABS R16, R56 ;  /* 0x0000003800107213 */ /* 0x000fe20000000000 */
[C---:B------:R-:W-:Y:S01]  /*47a0*/  HMMA.16816.F32 R124, R32.reuse, R168, R124 ;  /* 0x000000a8207c723c */ /* 0x040fe2000000187c */
[----:B------:R-:W-:Y:S01]  /*47b0*/  IADD3 R56, R0, -R179, RZ ;  /* 0x800000b300387210 */ /* 0x000fe20007ffe0ff */
[----:B------:R-:W-:Y:S01]  /*47c0*/  I2F R181, R181 ;  /* 0x000000b500b57306 */ /* 0x000fe20000201400 */
[----:B------:R-:W-:Y:S01]  /*47d0*/  FMUL.FTZ R152, R152, c[0x0][0x2ec] ;  /* 0x0000bb0098987a20 */ /* 0x000fe20000410000 */
[----:B------:R-:W-:Y:S01]  /*47e0*/  IABS R116, R116 ;  /* 0x0000007400747213 */ /* 0x000fe20000000000 */
[----:B------:R-:W-:Y:S02]  /*47f0*/  FMUL.FTZ R153, R153, c[0x0][0x2ec] ;  /* 0x0000bb0099997a20 */ /* 0x000fe40000410000 */
[----:B------:R-:W-:Y:S01]  /*4800*/  IMAD.MOV.U32 R168, RZ, RZ, R16 ;  /* 0x000000ffffa87224 */ /* 0x000fe200078e0010 */
[----:B------:R-:W-:Y:S01]  /*4810*/  IABS R16, R56 ;  /* 0x0000003800107213 */ /* 0x000fe20000000000 */
[----:B------:R-:W-:Y:S01]  /*4820*/  IMAD.IADD R56, R0, 0x1, -R247 ;  /* 0x0000000100387824 */ /* 0x000fe200078e0af7 */
[----:B------:R-:W-:Y:S01]  /*4830*/  HMMA.16816.F32 R120, R32, R170, R120 ;  /* 0x000000aa2078723c */ /* 0x000fe20000001878 */
[----:B------:R-:W1:Y:S01]  /*4840*/  MUFU.TANH R113, R148 ;  /* 0x0000009400717308 */ /* 0x000e620000002400 */
[----:B------:R-:W-:-:S02]  /*4850*/  IMAD.IADD R62, R218, 0x1, -R205 ;  /* 0x00000001da3e7824 */ /* 0x000fc400078e0acd */
[----:B------:R-:W-:Y:S02]  /*4860*/  FMUL.FTZ R137, R137, c[0x0][0x2ec] ;  /* 0x0000bb0089897a20 */ /* 0x000fe40000410000 */
[----:B------:R-:W-:Y:S01]  /*4870*/  FMUL.FTZ R140, R140, c[0x0][0x2ec] ;  /* 0x0000bb008c8c7a20 */ /* 0x000fe20000410000 */
[----:B------:R-:W-:Y:S01]  /*4880*/  IABS R62, R62 ;  /* 0x0000003e003e7213 */ /* 0x000fe20000000000 */
[----:B------:R-:W-:Y:S01]  /*4890*/  IMAD.MOV.U32 R170, RZ, RZ, R16 ;  /* 0x000000ffffaa7224 */ /* 0x000fe200078e0010 */
[----:B------:R-:W-:Y:S01]  /*48a0*/  IABS R16, R56 ;  /* 0x0000003800107213 */ /* 0x000fe20000000000 */
[----:B------:R-:W-:Y:S01]  /*48b0*/  HMMA.16816.F32 R52, R32, R164, R52 ;  /* 0x000000a42034723c */ /* 0x000fe20000001834 */
[----:B------:R-:W-:Y:S01]  /*48c0*/  IADD3 R56, R0, -R249, RZ ;  /* 0x800000f900387210 */ /* 0x000fe20007ffe0ff */
[----:B------:R-:W2:Y:S01]  /*48d0*/  I2F R116, R116 ;  /* 0x0000007400747306 */ /* 0x000ea20000201400 */
[----:B------:R-:W-:Y:S02]  /*48e0*/  FMUL.FTZ R136, R136, c[0x0][0x2ec] ;  /* 0x0000bb0088887a20 */ /* 0x000fe40000410000 */
[----:B------:R-:W-:-:S02]  /*48f0*/  FMUL.FTZ R139, R139, c[0x0][0x2ec] ;  /* 0x0000bb008b8b7a20 */ /* 0x000fc40000410000 */
[----:B------:R-:W-:Y:S01]  /*4900*/  IMAD.MOV.U32 R164, RZ, RZ, R16 ;  /* 0x000000ffffa47224 */ /* 0x000fe200078e0010 */
[----:B------:R-:W-:Y:S01]  /*4910*/  IABS R16, R56 ;  /* 0x0000003800107213 */ /* 0x000fe20000000000 */
[----:B------:R-:W-:Y:S01]  /*4920*/  IMAD.IADD R56, R0, 0x1, -R245 ;  /* 0x0000000100387824 */ /* 0x000fe200078e0af5 */
[C---:B------:R-:W-:Y:S01]  /*4930*/  HMMA.16816.F32 R48, R32.reuse, R166, R48 ;  /* 0x000000a62030723c */ /* 0x040fe20000001830 */
[----:B-1----:R-:W-:Y:S01]  /*4940*/  FFMA.FTZ R113, R200, -UR4, R113 ;  /* 0x80000004c8717c23 */ /* 0x002fe20008010071 */
[----:B------:R-:W1:Y:S01]  /*4950*/  MUFU.TANH R137, R137 ;  /* 0x0000008900897308 */ /* 0x000e620000002400 */
[----:B------:R-:W-:Y:S01]  /*4960*/  IMAD.MOV.U32 R165, RZ, RZ, R16 ;  /* 0x000000ffffa57224 */ /* 0x000fe200078e0010 */
[----:B------:R-:W-:Y:S01]  /*4970*/  IABS R16, R56 ;  /* 0x0000003800107213 */ /* 0x000fe20000000000 */
[----:B------:R-:W-:Y:S02]  /*4980*/  FMUL.FTZ R138, R138, c[0x0][0x2ec] ;  /* 0x0000bb008a8a7a20 */ /* 0x000fe40000410000 */
[----:B------:R-:W-:Y:S01]  /*4990*/  IADD3 R167, R189, 0x71, RZ ;  /* 0x00000071bda77810 */ /* 0x000fe20007ffe0ff */
[C---:B------:R-:W-:Y:S01]  /*49a0*/  HMMA.16816.F32 R44, R32.reuse, R160, R44 ;  /* 0x000000a0202c723c */ /* 0x040fe2000000182c */
[----:B------:R-:W-:Y:S01]  /*49b0*/  IMAD.MOV.U32 R166, RZ, RZ, R16 ;  /* 0x000000ffffa67224 */ /* 0x000fe200078e0010 */
[----:B------:R3:W-:Y:S01]  /*49c0*/  MUFU.TANH R161, R156 ;  /* 0x0000009c00a17308 */ /* 0x0007e20000002400 */
[----:B------:R-:W-:Y:S01]  /*49d0*/  IADD3 R56, R0, -R167, RZ ;  /* 0x800000a700387210 */ /* 0x000fe20007ffe0ff */
[----:B--2---:R-:W-:Y:S01]  /*49e0*/  FFMA.FTZ R111, R116, -UR4, R111 ;  /* 0x80000004746f7c23 */ /* 0x004fe2000801006f */
[----:B------:R-:W-:Y:S01]  /*49f0*/  IADD3 R116, -R223, R218, RZ ;  /* 0x000000dadf747210 */ /* 0x000fe20007ffe1ff */
[----:B------:R-:W-:Y:S01]  /*4a00*/  FMUL.FTZ R134, R134, c[0x0][0x2ec] ;  /* 0x0000bb0086867a20 */ /* 0x000fe20000410000 */
[----:B------:R-:W-:Y:S01]  /*4a10*/  IABS R16, R56 ;  /* 0x0000003800107213 */ /* 0x000fe20000000000 */
[----:B------:R-:W-:Y:S01]  /*4a20*/  IMAD.IADD R56, R0, 0x1, -R178 ;  /* 0x0000000100387824 */ /* 0x000fe200078e0ab2 */
[----:B------:R-:W-:Y:S01]  /*4a30*/  HMMA.16816.F32 R36, R32, R64, R36 ;  /* 0x000000402024723c */ /* 0x000fe20000001824 */
[----:B------:R-:W-:Y:S01]  /*4a40*/  IMAD.IADD R160, R218, 0x1, -R191 ;  /* 0x00000001daa07824 */ /* 0x000fe200078e0abf */
[----:B------:R-:W-:Y:S01]  /*4a50*/  I2F R62, R62 ;  /* 0x0000003e003e7306 */ /* 0x000fe20000201400 */
[----:B------:R-:W-:Y:S01]  /*4a60*/  IMAD.MOV.U32 R186, RZ, RZ, R16 ;  /* 0x000000ffffba7224 */ /* 0x000fe200078e0010 */
[----:B------:R-:W-:Y:S01]  /*4a70*/  IABS R16, R56 ;  /* 0x0000003800107213 */ /* 0x000fe20000000000 */
[----:B-1----:R-:W-:Y:S01]  /*4a80*/  FFMA.FTZ R137, R60, -UR4, R137 ;  /* 0x800000043c897c23 */ /* 0x002fe20008010089 */
[----:B------:R-:W-:Y:S01]  /*4a90*/  IADD3 R56, -R193, R218, RZ ;  /* 0x000000dac1387210 */ /* 0x000fe20007ffe1ff */
[----:B------:R-:W-:Y:S01]  /*4aa0*/  FMUL.FTZ R60, R92, c[0x0][0x2ec] ;  /* 0x0000bb005c3c7a20 */ /* 0x000fe20000410000 */
[----:B------:R-:W-:Y:S01]  /*4ab0*/  IABS R160, R160 ;  /* 0x000000a000a07213 */ /* 0x000fe20000000000 */
[----:B------:R-:W-:Y:S01]  /*4ac0*/  IMAD.MOV.U32 R244, RZ, RZ, R16 ;  /* 0x000000fffff47224 */ /* 0x000fe200078e0010 */
[----:B------:R-:W-:Y:S01]  /*4ad0*/  IABS R56, R56 ;  /* 0x0000003800387213 */ /* 0x000fe20000000000 */
[----:B------:R-:W-:Y:S01]  /*4ae0*/  IMAD.IADD R16, R216, 0x1, -R189 ;  /* 0x00000001d8107824 */ /* 0x000fe200078e0abd */
[-C--:B------:R-:W-:Y:S01]  /*4af0*/  IADD3 R64, -R189, R230.reuse, RZ ;  /* 0x000000e6bd407210 */ /* 0x080fe20007ffe1ff */
[C---:B------:R-:W-:Y:S01]  /*4b00*/  HMMA.16816.F32 R40, R12.reuse, R58, R40 ;  /* 0x0000003a0c28723c */ /* 0x040fe20000001828 */
[----:B------:R1:W2:Y:S01]  /*4b10*/  I2F R65, R56 ;  /* 0x0000003800417306 */ /* 0x0002a20000201400 */
[----:B---3--:R-:W-:Y:S01]  /*4b20*/  IADD3 R156, -R197, R230, RZ ;  /* 0x000000e6c59c7210 */ /* 0x008fe20007ffe1ff */
[----:B------:R-:W-:Y:S01]  /*4b30*/  FMUL.FTZ R92, R94, c[0x0][0x2ec] ;  /* 0x0000bb005e5c7a20 */ /* 0x000fe20000410000 */
[----:B------:R-:W-:Y:S01]  /*4b40*/  IABS R16, R16 ;  /* 0x0000001000107213 */ /* 0x000fe20000000000 */
[----:B------:R-:W-:Y:S01]  /*4b50*/  FMUL.FTZ R133, R133, c[0x0][0x2ec] ;  /* 0x0000bb0085857a20 */ /* 0x000fe20000410000 */
[----:B------:R-:W-:Y:S01]  /*4b60*/  IABS R64, R64 ;  /* 0x0000004000407213 */ /* 0x000fe20000000000 */
[----:B------:R-:W-:Y:S01]  /*4b70*/  FMUL.FTZ R59, R118, c[0x0][0x2ec] ;  /* 0x0000bb00763b7a20 */ /* 0x000fe20000410000 */
[----:B------:R-:W-:Y:S01]  /*4b80*/  IABS R156, R156 ;  /* 0x0000009c009c7213 */ /* 0x000fe20000000000 */
[----:B------:R-:W-:Y:S01]  /*4b90*/  I2F R160, R160 ;  /* 0x000000a000a07306 */ /* 0x000fe20000201400 */
[----:B------:R-:W-:Y:S01]  /*4ba0*/  IMAD.IADD R118, R218, 0x1, -R199 ;  /* 0x00000001da767824 */ /* 0x000fe200078e0ac7 */
[----:B------:R-:W-:Y:S01]  /*4bb0*/  HMMA.16816.F32 R8, R12, R18, R8 ;  /* 0x000000120c08723c */ /* 0x000fe20000001808 */
[----:B------:R-:W-:Y:S01]  /*4bc0*/  FMUL.FTZ R58, R158, c[0x0][0x2ec] ;  /* 0x0000bb009e3a7a20 */ /* 0x000fe20000410000 */
[----:B------:R-:W-:Y:S01]  /*4bd0*/  IABS R116, R116 ;  /* 0x0000007400747213 */ /* 0x000fe20000000000 */
[----:B------:R-:W-:Y:S01]  /*4be0*/  IMAD.IADD R158, R230, 0x1, -R205 ;  /* 0x00000001e69e7824 */ /* 0x000fe200078e0acd */
[----:B------:R-:W-:Y:S01]  /*4bf0*/  IABS R118, R118 ;  /* 0x0000007600767213 */ /* 0x000fe20000000000 */
[----:B------:R-:W-:Y:S01]  /*4c00*/  FMUL.FTZ R54, R54, c[0x0][0x2ec] ;  /* 0x0000bb0036367a20 */ /* 0x000fe20000410000 */
[----:B------:R-:W3:Y:S01]  /*4c10*/  I2F R16, R16 ;  /* 0x0000001000107306 */ /* 0x000ee20000201400 */
[----:B-1----:R-:W-:Y:S01]  /*4c20*/  IMAD.IADD R56, R216, 0x1, -R193 ;  /* 0x00000001d8387824 */ /* 0x002fe200078e0ac1 */
[----:B------:R-:W-:Y:S01]  /*4c30*/  IABS R158, R158 ;  /* 0x0000009e009e7213 */ /* 0x000fe20000000000 */
[----:B--2---:R-:W-:-:S02]  /*4c40*/  FFMA.FTZ R224, R65, -UR4, R224 ;  /* 0x8000000441e07c23 */ /* 0x004fc400080100e0 */
[----:B------:R-:W-:Y:S01]  /*4c50*/  FMUL.FTZ R50, R50, c[0x0][0x2ec] ;  /* 0x0000bb0032327a20 */ /* 0x000fe20000410000 */
[----:B------:R-:W-:Y:S01]  /*4c60*/  IABS R56, R56 ;  /* 0x0000003800387213 */ /* 0x000fe20000000000 */
[C---:B------:R-:W-:Y:S01]  /*4c70*/  HMMA.16816.F32 R40, R32.reuse, R162, R40 ;  /* 0x000000a22028723c */ /* 0x040fe20000001828 */
[----:B------:R-:W1:Y:S01]  /*4c80*/  MUFU.TANH R65, R155 ;  /* 0x0000009b00417308 */ /* 0x000e620000002400 */
[----:B------:R-:W-:Y:S02]  /*4c90*/  FMUL.FTZ R129, R129, c[0x0][0x2ec] ;  /* 0x0000bb0081817a20 */ /* 0x000fe40000410000 */
[----:B------:R-:W-:Y:S02]  /*4ca0*/  IMAD.MOV.U32 R173, RZ, RZ, R56 ;  /* 0x000000ffffad7224 */ /* 0x000fe400078e0038 */
[----:B------:R-:W-:Y:S01]  /*4cb0*/  FFMA.FTZ R56, R2, -UR4, R161 ;  /* 0x8000000402387c23 */ /* 0x000fe200080100a1 */
[----:B------:R-:W-:Y:S01]  /*4cc0*/  IADD3 R162, R0, -R214, RZ ;  /* 0x800000d600a27210 */ /* 0x000fe20007ffe0ff */
[----:B------:R-:W-:Y:S01]  /*4cd0*/  FFMA.FTZ R2, R190, -UR4, R57 ;  /* 0x80000004be027c23 */ /* 0x000fe20008010039 */
[----:B------:R-:W-:Y:S01]  /*4ce0*/  I2F R64, R64 ;  /* 0x0000004000407306 */ /* 0x000fe20000201400 */
[----:B------:R-:W-:Y:S01]  /*4cf0*/  FMUL.FTZ R57, R159, c[0x0][0x2ec] ;  /* 0x0000bb009f397a20 */ /* 0x000fe20000410000 */
[----:B------:R-:W-:Y:S01]  /*4d00*/  FSEL R159, R56, -INF , !P4 ;  /* 0xff800000389f7808 */ /* 0x000fe20006000000 */
[----:B---3--:R-:W-:Y:S01]  /*4d10*/  FFMA.FTZ R157, R16, -UR4, R157 ;  /* 0x80000004109d7c23 */ /* 0x008fe2000801009d */
[----:B------:R-:W-:Y:S01]  /*4d20*/  IADD3 R163, -R201, R230, RZ ;  /* 0x000000e6c9a37210 */ /* 0x000fe20007ffe1ff */
[----:B------:R-:W-:Y:S01]  /*4d30*/  IMAD.IADD R16, R230, 0x1, -R193 ;  /* 0x00000001e6107824 */ /* 0x000fe200078e0ac1 */
[----:B------:R-:W-:Y:S01]  /*4d40*/  FSEL R2, R2, -INF , !P3 ;  /* 0xff80000002027808 */ /* 0x000fe20005800000 */
[----:B------:R-:W-:Y:S01]  /*4d50*/  IMAD.IADD R0, R216, 0x1, -R191 ;  /* 0x00000001d8007824 */ /* 0x000fe200078e0abf */
[----:B------:R-:W2:Y:S01]  /*4d60*/  MUFU.TANH R57, R57 ;  /* 0x0000003900397308 */ /* 0x000ea20000002400 */
[----:B-1----:R-:W-:Y:S01]  /*4d70*/  FFMA.FTZ R202, R202, -UR4, R65 ;  /* 0x80000004caca7c23 */ /* 0x002fe20008010041 */
[----:B------:R-:W-:Y:S01]  /*4d80*/  IABS R16, R16 ;  /* 0x0000001000107213 */ /* 0x000fe20000000000 */
[----:B------:R-:W-:Y:S01]  /*4d90*/  IMAD.IADD R56, R216, 0x1, -R205 ;  /* 0x00000001d8387824 */ /* 0x000fe200078e0acd */
[----:B------:R-:W-:Y:S01]  /*4da0*/  FSEL R157, R157, -INF , !P4 ;  /* 0xff8000009d9d7808 */ /* 0x000fe20006000000 */
[----:B------:R-:W-:Y:S01]  /*4db0*/  HMMA.16816.F32 R32, R32, R66, R8 ;  /* 0x000000422020723c */ /* 0x000fe20000001808 */
[----:B------:R-:W-:Y:S01]  /*4dc0*/  IABS R0, R0 ;  /* 0x0000000000007213 */ /* 0x000fe20000000000 */
[----:B------:R-:W-:Y:S01]  /*4dd0*/  IMAD.MOV.U32 R175, RZ, RZ, R16 ;  /* 0x000000ffffaf7224 */ /* 0x000fe200078e0010 */
[----:B------:R-:W1:Y:S01]  /*4de0*/  MUFU.TANH R58, R58 ;  /* 0x0000003a003a7308 */ /* 0x000e620000002400 */
[----:B------:R-:W-:Y:S01]  /*4df0*/  IABS R163, R163 ;  /* 0x000000a300a37213 */ /* 0x000fe20000000000 */
[----:B------:R-:W-:Y:S01]  /*4e00*/  FMUL.FTZ R131, R131, c[0x0][0x2ec] ;  /* 0x0000bb0083837a20 */ /* 0x000fe20000410000 */
[----:B------:R-:W-:Y:S01]  /*4e10*/  IABS R56, R56 ;  /* 0x0000003800387213 */ /* 0x000fe20000000000 */
[----:B------:R-:W-:Y:S01]  /*4e20*/  FMUL.FTZ R127, R127, c[0x0][0x2ec] ;  /* 0x0000bb007f7f7a20 */ /* 0x000fe20000410000 */
[----:B------:R-:W-:Y:S01]  /*4e30*/  IABS R162, R162 ;  /* 0x000000a200a27213 */ /* 0x000fe20000000000 */
[----:B------:R-:W-:-:S02]  /*4e40*/  FMUL.FTZ R53, R53, c[0x0][0x2ec] ;  /* 0x0000bb0035357a20 */ /* 0x000fc40000410000 */
[----:B--2---:R-:W-:Y:S01]  /*4e50*/  FFMA.FTZ R160, R160, -UR4, R57 ;  /* 0x80000004a0a07c23 */ /* 0x004fe20008010039 */
[----:B------:R-:W-:Y:S01]  /*4e60*/  IADD3 R57, -R195, R218, RZ ;  /* 0x000000dac3397210 */ /* 0x000fe20007ffe1ff */
[----:B------:R-:W2:Y:S01]  /*4e70*/  MUFU.TANH R59, R59 ;  /* 0x0000003b003b7308 */ /* 0x000ea20000002400 */
[----:B------:R-:W-:Y:S02]  /*4e80*/  FMUL.FTZ R49, R49, c[0x0][0x2ec] ;  /* 0x0000bb0031317a20 */ /* 0x000fe40000410000 */
[----:B------:R-:W-:Y:S01]  /*4e90*/  IABS R16, R57 ;  /* 0x0000003900107213 */ /* 0x000fe20000000000 */
[----:B------:R-:W-:Y:S01]  /*4ea0*/  IMAD.IADD R57, R216, 0x1, -R195 ;  /* 0x00000001d8397824 */ /* 0x000fe200078e0ac3 */
[----:B------:R-:W-:Y:S01]  /*4eb0*/  IADD3 R195, -R195, R230, RZ ;  /* 0x000000e6c3c37210 */ /* 0x000fe20007ffe1ff */
[----:B-1----:R-:W-:Y:S01]  /*4ec0*/  FFMA.FTZ R181, R181, -UR4, R58 ;  /* 0x80000004b5b57c23 */ /* 0x002fe2000801003a */
[----:B------:R-:W-:Y:S01]  /*4ed0*/  FSEL R160, R160, -INF , !P3 ;  /* 0xff800000a0a07808 */ /* 0x000fe20005800000 */
[----:B------:R-:W-:Y:S01]  /*4ee0*/  IMAD.MOV.U32 R189, RZ, RZ, R16 ;  /* 0x000000ffffbd7224 */ /* 0x000fe200078e0010 */
[----:B------:R-:W-:Y:S01]  /*4ef0*/  IABS R16, R57 ;  /* 0x0000003900107213 */ /* 0x000fe20000000000 */
[----:B------:R-:W-:Y:S01]  /*4f00*/  IMAD.IADD R57, R218, 0x1, -R197 ;  /* 0x00000001da397824 */ /* 0x000fe200078e0ac5 */
[----:B------:R-:W-:Y:S01]  /*4f10*/  IABS R195, R195 ;  /* 0x000000c300c37213 */ /* 0x000fe20000000000 */
[----:B------:R-:W-:Y:S01]  /*4f20*/  I2F R118, R118 ;  /* 0x0000007600767306 */ /* 0x000fe20000201400 */
[----:B------:R-:W-:Y:S01]  /*4f30*/  FSEL R181, R181, -INF , !P4 ;  /* 0xff800000b5b57808 */ /* 0x000fe20006000000 */
[----:B------:R-:W-:-:S02]  /*4f40*/  IMAD.IADD R58, R216, 0x1, -R209 ;  /* 0x00000001d83a7824 */ /* 0x000fc400078e0ad1 */
[----:B------:R-:W-:Y:S01]  /*4f50*/  IMAD.MOV.U32 R190, RZ, RZ, R195 ;  /* 0x000000ffffbe7224 */ /* 0x000fe200078e00c3 */
[----:B------:R-:W-:Y:S01]  /*4f60*/  IABS R195, R57 ;  /* 0x0000003900c37213 */ /* 0x000fe20000000000 */
[C---:B------:R-:W-:Y:S01]  /*4f70*/  IMAD.IADD R57, R216.reuse, 0x1, -R197 ;  /* 0x00000001d8397824 */ /* 0x040fe200078e0ac5 */
[----:B------:R-:W-:Y:S01]  /*4f80*/  IABS R58, R58 ;  /* 0x0000003a003a7213 */ /* 0x000fe20000000000 */
[----:B------:R1:W3:Y:S01]  /*4f90*/  I2F R193, R16 ;  /* 0x0000001000c17306 */ /* 0x0002e20000201400 */
[----:B------:R-:W-:Y:S02]  /*4fa0*/  IMAD.IADD R197, R216, 0x1, -R213 ;  /* 0x00000001d8c57824 */ /* 0x000fe400078e0ad5 */
[----:B--2---:R-:W-:Y:S02]  /*4fb0*/  FFMA.FTZ R64, R64, -UR4, R59 ;  /* 0x8000000440407c23 */ /* 0x004fe4000801003b */
[----:B------:R-:W-:Y:S01]  /*4fc0*/  FMUL.FTZ R59, R119, c[0x0][0x2ec] ;  /* 0x0000bb00773b7a20 */ /* 0x000fe20000410000 */
[----:B------:R-:W-:Y:S01]  /*4fd0*/  IABS R197, R197 ;  /* 0x000000c500c57213 */ /* 0x000fe20000000000 */
[----:B------:R-:W-:Y:S01]  /*4fe0*/  IMAD.IADD R119, R218, 0x1, -R211 ;  /* 0x00000001da777824 */ /* 0x000fe200078e0ad3 */
[----:B------:R-:W2:Y:S01]  /*4ff0*/  I2F R189, R189 ;  /* 0x000000bd00bd7306 */ /* 0x000ea20000201400 */
[----:B------:R-:W-:Y:S01]  /*5000*/  FSEL R64, R64, -INF , !P4 ;  /* 0xff80000040407808 */ /* 0x000fe20006000000 */
[----:B------:R-:W-:Y:S01]  /*5010*/  FMUL.FTZ R126, R126, c[0x0][0x2ec] ;  /* 0x0000bb007e7e7a20 */ /* 0x000fe20000410000 */
[----:B------:R-:W-:Y:S01]  /*5020*/  ISETP.GE.AND P4, PT, R205, UR13, PT ;  /* 0x0000000dcd007c0c */ /* 0x000fe2000bf86270 */
[----:B------:R-:W-:Y:S01]  /*5030*/  FMUL.FTZ R45, R45, c[0x0][0x2ec] ;  /* 0x0000bb002d2d7a20 */ /* 0x000fe20000410000 */
[----:B------:R-:W-:Y:S01]  /*5040*/  IABS R119, R119 ;  /* 0x0000007700777213 */ /* 0x000fe20000000000 */
[----:B------:R-:W-:Y:S01]  /*5050*/  FMUL.FTZ R47, R47, c[0x0][0x2ec] ;  /* 0x0000bb002f2f7a20 */ /* 0x000fe20000410000 */
[----:B-1----:R-:W-:Y:S01]  /*5060*/  IABS R16, R57 ;  /* 0x0000003900107213 */ /* 0x002fe20000000000 */
[----:B------:R1:W-:Y:S01]  /*5070*/  MUFU.TANH R65, R151 ;  /* 0x0000009700417308 */ /* 0x0003e20000002400 */
[----:B---3--:R-:W-:-:S02]  /*5080*/  FFMA.FTZ R112, R193, -UR4, R112 ;  /* 0x80000004c1707c23 */ /* 0x008fc40008010070 */
[C---:B------:R-:W-:Y:S02]  /*5090*/  IMAD.IADD R57, R216.reuse, 0x1, -R201 ;  /* 0x00000001d8397824 */ /* 0x040fe400078e0ac9 */
[----:B------:R-:W-:Y:S02]  /*50a0*/  IMAD.MOV.U32 R171, RZ, RZ, R16 ;  /* 0x000000ffffab7224 */ /* 0x000fe400078e0010 */
[C---:B------:R-:W-:Y:S01]  /*50b0*/  IMAD.IADD R16, R216.reuse, 0x1, -R199 ;  /* 0x00000001d8107824 */ /* 0x040fe200078e0ac7 */
[----:B------:R-:W-:Y:S01]  /*50c0*/  I2F R156, R156 ;  /* 0x0000009c009c7306 */ /* 0x000fe20000201400 */
[----:B--2---:R-:W-:Y:S01]  /*50d0*/  FFMA.FTZ R154, R189, -UR4, R154 ;  /* 0x80000004bd9a7c23 */ /* 0x004fe2000801009a */
[----:B------:R-:W-:Y:S01]  /*50e0*/  IABS R57, R57 ;  /* 0x0000003900397213 */ /* 0x000fe20000000000 */
[----:B------:R-:W-:Y:S01]  /*50f0*/  IMAD.IADD R193, R216, 0x1, -R219 ;  /* 0x00000001d8c17824 */ /* 0x000fe200078e0adb */
[----:B------:R-:W-:Y:S01]  /*5100*/  IABS R16, R16 ;  /* 0x0000001000107213 */ /* 0x000fe20000000000 */
[----:B------:R-:W-:-:S02]  /*5110*/  FMUL.FTZ R36, R36, c[0x0][0x2ec] ;  /* 0x0000bb0024247a20 */ /* 0x000fc40000410000 */
[----:B------:R-:W-:Y:S01]  /*5120*/  FMUL.FTZ R38, R38, c[0x0][0x2ec] ;  /* 0x0000bb0026267a20 */ /* 0x000fe20000410000 */
[----:B------:R-:W2:Y:S01]  /*5130*/  I2F R171, R171 ;  /* 0x000000ab00ab7306 */ /* 0x000ea20000201400 */
[----:B-1----:R-:W-:Y:S01]  /*5140*/  FSEL R151, R112, -INF , !P1 ;  /* 0xff80000070977808 */ /* 0x002fe20004800000 */
[----:B------:R-:W-:Y:S01]  /*5150*/  IMAD.MOV.U32 R169, RZ, RZ, R16 ;  /* 0x000000ffffa97224 */ /* 0x000fe200078e0010 */
[----:B------:R-:W-:Y:S01]  /*5160*/  IABS R193, R193 ;  /* 0x000000c100c17213 */ /* 0x000fe20000000000 */
[----:B------:R-:W-:Y:S02]  /*5170*/  FMUL.FTZ R112, R109, c[0x0][0x2ec] ;  /* 0x0000bb006d707a20 */ /* 0x000fe40000410000 */
[----:B------:R-:W-:Y:S02]  /*5180*/  IMAD.IADD R16, R218, 0x1, -R201 ;  /* 0x00000001da107824 */ /* 0x000fe400078e0ac9 */
[----:B------:R-:W1:Y:S01]  /*5190*/  MUFU.TANH R189, R110 ;  /* 0x0000006e00bd7308 */ /* 0x000e620000002400 */
[----:B------:R-:W-:-:S02]  /*51a0*/  FMUL.FTZ R46, R46, c[0x0][0x2ec] ;  /* 0x0000bb002e2e7a20 */ /* 0x000fc40000410000 */
[----:B------:R-:W-:Y:S01]  /*51b0*/  IABS R16, R16 ;  /* 0x0000001000107213 */ /* 0x000fe20000000000 */
[----:B------:R-:W-:Y:S02]  /*51c0*/  FMUL.FTZ R51, R51, c[0x0][0x2ec] ;  /* 0x0000bb0033337a20 */ /* 0x000fe40000410000 */
[----:B------:R-:W-:Y:S02]  /*51d0*/  FMUL.FTZ R12, R22, c[0x0][0x2ec] ;  /* 0x0000bb00160c7a20 */ /* 0x000fe40000410000 */
[----:B------:R-:W-:Y:S01]  /*51e0*/  MUFU.TANH R199, R152 ;  /* 0x0000009800c77308 */ /* 0x000fe20000002400 */
[----:B--2---:R-:W-:Y:S02]  /*51f0*/  FFMA.FTZ R109, R171, -UR4, R108 ;  /* 0x80000004ab6d7c23 */ /* 0x004fe4000801006c */
[----:B------:R-:W-:Y:S02]  /*5200*/  FFMA.FTZ R171, R118, -UR4, R65 ;  /* 0x8000000476ab7c23 */ /* 0x000fe40008010041 */
[----:B------:R-:W-:-:S02]  /*5210*/  IMAD.IADD R65, R218, 0x1, -R215 ;  /* 0x00000001da417824 */ /* 0x000fc400078e0ad7 */
[----:B------:R-:W-:Y:S01]  /*5220*/  IMAD.IADD R118, R230, 0x1, -R221 ;  /* 0x00000001e6767824 */ /* 0x000fe200078e0add */
[----:B------:R-:W2:Y:S01]  /*5230*/  I2F R175, R175 ;  /* 0x000000af00af7306 */ /* 0x000ea20000201400 */
[----:B-1----:R-:W-:Y:S01]  /*5240*/  FFMA.FTZ R110, R156, -UR4, R189 ;  /* 0x800000049c6e7c23 */ /* 0x002fe200080100bd */
[----:B------:R-:W-:Y:S01]  /*5250*/  IABS R65, R65 ;  /* 0x0000004100417213 */ /* 0x000fe20000000000 */
[--C-:B------:R-:W-:Y:S01]  /*5260*/  IMAD.IADD R156, R218, 0x1, -R221.reuse ;  /* 0x00000001da9c7824 */ /* 0x100fe200078e0add */
[----:B------:R-:W-:Y:S01]  /*5270*/  FSEL R189, R113, -INF , !P0 ;  /* 0xff80000071bd7808 */ /* 0x000fe20004000000 */
[----:B------:R-:W-:Y:S01]  /*5280*/  FMUL.FTZ R113, R146, c[0x0][0x2ec] ;  /* 0x0000bb0092717a20 */ /* 0x000fe20000410000 */
[----:B------:R-:W-:Y:S01]  /*5290*/  FSEL R110, R110, -INF , !P0 ;  /* 0xff8000006e6e7808 */ /* 0x000fe20004000000 */
[----:B------:R-:W-:Y:S01]  /*52a0*/  FMUL.FTZ R146, R147, c[0x0][0x2ec] ;  /* 0x0000bb0093927a20 */ /* 0x000fe20000410000 */
[----:B------:R-:W1:Y:S01]  /*52b0*/  I2F R173, R173 ;  /* 0x000000ad00ad7306 */ /* 0x000e620000201400 */
[----:B------:R-:W-:Y:S01]  /*52c0*/  FSEL R147, R202, -INF , !P6 ;  /* 0xff800000ca937808 */ /* 0x000fe20007000000 */
[----:B------:R-:W-:Y:S01]  /*52d0*/  FMUL.FTZ R13, R40, c[0x0][0x2ec] ;  /* 0x0000bb00280d7a20 */ /* 0x000fe20000410000 */
[----:B------:R-:W-:Y:S01]  /*52e0*/  FSEL R171, R171, -INF , !P6 ;  /* 0xff800000abab7808 */ /* 0x000fe20007000000 */
[----:B------:R-:W-:Y:S01]  /*52f0*/  FMUL.FTZ R14, R41, c[0x0][0x2ec] ;  /* 0x0000bb00290e7a20 */ /* 0x000fe20000410000 */
[----:B------:R-:W-:Y:S01]  /*5300*/  IADD3 R202, -R225, R216, RZ ;  /* 0x000000d8e1ca7210 */ /* 0x000fe20007ffe1ff */
[----:B------:R-:W-:Y:S01]  /*5310*/  FMUL.FTZ R8, R42, c[0x0][0x2ec] ;  /* 0x0000bb002a087a20 */ /* 0x000fe20000410000 */
[----:B------:R-:W-:Y:S01]  /*5320*/  IABS R156, R156 ;  /* 0x0000009c009c7213 */ /* 0x000fe20000000000 */
[----:B------:R-:W-:Y:S01]  /*5330*/  I2F R169, R169 ;  /* 0x000000a900a97306 */ /* 0x000fe20000201400 */
[----:B--2---:R-:W-:Y:S01]  /*5340*/  FFMA.FTZ R114, R175, -UR4, R114 ;  /* 0x80000004af727c23 */ /* 0x004fe20008010072 */
[----:B------:R-:W-:Y:S01]  /*5350*/  FSEL R175, R224, -INF , !P2 ;  /* 0xff800000e0af7808 */ /* 0x000fe20005000000 */
[----:B------:R-:W-:Y:S01]  /*5360*/  FMUL.FTZ R9, R43, c[0x0][0x2ec] ;  /* 0x0000bb002b097a20 */ /* 0x000fe20000410000 */
[----:B------:R-:W-:Y:S01]  /*5370*/  IABS R118, R118 ;  /* 0x0000007600767213 */ /* 0x000fe20000000000 */
[----:B------:R-:W-:Y:S01]  /*5380*/  FMUL.FTZ R11, R32, c[0x0][0x2ec] ;  /* 0x0000bb00200b7a20 */ /* 0x000fe20000410000 */
[----:B------:R-:W-:Y:S01]  /*5390*/  FSEL R148, R114, -INF , !P2 ;  /* 0xff80000072947808 */ /* 0x000fe20005000000 */
[----:B------:R-:W-:Y:S01]  /*53a0*/  FMUL.FTZ R114, R150, c[0x0][0x2ec] ;  /* 0x0000bb0096727a20 */ /* 0x000fe20000410000 */
[----:B------:R-:W2:Y:S01]  /*53b0*/  MUFU.TANH R112, R112 ;  /* 0x0000007000707308 */ /* 0x000ea20000002400 */
[----:B-1----:R-:W-:Y:S01]  /*53c0*/  FFMA.FTZ R149, R173, -UR4, R226 ;  /* 0x80000004ad957c23 */ /* 0x002fe200080100e2 */
[----:B------:R-:W-:Y:S01]  /*53d0*/  FSEL R173, R154, -INF , !P1 ;  /* 0xff8000009aad7808 */ /* 0x000fe20004800000 */
[----:B------:R-:W-:Y:S01]  /*53e0*/  IMAD.IADD R154, R216, 0x1, -R221 ;  /* 0x00000001d89a7824 */ /* 0x000fe200078e0add */
[----:B------:R-:W-:Y:S01]  /*53f0*/  IABS R202, R202 ;  /* 0x000000ca00ca7213 */ /* 0x000fe20000000000 */
[----:B------:R-:W-:Y:S01]  /*5400*/  FMUL.FTZ R15, R33, c[0x0][0x2ec] ;  /* 0x0000bb00210f7a20 */ /* 0x000fe20000410000 */
[----:B------:R-:W-:Y:S01]  /*5410*/  FSEL R149, R149, -INF , !P2 ;  /* 0xff80000095957808 */ /* 0x000fe20005000000 */
[----:B------:R-:W-:Y:S01]  /*5420*/  FMUL.FTZ R34, R34, c[0x0][0x2ec] ;  /* 0x0000bb0022227a20 */ /* 0x000fe20000410000 */
[----:B------:R-:W1:Y:S01]  /*5430*/  I2F R205, R197 ;  /* 0x000000c500cd7306 */ /* 0x000e620000201400 */
[----:B------:R-:W-:Y:S01]  /*5440*/  IABS R154, R154 ;  /* 0x0000009a009a7213 */ /* 0x000fe20000000000 */
[----:B------:R-:W-:-:S06]  /*5450*/  FMUL.FTZ R35, R35, c[0x0][0x2ec] ;  /* 0x0000bb0023237a20 */ /* 0x000fcc0000410000 */
[----:B------:R3:W4:Y:S01]  /*5460*/  MUFU.TANH R197, R153 ;  /* 0x0000009900c57308 */ /* 0x0007220000002400 */
[----:B--2---:R-:W-:Y:S02]  /*5470*/  FFMA.FTZ R108, R169, -UR4, R112 ;  /* 0x80000004a96c7c23 */ /* 0x004fe40008010070 */
[----:B------:R-:W-:-:S05]  /*5480*/  IMAD.IADD R112, R216, 0x1, -R215 ;  /* 0x00000001d8707824 */ /* 0x000fca00078e0ad7 */
[----:B------:R2:W-:Y:S01]  /*5490*/  I2F R224, R65 ;  /* 0x0000004100e07306 */ /* 0x0005e20000201400 */
[----:B------:R-:W-:Y:S01]  /*54a0*/  IABS R112, R112 ;  /* 0x0000007000707213 */ /* 0x000fe20000000000 */
[----:B-1----:R-:W-:Y:S02]  /*54b0*/  FFMA.FTZ R205, R205, -UR4, R96 ;  /* 0x80000004cdcd7c23 */ /* 0x002fe40008010060 */
[----:B------:R-:W-:Y:S02]  /*54c0*/  FMUL.FTZ R96, R132, c[0x0][0x2ec] ;  /* 0x0000bb0084607a20 */ /* 0x000fe40000410000 */
[----:B---3--:R-:W-:Y:S02]  /*54d0*/  FFMA.FTZ R153, R192, -UR4, R199 ;  /* 0x80000004c0997c23 */ /* 0x008fe400080100c7 */
[----:B------:R-:W1:Y:S01]  /*54e0*/  I2F R0, R0 ;  /* 0x0000000000007306 */ /* 0x000e620000201400 */
[----:B------:R-:W-:Y:S02]  /*54f0*/  FMUL.FTZ R192, R144, c[0x0][0x2ec] ;  /* 0x0000bb0090c07a20 */ /* 0x000fe40000410000 */
[----:B------:R-:W-:Y:S01]  /*5500*/  FMUL.FTZ R144, R145, c[0x0][0x2ec] ;  /* 0x0000bb0091907a20 */ /* 0x000fe20000410000 */
[----:B------:R-:W-:Y:S01]  /*5510*/  FSEL R145, R108, -INF , !P6 ;  /* 0xff8000006c917808 */ /* 0x000fe20007000000 */
[----:B------:R-:W-:Y:S01]  /*5520*/  FMUL.FTZ R108, R105, c[0x0][0x2ec] ;  /* 0x0000bb00696c7a20 */ /* 0x000fe20000410000 */
[----:B------:R-:W-:Y:S01]  /*5530*/  FSEL R153, R153, -INF , !P2 ;  /* 0xff80000099997808 */ /* 0x000fe20005000000 */
[----:B------:R-:W-:Y:S01]  /*5540*/  FMUL.FTZ R105, R107, c[0x0][0x2ec] ;  /* 0x0000bb006b697a20 */ /* 0x000fe20000410000 */
[----:B--2---:R-:W-:Y:S01]  /*5550*/  FSEL R65, R109, -INF , !P0 ;  /* 0xff8000006d417808 */ /* 0x004fe20004000000 */
[----:B------:R-:W-:Y:S01]  /*5560*/  IMAD.IADD R109, R230, 0x1, -R215 ;  /* 0x00000001e66d7824 */ /* 0x000fe200078e0ad7 */
[----:B------:R-:W2:Y:S01]  /*5570*/  MUFU.TANH R59, R59 ;  /* 0x0000003b003b7308 */ /* 0x000ea20000002400 */
[----:B------:R-:W-:Y:S01]  /*5580*/  ISETP.GE.AND P2, PT, R211, UR13, PT ;  /* 0x0000000dd3007c0c */ /* 0x000fe2000bf46270 */
[----:B----4-:R-:W-:-:S02]  /*5590*/  FFMA.FTZ R155, R194, -UR4, R197 ;  /* 0x80000004c29b7c23 */ /* 0x010fc400080100c5 */
[----:B------:R-:W-:Y:S01]  /*55a0*/  IABS R109, R109 ;  /* 0x0000006d006d7213 */ /* 0x000fe20000000000 */
[----:B------:R-:W-:Y:S02]  /*55b0*/  IMAD.IADD R194, R218, 0x1, -R61 ;  /* 0x00000001dac27824 */ /* 0x000fe400078e0a3d */
[----:B-1----:R-:W-:Y:S01]  /*55c0*/  FFMA.FTZ R0, R0, -UR4, R117 ;  /* 0x8000000400007c23 */ /* 0x002fe20008010075 */
[----:B------:R-:W-:Y:S01]  /*55d0*/  I2F R16, R16 ;  /* 0x0000001000107306 */ /* 0x000fe20000201400 */
[----:B------:R-:W-:Y:S01]  /*55e0*/  IADD3 R117, -R211, R216, RZ ;  /* 0x000000d8d3757210 */ /* 0x000fe20007ffe1ff */
[----:B------:R-:W-:Y:S01]  /*55f0*/  IMAD.IADD R197, R218, 0x1, -R219 ;  /* 0x00000001dac57824 */ /* 0x000fe200078e0adb */
[----:B------:R-:W-:Y:S01]  /*5600*/  FSEL R155, R155, -INF , !P1 ;  /* 0xff8000009b9b7808 */ /* 0x000fe20004800000 */
[----:B------:R-:W-:Y:S01]  /*5610*/  IMAD.IADD R199, R230, 0x1, -R227 ;  /* 0x00000001e6c77824 */ /* 0x000fe200078e0ae3 */
[----:B------:R-:W-:Y:S02]  /*5620*/  FSEL R0, R0, -INF , !P3 ;  /* 0xff80000000007808 */ /* 0x000fe40005800000 */
[----:B------:R-:W-:Y:S01]  /*5630*/  IABS R117, R117 ;  /* 0x0000007500757213 */ /* 0x000fe20000000000 */
[----:B------:R-:W1:Y:S01]  /*5640*/  MUFU.TANH R113, R113 ;  /* 0x0000007100717308 */ /* 0x000e620000002400 */
[----:B--2---:R-:W-:Y:S01]  /*5650*/  FFMA.FTZ R222, R222, -UR4, R59 ;  /* 0x80000004dede7c23 */ /* 0x004fe2000801003b */
[----:B------:R-:W-:-:S02]  /*5660*/  IADD3 R59, -R209, R218, RZ ;  /* 0x000000dad13b7210 */ /* 0x000fc40007ffe1ff */
[----:B------:R-:W-:Y:S02]  /*5670*/  IABS R194, R194 ;  /* 0x000000c200c27213 */ /* 0x000fe40000000000 */
[----:B------:R-:W-:Y:S02]  /*5680*/  FSEL R152, R222, -INF , !P3 ;  /* 0xff800000de987808 */ /* 0x000fe40005800000 */
[----:B------:R-:W2:Y:S01]  /*5690*/  I2F R191, R57 ;  /* 0x0000003900bf7306 */ /* 0x000ea20000201400 */
[----:B------:R-:W-:Y:S02]  /*56a0*/  ISETP.GE.AND P3, PT, R209, UR13, PT ;  /* 0x0000000dd1007c0c */ /* 0x000fe4000bf66270 */
[----:B------:R-:W-:Y:S02]  /*56b0*/  IADD3 R222, -R217, R218, RZ ;  /* 0x000000dad9de7210 */ /* 0x000fe40007ffe1ff */
[----:B------:R-:W-:Y:S02]  /*56c0*/  IABS R59, R59 ;  /* 0x0000003b003b7213 */ /* 0x000fe40000000000 */
[----:B------:R-:W-:Y:S01]  /*56d0*/  IABS R222, R222 ;  /* 0x000000de00de7213 */ /* 0x000fe20000000000 */
[----:B------:R-:W3:Y:S01]  /*56e0*/  I2F R163, R163 ;  /* 0x000000a300a37306 */ /* 0x000ee20000201400 */
[----:B-1----:R-:W-:Y:S01]  /*56f0*/  FFMA.FTZ R16, R16, -UR4, R113 ;  /* 0x8000000410107c23 */ /* 0x002fe20008010071 */
[----:B------:R-:W-:-:S02]  /*5700*/  IABS R197, R197 ;  /* 0x000000c500c57213 */ /* 0x000fc40000000000 */
[----:B------:R-:W-:Y:S02]  /*5710*/  IABS R199, R199 ;  /* 0x000000c700c77213 */ /* 0x000fe40000000000 */
[----:B------:R-:W-:Y:S02]  /*5720*/  IADD3 R113, -R183, R218, RZ ;  /* 0x000000dab7717210 */ /* 0x000fe40007ffe1ff */
[----:B------:R-:W1:Y:S01]  /*5730*/  MUFU.TANH R192, R192 ;  /* 0x000000c000c07308 */ /* 0x000e620000002400 */
[----:B--2---:R-:W-:Y:S01]  /*5740*/  FFMA.FTZ R104, R191, -UR4, R104 ;  /* 0x80000004bf687c23 */ /* 0x004fe20008010068 */
[----:B------:R-:W-:Y:S01]  /*5750*/  IABS R113, R113 ;  /* 0x0000007100717213 */ /* 0x000fe20000000000 */
[C---:B------:R-:W-:Y:S02]  /*5760*/  IMAD.IADD R57, R230.reuse, 0x1, -R209 ;  /* 0x00000001e6397824 */ /* 0x040fe400078e0ad1 */
[----:B------:R-:W-:-:S03]  /*5770*/  IMAD.IADD R209, R230, 0x1, -R61 ;  /* 0x00000001e6d17824 */ /* 0x000fc600078e0a3d */
[----:B------:R2:W4:Y:S01]  /*5780*/  I2F R226, R109 ;  /* 0x0000006d00e27306 */ /* 0x0005220000201400 */
[----:B---3--:R-:W-:Y:S01]  /*5790*/  FFMA.FTZ R106, R163, -UR4, R106 ;  /* 0x80000004a36a7c23 */ /* 0x008fe2000801006a */
[----:B------:R-:W-:Y:S02]  /*57a0*/  FSEL R163, R16, -INF , !P5 ;  /* 0xff80000010a37808 */ /* 0x000fe40006800000 */
[----:B------:R-:W-:Y:S02]  /*57b0*/  IABS R57, R57 ;  /* 0x0000003900397213 */ /* 0x000fe40000000000 */
[----:B------:R-:W-:Y:S01]  /*57c0*/  FSEL R16, R106, -INF , !P5 ;  /* 0xff8000006a107808 */ /* 0x000fe20006800000 */
[----:B------:R-:W-:Y:S01]  /*57d0*/  FMUL.FTZ R106, R142, c[0x0][0x2ec] ;  /* 0x0000bb008e6a7a20 */ /* 0x000fe20000410000 */
[----:B------:R-:W3:Y:S01]  /*57e0*/  I2F R228, R112 ;  /* 0x0000007000e47306 */ /* 0x000ee20000201400 */
[----:B-1----:R-:W-:Y:S01]  /*57f0*/  FFMA.FTZ R192, R203, -UR4, R192 ;  /* 0x80000004cbc07c23 */ /* 0x002fe200080100c0 */
[----:B------:R-:W-:Y:S01]  /*5800*/  IABS R209, R209 ;  /* 0x000000d100d17213 */ /* 0x000fe20000000000 */
[----:B------:R-:W-:-:S03]  /*5810*/  FMUL.FTZ R142, R143, c[0x0][0x2ec] ;  /* 0x0000bb008f8e7a20 */ /* 0x000fc60000410000 */
[----:B------:R-:W-:Y:S01]  /*5820*/  FSEL R107, R192, -INF , !P5 ;  /* 0xff800000c06b7808 */ /* 0x000fe20006800000 */
[----:B------:R-:W-:Y:S01]  /*5830*/  IMAD.IADD R192, R216, 0x1, -R187 ;  /* 0x00000001d8c07824 */ /* 0x000fe200078e0abb */
[----:B------:R-:W-:Y:S01]  /*5840*/  I2F R195, R195 ;  /* 0x000000c300c37306 */ /* 0x000fe20000201400 */
[----:B--2---:R-:W-:Y:S02]  /*5850*/  IMAD.IADD R109, R218, 0x1, -R225 ;  /* 0x00000001da6d7824 */ /* 0x004fe400078e0ae1 */
[----:B----4-:R-:W-:Y:S01]  /*5860*/  FFMA.FTZ R99, R226, -UR4, R99 ;  /* 0x80000004e2637c23 */ /* 0x010fe20008010063 */
[----:B------:R-:W-:Y:S02]  /*5870*/  IABS R192, R192 ;  /* 0x000000c000c07213 */ /* 0x000fe40000000000 */
[----:B------:R-:W-:Y:S02]  /*5880*/  IABS R109, R109 ;  /* 0x0000006d006d7213 */ /* 0x000fe40000000000 */
[----:B------:R-:W1:Y:S01]  /*5890*/  MUFU.TANH R114, R114 ;  /* 0x0000007200727308 */ /* 0x000e620000002400 */
[----:B---3--:R-:W-:-:S07]  /*58a0*/  FFMA.FTZ R97, R228, -UR4, R97 ;  /* 0x80000004e4617c23 */ /* 0x008fce0008010061 */
[----:B------:R-:W-:Y:S08]  /*58b0*/  I2F R112, R109 ;  /* 0x0000006d00707306 */ /* 0x000ff00000201400 */
[----:B------:R2:W3:Y:S01]  /*58c0*/  MUFU.TANH R109, R144 ;  /* 0x00000090006d7308 */ /* 0x0004e20000002400 */
[----:B-1----:R-:W-:-:S05]  /*58d0*/  FFMA.FTZ R114, R195, -UR4, R114 ;  /* 0x80000004c3727c23 */ /* 0x002fca0008010072 */
[----:B------:R-:W-:Y:S01]  /*58e0*/  FSEL R169, R114, -INF , !P0 ;  /* 0xff80000072a97808 */ /* 0x000fe20004000000 */
[----:B------:R-:W-:Y:S01]  /*58f0*/  IMAD.IADD R114, R230, 0x1, -R223 ;  /* 0x00000001e6727824 */ /* 0x000fe200078e0adf */
[----:B------:R1:W-:Y:S01]  /*5900*/  I2F R161, R56 ;  /* 0x0000003800a17306 */ /* 0x0003e20000201400 */
[----:B------:R-:W-:Y:S01]  /*5910*/  ISETP.GE.AND P0, PT, R215, UR13, PT ;  /* 0x0000000dd7007c0c */ /* 0x000fe2000bf06270 */
[----:B------:R-:W-:Y:S02]  /*5920*/  IMAD.IADD R215, R216, 0x1, -R217 ;  /* 0x00000001d8d77824 */ /* 0x000fe400078e0ad9 */
[----:B------:R-:W-:Y:S02]  /*5930*/  IABS R114, R114 ;  /* 0x0000007200727213 */ /* 0x000fe40000000000 */
[----:B------:R-:W-:Y:S02]  /*5940*/  FSEL R94, R97, -INF , !P0 ;  /* 0xff800000615e7808 */ /* 0x000fe40004000000 */
[----:B--2---:R-:W-:Y:S01]  /*5950*/  FSEL R144, R111, -INF , !P6 ;  /* 0xff8000006f907808 */ /* 0x004fe20007000000 */
[----:B------:R-:W-:Y:S01]  /*5960*/  I2F R58, R58 ;  /* 0x0000003a003a7306 */ /* 0x000fe20000201400 */
[----:B------:R-:W-:Y:S01]  /*5970*/  FSEL R111, R104, -INF , !P5 ;  /* 0xff800000686f7808 */ /* 0x000fe20006800000 */
[----:B---3--:R-:W-:Y:S01]  /*5980*/  FFMA.FTZ R109, R204, -UR4, R109 ;  /* 0x80000004cc6d7c23 */ /* 0x008fe2000801006d */
[----:B------:R-:W-:Y:S01]  /*5990*/  ISETP.GE.AND P5, PT, R61, UR13, PT ;  /* 0x0000000d3d007c0c */ /* 0x000fe2000bfa6270 */
[----:B------:R-:W-:Y:S01]  /*59a0*/  FMUL.FTZ R204, R128, c[0x0][0x2ec] ;  /* 0x0000bb0080cc7a20 */ /* 0x000fe20000410000 */
[----:B------:R-:W-:Y:S01]  /*59b0*/  IABS R215, R215 ;  /* 0x000000d700d77213 */ /* 0x000fe20000000000 */
[----:B------:R-:W-:Y:S01]  /*59c0*/  FMUL.FTZ R128, R130, c[0x0][0x2ec] ;  /* 0x0000bb0082807a20 */ /* 0x000fe20000410000 */
[----:B------:R-:W-:Y:S01]  /*59d0*/  ISETP.GE.AND P6, PT, R217, UR13, PT ;  /* 0x0000000dd9007c0c */ /* 0x000fe2000bfc6270 */
[----:B-1----:R-:W-:Y:S01]  /*59e0*/  IMAD.IADD R56, R230, 0x1, -R211 ;  /* 0x00000001e6387824 */ /* 0x002fe200078e0ad3 */
[----:B------:R-:W-:Y:S01]  /*59f0*/  IADD3 R211, -R61, R216, RZ ;  /* 0x000000d83dd37210 */ /* 0x000fe20007ffe1ff */
[----:B------:R-:W-:Y:S01]  /*5a00*/  FMUL.FTZ R61, R100, c[0x0][0x2ec] ;  /* 0x0000bb00643d7a20 */ /* 0x000fe20000410000 */
[----:B------:R-:W-:Y:S01]  /*5a10*/  I2F R57, R57 ;  /* 0x0000003900397306 */ /* 0x000fe20000201400 */
[----:B------:R-:W-:Y:S01]  /*5a20*/  FMUL.FTZ R100, R102, c[0x0][0x2ec] ;  /* 0x0000bb0066647a20 */ /* 0x000fe20000410000 */
[----:B------:R-:W-:Y:S01]  /*5a30*/  IABS R211, R211 ;  /* 0x000000d300d37213 */ /* 0x000fe20000000000 */
[----:B------:R-:W-:Y:S01]  /*5a40*/  IMAD.IADD R102, R230, 0x1, -R225 ;  /* 0x00000001e6667824 */ /* 0x000fe200078e0ae1 */
[----:B------:R-:W-:Y:S01]  /*5a50*/  IABS R56, R56 ;  /* 0x0000003800387213 */ /* 0x000fe20000000000 */
[----:B------:R-:W-:Y:S01]  /*5a60*/  FMUL.FTZ R130, R88, c[0x0][0x2ec] ;  /* 0x0000bb0058827a20 */ /* 0x000fe20000410000 */
[----:B------:R-:W-:Y:S01]  /*5a70*/  FSEL R191, R109, -INF , !P4 ;  /* 0xff8000006dbf7808 */ /* 0x000fe20006000000 */
[----:B------:R-:W-:Y:S01]  /*5a80*/  FMUL.FTZ R88, R125, c[0x0][0x2ec] ;  /* 0x0000bb007d587a20 */ /* 0x000fe20000410000 */
[----:B------:R-:W1:Y:S01]  /*5a90*/  MUFU.TANH R61, R61 ;  /* 0x0000003d003d7308 */ /* 0x000e620000002400 */
[----:B------:R-:W-:-:S02]  /*5aa0*/  IABS R102, R102 ;  /* 0x0000006600667213 */ /* 0x000fc40000000000 */
[----:B------:R-:W-:Y:S01]  /*5ab0*/  FSEL R242, R99, -INF , !P0 ;  /* 0xff80000063f27808 */ /* 0x000fe20004000000 */
[----:B------:R-:W-:Y:S02]  /*5ac0*/  IMAD.IADD R99, R218, 0x1, -R245 ;  /* 0x00000001da637824 */ /* 0x000fe400078e0af5 */
[----:B------:R-:W-:Y:S02]  /*5ad0*/  IMAD.MOV.U32 R203, RZ, RZ, R102 ;  /* 0x000000ffffcb7224 */ /* 0x000fe400078e0066 */
[----:B------:R-:W2:Y:S01]  /*5ae0*/  MUFU.TANH R100, R100 ;  /* 0x0000006400647308 */ /* 0x000ea20000002400 */
[----:B------:R-:W-:-:S07]  /*5af0*/  IABS R99, R99 ;  /* 0x0000006300637213 */ /* 0x000fce0000000000 */
[----:B------:R-:W3:Y:S01]  /*5b00*/  I2F R190, R190 ;  /* 0x000000be00be7306 */ /* 0x000ee20000201400 */
[----:B-1----:R-:W-:-:S07]  /*5b10*/  FFMA.FTZ R58, R58, -UR4, R61 ;  /* 0x800000043a3a7c23 */ /* 0x002fce000801003d */
[----:B------:R-:W1:Y:S01]  /*5b20*/  MUFU.TANH R195, R146 ;  /* 0x0000009200c37308 */ /* 0x000e620000002400 */
[----:B--2---:R-:W-:Y:S01]  /*5b30*/  FFMA.FTZ R100, R57, -UR4, R100 ;  /* 0x8000000439647c23 */ /* 0x004fe20008010064 */
[----:B------:R-:W-:-:S04]  /*5b40*/  FSEL R57, R58, -INF , !P3 ;  /* 0xff8000003a397808 */ /* 0x000fc80005800000 */
[----:B------:R-:W-:Y:S02]  /*5b50*/  FSEL R58, R100, -INF , !P3 ;  /* 0xff800000643a7808 */ /* 0x000fe40005800000 */
[----:B------:R-:W-:Y:S01]  /*5b60*/  I2F R158, R158 ;  /* 0x0000009e009e7306 */ /* 0x000fe20000201400 */
[----:B---3--:R-:W-:Y:S01]  /*5b70*/  FFMA.FTZ R115, R190, -UR4, R115 ;  /* 0x80000004be737c23 */ /* 0x008fe20008010073 */
[----:B------:R-:W-:-:S04]  /*5b80*/  IADD3 R190, -R219, R230, RZ ;  /* 0x000000e6dbbe7210 */ /* 0x000fc80007ffe1ff */
[----:B------:R-:W-:Y:S02]  /*5b90*/  FSEL R150, R115, -INF , !P1 ;  /* 0xff80000073967808 */ /* 0x000fe40004800000 */
[----:B------:R-:W2:Y:S01]  /*5ba0*/  MUFU.TANH R105, R105 ;  /* 0x0000006900697308 */ /* 0x000ea20000002400 */
[C---:B------:R-:W-:Y:S01]  /*5bb0*/  ISETP.GE.AND P1, PT, R213.reuse, UR13, PT ;  /* 0x0000000dd5007c0c */ /* 0x040fe2000bf26270 */
[----:B-1----:R-:W-:Y:S01]  /*5bc0*/  FFMA.FTZ R62, R62, -UR4, R195 ;  /* 0x800000043e3e7c23 */ /* 0x002fe200080100c3 */
[----:B------:R-:W-:Y:S01]  /*5bd0*/  IADD3 R115, -R213, R230, RZ ;  /* 0x000000e6d5737210 */ /* 0x000fe20007ffe1ff */
[----:B------:R-:W-:Y:S01]  /*5be0*/  IMAD.IADD R213, R230, 0x1, -R217 ;  /* 0x00000001e6d57824 */ /* 0x000fe200078e0ad9 */
[----:B------:R-:W-:Y:S01]  /*5bf0*/  FSEL R132, R205, -INF , !P1 ;  /* 0xff800000cd847808 */ /* 0x000fe20004800000 */
[----:B------:R-:W-:Y:S01]  /*5c00*/  IMAD.IADD R195, R218, 0x1, -R187 ;  /* 0x00000001dac37824 */ /* 0x000fe200078e0abb */
[----:B------:R-:W-:Y:S01]  /*5c10*/  IABS R115, R115 ;  /* 0x0000007300737213 */ /* 0x000fe20000000000 */
[----:B------:R-:W1:Y:S01]  /*5c20*/  MUFU.TANH R108, R108 ;  /* 0x0000006c006c7308 */ /* 0x000e620000002400 */
[----:B------:R-:W-:Y:S01]  /*5c30*/  IABS R213, R213 ;  /* 0x000000d500d57213 */ /* 0x000fe20000000000 */
[----:B------:R-:W-:Y:S01]  /*5c40*/  FMUL.FTZ R205, R80, c[0x0][0x2ec] ;  /* 0x0000bb0050cd7a20 */ /* 0x000fe20000410000 */
[----:B------:R-:W-:Y:S01]  /*5c50*/  IABS R190, R190 ;  /* 0x000000be00be7213 */ /* 0x000fe20000000000 */
[----:B------:R-:W-:Y:S01]  /*5c60*/  FMUL.FTZ R80, R52, c[0x0][0x2ec] ;  /* 0x0000bb0034507a20 */ /* 0x000fe20000410000 */
[----:B------:R-:W-:Y:S01]  /*5c70*/  IABS R195, R195 ;  /* 0x000000c300c37213 */ /* 0x000fe20000000000 */
[----:B------:R-:W-:-:S02]  /*5c80*/  FMUL.FTZ R52, R55, c[0x0][0x2ec] ;  /* 0x0000bb0037347a20 */ /* 0x000fc40000410000 */
[----:B------:R-:W-:Y:S01]  /*5c90*/  I2F R117, R117 ;  /* 0x0000007500757306 */ /* 0x000fe20000201400 */
[----:B--2---:R-:W-:Y:S01]  /*5ca0*/  FFMA.FTZ R105, R158, -UR4, R105 ;  /* 0x800000049e697c23 */ /* 0x004fe20008010069 */
[----:B------:R-:W-:Y:S01]  /*5cb0*/  IADD3 R158, -R187, R230, RZ ;  /* 0x000000e6bb9e7210 */ /* 0x000fe20007ffe1ff */
[----:B------:R-:W-:Y:S02]  /*5cc0*/  FMUL.FTZ R55, R44, c[0x0][0x2ec] ;  /* 0x0000bb002c377a20 */ /* 0x000fe40000410000 */
[----:B------:R-:W-:Y:S01]  /*5cd0*/  FMUL.FTZ R44, R69, c[0x0][0x2ec] ;  /* 0x0000bb00452c7a20 */ /* 0x000fe20000410000 */
[----:B------:R-:W-:Y:S01]  /*5ce0*/  IABS R158, R158 ;  /* 0x0000009e009e7213 */ /* 0x000fe20000000000 */
[----:B------:R-:W-:Y:S01]  /*5cf0*/  IMAD.IADD R146, R230, 0x1, -R237 ;  /* 0x00000001e6927824 */ /* 0x000fe200078e0aed */
[----:B------:R-:W2:Y:S01]  /*5d00*/  MUFU.TANH R100, R101 ;  /* 0x0000006500647308 */ /* 0x000ea20000002400 */
[----:B-1----:R-:W-:Y:S01]  /*5d10*/  FFMA.FTZ R108, R161, -UR4, R108 ;  /* 0x80000004a16c7c23 */ /* 0x002fe2000801006c */
[----:B------:R-:W-:-:S02]  /*5d20*/  FSEL R161, R62, -INF , !P4 ;  /* 0xff8000003ea17808 */ /* 0x000fc40006000000 */
[----:B------:R-:W-:Y:S01]  /*5d30*/  FSEL R62, R105, -INF , !P4 ;  /* 0xff800000693e7808 */ /* 0x000fe20006000000 */
[----:B------:R-:W-:Y:S01]  /*5d40*/  FMUL.FTZ R105, R141, c[0x0][0x2ec] ;  /* 0x0000bb008d697a20 */ /* 0x000fe20000410000 */
[----:B------:R-:W-:Y:S01]  /*5d50*/  FSEL R109, R108, -INF , !P4 ;  /* 0xff8000006c6d7808 */ /* 0x000fe20006000000 */
[----:B------:R-:W-:Y:S01]  /*5d60*/  IMAD.IADD R108, R216, 0x1, -R183 ;  /* 0x00000001d86c7824 */ /* 0x000fe200078e0ab7 */
[----:B------:R-:W-:Y:S01]  /*5d70*/  I2F R215, R215 ;  /* 0x000000d700d77306 */ /* 0x000fe20000201400 */
[----:B------:R-:W-:Y:S01]  /*5d80*/  ISETP.GE.AND P4, PT, R219, UR13, PT ;  /* 0x0000000ddb007c0c */ /* 0x000fe2000bf86270 */
[----:B------:R-:W-:Y:S01]  /*5d90*/  FMUL.FTZ R219, R86, c[0x0][0x2ec] ;  /* 0x0000bb0056db7a20 */ /* 0x000fe20000410000 */
[----:B------:R-:W-:Y:S01]  /*5da0*/  IABS R146, R146 ;  /* 0x0000009200927213 */ /* 0x000fe20000000000 */
[----:B------:R-:W-:Y:S01]  /*5db0*/  FMUL.FTZ R86, R122, c[0x0][0x2ec] ;  /* 0x0000bb007a567a20 */ /* 0x000fe20000410000 */
[----:B------:R-:W-:-:S03]  /*5dc0*/  IABS R108, R108 ;  /* 0x0000006c006c7213 */ /* 0x000fc60000000000 */
[----:B------:R-:W1:Y:S01]  /*5dd0*/  MUFU.TANH R104, R140 ;  /* 0x0000008c00687308 */ /* 0x000e620000002400 */
[----:B--2---:R-:W-:Y:S01]  /*5de0*/  FFMA.FTZ R141, R117, -UR4, R100 ;  /* 0x80000004758d7c23 */ /* 0x004fe20008010064 */
[----:B------:R-:W-:Y:S01]  /*5df0*/  IADD3 R100, -R227, R216, RZ ;  /* 0x000000d8e3647210 */ /* 0x000fe20007ffe1ff */
[----:B------:R-:W-:Y:S02]  /*5e00*/  IMAD.IADD R117, R230, 0x1, -R231 ;  /* 0x00000001e6757824 */ /* 0x000fe400078e0ae7 */
[----:B------:R-:W-:Y:S01]  /*5e10*/  IMAD.IADD R101, R216, 0x1, -R235 ;  /* 0x00000001d8657824 */ /* 0x000fe200078e0aeb */
[----:B------:R-:W-:Y:S02]  /*5e20*/  IABS R100, R100 ;  /* 0x0000006400647213 */ /* 0x000fe40000000000 */
[----:B------:R-:W2:Y:S01]  /*5e30*/  MUFU.TANH R60, R60 ;  /* 0x0000003c003c7308 */ /* 0x000ea20000002400 */
[----:B------:R-:W-:Y:S02]  /*5e40*/  IABS R117, R117 ;  /* 0x0000007500757213 */ /* 0x000fe40000000000 */
[----:B------:R-:W-:-:S05]  /*5e50*/  IABS R101, R101 ;  /* 0x0000006500657213 */ /* 0x000fca0000000000 */
[----:B------:R-:W3:Y:S01]  /*5e60*/  MUFU.TANH R96, R96 ;  /* 0x0000006000607308 */ /* 0x000ee20000002400 */
[----:B-1----:R-:W-:Y:S02]  /*5e70*/  FFMA.FTZ R104, R207, -UR4, R104 ;  /* 0x80000004cf687c23 */ /* 0x002fe40008010068 */
[----:B------:R-:W-:-:S03]  /*5e80*/  IMAD.IADD R140, R218, 0x1, -R231 ;  /* 0x00000001da8c7824 */ /* 0x000fc600078e0ae7 */
[----:B------:R-:W-:Y:S01]  /*5e90*/  FSEL R61, R104, -INF , !P3 ;  /* 0xff800000683d7808 */ /* 0x000fe20005800000 */
[----:B------:R-:W-:Y:S01]  /*5ea0*/  IMAD.IADD R104, R218, 0x1, -R227 ;  /* 0x00000001da687824 */ /* 0x000fe200078e0ae3 */
[----:B------:R1:W4:Y:S01]  /*5eb0*/  MUFU.TANH R143, R136 ;  /* 0x00000088008f7308 */ /* 0x0003220000002400 */
[----:B--2---:R-:W-:Y:S01]  /*5ec0*/  FFMA.FTZ R60, R215, -UR4, R60 ;  /* 0x80000004d73c7c23 */ /* 0x004fe2000801003c */
[----:B------:R-:W-:Y:S02]  /*5ed0*/  IABS R140, R140 ;  /* 0x0000008c008c7213 */ /* 0x000fe40000000000 */
[----:B------:R-:W-:Y:S02]  /*5ee0*/  IABS R102, R104 ;  /* 0x0000006800667213 */ /* 0x000fe40000000000 */
[----:B------:R-:W-:Y:S01]  /*5ef0*/  FSEL R241, R60, -INF , !P6 ;  /* 0xff8000003cf17808 */ /* 0x000fe20007000000 */
[----:B------:R-:W-:Y:S01]  /*5f00*/  FMUL.FTZ R60, R95, c[0x0][0x2ec] ;  /* 0x0000bb005f3c7a20 */ /* 0x000fe20000410000 */
[----:B------:R-:W2:Y:S01]  /*5f10*/  I2F R229, R115 ;  /* 0x0000007300e57306 */ /* 0x000ea20000201400 */
[----:B---3--:R-:W-:Y:S01]  /*5f20*/  FFMA.FTZ R96, R63, -UR4, R96 ;  /* 0x800000043f607c23 */ /* 0x008fe20008010060 */
[----:B------:R-:W-:Y:S01]  /*5f30*/  IADD3 R104, -R233, R216, RZ ;  /* 0x000000d8e9687210 */ /* 0x000fe20007ffe1ff */
[----:B------:R-:W-:-:S02]  /*5f40*/  FMUL.FTZ R63, R135, c[0x0][0x2ec] ;  /* 0x0000bb00873f7a20 */ /* 0x000fc40000410000 */
[----:B------:R-:W-:Y:S01]  /*5f50*/  IMAD.IADD R135, R218, 0x1, -R178 ;  /* 0x00000001da877824 */ /* 0x000fe200078e0ab2 */
[----:B------:R-:W-:Y:S01]  /*5f60*/  FSEL R228, R96, -INF , !P6 ;  /* 0xff80000060e47808 */ /* 0x000fe20007000000 */
[----:B------:R-:W-:Y:S01]  /*5f70*/  IMAD.IADD R95, R216, 0x1, -R249 ;  /* 0x00000001d85f7824 */ /* 0x000fe200078e0af9 */
[----:B------:R-:W-:Y:S01]  /*5f80*/  I2F R213, R213 ;  /* 0x000000d500d57306 */ /* 0x000fe20000201400 */
[----:B-1----:R-:W-:Y:S01]  /*5f90*/  FSEL R136, R141, -INF , !P2 ;  /* 0xff8000008d887808 */ /* 0x002fe20005000000 */
[----:B----4-:R-:W-:Y:S01]  /*5fa0*/  FFMA.FTZ R143, R208, -UR4, R143 ;  /* 0x80000004d08f7c23 */ /* 0x010fe2000801008f */
[----:B------:R-:W-:Y:S02]  /*5fb0*/  IABS R135, R135 ;  /* 0x0000008700877213 */ /* 0x000fe40000000000 */
[----:B------:R-:W-:Y:S01]  /*5fc0*/  IADD3 R96, -R247, R216, RZ ;  /* 0x000000d8f7607210 */ /* 0x000fe20007ffe1ff */
[----:B------:R1:W-:Y:S01]  /*5fd0*/  STL [R1+0x4c], R136 ;  /* 0x00004c8801007387 */ /* 0x0003e20000100800 */
[----:B------:R-:W-:Y:S01]  /*5fe0*/  IABS R104, R104 ;  /* 0x0000006800687213 */ /* 0x000fe20000000000 */
[----:B------:R-:W3:Y:S01]  /*5ff0*/  MUFU.TANH R92, R92 ;  /* 0x0000005c005c7308 */ /* 0x000ee20000002400 */
[----:B--2---:R-:W-:Y:S01]  /*6000*/  FFMA.FTZ R98, R229, -UR4, R98 ;  /* 0x80000004e5627c23 */ /* 0x004fe20008010062 */
[----:B------:R-:W-:Y:S01]  /*6010*/  IABS R96, R96 ;  /* 0x0000006000607213 */ /* 0x000fe20000000000 */
[----:B------:R-:W-:Y:S01]  /*6020*/  IMAD.IADD R115, R216, 0x1, -R223 ;  /* 0x00000001d8737824 */ /* 0x000fe200078e0adf */
[----:B------:R-:W-:-:S02]  /*6030*/  IABS R95, R95 ;  /* 0x0000005f005f7213 */ /* 0x000fc40000000000 */
[----:B------:R-:W-:Y:S02]  /*6040*/  FSEL R240, R98, -INF , !P1 ;  /* 0xff80000062f07808 */ /* 0x000fe40004800000 */
[----:B------:R-:W2:Y:S01]  /*6050*/  MUFU.TANH R139, R139 ;  /* 0x0000008b008b7308 */ /* 0x000ea20000002400 */
[----:B------:R-:W-:-:S07]  /*6060*/  IABS R115, R115 ;  /* 0x0000007300737213 */ /* 0x000fce0000000000 */
[----:B------:R-:W4:Y:S01]  /*6070*/  MUFU.TANH R207, R138 ;  /* 0x0000008a00cf7308 */ /* 0x000f220000002400 */
[----:B---3--:R-:W-:Y:S01]  /*6080*/  FFMA.FTZ R213, R213, -UR4, R92 ;  /* 0x80000004d5d57c23 */ /* 0x008fe2000801005c */
[----:B-1----:R-:W-:-:S06]  /*6090*/  FSEL R136, R143, -INF , !P1 ;  /* 0xff8000008f887808 */ /* 0x002fcc0004800000 */
[----:B------:R-:W-:Y:S01]  /*60a0*/  I2F R59, R59 ;  /* 0x0000003b003b7306 */ /* 0x000fe20000201400 */
[----:B--2---:R-:W-:Y:S01]  /*60b0*/  FFMA.FTZ R139, R224, -UR4, R139 ;  /* 0x80000004e08b7c23 */ /* 0x004fe2000801008b */
[----:B------:R1:W-:Y:S04]  /*60c0*/  STL [R1+0x5c], R136 ;  /* 0x00005c8801007387 */ /* 0x0003e80000100800 */
[----:B------:R-:W-:Y:S01]  /*60d0*/  FSEL R98, R139, -INF , !P0 ;  /* 0xff8000008b627808 */ /* 0x000fe20004000000 */
[----:B------:R-:W-:Y:S01]  /*60e0*/  IMAD.IADD R139, R216, 0x1, -R214 ;  /* 0x00000001d88b7824 */ /* 0x000fe200078e0ad6 */
[----:B------:R-:W2:Y:S01]  /*60f0*/  MUFU.TANH R106, R106 ;  /* 0x0000006a006a7308 */ /* 0x000ea20000002400 */
[----:B------:R3:W-:Y:S01]  /*6100*/  STL [R1+0x50], R132 ;  /* 0x0000508401007387 */ /* 0x0007e20000100800 */
[----:B----4-:R-:W-:-:S02]  /*6110*/  FFMA.FTZ R207, R220, -UR4, R207 ;  /* 0x80000004dccf7c23 */ /* 0x010fc400080100cf */
[----:B------:R-:W-:Y:S01]  /*6120*/  IMAD.IADD R138, R216, 0x1, -R178 ;  /* 0x00000001d88a7824 */ /* 0x000fe200078e0ab2 */
[----:B------:R-:W-:Y:S02]  /*6130*/  IABS R139, R139 ;  /* 0x0000008b008b7213 */ /* 0x000fe40000000000 */
[----:B------:R-:W-:Y:S01]  /*6140*/  FSEL R250, R207, -INF , !P1 ;  /* 0xff800000cffa7808 */ /* 0x000fe20004800000 */
[----:B------:R-:W-:Y:S01]  /*6150*/  I2F R222, R222 ;  /* 0x000000de00de7306 */ /* 0x000fe20000201400 */
[----:B------:R-:W-:Y:S01]  /*6160*/  FMUL.FTZ R207, R124, c[0x0][0x2ec] ;  /* 0x0000bb007ccf7a20 */ /* 0x000fe20000410000 */
[----:B------:R-:W-:Y:S02]  /*6170*/  IABS R138, R138 ;  /* 0x0000008a008a7213 */ /* 0x000fe40000000000 */
[----:B------:R-:W-:-:S04]  /*6180*/  ISETP.GE.AND P1, PT, R225, UR13, PT ;  /* 0x0000000de1007c0c */ /* 0x000fc8000bf26270 */
[----:B------:R-:W4:Y:S01]  /*6190*/  MUFU.TANH R141, R134 ;  /* 0x00000086008d7308 */ /* 0x000f220000002400 */
[----:B--2---:R-:W-:Y:S02]  /*61a0*/  FFMA.FTZ R59, R59, -UR4, R106 ;  /* 0x800000043b3b7c23 */ /* 0x004fe4000801006a */
[----:B------:R-:W-:Y:S02]  /*61b0*/  IMAD.IADD R106, R230, 0x1, -R183 ;  /* 0x00000001e66a7824 */ /* 0x000fe400078e0ab7 */
[----:B-1----:R-:W-:Y:S01]  /*61c0*/  IMAD.IADD R136, R218, 0x1, -R214 ;  /* 0x00000001da887824 */ /* 0x002fe200078e0ad6 */
[----:B------:R-:W-:Y:S02]  /*61d0*/  FSEL R59, R59, -INF , !P3 ;  /* 0xff8000003b3b7808 */ /* 0x000fe40005800000 */
[----:B------:R-:W-:Y:S01]  /*61e0*/  I2F R194, R194 ;  /* 0x000000c200c27306 */ /* 0x000fe20000201400 */
[----:B------:R-:W-:Y:S02]  /*61f0*/  ISETP.GE.AND P3, PT, R221, UR13, PT ;  /* 0x0000000ddd007c0c */ /* 0x000fe4000bf66270 */
[----:B---3--:R-:W-:Y:S01]  /*6200*/  FSEL R132, R137, -INF , !P0 ;  /* 0xff80000089847808 */ /* 0x008fe20004000000 */
[----:B------:R-:W-:Y:S01]  /*6210*/  IMAD.MOV.U32 R137, RZ, RZ, R135 ;  /* 0x000000ffff897224 */ /* 0x000fe200078e0087 */
[----:B------:R-:W-:-:S02]  /*6220*/  IABS R106, R106 ;  /* 0x0000006a006a7213 */ /* 0x000fc40000000000 */
[----:B------:R-:W-:Y:S01]  /*6230*/  IADD3 R135, -R167, R216, RZ ;  /* 0x000000d8a7877210 */ /* 0x000fe20007ffe1ff */
[----:B------:R-:W1:Y:S01]  /*6240*/  MUFU.TANH R63, R63 ;  /* 0x0000003f003f7308 */ /* 0x000e620000002400 */
[----:B------:R2:W-:Y:S01]  /*6250*/  STL [R1+0x60], R132 ;  /* 0x0000608401007387 */ /* 0x0005e20000100800 */
[----:B----4-:R-:W-:Y:S01]  /*6260*/  FFMA.FTZ R141, R222, -UR4, R141 ;  /* 0x80000004de8d7c23 */ /* 0x010fe2000801008d */
[----:B------:R-:W-:Y:S01]  /*6270*/  FSEL R222, R213, -INF , !P6 ;  /* 0xff800000d5de7808 */ /* 0x000fe20007000000 */
[----:B------:R-:W-:Y:S01]  /*6280*/  FMUL.FTZ R213, R24, c[0x0][0x2ec] ;  /* 0x0000bb0018d57a20 */ /* 0x000fe20000410000 */
[----:B------:R3:W-:Y:S01]  /*6290*/  STL [R1+0x58], R98 ;  /* 0x0000586201007387 */ /* 0x0007e20000100800 */
[----:B------:R-:W-:Y:S01]  /*62a0*/  IADD3 R134, -R179, R218, RZ ;  /* 0x000000dab3867210 */ /* 0x000fe20007ffe1ff */
[----:B------:R-:W-:Y:S01]  /*62b0*/  FMUL.FTZ R24, R25, c[0x0][0x2ec] ;  /* 0x0000bb0019187a20 */ /* 0x000fe20000410000 */
[----:B------:R-:W-:Y:S01]  /*62c0*/  I2F R209, R209 ;  /* 0x000000d100d17306 */ /* 0x000fe20000201400 */
[----:B------:R4:W-:Y:S01]  /*62d0*/  STL [R1+0x48], R94 ;  /* 0x0000485e01007387 */ /* 0x0009e20000100800 */
[----:B------:R-:W-:Y:S01]  /*62e0*/  FSEL R224, R141, -INF , !P6 ;  /* 0xff8000008de07808 */ /* 0x000fe20007000000 */
[----:B------:R-:W-:Y:S01]  /*62f0*/  FMUL.FTZ R25, R26, c[0x0][0x2ec] ;  /* 0x0000bb001a197a20 */ /* 0x000fe20000410000 */
[----:B------:R-:W-:Y:S01]  /*6300*/  ISETP.GE.AND P6, PT, R187, UR13, PT ;  /* 0x0000000dbb007c0c */ /* 0x000fe2000bfc6270 */
[----:B------:R-:W-:Y:S01]  /*6310*/  FMUL.FTZ R26, R29, c[0x0][0x2ec] ;  /* 0x0000bb001d1a7a20 */ /* 0x000fe20000410000 */
[----:B------:R-:W-:Y:S01]  /*6320*/  IABS R134, R134 ;  /* 0x0000008600867213 */ /* 0x000fe20000000000 */
[----:B------:R-:W-:Y:S01]  /*6330*/  IMAD.MOV.U32 R141, RZ, RZ, R138 ;  /* 0x000000ffff8d7224 */ /* 0x000fe200078e008a */
[----:B------:R-:W5:Y:S01]  /*6340*/  MUFU.TANH R60, R60 ;  /* 0x0000003c003c7308 */ /* 0x000f620000002400 */
[----:B-1----:R-:W-:Y:S01]  /*6350*/  FFMA.FTZ R63, R194, -UR4, R63 ;  /* 0x80000004c23f7c23 */ /* 0x002fe2000801003f */
[----:B------:R-:W-:Y:S01]  /*6360*/  IADD3 R138, -R167, R230, RZ ;  /* 0x000000e6a78a7210 */ /* 0x000fe20007ffe1ff */
[----:B------:R-:W-:Y:S01]  /*6370*/  FMUL.FTZ R29, R30, c[0x0][0x2ec] ;  /* 0x0000bb001e1d7a20 */ /* 0x000fe20000410000 */
[----:B------:R-:W-:Y:S01]  /*6380*/  IABS R136, R136 ;  /* 0x0000008800887213 */ /* 0x000fe20000000000 */
[----:B------:R-:W-:Y:S01]  /*6390*/  FMUL.FTZ R30, R31, c[0x0][0x2ec] ;  /* 0x0000bb001f1e7a20 */ /* 0x000fe20000410000 */
[----:B------:R-:W-:Y:S01]  /*63a0*/  FSEL R243, R63, -INF , !P5 ;  /* 0xff8000003ff37808 */ /* 0x000fe20006800000 */
[----:B------:R-:W-:Y:S01]  /*63b0*/  IMAD.IADD R63, R216, 0x1, -R179 ;  /* 0x00000001d83f7824 */ /* 0x000fe200078e0ab3 */
[----:B------:R-:W-:Y:S01]  /*63c0*/  I2F R211, R211 ;  /* 0x000000d300d37306 */ /* 0x000fe20000201400 */
[----:B------:R-:W-:Y:S01]  /*63d0*/  IABS R135, R135 ;  /* 0x0000008700877213 */ /* 0x000fe20000000000 */
[----:B--2---:R-:W-:Y:S01]  /*63e0*/  IMAD.IADD R132, R218, 0x1, -R249 ;  /* 0x00000001da847824 */ /* 0x004fe200078e0af9 */
[----:B------:R-:W-:-:S02]  /*63f0*/  IABS R138, R138 ;  /* 0x0000008a008a7213 */ /* 0x000fc40000000000 */
[----:B------:R-:W-:Y:S02]  /*6400*/  IABS R63, R63 ;  /* 0x0000003f003f7213 */ /* 0x000fe40000000000 */
[----:B---3--:R-:W-:Y:S01]  /*6410*/  IADD3 R98, -R167, R218, RZ ;  /* 0x000000daa7627210 */ /* 0x008fe20007ffe1ff */
[----:B------:R1:W2:Y:S01]  /*6420*/  MUFU.TANH R92, R93 ;  /* 0x0000005d005c7308 */ /* 0x0002a20000002400 */
[----:B-----5:R-:W-:Y:S01]  /*6430*/  FFMA.FTZ R60, R209, -UR4, R60 ;  /* 0x80000004d13c7c23 */ /* 0x020fe2000801003c */
[----:B------:R-:W-:Y:S01]  /*6440*/  IABS R132, R132 ;  /* 0x0000008400847213 */ /* 0x000fe20000000000 */
[----:B----4-:R-:W-:Y:S01]  /*6450*/  IMAD.IADD R94, R218, 0x1, -R237 ;  /* 0x00000001da5e7824 */ /* 0x010fe200078e0aed */
[----:B------:R-:W-:Y:S01]  /*6460*/  IABS R98, R98 ;  /* 0x0000006200627213 */ /* 0x000fe20000000000 */
[----:B------:R-:W-:Y:S01]  /*6470*/  FMUL.FTZ R209, R85, c[0x0][0x2ec] ;  /* 0x0000bb0055d17a20 */ /* 0x000fe20000410000 */
[----:B------:R-:W-:Y:S01]  /*6480*/  FSEL R220, R60, -INF , !P5 ;  /* 0xff8000003cdc7808 */ /* 0x000fe20006800000 */
[----:B------:R-:W-:Y:S01]  /*6490*/  IMAD.IADD R60, R230, 0x1, -R245 ;  /* 0x00000001e63c7824 */ /* 0x000fe200078e0af5 */
[----:B------:R-:W-:Y:S01]  /*64a0*/  I2F R119, R119 ;  /* 0x0000007700777306 */ /* 0x000fe20000201400 */
[----:B------:R-:W-:Y:S01]  /*64b0*/  IABS R94, R94 ;  /* 0x0000005e005e7213 */ /* 0x000fe20000000000 */
[----:B------:R-:W-:Y:S01]  /*64c0*/  FMUL.FTZ R85, R121, c[0x0][0x2ec] ;  /* 0x0000bb0079557a20 */ /* 0x000fe20000410000 */
[----:B------:R-:W-:-:S02]  /*64d0*/  ISETP.GE.AND P0, PT, R227, UR13, PT ;  /* 0x0000000de3007c0c */ /* 0x000fc4000bf06270 */
[----:B------:R-:W-:-:S03]  /*64e0*/  IABS R60, R60 ;  /* 0x0000003c003c7213 */ /* 0x000fc60000000000 */
[----:B------:R-:W3:Y:S01]  /*64f0*/  MUFU.TANH R142, R142 ;  /* 0x0000008e008e7308 */ /* 0x000ee20000002400 */
[----:B-1----:R-:W-:Y:S02]  /*6500*/  IMAD.IADD R93, R216, 0x1, -R237 ;  /* 0x00000001d85d7824 */ /* 0x002fe400078e0aed */
[----:B--2---:R-:W-:-:S03]  /*6510*/  FFMA.FTZ R92, R211, -UR4, R92 ;  /* 0x80000004d35c7c23 */ /* 0x004fc6000801005c */
[----:B------:R-:W-:Y:S02]  /*6520*/  IABS R93, R93 ;  /* 0x0000005d005d7213 */ /* 0x000fe40000000000 */
[----:B------:R-:W1:Y:S01]  /*6530*/  I2F R56, R56 ;  /* 0x0000003800387306 */ /* 0x000e620000201400 */
[----:B------:R-:W-:Y:S01]  /*6540*/  FSEL R229, R92, -INF , !P5 ;  /* 0xff8000005ce57808 */ /* 0x000fe20006800000 */
[----:B------:R-:W-:-:S05]  /*6550*/  IMAD.IADD R92, R230, 0x1, -R247 ;  /* 0x00000001e65c7824 */ /* 0x000fca00078e0af7 */
[----:B------:R-:W-:Y:S01]  /*6560*/  IABS R92, R92 ;  /* 0x0000005c005c7213 */ /* 0x000fe20000000000 */
[----:B------:R2:W-:Y:S01]  /*6570*/  MUFU.TANH R124, R84 ;  /* 0x00000054007c7308 */ /* 0x0005e20000002400 */
[----:B---3--:R-:W-:Y:S02]  /*6580*/  FFMA.FTZ R142, R119, -UR4, R142 ;  /* 0x80000004778e7c23 */ /* 0x008fe4000801008e */
[----:B------:R-:W-:-:S03]  /*6590*/  IMAD.IADD R119, R216, 0x1, -R231 ;  /* 0x00000001d8777824 */ /* 0x000fc600078e0ae7 */
[----:B------:R-:W-:Y:S01]  /*65a0*/  FSEL R248, R142, -INF , !P2 ;  /* 0xff8000008ef87808 */ /* 0x000fe20005000000 */
[----:B------:R-:W-:Y:S01]  /*65b0*/  IMAD.IADD R142, R230, 0x1, -R178 ;  /* 0x00000001e68e7824 */ /* 0x000fe200078e0ab2 */
[----:B------:R-:W3:Y:S01]  /*65c0*/  MUFU.TANH R105, R105 ;  /* 0x0000006900697308 */ /* 0x000ee20000002400 */
[----:B-1----:R-:W-:Y:S01]  /*65d0*/  FFMA.FTZ R238, R56, -UR4, R103 ;  /* 0x8000000438ee7c23 */ /* 0x002fe20008010067 */
[----:B------:R-:W-:Y:S01]  /*65e0*/  IADD3 R56, -R235, R230, RZ ;  /* 0x000000e6eb387210 */ /* 0x000fe20007ffe1ff */
[----:B------:R-:W-:Y:S01]  /*65f0*/  IMAD.IADD R103, R230, 0x1, -R233 ;  /* 0x00000001e6677824 */ /* 0x000fe200078e0ae9 */
[----:B------:R-:W-:Y:S02]  /*6600*/  IABS R142, R142 ;  /* 0x0000008e008e7213 */ /* 0x000fe40000000000 */
[----:B------:R-:W-:Y:S02]  /*6610*/  IABS R119, R119 ;  /* 0x0000007700777213 */ /* 0x000fe40000000000 */
[----:B------:R-:W1:Y:S01]  /*6620*/  MUFU.TANH R133, R133 ;  /* 0x0000008500857308 */ /* 0x000e620000002400 */
[----:B--2---:R-:W-:Y:S01]  /*6630*/  FMUL.FTZ R84, R123, c[0x0][0x2ec] ;  /* 0x0000bb007b547a20 */ /* 0x004fe20000410000 */
[----:B------:R-:W-:Y:S01]  /*6640*/  IABS R103, R103 ;  /* 0x0000006700677213 */ /* 0x000fe20000000000 */
[----:B------:R-:W-:Y:S01]  /*6650*/  IMAD.MOV.U32 R143, RZ, RZ, R142 ;  /* 0x000000ffff8f7224 */ /* 0x000fe200078e008e */
[----:B------:R-:W-:-:S02]  /*6660*/  IABS R56, R56 ;  /* 0x0000003800387213 */ /* 0x000fc40000000000 */
[----:B------:R-:W-:Y:S02]  /*6670*/  FSEL R238, R238, -INF , !P2 ;  /* 0xff800000eeee7808 */ /* 0x000fe40005000000 */
[----:B------:R-:W-:Y:S01]  /*6680*/  MUFU.TANH R204, R204 ;  /* 0x000000cc00cc7308 */ /* 0x000fe20000002400 */
[----:B---3--:R-:W-:Y:S02]  /*6690*/  FFMA.FTZ R206, R206, -UR4, R105 ;  /* 0x80000004cece7c23 */ /* 0x008fe40008010069 */
[----:B------:R-:W-:-:S05]  /*66a0*/  IMAD.IADD R105, R218, 0x1, -R233 ;  /* 0x00000001da697824 */ /* 0x000fca00078e0ae9 */
[----:B------:R-:W-:Y:S01]  /*66b0*/  MUFU.TANH R123, R54 ;  /* 0x00000036007b7308 */ /* 0x000fe20000002400 */
[----:B-1----:R-:W-:Y:S01]  /*66c0*/  FFMA.FTZ R133, R210, -UR4, R133 ;  /* 0x80000004d2857c23 */ /* 0x002fe20008010085 */
[----:B------:R-:W-:Y:S01]  /*66d0*/  IABS R105, R105 ;  /* 0x0000006900697213 */ /* 0x000fe20000000000 */
[----:B------:R-:W-:-:S03]  /*66e0*/  IMAD.MOV.U32 R210, RZ, RZ, R232 ;  /* 0x000000ffffd27224 */ /* 0x000fc600078e00e8 */
[----:B------:R-:W-:Y:S01]  /*66f0*/  FSEL R226, R133, -INF , !P5 ;  /* 0xff80000085e27808 */ /* 0x000fe20006800000 */
[----:B------:R-:W-:Y:S01]  /*6700*/  IMAD.IADD R133, R218, 0x1, -R247 ;  /* 0x00000001da857824 */ /* 0x000fe200078e0af7 */
[----:B------:R-:W-:Y:S01]  /*6710*/  I2F R197, R197 ;  /* 0x000000c500c57306 */ /* 0x000fe20000201400 */
[----:B------:R-:W-:Y:S02]  /*6720*/  ISETP.GE.AND P5, PT, R231, UR13, PT ;  /* 0x0000000de7007c0c */ /* 0x000fe4000bfa6270 */
[----:B------:R-:W-:Y:S02]  /*6730*/  IADD3 R246, R210, 0x1000, RZ ;  /* 0x00001000d2f67810 */ /* 0x000fe40007ffe0ff */
[----:B------:R-:W-:-:S03]  /*6740*/  IABS R133, R133 ;  /* 0x0000008500857213 */ /* 0x000fc60000000000 */
[----:B------:R-:W-:Y:S08]  /*6750*/  I2F R193, R193 ;  /* 0x000000c100c17306 */ /* 0x000ff00000201400 */
[----:B------:R-:W-:Y:S08]  /*6760*/  I2F R190, R190 ;  /* 0x000000be00be7306 */ /* 0x000ff00000201400 */
[----:B------:R-:W-:Y:S08]  /*6770*/  MUFU.TANH R128, R128 ;  /* 0x0000008000807308 */ /* 0x000ff00000002400 */
[----:B------:R-:W-:Y:S08]  /*6780*/  MUFU.TANH R130, R130 ;  /* 0x0000008200827308 */ /* 0x000ff00000002400 */
[----:B------:R-:W1:Y:S08]  /*6790*/  MUFU.TANH R221, R90 ;  /* 0x0000005a00dd7308 */ /* 0x000e700000002400 */
[----:B------:R2:W-:Y:S08]  /*67a0*/  MUFU.TANH R54, R50 ;  /* 0x0000003200367308 */ /* 0x0005f00000002400 */
[----:B------:R3:W-:Y:S01]  /*67b0*/  I2F R187, R93 ;  /* 0x0000005d00bb7306 */ /* 0x0007e20000201400 */
[----:B-1----:R-:W-:-:S02]  /*67c0*/  FFMA.FTZ R190, R190, -UR4, R221 ;  /* 0x80000004bebe7c23 */ /* 0x002fc400080100dd */
[----:B--2---:R-:W-:-:S05]  /*67d0*/  FMUL.FTZ R50, R71, c[0x0][0x2ec] ;  /* 0x0000bb0047327a20 */ /* 0x004fca0000410000 */
[----:B------:R1:W-:Y:S01]  /*67e0*/  MUFU.TANH R211, R89 ;  /* 0x0000005900d37308 */ /* 0x0003e20000002400 */
[----:B------:R-:W-:Y:S01]  /*67f0*/  FMUL.FTZ R71, R37, c[0x0][0x2ec] ;  /* 0x0000bb0025477a20 */ /* 0x000fe20000410000 */
[----:B------:R-:W-:-:S04]  /*6800*/  SHF.R.S32.HI R37, RZ, 0x1f, R188 ;  /* 0x0000001fff257819 */ /* 0x000fc800000114bc */
[----:B------:R-:W-:Y:S01]  /*6810*/  LEA.HI R37, R37, R188, RZ, 0x2 ;  /* 0x000000bc25257211 */ /* 0x000fe200078f10ff */
[----:B---3--:R-:W-:Y:S01]  /*6820*/  IMAD.IADD R93, R230, 0x1, -R179 ;  /* 0x00000001e65d7824 */ /* 0x008fe200078e0ab3 */
[----:B------:R2:W-:Y:S02]  /*6830*/  MUFU.TANH R217, R91 ;  /* 0x0000005b00d97308 */ /* 0x0005e40000002400 */
[----:B------:R-:W-:Y:S02]  /*6840*/  LOP3.LUT R37, R37, 0xfffffffc, RZ, 0xc0, !PT ;  /* 0xfffffffc25257812 */ /* 0x000fe400078ec0ff */
[----:B------:R-:W-:Y:S01]  /*6850*/  IABS R93, R93 ;  /* 0x0000005d005d7213 */ /* 0x000fe20000000000 */
[----:B-1----:R-:W-:-:S03]  /*6860*/  FMUL.FTZ R89, R120, c[0x0][0x2ec] ;  /* 0x0000bb0078597a20 */ /* 0x002fc60000410000 */
[----:B------:R1:W-:Y:S01]  /*6870*/  I2F R194, R94 ;  /* 0x0000005e00c27306 */ /* 0x0003e20000201400 */
[----:B--2---:R-:W-:-:S07]  /*6880*/  FMUL.FTZ R91, R81, c[0x0][0x2ec] ;  /* 0x0000bb00515b7a20 */ /* 0x004fce0000410000 */
[----:B------:R-:W-:Y:S08]  /*6890*/  I2F R212, R212 ;  /* 0x000000d400d47306 */ /* 0x000ff00000201400 */
[----:B------:R-:W-:Y:S01]  /*68a0*/  I2F R185, R185 ;  /* 0x000000b900b97306 */ /* 0x000fe20000201400 */
[----:B-1----:R-:W-:-:S05]  /*68b0*/  IMAD.IADD R94, R216, 0x1, -R245 ;  /* 0x00000001d85e7824 */ /* 0x002fca00078e0af5 */
[----:B------:R-:W-:Y:S02]  /*68c0*/  IABS R94, R94 ;  /* 0x0000005e005e7213 */ /* 0x000fe40000000000 */
[----:B------:R-:W-:Y:S08]  /*68d0*/  I2F R156, R156 ;  /* 0x0000009c009c7306 */ /* 0x000ff00000201400 */
[----:B------:R-:W1:Y:S08]  /*68e0*/  I2F R154, R154 ;  /* 0x0000009a009a7306 */ /* 0x000e700000201400 */
[----:B------:R-:W-:Y:S08]  /*68f0*/  I2F R118, R118 ;  /* 0x0000007600767306 */ /* 0x000ff00000201400 */
[----:B------:R-:W-:Y:S01]  /*6900*/  I2F R202, R202 ;  /* 0x000000ca00ca7306 */ /* 0x000fe20000201400 */
[----:B-1----:R-:W-:-:S05]  /*6910*/  FFMA.FTZ R154, R154, -UR4, R211 ;  /* 0x800000049a9a7c23 */ /* 0x002fca00080100d3 */
[----:B------:R-:W-:Y:S02]  /*6920*/  FSEL R236, R154, -INF , !P3 ;  /* 0xff8000009aec7808 */ /* 0x000fe40005800000 */
[----:B------:R-:W-:Y:S08]  /*6930*/  I2F R203, R203 ;  /* 0x000000cb00cb7306 */ /* 0x000ff00000201400 */
[----:B------:R-:W-:Y:S08]  /*6940*/  MUFU.TANH R129, R129 ;  /* 0x0000008100817308 */ /* 0x000ff00000002400 */
[----:B------:R-:W-:Y:S08]  /*6950*/  MUFU.TANH R131, R131 ;  /* 0x0000008300837308 */ /* 0x000ff00000002400 */
[----:B------:R-:W1:Y:S08]  /*6960*/  MUFU.TANH R88, R88 ;  /* 0x0000005800587308 */ /* 0x000e700000002400 */
[----:B------:R-:W2:Y:S08]  /*6970*/  MUFU.TANH R127, R127 ;  /* 0x0000007f007f7308 */ /* 0x000eb00000002400 */
[----:B------:R-:W3:Y:S01]  /*6980*/  MUFU.TANH R209, R209 ;  /* 0x000000d100d17308 */ /* 0x000ee20000002400 */
[----:B-1----:R-:W-:-:S07]  /*6990*/  FFMA.FTZ R88, R185, -UR4, R88 ;  /* 0x80000004b9587c23 */ /* 0x002fce0008010058 */
[----:B------:R1:W4:Y:S01]  /*69a0*/  MUFU.TANH R90, R87 ;  /* 0x00000057005a7308 */ /* 0x0003220000002400 */
[----:B--2---:R-:W-:-:S07]  /*69b0*/  FFMA.FTZ R112, R112, -UR4, R127 ;  /* 0x8000000470707c23 */ /* 0x004fce000801007f */
[----:B------:R-:W-:Y:S01]  /*69c0*/  I2F R180, R180 ;  /* 0x000000b400b47306 */ /* 0x000fe20000201400 */
[----:B---3--:R-:W-:-:S07]  /*69d0*/  FFMA.FTZ R202, R202, -UR4, R209 ;  /* 0x80000004caca7c23 */ /* 0x008fce00080100d1 */
[----:B------:R2:W-:Y:S01]  /*69e0*/  I2F R201, R102 ;  /* 0x0000006600c97306 */ /* 0x0005e20000201400 */
[----:B-1----:R-:W-:Y:S02]  /*69f0*/  FMUL.FTZ R87, R72, c[0x0][0x2ec] ;  /* 0x0000bb0048577a20 */ /* 0x002fe40000410000 */
[----:B------:R-:W-:Y:S02]  /*6a00*/  FMUL.FTZ R72, R74, c[0x0][0x2ec] ;  /* 0x0000bb004a487a20 */ /* 0x000fe40000410000 */
[----:B----4-:R-:W-:Y:S01]  /*6a10*/  FFMA.FTZ R90, R203, -UR4, R90 ;  /* 0x80000004cb5a7c23 */ /* 0x010fe2000801005a */
[----:B------:R-:W-:Y:S02]  /*6a20*/  IADD3 R203, R210, 0x2800, RZ ;  /* 0x00002800d2cb7810 */ /* 0x000fe40007ffe0ff */
[----:B------:R-:W-:Y:S02]  /*6a30*/  I2F R200, R100 ;  /* 0x0000006400c87306 */ /* 0x000fe40000201400 */
[----:B------:R-:W-:-:S06]  /*6a40*/  FSEL R216, R90, -INF , !P1 ;  /* 0xff8000005ad87808 */ /* 0x000fcc0004800000 */
[----:B------:R-:W1:Y:S01]  /*6a50*/  I2F R199, R199 ;  /* 0x000000c700c77306 */ /* 0x000e620000201400 */
[----:B--2---:R-:W-:-:S05]  /*6a60*/  IMAD.IADD R102, R218, 0x1, -R235 ;  /* 0x00000001da667824 */ /* 0x004fca00078e0aeb */
[----:B------:R-:W-:Y:S02]  /*6a70*/  IABS R102, R102 ;  /* 0x0000006600667213 */ /* 0x000fe40000000000 */
[----:B------:R-:W2:Y:S08]  /*6a80*/  MUFU.TANH R89, R89 ;  /* 0x0000005900597308 */ /* 0x000eb00000002400 */
[----:B------:R-:W3:Y:S01]  /*6a90*/  MUFU.TANH R86, R86 ;  /* 0x0000005600567308 */ /* 0x000ee20000002400 */
[----:B-1----:R-:W-:-:S05]  /*6aa0*/  FFMA.FTZ R82, R199, -UR4, R82 ;  /* 0x80000004c7527c23 */ /* 0x002fca0008010052 */
[----:B------:R-:W-:Y:S02]  /*6ab0*/  FSEL R234, R82, -INF , !P0 ;  /* 0xff80000052ea7808 */ /* 0x000fe40004000000 */
[----:B------:R-:W1:Y:S01]  /*6ac0*/  MUFU.TANH R205, R205 ;  /* 0x000000cd00cd7308 */ /* 0x000e620000002400 */
[----:B--2---:R-:W-:-:S05]  /*6ad0*/  FFMA.FTZ R89, R180, -UR4, R89 ;  /* 0x80000004b4597c23 */ /* 0x004fca0008010059 */
[----:B------:R-:W-:Y:S02]  /*6ae0*/  FSEL R239, R89, -INF , !P0 ;  /* 0xff80000059ef7808 */ /* 0x000fe40004000000 */
[----:B------:R-:W-:Y:S01]  /*6af0*/  MUFU.TANH R81, R53 ;  /* 0x0000003500517308 */ /* 0x000fe20000002400 */
[----:B---3--:R-:W-:-:S07]  /*6b00*/  FFMA.FTZ R86, R201, -UR4, R86 ;  /* 0x80000004c9567c23 */ /* 0x008fce0008010056 */
[----:B------:R-:W-:Y:S01]  /*6b10*/  I2F R116, R116 ;  /* 0x0000007400747306 */ /* 0x000fe20000201400 */
[----:B-1----:R-:W-:-:S07]  /*6b20*/  FFMA.FTZ R200, R200, -UR4, R205 ;  /* 0x80000004c8c87c23 */ /* 0x002fce00080100cd */
[----:B------:R-:W-:Y:S08]  /*6b30*/  I2F R114, R114 ;  /* 0x0000007200727306 */ /* 0x000ff00000201400 */
[----:B------:R-:W1:Y:S08]  /*6b40*/  MUFU.TANH R215, R126 ;  /* 0x0000007e00d77308 */ /* 0x000e700000002400 */
[----:B------:R-:W2:Y:S08]  /*6b50*/  MUFU.TANH R219, R219 ;  /* 0x000000db00db7308 */ /* 0x000eb00000002400 */
[----:B------:R-:W-:Y:S01]  /*6b60*/  MUFU.TANH R53, R49 ;  /* 0x0000003100357308 */ /* 0x000fe20000002400 */
[----:B-1----:R-:W-:Y:S01]  /*6b70*/  FFMA.FTZ R116, R116, -UR4, R215 ;  /* 0x8000000474747c23 */ /* 0x002fe200080100d7 */
[----:B------:R-:W-:-:S02]  /*6b80*/  FSEL R215, R202, -INF , !P1 ;  /* 0xff800000cad77808 */ /* 0x000fc40004800000 */
[----:B------:R-:W-:-:S04]  /*6b90*/  IADD3 R202, R210, 0x3000, RZ ;  /* 0x00003000d2ca7810 */ /* 0x000fc80007ffe0ff */
[----:B------:R-:W-:Y:S01]  /*6ba0*/  I2F R192, R192 ;  /* 0x000000c000c07306 */ /* 0x000fe20000201400 */
[----:B--2---:R-:W-:Y:S01]  /*6bb0*/  FFMA.FTZ R114, R114, -UR4, R219 ;  /* 0x8000000472727c23 */ /* 0x004fe200080100db */
[----:B------:R-:W-:-:S06]  /*6bc0*/  FSEL R219, R112, -INF , !P1 ;  /* 0xff80000070db7808 */ /* 0x000fcc0004800000 */
[----:B------:R1:W-:Y:S08]  /*6bd0*/  I2F R97, R63 ;  /* 0x0000003f00617306 */ /* 0x0003f00000201400 */
[----:B------:R-:W2:Y:S08]  /*6be0*/  MUFU.TANH R91, R91 ;  /* 0x0000005b005b7308 */ /* 0x000eb00000002400 */
[----:B------:R3:W-:Y:S01]  /*6bf0*/  MUFU.TANH R49, R45 ;  /* 0x0000002d00317308 */ /* 0x0007e20000002400 */
[----:B-1----:R-:W-:Y:S01]  /*6c00*/  IADD3 R63, -R249, R230, RZ ;  /* 0x000000e6f93f7210 */ /* 0x002fe20007ffe1ff */
[----:B------:R-:W-:-:S03]  /*6c10*/  IMAD.IADD R230, R230, 0x1, -R214 ;  /* 0x00000001e6e67824 */ /* 0x000fc600078e0ad6 */
[----:B------:R-:W-:Y:S02]  /*6c20*/  IABS R63, R63 ;  /* 0x0000003f003f7213 */ /* 0x000fe40000000000 */
[----:B------:R-:W-:Y:S01]  /*6c30*/  IABS R142, R230 ;  /* 0x000000e6008e7213 */ /* 0x000fe20000000000 */
[----:B------:R-:W-:Y:S01]  /*6c40*/  I2F R117, R117 ;  /* 0x0000007500757306 */ /* 0x000fe20000201400 */
[----:B------:R-:W-:Y:S01]  /*6c50*/  FSEL R230, R190, -INF , !P4 ;  /* 0xff800000bee67808 */ /* 0x000fe20006000000 */
[----:B--2---:R-:W-:-:S05]  /*6c60*/  FFMA.FTZ R91, R192, -UR4, R91 ;  /* 0x80000004c05b7c23 */ /* 0x004fca000801005b */
[----:B------:R-:W-:Y:S01]  /*6c70*/  FSEL R231, R91, -INF , !P6 ;  /* 0xff8000005be77808 */ /* 0x000fe20007000000 */
[----:B------:R-:W1:Y:S01]  /*6c80*/  MUFU.TANH R78, R78 ;  /* 0x0000004e004e7308 */ /* 0x000e620000002400 */
[----:B---3--:R-:W-:Y:S02]  /*6c90*/  FFMA.FTZ R45, R17, -UR4, R204 ;  /* 0x80000004112d7c23 */ /* 0x008fe400080100cc */
[----:B------:R-:W-:Y:S02]  /*6ca0*/  FMUL.FTZ R17, R39, c[0x0][0x2ec] ;  /* 0x0000bb0027117a20 */ /* 0x000fe40000410000 */
[----:B------:R-:W-:Y:S01]  /*6cb0*/  FFMA.FTZ R39, R197, -UR4, R128 ;  /* 0x80000004c5277c23 */ /* 0x000fe20008010080 */
[----:B------:R-:W-:Y:S02]  /*6cc0*/  FSEL R45, R45, -INF , !P4 ;  /* 0xff8000002d2d7808 */ /* 0x000fe40006000000 */
[----:B------:R2:W-:Y:S02]  /*6cd0*/  MUFU.TANH R69, R36 ;  /* 0x0000002400457308 */ /* 0x0005e40000002400 */
[----:B------:R-:W-:-:S06]  /*6ce0*/  FSEL R39, R39, -INF , !P4 ;  /* 0xff80000027277808 */ /* 0x000fcc0006000000 */
[----:B------:R-:W3:Y:S01]  /*6cf0*/  I2F R170, R170 ;  /* 0x000000aa00aa7306 */ /* 0x000ee20000201400 */
[----:B-1----:R-:W-:-:S05]  /*6d00*/  FFMA.FTZ R78, R117, -UR4, R78 ;  /* 0x80000004754e7c23 */ /* 0x002fca000801004e */
[----:B------:R-:W-:Y:S02]  /*6d10*/  FSEL R126, R78, -INF , !P5 ;  /* 0xff8000004e7e7808 */ /* 0x000fe40006800000 */
[----:B------:R-:W-:Y:S01]  /*6d20*/  I2F R134, R134 ;  /* 0x0000008600867306 */ /* 0x000fe20000201400 */
[----:B--2---:R-:W-:Y:S01]  /*6d30*/  IADD3 R36, R188, -R37, RZ ;  /* 0x80000025bc247210 */ /* 0x004fe20007ffe0ff */
[----:B------:R-:W-:-:S04]  /*6d40*/  FFMA.FTZ R37, R193, -UR4, R130 ;  /* 0x80000004c1257c23 */ /* 0x000fc80008010082 */
[----:B------:R1:W-:Y:S01]  /*6d50*/  STL [R1+0x38], R36 ;  /* 0x0000382401007387 */ /* 0x0003e20000100800 */
[----:B------:R-:W-:Y:S01]  /*6d60*/  FSEL R37, R37, -INF , !P4 ;  /* 0xff80000025257808 */ /* 0x000fe20006000000 */
[----:B------:R-:W-:Y:S01]  /*6d70*/  I2F R93, R93 ;  /* 0x0000005d005d7306 */ /* 0x000fe20000201400 */
[----:B------:R-:W-:Y:S01]  /*6d80*/  ISETP.GE.AND P4, PT, R183, UR13, PT ;  /* 0x0000000db7007c0c */ /* 0x000fe2000bf86270 */
[----:B------:R-:W-:Y:S02]  /*6d90*/  FMUL.FTZ R183, R28, c[0x0][0x2ec] ;  /* 0x0000bb001cb77a20 */ /* 0x000fe40000410000 */
[----:B------:R-:W-:Y:S02]  /*6da0*/  FFMA.FTZ R28, R118, -UR4, R217 ;  /* 0x80000004761c7c23 */ /* 0x000fe400080100d9 */
[----:B---3--:R-:W-:Y:S02]  /*6db0*/  FFMA.FTZ R49, R170, -UR4, R49 ;  /* 0x80000004aa317c23 */ /* 0x008fe40008010031 */
[----:B------:R-:W2:Y:S01]  /*6dc0*/  MUFU.TANH R47, R47 ;  /* 0x0000002f002f7308 */ /* 0x000ea20000002400 */
[----:B------:R-:W-:-:S07]  /*6dd0*/  FSEL R28, R28, -INF , !P3 ;  /* 0xff8000001c1c7808 */ /* 0x000fce0005800000 */
[----:B------:R-:W3:Y:S01]  /*6de0*/  MUFU.TANH R44, R44 ;  /* 0x0000002c002c7308 */ /* 0x000ee20000002400 */
[----:B-1----:R-:W-:-:S07]  /*6df0*/  FFMA.FTZ R36, R156, -UR4, R131 ;  /* 0x800000049c247c23 */ /* 0x002fce0008010083 */
[----:B------:R-:W1:Y:S01]  /*6e00*/  MUFU.TANH R50, R50 ;  /* 0x0000003200327308 */ /* 0x000e620000002400 */
[----:B--2---:R-:W-:Y:S01]  /*6e10*/  FFMA.FTZ R47, R134, -UR4, R47 ;  /* 0x80000004862f7c23 */ /* 0x004fe2000801002f */
[----:B------:R-:W-:-:S06]  /*6e20*/  FSEL R36, R36, -INF , !P3 ;  /* 0xff80000024247808 */ /* 0x000fcc0005800000 */
[----:B------:R2:W-:Y:S01]  /*6e30*/  MUFU.TANH R125, R83 ;  /* 0x00000053007d7308 */ /* 0x0005e20000002400 */
[----:B---3--:R-:W-:-:S07]  /*6e40*/  FFMA.FTZ R44, R97, -UR4, R44 ;  /* 0x80000004612c7c23 */ /* 0x008fce000801002c */
[----:B------:R-:W-:Y:S01]  /*6e50*/  I2F R184, R184 ;  /* 0x000000b800b87306 */ /* 0x000fe20000201400 */
[----:B-1----:R-:W-:-:S07]  /*6e60*/  FFMA.FTZ R50, R93, -UR4, R50 ;  /* 0x800000045d327c23 */ /* 0x002fce0008010032 */
[----:B------:R-:W1:Y:S01]  /*6e70*/  I2F R115, R115 ;  /* 0x0000007300737306 */ /* 0x000e620000201400 */
[----:B--2---:R-:W-:Y:S02]  /*6e80*/  FMUL.FTZ R83, R77, c[0x0][0x2ec] ;  /* 0x0000bb004d537a20 */ /* 0x004fe40000410000 */
[----:B------:R-:W-:Y:S02]  /*6e90*/  FMUL.FTZ R77, R48, c[0x0][0x2ec] ;  /* 0x0000bb00304d7a20 */ /* 0x000fe40000410000 */
[----:B------:R-:W-:-:S03]  /*6ea0*/  FMUL.FTZ R48, R73, c[0x0][0x2ec] ;  /* 0x0000bb0049307a20 */ /* 0x000fc60000410000 */
[----:B------:R-:W2:Y:S08]  /*6eb0*/  MUFU.TANH R207, R207 ;  /* 0x000000cf00cf7308 */ /* 0x000eb00000002400 */
[----:B------:R-:W3:Y:S01]  /*6ec0*/  I2F R140, R140 ;  /* 0x0000008c008c7306 */ /* 0x000ee20000201400 */
[----:B-1----:R-:W-:-:S07]  /*6ed0*/  FFMA.FTZ R115, R115, -UR4, R124 ;  /* 0x8000000473737c23 */ /* 0x002fce000801007c */
[----:B------:R-:W-:Y:S01]  /*6ee0*/  I2F R92, R92 ;  /* 0x0000005c005c7306 */ /* 0x000fe20000201400 */
[----:B--2---:R-:W-:-:S07]  /*6ef0*/  FFMA.FTZ R184, R184, -UR4, R207 ;  /* 0x80000004b8b87c23 */ /* 0x004fce00080100cf */
[----:B------:R-:W-:Y:S01]  /*6f00*/  I2F R99, R99 ;  /* 0x0000006300637306 */ /* 0x000fe20000201400 */
[----:B---3--:R-:W-:-:S05]  /*6f10*/  FFMA.FTZ R112, R140, -UR4, R123 ;  /* 0x800000048c707c23 */ /* 0x008fca000801007b */
[----:B------:R-:W-:Y:S02]  /*6f20*/  FSEL R112, R112, -INF , !P5 ;  /* 0xff80000070707808 */ /* 0x000fe40006800000 */
[----:B------:R-:W-:Y:S08]  /*6f30*/  I2F R94, R94 ;  /* 0x0000005e005e7306 */ /* 0x000ff00000201400 */
[----:B------:R-:W1:Y:S08]  /*6f40*/  MUFU.TANH R38, R38 ;  /* 0x0000002600267308 */ /* 0x000e700000002400 */
[----:B------:R-:W2:Y:S08]  /*6f50*/  MUFU.TANH R213, R213 ;  /* 0x000000d500d57308 */ /* 0x000eb00000002400 */
[----:B------:R-:W3:Y:S01]  /*6f60*/  MUFU.TANH R29, R29 ;  /* 0x0000001d001d7308 */ /* 0x000ee20000002400 */
[----:B-1----:R-:W-:-:S07]  /*6f70*/  FFMA.FTZ R38, R99, -UR4, R38 ;  /* 0x8000000463267c23 */ /* 0x002fce0008010026 */
[----:B------:R-:W-:Y:S01]  /*6f80*/  I2F R195, R195 ;  /* 0x000000c300c37306 */ /* 0x000fe20000201400 */
[----:B--2---:R-:W-:-:S07]  /*6f90*/  FFMA.FTZ R94, R94, -UR4, R213 ;  /* 0x800000045e5e7c23 */ /* 0x004fce00080100d5 */
[----:B------:R-:W1:Y:S01]  /*6fa0*/  MUFU.TANH R84, R84 ;  /* 0x0000005400547308 */ /* 0x000e620000002400 */
[----:B---3--:R-:W-:Y:S01]  /*6fb0*/  FFMA.FTZ R91, R92, -UR4, R29 ;  /* 0x800000045c5b7c23 */ /* 0x008fe2000801001d */
[----:B------:R-:W-:-:S06]  /*6fc0*/  LOP3.LUT R29, R4, 0x3, RZ, 0xc0, !PT ;  /* 0x00000003041d7812 */ /* 0x000fcc00078ec0ff */
[----:B------:R2:W3:Y:S08]  /*6fd0*/  MUFU.TANH R73, R46 ;  /* 0x0000002e00497308 */ /* 0x0004f00000002400 */
[----:B------:R-:W-:Y:S01]  /*6fe0*/  I2F R182, R182 ;  /* 0x000000b600b67306 */ /* 0x000fe20000201400 */
[----:B-1----:R-:W-:-:S07]  /*6ff0*/  FFMA.FTZ R84, R195, -UR4, R84 ;  /* 0x80000004c3547c23 */ /* 0x002fce0008010054 */
[----:B------:R-:W1:Y:S01]  /*7000*/  I2F R158, R158 ;  /* 0x0000009e009e7306 */ /* 0x000e620000201400 */
[----:B--2---:R-:W-:Y:S02]  /*7010*/  FFMA.FTZ R46, R212, -UR4, R129 ;  /* 0x80000004d42e7c23 */ /* 0x004fe40008010081 */
[----:B---3--:R-:W-:-:S03]  /*7020*/  FFMA.FTZ R73, R194, -UR4, R73 ;  /* 0x80000004c2497c23 */ /* 0x008fc60008010049 */
[----:B------:R-:W-:Y:S02]  /*7030*/  FSEL R46, R46, -INF , !P3 ;  /* 0xff8000002e2e7808 */ /* 0x000fe40005800000 */
[----:B------:R-:W2:Y:S01]  /*7040*/  MUFU.TANH R85, R85 ;  /* 0x0000005500557308 */ /* 0x000ea20000002400 */
[----:B------:R-:W-:Y:S02]  /*7050*/  ISETP.GE.AND P3, PT, R233, UR13, PT ;  /* 0x0000000de9007c0c */ /* 0x000fe4000bf66270 */
[----:B------:R-:W-:Y:S02]  /*7060*/  FSEL R233, R200, -INF , !P0 ;  /* 0xff800000c8e97808 */ /* 0x000fe40004000000 */
[----:B------:R-:W-:-:S03]  /*7070*/  IADD3 R200, R210, 0x3800, RZ ;  /* 0x00003800d2c87810 */ /* 0x000fc60007ffe0ff */
[----:B------:R-:W3:Y:S01]  /*7080*/  I2F R176, R176 ;  /* 0x000000b000b07306 */ /* 0x000ee20000201400 */
[----:B-1----:R-:W-:-:S05]  /*7090*/  FFMA.FTZ R125, R158, -UR4, R125 ;  /* 0x800000049e7d7c23 */ /* 0x002fca000801007d */
[----:B------:R-:W-:Y:S02]  /*70a0*/  FSEL R232, R125, -INF , !P6 ;  /* 0xff8000007de87808 */ /* 0x000fe40007000000 */
[----:B------:R-:W-:Y:S01]  /*70b0*/  I2F R113, R113 ;  /* 0x0000007100717306 */ /* 0x000fe20000201400 */
[----:B--2---:R-:W-:-:S05]  /*70c0*/  FFMA.FTZ R85, R182, -UR4, R85 ;  /* 0x80000004b6557c23 */ /* 0x004fca0008010055 */
[----:B------:R-:W-:Y:S02]  /*70d0*/  FSEL R227, R85, -INF , !P6 ;  /* 0xff80000055e37808 */ /* 0x000fe40007000000 */
[----:B------:R-:W-:Y:S01]  /*70e0*/  I2F R108, R108 ;  /* 0x0000006c006c7306 */ /* 0x000fe20000201400 */
[----:B---3--:R-:W-:-:S05]  /*70f0*/  FFMA.FTZ R81, R176, -UR4, R81 ;  /* 0x80000004b0517c23 */ /* 0x008fca0008010051 */
[----:B------:R-:W-:Y:S02]  /*7100*/  FSEL R130, R81, -INF , !P4 ;  /* 0xff80000051827808 */ /* 0x000fe40006000000 */
[----:B------:R-:W-:Y:S08]  /*7110*/  I2F R106, R106 ;  /* 0x0000006a006a7306 */ /* 0x000ff00000201400 */
[----:B------:R-:W1:Y:S08]  /*7120*/  MUFU.TANH R52, R52 ;  /* 0x0000003400347308 */ /* 0x000e700000002400 */
[----:B------:R-:W2:Y:S08]  /*7130*/  MUFU.TANH R83, R83 ;  /* 0x0000005300537308 */ /* 0x000eb00000002400 */
[----:B------:R-:W3:Y:S01]  /*7140*/  MUFU.TANH R79, R79 ;  /* 0x0000004f004f7308 */ /* 0x000ee20000002400 */
        /* <DEDUP_REMOVED lines=8> */
[----:B------:R-:W1:Y:S01]  /*71d0*/  I2F R174, R174 ;  /* 0x000000ae00ae7306 */ /* 0x000e620000201400 */
[----:B------:R-:W-:Y:S02]  /*71e0*/  ISETP.GE.AND P4, PT, R245, UR13, PT ;  /* 0x0000000df5007c0c */ /* 0x000fe4000bf86270 */
[----:B------:R-:W-:Y:S02]  /*71f0*/  IADD3 R245, R210, 0x1800, RZ ;  /* 0x00001800d2f57810 */ /* 0x000fe40007ffe0ff */
[----:B------:R-:W-:-:S03]  /*7200*/  FSEL R120, R38, -INF , !P4 ;  /* 0xff80000026787808 */ /* 0x000fc60006000000 */
[----:B------:R-:W-:Y:S08]  /*7210*/  I2F R168, R168 ;  /* 0x000000a800a87306 */ /* 0x000ff00000201400 */
[----:B------:R-:W-:Y:S01]  /*7220*/  I2F R119, R119 ;  /* 0x0000007700777306 */ /* 0x000fe20000201400 */
[----:B-1----:R-:W-:-:S07]  /*7230*/  FFMA.FTZ R53, R174, -UR4, R53 ;  /* 0x80000004ae357c23 */ /* 0x002fce0008010035 */
[----:B------:R-:W1:Y:S08]  /*7240*/  I2F R105, R105 ;  /* 0x0000006900697306 */ /* 0x000e700000201400 */
[----:B------:R-:W-:Y:S08]  /*7250*/  I2F R104, R104 ;  /* 0x0000006800687306 */ /* 0x000ff00000201400 */
[----:B------:R-:W-:Y:S01]  /*7260*/  I2F R103, R103 ;  /* 0x0000006700677306 */ /* 0x000fe20000201400 */
[----:B-1----:R-:W-:-:S07]  /*7270*/  FFMA.FTZ R54, R105, -UR4, R54 ;  /* 0x8000000469367c23 */ /* 0x002fce0008010036 */
[----:B------:R-:W-:Y:S08]  /*7280*/  I2F R102, R102 ;  /* 0x0000006600667306 */ /* 0x000ff00000201400 */
[----:B------:R-:W-:Y:S08]  /*7290*/  I2F R101, R101 ;  /* 0x0000006500657306 */ /* 0x000ff00000201400 */
[----:B------:R1:W-:Y:S08]  /*72a0*/  I2F R100, R56 ;  /* 0x0000003800647306 */ /* 0x0003f00000201400 */
[----:B------:R-:W-:Y:S08]  /*72b0*/  I2F R146, R146 ;  /* 0x0000009200927306 */ /* 0x000ff00000201400 */
[----:B------:R-:W2:Y:S01]  /*72c0*/  MUFU.TANH R80, R80 ;  /* 0x0000005000507308 */ /* 0x000ea20000002400 */
[----:B-1----:R-:W-:-:S02]  /*72d0*/  FSEL R56, R206, -INF , !P2 ;  /* 0xff800000ce387808 */ /* 0x002fc40005000000 */
[----:B------:R-:W-:Y:S02]  /*72e0*/  ISETP.GE.AND P2, PT, R223, UR13, PT ;  /* 0x0000000ddf007c0c */ /* 0x000fe4000bf46270 */
[----:B------:R-:W-:Y:S02]  /*72f0*/  FSEL R223, R88, -INF , !P1 ;  /* 0xff80000058df7808 */ /* 0x000fe40004800000 */
[----:B------:R-:W-:Y:S01]  /*7300*/  ISETP.GE.AND P1, PT, R237, UR13, PT ;  /* 0x0000000ded007c0c */ /* 0x000fe2000bf26270 */
[----:B------:R-:W1:Y:S01]  /*7310*/  MUFU.TANH R76, R76 ;  /* 0x0000004c004c7308 */ /* 0x000e620000002400 */
[----:B------:R-:W-:Y:S02]  /*7320*/  FSEL R237, R86, -INF , !P0 ;  /* 0xff80000056ed7808 */ /* 0x000fe40004000000 */
[----:B------:R-:W-:Y:S02]  /*7330*/  ISETP.GE.AND P0, PT, R179, UR13, PT ;  /* 0x0000000db3007c0c */ /* 0x000fe4000bf06270 */
[----:B------:R-:W-:-:S02]  /*7340*/  FSEL R225, R184, -INF , !P2 ;  /* 0xff800000b8e17808 */ /* 0x000fc40005000000 */
[----:B------:R-:W-:Y:S01]  /*7350*/  FSEL R213, R49, -INF , !P0 ;  /* 0xff80000031d57808 */ /* 0x000fe20004000000 */
[----:B------:R-:W3:Y:S01]  /*7360*/  MUFU.TANH R77, R77 ;  /* 0x0000004d004d7308 */ /* 0x000ee20000002400 */
[----:B------:R-:W-:Y:S01]  /*7370*/  FSEL R123, R47, -INF , !P0 ;  /* 0xff8000002f7b7808 */ /* 0x000fe20004000000 */
[----:B--2---:R-:W-:Y:S01]  /*7380*/  FFMA.FTZ R80, R177, -UR4, R80 ;  /* 0x80000004b1507c23 */ /* 0x004fe20008010050 */
[----:B------:R-:W-:Y:S02]  /*7390*/  FSEL R99, R44, -INF , !P0 ;  /* 0xff8000002c637808 */ /* 0x000fe40004000000 */
[----:B------:R-:W-:Y:S02]  /*73a0*/  FSEL R92, R50, -INF , !P0 ;  /* 0xff800000325c7808 */ /* 0x000fe40004000000 */
[----:B------:R-:W-:Y:S01]  /*73b0*/  PLOP3.LUT P0, PT, PT, PT, UP0, 0x80, 0x0 ;  /* 0x000000000000781c */ /* 0x000fe20003f0f008 */
[----:B------:R-:W2:Y:S01]  /*73c0*/  MUFU.TANH R51, R51 ;  /* 0x0000003300337308 */ /* 0x000ea20000002400 */
[----:B------:R-:W-:Y:S01]  /*73d0*/  FSEL R221, R116, -INF , !P2 ;  /* 0xff80000074dd7808 */ /* 0x000fe20005000000 */
[----:B-1----:R-:W-:Y:S01]  /*73e0*/  FFMA.FTZ R76, R119, -UR4, R76 ;  /* 0x80000004774c7c23 */ /* 0x002fe2000801004c */
[----:B------:R-:W-:-:S02]  /*73f0*/  FSEL R217, R115, -INF , !P2 ;  /* 0xff80000073d97808 */ /* 0x000fc40005000000 */
[----:B------:R-:W-:Y:S02]  /*7400*/  FSEL R218, R114, -INF , !P2 ;  /* 0xff80000072da7808 */ /* 0x000fe40005000000 */
[----:B------:R-:W-:Y:S01]  /*7410*/  ISETP.GE.AND P2, PT, R235, UR13, PT ;  /* 0x0000000deb007c0c */ /* 0x000fe2000bf46270 */
[----:B------:R-:W1:Y:S01]  /*7420*/  MUFU.TANH R87, R87 ;  /* 0x0000005700577308 */ /* 0x000e620000002400 */
[----:B------:R-:W-:Y:S01]  /*7430*/  FSEL R235, R84, -INF , !P6 ;  /* 0xff80000054eb7808 */ /* 0x000fe20007000000 */
[----:B---3--:R-:W-:Y:S01]  /*7440*/  FFMA.FTZ R77, R172, -UR4, R77 ;  /* 0x80000004ac4d7c23 */ /* 0x008fe2000801004d */
[----:B------:R-:W-:Y:S02]  /*7450*/  ISETP.GE.AND P6, PT, R247, UR13, PT ;  /* 0x0000000df7007c0c */ /* 0x000fe4000bfc6270 */
[----:B------:R-:W-:Y:S02]  /*7460*/  FSEL R127, R80, -INF , !P5 ;  /* 0xff800000507f7808 */ /* 0x000fe40006800000 */
[----:B------:R-:W-:Y:S01]  /*7470*/  FSEL R125, R76, -INF , !P5 ;  /* 0xff8000004c7d7808 */ /* 0x000fe20006800000 */
[----:B------:R-:W3:Y:S01]  /*7480*/  MUFU.TANH R48, R48 ;  /* 0x0000003000307308 */ /* 0x000ee20000002400 */
[----:B--2---:R-:W-:Y:S01]  /*7490*/  FFMA.FTZ R51, R102, -UR4, R51 ;  /* 0x8000000466337c23 */ /* 0x004fe20008010033 */
[----:B------:R-:W-:-:S02]  /*74a0*/  FSEL R205, R77, -INF , !P3 ;  /* 0xff8000004dcd7808 */ /* 0x000fc40005800000 */
[----:B------:R-:W-:Y:S02]  /*74b0*/  FSEL R116, R54, -INF , !P3 ;  /* 0xff80000036747808 */ /* 0x000fe40005800000 */
[----:B------:R-:W-:Y:S02]  /*74c0*/  FSEL R201, R53, -INF , !P2 ;  /* 0xff80000035c97808 */ /* 0x000fe40005000000 */
[----:B------:R-:W2:Y:S01]  /*74d0*/  MUFU.TANH R72, R72 ;  /* 0x0000004800487308 */ /* 0x000ea20000002400 */
[----:B-1----:R-:W-:Y:S01]  /*74e0*/  FFMA.FTZ R87, R104, -UR4, R87 ;  /* 0x8000000468577c23 */ /* 0x002fe20008010057 */
[----:B------:R-:W-:Y:S02]  /*74f0*/  FSEL R115, R51, -INF , !P2 ;  /* 0xff80000033737808 */ /* 0x000fe40005000000 */
[----:B------:R-:W-:Y:S02]  /*7500*/  FSEL R114, R73, -INF , !P1 ;  /* 0xff80000049727808 */ /* 0x000fe40004800000 */
[----:B------:R-:W-:-:S02]  /*7510*/  FSEL R197, R87, -INF , !P3 ;  /* 0xff80000057c57808 */ /* 0x000fc40005800000 */
[----:B------:R-:W1:Y:S01]  /*7520*/  MUFU.TANH R75, R75 ;  /* 0x0000004b004b7308 */ /* 0x000e620000002400 */
[----:B---3--:R-:W-:Y:S01]  /*7530*/  FFMA.FTZ R48, R101, -UR4, R48 ;  /* 0x8000000465307c23 */ /* 0x008fe20008010030 */
[----:B------:R-:W-:Y:S02]  /*7540*/  ISETP.GE.AND P5, PT, R249, UR13, PT ;  /* 0x0000000df9007c0c */ /* 0x000fe4000bfa6270 */
[----:B------:R-:W-:Y:S02]  /*7550*/  IADD3 R247, R210, 0x800, RZ ;  /* 0x00000800d2f77810 */ /* 0x000fe40007ffe0ff */
[----:B------:R-:W-:Y:S02]  /*7560*/  FSEL R131, R48, -INF , !P2 ;  /* 0xff80000030837808 */ /* 0x000fe40005000000 */
[----:B------:R-:W3:Y:S01]  /*7570*/  MUFU.TANH R55, R55 ;  /* 0x0000003700377308 */ /* 0x000ee20000002400 */
[----:B--2---:R-:W-:Y:S01]  /*7580*/  FFMA.FTZ R72, R103, -UR4, R72 ;  /* 0x8000000467487c23 */ /* 0x004fe20008010048 */
[----:B------:R-:W-:-:S04]  /*7590*/  FSEL R91, R91, -INF , !P6 ;  /* 0xff8000005b5b7808 */ /* 0x000fc80007000000 */
[----:B------:R-:W-:Y:S02]  /*75a0*/  FSEL R206, R72, -INF , !P3 ;  /* 0xff80000048ce7808 */ /* 0x000fe40005800000 */
[----:B------:R-:W2:Y:S01]  /*75b0*/  MUFU.TANH R68, R68 ;  /* 0x0000004400447308 */ /* 0x000ea20000002400 */
[----:B-1----:R-:W-:Y:S01]  /*75c0*/  FFMA.FTZ R75, R100, -UR4, R75 ;  /* 0x80000004644b7c23 */ /* 0x002fe2000801004b */
[----:B------:R-:W-:-:S04]  /*75d0*/  ISETP.GE.AND P3, PT, R167, UR13, PT ;  /* 0x0000000da7007c0c */ /* 0x000fc8000bf66270 */
[----:B------:R-:W-:Y:S02]  /*75e0*/  FSEL R204, R75, -INF , !P2 ;  /* 0xff8000004bcc7808 */ /* 0x000fe40005000000 */
[----:B------:R-:W1:Y:S01]  /*75f0*/  MUFU.TANH R121, R70 ;  /* 0x0000004600797308 */ /* 0x000e620000002400 */
[----:B---3--:R-:W-:Y:S01]  /*7600*/  FFMA.FTZ R55, R168, -UR4, R55 ;  /* 0x80000004a8377c23 */ /* 0x008fe20008010037 */
[----:B------:R-:W-:-:S04]  /*7610*/  ISETP.GE.AND P2, PT, R178, UR13, PT ;  /* 0x0000000db2007c0c */ /* 0x000fc8000bf46270 */
[----:B------:R-:W-:Y:S02]  /*7620*/  FSEL R199, R55, -INF , !P1 ;  /* 0xff80000037c77808 */ /* 0x000fe40004800000 */
[----:B------:R-:W-:Y:S01]  /*7630*/  I2F R96, R96 ;  /* 0x0000006000607306 */ /* 0x000fe20000201400 */
[----:B--2---:R-:W-:-:S05]  /*7640*/  FFMA.FTZ R68, R187, -UR4, R68 ;  /* 0x80000004bb447c23 */ /* 0x004fca0008010044 */
[----:B------:R-:W-:Y:S02]  /*7650*/  FSEL R85, R68, -INF , !P1 ;  /* 0xff80000044557808 */ /* 0x000fe40004800000 */
[----:B------:R-:W2:Y:S01]  /*7660*/  MUFU.TANH R183, R183 ;  /* 0x000000b700b77308 */ /* 0x000ea20000002400 */
[----:B-1----:R-:W-:-:S05]  /*7670*/  FFMA.FTZ R84, R146, -UR4, R121 ;  /* 0x8000000492547c23 */ /* 0x002fca0008010079 */
[----:B------:R-:W-:Y:S02]  /*7680*/  FSEL R84, R84, -INF , !P1 ;  /* 0xff80000054547808 */ /* 0x000fe40004800000 */
[----:B------:R-:W-:Y:S01]  /*7690*/  I2F R164, R164 ;  /* 0x000000a400a47306 */ /* 0x000fe20000201400 */
[----:B------:R-:W-:-:S07]  /*76a0*/  ISETP.GE.AND P1, PT, R214, UR13, PT ;  /* 0x0000000dd6007c0c */ /* 0x000fce000bf26270 */
[----:B------:R-:W-:Y:S01]  /*76b0*/  I2F R165, R165 ;  /* 0x000000a500a57306 */ /* 0x000fe20000201400 */
[----:B--2---:R-:W-:-:S07]  /*76c0*/  FFMA.FTZ R96, R96, -UR4, R183 ;  /* 0x8000000460607c23 */ /* 0x004fce00080100b7 */
[----:B------:R-:W1:Y:S08]  /*76d0*/  I2F R166, R166 ;  /* 0x000000a600a67306 */ /* 0x000e700000201400 */
[----:B------:R-:W-:Y:S08]  /*76e0*/  I2F R186, R186 ;  /* 0x000000ba00ba7306 */ /* 0x000ff00000201400 */
[----:B------:R-:W-:Y:S01]  /*76f0*/  I2F R244, R244 ;  /* 0x000000f400f47306 */ /* 0x000fe20000201400 */
[----:B-1----:R-:W-:-:S07]  /*7700*/  FFMA.FTZ R69, R166, -UR4, R69 ;  /* 0x80000004a6457c23 */ /* 0x002fce0008010045 */
[----:B------:R-:W-:Y:S08]  /*7710*/  I2F R162, R162 ;  /* 0x000000a200a27306 */ /* 0x000ff00000201400 */
        /* <DEDUP_REMOVED lines=14> */
[----:B------:R-:W1:Y:S08]  /*7800*/  MUFU.TANH R71, R71 ;  /* 0x0000004700477308 */ /* 0x000e700000002400 */
[----:B------:R-:W2:Y:S08]  /*7810*/  MUFU.TANH R17, R17 ;  /* 0x0000001100117308 */ /* 0x000eb00000002400 */
[----:B------:R-:W3:Y:S01]  /*7820*/  MUFU.TANH R24, R24 ;  /* 0x0000001800187308 */ /* 0x000ee20000002400 */
[----:B-1----:R-:W-:-:S05]  /*7830*/  FFMA.FTZ R71, R186, -UR4, R71 ;  /* 0x80000004ba477c23 */ /* 0x002fca0008010047 */
[----:B------:R-:W-:Y:S02]  /*7840*/  FSEL R209, R71, -INF , !P3 ;  /* 0xff80000047d17808 */ /* 0x000fe40005800000 */
[----:B------:R-:W1:Y:S01]  /*7850*/  MUFU.TANH R25, R25 ;  /* 0x0000001900197308 */ /* 0x000e620000002400 */
[----:B--2---:R-:W-:Y:S01]  /*7860*/  FFMA.FTZ R17, R98, -UR4, R17 ;  /* 0x8000000462117c23 */ /* 0x004fe20008010011 */
[----:B------:R-:W-:Y:S02]  /*7870*/  FSEL R98, R96, -INF , !P6 ;  /* 0xff80000060627808 */ /* 0x000fe40007000000 */
[----:B------:R-:W-:Y:S02]  /*7880*/  FSEL R96, R94, -INF , !P4 ;  /* 0xff8000005e607808 */ /* 0x000fe40006000000 */
[----:B------:R-:W-:Y:S02]  /*7890*/  FSEL R119, R17, -INF , !P3 ;  /* 0xff80000011777808 */ /* 0x000fe40005800000 */
[----:B------:R-:W2:Y:S01]  /*78a0*/  MUFU.TANH R27, R27 ;  /* 0x0000001b001b7308 */ /* 0x000ea20000002400 */
[----:B---3--:R-:W-:-:S07]  /*78b0*/  FFMA.FTZ R24, R135, -UR4, R24 ;  /* 0x8000000487187c23 */ /* 0x008fce0008010018 */
[----:B------:R-:W3:Y:S01]  /*78c0*/  MUFU.TANH R26, R26 ;  /* 0x0000001a001a7308 */ /* 0x000ee20000002400 */
[----:B-1----:R-:W-:-:S05]  /*78d0*/  FFMA.FTZ R25, R60, -UR4, R25 ;  /* 0x800000043c197c23 */ /* 0x002fca0008010019 */
[----:B------:R-:W-:Y:S02]  /*78e0*/  FSEL R89, R25, -INF , !P4 ;  /* 0xff80000019597808 */ /* 0x000fe40006000000 */
[----:B------:R-:W1:Y:S01]  /*78f0*/  MUFU.TANH R30, R30 ;  /* 0x0000001e001e7308 */ /* 0x000e620000002400 */
[----:B--2---:R-:W-:-:S05]  /*7900*/  FFMA.FTZ R27, R138, -UR4, R27 ;  /* 0x800000048a1b7c23 */ /* 0x004fca000801001b */
[----:B------:R-:W-:Y:S02]  /*7910*/  FSEL R88, R27, -INF , !P3 ;  /* 0xff8000001b587808 */ /* 0x000fe40005800000 */
[----:B------:R-:W2:Y:S01]  /*7920*/  MUFU.TANH R20, R20 ;  /* 0x0000001400147308 */ /* 0x000ea20000002400 */
[----:B---3--:R-:W-:Y:S01]  /*7930*/  FFMA.FTZ R26, R95, -UR4, R26 ;  /* 0x800000045f1a7c23 */ /* 0x008fe2000801001a */
[----:B------:R-:W-:-:S04]  /*7940*/  FSEL R95, R24, -INF , !P3 ;  /* 0xff800000185f7808 */ /* 0x000fc80005800000 */
[----:B------:R-:W-:Y:S02]  /*7950*/  FSEL R97, R26, -INF , !P5 ;  /* 0xff8000001a617808 */ /* 0x000fe40006800000 */
[----:B------:R-:W3:Y:S01]  /*7960*/  MUFU.TANH R70, R21 ;  /* 0x0000001500467308 */ /* 0x000ee20000002400 */
[----:B-1----:R-:W-:-:S05]  /*7970*/  FFMA.FTZ R30, R63, -UR4, R30 ;  /* 0x800000043f1e7c23 */ /* 0x002fca000801001e */
[----:B------:R-:W-:Y:S02]  /*7980*/  FSEL R90, R30, -INF , !P5 ;  /* 0xff8000001e5a7808 */ /* 0x000fe40006800000 */
[----:B------:R-:W1:Y:S01]  /*7990*/  MUFU.TANH R12, R12 ;  /* 0x0000000c000c7308 */ /* 0x000e620000002400 */
[----:B--2---:R-:W-:-:S05]  /*79a0*/  FFMA.FTZ R20, R141, -UR4, R20 ;  /* 0x800000048d147c23 */ /* 0x004fca0008010014 */
[----:B------:R-:W-:Y:S02]  /*79b0*/  FSEL R94, R20, -INF , !P2 ;  /* 0xff800000145e7808 */ /* 0x000fe40005000000 */
[----:B------:R-:W2:Y:S01]  /*79c0*/  MUFU.TANH R13, R13 ;  /* 0x0000000d000d7308 */ /* 0x000ea20000002400 */
[----:B---3--:R-:W-:-:S05]  /*79d0*/  FFMA.FTZ R70, R139, -UR4, R70 ;  /* 0x800000048b467c23 */ /* 0x008fca0008010046 */
        /* <DEDUP_REMOVED lines=18> */
[----:B------:R-:W-:Y:S02]  /*7b00*/  IADD3 R244, R210, 0x2000, RZ ;  /* 0x00002000d2f47810 */ /* 0x000fe40007ffe0ff */
[----:B------:R-:W-:Y:S02]  /*7b10*/  FSEL R210, R69, -INF , !P4 ;  /* 0xff80000045d27808 */ /* 0x000fe40006000000 */
[----:B------:R-:W-:Y:S02]  /*7b20*/  FSEL R208, R208, -INF , !P2 ;  /* 0xff800000d0d07808 */ /* 0x000fe40005000000 */
[----:B------:R-:W3:Y:S01]  /*7b30*/  MUFU.TANH R117, R35 ;  /* 0x0000002300757308 */ /* 0x000ee20000002400 */
[----:B-1----:R-:W-:-:S05]  /*7b40*/  FFMA.FTZ R162, R162, -UR4, R15 ;  /* 0x80000004a2a27c23 */ /* 0x002fca000801000f */
[----:B------:R-:W-:Y:S02]  /*7b50*/  FSEL R207, R162, -INF , !P1 ;  /* 0xff800000a2cf7808 */ /* 0x000fe40004800000 */
[----:B------:R-:W1:Y:S01]  /*7b60*/  MUFU.TANH R23, R23 ;  /* 0x0000001700177308 */ /* 0x000e620000002400 */
[----:B--2---:R-:W-:-:S05]  /*7b70*/  FFMA.FTZ R34, R137, -UR4, R34 ;  /* 0x8000000489227c23 */ /* 0x004fca0008010022 */
[----:B------:R-:W-:Y:S01]  /*7b80*/  FSEL R118, R34, -INF , !P2 ;  /* 0xff80000022767808 */ /* 0x000fe20005000000 */
[----:B---3--:R-:W-:-:S05]  /*7b90*/  FFMA.FTZ R117, R136, -UR4, R117 ;  /* 0x8000000488757c23 */ /* 0x008fca0008010075 */
[----:B------:R-:W-:Y:S01]  /*7ba0*/  FSEL R117, R117, -INF , !P1 ;  /* 0xff80000075757808 */ /* 0x000fe20004800000 */
[----:B-1----:R-:W-:-:S05]  /*7bb0*/  FFMA.FTZ R86, R142, -UR4, R23 ;  /* 0x800000048e567c23 */ /* 0x002fca0008010017 */
[----:B------:R-:W-:Y:S01]  /*7bc0*/  FSEL R86, R86, -INF , !P1 ;  /* 0xff80000056567808 */ /* 0x000fe20004800000 */
[----:B------:R-:W-:Y:S06]  /*7bd0*/  BAR.SYNC.DEFER_BLOCKING 0x0 ;  /* 0x0000000000007b1d */ /* 0x000fec0000010000 */
[----:B------:R-:W-:Y:S05]  /*7be0*/  @!P0 BRA `(.L_x_434) ;  /* 0x000006b000008947 */ /* 0x000fea0003800000 */
[----:B------:R-:W2:Y:S04]  /*7bf0*/  LDL.64 R18, [R1+0x40] ;  /* 0x0000400001127983 */ /* 0x000ea80000100a00 */
[----:B------:R-:W3:Y:S04]  /*7c00*/  LDL.64 R184, [R1+0x30] ;  /* 0x0000300001b87983 */ /* 0x000ee80000100a00 */
[----:B------:R-:W4:Y:S01]  /*7c10*/  LDL R74, [R1+0x1c] ;  /* 0x00001c00014a7983 */ /* 0x000f220000100800 */
[----:B------:R-:W-:Y:S01]  /*7c20*/  ULEA.HI.SX32 UR6, UR9, 0xfffffffe, 0x19 ;  /* 0xfffffffe09067891 */ /* 0x000fe2000f8fca3f */
[----:B------:R-:W-:Y:S01]  /*7c30*/  IMAD.U32 R17, RZ, RZ, UR8 ;  /* 0x00000008ff117e24 */ /* 0x000fe2000f8e00ff */
[----:B------:R-:W-:Y:S01]  /*7c40*/  BSSY B0, `(.L_x_435) ;  /* 0x0000064000007945 */ /* 0x000fe20003800000 */
[----:B------:R-:W-:Y:S01]  /*7c50*/  IMAD.U32 R6, RZ, RZ, UR8 ;  /* 0x00000008ff067e24 */ /* 0x000fe2000f8e00ff */
[----:B------:R-:W-:Y:S01]  /*7c60*/  USHF.R.S32.HI UR5, URZ, 0x1f, UR6 ;  /* 0x0000001f3f057899 */ /* 0x000fe20008011406 */
[----:B------:R-:W-:-:S02]  /*7c70*/  IMAD.U32 R4, RZ, RZ, UR8 ;  /* 0x00000008ff047e24 */ /* 0x000fc4000f8e00ff */
[----:B------:R-:W-:Y:S01]  /*7c80*/  IMAD.U32 R14, RZ, RZ, UR6 ;  /* 0x00000006ff0e7e24 */ /* 0x000fe2000f8e00ff */
[----:B------:R-:W-:-:S04]  /*7c90*/  UIMAD UR6, UR23, UR6, URZ ;  /* 0x00000006170672a4 */ /* 0x000fc8000f8e023f */
[----:B------:R-:W-:Y:S01]  /*7ca0*/  UIMAD UR5, UR5, UR24, UR6 ;  /* 0x00000018050572a4 */ /* 0x000fe2000f8e0206 */
[----:B--2---:R-:W-:Y:S01]  /*7cb0*/  ISETP.GE.AND P1, PT, R18, c[0x0][0x220], PT ;  /* 0x0000880012007a0c */ /* 0x004fe20003f26270 */
[----:B------:R-:W-:Y:S02]  /*7cc0*/  IMAD.U32 R19, RZ, RZ, UR8 ;  /* 0x00000008ff137e24 */ /* 0x000fe4000f8e00ff */
[----:B---3--:R-:W-:-:S05]  /*7cd0*/  IMAD.WIDE.U32 R14, R14, UR24, R184 ;  /* 0x000000180e0e7c25 */ /* 0x008fca000f8e00b8 */
[----:B------:R-:W-:-:S05]  /*7ce0*/  IADD3 R13, R15, UR5, RZ ;  /* 0x000000050f0d7c10 */ /* 0x000fca000fffe0ff */
[----:B------:R-:W-:Y:S01]  /*7cf0*/  @!P1 IMAD.MOV.U32 R9, RZ, RZ, c[0x0][0x19c] ;  /* 0x00006700ff099624 */ /* 0x000fe200078e00ff */
[----:B------:R-:W-:Y:S01]  /*7d00*/  @!P1 IADD3 R11, P4, R14, UR26, RZ ;  /* 0x0000001a0e0b9c10 */ /* 0x000fe2000ff9e0ff */
[--C-:B------:R-:W-:Y:S01]  /*7d10*/  @!P1 IMAD.MOV.U32 R24, RZ, RZ, R14.reuse ;  /* 0x000000ffff189224 */ /* 0x100fe200078e000e */
[-C--:B------:R-:W-:Y:S01]  /*7d20*/  @!P1 LEA R10, P3, R19, R14.reuse, 0x5 ;  /* 0x0000000e130a9211 */ /* 0x080fe200078628ff */
[----:B------:R-:W-:Y:S01]  /*7d30*/  @!P1 IMAD.MOV.U32 R25, RZ, RZ, R13 ;  /* 0x000000ffff199224 */ /* 0x000fe200078e000d */
[----:B------:R-:W-:Y:S01]  /*7d40*/  @!P1 MOV R7, c[0x0][0x19c] ;  /* 0x0000670000079a02 */ /* 0x000fe20000000f00 */
[----:B------:R-:W-:Y:S01]  /*7d50*/  @!P1 IMAD.MOV.U32 R30, RZ, RZ, R14 ;  /* 0x000000ffff1e9224 */ /* 0x000fe200078e000e */
[----:B------:R-:W-:Y:S01]  /*7d60*/  @!P1 LEA R12, P2, R17, R14, 0x6 ;  /* 0x0000000e110c9211 */ /* 0x000fe200078430ff */
[C---:B------:R-:W-:Y:S01]  /*7d70*/  @!P1 IMAD.WIDE.U32 R24, R6.reuse, 0x50, R24 ;  /* 0x0000005006189825 */ /* 0x040fe200078e0018 */
[----:B------:R-:W-:Y:S01]  /*7d80*/  @!P1 IADD3.X R8, R13, UR17, RZ, P4, !PT ;  /* 0x000000110d089c10 */ /* 0x000fe2000a7fe4ff */
[----:B----4-:R1:W-:Y:S01]  /*7d90*/  @P1 STS.128 [R74+0x4000], RZ ;  /* 0x004000ff4a001388 */ /* 0x0103e20000000c00 */
[-C--:B------:R-:W-:Y:S01]  /*7da0*/  @!P1 LEA.HI.X R9, R6, R13.reuse, R9, 0x5, P3 ;  /* 0x0000000d06099211 */ /* 0x080fe200018f2c09 */
[----:B------:R-:W-:Y:S01]  /*7db0*/  @!P1 IMAD.MOV.U32 R6, RZ, RZ, c[0x0][0x19c] ;  /* 0x00006700ff069624 */ /* 0x000fe200078e00ff */
[----:B------:R-:W-:Y:S01]  /*7dc0*/  @!P1 LEA R18, P4, R11, c[0x0][0x168], 0x1 ;  /* 0x00005a000b129a11 */ /* 0x000fe200078808ff */
[----:B------:R-:W-:Y:S01]  /*7dd0*/  @!P1 IMAD.MOV.U32 R31, RZ, RZ, R13 ;  /* 0x000000ffff1f9224 */ /* 0x000fe200078e000d */
[----:B------:R-:W-:Y:S01]  /*7de0*/  @!P1 LEA.HI.X R7, R4, R13, R7, 0x6, P2 ;  /* 0x0000000d04079211 */ /* 0x000fe200010f3407 */
[----:B------:R-:W-:Y:S01]  /*7df0*/  @!P1 IMAD R6, R6, 0x60, RZ ;  /* 0x0000006006069824 */ /* 0x000fe200078e02ff */
[----:B------:R-:W-:Y:S01]  /*7e00*/  @!P1 LEA R22, P3, R12, c[0x0][0x168], 0x1 ;  /* 0x00005a000c169a11 */ /* 0x000fe200078608ff */
[----:B------:R-:W-:Y:S01]  /*7e10*/  @!P1 IMAD.WIDE.U32 R30, R4, 0x60, R30 ;  /* 0x00000060041e9825 */ /* 0x000fe200078e001e */
[----:B------:R-:W-:-:S02]  /*7e20*/  @!P1 LEA R20, P2, R10, c[0x0][0x168], 0x1 ;  /* 0x00005a000a149a11 */ /* 0x000fc400078408ff */
[----:B------:R-:W-:Y:S01]  /*7e30*/  @!P1 LEA.HI.X R19, R11, c[0x0][0x16c], R8, 0x1, P4 ;  /* 0x00005b000b139a11 */ /* 0x000fe200020f0c08 */
[----:B------:R-:W-:Y:S01]  /*7e40*/  @!P1 IMAD.MOV.U32 R8, RZ, RZ, c[0x0][0x19c] ;  /* 0x00006700ff089624 */ /* 0x000fe200078e00ff */
[----:B------:R-:W-:Y:S01]  /*7e50*/  @!P1 LEA.HI.X R23, R12, c[0x0][0x16c], R7, 0x1, P3 ;  /* 0x00005b000c179a11 */ /* 0x000fe200018f0c07 */
[----:B------:R-:W-:Y:S01]  /*7e60*/  @!P1 IMAD.MOV.U32 R12, RZ, RZ, R14 ;  /* 0x000000ffff0c9224 */ /* 0x000fe200078e000e */
[----:B------:R-:W-:Y:S01]  /*7e70*/  @!P1 LEA.HI.X R21, R10, c[0x0][0x16c], R9, 0x1, P2 ;  /* 0x00005b000a159a11 */ /* 0x000fe200010f0c09 */
[----:B------:R-:W-:Y:S01]  /*7e80*/  @!P1 IMAD R8, R8, 0x30, RZ ;  /* 0x0000003008089824 */ /* 0x000fe200078e02ff */
[----:B------:R-:W-:Y:S01]  /*7e90*/  @!P1 MOV R7, c[0x0][0x19c] ;  /* 0x0000670000079a02 */ /* 0x000fe20000000f00 */
[----:B------:R-:W-:Y:S01]  /*7ea0*/  @!P1 IMAD.WIDE.U32 R10, R4, 0x30, R12 ;  /* 0x00000030040a9825 */ /* 0x000fe200078e000c */
[----:B------:R-:W-:Y:S02]  /*7eb0*/  @!P1 LEA R26, P2, R14, c[0x0][0x168], 0x1 ;  /* 0x00005a000e1a9a11 */ /* 0x000fe400078408ff */
[----:B------:R-:W-:Y:S01]  /*7ec0*/  @!P1 LEA R34, P3, R24, c[0x0][0x168], 0x1 ;  /* 0x00005a0018229a11 */ /* 0x000fe200078608ff */
[----:B------:R-:W-:Y:S01]  /*7ed0*/  @!P1 IMAD R7, R7, 0x50, RZ ;  /* 0x0000005007079824 */ /* 0x000fe200078e02ff */
[----:B------:R-:W-:Y:S01]  /*7ee0*/  @!P1 LEA.HI.X R27, R14, c[0x0][0x16c], R13, 0x1, P2 ;  /* 0x00005b000e1b9a11 */ /* 0x000fe200010f0c0d */
[----:B------:R-:W-:Y:S01]  /*7ef0*/  @!P1 IMAD.IADD R6, R6, 0x1, R31 ;  /* 0x0000000106069824 */ /* 0x000fe200078e021f */
[----:B------:R-:W-:Y:S01]  /*7f00*/  @!P1 IADD3 R8, R8, R11, RZ ;  /* 0x0000000b08089210 */ /* 0x000fe20007ffe0ff */
[----:B------:R-:W-:Y:S01]  /*7f10*/  @!P1 IMAD.IADD R7, R7, 0x1, R25 ;  /* 0x0000000107079824 */ /* 0x000fe200078e0219 */
[----:B------:R-:W-:Y:S01]  /*7f20*/  @!P1 LEA R40, P4, R10, c[0x0][0x168], 0x1 ;  /* 0x00005a000a289a11 */ /* 0x000fe200078808ff */
[----:B------:R-:W-:Y:S01]  /*7f30*/  @!PT LDS RZ, [RZ] ;  /* 0x00000000fffff984 */ /* 0x000fe20000000800 */
[----:B------:R-:W-:Y:S01]  /*7f40*/  @!PT LDS RZ, [RZ] ;  /* 0x00000000fffff984 */ /* 0x000fe20000000800 */
[----:B------:R-:W-:Y:S01]  /*7f50*/  @!PT LDS RZ, [RZ] ;  /* 0x00000000fffff984 */ /* 0x000fe20000000800 */
[----:B------:R1:W-:Y:S01]  /*7f60*/  @!P1 LDGSTS.E.BYPASS.LTC128B.128 [R74+0x4000], [R26.64] ;  /* 0x040000001a4a9fae */ /* 0x0003e2000b901d52 */
[----:B------:R-:W-:-:S02]  /*7f70*/  @!P1 LEA R32, P2, R30, c[0x0][0x168], 0x1 ;  /* 0x00005a001e209a11 */ /* 0x000fc400078408ff */
[----:B------:R-:W-:Y:S01]  /*7f80*/  @!P1 LEA.HI.X R41, R10, c[0x0][0x16c], R8, 0x1, P4 ;  /* 0x00005b000a299a11 */ /* 0x000fe200020f0c08 */
[----:B------:R1:W-:Y:S01]  /*7f90*/  @P1 STS.128 [R74+0x4800], RZ ;  /* 0x004800ff4a001388 */ /* 0x0003e20000000c00 */
[----:B------:R-:W-:Y:S02]  /*7fa0*/  @!P1 LEA.HI.X R35, R24, c[0x0][0x16c], R7, 0x1, P3 ;  /* 0x00005b0018239a11 */ /* 0x000fe400018f0c07 */
[----:B------:R-:W-:Y:S01]  /*7fb0*/  @!P1 LEA.HI.X R33, R30, c[0x0][0x16c], R6, 0x1, P2 ;  /* 0x00005b001e219a11 */ /* 0x000fe200010f0c06 */
        /* <DEDUP_REMOVED lines=44> */
.L_x_436:
[----:B------:R-:W-:Y:S05]  /*8280*/  BSYNC B0 ;  /* 0x0000000000007941 */ /* 0x000fea0003800000 */
.L_x_435:
[----:B------:R-:W0:Y:S02]  /*8290*/  LDGDEPBAR ;  /* 0x00000000000079af */ /* 0x000e240000000000 */
.L_x_434:
[----:B-1----:R-:W3:Y:S04]  /*82a0*/  LDL.LU R40, [R1+0x5c] ;  /* 0x00005c0001287983 */ /* 0x002ee80000300800 */
[----:B------:R-:W4:Y:S04]  /*82b0*/  LDL.LU R38, [R1+0x60] ;  /* 0x0000600001267983 */ /* 0x000f280000300800 */
[----:B------:R-:W5:Y:S04]  /*82c0*/  LDL.LU R30, [R1+0x48] ;  /* 0x00004800011e7983 */ /* 0x000f680000300800 */
[----:B--2---:R-:W2:Y:S04]  /*82d0*/  LDL.LU R31, [R1+0x50] ;  /* 0x00005000011f7983 */ /* 0x004ea80000300800 */
[----:B------:R-:W2:Y:S04]  /*82e0*/  LDL.LU R32, [R1+0x4c] ;  /* 0x00004c0001207983 */ /* 0x000ea80000300800 */
[----:B------:R-:W2:Y:S01]  /*82f0*/  LDL.LU R33, [R1+0x58] ;  /* 0x0000580001217983 */ /* 0x000ea20000300800 */
        /* <DEDUP_REMOVED lines=15> */
[----:B------:R-:W-:Y:S02]  /*83f0*/  MOV R35, R248 ;  /* 0x000000f800237202 */ /* 0x000fe40000000f00 */
[----:B------:R-:W-:Y:S02]  /*8400*/  FMNMX.FTZ R7, R56, R7, !PT ;  /* 0x0000000738077209 */ /* 0x000fe40007810000 */
[----:B------:R-:W-:Y:S02]  /*8410*/  MOV R34, R250 ;  /* 0x000000fa00227202 */ /* 0x000fe40000000f00 */
[----:B------:R-:W-:-:S04]  /*8420*/  SHF.L.U32 R252, R252, 0x1, RZ ;  /* 0x00000001fcfc7819 */ /* 0x000fc800000006ff */
[-C--:B------:R-:W-:Y:S01]  /*8430*/  LEA R249, R5, R252.reuse, 0x1 ;  /* 0x000000fc05f97211 */ /* 0x080fe200078e08ff */
[----:B------:R-:W-:Y:S01]  /*8440*/  LDSM.16.MT88.4 R176, [R252+0x8000] ;  /* 0x00800000fcb0783b */ /* 0x000fe20000004200 */
[C---:B------:R-:W-:Y:S02]  /*8450*/  LEA R250, R3.reuse, R252, 0x1 ;  /* 0x000000fc03fa7211 */ /* 0x040fe400078e08ff */
[----:B------:R-:W-:Y:S01]  /*8460*/  LEA R248, R3, R249, 0x1 ;  /* 0x000000f903f87211 */ /* 0x000fe200078e08ff */
[----:B------:R-:W-:Y:S04]  /*8470*/  LDSM.16.MT88.4 R192, [R249+0x8000] ;  /* 0x00800000f9c0783b */ /* 0x000fe80000004200 */
[----:B------:R-:W-:Y:S04]  /*8480*/  LDSM.16.MT88.4 R184, [R250+0x8000] ;  /* 0x00800000fab8783b */ /* 0x000fe80000004200 */
[----:B------:R-:W-:Y:S04]  /*8490*/  LDSM.16.MT88.4 R20, [R248+0x8000] ;  /* 0x00800000f814783b */ /* 0x000fe80000004200 */
[----:B------:R-:W-:Y:S04]  /*84a0*/  LDSM.16.MT88.4 R24, [R252+0x8800] ;  /* 0x00880000fc18783b */ /* 0x000fe80000004200 */
[----:B------:R-:W-:Y:S01]  /*84b0*/  LDSM.16.MT88.4 R12, [R249+0x8800] ;  /* 0x00880000f90c783b */ /* 0x000fe20000004200 */
[----:B---3--:R-:W-:-:S04]  /*84c0*/  FMNMX.FTZ R7, R40, R7, !PT ;  /* 0x0000000728077209 */ /* 0x008fc80007810000 */
[----:B----4-:R-:W-:-:S04]  /*84d0*/  FMNMX.FTZ R7, R38, R7, !PT ;  /* 0x0000000726077209 */ /* 0x010fc80007810000 */
        /* <DEDUP_REMOVED lines=22> */
[----:B--2---:R-:W-:Y:S02]  /*8640*/  FMNMX.FTZ R4, R32, R4, !PT ;  /* 0x0000000420047209 */ /* 0x004fe40007810000 */
[----:B------:R-:W-:Y:S02]  /*8650*/  FMNMX.FTZ R7, R150, R7, !PT ;  /* 0x0000000796077209 */ /* 0x000fe40007810000 */
[----:B------:R-:W-:Y:S02]  /*8660*/  FMNMX.FTZ R6, R199, R6, !PT ;  /* 0x00000006c7067209 */ /* 0x000fe40007810000 */
[----:B------:R-:W-:-:S02]  /*8670*/  FMNMX.FTZ R4, R31, R4, !PT ;  /* 0x000000041f047209 */ /* 0x000fc40007810000 */
[----:B------:R-:W-:Y:S02]  /*8680*/  FMNMX.FTZ R7, R110, R7, !PT ;  /* 0x000000076e077209 */ /* 0x000fe40007810000 */
[----:B------:R-:W-:Y:S02]  /*8690*/  FMNMX.FTZ R9, R213, R6, !PT ;  /* 0x00000006d5097209 */ /* 0x000fe40007810000 */
[----:B-----5:R-:W-:Y:S02]  /*86a0*/  FMNMX.FTZ R4, R30, R4, !PT ;  /* 0x000000041e047209 */ /* 0x020fe40007810000 */
        /* <DEDUP_REMOVED lines=32> */
[----:B-1----:R-:W-:Y:S02]  /*88b0*/  FMNMX.FTZ R11, R6, R11, !PT ;  /* 0x0000000b060b7209 */ /* 0x002fe40007810000 */
        /* <DEDUP_REMOVED lines=16> */
[----:B-1----:R-:W-:Y:S02]  /*89c0*/  FMNMX.FTZ R68, R11, R68, !PT ;  /* 0x000000440b447209 */ /* 0x002fe40007810000 */
[----:B------:R-:W-:Y:S02]  /*89d0*/  FMNMX.FTZ R6, R92, R7, !PT ;  /* 0x000000075c067209 */ /* 0x000fe40007810000 */
[----:B------:R-:W1:Y:S01]  /*89e0*/  SHFL.BFLY PT, R7, R4, 0x2, 0x1f ;  /* 0x0c401f0004077f89 */ /* 0x000e6200000e0000 */
[----:B------:R-:W-:Y:S01]  /*89f0*/  FMUL.FTZ R214, R68, c[0x0][0x23c] ;  /* 0x00008f0044d67a20 */ /* 0x000fe20000410000 */
[----:B------:R-:W-:-:S02]  /*8a00*/  FMNMX.FTZ R9, R91, R6, !PT ;  /* 0x000000065b097209 */ /* 0x000fc40007810000 */
[----:B------:R-:W-:Y:S02]  /*8a10*/  FSETP.NEU.FTZ.AND P1, PT, R68, -INF , PT ;  /* 0xff8000004400780b */ /* 0x000fe40003f3d000 */
[----:B------:R-:W-:Y:S02]  /*8a20*/  FMNMX.FTZ R6, R90, R9, !PT ;  /* 0x000000095a067209 */ /* 0x000fe40007810000 */
[----:B------:R-:W-:Y:S02]  /*8a30*/  FSEL R214, R214, RZ, P1 ;  /* 0x000000ffd6d67208 */ /* 0x000fe40000800000 */
[----:B------:R-:W-:Y:S02]  /*8a40*/  FMNMX.FTZ R11, R59, R8, !PT ;  /* 0x000000083b0b7209 */ /* 0x000fe40007810000 */
[----:B------:R-:W-:Y:S01]  /*8a50*/  FMNMX.FTZ R9, R89, R6, !PT ;  /* 0x0000000659097209 */ /* 0x000fe20007810000 */
[--C-:B------:R-:W-:Y:S01]  /*8a60*/  FFMA.FTZ R105, R2, c[0x0][0x23c], -R214.reuse ;  /* 0x00008f0002697a23 */ /* 0x100fe200000108d6 */
        /* <DEDUP_REMOVED lines=9> */
[----:B------:R-:W-:Y:S01]  /*8b00*/  MUFU.EX2 R106, R106 ;  /* 0x0000006a006a7308 */ /* 0x000fe20000000800 */
[----:B------:R-:W-:Y:S01]  /*8b10*/  FMNMX.FTZ R9, R86, R9, !PT ;  /* 0x0000000956097209 */ /* 0x000fe20007810000 */
[--C-:B------:R-:W-:Y:S01]  /*8b20*/  FFMA.FTZ R78, R189, c[0x0][0x23c], -R214.reuse ;  /* 0x00008f00bd4e7a23 */ /* 0x100fe200000108d6 */
[----:B------:R-:W-:Y:S01]  /*8b30*/  FMNMX.FTZ R6, R224, R11, !PT ;  /* 0x0000000be0067209 */ /* 0x000fe20007810000 */
[--C-:B------:R-:W-:Y:S01]  /*8b40*/  FFMA.FTZ R69, R147, c[0x0][0x23c], -R214.reuse ;  /* 0x00008f0093457a23 */ /* 0x100fe200000108d6 */
[----:B-1----:R-:W-:Y:S01]  /*8b50*/  FMNMX.FTZ R7, R4, R7, !PT ;  /* 0x0000000704077209 */ /* 0x002fe20007810000 */
[--C-:B------:R-:W-:Y:S01]  /*8b60*/  FFMA.FTZ R60, R191, c[0x0][0x23c], -R214.reuse ;  /* 0x00008f00bf3c7a23 */ /* 0x100fe200000108d6 */
[----:B------:R-:W1:Y:S01]  /*8b70*/  SHFL.BFLY PT, R4, R9, 0x2, 0x1f ;  /* 0x0c401f0009047f89 */ /* 0x000e6200000e0000 */
[----:B------:R-:W-:Y:S01]  /*8b80*/  FMNMX.FTZ R6, R243, R6, !PT ;  /* 0x00000006f3067209 */ /* 0x000fe20007810000 */
[----:B------:R-:W2:Y:S01]  /*8b90*/  MUFU.EX2 R105, R105 ;  /* 0x0000006900697308 */ /* 0x000ea20000000800 */
[--C-:B------:R-:W-:Y:S01]  /*8ba0*/  FFMA.FTZ R50, R38, c[0x0][0x23c], -R214.reuse ;  /* 0x00008f0026327a23 */ /* 0x100fe200000108d6 */
[----:B------:R-:W3:Y:S01]  /*8bb0*/  SHFL.BFLY PT, R2, R7, 0x1, 0x1f ;  /* 0x0c201f0007027f89 */ /* 0x000ee200000e0000 */
[----:B------:R-:W-:Y:S01]  /*8bc0*/  FMNMX.FTZ R11, R39, R6, !PT ;  /* 0x00000006270b7209 */ /* 0x000fe20007810000 */
[----:B------:R-:W-:-:S02]  /*8bd0*/  FFMA.FTZ R61, R61, c[0x0][0x23c], -R214 ;  /* 0x00008f003d3d7a23 */ /* 0x000fc400000108d6 */
[--C-:B------:R-:W-:Y:S01]  /*8be0*/  FFMA.FTZ R56, R56, c[0x0][0x23c], -R214.reuse ;  /* 0x00008f0038387a23 */ /* 0x100fe200000108d6 */
[----:B------:R-:W-:Y:S01]  /*8bf0*/  FMNMX.FTZ R6, R36, R11, !PT ;  /* 0x0000000b24067209 */ /* 0x000fe20007810000 */
[----:B------:R-:W-:Y:S01]  /*8c00*/  MUFU.EX2 R104, R104 ;  /* 0x0000006800687308 */ /* 0x000fe20000000800 */
[--C-:B------:R-:W-:Y:S02]  /*8c10*/  FFMA.FTZ R55, R40, c[0x0][0x23c], -R214.reuse ;  /* 0x00008f0028377a23 */ /* 0x100fe400000108d6 */
[----:B------:R-:W-:Y:S01]  /*8c20*/  FMNMX.FTZ R6, R221, R6, !PT ;  /* 0x00000006dd067209 */ /* 0x000fe20007810000 */
[--C-:B------:R-:W-:Y:S02]  /*8c30*/  FFMA.FTZ R47, R45, c[0x0][0x23c], -R214.reuse ;  /* 0x00008f002d2f7a23 */ /* 0x100fe400000108d6 */
[--C-:B------:R-:W-:Y:S01]  /*8c40*/  FFMA.FTZ R49, R228, c[0x0][0x23c], -R214.reuse ;  /* 0x00008f00e4317a23 */ /* 0x100fe200000108d6 */
[----:B------:R-:W-:Y:S01]  /*8c50*/  FMNMX.FTZ R6, R219, R6, !PT ;  /* 0x00000006db067209 */ /* 0x000fe20007810000 */
[----:B------:R-:W4:Y:S01]  /*8c60*/  MUFU.EX2 R77, R77 ;  /* 0x0000004d004d7308 */ /* 0x000f220000000800 */
[----:B--2---:R-:W-:Y:S01]  /*8c70*/  F2FP.PACK_AB R188, R105, R106 ;  /* 0x0000006a69bc723e */ /* 0x004fe200000000ff */
[--C-:B------:R-:W-:Y:S01]  /*8c80*/  FFMA.FTZ R48, R226, c[0x0][0x23c], -R214.reuse ;  /* 0x00008f00e2307a23 */ /* 0x100fe200000108d6 */
[----:B------:R-:W-:Y:S01]  /*8c90*/  FMNMX.FTZ R6, R237, R6, !PT ;  /* 0x00000006ed067209 */ /* 0x000fe20007810000 */
[--C-:B------:R-:W-:Y:S01]  /*8ca0*/  FFMA.FTZ R46, R46, c[0x0][0x23c], -R214.reuse ;  /* 0x00008f002e2e7a23 */ /* 0x100fe200000108d6 */
[----:B-1----:R-:W-:Y:S01]  /*8cb0*/  FMNMX.FTZ R4, R9, R4, !PT ;  /* 0x0000000409047209 */ /* 0x002fe20007810000 */
[--C-:B------:R-:W-:Y:S01]  /*8cc0*/  FFMA.FTZ R228, R239, c[0x0][0x23c], -R214.reuse ;  /* 0x00008f00efe47a23 */ /* 0x100fe200000108d6 */
[----:B------:R-:W-:Y:S01]  /*8cd0*/  FMNMX.FTZ R9, R235, R6, !PT ;  /* 0x00000006eb097209 */ /* 0x000fe20007810000 */
[----:B------:R-:W-:Y:S01]  /*8ce0*/  MUFU.EX2 R78, R78 ;  /* 0x0000004e004e7308 */ /* 0x000fe20000000800 */
[----:B---3--:R-:W-:Y:S01]  /*8cf0*/  FMNMX.FTZ R2, R7, R2, !PT ;  /* 0x0000000207027209 */ /* 0x008fe20007810000 */
[--C-:B------:R-:W-:Y:S01]  /*8d00*/  FFMA.FTZ R227, R227, c[0x0][0x23c], -R214.reuse ;  /* 0x00008f00e3e37a23 */ /* 0x100fe200000108d6 */
[----:B------:R-:W1:Y:S01]  /*8d10*/  SHFL.BFLY PT, R7, R4, 0x1, 0x1f ;  /* 0x0c201f0004077f89 */ /* 0x000e6200000e0000 */
[----:B------:R-:W-:Y:S01]  /*8d20*/  FMNMX.FTZ R6, R112, R9, !PT ;  /* 0x0000000970067209 */ /* 0x000fe20007810000 */
[--C-:B------:R-:W-:Y:S01]  /*8d30*/  FFMA.FTZ R201, R201, c[0x0][0x23c], -R214.reuse ;  /* 0x00008f00c9c97a23 */ /* 0x100fe200000108d6 */
[C---:B------:R-:W-:Y:S01]  /*8d40*/  FSETP.NEU.FTZ.AND P1, PT, R2.reuse, -INF , PT ;  /* 0xff8000000200780b */ /* 0x040fe20003f3d000 */
[----:B------:R-:W-:Y:S01]  /*8d50*/  FMUL.FTZ R102, R2, c[0x0][0x23c] ;  /* 0x00008f0002667a20 */ /* 0x000fe20000410000 */
[----:B------:R-:W-:Y:S01]  /*8d60*/  FMNMX.FTZ R9, R113, R6, !PT ;  /* 0x0000000671097209 */ /* 0x000fe20007810000 */
[----:B------:R-:W-:Y:S01]  /*8d70*/  MUFU.EX2 R69, R69 ;  /* 0x0000004500457308 */ /* 0x000fe20000000800 */
[----:B----4-:R-:W-:Y:S01]  /*8d80*/  F2FP.PACK_AB R190, R77, R104 ;  /* 0x000000684dbe723e */ /* 0x010fe200000000ff */
[--C-:B------:R-:W-:Y:S01]  /*8d90*/  FFMA.FTZ R205, R205, c[0x0][0x23c], -R214.reuse ;  /* 0x00008f00cdcd7a23 */ /* 0x100fe200000108d6 */
[----:B------:R-:W-:Y:S01]  /*8da0*/  FMNMX.FTZ R6, R116, R9, !PT ;  /* 0x0000000974067209 */ /* 0x000fe20007810000 */
[--C-:B------:R-:W-:Y:S01]  /*8db0*/  FFMA.FTZ R199, R199, c[0x0][0x23c], -R214.reuse ;  /* 0x00008f00c7c77a23 */ /* 0x100fe200000108d6 */
[----:B------:R-:W-:Y:S01]  /*8dc0*/  FSEL R102, R102, RZ, P1 ;  /* 0x000000ff66667208 */ /* 0x000fe20000800000 */
[--C-:B------:R-:W-:Y:S01]  /*8dd0*/  FFMA.FTZ R213, R213, c[0x0][0x23c], -R214.reuse ;  /* 0x00008f00d5d57a23 */ /* 0x100fe200000108d6 */
[----:B------:R-:W-:Y:S01]  /*8de0*/  FMNMX.FTZ R9, R115, R6, !PT ;  /* 0x0000000673097209 */ /* 0x000fe20007810000 */
[----:B------:R-:W-:Y:S01]  /*8df0*/  MUFU.EX2 R67, R67 ;  /* 0x0000004300437308 */ /* 0x000fe20000000800 */
[----:B------:R-:W-:-:S02]  /*8e00*/  FFMA.FTZ R212, R212, c[0x0][0x23c], -R214 ;  /* 0x00008f00d4d47a23 */ /* 0x000fc400000108d6 */
[----:B------:R-:W-:Y:S01]  /*8e10*/  FMNMX.FTZ R6, R114, R9, !PT ;  /* 0x0000000972067209 */ /* 0x000fe20007810000 */
[--C-:B------:R-:W-:Y:S02]  /*8e20*/  FFMA.FTZ R100, R0, c[0x0][0x23c], -R102.reuse ;  /* 0x00008f0000647a23 */ /* 0x100fe40000010866 */
[--C-:B------:R-:W-:Y:S01]  /*8e30*/  FFMA.FTZ R103, R157, c[0x0][0x23c], -R102.reuse ;  /* 0x00008f009d677a23 */ /* 0x100fe20000010866 */
[----:B------:R-:W-:Y:S01]  /*8e40*/  FMNMX.FTZ R9, R123, R6, !PT ;  /* 0x000000067b097209 */ /* 0x000fe20007810000 */
[--C-:B------:R-:W-:Y:S01]  /*8e50*/  FFMA.FTZ R83, R149, c[0x0][0x23c], -R102.reuse ;  /* 0x00008f0095537a23 */ /* 0x100fe20000010866 */
[----:B------:R-:W-:Y:S01]  /*8e60*/  MUFU.EX2 R60, R60 ;  /* 0x0000003c003c7308 */ /* 0x000fe20000000800 */
[----:B-1----:R-:W-:Y:S01]  /*8e70*/  FMNMX.FTZ R0, R4, R7, !PT ;  /* 0x0000000704007209 */ /* 0x002fe20007810000 */
[--C-:B------:R-:W-:Y:S01]  /*8e80*/  FFMA.FTZ R76, R151, c[0x0][0x23c], -R102.reuse ;  /* 0x00008f00974c7a23 */ /* 0x100fe20000010866 */
[----:B------:R-:W-:Y:S01]  /*8e90*/  FMNMX.FTZ R4, R122, R9, !PT ;  /* 0x000000097a047209 */ /* 0x000fe20007810000 */
[--C-:B------:R-:W-:Y:S01]  /*8ea0*/  FFMA.FTZ R74, R65, c[0x0][0x23c], -R102.reuse ;  /* 0x00008f00414a7a23 */ /* 0x100fe20000010866 */
[C---:B------:R-:W-:Y:S01]  /*8eb0*/  FSETP.NEU.FTZ.AND P1, PT, R0.reuse, -INF , PT ;  /* 0xff8000000000780b */ /* 0x040fe20003f3d000 */
[----:B------:R-:W-:Y:S01]  /*8ec0*/  FMUL.FTZ R101, R0, c[0x0][0x23c] ;  /* 0x00008f0000657a20 */ /* 0x000fe20000410000 */
[----:B------:R-:W-:Y:S01]  /*8ed0*/  FMNMX.FTZ R7, R121, R4, !PT ;  /* 0x0000000479077209 */ /* 0x000fe20007810000 */
[----:B------:R-:W-:Y:S01]  /*8ee0*/  MUFU.EX2 R103, R103 ;  /* 0x0000006700677308 */ /* 0x000fe20000000800 */
[--C-:B------:R-:W-:Y:S01]  /*8ef0*/  FFMA.FTZ R65, R111, c[0x0][0x23c], -R102.reuse ;  /* 0x00008f006f417a23 */ /* 0x100fe20000010866 */
[----:B------:R-:W-:Y:S01]  /*8f00*/  LDSM.16.MT88.4 R8, [R248+0x8800] ;  /* 0x00880000f808783b */ /* 0x000fe20000004200 */
[----:B------:R-:W-:Y:S01]  /*8f10*/  FMNMX.FTZ R4, R120, R7, !PT ;  /* 0x0000000778047209 */ /* 0x000fe20007810000 */
[--C-:B------:R-:W-:Y:S01]  /*8f20*/  FFMA.FTZ R71, R145, c[0x0][0x23c], -R102.reuse ;  /* 0x00008f0091477a23 */ /* 0x100fe20000010866 */
[----:B------:R-:W-:Y:S01]  /*8f30*/  FSEL R101, R101, RZ, P1 ;  /* 0x000000ff65657208 */ /* 0x000fe20000800000 */
[--C-:B------:R-:W-:Y:S01]  /*8f40*/  FFMA.FTZ R52, R32, c[0x0][0x23c], -R102.reuse ;  /* 0x00008f0020347a23 */ /* 0x100fe20000010866 */
[----:B------:R-:W-:Y:S01]  /*8f50*/  FMNMX.FTZ R7, R119, R4, !PT ;  /* 0x0000000477077209 */ /* 0x000fe20007810000 */
[----:B------:R-:W1:Y:S01]  /*8f60*/  MUFU.EX2 R100, R100 ;  /* 0x0000006400647308 */ /* 0x000e620000000800 */
[----:B------:R-:W-:-:S02]  /*8f70*/  FFMA.FTZ R57, R57, c[0x0][0x23c], -R102 ;  /* 0x00008f0039397a23 */ /* 0x000fc40000010866 */
[----:B------:R-:W-:Y:S01]  /*8f80*/  FMNMX.FTZ R4, R118, R7, !PT ;  /* 0x0000000776047209 */ /* 0x000fe20007810000 */
[--C-:B------:R-:W-:Y:S02]  /*8f90*/  FFMA.FTZ R108, R64, c[0x0][0x23c], -R101.reuse ;  /* 0x00008f00406c7a23 */ /* 0x100fe40000010865 */
[--C-:B------:R-:W-:Y:S01]  /*8fa0*/  FFMA.FTZ R107, R152, c[0x0][0x23c], -R101.reuse ;  /* 0x00008f00986b7a23 */ /* 0x100fe20000010865 */
[----:B------:R-:W-:Y:S01]  /*8fb0*/  FMNMX.FTZ R4, R117, R4, !PT ;  /* 0x0000000475047209 */ /* 0x000fe20007810000 */
[--C-:B------:R-:W-:Y:S01]  /*8fc0*/  FFMA.FTZ R79, R148, c[0x0][0x23c], -R101.reuse ;  /* 0x00008f00944f7a23 */ /* 0x100fe20000010865 */
[----:B------:R-:W-:Y:S01]  /*8fd0*/  MUFU.EX2 R83, R83 ;  /* 0x0000005300537308 */ /* 0x000fe20000000800 */
[----:B------:R-:W-:Y:S02]  /*8fe0*/  FFMA.FTZ R80, R150, c[0x0][0x23c], -R101 ;  /* 0x00008f0096507a23 */ /* 0x000fe40000010865 */
[----:B------:R-:W2:Y:S01]  /*8ff0*/  SHFL.BFLY PT, R7, R4, 0x2, 0x1f ;  /* 0x0c401f0004077f89 */ /* 0x000ea200000e0000 */
[----:B------:R-:W-:-:S02]  /*9000*/  FFMA.FTZ R64, R109, c[0x0][0x23c], -R102 ;  /* 0x00008f006d407a23 */ /* 0x000fc40000010866 */
[--C-:B------:R-:W-:Y:S01]  /*9010*/  FFMA.FTZ R75, R110, c[0x0][0x23c], -R101.reuse ;  /* 0x00008f006e4b7a23 */ /* 0x100fe20000010865 */
[----:B-1----:R-:W-:Y:S01]  /*9020*/  F2FP.PACK_AB R152, R100, R103 ;  /* 0x000000676498723e */ /* 0x002fe200000000ff */
[----:B------:R-:W1:Y:S01]  /*9030*/  MUFU.EX2 R76, R76 ;  /* 0x0000004c004c7308 */ /* 0x000e620000000800 */
[--C-:B------:R-:W-:Y:S02]  /*9040*/  FFMA.FTZ R63, R16, c[0x0][0x23c], -R101.reuse ;  /* 0x00008f00103f7a23 */ /* 0x100fe40000010865 */
[----:B------:R-:W-:Y:S01]  /*9050*/  LDSM.16.MT88.4 R16, [R250+0x8800] ;  /* 0x00880000fa10783b */ /* 0x000fe20000004200 */
[--C-:B------:R-:W-:Y:S02]  /*9060*/  FFMA.FTZ R70, R144, c[0x0][0x23c], -R101.reuse ;  /* 0x00008f0090467a23 */ /* 0x100fe40000010865 */
[----:B------:R-:W-:Y:S02]  /*9070*/  FFMA.FTZ R62, R62, c[0x0][0x23c], -R101 ;  /* 0x00008f003e3e7a23 */ /* 0x000fe40000010865 */
[----:B------:R-:W-:Y:S01]  /*9080*/  MUFU.EX2 R108, R108 ;  /* 0x0000006c006c7308 */ /* 0x000fe20000000800 */
[----:B------:R-:W-:-:S02]  /*9090*/  FFMA.FTZ R41, R31, c[0x0][0x23c], -R102 ;  /* 0x00008f001f297a23 */ /* 0x000fc40000010866 */
[--C-:B------:R-:W-:Y:S02]  /*90a0*/  FFMA.FTZ R38, R30, c[0x0][0x23c], -R102.reuse ;  /* 0x00008f001e267a23 */ /* 0x100fe40000010866 */
[--C-:B------:R-:W-:Y:S02]  /*90b0*/  FFMA.FTZ R58, R58, c[0x0][0x23c], -R101.reuse ;  /* 0x00008f003a3a7a23 */ /* 0x100fe40000010865 */
[--C-:B------:R-:W-:Y:S01]  /*90c0*/  FFMA.FTZ R51, R238, c[0x0][0x23c], -R101.reuse ;  /* 0x00008f00ee337a23 */ /* 0x100fe20000010865 */
[----:B------:R-:W3:Y:S01]  /*90d0*/  MUFU.EX2 R107, R107 ;  /* 0x0000006b006b7308 */ /* 0x000ee20000000800 */
[----:B-1----:R-:W-:Y:S01]  /*90e0*/  F2FP.PACK_AB R154, R76, R83 ;  /* 0x000000534c9a723e */ /* 0x002fe200000000ff */
[--C-:B------:R-:W-:Y:S01]  /*90f0*/  FFMA.FTZ R32, R242, c[0x0][0x23c], -R101.reuse ;  /* 0x00008f00f2207a23 */ /* 0x100fe20000010865 */
[----:B--2---:R-:W-:Y:S01]  /*9100*/  FMNMX.FTZ R4, R4, R7, !PT ;  /* 0x0000000704047209 */ /* 0x004fe20007810000 */
[----:B------:R-:W-:Y:S02]  /*9110*/  FFMA.FTZ R37, R37, c[0x0][0x23c], -R102 ;  /* 0x00008f0025257a23 */ /* 0x000fe40000010866 */
[----:B------:R-:W-:-:S02]  /*9120*/  FFMA.FTZ R30, R220, c[0x0][0x23c], -R101 ;  /* 0x00008f00dc1e7a23 */ /* 0x000fc40000010865 */
[----:B------:R-:W1:Y:S01]  /*9130*/  SHFL.BFLY PT, R3, R4, 0x1, 0x1f ;  /* 0x0c201f0004037f89 */ /* 0x000e6200000e0000 */
[----:B------:R-:W-:Y:S01]  /*9140*/  MUFU.EX2 R79, R79 ;  /* 0x0000004f004f7308 */ /* 0x000fe20000000800 */
[--C-:B------:R-:W-:Y:S02]  /*9150*/  FFMA.FTZ R31, R230, c[0x0][0x23c], -R101.reuse ;  /* 0x00008f00e61f7a23 */ /* 0x100fe40000010865 */
[----:B------:R-:W-:Y:S02]  /*9160*/  FFMA.FTZ R28, R28, c[0x0][0x23c], -R101 ;  /* 0x00008f001c1c7a23 */ /* 0x000fe40000010865 */
[----:B------:R-:W-:Y:S01]  /*9170*/  FFMA.FTZ R230, R225, c[0x0][0x23c], -R214 ;  /* 0x00008f00e1e67a23 */ /* 0x000fe200000108d6 */
[----:B---3--:R-:W-:Y:S02]  /*9180*/  F2FP.PACK_AB R153, R107, R108 ;  /* 0x0000006c6b99723e */ /* 0x008fe400000000ff */
[----:B------:R-:W2:Y:S01]  /*9190*/  MUFU.EX2 R80, R80 ;  /* 0x0000005000507308 */ /* 0x000ea20000000800 */
[----:B------:R-:W-:-:S02]  /*91a0*/  FFMA.FTZ R220, R233, c[0x0][0x23c], -R102 ;  /* 0x00008f00e9dc7a23 */ /* 0x000fc40000010866 */
[--C-:B------:R-:W-:Y:S02]  /*91b0*/  FFMA.FTZ R218, R218, c[0x0][0x23c], -R101.reuse ;  /* 0x00008f00dada7a23 */ /* 0x100fe40000010865 */
[----:B------:R-:W-:Y:S02]  /*91c0*/  FFMA.FTZ R125, R125, c[0x0][0x23c], -R102 ;  /* 0x00008f007d7d7a23 */ /* 0x000fe40000010866 */
[----:B------:R-:W-:Y:S01]  /*91d0*/  FFMA.FTZ R126, R126, c[0x0][0x23c], -R101 ;  /* 0x00008f007e7e7a23 */ /* 0x000fe20000010865 */
[----:B------:R-:W-:Y:S01]  /*91e0*/  MUFU.EX2 R74, R74 ;  /* 0x0000004a004a7308 */ /* 0x000fe20000000800 */
[--C-:B------:R-:W-:Y:S02]  /*91f0*/  FFMA.FTZ R211, R211, c[0x0][0x23c], -R214.reuse ;  /* 0x00008f00d3d37a23 */ /* 0x100fe400000108d6 */
[--C-:B------:R-:W-:Y:S02]  /*9200*/  FFMA.FTZ R210, R210, c[0x0][0x23c], -R214.reuse ;  /* 0x00008f00d2d27a23 */ /* 0x100fe400000108d6 */
[----:B------:R-:W-:Y:S01]  /*9210*/  FFMA.FTZ R209, R209, c[0x0][0x23c], -R214 ;  /* 0x00008f00d1d17a23 */ /* 0x000fe200000108d6 */
[----:B-1----:R-:W-:-:S02]  /*9220*/  FMNMX.FTZ R3, R4, R3, !PT ;  /* 0x0000000304037209 */ /* 0x002fc40007810000 */
[----:B------:R-:W1:Y:S01]  /*9230*/  MUFU.EX2 R71, R71 ;  /* 0x0000004700477308 */ /* 0x000e620000000800 */
[----:B--2---:R-:W-:Y:S01]  /*9240*/  F2FP.PACK_AB R155, R80, R79 ;  /* 0x0000004f509b723e */ /* 0x004fe200000000ff */
[--C-:B------:R-:W-:Y:S01]  /*9250*/  FFMA.FTZ R208, R208, c[0x0][0x23c], -R214.reuse ;  /* 0x00008f00d0d07a23 */ /* 0x100fe200000108d6 */
[C---:B------:R-:W-:Y:S01]  /*9260*/  FSETP.NEU.FTZ.AND P1, PT, R3.reuse, -INF , PT ;  /* 0xff8000000300780b */ /* 0x040fe20003f3d000 */
[----:B------:R-:W-:Y:S02]  /*9270*/  FMUL.FTZ R124, R3, c[0x0][0x23c] ;  /* 0x00008f00037c7a20 */ /* 0x000fe40000410000 */
[----:B------:R-:W-:Y:S02]  /*9280*/  FFMA.FTZ R207, R207, c[0x0][0x23c], -R214 ;  /* 0x00008f00cfcf7a23 */ /* 0x000fe400000108d6 */
[----:B------:R-:W-:Y:S01]  /*9290*/  HMMA.16816.F32 R140, R152, R176, RZ ;  /* 0x000000b0988c723c */ /* 0x000fe200000018ff */
[----:B------:R-:W-:Y:S01]  /*92a0*/  FSEL R124, R124, RZ, P1 ;  /* 0x000000ff7c7c7208 */ /* 0x000fe20000800000 */
[----:B------:R-:W-:Y:S01]  /*92b0*/  MUFU.EX2 R65, R65 ;  /* 0x0000004100417308 */ /* 0x000fe20000000800 */
[----:B------:R-:W-:-:S02]  /*92c0*/  FADD.FTZ R105, R106, R105 ;  /* 0x000000696a697221 */ /* 0x000fc40000010000 */
[----:B------:R-:W-:Y:S02]  /*92d0*/  FADD.FTZ R100, R103, R100 ;  /* 0x0000006467647221 */ /* 0x000fe40000010000 */
[--C-:B------:R-:W-:Y:S01]  /*92e0*/  FFMA.FTZ R111, R181, c[0x0][0x23c], -R124.reuse ;  /* 0x00008f00b56f7a23 */ /* 0x100fe2000001087c */
[C---:B------:R-:W-:Y:S01]  /*92f0*/  HMMA.16816.F32 R148, R152.reuse, R184, RZ ;  /* 0x000000b89894723c */ /* 0x040fe200000018ff */
[--C-:B------:R-:W-:Y:S01]  /*9300*/  FFMA.FTZ R110, R160, c[0x0][0x23c], -R124.reuse ;  /* 0x00008f00a06e7a23 */ /* 0x100fe2000001087c */
[----:B------:R-:W2:Y:S01]  /*9310*/  MUFU.EX2 R64, R64 ;  /* 0x0000004000407308 */ /* 0x000ea20000000800 */
[--C-:B------:R-:W-:Y:S01]  /*9320*/  FFMA.FTZ R109, R175, c[0x0][0x23c], -R124.reuse ;  /* 0x00008f00af6d7a23 */ /* 0x100fe2000001087c */
[----:B-1----:R-:W-:Y:S01]  /*9330*/  F2FP.PACK_AB R4, R71, R74 ;  /* 0x0000004a4704723e */ /* 0x002fe200000000ff */
[--C-:B------:R-:W-:Y:S02]  /*9340*/  FFMA.FTZ R82, R173, c[0x0][0x23c], -R124.reuse ;  /* 0x00008f00ad527a23 */ /* 0x100fe4000001087c */
[--C-:B------:R-:W-:Y:S01]  /*9350*/  FFMA.FTZ R81, R169, c[0x0][0x23c], -R124.reuse ;  /* 0x00008f00a9517a23 */ /* 0x100fe2000001087c */
[----:B------:R-:W-:Y:S01]  /*9360*/  HMMA.16816.F32 R156, R152, R192, RZ ;  /* 0x000000c0989c723c */ /* 0x000fe200000018ff */
[--C-:B------:R-:W-:Y:S01]  /*9370*/  FFMA.FTZ R72, R171, c[0x0][0x23c], -R124.reuse ;  /* 0x00008f00ab487a23 */ /* 0x100fe2000001087c */
[----:B------:R-:W-:Y:S01]  /*9380*/  MUFU.EX2 R111, R111 ;  /* 0x0000006f006f7308 */ /* 0x000fe20000000800 */
[----:B------:R-:W-:-:S02]  /*9390*/  FFMA.FTZ R73, R163, c[0x0][0x23c], -R124 ;  /* 0x00008f00a3497a23 */ /* 0x000fc4000001087c */
[--C-:B------:R-:W-:Y:S02]  /*93a0*/  FFMA.FTZ R66, R161, c[0x0][0x23c], -R124.reuse ;  /* 0x00008f00a1427a23 */ /* 0x100fe4000001087c */
[--C-:B------:R-:W-:Y:S01]  /*93b0*/  FFMA.FTZ R54, R35, c[0x0][0x23c], -R124.reuse ;  /* 0x00008f0023367a23 */ /* 0x100fe2000001087c */
[C---:B------:R-:W-:Y:S01]  /*93c0*/  HMMA.16816.F32 R164, R152.reuse, R20, RZ ;  /* 0x0000001498a4723c */ /* 0x040fe200000018ff */
[--C-:B------:R-:W-:Y:S01]  /*93d0*/  FFMA.FTZ R59, R59, c[0x0][0x23c], -R124.reuse ;  /* 0x00008f003b3b7a23 */ /* 0x100fe2000001087c */
[----:B------:R-:W1:Y:S01]  /*93e0*/  MUFU.EX2 R110, R110 ;  /* 0x0000006e006e7308 */ /* 0x000e620000000800 */
[----:B--2---:R-:W-:Y:S01]  /*93f0*/  F2FP.PACK_AB R6, R64, R65 ;  /* 0x000000414006723e */ /* 0x004fe200000000ff */
[--C-:B------:R-:W-:Y:S02]  /*9400*/  FFMA.FTZ R53, R34, c[0x0][0x23c], -R124.reuse ;  /* 0x00008f0022357a23 */ /* 0x100fe4000001087c */
[--C-:B------:R-:W-:Y:S02]  /*9410*/  FFMA.FTZ R44, R33, c[0x0][0x23c], -R124.reuse ;  /* 0x00008f00212c7a23 */ /* 0x100fe4000001087c */
        /* <DEDUP_REMOVED lines=10> */
[--C-:B------:R-:W-:Y:S02]  /*94c0*/  FFMA.FTZ R39, R241, c[0x0][0x23c], -R102.reuse ;  /* 0x00008f00f1277a23 */ /* 0x100fe40000010866 */
[--C-:B------:R-:W-:Y:S02]  /*94d0*/  FFMA.FTZ R36, R229, c[0x0][0x23c], -R102.reuse ;  /* 0x00008f00e5247a23 */ /* 0x100fe40000010866 */
[----:B------:R-:W-:Y:S01]  /*94e0*/  HMMA.16816.F32 R144, R152, R194, RZ ;  /* 0x000000c29890723c */ /* 0x000fe200000018ff */
[----:B------:R-:W-:Y:S01]  /*94f0*/  FFMA.FTZ R34, R236, c[0x0][0x23c], -R102 ;  /* 0x00008f00ec227a23 */ /* 0x000fe20000010866 */
[----:B------:R-:W-:Y:S01]  /*9500*/  MUFU.EX2 R75, R75 ;  /* 0x0000004b004b7308 */ /* 0x000fe20000000800 */
[----:B------:R-:W-:-:S02]  /*9510*/  FFMA.FTZ R33, R222, c[0x0][0x23c], -R101 ;  /* 0x00008f00de217a23 */ /* 0x000fc40000010865 */
[----:B------:R-:W-:Y:S02]  /*9520*/  FFMA.FTZ R226, R221, c[0x0][0x23c], -R124 ;  /* 0x00008f00dde27a23 */ /* 0x000fe4000001087c */
[----:B------:R-:W-:Y:S01]  /*9530*/  FFMA.FTZ R222, R217, c[0x0][0x23c], -R102 ;  /* 0x00008f00d9de7a23 */ /* 0x000fe20000010866 */
[----:B------:R-:W-:Y:S01]  /*9540*/  HMMA.16816.F32 R152, R152, R22, RZ ;  /* 0x000000169898723c */ /* 0x000fe200000018ff */
[----:B------:R-:W-:Y:S01]  /*9550*/  FFMA.FTZ R229, R223, c[0x0][0x23c], -R214 ;  /* 0x00008f00dfe57a23 */ /* 0x000fe200000108d6 */
[----:B--2---:R-:W-:Y:S01]  /*9560*/  F2FP.PACK_AB R191, R82, R109 ;  /* 0x0000006d52bf723e */ /* 0x004fe200000000ff */
[----:B------:R-:W1:Y:S01]  /*9570*/  MUFU.EX2 R70, R70 ;  /* 0x0000004600467308 */ /* 0x000e620000000800 */
[----:B------:R-:W-:Y:S02]  /*9580*/  FFMA.FTZ R225, R219, c[0x0][0x23c], -R124 ;  /* 0x00008f00dbe17a23 */ /* 0x000fe4000001087c */
[----:B------:R-:W-:Y:S02]  /*9590*/  FFMA.FTZ R221, R215, c[0x0][0x23c], -R102 ;  /* 0x00008f00d7dd7a23 */ /* 0x000fe40000010866 */
[----:B------:R-:W-:Y:S01]  /*95a0*/  FFMA.FTZ R217, R216, c[0x0][0x23c], -R101 ;  /* 0x00008f00d8d97a23 */ /* 0x000fe20000010865 */
        /* <DEDUP_REMOVED lines=25> */
[--C-:B------:R-:W-:Y:S01]  /*9740*/  FFMA.FTZ R120, R120, c[0x0][0x23c], -R124.reuse ;  /* 0x00008f0078787a23 */ /* 0x100fe2000001087c */
[----:B------:R-:W-:Y:S01]  /*9750*/  MUFU.EX2 R73, R73 ;  /* 0x0000004900497308 */ /* 0x000fe20000000800 */
[----:B------:R-:W-:-:S02]  /*9760*/  FFMA.FTZ R119, R119, c[0x0][0x23c], -R124 ;  /* 0x00008f0077777a23 */ /* 0x000fc4000001087c */
[----:B------:R-:W-:Y:S02]  /*9770*/  FFMA.FTZ R118, R118, c[0x0][0x23c], -R124 ;  /* 0x00008f0076767a23 */ /* 0x000fe4000001087c */
[--C-:B------:R-:W-:Y:S01]  /*9780*/  FFMA.FTZ R231, R85, c[0x0][0x23c], -R102.reuse ;  /* 0x00008f0055e77a23 */ /* 0x100fe20000010866 */
[C---:B------:R-:W-:Y:S01]  /*9790*/  HMMA.16816.F32 R192, R188.reuse, R194, RZ ;  /* 0x000000c2bcc0723c */ /* 0x040fe200000018ff */
[--C-:B------:R-:W-:Y:S01]  /*97a0*/  FFMA.FTZ R206, R98, c[0x0][0x23c], -R102.reuse ;  /* 0x00008f0062ce7a23 */ /* 0x100fe20000010866 */
[----:B------:R-:W2:Y:S01]  /*97b0*/  MUFU.EX2 R66, R66 ;  /* 0x0000004200427308 */ /* 0x000ea20000000800 */
[--C-:B------:R-:W-:Y:S02]  /*97c0*/  FFMA.FTZ R98, R96, c[0x0][0x23c], -R102.reuse ;  /* 0x00008f0060627a23 */ /* 0x100fe40000010866 */
[----:B------:R-:W-:Y:S02]  /*97d0*/  FFMA.FTZ R96, R94, c[0x0][0x23c], -R102 ;  /* 0x00008f005e607a23 */ /* 0x000fe40000010866 */
[----:B------:R-:W-:Y:S01]  /*97e0*/  FFMA.FTZ R94, R88, c[0x0][0x23c], -R101 ;  /* 0x00008f00585e7a23 */ /* 0x000fe20000010865 */
[----:B------:R-:W-:Y:S01]  /*97f0*/  HMMA.16816.F32 R180, R188, R20, RZ ;  /* 0x00000014bcb4723c */ /* 0x000fe200000018ff */
[----:B------:R-:W-:Y:S01]  /*9800*/  FADD.FTZ R104, R104, R105 ;  /* 0x0000006968687221 */ /* 0x000fe20000010000 */
[----:B------:R-:W-:Y:S01]  /*9810*/  MUFU.EX2 R61, R61 ;  /* 0x0000003d003d7308 */ /* 0x000fe20000000800 */
[----:B------:R-:W-:-:S02]  /*9820*/  FADD.FTZ R110, R111, R110 ;  /* 0x0000006e6f6e7221 */ /* 0x000fc40000010000 */
[----:B------:R-:W-:Y:S02]  /*9830*/  FADD.FTZ R108, R108, R107 ;  /* 0x0000006b6c6c7221 */ /* 0x000fe40000010000 */
[----:B------:R-:W-:Y:S01]  /*9840*/  FADD.FTZ R109, R109, R110 ;  /* 0x0000006e6d6d7221 */ /* 0x000fe20000010000 */
[----:B------:R-:W-:Y:S01]  /*9850*/  HMMA.16816.F32 R188, R188, R22, RZ ;  /* 0x00000016bcbc723c */ /* 0x000fe200000018ff */
[----:B------:R-:W-:Y:S01]  /*9860*/  FADD.FTZ R79, R79, R108 ;  /* 0x0000006c4f4f7221 */ /* 0x000fe20000010000 */
[----:B------:R-:W-:Y:S01]  /*9870*/  MUFU.EX2 R56, R56 ;  /* 0x0000003800387308 */ /* 0x000fe20000000800 */
[----:B------:R-:W-:Y:S02]  /*9880*/  FADD.FTZ R82, R82, R109 ;  /* 0x0000006d52527221 */ /* 0x000fe40000010000 */
[----:B------:R-:W-:-:S03]  /*9890*/  FADD.FTZ R80, R80, R79 ;  /* 0x0000004f50507221 */ /* 0x000fc60000010000 */
[----:B------:R-:W-:Y:S01]  /*98a0*/  HMMA.16816.F32 R140, R4, R24, R140 ;  /* 0x00000018048c723c */ /* 0x000fe2000000188c */
[----:B------:R-:W-:Y:S01]  /*98b0*/  FADD.FTZ R75, R75, R80 ;  /* 0x000000504b4b7221 */ /* 0x000fe20000010000 */
[----:B------:R-:W-:Y:S03]  /*98c0*/  MUFU.EX2 R55, R55 ;  /* 0x0000003700377308 */ /* 0x000fe60000000800 */
[----:B------:R-:W-:-:S03]  /*98d0*/  FADD.FTZ R80, R70, R75 ;  /* 0x0000004b46507221 */ /* 0x000fc60000010000 */
[C---:B------:R-:W-:Y:S02]  /*98e0*/  HMMA.16816.F32 R148, R4.reuse, R16, R148 ;  /* 0x000000100494723c */ /* 0x040fe40000001894 */
[----:B------:R-:W-:Y:S06]  /*98f0*/  MUFU.EX2 R50, R50 ;  /* 0x0000003200327308 */ /* 0x000fec0000000800 */
        /* <DEDUP_REMOVED lines=10> */
[----:B------:R-:W-:Y:S02]  /*99a0*/  HMMA.16816.F32 R152, R4, R10, R152 ;  /* 0x0000000a0498723c */ /* 0x000fe40000001898 */
[----:B------:R-:W3:Y:S05]  /*99b0*/  MUFU.EX2 R52, R52 ;  /* 0x0000003400347308 */ /* 0x000eea0000000800 */
[----:B------:R-:W-:-:S02]  /*99c0*/  F2FP.PACK_AB R4, R69, R78 ;  /* 0x0000004e4504723e */ /* 0x000fc400000000ff */
[----:B-1----:R-:W-:Y:S01]  /*99d0*/  F2FP.PACK_AB R5, R72, R81 ;  /* 0x000000514805723e */ /* 0x002fe200000000ff */
[----:B------:R-:W-:Y:S01]  /*99e0*/  MUFU.EX2 R41, R41 ;  /* 0x0000002900297308 */ /* 0x000fe20000000800 */
[----:B------:R-:W-:Y:S01]  /*99f0*/  F2FP.PACK_AB R6, R60, R67 ;  /* 0x000000433c06723e */ /* 0x000fe200000000ff */
[----:B------:R-:W-:Y:S01]  /*9a00*/  FADD.FTZ R81, R81, R82 ;  /* 0x0000005251517221 */ /* 0x000fe20000010000 */
[----:B--2---:R-:W-:-:S03]  /*9a10*/  F2FP.PACK_AB R7, R66, R73 ;  /* 0x000000494207723e */ /* 0x004fc600000000ff */
[----:B------:R-:W-:Y:S02]  /*9a20*/  FADD.FTZ R82, R72, R81 ;  /* 0x0000005148527221 */ /* 0x000fe40000010000 */
[----:B------:R-:W1:Y:S01]  /*9a30*/  MUFU.EX2 R38, R38 ;  /* 0x0000002600267308 */ /* 0x000e620000000800 */
[----:B---3--:R-:W-:Y:S01]  /*9a40*/  F2FP.PACK_AB R20, R52, R57 ;  /* 0x000000393414723e */ /* 0x008fe200000000ff */
[----:B------:R-:W-:Y:S01]  /*9a50*/  HMMA.16816.F32 R160, R4, R24, R160 ;  /* 0x0000001804a0723c */ /* 0x000fe200000018a0 */
[----:B------:R-:W-:-:S04]  /*9a60*/  FADD.FTZ R73, R73, R82 ;  /* 0x0000005249497221 */ /* 0x000fc80000010000 */
[----:B------:R-:W-:Y:S01]  /*9a70*/  FADD.FTZ R66, R66, R73 ;  /* 0x0000004942427221 */ /* 0x000fe20000010000 */
[----:B------:R-:W-:Y:S02]  /*9a80*/  MUFU.EX2 R58, R58 ;  /* 0x0000003a003a7308 */ /* 0x000fe40000000800 */
[C---:B------:R-:W-:Y:S06]  /*9a90*/  HMMA.16816.F32 R168, R4.reuse, R16, R168 ;  /* 0x0000001004a8723c */ /* 0x040fec00000018a8 */
[----:B------:R-:W2:Y:S01]  /*9aa0*/  MUFU.EX2 R51, R51 ;  /* 0x0000003300337308 */ /* 0x000ea20000000800 */
[----:B-1----:R-:W-:Y:S01]  /*9ab0*/  F2FP.PACK_AB R22, R38, R41 ;  /* 0x000000292616723e */ /* 0x002fe200000000ff */
[C---:B------:R-:W-:Y:S06]  /*9ac0*/  HMMA.16816.F32 R172, R4.reuse, R12, R172 ;  /* 0x0000000c04ac723c */ /* 0x040fec00000018ac */
[----:B------:R-:W-:Y:S02]  /*9ad0*/  MUFU.EX2 R35, R35 ;  /* 0x0000002300237308 */ /* 0x000fe40000000800 */
[C---:B------:R-:W-:Y:S06]  /*9ae0*/  HMMA.16816.F32 R180, R4.reuse, R8, R180 ;  /* 0x0000000804b4723c */ /* 0x040fec00000018b4 */
[----:B------:R-:W1:Y:S01]  /*9af0*/  MUFU.EX2 R32, R32 ;  /* 0x0000002000207308 */ /* 0x000e620000000800 */
[----:B--2---:R-:W-:Y:S01]  /*9b00*/  F2FP.PACK_AB R21, R51, R58 ;  /* 0x0000003a3315723e */ /* 0x004fe200000000ff */
[C---:B------:R-:W-:Y:S01]  /*9b10*/  HMMA.16816.F32 R176, R4.reuse, R26, R176 ;  /* 0x0000001a04b0723c */ /* 0x040fe200000018b0 */
[----:B------:R-:W2:Y:S05]  /*9b20*/  LDSM.16.MT88.4 R24, [R252+0x9000] ;  /* 0x00900000fc18783b */ /* 0x000eaa0000004200 */
[----:B------:R-:W-:Y:S02]  /*9b30*/  MUFU.EX2 R49, R49 ;  /* 0x0000003100317308 */ /* 0x000fe40000000800 */
[----:B------:R-:W-:Y:S01]  /*9b40*/  HMMA.16816.F32 R184, R4, R18, R184 ;  /* 0x0000001204b8723c */ /* 0x000fe200000018b8 */
[----:B------:R-:W3:Y:S01]  /*9b50*/  LDSM.16.MT88.4 R16, [R250+0x9000] ;  /* 0x00900000fa10783b */ /* 0x000ee20000004200 */
[----:B-1----:R-:W-:-:S04]  /*9b60*/  F2FP.PACK_AB R23, R32, R35 ;  /* 0x000000232017723e */ /* 0x002fc800000000ff */
[----:B------:R-:W-:Y:S02]  /*9b70*/  MUFU.EX2 R48, R48 ;  /* 0x0000003000307308 */ /* 0x000fe40000000800 */
[C---:B------:R-:W-:Y:S01]  /*9b80*/  HMMA.16816.F32 R192, R4.reuse, R14, R192 ;  /* 0x0000000e04c0723c */ /* 0x040fe200000018c0 */
[----:B------:R-:W1:Y:S05]  /*9b90*/  LDSM.16.MT88.4 R12, [R249+0x9000] ;  /* 0x00900000f90c783b */ /* 0x000e6a0000004200 */
[----:B------:R-:W-:Y:S02]  /*9ba0*/  MUFU.EX2 R47, R47 ;  /* 0x0000002f002f7308 */ /* 0x000fe40000000800 */
[----:B------:R-:W-:Y:S01]  /*9bb0*/  HMMA.16816.F32 R188, R4, R10, R188 ;  /* 0x0000000a04bc723c */ /* 0x000fe200000018bc */
[----:B------:R-:W4:Y:S06]  /*9bc0*/  LDSM.16.MT88.4 R8, [R248+0x9000] ;  /* 0x00900000f808783b */ /* 0x000f2c0000004200 */
[----:B------:R-:W-:Y:S01]  /*9bd0*/  F2FP.PACK_AB R4, R56, R61 ;  /* 0x0000003d3804723e */ /* 0x000fe200000000ff */
[----:B------:R-:W-:Y:S01]  /*9be0*/  MUFU.EX2 R46, R46 ;  /* 0x0000002e002e7308 */ /* 0x000fe20000000800 */
[----:B------:R-:W-:Y:S01]  /*9bf0*/  F2FP.PACK_AB R5, R54, R59 ;  /* 0x0000003b3605723e */ /* 0x000fe200000000ff */
[----:B------:R-:W-:Y:S01]  /*9c00*/  FADD.FTZ R59, R59, R66 ;  /* 0x000000423b3b7221 */ /* 0x000fe20000010000 */
[----:B------:R-:W-:-:S02]  /*9c10*/  F2FP.PACK_AB R6, R50, R55 ;  /* 0x000000373206723e */ /* 0x000fc400000000ff */
[----:B------:R-:W-:Y:S01]  /*9c20*/  F2FP.PACK_AB R7, R44, R53 ;  /* 0x000000352c07723e */ /* 0x000fe200000000ff */
[----:B------:R-:W-:Y:S02]  /*9c30*/  FADD.FTZ R54, R54, R59 ;  /* 0x0000003b36367221 */ /* 0x000fe40000010000 */
[----:B------:R-:W-:Y:S01]  /*9c40*/  MUFU.EX2 R45, R45 ;  /* 0x0000002d002d7308 */ /* 0x000fe20000000800 */
[----:B--2---:R-:W-:Y:S01]  /*9c50*/  HMMA.16816.F32 R140, R20, R24, R140 ;  /* 0x00000018148c723c */ /* 0x004fe2000000188c */
[----:B------:R-:W-:-:S04]  /*9c60*/  FADD.FTZ R53, R53, R54 ;  /* 0x0000003635357221 */ /* 0x000fc80000010000 */
[----:B------:R-:W-:Y:S02]  /*9c70*/  FADD.FTZ R44, R44, R53 ;  /* 0x000000352c2c7221 */ /* 0x000fe40000010000 */
[----:B------:R-:W-:Y:S01]  /*9c80*/  MUFU.EX2 R42, R42 ;  /* 0x0000002a002a7308 */ /* 0x000fe20000000800 */
[----:B------:R-:W-:Y:S07]  /*9c90*/  HMMA.16816.F32 R160, R4, R24, R160 ;  /* 0x0000001804a0723c */ /* 0x000fee00000018a0 */
[----:B------:R-:W-:Y:S01]  /*9ca0*/  MUFU.EX2 R43, R43 ;  /* 0x0000002b002b7308 */ /* 0x000fe20000000800 */
[C---:B---3--:R-:W-:Y:S07]  /*9cb0*/  HMMA.16816.F32 R148, R20.reuse, R16, R148 ;  /* 0x000000101494723c */ /* 0x048fee0000001894 */
[----:B------:R-:W-:Y:S01]  /*9cc0*/  MUFU.EX2 R40, R40 ;  /* 0x0000002800287308 */ /* 0x000fe20000000800 */
[C---:B-1----:R-:W-:Y:S07]  /*9cd0*/  HMMA.16816.F32 R156, R20.reuse, R12, R156 ;  /* 0x0000000c149c723c */ /* 0x042fee000000189c */
[----:B------:R-:W-:Y:S01]  /*9ce0*/  MUFU.EX2 R39, R39 ;  /* 0x0000002700277308 */ /* 0x000fe20000000800 */
[C---:B------:R-:W-:Y:S07]  /*9cf0*/  HMMA.16816.F32 R132, R20.reuse, R26, R132 ;  /* 0x0000001a1484723c */ /* 0x040fee0000001884 */
[----:B------:R-:W1:Y:S01]  /*9d00*/  MUFU.EX2 R36, R36 ;  /* 0x0000002400247308 */ /* 0x000e620000000800 */
[C---:B------:R-:W-:Y:S07]  /*9d10*/  HMMA.16816.F32 R136, R20.reuse, R18, R136 ;  /* 0x000000121488723c */ /* 0x040fee0000001888 */
[----:B------:R-:W-:Y:S01]  /*9d20*/  MUFU.EX2 R37, R37 ;  /* 0x0000002500257308 */ /* 0x000fe20000000800 */
[C---:B------:R-:W-:Y:S07]  /*9d30*/  HMMA.16816.F32 R144, R20.reuse, R14, R144 ;  /* 0x0000000e1490723c */ /* 0x040fee0000001890 */
[----:B------:R-:W2:Y:S01]  /*9d40*/  MUFU.EX2 R34, R34 ;  /* 0x0000002200227308 */ /* 0x000ea20000000800 */
[C---:B----4-:R-:W-:Y:S07]  /*9d50*/  HMMA.16816.F32 R164, R20.reuse, R8, R164 ;  /* 0x0000000814a4723c */ /* 0x050fee00000018a4 */
[----:B------:R-:W-:Y:S01]  /*9d60*/  MUFU.EX2 R33, R33 ;  /* 0x0000002100217308 */ /* 0x000fe20000000800 */
[----:B------:R-:W-:Y:S07]  /*9d70*/  HMMA.16816.F32 R152, R20, R10, R152 ;  /* 0x0000000a1498723c */ /* 0x000fee0000001898 */
[----:B------:R-:W3:Y:S01]  /*9d80*/  MUFU.EX2 R30, R30 ;  /* 0x0000001e001e7308 */ /* 0x000ee20000000800 */
[----:B------:R-:W-:Y:S01]  /*9d90*/  HMMA.16816.F32 R176, R4, R26, R176 ;  /* 0x0000001a04b0723c */ /* 0x000fe200000018b0 */
[----:B------:R-:W4:Y:S01]  /*9da0*/  LDSM.16.MT88.4 R24, [R252+0x9800] ;  /* 0x00980000fc18783b */ /* 0x000f220000004200 */
[----:B-1----:R-:W-:-:S02]  /*9db0*/  F2FP.PACK_AB R20, R36, R39 ;  /* 0x000000272414723e */ /* 0x002fc400000000ff */
[----:B--2---:R-:W-:-:S03]  /*9dc0*/  F2FP.PACK_AB R22, R34, R37 ;  /* 0x000000252216723e */ /* 0x004fc600000000ff */
[----:B------:R-:W-:Y:S01]  /*9dd0*/  MUFU.EX2 R31, R31 ;  /* 0x0000001f001f7308 */ /* 0x000fe20000000800 */
[C---:B------:R-:W-:Y:S07]  /*9de0*/  HMMA.16816.F32 R168, R4.reuse, R16, R168 ;  /* 0x0000001004a8723c */ /* 0x040fee00000018a8 */
[----:B------:R-:W1:Y:S01]  /*9df0*/  MUFU.EX2 R28, R28 ;  /* 0x0000001c001c7308 */ /* 0x000e620000000800 */
[----:B------:R-:W-:Y:S01]  /*9e00*/  HMMA.16816.F32 R184, R4, R18, R184 ;  /* 0x0000001204b8723c */ /* 0x000fe200000018b8 */
[----:B------:R-:W2:Y:S01]  /*9e10*/  LDSM.16.MT88.4 R16, [R250+0x9800] ;  /* 0x00980000fa10783b */ /* 0x000ea20000004200 */
[----:B---3--:R-:W-:-:S05]  /*9e20*/  F2FP.PACK_AB R21, R30, R33 ;  /* 0x000000211e15723e */ /* 0x008fca00000000ff */
[----:B------:R-:W-:Y:S01]  /*9e30*/  MUFU.EX2 R230, R230 ;  /* 0x000000e600e67308 */ /* 0x000fe20000000800 */
[----:B------:R-:W-:Y:S01]  /*9e40*/  HMMA.16816.F32 R172, R4, R12, R172 ;  /* 0x0000000c04ac723c */ /* 0x000fe200000018ac */
[----:B-1----:R-:W-:-:S07]  /*9e50*/  F2FP.PACK_AB R23, R28, R31 ;  /* 0x0000001f1c17723e */ /* 0x002fce00000000ff */
[C---:B------:R-:W-:Y:S01]  /*9e60*/  HMMA.16816.F32 R192, R4.reuse, R14, R192 ;  /* 0x0000000e04c0723c */ /* 0x040fe200000018c0 */
[----:B------:R-:W1:Y:S01]  /*9e70*/  LDSM.16.MT88.4 R12, [R249+0x9800] ;  /* 0x00980000f90c783b */ /* 0x000e620000004200 */
[----:B------:R-:W-:Y:S06]  /*9e80*/  MUFU.EX2 R229, R229 ;  /* 0x000000e500e57308 */ /* 0x000fec0000000800 */
[C---:B------:R-:W-:Y:S02]  /*9e90*/  HMMA.16816.F32 R180, R4.reuse, R8, R180 ;  /* 0x0000000804b4723c */ /* 0x040fe400000018b4 */
[----:B------:R-:W-:Y:S06]  /*9ea0*/  MUFU.EX2 R228, R228 ;  /* 0x000000e400e47308 */ /* 0x000fec0000000800 */
[----:B------:R-:W-:Y:S01]  /*9eb0*/  HMMA.16816.F32 R188, R4, R10, R188 ;  /* 0x0000000a04bc723c */ /* 0x000fe200000018bc */
[----:B------:R-:W3:Y:S01]  /*9ec0*/  LDSM.16.MT88.4 R8, [R248+0x9800] ;  /* 0x00980000f808783b */ /* 0x000ee20000004200 */
[----:B------:R-:W-:Y:S05]  /*9ed0*/  MUFU.EX2 R227, R227 ;  /* 0x000000e300e37308 */ /* 0x000fea0000000800 */
[----:B------:R-:W-:Y:S01]  /*9ee0*/  F2FP.PACK_AB R4, R48, R49 ;  /* 0x000000313004723e */ /* 0x000fe200000000ff */
[----:B----4-:R-:W-:Y:S01]  /*9ef0*/  HMMA.16816.F32 R140, R20, R24, R140 ;  /* 0x00000018148c723c */ /* 0x010fe2000000188c */
[----:B------:R-:W-:Y:S01]  /*9f00*/  F2FP.PACK_AB R5, R42, R45 ;  /* 0x0000002d2a05723e */ /* 0x000fe200000000ff */
[----:B------:R-:W-:Y:S01]  /*9f10*/  MUFU.EX2 R226, R226 ;  /* 0x000000e200e27308 */ /* 0x000fe20000000800 */
[----:B------:R-:W-:Y:S01]  /*9f20*/  F2FP.PACK_AB R6, R46, R47 ;  /* 0x0000002f2e06723e */ /* 0x000fe200000000ff */
[----:B------:R-:W-:Y:S01]  /*9f30*/  FADD.FTZ R45, R45, R44 ;  /* 0x0000002c2d2d7221 */ /* 0x000fe20000010000 */
[----:B------:R-:W-:-:S03]  /*9f40*/  F2FP.PACK_AB R7, R40, R43 ;  /* 0x0000002b2807723e */ /* 0x000fc600000000ff */
[----:B------:R-:W-:Y:S01]  /*9f50*/  HMMA.16816.F32 R132, R20, R26, R132 ;  /* 0x0000001a1484723c */ /* 0x000fe20000001884 */
[----:B------:R-:W-:Y:S01]  /*9f60*/  FADD.FTZ R42, R42, R45 ;  /* 0x0000002d2a2a7221 */ /* 0x000fe20000010000 */
[----:B------:R-:W-:Y:S03]  /*9f70*/  MUFU.EX2 R225, R225 ;  /* 0x000000e100e17308 */ /* 0x000fe60000000800 */
[----:B------:R-:W-:-:S03]  /*9f80*/  FADD.FTZ R43, R43, R42 ;  /* 0x0000002a2b2b7221 */ /* 0x000fc60000010000 */
[----:B------:R-:W-:Y:S01]  /*9f90*/  HMMA.16816.F32 R160, R4, R24, R160 ;  /* 0x0000001804a0723c */ /* 0x000fe200000018a0 */
[----:B------:R-:W-:Y:S01]  /*9fa0*/  FADD.FTZ R43, R40, R43 ;  /* 0x0000002b282b7221 */ /* 0x000fe20000010000 */
[----:B------:R-:W-:Y:S06]  /*9fb0*/  MUFU.EX2 R224, R224 ;  /* 0x000000e000e07308 */ /* 0x000fec0000000800 */
[C---:B--2---:R-:W-:Y:S02]  /*9fc0*/  HMMA.16816.F32 R148, R20.reuse, R16, R148 ;  /* 0x000000101494723c */ /* 0x044fe40000001894 */
[----:B------:R-:W-:Y:S06]  /*9fd0*/  MUFU.EX2 R223, R223 ;  /* 0x000000df00df7308 */ /* 0x000fec0000000800 */
[C---:B------:R-:W-:Y:S02]  /*9fe0*/  HMMA.16816.F32 R136, R20.reuse, R18, R136 ;  /* 0x000000121488723c */ /* 0x040fe40000001888 */
[----:B------:R-:W-:Y:S06]  /*9ff0*/  MUFU.EX2 R222, R222 ;  /* 0x000000de00de7308 */ /* 0x000fec0000000800 */
[C---:B-1----:R-:W-:Y:S02]  /*a000*/  HMMA.16816.F32 R156, R20.reuse, R12, R156 ;  /* 0x0000000c149c723c */ /* 0x042fe4000000189c */
[----:B------:R-:W1:Y:S06]  /*a010*/  MUFU.EX2 R221, R221 ;  /* 0x000000dd00dd7308 */ /* 0x000e6c0000000800 */
[C---:B------:R-:W-:Y:S02]  /*a020*/  HMMA.16816.F32 R144, R20.reuse, R14, R144 ;  /* 0x0000000e1490723c */ /* 0x040fe40000001890 */
[----:B------:R-:W-:Y:S06]  /*a030*/  MUFU.EX2 R220, R220 ;  /* 0x000000dc00dc7308 */ /* 0x000fec0000000800 */
[C---:B---3--:R-:W-:Y:S02]  /*a040*/  HMMA.16816.F32 R164, R20.reuse, R8, R164 ;  /* 0x0000000814a4723c */ /* 0x048fe400000018a4 */
[----:B------:R-:W2:Y:S06]  /*a050*/  MUFU.EX2 R219, R219 ;  /* 0x000000db00db7308 */ /* 0x000eac0000000800 */
[----:B------:R-:W-:Y:S02]  /*a060*/  HMMA.16816.F32 R152, R20, R10, R152 ;  /* 0x0000000a1498723c */ /* 0x000fe40000001898 */
[----:B------:R-:W-:Y:S05]  /*a070*/  MUFU.EX2 R218, R218 ;  /* 0x000000da00da7308 */ /* 0x000fea0000000800 */
[----:B-1----:R-:W-:Y:S01]  /*a080*/  F2FP.PACK_AB R20, R221, R222 ;  /* 0x000000dedd14723e */ /* 0x002fe200000000ff */
[----:B------:R-:W-:Y:S01]  /*a090*/  HMMA.16816.F32 R176, R4, R26, R176 ;  /* 0x0000001a04b0723c */ /* 0x000fe200000018b0 */
[----:B------:R-:W1:Y:S01]  /*a0a0*/  LDSM.16.MT88.4 R24, [R252+0xa000] ;  /* 0x00a00000fc18783b */ /* 0x000e620000004200 */
[----:B------:R-:W3:Y:S01]  /*a0b0*/  MUFU.EX2 R217, R217 ;  /* 0x000000d900d97308 */ /* 0x000ee20000000800 */
[----:B--2---:R-:W-:-:S05]  /*a0c0*/  F2FP.PACK_AB R22, R219, R220 ;  /* 0x000000dcdb16723e */ /* 0x004fca00000000ff */
[C---:B------:R-:W-:Y:S02]  /*a0d0*/  HMMA.16816.F32 R168, R4.reuse, R16, R168 ;  /* 0x0000001004a8723c */ /* 0x040fe400000018a8 */
[----:B------:R-:W-:Y:S06]  /*a0e0*/  MUFU.EX2 R216, R216 ;  /* 0x000000d800d87308 */ /* 0x000fec0000000800 */
[----:B------:R-:W-:Y:S01]  /*a0f0*/  HMMA.16816.F32 R184, R4, R18, R184 ;  /* 0x0000001204b8723c */ /* 0x000fe200000018b8 */
[----:B------:R-:W2:Y:S01]  /*a100*/  LDSM.16.MT88.4 R16, [R250+0xa000] ;  /* 0x00a00000fa10783b */ /* 0x000ea20000004200 */
[----:B------:R-:W4:Y:S01]  /*a110*/  MUFU.EX2 R215, R215 ;  /* 0x000000d700d77308 */ /* 0x000f220000000800 */
[----:B---3--:R-:W-:-:S05]  /*a120*/  F2FP.PACK_AB R21, R217, R218 ;  /* 0x000000dad915723e */ /* 0x008fca00000000ff */
[C---:B------:R-:W-:Y:S02]  /*a130*/  HMMA.16816.F32 R172, R4.reuse, R12, R172 ;  /* 0x0000000c04ac723c */ /* 0x040fe400000018ac */
[----:B------:R-:W-:Y:S06]  /*a140*/  MUFU.EX2 R125, R125 ;  /* 0x0000007d007d7308 */ /* 0x000fec0000000800 */
[C---:B------:R-:W-:Y:S01]  /*a150*/  HMMA.16816.F32 R192, R4.reuse, R14, R192 ;  /* 0x0000000e04c0723c */ /* 0x040fe200000018c0 */
[----:B------:R-:W3:Y:S01]  /*a160*/  LDSM.16.MT88.4 R12, [R249+0xa000] ;  /* 0x00a00000f90c783b */ /* 0x000ee20000004200 */
[----:B----4-:R-:W-:Y:S01]  /*a170*/  F2FP.PACK_AB R23, R215, R216 ;  /* 0x000000d8d717723e */ /* 0x010fe200000000ff */
[----:B------:R-:W4:Y:S05]  /*a180*/  MUFU.EX2 R232, R232 ;  /* 0x000000e800e87308 */ /* 0x000f2a0000000800 */
[C---:B------:R-:W-:Y:S03]  /*a190*/  HMMA.16816.F32 R180, R4.reuse, R8, R180 ;  /* 0x0000000804b4723c */ /* 0x040fe600000018b4 */
[----:B------:R-:W-:Y:S05]  /*a1a0*/  MUFU.EX2 R129, R129 ;  /* 0x0000008100817308 */ /* 0x000fea0000000800 */
[----:B------:R-:W-:Y:S01]  /*a1b0*/  HMMA.16816.F32 R188, R4, R10, R188 ;  /* 0x0000000a04bc723c */ /* 0x000fe200000018bc */
[----:B------:R-:W5:Y:S02]  /*a1c0*/  LDSM.16.MT88.4 R8, [R248+0xa000] ;  /* 0x00a00000f808783b */ /* 0x000f640000004200 */
[----:B------:R-:W2:Y:S04]  /*a1d0*/  MUFU.EX2 R234, R234 ;  /* 0x000000ea00ea7308 */ /* 0x000ea80000000800 */
[----:B------:R-:W-:Y:S01]  /*a1e0*/  F2FP.PACK_AB R4, R229, R230 ;  /* 0x000000e6e504723e */ /* 0x000fe200000000ff */
[----:B-1----:R-:W-:Y:S01]  /*a1f0*/  HMMA.16816.F32 R140, R20, R24, R140 ;  /* 0x00000018148c723c */ /* 0x002fe2000000188c */
[----:B------:R-:W-:Y:S01]  /*a200*/  F2FP.PACK_AB R5, R225, R226 ;  /* 0x000000e2e105723e */ /* 0x000fe200000000ff */
[----:B------:R-:W-:Y:S01]  /*a210*/  FADD.FTZ R226, R226, R43 ;  /* 0x0000002be2e27221 */ /* 0x000fe20000010000 */
[----:B------:R-:W-:Y:S01]  /*a220*/  F2FP.PACK_AB R6, R227, R228 ;  /* 0x000000e4e306723e */ /* 0x000fe200000000ff */
[----:B------:R-:W-:Y:S01]  /*a230*/  MUFU.EX2 R126, R126 ;  /* 0x0000007e007e7308 */ /* 0x000fe20000000800 */
[----:B------:R-:W-:Y:S01]  /*a240*/  F2FP.PACK_AB R7, R223, R224 ;  /* 0x000000e0df07723e */ /* 0x000fe200000000ff */
[----:B------:R-:W-:-:S02]  /*a250*/  FADD.FTZ R225, R225, R226 ;  /* 0x000000e2e1e17221 */ /* 0x000fc40000010000 */
[C---:B------:R-:W-:Y:S02]  /*a260*/  HMMA.16816.F32 R132, R20.reuse, R26, R132 ;  /* 0x0000001a1484723c */ /* 0x040fe40000001884 */
[----:B------:R-:W-:Y:S02]  /*a270*/  FADD.FTZ R224, R224, R225 ;  /* 0x000000e1e0e07221 */ /* 0x000fe40000010000 */
[----:B------:R-:W-:Y:S02]  /*a280*/  MUFU.EX2 R131, R131 ;  /* 0x0000008300837308 */ /* 0x000fe40000000800 */
[----:B------:R-:W-:Y:S02]  /*a290*/  FADD.FTZ R224, R223, R224 ;  /* 0x000000e0dfe07221 */ /* 0x000fe40000010000 */
[C---:B--2---:R-:W-:Y:S04]  /*a2a0*/  HMMA.16816.F32 R148, R20.reuse, R16, R148 ;  /* 0x000000101494723c */ /* 0x044fe80000001894 */
[----:B------:R1:W-:Y:S04]  /*a2b0*/  MUFU.EX2 R113, R197 ;  /* 0x000000c500717308 */ /* 0x0003e80000000800 */
[C---:B------:R-:W-:Y:S04]  /*a2c0*/  HMMA.16816.F32 R136, R20.reuse, R18, R136 ;  /* 0x000000121488723c */ /* 0x040fe80000001888 */
[----:B------:R-:W-:Y:S04]  /*a2d0*/  MUFU.EX2 R112, R112 ;  /* 0x0000007000707308 */ /* 0x000fe80000000800 */
[----:B---3--:R-:W-:Y:S01]  /*a2e0*/  HMMA.16816.F32 R156, R20, R12, R156 ;  /* 0x0000000c149c723c */ /* 0x008fe2000000189c */
[----:B-1----:R-:W-:-:S03]  /*a2f0*/  FFMA.FTZ R197, R92, c[0x0][0x23c], -R101 ;  /* 0x00008f005cc57a23 */ /* 0x002fc60000010865 */
[----:B------:R-:W-:Y:S01]  /*a300*/  MUFU.EX2 R88, R231 ;  /* 0x000000e700587308 */ /* 0x000fe20000000800 */
[----:B------:R-:W-:-:S03]  /*a310*/  FFMA.FTZ R92, R91, c[0x0][0x23c], -R101 ;  /* 0x00008f005b5c7a23 */ /* 0x000fc60000010865 */
[C---:B------:R-:W-:Y:S04]  /*a320*/  HMMA.16816.F32 R144, R20.reuse, R14, R144 ;  /* 0x0000000e1490723c */ /* 0x040fe80000001890 */
[----:B------:R-:W-:Y:S04]  /*a330*/  MUFU.EX2 R91, R197 ;  /* 0x000000c5005b7308 */ /* 0x000fe80000000800 */
[C---:B-----5:R-:W-:Y:S04]  /*a340*/  HMMA.16816.F32 R164, R20.reuse, R8, R164 ;  /* 0x0000000814a4723c */ /* 0x060fe800000018a4 */
[----:B------:R-:W-:Y:S04]  /*a350*/  MUFU.EX2 R92, R92 ;  /* 0x0000005c005c7308 */ /* 0x000fe80000000800 */
[----:B------:R-:W-:Y:S01]  /*a360*/  HMMA.16816.F32 R152, R20, R10, R152 ;  /* 0x0000000a1498723c */ /* 0x000fe20000001898 */
[----:B------:R-:W1:Y:S03]  /*a370*/  LDSM.16.MT88.4 R20, [R252+0xa800] ;  /* 0x00a80000fc14783b */ /* 0x000e660000004200 */
[----:B------:R-:W-:Y:S04]  /*a380*/  MUFU.EX2 R211, R211 ;  /* 0x000000d300d37308 */ /* 0x000fe80000000800 */
[C---:B------:R-:W-:Y:S04]  /*a390*/  HMMA.16816.F32 R168, R4.reuse, R16, R168 ;  /* 0x0000001004a8723c */ /* 0x040fe800000018a8 */
[----:B------:R-:W-:Y:S04]  /*a3a0*/  MUFU.EX2 R123, R123 ;  /* 0x0000007b007b7308 */ /* 0x000fe80000000800 */
[C---:B------:R-:W-:Y:S01]  /*a3b0*/  HMMA.16816.F32 R184, R4.reuse, R18, R184 ;  /* 0x0000001204b8723c */ /* 0x040fe200000018b8 */
[----:B------:R-:W2:Y:S03]  /*a3c0*/  LDSM.16.MT88.4 R16, [R250+0xa800] ;  /* 0x00a80000fa10783b */ /* 0x000ea60000004200 */
[----:B------:R-:W-:Y:S04]  /*a3d0*/  MUFU.EX2 R122, R122 ;  /* 0x0000007a007a7308 */ /* 0x000fe80000000800 */
[C---:B------:R-:W-:Y:S04]  /*a3e0*/  HMMA.16816.F32 R172, R4.reuse, R12, R172 ;  /* 0x0000000c04ac723c */ /* 0x040fe800000018ac */
[----:B------:R-:W-:Y:S04]  /*a3f0*/  MUFU.EX2 R121, R121 ;  /* 0x0000007900797308 */ /* 0x000fe80000000800 */
[C---:B------:R-:W-:Y:S01]  /*a400*/  HMMA.16816.F32 R192, R4.reuse, R14, R192 ;  /* 0x0000000e04c0723c */ /* 0x040fe200000018c0 */
[----:B------:R-:W3:Y:S03]  /*a410*/  LDSM.16.MT88.4 R12, [R249+0xa800] ;  /* 0x00a80000f90c783b */ /* 0x000ee60000004200 */
[----:B------:R-:W-:Y:S04]  /*a420*/  MUFU.EX2 R96, R96 ;  /* 0x0000006000607308 */ /* 0x000fe80000000800 */
[C---:B------:R-:W-:Y:S04]  /*a430*/  HMMA.16816.F32 R180, R4.reuse, R8, R180 ;  /* 0x0000000804b4723c */ /* 0x040fe800000018b4 */
[----:B------:R-:W-:Y:S04]  /*a440*/  MUFU.EX2 R94, R94 ;  /* 0x0000005e005e7308 */ /* 0x000fe80000000800 */
[C---:B------:R-:W-:Y:S01]  /*a450*/  HMMA.16816.F32 R188, R4.reuse, R10, R188 ;  /* 0x0000000a04bc723c */ /* 0x040fe200000018bc */
[----:B------:R-:W5:Y:S03]  /*a460*/  LDSM.16.MT88.4 R8, [R248+0xa800] ;  /* 0x00a80000f808783b */ /* 0x000f660000004200 */
[----:B------:R-:W-:Y:S04]  /*a470*/  MUFU.EX2 R210, R210 ;  /* 0x000000d200d27308 */ /* 0x000fe80000000800 */
[C---:B------:R-:W-:Y:S04]  /*a480*/  HMMA.16816.F32 R160, R4.reuse, R24, R160 ;  /* 0x0000001804a0723c */ /* 0x040fe800000018a0 */
[----:B------:R-:W-:Y:S03]  /*a490*/  MUFU.EX2 R209, R209 ;  /* 0x000000d100d17308 */ /* 0x000fe60000000800 */
[----:B------:R-:W-:Y:S01]  /*a4a0*/  FFMA.FTZ R25, R127, c[0x0][0x23c], -R214 ;  /* 0x00008f007f197a23 */ /* 0x000fe200000108d6 */
[----:B------:R-:W-:Y:S01]  /*a4b0*/  HMMA.16816.F32 R176, R4, R26, R176 ;  /* 0x0000001a04b0723c */ /* 0x000fe200000018b0 */
[----:B------:R-:W-:-:S02]  /*a4c0*/  FFMA.FTZ R127, R128, c[0x0][0x23c], -R101 ;  /* 0x00008f00807f7a23 */ /* 0x000fc40000010865 */
[----:B------:R-:W-:Y:S02]  /*a4d0*/  FFMA.FTZ R128, R204, c[0x0][0x23c], -R101 ;  /* 0x00008f00cc807a23 */ /* 0x000fe40000010865 */
[----:B------:R-:W-:Y:S01]  /*a4e0*/  FFMA.FTZ R24, R130, c[0x0][0x23c], -R214 ;  /* 0x00008f0082187a23 */ /* 0x000fe200000108d6 */
[----:B------:R-:W-:Y:S01]  /*a4f0*/  MUFU.EX2 R208, R208 ;  /* 0x000000d000d07308 */ /* 0x000fe20000000800 */
[--C-:B------:R-:W-:Y:S01]  /*a500*/  FFMA.FTZ R27, R116, c[0x0][0x23c], -R124.reuse ;  /* 0x00008f00741b7a23 */ /* 0x100fe2000001087c */
[----:B----4-:R-:W-:Y:S01]  /*a510*/  F2FP.PACK_AB R4, R232, R125 ;  /* 0x0000007de804723e */ /* 0x010fe200000000ff */
[--C-:B------:R-:W-:Y:S01]  /*a520*/  FFMA.FTZ R26, R115, c[0x0][0x23c], -R124.reuse ;  /* 0x00008f00731a7a23 */ /* 0x100fe2000001087c */
[----:B------:R-:W-:Y:S01]  /*a530*/  F2FP.PACK_AB R6, R234, R129 ;  /* 0x00000081ea06723e */ /* 0x000fe200000000ff */
[--C-:B------:R-:W-:Y:S02]  /*a540*/  FFMA.FTZ R130, R114, c[0x0][0x23c], -R124.reuse ;  /* 0x00008f0072827a23 */ /* 0x100fe4000001087c */
[----:B------:R-:W-:Y:S01]  /*a550*/  FFMA.FTZ R124, R117, c[0x0][0x23c], -R124 ;  /* 0x00008f00757c7a23 */ /* 0x000fe2000001087c */
[----:B------:R-:W4:Y:S01]  /*a560*/  MUFU.EX2 R127, R127 ;  /* 0x0000007f007f7308 */ /* 0x000f220000000800 */
[----:B------:R-:W-:-:S02]  /*a570*/  FFMA.FTZ R214, R99, c[0x0][0x23c], -R102 ;  /* 0x00008f0063d67a23 */ /* 0x000fc40000010866 */
[--C-:B------:R-:W-:Y:S02]  /*a580*/  FFMA.FTZ R204, R97, c[0x0][0x23c], -R102.reuse ;  /* 0x00008f0061cc7a23 */ /* 0x100fe40000010866 */
[--C-:B------:R-:W-:Y:S02]  /*a590*/  FFMA.FTZ R97, R95, c[0x0][0x23c], -R102.reuse ;  /* 0x00008f005f617a23 */ /* 0x100fe40000010866 */
[--C-:B------:R-:W-:Y:S01]  /*a5a0*/  FFMA.FTZ R99, R90, c[0x0][0x23c], -R101.reuse ;  /* 0x00008f005a637a23 */ /* 0x100fe20000010865 */
[----:B------:R-:W1:Y:S01]  /*a5b0*/  MUFU.EX2 R128, R128 ;  /* 0x0000008000807308 */ /* 0x000e620000000800 */
[----:B------:R-:W-:Y:S02]  /*a5c0*/  FFMA.FTZ R102, R93, c[0x0][0x23c], -R102 ;  /* 0x00008f005d667a23 */ /* 0x000fe40000010866 */
[--C-:B------:R-:W-:Y:S02]  /*a5d0*/  FFMA.FTZ R95, R89, c[0x0][0x23c], -R101.reuse ;  /* 0x00008f00595f7a23 */ /* 0x100fe40000010865 */
[----:B------:R-:W-:-:S03]  /*a5e0*/  FFMA.FTZ R93, R87, c[0x0][0x23c], -R101 ;  /* 0x00008f00575d7a23 */ /* 0x000fc60000010865 */
[----:B------:R2:W-:Y:S01]  /*a5f0*/  MUFU.EX2 R114, R201 ;  /* 0x000000c900727308 */ /* 0x0005e20000000800 */
[----:B----4-:R-:W-:-:S07]  /*a600*/  F2FP.PACK_AB R5, R127, R126 ;  /* 0x0000007e7f05723e */ /* 0x010fce00000000ff */
[----:B------:R-:W-:Y:S01]  /*a610*/  MUFU.EX2 R117, R25 ;  /* 0x0000001900757308 */ /* 0x000fe20000000800 */
[----:B-1----:R-:W-:Y:S01]  /*a620*/  F2FP.PACK_AB R7, R128, R131 ;  /* 0x000000838007723e */ /* 0x002fe200000000ff */
[----:B--2---:R-:W-:-:S06]  /*a630*/  FFMA.FTZ R201, R84, c[0x0][0x23c], -R101 ;  /* 0x00008f0054c97a23 */ /* 0x004fcc0000010865 */
[----:B------:R-:W1:Y:S01]  /*a640*/  MUFU.EX2 R116, R24 ;  /* 0x0000001800747308 */ /* 0x000e620000000800 */
[----:B------:R-:W-:Y:S01]  /*a650*/  HMMA.16816.F32 R140, R4, R20, R140 ;  /* 0x00000014048c723c */ /* 0x000fe2000000188c */
[----:B------:R-:W-:-:S06]  /*a660*/  FFMA.FTZ R101, R86, c[0x0][0x23c], -R101 ;  /* 0x00008f0056657a23 */ /* 0x000fcc0000010865 */
[----:B------:R-:W2:Y:S01]  /*a670*/  MUFU.EX2 R115, R205 ;  /* 0x000000cd00737308 */ /* 0x000ea20000000800 */
[C---:B------:R-:W-:Y:S07]  /*a680*/  HMMA.16816.F32 R132, R4.reuse, R22, R132 ;  /* 0x000000160484723c */ /* 0x040fee0000001884 */
[----:B------:R-:W-:Y:S01]  /*a690*/  MUFU.EX2 R85, R27 ;  /* 0x0000001b00557308 */ /* 0x000fe20000000800 */
[C---:B------:R-:W-:Y:S07]  /*a6a0*/  HMMA.16816.F32 R148, R4.reuse, R16, R148 ;  /* 0x000000100494723c */ /* 0x040fee0000001894 */
[----:B------:R4:W1:Y:S01]  /*a6b0*/  MUFU.EX2 R84, R26 ;  /* 0x0000001a00547308 */ /* 0x0008620000000800 */
[C---:B------:R-:W-:Y:S07]  /*a6c0*/  HMMA.16816.F32 R136, R4.reuse, R18, R136 ;  /* 0x000000120488723c */ /* 0x040fee0000001888 */
[----:B------:R-:W1:Y:S01]  /*a6d0*/  MUFU.EX2 R87, R214 ;  /* 0x000000d600577308 */ /* 0x000e620000000800 */
[C---:B---3--:R-:W-:Y:S01]  /*a6e0*/  HMMA.16816.F32 R156, R4.reuse, R12, R156 ;  /* 0x0000000c049c723c */ /* 0x048fe2000000189c */
[----:B----4-:R-:W-:Y:S07]  /*a6f0*/  LDSM.16.MT88.4 R24, [R248+0xb000] ;  /* 0x00b00000f818783b */ /* 0x010fee0000004200 */
[C---:B------:R-:W-:Y:S01]  /*a700*/  HMMA.16816.F32 R144, R4.reuse, R14, R144 ;  /* 0x0000000e0490723c */ /* 0x040fe20000001890 */
[----:B------:R-:W-:Y:S07]  /*a710*/  MUFU.EX2 R86, R206 ;  /* 0x000000ce00567308 */ /* 0x000fee0000000800 */
[C---:B-----5:R-:W-:Y:S01]  /*a720*/  HMMA.16816.F32 R164, R4.reuse, R8, R164 ;  /* 0x0000000804a4723c */ /* 0x060fe200000018a4 */
[----:B------:R-:W3:Y:S07]  /*a730*/  MUFU.EX2 R89, R204 ;  /* 0x000000cc00597308 */ /* 0x000eee0000000800 */
[----:B------:R-:W-:Y:S01]  /*a740*/  HMMA.16816.F32 R152, R4, R10, R152 ;  /* 0x0000000a0498723c */ /* 0x000fe20000001898 */
[----:B------:R-:W4:Y:S06]  /*a750*/  MUFU.EX2 R90, R201 ;  /* 0x000000c9005a7308 */ /* 0x000f2c0000000800 */
[----:B-1----:R-:W-:-:S02]  /*a760*/  F2FP.PACK_AB R4, R116, R117 ;  /* 0x000000757404723e */ /* 0x002fc400000000ff */
[----:B------:R-:W-:Y:S01]  /*a770*/  F2FP.PACK_AB R5, R112, R113 ;  /* 0x000000717005723e */ /* 0x000fe200000000ff */
[----:B------:R-:W-:Y:S01]  /*a780*/  MUFU.EX2 R130, R130 ;  /* 0x0000008200827308 */ /* 0x000fe20000000800 */
[----:B--2---:R-:W-:Y:S01]  /*a790*/  F2FP.PACK_AB R6, R114, R115 ;  /* 0x000000737206723e */ /* 0x004fe200000000ff */
[----:B------:R-:W-:Y:S01]  /*a7a0*/  FADD.FTZ R113, R113, R224 ;  /* 0x000000e071717221 */ /* 0x000fe20000010000 */
[----:B------:R-:W-:-:S03]  /*a7b0*/  F2FP.PACK_AB R7, R84, R85 ;  /* 0x000000555407723e */ /* 0x000fc600000000ff */
[----:B------:R-:W-:Y:S02]  /*a7c0*/  FADD.FTZ R112, R112, R113 ;  /* 0x0000007170707221 */ /* 0x000fe40000010000 */
[----:B------:R-:W-:Y:S02]  /*a7d0*/  MUFU.EX2 R97, R97 ;  /* 0x0000006100617308 */ /* 0x000fe40000000800 */
[----:B------:R-:W-:Y:S01]  /*a7e0*/  HMMA.16816.F32 R168, R4, R16, R168 ;  /* 0x0000001004a8723c */ /* 0x000fe200000018a8 */
[----:B------:R-:W-:-:S04]  /*a7f0*/  FADD.FTZ R85, R85, R112 ;  /* 0x0000007055557221 */ /* 0x000fc80000010000 */
[----:B------:R-:W-:Y:S01]  /*a800*/  FADD.FTZ R85, R84, R85 ;  /* 0x0000005554557221 */ /* 0x000fe20000010000 */
[----:B------:R-:W-:Y:S02]  /*a810*/  MUFU.EX2 R95, R95 ;  /* 0x0000005f005f7308 */ /* 0x000fe40000000800 */
[C---:B------:R-:W-:Y:S01]  /*a820*/  HMMA.16816.F32 R184, R4.reuse, R18, R184 ;  /* 0x0000001204b8723c */ /* 0x040fe200000018b8 */
[----:B------:R-:W1:Y:S05]  /*a830*/  LDSM.16.MT88.4 R16, [R252+0xb000] ;  /* 0x00b00000fc10783b */ /* 0x000e6a0000004200 */
[----:B------:R-:W-:Y:S02]  /*a840*/  MUFU.EX2 R93, R93 ;  /* 0x0000005d005d7308 */ /* 0x000fe40000000800 */
[C---:B------:R-:W-:Y:S06]  /*a850*/  HMMA.16816.F32 R172, R4.reuse, R12, R172 ;  /* 0x0000000c04ac723c */ /* 0x040fec00000018ac */
[----:B------:R-:W-:Y:S02]  /*a860*/  MUFU.EX2 R70, R101 ;  /* 0x0000006500467308 */ /* 0x000fe40000000800 */
[C---:B------:R-:W-:Y:S01]  /*a870*/  HMMA.16816.F32 R192, R4.reuse, R14, R192 ;  /* 0x0000000e04c0723c */ /* 0x040fe200000018c0 */
[----:B------:R-:W2:Y:S05]  /*a880*/  LDSM.16.MT88.4 R12, [R250+0xb000] ;  /* 0x00b00000fa0c783b */ /* 0x000eaa0000004200 */
[----:B------:R-:W-:Y:S02]  /*a890*/  MUFU.EX2 R207, R207 ;  /* 0x000000cf00cf7308 */ /* 0x000fe40000000800 */
[C---:B------:R-:W-:Y:S06]  /*a8a0*/  HMMA.16816.F32 R180, R4.reuse, R8, R180 ;  /* 0x0000000804b4723c */ /* 0x040fec00000018b4 */
[----:B------:R-:W-:Y:S02]  /*a8b0*/  MUFU.EX2 R120, R120 ;  /* 0x0000007800787308 */ /* 0x000fe40000000800 */
[C---:B------:R-:W-:Y:S01]  /*a8c0*/  HMMA.16816.F32 R188, R4.reuse, R10, R188 ;  /* 0x0000000a04bc723c */ /* 0x040fe200000018bc */
[----:B------:R-:W5:Y:S05]  /*a8d0*/  LDSM.16.MT88.4 R8, [R249+0xb000] ;  /* 0x00b00000f908783b */ /* 0x000f6a0000004200 */
[----:B------:R-:W-:Y:S02]  /*a8e0*/  MUFU.EX2 R119, R119 ;  /* 0x0000007700777308 */ /* 0x000fe40000000800 */
[C---:B------:R-:W-:Y:S06]  /*a8f0*/  HMMA.16816.F32 R160, R4.reuse, R20, R160 ;  /* 0x0000001404a0723c */ /* 0x040fec00000018a0 */
[----:B------:R-:W-:Y:S01]  /*a900*/  MUFU.EX2 R118, R118 ;  /* 0x0000007600767308 */ /* 0x000fe20000000800 */
[----:B------:R-:W-:Y:S01]  /*a910*/  FADD.FTZ R21, R83, R100 ;  /* 0x0000006453157221 */ /* 0x000fe20000010000 */
[----:B------:R-:W-:Y:S03]  /*a920*/  HMMA.16816.F32 R176, R4, R22, R176 ;  /* 0x0000001604b0723c */ /* 0x000fe600000018b0 */
[----:B------:R-:W-:-:S03]  /*a930*/  FADD.FTZ R21, R76, R21 ;  /* 0x000000154c157221 */ /* 0x000fc60000010000 */
[----:B------:R-:W1:Y:S01]  /*a940*/  MUFU.EX2 R83, R99 ;  /* 0x0000006300537308 */ /* 0x000e620000000800 */
[----:B------:R-:W-:Y:S01]  /*a950*/  FADD.FTZ R5, R77, R104 ;  /* 0x000000684d057221 */ /* 0x000fe20000010000 */
[----:B------:R-:W-:Y:S01]  /*a960*/  F2FP.PACK_AB R4, R87, R88 ;  /* 0x000000585704723e */ /* 0x000fe200000000ff */
[----:B------:R-:W-:Y:S01]  /*a970*/  FADD.FTZ R22, R74, R21 ;  /* 0x000000154a167221 */ /* 0x000fe20000010000 */
[----:B---3--:R-:W-:Y:S01]  /*a980*/  F2FP.PACK_AB R6, R89, R86 ;  /* 0x000000565906723e */ /* 0x008fe200000000ff */
[----:B------:R-:W-:Y:S01]  /*a990*/  FADD.FTZ R20, R78, R5 ;  /* 0x000000054e147221 */ /* 0x000fe20000010000 */
[----:B----4-:R-:W-:Y:S01]  /*a9a0*/  F2FP.PACK_AB R5, R91, R90 ;  /* 0x0000005a5b05723e */ /* 0x010fe200000000ff */
[----:B------:R-:W-:Y:S01]  /*a9b0*/  FADD.FTZ R72, R71, R22 ;  /* 0x0000001647487221 */ /* 0x000fe20000010000 */
[----:B------:R-:W-:Y:S01]  /*a9c0*/  MUFU.EX2 R77, R199 ;  /* 0x000000c7004d7308 */ /* 0x000fe20000000800 */
[----:B------:R-:W-:Y:S02]  /*a9d0*/  FADD.FTZ R20, R69, R20 ;  /* 0x0000001445147221 */ /* 0x000fe40000010000 */
[----:B------:R-:W-:-:S02]  /*a9e0*/  FADD.FTZ R65, R65, R72 ;  /* 0x0000004841417221 */ /* 0x000fc40000010000 */
[----:B------:R-:W-:Y:S02]  /*a9f0*/  FADD.FTZ R69, R67, R20 ;  /* 0x0000001443457221 */ /* 0x000fe40000010000 */
[----:B------:R-:W-:Y:S01]  /*aa00*/  FADD.FTZ R64, R64, R65 ;  /* 0x0000004140407221 */ /* 0x000fe20000010000 */
[----:B------:R-:W3:Y:S01]  /*aa10*/  MUFU.EX2 R76, R213 ;  /* 0x000000d5004c7308 */ /* 0x000ee20000000800 */
[----:B-1----:R-:W-:Y:S01]  /*aa20*/  F2FP.PACK_AB R7, R83, R92 ;  /* 0x0000005c5307723e */ /* 0x002fe200000000ff */
[----:B------:R-:W-:Y:S01]  /*aa30*/  FADD.FTZ R60, R60, R69 ;  /* 0x000000453c3c7221 */ /* 0x000fe20000010000 */
[----:B------:R-:W1:Y:S01]  /*aa40*/  LDSM.16.MT88.4 R20, [R252+0xb800] ;  /* 0x00b80000fc14783b */ /* 0x000e620000004200 */
[----:B------:R-:W-:Y:S02]  /*aa50*/  FADD.FTZ R57, R57, R64 ;  /* 0x0000004039397221 */ /* 0x000fe40000010000 */
[----:B------:R-:W-:Y:S02]  /*aa60*/  FADD.FTZ R61, R61, R60 ;  /* 0x0000003c3d3d7221 */ /* 0x000fe40000010000 */
[----:B------:R-:W4:Y:S01]  /*aa70*/  MUFU.EX2 R78, R212 ;  /* 0x000000d4004e7308 */ /* 0x000f220000000800 */
[----:B------:R-:W-:Y:S01]  /*aa80*/  HMMA.16816.F32 R140, R4, R16, R140 ;  /* 0x00000010048c723c */ /* 0x000fe2000000188c */
[----:B------:R-:W-:-:S02]  /*aa90*/  FADD.FTZ R56, R56, R61 ;  /* 0x0000003d38387221 */ /* 0x000fc40000010000 */
[----:B------:R-:W-:Y:S02]  /*aaa0*/  FADD.FTZ R52, R52, R57 ;  /* 0x0000003934347221 */ /* 0x000fe40000010000 */
[----:B------:R-:W-:Y:S02]  /*aab0*/  FADD.FTZ R55, R55, R56 ;  /* 0x0000003837377221 */ /* 0x000fe40000010000 */
[----:B------:R-:W-:Y:S01]  /*aac0*/  FADD.FTZ R41, R41, R52 ;  /* 0x0000003429297221 */ /* 0x000fe20000010000 */
[----:B------:R-:W-:Y:S01]  /*aad0*/  HMMA.16816.F32 R132, R4, R18, R132 ;  /* 0x000000120484723c */ /* 0x000fe20000001884 */
[----:B------:R-:W-:Y:S01]  /*aae0*/  FADD.FTZ R50, R50, R55 ;  /* 0x0000003732327221 */ /* 0x000fe20000010000 */
[----:B------:R-:W1:Y:S01]  /*aaf0*/  MUFU.EX2 R74, R98 ;  /* 0x00000062004a7308 */ /* 0x000e620000000800 */
[----:B------:R-:W-:Y:S02]  /*ab00*/  FADD.FTZ R38, R38, R41 ;  /* 0x0000002926267221 */ /* 0x000fe40000010000 */
        /* <DEDUP_REMOVED lines=30> */
[----:B------:R-:W-:-:S04]  /*acf0*/  FADD.FTZ R129, R234, R129 ;  /* 0x00000081ea817221 */ /* 0x000fc80000010000 */
[----:B---3--:R-:W-:Y:S01]  /*ad00*/  F2FP.PACK_AB R4, R76, R77 ;  /* 0x0000004d4c04723e */ /* 0x008fe200000000ff */
[----:B------:R-:W-:Y:S01]  /*ad10*/  FADD.FTZ R77, R77, R114 ;  /* 0x000000724d4d7221 */ /* 0x000fe20000010000 */
[----:B------:R-:W-:Y:S01]  /*ad20*/  F2FP.PACK_AB R5, R123, R130 ;  /* 0x000000827b05723e */ /* 0x000fe200000000ff */
[----:B------:R-:W-:Y:S01]  /*ad30*/  FADD.FTZ R130, R130, R85 ;  /* 0x0000005582827221 */ /* 0x000fe20000010000 */
[----:B----4-:R-:W-:Y:S01]  /*ad40*/  F2FP.PACK_AB R6, R211, R78 ;  /* 0x0000004ed306723e */ /* 0x010fe200000000ff */
[----:B------:R-:W-:Y:S01]  /*ad50*/  FADD.FTZ R77, R76, R77 ;  /* 0x0000004d4c4d7221 */ /* 0x000fe20000010000 */
[----:B------:R-:W-:Y:S01]  /*ad60*/  F2FP.PACK_AB R7, R121, R122 ;  /* 0x0000007a7907723e */ /* 0x000fe200000000ff */
        /* <DEDUP_REMOVED lines=13> */
[----:B------:R-:W-:Y:S01]  /*ae40*/  HMMA.16816.F32 R176, R4, R18, R176 ;  /* 0x0000001204b0723c */ /* 0x000fe200000018b0 */
[----:B------:R-:W3:Y:S01]  /*ae50*/  LDSM.16.MT88.4 R16, [R250+0xb800] ;  /* 0x00b80000fa10783b */ /* 0x000ee20000004200 */
[----:B------:R-:W-:Y:S02]  /*ae60*/  FADD.FTZ R89, R89, R86 ;  /* 0x0000005659597221 */ /* 0x000fe40000010000 */
[----:B------:R-:W-:-:S04]  /*ae70*/  FADD.FTZ R24, R51, R24 ;  /* 0x0000001833187221 */ /* 0x000fc80000010000 */
[----:B------:R-:W-:Y:S01]  /*ae80*/  FADD.FTZ R35, R35, R24 ;  /* 0x0000001823237221 */ /* 0x000fe20000010000 */
[----:B------:R-:W-:Y:S03]  /*ae90*/  HMMA.16816.F32 R168, R4, R12, R168 ;  /* 0x0000000c04a8723c */ /* 0x000fe600000018a8 */
[----:B------:R-:W-:-:S04]  /*aea0*/  FADD.FTZ R32, R32, R35 ;  /* 0x0000002320207221 */ /* 0x000fc80000010000 */
[----:B------:R-:W-:Y:S01]  /*aeb0*/  FADD.FTZ R33, R33, R32 ;  /* 0x0000002021217221 */ /* 0x000fe20000010000 */
[----:B------:R-:W-:Y:S01]  /*aec0*/  HMMA.16816.F32 R184, R4, R14, R184 ;  /* 0x0000000e04b8723c */ /* 0x000fe200000018b8 */
[----:B------:R-:W4:Y:S02]  /*aed0*/  LDSM.16.MT88.4 R12, [R249+0xb800] ;  /* 0x00b80000f90c783b */ /* 0x000f240000004200 */
[----:B------:R-:W-:-:S04]  /*aee0*/  FADD.FTZ R30, R30, R33 ;  /* 0x000000211e1e7221 */ /* 0x000fc80000010000 */
[----:B------:R-:W-:Y:S01]  /*aef0*/  FADD.FTZ R31, R31, R30 ;  /* 0x0000001e1f1f7221 */ /* 0x000fe20000010000 */
[----:B------:R-:W-:Y:S03]  /*af00*/  HMMA.16816.F32 R172, R4, R8, R172 ;  /* 0x0000000804ac723c */ /* 0x000fe600000018ac */
[----:B------:R-:W-:-:S04]  /*af10*/  FADD.FTZ R31, R28, R31 ;  /* 0x0000001f1c1f7221 */ /* 0x000fc80000010000 */
[----:B------:R-:W-:Y:S01]  /*af20*/  FADD.FTZ R218, R218, R31 ;  /* 0x0000001fdada7221 */ /* 0x000fe20000010000 */
[----:B------:R-:W-:Y:S01]  /*af30*/  HMMA.16816.F32 R192, R4, R10, R192 ;  /* 0x0000000a04c0723c */ /* 0x000fe200000018c0 */
[----:B------:R-:W5:Y:S02]  /*af40*/  LDSM.16.MT88.4 R8, [R248+0xb800] ;  /* 0x00b80000f808783b */ /* 0x000f640000004200 */
[----:B------:R-:W-:-:S04]  /*af50*/  FADD.FTZ R217, R217, R218 ;  /* 0x000000dad9d97221 */ /* 0x000fc80000010000 */
[----:B------:R-:W-:Y:S01]  /*af60*/  FADD.FTZ R216, R216, R217 ;  /* 0x000000d9d8d87221 */ /* 0x000fe20000010000 */
[----:B------:R-:W-:Y:S01]  /*af70*/  HMMA.16816.F32 R188, R4, R26, R188 ;  /* 0x0000001a04bc723c */ /* 0x000fe200000018bc */
[----:B------:R-:W3:Y:S02]  /*af80*/  MUFU.EX2 R27, R124 ;  /* 0x0000007c001b7308 */ /* 0x000ee40000000800 */
[----:B------:R-:W-:-:S04]  /*af90*/  FADD.FTZ R215, R215, R216 ;  /* 0x000000d8d7d77221 */ /* 0x000fc80000010000 */
[----:B------:R-:W-:Y:S01]  /*afa0*/  FADD.FTZ R126, R126, R215 ;  /* 0x000000d77e7e7221 */ /* 0x000fe20000010000 */
[----:B-1----:R-:W-:Y:S01]  /*afb0*/  F2FP.PACK_AB R4, R97, R74 ;  /* 0x0000004a6104723e */ /* 0x002fe200000000ff */
[----:B------:R-:W-:Y:S01]  /*afc0*/  FADD.FTZ R74, R74, R89 ;  /* 0x000000594a4a7221 */ /* 0x000fe20000010000 */
[----:B------:R-:W-:Y:S01]  /*afd0*/  F2FP.PACK_AB R5, R94, R95 ;  /* 0x0000005f5e05723e */ /* 0x000fe200000000ff */
[----:B------:R-:W-:Y:S01]  /*afe0*/  FADD.FTZ R126, R127, R126 ;  /* 0x0000007e7f7e7221 */ /* 0x000fe20000010000 */
[----:B--2---:R-:W-:Y:S01]  /*aff0*/  F2FP.PACK_AB R6, R67, R96 ;  /* 0x000000604306723e */ /* 0x004fe200000000ff */
[----:B------:R-:W-:Y:S01]  /*b000*/  FADD.FTZ R97, R97, R74 ;  /* 0x0000004a61617221 */ /* 0x000fe20000010000 */
[----:B------:R-:W-:Y:S01]  /*b010*/  F2FP.PACK_AB R7, R70, R93 ;  /* 0x0000005d4607723e */ /* 0x000fe200000000ff */
[----:B------:R-:W-:Y:S02]  /*b020*/  FADD.FTZ R131, R131, R126 ;  /* 0x0000007e83837221 */ /* 0x000fe40000010000 */
[----:B------:R-:W-:-:S02]  /*b030*/  FADD.FTZ R96, R96, R97 ;  /* 0x0000006160607221 */ /* 0x000fc40000010000 */
[----:B------:R-:W-:Y:S02]  /*b040*/  FADD.FTZ R131, R128, R131 ;  /* 0x0000008380837221 */ /* 0x000fe40000010000 */
[----:B------:R-:W-:Y:S02]  /*b050*/  HMMA.16816.F32 R140, R4, R20, R140 ;  /* 0x00000014048c723c */ /* 0x000fe4000000188c */
[----:B------:R-:W-:-:S04]  /*b060*/  FADD.FTZ R90, R90, R131 ;  /* 0x000000835a5a7221 */ /* 0x000fc80000010000 */
[----:B------:R-:W-:Y:S02]  /*b070*/  FADD.FTZ R91, R91, R90 ;  /* 0x0000005a5b5b7221 */ /* 0x000fe40000010000 */
[----:B------:R-:W-:Y:S02]  /*b080*/  HMMA.16816.F32 R132, R4, R22, R132 ;  /* 0x000000160484723c */ /* 0x000fe40000001884 */
[----:B------:R-:W-:-:S04]  /*b090*/  FADD.FTZ R92, R92, R91 ;  /* 0x0000005b5c5c7221 */ /* 0x000fc80000010000 */
[----:B------:R-:W-:Y:S02]  /*b0a0*/  FADD.FTZ R92, R83, R92 ;  /* 0x0000005c535c7221 */ /* 0x000fe40000010000 */
[----:B---3--:R-:W-:Y:S02]  /*b0b0*/  HMMA.16816.F32 R148, R4, R16, R148 ;  /* 0x000000100494723c */ /* 0x008fe40000001894 */
[----:B------:R-:W-:-:S04]  /*b0c0*/  FADD.FTZ R95, R95, R92 ;  /* 0x0000005c5f5f7221 */ /* 0x000fc80000010000 */
[----:B------:R-:W-:Y:S02]  /*b0d0*/  FADD.FTZ R94, R94, R95 ;  /* 0x0000005f5e5e7221 */ /* 0x000fe40000010000 */
[----:B------:R-:W-:Y:S02]  /*b0e0*/  HMMA.16816.F32 R136, R4, R18, R136 ;  /* 0x000000120488723c */ /* 0x000fe40000001888 */
[----:B------:R-:W-:-:S06]  /*b0f0*/  FADD.FTZ R93, R93, R94 ;  /* 0x0000005e5d5d7221 */ /* 0x000fcc0000010000 */
[C---:B----4-:R-:W-:Y:S08]  /*b100*/  HMMA.16816.F32 R156, R4.reuse, R12, R156 ;  /* 0x0000000c049c723c */ /* 0x050ff0000000189c */
[C---:B------:R-:W-:Y:S08]  /*b110*/  HMMA.16816.F32 R144, R4.reuse, R14, R144 ;  /* 0x0000000e0490723c */ /* 0x040ff00000001890 */
[C---:B-----5:R-:W-:Y:S08]  /*b120*/  HMMA.16816.F32 R164, R4.reuse, R8, R164 ;  /* 0x0000000804a4723c */ /* 0x060ff000000018a4 */
[----:B------:R-:W-:Y:S07]  /*b130*/  HMMA.16816.F32 R152, R4, R10, R152 ;  /* 0x0000000a0498723c */ /* 0x000fee0000001898 */
[----:B------:R-:W-:Y:S01]  /*b140*/  F2FP.PACK_AB R4, R209, R210 ;  /* 0x000000d2d104723e */ /* 0x000fe200000000ff */
[----:B------:R-:W-:Y:S01]  /*b150*/  FADD.FTZ R210, R210, R211 ;  /* 0x000000d3d2d27221 */ /* 0x000fe20000010000 */
[----:B------:R-:W-:Y:S01]  /*b160*/  F2FP.PACK_AB R5, R119, R120 ;  /* 0x000000787705723e */ /* 0x000fe200000000ff */
        /* <DEDUP_REMOVED lines=24> */
[----:B------:R-:W-:Y:S01]  /*b2f0*/  IMAD R29, R29, -0x2, R196 ;  /* 0xfffffffe1d1d7824 */ /* 0x000fe200078e02c4 */
[----:B--2---:R-:W-:Y:S01]  /*b300*/  MOV R4, UR13 ;  /* 0x0000000d00047c02 */ /* 0x004fe20008000f00 */
[----:B------:R-:W-:Y:S01]  /*b310*/  IMAD.MOV.U32 R197, RZ, RZ, R2 ;  /* 0x000000ffffc57224 */ /* 0x000fe200078e0002 */
[----:B------:R-:W-:Y:S01]  /*b320*/  MOV R196, R3 ;  /* 0x0000000300c47202 */ /* 0x000fe20000000f00 */
[----:B------:R-:W-:Y:S01]  /*b330*/  ULDC.64 UR6, c[0x0][0x1a0] ;  /* 0x0000680000067ab9 */ /* 0x000fe20000000a00 */
[----:B------:R-:W-:Y:S01]  /*b340*/  IADD3 R4, R4, -UR14, R29 ;  /* 0x8000000e04047c10 */ /* 0x000fe2000fffe01d */
[----:B------:R-:W-:Y:S01]  /*b350*/  IMAD.MOV.U32 R3, RZ, RZ, c[0x0][0x1a4] ;  /* 0x00006900ff037624 */ /* 0x000fe200078e00ff */
[----:B------:R-:W-:Y:S01]  /*b360*/  MOV R199, R0 ;  /* 0x0000000000c77202 */ /* 0x000fe20000000f00 */
[----:B------:R-:W-:Y:S01]  /*b370*/  IMAD.MOV.U32 R201, RZ, RZ, R68 ;  /* 0x000000ffffc97224 */ /* 0x000fe200078e0044 */
[----:B------:R-:W-:Y:S01]  /*b380*/  MOV R2, c[0x0][0x1a4] ;  /* 0x0000690000027a02 */ /* 0x000fe20000000f00 */
[----:B------:R1:W-:Y:S01]  /*b390*/  STL [R1+0x68], R4 ;  /* 0x0000680401007387 */ /* 0x0003e20000100800 */
[----:B------:R-:W-:-:S02]  /*b3a0*/  USHF.L.U64.HI UR5, UR6, 0x4, UR7 ;  /* 0x0000000406057899 */ /* 0x000fc40008010207 */
[----:B------:R-:W-:Y:S01]  /*b3b0*/  USHF.L.U32 UR8, UR6, 0x4, URZ ;  /* 0x0000000406087899 */ /* 0x000fe2000800063f */
[----:B------:R-:W2:Y:S01]  /*b3c0*/  LDL.64 R242, [R1+0x40] ;  /* 0x0000400001f27983 */ /* 0x000ea20000100a00 */
[----:B------:R-:W-:Y:S01]  /*b3d0*/  MOV R0, c[0x0][0x1a4] ;  /* 0x0000690000007a02 */ /* 0x000fe20000000f00 */
[----:B------:R-:W-:Y:S02]  /*b3e0*/  ULEA.HI.SX32 UR12, UR9, 0xfffffffe, 0x19 ;  /* 0xfffffffe090c7891 */ /* 0x000fe4000f8fca3f */
[----:B------:R-:W-:Y:S01]  /*b3f0*/  ULDC.64 UR6, c[0x0][0x1a0] ;  /* 0x0000680000067ab9 */ /* 0x000fe20000000a00 */
[----:B-1----:R-:W-:Y:S02]  /*b400*/  MOV R4, c[0x0][0x1a4] ;  /* 0x0000690000047a02 */ /* 0x002fe40000000f00 */
[----:B--2---:R-:W-:-:S13]  /*b410*/  ISETP.GE.AND P0, PT, R242, c[0x0][0x220], PT ;  /* 0x00008800f2007a0c */ /* 0x004fda0003f06270 */
[----:B------:R-:W-:Y:S02]  /*b420*/  @!P0 IMAD R4, R4, 0x30, RZ ;  /* 0x0000003004048824 */ /* 0x000fe400078e02ff */
[----:B------:R-:W-:Y:S02]  /*b430*/  @!P0 IMAD R3, R3, 0x50, RZ ;  /* 0x0000005003038824 */ /* 0x000fe400078e02ff */
[----:B------:R-:W-:Y:S02]  /*b440*/  @!P0 IMAD R0, R0, 0x70, RZ ;  /* 0x0000007000008824 */ /* 0x000fe400078e02ff */
[----:B------:R-:W-:Y:S01]  /*b450*/  @!P0 IMAD R2, R2, 0x60, RZ ;  /* 0x0000006002028824 */ /* 0x000fe200078e02ff */
[----:B------:R1:W-:Y:S04]  /*b460*/  @!P0 STL [R1+0x64], R4 ;  /* 0x0000640401008387 */ /* 0x0003e80000100800 */
[----:B------:R1:W-:Y:S04]  /*b470*/  @!P0 STL [R1+0x54], R3 ;  /* 0x0000540301008387 */ /* 0x0003e80000100800 */
[----:B------:R1:W-:Y:S04]  /*b480*/  @!P0 STL [R1+0x48], R0 ;  /* 0x0000480001008387 */ /* 0x0003e80000100800 */
[----:B------:R1:W-:Y:S01]  /*b490*/  @!P0 STL [R1+0x50], R2 ;  /* 0x0000500201008387 */ /* 0x0003e20000100800 */
[----:B------:R-:W-:Y:S05]  /*b4a0*/  BRA `(.L_x_438) ;  /* 0x00000a4000007947 */ /* 0x000fea0003800000 */
.L_x_440:
[----:B------:R-:W-:Y:S01]  /*b4b0*/  IMAD.U32 R37, RZ, RZ, UR12 ;  /* 0x0000000cff257e24 */ /* 0x000fe2000f8e00ff */
[----:B------:R-:W2:Y:S01]  /*b4c0*/  LDL R64, [R1+0x1c] ;  /* 0x00001c0001407983 */ /* 0x000ea20000100800 */
[----:B------:R-:W-:Y:S02]  /*b4d0*/  IMAD.U32 R85, RZ, RZ, UR12 ;  /* 0x0000000cff557e24 */ /* 0x000fe4000f8e00ff */
[----:B------:R-:W-:Y:S01]  /*b4e0*/  @!P0 IMAD.MOV.U32 R83, RZ, RZ, c[0x0][0x198] ;  /* 0x00006600ff538624 */ /* 0x000fe200078e00ff */
[----:B------:R-:W-:Y:S01]  /*b4f0*/  @!P0 IADD3 R37, R37, -0x1, RZ ;  /* 0xffffffff25258810 */ /* 0x000fe20007ffe0ff */
[----:B------:R-:W3:Y:S01]  /*b500*/  LDL.64 R102, [R1+0x28] ;  /* 0x0000280001667983 */ /* 0x000ee20000100a00 */
[----:B------:R-:W-:Y:S03]  /*b510*/  @!P0 IADD3 R85, R85, -0x1, RZ ;  /* 0xffffffff55558810 */ /* 0x000fe60007ffe0ff */
[----:B------:R-:W-:Y:S01]  /*b520*/  @!P0 IMAD.WIDE.U32 R38, R37, c[0x0][0x198], RZ ;  /* 0x0000660025268a25 */ /* 0x000fe200078e00ff */
[----:B------:R-:W4:Y:S01]  /*b530*/  LDL.64 R100, [R1+0x30] ;  /* 0x0000300001647983 */ /* 0x000f220000100a00 */
[----:B------:R-:W-:Y:S05]  /*b540*/  @!P0 SHF.R.S32.HI R36, RZ, 0x1f, R85 ;  /* 0x0000001fff248819 */ /* 0x000fea0000011455 */
[----:B------:R-:W-:Y:S04]  /*b550*/  @!P0 IMAD R36, R36, c[0x0][0x198], RZ ;  /* 0x0000660024248a24 */ /* 0x000fe800078e02ff */
[C---:B------:R-:W-:Y:S02]  /*b560*/  @!P0 IMAD R36, R85.reuse, c[0x0][0x19c], R36 ;  /* 0x0000670055248a24 */ /* 0x040fe400078e0224 */
[----:B------:R-:W-:Y:S04]  /*b570*/  @!P0 IMAD.WIDE.U32 R84, R85, c[0x0][0x198], RZ ;  /* 0x0000660055548a25 */ /* 0x000fe800078e00ff */
[----:B------:R-:W-:Y:S02]  /*b580*/  @!P0 IMAD.IADD R36, R85, 0x1, R36 ;  /* 0x0000000155248824 */ /* 0x000fe400078e0224 */
[----:B--2---:R-:W-:Y:S01]  /*b590*/  IMAD.MOV.U32 R91, RZ, RZ, R64 ;  /* 0x000000ffff5b7224 */ /* 0x004fe200078e0040 */
[----:B------:R-:W-:Y:S04]  /*b5a0*/  @!P0 SHF.R.S32.HI R64, RZ, 0x1f, R37 ;  /* 0x0000001fff408819 */ /* 0x000fe80000011425 */
[----:B------:R1:W-:Y:S01]  /*b5b0*/  @P0 STS.128 [R91+0x4000], RZ ;  /* 0x004000ff5b000388 */ /* 0x0003e20000000c00 */
[----:B------:R-:W-:Y:S01]  /*b5c0*/  @!P0 IMAD R64, R64, c[0x0][0x198], RZ ;  /* 0x0000660040408a24 */ /* 0x000fe200078e02ff */
[CC--:B---3--:R-:W-:Y:S03]  /*b5d0*/  @!P0 LEA R65, P2, R38.reuse, R102.reuse, 0x7 ;  /* 0x0000006626418211 */ /* 0x0c8fe600078438ff */
[----:B------:R-:W-:Y:S04]  /*b5e0*/  @!P0 IMAD R64, R37, c[0x0][0x19c], R64 ;  /* 0x0000670025408a24 */ /* 0x000fe800078e0240 */
[----:B------:R-:W-:Y:S01]  /*b5f0*/  @!P0 IMAD.IADD R64, R39, 0x1, R64 ;  /* 0x0000000127408824 */ /* 0x000fe200078e0240 */
[----:B------:R-:W-:Y:S04]  /*b600*/  MOV R39, UR12 ;  /* 0x0000000c00277c02 */ /* 0x000fe80008000f00 */
[-C--:B----4-:R-:W-:Y:S02]  /*b610*/  @!P0 LEA.HI.X R64, R38, R101.reuse, R64, 0x7, P2 ;  /* 0x0000006526408211 */ /* 0x090fe400010f3c40 */
[CC--:B------:R-:W-:Y:S02]  /*b620*/  @!P0 LEA R37, P2, R84.reuse, R102.reuse, 0x7 ;  /* 0x0000006654258211 */ /* 0x0c0fe400078438ff */
[----:B------:R-:W-:Y:S02]  /*b630*/  @!P0 IADD3 R39, R39, -0x1, RZ ;  /* 0xffffffff27278810 */ /* 0x000fe40007ffe0ff */
[-C--:B------:R-:W-:Y:S02]  /*b640*/  @!P0 LEA.HI.X R36, R84, R101.reuse, R36, 0x7, P2 ;  /* 0x0000006554248211 */ /* 0x080fe400010f3c24 */
[----:B------:R-:W-:Y:S01]  /*b650*/  @!P0 LEA R84, P2, R65, c[0x0][0x168], 0x1 ;  /* 0x00005a0041548a11 */ /* 0x000fe200078408ff */
[----:B------:R-:W-:Y:S01]  /*b660*/  @!P0 IMAD.WIDE.U32 R86, R39, c[0x0][0x198], RZ ;  /* 0x0000660027568a25 */ /* 0x000fe200078e00ff */
[----:B------:R-:W-:Y:S02]  /*b670*/  @!P0 SHF.R.S32.HI R38, RZ, 0x1f, R39 ;  /* 0x0000001fff268819 */ /* 0x000fe40000011427 */
[----:B------:R-:W-:Y:S02]  /*b680*/  @!P0 LEA.HI.X R85, R65, c[0x0][0x16c], R64, 0x1, P2 ;  /* 0x00005b0041558a11 */ /* 0x000fe400010f0c40 */
[-C--:B------:R-:W-:Y:S01]  /*b690*/  @!P0 LEA R64, P2, R86, R102.reuse, 0x7 ;  /* 0x0000006656408211 */ /* 0x080fe200078438ff */
[----:B------:R-:W-:Y:S01]  /*b6a0*/  @!P0 IMAD R38, R38, c[0x0][0x198], RZ ;  /* 0x0000660026268a24 */ /* 0x000fe200078e02ff */
[----:B------:R-:W-:Y:S01]  /*b6b0*/  @!P0 IADD3 R37, P3, R37, UR26, RZ ;  /* 0x0000001a25258c10 */ /* 0x000fe2000ff7e0ff */
[----:B------:R-:W-:Y:S01]  /*b6c0*/  @!PT LDS RZ, [RZ] ;  /* 0x00000000fffff984 */ /* 0x000fe20000000800 */
[----:B------:R-:W-:Y:S01]  /*b6d0*/  @!PT LDS RZ, [RZ] ;  /* 0x00000000fffff984 */ /* 0x000fe20000000800 */
[----:B------:R-:W-:Y:S01]  /*b6e0*/  @!PT LDS RZ, [RZ] ;  /* 0x00000000fffff984 */ /* 0x000fe20000000800 */
[----:B------:R2:W-:Y:S02]  /*b6f0*/  @!P0 LDGSTS.E.BYPASS.LTC128B.128 [R91+0x4000], [R84.64] ;  /* 0x04000000545b8fae */ /* 0x0005e4000b901d52 */
[----:B------:R-:W-:Y:S01]  /*b700*/  @!P0 IMAD R38, R39, c[0x0][0x19c], R38 ;  /* 0x0000670027268a24 */ /* 0x000fe200078e0226 */
[----:B------:R-:W-:Y:S01]  /*b710*/  @!P0 IADD3.X R36, R36, UR17, RZ, P3, !PT ;  /* 0x0000001124248c10 */ /* 0x000fe20009ffe4ff */
[----:B------:R-:W-:Y:S01]  /*b720*/  @!P0 IMAD.MOV.U32 R39, RZ, RZ, c[0x0][0x19c] ;  /* 0x00006700ff278624 */ /* 0x000fe200078e00ff */
[----:B------:R1:W-:Y:S01]  /*b730*/  @P0 STS.128 [R91+0x4800], RZ ;  /* 0x004800ff5b000388 */ /* 0x0003e20000000c00 */
[----:B------:R-:W-:Y:S02]  /*b740*/  @!P0 IMAD.IADD R38, R87, 0x1, R38 ;  /* 0x0000000157268824 */ /* 0x000fe400078e0226 */
[----:B------:R-:W-:Y:S03]  /*b750*/  @!P0 IMAD R39, R39, 0x30, RZ ;  /* 0x0000003027278824 */ /* 0x000fe600078e02ff */
[-C--:B------:R-:W-:Y:S02]  /*b760*/  @!P0 LEA.HI.X R65, R86, R101.reuse, R38, 0x7, P2 ;  /* 0x0000006556418211 */ /* 0x080fe400010f3c26 */
[----:B------:R-:W-:Y:S03]  /*b770*/  MOV R38, UR12 ;  /* 0x0000000c00267c02 */ /* 0x000fe60008000f00 */
[----:B------:R-:W-:Y:S01]  /*b780*/  @!P0 IMAD.WIDE.U32 R64, R83, 0x30, R64 ;  /* 0x0000003053408825 */ /* 0x000fe200078e0040 */
[----:B------:R-:W-:Y:S03]  /*b790*/  @!P0 IADD3 R38, R38, -0x1, RZ ;  /* 0xffffffff26268810 */ /* 0x000fe60007ffe0ff */
[----:B------:R-:W-:Y:S01]  /*b7a0*/  @!P0 IMAD.IADD R39, R39, 0x1, R65 ;  /* 0x0000000127278824 */ /* 0x000fe200078e0241 */
[C---:B------:R-:W-:Y:S04]  /*b7b0*/  @!P0 LEA R88, P2, R64.reuse, c[0x0][0x168], 0x1 ;  /* 0x00005a0040588a11 */ /* 0x040fe800078408ff */
[----:B------:R-:W-:Y:S02]  /*b7c0*/  @!P0 LEA.HI.X R89, R64, c[0x0][0x16c], R39, 0x1, P2 ;  /* 0x00005b0040598a11 */ /* 0x000fe400010f0c27 */
[C---:B--2---:R-:W-:Y:S02]  /*b7d0*/  @!P0 LEA R84, P2, R37.reuse, c[0x0][0x168], 0x1 ;  /* 0x00005a0025548a11 */ /* 0x044fe400078408ff */
[----:B------:R-:W-:Y:S02]  /*b7e0*/  @!P0 SHF.R.S32.HI R39, RZ, 0x1f, R38 ;  /* 0x0000001fff278819 */ /* 0x000fe40000011426 */
[----:B------:R-:W-:Y:S01]  /*b7f0*/  @!P0 LEA.HI.X R85, R37, c[0x0][0x16c], R36, 0x1, P2 ;  /* 0x00005b0025558a11 */ /* 0x000fe200010f0c24 */
[----:B------:R-:W-:Y:S04]  /*b800*/  @!P0 IMAD.WIDE.U32 R36, R38, c[0x0][0x198], RZ ;  /* 0x0000660026248a25 */ /* 0x000fe800078e00ff */
[----:B------:R-:W-:Y:S01]  /*b810*/  @!P0 IMAD R39, R39, c[0x0][0x198], RZ ;  /* 0x0000660027278a24 */ /* 0x000fe200078e02ff */
[----:B------:R-:W-:Y:S01]  /*b820*/  @!PT LDS RZ, [RZ] ;  /* 0x00000000fffff984 */ /* 0x000fe20000000800 */
[----:B------:R-:W-:Y:S01]  /*b830*/  @!PT LDS RZ, [RZ] ;  /* 0x00000000fffff984 */ /* 0x000fe20000000800 */
[----:B------:R-:W-:Y:S01]  /*b840*/  @!PT LDS RZ, [RZ] ;  /* 0x00000000fffff984 */ /* 0x000fe20000000800 */
[----:B------:R2:W-:Y:S01]  /*b850*/  @!P0 LDGSTS.E.BYPASS.LTC128B.128 [R91+0x4800], [R84.64] ;  /* 0x04800000545b8fae */ /* 0x0005e2000b901d52 */
[-C--:B------:R-:W-:Y:S02]  /*b860*/  @!P0 LEA R65, P2, R36, R102.reuse, 0x7 ;  /* 0x0000006624418211 */ /* 0x080fe400078438ff */
[----:B------:R-:W-:Y:S02]  /*b870*/  @!P0 IMAD R39, R38, c[0x0][0x19c], R39 ;  /* 0x0000670026278a24 */ /* 0x000fe400078e0227 */
[----:B------:R-:W-:Y:S01]  /*b880*/  @!P0 IMAD.MOV.U32 R38, RZ, RZ, c[0x0][0x198] ;  /* 0x00006600ff268624 */ /* 0x000fe200078e00ff */
[----:B------:R1:W-:Y:S01]  /*b890*/  @P0 STS.128 [R91+0x5000], RZ ;  /* 0x005000ff5b000388 */ /* 0x0003e20000000c00 */
[----:B------:R-:W-:Y:S01]  /*b8a0*/  @!P0 IMAD.IADD R39, R37, 0x1, R39 ;  /* 0x0000000125278824 */ /* 0x000fe200078e0227 */
[----:B------:R-:W-:Y:S04]  /*b8b0*/  @!P0 MOV R37, c[0x0][0x19c] ;  /* 0x0000670000258a02 */ /* 0x000fe80000000f00 */
[----:B------:R-:W-:Y:S01]  /*b8c0*/  @!P0 LEA.HI.X R39, R36, R101, R39, 0x7, P2 ;  /* 0x0000006524278211 */ /* 0x000fe200010f3c27 */
[----:B------:R-:W-:Y:S01]  /*b8d0*/  IMAD.U32 R36, RZ, RZ, UR12 ;  /* 0x0000000cff247e24 */ /* 0x000fe2000f8e00ff */
[----:B------:R-:W-:Y:S04]  /*b8e0*/  @!P0 LEA R64, P2, R38, R65, 0x5 ;  /* 0x0000004126408211 */ /* 0x000fe800078428ff */
[----:B------:R-:W-:Y:S02]  /*b8f0*/  @!P0 IADD3 R36, R36, -0x1, RZ ;  /* 0xffffffff24248810 */ /* 0x000fe40007ffe0ff */
[----:B------:R-:W-:Y:S02]  /*b900*/  @!P0 LEA.HI.X R39, R38, R39, R37, 0x5, P2 ;  /* 0x0000002726278211 */ /* 0x000fe400010f2c25 */
[----:B------:R-:W-:Y:S05]  /*b910*/  @!P0 SHF.R.S32.HI R37, RZ, 0x1f, R36 ;  /* 0x0000001fff258819 */ /* 0x000fea0000011424 */
[----:B------:R-:W-:Y:S01]  /*b920*/  @!P0 IMAD R37, R37, c[0x0][0x198], RZ ;  /* 0x0000660025258a24 */ /* 0x000fe200078e02ff */
[----:B--2---:R-:W-:Y:S03]  /*b930*/  @!P0 LEA R84, P2, R64, c[0x0][0x168], 0x1 ;  /* 0x00005a0040548a11 */ /* 0x004fe600078408ff */
[----:B------:R-:W-:Y:S01]  /*b940*/  @!P0 IMAD R37, R36, c[0x0][0x19c], R37 ;  /* 0x0000670024258a24 */ /* 0x000fe200078e0225 */
[----:B------:R-:W-:Y:S01]  /*b950*/  @!P0 LEA.HI.X R85, R64, c[0x0][0x16c], R39, 0x1, P2 ;  /* 0x00005b0040558a11 */ /* 0x000fe200010f0c27 */
[----:B------:R-:W-:Y:S04]  /*b960*/  @!P0 IMAD.WIDE.U32 R64, R36, c[0x0][0x198], RZ ;  /* 0x0000660024408a25 */ /* 0x000fe800078e00ff */
[----:B------:R-:W-:Y:S01]  /*b970*/  @!P0 IMAD.IADD R37, R65, 0x1, R37 ;  /* 0x0000000141258824 */ /* 0x000fe200078e0225 */
[CC--:B------:R-:W-:Y:S01]  /*b980*/  @!P0 LEA R38, P2, R64.reuse, R102.reuse, 0x7 ;  /* 0x0000006640268211 */ /* 0x0c0fe200078438ff */
[----:B------:R-:W-:Y:S01]  /*b990*/  @!P0 IMAD.MOV.U32 R36, RZ, RZ, c[0x0][0x198] ;  /* 0x00006600ff248624 */ /* 0x000fe200078e00ff */
[----:B------:R-:W-:Y:S01]  /*b9a0*/  @!PT LDS RZ, [RZ] ;  /* 0x00000000fffff984 */ /* 0x000fe20000000800 */
[----:B------:R-:W-:Y:S01]  /*b9b0*/  @!PT LDS RZ, [RZ] ;  /* 0x00000000fffff984 */ /* 0x000fe20000000800 */
[----:B------:R-:W-:Y:S01]  /*b9c0*/  @!PT LDS RZ, [RZ] ;  /* 0x00000000fffff984 */ /* 0x000fe20000000800 */
[----:B------:R2:W-:Y:S02]  /*b9d0*/  @!P0 LDGSTS.E.BYPASS.LTC128B.128 [R91+0x5000], [R84.64] ;  /* 0x05000000545b8fae */ /* 0x0005e4000b901d52 */
[-C--:B------:R-:W-:Y:S01]  /*b9e0*/  @!P0 LEA.HI.X R39, R64, R101.reuse, R37, 0x7, P2 ;  /* 0x0000006540278211 */ /* 0x080fe200010f3c25 */
[----:B------:R-:W-:Y:S02]  /*b9f0*/  @!P0 IMAD.MOV.U32 R37, RZ, RZ, c[0x0][0x19c] ;  /* 0x00006700ff258624 */ /* 0x000fe400078e00ff */
[----:B------:R1:W-:Y:S02]  /*ba00*/  @P0 STS.128 [R91+0x5800], RZ ;  /* 0x005800ff5b000388 */ /* 0x0003e40000000c00 */
[----:B------:R-:W-:Y:S01]  /*ba10*/  @!P0 IMAD.WIDE.U32 R38, R36, 0x50, R38 ;  /* 0x0000005024268825 */ /* 0x000fe200078e0026 */
[----:B------:R-:W-:Y:S02]  /*ba20*/  MOV R36, UR12 ;  /* 0x0000000c00247c02 */ /* 0x000fe40008000f00 */
[----:B------:R-:W-:Y:S01]  /*ba30*/  @!PT LDS RZ, [RZ] ;  /* 0x00000000fffff984 */ /* 0x000fe20000000800 */
[----:B------:R-:W-:Y:S01]  /*ba40*/  @!PT LDS RZ, [RZ] ;  /* 0x00000000fffff984 */ /* 0x000fe20000000800 */
[----:B------:R-:W-:Y:S01]  /*ba50*/  @!PT LDS RZ, [RZ] ;  /* 0x00000000fffff984 */ /* 0x000fe20000000800 */
[----:B------:R3:W-:Y:S01]  /*ba60*/  @!P0 LDGSTS.E.BYPASS.LTC128B.128 [R91+0x5800], [R88.64] ;  /* 0x05800000585b8fae */ /* 0x0007e2000b901d52 */
[----:B------:R-:W-:Y:S01]  /*ba70*/  @!P0 IMAD R37, R37, 0x50, RZ ;  /* 0x0000005025258824 */ /* 0x000fe200078e02ff */
[----:B------:R-:W-:Y:S02]  /*ba80*/  @!P0 LEA R86, P2, R38, c[0x0][0x168], 0x1 ;  /* 0x00005a0026568a11 */ /* 0x000fe400078408ff */
[----:B------:R-:W-:Y:S01]  /*ba90*/  @!P0 IADD3 R36, R36, -0x1, RZ ;  /* 0xffffffff24248810 */ /* 0x000fe20007ffe0ff */
[----:B------:R-:W-:Y:S01]  /*baa0*/  @!P0 IMAD.IADD R37, R37, 0x1, R39 ;  /* 0x0000000125258824 */ /* 0x000fe200078e0227 */
[----:B------:R1:W-:Y:S03]  /*bab0*/  @P0 STS.128 [R91+0x6000], RZ ;  /* 0x006000ff5b000388 */ /* 0x0003e60000000c00 */
[----:B------:R-:W-:Y:S01]  /*bac0*/  @!P0 IMAD.WIDE.U32 R64, R36, c[0x0][0x198], RZ ;  /* 0x0000660024408a25 */ /* 0x000fe200078e00ff */
[----:B------:R-:W-:Y:S02]  /*bad0*/  @!P0 LEA.HI.X R87, R38, c[0x0][0x16c], R37, 0x1, P2 ;  /* 0x00005b0026578a11 */ /* 0x000fe400010f0c25 */
[----:B------:R-:W-:Y:S02]  /*bae0*/  @!P0 SHF.R.S32.HI R37, RZ, 0x1f, R36 ;  /* 0x0000001fff258819 */ /* 0x000fe40000011424 */
[-C--:B------:R-:W-:Y:S03]  /*baf0*/  @!P0 LEA R38, P2, R64, R102.reuse, 0x7 ;  /* 0x0000006640268211 */ /* 0x080fe600078438ff */
[----:B------:R-:W-:Y:S04]  /*bb00*/  @!P0 IMAD R37, R37, c[0x0][0x198], RZ ;  /* 0x0000660025258a24 */ /* 0x000fe800078e02ff */
[----:B------:R-:W-:Y:S01]  /*bb10*/  @!P0 IMAD R37, R36, c[0x0][0x19c], R37 ;  /* 0x0000670024258a24 */ /* 0x000fe200078e0225 */
[----:B------:R-:W-:Y:S03]  /*bb20*/  @!P0 MOV R36, c[0x0][0x19c] ;  /* 0x0000670000248a02 */ /* 0x000fe60000000f00 */
[----:B------:R-:W-:Y:S02]  /*bb30*/  @!P0 IMAD.IADD R37, R65, 0x1, R37 ;  /* 0x0000000141258824 */ /* 0x000fe400078e0225 */
[----:B------:R-:W-:Y:S03]  /*bb40*/  @!P0 IMAD R36, R36, 0x60, RZ ;  /* 0x0000006024248824 */ /* 0x000fe600078e02ff */
[-C--:B------:R-:W-:Y:S01]  /*bb50*/  @!P0 LEA.HI.X R39, R64, R101.reuse, R37, 0x7, P2 ;  /* 0x0000006540278211 */ /* 0x080fe200010f3c25 */
[----:B------:R-:W-:Y:S04]  /*bb60*/  @!P0 IMAD.MOV.U32 R37, RZ, RZ, c[0x0][0x198] ;  /* 0x00006600ff258624 */ /* 0x000fe800078e00ff */
[----:B------:R-:W-:Y:S04]  /*bb70*/  @!P0 IMAD.WIDE.U32 R38, R37, 0x60, R38 ;  /* 0x0000006025268825 */ /* 0x000fe800078e0026 */
[----:B------:R-:W-:Y:S01]  /*bb80*/  IMAD.U32 R37, RZ, RZ, UR12 ;  /* 0x0000000cff257e24 */ /* 0x000fe2000f8e00ff */
[----:B--2---:R-:W-:Y:S01]  /*bb90*/  @!P0 LEA R84, P2, R38, c[0x0][0x168], 0x1 ;  /* 0x00005a0026548a11 */ /* 0x004fe200078408ff */
[----:B------:R-:W-:Y:S03]  /*bba0*/  @!P0 IMAD.IADD R36, R36, 0x1, R39 ;  /* 0x0000000124248824 */ /* 0x000fe600078e0227 */
[----:B------:R-:W-:Y:S02]  /*bbb0*/  @!P0 IADD3 R37, R37, -0x1, RZ ;  /* 0xffffffff25258810 */ /* 0x000fe40007ffe0ff */
[----:B------:R-:W-:Y:S02]  /*bbc0*/  @!P0 LEA.HI.X R85, R38, c[0x0][0x16c], R36, 0x1, P2 ;  /* 0x00005b0026558a11 */ /* 0x000fe400010f0c24 */
[----:B------:R-:W-:Y:S01]  /*bbd0*/  @!P0 SHF.R.S32.HI R36, RZ, 0x1f, R37 ;  /* 0x0000001fff248819 */ /* 0x000fe20000011425 */
[C---:B------:R-:W-:Y:S04]  /*bbe0*/  @!P0 IMAD.WIDE.U32 R38, R37.reuse, c[0x0][0x198], RZ ;  /* 0x0000660025268a25 */ /* 0x040fe800078e00ff */
[----:B------:R-:W-:Y:S01]  /*bbf0*/  @!P0 IMAD R36, R36, c[0x0][0x198], RZ ;  /* 0x0000660024248a24 */ /* 0x000fe200078e02ff */
[C---:B------:R-:W-:Y:S03]  /*bc00*/  @!P0 LEA R64, P2, R38.reuse, R102, 0x7 ;  /* 0x0000006626408211 */ /* 0x040fe600078438ff */
[----:B------:R-:W-:Y:S01]  /*bc10*/  @!P0 IMAD R36, R37, c[0x0][0x19c], R36 ;  /* 0x0000670025248a24 */ /* 0x000fe200078e0224 */
[----:B------:R-:W-:Y:S03]  /*bc20*/  @!P0 MOV R37, c[0x0][0x198] ;  /* 0x0000660000258a02 */ /* 0x000fe60000000f00 */
[----:B------:R-:W-:Y:S05]  /*bc30*/  @!P0 IMAD.IADD R36, R39, 0x1, R36 ;  /* 0x0000000127248824 */ /* 0x000fea00078e0224 */
        /* <DEDUP_REMOVED lines=13> */
[----:B------:R-:W-:Y:S01]  /*bd10*/  @!P0 SHF.R.S32.HI R36, RZ, 0x1f, R37 ;  /* 0x0000001fff248819 */ /* 0x000fe20000011425 */
[C---:B------:R-:W-:Y:S03]  /*bd20*/  @!P0 IMAD.WIDE.U32 R64, R37.reuse, c[0x0][0x198], RZ ;  /* 0x0000660025408a25 */ /* 0x040fe600078e00ff */
[----:B------:R-:W-:Y:S01]  /*bd30*/  @!PT LDS RZ, [RZ] ;  /* 0x00000000fffff984 */ /* 0x000fe20000000800 */
[----:B------:R-:W-:Y:S01]  /*bd40*/  @!PT LDS RZ, [RZ] ;  /* 0x00000000fffff984 */ /* 0x000fe20000000800 */
[----:B------:R-:W-:Y:S01]  /*bd50*/  @!PT LDS RZ, [RZ] ;  /* 0x00000000fffff984 */ /* 0x000fe20000000800 */
[----:B------:R1:W-:Y:S01]  /*bd60*/  @!P0 LDGSTS.E.BYPASS.LTC128B.128 [R91+0x6800], [R86.64] ;  /* 0x06800000565b8fae */ /* 0x0003e2000b901d52 */
[----:B------:R-:W-:Y:S01]  /*bd70*/  @!P0 IMAD R36, R36, c[0x0][0x198], RZ ;  /* 0x0000660024248a24 */ /* 0x000fe200078e02ff */
[C---:B------:R-:W-:Y:S03]  /*bd80*/  @!P0 LEA R38, P2, R64.reuse, R102, 0x7 ;  /* 0x0000006640268211 */ /* 0x040fe600078438ff */
[----:B------:R1:W-:Y:S01]  /*bd90*/  @P0 STS.128 [R91+0x7000], RZ ;  /* 0x007000ff5b000388 */ /* 0x0003e20000000c00 */
[----:B------:R-:W-:Y:S01]  /*bda0*/  @!P0 IMAD R36, R37, c[0x0][0x19c], R36 ;  /* 0x0000670025248a24 */ /* 0x000fe200078e0224 */
[----:B------:R-:W-:Y:S03]  /*bdb0*/  @!P0 MOV R37, c[0x0][0x198] ;  /* 0x0000660000258a02 */ /* 0x000fe60000000f00 */
[----:B------:R-:W-:Y:S01]  /*bdc0*/  @!PT LDS RZ, [RZ] ;  /* 0x00000000fffff984 */ /* 0x000fe20000000800 */
[----:B------:R-:W-:Y:S01]  /*bdd0*/  @!PT LDS RZ, [RZ] ;  /* 0x00000000fffff984 */ /* 0x000fe20000000800 */
[----:B------:R-:W-:Y:S01]  /*bde0*/  @!PT LDS RZ, [RZ] ;  /* 0x00000000fffff984 */ /* 0x000fe20000000800 */
[----:B------:R1:W-:Y:S01]  /*bdf0*/  @!P0 LDGSTS.E.BYPASS.LTC128B.128 [R91+0x7000], [R84.64] ;  /* 0x07000000545b8fae */ /* 0x0003e2000b901d52 */
[----:B------:R-:W-:Y:S04]  /*be00*/  @!P0 IMAD.IADD R36, R65, 0x1, R36 ;  /* 0x0000000141248824 */ /* 0x000fe800078e0224 */
[----:B------:R1:W-:Y:S01]  /*be10*/  @P0 STS.128 [R91+0x7800], RZ ;  /* 0x007800ff5b000388 */ /* 0x0003e20000000c00 */
[----:B------:R-:W-:Y:S01]  /*be20*/  @!P0 LEA.HI.X R39, R64, R101, R36, 0x7, P2 ;  /* 0x0000006540278211 */ /* 0x000fe200010f3c24 */
[----:B------:R-:W-:Y:S04]  /*be30*/  @!P0 IMAD.MOV.U32 R36, RZ, RZ, c[0x0][0x19c] ;  /* 0x00006700ff248624 */ /* 0x000fe800078e00ff */
[----:B------:R-:W-:Y:S04]  /*be40*/  @!P0 IMAD.WIDE.U32 R38, R37, 0x70, R38 ;  /* 0x0000007025268825 */ /* 0x000fe800078e0026 */
[----:B------:R-:W-:Y:S01]  /*be50*/  @!P0 IMAD R36, R36, 0x70, RZ ;  /* 0x0000007024248824 */ /* 0x000fe200078e02ff */
[----:B------:R-:W-:Y:S03]  /*be60*/  @!P0 LEA R64, P2, R38, c[0x0][0x168], 0x1 ;  /* 0x00005a0026408a11 */ /* 0x000fe600078408ff */
[----:B------:R-:W-:Y:S05]  /*be70*/  @!P0 IMAD.IADD R36, R36, 0x1, R39 ;  /* 0x0000000124248824 */ /* 0x000fea00078e0227 */
[----:B------:R-:W-:Y:S05]  /*be80*/  @!P0 LEA.HI.X R65, R38, c[0x0][0x16c], R36, 0x1, P2 ;  /* 0x00005b0026418a11 */ /* 0x000fea00010f0c24 */
[----:B------:R-:W-:Y:S01]  /*be90*/  @!PT LDS RZ, [RZ] ;  /* 0x00000000fffff984 */ /* 0x000fe20000000800 */
[----:B------:R-:W-:Y:S01]  /*bea0*/  @!PT LDS RZ, [RZ] ;  /* 0x00000000fffff984 */ /* 0x000fe20000000800 */
[----:B------:R-:W-:Y:S01]  /*beb0*/  @!PT LDS RZ, [RZ] ;  /* 0x00000000fffff984 */ /* 0x000fe20000000800 */
[----:B------:R1:W-:Y:S05]  /*bec0*/  @!P0 LDGSTS.E.BYPASS.LTC128B.128 [R91+0x7800], [R64.64] ;  /* 0x07800000405b8fae */ /* 0x0003ea000b901d52 */
[----:B------:R-:W0:Y:S01]  /*bed0*/  LDGDEPBAR ;  /* 0x00000000000079af */ /* 0x000e220000000000 */
[----:B------:R-:W-:-:S05]  /*bee0*/  BRA `(.L_x_439) ;  /* 0x000021f000007947 */ /* 0x000fca0003800000 */
.L_x_438:
        /* <DEDUP_REMOVED lines=243> */
[----:B------:R-:W-:Y:S02]  /*ce20*/  FMUL.FTZ R9, R9, c[0x0][0x2ec] ;  /* 0x0000bb0009097a20 */ /* 0x000fe40000410000 */
[----:B------:R-:W-:Y:S02]  /*ce30*/  MUFU.TANH R4, R3 ;  /* 0x0000000300047308 */ /* 0x000fe40000002400 */
[----:B------:R-:W-:Y:S02]  /*ce40*/  FMUL.FTZ R6, R8, c[0x0][0x2ec] ;  /* 0x0000bb0008067a20 */ /* 0x000fe40000410000 */
[----:B------:R-:W-:Y:S02]  /*ce50*/  FMUL.FTZ R11, R11, c[0x0][0x2ec] ;  /* 0x0000bb000b0b7a20 */ /* 0x000fe40000410000 */
[----:B------:R-:W-:Y:S02]  /*ce60*/  FMUL.FTZ R14, R14, c[0x0][0x2ec] ;  /* 0x0000bb000e0e7a20 */ /* 0x000fe40000410000 */
[----:B------:R-:W-:Y:S02]  /*ce70*/  FMUL.FTZ R15, R15, c[0x0][0x2ec] ;  /* 0x0000bb000f0f7a20 */ /* 0x000fe40000410000 */
[----:B------:R2:W-:Y:S01]  /*ce80*/  MUFU.TANH R3, R9 ;  /* 0x0000000900037308 */ /* 0x0005e20000002400 */
[----:B------:R-:W-:Y:S02]  /*ce90*/  FMUL.FTZ R13, R13, c[0x0][0x2ec] ;  /* 0x0000bb000d0d7a20 */ /* 0x000fe40000410000 */
[----:B------:R-:W-:Y:S02]  /*cea0*/  FMUL.FTZ R2, R5, c[0x0][0x2ec] ;  /* 0x0000bb0005027a20 */ /* 0x000fe40000410000 */
[----:B------:R-:W-:Y:S02]  /*ceb0*/  FMUL.FTZ R5, R7, c[0x0][0x2ec] ;  /* 0x0000bb0007057a20 */ /* 0x000fe40000410000 */
[----:B------:R-:W-:Y:S02]  /*cec0*/  FMUL.FTZ R7, R17, c[0x0][0x2ec] ;  /* 0x0000bb0011077a20 */ /* 0x000fe40000410000 */
[----:B------:R-:W-:Y:S01]  /*ced0*/  FMUL.FTZ R17, R19, c[0x0][0x2ec] ;  /* 0x0000bb0013117a20 */ /* 0x000fe20000410000 */
[----:B------:R-:W-:Y:S10]  /*cee0*/  MUFU.TANH R8, R6 ;  /* 0x0000000600087308 */ /* 0x000ff40000002400 */
[----:B------:R3:W-:Y:S01]  /*cef0*/  MUFU.TANH R6, R11 ;  /* 0x0000000b00067308 */ /* 0x0007e20000002400 */
[-C--:B-1----:R-:W-:Y:S03]  /*cf00*/  HMMA.16816.F32 R20, R204, R208.reuse, R20 ;  /* 0x000000d0cc14723c */ /* 0x082fe60000001814 */
[----:B--2---:R-:W-:Y:S05]  /*cf10*/  FMUL.FTZ R9, R18, c[0x0][0x2ec] ;  /* 0x0000bb0012097a20 */ /* 0x004fea0000410000 */
[C---:B------:R-:W-:Y:S01]  /*cf20*/  HMMA.16816.F32 R24, R212.reuse, R208, R24 ;  /* 0x000000d0d418723c */ /* 0x040fe20000001818 */
[----:B------:R-:W-:Y:S07]  /*cf30*/  MUFU.TANH R2, R2 ;  /* 0x0000000200027308 */ /* 0x000fee0000002400 */
[-C--:B------:R-:W-:Y:S03]  /*cf40*/  HMMA.16816.F32 R28, R212, R210.reuse, R28 ;  /* 0x000000d2d41c723c */ /* 0x080fe6000000181c */
[----:B------:R-:W1:Y:S05]  /*cf50*/  MUFU.TANH R0, R0 ;  /* 0x0000000000007308 */ /* 0x000e6a0000002400 */
[C---:B------:R-:W-:Y:S01]  /*cf60*/  HMMA.16816.F32 R32, R204.reuse, R210, R32 ;  /* 0x000000d2cc20723c */ /* 0x040fe20000001820 */
[----:B------:R-:W2:Y:S03]  /*cf70*/  LDSM.16.M88.4 R208, [R198+0x1000] ;  /* 0x00100000c6d0783b */ /* 0x000ea60000000200 */
[----:B------:R-:W-:Y:S01]  /*cf80*/  FMUL.FTZ R18, R22, c[0x0][0x2ec] ;  /* 0x0000bb0016127a20 */ /* 0x000fe20000410000 */
[----:B------:R-:W-:Y:S01]  /*cf90*/  MUFU.TANH R5, R5 ;  /* 0x0000000500057308 */ /* 0x000fe20000002400 */
[----:B------:R-:W-:Y:S02]  /*cfa0*/  FMUL.FTZ R21, R21, c[0x0][0x2ec] ;  /* 0x0000bb0015157a20 */ /* 0x000fe40000410000 */
[----:B---3--:R-:W-:Y:S04]  /*cfb0*/  FMUL.FTZ R11, R25, c[0x0][0x2ec] ;  /* 0x0000bb00190b7a20 */ /* 0x008fe80000410000 */
[----:B------:R-:W-:Y:S03]  /*cfc0*/  FMUL.FTZ R27, R27, c[0x0][0x2ec] ;  /* 0x0000bb001b1b7a20 */ /* 0x000fe60000410000 */
[----:B------:R-:W-:Y:S01]  /*cfd0*/  MUFU.TANH R17, R17 ;  /* 0x0000001100117308 */ /* 0x000fe20000002400 */
[----:B------:R-:W-:Y:S02]  /*cfe0*/  FMUL.FTZ R25, R29, c[0x0][0x2ec] ;  /* 0x0000bb001d197a20 */ /* 0x000fe40000410000 */
[----:B------:R-:W-:Y:S01]  /*cff0*/  FMUL.FTZ R29, R31, c[0x0][0x2ec] ;  /* 0x0000bb001f1d7a20 */ /* 0x000fe20000410000 */
[----:B-1----:R1:W-:Y:S01]  /*d000*/  STL [R1+0x7c], R0 ;  /* 0x00007c0001007387 */ /* 0x0023e20000100800 */
[----:B------:R-:W-:Y:S03]  /*d010*/  FMUL.FTZ R30, R30, c[0x0][0x2ec] ;  /* 0x0000bb001e1e7a20 */ /* 0x000fe60000410000 */
[----:B------:R3:W-:Y:S02]  /*d020*/  STL [R1+0x80], R3 ;  /* 0x0000800301007387 */ /* 0x0007e40000100800 */
[----:B------:R-:W-:Y:S02]  /*d030*/  MUFU.TANH R18, R18 ;  /* 0x0000001200127308 */ /* 0x000fe40000002400 */
[----:B------:R4:W-:Y:S08]  /*d040*/  STL [R1+0x88], R6 ;  /* 0x0000880601007387 */ /* 0x0009f00000100800 */
[----:B------:R-:W-:Y:S01]  /*d050*/  MUFU.TANH R25, R25 ;  /* 0x0000001900197308 */ /* 0x000fe20000002400 */
[-C--:B--2---:R-:W-:Y:S03]  /*d060*/  HMMA.16816.F32 R36, R204, R208.reuse, R36 ;  /* 0x000000d0cc24723c */ /* 0x084fe60000001824 */
[----:B-1----:R-:W-:Y:S06]  /*d070*/  FMUL.FTZ R0, R10, c[0x0][0x2ec] ;  /* 0x0000bb000a007a20 */ /* 0x002fec0000410000 */
[----:B------:R-:W-:Y:S03]  /*d080*/  MUFU.TANH R30, R30 ;  /* 0x0000001e001e7308 */ /* 0x000fe60000002400 */
[----:B------:R-:W-:Y:S02]  /*d090*/  FMUL.FTZ R10, R20, c[0x0][0x2ec] ;  /* 0x0000bb00140a7a20 */ /* 0x000fe40000410000 */
[----:B---3--:R-:W-:Y:S01]  /*d0a0*/  FMUL.FTZ R3, R12, c[0x0][0x2ec] ;  /* 0x0000bb000c037a20 */ /* 0x008fe20000410000 */
[C---:B------:R-:W-:Y:S04]  /*d0b0*/  HMMA.16816.F32 R40, R212.reuse, R208, R40 ;  /* 0x000000d0d428723c */ /* 0x040fe80000001828 */
[----:B------:R1:W-:Y:S04]  /*d0c0*/  MUFU.TANH R12, R13 ;  /* 0x0000000d000c7308 */ /* 0x0003e80000002400 */
[-C--:B------:R-:W-:Y:S06]  /*d0d0*/  HMMA.16816.F32 R44, R212, R210.reuse, R44 ;  /* 0x000000d2d42c723c */ /* 0x080fec000000182c */
[----:B----4-:R2:W-:Y:S01]  /*d0e0*/  MUFU.TANH R6, R14 ;  /* 0x0000000e00067308 */ /* 0x0105e20000002400 */
[----:B------:R-:W-:Y:S01]  /*d0f0*/  FMUL.FTZ R22, R38, c[0x0][0x2ec] ;  /* 0x0000bb0026167a20 */ /* 0x000fe20000410000 */
[C---:B------:R-:W-:Y:S04]  /*d100*/  HMMA.16816.F32 R48, R204.reuse, R210, R48 ;  /* 0x000000d2cc30723c */ /* 0x040fe80000001830 */
[----:B------:R-:W-:Y:S04]  /*d110*/  FMUL.FTZ R19, R39, c[0x0][0x2ec] ;  /* 0x0000bb0027137a20 */ /* 0x000fe80000410000 */
[----:B------:R-:W-:Y:S01]  /*d120*/  FMUL.FTZ R42, R42, c[0x0][0x2ec] ;  /* 0x0000bb002a2a7a20 */ /* 0x000fe20000410000 */
[----:B------:R-:W3:Y:S03]  /*d130*/  MUFU.TANH R3, R3 ;  /* 0x0000000300037308 */ /* 0x000ee60000002400 */
[----:B------:R-:W-:Y:S02]  /*d140*/  FMUL.FTZ R40, R40, c[0x0][0x2ec] ;  /* 0x0000bb0028287a20 */ /* 0x000fe40000410000 */
[----:B-1----:R-:W-:Y:S02]  /*d150*/  FMUL.FTZ R13, R24, c[0x0][0x2ec] ;  /* 0x0000bb00180d7a20 */ /* 0x002fe40000410000 */
[----:B------:R-:W-:Y:S02]  /*d160*/  FMUL.FTZ R41, R41, c[0x0][0x2ec] ;  /* 0x0000bb0029297a20 */ /* 0x000fe40000410000 */
[----:B------:R-:W-:Y:S01]  /*d170*/  FMUL.FTZ R43, R43, c[0x0][0x2ec] ;  /* 0x0000bb002b2b7a20 */ /* 0x000fe20000410000 */
[----:B------:R1:W-:Y:S01]  /*d180*/  MUFU.TANH R24, R13 ;  /* 0x0000000d00187308 */ /* 0x0003e20000002400 */
[----:B------:R-:W-:Y:S02]  /*d190*/  FMUL.FTZ R44, R44, c[0x0][0x2ec] ;  /* 0x0000bb002c2c7a20 */ /* 0x000fe40000410000 */
[----:B------:R-:W-:Y:S02]  /*d1a0*/  FMUL.FTZ R45, R45, c[0x0][0x2ec] ;  /* 0x0000bb002d2d7a20 */ /* 0x000fe40000410000 */
[----:B--2---:R-:W-:Y:S02]  /*d1b0*/  FMUL.FTZ R14, R36, c[0x0][0x2ec] ;  /* 0x0000bb00240e7a20 */ /* 0x004fe40000410000 */
[----:B------:R-:W-:Y:S02]  /*d1c0*/  FMUL.FTZ R46, R46, c[0x0][0x2ec] ;  /* 0x0000bb002e2e7a20 */ /* 0x000fe40000410000 */
[----:B------:R-:W-:Y:S01]  /*d1d0*/  FMUL.FTZ R47, R47, c[0x0][0x2ec] ;  /* 0x0000bb002f2f7a20 */ /* 0x000fe20000410000 */
[----:B------:R-:W-:Y:S01]  /*d1e0*/  MUFU.TANH R20, R11 ;  /* 0x0000000b00147308 */ /* 0x000fe20000002400 */
[----:B---3--:R2:W-:Y:S04]  /*d1f0*/  STL [R1+0x84], R3 ;  /* 0x0000840301007387 */ /* 0x0085e80000100800 */
[----:B------:R3:W-:Y:S05]  /*d200*/  STL [R1+0x8c], R6 ;  /* 0x00008c0601007387 */ /* 0x0007ea0000100800 */
[----:B------:R4:W-:Y:S01]  /*d210*/  MUFU.TANH R31, R44 ;  /* 0x0000002c001f7308 */ /* 0x0009e20000002400 */
[----:B-1----:R-:W-:Y:S02]  /*d220*/  FMUL.FTZ R13, R37, c[0x0][0x2ec] ;  /* 0x0000bb00250d7a20 */ /* 0x002fe40000410000 */
[----:B------:R-:W1:Y:S07]  /*d230*/  LDSM.16.M88.4 R36, [R198+0x1800] ;  /* 0x00180000c624783b */ /* 0x000e6e0000000200 */
[----:B------:R-:W-:Y:S10]  /*d240*/  MUFU.TANH R0, R0 ;  /* 0x0000000000007308 */ /* 0x000ff40000002400 */
[----:B--2---:R-:W2:Y:S01]  /*d250*/  MUFU.TANH R3, R15 ;  /* 0x0000000f00037308 */ /* 0x004ea20000002400 */
[----:B---3--:R-:W-:Y:S02]  /*d260*/  FMUL.FTZ R6, R16, c[0x0][0x2ec] ;  /* 0x0000bb0010067a20 */ /* 0x008fe40000410000 */
[----:B----4-:R-:W-:Y:S07]  /*d270*/  FMUL.FTZ R44, R50, c[0x0][0x2ec] ;  /* 0x0000bb00322c7a20 */ /* 0x010fee0000410000 */
[----:B------:R3:W-:Y:S10]  /*d280*/  MUFU.TANH R16, R9 ;  /* 0x0000000900107308 */ /* 0x0007f40000002400 */
[----:B------:R-:W-:Y:S01]  /*d290*/  MUFU.TANH R6, R6 ;  /* 0x0000000600067308 */ /* 0x000fe20000002400 */
[----:B--2---:R2:W-:Y:S01]  /*d2a0*/  STL [R1+0x90], R3 ;  /* 0x0000900301007387 */ /* 0x0045e20000100800 */
[----:B------:R-:W-:Y:S01]  /*d2b0*/  FMUL.FTZ R15, R23, c[0x0][0x2ec] ;  /* 0x0000bb00170f7a20 */ /* 0x000fe20000410000 */
[-C--:B-1----:R-:W-:Y:S03]  /*d2c0*/  HMMA.16816.F32 R52, R204, R36.reuse, R52 ;  /* 0x00000024cc34723c */ /* 0x082fe60000001834 */
[----:B------:R-:W-:Y:S04]  /*d2d0*/  FMUL.FTZ R23, R34, c[0x0][0x2ec] ;  /* 0x0000bb0022177a20 */ /* 0x000fe80000410000 */
[----:B------:R-:W-:Y:S01]  /*d2e0*/  MUFU.TANH R10, R10 ;  /* 0x0000000a000a7308 */ /* 0x000fe20000002400 */
[C---:B------:R-:W-:Y:S04]  /*d2f0*/  HMMA.16816.F32 R56, R212.reuse, R36, R56 ;  /* 0x00000024d438723c */ /* 0x040fe80000001838 */
[----:B---3--:R-:W-:Y:S05]  /*d300*/  FMUL.FTZ R9, R26, c[0x0][0x2ec] ;  /* 0x0000bb001a097a20 */ /* 0x008fea0000410000 */
[----:B------:R-:W-:Y:S03]  /*d310*/  MUFU.TANH R34, R40 ;  /* 0x0000002800227308 */ /* 0x000fe60000002400 */
[----:B------:R-:W-:Y:S01]  /*d320*/  FMUL.FTZ R26, R28, c[0x0][0x2ec] ;  /* 0x0000bb001c1a7a20 */ /* 0x000fe20000410000 */
[-C--:B------:R-:W-:Y:S06]  /*d330*/  HMMA.16816.F32 R60, R212, R38.reuse, R60 ;  /* 0x00000026d43c723c */ /* 0x080fec000000183c */
[----:B------:R-:W1:Y:S02]  /*d340*/  MUFU.TANH R11, R9 ;  /* 0x00000009000b7308 */ /* 0x000e640000002400 */
[C---:B------:R-:W-:Y:S01]  /*d350*/  HMMA.16816.F32 R64, R204.reuse, R38, R64 ;  /* 0x00000026cc40723c */ /* 0x040fe20000001840 */
[----:B------:R-:W3:Y:S03]  /*d360*/  LDSM.16.M88.4 R36, [R198+0x2000] ;  /* 0x00200000c624783b */ /* 0x000ee60000000200 */
[----:B------:R-:W-:Y:S02]  /*d370*/  FMUL.FTZ R52, R52, c[0x0][0x2ec] ;  /* 0x0000bb0034347a20 */ /* 0x000fe40000410000 */
[----:B------:R-:W-:Y:S02]  /*d380*/  FMUL.FTZ R53, R53, c[0x0][0x2ec] ;  /* 0x0000bb0035357a20 */ /* 0x000fe40000410000 */
[----:B------:R-:W-:Y:S01]  /*d390*/  FMUL.FTZ R56, R56, c[0x0][0x2ec] ;  /* 0x0000bb0038387a20 */ /* 0x000fe20000410000 */
[----:B------:R-:W4:Y:S03]  /*d3a0*/  MUFU.TANH R9, R27 ;  /* 0x0000001b00097308 */ /* 0x000f260000002400 */
[----:B------:R-:W-:Y:S02]  /*d3b0*/  FMUL.FTZ R57, R57, c[0x0][0x2ec] ;  /* 0x0000bb0039397a20 */ /* 0x000fe40000410000 */
[----:B------:R-:W-:Y:S02]  /*d3c0*/  FMUL.FTZ R58, R58, c[0x0][0x2ec] ;  /* 0x0000bb003a3a7a20 */ /* 0x000fe40000410000 */
[----:B------:R-:W-:Y:S02]  /*d3d0*/  FMUL.FTZ R59, R59, c[0x0][0x2ec] ;  /* 0x0000bb003b3b7a20 */ /* 0x000fe40000410000 */
[----:B------:R-:W-:Y:S01]  /*d3e0*/  FMUL.FTZ R60, R60, c[0x0][0x2ec] ;  /* 0x0000bb003c3c7a20 */ /* 0x000fe20000410000 */
[----:B------:R-:W5:Y:S01]  /*d3f0*/  MUFU.TANH R27, R42 ;  /* 0x0000002a001b7308 */ /* 0x000f620000002400 */
[----:B------:R-:W-:Y:S02]  /*d400*/  FMUL.FTZ R61, R61, c[0x0][0x2ec] ;  /* 0x0000bb003d3d7a20 */ /* 0x000fe40000410000 */
[----:B------:R-:W-:Y:S01]  /*d410*/  FMUL.FTZ R62, R62, c[0x0][0x2ec] ;  /* 0x0000bb003e3e7a20 */ /* 0x000fe20000410000 */
[----:B-1----:R1:W-:Y:S01]  /*d420*/  STL [R1+0x98], R11 ;  /* 0x0000980b01007387 */ /* 0x0023e20000100800 */
[----:B------:R-:W-:Y:S02]  /*d430*/  FMUL.FTZ R40, R49, c[0x0][0x2ec] ;  /* 0x0000bb0031287a20 */ /* 0x000fe40000410000 */
[----:B------:R-:W-:Y:S02]  /*d440*/  FMUL.FTZ R49, R63, c[0x0][0x2ec] ;  /* 0x0000bb003f317a20 */ /* 0x000fe40000410000 */
[----:B------:R-:W-:Y:S01]  /*d450*/  FMUL.FTZ R64, R64, c[0x0][0x2ec] ;  /* 0x0000bb0040407a20 */ /* 0x000fe20000410000 */
[----:B--2---:R-:W2:Y:S01]  /*d460*/  MUFU.TANH R3, R7 ;  /* 0x0000000700037308 */ /* 0x004ea20000002400 */
[----:B------:R-:W-:Y:S01]  /*d470*/  FMUL.FTZ R65, R65, c[0x0][0x2ec] ;  /* 0x0000bb0041417a20 */ /* 0x000fe20000410000 */
[----:B----4-:R4:W-:Y:S08]  /*d480*/  STL [R1+0x94], R9 ;  /* 0x0000940901007387 */ /* 0x0109f00000100800 */
[----:B------:R2:W2:Y:S01]  /*d490*/  MUFU.TANH R7, R21 ;  /* 0x0000001500077308 */ /* 0x0004a20000002400 */
[-C--:B---3--:R-:W-:Y:S01]  /*d4a0*/  HMMA.16816.F32 R68, R204, R36.reuse, R68 ;  /* 0x00000024cc44723c */ /* 0x088fe20000001844 */
[----:B-----5:R3:W-:Y:S02]  /*d4b0*/  STL [R1+0x9c], R27 ;  /* 0x00009c1b01007387 */ /* 0x0207e40000100800 */
[----:B------:R-:W-:Y:S02]  /*d4c0*/  FMUL.FTZ R42, R55, c[0x0][0x2ec] ;  /* 0x0000bb00372a7a20 */ /* 0x000fe40000410000 */
[----:B-1----:R-:W-:Y:S04]  /*d4d0*/  FMUL.FTZ R11, R32, c[0x0][0x2ec] ;  /* 0x0000bb00200b7a20 */ /* 0x002fe80000410000 */
[----:B------:R1:W1:Y:S01]  /*d4e0*/  MUFU.TANH R28, R43 ;  /* 0x0000002b001c7308 */ /* 0x0002620000002400 */
[C---:B------:R-:W-:Y:S08]  /*d4f0*/  HMMA.16816.F32 R72, R212.reuse, R36, R72 ;  /* 0x00000024d448723c */ /* 0x040ff00000001848 */
[-C--:B------:R-:W-:Y:S01]  /*d500*/  HMMA.16816.F32 R76, R212, R38.reuse, R76 ;  /* 0x00000026d44c723c */ /* 0x080fe2000000184c */
[----:B------:R5:W1:Y:S03]  /*d510*/  MUFU.TANH R32, R46 ;  /* 0x0000002e00207308 */ /* 0x000a660000002400 */
[----:B----4-:R-:W-:Y:S02]  /*d520*/  FMUL.FTZ R9, R33, c[0x0][0x2ec] ;  /* 0x0000bb0021097a20 */ /* 0x010fe40000410000 */
[----:B--2---:R-:W-:Y:S02]  /*d530*/  FMUL.FTZ R21, R35, c[0x0][0x2ec] ;  /* 0x0000bb0023157a20 */ /* 0x004fe40000410000 */
[C---:B------:R-:W-:Y:S01]  /*d540*/  HMMA.16816.F32 R80, R204.reuse, R38, R80 ;  /* 0x00000026cc50723c */ /* 0x040fe20000001850 */
[----:B------:R-:W2:Y:S02]  /*d550*/  LDSM.16.M88.4 R36, [R198+0x2800] ;  /* 0x00280000c624783b */ /* 0x000ea40000000200 */
[----:B------:R4:W2:Y:S01]  /*d560*/  MUFU.TANH R33, R41 ;  /* 0x0000002900217308 */ /* 0x0008a20000002400 */
[----:B------:R-:W-:Y:S02]  /*d570*/  FMUL.FTZ R68, R68, c[0x0][0x2ec] ;  /* 0x0000bb0044447a20 */ /* 0x000fe40000410000 */
[----:B------:R-:W-:Y:S02]  /*d580*/  FMUL.FTZ R69, R69, c[0x0][0x2ec] ;  /* 0x0000bb0045457a20 */ /* 0x000fe40000410000 */
[----:B------:R-:W-:Y:S04]  /*d590*/  FMUL.FTZ R71, R71, c[0x0][0x2ec] ;  /* 0x0000bb0047477a20 */ /* 0x000fe80000410000 */
[----:B------:R-:W-:Y:S01]  /*d5a0*/  FMUL.FTZ R74, R74, c[0x0][0x2ec] ;  /* 0x0000bb004a4a7a20 */ /* 0x000fe20000410000 */
[----:B---3--:R3:W2:Y:S01]  /*d5b0*/  MUFU.TANH R27, R45 ;  /* 0x0000002d001b7308 */ /* 0x0086a20000002400 */
[----:B------:R-:W-:Y:S02]  /*d5c0*/  FMUL.FTZ R75, R75, c[0x0][0x2ec] ;  /* 0x0000bb004b4b7a20 */ /* 0x000fe40000410000 */
[----:B------:R-:W-:Y:S02]  /*d5d0*/  FMUL.FTZ R79, R79, c[0x0][0x2ec] ;  /* 0x0000bb004f4f7a20 */ /* 0x000fe40000410000 */
[----:B-1----:R-:W-:Y:S02]  /*d5e0*/  FMUL.FTZ R43, R51, c[0x0][0x2ec] ;  /* 0x0000bb00332b7a20 */ /* 0x002fe40000410000 */
[----:B-----5:R-:W-:Y:S02]  /*d5f0*/  FMUL.FTZ R46, R66, c[0x0][0x2ec] ;  /* 0x0000bb00422e7a20 */ /* 0x020fe40000410000 */
[----:B------:R-:W-:Y:S01]  /*d600*/  FMUL.FTZ R51, R76, c[0x0][0x2ec] ;  /* 0x0000bb004c337a20 */ /* 0x000fe20000410000 */
[----:B------:R1:W1:Y:S01]  /*d610*/  MUFU.TANH R35, R47 ;  /* 0x0000002f00237308 */ /* 0x0002620000002400 */
[----:B------:R-:W-:Y:S02]  /*d620*/  FMUL.FTZ R82, R82, c[0x0][0x2ec] ;  /* 0x0000bb0052527a20 */ /* 0x000fe40000410000 */
[----:B------:R-:W-:Y:S02]  /*d630*/  FMUL.FTZ R50, R77, c[0x0][0x2ec] ;  /* 0x0000bb004d327a20 */ /* 0x000fe40000410000 */
[----:B----4-:R-:W-:Y:S02]  /*d640*/  FMUL.FTZ R41, R48, c[0x0][0x2ec] ;  /* 0x0000bb0030297a20 */ /* 0x010fe40000410000 */
[----:B------:R-:W-:Y:S02]  /*d650*/  FMUL.FTZ R48, R70, c[0x0][0x2ec] ;  /* 0x0000bb0046307a20 */ /* 0x000fe40000410000 */
[----:B------:R-:W-:Y:S01]  /*d660*/  FMUL.FTZ R83, R83, c[0x0][0x2ec] ;  /* 0x0000bb0053537a20 */ /* 0x000fe20000410000 */
[----:B------:R4:W4:Y:S01]  /*d670*/  MUFU.TANH R235, R52 ;  /* 0x0000003400eb7308 */ /* 0x0009220000002400 */
[----:B---3--:R-:W-:Y:S01]  /*d680*/  FMUL.FTZ R45, R54, c[0x0][0x2ec] ;  /* 0x0000bb00362d7a20 */ /* 0x008fe20000410000 */
[-C--:B--2---:R-:W-:Y:S08]  /*d690*/  HMMA.16816.F32 R84, R204, R36.reuse, R84 ;  /* 0x00000024cc54723c */ /* 0x084ff00000001854 */
[----:B------:R-:W2:Y:S01]  /*d6a0*/  MUFU.TANH R233, R53 ;  /* 0x0000003500e97308 */ /* 0x000ea20000002400 */
[----:B-1----:R-:W-:Y:S01]  /*d6b0*/  FMUL.FTZ R47, R67, c[0x0][0x2ec] ;  /* 0x0000bb00432f7a20 */ /* 0x002fe20000410000 */
[C---:B------:R-:W-:Y:S08]  /*d6c0*/  HMMA.16816.F32 R88, R212.reuse, R36, R88 ;  /* 0x00000024d458723c */ /* 0x040ff00000001858 */
[----:B------:R1:W3:Y:S01]  /*d6d0*/  MUFU.TANH R227, R56 ;  /* 0x0000003800e37308 */ /* 0x0002e20000002400 */
[-C--:B------:R-:W-:Y:S03]  /*d6e0*/  HMMA.16816.F32 R92, R212, R38.reuse, R92 ;  /* 0x00000026d45c723c */ /* 0x080fe6000000185c */
[----:B----4-:R-:W-:Y:S06]  /*d6f0*/  FMUL.FTZ R52, R73, c[0x0][0x2ec] ;  /* 0x0000bb0049347a20 */ /* 0x010fec0000410000 */
[----:B------:R4:W2:Y:S01]  /*d700*/  MUFU.TANH R225, R57 ;  /* 0x0000003900e17308 */ /* 0x0008a20000002400 */
[C---:B------:R-:W-:Y:S01]  /*d710*/  HMMA.16816.F32 R96, R204.reuse, R38, R96 ;  /* 0x00000026cc60723c */ /* 0x040fe20000001860 */
[----:B------:R-:W5:Y:S03]  /*d720*/  LDSM.16.M88.4 R36, [R198+0x3000] ;  /* 0x00300000c624783b */ /* 0x000f660000000200 */
[----:B------:R-:W-:Y:S02]  /*d730*/  FMUL.FTZ R67, R84, c[0x0][0x2ec] ;  /* 0x0000bb0054437a20 */ /* 0x000fe40000410000 */
[----:B------:R-:W-:Y:S03]  /*d740*/  FMUL.FTZ R66, R85, c[0x0][0x2ec] ;  /* 0x0000bb0055427a20 */ /* 0x000fe60000410000 */
[----:B------:R2:W2:Y:S03]  /*d750*/  MUFU.TANH R224, R58 ;  /* 0x0000003a00e07308 */ /* 0x0004a60000002400 */
[----:B------:R-:W-:Y:S02]  /*d760*/  FMUL.FTZ R90, R90, c[0x0][0x2ec] ;  /* 0x0000bb005a5a7a20 */ /* 0x000fe40000410000 */
[----:B-1----:R-:W-:Y:S02]  /*d770*/  FMUL.FTZ R56, R88, c[0x0][0x2ec] ;  /* 0x0000bb0058387a20 */ /* 0x002fe40000410000 */
[----:B------:R-:W-:Y:S02]  /*d780*/  FMUL.FTZ R55, R89, c[0x0][0x2ec] ;  /* 0x0000bb0059377a20 */ /* 0x000fe40000410000 */
[----:B------:R-:W-:Y:S01]  /*d790*/  FMUL.FTZ R63, R91, c[0x0][0x2ec] ;  /* 0x0000bb005b3f7a20 */ /* 0x000fe20000410000 */
[----:B------:R1:W1:Y:S01]  /*d7a0*/  MUFU.TANH R222, R59 ;  /* 0x0000003b00de7308 */ /* 0x0002620000002400 */
[----:B------:R-:W-:Y:S02]  /*d7b0*/  FMUL.FTZ R54, R92, c[0x0][0x2ec] ;  /* 0x0000bb005c367a20 */ /* 0x000fe40000410000 */
[----:B------:R-:W-:Y:S02]  /*d7c0*/  FMUL.FTZ R53, R93, c[0x0][0x2ec] ;  /* 0x0000bb005d357a20 */ /* 0x000fe40000410000 */
[----:B----4-:R-:W-:Y:S02]  /*d7d0*/  FMUL.FTZ R57, R72, c[0x0][0x2ec] ;  /* 0x0000bb0048397a20 */ /* 0x010fe40000410000 */
[----:B------:R-:W-:Y:S02]  /*d7e0*/  FMUL.FTZ R98, R98, c[0x0][0x2ec] ;  /* 0x0000bb0062627a20 */ /* 0x000fe40000410000 */
[----:B------:R-:W-:Y:S01]  /*d7f0*/  FMUL.FTZ R76, R96, c[0x0][0x2ec] ;  /* 0x0000bb00604c7a20 */ /* 0x000fe20000410000 */
[----:B------:R4:W3:Y:S01]  /*d800*/  MUFU.TANH R223, R60 ;  /* 0x0000003c00df7308 */ /* 0x0008e20000002400 */
[----:B------:R-:W-:Y:S02]  /*d810*/  FMUL.FTZ R99, R99, c[0x0][0x2ec] ;  /* 0x0000bb0063637a20 */ /* 0x000fe40000410000 */
[----:B------:R-:W-:Y:S02]  /*d820*/  FMUL.FTZ R86, R86, c[0x0][0x2ec] ;  /* 0x0000bb0056567a20 */ /* 0x000fe40000410000 */
[----:B--2---:R-:W-:Y:S05]  /*d830*/  FMUL.FTZ R58, R95, c[0x0][0x2ec] ;  /* 0x0000bb005f3a7a20 */ /* 0x004fea0000410000 */
[----:B------:R2:W2:Y:S01]  /*d840*/  MUFU.TANH R221, R61 ;  /* 0x0000003d00dd7308 */ /* 0x0004a20000002400 */
[-C--:B-----5:R-:W-:Y:S03]  /*d850*/  HMMA.16816.F32 R100, R204, R36.reuse, R100 ;  /* 0x00000024cc64723c */ /* 0x0a0fe60000001864 */
[----:B-1----:R-:W-:Y:S06]  /*d860*/  FMUL.FTZ R59, R81, c[0x0][0x2ec] ;  /* 0x0000bb00513b7a20 */ /* 0x002fec0000410000 */
[----:B------:R1:W1:Y:S01]  /*d870*/  MUFU.TANH R220, R62 ;  /* 0x0000003e00dc7308 */ /* 0x0002620000002400 */
[C---:B------:R-:W-:Y:S04]  /*d880*/  HMMA.16816.F32 R104, R212.reuse, R36, R104 ;  /* 0x00000024d468723c */ /* 0x040fe80000001868 */
[----:B----4-:R-:W-:Y:S04]  /*d890*/  FMUL.FTZ R60, R78, c[0x0][0x2ec] ;  /* 0x0000bb004e3c7a20 */ /* 0x010fe80000410000 */
[-C--:B------:R-:W-:Y:S01]  /*d8a0*/  HMMA.16816.F32 R108, R212, R38.reuse, R108 ;  /* 0x00000026d46c723c */ /* 0x080fe2000000186c */
[----:B------:R4:W3:Y:S03]  /*d8b0*/  MUFU.TANH R209, R68 ;  /* 0x0000004400d17308 */ /* 0x0008e60000002400 */
[----:B--2---:R-:W-:Y:S04]  /*d8c0*/  FMUL.FTZ R61, R80, c[0x0][0x2ec] ;  /* 0x0000bb00503d7a20 */ /* 0x004fe80000410000 */
[C---:B------:R-:W-:Y:S01]  /*d8d0*/  HMMA.16816.F32 R112, R204.reuse, R38, R112 ;  /* 0x00000026cc70723c */ /* 0x040fe20000001870 */
[----:B------:R-:W2:Y:S01]  /*d8e0*/  LDSM.16.M88.4 R36, [R198+0x3800] ;  /* 0x00380000c624783b */ /* 0x000ea20000000200 */
[----:B------:R-:W-:Y:S04]  /*d8f0*/  DEPBAR.LE SB0, 0x0 ;  /* 0x000080000000791a */ /* 0x000fe80000000000 */
[----:B------:R5:W2:Y:S01]  /*d900*/  MUFU.TANH R208, R69 ;  /* 0x0000004500d07308 */ /* 0x000aa20000002400 */
[----:B-1----:R-:W-:Y:S02]  /*d910*/  FMUL.FTZ R62, R94, c[0x0][0x2ec] ;  /* 0x0000bb005e3e7a20 */ /* 0x002fe40000410000 */
[----:B------:R-:W-:Y:S03]  /*d920*/  BAR.SYNC.DEFER_BLOCKING 0x0 ;  /* 0x0000000000007b1d */ /* 0x000fe60000010000 */
[----:B------:R-:W-:Y:S02]  /*d930*/  FMUL.FTZ R70, R101, c[0x0][0x2ec] ;  /* 0x0000bb0065467a20 */ /* 0x000fe40000410000 */
[----:B------:R-:W-:Y:S02]  /*d940*/  FMUL.FTZ R77, R106, c[0x0][0x2ec] ;  /* 0x0000bb006a4d7a20 */ /* 0x000fe40000410000 */
[----:B------:R-:W1:Y:S01]  /*d950*/  MUFU.TANH R243, R71 ;  /* 0x0000004700f37308 */ /* 0x000e620000002400 */
[----:B----4-:R-:W-:Y:S02]  /*d960*/  FMUL.FTZ R68, R97, c[0x0][0x2ec] ;  /* 0x0000bb0061447a20 */ /* 0x010fe40000410000 */
[----:B------:R-:W-:Y:S02]  /*d970*/  FMUL.FTZ R97, R108, c[0x0][0x2ec] ;  /* 0x0000bb006c617a20 */ /* 0x000fe40000410000 */
[----:B------:R-:W-:Y:S02]  /*d980*/  FMUL.FTZ R96, R109, c[0x0][0x2ec] ;  /* 0x0000bb006d607a20 */ /* 0x000fe40000410000 */
[----:B------:R-:W-:Y:S02]  /*d990*/  FMUL.FTZ R102, R102, c[0x0][0x2ec] ;  /* 0x0000bb0066667a20 */ /* 0x000fe40000410000 */
[----:B------:R-:W-:Y:S01]  /*d9a0*/  FMUL.FTZ R81, R112, c[0x0][0x2ec] ;  /* 0x0000bb0070517a20 */ /* 0x000fe20000410000 */
[----:B------:R-:W4:Y:S01]  /*d9b0*/  MUFU.TANH R219, R74 ;  /* 0x0000004a00db7308 */ /* 0x000f220000002400 */
[----:B------:R-:W-:Y:S02]  /*d9c0*/  FMUL.FTZ R78, R113, c[0x0][0x2ec] ;  /* 0x0000bb00714e7a20 */ /* 0x000fe40000410000 */
[----:B------:R-:W-:Y:S02]  /*d9d0*/  FMUL.FTZ R103, R103, c[0x0][0x2ec] ;  /* 0x0000bb0067677a20 */ /* 0x000fe40000410000 */
[----:B-----5:R-:W-:Y:S02]  /*d9e0*/  FMUL.FTZ R69, R87, c[0x0][0x2ec] ;  /* 0x0000bb0057457a20 */ /* 0x020fe40000410000 */
[----:B------:R-:W-:Y:S02]  /*d9f0*/  FMUL.FTZ R104, R104, c[0x0][0x2ec] ;  /* 0x0000bb0068687a20 */ /* 0x000fe40000410000 */
[----:B------:R-:W-:Y:S01]  /*da00*/  FMUL.FTZ R107, R107, c[0x0][0x2ec] ;  /* 0x0000bb006b6b7a20 */ /* 0x000fe20000410000 */
[----:B------:R5:W1:Y:S01]  /*da10*/  MUFU.TANH R218, R75 ;  /* 0x0000004b00da7308 */ /* 0x000a620000002400 */
[----:B------:R-:W-:Y:S02]  /*da20*/  FMUL.FTZ R110, R110, c[0x0][0x2ec] ;  /* 0x0000bb006e6e7a20 */ /* 0x000fe40000410000 */
[----:B------:R-:W-:Y:S01]  /*da30*/  FMUL.FTZ R114, R114, c[0x0][0x2ec] ;  /* 0x0000bb0072727a20 */ /* 0x000fe20000410000 */
[-C--:B--2---:R-:W-:Y:S06]  /*da40*/  HMMA.16816.F32 R116, R204, R36.reuse, R116 ;  /* 0x00000024cc74723c */ /* 0x084fec0000001874 */
[----:B------:R2:W1:Y:S01]  /*da50*/  MUFU.TANH R217, R79 ;  /* 0x0000004f00d97308 */ /* 0x0004620000002400 */
[----:B------:R-:W-:Y:S01]  /*da60*/  FMUL.FTZ R115, R115, c[0x0][0x2ec] ;  /* 0x0000bb0073737a20 */ /* 0x000fe20000410000 */
[C---:B------:R-:W-:Y:S08]  /*da70*/  HMMA.16816.F32 R120, R212.reuse, R36, R120 ;  /* 0x00000024d478723c */ /* 0x040ff00000001878 */
[----:B------:R1:W1:Y:S01]  /*da80*/  MUFU.TANH R242, R82 ;  /* 0x0000005200f27308 */ /* 0x0002620000002400 */
[-C--:B------:R-:W-:Y:S03]  /*da90*/  HMMA.16816.F32 R124, R212, R38.reuse, R124 ;  /* 0x00000026d47c723c */ /* 0x080fe6000000187c */
[----:B-----5:R-:W-:Y:S05]  /*daa0*/  FMUL.FTZ R75, R111, c[0x0][0x2ec] ;  /* 0x0000bb006f4b7a20 */ /* 0x020fea0000410000 */
[----:B------:R-:W-:Y:S01]  /*dab0*/  HMMA.16816.F32 R128, R204, R38, R128 ;  /* 0x00000026cc80723c */ /* 0x000fe20000001880 */
[----:B------:R5:W3:Y:S03]  /*dac0*/  MUFU.TANH R216, R90 ;  /* 0x0000005a00d87308 */ /* 0x000ae60000002400 */
[----:B------:R-:W-:Y:S02]  /*dad0*/  FMUL.FTZ R80, R117, c[0x0][0x2ec] ;  /* 0x0000bb0075507a20 */ /* 0x000fe40000410000 */
[----:B--2---:R-:W-:Y:S02]  /*dae0*/  FMUL.FTZ R79, R100, c[0x0][0x2ec] ;  /* 0x0000bb00644f7a20 */ /* 0x004fe40000410000 */
[----:B------:R-:W-:Y:S03]  /*daf0*/  FMUL.FTZ R92, R120, c[0x0][0x2ec] ;  /* 0x0000bb00785c7a20 */ /* 0x000fe60000410000 */
[----:B------:R2:W2:Y:S01]  /*db00*/  MUFU.TANH R239, R98 ;  /* 0x0000006200ef7308 */ /* 0x0004a20000002400 */
[----:B------:R-:W-:Y:S02]  /*db10*/  FMUL.FTZ R94, R121, c[0x0][0x2ec] ;  /* 0x0000bb00795e7a20 */ /* 0x000fe40000410000 */
[----:B------:R-:W-:Y:S02]  /*db20*/  FMUL.FTZ R74, R122, c[0x0][0x2ec] ;  /* 0x0000bb007a4a7a20 */ /* 0x000fe40000410000 */
[----:B-1----:R-:W-:Y:S02]  /*db30*/  FMUL.FTZ R82, R116, c[0x0][0x2ec] ;  /* 0x0000bb0074527a20 */ /* 0x002fe40000410000 */
[----:B------:R-:W-:Y:S02]  /*db40*/  FMUL.FTZ R73, R123, c[0x0][0x2ec] ;  /* 0x0000bb007b497a20 */ /* 0x000fe40000410000 */
[----:B------:R-:W-:Y:S01]  /*db50*/  FMUL.FTZ R93, R124, c[0x0][0x2ec] ;  /* 0x0000bb007c5d7a20 */ /* 0x000fe20000410000 */
[----:B------:R-:W1:Y:S01]  /*db60*/  MUFU.TANH R15, R15 ;  /* 0x0000000f000f7308 */ /* 0x000e620000002400 */
[----:B------:R-:W-:Y:S02]  /*db70*/  FMUL.FTZ R95, R125, c[0x0][0x2ec] ;  /* 0x0000bb007d5f7a20 */ /* 0x000fe40000410000 */
[----:B------:R-:W-:Y:S02]  /*db80*/  FMUL.FTZ R72, R126, c[0x0][0x2ec] ;  /* 0x0000bb007e487a20 */ /* 0x000fe40000410000 */
[----:B------:R-:W-:Y:S02]  /*db90*/  FMUL.FTZ R71, R127, c[0x0][0x2ec] ;  /* 0x0000bb007f477a20 */ /* 0x000fe40000410000 */
[----:B------:R-:W-:Y:S02]  /*dba0*/  FMUL.FTZ R123, R128, c[0x0][0x2ec] ;  /* 0x0000bb00807b7a20 */ /* 0x000fe40000410000 */
[----:B-----5:R-:W-:Y:S01]  /*dbb0*/  FMUL.FTZ R90, R129, c[0x0][0x2ec] ;  /* 0x0000bb00815a7a20 */ /* 0x020fe20000410000 */
[----:B------:R-:W1:Y:S01]  /*dbc0*/  MUFU.TANH R26, R26 ;  /* 0x0000001a001a7308 */ /* 0x000e620000002400 */
[----:B------:R-:W-:Y:S02]  /*dbd0*/  FMUL.FTZ R116, R131, c[0x0][0x2ec] ;  /* 0x0000bb0083747a20 */ /* 0x000fe40000410000 */
[----:B------:R-:W-:Y:S02]  /*dbe0*/  FMUL.FTZ R118, R118, c[0x0][0x2ec] ;  /* 0x0000bb0076767a20 */ /* 0x000fe40000410000 */
[----:B--2---:R-:W-:Y:S02]  /*dbf0*/  FMUL.FTZ R98, R105, c[0x0][0x2ec] ;  /* 0x0000bb0069627a20 */ /* 0x004fe40000410000 */
[----:B------:R-:W-:Y:S02]  /*dc00*/  FMUL.FTZ R119, R119, c[0x0][0x2ec] ;  /* 0x0000bb0077777a20 */ /* 0x000fe40000410000 */
[----:B------:R-:W-:Y:S01]  /*dc10*/  FMUL.FTZ R130, R130, c[0x0][0x2ec] ;  /* 0x0000bb0082827a20 */ /* 0x000fe20000410000 */
[----:B------:R-:W2:Y:S10]  /*dc20*/  MUFU.TANH R29, R29 ;  /* 0x0000001d001d7308 */ /* 0x000eb40000002400 */
        /* <DEDUP_REMOVED lines=45> */
[----:B------:R1:W1:Y:S10]  /*df00*/  MUFU.TANH R236, R103 ;  /* 0x0000006700ec7308 */ /* 0x0002740000002400 */
[----:B------:R1:W1:Y:S10]  /*df10*/  MUFU.TANH R99, R104 ;  /* 0x0000006800637308 */ /* 0x0002740000002400 */
        /* <DEDUP_REMOVED lines=9> */
[----:B------:R1:W1:Y:S10]  /*dfb0*/  MUFU.TANH R234, R114 ;  /* 0x0000007200ea7308 */ /* 0x0002740000002400 */
[----:B------:R1:W1:Y:S10]  /*dfc0*/  MUFU.TANH R232, R115 ;  /* 0x0000007300e87308 */ /* 0x0002740000002400 */
        /* <DEDUP_REMOVED lines=15> */
[----:B------:R-:W1:Y:S02]  /*e0c0*/  MUFU.TANH R116, R116 ;  /* 0x0000007400747308 */ /* 0x000e640000002400 */
[----:B-1234-:R-:W-:-:S05]  /*e0d0*/  @P1 BRA `(.L_x_440) ;  /* 0xffffd3d000001947 */ /* 0x01efca000383ffff */
.L_x_439:
[----:B-1----:R-:W2:Y:S04]  /*e0e0*/  LDL.LU R85, [R1+0x84] ;  /* 0x0000840001557983 */ /* 0x002ea80000300800 */
[----:B------:R-:W3:Y:S04]  /*e0f0*/  LDL.LU R84, [R1+0x98] ;  /* 0x0000980001547983 */ /* 0x000ee80000300800 */
[----:B------:R-:W4:Y:S04]  /*e100*/  LDL.LU R65, [R1+0x80] ;  /* 0x0000800001417983 */ /* 0x000f280000300800 */
[----:B------:R-:W5:Y:S04]  /*e110*/  LDL.LU R64, [R1+0x90] ;  /* 0x0000900001407983 */ /* 0x000f680000300800 */
[----:B------:R-:W5:Y:S04]  /*e120*/  LDL.LU R38, [R1+0x88] ;  /* 0x0000880001267983 */ /* 0x000f680000300800 */
[----:B------:R-:W5:Y:S04]  /*e130*/  LDL.LU R37, [R1+0x9c] ;  /* 0x00009c0001257983 */ /* 0x000f680000300800 */
[----:B------:R-:W5:Y:S04]  /*e140*/  LDL.LU R36, [R1+0x8c] ;  /* 0x00008c0001247983 */ /* 0x000f680000300800 */
[----:B------:R-:W5:Y:S04]  /*e150*/  LDL.LU R39, [R1+0x7c] ;  /* 0x00007c0001277983 */ /* 0x000f680000300800 */
[----:B------:R-:W5:Y:S04]  /*e160*/  LDL.LU R83, [R1+0x94] ;  /* 0x0000940001537983 */ /* 0x000f680000300800 */
[----:B------:R-:W5:Y:S01]  /*e170*/  LDL R87, [R1+0x68] ;  /* 0x0000680001577983 */ /* 0x000f620000100800 */
[----:B--2---:R-:W-:Y:S02]  /*e180*/  MOV R86, R85 ;  /* 0x0000005500567202 */ /* 0x004fe40000000f00 */
[----:B---3--:R-:W-:Y:S02]  /*e190*/  MOV R91, R84 ;  /* 0x00000054005b7202 */ /* 0x008fe40000000f00 */
[----:B------:R-:W-:Y:S02]  /*e1a0*/  MOV R88, R86 ;  /* 0x0000005600587202 */ /* 0x000fe40000000f00 */
[----:B----4-:R-:W-:Y:S02]  /*e1b0*/  MOV R101, R65 ;  /* 0x0000004100657202 */ /* 0x010fe40000000f00 */
[----:B-----5:R-:W-:Y:S02]  /*e1c0*/  MOV R102, R64 ;  /* 0x0000004000667202 */ /* 0x020fe40000000f00 */
[----:B------:R-:W-:Y:S02]  /*e1d0*/  MOV R84, R38 ;  /* 0x0000002600547202 */ /* 0x000fe40000000f00 */
[----:B------:R-:W-:Y:S02]  /*e1e0*/  MOV R38, R36 ;  /* 0x0000002400267202 */ /* 0x000fe40000000f00 */
[----:B------:R-:W-:Y:S02]  /*e1f0*/  MOV R85, R83 ;  /* 0x0000005300557202 */ /* 0x000fe40000000f00 */
[----:B------:R-:W-:Y:S01]  /*e200*/  MOV R83, UR12 ;  /* 0x0000000c00537c02 */ /* 0x000fe20008000f00 */
[----:B------:R-:W-:Y:S01]  /*e210*/  UIADD3 UR12, UR12, -0x1, URZ ;  /* 0xffffffff0c0c7890 */ /* 0x000fe2000fffe03f */
[----:B------:R-:W-:Y:S03]  /*e220*/  MOV R86, R85 ;  /* 0x0000005500567202 */ /* 0x000fe60000000f00 */
[----:B------:R-:W-:Y:S01]  /*e230*/  IMAD R83, R83, -0x80, R87 ;  /* 0xffffff8053537824 */ /* 0x000fe200078e0257 */
[----:B------:R-:W-:Y:S04]  /*e240*/  MOV R87, R37 ;  /* 0x0000002500577202 */ /* 0x000fe80000000f00 */
[C---:B------:R-:W-:Y:S02]  /*e250*/  IADD3 R36, R83.reuse, 0x47, RZ ;  /* 0x0000004753247810 */ /* 0x040fe40007ffe0ff */
[C---:B------:R-:W-:Y:S02]  /*e260*/  IADD3 R37, R83.reuse, 0x3f, RZ ;  /* 0x0000003f53257810 */ /* 0x040fe40007ffe0ff */
[----:B------:R-:W-:Y:S02]  /*e270*/  ISETP.GE.AND P3, PT, R36, RZ, PT ;  /* 0x000000ff2400720c */ /* 0x000fe40003f66270 */
[----:B------:R-:W-:Y:S02]  /*e280*/  IABS R121, R83 ;  /* 0x0000005300797213 */ /* 0x000fe40000000000 */
[C---:B------:R-:W-:Y:S02]  /*e290*/  IADD3 R65, R83.reuse, 0x40, RZ ;  /* 0x0000004053417810 */ /* 0x040fe40007ffe0ff */
[----:B------:R-:W-:Y:S02]  /*e2a0*/  IADD3 R89, R83, 0x37, RZ ;  /* 0x0000003753597810 */ /* 0x000fe40007ffe0ff */
[----:B------:R-:W1:Y:S01]  /*e2b0*/  I2F R121, R121 ;  /* 0x0000007900797306 */ /* 0x000e620000201400 */
[----:B------:R-:W-:Y:S02]  /*e2c0*/  ISETP.GE.AND P2, PT, R65, RZ, PT ;  /* 0x000000ff4100720c */ /* 0x000fe40003f46270 */
[C---:B------:R-:W-:Y:S02]  /*e2d0*/  IADD3 R64, R83.reuse, 0x38, RZ ;  /* 0x0000003853407810 */ /* 0x040fe40007ffe0ff */
[----:B------:R-:W-:Y:S02]  /*e2e0*/  @!P3 IADD3 R36, -R83, -0x47, RZ ;  /* 0xffffffb95324b810 */ /* 0x000fe40007ffe1ff */
[----:B------:R-:W-:Y:S02]  /*e2f0*/  ISETP.GE.AND P3, PT, R37, RZ, PT ;  /* 0x000000ff2500720c */ /* 0x000fe40003f66270 */
[C---:B------:R-:W-:Y:S02]  /*e300*/  IADD3 R85, R83.reuse, 0x30, RZ ;  /* 0x0000003053557810 */ /* 0x040fe40007ffe0ff */
[----:B------:R-:W2:Y:S01]  /*e310*/  I2F R36, R36 ;  /* 0x0000002400247306 */ /* 0x000ea20000201400 */
[C---:B------:R-:W-:Y:S02]  /*e320*/  IADD3 R119, R83.reuse, 0x27, RZ ;  /* 0x0000002753777810 */ /* 0x040fe40007ffe0ff */
[C---:B------:R-:W-:Y:S02]  /*e330*/  @!P2 IADD3 R65, -R83.reuse, -0x40, RZ ;  /* 0xffffffc05341a810 */ /* 0x040fe40007ffe1ff */
[----:B------:R-:W-:Y:S02]  /*e340*/  ISETP.GE.AND P2, PT, R64, RZ, PT ;  /* 0x000000ff4000720c */ /* 0x000fe40003f46270 */
[C---:B------:R-:W-:Y:S02]  /*e350*/  IADD3 R114, R83.reuse, -0x49, RZ ;  /* 0xffffffb753727810 */ /* 0x040fe40007ffe0ff */
[----:B------:R-:W-:Y:S01]  /*e360*/  @!P3 IADD3 R37, -R83, -0x3f, RZ ;  /* 0xffffffc15325b810 */ /* 0x000fe20007ffe1ff */
[----:B------:R-:W3:Y:S01]  /*e370*/  I2F R65, R65 ;  /* 0x0000004100417306 */ /* 0x000ee20000201400 */
[----:B------:R-:W-:Y:S01]  /*e380*/  ISETP.GE.AND P3, PT, R89, RZ, PT ;  /* 0x000000ff5900720c */ /* 0x000fe20003f66270 */
[C---:B-1----:R-:W-:Y:S01]  /*e390*/  FFMA.FTZ R122, R121.reuse, -UR4, R60 ;  /* 0x80000004797a7c23 */ /* 0x042fe2000801003c */
[----:B------:R-:W-:Y:S01]  /*e3a0*/  MOV R100, R87 ;  /* 0x0000005700647202 */ /* 0x000fe20000000f00 */
[----:B------:R-:W-:Y:S01]  /*e3b0*/  FFMA.FTZ R39, R121, -UR4, R39 ;  /* 0x8000000479277c23 */ /* 0x000fe20008010027 */
[----:B------:R-:W-:Y:S01]  /*e3c0*/  IADD3 R87, R83, 0x28, RZ ;  /* 0x0000002853577810 */ /* 0x000fe20007ffe0ff */
[----:B------:R-:W-:Y:S02]  /*e3d0*/  FFMA.FTZ R16, R121, -UR4, R16 ;  /* 0x8000000479107c23 */ /* 0x000fe40008010010 */
[----:B------:R-:W-:Y:S01]  /*e3e0*/  @!P2 IADD3 R64, -R83, -0x38, RZ ;  /* 0xffffffc85340a810 */ /* 0x000fe20007ffe1ff */
[----:B------:R-:W-:Y:S01]  /*e3f0*/  FFMA.FTZ R121, R121, -UR4, R57 ;  /* 0x8000000479797c23 */ /* 0x000fe20008010039 */
[----:B------:R-:W1:Y:S01]  /*e400*/  I2F R37, R37 ;  /* 0x0000002500257306 */ /* 0x000e620000201400 */
[----:B------:R-:W-:Y:S02]  /*e410*/  ISETP.GE.AND P2, PT, R85, RZ, PT ;  /* 0x000000ff5500720c */ /* 0x000fe40003f46270 */
[C---:B------:R-:W-:Y:S01]  /*e420*/  IADD3 R117, R83.reuse, -0x1, RZ ;  /* 0xffffffff53757810 */ /* 0x040fe20007ffe0ff */
[----:B--2---:R-:W-:Y:S01]  /*e430*/  FFMA.FTZ R60, R36, -UR4, R84 ;  /* 0x80000004243c7c23 */ /* 0x004fe20008010054 */
[C---:B------:R-:W-:Y:S02]  /*e440*/  @!P3 IADD3 R89, -R83.reuse, -0x37, RZ ;  /* 0xffffffc95359b810 */ /* 0x040fe40007ffe1ff */
[C---:B------:R-:W-:Y:S02]  /*e450*/  IADD3 R84, R83.reuse, 0x2f, RZ ;  /* 0x0000002f53547810 */ /* 0x040fe40007ffe0ff */
[C---:B------:R-:W-:Y:S01]  /*e460*/  IADD3 R111, R83.reuse, -0x10, RZ ;  /* 0xfffffff0536f7810 */ /* 0x040fe20007ffe0ff */
[----:B------:R-:W2:Y:S01]  /*e470*/  I2F R57, R64 ;  /* 0x0000004000397306 */ /* 0x000ea20000201400 */
[----:B------:R-:W-:Y:S02]  /*e480*/  IADD3 R107, R83, -0x18, RZ ;  /* 0xffffffe8536b7810 */ /* 0x000fe40007ffe0ff */
[----:B------:R-:W-:Y:S01]  /*e490*/  ISETP.GE.AND P3, PT, R84, RZ, PT ;  /* 0x000000ff5400720c */ /* 0x000fe20003f66270 */
[----:B---3--:R-:W-:Y:S01]  /*e4a0*/  FFMA.FTZ R38, R65, -UR4, R38 ;  /* 0x8000000441267c23 */ /* 0x008fe20008010026 */
[----:B------:R-:W-:Y:S01]  /*e4b0*/  @!P2 IADD3 R85, -R83, -0x30, RZ ;  /* 0xffffffd05355a810 */ /* 0x000fe20007ffe1ff */
[----:B------:R-:W-:Y:S01]  /*e4c0*/  FFMA.FTZ R8, R65, -UR4, R8 ;  /* 0x8000000441087c23 */ /* 0x000fe20008010008 */
[----:B------:R-:W-:Y:S03]  /*e4d0*/  ISETP.GE.AND P2, PT, R87, RZ, PT ;  /* 0x000000ff5700720c */ /* 0x000fe60003f46270 */
[----:B------:R-:W3:Y:S01]  /*e4e0*/  I2F R89, R89 ;  /* 0x0000005900597306 */ /* 0x000ee20000201400 */
[----:B-1----:R-:W-:Y:S05]  /*e4f0*/  FFMA.FTZ R36, R37, -UR4, R102 ;  /* 0x8000000425247c23 */ /* 0x002fea0008010066 */
[----:B------:R-:W-:Y:S01]  /*e500*/  @!P3 IADD3 R84, -R83, -0x2f, RZ ;  /* 0xffffffd15354b810 */ /* 0x000fe20007ffe1ff */
[----:B------:R-:W-:Y:S01]  /*e510*/  FFMA.FTZ R37, R37, -UR4, R101 ;  /* 0x8000000425257c23 */ /* 0x000fe20008010065 */
[----:B------:R-:W-:Y:S02]  /*e520*/  ISETP.GE.AND P3, PT, R119, RZ, PT ;  /* 0x000000ff7700720c */ /* 0x000fe40003f66270 */
[----:B------:R-:W1:Y:S01]  /*e530*/  I2F R85, R85 ;  /* 0x0000005500557306 */ /* 0x000e620000201400 */
[----:B------:R-:W-:Y:S01]  /*e540*/  @!P2 IADD3 R87, -R83, -0x28, RZ ;  /* 0xffffffd85357a810 */ /* 0x000fe20007ffe1ff */
[C---:B--2---:R-:W-:Y:S02]  /*e550*/  FFMA.FTZ R113, R57.reuse, -UR4, R91 ;  /* 0x8000000439717c23 */ /* 0x044fe4000801005b */
[----:B------:R-:W-:Y:S01]  /*e560*/  FFMA.FTZ R57, R57, -UR4, R88 ;  /* 0x8000000439397c23 */ /* 0x000fe20008010058 */
[C---:B------:R-:W-:Y:S05]  /*e570*/  IADD3 R88, R83.reuse, 0x20, RZ ;  /* 0x0000002053587810 */ /* 0x040fea0007ffe0ff */
[----:B------:R-:W2:Y:S01]  /*e580*/  I2F R84, R84 ;  /* 0x0000005400547306 */ /* 0x000ea20000201400 */
[----:B------:R-:W-:Y:S02]  /*e590*/  @!P3 IADD3 R119, -R83, -0x27, RZ ;  /* 0xffffffd95377b810 */ /* 0x000fe40007ffe1ff */
[----:B------:R-:W-:Y:S01]  /*e5a0*/  ISETP.GE.AND P2, PT, R88, RZ, PT ;  /* 0x000000ff5800720c */ /* 0x000fe20003f46270 */
[----:B---3--:R-:W-:Y:S01]  /*e5b0*/  FFMA.FTZ R65, R89, -UR4, R86 ;  /* 0x8000000459417c23 */ /* 0x008fe20008010056 */
[----:B------:R-:W-:Y:S01]  /*e5c0*/  IADD3 R86, R83, -0x40, RZ ;  /* 0xffffffc053567810 */ /* 0x000fe20007ffe0ff */
[----:B------:R-:W-:Y:S03]  /*e5d0*/  FFMA.FTZ R12, R89, -UR4, R12 ;  /* 0x80000004590c7c23 */ /* 0x000fe6000801000c */
[----:B------:R-:W-:Y:S01]  /*e5e0*/  ISETP.GE.AND P3, PT, R86, RZ, PT ;  /* 0x000000ff5600720c */ /* 0x000fe20003f66270 */
[----:B------:R-:W3:Y:S01]  /*e5f0*/  I2F R87, R87 ;  /* 0x0000005700577306 */ /* 0x000ee20000201400 */
[----:B-1----:R-:W-:Y:S01]  /*e600*/  FFMA.FTZ R64, R85, -UR4, R30 ;  /* 0x8000000455407c23 */ /* 0x002fe2000801001e */
[----:B------:R-:W-:Y:S01]  /*e610*/  IADD3 R30, R83, 0x1f, RZ ;  /* 0x0000001f531e7810 */ /* 0x000fe20007ffe0ff */
[----:B------:R-:W-:Y:S03]  /*e620*/  FFMA.FTZ R24, R85, -UR4, R24 ;  /* 0x8000000455187c23 */ /* 0x000fe60008010018 */
[C---:B------:R-:W-:Y:S02]  /*e630*/  @!P2 IADD3 R88, -R83.reuse, -0x20, RZ ;  /* 0xffffffe05358a810 */ /* 0x040fe40007ffe1ff */
[----:B------:R-:W-:Y:S02]  /*e640*/  ISETP.GE.AND P2, PT, R30, RZ, PT ;  /* 0x000000ff1e00720c */ /* 0x000fe40003f46270 */
[----:B------:R-:W1:Y:S02]  /*e650*/  I2F R119, R119 ;  /* 0x0000007700777306 */ /* 0x000e640000201400 */
[C---:B------:R-:W-:Y:S01]  /*e660*/  @!P3 IADD3 R86, -R83.reuse, 0x40, RZ ;  /* 0x000000405356b810 */ /* 0x040fe20007ffe1ff */
[C---:B--2---:R-:W-:Y:S02]  /*e670*/  FFMA.FTZ R91, R84.reuse, -UR4, R20 ;  /* 0x80000004545b7c23 */ /* 0x044fe40008010014 */
[----:B------:R-:W-:Y:S01]  /*e680*/  FFMA.FTZ R102, R84, -UR4, R29 ;  /* 0x8000000454667c23 */ /* 0x000fe2000801001d */
[----:B------:R-:W-:Y:S04]  /*e690*/  IADD3 R29, R83, -0x41, RZ ;  /* 0xffffffbf531d7810 */ /* 0x000fe80007ffe0ff */
[----:B------:R1:W2:Y:S01]  /*e6a0*/  I2F R20, R86 ;  /* 0x0000005600147306 */ /* 0x0002a20000201400 */
[----:B------:R-:W-:Y:S02]  /*e6b0*/  ISETP.GE.AND P3, PT, R29, RZ, PT ;  /* 0x000000ff1d00720c */ /* 0x000fe40003f66270 */
[----:B------:R-:W-:Y:S01]  /*e6c0*/  @!P2 IADD3 R30, -R83, -0x1f, RZ ;  /* 0xffffffe1531ea810 */ /* 0x000fe20007ffe1ff */
[C---:B---3--:R-:W-:Y:S02]  /*e6d0*/  FFMA.FTZ R120, R87.reuse, -UR4, R26 ;  /* 0x8000000457787c23 */ /* 0x048fe4000801001a */
[----:B------:R-:W-:Y:S01]  /*e6e0*/  FFMA.FTZ R101, R87, -UR4, R100 ;  /* 0x8000000457657c23 */ /* 0x000fe20008010064 */
[----:B------:R-:W-:Y:S02]  /*e6f0*/  MOV R87, R24 ;  /* 0x0000001800577202 */ /* 0x000fe40000000f00 */
[C---:B------:R-:W-:Y:S01]  /*e700*/  IADD3 R24, R83.reuse, 0x8, RZ ;  /* 0x0000000853187810 */ /* 0x040fe20007ffe0ff */
[----:B------:R3:W4:Y:S03]  /*e710*/  I2F R26, R30 ;  /* 0x0000001e001a7306 */ /* 0x0007260000201400 */
[----:B------:R-:W-:Y:S02]  /*e720*/  ISETP.GE.AND P2, PT, R24, RZ, PT ;  /* 0x000000ff1800720c */ /* 0x000fe40003f46270 */
[----:B------:R-:W-:Y:S05]  /*e730*/  @!P3 IADD3 R29, -R83, 0x41, RZ ;  /* 0x00000041531db810 */ /* 0x000fea0007ffe1ff */
[----:B------:R-:W5:Y:S01]  /*e740*/  I2F R85, R88 ;  /* 0x0000005800557306 */ /* 0x000f620000201400 */
[----:B-1----:R-:W-:Y:S01]  /*e750*/  FFMA.FTZ R86, R119, -UR4, R28 ;  /* 0x8000000477567c23 */ /* 0x002fe2000801001c */
[----:B------:R-:W-:Y:S01]  /*e760*/  IADD3 R28, R83, -0x48, RZ ;  /* 0xffffffb8531c7810 */ /* 0x000fe20007ffe0ff */
[----:B------:R-:W-:Y:S03]  /*e770*/  FFMA.FTZ R119, R119, -UR4, R25 ;  /* 0x8000000477777c23 */ /* 0x000fe60008010019 */
[C---:B------:R-:W-:Y:S01]  /*e780*/  @!P2 IADD3 R24, -R83.reuse, -0x8, RZ ;  /* 0xfffffff85318a810 */ /* 0x040fe20007ffe1ff */
[----:B--2---:R-:W-:Y:S01]  /*e790*/  FFMA.FTZ R209, R20, -UR4, R209 ;  /* 0x8000000414d17c23 */ /* 0x004fe200080100d1 */
[----:B------:R-:W-:Y:S02]  /*e7a0*/  ISETP.GE.AND P3, PT, R28, RZ, PT ;  /* 0x000000ff1c00720c */ /* 0x000fe40003f66270 */
[----:B------:R1:W2:Y:S01]  /*e7b0*/  I2F R25, R29 ;  /* 0x0000001d00197306 */ /* 0x0002a20000201400 */
[----:B------:R-:W-:Y:S01]  /*e7c0*/  FFMA.FTZ R242, R20, -UR4, R242 ;  /* 0x8000000414f27c23 */ /* 0x000fe200080100f2 */
[C---:B---3--:R-:W-:Y:S01]  /*e7d0*/  IADD3 R30, R83.reuse, 0x7, RZ ;  /* 0x00000007531e7810 */ /* 0x048fe20007ffe0ff */
[C---:B----4-:R-:W-:Y:S01]  /*e7e0*/  FFMA.FTZ R108, R26.reuse, -UR4, R35 ;  /* 0x800000041a6c7c23 */ /* 0x050fe20008010023 */
[C---:B------:R-:W-:Y:S01]  /*e7f0*/  IADD3 R35, R83.reuse, -0x51, RZ ;  /* 0xffffffaf53237810 */ /* 0x040fe20007ffe0ff */
[----:B------:R-:W-:Y:S01]  /*e800*/  FFMA.FTZ R84, R26, -UR4, R33 ;  /* 0x800000041a547c23 */ /* 0x000fe20008010021 */
[----:B------:R-:W-:Y:S04]  /*e810*/  ISETP.GE.AND P2, PT, R30, RZ, PT ;  /* 0x000000ff1e00720c */ /* 0x000fe80003f46270 */
[----:B------:R-:W3:Y:S01]  /*e820*/  I2F R24, R24 ;  /* 0x0000001800187306 */ /* 0x000ee20000201400 */
[C---:B------:R-:W-:Y:S02]  /*e830*/  IADD3 R33, R83.reuse, -0x59, RZ ;  /* 0xffffffa753217810 */ /* 0x040fe40007ffe0ff */
[----:B------:R-:W-:Y:S01]  /*e840*/  @!P3 IADD3 R28, -R83, 0x48, RZ ;  /* 0x00000048531cb810 */ /* 0x000fe20007ffe1ff */
[C---:B-----5:R-:W-:Y:S01]  /*e850*/  FFMA.FTZ R100, R85.reuse, -UR4, R34 ;  /* 0x8000000455647c23 */ /* 0x060fe20008010022 */
[----:B------:R-:W-:Y:S01]  /*e860*/  ISETP.GE.AND P3, PT, R114, RZ, PT ;  /* 0x000000ff7200720c */ /* 0x000fe20003f66270 */
[----:B------:R-:W-:Y:S04]  /*e870*/  FFMA.FTZ R88, R85, -UR4, R32 ;  /* 0x8000000455587c23 */ /* 0x000fe80008010020 */
[----:B------:R-:W4:Y:S01]  /*e880*/  I2F R20, R28 ;  /* 0x0000001c00147306 */ /* 0x000f220000201400 */
[C---:B------:R-:W-:Y:S02]  /*e890*/  @!P2 IADD3 R30, -R83.reuse, -0x7, RZ ;  /* 0xfffffff9531ea810 */ /* 0x040fe40007ffe1ff */
[----:B-1----:R-:W-:Y:S01]  /*e8a0*/  IADD3 R29, R83, 0x18, RZ ;  /* 0x00000018531d7810 */ /* 0x002fe20007ffe0ff */
[C---:B--2---:R-:W-:Y:S02]  /*e8b0*/  FFMA.FTZ R208, R25.reuse, -UR4, R208 ;  /* 0x8000000419d07c23 */ /* 0x044fe400080100d0 */
[----:B------:R-:W-:Y:S01]  /*e8c0*/  FFMA.FTZ R241, R25, -UR4, R241 ;  /* 0x8000000419f17c23 */ /* 0x000fe200080100f1 */
[----:B------:R-:W-:Y:S03]  /*e8d0*/  ISETP.GE.AND P2, PT, R29, RZ, PT ;  /* 0x000000ff1d00720c */ /* 0x000fe60003f46270 */
[----:B------:R-:W1:Y:S01]  /*e8e0*/  I2F R26, R30 ;  /* 0x0000001e001a7306 */ /* 0x000e620000201400 */
[C---:B------:R-:W-:Y:S01]  /*e8f0*/  @!P3 IADD3 R114, -R83.reuse, 0x49, RZ ;  /* 0x000000495372b810 */ /* 0x040fe20007ffe1ff */
[C---:B---3--:R-:W-:Y:S02]  /*e900*/  FFMA.FTZ R25, R24.reuse, -UR4, R4 ;  /* 0x8000000418197c23 */ /* 0x048fe40008010004 */
[C---:B------:R-:W-:Y:S02]  /*e910*/  FFMA.FTZ R219, R24.reuse, -UR4, R219 ;  /* 0x8000000418db7c23 */ /* 0x040fe400080100db */
[----:B------:R-:W-:Y:S04]  /*e920*/  FFMA.FTZ R223, R24, -UR4, R223 ;  /* 0x8000000418df7c23 */ /* 0x000fe800080100df */
[----:B------:R-:W2:Y:S01]  /*e930*/  I2F R114, R114 ;  /* 0x0000007200727306 */ /* 0x000ea20000201400 */
[----:B------:R-:W-:Y:S02]  /*e940*/  @!P2 IADD3 R29, -R83, -0x18, RZ ;  /* 0xffffffe8531da810 */ /* 0x000fe40007ffe1ff */
[----:B------:R-:W-:Y:S01]  /*e950*/  ISETP.GE.AND P2, PT, R117, RZ, PT ;  /* 0x000000ff7500720c */ /* 0x000fe20003f46270 */
[C---:B----4-:R-:W-:Y:S01]  /*e960*/  FFMA.FTZ R207, R20.reuse, -UR4, R61 ;  /* 0x8000000414cf7c23 */ /* 0x050fe2000801003d */
[C---:B------:R-:W-:Y:S01]  /*e970*/  IADD3 R28, R83.reuse, -0x50, RZ ;  /* 0xffffffb0531c7810 */ /* 0x040fe20007ffe0ff */
[----:B------:R-:W-:Y:S01]  /*e980*/  FFMA.FTZ R240, R20, -UR4, R240 ;  /* 0x8000000414f07c23 */ /* 0x000fe200080100f0 */
[----:B------:R-:W-:Y:S02]  /*e990*/  MOV R61, R91 ;  /* 0x0000005b003d7202 */ /* 0x000fe40000000f00 */
[----:B------:R-:W-:Y:S01]  /*e9a0*/  ISETP.GE.AND P3, PT, R28, RZ, PT ;  /* 0x000000ff1c00720c */ /* 0x000fe20003f66270 */
[----:B------:R-:W3:Y:S01]  /*e9b0*/  I2F R24, R29 ;  /* 0x0000001d00187306 */ /* 0x000ee20000201400 */
[C---:B------:R-:W-:Y:S01]  /*e9c0*/  IADD3 R91, R83.reuse, -0x8, RZ ;  /* 0xfffffff8535b7810 */ /* 0x040fe20007ffe0ff */
[C---:B-1----:R-:W-:Y:S01]  /*e9d0*/  FFMA.FTZ R20, R26.reuse, -UR4, R5 ;  /* 0x800000041a147c23 */ /* 0x042fe20008010005 */
[C---:B------:R-:W-:Y:S01]  /*e9e0*/  IADD3 R5, R83.reuse, 0x17, RZ ;  /* 0x0000001753057810 */ /* 0x040fe20007ffe0ff */
[C---:B------:R-:W-:Y:S02]  /*e9f0*/  FFMA.FTZ R218, R26.reuse, -UR4, R218 ;  /* 0x800000041ada7c23 */ /* 0x040fe400080100da */
[----:B------:R-:W-:Y:S01]  /*ea00*/  @!P2 IADD3 R117, -R83, 0x1, RZ ;  /* 0x000000015375a810 */ /* 0x000fe20007ffe1ff */
[----:B------:R-:W-:Y:S01]  /*ea10*/  FFMA.FTZ R221, R26, -UR4, R221 ;  /* 0x800000041add7c23 */ /* 0x000fe200080100dd */
[----:B------:R-:W-:Y:S02]  /*ea20*/  ISETP.GE.AND P2, PT, R91, RZ, PT ;  /* 0x000000ff5b00720c */ /* 0x000fe40003f46270 */
[C---:B------:R-:W-:Y:S02]  /*ea30*/  IADD3 R26, R83.reuse, -0x58, RZ ;  /* 0xffffffa8531a7810 */ /* 0x040fe40007ffe0ff */
[----:B------:R-:W1:Y:S01]  /*ea40*/  I2F R117, R117 ;  /* 0x0000007500757306 */ /* 0x000e620000201400 */
[----:B------:R-:W-:Y:S01]  /*ea50*/  @!P3 IADD3 R28, -R83, 0x50, RZ ;  /* 0x00000050531cb810 */ /* 0x000fe20007ffe1ff */
[C---:B--2---:R-:W-:Y:S01]  /*ea60*/  FFMA.FTZ R206, R114.reuse, -UR4, R59 ;  /* 0x8000000472ce7c23 */ /* 0x044fe2000801003b */
[----:B------:R-:W-:Y:S01]  /*ea70*/  ISETP.GE.AND P3, PT, R35, RZ, PT ;  /* 0x000000ff2300720c */ /* 0x000fe20003f66270 */
[----:B------:R-:W-:Y:S05]  /*ea80*/  FFMA.FTZ R114, R114, -UR4, R69 ;  /* 0x8000000472727c23 */ /* 0x000fea0008010045 */
[----:B------:R-:W-:Y:S01]  /*ea90*/  @!P2 IADD3 R91, -R83, 0x8, RZ ;  /* 0x00000008535ba810 */ /* 0x000fe20007ffe1ff */
[----:B------:R-:W2:Y:S01]  /*eaa0*/  I2F R4, R28 ;  /* 0x0000001c00047306 */ /* 0x000ea20000201400 */
[C---:B---3--:R-:W-:Y:S01]  /*eab0*/  FFMA.FTZ R30, R24.reuse, -UR4, R31 ;  /* 0x80000004181e7c23 */ /* 0x048fe2000801001f */
[----:B------:R-:W-:Y:S01]  /*eac0*/  ISETP.GE.AND P2, PT, R5, RZ, PT ;  /* 0x000000ff0500720c */ /* 0x000fe20003f46270 */
[----:B------:R-:W-:Y:S01]  /*ead0*/  FFMA.FTZ R224, R24, -UR4, R224 ;  /* 0x8000000418e07c23 */ /* 0x000fe200080100e0 */
[C---:B------:R-:W-:Y:S02]  /*eae0*/  IADD3 R24, R83.reuse, -0x9, RZ ;  /* 0xfffffff753187810 */ /* 0x040fe40007ffe0ff */
[----:B------:R-:W-:Y:S02]  /*eaf0*/  @!P3 IADD3 R35, -R83, 0x51, RZ ;  /* 0x000000515323b810 */ /* 0x000fe40007ffe1ff */
[----:B------:R-:W-:Y:S02]  /*eb00*/  ISETP.GE.AND P3, PT, R26, RZ, PT ;  /* 0x000000ff1a00720c */ /* 0x000fe40003f66270 */
[----:B------:R-:W3:Y:S01]  /*eb10*/  I2F R91, R91 ;  /* 0x0000005b005b7306 */ /* 0x000ee20000201400 */
[----:B-1----:R-:W-:Y:S04]  /*eb20*/  FFMA.FTZ R29, R117, -UR4, R2 ;  /* 0x80000004751d7c23 */ /* 0x002fe80008010002 */
[----:B------:R-:W-:Y:S01]  /*eb30*/  @!P2 IADD3 R5, -R83, -0x17, RZ ;  /* 0xffffffe95305a810 */ /* 0x000fe20007ffe1ff */
[----:B------:R-:W-:Y:S01]  /*eb40*/  FFMA.FTZ R17, R117, -UR4, R17 ;  /* 0x8000000475117c23 */ /* 0x000fe20008010011 */
[----:B------:R-:W-:Y:S01]  /*eb50*/  ISETP.GE.AND P2, PT, R33, RZ, PT ;  /* 0x000000ff2100720c */ /* 0x000fe20003f46270 */
[----:B------:R-:W-:Y:S02]  /*eb60*/  FFMA.FTZ R217, R117, -UR4, R217 ;  /* 0x8000000475d97c23 */ /* 0x000fe400080100d9 */
[----:B------:R-:W1:Y:S01]  /*eb70*/  I2F R35, R35 ;  /* 0x0000002300237306 */ /* 0x000e620000201400 */
[----:B------:R-:W-:Y:S01]  /*eb80*/  @!P3 IADD3 R26, -R83, 0x58, RZ ;  /* 0x00000058531ab810 */ /* 0x000fe20007ffe1ff */
[----:B------:R-:W-:Y:S01]  /*eb90*/  FFMA.FTZ R117, R117, -UR4, R52 ;  /* 0x8000000475757c23 */ /* 0x000fe20008010034 */
[----:B------:R-:W-:Y:S01]  /*eba0*/  ISETP.GE.AND P3, PT, R24, RZ, PT ;  /* 0x000000ff1800720c */ /* 0x000fe20003f66270 */
[C---:B--2---:R-:W-:Y:S02]  /*ebb0*/  FFMA.FTZ R205, R4.reuse, -UR4, R67 ;  /* 0x8000000404cd7c23 */ /* 0x044fe40008010043 */
[----:B------:R-:W-:Y:S04]  /*ebc0*/  FFMA.FTZ R239, R4, -UR4, R239 ;  /* 0x8000000404ef7c23 */ /* 0x000fe800080100ef */
[----:B------:R-:W2:Y:S01]  /*ebd0*/  I2F R4, R26 ;  /* 0x0000001a00047306 */ /* 0x000ea20000201400 */
[----:B------:R-:W-:Y:S01]  /*ebe0*/  @!P2 IADD3 R33, -R83, 0x59, RZ ;  /* 0x000000595321a810 */ /* 0x000fe20007ffe1ff */
[----:B---3--:R-:W-:Y:S01]  /*ebf0*/  FFMA.FTZ R31, R91, -UR4, R6 ;  /* 0x800000045b1f7c23 */ /* 0x008fe20008010006 */
[----:B------:R-:W-:Y:S01]  /*ec00*/  IADD3 R6, R83, -0x60, RZ ;  /* 0xffffffa053067810 */ /* 0x000fe20007ffe0ff */
[----:B------:R-:W-:Y:S02]  /*ec10*/  FFMA.FTZ R32, R91, -UR4, R18 ;  /* 0x800000045b207c23 */ /* 0x000fe40008010012 */
[----:B------:R-:W-:Y:S01]  /*ec20*/  @!P3 IADD3 R24, -R83, 0x9, RZ ;  /* 0x000000095318b810 */ /* 0x000fe20007ffe1ff */
[----:B------:R-:W-:Y:S01]  /*ec30*/  FFMA.FTZ R216, R91, -UR4, R216 ;  /* 0x800000045bd87c23 */ /* 0x000fe200080100d8 */
[----:B------:R-:W-:Y:S02]  /*ec40*/  IADD3 R18, R83, 0x10, RZ ;  /* 0x0000001053127810 */ /* 0x000fe40007ffe0ff */
[----:B------:R-:W3:Y:S01]  /*ec50*/  I2F R5, R5 ;  /* 0x0000000500057306 */ /* 0x000ee20000201400 */
[----:B------:R-:W-:Y:S01]  /*ec60*/  FFMA.FTZ R91, R91, -UR4, R51 ;  /* 0x800000045b5b7c23 */ /* 0x000fe20008010033 */
[----:B------:R-:W-:Y:S01]  /*ec70*/  ISETP.GE.AND P2, PT, R6, RZ, PT ;  /* 0x000000ff0600720c */ /* 0x000fe20003f46270 */
[----:B-1----:R-:W-:Y:S01]  /*ec80*/  FFMA.FTZ R204, R35, -UR4, R66 ;  /* 0x8000000423cc7c23 */ /* 0x002fe20008010042 */
[----:B------:R-:W-:Y:S01]  /*ec90*/  ISETP.GE.AND P3, PT, R111, RZ, PT ;  /* 0x000000ff6f00720c */ /* 0x000fe20003f66270 */
[----:B------:R-:W-:Y:S05]  /*eca0*/  FFMA.FTZ R238, R35, -UR4, R238 ;  /* 0x8000000423ee7c23 */ /* 0x000fea00080100ee */
[----:B------:R1:W4:Y:S01]  /*ecb0*/  I2F R2, R24 ;  /* 0x0000001800027306 */ /* 0x0003220000201400 */
[C---:B--2---:R-:W-:Y:S04]  /*ecc0*/  FFMA.FTZ R131, R4.reuse, -UR4, R76 ;  /* 0x8000000404837c23 */ /* 0x044fe8000801004c */
[C---:B------:R-:W-:Y:S01]  /*ecd0*/  @!P2 IADD3 R6, -R83.reuse, 0x60, RZ ;  /* 0x000000605306a810 */ /* 0x040fe20007ffe1ff */
[----:B------:R-:W-:Y:S01]  /*ece0*/  FFMA.FTZ R237, R4, -UR4, R237 ;  /* 0x8000000404ed7c23 */ /* 0x000fe200080100ed */
[C---:B------:R-:W-:Y:S02]  /*ecf0*/  IADD3 R4, R83.reuse, -0x11, RZ ;  /* 0xffffffef53047810 */ /* 0x040fe40007ffe0ff */
[----:B------:R-:W-:Y:S01]  /*ed00*/  @!P3 IADD3 R111, -R83, 0x10, RZ ;  /* 0x00000010536fb810 */ /* 0x000fe20007ffe1ff */
[----:B------:R-:W2:Y:S01]  /*ed10*/  I2F R33, R33 ;  /* 0x0000002100217306 */ /* 0x000ea20000201400 */
[----:B------:R-:W-:Y:S02]  /*ed20*/  ISETP.GE.AND P3, PT, R4, RZ, PT ;  /* 0x000000ff0400720c */ /* 0x000fe40003f66270 */
[----:B------:R-:W-:Y:S01]  /*ed30*/  MOV R76, R84 ;  /* 0x00000054004c7202 */ /* 0x000fe20000000f00 */
[C---:B---3--:R-:W-:Y:S01]  /*ed40*/  FFMA.FTZ R222, R5.reuse, -UR4, R222 ;  /* 0x8000000405de7c23 */ /* 0x048fe200080100de */
[----:B------:R-:W-:Y:S05]  /*ed50*/  ISETP.GE.AND P2, PT, R18, RZ, PT ;  /* 0x000000ff1200720c */ /* 0x000fea0003f46270 */
[----:B------:R-:W3:Y:S01]  /*ed60*/  I2F R111, R111 ;  /* 0x0000006f006f7306 */ /* 0x000ee20000201400 */
[----:B-1----:R-:W-:Y:S03]  /*ed70*/  FFMA.FTZ R24, R5, -UR4, R27 ;  /* 0x8000000405187c23 */ /* 0x002fe6000801001b */
[C---:B------:R-:W-:Y:S01]  /*ed80*/  @!P3 IADD3 R4, -R83.reuse, 0x11, RZ ;  /* 0x000000115304b810 */ /* 0x040fe20007ffe1ff */
[C---:B----4-:R-:W-:Y:S03]  /*ed90*/  FFMA.FTZ R89, R2.reuse, -UR4, R50 ;  /* 0x8000000402597c23 */ /* 0x050fe60008010032 */
[C---:B------:R-:W-:Y:S01]  /*eda0*/  @!P2 IADD3 R18, -R83.reuse, -0x10, RZ ;  /* 0xfffffff05312a810 */ /* 0x040fe20007ffe1ff */
[C---:B------:R-:W-:Y:S01]  /*edb0*/  FFMA.FTZ R27, R2.reuse, -UR4, R3 ;  /* 0x80000004021b7c23 */ /* 0x040fe20008010003 */
[----:B------:R-:W1:Y:S01]  /*edc0*/  I2F R5, R6 ;  /* 0x0000000600057306 */ /* 0x000e620000201400 */
[C---:B------:R-:W-:Y:S01]  /*edd0*/  IADD3 R3, R83.reuse, -0x61, RZ ;  /* 0xffffff9f53037810 */ /* 0x040fe20007ffe0ff */
[C---:B------:R-:W-:Y:S01]  /*ede0*/  FFMA.FTZ R28, R2.reuse, -UR4, R15 ;  /* 0x80000004021c7c23 */ /* 0x040fe2000801000f */
[----:B------:R-:W-:Y:S01]  /*edf0*/  IADD3 R15, R83, -0x69, RZ ;  /* 0xffffff97530f7810 */ /* 0x000fe20007ffe0ff */
[----:B--2---:R-:W-:Y:S01]  /*ee00*/  FFMA.FTZ R236, R33, -UR4, R236 ;  /* 0x8000000421ec7c23 */ /* 0x004fe200080100ec */
[----:B------:R-:W-:Y:S01]  /*ee10*/  ISETP.GE.AND P3, PT, R3, RZ, PT ;  /* 0x000000ff0300720c */ /* 0x000fe20003f66270 */
[----:B------:R-:W-:Y:S01]  /*ee20*/  FFMA.FTZ R215, R2, -UR4, R63 ;  /* 0x8000000402d77c23 */ /* 0x000fe2000801003f */
[----:B------:R-:W-:Y:S01]  /*ee30*/  ISETP.GE.AND P2, PT, R107, RZ, PT ;  /* 0x000000ff6b00720c */ /* 0x000fe20003f46270 */
[----:B------:R-:W-:Y:S01]  /*ee40*/  FFMA.FTZ R130, R33, -UR4, R68 ;  /* 0x8000000421827c23 */ /* 0x000fe20008010044 */
[----:B------:R-:W-:Y:S01]  /*ee50*/  MOV R33, R102 ;  /* 0x0000006600217202 */ /* 0x000fe20000000f00 */
[----:B------:R-:W2:Y:S01]  /*ee60*/  I2F R4, R4 ;  /* 0x0000000400047306 */ /* 0x000ea20000201400 */
[C---:B---3--:R-:W-:Y:S02]  /*ee70*/  FFMA.FTZ R52, R111.reuse, -UR4, R23 ;  /* 0x800000046f347c23 */ /* 0x048fe40008010017 */
[----:B------:R-:W-:Y:S05]  /*ee80*/  FFMA.FTZ R214, R111, -UR4, R62 ;  /* 0x800000046fd67c23 */ /* 0x000fea000801003e */
[----:B------:R-:W-:Y:S01]  /*ee90*/  @!P3 IADD3 R3, -R83, 0x61, RZ ;  /* 0x000000615303b810 */ /* 0x000fe20007ffe1ff */
[----:B------:R-:W-:Y:S01]  /*eea0*/  FFMA.FTZ R84, R111, -UR4, R10 ;  /* 0x800000046f547c23 */ /* 0x000fe2000801000a */
[----:B------:R-:W3:Y:S01]  /*eeb0*/  I2F R2, R18 ;  /* 0x0000001200027306 */ /* 0x000ee20000201400 */
[----:B------:R-:W-:Y:S01]  /*eec0*/  IADD3 R10, R83, -0x19, RZ ;  /* 0xffffffe7530a7810 */ /* 0x000fe20007ffe0ff */
[----:B------:R-:W-:Y:S01]  /*eed0*/  FFMA.FTZ R111, R111, -UR4, R56 ;  /* 0x800000046f6f7c23 */ /* 0x000fe20008010038 */
[----:B------:R-:W-:Y:S01]  /*eee0*/  @!P2 IADD3 R107, -R83, 0x18, RZ ;  /* 0x00000018536ba810 */ /* 0x000fe20007ffe1ff */
[----:B-1----:R-:W-:Y:S01]  /*eef0*/  FFMA.FTZ R129, R5, -UR4, R79 ;  /* 0x8000000405817c23 */ /* 0x002fe2000801004f */
[----:B------:R-:W-:Y:S01]  /*ef00*/  IADD3 R6, R83, -0x68, RZ ;  /* 0xffffff9853067810 */ /* 0x000fe20007ffe0ff */
[----:B------:R-:W-:Y:S01]  /*ef10*/  FFMA.FTZ R234, R5, -UR4, R234 ;  /* 0x8000000405ea7c23 */ /* 0x000fe200080100ea */
[----:B------:R-:W-:Y:S02]  /*ef20*/  MOV R79, R86 ;  /* 0x00000056004f7202 */ /* 0x000fe40000000f00 */
[----:B------:R-:W-:Y:S01]  /*ef30*/  ISETP.GE.AND P3, PT, R6, RZ, PT ;  /* 0x000000ff0600720c */ /* 0x000fe20003f66270 */
[----:B------:R-:W1:Y:S01]  /*ef40*/  I2F R3, R3 ;  /* 0x0000000300037306 */ /* 0x000e620000201400 */
[----:B------:R-:W-:Y:S02]  /*ef50*/  ISETP.GE.AND P2, PT, R10, RZ, PT ;  /* 0x000000ff0a00720c */ /* 0x000fe40003f46270 */
[C---:B------:R-:W-:Y:S01]  /*ef60*/  IADD3 R5, R83.reuse, 0x48, RZ ;  /* 0x0000004853057810 */ /* 0x040fe20007ffe0ff */
[C---:B--2---:R-:W-:Y:S01]  /*ef70*/  FFMA.FTZ R109, R4.reuse, -UR4, R55 ;  /* 0x80000004046d7c23 */ /* 0x044fe20008010037 */
[----:B------:R-:W-:Y:S01]  /*ef80*/  MOV R56, R88 ;  /* 0x0000005800387202 */ /* 0x000fe20000000f00 */
[C---:B------:R-:W-:Y:S01]  /*ef90*/  FFMA.FTZ R86, R4.reuse, -UR4, R7 ;  /* 0x8000000404567c23 */ /* 0x040fe20008010007 */
[C---:B------:R-:W-:Y:S01]  /*efa0*/  IADD3 R7, R83.reuse, -0x20, RZ ;  /* 0xffffffe053077810 */ /* 0x040fe20007ffe0ff */
[C---:B------:R-:W-:Y:S02]  /*efb0*/  FFMA.FTZ R21, R4.reuse, -UR4, R21 ;  /* 0x8000000404157c23 */ /* 0x040fe40008010015 */
[----:B------:R-:W2:Y:S01]  /*efc0*/  I2F R107, R107 ;  /* 0x0000006b006b7306 */ /* 0x000ea20000201400 */
[----:B------:R-:W-:Y:S01]  /*efd0*/  FFMA.FTZ R213, R4, -UR4, R58 ;  /* 0x8000000404d57c23 */ /* 0x000fe2000801003a */
[C---:B------:R-:W-:Y:S02]  /*efe0*/  @!P3 IADD3 R6, -R83.reuse, 0x68, RZ ;  /* 0x000000685306b810 */ /* 0x040fe40007ffe1ff */
[----:B------:R-:W-:Y:S01]  /*eff0*/  @!P2 IADD3 R10, -R83, 0x19, RZ ;  /* 0x00000019530aa810 */ /* 0x000fe20007ffe1ff */
[C---:B---3--:R-:W-:Y:S01]  /*f000*/  FFMA.FTZ R220, R2.reuse, -UR4, R220 ;  /* 0x8000000402dc7c23 */ /* 0x048fe200080100dc */
[----:B------:R-:W-:Y:S01]  /*f010*/  ISETP.GE.AND P3, PT, R15, RZ, PT ;  /* 0x000000ff0f00720c */ /* 0x000fe20003f66270 */
[----:B------:R-:W-:Y:S01]  /*f020*/  FFMA.FTZ R227, R2, -UR4, R227 ;  /* 0x8000000402e37c23 */ /* 0x000fe200080100e3 */
[----:B------:R-:W-:Y:S02]  /*f030*/  ISETP.GE.AND P2, PT, R5, RZ, PT ;  /* 0x000000ff0500720c */ /* 0x000fe40003f46270 */
[----:B------:R3:W4:Y:S01]  /*f040*/  I2F R4, R6 ;  /* 0x0000000600047306 */ /* 0x0007220000201400 */
[C---:B-1----:R-:W-:Y:S02]  /*f050*/  FFMA.FTZ R232, R3.reuse, -UR4, R232 ;  /* 0x8000000403e87c23 */ /* 0x042fe400080100e8 */
[----:B------:R-:W-:Y:S06]  /*f060*/  FFMA.FTZ R128, R3, -UR4, R70 ;  /* 0x8000000403807c23 */ /* 0x000fec0008010046 */
[C---:B------:R-:W-:Y:S01]  /*f070*/  @!P3 IADD3 R15, -R83.reuse, 0x69, RZ ;  /* 0x00000069530fb810 */ /* 0x040fe20007ffe1ff */
[----:B------:R-:W1:Y:S01]  /*f080*/  I2F R2, R10 ;  /* 0x0000000a00027306 */ /* 0x000e620000201400 */
[----:B------:R-:W-:Y:S02]  /*f090*/  @!P2 IADD3 R5, -R83, -0x48, RZ ;  /* 0xffffffb85305a810 */ /* 0x000fe40007ffe1ff */
[----:B------:R-:W-:Y:S01]  /*f0a0*/  ISETP.GE.AND P2, PT, R7, RZ, PT ;  /* 0x000000ff0700720c */ /* 0x000fe20003f46270 */
[----:B--2---:R-:W-:Y:S01]  /*f0b0*/  FFMA.FTZ R115, R107, -UR4, R11 ;  /* 0x800000046b737c23 */ /* 0x004fe2000801000b */
[----:B------:R-:W-:Y:S01]  /*f0c0*/  IADD3 R11, R83, -0x70, RZ ;  /* 0xffffff90530b7810 */ /* 0x000fe20007ffe0ff */
[C---:B------:R-:W-:Y:S01]  /*f0d0*/  FFMA.FTZ R212, R107.reuse, -UR4, R77 ;  /* 0x800000046bd47c23 */ /* 0x040fe2000801004d */
[----:B------:R-:W-:Y:S01]  /*f0e0*/  MOV R77, R101 ;  /* 0x00000065004d7202 */ /* 0x000fe20000000f00 */
[C---:B------:R-:W-:Y:S02]  /*f0f0*/  FFMA.FTZ R18, R107.reuse, -UR4, R22 ;  /* 0x800000046b127c23 */ /* 0x040fe40008010016 */
[----:B------:R-:W2:Y:S01]  /*f100*/  I2F R3, R15 ;  /* 0x0000000f00037306 */ /* 0x000ea20000201400 */
[----:B------:R-:W-:Y:S01]  /*f110*/  FFMA.FTZ R107, R107, -UR4, R54 ;  /* 0x800000046b6b7c23 */ /* 0x000fe20008010036 */
[C---:B---3--:R-:W-:Y:S01]  /*f120*/  IADD3 R6, R83.reuse, 0xf, RZ ;  /* 0x0000000f53067810 */ /* 0x048fe20007ffe0ff */
[C---:B----4-:R-:W-:Y:S03]  /*f130*/  FFMA.FTZ R127, R4.reuse, -UR4, R81 ;  /* 0x80000004047f7c23 */ /* 0x050fe60008010051 */
[C---:B------:R-:W-:Y:S01]  /*f140*/  @!P2 IADD3 R7, -R83.reuse, 0x20, RZ ;  /* 0x000000205307a810 */ /* 0x040fe20007ffe1ff */
[----:B------:R-:W-:Y:S01]  /*f150*/  FFMA.FTZ R230, R4, -UR4, R230 ;  /* 0x8000000404e67c23 */ /* 0x000fe200080100e6 */
[----:B------:R-:W-:Y:S02]  /*f160*/  ISETP.GE.AND P3, PT, R6, RZ, PT ;  /* 0x000000ff0600720c */ /* 0x000fe40003f66270 */
[----:B------:R-:W3:Y:S01]  /*f170*/  I2F R5, R5 ;  /* 0x0000000500057306 */ /* 0x000ee20000201400 */
[C---:B------:R-:W-:Y:S01]  /*f180*/  IADD3 R4, R83.reuse, -0x21, RZ ;  /* 0xffffffdf53047810 */ /* 0x040fe20007ffe0ff */
[----:B-1----:R-:W-:Y:S03]  /*f190*/  FFMA.FTZ R81, R2, -UR4, R19 ;  /* 0x8000000402517c23 */ /* 0x002fe60008010013 */
[----:B------:R-:W-:Y:S01]  /*f1a0*/  ISETP.GE.AND P4, PT, R4, RZ, PT ;  /* 0x000000ff0400720c */ /* 0x000fe20003f86270 */
[C---:B------:R-:W-:Y:S02]  /*f1b0*/  FFMA.FTZ R112, R2.reuse, -UR4, R9 ;  /* 0x8000000402707c23 */ /* 0x040fe40008010009 */
[C---:B------:R-:W-:Y:S02]  /*f1c0*/  FFMA.FTZ R211, R2.reuse, -UR4, R211 ;  /* 0x8000000402d37c23 */ /* 0x040fe400080100d3 */
[----:B------:R-:W1:Y:S01]  /*f1d0*/  I2F R7, R7 ;  /* 0x0000000700077306 */ /* 0x000e620000201400 */
[----:B------:R-:W-:Y:S01]  /*f1e0*/  @!P3 IADD3 R6, -R83, -0xf, RZ ;  /* 0xfffffff15306b810 */ /* 0x000fe20007ffe1ff */
[----:B------:R-:W-:Y:S01]  /*f1f0*/  FFMA.FTZ R105, R2, -UR4, R53 ;  /* 0x8000000402697c23 */ /* 0x000fe20008010035 */
[----:B------:R-:W-:Y:S01]  /*f200*/  ISETP.GE.AND P3, PT, R11, RZ, PT ;  /* 0x000000ff0b00720c */ /* 0x000fe20003f66270 */
[----:B--2---:R-:W-:Y:S01]  /*f210*/  FFMA.FTZ R228, R3, -UR4, R228 ;  /* 0x8000000403e47c23 */ /* 0x004fe200080100e4 */
[----:B------:R-:W-:Y:S01]  /*f220*/  IADD3 R2, R83, -0x28, RZ ;  /* 0xffffffd853027810 */ /* 0x000fe20007ffe0ff */
[----:B------:R-:W-:Y:S01]  /*f230*/  FFMA.FTZ R126, R3, -UR4, R78 ;  /* 0x80000004037e7c23 */ /* 0x000fe2000801004e */
[C---:B------:R-:W-:Y:S02]  /*f240*/  IADD3 R3, R83.reuse, -0x71, RZ ;  /* 0xffffff8f53037810 */ /* 0x040fe40007ffe0ff */
[----:B------:R-:W-:Y:S01]  /*f250*/  @!P4 IADD3 R4, -R83, 0x21, RZ ;  /* 0x000000215304c810 */ /* 0x000fe20007ffe1ff */
[----:B------:R-:W2:Y:S01]  /*f260*/  I2F R6, R6 ;  /* 0x0000000600067306 */ /* 0x000ea20000201400 */
[----:B------:R-:W-:Y:S02]  /*f270*/  ISETP.GE.AND P2, PT, R3, RZ, PT ;  /* 0x000000ff0300720c */ /* 0x000fe40003f46270 */
[----:B------:R-:W-:Y:S01]  /*f280*/  MOV R53, R18 ;  /* 0x0000001200357202 */ /* 0x000fe20000000f00 */
[----:B---3--:R-:W-:Y:S01]  /*f290*/  FFMA.FTZ R10, R5, -UR4, R0 ;  /* 0x80000004050a7c23 */ /* 0x008fe20008010000 */
[C---:B------:R-:W-:Y:S02]  /*f2a0*/  IADD3 R5, R83.reuse, -0x78, RZ ;  /* 0xffffff8853057810 */ /* 0x040fe40007ffe0ff */
[C---:B------:R-:W-:Y:S02]  /*f2b0*/  @!P3 IADD3 R11, -R83.reuse, 0x70, RZ ;  /* 0x00000070530bb810 */ /* 0x040fe40007ffe1ff */
[----:B------:R-:W-:Y:S01]  /*f2c0*/  ISETP.GE.AND P3, PT, R2, RZ, PT ;  /* 0x000000ff0200720c */ /* 0x000fe20003f66270 */
[----:B------:R-:W3:Y:S01]  /*f2d0*/  I2F R4, R4 ;  /* 0x0000000400047306 */ /* 0x000ee20000201400 */
[C---:B------:R-:W-:Y:S03]  /*f2e0*/  IADD3 R0, R83.reuse, -0x31, RZ ;  /* 0xffffffcf53007810 */ /* 0x040fe60007ffe0ff */
[----:B------:R-:W-:Y:S01]  /*f2f0*/  @!P2 IADD3 R3, -R83, 0x71, RZ ;  /* 0x000000715303a810 */ /* 0x000fe20007ffe1ff */
[C---:B-1----:R-:W-:Y:S01]  /*f300*/  FFMA.FTZ R18, R7.reuse, -UR4, R14 ;  /* 0x8000000407127c23 */ /* 0x042fe2000801000e */
[----:B------:R-:W-:Y:S01]  /*f310*/  ISETP.GE.AND P5, PT, R0, RZ, PT ;  /* 0x000000ff0000720c */ /* 0x000fe20003fa6270 */
[C---:B------:R-:W-:Y:S02]  /*f320*/  FFMA.FTZ R44, R7.reuse, -UR4, R44 ;  /* 0x80000004072c7c23 */ /* 0x040fe4000801002c */
[C---:B------:R-:W-:Y:S01]  /*f330*/  FFMA.FTZ R210, R7.reuse, -UR4, R210 ;  /* 0x8000000407d27c23 */ /* 0x040fe200080100d2 */
[----:B------:R-:W1:Y:S01]  /*f340*/  I2F R3, R3 ;  /* 0x0000000300037306 */ /* 0x000e620000201400 */
[----:B------:R-:W-:Y:S01]  /*f350*/  FFMA.FTZ R99, R7, -UR4, R99 ;  /* 0x8000000407637c23 */ /* 0x000fe20008010063 */
[----:B------:R-:W-:Y:S01]  /*f360*/  @!P3 IADD3 R2, -R83, 0x28, RZ ;  /* 0x000000285302b810 */ /* 0x000fe20007ffe1ff */
[C---:B--2---:R-:W-:Y:S01]  /*f370*/  FFMA.FTZ R118, R6.reuse, -UR4, R49 ;  /* 0x8000000406767c23 */ /* 0x044fe20008010031 */
[----:B------:R-:W-:Y:S01]  /*f380*/  ISETP.GE.AND P3, PT, R5, RZ, PT ;  /* 0x000000ff0500720c */ /* 0x000fe20003f66270 */
[----:B------:R-:W-:Y:S01]  /*f390*/  FFMA.FTZ R225, R6, -UR4, R225 ;  /* 0x8000000406e17c23 */ /* 0x000fe200080100e1 */
[C---:B------:R-:W-:Y:S03]  /*f3a0*/  IADD3 R6, R83.reuse, -0x29, RZ ;  /* 0xffffffd753067810 */ /* 0x040fe60007ffe0ff */
[C---:B------:R-:W-:Y:S01]  /*f3b0*/  @!P5 IADD3 R0, -R83.reuse, 0x31, RZ ;  /* 0x000000315300d810 */ /* 0x040fe20007ffe1ff */
[----:B------:R-:W2:Y:S01]  /*f3c0*/  I2F R2, R2 ;  /* 0x0000000200027306 */ /* 0x000ea20000201400 */
[----:B------:R-:W-:Y:S01]  /*f3d0*/  ISETP.GE.AND P2, PT, R6, RZ, PT ;  /* 0x000000ff0600720c */ /* 0x000fe20003f46270 */
[C---:B---3--:R-:W-:Y:S02]  /*f3e0*/  FFMA.FTZ R15, R4.reuse, -UR4, R13 ;  /* 0x80000004040f7c23 */ /* 0x048fe4000801000d */
[C---:B------:R-:W-:Y:S03]  /*f3f0*/  FFMA.FTZ R110, R4.reuse, -UR4, R43 ;  /* 0x80000004046e7c23 */ /* 0x040fe6000801002b */
[C---:B------:R-:W-:Y:S01]  /*f400*/  @!P3 IADD3 R5, -R83.reuse, 0x78, RZ ;  /* 0x000000785305b810 */ /* 0x040fe20007ffe1ff */
[C---:B------:R-:W-:Y:S02]  /*f410*/  FFMA.FTZ R75, R4.reuse, -UR4, R75 ;  /* 0x80000004044b7c23 */ /* 0x040fe4000801004b */
[----:B------:R-:W3:Y:S01]  /*f420*/  I2F R9, R11 ;  /* 0x0000000b00097306 */ /* 0x000ee20000201400 */
[----:B------:R-:W-:Y:S01]  /*f430*/  FFMA.FTZ R98, R4, -UR4, R98 ;  /* 0x8000000404627c23 */ /* 0x000fe20008010062 */
[----:B------:R-:W-:Y:S01]  /*f440*/  IADD3 R4, R83, -0x38, RZ ;  /* 0xffffffc853047810 */ /* 0x000fe20007ffe0ff */
[----:B-1----:R-:W-:Y:S01]  /*f450*/  FFMA.FTZ R124, R3, -UR4, R80 ;  /* 0x80000004037c7c23 */ /* 0x002fe20008010050 */
[----:B------:R-:W-:Y:S01]  /*f460*/  @!P2 IADD3 R6, -R83, 0x29, RZ ;  /* 0x000000295306a810 */ /* 0x000fe20007ffe1ff */
[----:B------:R-:W-:Y:S01]  /*f470*/  FFMA.FTZ R116, R3, -UR4, R116 ;  /* 0x8000000403747c23 */ /* 0x000fe20008010074 */
[----:B------:R-:W-:Y:S02]  /*f480*/  IADD3 R3, R83, -0x30, RZ ;  /* 0xffffffd053037810 */ /* 0x000fe40007ffe0ff */
[----:B------:R-:W-:Y:S02]  /*f490*/  MOV R80, R24 ;  /* 0x0000001800507202 */ /* 0x000fe40000000f00 */
[----:B------:R-:W1:Y:S01]  /*f4a0*/  I2F R7, R6 ;  /* 0x0000000600077306 */ /* 0x000e620000201400 */
[----:B------:R-:W-:Y:S02]  /*f4b0*/  ISETP.GE.AND P6, PT, R3, RZ, PT ;  /* 0x000000ff0300720c */ /* 0x000fe40003fc6270 */
[----:B------:R-:W-:Y:S01]  /*f4c0*/  ISETP.GE.AND P4, PT, R4, RZ, PT ;  /* 0x000000ff0400720c */ /* 0x000fe20003f86270 */
[C---:B--2---:R-:W-:Y:S01]  /*f4d0*/  FFMA.FTZ R26, R2.reuse, -UR4, R41 ;  /* 0x80000004021a7c23 */ /* 0x044fe20008010029 */
[----:B------:R-:W-:Y:S01]  /*f4e0*/  MOV R41, R30 ;  /* 0x0000001e00297202 */ /* 0x000fe20000000f00 */
[C---:B------:R-:W-:Y:S01]  /*f4f0*/  FFMA.FTZ R74, R2.reuse, -UR4, R74 ;  /* 0x80000004024a7c23 */ /* 0x040fe2000801004a */
[----:B------:R-:W2:Y:S01]  /*f500*/  LDL.LU R30, [R1+0x78] ;  /* 0x00007800011e7983 */ /* 0x000ea20000300800 */
[C---:B------:R-:W-:Y:S02]  /*f510*/  FFMA.FTZ R45, R2.reuse, -UR4, R45 ;  /* 0x80000004022d7c23 */ /* 0x040fe4000801002d */
[----:B------:R-:W4:Y:S01]  /*f520*/  I2F R14, R5 ;  /* 0x00000005000e7306 */ /* 0x000f220000201400 */
[----:B------:R-:W-:Y:S01]  /*f530*/  FFMA.FTZ R97, R2, -UR4, R97 ;  /* 0x8000000402617c23 */ /* 0x000fe20008010061 */
[C---:B------:R-:W-:Y:S02]  /*f540*/  IADD3 R2, R83.reuse, -0x39, RZ ;  /* 0xffffffc753027810 */ /* 0x040fe40007ffe0ff */
[----:B------:R-:W-:Y:S01]  /*f550*/  @!P6 IADD3 R3, -R83, 0x30, RZ ;  /* 0x000000305303e810 */ /* 0x000fe20007ffe1ff */
[----:B---3--:R-:W-:Y:S01]  /*f560*/  FFMA.FTZ R226, R9, -UR4, R226 ;  /* 0x8000000409e27c23 */ /* 0x008fe200080100e2 */
[----:B------:R-:W-:Y:S01]  /*f570*/  @!P4 IADD3 R4, -R83, 0x38, RZ ;  /* 0x000000385304c810 */ /* 0x000fe20007ffe1ff */
[----:B------:R-:W-:Y:S01]  /*f580*/  FFMA.FTZ R125, R9, -UR4, R82 ;  /* 0x80000004097d7c23 */ /* 0x000fe20008010052 */
[----:B------:R-:W-:Y:S02]  /*f590*/  IADD3 R9, R83, -0x79, RZ ;  /* 0xffffff8753097810 */ /* 0x000fe40007ffe0ff */
[----:B------:R-:W3:Y:S01]  /*f5a0*/  I2F R3, R3 ;  /* 0x0000000300037306 */ /* 0x000ee20000201400 */
[----:B------:R-:W-:Y:S02]  /*f5b0*/  ISETP.GE.AND P3, PT, R2, RZ, PT ;  /* 0x000000ff0200720c */ /* 0x000fe40003f66270 */
[----:B------:R-:W-:Y:S01]  /*f5c0*/  ISETP.GE.AND P2, PT, R9, RZ, PT ;  /* 0x000000ff0900720c */ /* 0x000fe20003f46270 */
[----:B-1----:R-:W-:Y:S01]  /*f5d0*/  FFMA.FTZ R82, R7, -UR4, R42 ;  /* 0x8000000407527c23 */ /* 0x002fe2000801002a */
[----:B------:R-:W-:Y:S01]  /*f5e0*/  FMNMX.FTZ R6, R39, R201, !PT ;  /* 0x000000c927067209 */ /* 0x000fe20007810000 */
[C---:B------:R-:W-:Y:S02]  /*f5f0*/  FFMA.FTZ R73, R7.reuse, -UR4, R73 ;  /* 0x8000000407497c23 */ /* 0x040fe40008010049 */
[----:B------:R-:W-:Y:S01]  /*f600*/  FFMA.FTZ R40, R7, -UR4, R40 ;  /* 0x8000000407287c23 */ /* 0x000fe20008010028 */
[----:B------:R-:W-:Y:S01]  /*f610*/  FMNMX.FTZ R6, R29, R6, !PT ;  /* 0x000000061d067209 */ /* 0x000fe20007810000 */
[----:B------:R-:W1:Y:S01]  /*f620*/  I2F R0, R0 ;  /* 0x0000000000007306 */ /* 0x000e620000201400 */
[----:B------:R-:W-:Y:S02]  /*f630*/  FFMA.FTZ R96, R7, -UR4, R96 ;  /* 0x8000000407607c23 */ /* 0x000fe40008010060 */
[----:B------:R-:W-:Y:S01]  /*f640*/  FMNMX.FTZ R6, R31, R6, !PT ;  /* 0x000000061f067209 */ /* 0x000fe20007810000 */
[----:B----4-:R-:W-:Y:S01]  /*f650*/  FFMA.FTZ R123, R14, -UR4, R123 ;  /* 0x800000040e7b7c23 */ /* 0x010fe2000801007b */
[----:B------:R-:W-:Y:S02]  /*f660*/  FMNMX.FTZ R5, R25, R196, !PT ;  /* 0x000000c419057209 */ /* 0x000fe40007810000 */
[----:B------:R-:W-:Y:S02]  /*f670*/  FMNMX.FTZ R6, R27, R6, !PT ;  /* 0x000000061b067209 */ /* 0x000fe40007810000 */
[----:B------:R-:W-:Y:S01]  /*f680*/  FMNMX.FTZ R5, R20, R5, !PT ;  /* 0x0000000514057209 */ /* 0x000fe20007810000 */
[----:B------:R-:W4:Y:S01]  /*f690*/  I2F R4, R4 ;  /* 0x0000000400047306 */ /* 0x000f220000201400 */
[----:B------:R-:W-:Y:S02]  /*f6a0*/  FMNMX.FTZ R6, R84, R6, !PT ;  /* 0x0000000654067209 */ /* 0x000fe40007810000 */
[----:B------:R-:W-:Y:S01]  /*f6b0*/  FMNMX.FTZ R14, R16, R5, !PT ;  /* 0x00000005100e7209 */ /* 0x000fe20007810000 */
[C---:B---3--:R-:W-:Y:S01]  /*f6c0*/  FFMA.FTZ R92, R3.reuse, -UR4, R92 ;  /* 0x80000004035c7c23 */ /* 0x048fe2000801005c */
[----:B------:R-:W-:Y:S01]  /*f6d0*/  FMNMX.FTZ R6, R86, R6, !PT ;  /* 0x0000000656067209 */ /* 0x000fe20007810000 */
[----:B------:R-:W-:Y:S01]  /*f6e0*/  FFMA.FTZ R72, R3, -UR4, R72 ;  /* 0x8000000403487c23 */ /* 0x000fe20008010048 */
[----:B------:R-:W-:Y:S01]  /*f6f0*/  FMNMX.FTZ R7, R17, R14, !PT ;  /* 0x0000000e11077209 */ /* 0x000fe20007810000 */
[----:B------:R-:W-:Y:S01]  /*f700*/  FFMA.FTZ R235, R3, -UR4, R235 ;  /* 0x8000000403eb7c23 */ /* 0x000fe200080100eb */
[----:B------:R-:W-:Y:S01]  /*f710*/  @!P3 IADD3 R2, -R83, 0x39, RZ ;  /* 0x000000395302b810 */ /* 0x000fe20007ffe1ff */
[----:B------:R-:W-:Y:S01]  /*f720*/  FFMA.FTZ R49, R3, -UR4, R46 ;  /* 0x8000000403317c23 */ /* 0x000fe2000801002e */
[----:B------:R-:W-:Y:S02]  /*f730*/  FMNMX.FTZ R3, R10, R199, !PT ;  /* 0x000000c70a037209 */ /* 0x000fe40007810000 */
[----:B------:R-:W-:Y:S01]  /*f740*/  FMNMX.FTZ R7, R32, R7, !PT ;  /* 0x0000000720077209 */ /* 0x000fe20007810000 */
[----:B-1----:R-:W-:Y:S01]  /*f750*/  FFMA.FTZ R94, R0, -UR4, R94 ;  /* 0x80000004005e7c23 */ /* 0x002fe2000801005e */
[----:B------:R-:W1:Y:S01]  /*f760*/  I2F R2, R2 ;  /* 0x0000000200027306 */ /* 0x000e620000201400 */
[----:B------:R-:W-:Y:S01]  /*f770*/  FMNMX.FTZ R3, R60, R3, !PT ;  /* 0x000000033c037209 */ /* 0x000fe20007810000 */
[C---:B------:R-:W-:Y:S01]  /*f780*/  FFMA.FTZ R233, R0.reuse, -UR4, R233 ;  /* 0x8000000400e97c23 */ /* 0x040fe200080100e9 */
[----:B------:R-:W-:Y:S01]  /*f790*/  @!P2 IADD3 R9, -R83, 0x79, RZ ;  /* 0x000000795309a810 */ /* 0x000fe20007ffe1ff */
[----:B------:R-:W-:Y:S01]  /*f7a0*/  FFMA.FTZ R78, R0, -UR4, R47 ;  /* 0x80000004004e7c23 */ /* 0x000fe2000801002f */
[----:B------:R-:W-:Y:S01]  /*f7b0*/  FMNMX.FTZ R3, R38, R3, !PT ;  /* 0x0000000326037209 */ /* 0x000fe20007810000 */
[----:B------:R-:W-:Y:S01]  /*f7c0*/  FFMA.FTZ R71, R0, -UR4, R71 ;  /* 0x8000000400477c23 */ /* 0x000fe20008010047 */
[----:B------:R-:W-:Y:S02]  /*f7d0*/  MOV R83, R18 ;  /* 0x0000001200537202 */ /* 0x000fe40000000f00 */
[----:B------:R-:W-:Y:S01]  /*f7e0*/  FMNMX.FTZ R18, R36, R3, !PT ;  /* 0x0000000324127209 */ /* 0x000fe20007810000 */
[----:B------:R-:W3:Y:S01]  /*f7f0*/  I2F R9, R9 ;  /* 0x0000000900097306 */ /* 0x000ee20000201400 */
[----:B------:R-:W-:Y:S01]  /*f800*/  FMNMX.FTZ R7, R28, R7, !PT ;  /* 0x000000071c077209 */ /* 0x000fe20007810000 */
[C---:B----4-:R-:W-:Y:S01]  /*f810*/  FFMA.FTZ R231, R4.reuse, -UR4, R231 ;  /* 0x8000000404e77c23 */ /* 0x050fe200080100e7 */
[----:B------:R-:W-:Y:S01]  /*f820*/  FMNMX.FTZ R3, R115, R6, !PT ;  /* 0x0000000673037209 */ /* 0x000fe20007810000 */
[----:B------:R-:W-:Y:S01]  /*f830*/  FFMA.FTZ R48, R4, -UR4, R48 ;  /* 0x8000000404307c23 */ /* 0x000fe20008010030 */
[----:B------:R-:W-:Y:S01]  /*f840*/  FMNMX.FTZ R6, R8, R197, !PT ;  /* 0x000000c508067209 */ /* 0x000fe20007810000 */
[----:B------:R-:W-:Y:S01]  /*f850*/  FFMA.FTZ R93, R4, -UR4, R93 ;  /* 0x80000004045d7c23 */ /* 0x000fe2000801005d */
[----:B------:R-:W-:Y:S02]  /*f860*/  FMNMX.FTZ R18, R113, R18, !PT ;  /* 0x0000001271127209 */ /* 0x000fe40007810000 */
[----:B------:R-:W-:Y:S02]  /*f870*/  FMNMX.FTZ R7, R52, R7, !PT ;  /* 0x0000000734077209 */ /* 0x000fe40007810000 */
[----:B------:R-:W-:Y:S02]  /*f880*/  FMNMX.FTZ R6, R37, R6, !PT ;  /* 0x0000000625067209 */ /* 0x000fe40007810000 */
[----:B------:R-:W-:Y:S01]  /*f890*/  FMNMX.FTZ R14, R112, R3, !PT ;  /* 0x00000003700e7209 */ /* 0x000fe20007810000 */
[C---:B-1----:R-:W-:Y:S01]  /*f8a0*/  FFMA.FTZ R229, R2.reuse, -UR4, R229 ;  /* 0x8000000402e57c23 */ /* 0x042fe200080100e5 */
[----:B------:R-:W-:Y:S01]  /*f8b0*/  FMNMX.FTZ R3, R65, R18, !PT ;  /* 0x0000001241037209 */ /* 0x000fe20007810000 */
[C---:B------:R-:W-:Y:S01]  /*f8c0*/  FFMA.FTZ R243, R2.reuse, -UR4, R243 ;  /* 0x8000000402f37c23 */ /* 0x040fe200080100f3 */
[----:B------:R-:W-:Y:S01]  /*f8d0*/  FMNMX.FTZ R7, R21, R7, !PT ;  /* 0x0000000715077209 */ /* 0x000fe20007810000 */
[----:B------:R-:W-:Y:S01]  /*f8e0*/  FFMA.FTZ R95, R2, -UR4, R95 ;  /* 0x80000004025f7c23 */ /* 0x000fe2000801005f */
[----:B------:R-:W-:Y:S02]  /*f8f0*/  FMNMX.FTZ R5, R57, R6, !PT ;  /* 0x0000000639057209 */ /* 0x000fe40007810000 */
[----:B------:R-:W-:Y:S02]  /*f900*/  FMNMX.FTZ R14, R83, R14, !PT ;  /* 0x0000000e530e7209 */ /* 0x000fe40007810000 */
[----:B------:R-:W-:Y:S01]  /*f910*/  FMNMX.FTZ R7, R53, R7, !PT ;  /* 0x0000000735077209 */ /* 0x000fe20007810000 */
[----:B---3--:R-:W-:Y:S01]  /*f920*/  FFMA.FTZ R90, R9, -UR4, R90 ;  /* 0x80000004095a7c23 */ /* 0x008fe2000801005a */
        /* <DEDUP_REMOVED lines=99> */
[----:B------:R-:W3:Y:S01]  /*ff60*/  SHFL.BFLY PT, R6, R5, 0x2, 0x1f ;  /* 0x0c401f0005067f89 */ /* 0x000ee200000e0000 */
[----:B------:R-:W-:Y:S04]  /*ff70*/  FMNMX.FTZ R2, R94, R9, !PT ;  /* 0x000000095e027209 */ /* 0x000fe80007810000 */
[----:B------:R-:W-:Y:S03]  /*ff80*/  FMNMX.FTZ R2, R93, R2, !PT ;  /* 0x000000025d027209 */ /* 0x000fe60007810000 */
[----:B------:R-:W4:Y:S01]  /*ff90*/  SHFL.BFLY PT, R0, R3, 0x2, 0x1f ;  /* 0x0c401f0003007f89 */ /* 0x000f2200000e0000 */
[----:B------:R-:W-:Y:S07]  /*ffa0*/  FMNMX.FTZ R11, R95, R2, !PT ;  /* 0x000000025f0b7209 */ /* 0x000fee0007810000 */
[----:B------:R-:W5:Y:S01]  /*ffb0*/  SHFL.BFLY PT, R2, R11, 0x2, 0x1f ;  /* 0x0c401f000b027f89 */ /* 0x000f6200000e0000 */
[----:B-1----:R-:W-:Y:S02]  /*ffc0*/  FMNMX.FTZ R7, R7, R4, !PT ;  /* 0x0000000407077209 */ /* 0x002fe40007810000 */
[----:B---3--:R-:W-:Y:S05]  /*ffd0*/  FMNMX.FTZ R6, R5, R6, !PT ;  /* 0x0000000605067209 */ /* 0x008fea0007810000 */
[----:B------:R-:W1:Y:S01]  /*ffe0*/  SHFL.BFLY PT, R14, R7, 0x1, 0x1f ;  /* 0x0c201f00070e7f89 */ /* 0x000e6200000e0000 */
[----:B----4-:R-:W-:Y:S07]  /*fff0*/  FMNMX.FTZ R5, R3, R0, !PT ;  /* 0x0000000003057209 */ /* 0x010fee0007810000 */
[----:B------:R-:W3:Y:S01]  /*10000*/  SHFL.BFLY PT, R13, R6, 0x1, 0x1f ;  /* 0x0c201f00060d7f89 */ /* 0x000ee200000e0000 */
[----:B-----5:R-:W-:Y:S07]  /*10010*/  FMNMX.FTZ R9, R11, R2, !PT ;  /* 0x000000020b097209 */ /* 0x020fee0007810000 */
[----:B------:R-:W4:Y:S08]  /*10020*/  SHFL.BFLY PT, R0, R5, 0x1, 0x1f ;  /* 0x0c201f0005007f89 */ /* 0x000f3000000e0000 */
[----:B------:R-:W5:Y:S01]  /*10030*/  SHFL.BFLY PT, R4, R9, 0x1, 0x1f ;  /* 0x0c201f0009047f89 */ /* 0x000f6200000e0000 */
[----:B-1----:R-:W-:Y:S02]  /*10040*/  FMNMX.FTZ R3, R7, R14, !PT ;  /* 0x0000000e07037209 */ /* 0x002fe40007810000 */
[----:B---3--:R-:W-:Y:S02]  /*10050*/  FMNMX.FTZ R68, R6, R13, !PT ;  /* 0x0000000d06447209 */ /* 0x008fe40007810000 */
[----:B------:R-:W-:Y:S02]  /*10060*/  MOV R13, R100 ;  /* 0x00000064000d7202 */ /* 0x000fe40000000f00 */
[C---:B------:R-:W-:Y:S01]  /*10070*/  FSETP.NEU.FTZ.AND P2, PT, R68.reuse, -INF , PT ;  /* 0xff8000004400780b */ /* 0x040fe20003f5d000 */
[----:B------:R-:W-:Y:S01]  /*10080*/  FADD.FTZ R2, -R68, R201 ;  /* 0x000000c944027221 */ /* 0x000fe20000010100 */
[----:B----4-:R-:W-:Y:S03]  /*10090*/  FMNMX.FTZ R0, R5, R0, !PT ;  /* 0x0000000005007209 */ /* 0x010fe60007810000 */
[----:B------:R-:W-:Y:S02]  /*100a0*/  FMUL.FTZ R69, R2, c[0x0][0x23c] ;  /* 0x00008f0002457a20 */ /* 0x000fe40000410000 */
[----:B------:R-:W-:Y:S02]  /*100b0*/  FADD.FTZ R2, -R3, R196 ;  /* 0x000000c403027221 */ /* 0x000fe40000010100 */
[----:B------:R-:W-:Y:S02]  /*100c0*/  FADD.FTZ R6, -R0, R199 ;  /* 0x000000c700067221 */ /* 0x000fe40000010100 */
[----:B------:R-:W-:Y:S01]  /*100d0*/  MUFU.EX2 R69, R69 ;  /* 0x0000004500457308 */ /* 0x000fe20000000800 */
[----:B------:R-:W-:Y:S01]  /*100e0*/  FMUL.FTZ R7, R2, c[0x0][0x23c] ;  /* 0x00008f0002077a20 */ /* 0x000fe20000410000 */
[----:B-----5:R-:W-:Y:S01]  /*100f0*/  FMNMX.FTZ R2, R9, R4, !PT ;  /* 0x0000000409027209 */ /* 0x020fe20007810000 */
[----:B------:R-:W-:Y:S02]  /*10100*/  FMUL.FTZ R196, R68, c[0x0][0x23c] ;  /* 0x00008f0044c47a20 */ /* 0x000fe40000410000 */
[----:B------:R-:W-:Y:S02]  /*10110*/  FMUL.FTZ R4, R6, c[0x0][0x23c] ;  /* 0x00008f0006047a20 */ /* 0x000fe40000410000 */
[----:B------:R-:W-:Y:S01]  /*10120*/  FADD.FTZ R6, -R2, R197 ;  /* 0x000000c502067221 */ /* 0x000fe20000010100 */
[----:B------:R-:W-:Y:S01]  /*10130*/  FSEL R196, R196, RZ, P2 ;  /* 0x000000ffc4c47208 */ /* 0x000fe20001000000 */
[----:B------:R-:W-:Y:S01]  /*10140*/  FMUL.FTZ R197, R0, c[0x0][0x23c] ;  /* 0x00008f0000c57a20 */ /* 0x000fe20000410000 */
[----:B------:R-:W1:Y:S01]  /*10150*/  MUFU.EX2 R5, R7 ;  /* 0x0000000700057308 */ /* 0x000e620000000800 */
[----:B------:R-:W-:Y:S01]  /*10160*/  FMUL.FTZ R70, R6, c[0x0][0x23c] ;  /* 0x00008f0006467a20 */ /* 0x000fe20000410000 */
[C---:B------:R-:W-:Y:S01]  /*10170*/  FSETP.NEU.FTZ.AND P2, PT, R3.reuse, -INF , PT ;  /* 0xff8000000300780b */ /* 0x040fe20003f5d000 */
[----:B------:R-:W-:Y:S02]  /*10180*/  FMUL.FTZ R6, R3, c[0x0][0x23c] ;  /* 0x00008f0003067a20 */ /* 0x000fe40000410000 */
[--C-:B------:R-:W-:Y:S02]  /*10190*/  FFMA.FTZ R88, R39, c[0x0][0x23c], -R196.reuse ;  /* 0x00008f0027587a23 */ /* 0x100fe400000108c4 */
[--C-:B------:R-:W-:Y:S01]  /*101a0*/  FFMA.FTZ R103, R29, c[0x0][0x23c], -R196.reuse ;  /* 0x00008f001d677a23 */ /* 0x100fe200000108c4 */
[----:B------:R-:W-:Y:S01]  /*101b0*/  FSEL R19, R6, RZ, P2 ;  /* 0x000000ff06137208 */ /* 0x000fe20001000000 */
[--C-:B------:R-:W-:Y:S01]  /*101c0*/  FFMA.FTZ R102, R31, c[0x0][0x23c], -R196.reuse ;  /* 0x00008f001f667a23 */ /* 0x100fe200000108c4 */
[----:B------:R-:W-:Y:S01]  /*101d0*/  MUFU.EX2 R4, R4 ;  /* 0x0000000400047308 */ /* 0x000fe20000000800 */
[----:B------:R-:W-:Y:S01]  /*101e0*/  FSETP.NEU.FTZ.AND P2, PT, R0, -INF , PT ;  /* 0xff8000000000780b */ /* 0x000fe20003f5d000 */
[----:B------:R-:W-:Y:S01]  /*101f0*/  FMUL.FTZ R100, R2, c[0x0][0x23c] ;  /* 0x00008f0002647a20 */ /* 0x000fe20000410000 */
[----:B------:R-:W-:Y:S01]  /*10200*/  MOV R29, R26 ;  /* 0x0000001a001d7202 */ /* 0x000fe20000000f00 */
[--C-:B------:R-:W-:Y:S01]  /*10210*/  FFMA.FTZ R24, R25, c[0x0][0x23c], -R19.reuse ;  /* 0x00008f0019187a23 */ /* 0x100fe20000010813 */
[----:B------:R-:W-:Y:S01]  /*10220*/  FSEL R197, R197, RZ, P2 ;  /* 0x000000ffc5c57208 */ /* 0x000fe20001000000 */
[----:B------:R-:W-:Y:S01]  /*10230*/  FFMA.FTZ R9, R20, c[0x0][0x23c], -R19 ;  /* 0x00008f0014097a23 */ /* 0x000fe20000010813 */
[----:B------:R-:W-:Y:S01]  /*10240*/  MOV R20, R19 ;  /* 0x0000001300147202 */ /* 0x000fe20000000f00 */
[----:B------:R-:W-:Y:S01]  /*10250*/  FFMA.FTZ R101, R27, c[0x0][0x23c], -R196 ;  /* 0x00008f001b657a23 */ /* 0x000fe200000108c4 */
[----:B------:R-:W-:Y:S01]  /*10260*/  FSETP.NEU.FTZ.AND P2, PT, R2, -INF , PT ;  /* 0xff8000000200780b */ /* 0x000fe20003f5d000 */
[----:B------:R-:W2:Y:S01]  /*10270*/  MUFU.EX2 R24, R24 ;  /* 0x0000001800187308 */ /* 0x000ea20000000800 */
[--C-:B------:R-:W-:Y:S01]  /*10280*/  FFMA.FTZ R85, R10, c[0x0][0x23c], -R197.reuse ;  /* 0x00008f000a557a23 */ /* 0x100fe200000108c5 */
[----:B------:R-:W-:Y:S01]  /*10290*/  MOV R25, R15 ;  /* 0x0000000f00197202 */ /* 0x000fe20000000f00 */
[----:B------:R-:W-:Y:S01]  /*102a0*/  FFMA.FTZ R201, R16, c[0x0][0x23c], -R20 ;  /* 0x00008f0010c97a23 */ /* 0x000fe20000010814 */
[----:B------:R-:W-:Y:S01]  /*102b0*/  FSEL R100, R100, RZ, P2 ;  /* 0x000000ff64647208 */ /* 0x000fe20001000000 */
[C---:B-1----:R-:W-:Y:S01]  /*102c0*/  FMUL.FTZ R6, R5.reuse, R162 ;  /* 0x000000a205067220 */ /* 0x042fe20000410000 */
[----:B------:R-:W-:Y:S01]  /*102d0*/  MOV R162, R48 ;  /* 0x0000003000a27202 */ /* 0x000fe20000000f00 */
[C---:B------:R-:W-:Y:S02]  /*102e0*/  FMUL.FTZ R7, R5.reuse, R163 ;  /* 0x000000a305077220 */ /* 0x040fe40000410000 */
        /* <DEDUP_REMOVED lines=11> */
[----:B------:R-:W1:Y:S01]  /*103a0*/  MUFU.EX2 R103, R103 ;  /* 0x0000006700677308 */ /* 0x000e620000000800 */
        /* <DEDUP_REMOVED lines=14> */
[C---:B--2---:R-:W-:Y:S01]  /*10490*/  FFMA.FTZ R16, R5.reuse, R30, R24 ;  /* 0x0000001e05107223 */ /* 0x044fe20000010018 */
[----:B------:R-:W-:Y:S01]  /*104a0*/  MOV R191, R13 ;  /* 0x0000000d00bf7202 */ /* 0x000fe20000000f00 */
[--C-:B------:R-:W-:Y:S01]  /*104b0*/  FFMA.FTZ R10, R38, c[0x0][0x23c], -R197.reuse ;  /* 0x00008f00260a7a23 */ /* 0x100fe200000108c5 */
[----:B------:R-:W-:Y:S01]  /*104c0*/  MOV R183, R41 ;  /* 0x0000002900b77202 */ /* 0x000fe20000000f00 */
[----:B------:R-:W-:Y:S01]  /*104d0*/  FMUL.FTZ R38, R5, R174 ;  /* 0x000000ae05267220 */ /* 0x000fe20000410000 */
[----:B------:R-:W2:Y:S01]  /*104e0*/  MUFU.EX2 R101, R101 ;  /* 0x0000006500657308 */ /* 0x000ea20000000800 */
[----:B------:R-:W3:Y:S01]  /*104f0*/  LDL.LU R5, [R1+0x74] ;  /* 0x0000740001057983 */ /* 0x000ee20000300800 */
[--C-:B------:R-:W-:Y:S01]  /*10500*/  FFMA.FTZ R60, R60, c[0x0][0x23c], -R197.reuse ;  /* 0x00008f003c3c7a23 */ /* 0x100fe200000108c5 */
[----:B-1----:R-:W-:Y:S01]  /*10510*/  F2FP.PACK_AB R76, R103, R88 ;  /* 0x00000058674c723e */ /* 0x002fe200000000ff */
[C---:B------:R-:W-:Y:S01]  /*10520*/  FMUL.FTZ R30, R4.reuse, R138 ;  /* 0x0000008a041e7220 */ /* 0x040fe20000410000 */
[----:B------:R-:W-:Y:S01]  /*10530*/  MOV R138, R81 ;  /* 0x00000051008a7202 */ /* 0x000fe20000000f00 */
[----:B------:R-:W-:Y:S01]  /*10540*/  FMUL.FTZ R43, R4, R159 ;  /* 0x0000009f042b7220 */ /* 0x000fe20000410000 */
[----:B------:R-:W-:Y:S01]  /*10550*/  MOV R159, R83 ;  /* 0x00000053009f7202 */ /* 0x000fe20000000f00 */
[----:B------:R-:W-:Y:S02]  /*10560*/  FFMA.FTZ R163, R8, c[0x0][0x23c], -R100 ;  /* 0x00008f0008a37a23 */ /* 0x000fe40000010864 */
[----:B------:R-:W1:Y:S01]  /*10570*/  MUFU.EX2 R59, R60 ;  /* 0x0000003c003b7308 */ /* 0x000e620000000800 */
[----:B------:R-:W4:Y:S01]  /*10580*/  LDSM.16.MT88.4 R80, [R252+0x8000] ;  /* 0x00800000fc50783b */ /* 0x000f220000004200 */
[----:B------:R-:W-:Y:S02]  /*10590*/  FFMA.FTZ R199, R17, c[0x0][0x23c], -R20 ;  /* 0x00008f0011c77a23 */ /* 0x000fe40000010814 */
[--C-:B------:R-:W-:Y:S02]  /*105a0*/  FFMA.FTZ R106, R37, c[0x0][0x23c], -R100.reuse ;  /* 0x00008f00256a7a23 */ /* 0x100fe40000010864 */
[--C-:B------:R-:W-:Y:S02]  /*105b0*/  FFMA.FTZ R104, R57, c[0x0][0x23c], -R100.reuse ;  /* 0x00008f0039687a23 */ /* 0x100fe40000010864 */
[C---:B------:R-:W-:Y:S02]  /*105c0*/  FMUL.FTZ R58, R4.reuse, R166 ;  /* 0x000000a6043a7220 */ /* 0x040fe40000410000 */
[----:B------:R-:W-:Y:S01]  /*105d0*/  MUFU.EX2 R85, R85 ;  /* 0x0000005500557308 */ /* 0x000fe20000000800 */
[C---:B------:R-:W-:Y:S02]  /*105e0*/  FMUL.FTZ R14, R4.reuse, R134 ;  /* 0x00000086040e7220 */ /* 0x040fe40000410000 */
[C---:B------:R-:W-:Y:S01]  /*105f0*/  FMUL.FTZ R15, R4.reuse, R135 ;  /* 0x00000087040f7220 */ /* 0x040fe20000410000 */
[----:B--2---:R-:W-:Y:S01]  /*10600*/  F2FP.PACK_AB R78, R101, R102 ;  /* 0x00000066654e723e */ /* 0x004fe200000000ff */
[C---:B------:R-:W-:Y:S01]  /*10610*/  FMUL.FTZ R26, R4.reuse, R150 ;  /* 0x00000096041a7220 */ /* 0x040fe20000410000 */
[----:B------:R-:W-:Y:S01]  /*10620*/  MOV R150, R21 ;  /* 0x0000001500967202 */ /* 0x000fe20000000f00 */
[C---:B------:R-:W-:Y:S01]  /*10630*/  FMUL.FTZ R27, R4.reuse, R151 ;  /* 0x00000097041b7220 */ /* 0x040fe20000410000 */
[----:B------:R-:W-:Y:S01]  /*10640*/  MOV R151, R44 ;  /* 0x0000002c00977202 */ /* 0x000fe20000000f00 */
[C---:B------:R-:W-:Y:S01]  /*10650*/  FMUL.FTZ R31, R4.reuse, R139 ;  /* 0x0000008b041f7220 */ /* 0x040fe20000410000 */
[----:B------:R-:W2:Y:S01]  /*10660*/  MUFU.EX2 R9, R9 ;  /* 0x0000000900097308 */ /* 0x000ea20000000800 */
[C---:B------:R-:W-:Y:S01]  /*10670*/  FMUL.FTZ R42, R4.reuse, R158 ;  /* 0x0000009e042a7220 */ /* 0x040fe20000410000 */
[----:B------:R-:W-:Y:S01]  /*10680*/  MOV R139, R40 ;  /* 0x00000028008b7202 */ /* 0x000fe20000000f00 */
[C---:B------:R-:W-:Y:S01]  /*10690*/  FMUL.FTZ R46, R4.reuse, R146 ;  /* 0x00000092042e7220 */ /* 0x040fe20000410000 */
[----:B-1----:R-:W-:Y:S01]  /*106a0*/  MOV R166, R59 ;  /* 0x0000003b00a67202 */ /* 0x002fe20000000f00 */
[----:B------:R-:W-:Y:S01]  /*106b0*/  FMUL.FTZ R59, R4, R167 ;  /* 0x000000a7043b7220 */ /* 0x000fe20000410000 */
[----:B------:R-:W-:Y:S01]  /*106c0*/  MOV R167, R113 ;  /* 0x0000007100a77202 */ /* 0x000fe20000000f00 */
[----:B------:R-:W-:Y:S01]  /*106d0*/  FFMA.FTZ R113, R12, c[0x0][0x23c], -R100 ;  /* 0x00008f000c717a23 */ /* 0x000fe20000010864 */
[----:B------:R-:W-:Y:S01]  /*106e0*/  MOV R146, R29 ;  /* 0x0000001d00927202 */ /* 0x000fe20000000f00 */
[C---:B------:R-:W-:Y:S01]  /*106f0*/  FMUL.FTZ R47, R4.reuse, R147 ;  /* 0x00000093042f7220 */ /* 0x040fe20000410000 */
[----:B------:R-:W-:Y:S01]  /*10700*/  MUFU.EX2 R201, R201 ;  /* 0x000000c900c97308 */ /* 0x000fe20000000800 */
        /* <DEDUP_REMOVED lines=9> */
[----:B------:R-:W-:Y:S01]  /*107a0*/  MUFU.EX2 R199, R199 ;  /* 0x000000c700c77308 */ /* 0x000fe20000000800 */
[----:B------:R-:W-:Y:S02]  /*107b0*/  FMUL.FTZ R33, R69, R185 ;  /* 0x000000b945217220 */ /* 0x000fe40000410000 */
[--C-:B------:R-:W-:Y:S01]  /*107c0*/  FFMA.FTZ R185, R234, c[0x0][0x23c], -R186.reuse ;  /* 0x00008f00eab97a23 */ /* 0x100fe200000108ba */
[----:B--2---:R-:W-:Y:S01]  /*107d0*/  F2FP.PACK_AB R77, R9, R24 ;  /* 0x00000018094d723e */ /* 0x004fe200000000ff */
[C---:B------:R-:W-:Y:S02]  /*107e0*/  FMUL.FTZ R37, R69.reuse, R173 ;  /* 0x000000ad45257220 */ /* 0x040fe40000410000 */
[C---:B------:R-:W-:Y:S02]  /*107f0*/  FMUL.FTZ R48, R69.reuse, R192 ;  /* 0x000000c045307220 */ /* 0x040fe40000410000 */
[--C-:B------:R-:W-:Y:S01]  /*10800*/  FFMA.FTZ R192, R212, c[0x0][0x23c], -R197.reuse ;  /* 0x00008f00d4c07a23 */ /* 0x100fe200000108c5 */
[----:B------:R-:W1:Y:S01]  /*10810*/  MUFU.EX2 R11, R10 ;  /* 0x0000000a000b7308 */ /* 0x000e620000000800 */
[--C-:B------:R-:W-:Y:S02]  /*10820*/  FFMA.FTZ R174, R36, c[0x0][0x23c], -R197.reuse ;  /* 0x00008f0024ae7a23 */ /* 0x100fe400000108c5 */
[C---:B------:R-:W-:Y:S02]  /*10830*/  FMUL.FTZ R36, R69.reuse, R172 ;  /* 0x000000ac45247220 */ /* 0x040fe40000410000 */
[C---:B------:R-:W-:Y:S02]  /*10840*/  FMUL.FTZ R49, R69.reuse, R193 ;  /* 0x000000c145317220 */ /* 0x040fe40000410000 */
[--C-:B------:R-:W-:Y:S02]  /*10850*/  FFMA.FTZ R193, R162, c[0x0][0x23c], -R186.reuse ;  /* 0x00008f00a2c17a23 */ /* 0x100fe400000108ba */
[----:B------:R-:W-:Y:S01]  /*10860*/  FFMA.FTZ R162, R226, c[0x0][0x23c], -R186 ;  /* 0x00008f00e2a27a23 */ /* 0x000fe200000108ba */
[----:B------:R-:W2:Y:S01]  /*10870*/  MUFU.EX2 R70, R70 ;  /* 0x0000004600467308 */ /* 0x000ea20000000800 */
[----:B------:R-:W5:Y:S01]  /*10880*/  LDL.LU R226, [R1+0x70] ;  /* 0x0000700001e27983 */ /* 0x000f620000300800 */
[C---:B------:R-:W-:Y:S02]  /*10890*/  FMUL.FTZ R52, R69.reuse, R180 ;  /* 0x000000b445347220 */ /* 0x040fe40000410000 */
[----:B------:R-:W-:Y:S02]  /*108a0*/  FMUL.FTZ R53, R69, R181 ;  /* 0x000000b545357220 */ /* 0x000fe40000410000 */
[--C-:B------:R-:W-:Y:S02]  /*108b0*/  FFMA.FTZ R115, R115, c[0x0][0x23c], -R196.reuse ;  /* 0x00008f0073737a23 */ /* 0x100fe400000108c4 */
[----:B------:R-:W-:Y:S02]  /*108c0*/  FFMA.FTZ R112, R112, c[0x0][0x23c], -R196 ;  /* 0x00008f0070707a23 */ /* 0x000fe400000108c4 */
[----:B------:R-:W4:Y:S01]  /*108d0*/  MUFU.EX2 R174, R174 ;  /* 0x000000ae00ae7308 */ /* 0x000f220000000800 */
[--C-:B------:R-:W-:Y:S02]  /*108e0*/  FFMA.FTZ R171, R171, c[0x0][0x23c], -R186.reuse ;  /* 0x00008f00abab7a23 */ /* 0x100fe400000108ba */
[----:B------:R-:W-:Y:S01]  /*108f0*/  FFMA.FTZ R150, R150, c[0x0][0x23c], -R186 ;  /* 0x00008f0096967a23 */ /* 0x000fe200000108ba */
[----:B-1----:R-:W-:Y:S01]  /*10900*/  MOV R178, R11 ;  /* 0x0000000b00b27202 */ /* 0x002fe20000000f00 */
[C---:B------:R-:W-:Y:S01]  /*10910*/  FMUL.FTZ R10, R4.reuse, R142 ;  /* 0x0000008e040a7220 */ /* 0x040fe20000410000 */
[----:B------:R-:W-:Y:S01]  /*10920*/  MOV R142, R56 ;  /* 0x00000038008e7202 */ /* 0x000fe20000000f00 */
[----:B------:R-:W-:Y:S01]  /*10930*/  FMUL.FTZ R11, R4, R143 ;  /* 0x0000008f040b7220 */ /* 0x000fe20000410000 */
[----:B------:R-:W-:Y:S01]  /*10940*/  MOV R143, R79 ;  /* 0x0000004f008f7202 */ /* 0x000fe20000000f00 */
[--C-:B------:R-:W-:Y:S01]  /*10950*/  FFMA.FTZ R120, R120, c[0x0][0x23c], -R100.reuse ;  /* 0x00008f0078787a23 */ /* 0x100fe20000010864 */
[----:B------:R-:W-:Y:S01]  /*10960*/  MUFU.EX2 R163, R163 ;  /* 0x000000a300a37308 */ /* 0x000fe20000000800 */
[----:B------:R-:W-:Y:S01]  /*10970*/  F2FP.PACK_AB R79, R199, R201 ;  /* 0x000000c9c74f723e */ /* 0x000fe200000000ff */
[----:B------:R-:W-:Y:S02]  /*10980*/  FFMA.FTZ R119, R119, c[0x0][0x23c], -R100 ;  /* 0x00008f0077777a23 */ /* 0x000fe40000010864 */
[C---:B--2---:R-:W-:Y:S01]  /*10990*/  FMUL.FTZ R8, R70.reuse, R140 ;  /* 0x0000008c46087220 */ /* 0x044fe20000410000 */
[----:B------:R-:W-:Y:S01]  /*109a0*/  MOV R140, R32 ;  /* 0x00000020008c7202 */ /* 0x000fe20000000f00 */
[C---:B------:R-:W-:Y:S02]  /*109b0*/  FMUL.FTZ R12, R70.reuse, R132 ;  /* 0x00000084460c7220 */ /* 0x040fe40000410000 */
[C---:B------:R-:W-:Y:S02]  /*109c0*/  FMUL.FTZ R13, R70.reuse, R133 ;  /* 0x00000085460d7220 */ /* 0x040fe40000410000 */
[----:B------:R-:W-:Y:S01]  /*109d0*/  MUFU.EX2 R106, R106 ;  /* 0x0000006a006a7308 */ /* 0x000fe20000000800 */
[C---:B------:R-:W-:Y:S02]  /*109e0*/  FMUL.FTZ R24, R70.reuse, R148 ;  /* 0x0000009446187220 */ /* 0x040fe40000410000 */
[----:B------:R-:W-:Y:S01]  /*109f0*/  FMUL.FTZ R25, R70, R149 ;  /* 0x0000009546197220 */ /* 0x000fe20000410000 */
[----:B----4-:R-:W-:Y:S01]  /*10a00*/  F2FP.PACK_AB R87, R174, R178 ;  /* 0x000000b2ae57723e */ /* 0x010fe200000000ff */
[----:B------:R-:W-:Y:S02]  /*10a10*/  FMUL.FTZ R29, R70, R137 ;  /* 0x00000089461d7220 */ /* 0x000fe40000410000 */
[----:B------:R-:W-:Y:S02]  /*10a20*/  FMUL.FTZ R32, R69, R184 ;  /* 0x000000b845207220 */ /* 0x000fe40000410000 */
[--C-:B------:R-:W-:Y:S01]  /*10a30*/  FFMA.FTZ R184, R72, c[0x0][0x23c], -R197.reuse ;  /* 0x00008f0048b87a23 */ /* 0x100fe200000108c5 */
[----:B------:R-:W-:Y:S01]  /*10a40*/  MUFU.EX2 R104, R104 ;  /* 0x0000006800687308 */ /* 0x000fe20000000800 */
[C---:B------:R-:W-:Y:S02]  /*10a50*/  FMUL.FTZ R40, R70.reuse, R156 ;  /* 0x0000009c46287220 */ /* 0x040fe40000410000 */
[C---:B------:R-:W-:Y:S02]  /*10a60*/  FMUL.FTZ R41, R70.reuse, R157 ;  /* 0x0000009d46297220 */ /* 0x040fe40000410000 */
[C---:B------:R-:W-:Y:S02]  /*10a70*/  FMUL.FTZ R44, R70.reuse, R144 ;  /* 0x00000090462c7220 */ /* 0x040fe40000410000 */
[C---:B------:R-:W-:Y:S02]  /*10a80*/  FMUL.FTZ R45, R70.reuse, R145 ;  /* 0x00000091462d7220 */ /* 0x040fe40000410000 */
[C---:B------:R-:W-:Y:S01]  /*10a90*/  FMUL.FTZ R56, R70.reuse, R164 ;  /* 0x000000a446387220 */ /* 0x040fe20000410000 */
[----:B------:R-:W1:Y:S01]  /*10aa0*/  MUFU.EX2 R113, R113 ;  /* 0x0000007100717308 */ /* 0x000e620000000800 */
[----:B------:R-:W-:Y:S02]  /*10ab0*/  FADD.FTZ R134, R9, R16 ;  /* 0x0000001009867221 */ /* 0x000fe40000010000 */
[C---:B------:R-:W-:Y:S01]  /*10ac0*/  FMUL.FTZ R9, R70.reuse, R141 ;  /* 0x0000008d46097220 */ /* 0x040fe20000410000 */
[----:B------:R-:W-:Y:S01]  /*10ad0*/  MOV R141, R86 ;  /* 0x00000056008d7202 */ /* 0x000fe20000000f00 */
[C---:B------:R-:W-:Y:S02]  /*10ae0*/  FMUL.FTZ R16, R69.reuse, R176 ;  /* 0x000000b045107220 */ /* 0x040fe40000410000 */
[C---:B------:R-:W-:Y:S02]  /*10af0*/  FMUL.FTZ R57, R70.reuse, R165 ;  /* 0x000000a546397220 */ /* 0x040fe40000410000 */
[C---:B------:R-:W-:Y:S01]  /*10b00*/  FMUL.FTZ R60, R70.reuse, R152 ;  /* 0x00000098463c7220 */ /* 0x040fe20000410000 */
[----:B------:R-:W-:Y:S01]  /*10b10*/  MUFU.EX2 R115, R115 ;  /* 0x0000007300737308 */ /* 0x000fe20000000800 */
[----:B------:R-:W-:Y:S02]  /*10b20*/  FMUL.FTZ R61, R70, R153 ;  /* 0x00000099463d7220 */ /* 0x000fe40000410000 */
[--C-:B------:R-:W-:Y:S02]  /*10b30*/  FFMA.FTZ R169, R64, c[0x0][0x23c], -R197.reuse ;  /* 0x00008f0040a97a23 */ /* 0x100fe400000108c5 */
[----:B------:R-:W-:Y:S02]  /*10b40*/  FMUL.FTZ R64, R69, R188 ;  /* 0x000000bc45407220 */ /* 0x000fe40000410000 */
[----:B------:R-:W-:Y:S02]  /*10b50*/  FFMA.FTZ R152, R141, c[0x0][0x23c], -R196 ;  /* 0x00008f008d987a23 */ /* 0x000fe400000108c4 */
[--C-:B------:R-:W-:Y:S01]  /*10b60*/  FFMA.FTZ R173, R140, c[0x0][0x23c], -R186.reuse ;  /* 0x00008f008cad7a23 */ /* 0x100fe200000108ba */
[----:B------:R-:W-:Y:S01]  /*10b70*/  MUFU.EX2 R112, R112 ;  /* 0x0000007000707308 */ /* 0x000fe20000000800 */
[----:B------:R-:W-:Y:S02]  /*10b80*/  FFMA.FTZ R164, R228, c[0x0][0x23c], -R186 ;  /* 0x00008f00e4a47a23 */ /* 0x000fe400000108ba */
[----:B------:R-:W2:Y:S01]  /*10b90*/  LDL.LU R228, [R1+0x6c] ;  /* 0x00006c0001e47983 */ /* 0x000ea20000300800 */
[----:B-1----:R-:W-:Y:S01]  /*10ba0*/  F2FP.PACK_AB R86, R113, R104 ;  /* 0x000000687156723e */ /* 0x002fe200000000ff */
[--C-:B------:R-:W-:Y:S02]  /*10bb0*/  FFMA.FTZ R159, R159, c[0x0][0x23c], -R196.reuse ;  /* 0x00008f009f9f7a23 */ /* 0x100fe400000108c4 */
[--C-:B------:R-:W-:Y:S02]  /*10bc0*/  FFMA.FTZ R156, R147, c[0x0][0x23c], -R196.reuse ;  /* 0x00008f00939c7a23 */ /* 0x100fe400000108c4 */
[--C-:B------:R-:W-:Y:S01]  /*10bd0*/  FFMA.FTZ R148, R146, c[0x0][0x23c], -R196.reuse ;  /* 0x00008f0092947a23 */ /* 0x100fe200000108c4 */
[----:B------:R-:W-:Y:S01]  /*10be0*/  MUFU.EX2 R152, R152 ;  /* 0x0000009800987308 */ /* 0x000fe20000000800 */
[----:B------:R-:W-:Y:S02]  /*10bf0*/  FFMA.FTZ R139, R139, c[0x0][0x23c], -R196 ;  /* 0x00008f008b8b7a23 */ /* 0x000fe400000108c4 */
[--C-:B------:R-:W-:Y:S02]  /*10c00*/  FFMA.FTZ R177, R158, c[0x0][0x23c], -R186.reuse ;  /* 0x00008f009eb17a23 */ /* 0x100fe400000108ba */
[--C-:B------:R-:W-:Y:S02]  /*10c10*/  FFMA.FTZ R146, R138, c[0x0][0x23c], -R186.reuse ;  /* 0x00008f008a927a23 */ /* 0x100fe400000108ba */
[----:B------:R-:W-:Y:S02]  /*10c20*/  FFMA.FTZ R110, R110, c[0x0][0x23c], -R186 ;  /* 0x00008f006e6e7a23 */ /* 0x000fe400000108ba */
[----:B------:R-:W-:Y:S01]  /*10c30*/  FFMA.FTZ R157, R191, c[0x0][0x23c], -R100 ;  /* 0x00008f00bf9d7a23 */ /* 0x000fe20000010864 */
[----:B------:R-:W1:Y:S01]  /*10c40*/  MUFU.EX2 R173, R173 ;  /* 0x000000ad00ad7308 */ /* 0x000e620000000800 */
[----:B------:R-:W-:Y:S02]  /*10c50*/  FFMA.FTZ R191, R114, c[0x0][0x23c], -R186 ;  /* 0x00008f0072bf7a23 */ /* 0x000fe400000108ba */
[--C-:B------:R-:W-:Y:S02]  /*10c60*/  FFMA.FTZ R144, R190, c[0x0][0x23c], -R100.reuse ;  /* 0x00008f00be907a23 */ /* 0x100fe40000010864 */
[----:B------:R-:W-:Y:S02]  /*10c70*/  FFMA.FTZ R149, R183, c[0x0][0x23c], -R100 ;  /* 0x00008f00b7957a23 */ /* 0x000fe40000010864 */
[--C-:B------:R-:W-:Y:S02]  /*10c80*/  FFMA.FTZ R147, R187, c[0x0][0x23c], -R186.reuse ;  /* 0x00008f00bb937a23 */ /* 0x100fe400000108ba */
[--C-:B------:R-:W-:Y:S01]  /*10c90*/  FFMA.FTZ R187, R236, c[0x0][0x23c], -R186.reuse ;  /* 0x00008f00ecbb7a23 */ /* 0x100fe200000108ba */
[----:B------:R-:W-:Y:S01]  /*10ca0*/  MUFU.EX2 R171, R171 ;  /* 0x000000ab00ab7308 */ /* 0x000fe20000000800 */
[----:B------:R-:W-:Y:S02]  /*10cb0*/  FFMA.FTZ R158, R116, c[0x0][0x23c], -R186 ;  /* 0x00008f00749e7a23 */ /* 0x000fe400000108ba */
[--C-:B------:R-:W-:Y:S02]  /*10cc0*/  FFMA.FTZ R145, R235, c[0x0][0x23c], -R196.reuse ;  /* 0x00008f00eb917a23 */ /* 0x100fe400000108c4 */
[--C-:B------:R-:W-:Y:S02]  /*10cd0*/  FFMA.FTZ R138, R233, c[0x0][0x23c], -R196.reuse ;  /* 0x00008f00e98a7a23 */ /* 0x100fe400000108c4 */
[--C-:B------:R-:W-:Y:S02]  /*10ce0*/  FFMA.FTZ R137, R231, c[0x0][0x23c], -R196.reuse ;  /* 0x00008f00e7897a23 */ /* 0x100fe400000108c4 */
[----:B------:R-:W-:Y:S01]  /*10cf0*/  FFMA.FTZ R132, R229, c[0x0][0x23c], -R196 ;  /* 0x00008f00e5847a23 */ /* 0x000fe200000108c4 */
[----:B------:R-:W-:Y:S01]  /*10d00*/  MUFU.EX2 R150, R150 ;  /* 0x0000009600967308 */ /* 0x000fe20000000800 */
[--C-:B------:R-:W-:Y:S02]  /*10d10*/  FFMA.FTZ R167, R167, c[0x0][0x23c], -R197.reuse ;  /* 0x00008f00a7a77a23 */ /* 0x100fe400000108c5 */
[--C-:B------:R-:W-:Y:S02]  /*10d20*/  FFMA.FTZ R154, R154, c[0x0][0x23c], -R197.reuse ;  /* 0x00008f009a9a7a23 */ /* 0x100fe400000108c5 */
[--C-:B------:R-:W-:Y:S02]  /*10d30*/  FFMA.FTZ R141, R224, c[0x0][0x23c], -R197.reuse ;  /* 0x00008f00e08d7a23 */ /* 0x100fe400000108c5 */
[--C-:B------:R-:W-:Y:S02]  /*10d40*/  FFMA.FTZ R153, R227, c[0x0][0x23c], -R100.reuse ;  /* 0x00008f00e3997a23 */ /* 0x100fe40000010864 */
[----:B------:R-:W-:Y:S01]  /*10d50*/  FFMA.FTZ R221, R221, c[0x0][0x23c], -R100 ;  /* 0x00008f00dddd7a23 */ /* 0x000fe20000010864 */
[----:B------:R-:W4:Y:S01]  /*10d60*/  MUFU.EX2 R167, R167 ;  /* 0x000000a700a77308 */ /* 0x000f220000000800 */
        /* <DEDUP_REMOVED lines=26> */
[----:B------:R-:W-:Y:S02]  /*10f10*/  FFMA.FTZ R143, R195, c[0x0][0x23c], -R186 ;  /* 0x00008f00c38f7a23 */ /* 0x000fe400000108ba */
        /* <DEDUP_REMOVED lines=9> */
[----:B------:R-:W-:Y:S02]  /*10fb0*/  FFMA.FTZ R71, R123, c[0x0][0x23c], -R196 ;  /* 0x00008f007b477a23 */ /* 0x000fe400000108c4 */
[--C-:B------:R-:W-:Y:S02]  /*10fc0*/  FFMA.FTZ R216, R215, c[0x0][0x23c], -R197.reuse ;  /* 0x00008f00d7d87a23 */ /* 0x100fe400000108c5 */
[----:B------:R-:W-:Y:S02]  /*10fd0*/  FADD.FTZ R134, R201, R134 ;  /* 0x00000086c9867221 */ /* 0x000fe40000010000 */
[--C-:B------:R-:W-:Y:S02]  /*10fe0*/  FFMA.FTZ R201, R217, c[0x0][0x23c], -R197.reuse ;  /* 0x00008f00d9c97a23 */ /* 0x100fe400000108c5 */
[----:B------:R-:W-:Y:S01]  /*10ff0*/  FFMA.FTZ R217, R128, c[0x0][0x23c], -R196 ;  /* 0x00008f0080d97a23 */ /* 0x000fe200000108c4 */
[----:B------:R-:W-:Y:S01]  /*11000*/  MUFU.EX2 R148, R148 ;  /* 0x0000009400947308 */ /* 0x000fe20000000800 */
[----:B------:R-:W-:Y:S02]  /*11010*/  FADD.FTZ R172, R199, R134 ;  /* 0x00000086c7ac7221 */ /* 0x000fe40000010000 */
[----:B------:R-:W-:Y:S02]  /*11020*/  FFMA.FTZ R199, R208, c[0x0][0x23c], -R196 ;  /* 0x00008f00d0c77a23 */ /* 0x000fe400000108c4 */
[--C-:B------:R-:W-:Y:S02]  /*11030*/  FFMA.FTZ R134, R222, c[0x0][0x23c], -R197.reuse ;  /* 0x00008f00de867a23 */ /* 0x100fe400000108c5 */
[----:B------:R-:W-:Y:S02]  /*11040*/  FFMA.FTZ R222, R105, c[0x0][0x23c], -R100 ;  /* 0x00008f0069de7a23 */ /* 0x000fe40000010864 */
[--C-:B------:R-:W-:Y:S01]  /*11050*/  FFMA.FTZ R118, R118, c[0x0][0x23c], -R197.reuse ;  /* 0x00008f0076767a23 */ /* 0x100fe200000108c5 */
[----:B------:R-:W-:Y:S01]  /*11060*/  MUFU.EX2 R177, R177 ;  /* 0x000000b100b17308 */ /* 0x000fe20000000800 */
[--C-:B------:R-:W-:Y:S02]  /*11070*/  FFMA.FTZ R183, R218, c[0x0][0x23c], -R197.reuse ;  /* 0x00008f00dab77a23 */ /* 0x100fe400000108c5 */
[--C-:B------:R-:W-:Y:S02]  /*11080*/  FFMA.FTZ R218, R213, c[0x0][0x23c], -R197.reuse ;  /* 0x00008f00d5da7a23 */ /* 0x100fe400000108c5 */
[----:B-1----:R-:W-:Y:S02]  /*11090*/  FADD.FTZ R213, R173, R172 ;  /* 0x000000acadd57221 */ /* 0x002fe40000010000 */
[----:B------:R-:W-:Y:S02]  /*110a0*/  FFMA.FTZ R172, R130, c[0x0][0x23c], -R196 ;  /* 0x00008f0082ac7a23 */ /* 0x000fe400000108c4 */
[--C-:B------:R-:W-:Y:S01]  /*110b0*/  FFMA.FTZ R219, R219, c[0x0][0x23c], -R197.reuse ;  /* 0x00008f00dbdb7a23 */ /* 0x100fe200000108c5 */
[----:B------:R-:W-:Y:S01]  /*110c0*/  MUFU.EX2 R146, R146 ;  /* 0x0000009200927308 */ /* 0x000fe20000000800 */
[----:B------:R-:W-:Y:S09]  /*110d0*/  FFMA.FTZ R211, R211, c[0x0][0x23c], -R197 ;  /* 0x00008f00d3d37a23 */ /* 0x000ff200000108c5 */
[----:B------:R-:W-:Y:S10]  /*110e0*/  MUFU.EX2 R175, R175 ;  /* 0x000000af00af7308 */ /* 0x000ff40000000800 */
[----:B------:R-:W-:Y:S01]  /*110f0*/  MUFU.EX2 R140, R140 ;  /* 0x0000008c008c7308 */ /* 0x000fe20000000800 */
[----:B---3--:R-:W-:Y:S01]  /*11100*/  FFMA.FTZ R135, R4, R5, R85 ;  /* 0x0000000504877223 */ /* 0x008fe20000010055 */
[----:B------:R-:W-:Y:S01]  /*11110*/  F2FP.PACK_AB R85, R166, R85 ;  /* 0x00000055a655723e */ /* 0x000fe200000000ff */
[C---:B------:R-:W-:Y:S01]  /*11120*/  FMUL.FTZ R4, R69.reuse, R160 ;  /* 0x000000a045047220 */ /* 0x040fe20000410000 */
[----:B------:R-:W-:Y:S01]  /*11130*/  MOV R160, R28 ;  /* 0x0000001c00a07202 */ /* 0x000fe20000000f00 */
[----:B------:R-:W-:Y:S01]  /*11140*/  FMUL.FTZ R5, R69, R161 ;  /* 0x000000a145057220 */ /* 0x000fe20000410000 */
[----:B------:R-:W-:Y:S01]  /*11150*/  MOV R161, R84 ;  /* 0x0000005400a17202 */ /* 0x000fe20000000f00 */
[----:B------:R-:W-:Y:S01]  /*11160*/  FMUL.FTZ R28, R70, R136 ;  /* 0x00000088461c7220 */ /* 0x000fe20000410000 */
[----:B------:R-:W-:Y:S01]  /*11170*/  F2FP.PACK_AB R84, R106, R163 ;  /* 0x000000a36a54723e */ /* 0x000fe200000000ff */
[----:B------:R-:W-:Y:S01]  /*11180*/  FFMA.FTZ R176, R160, c[0x0][0x23c], -R186 ;  /* 0x00008f00a0b07a23 */ /* 0x000fe200000108ba */
[----:B------:R-:W-:Y:S01]  /*11190*/  MUFU.EX2 R108, R108 ;  /* 0x0000006c006c7308 */ /* 0x000fe20000000800 */
[----:B------:R-:W-:Y:S01]  /*111a0*/  FFMA.FTZ R161, R161, c[0x0][0x23c], -R196 ;  /* 0x00008f00a1a17a23 */ /* 0x000fe200000108c4 */
[-C--:B------:R-:W-:Y:S05]  /*111b0*/  HMMA.16816.F32 R4, R76, R80.reuse, R4 ;  /* 0x000000504c04723c */ /* 0x080fea0000001804 */
[----:B------:R-:W-:Y:S01]  /*111c0*/  FFMA.FTZ R136, R194, c[0x0][0x23c], -R186 ;  /* 0x00008f00c2887a23 */ /* 0x000fe200000108ba */
[----:B------:R-:W-:Y:S01]  /*111d0*/  MOV R160, R170 ;  /* 0x000000aa00a07202 */ /* 0x000fe20000000f00 */
[--C-:B------:R-:W-:Y:S01]  /*111e0*/  FFMA.FTZ R194, R214, c[0x0][0x23c], -R197.reuse ;  /* 0x00008f00d6c27a23 */ /* 0x100fe200000108c5 */
[C---:B------:R-:W-:Y:S01]  /*111f0*/  HMMA.16816.F32 R8, R84.reuse, R80, R8 ;  /* 0x000000505408723c */ /* 0x040fe20000001808 */
[----:B------:R-:W-:Y:S03]  /*11200*/  MUFU.EX2 R161, R161 ;  /* 0x000000a100a17308 */ /* 0x000fe60000000800 */
[--C-:B------:R-:W-:Y:S02]  /*11210*/  FFMA.FTZ R165, R160, c[0x0][0x23c], -R100.reuse ;  /* 0x00008f00a0a57a23 */ /* 0x100fe40000010864 */
[----:B------:R-:W-:Y:S02]  /*11220*/  FFMA.FTZ R160, R155, c[0x0][0x23c], -R100 ;  /* 0x00008f009ba07a23 */ /* 0x000fe40000010864 */
[-C--:B------:R-:W-:Y:S03]  /*11230*/  HMMA.16816.F32 R12, R84, R82.reuse, R12 ;  /* 0x00000052540c723c */ /* 0x080fe6000000180c */
[----:B------:R-:W-:Y:S01]  /*11240*/  MUFU.EX2 R176, R176 ;  /* 0x000000b000b07308 */ /* 0x000fe20000000800 */
[----:B------:R-:W-:Y:S02]  /*11250*/  FFMA.FTZ R155, R151, c[0x0][0x23c], -R186 ;  /* 0x00008f00979b7a23 */ /* 0x000fe400000108ba */
[----:B------:R-:W-:Y:S02]  /*11260*/  FFMA.FTZ R214, R127, c[0x0][0x23c], -R196 ;  /* 0x00008f007fd67a23 */ /* 0x000fe400000108c4 */
[C---:B------:R-:W-:Y:S01]  /*11270*/  HMMA.16816.F32 R16, R76.reuse, R82, R16 ;  /* 0x000000524c10723c */ /* 0x040fe20000001810 */
[----:B------:R-:W1:Y:S03]  /*11280*/  LDSM.16.MT88.4 R80, [R250+0x8000] ;  /* 0x00800000fa50783b */ /* 0x000e660000004200 */
[--C-:B------:R-:W-:Y:S01]  /*11290*/  FFMA.FTZ R170, R65, c[0x0][0x23c], -R197.reuse ;  /* 0x00008f0041aa7a23 */ /* 0x100fe200000108c5 */
[----:B------:R-:W-:Y:S01]  /*112a0*/  MUFU.EX2 R157, R157 ;  /* 0x0000009d009d7308 */ /* 0x000fe20000000800 */
[----:B------:R-:W-:Y:S02]  /*112b0*/  FMUL.FTZ R65, R69, R189 ;  /* 0x000000bd45417220 */ /* 0x000fe40000410000 */
[----:B------:R-:W-:Y:S04]  /*112c0*/  FFMA.FTZ R151, R142, c[0x0][0x23c], -R197 ;  /* 0x00008f008e977a23 */ /* 0x000fe800000108c5 */
[--C-:B------:R-:W-:Y:S02]  /*112d0*/  FFMA.FTZ R142, R179, c[0x0][0x23c], -R186.reuse ;  /* 0x00008f00b38e7a23 */ /* 0x100fe400000108ba */
[--C-:B------:R-:W-:Y:S01]  /*112e0*/  FFMA.FTZ R179, R232, c[0x0][0x23c], -R186.reuse ;  /* 0x00008f00e8b37a23 */ /* 0x100fe200000108ba */
[----:B------:R-:W-:Y:S01]  /*112f0*/  MUFU.EX2 R151, R151 ;  /* 0x0000009700977308 */ /* 0x000fe20000000800 */
[----:B------:R-:W-:Y:S02]  /*11300*/  FADD.FTZ R135, R166, R135 ;  /* 0x00000087a6877221 */ /* 0x000fe40000010000 */
[----:B------:R-:W-:Y:S02]  /*11310*/  FFMA.FTZ R166, R230, c[0x0][0x23c], -R186 ;  /* 0x00008f00e6a67a23 */ /* 0x000fe400000108ba */
[----:B------:R-:W-:Y:S02]  /*11320*/  FFMA.FTZ R186, R74, c[0x0][0x23c], -R197 ;  /* 0x00008f004aba7a23 */ /* 0x000fe400000108c5 */
[----:B------:R-:W-:Y:S02]  /*11330*/  FADD.FTZ R135, R178, R135 ;  /* 0x00000087b2877221 */ /* 0x000fe40000010000 */
[----:B------:R-:W-:Y:S01]  /*11340*/  FFMA.FTZ R178, R73, c[0x0][0x23c], -R197 ;  /* 0x00008f0049b27a23 */ /* 0x000fe200000108c5 */
[----:B------:R-:W-:Y:S01]  /*11350*/  MUFU.EX2 R144, R144 ;  /* 0x0000009000907308 */ /* 0x000fe20000000800 */
[----:B------:R-:W-:Y:S02]  /*11360*/  FADD.FTZ R174, R174, R135 ;  /* 0x00000087aeae7221 */ /* 0x000fe40000010000 */
[----:B------:R-:W-:Y:S02]  /*11370*/  FFMA.FTZ R189, R75, c[0x0][0x23c], -R197 ;  /* 0x00008f004bbd7a23 */ /* 0x000fe400000108c5 */
[----:B----4-:R-:W-:Y:S05]  /*11380*/  FADD.FTZ R215, R167, R174 ;  /* 0x000000aea7d77221 */ /* 0x010fea0000010000 */
[----:B------:R-:W-:Y:S01]  /*11390*/  MUFU.EX2 R174, R193 ;  /* 0x000000c100ae7308 */ /* 0x000fe20000000800 */
[----:B-----5:R-:W-:Y:S04]  /*113a0*/  FFMA.FTZ R226, R69, R226, R88 ;  /* 0x000000e245e27223 */ /* 0x020fe80000010058 */
[----:B------:R-:W-:Y:S01]  /*113b0*/  FADD.FTZ R103, R103, R226 ;  /* 0x000000e267677221 */ /* 0x000fe20000010000 */
[-C--:B-1----:R-:W-:Y:S03]  /*113c0*/  HMMA.16816.F32 R20, R76, R80.reuse, R20 ;  /* 0x000000504c14723c */ /* 0x082fe60000001814 */
[----:B------:R-:W-:Y:S01]  /*113d0*/  FADD.FTZ R102, R102, R103 ;  /* 0x0000006766667221 */ /* 0x000fe20000010000 */
[----:B------:R-:W-:Y:S03]  /*113e0*/  MUFU.EX2 R69, R195 ;  /* 0x000000c300457308 */ /* 0x000fe60000000800 */
[----:B------:R-:W-:Y:S01]  /*113f0*/  FADD.FTZ R102, R101, R102 ;  /* 0x0000006665667221 */ /* 0x000fe20000010000 */
[C---:B------:R-:W-:Y:S06]  /*11400*/  HMMA.16816.F32 R24, R84.reuse, R80, R24 ;  /* 0x000000505418723c */ /* 0x040fec0000001818 */
[----:B------:R-:W-:Y:S02]  /*11410*/  MUFU.EX2 R101, R185 ;  /* 0x000000b900657308 */ /* 0x000fe40000000800 */
[-C--:B------:R-:W-:Y:S08]  /*11420*/  HMMA.16816.F32 R28, R84, R82.reuse, R28 ;  /* 0x00000052541c723c */ /* 0x080ff0000000181c */
[C---:B------:R-:W-:Y:S01]  /*11430*/  HMMA.16816.F32 R32, R76.reuse, R82, R32 ;  /* 0x000000524c20723c */ /* 0x040fe20000001820 */
[----:B------:R-:W1:Y:S01]  /*11440*/  LDSM.16.MT88.4 R80, [R249+0x8000] ;  /* 0x00800000f950783b */ /* 0x000e620000004200 */
[----:B------:R-:W-:Y:S10]  /*11450*/  MUFU.EX2 R103, R192 ;  /* 0x000000c000677308 */ /* 0x000ff40000000800 */
[----:B------:R-:W-:Y:S10]  /*11460*/  MUFU.EX2 R149, R149 ;  /* 0x0000009500957308 */ /* 0x000ff40000000800 */
[----:B------:R3:W-:Y:S10]  /*11470*/  MUFU.EX2 R124, R210 ;  /* 0x000000d2007c7308 */ /* 0x0007f40000000800 */
[----:B------:R4:W-:Y:S01]  /*11480*/  MUFU.EX2 R123, R205 ;  /* 0x000000cd007b7308 */ /* 0x0009e20000000800 */
[-C--:B-1----:R-:W-:Y:S09]  /*11490*/  HMMA.16816.F32 R36, R76, R80.reuse, R36 ;  /* 0x000000504c24723c */ /* 0x082ff20000001824 */
[----:B------:R-:W-:Y:S03]  /*114a0*/  MUFU.EX2 R206, R207 ;  /* 0x000000cf00ce7308 */ /* 0x000fe60000000800 */
[----:B--2---:R-:W-:Y:S02]  /*114b0*/  FFMA.FTZ R163, R70, R228, R163 ;  /* 0x000000e446a37223 */ /* 0x004fe400000100a3 */
[--C-:B---3--:R-:W-:Y:S02]  /*114c0*/  FFMA.FTZ R210, R89, c[0x0][0x23c], -R100.reuse ;  /* 0x00008f0059d27a23 */ /* 0x108fe40000010864 */
[----:B------:R-:W-:Y:S01]  /*114d0*/  FADD.FTZ R163, R106, R163 ;  /* 0x000000a36aa37221 */ /* 0x000fe20000010000 */
[C---:B------:R-:W-:Y:S02]  /*114e0*/  HMMA.16816.F32 R40, R84.reuse, R80, R40 ;  /* 0x000000505428723c */ /* 0x040fe40000001828 */
[----:B------:R1:W-:Y:S02]  /*114f0*/  MUFU.EX2 R207, R194 ;  /* 0x000000c200cf7308 */ /* 0x0003e40000000800 */
[----:B------:R-:W-:Y:S02]  /*11500*/  FADD.FTZ R104, R104, R163 ;  /* 0x000000a368687221 */ /* 0x000fe40000010000 */
[----:B----4-:R-:W-:Y:S02]  /*11510*/  FFMA.FTZ R205, R91, c[0x0][0x23c], -R100 ;  /* 0x00008f005bcd7a23 */ /* 0x010fe40000010864 */
[-C--:B------:R-:W-:Y:S04]  /*11520*/  HMMA.16816.F32 R44, R84, R82.reuse, R44 ;  /* 0x00000052542c723c */ /* 0x080fe8000000182c */
[----:B------:R-:W-:Y:S01]  /*11530*/  FADD.FTZ R104, R113, R104 ;  /* 0x0000006871687221 */ /* 0x000fe20000010000 */
[----:B------:R-:W2:Y:S03]  /*11540*/  MUFU.EX2 R170, R170 ;  /* 0x000000aa00aa7308 */ /* 0x000ea60000000800 */
[C---:B------:R-:W-:Y:S01]  /*11550*/  HMMA.16816.F32 R48, R76.reuse, R82, R48 ;  /* 0x000000524c30723c */ /* 0x040fe20000001830 */
[----:B------:R-:W3:Y:S06]  /*11560*/  LDSM.16.MT88.4 R80, [R248+0x8000] ;  /* 0x00800000f850783b */ /* 0x000eec0000004200 */
[----:B------:R-:W-:Y:S02]  /*11570*/  MUFU.EX2 R165, R165 ;  /* 0x000000a500a57308 */ /* 0x000fe40000000800 */
[----:B-1----:R-:W-:Y:S08]  /*11580*/  LDSM.16.MT88.4 R192, [R249+0xb800] ;  /* 0x00b80000f9c0783b */ /* 0x002ff00000004200 */
[----:B------:R-:W1:Y:S10]  /*11590*/  MUFU.EX2 R160, R160 ;  /* 0x000000a000a07308 */ /* 0x000e740000000800 */
[----:B------:R-:W-:Y:S10]  /*115a0*/  MUFU.EX2 R159, R159 ;  /* 0x0000009f009f7308 */ /* 0x000ff40000000800 */
[----:B------:R-:W-:Y:S01]  /*115b0*/  MUFU.EX2 R139, R139 ;  /* 0x0000008b008b7308 */ /* 0x000fe20000000800 */
[-C--:B---3--:R-:W-:Y:S09]  /*115c0*/  HMMA.16816.F32 R52, R76, R80.reuse, R52 ;  /* 0x000000504c34723c */ /* 0x088ff20000001834 */
[----:B------:R-:W-:Y:S01]  /*115d0*/  MUFU.EX2 R155, R155 ;  /* 0x0000009b009b7308 */ /* 0x000fe20000000800 */
[C---:B------:R-:W-:Y:S08]  /*115e0*/  HMMA.16816.F32 R56, R84.reuse, R80, R56 ;  /* 0x000000505438723c */ /* 0x040ff00000001838 */
[-C--:B------:R-:W-:Y:S01]  /*115f0*/  HMMA.16816.F32 R60, R84, R82.reuse, R60 ;  /* 0x00000052543c723c */ /* 0x080fe2000000183c */
[----:B------:R-:W-:Y:S06]  /*11600*/  MUFU.EX2 R110, R110 ;  /* 0x0000006e006e7308 */ /* 0x000fec0000000800 */
[----:B--2---:R-:W-:Y:S01]  /*11610*/  F2FP.PACK_AB R85, R170, R167 ;  /* 0x000000a7aa55723e */ /* 0x004fe200000000ff */
[----:B------:R-:W-:Y:S01]  /*11620*/  HMMA.16816.F32 R64, R76, R82, R64 ;  /* 0x000000524c40723c */ /* 0x000fe20000001840 */
[----:B------:R-:W2:Y:S02]  /*11630*/  LDSM.16.MT88.4 R80, [R252+0x8800] ;  /* 0x00880000fc50783b */ /* 0x000ea40000004200 */
[----:B------:R3:W-:Y:S01]  /*11640*/  MUFU.EX2 R135, R147 ;  /* 0x0000009300877308 */ /* 0x0007e20000000800 */
[----:B------:R-:W-:Y:S01]  /*11650*/  F2FP.PACK_AB R87, R154, R169 ;  /* 0x000000a99a57723e */ /* 0x000fe200000000ff */
[--C-:B------:R-:W-:Y:S01]  /*11660*/  FFMA.FTZ R167, R129, c[0x0][0x23c], -R196.reuse ;  /* 0x00008f0081a77a23 */ /* 0x100fe200000108c4 */
[----:B-1----:R-:W-:Y:S01]  /*11670*/  F2FP.PACK_AB R84, R160, R165 ;  /* 0x000000a5a054723e */ /* 0x002fe200000000ff */
[----:B------:R-:W-:Y:S01]  /*11680*/  FADD.FTZ R170, R170, R215 ;  /* 0x000000d7aaaa7221 */ /* 0x000fe20000010000 */
[----:B------:R-:W-:Y:S04]  /*11690*/  F2FP.PACK_AB R76, R152, R161 ;  /* 0x000000a1984c723e */ /* 0x000fe800000000ff */
[----:B------:R-:W-:Y:S01]  /*116a0*/  F2FP.PACK_AB R78, R112, R115 ;  /* 0x00000073704e723e */ /* 0x000fe200000000ff */
[----:B------:R1:W4:Y:S01]  /*116b0*/  MUFU.EX2 R116, R142 ;  /* 0x0000008e00747308 */ /* 0x0003220000000800 */
[C---:B------:R-:W-:Y:S01]  /*116c0*/  F2FP.PACK_AB R77, R176.reuse, R173 ;  /* 0x000000adb04d723e */ /* 0x040fe200000000ff */
[----:B------:R-:W-:Y:S01]  /*116d0*/  FADD.FTZ R176, R176, R213 ;  /* 0x000000d5b0b07221 */ /* 0x000fe20000010000 */
[----:B------:R-:W-:Y:S01]  /*116e0*/  F2FP.PACK_AB R79, R150, R171 ;  /* 0x000000ab964f723e */ /* 0x000fe200000000ff */
[--C-:B------:R-:W-:Y:S01]  /*116f0*/  FFMA.FTZ R173, R131, c[0x0][0x23c], -R196.reuse ;  /* 0x00008f0083ad7a23 */ /* 0x100fe200000108c4 */
[----:B------:R-:W-:Y:S01]  /*11700*/  F2FP.PACK_AB R86, R119, R120 ;  /* 0x000000787756723e */ /* 0x000fe200000000ff */
[----:B------:R-:W-:Y:S02]  /*11710*/  FFMA.FTZ R196, R90, c[0x0][0x23c], -R196 ;  /* 0x00008f005ac47a23 */ /* 0x000fe400000108c4 */
[----:B------:R-:W-:Y:S01]  /*11720*/  LDSM.16.MT88.4 R88, [R250+0xa000] ;  /* 0x00a00000fa58783b */ /* 0x000fe20000004200 */
[----:B------:R-:W-:Y:S01]  /*11730*/  FADD.FTZ R171, R171, R176 ;  /* 0x000000b0abab7221 */ /* 0x000fe20000010000 */
[----:B------:R-:W-:Y:S01]  /*11740*/  MUFU.EX2 R145, R145 ;  /* 0x0000009100917308 */ /* 0x000fe20000000800 */
[----:B------:R-:W-:Y:S02]  /*11750*/  FADD.FTZ R169, R169, R170 ;  /* 0x000000aaa9a97221 */ /* 0x000fe40000010000 */
[----:B------:R-:W-:Y:S02]  /*11760*/  FADD.FTZ R150, R150, R171 ;  /* 0x000000ab96967221 */ /* 0x000fe40000010000 */
[--C-:B---3--:R-:W-:Y:S02]  /*11770*/  FFMA.FTZ R147, R223, c[0x0][0x23c], -R100.reuse ;  /* 0x00008f00df937a23 */ /* 0x108fe40000010864 */
[----:B------:R-:W-:Y:S03]  /*11780*/  FADD.FTZ R154, R154, R169 ;  /* 0x000000a99a9a7221 */ /* 0x000fe60000010000 */
[----:B------:R-:W-:Y:S01]  /*11790*/  MUFU.EX2 R196, R196 ;  /* 0x000000c400c47308 */ /* 0x000fe20000000800 */
[--C-:B-1----:R-:W-:Y:S01]  /*117a0*/  FFMA.FTZ R142, R225, c[0x0][0x23c], -R100.reuse ;  /* 0x00008f00e18e7a23 */ /* 0x102fe20000010864 */
[----:B----4-:R-:W-:Y:S01]  /*117b0*/  F2FP.PACK_AB R75, R116, R135 ;  /* 0x00000087744b723e */ /* 0x010fe200000000ff */
[-C--:B--2---:R-:W-:Y:S07]  /*117c0*/  HMMA.16816.F32 R4, R76, R80.reuse, R4 ;  /* 0x000000504c04723c */ /* 0x084fee0000001804 */
[----:B------:R-:W1:Y:S01]  /*117d0*/  MUFU.EX2 R138, R138 ;  /* 0x0000008a008a7308 */ /* 0x000e620000000800 */
[C---:B------:R-:W-:Y:S09]  /*117e0*/  HMMA.16816.F32 R8, R84.reuse, R80, R8 ;  /* 0x000000505408723c */ /* 0x040ff20000001808 */
[----:B------:R-:W-:Y:S01]  /*117f0*/  MUFU.EX2 R137, R137 ;  /* 0x0000008900897308 */ /* 0x000fe20000000800 */
[-C--:B------:R-:W-:Y:S09]  /*11800*/  HMMA.16816.F32 R12, R84, R82.reuse, R12 ;  /* 0x00000052540c723c */ /* 0x080ff2000000180c */
[----:B------:R-:W2:Y:S01]  /*11810*/  MUFU.EX2 R132, R132 ;  /* 0x0000008400847308 */ /* 0x000ea20000000800 */
[C---:B------:R-:W-:Y:S01]  /*11820*/  HMMA.16816.F32 R16, R76.reuse, R82, R16 ;  /* 0x000000524c10723c */ /* 0x040fe20000001810 */
[----:B------:R-:W3:Y:S03]  /*11830*/  LDSM.16.MT88.4 R80, [R250+0x8800] ;  /* 0x00880000fa50783b */ /* 0x000ee60000004200 */
[----:B-1----:R-:W-:Y:S05]  /*11840*/  F2FP.PACK_AB R72, R138, R145 ;  /* 0x000000918a48723e */ /* 0x002fea00000000ff */
[----:B------:R-:W-:Y:S10]  /*11850*/  MUFU.EX2 R143, R143 ;  /* 0x0000008f008f7308 */ /* 0x000ff40000000800 */
[----:B------:R-:W1:Y:S01]  /*11860*/  MUFU.EX2 R136, R136 ;  /* 0x0000008800887308 */ /* 0x000e620000000800 */
[----:B--2---:R-:W-:Y:S09]  /*11870*/  F2FP.PACK_AB R74, R132, R137 ;  /* 0x00000089844a723e */ /* 0x004ff200000000ff */
[----:B------:R-:W-:Y:S10]  /*11880*/  MUFU.EX2 R141, R141 ;  /* 0x0000008d008d7308 */ /* 0x000ff40000000800 */
[----:B------:R-:W-:Y:S01]  /*11890*/  MUFU.EX2 R134, R134 ;  /* 0x0000008600867308 */ /* 0x000fe20000000800 */
[-C--:B---3--:R-:W-:Y:S03]  /*118a0*/  HMMA.16816.F32 R20, R76, R80.reuse, R20 ;  /* 0x000000504c14723c */ /* 0x088fe60000001814 */
[----:B-1----:R-:W-:Y:S06]  /*118b0*/  F2FP.PACK_AB R73, R136, R143 ;  /* 0x0000008f8849723e */ /* 0x002fec00000000ff */
        /* <DEDUP_REMOVED lines=9> */
[----:B------:R2:W-:Y:S01]  /*11950*/  MUFU.EX2 R130, R173 ;  /* 0x000000ad00827308 */ /* 0x0005e20000000800 */
[-C--:B-1----:R-:W-:Y:S09]  /*11960*/  HMMA.16816.F32 R36, R76, R80.reuse, R36 ;  /* 0x000000504c24723c */ /* 0x082ff20000001824 */
[----:B------:R1:W-:Y:S01]  /*11970*/  MUFU.EX2 R126, R214 ;  /* 0x000000d6007e7308 */ /* 0x0003e20000000800 */
[C---:B------:R-:W-:Y:S09]  /*11980*/  HMMA.16816.F32 R40, R84.reuse, R80, R40 ;  /* 0x000000505428723c */ /* 0x040ff20000001828 */
[----:B------:R-:W-:Y:S01]  /*11990*/  MUFU.EX2 R208, R209 ;  /* 0x000000d100d07308 */ /* 0x000fe20000000800 */
[-C--:B------:R-:W-:Y:S03]  /*119a0*/  HMMA.16816.F32 R44, R84, R82.reuse, R44 ;  /* 0x00000052542c723c */ /* 0x080fe6000000182c */
[--C-:B--2---:R-:W-:Y:S06]  /*119b0*/  FFMA.FTZ R173, R121, c[0x0][0x23c], -R100.reuse ;  /* 0x00008f0079ad7a23 */ /* 0x104fec0000010864 */
[----:B------:R-:W-:Y:S01]  /*119c0*/  MUFU.EX2 R199, R199 ;  /* 0x000000c700c77308 */ /* 0x000fe20000000800 */
[C---:B------:R-:W-:Y:S01]  /*119d0*/  HMMA.16816.F32 R48, R76.reuse, R82, R48 ;  /* 0x000000524c30723c */ /* 0x040fe20000001830 */
[----:B------:R-:W2:Y:S03]  /*119e0*/  LDSM.16.MT88.4 R80, [R248+0x8800] ;  /* 0x00880000f850783b */ /* 0x000ea60000004200 */
[----:B-1----:R-:W-:Y:S05]  /*119f0*/  FFMA.FTZ R214, R117, c[0x0][0x23c], -R100 ;  /* 0x00008f0075d67a23 */ /* 0x002fea0000010864 */
[----:B------:R-:W-:Y:S10]  /*11a00*/  MUFU.EX2 R181, R181 ;  /* 0x000000b500b57308 */ /* 0x000ff40000000800 */
[----:B------:R-:W-:Y:S10]  /*11a10*/  MUFU.EX2 R131, R204 ;  /* 0x000000cc00837308 */ /* 0x000ff40000000800 */
[----:B------:R-:W-:Y:S10]  /*11a20*/  MUFU.EX2 R128, R167 ;  /* 0x000000a700807308 */ /* 0x000ff40000000800 */
[----:B------:R-:W-:Y:S01]  /*11a30*/  MUFU.EX2 R204, R242 ;  /* 0x000000f200cc7308 */ /* 0x000fe20000000800 */
[-C--:B--2---:R-:W-:Y:S09]  /*11a40*/  HMMA.16816.F32 R52, R76, R80.reuse, R52 ;  /* 0x000000504c34723c */ /* 0x084ff20000001834 */
[----:B------:R-:W-:Y:S01]  /*11a50*/  MUFU.EX2 R167, R241 ;  /* 0x000000f100a77308 */ /* 0x000fe20000000800 */
[C---:B------:R-:W-:Y:S08]  /*11a60*/  HMMA.16816.F32 R56, R84.reuse, R80, R56 ;  /* 0x000000505438723c */ /* 0x040ff00000001838 */
[-C--:B------:R-:W-:Y:S01]  /*11a70*/  HMMA.16816.F32 R60, R84, R82.reuse, R60 ;  /* 0x00000052543c723c */ /* 0x080fe2000000183c */
[----:B------:R-:W-:Y:S06]  /*11a80*/  MUFU.EX2 R129, R172 ;  /* 0x000000ac00817308 */ /* 0x000fec0000000800 */
[----:B------:R-:W-:Y:S01]  /*11a90*/  F2FP.PACK_AB R85, R140, R175 ;  /* 0x000000af8c55723e */ /* 0x000fe200000000ff */
[----:B------:R-:W-:Y:S01]  /*11aa0*/  HMMA.16816.F32 R64, R76, R82, R64 ;  /* 0x000000524c40723c */ /* 0x000fe20000001840 */
[----:B------:R-:W1:Y:S02]  /*11ab0*/  LDSM.16.MT88.4 R80, [R252+0x9000] ;  /* 0x00900000fc50783b */ /* 0x000e640000004200 */
[----:B------:R-:W-:Y:S01]  /*11ac0*/  MUFU.EX2 R172, R219 ;  /* 0x000000db00ac7308 */ /* 0x000fe20000000800 */
[----:B------:R-:W-:Y:S01]  /*11ad0*/  F2FP.PACK_AB R87, R108, R151 ;  /* 0x000000976c57723e */ /* 0x000fe200000000ff */
[----:B------:R-:W-:Y:S01]  /*11ae0*/  FADD.FTZ R175, R175, R154 ;  /* 0x0000009aafaf7221 */ /* 0x000fe20000010000 */
[----:B------:R-:W-:Y:S01]  /*11af0*/  F2FP.PACK_AB R84, R144, R157 ;  /* 0x0000009d9054723e */ /* 0x000fe200000000ff */
[--C-:B------:R-:W-:Y:S01]  /*11b00*/  FFMA.FTZ R76, R182, c[0x0][0x23c], -R100.reuse ;  /* 0x00008f00b64c7a23 */ /* 0x100fe20000010864 */
[----:B------:R-:W-:Y:S01]  /*11b10*/  F2FP.PACK_AB R78, R139, R148 ;  /* 0x000000948b4e723e */ /* 0x000fe200000000ff */
[----:B------:R-:W-:Y:S03]  /*11b20*/  FFMA.FTZ R154, R92, c[0x0][0x23c], -R100 ;  /* 0x00008f005c9a7a23 */ /* 0x000fe60000010864 */
[----:B------:R-:W-:Y:S01]  /*11b30*/  F2FP.PACK_AB R77, R146, R177 ;  /* 0x000000b1924d723e */ /* 0x000fe200000000ff */
[----:B------:R2:W3:Y:S01]  /*11b40*/  MUFU.EX2 R114, R76 ;  /* 0x0000004c00727308 */ /* 0x0004e20000000800 */
[----:B------:R-:W-:Y:S01]  /*11b50*/  F2FP.PACK_AB R79, R110, R155 ;  /* 0x0000009b6e4f723e */ /* 0x000fe200000000ff */
[----:B------:R-:W-:Y:S02]  /*11b60*/  FADD.FTZ R177, R177, R150 ;  /* 0x00000096b1b17221 */ /* 0x000fe40000010000 */
[----:B------:R-:W-:Y:S02]  /*11b70*/  FFMA.FTZ R150, R93, c[0x0][0x23c], -R100 ;  /* 0x00008f005d967a23 */ /* 0x000fe40000010864 */
[----:B------:R-:W-:Y:S02]  /*11b80*/  FADD.FTZ R146, R146, R177 ;  /* 0x000000b192927221 */ /* 0x000fe40000010000 */
[----:B------:R-:W-:Y:S02]  /*11b90*/  FFMA.FTZ R182, R122, c[0x0][0x23c], -R197 ;  /* 0x00008f007ab67a23 */ /* 0x000fe400000108c5 */
[----:B------:R-:W4:Y:S01]  /*11ba0*/  MUFU.EX2 R122, R221 ;  /* 0x000000dd007a7308 */ /* 0x000f220000000800 */
[----:B------:R-:W-:Y:S04]  /*11bb0*/  FADD.FTZ R155, R155, R146 ;  /* 0x000000929b9b7221 */ /* 0x000fe80000010000 */
[----:B------:R-:W-:Y:S04]  /*11bc0*/  FADD.FTZ R110, R110, R155 ;  /* 0x0000009b6e6e7221 */ /* 0x000fe80000010000 */
[----:B------:R-:W-:Y:S01]  /*11bd0*/  FADD.FTZ R143, R143, R110 ;  /* 0x0000006e8f8f7221 */ /* 0x000fe20000010000 */
[----:B------:R-:W-:Y:S03]  /*11be0*/  MUFU.EX2 R197, R243 ;  /* 0x000000f300c57308 */ /* 0x000fe60000000800 */
[----:B------:R-:W-:Y:S01]  /*11bf0*/  FADD.FTZ R136, R136, R143 ;  /* 0x0000008f88887221 */ /* 0x000fe20000010000 */
[----:B--2---:R-:W-:Y:S02]  /*11c00*/  F2FP.PACK_AB R76, R156, R159 ;  /* 0x0000009f9c4c723e */ /* 0x004fe400000000ff */
[----:B---3--:R-:W-:Y:S04]  /*11c10*/  F2FP.PACK_AB R86, R114, R149 ;  /* 0x000000957256723e */ /* 0x008fe800000000ff */
[----:B------:R-:W-:Y:S01]  /*11c20*/  MUFU.EX2 R183, R183 ;  /* 0x000000b700b77308 */ /* 0x000fe20000000800 */
[-C--:B-1----:R-:W-:Y:S08]  /*11c30*/  HMMA.16816.F32 R4, R76, R80.reuse, R4 ;  /* 0x000000504c04723c */ /* 0x082ff00000001804 */
        /* <DEDUP_REMOVED lines=34> */
[----:B------:R1:W-:Y:S01]  /*11e60*/  MUFU.EX2 R105, R188 ;  /* 0x000000bc00697308 */ /* 0x0003e20000000800 */
[C---:B------:R-:W-:Y:S08]  /*11e70*/  HMMA.16816.F32 R56, R84.reuse, R80, R56 ;  /* 0x000000505438723c */ /* 0x040ff00000001838 */
[-C--:B------:R-:W-:Y:S01]  /*11e80*/  HMMA.16816.F32 R60, R84, R82.reuse, R60 ;  /* 0x00000052543c723c */ /* 0x080fe2000000183c */
[----:B------:R-:W2:Y:S01]  /*11e90*/  LDSM.16.MT88.4 R84, [R252+0x9800] ;  /* 0x00980000fc54783b */ /* 0x000ea20000004200 */
[----:B------:R-:W-:Y:S06]  /*11ea0*/  MUFU.EX2 R106, R190 ;  /* 0x000000be006a7308 */ /* 0x000fec0000000800 */
[----:B------:R-:W-:Y:S01]  /*11eb0*/  HMMA.16816.F32 R64, R76, R82, R64 ;  /* 0x000000524c40723c */ /* 0x000fe20000001840 */
[----:B------:R-:W3:Y:S03]  /*11ec0*/  LDSM.16.MT88.4 R80, [R250+0x9800] ;  /* 0x00980000fa50783b */ /* 0x000ee60000004200 */
[----:B------:R-:W-:Y:S01]  /*11ed0*/  MUFU.EX2 R109, R189 ;  /* 0x000000bd006d7308 */ /* 0x000fe20000000800 */
[----:B-1----:R-:W-:Y:S02]  /*11ee0*/  F2FP.PACK_AB R188, R123, R124 ;  /* 0x0000007c7bbc723e */ /* 0x002fe400000000ff */
[----:B------:R-:W-:Y:S02]  /*11ef0*/  F2FP.PACK_AB R77, R134, R141 ;  /* 0x0000008d864d723e */ /* 0x000fe400000000ff */
[----:B------:R-:W-:Y:S03]  /*11f00*/  F2FP.PACK_AB R79, R118, R133 ;  /* 0x00000085764f723e */ /* 0x000fe600000000ff */
[----:B------:R-:W-:Y:S02]  /*11f10*/  F2FP.PACK_AB R76, R142, R153 ;  /* 0x000000998e4c723e */ /* 0x000fe400000000ff */
[----:B------:R-:W1:Y:S01]  /*11f20*/  MUFU.EX2 R71, R71 ;  /* 0x0000004700477308 */ /* 0x000e620000000800 */
[----:B----4-:R-:W-:Y:S09]  /*11f30*/  F2FP.PACK_AB R78, R122, R147 ;  /* 0x000000937a4e723e */ /* 0x010ff200000000ff */
[----:B------:R-:W-:Y:S01]  /*11f40*/  MUFU.EX2 R113, R166 ;  /* 0x000000a600717308 */ /* 0x000fe20000000800 */
[-C--:B--2---:R-:W-:Y:S09]  /*11f50*/  HMMA.16816.F32 R4, R72, R84.reuse, R4 ;  /* 0x000000544804723c */ /* 0x084ff20000001804 */
[----:B------:R-:W-:Y:S03]  /*11f60*/  MUFU.EX2 R99, R99 ;  /* 0x0000006300637308 */ /* 0x000fe60000000800 */
[----:B-1----:R-:W-:Y:S01]  /*11f70*/  F2FP.PACK_AB R190, R196, R71 ;  /* 0x00000047c4be723e */ /* 0x002fe200000000ff */
[C---:B------:R-:W-:Y:S06]  /*11f80*/  HMMA.16816.F32 R8, R76.reuse, R84, R8 ;  /* 0x000000544c08723c */ /* 0x040fec0000001808 */
[----:B------:R-:W-:Y:S02]  /*11f90*/  MUFU.EX2 R98, R98 ;  /* 0x0000006200627308 */ /* 0x000fe40000000800 */
[-C--:B------:R-:W-:Y:S08]  /*11fa0*/  HMMA.16816.F32 R12, R76, R86.reuse, R12 ;  /* 0x000000564c0c723c */ /* 0x080ff0000000180c */
[----:B------:R-:W-:Y:S01]  /*11fb0*/  MUFU.EX2 R97, R97 ;  /* 0x0000006100617308 */ /* 0x000fe20000000800 */
[C---:B------:R-:W-:Y:S01]  /*11fc0*/  HMMA.16816.F32 R16, R72.reuse, R86, R16 ;  /* 0x000000564810723c */ /* 0x040fe20000001810 */
[----:B------:R-:W-:Y:S07]  /*11fd0*/  LDSM.16.MT88.4 R84, [R248+0x9800] ;  /* 0x00980000f854783b */ /* 0x000fee0000004200 */
[-C--:B---3--:R-:W-:Y:S01]  /*11fe0*/  HMMA.16816.F32 R20, R72, R80.reuse, R20 ;  /* 0x000000504814723c */ /* 0x088fe20000001814 */
[----:B------:R-:W-:Y:S07]  /*11ff0*/  MUFU.EX2 R96, R96 ;  /* 0x0000006000607308 */ /* 0x000fee0000000800 */
[C---:B------:R-:W-:Y:S08]  /*12000*/  HMMA.16816.F32 R24, R76.reuse, R80, R24 ;  /* 0x000000504c18723c */ /* 0x040ff00000001818 */
[-C--:B------:R-:W-:Y:S08]  /*12010*/  HMMA.16816.F32 R28, R76, R82.reuse, R28 ;  /* 0x000000524c1c723c */ /* 0x080ff0000000181c */
[C---:B------:R-:W-:Y:S01]  /*12020*/  HMMA.16816.F32 R32, R72.reuse, R82, R32 ;  /* 0x000000524820723c */ /* 0x040fe20000001820 */
[----:B------:R-:W1:Y:S07]  /*12030*/  LDSM.16.MT88.4 R80, [R249+0x9800] ;  /* 0x00980000f950783b */ /* 0x000e6e0000004200 */
        /* <DEDUP_REMOVED lines=18> */
[-C--:B-1----:R-:W-:Y:S08]  /*12160*/  HMMA.16816.F32 R4, R72, R80.reuse, R4 ;  /* 0x000000504804723c */ /* 0x082ff00000001804 */
        /* <DEDUP_REMOVED lines=8> */
[----:B------:R-:W-:Y:S07]  /*121f0*/  LDSM.16.MT88.4 R88, [R250+0xa800] ;  /* 0x00a80000fa58783b */ /* 0x000fee0000004200 */
[-C--:B--2---:R-:W-:Y:S08]  /*12200*/  HMMA.16816.F32 R36, R72, R84.reuse, R36 ;  /* 0x000000544824723c */ /* 0x084ff00000001824 */
[C---:B------:R-:W-:Y:S08]  /*12210*/  HMMA.16816.F32 R40, R76.reuse, R84, R40 ;  /* 0x000000544c28723c */ /* 0x040ff00000001828 */
[-C--:B------:R-:W-:Y:S08]  /*12220*/  HMMA.16816.F32 R44, R76, R86.reuse, R44 ;  /* 0x000000564c2c723c */ /* 0x080ff0000000182c */
[C---:B------:R-:W-:Y:S01]  /*12230*/  HMMA.16816.F32 R48, R72.reuse, R86, R48 ;  /* 0x000000564830723c */ /* 0x040fe20000001830 */
[----:B------:R-:W2:Y:S07]  /*12240*/  LDSM.16.MT88.4 R84, [R252+0xa800] ;  /* 0x00a80000fc54783b */ /* 0x000eae0000004200 */
[-C--:B-1----:R-:W-:Y:S08]  /*12250*/  HMMA.16816.F32 R52, R72, R80.reuse, R52 ;  /* 0x000000504834723c */ /* 0x082ff00000001834 */
[C---:B------:R-:W-:Y:S07]  /*12260*/  HMMA.16816.F32 R56, R76.reuse, R80, R56 ;  /* 0x000000504c38723c */ /* 0x040fee0000001838 */
[----:B------:R-:W-:Y:S01]  /*12270*/  FADD.FTZ R81, R161, R102 ;  /* 0x00000066a1517221 */ /* 0x000fe20000010000 */
[-C--:B------:R-:W-:Y:S01]  /*12280*/  HMMA.16816.F32 R60, R76, R82.reuse, R60 ;  /* 0x000000524c3c723c */ /* 0x080fe2000000183c */
[----:B------:R-:W-:Y:S03]  /*12290*/  MUFU.EX2 R102, R179 ;  /* 0x000000b300667308 */ /* 0x000fe60000000800 */
[----:B------:R-:W-:Y:S02]  /*122a0*/  FADD.FTZ R152, R152, R81 ;  /* 0x0000005198987221 */ /* 0x000fe40000010000 */
[----:B------:R-:W-:Y:S01]  /*122b0*/  FADD.FTZ R161, R165, R104 ;  /* 0x00000068a5a17221 */ /* 0x000fe20000010000 */
        /* <DEDUP_REMOVED lines=9> */
[----:B------:R-:W-:Y:S02]  /*12350*/  FFMA.FTZ R100, R95, c[0x0][0x23c], -R100 ;  /* 0x00008f005f647a23 */ /* 0x000fe40000010864 */
[----:B------:R-:W-:Y:S01]  /*12360*/  LDSM.16.MT88.4 R92, [R249+0xb000] ;  /* 0x00b00000f95c783b */ /* 0x000fe20000004200 */
[----:B------:R-:W-:Y:S01]  /*12370*/  F2FP.PACK_AB R74, R129, R130 ;  /* 0x00000082814a723e */ /* 0x000fe200000000ff */
[----:B------:R-:W-:Y:S01]  /*12380*/  FADD.FTZ R161, R160, R161 ;  /* 0x000000a1a0a17221 */ /* 0x000fe20000010000 */
[----:B------:R-:W-:Y:S01]  /*12390*/  F2FP.PACK_AB R73, R121, R212 ;  /* 0x000000d47949723e */ /* 0x000fe200000000ff */
[----:B------:R-:W-:Y:S01]  /*123a0*/  MUFU.EX2 R100, R100 ;  /* 0x0000006400647308 */ /* 0x000fe20000000800 */
[----:B------:R-:W-:Y:S01]  /*123b0*/  F2FP.PACK_AB R75, R70, R117 ;  /* 0x00000075464b723e */ /* 0x000fe200000000ff */
[----:B------:R-:W-:Y:S01]  /*123c0*/  FADD.FTZ R160, R120, R161 ;  /* 0x000000a178a07221 */ /* 0x000fe20000010000 */
[----:B------:R-:W-:Y:S01]  /*123d0*/  F2FP.PACK_AB R78, R222, R107 ;  /* 0x0000006bde4e723e */ /* 0x000fe200000000ff */
[----:B------:R-:W-:Y:S02]  /*123e0*/  FADD.FTZ R112, R112, R115 ;  /* 0x0000007370707221 */ /* 0x000fe40000010000 */
[----:B------:R-:W-:Y:S02]  /*123f0*/  FADD.FTZ R160, R119, R160 ;  /* 0x000000a077a07221 */ /* 0x000fe40000010000 */
[-C--:B--2---:R-:W-:Y:S02]  /*12400*/  HMMA.16816.F32 R4, R72, R84.reuse, R4 ;  /* 0x000000544804723c */ /* 0x084fe40000001804 */
[----:B------:R-:W-:Y:S01]  /*12410*/  MUFU.EX2 R119, R186 ;  /* 0x000000ba00777308 */ /* 0x000fe20000000800 */
[----:B------:R-:W-:Y:S04]  /*12420*/  FADD.FTZ R157, R157, R160 ;  /* 0x000000a09d9d7221 */ /* 0x000fe80000010000 */
[----:B------:R-:W-:Y:S01]  /*12430*/  FADD.FTZ R144, R144, R157 ;  /* 0x0000009d90907221 */ /* 0x000fe20000010000 */
[C---:B------:R-:W-:Y:S04]  /*12440*/  HMMA.16816.F32 R8, R76.reuse, R84, R8 ;  /* 0x000000544c08723c */ /* 0x040fe80000001808 */
[----:B------:R-:W-:Y:S01]  /*12450*/  MUFU.EX2 R115, R158 ;  /* 0x0000009e00737308 */ /* 0x000fe20000000800 */
[----:B------:R-:W-:Y:S03]  /*12460*/  FADD.FTZ R149, R149, R144 ;  /* 0x0000009095957221 */ /* 0x000fe60000010000 */
[-C--:B------:R-:W-:Y:S04]  /*12470*/  HMMA.16816.F32 R12, R76, R86.reuse, R12 ;  /* 0x000000564c0c723c */ /* 0x080fe8000000180c */
[----:B------:R-:W-:Y:S02]  /*12480*/  FADD.FTZ R114, R114, R149 ;  /* 0x0000009572727221 */ /* 0x000fe40000010000 */
[----:B------:R-:W2:Y:S02]  /*12490*/  MUFU.EX2 R120, R164 ;  /* 0x000000a400787308 */ /* 0x000ea40000000800 */
[C---:B------:R-:W-:Y:S01]  /*124a0*/  HMMA.16816.F32 R16, R72.reuse, R86, R16 ;  /* 0x000000564810723c */ /* 0x040fe20000001810 */
[----:B------:R-:W3:Y:S03]  /*124b0*/  LDSM.16.MT88.4 R84, [R248+0xa800] ;  /* 0x00a80000f854783b */ /* 0x000ee60000004200 */
[----:B------:R-:W-:Y:S04]  /*124c0*/  FADD.FTZ R153, R153, R114 ;  /* 0x0000007299997221 */ /* 0x000fe80000010000 */
[-C--:B------:R-:W-:Y:S04]  /*124d0*/  HMMA.16816.F32 R20, R72, R88.reuse, R20 ;  /* 0x000000584814723c */ /* 0x080fe80000001814 */
[----:B------:R-:W-:Y:S04]  /*124e0*/  FADD.FTZ R142, R142, R153 ;  /* 0x000000998e8e7221 */ /* 0x000fe80000010000 */
[C---:B------:R-:W-:Y:S04]  /*124f0*/  HMMA.16816.F32 R24, R76.reuse, R88, R24 ;  /* 0x000000584c18723c */ /* 0x040fe80000001818 */
[----:B------:R-:W-:Y:S01]  /*12500*/  FADD.FTZ R147, R147, R142 ;  /* 0x0000008e93937221 */ /* 0x000fe20000010000 */
[----:B--2---:R-:W-:Y:S03]  /*12510*/  F2FP.PACK_AB R189, R120, R113 ;  /* 0x0000007178bd723e */ /* 0x004fe600000000ff */
[-C--:B------:R-:W-:Y:S04]  /*12520*/  HMMA.16816.F32 R28, R76, R90.reuse, R28 ;  /* 0x0000005a4c1c723c */ /* 0x080fe8000000181c */
[----:B------:R-:W-:Y:S04]  /*12530*/  FADD.FTZ R122, R122, R147 ;  /* 0x000000937a7a7221 */ /* 0x000fe80000010000 */
[C---:B------:R-:W-:Y:S01]  /*12540*/  HMMA.16816.F32 R32, R72.reuse, R90, R32 ;  /* 0x0000005a4820723c */ /* 0x040fe20000001820 */
[----:B------:R-:W-:Y:S07]  /*12550*/  LDSM.16.MT88.4 R88, [R250+0xb000] ;  /* 0x00b00000fa58783b */ /* 0x000fee0000004200 */
[-C--:B-1----:R-:W-:Y:S08]  /*12560*/  HMMA.16816.F32 R36, R72, R80.reuse, R36 ;  /* 0x000000504824723c */ /* 0x082ff00000001824 */
[C---:B------:R-:W-:Y:S08]  /*12570*/  HMMA.16816.F32 R40, R76.reuse, R80, R40 ;  /* 0x000000504c28723c */ /* 0x040ff00000001828 */
[-C--:B------:R-:W-:Y:S08]  /*12580*/  HMMA.16816.F32 R44, R76, R82.reuse, R44 ;  /* 0x000000524c2c723c */ /* 0x080ff0000000182c */
[C---:B------:R-:W-:Y:S01]  /*12590*/  HMMA.16816.F32 R48, R72.reuse, R82, R48 ;  /* 0x000000524830723c */ /* 0x040fe20000001830 */
[----:B------:R-:W1:Y:S07]  /*125a0*/  LDSM.16.MT88.4 R80, [R252+0xb000] ;  /* 0x00b00000fc50783b */ /* 0x000e6e0000004200 */
[-C--:B---3--:R-:W-:Y:S08]  /*125b0*/  HMMA.16816.F32 R52, R72, R84.reuse, R52 ;  /* 0x000000544834723c */ /* 0x088ff00000001834 */
[C---:B------:R-:W-:Y:S07]  /*125c0*/  HMMA.16816.F32 R56, R76.reuse, R84, R56 ;  /* 0x000000544c38723c */ /* 0x040fee0000001838 */
[----:B------:R-:W-:Y:S01]  /*125d0*/  FADD.FTZ R85, R159, R112 ;  /* 0x000000709f557221 */ /* 0x000fe20000010000 */
[-C--:B------:R-:W-:Y:S01]  /*125e0*/  HMMA.16816.F32 R60, R76, R86.reuse, R60 ;  /* 0x000000564c3c723c */ /* 0x080fe2000000183c */
[----:B------:R-:W2:Y:S03]  /*125f0*/  MUFU.EX2 R112, R162 ;  /* 0x000000a200707308 */ /* 0x000ea60000000800 */
[----:B------:R-:W-:Y:S03]  /*12600*/  FADD.FTZ R85, R156, R85 ;  /* 0x000000559c557221 */ /* 0x000fe60000010000 */
[----:B------:R-:W-:Y:S01]  /*12610*/  FADD.FTZ R76, R140, R175 ;  /* 0x000000af8c4c7221 */ /* 0x000fe20000010000 */
[----:B------:R-:W-:Y:S04]  /*12620*/  HMMA.16816.F32 R64, R72, R86, R64 ;  /* 0x000000564840723c */ /* 0x000fe80000001840 */
[----:B------:R-:W-:Y:S01]  /*12630*/  F2FP.PACK_AB R77, R104, R103 ;  /* 0x00000067684d723e */ /* 0x000fe200000000ff */
[----:B------:R-:W-:Y:S01]  /*12640*/  FADD.FTZ R151, R151, R76 ;  /* 0x0000004c97977221 */ /* 0x000fe20000010000 */
[----:B------:R-:W-:Y:S01]  /*12650*/  F2FP.PACK_AB R79, R109, R106 ;  /* 0x0000006a6d4f723e */ /* 0x000fe200000000ff */
[----:B------:R-:W-:Y:S01]  /*12660*/  FADD.FTZ R140, R148, R85 ;  /* 0x00000055948c7221 */ /* 0x000fe20000010000 */
[----:B------:R-:W-:Y:S01]  /*12670*/  F2FP.PACK_AB R72, R127, R128 ;  /* 0x000000807f48723e */ /* 0x000fe200000000ff */
[----:B------:R-:W3:Y:S03]  /*12680*/  LDSM.16.MT88.4 R84, [R248+0xb000] ;  /* 0x00b00000f854783b */ /* 0x000ee60000004200 */
[----:B------:R-:W-:Y:S01]  /*12690*/  F2FP.PACK_AB R74, R125, R126 ;  /* 0x0000007e7d4a723e */ /* 0x000fe200000000ff */
[----:B------:R-:W-:Y:S01]  /*126a0*/  FADD.FTZ R140, R139, R140 ;  /* 0x0000008c8b8c7221 */ /* 0x000fe20000010000 */
[----:B------:R-:W-:Y:S01]  /*126b0*/  F2FP.PACK_AB R73, R224, R105 ;  /* 0x00000069e049723e */ /* 0x000fe200000000ff */
[----:B------:R-:W-:Y:S01]  /*126c0*/  FADD.FTZ R108, R108, R151 ;  /* 0x000000976c6c7221 */ /* 0x000fe20000010000 */
[----:B------:R-:W-:Y:S01]  /*126d0*/  F2FP.PACK_AB R75, R102, R101 ;  /* 0x00000065664b723e */ /* 0x000fe200000000ff */
[----:B------:R-:W-:Y:S01]  /*126e0*/  FADD.FTZ R145, R145, R140 ;  /* 0x0000008c91917221 */ /* 0x000fe20000010000 */
[----:B--2---:R-:W-:Y:S01]  /*126f0*/  F2FP.PACK_AB R191, R115, R112 ;  /* 0x0000007073bf723e */ /* 0x004fe200000000ff */
[----:B------:R-:W-:Y:S01]  /*12700*/  FADD.FTZ R141, R141, R108 ;  /* 0x0000006c8d8d7221 */ /* 0x000fe20000010000 */
[----:B------:R-:W-:Y:S01]  /*12710*/  F2FP.PACK_AB R76, R98, R99 ;  /* 0x00000063624c723e */ /* 0x000fe200000000ff */
[----:B------:R-:W-:Y:S01]  /*12720*/  FADD.FTZ R138, R138, R145 ;  /* 0x000000918a8a7221 */ /* 0x000fe20000010000 */
[----:B------:R-:W-:Y:S01]  /*12730*/  F2FP.PACK_AB R78, R96, R97 ;  /* 0x00000061604e723e */ /* 0x000fe200000000ff */
[-C--:B-1----:R-:W-:Y:S03]  /*12740*/  HMMA.16816.F32 R4, R72, R80.reuse, R4 ;  /* 0x000000504804723c */ /* 0x082fe60000001804 */
[----:B------:R-:W-:Y:S02]  /*12750*/  FADD.FTZ R134, R134, R141 ;  /* 0x0000008d86867221 */ /* 0x000fe40000010000 */
[----:B------:R-:W-:Y:S03]  /*12760*/  FADD.FTZ R137, R137, R138 ;  /* 0x0000008a89897221 */ /* 0x000fe60000010000 */
[C---:B------:R-:W-:Y:S01]  /*12770*/  HMMA.16816.F32 R8, R76.reuse, R80, R8 ;  /* 0x000000504c08723c */ /* 0x040fe20000001808 */
[----:B------:R1:W2:Y:S07]  /*12780*/  MUFU.EX2 R80, R178 ;  /* 0x000000b200507308 */ /* 0x0002ae0000000800 */
[-C--:B------:R-:W-:Y:S03]  /*12790*/  HMMA.16816.F32 R12, R76, R82.reuse, R12 ;  /* 0x000000524c0c723c */ /* 0x080fe6000000180c */
[----:B------:R4:W-:Y:S05]  /*127a0*/  MUFU.EX2 R81, R184 ;  /* 0x000000b800517308 */ /* 0x0009ea0000000800 */
[C---:B------:R-:W-:Y:S05]  /*127b0*/  HMMA.16816.F32 R16, R72.reuse, R82, R16 ;  /* 0x000000524810723c */ /* 0x040fea0000001810 */
[----:B------:R-:W5:Y:S03]  /*127c0*/  MUFU.EX2 R82, R168 ;  /* 0x000000a800527308 */ /* 0x000f660000000800 */
[-C--:B------:R-:W-:Y:S01]  /*127d0*/  HMMA.16816.F32 R20, R72, R88.reuse, R20 ;  /* 0x000000584814723c */ /* 0x080fe20000001814 */
[----:B-1----:R-:W1:Y:S03]  /*127e0*/  LDSM.16.MT88.4 R176, [R252+0xb800] ;  /* 0x00b80000fcb0783b */ /* 0x002e660000004200 */
[----:B--2---:R-:W-:Y:S03]  /*127f0*/  F2FP.PACK_AB R153, R80, R119 ;  /* 0x000000775099723e */ /* 0x004fe600000000ff */
[----:B------:R-:W-:Y:S01]  /*12800*/  MUFU.EX2 R83, R154 ;  /* 0x0000009a00537308 */ /* 0x000fe20000000800 */
[C---:B------:R-:W-:Y:S01]  /*12810*/  HMMA.16816.F32 R24, R76.reuse, R88, R24 ;  /* 0x000000584c18723c */ /* 0x040fe20000001818 */
[----:B----4-:R-:W2:Y:S07]  /*12820*/  LDSM.16.MT88.4 R184, [R250+0xb800] ;  /* 0x00b80000fab8783b */ /* 0x010eae0000004200 */
[-C--:B------:R-:W-:Y:S01]  /*12830*/  HMMA.16816.F32 R28, R76, R90.reuse, R28 ;  /* 0x0000005a4c1c723c */ /* 0x080fe2000000181c */
[----:B------:R-:W4:Y:S03]  /*12840*/  MUFU.EX2 R89, R150 ;  /* 0x0000009600597308 */ /* 0x000f260000000800 */
[----:B-----5:R-:W-:Y:S04]  /*12850*/  F2FP.PACK_AB R155, R82, R81 ;  /* 0x00000051529b723e */ /* 0x020fe800000000ff */
[C---:B------:R-:W-:Y:S03]  /*12860*/  HMMA.16816.F32 R32, R72.reuse, R90, R32 ;  /* 0x0000005a4820723c */ /* 0x040fe60000001820 */
[----:B------:R-:W5:Y:S05]  /*12870*/  MUFU.EX2 R88, R152 ;  /* 0x0000009800587308 */ /* 0x000f6a0000000800 */
[-C--:B------:R-:W-:Y:S08]  /*12880*/  HMMA.16816.F32 R36, R72, R92.reuse, R36 ;  /* 0x0000005c4824723c */ /* 0x080ff00000001824 */
[C---:B------:R-:W-:Y:S04]  /*12890*/  HMMA.16816.F32 R40, R76.reuse, R92, R40 ;  /* 0x0000005c4c28723c */ /* 0x040fe80000001828 */
[----:B----4-:R-:W-:Y:S04]  /*128a0*/  F2FP.PACK_AB R154, R100, R89 ;  /* 0x00000059649a723e */ /* 0x010fe800000000ff */
[-C--:B------:R-:W-:Y:S04]  /*128b0*/  HMMA.16816.F32 R44, R76, R94.reuse, R44 ;  /* 0x0000005e4c2c723c */ /* 0x080fe8000000182c */
[----:B-----5:R-:W-:Y:S04]  /*128c0*/  F2FP.PACK_AB R152, R88, R83 ;  /* 0x000000535898723e */ /* 0x020fe800000000ff */
[C---:B------:R-:W-:Y:S08]  /*128d0*/  HMMA.16816.F32 R48, R72.reuse, R94, R48 ;  /* 0x0000005e4830723c */ /* 0x040ff00000001830 */
[-C--:B---3--:R-:W-:Y:S08]  /*128e0*/  HMMA.16816.F32 R52, R72, R84.reuse, R52 ;  /* 0x000000544834723c */ /* 0x088ff00000001834 */
[C---:B------:R-:W-:Y:S08]  /*128f0*/  HMMA.16816.F32 R56, R76.reuse, R84, R56 ;  /* 0x000000544c38723c */ /* 0x040ff00000001838 */
[-C--:B------:R-:W-:Y:S07]  /*12900*/  HMMA.16816.F32 R60, R76, R86.reuse, R60 ;  /* 0x000000564c3c723c */ /* 0x080fee000000183c */
[----:B------:R-:W-:Y:S01]  /*12910*/  FADD.FTZ R77, R135, R136 ;  /* 0x00000088874d7221 */ /* 0x000fe20000010000 */
[----:B------:R-:W-:Y:S04]  /*12920*/  HMMA.16816.F32 R64, R72, R86, R64 ;  /* 0x000000564840723c */ /* 0x000fe80000001840 */
[----:B------:R-:W-:Y:S03]  /*12930*/  FADD.FTZ R77, R116, R77 ;  /* 0x0000004d744d7221 */ /* 0x000fe60000010000 */
[----:B------:R-:W-:Y:S01]  /*12940*/  FADD.FTZ R73, R133, R134 ;  /* 0x0000008685497221 */ /* 0x000fe20000010000 */
[-C--:B-1----:R-:W-:Y:S01]  /*12950*/  HMMA.16816.F32 R160, R188, R176.reuse, R4 ;  /* 0x000000b0bca0723c */ /* 0x082fe20000001804 */
[----:B------:R-:W1:Y:S04]  /*12960*/  LDSM.16.MT88.4 R4, [R248+0xb800] ;  /* 0x00b80000f804783b */ /* 0x000e680000004200 */
[----:B------:R-:W-:Y:S02]  /*12970*/  FADD.FTZ R75, R132, R137 ;  /* 0x00000089844b7221 */ /* 0x000fe40000010000 */
[----:B------:R-:W-:Y:S01]  /*12980*/  FADD.FTZ R73, R118, R73 ;  /* 0x0000004976497221 */ /* 0x000fe20000010000 */
[C---:B------:R-:W-:Y:S04]  /*12990*/  HMMA.16816.F32 R140, R152.reuse, R176, R8 ;  /* 0x000000b0988c723c */ /* 0x040fe80000001808 */
[----:B------:R-:W-:Y:S03]  /*129a0*/  FADD.FTZ R208, R208, R75 ;  /* 0x0000004bd0d07221 */ /* 0x000fe60000010000 */
[----:B------:R-:W-:Y:S01]  /*129b0*/  FADD.FTZ R8, R174, R77 ;  /* 0x0000004dae087221 */ /* 0x000fe20000010000 */
[-C--:B------:R-:W-:Y:S04]  /*129c0*/  HMMA.16816.F32 R132, R152, R178.reuse, R12 ;  /* 0x000000b29884723c */ /* 0x080fe8000000180c */
[----:B------:R-:W-:Y:S02]  /*129d0*/  FADD.FTZ R199, R199, R208 ;  /* 0x000000d0c7c77221 */ /* 0x000fe40000010000 */
[----:B------:R-:W-:Y:S02]  /*129e0*/  FADD.FTZ R10, R172, R73 ;  /* 0x00000049ac0a7221 */ /* 0x000fe40000010000 */
[----:B------:R-:W-:Y:S01]  /*129f0*/  FADD.FTZ R206, R206, R199 ;  /* 0x000000c7cece7221 */ /* 0x000fe20000010000 */
[C---:B------:R-:W-:Y:S04]  /*12a00*/  HMMA.16816.F32 R176, R188.reuse, R178, R16 ;  /* 0x000000b2bcb0723c */ /* 0x040fe80000001810 */
[----:B------:R-:W-:Y:S01]  /*12a10*/  FADD.FTZ R9, R173, R122 ;  /* 0x0000007aad097221 */ /* 0x000fe20000010000 */
[----:B------:R-:W-:Y:S01]  /*12a20*/  MOV R199, R0 ;  /* 0x0000000000c77202 */ /* 0x000fe20000000f00 */
[----:B------:R-:W-:Y:S02]  /*12a30*/  FADD.FTZ R181, R181, R206 ;  /* 0x000000ceb5b57221 */ /* 0x000fe40000010000 */
[----:B------:R-:W-:Y:S01]  /*12a40*/  FADD.FTZ R197, R197, R8 ;  /* 0x00000008c5c57221 */ /* 0x000fe20000010000 */
[-C--:B--2---:R-:W-:Y:S03]  /*12a50*/  HMMA.16816.F32 R168, R188, R184.reuse, R20 ;  /* 0x000000b8bca8723c */ /* 0x084fe60000001814 */
[----:B------:R-:W-:Y:S02]  /*12a60*/  FADD.FTZ R180, R180, R181 ;  /* 0x000000b5b4b47221 */ /* 0x000fe40000010000 */
[----:B------:R-:W-:Y:S02]  /*12a70*/  FADD.FTZ R183, R183, R10 ;  /* 0x0000000ab7b77221 */ /* 0x000fe40000010000 */
[----:B------:R-:W-:Y:S01]  /*12a80*/  FADD.FTZ R131, R131, R180 ;  /* 0x000000b483837221 */ /* 0x000fe20000010000 */
[C---:B------:R-:W-:Y:S04]  /*12a90*/  HMMA.16816.F32 R148, R152.reuse, R184, R24 ;  /* 0x000000b89894723c */ /* 0x040fe80000001818 */
[----:B------:R-:W-:Y:S02]  /*12aa0*/  FADD.FTZ R130, R130, R131 ;  /* 0x0000008382827221 */ /* 0x000fe40000010000 */
[----:B------:R-:W-:Y:S01]  /*12ab0*/  FADD.FTZ R204, R204, R197 ;  /* 0x000000c5cccc7221 */ /* 0x000fe20000010000 */
[----:B------:R-:W-:Y:S01]  /*12ac0*/  MOV R197, R2 ;  /* 0x0000000200c57202 */ /* 0x000fe20000000f00 */
        /* <DEDUP_REMOVED lines=40> */
[----:B------:R-:W-:Y:S01]  /*12d50*/  FADD.FTZ R4, R196, R71 ;  /* 0x00000047c4047221 */ /* 0x000fe20000010000 */
[----:B------:R-:W-:Y:S01]  /*12d60*/  MOV R196, R3 ;  /* 0x0000000300c47202 */ /* 0x000fe20000000f00 */
[----:B------:R-:W-:Y:S03]  /*12d70*/  FADD.FTZ R99, R99, R222 ;  /* 0x000000de63637221 */ /* 0x000fe60000010000 */
[----:B------:R1:W-:Y:S01]  /*12d80*/  STL [R1+0x70], R4 ;  /* 0x0000700401007387 */ /* 0x0003e20000100800 */
        /* <DEDUP_REMOVED lines=24> */
.L_x_437:
[----:B------:R-:W3:Y:S01]  /*12f10*/  LDL.LU R8, [R1+0x70] ;  /* 0x0000700001087983 */ /* 0x000ee20000300800 */
[----:B------:R-:W-:-:S02]  /*12f20*/  MOV R14, 0x3f800000 ;  /* 0x3f800000000e7802 */ /* 0x000fc40000000f00 */
[----:B------:R-:W-:Y:S01]  /*12f30*/  MOV R13, 0x3f800000 ;  /* 0x3f800000000d7802 */ /* 0x000fe20000000f00 */
[----:B--2---:R-:W2:Y:S01]  /*12f40*/  LDL.LU R4, [R1+0x78] ;  /* 0x0000780001047983 */ /* 0x004ea20000300800 */
[----:B------:R-:W1:Y:S01]  /*12f50*/  S2UR UR6, SR_CTAID.Y ;  /* 0x00000000000679c3 */ /* 0x000e620000002600 */
[----:B------:R-:W-:Y:S02]  /*12f60*/  UISETP.NE.AND UP0, UPT, UR10, -0x1, UPT ;  /* 0xffffffff0a00788c */ /* 0x000fe4000bf05270 */
[----:B------:R-:W4:Y:S01]  /*12f70*/  LDL.LU R12, [R1+0x6c] ;  /* 0x00006c00010c7983 */ /* 0x000f220000300800 */
[----:B------:R-:W-:-:S03]  /*12f80*/  ULDC.64 UR4, c[0x0][0x1e8] ;  /* 0x00007a0000047ab9 */ /* 0x000fc60000000a00 */
[----:B------:R-:W5:Y:S04]  /*12f90*/  LDL.LU R11, [R1+0x74] ;  /* 0x00007400010b7983 */ /* 0x000f680000300800 */
[----:B------:R-:W4:Y:S01]  /*12fa0*/  LDL.LU R5, [R1+0x1c] ;  /* 0x00001c0001057983 */ /* 0x000f220000300800 */
[----:B------:R-:W-:Y:S01]  /*12fb0*/  @UP0 UIMAD.WIDE.U32 UR16, UR10, UR4, URZ ;  /* 0x000000040a1002a5 */ /* 0x000fe2000f8e003f */
[----:B------:R-:W1:Y:S01]  /*12fc0*/  S2UR UR9, SR_CTAID.X ;  /* 0x00000000000979c3 */ /* 0x000e620000002500 */
[----:B------:R-:W-:Y:S01]  /*12fd0*/  ULDC UR8, c[0x0][0x214] ;  /* 0x0000850000087ab9 */ /* 0x000fe20000000800 */
[----:B------:R-:W-:Y:S01]  /*12fe0*/  BSSY B0, `(.L_x_441) ;  /* 0x0000124000007945 */ /* 0x000fe20003800000 */
[----:B------:R-:W-:Y:S02]  /*12ff0*/  @UP0 UIMAD UR7, UR10, UR5, UR17 ;  /* 0x000000050a0702a4 */ /* 0x000fe4000f8e0211 */
[----:B------:R-:W-:-:S02]  /*13000*/  UMOV UR26, URZ ;  /* 0x0000003f001a7c82 */ /* 0x000fc40008000000 */
[----:B------:R-:W-:Y:S01]  /*13010*/  ULDC.64 UR4, c[0x0][0x1e0] ;  /* 0x0000780000047ab9 */ /* 0x000fe20000000a00 */
[----:B------:R-:W1:Y:S01]  /*13020*/  S2UR UR12, SR_CTAID.Z ;  /* 0x00000000000c79c3 */ /* 0x000e620000002700 */
[----:B------:R-:W-:Y:S02]  /*13030*/  UMOV UR27, URZ ;  /* 0x0000003f001b7c82 */ /* 0x000fe40008000000 */
[----:B-1----:R-:W-:Y:S02]  /*13040*/  @!UP0 USHF.R.S32.HI UR13, URZ, 0x1f, UR6 ;  /* 0x0000001f3f0d8899 */ /* 0x002fe40008011406 */
[----:B------:R-:W-:Y:S02]  /*13050*/  @!UP0 UIMAD.WIDE.U32 UR24, UR6, UR4, URZ ;  /* 0x00000004061882a5 */ /* 0x000fe4000f8e003f */
[----:B------:R-:W-:-:S03]  /*13060*/  @!UP0 UIMAD UR13, UR13, UR4, URZ ;  /* 0x000000040d0d82a4 */ /* 0x000fc6000f8e023f */
        /* <DEDUP_REMOVED lines=30> */
[----:B---3--:R-:W1:Y:S04]  /*13250*/  SHFL.BFLY PT, R7, R8, 0x2, 0x1f ;  /* 0x0c401f0008077f89 */ /* 0x008e6800000e0000 */
[----:B--2---:R-:W2:Y:S04]  /*13260*/  SHFL.BFLY PT, R6, R4, 0x2, 0x1f ;  /* 0x0c401f0004067f89 */ /* 0x004ea800000e0000 */
[----:B-----5:R-:W3:Y:S01]  /*13270*/  SHFL.BFLY PT, R16, R11, 0x2, 0x1f ;  /* 0x0c401f000b107f89 */ /* 0x020ee200000e0000 */
[----:B----4-:R-:W-:Y:S01]  /*13280*/  MOV R44, R5 ;  /* 0x00000005002c7202 */ /* 0x010fe20000000f00 */
[----:B-1----:R-:W-:-:S02]  /*13290*/  FADD.FTZ R7, R7, R8 ;  /* 0x0000000807077221 */ /* 0x002fc40000010000 */
[----:B------:R-:W1:Y:S01]  /*132a0*/  SHFL.BFLY PT, R8, R12, 0x2, 0x1f ;  /* 0x0c401f000c087f89 */ /* 0x000e6200000e0000 */
[----:B--2---:R-:W-:-:S03]  /*132b0*/  FADD.FTZ R6, R6, R4 ;  /* 0x0000000406067221 */ /* 0x004fc60000010000 */
[----:B------:R-:W2:Y:S04]  /*132c0*/  SHFL.BFLY PT, R10, R7, 0x1, 0x1f ;  /* 0x0c201f00070a7f89 */ /* 0x000ea800000e0000 */
[----:B------:R-:W4:Y:S01]  /*132d0*/  S2R R4, SR_TID.X ;  /* 0x0000000000047919 */ /* 0x000f220000002100 */
[----:B---3--:R-:W-:-:S03]  /*132e0*/  FADD.FTZ R16, R16, R11 ;  /* 0x0000000b10107221 */ /* 0x008fc60000010000 */
[----:B------:R-:W3:Y:S04]  /*132f0*/  SHFL.BFLY PT, R9, R6, 0x1, 0x1f ;  /* 0x0c201f0006097f89 */ /* 0x000ee800000e0000 */
[----:B------:R-:W5:Y:S01]  /*13300*/  SHFL.BFLY PT, R15, R16, 0x1, 0x1f ;  /* 0x0c201f00100f7f89 */ /* 0x000f6200000e0000 */
[----:B-1----:R-:W-:Y:S02]  /*13310*/  FADD.FTZ R8, R8, R12 ;  /* 0x0000000c08087221 */ /* 0x002fe40000010000 */
[----:B--2---:R-:W-:-:S03]  /*13320*/  FADD.FTZ R10, R7, R10 ;  /* 0x0000000a070a7221 */ /* 0x004fc60000010000 */
[----:B------:R-:W1:Y:S01]  /*13330*/  SHFL.BFLY PT, R5, R8, 0x1, 0x1f ;  /* 0x0c201f0008057f89 */ /* 0x000e6200000e0000 */
[----:B----4-:R-:W-:Y:S02]  /*13340*/  SHF.R.S32.HI R7, RZ, 0x1f, R4 ;  /* 0x0000001fff077819 */ /* 0x010fe40000011404 */
[----:B------:R-:W-:Y:S02]  /*13350*/  FSETP.NE.FTZ.AND P5, PT, R10, RZ, PT ;  /* 0x000000ff0a00720b */ /* 0x000fe40003fb5000 */
[CC--:B------:R-:W-:Y:S01]  /*13360*/  LEA.HI R11, R7.reuse, R4.reuse, RZ, 0x2 ;  /* 0x00000004070b7211 */ /* 0x0c0fe200078f10ff */
[----:B---3--:R-:W-:Y:S01]  /*13370*/  FADD.FTZ R9, R6, R9 ;  /* 0x0000000906097221 */ /* 0x008fe20000010000 */
[----:B------:R-:W-:Y:S02]  /*13380*/  LEA.HI R6, R7, R4, RZ, 0x5 ;  /* 0x0000000407067211 */ /* 0x000fe400078f28ff */
[----:B------:R-:W-:Y:S01]  /*13390*/  LOP3.LUT R17, R11, 0x3ffffffc, RZ, 0xc0, !PT ;  /* 0x3ffffffc0b117812 */ /* 0x000fe200078ec0ff */
[----:B-----5:R-:W-:Y:S01]  /*133a0*/  FADD.FTZ R15, R16, R15 ;  /* 0x0000000f100f7221 */ /* 0x020fe20000010000 */
[----:B------:R-:W-:-:S02]  /*133b0*/  FSETP.NE.FTZ.AND P4, PT, R9, RZ, PT ;  /* 0x000000ff0900720b */ /* 0x000fc40003f95000 */
[----:B------:R-:W-:Y:S02]  /*133c0*/  IADD3 R12, -R17, R4, RZ ;  /* 0x00000004110c7210 */ /* 0x000fe40007ffe1ff */
[----:B------:R-:W-:Y:S01]  /*133d0*/  FSETP.NE.FTZ.AND P0, PT, R15, RZ, PT ;  /* 0x000000ff0f00720b */ /* 0x000fe20003f15000 */
[----:B------:R-:W2:Y:S01]  /*133e0*/  @P5 MUFU.RCP R13, R10 ;  /* 0x0000000a000d5308 */ /* 0x000ea20000001000 */
[----:B------:R-:W-:Y:S01]  /*133f0*/  MOV R16, 0x3f800000 ;  /* 0x3f80000000107802 */ /* 0x000fe20000000f00 */
[----:B-1----:R-:W-:Y:S01]  /*13400*/  FADD.FTZ R8, R8, R5 ;  /* 0x0000000508087221 */ /* 0x002fe20000010000 */
[----:B------:R-:W-:-:S05]  /*13410*/  SHF.R.S32.HI R5, RZ, 0x5, R6 ;  /* 0x00000005ff057819 */ /* 0x000fca0000011406 */
[----:B------:R-:W1:Y:S01]  /*13420*/  @P4 MUFU.RCP R14, R9 ;  /* 0x00000009000e4308 */ /* 0x000e620000001000 */
[----:B------:R-:W-:Y:S02]  /*13430*/  FSETP.NE.FTZ.AND P3, PT, R8, RZ, PT ;  /* 0x000000ff0800720b */ /* 0x000fe40003f75000 */
[----:B------:R-:W-:Y:S02]  /*13440*/  LEA R5, R5, R12, 0x9 ;  /* 0x0000000c05057211 */ /* 0x000fe400078e48ff */
[----:B------:R-:W-:-:S03]  /*13450*/  MOV R12, 0x3f800000 ;  /* 0x3f800000000c7802 */ /* 0x000fc60000000f00 */
[----:B------:R-:W-:Y:S01]  /*13460*/  @P0 MUFU.RCP R16, R15 ;  /* 0x0000000f00100308 */ /* 0x000fe20000001000 */
[C---:B--2---:R-:W-:Y:S02]  /*13470*/  FMUL.FTZ R160, R13.reuse, R160 ;  /* 0x000000a00da07220 */ /* 0x044fe40000410000 */
[C---:B------:R-:W-:Y:S02]  /*13480*/  FMUL.FTZ R161, R13.reuse, R161 ;  /* 0x000000a10da17220 */ /* 0x040fe40000410000 */
[C---:B------:R-:W-:Y:S02]  /*13490*/  FMUL.FTZ R176, R13.reuse, R176 ;  /* 0x000000b00db07220 */ /* 0x040fe40000410000 */
[----:B------:R-:W-:Y:S01]  /*134a0*/  FMUL.FTZ R177, R13, R177 ;  /* 0x000000b10db17220 */ /* 0x000fe20000410000 */
[----:B------:R-:W2:Y:S01]  /*134b0*/  @P3 MUFU.RCP R12, R8 ;  /* 0x00000008000c3308 */ /* 0x000ea20000001000 */
[C---:B-1----:R-:W-:Y:S01]  /*134c0*/  FMUL.FTZ R162, R14.reuse, R162 ;  /* 0x000000a20ea27220 */ /* 0x042fe20000410000 */
[----:B------:R-:W-:Y:S01]  /*134d0*/  F2FP.PACK_AB R160, R161, R160 ;  /* 0x000000a0a1a0723e */ /* 0x000fe200000000ff */
        /* <DEDUP_REMOVED lines=10> */
[----:B------:R-:W-:Y:S01]  /*13580*/  FMUL.FTZ R187, R14, R187 ;  /* 0x000000bb0ebb7220 */ /* 0x000fe20000410000 */
[----:B------:R-:W-:Y:S01]  /*13590*/  F2FP.PACK_AB R170, R171, R170 ;  /* 0x000000aaabaa723e */ /* 0x000fe200000000ff */
[C---:B--2---:R-:W-:Y:S01]  /*135a0*/  FMUL.FTZ R140, R12.reuse, R140 ;  /* 0x0000008c0c8c7220 */ /* 0x044fe20000410000 */
        /* <DEDUP_REMOVED lines=14> */
[----:B------:R-:W1:Y:S01]  /*13690*/  @P0 MUFU.LG2 R15, R15 ;  /* 0x0000000f000f0308 */ /* 0x000e620000000c00 */
        /* <DEDUP_REMOVED lines=10> */
[--C-:B------:R-:W-:Y:S01]  /*13740*/  SHF.R.S32.HI R12, RZ, 0x2, R11.reuse ;  /* 0x00000002ff0c7819 */ /* 0x100fe2000001140b */
[C---:B------:R-:W-:Y:S01]  /*13750*/  FMUL.FTZ R174, R14.reuse, R174 ;  /* 0x000000ae0eae7220 */ /* 0x040fe20000410000 */
        /* <DEDUP_REMOVED lines=13> */
[----:B------:R-:W-:Y:S01]  /*13830*/  FMUL.FTZ R191, R14, R191 ;  /* 0x000000bf0ebf7220 */ /* 0x000fe20000410000 */
[----:B------:R-:W-:Y:S01]  /*13840*/  F2FP.PACK_AB R182, R183, R182 ;  /* 0x000000b6b7b6723e */ /* 0x000fe200000000ff */
[C---:B------:R-:W-:Y:S01]  /*13850*/  FMUL.FTZ R143, R16.reuse, R143 ;  /* 0x0000008f108f7220 */ /* 0x040fe20000410000 */
[C---:B------:R-:W-:Y:S01]  /*13860*/  SHF.L.U32 R12, R11.reuse, 0x6, RZ ;  /* 0x000000060b0c7819 */ /* 0x040fe200000006ff */
[C---:B------:R-:W-:Y:S01]  /*13870*/  FMUL.FTZ R142, R16.reuse, R142 ;  /* 0x0000008e108e7220 */ /* 0x040fe20000410000 */
[----:B------:R-:W-:Y:S01]  /*13880*/  LOP3.LUT R14, R11, 0x1, RZ, 0xc0, !PT ;  /* 0x000000010b0e7812 */ /* 0x000fe200078ec0ff */
[----:B------:R-:W-:Y:S01]  /*13890*/  FMUL.FTZ R135, R16, R135 ;  /* 0x0000008710877220 */ /* 0x000fe20000410000 */
[----:B------:R-:W-:Y:S01]  /*138a0*/  LOP3.LUT R12, R12, 0x1c0, RZ, 0xc0, !PT ;  /* 0x000001c00c0c7812 */ /* 0x000fe200078ec0ff */
[----:B------:R-:W-:Y:S01]  /*138b0*/  FMUL.FTZ R134, R16, R134 ;  /* 0x0000008610867220 */ /* 0x000fe20000410000 */
[----:B------:R-:W-:Y:S01]  /*138c0*/  ISETP.NE.U32.AND P1, PT, R14, 0x1, PT ;  /* 0x000000010e00780c */ /* 0x000fe20003f25070 */
[C---:B------:R-:W-:Y:S01]  /*138d0*/  FMUL.FTZ R168, R13.reuse, R168 ;  /* 0x000000a80da87220 */ /* 0x040fe20000410000 */
[----:B------:R-:W-:Y:S01]  /*138e0*/  MOV R14, 0xfffffff0 ;  /* 0xfffffff0000e7802 */ /* 0x000fe20000000f00 */
[C---:B------:R-:W-:Y:S01]  /*138f0*/  FMUL.FTZ R169, R13.reuse, R169 ;  /* 0x000000a90da97220 */ /* 0x040fe20000410000 */
[----:B------:R-:W-:Y:S01]  /*13900*/  LEA.HI R12, R12, R12, RZ, 0x1d ;  /* 0x0000000c0c0c7211 */ /* 0x000fe200078fe8ff */
[C---:B------:R-:W-:Y:S01]  /*13910*/  FMUL.FTZ R184, R13.reuse, R184 ;  /* 0x000000b80db87220 */ /* 0x040fe20000410000 */
[----:B------:R-:W-:Y:S01]  /*13920*/  SEL R14, R14, 0x10, !P1 ;  /* 0x000000100e0e7807 */ /* 0x000fe20004800000 */
[----:B------:R-:W-:Y:S01]  /*13930*/  FMUL.FTZ R185, R13, R185 ;  /* 0x000000b90db97220 */ /* 0x000fe20000410000 */
[----:B------:R-:W-:Y:S01]  /*13940*/  R2P PR, R11, 0x6 ;  /* 0x000000060b007804 */ /* 0x000fe20000000000 */
[C---:B------:R-:W-:Y:S01]  /*13950*/  FMUL.FTZ R151, R16.reuse, R151 ;  /* 0x0000009710977220 */ /* 0x040fe20000410000 */
[----:B------:R-:W-:Y:S01]  /*13960*/  LEA R5, R5, R12, 0x1 ;  /* 0x0000000c05057211 */ /* 0x000fe200078e08ff */
[C---:B------:R-:W-:Y:S01]  /*13970*/  FMUL.FTZ R150, R16.reuse, R150 ;  /* 0x0000009610967220 */ /* 0x040fe20000410000 */
[----:B------:R-:W-:Y:S01]  /*13980*/  MOV R12, 0x20 ;  /* 0x00000020000c7802 */ /* 0x000fe20000000f00 */
[C---:B------:R-:W-:Y:S01]  /*13990*/  FMUL.FTZ R139, R16.reuse, R139 ;  /* 0x0000008b108b7220 */ /* 0x040fe20000410000 */
[----:B------:R-:W-:Y:S01]  /*139a0*/  SHF.L.U32 R5, R5, 0x1, RZ ;  /* 0x0000000105057819 */ /* 0x000fe200000006ff */
[----:B------:R-:W-:Y:S01]  /*139b0*/  FMUL.FTZ R138, R16, R138 ;  /* 0x0000008a108a7220 */ /* 0x000fe20000410000 */
[----:B------:R-:W-:Y:S01]  /*139c0*/  SEL R12, R12, 0xffffffe0, !P1 ;  /* 0xffffffe00c0c7807 */ /* 0x000fe20004800000 */
        /* <DEDUP_REMOVED lines=9> */
[C---:B------:R-:W-:Y:S01]  /*13a60*/  IADD3 R17, R5.reuse, 0x40, RZ ;  /* 0x0000004005117810 */ /* 0x040fe20007ffe0ff */
[C---:B------:R-:W-:Y:S01]  /*13a70*/  FMUL.FTZ R158, R16.reuse, R158 ;  /* 0x0000009e109e7220 */ /* 0x040fe20000410000 */
[----:B------:R-:W-:Y:S01]  /*13a80*/  IADD3 R19, R5, R12, RZ ;  /* 0x0000000c05137210 */ /* 0x000fe20007ffe0ff */
[----:B------:R-:W-:Y:S01]  /*13a90*/  STS [R5], R160 ;  /* 0x000000a005007388 */ /* 0x000fe20000000800 */
[----:B------:R-:W-:Y:S01]  /*13aa0*/  F2FP.PACK_AB R184, R185, R184 ;  /* 0x000000b8b9b8723e */ /* 0x000fe200000000ff */
[C---:B------:R-:W-:Y:S01]  /*13ab0*/  FMUL.FTZ R147, R16.reuse, R147 ;  /* 0x0000009310937220 */ /* 0x040fe20000410000 */
[----:B------:R-:W-:Y:S01]  /*13ac0*/  @P2 IADD3 R17, R5, -0x40, RZ ;  /* 0xffffffc005112810 */ /* 0x000fe20007ffe0ff */
[----:B------:R-:W-:Y:S01]  /*13ad0*/  STS [R5+0x400], R162 ;  /* 0x000400a205007388 */ /* 0x000fe20000000800 */
[----:B------:R-:W-:Y:S01]  /*13ae0*/  IADD3 R21, R11, R12, RZ ;  /* 0x0000000c0b157210 */ /* 0x000fe20007ffe0ff */
[C---:B------:R-:W-:Y:S01]  /*13af0*/  FMUL.FTZ R146, R16.reuse, R146 ;  /* 0x0000009210927220 */ /* 0x040fe20000410000 */
[----:B------:R-:W-:Y:S01]  /*13b00*/  F2FP.PACK_AB R150, R151, R150 ;  /* 0x000000969796723e */ /* 0x000fe200000000ff */
        /* <DEDUP_REMOVED lines=17> */
[----:B------:R-:W-:Y:S01]  /*13c20*/  FMUL.FTZ R16, R16, R154 ;  /* 0x0000009a10107220 */ /* 0x000fe20000410000 */
[----:B------:R-:W-:Y:S01]  /*13c30*/  F2FP.PACK_AB R180, R181, R180 ;  /* 0x000000b4b5b4723e */ /* 0x000fe200000000ff */
[----:B-1----:R-:W-:Y:S01]  /*13c40*/  @P0 FMUL.FTZ R15, R15, 0.69314718246459960938 ;  /* 0x3f3172180f0f0820 */ /* 0x002fe20000410000 */
[----:B------:R1:W-:Y:S01]  /*13c50*/  STS [R11+0x2400], R134 ;  /* 0x002400860b007388 */ /* 0x0003e20000000800 */
[----:B------:R-:W-:-:S02]  /*13c60*/  F2FP.PACK_AB R13, R13, R188 ;  /* 0x000000bc0d0d723e */ /* 0x000fc400000000ff */
[----:B------:R-:W-:Y:S01]  /*13c70*/  F2FP.PACK_AB R190, R191, R190 ;  /* 0x000000bebfbe723e */ /* 0x000fe200000000ff */
[----:B------:R-:W-:Y:S01]  /*13c80*/  STS [R19], R168 ;  /* 0x000000a813007388 */ /* 0x000fe20000000800 */
[----:B------:R-:W-:Y:S02]  /*13c90*/  F2FP.PACK_AB R166, R167, R166 ;  /* 0x000000a6a7a6723e */ /* 0x000fe400000000ff */
[----:B------:R-:W-:Y:S01]  /*13ca0*/  F2FP.PACK_AB R152, R153, R152 ;  /* 0x000000989998723e */ /* 0x000fe200000000ff */
[----:B------:R-:W-:Y:S01]  /*13cb0*/  STS [R19+0x400], R170 ;  /* 0x000400aa13007388 */ /* 0x000fe20000000800 */
[----:B------:R-:W-:-:S03]  /*13cc0*/  F2FP.PACK_AB R16, R155, R16 ;  /* 0x000000109b10723e */ /* 0x000fc600000000ff */
[----:B------:R-:W-:Y:S04]  /*13cd0*/  STS [R21], R184 ;  /* 0x000000b815007388 */ /* 0x000fe80000000800 */
[----:B------:R-:W-:Y:S01]  /*13ce0*/  STS [R21+0x400], R186 ;  /* 0x000400ba15007388 */ /* 0x000fe20000000800 */
[----:B--2---:R-:W-:-:S03]  /*13cf0*/  IADD3 R5, R12, 0x400, R17 ;  /* 0x000004000c057810 */ /* 0x004fc60007ffe011 */
[----:B------:R-:W-:Y:S01]  /*13d00*/  STS [R19+0x2000], R148 ;  /* 0x0020009413007388 */ /* 0x000fe20000000800 */
[----:B------:R-:W-:-:S03]  /*13d10*/  IADD3 R5, R14, R5, RZ ;  /* 0x000000050e057210 */ /* 0x000fc60007ffe0ff */
[----:B------:R2:W-:Y:S01]  /*13d20*/  STS [R19+0x2400], R150 ;  /* 0x0024009613007388 */ /* 0x0005e20000000800 */
[----:B-1----:R-:W-:-:S03]  /*13d30*/  IADD3 R11, R14, R17, RZ ;  /* 0x000000110e0b7210 */ /* 0x002fc60007ffe0ff */
[----:B------:R-:W-:Y:S04]  /*13d40*/  STS [R21+0x2000], R136 ;  /* 0x0020008815007388 */ /* 0x000fe80000000800 */
[----:B------:R-:W-:Y:S04]  /*13d50*/  STS [R21+0x2400], R138 ;  /* 0x0024008a15007388 */ /* 0x000fe80000000800 */
[----:B------:R-:W-:Y:S04]  /*13d60*/  STS [R17], R172 ;  /* 0x000000ac11007388 */ /* 0x000fe80000000800 */
[----:B------:R-:W-:Y:S04]  /*13d70*/  STS [R17+0x400], R174 ;  /* 0x000400ae11007388 */ /* 0x000fe80000000800 */
[----:B------:R-:W-:Y:S04]  /*13d80*/  STS [R11], R192 ;  /* 0x000000c00b007388 */ /* 0x000fe80000000800 */
[----:B------:R-:W-:Y:S01]  /*13d90*/  STS [R11+0x400], R194 ;  /* 0x000400c20b007388 */ /* 0x000fe20000000800 */
[----:B--2---:R-:W-:-:S02]  /*13da0*/  IADD3 R19, R12, R17, RZ ;  /* 0x000000110c137210 */ /* 0x004fc40007ffe0ff */
[----:B------:R-:W-:Y:S01]  /*13db0*/  IADD3 R12, R12, R11, RZ ;  /* 0x0000000b0c0c7210 */ /* 0x000fe20007ffe0ff */
[----:B------:R-:W-:Y:S04]  /*13dc0*/  STS [R17+0x2000], R156 ;  /* 0x0020009c11007388 */ /* 0x000fe80000000800 */
[----:B------:R-:W-:Y:S04]  /*13dd0*/  STS [R17+0x2400], R158 ;  /* 0x0024009e11007388 */ /* 0x000fe80000000800 */
[----:B------:R-:W-:Y:S04]  /*13de0*/  STS [R11+0x2000], R144 ;  /* 0x002000900b007388 */ /* 0x000fe80000000800 */
[----:B------:R1:W-:Y:S04]  /*13df0*/  STS [R11+0x2400], R146 ;  /* 0x002400920b007388 */ /* 0x0003e80000000800 */
[----:B------:R-:W-:Y:S04]  /*13e00*/  STS [R19], R180 ;  /* 0x000000b413007388 */ /* 0x000fe80000000800 */
[----:B------:R-:W-:Y:S04]  /*13e10*/  STS [R19+0x400], R182 ;  /* 0x000400b613007388 */ /* 0x000fe80000000800 */
[----:B------:R2:W-:Y:S04]  /*13e20*/  STS [R12], R13 ;  /* 0x0000000d0c007388 */ /* 0x0005e80000000800 */
[----:B------:R-:W-:Y:S04]  /*13e30*/  STS [R5], R190 ;  /* 0x000000be05007388 */ /* 0x000fe80000000800 */
[----:B------:R-:W-:Y:S04]  /*13e40*/  STS [R19+0x2000], R164 ;  /* 0x002000a413007388 */ /* 0x000fe80000000800 */
[----:B------:R-:W-:Y:S01]  /*13e50*/  STS [R19+0x2400], R166 ;  /* 0x002400a613007388 */ /* 0x000fe20000000800 */
[----:B-1----:R-:W-:-:S03]  /*13e60*/  MOV R11, 0x7f800000 ;  /* 0x7f800000000b7802 */ /* 0x002fc60000000f00 */
[----:B------:R1:W-:Y:S04]  /*13e70*/  STS [R12+0x2000], R152 ;  /* 0x002000980c007388 */ /* 0x0003e80000000800 */
[----:B------:R3:W-:Y:S04]  /*13e80*/  STS [R5+0x2000], R16 ;  /* 0x0020001005007388 */ /* 0x0007e80000000800 */
[----:B------:R-:W-:Y:S01]  /*13e90*/  BAR.SYNC.DEFER_BLOCKING 0x0 ;  /* 0x0000000000007b1d */ /* 0x000fe20000010000 */
[----:B--2---:R-:W-:Y:S02]  /*13ea0*/  @P5 FMUL.FTZ R13, R10, 0.69314718246459960938 ;  /* 0x3f3172180a0d5820 */ /* 0x004fe40000410000 */
[----:B------:R-:W-:-:S02]  /*13eb0*/  @P4 FMUL.FTZ R10, R9, 0.69314718246459960938 ;  /* 0x3f317218090a4820 */ /* 0x000fc40000410000 */
[----:B------:R-:W-:Y:S02]  /*13ec0*/  @P3 FMUL.FTZ R9, R8, 0.69314718246459960938 ;  /* 0x3f31721808093820 */ /* 0x000fe40000410000 */
[----:B------:R-:W-:Y:S01]  /*13ed0*/  @P5 FFMA.FTZ R11, R68, c[0x0][0x238], R13 ;  /* 0x00008e00440b5a23 */ /* 0x000fe2000001000d */
[----:B-1----:R-:W-:Y:S01]  /*13ee0*/  MOV R12, 0x7f800000 ;  /* 0x7f800000000c7802 */ /* 0x002fe20000000f00 */
[----:B------:R-:W-:Y:S01]  /*13ef0*/  @P4 FFMA.FTZ R12, R3, c[0x0][0x238], R10 ;  /* 0x00008e00030c4a23 */ /* 0x000fe2000001000a */
[----:B---3--:R-:W-:Y:S02]  /*13f00*/  LOP3.LUT R5, R6, 0xffffffe0, RZ, 0xc0, !PT ;  /* 0xffffffe006057812 */ /* 0x008fe400078ec0ff */
[----:B------:R-:W-:Y:S01]  /*13f10*/  MOV R6, 0x7f800000 ;  /* 0x7f80000000067802 */ /* 0x000fe20000000f00 */
[----:B------:R1:W2:Y:S01]  /*13f20*/  LDS.128 R40, [R44] ;  /* 0x000000002c287984 */ /* 0x0002a20000000c00 */
[----:B------:R-:W-:Y:S01]  /*13f30*/  IADD3 R5, -R5, R4, RZ ;  /* 0x0000000405057210 */ /* 0x000fe20007ffe1ff */
[----:B------:R-:W-:-:S02]  /*13f40*/  @P0 FFMA.FTZ R6, R0, c[0x0][0x238], R15 ;  /* 0x00008e0000060a23 */ /* 0x000fc4000001000f */
[----:B------:R1:W3:Y:S01]  /*13f50*/  LDS.128 R36, [R44+0x800] ;  /* 0x000800002c247984 */ /* 0x0002e20000000c00 */
[----:B------:R-:W-:Y:S02]  /*13f60*/  LOP3.LUT P1, RZ, R5, 0x3, RZ, 0xc0, !PT ;  /* 0x0000000305ff7812 */ /* 0x000fe4000782c0ff */
[----:B------:R-:W-:Y:S01]  /*13f70*/  MOV R5, 0x7f800000 ;  /* 0x7f80000000057802 */ /* 0x000fe20000000f00 */
[----:B------:R1:W4:Y:S01]  /*13f80*/  LDS.128 R32, [R44+0x1000] ;  /* 0x001000002c207984 */ /* 0x0003220000000c00 */
[----:B------:R-:W-:-:S03]  /*13f90*/  @P3 FFMA.FTZ R5, R2, c[0x0][0x238], R9 ;  /* 0x00008e0002053a23 */ /* 0x000fc60000010009 */
[----:B------:R1:W1:Y:S04]  /*13fa0*/  LDS.128 R28, [R44+0x1800] ;  /* 0x001800002c1c7984 */ /* 0x0002680000000c00 */
[----:B------:R1:W1:Y:S04]  /*13fb0*/  LDS.128 R24, [R44+0x2000] ;  /* 0x002000002c187984 */ /* 0x0002680000000c00 */
[----:B------:R1:W1:Y:S04]  /*13fc0*/  LDS.128 R20, [R44+0x2800] ;  /* 0x002800002c147984 */ /* 0x0002680000000c00 */
        /* <DEDUP_REMOVED lines=20> */
[C---:B------:R-:W-:Y:S02]  /*14110*/  @!P5 IADD3 R3, P0, R2.reuse, UR4, RZ ;  /* 0x000000040203dc10 */ /* 0x040fe4000ff1e0ff */
[----:B------:R-:W-:Y:S02]  /*14120*/  @!P6 LEA.HI.X R15, R13, c[0x0][0x204], R0, 0x2, P1 ;  /* 0x000081000d0fea11 */ /* 0x000fe400008f1400 */
[----:B------:R-:W-:Y:S02]  /*14130*/  @!P5 LEA.HI.X.SX32 R0, R2, UR5, 0x1, P0 ;  /* 0x000000050200dc11 */ /* 0x000fe400080f0eff */
[----:B------:R-:W-:Y:S01]  /*14140*/  @!P5 LEA R48, P2, R3, c[0x0][0x200], 0x2 ;  /* 0x000080000330da11 */ /* 0x000fe200078410ff */
[----:B------:R4:W-:Y:S01]  /*14150*/  @!P6 STG.E [R14.64], R11 ;  /* 0x0000000b0e00e986 */ /* 0x0009e2000c101912 */
[----:B------:R-:W-:-:S02]  /*14160*/  @!P4 IADD3 R2, P1, R10, UR4, RZ ;  /* 0x000000040a02cc10 */ /* 0x000fc4000ff3e0ff */
[----:B------:R-:W-:Y:S02]  /*14170*/  @!P3 IADD3 R8, P0, R9, UR4, RZ ;  /* 0x000000040908bc10 */ /* 0x000fe4000ff1e0ff */
        /* <DEDUP_REMOVED lines=10> */
.L_x_442:
[----:B------:R-:W-:Y:S05]  /*14220*/  BSYNC B0 ;  /* 0x0000000000007941 */ /* 0x000fea0003800000 */
.L_x_441:
[----:B------:R-:W5:Y:S01]  /*14230*/  LDL.LU.64 R8, [R1+0x40] ;  /* 0x0000400001087983 */ /* 0x000f620000300a00 */
[----:B------:R-:W-:Y:S01]  /*14240*/  LEA.HI R4, R7, R4, RZ, 0x3 ;  /* 0x0000000407047211 */ /* 0x000fe200078f18ff */
[----:B------:R-:W-:Y:S01]  /*14250*/  UIMAD UR9, UR9, -0x80, UR14 ;  /* 0xffffff80090978a4 */ /* 0x000fe2000f8e020e */
[----:B------:R-:W-:Y:S01]  /*14260*/  BSSY B0, `(.L_x_443) ;  /* 0x0000021000007945 */ /* 0x000fe20003800000 */
[----:B----4-:R-:W4:Y:S01]  /*14270*/  S2R R5, SR_TID.X ;  /* 0x0000000000057919 */ /* 0x010f220000002100 */
[----:B------:R-:W-:Y:S02]  /*14280*/  USHF.R.S32.HI UR6, URZ, 0x1f, UR12 ;  /* 0x0000001f3f067899 */ /* 0x000fe4000801140c */
[----:B------:R-:W-:-:S02]  /*14290*/  ULDC.64 UR4, c[0x0][0x1f0] ;  /* 0x00007c0000047ab9 */ /* 0x000fc40000000a00 */
[----:B------:R-:W-:-:S04]  /*142a0*/  UIMAD UR4, UR6, UR4, URZ ;  /* 0x00000004060472a4 */ /* 0x000fc8000f8e023f */
[----:B------:R-:W-:Y:S01]  /*142b0*/  UIMAD UR4, UR12, UR5, UR4 ;  /* 0x000000050c0472a4 */ /* 0x000fe2000f8e0204 */
[----:B----4-:R-:W-:-:S04]  /*142c0*/  SHF.R.S32.HI R0, RZ, 0x1f, R5 ;  /* 0x0000001fff007819 */ /* 0x010fc80000011405 */
[----:B------:R-:W-:Y:S02]  /*142d0*/  LEA.HI R3, R0, R5, RZ, 0x3 ;  /* 0x0000000500037211 */ /* 0x000fe400078f18ff */
[----:B------:R-:W4:Y:S02]  /*142e0*/  S2R R0, SR_CTAID.Z ;  /* 0x0000000000007919 */ /* 0x000f240000002700 */
[----:B------:R-:W-:Y:S02]  /*142f0*/  LOP3.LUT R2, R3, 0xfffffff8, RZ, 0xc0, !PT ;  /* 0xfffffff803027812 */ /* 0x000fe400078ec0ff */
[----:B------:R-:W-:-:S03]  /*14300*/  SHF.R.S32.HI R6, RZ, 0x3, R3 ;  /* 0x00000003ff067819 */ /* 0x000fc60000011403 */
[----:B------:R-:W-:Y:S01]  /*14310*/  IMAD.IADD R2, R5, 0x1, -R2 ;  /* 0x0000000105027824 */ /* 0x000fe200078e0a02 */
[----:B------:R-:W-:Y:S02]  /*14320*/  SHF.R.S32.HI R5, RZ, 0x3, R4 ;  /* 0x00000003ff057819 */ /* 0x000fe40000011404 */
[----:B------:R-:W-:Y:S01]  /*14330*/  SHF.R.S32.HI R7, RZ, 0x1f, R6 ;  /* 0x0000001fff077819 */ /* 0x000fe20000011406 */
[----:B------:R-:W-:-:S05]  /*14340*/  IMAD.SHL.U32 R2, R2, 0x8, RZ ;  /* 0x0000000802027824 */ /* 0x000fca00078e00ff */
[----:B------:R-:W-:Y:S02]  /*14350*/  SHF.R.S32.HI R2, RZ, 0x1f, R2 ;  /* 0x0000001fff027819 */ /* 0x000fe40000011402 */
[C---:B-----5:R-:W-:Y:S02]  /*14360*/  ISETP.GE.AND P1, PT, R8.reuse, c[0x0][0x220], PT ;  /* 0x0000880008007a0c */ /* 0x060fe40003f26270 */
[----:B------:R-:W-:-:S04]  /*14370*/  IADD3 R8, P0, R8, UR16, RZ ;  /* 0x0000001008087c10 */ /* 0x000fc8000ff1e0ff */
[----:B------:R-:W-:Y:S01]  /*14380*/  IADD3.X R9, R2, UR7, RZ, P0, !PT ;  /* 0x0000000702097c10 */ /* 0x000fe200087fe4ff */
[----:B------:R-:W-:Y:S01]  /*14390*/  IMAD.U32 R2, RZ, RZ, UR11 ;  /* 0x0000000bff027e24 */ /* 0x000fe2000f8e00ff */
[----:B------:R-:W-:-:S03]  /*143a0*/  ISETP.GE.OR P0, PT, R5, UR9, P1 ;  /* 0x0000000905007c0c */ /* 0x000fc60008f06670 */
[----:B----4-:R-:W-:-:S04]  /*143b0*/  IMAD.WIDE.U32 R8, R0, c[0x0][0x1f0], R8 ;  /* 0x00007c0000087a25 */ /* 0x010fc800078e0008 */
[----:B------:R-:W-:Y:S01]  /*143c0*/  IMAD.WIDE R10, R2, 0x80, R6 ;  /* 0x00000080020a7825 */ /* 0x000fe200078e0206 */
[----:B------:R-:W-:-:S05]  /*143d0*/  IADD3 R13, R9, UR4, RZ ;  /* 0x00000004090d7c10 */ /* 0x000fca000fffe0ff */
        /* <DEDUP_REMOVED lines=8> */
[----:B--2---:R2:W-:Y:S02]  /*14460*/  STG.E.128 [R14.64], R40 ;  /* 0x000000280e007986 */ /* 0x0045e4000c101d12 */
.L_x_444:
[----:B------:R-:W-:Y:S05]  /*14470*/  BSYNC B0 ;  /* 0x0000000000007941 */ /* 0x000fea0003800000 */
.L_x_443:
[----:B------:R-:W-:Y:S01]  /*14480*/  LEA.HI.SX32 R4, R4, 0x10, 0x1d ;  /* 0x0000001004047811 */ /* 0x000fe200078feaff */
[----:B------:R-:W-:Y:S03]  /*14490*/  BSSY B0, `(.L_x_445) ;  /* 0x000000e000007945 */ /* 0x000fe60003800000 */
[----:B------:R-:W-:-:S13]  /*144a0*/  ISETP.GE.OR P0, PT, R4, UR9, P1 ;  /* 0x0000000904007c0c */ /* 0x000fda0008f06670 */
        /* <DEDUP_REMOVED lines=11> */
[----:B---3--:R3:W-:Y:S02]  /*14560*/  STG.E.128 [R2.64], R36 ;  /* 0x0000002402007986 */ /* 0x0087e4000c101d12 */
.L_x_446:
[----:B------:R-:W-:Y:S05]  /*14570*/  BSYNC B0 ;  /* 0x0000000000007941 */ /* 0x000fea0003800000 */
.L_x_445:
[----:B------:R-:W-:Y:S01]  /*14580*/  IADD3 R0, R6, 0x20, RZ ;  /* 0x0000002006007810 */ /* 0x000fe20007ffe0ff */
[----:B------:R-:W-:Y:S03]  /*14590*/  BSSY B0, `(.L_x_447) ;  /* 0x000000e000007945 */ /* 0x000fe60003800000 */
[----:B------:R-:W-:-:S13]  /*145a0*/  ISETP.GE.OR P0, PT, R0, UR22, P1 ;  /* 0x0000001600007c0c */ /* 0x000fda0008f06670 */
        /* <DEDUP_REMOVED lines=12> */
.L_x_448:
[----:B------:R-:W-:Y:S05]  /*14670*/  BSYNC B0 ;  /* 0x0000000000007941 */ /* 0x000fea0003800000 */
.L_x_447:
        /* <DEDUP_REMOVED lines=15> */
.L_x_450:
[----:B------:R-:W-:Y:S05]  /*14770*/  BSYNC B0 ;  /* 0x0000000000007941 */ /* 0x000fea0003800000 */
.L_x_449:
[----:B------:R-:W-:Y:S01]  /*14780*/  IADD3 R0, R6, 0x40, RZ ;  /* 0x0000004006007810 */ /* 0x000fe20007ffe0ff */
[----:B------:R-:W-:Y:S03]  /*14790*/  BSSY B0, `(.L_x_451) ;  /* 0x000000e000007945 */ /* 0x000fe60003800000 */
[----:B------:R-:W-:-:S13]  /*147a0*/  ISETP.GE.OR P0, PT, R0, UR22, P1 ;  /* 0x0000001600007c0c */ /* 0x000fda0008f06670 */
[----:B------:R-:W-:Y:S05]  /*147b0*/  @P0 BRA `(.L_x_452) ;  /* 0x000000b000000947 */ /* 0x000fea0003800000 */
[----:B-1-3--:R-:W-:Y:S01]  /*147c0*/  IADD3 R2, P0, R10, 0x40, RZ ;  /* 0x000000400a027810 */ /* 0x00afe20007f1e0ff */
        /* <DEDUP_REMOVED lines=10> */
.L_x_452:
[----:B------:R-:W-:Y:S05]  /*14870*/  BSYNC B0 ;  /* 0x0000000000007941 */ /* 0x000fea0003800000 */
.L_x_451:
        /* <DEDUP_REMOVED lines=15> */
.L_x_454:
[----:B------:R-:W-:Y:S05]  /*14970*/  BSYNC B0 ;  /* 0x0000000000007941 */ /* 0x000fea0003800000 */
.L_x_453:
        /* <DEDUP_REMOVED lines=15> */
.L_x_456:
[----:B------:R-:W-:Y:S05]  /*14a70*/  BSYNC B0 ;  /* 0x0000000000007941 */ /* 0x000fea0003800000 */
.L_x_455:
[----:B------:R-:W-:-:S04]  /*14a80*/  IADD3 R6, R6, 0x70, RZ ;  /* 0x0000007006067810 */ /* 0x000fc80007ffe0ff */
[----:B------:R-:W-:-:S13]  /*14a90*/  ISETP.GE.OR P1, PT, R6, UR22, P1 ;  /* 0x0000001606007c0c */ /* 0x000fda0008f26670 */
[----:B------:R-:W-:Y:S05]  /*14aa0*/  @P1 EXIT ;  /* 0x000000000000194d */ /* 0x000fea0003800000 */
[----:B------:R-:W-:Y:S01]  /*14ab0*/  IADD3 R0, P0, R10, 0x70, RZ ;  /* 0x000000700a007810 */ /* 0x000fe20007f1e0ff */
[----:B------:R-:W-:Y:S01]  /*14ac0*/  IMAD.MOV.U32 R4, RZ, RZ, R8 ;  /* 0x000000ffff047224 */ /* 0x000fe200078e0008 */
[----:B------:R-:W-:-:S03]  /*14ad0*/  MOV R5, R13 ;  /* 0x0000000d00057202 */ /* 0x000fc60000000f00 */
[----:B------:R-:W-:Y:S02]  /*14ae0*/  IMAD.X R10, RZ, RZ, R11, P0 ;  /* 0x000000ffff0a7224 */ /* 0x000fe400000e060b */
[----:B------:R-:W-:-:S04]  /*14af0*/  IMAD.WIDE.U32 R4, R0, c[0x0][0x1e8], R4 ;  /* 0x00007a0000047a25 */ /* 0x000fc800078e0004 */
[----:B-1-3--:R-:W-:Y:S01]  /*14b00*/  IMAD R3, R10, c[0x0][0x1e8], RZ ;  /* 0x00007a000a037a24 */ /* 0x00afe200078e02ff */
[----:B------:R-:W-:-:S03]  /*14b10*/  LEA R2, P0, R4, c[0x0][0x1d0], 0x1 ;  /* 0x0000740004027a11 */ /* 0x000fc600078008ff */
[----:B------:R-:W-:-:S05]  /*14b20*/  IMAD R3, R0, c[0x0][0x1ec], R3 ;  /* 0x00007b0000037a24 */ /* 0x000fca00078e0203 */
[----:B------:R-:W-:-:S04]  /*14b30*/  IADD3 R3, R5, R3, RZ ;  /* 0x0000000305037210 */ /* 0x000fc80007ffe0ff */
[----:B------:R-:W-:-:S05]  /*14b40*/  LEA.HI.X R3, R4, c[0x0][0x1d4], R3, 0x1, P0 ;  /* 0x0000750004037a11 */ /* 0x000fca00000f0c03 */
[----:B------:R-:W-:Y:S01]  /*14b50*/  STG.E.128 [R2.64], R44 ;  /* 0x0000002c02007986 */ /* 0x000fe2000c101d12 */
[----:B------:R-:W-:Y:S05]  /*14b60*/  EXIT ;  /* 0x000000000000794d */ /* 0x000fea0003800000 */
.L_x_383:
[----:B------:R-:W-:Y:S01]  /*14b70*/  UISETP.NE.AND UP4, UPT, UR10, -0x1, UPT ;  /* 0xffffffff0a00788c */ /* 0x000fe2000bf85270 */
[----:B------:R-:W-:Y:S01]  /*14b80*/  SHF.R.S32.HI R3, RZ, 0x1f, R4 ;  /* 0x0000001fff037819 */ /* 0x000fe20000011404 */
[----:B------:R-:W-:Y:S01]  /*14b90*/  ULDC.64 UR4, c[0x0][0x1e8] ;  /* 0x00007a0000047ab9 */ /* 0x000fe20000000a00 */
[----:B------:R-:W1:Y:S01]  /*14ba0*/  S2R R16, SR_CTAID.Z ;  /* 0x0000000000107919 */ /* 0x000e620000002700 */
[----:B------:R-:W-:Y:S01]  /*14bb0*/  USHF.R.S32.HI UR9, URZ, 0x1f, UR16 ;  /* 0x0000001f3f097899 */ /* 0x000fe20008011410 */
[----:B------:R-:W-:Y:S01]  /*14bc0*/  LEA.HI R14, R3, R4, RZ, 0x3 ;  /* 0x00000004030e7211 */ /* 0x000fe200078f18ff */
[----:B------:R-:W-:Y:S01]  /*14bd0*/  ULDC.64 UR6, c[0x0][0x1e0] ;  /* 0x0000780000067ab9 */ /* 0x000fe20000000a00 */
[----:B------:R-:W-:Y:S01]  /*14be0*/  IMAD.U32 R21, RZ, RZ, UR11 ;  /* 0x0000000bff157e24 */ /* 0x000fe2000f8e00ff */
[----:B------:R-:W-:Y:S01]  /*14bf0*/  ULDC.U8 UR13, c[0x0][0x328] ;  /* 0x0000ca00000d7ab9 */ /* 0x000fe20000000000 */
[----:B------:R-:W-:Y:S01]  /*14c00*/  LOP3.LUT R3, R14, 0xfffffff8, RZ, 0xc0, !PT ;  /* 0xfffffff80e037812 */ /* 0x000fe200078ec0ff */
[----:B------:R-:W-:Y:S01]  /*14c10*/  UISETP.NE.AND UP3, UPT, UR13, URZ, UPT ;  /* 0x0000003f0d00728c */ /* 0x000fe2000bf65270 */
        /* <DEDUP_REMOVED lines=9> */
[----:B------:R-:W-:-:S02]  /*14cb0*/  ULDC.64 UR4, c[0x0][0x1f0] ;  /* 0x00007c0000047ab9 */ /* 0x000fc40000000a00 */
[----:B------:R-:W-:Y:S01]  /*14cc0*/  UIMAD UR4, UR9, UR4, URZ ;  /* 0x00000004090472a4 */ /* 0x000fe2000f8e023f */
[----:B------:R-:W-:Y:S01]  /*14cd0*/  IMAD.WIDE R20, R21, 0x80, R14 ;  /* 0x0000008015147825 */ /* 0x000fe200078e020e */
[----:B------:R-:W-:Y:S01]  /*14ce0*/  @!UP4 UIMAD UR17, UR15, UR7, UR17 ;  /* 0x000000070f11c2a4 */ /* 0x000fe2000f8e0211 */
[----:B------:R-:W-:Y:S01]  /*14cf0*/  ISETP.GE.AND P1, PT, R0, c[0x0][0x220], PT ;  /* 0x0000880000007a0c */ /* 0x000fe20003f26270 */
[----:B------:R-:W-:Y:S02]  /*14d00*/  ULDC.U8 UR9, c[0x0][0x329] ;  /* 0x0000ca4000097ab9 */ /* 0x000fe40000000000 */
[----:B------:R-:W-:Y:S02]  /*14d10*/  UISETP.NE.AND UP1, UPT, UR9, URZ, UPT ;  /* 0x0000003f0900728c */ /* 0x000fe4000bf25270 */
[----:B------:R-:W-:Y:S02]  /*14d20*/  UISETP.NE.OR UP2, UPT, UR9, URZ, !UP3 ;  /* 0x0000003f0900728c */ /* 0x000fe4000df45670 */
[----:B------:R-:W-:-:S02]  /*14d30*/  @!UP4 UIMAD.WIDE.U32 UR22, UR15, UR6, URZ ;  /* 0x000000060f16c2a5 */ /* 0x000fc4000f8e003f */
[----:B------:R-:W-:Y:S02]  /*14d40*/  ULDC UR7, c[0x0][0x214] ;  /* 0x0000850000077ab9 */ /* 0x000fe40000000800 */
[----:B------:R-:W-:Y:S02]  /*14d50*/  ULDC UR6, c[0x0][0x234] ;  /* 0x00008d0000067ab9 */ /* 0x000fe40000000800 */
[----:B------:R-:W-:Y:S02]  /*14d60*/  UISETP.NE.OR UP0, UPT, UR10, -0x1, UP2 ;  /* 0xffffffff0a00788c */ /* 0x000fe40009705670 */
[----:B------:R-:W-:Y:S02]  /*14d70*/  @UP1 ULDC UR9, c[0x0][0x210] ;  /* 0x0000840000091ab9 */ /* 0x000fe40000000800 */
[----:B------:R-:W-:Y:S02]  /*14d80*/  @UP1 UIMAD UR9, UR9, UR7, URZ ;  /* 0x00000007090912a4 */ /* 0x000fe4000f8e023f */
[----:B------:R-:W-:-:S02]  /*14d90*/  @!UP1 USEL UR9, UR7, UR6, !UP3 ;  /* 0x0000000607099287 */ /* 0x000fc4000d800000 */
[----:B------:R-:W-:Y:S02]  /*14da0*/  UIMAD UR5, UR16, UR5, UR4 ;  /* 0x00000005100572a4 */ /* 0x000fe4000f8e0204 */
[----:B------:R-:W-:Y:S02]  /*14db0*/  @UP1 UMOV UR13, 0x1 ;  /* 0x00000001000d1882 */ /* 0x000fe40000000000 */
[----:B------:R-:W-:Y:S02]  /*14dc0*/  ULDC UR4, c[0x0][0x1c0] ;  /* 0x0000700000047ab9 */ /* 0x000fe40000000800 */
[----:B------:R-:W-:Y:S02]  /*14dd0*/  @!UP1 UIMAD UR13, UR9, UR4, URZ ;  /* 0x00000004090d92a4 */ /* 0x000fe4000f8e023f */
[----:B------:R-:W-:Y:S02]  /*14de0*/  @!UP4 UMOV UR20, UR22 ;  /* 0x000000160014cc82 */ /* 0x000fe40008000000 */
[----:B------:R-:W-:Y:S01]  /*14df0*/  @!UP4 UIADD3 UR8, UR23, UR17, URZ ;  /* 0x000000111708c290 */ /* 0x000fe2000fffe03f */
[----:B------:R-:W-:Y:S01]  /*14e00*/  IADD3 R2, P0, R0, UR20, RZ ;  /* 0x0000001400027c10 */ /* 0x000fe2000ff1e0ff */
[----:B------:R-:W-:-:S02]  /*14e10*/  UIADD3 UR14, -UR12, UR14, URZ ;  /* 0x0000000e0c0e7290 */ /* 0x000fc4000fffe13f */
[----:B------:R-:W-:Y:S02]  /*14e20*/  UIMAD UR13, UR15, UR13, URZ ;  /* 0x0000000d0f0d72a4 */ /* 0x000fe4000f8e023f */
[----:B------:R-:W-:Y:S01]  /*14e30*/  @!UP0 UIMAD UR10, UR15, UR7, URZ ;  /* 0x000000070f0a82a4 */ /* 0x000fe2000f8e023f */
[----:B------:R-:W-:Y:S01]  /*14e40*/  LEA.HI.X.SX32 R3, R0, UR8, 0x1, P0 ;  /* 0x0000000800037c11 */ /* 0x000fe200080f0eff */
[----:B------:R-:W-:Y:S01]  /*14e50*/  @UP1 ULDC UR21, c[0x0][0x210] ;  /* 0x0000840000151ab9 */ /* 0x000fe20000000800 */
[C---:B------:R-:W-:Y:S01]  /*14e60*/  ISETP.GE.OR P0, PT, R14.reuse, UR14, P1 ;  /* 0x0000000e0e007c0c */ /* 0x040fe20008f06670 */
[----:B------:R-:W-:Y:S01]  /*14e70*/  USEL UR13, UR13, URZ, UP2 ;  /* 0x0000003f0d0d7287 */ /* 0x000fe20009000000 */
[----:B------:R-:W-:Y:S01]  /*14e80*/  ISETP.GE.AND P2, PT, R14, UR14, PT ;  /* 0x0000000e0e007c0c */ /* 0x000fe2000bf46270 */
[----:B------:R-:W-:Y:S01]  /*14e90*/  @!UP1 UMOV UR21, 0x1 ;  /* 0x0000000100159882 */ /* 0x000fe20000000000 */
[----:B-1----:R-:W-:Y:S01]  /*14ea0*/  IMAD.WIDE.U32 R16, R16, c[0x0][0x1f0], R2 ;  /* 0x00007c0010107a25 */ /* 0x002fe200078e0002 */
[----:B------:R-:W-:Y:S01]  /*14eb0*/  UIMAD UR12, UR12, UR21, URZ ;  /* 0x000000150c0c72a4 */ /* 0x000fe2000f8e023f */
[----:B------:R-:W-:Y:S01]  /*14ec0*/  P2R R12, PR, RZ, 0x4 ;  /* 0x00000004ff0c7803 */ /* 0x000fe20000000000 */
[----:B------:R-:W-:-:S02]  /*14ed0*/  UIMAD UR13, UR16, UR9, UR13 ;  /* 0x00000009100d72a4 */ /* 0x000fc4000f8e020d */
[----:B------:R-:W-:Y:S01]  /*14ee0*/  UMOV UR24, URZ ;  /* 0x0000003f00187c82 */ /* 0x000fe20008000000 */
[----:B------:R-:W-:Y:S01]  /*14ef0*/  IADD3 R19, R17, UR5, RZ ;  /* 0x0000000511137c10 */ /* 0x000fe2000fffe0ff */
[----:B------:R-:W-:Y:S02]  /*14f00*/  @!UP2 UMOV UR24, UR10 ;  /* 0x0000000a0018ac82 */ /* 0x000fe40008000000 */
        /* <DEDUP_REMOVED lines=15> */
.L_x_458:
[----:B------:R-:W-:Y:S05]  /*15000*/  BSYNC B0 ;  /* 0x0000000000007941 */ /* 0x000fea0003800000 */
.L_x_457:
        /* <DEDUP_REMOVED lines=17> */
.L_x_460:
[----:B------:R-:W-:Y:S05]  /*15120*/  BSYNC B0 ;  /* 0x0000000000007941 */ /* 0x000fea0003800000 */
.L_x_459:
        /* <DEDUP_REMOVED lines=16> */
.L_x_462:
[----:B------:R-:W-:Y:S05]  /*15230*/  BSYNC B0 ;  /* 0x0000000000007941 */ /* 0x000fea0003800000 */
.L_x_461:
        /* <DEDUP_REMOVED lines=16> */
.L_x_464:
[----:B------:R-:W-:Y:S05]  /*15340*/  BSYNC B0 ;  /* 0x0000000000007941 */ /* 0x000fea0003800000 */
.L_x_463:
        /* <DEDUP_REMOVED lines=16> */
.L_x_466:
[----:B------:R-:W-:Y:S05]  /*15450*/  BSYNC B0 ;  /* 0x0000000000007941 */ /* 0x000fea0003800000 */
.L_x_465:
        /* <DEDUP_REMOVED lines=16> */
.L_x_468:
[----:B------:R-:W-:Y:S05]  /*15560*/  BSYNC B0 ;  /* 0x0000000000007941 */ /* 0x000fea0003800000 */
.L_x_467:
        /* <DEDUP_REMOVED lines=16> */
.L_x_470:
[----:B------:R-:W-:Y:S05]  /*15670*/  BSYNC B0 ;  /* 0x0000000000007941 */ /* 0x000fea0003800000 */
.L_x_469:
        /* <DEDUP_REMOVED lines=15> */
.L_x_472:
[----:B------:R-:W-:Y:S05]  /*15770*/  BSYNC B0 ;  /* 0x0000000000007941 */ /* 0x000fea0003800000 */
.L_x_471:
        /* <DEDUP_REMOVED lines=72> */
.L_x_473:
        /* <DEDUP_REMOVED lines=16> */
.L_x_2119:


//--------------------- .text._ZN5flash16flash_fwd_kernelI23Flash_fwd_kernel_traitsILi64ELi128ELi128ELi4ELb0ELb0EN7cutlass6half_tE19Flash_kernel_traitsILi64ELi128ELi128ELi4ES3_EELb0ELb0ELb1ELb0ELb0ELb1ELb0ELb0EEEvNS_16Flash_fwd_paramsE --------------------------
	.section	.text._ZN5flash16flash_fwd_kernelI23Flash_fwd_kernel_traitsILi64ELi128ELi128ELi4ELb0ELb0EN7cutlass6half_tE19Flash_kernel_traitsILi64ELi128ELi128ELi4ES3_EELb0ELb0ELb1ELb0ELb0ELb1ELb0ELb0EEEvNS_16Flash_fwd_paramsE,"ax",@progbits
	.sectioninfo	@"SHI_REGISTERS=255"
	.align	128
        .global         _ZN5flash16flash_fwd_kernelI23Flash_fwd_kernel_traitsILi64ELi128ELi128ELi4ELb0ELb0EN7cutlass6half_tE19Flash_kernel_traitsILi64ELi128ELi128ELi4ES3_EELb0ELb0ELb1ELb0ELb0ELb1ELb0ELb0EEEvNS_16Flash_fwd_paramsE
        .type           _ZN5flash16flash_fwd_kernelI23Flash_fwd_kernel_traitsILi64ELi128ELi128ELi4ELb0ELb0EN7cutlass6half_tE19Flash_kernel_traitsILi64ELi128ELi128ELi4ES3_EELb0ELb0ELb1ELb0ELb0ELb1ELb0ELb0EEEvNS_16Flash_fwd_paramsE,@function
        .size           _ZN5flash16flash_fwd_kernelI23Flash_fwd_kernel_traitsILi64ELi128ELi128ELi4ELb0ELb0EN7cutlass6half_tE19Flash_kernel_traitsILi64ELi128ELi128ELi4ES3_EELb0ELb0ELb1ELb0ELb0ELb1ELb0ELb0EEEvNS_16Flash_fwd_paramsE,(.L_x_2120 - _ZN5flash16flash_fwd_kernelI23Flash_fwd_kernel_traitsILi64ELi128ELi128ELi4ELb0ELb0EN7cutlass6half_tE19Flash_kernel_traitsILi64ELi128ELi128ELi4ES3_EELb0ELb0ELb1ELb0ELb0ELb1ELb0ELb0EEEvNS_16Flash_fwd_paramsE)
        .other          _ZN5flash16flash_fwd_kernelI23Flash_fwd_kernel_traitsILi64ELi128ELi128ELi4ELb0ELb0EN7cutlass6half_tE19Flash_kernel_traitsILi64ELi128ELi128ELi4ES3_EELb0ELb0ELb1ELb0ELb0ELb1ELb0ELb0EEEvNS_16Flash_fwd_paramsE,@"STO_CUDA_ENTRY STV_DEFAULT"
_ZN5flash16flash_fwd_kernelI23Flash_fwd_kernel_traitsILi64ELi128ELi128ELi4ELb0ELb0EN7cutlass6half_tE19Flash_kernel_traitsILi64ELi128ELi128ELi4ES3_EELb0ELb0ELb1ELb0ELb0ELb1ELb0ELb0EEEvNS_16Flash_fwd_paramsE:
.text._ZN5flash16flash_fwd_kernelI23Flash_fwd_kernel_traitsILi64ELi128ELi128ELi4ELb0ELb0EN7cutlass6half_tE19Flash_kernel_traitsILi64ELi128ELi128ELi4ES3_EELb0ELb0ELb1ELb0ELb0ELb1ELb0ELb0EEEvNS_16Flash_fwd_paramsE:
        /* <DEDUP_REMOVED lines=36> */
[----:B------:R-:W-:Y:S02]  /*0240*/  UMOV UR15, URZ ;  /* 0x0000003f000f7c82 */ /* 0x000fe40008000000 */
        /* <DEDUP_REMOVED lines=19> */
.L_x_474:
[----:B------:R-:W-:Y:S02]  /*0380*/  ULDC UR6, c[0x0][0x218] ;  /* 0x0000860000067ab9 */ /* 0x000fe40000000800 */
.L_x_475:
        /* <DEDUP_REMOVED lines=21> */
[----:B------:R-:W-:Y:S01]  /*04e0*/  UIADD3 UR6, UR14, UR13, -UR16 ;  /* 0x0000000d0e067290 */ /* 0x000fe2000fffe810 */
[----:B------:R-:W1:Y:S01]  /*04f0*/  S2R R240, SR_TID.X ;  /* 0x0000000000f07919 */ /* 0x000e620000002100 */
[----:B------:R-:W-:Y:S02]  /*0500*/  UIADD3 UR7, UR14, 0x7f, URZ ;  /* 0x0000007f0e077890 */ /* 0x000fe4000fffe03f */
[----:B------:R-:W-:Y:S02]  /*0510*/  ULDC UR8, c[0x0][0x2e4] ;  /* 0x0000b90000087ab9 */ /* 0x000fe40000000800 */
[----:B------:R-:W-:Y:S02]  /*0520*/  UIADD3 UR5, -UR16, 0xff, UR13 ;  /* 0x000000ff10057890 */ /* 0x000fe4000fffe10d */
[----:B------:R-:W-:Y:S02]  /*0530*/  ULDC UR4, c[0x0][0x2e8] ;  /* 0x0000ba0000047ab9 */ /* 0x000fe40000000800 */
[----:B------:R-:W-:-:S02]  /*0540*/  UIADD3 UR8, UR6, -UR8, URZ ;  /* 0x8000000806087290 */ /* 0x000fc4000fffe03f */
[----:B------:R-:W-:Y:S02]  /*0550*/  USHF.R.S32.HI UR6, URZ, 0x1f, UR7 ;  /* 0x0000001f3f067899 */ /* 0x000fe40008011407 */
[----:B------:R-:W-:Y:S02]  /*0560*/  UIADD3 UR4, UR5, UR4, UR14 ;  /* 0x0000000405047290 */ /* 0x000fe4000fffe00e */
[----:B------:R-:W-:Y:S02]  /*0570*/  ULEA.HI UR7, UR6, UR7, URZ, 0x7 ;  /* 0x0000000706077291 */ /* 0x000fe4000f8f383f */
[----:B------:R-:W-:Y:S02]  /*0580*/  USHF.R.S32.HI UR5, URZ, 0x1f, UR8 ;  /* 0x0000001f3f057899 */ /* 0x000fe40008011408 */
[----:B------:R-:W-:Y:S02]  /*0590*/  USHF.R.S32.HI UR6, URZ, 0x1f, UR4 ;  /* 0x0000001f3f067899 */ /* 0x000fe40008011404 */
[----:B------:R-:W-:-:S02]  /*05a0*/  ULEA.HI UR5, UR5, UR8, URZ, 0x7 ;  /* 0x0000000805057291 */ /* 0x000fc4000f8f383f */
[----:B------:R-:W-:Y:S02]  /*05b0*/  ULEA.HI UR6, UR6, UR4, URZ, 0x7 ;  /* 0x0000000406067291 */ /* 0x000fe4000f8f383f */
[----:B------:R-:W-:Y:S02]  /*05c0*/  USHF.R.S32.HI UR7, URZ, 0x7, UR7 ;  /* 0x000000073f077899 */ /* 0x000fe40008011407 */
[----:B------:R-:W-:Y:S02]  /*05d0*/  USHF.R.S32.HI UR5, URZ, 0x7, UR5 ;  /* 0x000000073f057899 */ /* 0x000fe40008011405 */
[----:B------:R-:W-:Y:S02]  /*05e0*/  USHF.R.S32.HI UR8, URZ, 0x7, UR6 ;  /* 0x000000073f087899 */ /* 0x000fe40008011406 */
[----:B------:R-:W-:Y:S02]  /*05f0*/  UISETP.LT.AND UP1, UPT, URZ, UR5, UPT ;  /* 0x000000053f00728c */ /* 0x000fe4000bf21270 */
[----:B------:R-:W-:-:S02]  /*0600*/  UISETP.LT.AND UP0, UPT, UR7, UR8, UPT ;  /* 0x000000080700728c */ /* 0x000fc4000bf01270 */
[----:B------:R-:W-:Y:S02]  /*0610*/  USEL UR9, URZ, UR5, !UP1 ;  /* 0x000000053f097287 */ /* 0x000fe4000c800000 */
[----:B------:R-:W-:-:S04]  /*0620*/  USEL UR8, UR7, UR8, UP0 ;  /* 0x0000000807087287 */ /* 0x000fc80008000000 */
[----:B------:R-:W-:-:S06]  /*0630*/  UISETP.GT.AND UP0, UPT, UR8, UR9, UPT ;  /* 0x000000090800728c */ /* 0x000fcc000bf04270 */
[----:B------:R-:W-:-:S13]  /*0640*/  PLOP3.LUT P0, PT, PT, PT, UP0, 0x80, 0x0 ;  /* 0x000000000000781c */ /* 0x000fda0003f0f008 */
[----:B------:R-:W-:Y:S05]  /*0650*/  @P0 BRA `(.L_x_476) ;  /* 0x00000f9000000947 */ /* 0x000fea0003800000 */
[----:B-1----:R-:W-:Y:S01]  /*0660*/  UISETP.NE.AND UP0, UPT, UR10, -0x1, UPT ;  /* 0xffffffff0a00788c */ /* 0x002fe2000bf05270 */
[----:B------:R-:W-:Y:S01]  /*0670*/  SHF.R.S32.HI R4, RZ, 0x1f, R240 ;  /* 0x0000001fff047819 */ /* 0x000fe200000114f0 */
[----:B------:R-:W-:Y:S01]  /*0680*/  ULDC.64 UR4, c[0x0][0x1e0] ;  /* 0x0000780000047ab9 */ /* 0x000fe20000000a00 */
[----:B------:R-:W1:Y:S01]  /*0690*/  S2R R2, SR_CTAID.Z ;  /* 0x0000000000027919 */ /* 0x000e620000002700 */
[----:B------:R-:W-:Y:S01]  /*06a0*/  USHF.R.S32.HI UR15, URZ, 0x1f, UR12 ;  /* 0x0000001f3f0f7899 */ /* 0x000fe2000801140c */
[----:B------:R-:W-:Y:S01]  /*06b0*/  LEA.HI R4, R4, R240, RZ, 0x3 ;  /* 0x000000f004047211 */ /* 0x000fe200078f18ff */
[----:B------:R-:W-:Y:S01]  /*06c0*/  ULDC.64 UR6, c[0x0][0x1e8] ;  /* 0x00007a0000067ab9 */ /* 0x000fe20000000a00 */
[----:B------:R-:W2:Y:S01]  /*06d0*/  S2R R3, SR_CTAID.X ;  /* 0x0000000000037919 */ /* 0x000ea20000002500 */
[----:B------:R-:W-:Y:S01]  /*06e0*/  ULDC UR9, c[0x0][0x214] ;  /* 0x0000850000097ab9 */ /* 0x000fe20000000800 */
[----:B------:R-:W-:Y:S01]  /*06f0*/  LOP3.LUT R0, R4, 0x1ffffff8, RZ, 0xc0, !PT ;  /* 0x1ffffff804007812 */ /* 0x000fe200078ec0ff */
[----:B------:R-:W-:Y:S01]  /*0700*/  ULDC UR8, c[0x0][0x234] ;  /* 0x00008d0000087ab9 */ /* 0x000fe20000000800 */
[----:B------:R-:W-:Y:S01]  /*0710*/  SHF.R.S32.HI R4, RZ, 0x3, R4 ;  /* 0x00000003ff047819 */ /* 0x000fe20000011404 */
[----:B------:R-:W-:Y:S01]  /*0720*/  @!UP0 USHF.R.S32.HI UR14, URZ, 0x1f, UR11 ;  /* 0x0000001f3f0e8899 */ /* 0x000fe2000801140b */
[----:B------:R-:W-:Y:S01]  /*0730*/  BSSY B0, `(.L_x_477) ;  /* 0x0000039000007945 */ /* 0x000fe20003800000 */
[----:B------:R-:W-:Y:S01]  /*0740*/  @!UP0 UIMAD.WIDE.U32 UR20, UR11, UR4, URZ ;  /* 0x000000040b1482a5 */ /* 0x000fe2000f8e003f */
[----:B------:R-:W-:Y:S01]  /*0750*/  IMAD.IADD R0, R240, 0x1, -R0 ;  /* 0x00000001f0007824 */ /* 0x000fe200078e0a00 */
[----:B------:R-:W-:Y:S01]  /*0760*/  @!UP0 UIMAD UR14, UR14, UR4, URZ ;  /* 0x000000040e0e82a4 */ /* 0x000fe2000f8e023f */
[----:B------:R-:W-:Y:S01]  /*0770*/  SHF.R.S32.HI R5, RZ, 0x1f, R4 ;  /* 0x0000001fff057819 */ /* 0x000fe20000011404 */
[----:B------:R-:W-:Y:S01]  /*0780*/  @UP0 UIMAD.WIDE.U32 UR22, UR10, UR6, URZ ;  /* 0x000000060a1602a5 */ /* 0x000fe2000f8e003f */
[----:B------:R-:W-:Y:S01]  /*0790*/  IMAD.SHL.U32 R0, R0, 0x8, RZ ;  /* 0x0000000800007824 */ /* 0x000fe200078e00ff */
[----:B------:R-:W-:-:S02]  /*07a0*/  ULDC.U8 UR4, c[0x0][0x329] ;  /* 0x0000ca4000047ab9 */ /* 0x000fc40000000000 */
[----:B------:R-:W-:Y:S02]  /*07b0*/  @!UP0 UIMAD UR14, UR11, UR5, UR14 ;  /* 0x000000050b0e82a4 */ /* 0x000fe4000f8e020e */
[----:B------:R-:W-:Y:S02]  /*07c0*/  UISETP.NE.AND UP1, UPT, UR4, URZ, UPT ;  /* 0x0000003f0400728c */ /* 0x000fe4000bf25270 */
[----:B------:R-:W-:Y:S02]  /*07d0*/  ULDC.U8 UR5, c[0x0][0x328] ;  /* 0x0000ca0000057ab9 */ /* 0x000fe40000000000 */
[----:B------:R-:W-:Y:S02]  /*07e0*/  UISETP.NE.AND UP2, UPT, UR5, URZ, UPT ;  /* 0x0000003f0500728c */ /* 0x000fe4000bf45270 */
[----:B------:R-:W-:Y:S02]  /*07f0*/  ULDC UR6, c[0x0][0x1c0] ;  /* 0x0000700000067ab9 */ /* 0x000fe40000000800 */
[----:B------:R-:W-:-:S02]  /*0800*/  UISETP.NE.OR UP3, UPT, UR4, URZ, !UP2 ;  /* 0x0000003f0400728c */ /* 0x000fc4000d765670 */
[----:B------:R-:W-:Y:S02]  /*0810*/  @UP0 UIMAD UR7, UR10, UR7, UR23 ;  /* 0x000000070a0702a4 */ /* 0x000fe4000f8e0217 */
[----:B------:R-:W-:Y:S02]  /*0820*/  ULDC.64 UR4, c[0x0][0x1f0] ;  /* 0x00007c0000047ab9 */ /* 0x000fe40000000a00 */
[----:B------:R-:W-:Y:S02]  /*0830*/  UIMAD UR15, UR15, UR4, URZ ;  /* 0x000000040f0f72a4 */ /* 0x000fe4000f8e023f */
[----:B------:R-:W-:Y:S02]  /*0840*/  @UP1 UMOV UR17, 0x1 ;  /* 0x0000000100111882 */ /* 0x000fe40000000000 */
[----:B------:R-:W-:Y:S02]  /*0850*/  @UP1 ULDC UR4, c[0x0][0x210] ;  /* 0x0000840000041ab9 */ /* 0x000fe40000000800 */
[----:B------:R-:W-:-:S02]  /*0860*/  @UP1 UIMAD UR4, UR4, UR9, URZ ;  /* 0x00000009040412a4 */ /* 0x000fc4000f8e023f */
[----:B------:R-:W-:Y:S02]  /*0870*/  @!UP1 USEL UR4, UR9, UR8, !UP2 ;  /* 0x0000000809049287 */ /* 0x000fe4000d000000 */
[----:B------:R-:W-:Y:S02]  /*0880*/  @!UP0 UMOV UR22, UR20 ;  /* 0x0000001400168c82 */ /* 0x000fe40008000000 */
[----:B------:R-:W-:Y:S01]  /*0890*/  @!UP1 UIMAD UR17, UR4, UR6, URZ ;  /* 0x00000006041192a4 */ /* 0x000fe2000f8e023f */
[----:B------:R-:W-:Y:S01]  /*08a0*/  IADD3 R8, P0, R0, UR22, RZ ;  /* 0x0000001600087c10 */ /* 0x000fe2000ff1e0ff */
[----:B------:R-:W-:Y:S02]  /*08b0*/  @!UP0 UIADD3 UR7, UR21, UR14, URZ ;  /* 0x0000000e15078290 */ /* 0x000fe4000fffe03f */
[----:B------:R-:W-:Y:S02]  /*08c0*/  UIADD3 UR16, -UR13, UR16, URZ ;  /* 0x000000100d107290 */ /* 0x000fe4000fffe13f */
[----:B------:R-:W-:-:S02]  /*08d0*/  @!UP3 UIMAD UR20, UR11, UR9, URZ ;  /* 0x000000090b14b2a4 */ /* 0x000fc4000f8e023f */
[----:B------:R-:W-:Y:S01]  /*08e0*/  UIMAD UR17, UR11, UR17, URZ ;  /* 0x000000110b1172a4 */ /* 0x000fe2000f8e023f */
[----:B------:R-:W-:Y:S01]  /*08f0*/  LEA.HI.X.SX32 R9, R0, UR7, 0x1, P0 ;  /* 0x0000000700097c11 */ /* 0x000fe200080f0eff */
[----:B------:R-:W-:Y:S01]  /*0900*/  @!UP3 USEL UR20, UR20, UR10, !UP0 ;  /* 0x0000000a1414b287 */ /* 0x000fe2000c000000 */
[----:B------:R-:W-:Y:S01]  /*0910*/  ISETP.GE.AND P0, PT, R4, UR16, PT ;  /* 0x0000001004007c0c */ /* 0x000fe2000bf06270 */
[----:B------:R-:W-:Y:S02]  /*0920*/  @UP1 ULDC UR23, c[0x0][0x210] ;  /* 0x0000840000171ab9 */ /* 0x000fe40000000800 */
[----:B------:R-:W-:Y:S01]  /*0930*/  USEL UR17, UR17, URZ, UP3 ;  /* 0x0000003f11117287 */ /* 0x000fe20009800000 */
[----:B-1----:R-:W-:Y:S01]  /*0940*/  IMAD.WIDE.U32 R8, R2, c[0x0][0x1f0], R8 ;  /* 0x00007c0002087a25 */ /* 0x002fe200078e0008 */
[----:B------:R-:W-:Y:S02]  /*0950*/  @!UP1 UMOV UR23, 0x1 ;  /* 0x0000000100179882 */ /* 0x000fe40000000000 */
[----:B------:R-:W-:Y:S01]  /*0960*/  UIMAD UR13, UR13, UR23, URZ ;  /* 0x000000170d0d72a4 */ /* 0x000fe2000f8e023f */
[----:B--2---:R-:W-:Y:S01]  /*0970*/  IMAD.WIDE R2, R3, 0x80, R4 ;  /* 0x0000008003027825 */ /* 0x004fe200078e0204 */
[----:B------:R-:W-:-:S02]  /*0980*/  UIMAD UR17, UR12, UR4, UR17 ;  /* 0x000000040c1172a4 */ /* 0x000fc4000f8e0211 */
[----:B------:R-:W-:Y:S02]  /*0990*/  UMOV UR24, URZ ;  /* 0x0000003f00187c82 */ /* 0x000fe40008000000 */
[----:B------:R-:W-:Y:S02]  /*09a0*/  @!UP3 UMOV UR24, UR20 ;  /* 0x000000140018bc82 */ /* 0x000fe40008000000 */
[----:B------:R-:W-:Y:S02]  /*09b0*/  UIMAD UR5, UR12, UR5, UR15 ;  /* 0x000000050c0572a4 */ /* 0x000fe4000f8e020f */
[----:B------:R-:W-:Y:S02]  /*09c0*/  UMOV UR25, URZ ;  /* 0x0000003f00197c82 */ /* 0x000fe40008000000 */
[----:B------:R-:W-:Y:S02]  /*09d0*/  USHF.R.S32.HI UR4, URZ, 0x1f, UR13 ;  /* 0x0000001f3f047899 */ /* 0x000fe4000801140d */
[----:B------:R-:W-:Y:S01]  /*09e0*/  @!UP3 USHF.R.S32.HI UR25, URZ, 0x1f, UR20 ;  /* 0x0000001f3f19b899 */ /* 0x000fe20008011414 */
[----:B------:R-:W-:Y:S01]  /*09f0*/  IADD3 R7, R9, UR5, RZ ;  /* 0x0000000509077c10 */ /* 0x000fe2000fffe0ff */
        /* <DEDUP_REMOVED lines=12> */
.L_x_478:
[----:B------:R-:W-:Y:S05]  /*0ac0*/  BSYNC B0 ;  /* 0x0000000000007941 */ /* 0x000fea0003800000 */
.L_x_477:
[----:B------:R-:W-:Y:S01]  /*0ad0*/  IADD3 R19, R4, 0x10, RZ ;  /* 0x0000001004137810 */ /* 0x000fe20007ffe0ff */
[----:B------:R-:W-:Y:S03]  /*0ae0*/  BSSY B0, `(.L_x_479) ;  /* 0x000000e000007945 */ /* 0x000fe60003800000 */
[----:B------:R-:W-:-:S13]  /*0af0*/  ISETP.GE.AND P0, PT, R19, UR16, PT ;  /* 0x0000001013007c0c */ /* 0x000fda000bf06270 */
        /* <DEDUP_REMOVED lines=12> */
.L_x_480:
[----:B------:R-:W-:Y:S05]  /*0bc0*/  BSYNC B0 ;  /* 0x0000000000007941 */ /* 0x000fea0003800000 */
.L_x_479:
        /* <DEDUP_REMOVED lines=15> */
.L_x_482:
[----:B------:R-:W-:Y:S05]  /*0cc0*/  BSYNC B0 ;  /* 0x0000000000007941 */ /* 0x000fea0003800000 */
.L_x_481:
        /* <DEDUP_REMOVED lines=15> */
.L_x_484:
[----:B------:R-:W-:Y:S05]  /*0dc0*/  BSYNC B0 ;  /* 0x0000000000007941 */ /* 0x000fea0003800000 */
.L_x_483:
        /* <DEDUP_REMOVED lines=15> */
.L_x_486:
[----:B------:R-:W-:Y:S05]  /*0ec0*/  BSYNC B0 ;  /* 0x0000000000007941 */ /* 0x000fea0003800000 */
.L_x_485:
        /* <DEDUP_REMOVED lines=15> */
.L_x_488:
[----:B------:R-:W-:Y:S05]  /*0fc0*/  BSYNC B0 ;  /* 0x0000000000007941 */ /* 0x000fea0003800000 */
.L_x_487:
        /* <DEDUP_REMOVED lines=15> */
.L_x_490:
[----:B------:R-:W-:Y:S05]  /*10c0*/  BSYNC B0 ;  /* 0x0000000000007941 */ /* 0x000fea0003800000 */
.L_x_489:
[----:B-1----:R-:W-:Y:S01]  /*10d0*/  IADD3 R13, R4, 0x70, RZ ;  /* 0x00000070040d7810 */ /* 0x002fe20007ffe0ff */
[----:B------:R-:W-:Y:S03]  /*10e0*/  BSSY B0, `(.L_x_491) ;  /* 0x000000d000007945 */ /* 0x000fe60003800000 */
[----:B------:R-:W-:-:S13]  /*10f0*/  ISETP.GE.AND P0, PT, R13, UR16, PT ;  /* 0x000000100d007c0c */ /* 0x000fda000bf06270 */
        /* <DEDUP_REMOVED lines=11> */
.L_x_492:
[----:B------:R-:W-:Y:S05]  /*11b0*/  BSYNC B0 ;  /* 0x0000000000007941 */ /* 0x000fea0003800000 */
.L_x_491:
[----:B------:R-:W-:-:S04]  /*11c0*/  LOP3.LUT P6, RZ, R240, 0x7, RZ, 0xc0, !PT ;  /* 0x00000007f0ff7812 */ /* 0x000fc800078cc0ff */
[----:B------:R-:W-:Y:S02]  /*11d0*/  ISETP.GE.OR P2, PT, R4, UR16, P6 ;  /* 0x0000001004007c0c */ /* 0x000fe4000b746670 */
[----:B------:R-:W-:Y:S02]  /*11e0*/  ISETP.GE.OR P1, PT, R19, UR16, P6 ;  /* 0x0000001013007c0c */ /* 0x000fe4000b726670 */
[----:B------:R-:W-:Y:S02]  /*11f0*/  ISETP.GE.OR P5, PT, R18, UR16, P6 ;  /* 0x0000001012007c0c */ /* 0x000fe4000b7a6670 */
[----:B------:R-:W-:Y:S02]  /*1200*/  ISETP.GE.OR P4, PT, R17, UR16, P6 ;  /* 0x0000001011007c0c */ /* 0x000fe4000b786670 */
[----:B------:R-:W-:-:S05]  /*1210*/  ISETP.GE.OR P3, PT, R16, UR16, P6 ;  /* 0x0000001010007c0c */ /* 0x000fca000b766670 */
[----:B------:R-:W-:Y:S02]  /*1220*/  @!P2 IMAD R4, R4, UR23, RZ ;  /* 0x000000170404ac24 */ /* 0x000fe4000f8e02ff */
[----:B------:R-:W-:Y:S02]  /*1230*/  @!P1 IMAD R0, R19, UR23, RZ ;  /* 0x0000001713009c24 */ /* 0x000fe4000f8e02ff */
[----:B------:R-:W-:Y:S01]  /*1240*/  @!P2 IMAD.MOV.U32 R5, RZ, RZ, 0x7f800000 ;  /* 0x7f800000ff05a424 */ /* 0x000fe200078e00ff */
[----:B-1----:R-:W-:Y:S01]  /*1250*/  @!P2 IADD3 R3, P0, R4, UR13, RZ ;  /* 0x0000000d0403ac10 */ /* 0x002fe2000ff1e0ff */
[----:B------:R-:W-:Y:S02]  /*1260*/  @!P5 IMAD R6, R18, UR23, RZ ;  /* 0x000000171206dc24 */ /* 0x000fe4000f8e02ff */
[----:B------:R-:W-:Y:S01]  /*1270*/  @!P5 IMAD.MOV.U32 R12, RZ, RZ, 0x7f800000 ;  /* 0x7f800000ff0cd424 */ /* 0x000fe200078e00ff */
[----:B------:R-:W-:Y:S02]  /*1280*/  @!P2 LEA.HI.X.SX32 R4, R4, UR4, 0x1, P0 ;  /* 0x000000040404ac11 */ /* 0x000fe400080f0eff */
[----:B------:R-:W-:-:S04]  /*1290*/  @!P2 LEA R2, P0, R3, c[0x0][0x200], 0x2 ;  /* 0x000080000302aa11 */ /* 0x000fc800078010ff */
[----:B------:R-:W-:Y:S02]  /*12a0*/  @!P2 LEA.HI.X R3, R3, c[0x0][0x204], R4, 0x2, P0 ;  /* 0x000081000303aa11 */ /* 0x000fe400000f1404 */
[----:B------:R-:W-:-:S03]  /*12b0*/  @!P1 IADD3 R4, P0, R0, UR13, RZ ;  /* 0x0000000d00049c10 */ /* 0x000fc6000ff1e0ff */
[----:B------:R1:W-:Y:S02]  /*12c0*/  @!P2 STG.E [R2.64], R5 ;  /* 0x000000050200a986 */ /* 0x0003e4000c101912 */
[----:B-1----:R-:W-:Y:S01]  /*12d0*/  @!P1 LEA.HI.X.SX32 R3, R0, UR4, 0x1, P0 ;  /* 0x0000000400039c11 */ /* 0x002fe200080f0eff */
[----:B------:R-:W-:Y:S01]  /*12e0*/  @!P4 IMAD R5, R17, UR23, RZ ;  /* 0x000000171105cc24 */ /* 0x000fe2000f8e02ff */
[----:B------:R-:W-:Y:S02]  /*12f0*/  @!P1 LEA R2, P2, R4, c[0x0][0x200], 0x2 ;  /* 0x0000800004029a11 */ /* 0x000fe400078410ff */
[----:B------:R-:W-:Y:S02]  /*1300*/  @!P5 IADD3 R0, P0, R6, UR13, RZ ;  /* 0x0000000d0600dc10 */ /* 0x000fe4000ff1e0ff */
[----:B------:R-:W-:Y:S02]  /*1310*/  @!P1 LEA.HI.X R3, R4, c[0x0][0x204], R3, 0x2, P2 ;  /* 0x0000810004039a11 */ /* 0x000fe400010f1403 */
[----:B------:R-:W-:-:S02]  /*1320*/  @!P5 LEA.HI.X.SX32 R6, R6, UR4, 0x1, P0 ;  /* 0x000000040606dc11 */ /* 0x000fc400080f0eff */
[C---:B------:R-:W-:Y:S02]  /*1330*/  @!P5 LEA R10, P2, R0.reuse, c[0x0][0x200], 0x2 ;  /* 0x00008000000ada11 */ /* 0x040fe400078410ff */
[----:B------:R-:W-:Y:S02]  /*1340*/  @!P4 IADD3 R4, P0, R5, UR13, RZ ;  /* 0x0000000d0504cc10 */ /* 0x000fe4000ff1e0ff */
[----:B------:R-:W-:Y:S01]  /*1350*/  @!P5 LEA.HI.X R11, R0, c[0x0][0x204], R6, 0x2, P2 ;  /* 0x00008100000bda11 */ /* 0x000fe200010f1406 */
[----:B------:R-:W-:Y:S01]  /*1360*/  @!P1 IMAD.MOV.U32 R6, RZ, RZ, 0x7f800000 ;  /* 0x7f800000ff069424 */ /* 0x000fe200078e00ff */
[----:B------:R-:W-:Y:S02]  /*1370*/  ISETP.GE.OR P2, PT, R15, UR16, P6 ;  /* 0x000000100f007c0c */ /* 0x000fe4000b746670 */
[----:B------:R-:W-:Y:S01]  /*1380*/  @!P4 LEA.HI.X.SX32 R0, R5, UR4, 0x1, P0 ;  /* 0x000000040500cc11 */ /* 0x000fe200080f0eff */
[----:B------:R-:W-:Y:S01]  /*1390*/  @!P3 IMAD R5, R16, UR23, RZ ;  /* 0x000000171005bc24 */ /* 0x000fe2000f8e02ff */
[----:B------:R-:W-:Y:S01]  /*13a0*/  @!P4 LEA R8, P0, R4, c[0x0][0x200], 0x2 ;  /* 0x000080000408ca11 */ /* 0x000fe200078010ff */
[----:B------:R1:W-:Y:S01]  /*13b0*/  @!P1 STG.E [R2.64], R6 ;  /* 0x0000000602009986 */ /* 0x0003e2000c101912 */
[----:B------:R-:W-:-:S02]  /*13c0*/  ISETP.GE.OR P1, PT, R14, UR16, P6 ;  /* 0x000000100e007c0c */ /* 0x000fc4000b726670 */
[----:B------:R-:W-:Y:S01]  /*13d0*/  @!P4 LEA.HI.X R9, R4, c[0x0][0x204], R0, 0x2, P0 ;  /* 0x000081000409ca11 */ /* 0x000fe200000f1400 */
[----:B------:R2:W-:Y:S01]  /*13e0*/  @!P5 STG.E [R10.64], R12 ;  /* 0x0000000c0a00d986 */ /* 0x0005e2000c101912 */
[----:B------:R-:W-:Y:S02]  /*13f0*/  @!P3 IADD3 R0, P0, R5, UR13, RZ ;  /* 0x0000000d0500bc10 */ /* 0x000fe4000ff1e0ff */
[----:B------:R-:W-:Y:S02]  /*1400*/  ISETP.GE.OR P6, PT, R13, UR16, P6 ;  /* 0x000000100d007c0c */ /* 0x000fe4000b7c6670 */
[----:B-1----:R-:W-:Y:S01]  /*1410*/  @!P3 LEA.HI.X.SX32 R3, R5, UR4, 0x1, P0 ;  /* 0x000000040503bc11 */ /* 0x002fe200080f0eff */
[----:B------:R-:W-:Y:S01]  /*1420*/  @!P2 IMAD R2, R15, UR23, RZ ;  /* 0x000000170f02ac24 */ /* 0x000fe2000f8e02ff */
[----:B------:R-:W-:Y:S01]  /*1430*/  @!P3 LEA R6, P0, R0, c[0x0][0x200], 0x2 ;  /* 0x000080000006ba11 */ /* 0x000fe200078010ff */
[----:B--2---:R-:W-:-:S03]  /*1440*/  @!P3 IMAD.MOV.U32 R10, RZ, RZ, 0x7f800000 ;  /* 0x7f800000ff0ab424 */ /* 0x004fc600078e00ff */
[----:B------:R-:W-:Y:S01]  /*1450*/  @!P3 LEA.HI.X R7, R0, c[0x0][0x204], R3, 0x2, P0 ;  /* 0x000081000007ba11 */ /* 0x000fe200000f1403 */
[----:B------:R-:W-:Y:S01]  /*1460*/  @!P1 IMAD R3, R14, UR23, RZ ;  /* 0x000000170e039c24 */ /* 0x000fe2000f8e02ff */
[----:B------:R-:W-:-:S04]  /*1470*/  @!P2 IADD3 R0, P0, R2, UR13, RZ ;  /* 0x0000000d0200ac10 */ /* 0x000fc8000ff1e0ff */
[----:B------:R-:W-:Y:S02]  /*1480*/  @!P2 LEA.HI.X.SX32 R2, R2, UR4, 0x1, P0 ;  /* 0x000000040202ac11 */ /* 0x000fe400080f0eff */
[----:B------:R-:W-:-:S04]  /*1490*/  @!P2 LEA R4, P0, R0, c[0x0][0x200], 0x2 ;  /* 0x000080000004aa11 */ /* 0x000fc800078010ff */
        /* <DEDUP_REMOVED lines=21> */
.L_x_476:
[----:B-1----:R-:W-:Y:S02]  /*15f0*/  UISETP.NE.AND UP0, UPT, UR10, -0x1, UPT ;  /* 0xffffffff0a00788c */ /* 0x002fe4000bf05270 */
        /* <DEDUP_REMOVED lines=31> */
.L_x_493:
        /* <DEDUP_REMOVED lines=46> */
.L_x_494:
[----:B------:R-:W-:Y:S01]  /*1ad0*/  SHF.R.S32.HI R28, RZ, 0x1f, R240 ;  /* 0x0000001fff1c7819 */ /* 0x000fe200000114f0 */
[----:B------:R-:W1:Y:S01]  /*1ae0*/  S2R R3, SR_CTAID.X ;  /* 0x0000000000037919 */ /* 0x000e620000002500 */
[----:B------:R-:W-:Y:S01]  /*1af0*/  UIADD3 UR11, -UR13, UR16, URZ ;  /* 0x000000100d0b7290 */ /* 0x000fe2000fffe13f */
[----:B------:R-:W-:Y:S01]  /*1b00*/  SHF.R.S32.HI R25, RZ, 0x1f, R24 ;  /* 0x0000001fff197819 */ /* 0x000fe20000011418 */
[----:B------:R-:W-:Y:S01]  /*1b10*/  ULDC.64 UR4, c[0x0][0x1a8] ;  /* 0x00006a0000047ab9 */ /* 0x000fe20000000a00 */
[CC--:B------:R-:W-:Y:S01]  /*1b20*/  LEA.HI R2, R28.reuse, R240.reuse, RZ, 0x3 ;  /* 0x000000f01c027211 */ /* 0x0c0fe200078f18ff */
[----:B------:R-:W2:Y:S01]  /*1b30*/  S2R R6, SR_CTAID.Z ;  /* 0x0000000000067919 */ /* 0x000ea20000002700 */
[----:B------:R-:W-:Y:S01]  /*1b40*/  UIMAD UR4, UR20, UR4, URZ ;  /* 0x00000004140472a4 */ /* 0x000fe2000f8e023f */
[----:B------:R-:W-:Y:S01]  /*1b50*/  LEA.HI R5, R28, R240, RZ, 0x6 ;  /* 0x000000f01c057211 */ /* 0x000fe200078f30ff */
[----:B------:R-:W-:Y:S01]  /*1b60*/  UMOV UR15, 0x7 ;  /* 0x00000007000f7882 */ /* 0x000fe20000000000 */
[----:B------:R-:W-:Y:S01]  /*1b70*/  SHF.R.S32.HI R8, RZ, 0x3, R2 ;  /* 0x00000003ff087819 */ /* 0x000fe20000011402 */
[----:B------:R-:W-:Y:S01]  /*1b80*/  UIMAD UR4, UR12, UR5, UR4 ;  /* 0x000000050c0472a4 */ /* 0x000fe2000f8e0204 */
[----:B------:R-:W-:Y:S01]  /*1b90*/  LOP3.LUT R2, R2, 0xfffffff8, RZ, 0xc0, !PT ;  /* 0xfffffff802027812 */ /* 0x000fe200078ec0ff */
[----:B------:R-:W-:Y:S01]  /*1ba0*/  IMAD.SHL.U32 R5, R5, 0x8, RZ ;  /* 0x0000000805057824 */ /* 0x000fe200078e00ff */
[C---:B------:R-:W-:Y:S01]  /*1bb0*/  IADD3 R26, R8.reuse, 0x10, RZ ;  /* 0x00000010081a7810 */ /* 0x040fe20007ffe0ff */
[----:B------:R-:W-:Y:S01]  /*1bc0*/  IMAD.SHL.U32 R0, R8, 0x40, RZ ;  /* 0x0000004008007824 */ /* 0x000fe200078e00ff */
[----:B------:R-:W-:Y:S01]  /*1bd0*/  SHF.R.S32.HI R9, RZ, 0x1f, R8 ;  /* 0x0000001fff097819 */ /* 0x000fe20000011408 */
[----:B------:R-:W-:Y:S01]  /*1be0*/  IMAD.IADD R49, R240, 0x1, -R2 ;  /* 0x00000001f0317824 */ /* 0x000fe200078e0a02 */
[----:B------:R-:W-:Y:S01]  /*1bf0*/  ISETP.GE.AND P1, PT, R26, UR11, PT ;  /* 0x0000000b1a007c0c */ /* 0x000fe2000bf26270 */
[----:B------:R-:W-:Y:S01]  /*1c00*/  UIADD3 UR12, UR8, -0x1, URZ ;  /* 0xffffffff080c7890 */ /* 0x000fe2000fffe03f */
[----:B------:R-:W-:Y:S01]  /*1c10*/  LOP3.LUT R0, R0, 0x1c0, RZ, 0xc0, !PT ;  /* 0x000001c000007812 */ /* 0x000fe200078ec0ff */
[----:B------:R-:W-:Y:S01]  /*1c20*/  IMAD.SHL.U32 R34, R49, 0x8, RZ ;  /* 0x0000000831227824 */ /* 0x000fe200078e00ff */
[----:B------:R-:W-:-:S02]  /*1c30*/  IADD3 R27, R8, 0x20, RZ ;  /* 0x00000020081b7810 */ /* 0x000fc40007ffe0ff */
[----:B------:R-:W-:Y:S01]  /*1c40*/  SHF.R.U32.HI R2, RZ, 0x3, R0 ;  /* 0x00000003ff027819 */ /* 0x000fe20000011600 */
[----:B-1----:R-:W-:Y:S01]  /*1c50*/  IMAD.WIDE R38, R3, 0x80, R8 ;  /* 0x0000008003267825 */ /* 0x002fe200078e0208 */
[--C-:B------:R-:W-:Y:S02]  /*1c60*/  LOP3.LUT R0, R0, 0x38, R34.reuse, 0xf8, !PT ;  /* 0x0000003800007812 */ /* 0x100fe400078ef822 */
[----:B------:R-:W-:Y:S02]  /*1c70*/  IADD3 R33, R8, 0x30, RZ ;  /* 0x0000003008217810 */ /* 0x000fe40007ffe0ff */
[----:B------:R-:W-:Y:S01]  /*1c80*/  LOP3.LUT R4, R0, R2, RZ, 0x3c, !PT ;  /* 0x0000000200047212 */ /* 0x000fe200078e3cff */
[----:B------:R1:W-:Y:S01]  /*1c90*/  STL.64 [R1+0x60], R38 ;  /* 0x0000602601007387 */ /* 0x0003e20000100a00 */
[----:B------:R-:W-:Y:S02]  /*1ca0*/  SHF.R.S32.HI R35, RZ, 0x1f, R34 ;  /* 0x0000001fff237819 */ /* 0x000fe40000011422 */
[----:B------:R-:W-:-:S02]  /*1cb0*/  IADD3 R2, P2, R34, UR6, RZ ;  /* 0x0000000622027c10 */ /* 0x000fc4000ff5e0ff */
[----:B------:R-:W-:Y:S01]  /*1cc0*/  ISETP.GE.AND P6, PT, R27, UR11, PT ;  /* 0x0000000b1b007c0c */ /* 0x000fe2000bfc6270 */
[----:B------:R-:W-:Y:S01]  /*1cd0*/  STL.64 [R1+0x78], R34 ;  /* 0x0000782201007387 */ /* 0x000fe20000100a00 */
[----:B------:R-:W-:Y:S02]  /*1ce0*/  ISETP.GE.AND P5, PT, R33, UR11, PT ;  /* 0x0000000b21007c0c */ /* 0x000fe4000bfa6270 */
[----:B------:R-:W-:Y:S01]  /*1cf0*/  ISETP.GE.AND P0, PT, R8, UR11, PT ;  /* 0x0000000b08007c0c */ /* 0x000fe2000bf06270 */
[----:B------:R-:W-:Y:S01]  /*1d00*/  STL [R1+0x84], R33 ;  /* 0x0000842101007387 */ /* 0x000fe20000100800 */
[----:B------:R-:W-:Y:S01]  /*1d10*/  IADD3.X R3, R35, UR17, RZ, P2, !PT ;  /* 0x0000001123037c10 */ /* 0x000fe200097fe4ff */
[----:B------:R-:W-:Y:S01]  /*1d20*/  USHF.R.S32.HI UR17, URZ, 0x1f, UR12 ;  /* 0x0000001f3f117899 */ /* 0x000fe2000801140c */
[----:B------:R-:W-:Y:S02]  /*1d30*/  @!P1 IADD3 R12, P2, R38, 0x10, RZ ;  /* 0x00000010260c9810 */ /* 0x000fe40007f5e0ff */
[----:B------:R-:W-:Y:S01]  /*1d40*/  LOP3.LUT R241, R4, 0xfffffe00, R5, 0xf8, !PT ;  /* 0xfffffe0004f17812 */ /* 0x000fe200078ef805 */
[----:B--2---:R-:W-:Y:S01]  /*1d50*/  IMAD.WIDE.U32 R2, R6, c[0x0][0x1a8], R2 ;  /* 0x00006a0006027a25 */ /* 0x004fe200078e0002 */
[----:B------:R-:W-:-:S02]  /*1d60*/  IADD3 R32, R8, 0x40, RZ ;  /* 0x0000004008207810 */ /* 0x000fc40007ffe0ff */
[C---:B------:R-:W-:Y:S01]  /*1d70*/  @!P6 IADD3 R6, P3, R38.reuse, 0x20, RZ ;  /* 0x000000202606e810 */ /* 0x040fe20007f7e0ff */
[--C-:B------:R-:W-:Y:S01]  /*1d80*/  @!P1 IMAD.X R0, RZ, RZ, R39.reuse, P2 ;  /* 0x000000ffff009224 */ /* 0x100fe200010e0627 */
[----:B------:R-:W-:Y:S01]  /*1d90*/  @!P5 IADD3 R15, P2, R38, 0x30, RZ ;  /* 0x00000030260fd810 */ /* 0x000fe20007f5e0ff */
[----:B------:R-:W-:Y:S01]  /*1da0*/  @!P0 IMAD R5, R39, c[0x0][0x190], RZ ;  /* 0x0000640027058a24 */ /* 0x000fe200078e02ff */
[----:B------:R-:W-:Y:S01]  /*1db0*/  IADD3 R3, R3, UR4, RZ ;  /* 0x0000000403037c10 */ /* 0x000fe2000fffe0ff */
[----:B------:R-:W-:Y:S01]  /*1dc0*/  @!P1 IMAD R0, R0, c[0x0][0x190], RZ ;  /* 0x0000640000009a24 */ /* 0x000fe200078e02ff */
[----:B------:R-:W-:Y:S01]  /*1dd0*/  ISETP.GE.AND P4, PT, R32, UR11, PT ;  /* 0x0000000b20007c0c */ /* 0x000fe2000bf86270 */
[--C-:B------:R-:W-:Y:S01]  /*1de0*/  @!P6 IMAD.X R4, RZ, RZ, R39.reuse, P3 ;  /* 0x000000ffff04e224 */ /* 0x100fe200018e0627 */
[----:B------:R-:W-:Y:S01]  /*1df0*/  IADD3 R31, R8, 0x50, RZ ;  /* 0x00000050081f7810 */ /* 0x000fe20007ffe0ff */
[----:B------:R-:W-:Y:S01]  /*1e00*/  @!P1 IMAD R17, R12, c[0x0][0x194], R0 ;  /* 0x000065000c119a24 */ /* 0x000fe200078e0200 */
[C---:B------:R-:W-:Y:S01]  /*1e10*/  IADD3 R30, R8.reuse, 0x60, RZ ;  /* 0x00000060081e7810 */ /* 0x040fe20007ffe0ff */
[----:B------:R-:W-:Y:S01]  /*1e20*/  @!P5 IMAD.X R0, RZ, RZ, R39, P2 ;  /* 0x000000ffff00d224 */ /* 0x000fe200010e0627 */
[----:B------:R-:W-:Y:S01]  /*1e30*/  IADD3 R29, R8, 0x70, RZ ;  /* 0x00000070081d7810 */ /* 0x000fe20007ffe0ff */
[C---:B------:R-:W-:Y:S01]  /*1e40*/  @!P0 IMAD R5, R38.reuse, c[0x0][0x194], R5 ;  /* 0x0000650026058a24 */ /* 0x040fe200078e0205 */
[----:B------:R-:W-:Y:S01]  /*1e50*/  STL [R1+0x8c], R32 ;  /* 0x00008c2001007387 */ /* 0x000fe20000100800 */
[----:B------:R-:W-:Y:S01]  /*1e60*/  @!P0 IMAD.WIDE.U32 R10, R38, c[0x0][0x190], R2 ;  /* 0x00006400260a8a25 */ /* 0x000fe200078e0002 */
[----:B------:R-:W-:-:S02]  /*1e70*/  LEA.HI R223, R28, R240, RZ, 0x5 ;  /* 0x000000f01cdf7211 */ /* 0x000fc400078f28ff */
[----:B------:R-:W-:Y:S01]  /*1e80*/  STL [R1+0x50], R31 ;  /* 0x0000501f01007387 */ /* 0x000fe20000100800 */
[----:B------:R-:W-:Y:S01]  /*1e90*/  @!P6 IMAD R4, R4, c[0x0][0x190], RZ ;  /* 0x000064000404ea24 */ /* 0x000fe200078e02ff */
[----:B------:R-:W-:Y:S01]  /*1ea0*/  @!P0 LEA R14, P2, R10, c[0x0][0x160], 0x1 ;  /* 0x000058000a0e8a11 */ /* 0x000fe200078408ff */
[----:B------:R-:W-:Y:S01]  /*1eb0*/  @!P5 IMAD R18, R0, c[0x0][0x190], RZ ;  /* 0x000064000012da24 */ /* 0x000fe200078e02ff */
[----:B------:R-:W-:Y:S01]  /*1ec0*/  STL [R1+0x80], R30 ;  /* 0x0000801e01007387 */ /* 0x000fe20000100800 */
[----:B------:R-:W-:Y:S01]  /*1ed0*/  @!P0 IMAD.IADD R0, R11, 0x1, R5 ;  /* 0x000000010b008824 */ /* 0x000fe200078e0205 */
[----:B------:R-:W-:Y:S01]  /*1ee0*/  SHF.R.S32.HI R134, RZ, 0x5, R223 ;  /* 0x00000005ff867819 */ /* 0x000fe200000114df */
[----:B------:R-:W-:Y:S01]  /*1ef0*/  @!P1 IMAD.WIDE.U32 R12, R12, c[0x0][0x190], R2 ;  /* 0x000064000c0c9a25 */ /* 0x000fe200078e0002 */
[----:B------:R-:W-:Y:S03]  /*1f00*/  STL [R1+0x88], R29 ;  /* 0x0000881d01007387 */ /* 0x000fe60000100800 */
[----:B------:R-:W-:-:S02]  /*1f10*/  @!P6 IMAD R16, R6, c[0x0][0x194], R4 ;  /* 0x000065000610ea24 */ /* 0x000fc400078e0204 */
[C---:B------:R-:W-:Y:S02]  /*1f20*/  @!P5 IMAD R18, R15.reuse, c[0x0][0x194], R18 ;  /* 0x000065000f12da24 */ /* 0x040fe400078e0212 */
[----:B------:R-:W-:Y:S01]  /*1f30*/  @!P5 IMAD.WIDE.U32 R4, R15, c[0x0][0x190], R2 ;  /* 0x000064000f04da25 */ /* 0x000fe200078e0002 */
[----:B------:R-:W-:Y:S02]  /*1f40*/  @!P0 LEA.HI.X R15, R10, c[0x0][0x164], R0, 0x1, P2 ;  /* 0x000059000a0f8a11 */ /* 0x000fe400010f0c00 */
[----:B------:R-:W-:Y:S01]  /*1f50*/  @!P1 LEA R10, P3, R12, c[0x0][0x160], 0x1 ;  /* 0x000058000c0a9a11 */ /* 0x000fe200078608ff */
[----:B------:R-:W-:-:S04]  /*1f60*/  @!P6 IMAD.WIDE.U32 R6, R6, c[0x0][0x190], R2 ;  /* 0x000064000606ea25 */ /* 0x000fc800078e0002 */
[----:B------:R-:W-:Y:S01]  /*1f70*/  @!P1 IMAD.IADD R0, R13, 0x1, R17 ;  /* 0x000000010d009824 */ /* 0x000fe200078e0211 */
[----:B------:R-:W-:Y:S01]  /*1f80*/  @!P6 LEA R22, P2, R6, c[0x0][0x160], 0x1 ;  /* 0x000058000616ea11 */ /* 0x000fe200078408ff */
[----:B------:R-:W-:Y:S02]  /*1f90*/  @!P6 IMAD.IADD R7, R7, 0x1, R16 ;  /* 0x000000010707e824 */ /* 0x000fe400078e0210 */
[----:B------:R-:W-:Y:S01]  /*1fa0*/  IMAD.SHL.U32 R241, R241, 0x2, RZ ;  /* 0x00000002f1f17824 */ /* 0x000fe200078e00ff */
[----:B------:R-:W-:Y:S01]  /*1fb0*/  @!P1 LEA.HI.X R11, R12, c[0x0][0x164], R0, 0x1, P3 ;  /* 0x000059000c0b9a11 */ /* 0x000fe200018f0c00 */
[----:B------:R-:W-:Y:S01]  /*1fc0*/  @!P5 IMAD.IADD R0, R5, 0x1, R18 ;  /* 0x000000010500d824 */ /* 0x000fe200078e0212 */
[----:B------:R-:W-:Y:S02]  /*1fd0*/  ISETP.GE.AND P3, PT, R31, UR11, PT ;  /* 0x0000000b1f007c0c */ /* 0x000fe4000bf66270 */
[----:B------:R-:W-:Y:S01]  /*1fe0*/  @!P6 LEA.HI.X R23, R6, c[0x0][0x164], R7, 0x1, P2 ;  /* 0x000059000617ea11 */ /* 0x000fe200010f0c07 */
[----:B------:R-:W-:Y:S01]  /*1ff0*/  @!PT LDS RZ, [RZ] ;  /* 0x00000000fffff984 */ /* 0x000fe20000000800 */
[----:B------:R-:W-:Y:S01]  /*2000*/  @!PT LDS RZ, [RZ] ;  /* 0x00000000fffff984 */ /* 0x000fe20000000800 */
[----:B------:R-:W-:Y:S01]  /*2010*/  @!PT LDS RZ, [RZ] ;  /* 0x00000000fffff984 */ /* 0x000fe20000000800 */
[----:B------:R2:W-:Y:S01]  /*2020*/  @!P0 LDGSTS.E.BYPASS.LTC128B.128 [R241], [R14.64] ;  /* 0x000000000ef18fae */ /* 0x0005e2000b901d52 */
[----:B------:R-:W-:-:S02]  /*2030*/  @!P5 LEA R20, P0, R4, c[0x0][0x160], 0x1 ;  /* 0x000058000414da11 */ /* 0x000fc400078008ff */
[----:B------:R-:W-:Y:S01]  /*2040*/  ISETP.GE.AND P2, PT, R30, UR11, PT ;  /* 0x0000000b1e007c0c */ /* 0x000fe2000bf46270 */
[----:B------:R3:W-:Y:S01]  /*2050*/  @!P1 LDGSTS.E.BYPASS.LTC128B.128 [R241+0x800], [R10.64] ;  /* 0x008000000af19fae */ /* 0x0007e2000b901d52 */
[----:B------:R-:W-:Y:S02]  /*2060*/  @!P5 LEA.HI.X R21, R4, c[0x0][0x164], R0, 0x1, P0 ;  /* 0x000059000415da11 */ /* 0x000fe400000f0c00 */
[C---:B------:R-:W-:Y:S01]  /*2070*/  @!P4 IADD3 R4, P0, R38.reuse, 0x40, RZ ;  /* 0x000000402604c810 */ /* 0x040fe20007f1e0ff */
[----:B------:R4:W-:Y:S04]  /*2080*/  @!P6 LDGSTS.E.BYPASS.LTC128B.128 [R241+0x1000], [R22.64] ;  /* 0x0100000016f1efae */ /* 0x0009e8000b901d52 */
[----:B------:R-:W-:Y:S01]  /*2090*/  @!P4 IMAD.X R0, RZ, RZ, R39, P0 ;  /* 0x000000ffff00c224 */ /* 0x000fe200000e0627 */
[----:B------:R5:W-:Y:S03]  /*20a0*/  @!P5 LDGSTS.E.BYPASS.LTC128B.128 [R241+0x1800], [R20.64] ;  /* 0x0180000014f1dfae */ /* 0x000be6000b901d52 */
[----:B------:R-:W-:Y:S01]  /*20b0*/  @!P2 IADD3 R7, P0, R38, 0x60, RZ ;  /* 0x000000602607a810 */ /* 0x000fe20007f1e0ff */
[----:B------:R-:W-:-:S04]  /*20c0*/  @!P4 IMAD R5, R0, c[0x0][0x190], RZ ;  /* 0x000064000005ca24 */ /* 0x000fc800078e02ff */
[----:B------:R-:W-:-:S04]  /*20d0*/  @!P2 IMAD.X R0, RZ, RZ, R39, P0 ;  /* 0x000000ffff00a224 */ /* 0x000fc800000e0627 */
[----:B--2---:R-:W-:Y:S01]  /*20e0*/  @!P2 IMAD R14, R0, c[0x0][0x190], RZ ;  /* 0x00006400000eaa24 */ /* 0x004fe200078e02ff */
[----:B---3--:R-:W-:Y:S01]  /*20f0*/  @!P3 IADD3 R10, P1, R38, 0x50, RZ ;  /* 0x00000050260ab810 */ /* 0x008fe20007f3e0ff */
[C---:B------:R-:W-:Y:S02]  /*2100*/  @!P4 IMAD R11, R4.reuse, c[0x0][0x194], R5 ;  /* 0x00006500040bca24 */ /* 0x040fe400078e0205 */
[----:B------:R-:W-:-:S04]  /*2110*/  @!P4 IMAD.WIDE.U32 R4, R4, c[0x0][0x190], R2 ;  /* 0x000064000404ca25 */ /* 0x000fc800078e0002 */
[----:B------:R-:W-:Y:S01]  /*2120*/  @!P3 IMAD.X R6, RZ, RZ, R39, P1 ;  /* 0x000000ffff06b224 */ /* 0x000fe200008e0627 */
[----:B------:R-:W-:Y:S01]  /*2130*/  ISETP.GE.AND P1, PT, R29, UR11, PT ;  /* 0x0000000b1d007c0c */ /* 0x000fe2000bf26270 */
[----:B------:R-:W-:Y:S01]  /*2140*/  @!P4 IMAD.IADD R0, R5, 0x1, R11 ;  /* 0x000000010500c824 */ /* 0x000fe200078e020b */
[----:B------:R-:W-:Y:S01]  /*2150*/  @!P4 LEA R16, P0, R4, c[0x0][0x160], 0x1 ;  /* 0x000058000410ca11 */ /* 0x000fe200078008ff */
[----:B------:R-:W-:Y:S02]  /*2160*/  @!P3 IMAD R6, R6, c[0x0][0x190], RZ ;  /* 0x000064000606ba24 */ /* 0x000fe400078e02ff */
[----:B------:R-:W-:Y:S01]  /*2170*/  @!P2 IMAD R14, R7, c[0x0][0x194], R14 ;  /* 0x00006500070eaa24 */ /* 0x000fe200078e020e */
[----:B------:R-:W-:Y:S01]  /*2180*/  @!P4 LEA.HI.X R17, R4, c[0x0][0x164], R0, 0x1, P0 ;  /* 0x000059000411ca11 */ /* 0x000fe200000f0c00 */
[C---:B------:R-:W-:Y:S02]  /*2190*/  @!P3 IMAD R5, R10.reuse, c[0x0][0x194], R6 ;  /* 0x000065000a05ba24 */ /* 0x040fe400078e0206 */
[----:B------:R-:W-:-:S02]  /*21a0*/  @!P3 IMAD.WIDE.U32 R10, R10, c[0x0][0x190], R2 ;  /* 0x000064000a0aba25 */ /* 0x000fc400078e0002 */
[----:B------:R2:W-:Y:S02]  /*21b0*/  @!P4 LDGSTS.E.BYPASS.LTC128B.128 [R241+0x2000], [R16.64] ;  /* 0x0200000010f1cfae */ /* 0x0005e4000b901d52 */
[----:B------:R-:W-:Y:S01]  /*21c0*/  @!P1 IADD3 R4, P0, R38, 0x70, RZ ;  /* 0x0000007026049810 */ /* 0x000fe20007f1e0ff */
[----:B------:R-:W-:-:S04]  /*21d0*/  @!P2 IMAD.WIDE.U32 R6, R7, c[0x0][0x190], R2 ;  /* 0x000064000706aa25 */ /* 0x000fc800078e0002 */
[----:B------:R-:W-:Y:S01]  /*21e0*/  @!P1 IMAD.X R0, RZ, RZ, R39, P0 ;  /* 0x000000ffff009224 */ /* 0x000fe200000e0627 */
[----:B------:R-:W-:Y:S01]  /*21f0*/  @!P3 LEA R12, P0, R10, c[0x0][0x160], 0x1 ;  /* 0x000058000a0cba11 */ /* 0x000fe200078008ff */
[----:B------:R-:W-:Y:S02]  /*2200*/  @!P3 IMAD.IADD R5, R11, 0x1, R5 ;  /* 0x000000010b05b824 */ /* 0x000fe400078e0205 */
[----:B------:R-:W-:Y:S02]  /*2210*/  @!P1 IMAD R11, R0, c[0x0][0x190], RZ ;  /* 0x00006400000b9a24 */ /* 0x000fe400078e02ff */
[----:B------:R-:W-:Y:S01]  /*2220*/  @!P2 IMAD.IADD R0, R7, 0x1, R14 ;  /* 0x000000010700a824 */ /* 0x000fe200078e020e */
[----:B------:R-:W-:Y:S01]  /*2230*/  @!P3 LEA.HI.X R13, R10, c[0x0][0x164], R5, 0x1, P0 ;  /* 0x000059000a0dba11 */ /* 0x000fe200000f0c05 */
[----:B------:R-:W-:Y:S01]  /*2240*/  @!P1 IMAD R7, R4, c[0x0][0x194], R11 ;  /* 0x0000650004079a24 */ /* 0x000fe200078e020b */
[----:B------:R-:W-:Y:S01]  /*2250*/  @!P2 LEA R18, P0, R6, c[0x0][0x160], 0x1 ;  /* 0x000058000612aa11 */ /* 0x000fe200078008ff */
[----:B------:R-:W-:-:S02]  /*2260*/  @!P1 IMAD.WIDE.U32 R4, R4, c[0x0][0x190], R2 ;  /* 0x0000640004049a25 */ /* 0x000fc400078e0002 */
[----:B------:R3:W-:Y:S01]  /*2270*/  @!P3 LDGSTS.E.BYPASS.LTC128B.128 [R241+0x2800], [R12.64] ;  /* 0x028000000cf1bfae */ /* 0x0007e2000b901d52 */
[----:B------:R-:W-:Y:S01]  /*2280*/  @!P2 LEA.HI.X R19, R6, c[0x0][0x164], R0, 0x1, P0 ;  /* 0x000059000613aa11 */ /* 0x000fe200000f0c00 */
[----:B------:R-:W-:Y:S01]  /*2290*/  @!P1 IMAD.IADD R5, R5, 0x1, R7 ;  /* 0x0000000105059824 */ /* 0x000fe200078e0207 */
[----:B------:R-:W-:Y:S01]  /*22a0*/  @!P1 LEA R14, P0, R4, c[0x0][0x160], 0x1 ;  /* 0x00005800040e9a11 */ /* 0x000fe200078008ff */
[----:B------:R-:W-:Y:S02]  /*22b0*/  IMAD R0, R9, c[0x0][0x198], RZ ;  /* 0x0000660009007a24 */ /* 0x000fe400078e02ff */
[----:B------:R-:W-:Y:S01]  /*22c0*/  IMAD.WIDE.U32 R2, R8, c[0x0][0x198], R34 ;  /* 0x0000660008027a25 */ /* 0x000fe200078e0022 */
[----:B------:R-:W-:Y:S01]  /*22d0*/  @!P1 LEA.HI.X R15, R4, c[0x0][0x164], R5, 0x1, P0 ;  /* 0x00005900040f9a11 */ /* 0x000fe200000f0c05 */
[----:B------:R2:W-:Y:S02]  /*22e0*/  @!P2 LDGSTS.E.BYPASS.LTC128B.128 [R241+0x3000], [R18.64] ;  /* 0x0300000012f1afae */ /* 0x0005e4000b901d52 */
[----:B------:R-:W-:Y:S01]  /*22f0*/  IMAD R0, R8, c[0x0][0x19c], R0 ;  /* 0x0000670008007a24 */ /* 0x000fe200078e0200 */
[----:B------:R-:W-:Y:S01]  /*2300*/  IADD3 R2, P0, R2, UR22, RZ ;  /* 0x0000001602027c10 */ /* 0x000fe2000ff1e0ff */
[----:B-----5:R-:W-:Y:S01]  /*2310*/  IMAD.MOV.U32 R20, RZ, RZ, c[0x0][0x19c] ;  /* 0x00006700ff147624 */ /* 0x020fe200078e00ff */
[----:B------:R5:W-:Y:S01]  /*2320*/  @!P1 LDGSTS.E.BYPASS.LTC128B.128 [R241+0x3800], [R14.64] ;  /* 0x038000000ef19fae */ /* 0x000be2000b901d52 */
[----:B----4-:R-:W-:Y:S01]  /*2330*/  IMAD.MOV.U32 R22, RZ, RZ, c[0x0][0x1a4] ;  /* 0x00006900ff167624 */ /* 0x010fe200078e00ff */
[----:B------:R-:W-:Y:S01]  /*2340*/  IADD3.X R3, R3, UR7, R0, P0, !PT ;  /* 0x0000000703037c10 */ /* 0x000fe200087fe400 */
[----:B------:R-:W-:Y:S01]  /*2350*/  ULDC.64 UR6, c[0x0][0x198] ;  /* 0x0000660000067ab9 */ /* 0x000fe20000000a00 */
[----:B------:R-:W-:Y:S01]  /*2360*/  IMAD R0, R25, c[0x0][0x1b0], RZ ;  /* 0x00006c0019007a24 */ /* 0x000fe200078e02ff */
[----:B------:R-:W-:Y:S01]  /*2370*/  USHF.L.U64.HI UR20, UR6, UR15, UR7 ;  /* 0x0000000f06147299 */ /* 0x000fe20008010207 */
[----:B------:R-:W-:Y:S01]  /*2380*/  IMAD.U32 R5, RZ, RZ, UR6 ;  /* 0x00000006ff057e24 */ /* 0x000fe2000f8e00ff */
[----:B------:R-:W-:Y:S01]  /*2390*/  UIMAD UR7, UR12, -0x80, UR14 ;  /* 0xffffff800c0778a4 */ /* 0x000fe2000f8e020e */
[C---:B------:R-:W-:Y:S01]  /*23a0*/  IMAD R0, R24.reuse, c[0x0][0x1b4], R0 ;  /* 0x00006d0018007a24 */ /* 0x040fe200078e0200 */
[----:B------:R-:W-:Y:S01]  /*23b0*/  USHF.L.U32 UR22, UR6, 0x7, URZ ;  /* 0x0000000706167899 */ /* 0x000fe2000800063f */
[----:B-1----:R-:W-:Y:S01]  /*23c0*/  IMAD.WIDE.U32 R38, R24, c[0x0][0x1b0], R2 ;  /* 0x00006c0018267a25 */ /* 0x002fe200078e0002 */
[----:B------:R-:W-:-:S02]  /*23d0*/  UIMAD UR4, UR20, UR12, URZ ;  /* 0x0000000c140472a4 */ /* 0x000fc4000f8e023f */
[----:B------:R-:W-:Y:S01]  /*23e0*/  ISETP.GE.AND P0, PT, R26, UR7, PT ;  /* 0x000000071a007c0c */ /* 0x000fe2000bf06270 */
[----:B------:R-:W-:Y:S01]  /*23f0*/  IMAD.U32 R2, RZ, RZ, UR12 ;  /* 0x0000000cff027e24 */ /* 0x000fe2000f8e00ff */
[----:B------:R-:W-:Y:S01]  /*2400*/  UIMAD UR4, UR17, UR22, UR4 ;  /* 0x00000016110472a4 */ /* 0x000fe2000f8e0204 */
[----:B------:R-:W-:Y:S01]  /*2410*/  IMAD.IADD R37, R39, 0x1, R0 ;  /* 0x0000000127257824 */ /* 0x000fe200078e0200 */
[----:B------:R-:W-:Y:S01]  /*2420*/  ISETP.GE.AND P4, PT, R27, UR7, PT ;  /* 0x000000071b007c0c */ /* 0x000fe2000bf86270 */
[----:B------:R-:W-:Y:S01]  /*2430*/  IMAD.MOV.U32 R36, RZ, RZ, R38 ;  /* 0x000000ffff247224 */ /* 0x000fe200078e0026 */
[----:B------:R-:W-:Y:S01]  /*2440*/  ISETP.GE.AND P3, PT, R33, UR7, PT ;  /* 0x0000000721007c0c */ /* 0x000fe2000bf66270 */
[----:B------:R-:W-:Y:S01]  /*2450*/  IMAD.U32 R0, RZ, RZ, UR6 ;  /* 0x00000006ff007e24 */ /* 0x000fe2000f8e00ff */
[----:B------:R-:W-:Y:S01]  /*2460*/  ISETP.GE.AND P2, PT, R32, UR7, PT ;  /* 0x0000000720007c0c */ /* 0x000fe2000bf46270 */
[----:B------:R-:W-:Y:S01]  /*2470*/  IMAD.WIDE.U32 R2, R2, UR22, R36 ;  /* 0x0000001602027c25 */ /* 0x000fe2000f8e0024 */
[----:B------:R-:W-:Y:S01]  /*2480*/  ISETP.GE.AND P1, PT, R31, UR7, PT ;  /* 0x000000071f007c0c */ /* 0x000fe2000bf26270 */
[----:B------:R-:W-:Y:S02]  /*2490*/  STL.64 [R1+0x70], R38 ;  /* 0x0000702601007387 */ /* 0x000fe40000100a00 */
[----:B------:R-:W-:Y:S01]  /*24a0*/  IMAD.SHL.U32 R6, R20, 0x20, RZ ;  /* 0x0000002014067824 */ /* 0x000fe200078e00ff */
[----:B------:R-:W-:Y:S01]  /*24b0*/  @!P0 LEA R0, P5, R0, R2, 0x4 ;  /* 0x0000000200008211 */ /* 0x000fe200078a20ff */
[----:B------:R-:W-:Y:S01]  /*24c0*/  STL.64 [R1+0x68], R36 ;  /* 0x0000682401007387 */ /* 0x000fe20000100a00 */
[----:B------:R-:W-:Y:S01]  /*24d0*/  IADD3 R3, R3, UR4, RZ ;  /* 0x0000000403037c10 */ /* 0x000fe2000fffe0ff */
[----:B------:R-:W-:-:S03]  /*24e0*/  UIMAD.WIDE.U32 UR4, UR6, 0x20, URZ ;  /* 0x00000020060478a5 */ /* 0x000fc6000f8e003f */
[----:B------:R-:W-:Y:S02]  /*24f0*/  @!P0 LEA.HI.X R5, R5, R3, R20, 0x4, P5 ;  /* 0x0000000305058211 */ /* 0x000fe400028f2414 */
[----:B---3--:R-:W-:Y:S02]  /*2500*/  @!P0 LEA R12, P5, R0, c[0x0][0x168], 0x1 ;  /* 0x00005a00000c8a11 */ /* 0x008fe400078a08ff */
[----:B------:R-:W-:Y:S02]  /*2510*/  @!P4 IADD3 R4, P6, R2, UR4, RZ ;  /* 0x000000040204cc10 */ /* 0x000fe4000ffde0ff */
[----:B------:R-:W-:Y:S01]  /*2520*/  @!P0 LEA.HI.X R13, R0, c[0x0][0x16c], R5, 0x1, P5 ;  /* 0x00005b00000d8a11 */ /* 0x000fe200028f0c05 */
[----:B------:R-:W-:Y:S01]  /*2530*/  IMAD.U32 R5, RZ, RZ, UR6 ;  /* 0x00000006ff057e24 */ /* 0x000fe2000f8e00ff */
[----:B------:R-:W-:Y:S02]  /*2540*/  ISETP.GE.AND P5, PT, R8, UR7, PT ;  /* 0x0000000708007c0c */ /* 0x000fe4000bfa6270 */
[----:B------:R-:W-:Y:S01]  /*2550*/  @!P4 IADD3.X R0, R3, UR5, R6, P6, !PT ;  /* 0x000000050300cc10 */ /* 0x000fe2000b7fe406 */
[----:B------:R-:W-:Y:S01]  /*2560*/  ULDC.64 UR4, c[0x0][0x1a0] ;  /* 0x0000680000047ab9 */ /* 0x000fe20000000a00 */
[----:B------:R-:W-:Y:S01]  /*2570*/  @!P4 LEA R10, P6, R4, c[0x0][0x168], 0x1 ;  /* 0x00005a00040aca11 */ /* 0x000fe200078c08ff */
[----:B------:R-:W-:-:S02]  /*2580*/  USHF.L.U64.HI UR5, UR4, UR15, UR5 ;  /* 0x0000000f04057299 */ /* 0x000fc40008010205 */
[----:B------:R-:W-:Y:S01]  /*2590*/  USHF.L.U32 UR15, UR4, 0x7, URZ ;  /* 0x00000007040f7899 */ /* 0x000fe2000800063f */
[----:B------:R-:W-:Y:S01]  /*25a0*/  @!P4 LEA.HI.X R11, R4, c[0x0][0x16c], R0, 0x1, P6 ;  /* 0x00005b00040bca11 */ /* 0x000fe200030f0c00 */
[----:B------:R-:W-:-:S04]  /*25b0*/  @!P3 IMAD.WIDE.U32 R4, R5, 0x30, R2 ;  /* 0x000000300504b825 */ /* 0x000fc800078e0002 */
[----:B------:R-:W-:Y:S01]  /*25c0*/  @!P3 IMAD R0, R20, 0x30, RZ ;  /* 0x000000301400b824 */ /* 0x000fe200078e02ff */
[----:B------:R-:W-:-:S03]  /*25d0*/  @!P5 LEA R6, P6, R2, c[0x0][0x168], 0x1 ;  /* 0x00005a000206da11 */ /* 0x000fc600078c08ff */
[----:B------:R-:W-:Y:S01]  /*25e0*/  @!P3 IMAD.IADD R0, R5, 0x1, R0 ;  /* 0x000000010500b824 */ /* 0x000fe200078e0200 */
[----:B------:R-:W-:Y:S01]  /*25f0*/  @!P5 LEA.HI.X R7, R2, c[0x0][0x16c], R3, 0x1, P6 ;  /* 0x00005b000207da11 */ /* 0x000fe200030f0c03 */
[----:B------:R-:W-:Y:S01]  /*2600*/  @!P1 IMAD R5, R20, 0x50, RZ ;  /* 0x0000005014059824 */ /* 0x000fe200078e02ff */
[----:B--2---:R-:W-:-:S03]  /*2610*/  @!P3 LEA R18, P6, R4, c[0x0][0x168], 0x1 ;  /* 0x00005a000412ba11 */ /* 0x004fc600078c08ff */
[----:B------:R1:W-:Y:S01]  /*2620*/  @!P5 LDGSTS.E.BYPASS.LTC128B.128 [R241+0x4000], [R6.64] ;  /* 0x0400000006f1dfae */ /* 0x0003e2000b901d52 */
[----:B------:R-:W-:Y:S01]  /*2630*/  @!P3 LEA.HI.X R19, R4, c[0x0][0x16c], R0, 0x1, P6 ;  /* 0x00005b000413ba11 */ /* 0x000fe200030f0c00 */
[----:B------:R-:W-:Y:S01]  /*2640*/  IMAD.U32 R0, RZ, RZ, UR6 ;  /* 0x00000006ff007e24 */ /* 0x000fe2000f8e00ff */
[----:B------:R-:W-:Y:S01]  /*2650*/  ISETP.GE.AND P5, PT, R30, UR7, PT ;  /* 0x000000071e007c0c */ /* 0x000fe2000bfa6270 */
[----:B------:R-:W-:Y:S01]  /*2660*/  IMAD.U32 R4, RZ, RZ, UR6 ;  /* 0x00000006ff047e24 */ /* 0x000fe2000f8e00ff */
[----:B------:R2:W-:Y:S01]  /*2670*/  @!P0 LDGSTS.E.BYPASS.LTC128B.128 [R241+0x4800], [R12.64] ;  /* 0x048000000cf18fae */ /* 0x0005e2000b901d52 */
[----:B------:R-:W-:Y:S02]  /*2680*/  ISETP.GE.AND P0, PT, R29, UR7, PT ;  /* 0x000000071d007c0c */ /* 0x000fe4000bf06270 */
[----:B------:R-:W-:Y:S01]  /*2690*/  @!P2 LEA R0, P6, R0, R2, 0x6 ;  /* 0x000000020000a211 */ /* 0x000fe200078c30ff */
[----:B------:R3:W-:Y:S03]  /*26a0*/  @!P4 LDGSTS.E.BYPASS.LTC128B.128 [R241+0x5000], [R10.64] ;  /* 0x050000000af1cfae */ /* 0x0007e6000b901d52 */
[----:B------:R-:W-:Y:S01]  /*26b0*/  @!P2 LEA.HI.X R4, R4, R3, R20, 0x6, P6 ;  /* 0x000000030404a211 */ /* 0x000fe200030f3414 */
[----:B------:R4:W-:Y:S01]  /*26c0*/  @!P3 LDGSTS.E.BYPASS.LTC128B.128 [R241+0x5800], [R18.64] ;  /* 0x0580000012f1bfae */ /* 0x0009e2000b901d52 */
[----:B------:R-:W-:-:S02]  /*26d0*/  @!P2 LEA R16, P6, R0, c[0x0][0x168], 0x1 ;  /* 0x00005a000010aa11 */ /* 0x000fc400078c08ff */
[----:B------:R-:W-:Y:S02]  /*26e0*/  ISETP.GE.AND P3, PT, R27, UR7, PT ;  /* 0x000000071b007c0c */ /* 0x000fe4000bf66270 */
[----:B------:R-:W-:Y:S01]  /*26f0*/  @!P2 LEA.HI.X R17, R0, c[0x0][0x16c], R4, 0x1, P6 ;  /* 0x00005b000011aa11 */ /* 0x000fe200030f0c04 */
[----:B------:R-:W-:-:S04]  /*2700*/  IMAD.U32 R4, RZ, RZ, UR6 ;  /* 0x00000006ff047e24 */ /* 0x000fc8000f8e00ff */
[----:B------:R4:W-:Y:S01]  /*2710*/  @!P2 LDGSTS.E.BYPASS.LTC128B.128 [R241+0x6000], [R16.64] ;  /* 0x0600000010f1afae */ /* 0x0009e2000b901d52 */
[----:B-1----:R-:W-:-:S04]  /*2720*/  IMAD.U32 R6, RZ, RZ, UR6 ;  /* 0x00000006ff067e24 */ /* 0x002fc8000f8e00ff */
[----:B------:R-:W-:-:S04]  /*2730*/  @!P1 IMAD.WIDE.U32 R6, R6, 0x50, R2 ;  /* 0x0000005006069825 */ /* 0x000fc800078e0002 */
[----:B------:R-:W-:Y:S01]  /*2740*/  @!P1 IMAD.IADD R0, R7, 0x1, R5 ;  /* 0x0000000107009824 */ /* 0x000fe200078e0205 */
[----:B-----5:R-:W-:Y:S01]  /*2750*/  @!P1 LEA R14, P6, R6, c[0x0][0x168], 0x1 ;  /* 0x00005a00060e9a11 */ /* 0x020fe200078c08ff */
[----:B------:R-:W-:-:S03]  /*2760*/  @!P5 IMAD.WIDE.U32 R4, R4, 0x60, R2 ;  /* 0x000000600404d825 */ /* 0x000fc600078e0002 */
[----:B------:R-:W-:Y:S01]  /*2770*/  @!P1 LEA.HI.X R15, R6, c[0x0][0x16c], R0, 0x1, P6 ;  /* 0x00005b00060f9a11 */ /* 0x000fe200030f0c00 */
[----:B--2---:R-:W-:Y:S01]  /*2780*/  @!P5 IMAD R12, R20, 0x60, RZ ;  /* 0x00000060140cd824 */ /* 0x004fe200078e02ff */
[----:B---3--:R-:W-:Y:S01]  /*2790*/  @!P5 LEA R10, P4, R4, c[0x0][0x168], 0x1 ;  /* 0x00005a00040ada11 */ /* 0x008fe200078808ff */
[----:B------:R-:W-:Y:S02]  /*27a0*/  IMAD R0, R9, c[0x0][0x1a0], RZ ;  /* 0x0000680009007a24 */ /* 0x000fe400078e02ff */
[----:B------:R-:W-:Y:S01]  /*27b0*/  @!P5 IMAD.IADD R5, R5, 0x1, R12 ;  /* 0x000000010505d824 */ /* 0x000fe200078e020c */
[----:B------:R1:W-:Y:S01]  /*27c0*/  @!P1 LDGSTS.E.BYPASS.LTC128B.128 [R241+0x6800], [R14.64] ;  /* 0x068000000ef19fae */ /* 0x0003e2000b901d52 */
[----:B------:R-:W-:Y:S01]  /*27d0*/  IMAD.WIDE.U32 R6, R8, c[0x0][0x1a0], R34 ;  /* 0x0000680008067a25 */ /* 0x000fe200078e0022 */
[----:B------:R-:W-:Y:S02]  /*27e0*/  ISETP.GE.AND P1, PT, R33, UR7, PT ;  /* 0x0000000721007c0c */ /* 0x000fe4000bf26270 */
[----:B------:R-:W-:Y:S01]  /*27f0*/  @!P5 LEA.HI.X R11, R4, c[0x0][0x16c], R5, 0x1, P4 ;  /* 0x00005b00040bda11 */ /* 0x000fe200020f0c05 */
[----:B------:R-:W-:Y:S01]  /*2800*/  IMAD.U32 R9, RZ, RZ, UR6 ;  /* 0x00000006ff097e24 */ /* 0x000fe2000f8e00ff */
[----:B------:R-:W-:Y:S01]  /*2810*/  IADD3 R6, P6, R6, UR24, RZ ;  /* 0x0000001806067c10 */ /* 0x000fe2000ffde0ff */
[----:B------:R-:W-:Y:S01]  /*2820*/  IMAD R0, R8, c[0x0][0x1a4], R0 ;  /* 0x0000690008007a24 */ /* 0x000fe200078e0200 */
[----:B------:R-:W-:Y:S01]  /*2830*/  ISETP.GE.AND P4, PT, R26, UR7, PT ;  /* 0x000000071a007c0c */ /* 0x000fe2000bf86270 */
[----:B------:R-:W-:Y:S01]  /*2840*/  @!P0 IMAD.WIDE.U32 R2, R9, 0x70, R2 ;  /* 0x0000007009028825 */ /* 0x000fe200078e0002 */
[----:B------:R2:W-:Y:S01]  /*2850*/  @!P5 LDGSTS.E.BYPASS.LTC128B.128 [R241+0x7000], [R10.64] ;  /* 0x070000000af1dfae */ /* 0x0005e2000b901d52 */
[----:B------:R-:W-:Y:S01]  /*2860*/  LEA.HI R9, R28, R240, RZ, 0x4 ;  /* 0x000000f01c097211 */ /* 0x000fe200078f20ff */
[----:B------:R-:W-:Y:S01]  /*2870*/  UIMAD.WIDE.U32 UR24, UR4, 0x20, URZ ;  /* 0x00000020041878a5 */ /* 0x000fe2000f8e003f */
[----:B------:R-:W-:Y:S01]  /*2880*/  @!P0 IMAD R4, R20, 0x70, RZ ;  /* 0x0000007014048824 */ /* 0x000fe200078e02ff */
[----:B------:R-:W-:Y:S01]  /*2890*/  IADD3.X R7, R7, UR21, R0, P6, !PT ;  /* 0x0000001507077c10 */ /* 0x000fe2000b7fe400 */
[----:B------:R-:W-:Y:S01]  /*28a0*/  IMAD R0, R25, c[0x0][0x1b8], RZ ;  /* 0x00006e0019007a24 */ /* 0x000fe200078e02ff */
[----:B------:R-:W-:Y:S01]  /*28b0*/  UIMAD UR21, UR5, UR12, URZ ;  /* 0x0000000c051572a4 */ /* 0x000fe2000f8e023f */
[----:B------:R-:W-:Y:S01]  /*28c0*/  @!P0 IMAD.IADD R3, R3, 0x1, R4 ;  /* 0x0000000103038824 */ /* 0x000fe200078e0204 */
[----:B------:R-:W-:Y:S01]  /*28d0*/  @!P0 LEA R4, P6, R2, c[0x0][0x168], 0x1 ;  /* 0x00005a0002048a11 */ /* 0x000fe200078c08ff */
[C---:B------:R-:W-:Y:S01]  /*28e0*/  IMAD R0, R24.reuse, c[0x0][0x1bc], R0 ;  /* 0x00006f0018007a24 */ /* 0x040fe200078e0200 */
[----:B------:R-:W-:Y:S01]  /*28f0*/  UIMAD UR21, UR17, UR15, UR21 ;  /* 0x0000000f111572a4 */ /* 0x000fe2000f8e0215 */
[----:B------:R-:W-:Y:S01]  /*2900*/  IMAD.WIDE.U32 R6, R24, c[0x0][0x1b8], R6 ;  /* 0x00006e0018067a25 */ /* 0x000fe200078e0006 */
[----:B------:R-:W-:Y:S01]  /*2910*/  @!P0 LEA.HI.X R5, R2, c[0x0][0x16c], R3, 0x1, P6 ;  /* 0x00005b0002058a11 */ /* 0x000fe200030f0c03 */
[----:B------:R-:W-:Y:S01]  /*2920*/  ULDC UR17, c[0x0][0x2e4] ;  /* 0x0000b90000117ab9 */ /* 0x000fe20000000800 */
[----:B------:R-:W-:Y:S01]  /*2930*/  ISETP.GE.AND P5, PT, R8, UR7, PT ;  /* 0x0000000708007c0c */ /* 0x000fe2000bfa6270 */
[----:B------:R-:W-:Y:S01]  /*2940*/  IMAD.IADD R13, R7, 0x1, R0 ;  /* 0x00000001070d7824 */ /* 0x000fe200078e0200 */
[----:B------:R3:W-:Y:S01]  /*2950*/  STL.64 [R1+0x38], R6 ;  /* 0x0000380601007387 */ /* 0x0007e20000100a00 */
[----:B------:R-:W-:Y:S01]  /*2960*/  IMAD.U32 R2, RZ, RZ, UR12 ;  /* 0x0000000cff027e24 */ /* 0x000fe2000f8e00ff */
[----:B------:R-:W-:Y:S01]  /*2970*/  ISETP.GE.AND P6, PT, R31, UR7, PT ;  /* 0x000000071f007c0c */ /* 0x000fe2000bfc6270 */
[----:B------:R-:W-:Y:S01]  /*2980*/  IMAD.MOV.U32 R12, RZ, RZ, R6 ;  /* 0x000000ffff0c7224 */ /* 0x000fe200078e0006 */
[----:B------:R5:W-:Y:S01]  /*2990*/  @!P0 LDGSTS.E.BYPASS.LTC128B.128 [R241+0x7800], [R4.64] ;  /* 0x0780000004f18fae */ /* 0x000be2000b901d52 */
[----:B------:R-:W-:Y:S01]  /*29a0*/  IMAD.U32 R0, RZ, RZ, UR4 ;  /* 0x00000004ff007e24 */ /* 0x000fe2000f8e00ff */
[----:B------:R-:W-:Y:S01]  /*29b0*/  UIADD3 UR17, UR14, -UR17, -UR16 ;  /* 0x800000110e117290 */ /* 0x000fe2000fffe810 */
[----:B------:R-:W-:Y:S01]  /*29c0*/  IMAD.WIDE.U32 R2, R2, UR15, R12 ;  /* 0x0000000f02027c25 */ /* 0x000fe2000f8e000c */
[----:B------:R-:W0:Y:S01]  /*29d0*/  LDGDEPBAR ;  /* 0x00000000000079af */ /* 0x000e220000000000 */
[----:B--2---:R-:W-:-:S02]  /*29e0*/  SHF.R.S32.HI R10, RZ, 0x4, R9 ;  /* 0x00000004ff0a7819 */ /* 0x004fc40000011409 */
[----:B------:R-:W-:Y:S01]  /*29f0*/  IMAD.SHL.U32 R11, R22, 0x20, RZ ;  /* 0x00000020160b7824 */ /* 0x000fe200078e00ff */
[----:B------:R-:W-:Y:S01]  /*2a00*/  @!P4 LEA R0, P0, R0, R2, 0x4 ;  /* 0x000000020000c211 */ /* 0x000fe200078020ff */
[----:B------:R2:W-:Y:S01]  /*2a10*/  STL.64 [R1+0x30], R12 ;  /* 0x0000300c01007387 */ /* 0x0005e20000100a00 */
[----:B------:R-:W-:Y:S01]  /*2a20*/  IADD3 R3, R3, UR21, RZ ;  /* 0x0000001503037c10 */ /* 0x000fe2000fffe0ff */
[----:B------:R-:W-:Y:S01]  /*2a30*/  IMAD.SHL.U32 R8, R8, 0x8, RZ ;  /* 0x0000000808087824 */ /* 0x000fe200078e00ff */
[----:B------:R-:W-:Y:S01]  /*2a40*/  UIADD3 UR21, UR14, 0x1, -UR16 ;  /* 0x000000010e157890 */ /* 0x000fe2000fffe810 */
[----:B---3--:R-:W-:Y:S02]  /*2a50*/  LEA.HI R7, R9, R10, RZ, 0x1 ;  /* 0x0000000a09077211 */ /* 0x008fe400078f08ff */
[----:B------:R-:W-:Y:S01]  /*2a60*/  @!P4 LEA R6, P2, R0, c[0x0][0x170], 0x1 ;  /* 0x00005c000006ca11 */ /* 0x000fe200078408ff */
[----:B-----5:R-:W-:Y:S01]  /*2a70*/  IMAD.U32 R5, RZ, RZ, UR4 ;  /* 0x00000004ff057e24 */ /* 0x020fe2000f8e00ff */
[----:B------:R-:W-:-:S04]  /*2a80*/  DEPBAR.LE SB0, 0x0 ;  /* 0x000080000000791a */ /* 0x000fc80000000000 */
[----:B------:R-:W-:Y:S01]  /*2a90*/  BAR.SYNC.DEFER_BLOCKING 0x0 ;  /* 0x0000000000007b1d */ /* 0x000fe20000010000 */
[----:B------:R-:W-:Y:S02]  /*2aa0*/  LOP3.LUT R7, R7, 0xfffffffe, RZ, 0xc0, !PT ;  /* 0xfffffffe07077812 */ /* 0x000fe400078ec0ff */
[----:B------:R-:W-:Y:S02]  /*2ab0*/  @!P4 LEA.HI.X R5, R5, R3, R22, 0x4, P0 ;  /* 0x000000030505c211 */ /* 0x000fe400000f2416 */
[----:B------:R-:W-:Y:S01]  /*2ac0*/  @!P3 IADD3 R4, P0, R2, UR24, RZ ;  /* 0x000000180204bc10 */ /* 0x000fe2000ff1e0ff */
[----:B------:R-:W-:Y:S01]  /*2ad0*/  IMAD.IADD R21, R10, 0x1, -R7 ;  /* 0x000000010a157824 */ /* 0x000fe200078e0a07 */
[----:B------:R-:W-:Y:S01]  /*2ae0*/  @!P4 LEA.HI.X R7, R0, c[0x0][0x174], R5, 0x1, P2 ;  /* 0x00005d000007ca11 */ /* 0x000fe200010f0c05 */
[----:B------:R-:W-:Y:S01]  /*2af0*/  IMAD.U32 R5, RZ, RZ, UR4 ;  /* 0x00000004ff057e24 */ /* 0x000fe2000f8e00ff */
[----:B------:R-:W-:Y:S01]  /*2b00*/  @!P3 IADD3.X R0, R3, UR25, R11, P0, !PT ;  /* 0x000000190300bc10 */ /* 0x000fe200087fe40b */
[----:B--2---:R-:W-:Y:S01]  /*2b10*/  IMAD.U32 R12, RZ, RZ, UR4 ;  /* 0x00000004ff0c7e24 */ /* 0x004fe2000f8e00ff */
[----:B------:R-:W-:Y:S01]  /*2b20*/  @!P5 LEA R10, P2, R2, c[0x0][0x170], 0x1 ;  /* 0x00005c00020ada11 */ /* 0x000fe200078408ff */
[----:B------:R-:W-:Y:S01]  /*2b30*/  IMAD.U32 R13, RZ, RZ, UR4 ;  /* 0x00000004ff0d7e24 */ /* 0x000fe2000f8e00ff */
[----:B----4-:R-:W-:-:S02]  /*2b40*/  @!P3 LEA R18, P0, R4, c[0x0][0x170], 0x1 ;  /* 0x00005c000412ba11 */ /* 0x010fc400078008ff */
[----:B------:R-:W-:Y:S02]  /*2b50*/  LOP3.LUT R9, R9, 0xfffffff0, RZ, 0xc0, !PT ;  /* 0xfffffff009097812 */ /* 0x000fe400078ec0ff */
[----:B------:R-:W-:Y:S02]  /*2b60*/  @!P5 LEA.HI.X R11, R2, c[0x0][0x174], R3, 0x1, P2 ;  /* 0x00005d00020bda11 */ /* 0x000fe400010f0c03 */
[----:B------:R-:W-:Y:S01]  /*2b70*/  @!P3 LEA.HI.X R19, R4, c[0x0][0x174], R0, 0x1, P0 ;  /* 0x00005d000413ba11 */ /* 0x000fe200000f0c00 */
[----:B------:R-:W-:Y:S01]  /*2b80*/  IMAD.IADD R0, R240, 0x1, -R9 ;  /* 0x00000001f0007824 */ /* 0x000fe200078e0a09 */
[----:B------:R-:W-:Y:S01]  /*2b90*/  ISETP.GE.AND P0, PT, R32, UR7, PT ;  /* 0x0000000720007c0c */ /* 0x000fe2000bf06270 */
[----:B------:R-:W-:Y:S01]  /*2ba0*/  @!P1 IMAD.WIDE.U32 R4, R5, 0x30, R2 ;  /* 0x0000003005049825 */ /* 0x000fe200078e0002 */
[----:B------:R-:W-:Y:S03]  /*2bb0*/  @P5 STS.128 [R241+0x8000], RZ ;  /* 0x008000fff1005388 */ /* 0x000fe60000000c00 */
[----:B------:R-:W-:Y:S01]  /*2bc0*/  @!P1 IMAD R9, R22, 0x30, RZ ;  /* 0x0000003016099824 */ /* 0x000fe200078e02ff */
[----:B------:R-:W-:Y:S01]  /*2bd0*/  @!P1 LEA R16, P2, R4, c[0x0][0x170], 0x1 ;  /* 0x00005c0004109a11 */ /* 0x000fe200078408ff */
[----:B------:R-:W-:Y:S01]  /*2be0*/  @!PT LDS RZ, [RZ] ;  /* 0x00000000fffff984 */ /* 0x000fe20000000800 */
[----:B------:R-:W-:Y:S01]  /*2bf0*/  @!PT LDS RZ, [RZ] ;  /* 0x00000000fffff984 */ /* 0x000fe20000000800 */
[----:B------:R-:W-:Y:S01]  /*2c00*/  @!PT LDS RZ, [RZ] ;  /* 0x00000000fffff984 */ /* 0x000fe20000000800 */
[----:B------:R2:W-:Y:S01]  /*2c10*/  @!P5 LDGSTS.E.BYPASS.LTC128B.128 [R241+0x8000], [R10.64] ;  /* 0x080000000af1dfae */ /* 0x0005e2000b901d52 */
[----:B------:R-:W-:Y:S01]  /*2c20*/  ISETP.GE.AND P5, PT, R30, UR7, PT ;  /* 0x000000071e007c0c */ /* 0x000fe2000bfa6270 */
[----:B------:R-:W-:-:S02]  /*2c30*/  @!P1 IMAD.IADD R5, R5, 0x1, R9 ;  /* 0x0000000105059824 */ /* 0x000fc400078e0209 */
[----:B------:R-:W-:Y:S01]  /*2c40*/  @P4 STS.128 [R241+0x8800], RZ ;  /* 0x008800fff1004388 */ /* 0x000fe20000000c00 */
[----:B------:R-:W-:Y:S02]  /*2c50*/  IMAD.U32 R9, RZ, RZ, UR4 ;  /* 0x00000004ff097e24 */ /* 0x000fe4000f8e00ff */
[----:B------:R-:W-:Y:S01]  /*2c60*/  @!P1 LEA.HI.X R17, R4, c[0x0][0x174], R5, 0x1, P2 ;  /* 0x00005d0004119a11 */ /* 0x000fe200010f0c05 */
[----:B------:R-:W-:Y:S01]  /*2c70*/  @!PT LDS RZ, [RZ] ;  /* 0x00000000fffff984 */ /* 0x000fe20000000800 */
[----:B------:R-:W-:Y:S01]  /*2c80*/  @!PT LDS RZ, [RZ] ;  /* 0x00000000fffff984 */ /* 0x000fe20000000800 */
[----:B------:R-:W-:Y:S01]  /*2c90*/  @!PT LDS RZ, [RZ] ;  /* 0x00000000fffff984 */ /* 0x000fe20000000800 */
[----:B------:R3:W-:Y:S01]  /*2ca0*/  @!P4 LDGSTS.E.BYPASS.LTC128B.128 [R241+0x8800], [R6.64] ;  /* 0x0880000006f1cfae */ /* 0x0007e2000b901d52 */
[----:B------:R-:W-:Y:S01]  /*2cb0*/  ISETP.GE.AND P4, PT, R29, UR7, PT ;  /* 0x000000071d007c0c */ /* 0x000fe2000bf86270 */
[----:B------:R-:W-:Y:S01]  /*2cc0*/  IMAD.U32 R4, RZ, RZ, UR4 ;  /* 0x00000004ff047e24 */ /* 0x000fe2000f8e00ff */
[----:B------:R-:W-:Y:S01]  /*2cd0*/  @!P0 LEA R9, P2, R9, R2, 0x6 ;  /* 0x0000000209098211 */ /* 0x000fe200078430ff */
[----:B------:R-:W-:Y:S01]  /*2ce0*/  @P3 STS.128 [R241+0x9000], RZ ;  /* 0x009000fff1003388 */ /* 0x000fe20000000c00 */
[----:B------:R-:W-:Y:S01]  /*2cf0*/  ULDC UR7, c[0x0][0x2e8] ;  /* 0x0000ba0000077ab9 */ /* 0x000fe20000000800 */
[----:B------:R-:W-:Y:S01]  /*2d00*/  @!P6 IMAD.WIDE.U32 R4, R4, 0x50, R2 ;  /* 0x000000500404e825 */ /* 0x000fe200078e0002 */
[----:B------:R-:W-:Y:S01]  /*2d10*/  @!P0 LEA.HI.X R12, R12, R3, R22, 0x6, P2 ;  /* 0x000000030c0c8211 */ /* 0x000fe200010f3416 */
[----:B------:R-:W-:Y:S01]  /*2d20*/  @!PT LDS RZ, [RZ] ;  /* 0x00000000fffff984 */ /* 0x000fe20000000800 */
[----:B------:R-:W-:Y:S01]  /*2d30*/  @!PT LDS RZ, [RZ] ;  /* 0x00000000fffff984 */ /* 0x000fe20000000800 */
[----:B------:R-:W-:Y:S01]  /*2d40*/  @!PT LDS RZ, [RZ] ;  /* 0x00000000fffff984 */ /* 0x000fe20000000800 */
[----:B------:R4:W-:Y:S01]  /*2d50*/  @!P3 LDGSTS.E.BYPASS.LTC128B.128 [R241+0x9000], [R18.64] ;  /* 0x0900000012f1bfae */ /* 0x0009e2000b901d52 */
[----:B-1----:R-:W-:Y:S01]  /*2d60*/  @!P0 LEA R14, P2, R9, c[0x0][0x170], 0x1 ;  /* 0x00005c00090e8a11 */ /* 0x002fe200078408ff */
[----:B------:R-:W-:-:S02]  /*2d70*/  UIADD3 UR7, UR21, UR7, URZ ;  /* 0x0000000715077290 */ /* 0x000fc4000fffe03f */
[----:B------:R-:W-:Y:S01]  /*2d80*/  @P1 STS.128 [R241+0x9800], RZ ;  /* 0x009800fff1001388 */ /* 0x000fe20000000c00 */
[----:B------:R-:W-:Y:S01]  /*2d90*/  @!P0 LEA.HI.X R15, R9, c[0x0][0x174], R12, 0x1, P2 ;  /* 0x00005d00090f8a11 */ /* 0x000fe200010f0c0c */
[----:B------:R-:W-:Y:S01]  /*2da0*/  IMAD.SHL.U32 R9, R21, 0x8, RZ ;  /* 0x0000000815097824 */ /* 0x000fe200078e00ff */
[----:B------:R-:W-:Y:S01]  /*2db0*/  @!P6 LEA R12, P2, R4, c[0x0][0x170], 0x1 ;  /* 0x00005c00040cea11 */ /* 0x000fe200078408ff */
[----:B------:R-:W-:Y:S01]  /*2dc0*/  @!PT LDS RZ, [RZ] ;  /* 0x00000000fffff984 */ /* 0x000fe20000000800 */
[----:B------:R-:W-:Y:S01]  /*2dd0*/  @!PT LDS RZ, [RZ] ;  /* 0x00000000fffff984 */ /* 0x000fe20000000800 */
[----:B------:R-:W-:Y:S01]  /*2de0*/  @!PT LDS RZ, [RZ] ;  /* 0x00000000fffff984 */ /* 0x000fe20000000800 */
[----:B------:R4:W-:Y:S01]  /*2df0*/  @!P1 LDGSTS.E.BYPASS.LTC128B.128 [R241+0x9800], [R16.64] ;  /* 0x0980000010f19fae */ /* 0x0009e2000b901d52 */
[----:B--2---:R-:W-:Y:S01]  /*2e00*/  SHF.R.S32.HI R10, RZ, 0x1f, R0 ;  /* 0x0000001fff0a7819 */ /* 0x004fe20000011400 */
[----:B------:R-:W-:Y:S02]  /*2e10*/  @!P4 IMAD.MOV.U32 R11, RZ, RZ, R3 ;  /* 0x000000ffff0bc224 */ /* 0x000fe400078e0003 */
[----:B------:R-:W-:Y:S01]  /*2e20*/  @P0 STS.128 [R241+0xa000], RZ ;  /* 0x00a000fff1000388 */ /* 0x000fe20000000c00 */
[----:B------:R-:W-:Y:S01]  /*2e30*/  LEA.HI R20, R10, R0, RZ, 0x3 ;  /* 0x000000000a147211 */ /* 0x000fe200078f18ff */
[----:B------:R-:W-:-:S02]  /*2e40*/  @!P4 IMAD.MOV.U32 R10, RZ, RZ, R2 ;  /* 0x000000ffff0ac224 */ /* 0x000fc400078e0002 */
[----:B------:R-:W-:Y:S01]  /*2e50*/  @!PT LDS RZ, [RZ] ;  /* 0x00000000fffff984 */ /* 0x000fe20000000800 */
[----:B------:R-:W-:Y:S01]  /*2e60*/  @!PT LDS RZ, [RZ] ;  /* 0x00000000fffff984 */ /* 0x000fe20000000800 */
[----:B------:R-:W-:Y:S01]  /*2e70*/  @!PT LDS RZ, [RZ] ;  /* 0x00000000fffff984 */ /* 0x000fe20000000800 */
[----:B------:R1:W-:Y:S01]  /*2e80*/  @!P0 LDGSTS.E.BYPASS.LTC128B.128 [R241+0xa000], [R14.64] ;  /* 0x0a0000000ef18fae */ /* 0x0003e2000b901d52 */
[----:B---3--:R-:W-:Y:S01]  /*2e90*/  LOP3.LUT R6, R20, 0xfffffff8, RZ, 0xc0, !PT ;  /* 0xfffffff814067812 */ /* 0x008fe200078ec0ff */
[----:B------:R-:W-:Y:S02]  /*2ea0*/  @!P5 IMAD.MOV.U32 R7, RZ, RZ, R3 ;  /* 0x000000ffff07d224 */ /* 0x000fe400078e0003 */
[----:B------:R-:W-:Y:S02]  /*2eb0*/  @P6 STS.128 [R241+0xa800], RZ ;  /* 0x00a800fff1006388 */ /* 0x000fe40000000c00 */
[----:B------:R-:W-:Y:S02]  /*2ec0*/  IMAD.IADD R48, R0, 0x1, -R6 ;  /* 0x0000000100307824 */ /* 0x000fe400078e0a06 */
[----:B------:R-:W-:Y:S02]  /*2ed0*/  @!P5 IMAD.MOV.U32 R6, RZ, RZ, R2 ;  /* 0x000000ffff06d224 */ /* 0x000fe400078e0002 */
[----:B------:R-:W-:-:S02]  /*2ee0*/  @!P6 IMAD R0, R22, 0x50, RZ ;  /* 0x000000501600e824 */ /* 0x000fc400078e02ff */
[----:B------:R-:W-:-:S04]  /*2ef0*/  @!P5 IMAD.WIDE.U32 R2, R13, 0x60, R6 ;  /* 0x000000600d02d825 */ /* 0x000fc800078e0006 */
[----:B------:R-:W-:Y:S02]  /*2f00*/  IMAD.SHL.U32 R7, R49, 0x40, RZ ;  /* 0x0000004031077824 */ /* 0x000fe400078e00ff */
[----:B------:R-:W-:Y:S02]  /*2f10*/  @!P6 IMAD.IADD R5, R5, 0x1, R0 ;  /* 0x000000010505e824 */ /* 0x000fe400078e0200 */
[----:B------:R-:W-:Y:S01]  /*2f20*/  IMAD.U32 R6, RZ, RZ, UR4 ;  /* 0x00000004ff067e24 */ /* 0x000fe2000f8e00ff */
[----:B------:R-:W-:Y:S02]  /*2f30*/  LOP3.LUT R0, R7, 0x1c0, RZ, 0xc0, !PT ;  /* 0x000001c007007812 */ /* 0x000fe400078ec0ff */
[----:B------:R-:W-:Y:S01]  /*2f40*/  @!P6 LEA.HI.X R13, R4, c[0x0][0x174], R5, 0x1, P2 ;  /* 0x00005d00040dea11 */ /* 0x000fe200010f0c05 */
[----:B------:R-:W-:Y:S01]  /*2f50*/  @!P5 IMAD R4, R22, 0x60, RZ ;  /* 0x000000601604d824 */ /* 0x000fe200078e02ff */
[----:B------:R-:W-:Y:S01]  /*2f60*/  LOP3.LUT R8, R0, 0x8, R8, 0xf8, !PT ;  /* 0x0000000800087812 */ /* 0x000fe200078ef808 */
[----:B------:R-:W-:Y:S01]  /*2f70*/  @!P4 IMAD.WIDE.U32 R6, R6, 0x70, R10 ;  /* 0x000000700606c825 */ /* 0x000fe200078e000a */
[----:B------:R-:W-:Y:S01]  /*2f80*/  SHF.R.U32.HI R5, RZ, 0x3, R0 ;  /* 0x00000003ff057819 */ /* 0x000fe20000011600 */
[----:B------:R-:W-:Y:S01]  /*2f90*/  @!PT LDS RZ, [RZ] ;  /* 0x00000000fffff984 */ /* 0x000fe20000000800 */
[----:B------:R-:W-:Y:S01]  /*2fa0*/  @!PT LDS RZ, [RZ] ;  /* 0x00000000fffff984 */ /* 0x000fe20000000800 */
[----:B------:R-:W-:Y:S01]  /*2fb0*/  @!PT LDS RZ, [RZ] ;  /* 0x00000000fffff984 */ /* 0x000fe20000000800 */
[----:B------:R1:W-:Y:S02]  /*2fc0*/  @!P6 LDGSTS.E.BYPASS.LTC128B.128 [R241+0xa800], [R12.64] ;  /* 0x0a8000000cf1efae */ /* 0x0003e4000b901d52 */
[----:B------:R-:W-:Y:S01]  /*2fd0*/  IMAD.SHL.U32 R0, R48, 0x40, RZ ;  /* 0x0000004030007824 */ /* 0x000fe200078e00ff */
[----:B------:R-:W-:Y:S01]  /*2fe0*/  LOP3.LUT R10, R8, R5, RZ, 0x3c, !PT ;  /* 0x00000005080a7212 */ /* 0x000fe200078e3cff */
[----:B------:R-:W-:Y:S01]  /*2ff0*/  @!P5 IMAD.IADD R3, R3, 0x1, R4 ;  /* 0x000000010303d824 */ /* 0x000fe200078e0204 */
[----:B------:R-:W-:Y:S01]  /*3000*/  @!P5 LEA R4, P2, R2, c[0x0][0x170], 0x1 ;  /* 0x00005c000204da11 */ /* 0x000fe200078408ff */
[----:B------:R-:W-:Y:S01]  /*3010*/  @!P4 IMAD R11, R22, 0x70, RZ ;  /* 0x00000070160bc824 */ /* 0x000fe200078e02ff */
[----:B------:R-:W-:Y:S01]  /*3020*/  LOP3.LUT R0, R0, 0x1c0, RZ, 0xc0, !PT ;  /* 0x000001c000007812 */ /* 0x000fe200078ec0ff */
[----:B------:R-:W-:Y:S01]  /*3030*/  @P5 STS.128 [R241+0xb000], RZ ;  /* 0x00b000fff1005388 */ /* 0x000fe20000000c00 */
[----:B------:R-:W-:Y:S01]  /*3040*/  @!P5 LEA.HI.X R5, R2, c[0x0][0x174], R3, 0x1, P2 ;  /* 0x00005d000205da11 */ /* 0x000fe200010f0c03 */
[----:B------:R-:W-:Y:S01]  /*3050*/  @!P4 IMAD.IADD R2, R7, 0x1, R11 ;  /* 0x000000010702c824 */ /* 0x000fe200078e020b */
[----:B------:R-:W-:-:S02]  /*3060*/  LOP3.LUT R9, R0, 0x8, R9, 0xf8, !PT ;  /* 0x0000000800097812 */ /* 0x000fc400078ef809 */
[----:B------:R-:W-:Y:S01]  /*3070*/  SHF.R.U32.HI R3, RZ, 0x3, R0 ;  /* 0x00000003ff037819 */ /* 0x000fe20000011600 */
[----:B------:R-:W-:Y:S01]  /*3080*/  IMAD R0, R21, 0x200, R10 ;  /* 0x0000020015007824 */ /* 0x000fe200078e020a */
[----:B------:R-:W-:Y:S01]  /*3090*/  @!P4 LEA R8, P2, R6, c[0x0][0x170], 0x1 ;  /* 0x00005c000608ca11 */ /* 0x000fe200078408ff */
[----:B------:R-:W-:Y:S01]  /*30a0*/  @!PT LDS RZ, [RZ] ;  /* 0x00000000fffff984 */ /* 0x000fe20000000800 */
[----:B------:R-:W-:Y:S01]  /*30b0*/  @!PT LDS RZ, [RZ] ;  /* 0x00000000fffff984 */ /* 0x000fe20000000800 */
[----:B------:R-:W-:Y:S01]  /*30c0*/  @!PT LDS RZ, [RZ] ;  /* 0x00000000fffff984 */ /* 0x000fe20000000800 */
[----:B------:R2:W-:Y:S01]  /*30d0*/  @!P5 LDGSTS.E.BYPASS.LTC128B.128 [R241+0xb000], [R4.64] ;  /* 0x0b00000004f1dfae */ /* 0x0005e2000b901d52 */
[----:B------:R-:W-:Y:S01]  /*30e0*/  LOP3.LUT R133, R9, R3, RZ, 0x3c, !PT ;  /* 0x0000000309857212 */ /* 0x000fe200078e3cff */
[----:B------:R-:W-:Y:S01]  /*30f0*/  IMAD.SHL.U32 R135, R0, 0x2, RZ ;  /* 0x0000000200877824 */ /* 0x000fe200078e00ff */
[----:B------:R-:W-:Y:S01]  /*3100*/  @!P4 LEA.HI.X R9, R6, c[0x0][0x174], R2, 0x1, P2 ;  /* 0x00005d000609ca11 */ /* 0x000fe200010f0c02 */
[----:B------:R-:W-:Y:S01]  /*3110*/  IMAD.SHL.U32 R2, R20, 0x40, RZ ;  /* 0x0000004014027824 */ /* 0x000fe200078e00ff */
[----:B------:R-:W-:Y:S01]  /*3120*/  @P4 STS.128 [R241+0xb800], RZ ;  /* 0x00b800fff1004388 */ /* 0x000fe20000000c00 */
[----:B------:R-:W-:Y:S01]  /*3130*/  IMAD.MOV.U32 R0, RZ, RZ, 0x20 ;  /* 0x00000020ff007424 */ /* 0x000fe200078e00ff */
[----:B------:R-:W-:-:S02]  /*3140*/  IADD3 R3, R135, 0x4000, RZ ;  /* 0x0000400087037810 */ /* 0x000fc40007ffe0ff */
[----:B------:R-:W-:Y:S01]  /*3150*/  LOP3.LUT R132, R2, 0xfffffe00, RZ, 0xc0, !PT ;  /* 0xfffffe0002847812 */ /* 0x000fe200078ec0ff */
[----:B------:R-:W-:Y:S01]  /*3160*/  @!PT LDS RZ, [RZ] ;  /* 0x00000000fffff984 */ /* 0x000fe20000000800 */
[----:B------:R-:W-:Y:S01]  /*3170*/  @!PT LDS RZ, [RZ] ;  /* 0x00000000fffff984 */ /* 0x000fe20000000800 */
[----:B------:R-:W-:Y:S01]  /*3180*/  @!PT LDS RZ, [RZ] ;  /* 0x00000000fffff984 */ /* 0x000fe20000000800 */
[----:B------:R3:W-:Y:S01]  /*3190*/  @!P4 LDGSTS.E.BYPASS.LTC128B.128 [R241+0xb800], [R8.64] ;  /* 0x0b80000008f1cfae */ /* 0x0007e2000b901d52 */
[----:B------:R-:W-:Y:S02]  /*31a0*/  IADD3 R222, R135, 0x4040, RZ ;  /* 0x0000404087de7810 */ /* 0x000fe40007ffe0ff */
[----:B------:R-:W-:Y:S01]  /*31b0*/  R2P PR, R48, 0x6 ;  /* 0x0000000630007804 */ /* 0x000fe20000000000 */
[----:B------:R-:W-:Y:S01]  /*31c0*/  IMAD R2, R134, 0x400, R132 ;  /* 0x0000040086027824 */ /* 0x000fe200078e0284 */
[----:B------:R-:W-:Y:S03]  /*31d0*/  LDSM.16.M88.4 R24, [R135+0x4800] ;  /* 0x004800008718783b */ /* 0x000fe60000000200 */
[----:B------:R-:W-:Y:S01]  /*31e0*/  IMAD.IADD R2, R133, 0x1, R2 ;  /* 0x0000000185027824 */ /* 0x000fe200078e0202 */
[----:B------:R-:W-:Y:S03]  /*31f0*/  LDSM.16.M88.4 R20, [R135+0x5000] ;  /* 0x005000008714783b */ /* 0x000fe60000000200 */
[----:B------:R-:W-:Y:S01]  /*3200*/  IMAD.SHL.U32 R218, R2, 0x2, RZ ;  /* 0x0000000202da7824 */ /* 0x000fe200078e00ff */
[----:B------:R-:W-:Y:S01]  /*3210*/  LDSM.16.M88.4 R28, [R135+0x5800] ;  /* 0x00580000871c783b */ /* 0x000fe20000000200 */
[----:B------:R-:W-:-:S03]  /*3220*/  IMAD.MOV.U32 R2, RZ, RZ, 0x10 ;  /* 0x00000010ff027424 */ /* 0x000fc600078e00ff */
[----:B----4-:R-:W4:Y:S02]  /*3230*/  LDSM.16.M88.4 R16, [R218] ;  /* 0x00000000da10783b */ /* 0x010f240000000200 */
[----:B------:R-:W-:Y:S02]  /*3240*/  SEL R2, R2, 0xfffffff0, !P1 ;  /* 0xfffffff002027807 */ /* 0x000fe40004800000 */
[----:B--2---:R-:W2:Y:S03]  /*3250*/  LDSM.16.M88.4 R4, [R135+0x4000] ;  /* 0x004000008704783b */ /* 0x004ea60000000200 */
[----:B------:R-:W-:Y:S01]  /*3260*/  IMAD R221, R2, 0x2, R218 ;  /* 0x0000000202dd7824 */ /* 0x000fe200078e02da */
[----:B-1----:R-:W1:Y:S04]  /*3270*/  LDSM.16.M88.4 R12, [R218+0x2000] ;  /* 0x00200000da0c783b */ /* 0x002e680000000200 */
[----:B------:R-:W5:Y:S04]  /*3280*/  LDSM.16.M88.4 R44, [R135+0x6000] ;  /* 0x00600000872c783b */ /* 0x000f680000000200 */
[----:B------:R-:W1:Y:S04]  /*3290*/  LDSM.16.M88.4 R40, [R135+0x6800] ;  /* 0x006800008728783b */ /* 0x000e680000000200 */
[----:B------:R-:W5:Y:S04]  /*32a0*/  LDSM.16.M88.4 R36, [R135+0x7000] ;  /* 0x007000008724783b */ /* 0x000f680000000200 */
[----:B------:R-:W5:Y:S04]  /*32b0*/  LDSM.16.M88.4 R32, [R135+0x7800] ;  /* 0x007800008720783b */ /* 0x000f680000000200 */
[----:B---3--:R-:W-:Y:S04]  /*32c0*/  LDSM.16.M88.4 R8, [R221+0x2000] ;  /* 0x00200000dd08783b */ /* 0x008fe80000000200 */
[----:B------:R-:W0:Y:S01]  /*32d0*/  LDGDEPBAR ;  /* 0x00000000000079af */ /* 0x000e220000000000 */
[C---:B----4-:R-:W-:Y:S08]  /*32e0*/  HMMA.16816.F32 R176, R16.reuse, R24, RZ ;  /* 0x0000001810b0723c */ /* 0x050ff000000018ff */
[-C--:B--2---:R-:W-:Y:S08]  /*32f0*/  HMMA.16816.F32 R140, R16, R4.reuse, RZ ;  /* 0x00000004108c723c */ /* 0x084ff000000018ff */
[C---:B-1----:R-:W-:Y:S07]  /*3300*/  HMMA.16816.F32 R128, R12.reuse, R4, RZ ;  /* 0x000000040c80723c */ /* 0x042fee00000018ff */
[----:B------:R-:W-:Y:S01]  /*3310*/  SEL R4, R0, 0xffffffe0, !P2 ;  /* 0xffffffe000047807 */ /* 0x000fe20005000000 */
[----:B------:R-:W-:Y:S01]  /*3320*/  HMMA.16816.F32 R124, R12, R6, RZ ;  /* 0x000000060c7c723c */ /* 0x000fe200000018ff */
[----:B------:R-:W-:-:S03]  /*3330*/  R2P PR, R49, 0x6 ;  /* 0x0000000631007804 */ /* 0x000fc60000000000 */
[----:B------:R-:W-:Y:S02]  /*3340*/  IMAD R219, R4, 0x2, R218 ;  /* 0x0000000204db7824 */ /* 0x000fe400078e02da */
[----:B------:R-:W-:Y:S02]  /*3350*/  SEL R0, R0, 0xffffffe0, !P1 ;  /* 0xffffffe000007807 */ /* 0x000fe40004800000 */
[----:B------:R-:W-:Y:S01]  /*3360*/  HMMA.16816.F32 R120, R12, R24, RZ ;  /* 0x000000180c78723c */ /* 0x000fe200000018ff */
[----:B------:R-:W-:Y:S02]  /*3370*/  IMAD R220, R2, 0x2, R219 ;  /* 0x0000000202dc7824 */ /* 0x000fe400078e02db */
[----:B------:R-:W-:-:S03]  /*3380*/  IMAD.IADD R217, R135, 0x1, R0 ;  /* 0x0000000187d97824 */ /* 0x000fc600078e0200 */
[----:B------:R-:W-:Y:S02]  /*3390*/  @P2 IADD3 R222, R3, -0x40, RZ ;  /* 0xffffffc003de2810 */ /* 0x000fe40007ffe0ff */
[----:B------:R-:W1:Y:S01]  /*33a0*/  LDSM.16.M88.4 R48, [R217+0x4000] ;  /* 0x00400000d930783b */ /* 0x000e620000000200 */
[-C--:B------:R-:W-:Y:S03]  /*33b0*/  HMMA.16816.F32 R116, R12, R26.reuse, RZ ;  /* 0x0000001a0c74723c */ /* 0x080fe600000018ff */
[----:B------:R-:W2:Y:S04]  /*33c0*/  LDSM.16.M88.4 R72, [R217+0x4800] ;  /* 0x00480000d948783b */ /* 0x000ea80000000200 */
[----:B------:R-:W3:Y:S01]  /*33d0*/  LDSM.16.M88.4 R84, [R217+0x6000] ;  /* 0x00600000d954783b */ /* 0x000ee20000000200 */
[C---:B------:R-:W-:Y:S03]  /*33e0*/  HMMA.16816.F32 R184, R16.reuse, R26, RZ ;  /* 0x0000001a10b8723c */ /* 0x040fe600000018ff */
[----:B------:R-:W4:Y:S04]  /*33f0*/  LDSM.16.M88.4 R144, [R217+0x7000] ;  /* 0x00700000d990783b */ /* 0x000f280000000200 */
[----:B------:R-:W1:Y:S01]  /*3400*/  LDSM.16.M88.4 R80, [R217+0x5000] ;  /* 0x00500000d950783b */ /* 0x000e620000000200 */
[C---:B------:R-:W-:Y:S03]  /*3410*/  HMMA.16816.F32 R160, R16.reuse, R6, RZ ;  /* 0x0000000610a0723c */ /* 0x040fe600000018ff */
[----:B------:R-:W-:Y:S04]  /*3420*/  LDSM.16.M88.4 R88, [R217+0x5800] ;  /* 0x00580000d958783b */ /* 0x000fe80000000200 */
[----:B------:R-:W-:Y:S01]  /*3430*/  LDSM.16.M88.4 R136, [R217+0x6800] ;  /* 0x00680000d988783b */ /* 0x000fe20000000200 */
[C---:B------:R-:W-:Y:S03]  /*3440*/  HMMA.16816.F32 R188, R16.reuse, R20, RZ ;  /* 0x0000001410bc723c */ /* 0x040fe600000018ff */
[----:B------:R-:W-:Y:S05]  /*3450*/  LDSM.16.M88.4 R148, [R217+0x7800] ;  /* 0x00780000d994783b */ /* 0x000fea0000000200 */
[C---:B------:R-:W-:Y:S08]  /*3460*/  HMMA.16816.F32 R196, R16.reuse, R22, RZ ;  /* 0x0000001610c4723c */ /* 0x040ff000000018ff */
[C---:B------:R-:W-:Y:S08]  /*3470*/  HMMA.16816.F32 R200, R16.reuse, R28, RZ ;  /* 0x0000001c10c8723c */ /* 0x040ff000000018ff */
[C---:B------:R-:W-:Y:S08]  /*3480*/  HMMA.16816.F32 R204, R16.reuse, R30, RZ ;  /* 0x0000001e10cc723c */ /* 0x040ff000000018ff */
[C---:B-----5:R-:W-:Y:S08]  /*3490*/  HMMA.16816.F32 R208, R16.reuse, R44, RZ ;  /* 0x0000002c10d0723c */ /* 0x060ff000000018ff */
[C---:B------:R-:W-:Y:S08]  /*34a0*/  HMMA.16816.F32 R224, R16.reuse, R46, RZ ;  /* 0x0000002e10e0723c */ /* 0x040ff000000018ff */
[C---:B------:R-:W-:Y:S08]  /*34b0*/  HMMA.16816.F32 R228, R16.reuse, R40, RZ ;  /* 0x0000002810e4723c */ /* 0x040ff000000018ff */
[C---:B------:R-:W-:Y:S08]  /*34c0*/  HMMA.16816.F32 R236, R16.reuse, R42, RZ ;  /* 0x0000002a10ec723c */ /* 0x040ff000000018ff */
[C---:B------:R-:W-:Y:S08]  /*34d0*/  HMMA.16816.F32 R248, R16.reuse, R36, RZ ;  /* 0x0000002410f8723c */ /* 0x040ff000000018ff */
[C---:B------:R-:W-:Y:S08]  /*34e0*/  HMMA.16816.F32 R152, R16.reuse, R38, RZ ;  /* 0x000000261098723c */ /* 0x040ff000000018ff */
[C---:B------:R-:W-:Y:S08]  /*34f0*/  HMMA.16816.F32 R244, R16.reuse, R32, RZ ;  /* 0x0000002010f4723c */ /* 0x040ff000000018ff */
[----:B------:R-:W-:Y:S08]  /*3500*/  HMMA.16816.F32 R24, R16, R34, RZ ;  /* 0x000000221018723c */ /* 0x000ff000000018ff */
[----:B------:R-:W-:Y:S01]  /*3510*/  HMMA.16816.F32 R104, R12, R28, RZ ;  /* 0x0000001c0c68723c */ /* 0x000fe200000018ff */
[----:B------:R-:W-:-:S02]  /*3520*/  IMAD.MOV.U32 R216, RZ, RZ, R152 ;  /* 0x000000ffffd87224 */ /* 0x000fc400078e0098 */
[----:B------:R-:W-:Y:S02]  /*3530*/  IMAD.MOV.U32 R7, RZ, RZ, R153 ;  /* 0x000000ffff077224 */ /* 0x000fe400078e0099 */
[----:B------:R-:W-:Y:S02]  /*3540*/  IMAD.MOV.U32 R6, RZ, RZ, R154 ;  /* 0x000000ffff067224 */ /* 0x000fe400078e009a */
[----:B------:R-:W-:Y:S01]  /*3550*/  IMAD.MOV.U32 R5, RZ, RZ, R155 ;  /* 0x000000ffff057224 */ /* 0x000fe200078e009b */
[----:B------:R-:W-:Y:S08]  /*3560*/  HMMA.16816.F32 R100, R12, R30, RZ ;  /* 0x0000001e0c64723c */ /* 0x000ff000000018ff */
[----:B-1----:R-:W-:Y:S08]  /*3570*/  HMMA.16816.F32 R16, R8, R48, R128 ;  /* 0x000000300810723c */ /* 0x002ff00000001880 */
[C---:B------:R-:W-:Y:S08]  /*3580*/  HMMA.16816.F32 R56, R12.reuse, R32, RZ ;  /* 0x000000200c38723c */ /* 0x040ff000000018ff */
[----:B------:R-:W-:Y:S08]  /*3590*/  HMMA.16816.F32 R52, R12, R34, RZ ;  /* 0x000000220c34723c */ /* 0x000ff000000018ff */
[C---:B------:R-:W-:Y:S08]  /*35a0*/  HMMA.16816.F32 R28, R8.reuse, R50, R124 ;  /* 0x00000032081c723c */ /* 0x040ff0000000187c */
[----:B--2---:R-:W-:Y:S08]  /*35b0*/  HMMA.16816.F32 R32, R8, R72, R120 ;  /* 0x000000480820723c */ /* 0x004ff00000001878 */
[C---:B------:R-:W-:Y:S07]  /*35c0*/  HMMA.16816.F32 R112, R12.reuse, R20, RZ ;  /* 0x000000140c70723c */ /* 0x040fee00000018ff */
[----:B------:R-:W-:Y:S01]  /*35d0*/  IMAD.MOV.U32 R21, RZ, RZ, R26 ;  /* 0x000000ffff157224 */ /* 0x000fe200078e001a */
[----:B------:R-:W-:Y:S01]  /*35e0*/  HMMA.16816.F32 R108, R12, R22, RZ ;  /* 0x000000160c6c723c */ /* 0x000fe200000018ff */
[----:B------:R-:W-:-:S02]  /*35f0*/  IMAD.MOV.U32 R20, RZ, RZ, R27 ;  /* 0x000000ffff147224 */ /* 0x000fc400078e001b */
[----:B------:R-:W-:Y:S02]  /*3600*/  IMAD.MOV.U32 R27, RZ, RZ, R16 ;  /* 0x000000ffff1b7224 */ /* 0x000fe400078e0010 */
[----:B------:R-:W-:Y:S02]  /*3610*/  IMAD.MOV.U32 R26, RZ, RZ, R17 ;  /* 0x000000ffff1a7224 */ /* 0x000fe400078e0011 */
[----:B------:R-:W-:Y:S01]  /*3620*/  IMAD.MOV.U32 R23, RZ, RZ, R24 ;  /* 0x000000ffff177224 */ /* 0x000fe200078e0018 */
[----:B------:R-:W-:Y:S01]  /*3630*/  HMMA.16816.F32 R96, R12, R44, RZ ;  /* 0x0000002c0c60723c */ /* 0x000fe200000018ff */
[----:B------:R-:W-:Y:S02]  /*3640*/  IMAD.MOV.U32 R22, RZ, RZ, R25 ;  /* 0x000000ffff167224 */ /* 0x000fe400078e0019 */
[----:B------:R-:W-:Y:S02]  /*3650*/  IMAD.MOV.U32 R25, RZ, RZ, R18 ;  /* 0x000000ffff197224 */ /* 0x000fe400078e0012 */
[----:B------:R-:W-:-:S02]  /*3660*/  IMAD.MOV.U32 R24, RZ, RZ, R19 ;  /* 0x000000ffff187224 */ /* 0x000fc400078e0013 */
[----:B------:R-:W-:Y:S01]  /*3670*/  IMAD.MOV.U32 R19, RZ, RZ, R28 ;  /* 0x000000ffff137224 */ /* 0x000fe200078e001c */
[C---:B------:R-:W-:Y:S01]  /*3680*/  HMMA.16816.F32 R92, R12.reuse, R46, RZ ;  /* 0x0000002e0c5c723c */ /* 0x040fe200000018ff */
[----:B------:R-:W-:Y:S01]  /*3690*/  IMAD.MOV.U32 R18, RZ, RZ, R29 ;  /* 0x000000ffff127224 */ /* 0x000fe200078e001d */
[----:B------:R-:W-:Y:S01]  /*36a0*/  LDSM.16.M88.4 R44, [R222+0x2000] ;  /* 0x00200000de2c783b */ /* 0x000fe20000000200 */
[----:B------:R-:W-:Y:S02]  /*36b0*/  IMAD.MOV.U32 R17, RZ, RZ, R30 ;  /* 0x000000ffff117224 */ /* 0x000fe400078e001e */
[----:B------:R-:W-:Y:S02]  /*36c0*/  IMAD.MOV.U32 R16, RZ, RZ, R31 ;  /* 0x000000ffff107224 */ /* 0x000fe400078e001f */
[----:B------:R-:W-:Y:S01]  /*36d0*/  IMAD.MOV.U32 R31, RZ, RZ, R32 ;  /* 0x000000ffff1f7224 */ /* 0x000fe200078e0020 */
[----:B------:R-:W-:Y:S01]  /*36e0*/  HMMA.16816.F32 R76, R12, R40, RZ ;  /* 0x000000280c4c723c */ /* 0x000fe200000018ff */
[----:B------:R-:W-:-:S02]  /*36f0*/  IMAD.MOV.U32 R30, RZ, RZ, R33 ;  /* 0x000000ffff1e7224 */ /* 0x000fc400078e0021 */
[----:B------:R-:W-:Y:S02]  /*3700*/  IMAD.MOV.U32 R29, RZ, RZ, R34 ;  /* 0x000000ffff1d7224 */ /* 0x000fe400078e0022 */
[----:B------:R-:W-:-:S03]  /*3710*/  IMAD.MOV.U32 R28, RZ, RZ, R35 ;  /* 0x000000ffff1c7224 */ /* 0x000fc600078e0023 */
[C---:B------:R-:W-:Y:S01]  /*3720*/  HMMA.16816.F32 R68, R12.reuse, R42, RZ ;  /* 0x0000002a0c44723c */ /* 0x040fe200000018ff */
[----:B------:R-:W-:Y:S07]  /*3730*/  LDSM.16.M88.4 R40, [R222+0x2800] ;  /* 0x00280000de28783b */ /* 0x000fee0000000200 */
[C---:B------:R-:W-:Y:S08]  /*3740*/  HMMA.16816.F32 R64, R12.reuse, R36, RZ ;  /* 0x000000240c40723c */ /* 0x040ff000000018ff */
[----:B------:R-:W-:Y:S01]  /*3750*/  HMMA.16816.F32 R60, R12, R38, RZ ;  /* 0x000000260c3c723c */ /* 0x000fe200000018ff */
[----:B------:R-:W1:Y:S07]  /*3760*/  LDSM.16.M88.4 R12, [R221] ;  /* 0x00000000dd0c783b */ /* 0x000e6e0000000200 */
[C---:B------:R-:W-:Y:S08]  /*3770*/  HMMA.16816.F32 R32, R8.reuse, R74, R116 ;  /* 0x0000004a0820723c */ /* 0x040ff00000001874 */
[C---:B---3--:R-:W-:Y:S08]  /*3780*/  HMMA.16816.F32 R168, R8.reuse, R86, R92 ;  /* 0x0000005608a8723c */ /* 0x048ff0000000185c */
[C---:B----4-:R-:W-:Y:S07]  /*3790*/  HMMA.16816.F32 R152, R8.reuse, R144, R64 ;  /* 0x000000900898723c */ /* 0x050fee0000001840 */
[----:B------:R-:W-:Y:S01]  /*37a0*/  IMAD.MOV.U32 R64, RZ, RZ, R23 ;  /* 0x000000ffff407224 */ /* 0x000fe200078e0017 */
[----:B------:R-:W-:Y:S01]  /*37b0*/  HMMA.16816.F32 R232, R8, R80, R112 ;  /* 0x0000005008e8723c */ /* 0x000fe20000001870 */
[----:B------:R-:W-:-:S02]  /*37c0*/  IMAD.MOV.U32 R65, RZ, RZ, R22 ;  /* 0x000000ffff417224 */ /* 0x000fc400078e0016 */
[----:B------:R-:W-:Y:S02]  /*37d0*/  IMAD.MOV.U32 R66, RZ, RZ, R21 ;  /* 0x000000ffff427224 */ /* 0x000fe400078e0015 */
[----:B------:R-:W-:Y:S02]  /*37e0*/  IMAD.MOV.U32 R67, RZ, RZ, R20 ;  /* 0x000000ffff437224 */ /* 0x000fe400078e0014 */
[----:B------:R-:W-:Y:S01]  /*37f0*/  LDSM.16.M88.4 R20, [R222+0x800] ;  /* 0x00080000de14783b */ /* 0x000fe20000000200 */
[----:B------:R-:W-:Y:S01]  /*3800*/  HMMA.16816.F32 R212, R8, R82, R108 ;  /* 0x0000005208d4723c */ /* 0x000fe2000000186c */
[----:B------:R-:W-:Y:S02]  /*3810*/  IMAD.MOV.U32 R39, RZ, RZ, R32 ;  /* 0x000000ffff277224 */ /* 0x000fe400078e0020 */
[----:B------:R-:W-:Y:S02]  /*3820*/  IMAD.MOV.U32 R38, RZ, RZ, R33 ;  /* 0x000000ffff267224 */ /* 0x000fe400078e0021 */
[----:B------:R-:W-:-:S02]  /*3830*/  IMAD.MOV.U32 R37, RZ, RZ, R34 ;  /* 0x000000ffff257224 */ /* 0x000fc400078e0022 */
[----:B------:R-:W-:Y:S01]  /*3840*/  IMAD.MOV.U32 R36, RZ, RZ, R35 ;  /* 0x000000ffff247224 */ /* 0x000fe200078e0023 */
[----:B-1----:R-:W-:Y:S01]  /*3850*/  HMMA.16816.F32 R92, R12, R72, R176 ;  /* 0x000000480c5c723c */ /* 0x002fe200000018b0 */
[----:B------:R-:W-:Y:S06]  /*3860*/  LDSM.16.M88.4 R32, [R222+0x1800] ;  /* 0x00180000de20783b */ /* 0x000fec0000000200 */
[----:B------:R-:W-:Y:S01]  /*3870*/  IMAD.MOV.U32 R176, RZ, RZ, R19 ;  /* 0x000000ffffb07224 */ /* 0x000fe200078e0013 */
[----:B------:R-:W-:Y:S01]  /*3880*/  HMMA.16816.F32 R192, R8, R88, R104 ;  /* 0x0000005808c0723c */ /* 0x000fe20000001868 */
[----:B------:R-:W-:-:S02]  /*3890*/  IMAD.MOV.U32 R177, RZ, RZ, R18 ;  /* 0x000000ffffb17224 */ /* 0x000fc400078e0012 */
[----:B------:R-:W-:Y:S02]  /*38a0*/  IMAD.MOV.U32 R178, RZ, RZ, R17 ;  /* 0x000000ffffb27224 */ /* 0x000fe400078e0011 */
[----:B------:R-:W-:Y:S02]  /*38b0*/  IMAD.MOV.U32 R179, RZ, RZ, R16 ;  /* 0x000000ffffb37224 */ /* 0x000fe400078e0010 */
[----:B------:R-:W-:Y:S01]  /*38c0*/  LDSM.16.M88.4 R16, [R219] ;  /* 0x00000000db10783b */ /* 0x000fe20000000200 */
[C---:B------:R-:W-:Y:S07]  /*38d0*/  HMMA.16816.F32 R180, R8.reuse, R90, R100 ;  /* 0x0000005a08b4723c */ /* 0x040fee0000001864 */
[----:B------:R-:W-:Y:S01]  /*38e0*/  IMAD.MOV.U32 R100, RZ, RZ, R27 ;  /* 0x000000ffff647224 */ /* 0x000fe200078e001b */
[----:B------:R-:W-:Y:S01]  /*38f0*/  HMMA.16816.F32 R172, R8, R84, R96 ;  /* 0x0000005408ac723c */ /* 0x000fe20000001860 */
[----:B------:R-:W-:-:S02]  /*3900*/  IMAD.MOV.U32 R101, RZ, RZ, R26 ;  /* 0x000000ffff657224 */ /* 0x000fc400078e001a */
[----:B------:R-:W-:Y:S02]  /*3910*/  IMAD.MOV.U32 R102, RZ, RZ, R25 ;  /* 0x000000ffff667224 */ /* 0x000fe400078e0019 */
[----:B------:R-:W-:Y:S02]  /*3920*/  IMAD.MOV.U32 R103, RZ, RZ, R24 ;  /* 0x000000ffff677224 */ /* 0x000fe400078e0018 */
[----:B------:R-:W-:Y:S01]  /*3930*/  LDSM.16.M88.4 R24, [R222] ;  /* 0x00000000de18783b */ /* 0x000fe20000000200 */
[C---:B------:R-:W-:Y:S08]  /*3940*/  HMMA.16816.F32 R164, R8.reuse, R136, R76 ;  /* 0x0000008808a4723c */ /* 0x040ff0000000184c */
[C---:B------:R-:W-:Y:S08]  /*3950*/  HMMA.16816.F32 R156, R8.reuse, R138, R68 ;  /* 0x0000008a089c723c */ /* 0x040ff00000001844 */
[C---:B------:R-:W-:Y:S08]  /*3960*/  HMMA.16816.F32 R128, R8.reuse, R148, R56 ;  /* 0x000000940880723c */ /* 0x040ff00000001838 */
[C---:B------:R-:W-:Y:S08]  /*3970*/  HMMA.16816.F32 R124, R8.reuse, R146, R60 ;  /* 0x00000092087c723c */ /* 0x040ff0000000183c */
[----:B------:R-:W-:Y:S01]  /*3980*/  HMMA.16816.F32 R116, R8, R150, R52 ;  /* 0x000000960874723c */ /* 0x000fe20000001834 */
[----:B------:R-:W1:Y:S07]  /*3990*/  LDSM.16.M88.4 R8, [R219+0x2000] ;  /* 0x00200000db08783b */ /* 0x000e6e0000000200 */
[C---:B------:R-:W-:Y:S07]  /*39a0*/  HMMA.16816.F32 R96, R12.reuse, R48, R140 ;  /* 0x000000300c60723c */ /* 0x040fee000000188c */
[----:B------:R-:W-:Y:S01]  /*39b0*/  IMAD.MOV.U32 R140, RZ, RZ, R31 ;  /* 0x000000ffff8c7224 */ /* 0x000fe200078e001f */
[----:B------:R-:W-:Y:S01]  /*39c0*/  HMMA.16816.F32 R112, R12, R50, R160 ;  /* 0x000000320c70723c */ /* 0x000fe200000018a0 */
[----:B------:R-:W-:Y:S01]  /*39d0*/  IMAD.MOV.U32 R141, RZ, RZ, R30 ;  /* 0x000000ffff8d7224 */ /* 0x000fe200078e001e */
[----:B------:R-:W-:Y:S01]  /*39e0*/  LDSM.16.M88.4 R48, [R222+0x3800] ;  /* 0x00380000de30783b */ /* 0x000fe20000000200 */
[----:B------:R-:W-:-:S02]  /*39f0*/  IMAD.MOV.U32 R142, RZ, RZ, R29 ;  /* 0x000000ffff8e7224 */ /* 0x000fc400078e001d */
[----:B------:R-:W-:Y:S02]  /*3a00*/  IMAD.MOV.U32 R143, RZ, RZ, R28 ;  /* 0x000000ffff8f7224 */ /* 0x000fe400078e001c */
[----:B------:R-:W-:Y:S01]  /*3a10*/  IMAD.MOV.U32 R160, RZ, RZ, R39 ;  /* 0x000000ffffa07224 */ /* 0x000fe200078e0027 */
[----:B------:R-:W2:Y:S01]  /*3a20*/  LDSM.16.M88.4 R28, [R222+0x1000] ;  /* 0x00100000de1c783b */ /* 0x000ea20000000200 */
[----:B------:R-:W-:Y:S01]  /*3a30*/  IMAD.MOV.U32 R161, RZ, RZ, R38 ;  /* 0x000000ffffa17224 */ /* 0x000fe200078e0026 */
[C---:B------:R-:W-:Y:S01]  /*3a40*/  HMMA.16816.F32 R56, R12.reuse, R74, R184 ;  /* 0x0000004a0c38723c */ /* 0x040fe200000018b8 */
[----:B------:R-:W-:Y:S02]  /*3a50*/  IMAD.MOV.U32 R162, RZ, RZ, R37 ;  /* 0x000000ffffa27224 */ /* 0x000fe400078e0025 */
[----:B------:R-:W-:Y:S02]  /*3a60*/  IMAD.MOV.U32 R163, RZ, RZ, R36 ;  /* 0x000000ffffa37224 */ /* 0x000fe400078e0024 */
[----:B------:R-:W3:Y:S02]  /*3a70*/  LDSM.16.M88.4 R36, [R222+0x3000] ;  /* 0x00300000de24783b */ /* 0x000ee40000000200 */
[----:B------:R-:W-:Y:S01]  /*3a80*/  IMAD.MOV.U32 R184, RZ, RZ, R216 ;  /* 0x000000ffffb87224 */ /* 0x000fe200078e00d8 */
[----:B------:R-:W-:Y:S01]  /*3a90*/  HMMA.16816.F32 R108, R12, R88, R200 ;  /* 0x000000580c6c723c */ /* 0x000fe200000018c8 */
[----:B------:R-:W-:-:S02]  /*3aa0*/  IMAD.MOV.U32 R185, RZ, RZ, R7 ;  /* 0x000000ffffb97224 */ /* 0x000fc400078e0007 */
[----:B------:R-:W-:Y:S02]  /*3ab0*/  IMAD.MOV.U32 R186, RZ, RZ, R6 ;  /* 0x000000ffffba7224 */ /* 0x000fe400078e0006 */
[----:B------:R-:W-:Y:S01]  /*3ac0*/  IMAD.MOV.U32 R187, RZ, RZ, R5 ;  /* 0x000000ffffbb7224 */ /* 0x000fe200078e0005 */
[----:B------:R-:W-:Y:S01]  /*3ad0*/  LEA R5, R134, UR13, 0x4 ;  /* 0x0000000d86057c11 */ /* 0x000fe2000f8e20ff */
[----:B------:R-:W-:Y:S01]  /*3ae0*/  IMAD.IADD R216, R0, 0x1, R222 ;  /* 0x0000000100d87824 */ /* 0x000fe200078e02de */
[----:B------:R-:W-:Y:S01]  /*3af0*/  HMMA.16816.F32 R120, R12, R90, R204 ;  /* 0x0000005a0c78723c */ /* 0x000fe200000018cc */
[----:B------:R-:W-:Y:S02]  /*3b00*/  LOP3.LUT R0, R223, 0xffffffe0, RZ, 0xc0, !PT ;  /* 0xffffffe0df007812 */ /* 0x000fe400078ec0ff */
[----:B------:R-:W-:-:S03]  /*3b10*/  IADD3 R223, R222, 0x3800, RZ ;  /* 0x00003800dedf7810 */ /* 0x000fc60007ffe0ff */
[C---:B------:R-:W-:Y:S02]  /*3b20*/  IMAD.IADD R0, R240.reuse, 0x1, -R0 ;  /* 0x00000001f0007824 */ /* 0x040fe400078e0a00 */
[----:B------:R-:W-:Y:S01]  /*3b30*/  HMMA.16816.F32 R52, R12, R80, R188 ;  /* 0x000000500c34723c */ /* 0x000fe200000018bc */
[----:B------:R-:W-:Y:S02]  /*3b40*/  IMAD.SHL.U32 R240, R240, 0x2, RZ ;  /* 0x00000002f0f07824 */ /* 0x000fe400078e00ff */
[----:B------:R-:W-:-:S03]  /*3b50*/  SHF.R.S32.HI R3, RZ, 0x1f, R0 ;  /* 0x0000001fff037819 */ /* 0x000fc60000011400 */
[----:B------:R-:W-:Y:S02]  /*3b60*/  LOP3.LUT R7, R240, 0x6, RZ, 0xc0, !PT ;  /* 0x00000006f0077812 */ /* 0x000fe400078ec0ff */
[----:B------:R-:W-:Y:S01]  /*3b70*/  HMMA.16816.F32 R60, R12, R82, R196 ;  /* 0x000000520c3c723c */ /* 0x000fe200000018c4 */
[----:B------:R-:W-:Y:S01]  /*3b80*/  LEA.HI R0, R3, R0, RZ, 0x2 ;  /* 0x0000000003007211 */ /* 0x000fe200078f10ff */
[----:B------:R-:W-:-:S03]  /*3b90*/  IMAD.U32 R3, RZ, RZ, UR12 ;  /* 0x0000000cff037e24 */ /* 0x000fc6000f8e00ff */
[----:B------:R-:W-:Y:S01]  /*3ba0*/  SHF.R.S32.HI R6, RZ, 0x2, R0 ;  /* 0x00000002ff067819 */ /* 0x000fe20000011400 */
[----:B------:R-:W-:Y:S02]  /*3bb0*/  IMAD R3, R3, 0x80, R7 ;  /* 0x0000008003037824 */ /* 0x000fe400078e0207 */
[----:B------:R-:W-:Y:S01]  /*3bc0*/  HMMA.16816.F32 R104, R12, R84, R208 ;  /* 0x000000540c68723c */ /* 0x000fe200000018d0 */
[----:B------:R-:W-:Y:S01]  /*3bd0*/  IMAD.IADD R0, R132, 0x1, R133 ;  /* 0x0000000184007824 */ /* 0x000fe200078e0285 */
[----:B------:R4:W-:Y:S01]  /*3be0*/  STL [R1+0x90], R6 ;  /* 0x0000900601007387 */ /* 0x0009e20000100800 */
[----:B------:R-:W-:-:S05]  /*3bf0*/  IMAD.IADD R5, R6, 0x1, R5 ;  /* 0x0000000106057824 */ /* 0x000fca00078e0205 */
[----:B------:R-:W-:Y:S01]  /*3c00*/  HMMA.16816.F32 R88, R12, R86, R224 ;  /* 0x000000560c58723c */ /* 0x000fe200000018e0 */
[----:B------:R-:W-:-:S06]  /*3c10*/  IADD3 R7, R5, 0x40, RZ ;  /* 0x0000004005077810 */ /* 0x000fcc0007ffe0ff */
[C---:B------:R-:W-:Y:S01]  /*3c20*/  IADD3 R227, R222.reuse, 0x1800, RZ ;  /* 0x00001800dee37810 */ /* 0x040fe20007ffe0ff */
[----:B------:R-:W-:Y:S01]  /*3c30*/  HMMA.16816.F32 R76, R12, R144, R248 ;  /* 0x000000900c4c723c */ /* 0x000fe200000018f8 */
[C---:B------:R-:W-:Y:S02]  /*3c40*/  IADD3 R226, R222.reuse, 0x2000, RZ ;  /* 0x00002000dee27810 */ /* 0x040fe40007ffe0ff */
[C---:B------:R-:W-:Y:S02]  /*3c50*/  IADD3 R225, R222.reuse, 0x2800, RZ ;  /* 0x00002800dee17810 */ /* 0x040fe40007ffe0ff */
[----:B------:R-:W-:-:S03]  /*3c60*/  IADD3 R224, R222, 0x3000, RZ ;  /* 0x00003000dee07810 */ /* 0x000fc60007ffe0ff */
[----:B------:R-:W-:Y:S01]  /*3c70*/  HMMA.16816.F32 R72, R12, R146, R184 ;  /* 0x000000920c48723c */ /* 0x000fe200000018b8 */
[----:B----4-:R-:W-:-:S07]  /*3c80*/  IADD3 R6, R3, 0x1, RZ ;  /* 0x0000000103067810 */ /* 0x010fce0007ffe0ff */
[C---:B------:R-:W-:Y:S07]  /*3c90*/  HMMA.16816.F32 R84, R12.reuse, R136, R228 ;  /* 0x000000880c54723c */ /* 0x040fee00000018e4 */
[C---:B------:R-:W-:Y:S01]  /*3ca0*/  IADD3 R229, R222.reuse, 0x800, RZ ;  /* 0x00000800dee57810 */ /* 0x040fe20007ffe0ff */
[----:B------:R-:W-:Y:S01]  /*3cb0*/  HMMA.16816.F32 R80, R12, R138, R236 ;  /* 0x0000008a0c50723c */ /* 0x000fe200000018ec */
[----:B------:R-:W-:-:S07]  /*3cc0*/  IADD3 R228, R222, 0x1000, RZ ;  /* 0x00001000dee47810 */ /* 0x000fce0007ffe0ff */
[C---:B------:R-:W-:Y:S08]  /*3cd0*/  HMMA.16816.F32 R68, R12.reuse, R148, R244 ;  /* 0x000000940c44723c */ /* 0x040ff000000018f4 */
[----:B------:R-:W-:Y:S01]  /*3ce0*/  HMMA.16816.F32 R64, R12, R150, R64 ;  /* 0x000000960c40723c */ /* 0x000fe20000001840 */
[----:B------:R-:W-:Y:S07]  /*3cf0*/  LDSM.16.M88.4 R12, [R220] ;  /* 0x00000000dc0c783b */ /* 0x000fee0000000200 */
[C---:B-1----:R-:W-:Y:S08]  /*3d00*/  HMMA.16816.F32 R140, R8.reuse, R20, R140 ;  /* 0x00000014088c723c */ /* 0x042ff0000000188c */
[----:B------:R-:W-:Y:S08]  /*3d10*/  HMMA.16816.F32 R144, R8, R22, R160 ;  /* 0x000000160890723c */ /* 0x000ff000000018a0 */
[C---:B------:R-:W-:Y:S08]  /*3d20*/  HMMA.16816.F32 R92, R16.reuse, R20, R92 ;  /* 0x00000014105c723c */ /* 0x040ff0000000185c */
[----:B------:R-:W-:Y:S01]  /*3d30*/  HMMA.16816.F32 R56, R16, R22, R56 ;  /* 0x000000161038723c */ /* 0x000fe20000001838 */
[----:B------:R-:W1:Y:S07]  /*3d40*/  LDSM.16.M88.4 R20, [R216] ;  /* 0x00000000d814783b */ /* 0x000e6e0000000200 */
[C---:B------:R-:W-:Y:S08]  /*3d50*/  HMMA.16816.F32 R136, R8.reuse, R26, R176 ;  /* 0x0000001a0888723c */ /* 0x040ff000000018b0 */
[C---:B------:R-:W-:Y:S08]  /*3d60*/  HMMA.16816.F32 R100, R8.reuse, R24, R100 ;  /* 0x000000180864723c */ /* 0x040ff00000001864 */
        /* <DEDUP_REMOVED lines=10> */
[C---:B------:R-:W-:Y:S08]  /*3e10*/  HMMA.16816.F32 R188, R8.reuse, R38, R124 ;  /* 0x0000002608bc723c */ /* 0x040ff0000000187c */
[----:B------:R-:W-:Y:S01]  /*3e20*/  HMMA.16816.F32 R196, R8, R50, R116 ;  /* 0x0000003208c4723c */ /* 0x000fe20000001874 */
[----:B------:R-:W2:Y:S07]  /*3e30*/  LDSM.16.M88.4 R8, [R220+0x2000] ;  /* 0x00200000dc08783b */ /* 0x000eae0000000200 */
[C---:B------:R-:W-:Y:S08]  /*3e40*/  HMMA.16816.F32 R96, R16.reuse, R24, R96 ;  /* 0x000000181060723c */ /* 0x040ff00000001860 */
        /* <DEDUP_REMOVED lines=14> */
[C---:B------:R-:W-:Y:S01]  /*3f30*/  IADD3 R17, R5.reuse, UR17, RZ ;  /* 0x0000001105117c10 */ /* 0x040fe2000fffe0ff */
[----:B-1----:R-:W-:Y:S01]  /*3f40*/  HMMA.16816.F32 R32, R12, R20, R96 ;  /* 0x000000140c20723c */ /* 0x002fe20000001860 */
[----:B------:R-:W-:-:S02]  /*3f50*/  IADD3 R18, R5, UR7, RZ ;  /* 0x0000000705127c10 */ /* 0x000fc4000fffe0ff */
[C---:B------:R-:W-:Y:S02]  /*3f60*/  IADD3 R16, R5.reuse, 0x8, RZ ;  /* 0x0000000805107810 */ /* 0x040fe40007ffe0ff */
[----:B------:R-:W-:Y:S02]  /*3f70*/  IADD3 R5, R5, 0x48, RZ ;  /* 0x0000004805057810 */ /* 0x000fe40007ffe0ff */
[----:B------:R-:W-:Y:S01]  /*3f80*/  IMNMX R236, RZ, R17, !PT ;  /* 0x00000011ffec7217 */ /* 0x000fe20007800200 */
[----:B--2---:R-:W-:Y:S01]  /*3f90*/  HMMA.16816.F32 R36, R8, R20, R100 ;  /* 0x000000140824723c */ /* 0x004fe20000001864 */
[----:B------:R-:W-:Y:S02]  /*3fa0*/  IMNMX R240, R18, UR14, PT ;  /* 0x0000000e12f07c17 */ /* 0x000fe4000b800200 */
[C---:B------:R-:W-:Y:S02]  /*3fb0*/  IADD3 R17, R16.reuse, UR17, RZ ;  /* 0x0000001110117c10 */ /* 0x040fe4000fffe0ff */
[----:B------:R-:W-:-:S02]  /*3fc0*/  IADD3 R16, R16, UR7, RZ ;  /* 0x0000000710107c10 */ /* 0x000fc4000fffe0ff */
[----:B------:R-:W-:Y:S01]  /*3fd0*/  IADD3 R18, R7, UR17, RZ ;  /* 0x0000001107127c10 */ /* 0x000fe2000fffe0ff */
[-C--:B------:R-:W-:Y:S01]  /*3fe0*/  HMMA.16816.F32 R28, R8, R22.reuse, R136 ;  /* 0x00000016081c723c */ /* 0x080fe20000001888 */
[----:B------:R-:W-:Y:S02]  /*3ff0*/  IADD3 R19, R5, UR17, RZ ;  /* 0x0000001105137c10 */ /* 0x000fe4000fffe0ff */
[----:B------:R-:W-:Y:S02]  /*4000*/  IMNMX R235, RZ, R17, !PT ;  /* 0x00000011ffeb7217 */ /* 0x000fe40007800200 */
[----:B------:R-:W-:Y:S02]  /*4010*/  IMNMX R239, R16, UR14, PT ;  /* 0x0000000e10ef7c17 */ /* 0x000fe4000b800200 */
[----:B------:R-:W-:Y:S01]  /*4020*/  IMNMX R234, RZ, R18, !PT ;  /* 0x00000012ffea7217 */ /* 0x000fe20007800200 */
[----:B------:R-:W-:Y:S01]  /*4030*/  HMMA.16816.F32 R20, R12, R22, R112 ;  /* 0x000000160c14723c */ /* 0x000fe20000001870 */
[----:B------:R-:W-:-:S02]  /*4040*/  IMNMX R233, RZ, R19, !PT ;  /* 0x00000013ffe97217 */ /* 0x000fc40007800200 */
[----:B------:R-:W1:Y:S01]  /*4050*/  LDSM.16.M88.4 R16, [R216+0x1000] ;  /* 0x00100000d810783b */ /* 0x000e620000000200 */
[----:B------:R-:W-:Y:S02]  /*4060*/  IADD3 R5, R5, UR7, RZ ;  /* 0x0000000705057c10 */ /* 0x000fe4000fffe0ff */
[C---:B------:R-:W-:Y:S02]  /*4070*/  ISETP.GE.AND P4, PT, R3.reuse, R240, PT ;  /* 0x000000f00300720c */ /* 0x040fe40003f86270 */
[----:B------:R-:W-:Y:S01]  /*4080*/  ISETP.GE.AND P1, PT, R3, R239, PT ;  /* 0x000000ef0300720c */ /* 0x000fe20003f26270 */
[----:B---3--:R-:W-:Y:S01]  /*4090*/  HMMA.16816.F32 R44, R12, R24, R92 ;  /* 0x000000180c2c723c */ /* 0x008fe2000000185c */
[----:B------:R-:W-:Y:S02]  /*40a0*/  IADD3 R7, R7, UR7, RZ ;  /* 0x0000000707077c10 */ /* 0x000fe4000fffe0ff */
[----:B------:R-:W-:Y:S02]  /*40b0*/  IMNMX R237, R5, UR14, PT ;  /* 0x0000000e05ed7c17 */ /* 0x000fe4000b800200 */
[----:B------:R-:W-:-:S02]  /*40c0*/  ISETP.LT.OR P4, PT, R3, R236, P4 ;  /* 0x000000ec0300720c */ /* 0x000fc40002781670 */
[----:B------:R-:W-:Y:S01]  /*40d0*/  ISETP.LT.OR P1, PT, R3, R235, P1 ;  /* 0x000000eb0300720c */ /* 0x000fe20000f21670 */
[C---:B------:R-:W-:Y:S01]  /*40e0*/  HMMA.16816.F32 R40, R8.reuse, R24, R140 ;  /* 0x000000180828723c */ /* 0x040fe2000000188c */
[----:B------:R-:W-:Y:S01]  /*40f0*/  IMNMX R238, R7, UR14, PT ;  /* 0x0000000e07ee7c17 */ /* 0x000fe2000b800200 */
[----:B------:R-:W-:Y:S01]  /*4100*/  UMOV UR14, UR12 ;  /* 0x0000000c000e7c82 */ /* 0x000fe20008000000 */
[----:B------:R-:W-:Y:S01]  /*4110*/  IADD3 R5, R3, 0x8, RZ ;  /* 0x0000000803057810 */ /* 0x000fe20007ffe0ff */
[----:B------:R-:W-:Y:S01]  /*4120*/  UISETP.GT.AND UP0, UPT, UR14, UR9, UPT ;  /* 0x000000090e00728c */ /* 0x000fe2000bf04270 */
[----:B------:R-:W-:Y:S02]  /*4130*/  FSEL R65, R32, -INF , !P4 ;  /* 0xff80000020417808 */ /* 0x000fe40006000000 */
[----:B------:R-:W-:Y:S01]  /*4140*/  FSEL R75, R34, -INF , !P1 ;  /* 0xff800000224b7808 */ /* 0x000fe20004800000 */
[----:B------:R-:W-:Y:S01]  /*4150*/  HMMA.16816.F32 R48, R8, R26, R144 ;  /* 0x0000001a0830723c */ /* 0x000fe20000001890 */
[----:B------:R-:W-:-:S02]  /*4160*/  ISETP.GE.AND P6, PT, R6, R240, PT ;  /* 0x000000f00600720c */ /* 0x000fc40003fc6270 */
[C---:B------:R-:W-:Y:S02]  /*4170*/  ISETP.GE.AND P5, PT, R6.reuse, R239, PT ;  /* 0x000000ef0600720c */ /* 0x040fe40003fa6270 */
[CC--:B------:R-:W-:Y:S02]  /*4180*/  ISETP.GE.AND P3, PT, R6.reuse, R238.reuse, PT ;  /* 0x000000ee0600720c */ /* 0x0c0fe40003f66270 */
[-C--:B------:R-:W-:Y:S02]  /*4190*/  ISETP.GE.AND P2, PT, R6, R237.reuse, PT ;  /* 0x000000ed0600720c */ /* 0x080fe40003f46270 */
[C---:B------:R-:W-:Y:S02]  /*41a0*/  ISETP.GE.AND P0, PT, R3.reuse, R238, PT ;  /* 0x000000ee0300720c */ /* 0x040fe40003f06270 */
[----:B------:R-:W-:Y:S02]  /*41b0*/  ISETP.GE.AND P4, PT, R3, R237, PT ;  /* 0x000000ed0300720c */ /* 0x000fe40003f86270 */
[----:B------:R-:W-:-:S02]  /*41c0*/  ISETP.GE.AND P1, PT, R5, R240, PT ;  /* 0x000000f00500720c */ /* 0x000fc40003f26270 */
[C---:B------:R-:W-:Y:S02]  /*41d0*/  ISETP.LT.OR P6, PT, R6.reuse, R236, P6 ;  /* 0x000000ec0600720c */ /* 0x040fe400037c1670 */
[C---:B------:R-:W-:Y:S02]  /*41e0*/  ISETP.LT.OR P5, PT, R6.reuse, R235, P5 ;  /* 0x000000eb0600720c */ /* 0x040fe40002fa1670 */
[CC--:B------:R-:W-:Y:S02]  /*41f0*/  ISETP.LT.OR P3, PT, R6.reuse, R234.reuse, P3 ;  /* 0x000000ea0600720c */ /* 0x0c0fe40001f61670 */
[-C--:B------:R-:W-:Y:S02]  /*4200*/  ISETP.LT.OR P2, PT, R6, R233.reuse, P2 ;  /* 0x000000e90600720c */ /* 0x080fe40001741670 */
[C---:B------:R-:W-:Y:S02]  /*4210*/  ISETP.LT.OR P0, PT, R3.reuse, R234, P0 ;  /* 0x000000ea0300720c */ /* 0x040fe40000701670 */
[----:B------:R-:W-:-:S02]  /*4220*/  ISETP.LT.OR P4, PT, R3, R233, P4 ;  /* 0x000000e90300720c */ /* 0x000fc40002781670 */
[----:B------:R-:W-:Y:S02]  /*4230*/  ISETP.LT.OR P1, PT, R5, R236, P1 ;  /* 0x000000ec0500720c */ /* 0x000fe40000f21670 */
[----:B------:R-:W-:Y:S02]  /*4240*/  IADD3 R6, R3, 0x9, RZ ;  /* 0x0000000903067810 */ /* 0x000fe40007ffe0ff */
[----:B------:R-:W-:Y:S02]  /*4250*/  FSEL R96, R36, -INF , !P0 ;  /* 0xff80000024607808 */ /* 0x000fe40004000000 */
[----:B------:R-:W-:Y:S02]  /*4260*/  FSEL R97, R38, -INF , !P4 ;  /* 0xff80000026617808 */ /* 0x000fe40006000000 */
[----:B------:R-:W-:Y:S02]  /*4270*/  FSEL R93, R37, -INF , !P3 ;  /* 0xff800000255d7808 */ /* 0x000fe40005800000 */
[----:B------:R-:W-:-:S02]  /*4280*/  FSEL R94, R39, -INF , !P2 ;  /* 0xff800000275e7808 */ /* 0x000fc40005000000 */
[----:B------:R-:W-:Y:S01]  /*4290*/  FSEL R64, R33, -INF , !P6 ;  /* 0xff80000021407808 */ /* 0x000fe20007000000 */
[C---:B-1----:R-:W-:Y:S01]  /*42a0*/  HMMA.16816.F32 R36, R12.reuse, R16, R52 ;  /* 0x000000100c24723c */ /* 0x042fe20000001834 */
[----:B------:R-:W-:Y:S02]  /*42b0*/  FSEL R72, R35, -INF , !P5 ;  /* 0xff80000023487808 */ /* 0x000fe40006800000 */
[----:B------:R-:W-:Y:S02]  /*42c0*/  FSEL R66, R20, -INF , !P1 ;  /* 0xff80000014427808 */ /* 0x000fe40004800000 */
[C---:B------:R-:W-:Y:S02]  /*42d0*/  ISETP.GE.AND P0, PT, R5.reuse, R239, PT ;  /* 0x000000ef0500720c */ /* 0x040fe40003f06270 */
[C---:B------:R-:W-:Y:S01]  /*42e0*/  ISETP.GE.AND P4, PT, R5.reuse, R238, PT ;  /* 0x000000ee0500720c */ /* 0x040fe20003f86270 */
[----:B------:R-:W-:Y:S01]  /*42f0*/  HMMA.16816.F32 R32, R12, R26, R56 ;  /* 0x0000001a0c20723c */ /* 0x000fe20000001838 */
[----:B------:R-:W-:Y:S01]  /*4300*/  ISETP.GE.AND P3, PT, R5, R237, PT ;  /* 0x000000ed0500720c */ /* 0x000fe20003f66270 */
[----:B------:R-:W1:Y:S01]  /*4310*/  LDSM.16.M88.4 R24, [R216+0x1800] ;  /* 0x00180000d818783b */ /* 0x000e620000000200 */
[----:B------:R-:W-:-:S02]  /*4320*/  ISETP.GE.AND P6, PT, R6, R240, PT ;  /* 0x000000f00600720c */ /* 0x000fc40003fc6270 */
[C---:B------:R-:W-:Y:S02]  /*4330*/  ISETP.GE.AND P5, PT, R6.reuse, R239, PT ;  /* 0x000000ef0600720c */ /* 0x040fe40003fa6270 */
[C---:B------:R-:W-:Y:S02]  /*4340*/  ISETP.GE.AND P2, PT, R6.reuse, R238, PT ;  /* 0x000000ee0600720c */ /* 0x040fe40003f46270 */
[----:B------:R-:W-:Y:S02]  /*4350*/  ISETP.GE.AND P1, PT, R6, R237, PT ;  /* 0x000000ed0600720c */ /* 0x000fe40003f26270 */
[C---:B------:R-:W-:Y:S02]  /*4360*/  ISETP.LT.OR P0, PT, R5.reuse, R235, P0 ;  /* 0x000000eb0500720c */ /* 0x040fe40000701670 */
[C---:B------:R-:W-:Y:S02]  /*4370*/  ISETP.LT.OR P4, PT, R5.reuse, R234, P4 ;  /* 0x000000ea0500720c */ /* 0x040fe40002781670 */
[----:B------:R-:W-:-:S02]  /*4380*/  ISETP.LT.OR P3, PT, R5, R233, P3 ;  /* 0x000000e90500720c */ /* 0x000fc40001f61670 */
[C---:B------:R-:W-:Y:S02]  /*4390*/  ISETP.LT.OR P6, PT, R6.reuse, R236, P6 ;  /* 0x000000ec0600720c */ /* 0x040fe400037c1670 */
[C---:B------:R-:W-:Y:S02]  /*43a0*/  ISETP.LT.OR P5, PT, R6.reuse, R235, P5 ;  /* 0x000000eb0600720c */ /* 0x040fe40002fa1670 */
[C---:B------:R-:W-:Y:S02]  /*43b0*/  ISETP.LT.OR P2, PT, R6.reuse, R234, P2 ;  /* 0x000000ea0600720c */ /* 0x040fe40001741670 */
[----:B------:R-:W-:Y:S02]  /*43c0*/  ISETP.LT.OR P1, PT, R6, R233, P1 ;  /* 0x000000e90600720c */ /* 0x000fe40000f21670 */
[C---:B------:R-:W-:Y:S02]  /*43d0*/  IADD3 R5, R3.reuse, 0x10, RZ ;  /* 0x0000001003057810 */ /* 0x040fe40007ffe0ff */
[----:B------:R-:W-:-:S02]  /*43e0*/  IADD3 R6, R3, 0x11, RZ ;  /* 0x0000001103067810 */ /* 0x000fc40007ffe0ff */
[----:B------:R-:W-:Y:S02]  /*43f0*/  FSEL R74, R22, -INF , !P0 ;  /* 0xff800000164a7808 */ /* 0x000fe40004000000 */
[----:B------:R-:W-:Y:S02]  /*4400*/  FSEL R92, R28, -INF , !P4 ;  /* 0xff8000001c5c7808 */ /* 0x000fe40006000000 */
[----:B------:R-:W-:Y:S02]  /*4410*/  FSEL R98, R30, -INF , !P3 ;  /* 0xff8000001e627808 */ /* 0x000fe40005800000 */
[----:B------:R-:W-:Y:S02]  /*4420*/  FSEL R79, R29, -INF , !P2 ;  /* 0xff8000001d4f7808 */ /* 0x000fe40005000000 */
[----:B------:R-:W-:Y:S02]  /*4430*/  FSEL R95, R31, -INF , !P1 ;  /* 0xff8000001f5f7808 */ /* 0x000fe40004800000 */
[----:B------:R-:W-:-:S02]  /*4440*/  ISETP.GE.AND P0, PT, R5, R240, PT ;  /* 0x000000f00500720c */ /* 0x000fc40003f06270 */
[C---:B------:R-:W-:Y:S01]  /*4450*/  ISETP.GE.AND P4, PT, R5.reuse, R239, PT ;  /* 0x000000ef0500720c */ /* 0x040fe20003f86270 */
[----:B-1----:R-:W-:Y:S01]  /*4460*/  HMMA.16816.F32 R28, R12, R24, R108 ;  /* 0x000000180c1c723c */ /* 0x002fe2000000186c */
[C---:B------:R-:W-:Y:S02]  /*4470*/  ISETP.GE.AND P3, PT, R5.reuse, R238, PT ;  /* 0x000000ee0500720c */ /* 0x040fe40003f66270 */
[C---:B------:R-:W-:Y:S02]  /*4480*/  ISETP.GE.AND P2, PT, R5.reuse, R237, PT ;  /* 0x000000ed0500720c */ /* 0x040fe40003f46270 */
[----:B------:R-:W-:Y:S02]  /*4490*/  ISETP.GE.AND P1, PT, R6, R240, PT ;  /* 0x000000f00600720c */ /* 0x000fe40003f26270 */
[C---:B------:R-:W-:Y:S02]  /*44a0*/  ISETP.LT.OR P0, PT, R5.reuse, R236, P0 ;  /* 0x000000ec0500720c */ /* 0x040fe40000701670 */
[----:B------:R-:W-:-:S02]  /*44b0*/  ISETP.LT.OR P4, PT, R5, R235, P4 ;  /* 0x000000eb0500720c */ /* 0x000fc40002781670 */
[C---:B------:R-:W-:Y:S02]  /*44c0*/  ISETP.LT.OR P3, PT, R5.reuse, R234, P3 ;  /* 0x000000ea0500720c */ /* 0x040fe40001f61670 */
[----:B------:R-:W-:Y:S02]  /*44d0*/  ISETP.LT.OR P2, PT, R5, R233, P2 ;  /* 0x000000e90500720c */ /* 0x000fe40001741670 */
[----:B------:R-:W-:Y:S02]  /*44e0*/  ISETP.LT.OR P1, PT, R6, R236, P1 ;  /* 0x000000ec0600720c */ /* 0x000fe40000f21670 */
[----:B------:R-:W-:Y:S02]  /*44f0*/  IADD3 R5, R3, 0x18, RZ ;  /* 0x0000001803057810 */ /* 0x000fe40007ffe0ff */
[----:B------:R-:W-:Y:S02]  /*4500*/  FSEL R56, R21, -INF , !P6 ;  /* 0xff80000015387808 */ /* 0x000fe40007000000 */
[----:B------:R-:W-:-:S02]  /*4510*/  FSEL R71, R23, -INF , !P5 ;  /* 0xff80000017477808 */ /* 0x000fc40006800000 */
[----:B------:R-:W-:Y:S01]  /*4520*/  FSEL R57, R44, -INF , !P0 ;  /* 0xff8000002c397808 */ /* 0x000fe20004000000 */
[----:B------:R-:W-:Y:S01]  /*4530*/  HMMA.16816.F32 R20, R8, R16, R160 ;  /* 0x000000100814723c */ /* 0x000fe200000018a0 */
[----:B------:R-:W-:Y:S02]  /*4540*/  FSEL R67, R46, -INF , !P4 ;  /* 0xff8000002e437808 */ /* 0x000fe40006000000 */
[----:B------:R-:W-:Y:S02]  /*4550*/  FSEL R73, R40, -INF , !P3 ;  /* 0xff80000028497808 */ /* 0x000fe40005800000 */
[----:B------:R-:W-:Y:S02]  /*4560*/  FSEL R100, R42, -INF , !P2 ;  /* 0xff8000002a647808 */ /* 0x000fe40005000000 */
[----:B------:R-:W-:Y:S02]  /*4570*/  FSEL R54, R45, -INF , !P1 ;  /* 0xff8000002d367808 */ /* 0x000fe40004800000 */
[----:B------:R-:W-:-:S02]  /*4580*/  ISETP.GE.AND P6, PT, R6, R239, PT ;  /* 0x000000ef0600720c */ /* 0x000fc40003fc6270 */
[C---:B------:R-:W-:Y:S02]  /*4590*/  ISETP.GE.AND P5, PT, R6.reuse, R238, PT ;  /* 0x000000ee0600720c */ /* 0x040fe40003fa6270 */
[----:B------:R-:W-:Y:S02]  /*45a0*/  ISETP.GE.AND P0, PT, R6, R237, PT ;  /* 0x000000ed0600720c */ /* 0x000fe40003f06270 */
[C---:B------:R-:W-:Y:S02]  /*45b0*/  ISETP.GE.AND P4, PT, R5.reuse, R240, PT ;  /* 0x000000f00500720c */ /* 0x040fe40003f86270 */
[C---:B------:R-:W-:Y:S02]  /*45c0*/  ISETP.GE.AND P3, PT, R5.reuse, R239, PT ;  /* 0x000000ef0500720c */ /* 0x040fe40003f66270 */
[C---:B------:R-:W-:Y:S02]  /*45d0*/  ISETP.GE.AND P2, PT, R5.reuse, R238, PT ;  /* 0x000000ee0500720c */ /* 0x040fe40003f46270 */
[----:B------:R-:W-:-:S02]  /*45e0*/  ISETP.GE.AND P1, PT, R5, R237, PT ;  /* 0x000000ed0500720c */ /* 0x000fc40003f26270 */
[C---:B------:R-:W-:Y:S02]  /*45f0*/  ISETP.LT.OR P6, PT, R6.reuse, R235, P6 ;  /* 0x000000eb0600720c */ /* 0x040fe400037c1670 */
[C---:B------:R-:W-:Y:S02]  /*4600*/  ISETP.LT.OR P5, PT, R6.reuse, R234, P5 ;  /* 0x000000ea0600720c */ /* 0x040fe40002fa1670 */
[----:B------:R-:W-:Y:S02]  /*4610*/  ISETP.LT.OR P0, PT, R6, R233, P0 ;  /* 0x000000e90600720c */ /* 0x000fe40000701670 */
[C---:B------:R-:W-:Y:S02]  /*4620*/  ISETP.LT.OR P4, PT, R5.reuse, R236, P4 ;  /* 0x000000ec0500720c */ /* 0x040fe40002781670 */
[C---:B------:R-:W-:Y:S02]  /*4630*/  ISETP.LT.OR P3, PT, R5.reuse, R235, P3 ;  /* 0x000000eb0500720c */ /* 0x040fe40001f61670 */
[----:B------:R-:W-:-:S02]  /*4640*/  ISETP.LT.OR P2, PT, R5, R234, P2 ;  /* 0x000000ea0500720c */ /* 0x000fc40001741670 */
[----:B------:R-:W-:Y:S02]  /*4650*/  ISETP.LT.OR P1, PT, R5, R233, P1 ;  /* 0x000000e90500720c */ /* 0x000fe40000f21670 */
[C---:B------:R-:W-:Y:S02]  /*4660*/  IADD3 R6, R3.reuse, 0x19, RZ ;  /* 0x0000001903067810 */ /* 0x040fe40007ffe0ff */
[----:B------:R-:W-:Y:S02]  /*4670*/  IADD3 R5, R3, 0x20, RZ ;  /* 0x0000002003057810 */ /* 0x000fe40007ffe0ff */
[----:B------:R-:W-:Y:S02]  /*4680*/  FSEL R59, R47, -INF , !P6 ;  /* 0xff8000002f3b7808 */ /* 0x000fe40007000000 */
[----:B------:R-:W-:Y:S01]  /*4690*/  FSEL R77, R41, -INF , !P5 ;  /* 0xff800000294d7808 */ /* 0x000fe20006800000 */
[----:B------:R-:W-:Y:S01]  /*46a0*/  HMMA.16816.F32 R44, R8, R18, R212 ;  /* 0x00000012082c723c */ /* 0x000fe200000018d4 */
[----:B------:R-:W-:-:S02]  /*46b0*/  FSEL R99, R43, -INF , !P0 ;  /* 0xff8000002b637808 */ /* 0x000fc40004000000 */
[----:B------:R-:W-:Y:S02]  /*46c0*/  FSEL R53, R32, -INF , !P4 ;  /* 0xff80000020357808 */ /* 0x000fe40006000000 */
[----:B------:R-:W-:Y:S02]  /*46d0*/  FSEL R58, R34, -INF , !P3 ;  /* 0xff800000223a7808 */ /* 0x000fe40005800000 */
[C---:B------:R-:W-:Y:S01]  /*46e0*/  ISETP.GE.AND P6, PT, R6.reuse, R240, PT ;  /* 0x000000f00600720c */ /* 0x040fe20003fc6270 */
[----:B------:R-:W-:Y:S01]  /*46f0*/  HMMA.16816.F32 R40, R12, R18, R60 ;  /* 0x000000120c28723c */ /* 0x000fe2000000183c */
[C---:B------:R-:W-:Y:S02]  /*4700*/  ISETP.GE.AND P5, PT, R6.reuse, R239, PT ;  /* 0x000000ef0600720c */ /* 0x040fe40003fa6270 */
[C---:B------:R-:W-:Y:S02]  /*4710*/  ISETP.GE.AND P0, PT, R6.reuse, R238, PT ;  /* 0x000000ee0600720c */ /* 0x040fe40003f06270 */
[----:B------:R-:W-:-:S02]  /*4720*/  ISETP.GE.AND P4, PT, R6, R237, PT ;  /* 0x000000ed0600720c */ /* 0x000fc40003f86270 */
[C---:B------:R-:W-:Y:S01]  /*4730*/  ISETP.GE.AND P3, PT, R5.reuse, R240, PT ;  /* 0x000000f00500720c */ /* 0x040fe20003f66270 */
[----:B------:R-:W-:Y:S01]  /*4740*/  HMMA.16816.F32 R16, R8, R24, R192 ;  /* 0x000000180810723c */ /* 0x000fe200000018c0 */
[C---:B------:R-:W-:Y:S02]  /*4750*/  ISETP.LT.OR P6, PT, R6.reuse, R236, P6 ;  /* 0x000000ec0600720c */ /* 0x040fe400037c1670 */
[C---:B------:R-:W-:Y:S02]  /*4760*/  ISETP.LT.OR P5, PT, R6.reuse, R235, P5 ;  /* 0x000000eb0600720c */ /* 0x040fe40002fa1670 */
[C---:B------:R-:W-:Y:S02]  /*4770*/  ISETP.LT.OR P0, PT, R6.reuse, R234, P0 ;  /* 0x000000ea0600720c */ /* 0x040fe40000701670 */
[----:B------:R-:W-:Y:S02]  /*4780*/  ISETP.LT.OR P4, PT, R6, R233, P4 ;  /* 0x000000e90600720c */ /* 0x000fe40002781670 */
[----:B------:R-:W-:-:S02]  /*4790*/  ISETP.LT.OR P3, PT, R5, R236, P3 ;  /* 0x000000ec0500720c */ /* 0x000fc40001f61670 */
[----:B------:R-:W-:Y:S02]  /*47a0*/  IADD3 R6, R3, 0x21, RZ ;  /* 0x0000002103067810 */ /* 0x000fe40007ffe0ff */
[----:B------:R-:W-:Y:S02]  /*47b0*/  FSEL R101, R50, -INF , !P1 ;  /* 0xff80000032657808 */ /* 0x000fe40004800000 */
[----:B------:R-:W-:Y:S02]  /*47c0*/  FSEL R78, R49, -INF , !P0 ;  /* 0xff800000314e7808 */ /* 0x000fe40004000000 */
[----:B------:R-:W-:Y:S02]  /*47d0*/  FSEL R55, R35, -INF , !P5 ;  /* 0xff80000023377808 */ /* 0x000fe40006800000 */
[----:B------:R-:W-:Y:S02]  /*47e0*/  FSEL R145, R36, -INF , !P3 ;  /* 0xff80000024917808 */ /* 0x000fe40005800000 */
[----:B------:R-:W-:-:S02]  /*47f0*/  ISETP.GE.AND P1, PT, R5, R238, PT ;  /* 0x000000ee0500720c */ /* 0x000fc40003f26270 */
[-C--:B------:R-:W-:Y:S02]  /*4800*/  ISETP.GE.AND P0, PT, R5, R237.reuse, PT ;  /* 0x000000ed0500720c */ /* 0x080fe40003f06270 */
[C---:B------:R-:W-:Y:S02]  /*4810*/  ISETP.GE.AND P5, PT, R6.reuse, R238, PT ;  /* 0x000000ee0600720c */ /* 0x040fe40003fa6270 */
[----:B------:R-:W-:Y:S02]  /*4820*/  ISETP.GE.AND P3, PT, R6, R237, PT ;  /* 0x000000ed0600720c */ /* 0x000fe40003f66270 */
[----:B------:R-:W-:Y:S02]  /*4830*/  FSEL R76, R48, -INF , !P2 ;  /* 0xff800000304c7808 */ /* 0x000fe40005000000 */
[----:B------:R-:W-:Y:S02]  /*4840*/  FSEL R60, R51, -INF , !P4 ;  /* 0xff800000333c7808 */ /* 0x000fe40006000000 */
[----:B------:R-:W-:Y:S01]  /*4850*/  ISETP.GE.AND P2, PT, R5, R239, PT ;  /* 0x000000ef0500720c */ /* 0x000fe20003f46270 */
[----:B------:R-:W-:Y:S01]  /*4860*/  HMMA.16816.F32 R48, R8, R26, R180 ;  /* 0x0000001a0830723c */ /* 0x000fe200000018b4 */
[----:B------:R-:W-:-:S02]  /*4870*/  ISETP.GE.AND P4, PT, R6, R240, PT ;  /* 0x000000f00600720c */ /* 0x000fc40003f86270 */
[CC--:B------:R-:W-:Y:S02]  /*4880*/  ISETP.LT.OR P1, PT, R5.reuse, R234.reuse, P1 ;  /* 0x000000ea0500720c */ /* 0x0c0fe40000f21670 */
[CC--:B------:R-:W-:Y:S02]  /*4890*/  ISETP.LT.OR P0, PT, R5.reuse, R233.reuse, P0 ;  /* 0x000000e90500720c */ /* 0x0c0fe40000701670 */
        /* <DEDUP_REMOVED lines=9> */
[----:B------:R-:W1:Y:S01]  /*4930*/  LDSM.16.M88.4 R20, [R216+0x2000] ;  /* 0x00200000d814783b */ /* 0x000e620000000200 */
[----:B------:R-:W-:-:S02]  /*4940*/  FSEL R52, R33, -INF , !P6 ;  /* 0xff80000021347808 */ /* 0x000fc40007000000 */
[----:B------:R-:W-:Y:S02]  /*4950*/  FSEL R146, R38, -INF , !P2 ;  /* 0xff80000026927808 */ /* 0x000fe40005000000 */
[----:B------:R-:W-:Y:S02]  /*4960*/  FSEL R143, R37, -INF , !P4 ;  /* 0xff800000258f7808 */ /* 0x000fe40006000000 */
[-C--:B------:R-:W-:Y:S02]  /*4970*/  ISETP.GE.AND P6, PT, R6, R239.reuse, PT ;  /* 0x000000ef0600720c */ /* 0x080fe40003fc6270 */
[C---:B------:R-:W-:Y:S02]  /*4980*/  ISETP.GE.AND P2, PT, R5.reuse, R240, PT ;  /* 0x000000f00500720c */ /* 0x040fe40003f46270 */
[C---:B------:R-:W-:Y:S02]  /*4990*/  ISETP.GE.AND P1, PT, R5.reuse, R239, PT ;  /* 0x000000ef0500720c */ /* 0x040fe40003f26270 */
[----:B------:R-:W-:-:S02]  /*49a0*/  ISETP.GE.AND P0, PT, R5, R238, PT ;  /* 0x000000ee0500720c */ /* 0x000fc40003f06270 */
[C---:B------:R-:W-:Y:S02]  /*49b0*/  ISETP.GE.AND P4, PT, R5.reuse, R237, PT ;  /* 0x000000ed0500720c */ /* 0x040fe40003f86270 */
[-C--:B------:R-:W-:Y:S02]  /*49c0*/  ISETP.LT.OR P6, PT, R6, R235.reuse, P6 ;  /* 0x000000eb0600720c */ /* 0x080fe400037c1670 */
[C---:B------:R-:W-:Y:S02]  /*49d0*/  ISETP.LT.OR P2, PT, R5.reuse, R236, P2 ;  /* 0x000000ec0500720c */ /* 0x040fe40001741670 */
[C---:B------:R-:W-:Y:S02]  /*49e0*/  ISETP.LT.OR P1, PT, R5.reuse, R235, P1 ;  /* 0x000000eb0500720c */ /* 0x040fe40000f21670 */
[C---:B------:R-:W-:Y:S02]  /*49f0*/  ISETP.LT.OR P0, PT, R5.reuse, R234, P0 ;  /* 0x000000ea0500720c */ /* 0x040fe40000701670 */
[----:B------:R-:W-:-:S02]  /*4a00*/  ISETP.LT.OR P4, PT, R5, R233, P4 ;  /* 0x000000e90500720c */ /* 0x000fc40002781670 */
[C---:B------:R-:W-:Y:S02]  /*4a10*/  IADD3 R6, R3.reuse, 0x29, RZ ;  /* 0x0000002903067810 */ /* 0x040fe40007ffe0ff */
[----:B------:R-:W-:Y:S02]  /*4a20*/  IADD3 R5, R3, 0x30, RZ ;  /* 0x0000003003057810 */ /* 0x000fe40007ffe0ff */
[----:B------:R-:W-:Y:S02]  /*4a30*/  FSEL R141, R39, -INF , !P6 ;  /* 0xff800000278d7808 */ /* 0x000fe40007000000 */
[----:B------:R-:W-:Y:S01]  /*4a40*/  FSEL R137, R40, -INF , !P2 ;  /* 0xff80000028897808 */ /* 0x000fe20005000000 */
[----:B------:R-:W-:Y:S01]  /*4a50*/  HMMA.16816.F32 R36, R12, R26, R120 ;  /* 0x0000001a0c24723c */ /* 0x000fe20000001878 */
[----:B------:R-:W-:Y:S02]  /*4a60*/  FSEL R138, R42, -INF , !P1 ;  /* 0xff8000002a8a7808 */ /* 0x000fe40004800000 */
[----:B------:R-:W-:-:S02]  /*4a70*/  ISETP.GE.AND P6, PT, R6, R240, PT ;  /* 0x000000f00600720c */ /* 0x000fc40003fc6270 */
[C---:B------:R-:W-:Y:S02]  /*4a80*/  ISETP.GE.AND P5, PT, R6.reuse, R239, PT ;  /* 0x000000ef0600720c */ /* 0x040fe40003fa6270 */
[C---:B------:R-:W-:Y:S01]  /*4a90*/  ISETP.GE.AND P3, PT, R6.reuse, R238, PT ;  /* 0x000000ee0600720c */ /* 0x040fe20003f66270 */
[C---:B-1----:R-:W-:Y:S01]  /*4aa0*/  HMMA.16816.F32 R24, R8.reuse, R20, R172 ;  /* 0x000000140818723c */ /* 0x042fe200000018ac */
[C---:B------:R-:W-:Y:S02]  /*4ab0*/  ISETP.GE.AND P2, PT, R6.reuse, R237, PT ;  /* 0x000000ed0600720c */ /* 0x040fe40003f46270 */
[----:B------:R-:W-:Y:S02]  /*4ac0*/  ISETP.GE.AND P1, PT, R5, R240, PT ;  /* 0x000000f00500720c */ /* 0x000fe40003f26270 */
[C---:B------:R-:W-:Y:S02]  /*4ad0*/  ISETP.LT.OR P6, PT, R6.reuse, R236, P6 ;  /* 0x000000ec0600720c */ /* 0x040fe400037c1670 */
[C---:B------:R-:W-:Y:S01]  /*4ae0*/  ISETP.LT.OR P5, PT, R6.reuse, R235, P5 ;  /* 0x000000eb0600720c */ /* 0x040fe20002fa1670 */
[----:B------:R-:W-:Y:S01]  /*4af0*/  HMMA.16816.F32 R32, R8, R22, R168 ;  /* 0x000000160820723c */ /* 0x000fe200000018a8 */
[----:B------:R-:W-:-:S02]  /*4b00*/  ISETP.LT.OR P3, PT, R6, R234, P3 ;  /* 0x000000ea0600720c */ /* 0x000fc40001f61670 */
[----:B------:R-:W-:Y:S02]  /*4b10*/  ISETP.LT.OR P2, PT, R6, R233, P2 ;  /* 0x000000e90600720c */ /* 0x000fe40001741670 */
[----:B------:R-:W-:Y:S02]  /*4b20*/  ISETP.LT.OR P1, PT, R5, R236, P1 ;  /* 0x000000ec0500720c */ /* 0x000fe40000f21670 */
[----:B------:R-:W-:Y:S02]  /*4b30*/  IADD3 R6, R3, 0x31, RZ ;  /* 0x0000003103067810 */ /* 0x000fe40007ffe0ff */
[----:B------:R-:W-:Y:S02]  /*4b40*/  FSEL R139, R46, -INF , !P4 ;  /* 0xff8000002e8b7808 */ /* 0x000fe40006000000 */
[----:B------:R-:W-:Y:S02]  /*4b50*/  FSEL R136, R45, -INF , !P3 ;  /* 0xff8000002d887808 */ /* 0x000fe40005800000 */
[----:B------:R-:W-:-:S02]  /*4b60*/  FSEL R133, R43, -INF , !P5 ;  /* 0xff8000002b857808 */ /* 0x000fc40006800000 */
[----:B------:R-:W-:Y:S02]  /*4b70*/  FSEL R183, R28, -INF , !P1 ;  /* 0xff8000001cb77808 */ /* 0x000fe40004800000 */
[CC--:B------:R-:W-:Y:S02]  /*4b80*/  ISETP.GE.AND P4, PT, R5.reuse, R238.reuse, PT ;  /* 0x000000ee0500720c */ /* 0x0c0fe40003f86270 */
[CC--:B------:R-:W-:Y:S02]  /*4b90*/  ISETP.GE.AND P3, PT, R5.reuse, R237.reuse, PT ;  /* 0x000000ed0500720c */ /* 0x0c0fe40003f66270 */
[C---:B------:R-:W-:Y:S02]  /*4ba0*/  ISETP.GE.AND P5, PT, R6.reuse, R238, PT ;  /* 0x000000ee0600720c */ /* 0x040fe40003fa6270 */
[----:B------:R-:W-:Y:S02]  /*4bb0*/  ISETP.GE.AND P1, PT, R6, R237, PT ;  /* 0x000000ed0600720c */ /* 0x000fe40003f26270 */
[----:B------:R-:W-:-:S02]  /*4bc0*/  ISETP.LT.OR P4, PT, R5, R234, P4 ;  /* 0x000000ea0500720c */ /* 0x000fc40002781670 */
[-C--:B------:R-:W-:Y:S02]  /*4bd0*/  ISETP.LT.OR P3, PT, R5, R233.reuse, P3 ;  /* 0x000000e90500720c */ /* 0x080fe40001f61670 */
[C---:B------:R-:W-:Y:S02]  /*4be0*/  ISETP.LT.OR P5, PT, R6.reuse, R234, P5 ;  /* 0x000000ea0600720c */ /* 0x040fe40002fa1670 */
[----:B------:R-:W-:Y:S02]  /*4bf0*/  ISETP.LT.OR P1, PT, R6, R233, P1 ;  /* 0x000000e90600720c */ /* 0x000fe40000f21670 */
[----:B------:R-:W-:Y:S02]  /*4c00*/  FSEL R194, R16, -INF , !P4 ;  /* 0xff80000010c27808 */ /* 0x000fe40006000000 */
[----:B------:R-:W-:Y:S02]  /*4c10*/  FSEL R193, R18, -INF , !P3 ;  /* 0xff80000012c17808 */ /* 0x000fe40005800000 */
[----:B------:R-:W-:-:S02]  /*4c20*/  FSEL R180, R17, -INF , !P5 ;  /* 0xff80000011b47808 */ /* 0x000fc40006800000 */
[----:B------:R-:W-:Y:S02]  /*4c30*/  FSEL R182, R19, -INF , !P1 ;  /* 0xff80000013b67808 */ /* 0x000fe40004800000 */
[----:B------:R-:W1:Y:S01]  /*4c40*/  LDSM.16.M88.4 R16, [R216+0x2800] ;  /* 0x00280000d810783b */ /* 0x000e620000000200 */
[----:B------:R-:W-:Y:S02]  /*4c50*/  FSEL R140, R44, -INF , !P0 ;  /* 0xff8000002c8c7808 */ /* 0x000fe40004000000 */
[----:B------:R-:W-:Y:S02]  /*4c60*/  FSEL R134, R47, -INF , !P2 ;  /* 0xff8000002f867808 */ /* 0x000fe40005000000 */
[----:B------:R-:W-:Y:S02]  /*4c70*/  ISETP.GE.AND P0, PT, R5, R239, PT ;  /* 0x000000ef0500720c */ /* 0x000fe40003f06270 */
[----:B------:R-:W-:Y:S02]  /*4c80*/  ISETP.GE.AND P2, PT, R6, R240, PT ;  /* 0x000000f00600720c */ /* 0x000fe40003f46270 */
[----:B------:R-:W-:-:S02]  /*4c90*/  FSEL R132, R41, -INF , !P6 ;  /* 0xff80000029847808 */ /* 0x000fc40007000000 */
[----:B------:R-:W-:Y:S01]  /*4ca0*/  HMMA.16816.F32 R40, R12, R20, R104 ;  /* 0x000000140c28723c */ /* 0x000fe20000001868 */
[----:B------:R-:W-:Y:S02]  /*4cb0*/  ISETP.LT.OR P0, PT, R5, R235, P0 ;  /* 0x000000eb0500720c */ /* 0x000fe40000701670 */
[C---:B------:R-:W-:Y:S02]  /*4cc0*/  ISETP.LT.OR P2, PT, R6.reuse, R236, P2 ;  /* 0x000000ec0600720c */ /* 0x040fe40001741670 */
[----:B------:R-:W-:Y:S02]  /*4cd0*/  IADD3 R5, R3, 0x38, RZ ;  /* 0x0000003803057810 */ /* 0x000fe40007ffe0ff */
[----:B------:R-:W-:Y:S02]  /*4ce0*/  ISETP.GE.AND P6, PT, R6, R239, PT ;  /* 0x000000ef0600720c */ /* 0x000fe40003fc6270 */
[----:B------:R-:W-:Y:S02]  /*4cf0*/  FSEL R192, R30, -INF , !P0 ;  /* 0xff8000001ec07808 */ /* 0x000fe40004000000 */
[----:B------:R-:W-:-:S02]  /*4d00*/  FSEL R181, R29, -INF , !P2 ;  /* 0xff8000001db57808 */ /* 0x000fc40005000000 */
[C---:B------:R-:W-:Y:S02]  /*4d10*/  ISETP.GE.AND P0, PT, R5.reuse, R240, PT ;  /* 0x000000f00500720c */ /* 0x040fe40003f06270 */
[C---:B------:R-:W-:Y:S02]  /*4d20*/  ISETP.GE.AND P4, PT, R5.reuse, R239, PT ;  /* 0x000000ef0500720c */ /* 0x040fe40003f86270 */
[C---:B------:R-:W-:Y:S02]  /*4d30*/  ISETP.GE.AND P3, PT, R5.reuse, R238, PT ;  /* 0x000000ee0500720c */ /* 0x040fe40003f66270 */
[----:B------:R-:W-:Y:S02]  /*4d40*/  ISETP.GE.AND P2, PT, R5, R237, PT ;  /* 0x000000ed0500720c */ /* 0x000fe40003f46270 */
[----:B------:R-:W-:Y:S02]  /*4d50*/  ISETP.LT.OR P6, PT, R6, R235, P6 ;  /* 0x000000eb0600720c */ /* 0x000fe400037c1670 */
[----:B------:R-:W-:-:S02]  /*4d60*/  IADD3 R6, R3, 0x39, RZ ;  /* 0x0000003903067810 */ /* 0x000fc40007ffe0ff */
[C---:B------:R-:W-:Y:S02]  /*4d70*/  ISETP.LT.OR P0, PT, R5.reuse, R236, P0 ;  /* 0x000000ec0500720c */ /* 0x040fe40000701670 */
[C---:B------:R-:W-:Y:S02]  /*4d80*/  ISETP.LT.OR P4, PT, R5.reuse, R235, P4 ;  /* 0x000000eb0500720c */ /* 0x040fe40002781670 */
[C---:B------:R-:W-:Y:S01]  /*4d90*/  ISETP.LT.OR P3, PT, R5.reuse, R234, P3 ;  /* 0x000000ea0500720c */ /* 0x040fe20001f61670 */
[----:B-1----:R-:W-:Y:S01]  /*4da0*/  HMMA.16816.F32 R44, R8, R18, R156 ;  /* 0x00000012082c723c */ /* 0x002fe2000000189c */
[----:B------:R-:W-:Y:S02]  /*4db0*/  ISETP.LT.OR P2, PT, R5, R233, P2 ;  /* 0x000000e90500720c */ /* 0x000fe40001741670 */
[----:B------:R-:W-:Y:S02]  /*4dc0*/  IADD3 R5, R3, 0x40, RZ ;  /* 0x0000004003057810 */ /* 0x000fe40007ffe0ff */
[----:B------:R-:W-:-:S02]  /*4dd0*/  ISETP.GE.AND P1, PT, R6, R238, PT ;  /* 0x000000ee0600720c */ /* 0x000fc40003f26270 */
[----:B------:R-:W-:Y:S02]  /*4de0*/  FSEL R175, R31, -INF , !P6 ;  /* 0xff8000001faf7808 */ /* 0x000fe40007000000 */
[----:B------:R-:W-:Y:S01]  /*4df0*/  FSEL R172, R36, -INF , !P0 ;  /* 0xff80000024ac7808 */ /* 0x000fe20004000000 */
[----:B------:R-:W-:Y:S01]  /*4e00*/  HMMA.16816.F32 R28, R12, R22, R88 ;  /* 0x000000160c1c723c */ /* 0x000fe20000001858 */
[----:B------:R-:W-:Y:S01]  /*4e10*/  FSEL R173, R38, -INF , !P4 ;  /* 0xff80000026ad7808 */ /* 0x000fe20006000000 */
[----:B------:R-:W1:Y:S01]  /*4e20*/  LDSM.16.M88.4 R20, [R216+0x3000] ;  /* 0x00300000d814783b */ /* 0x000e620000000200 */
[C---:B------:R-:W-:Y:S02]  /*4e30*/  ISETP.GE.AND P6, PT, R6.reuse, R240, PT ;  /* 0x000000f00600720c */ /* 0x040fe40003fc6270 */
[C---:B------:R-:W-:Y:S02]  /*4e40*/  ISETP.GE.AND P5, PT, R6.reuse, R239, PT ;  /* 0x000000ef0600720c */ /* 0x040fe40003fa6270 */
[----:B------:R-:W-:-:S02]  /*4e50*/  ISETP.GE.AND P0, PT, R6, R237, PT ;  /* 0x000000ed0600720c */ /* 0x000fc40003f06270 */
[C---:B------:R-:W-:Y:S02]  /*4e60*/  ISETP.GE.AND P4, PT, R5.reuse, R240, PT ;  /* 0x000000f00500720c */ /* 0x040fe40003f86270 */
[C---:B------:R-:W-:Y:S02]  /*4e70*/  ISETP.LT.OR P1, PT, R6.reuse, R234, P1 ;  /* 0x000000ea0600720c */ /* 0x040fe40000f21670 */
[CC--:B------:R-:W-:Y:S02]  /*4e80*/  ISETP.LT.OR P6, PT, R6.reuse, R236.reuse, P6 ;  /* 0x000000ec0600720c */ /* 0x0c0fe400037c1670 */
[C---:B------:R-:W-:Y:S02]  /*4e90*/  ISETP.LT.OR P5, PT, R6.reuse, R235, P5 ;  /* 0x000000eb0600720c */ /* 0x040fe40002fa1670 */
[----:B------:R-:W-:Y:S02]  /*4ea0*/  ISETP.LT.OR P0, PT, R6, R233, P0 ;  /* 0x000000e90600720c */ /* 0x000fe40000701670 */
[----:B------:R-:W-:-:S02]  /*4eb0*/  ISETP.LT.OR P4, PT, R5, R236, P4 ;  /* 0x000000ec0500720c */ /* 0x000fc40002781670 */
[----:B------:R-:W-:Y:S02]  /*4ec0*/  FSEL R174, R48, -INF , !P3 ;  /* 0xff80000030ae7808 */ /* 0x000fe40005800000 */
[----:B------:R-:W-:Y:S02]  /*4ed0*/  FSEL R168, R50, -INF , !P2 ;  /* 0xff80000032a87808 */ /* 0x000fe40005000000 */
[----:B------:R-:W-:Y:S02]  /*4ee0*/  FSEL R163, R49, -INF , !P1 ;  /* 0xff80000031a37808 */ /* 0x000fe40004800000 */
[----:B------:R-:W-:Y:S02]  /*4ef0*/  IADD3 R6, R3, 0x41, RZ ;  /* 0x0000004103067810 */ /* 0x000fe40007ffe0ff */
[C---:B------:R-:W-:Y:S02]  /*4f00*/  ISETP.GE.AND P3, PT, R5.reuse, R239, PT ;  /* 0x000000ef0500720c */ /* 0x040fe40003f66270 */
[----:B------:R-:W-:-:S02]  /*4f10*/  ISETP.GE.AND P2, PT, R5, R238, PT ;  /* 0x000000ee0500720c */ /* 0x000fc40003f46270 */
[-C--:B------:R-:W-:Y:S02]  /*4f20*/  ISETP.GE.AND P1, PT, R5, R237.reuse, PT ;  /* 0x000000ed0500720c */ /* 0x080fe40003f26270 */
[----:B------:R-:W-:Y:S02]  /*4f30*/  FSEL R160, R39, -INF , !P5 ;  /* 0xff80000027a07808 */ /* 0x000fe40006800000 */
[----:B------:R-:W-:Y:S02]  /*4f40*/  FSEL R247, R40, -INF , !P4 ;  /* 0xff80000028f77808 */ /* 0x000fe40006000000 */
[C---:B------:R-:W-:Y:S02]  /*4f50*/  ISETP.GE.AND P5, PT, R6.reuse, R238, PT ;  /* 0x000000ee0600720c */ /* 0x040fe40003fa6270 */
[----:B------:R-:W-:Y:S02]  /*4f60*/  ISETP.GE.AND P4, PT, R6, R237, PT ;  /* 0x000000ed0600720c */ /* 0x000fe40003f86270 */
[----:B------:R-:W-:-:S02]  /*4f70*/  ISETP.LT.OR P3, PT, R5, R235, P3 ;  /* 0x000000eb0500720c */ /* 0x000fc40001f61670 */
[C---:B------:R-:W-:Y:S02]  /*4f80*/  ISETP.LT.OR P2, PT, R5.reuse, R234, P2 ;  /* 0x000000ea0500720c */ /* 0x040fe40001741670 */
[----:B------:R-:W-:Y:S02]  /*4f90*/  ISETP.LT.OR P1, PT, R5, R233, P1 ;  /* 0x000000e90500720c */ /* 0x000fe40000f21670 */
[----:B------:R-:W-:Y:S02]  /*4fa0*/  FSEL R161, R51, -INF , !P0 ;  /* 0xff80000033a17808 */ /* 0x000fe40004000000 */
[----:B------:R-:W-:Y:S01]  /*4fb0*/  FSEL R155, R37, -INF , !P6 ;  /* 0xff800000259b7808 */ /* 0x000fe20007000000 */
[----:B------:R-:W-:Y:S01]  /*4fc0*/  HMMA.16816.F32 R48, R12, R16, R84 ;  /* 0x000000100c30723c */ /* 0x000fe20000001854 */
[----:B------:R-:W-:Y:S02]  /*4fd0*/  IADD3 R5, R3, 0x48, RZ ;  /* 0x0000004803057810 */ /* 0x000fe40007ffe0ff */
[----:B------:R-:W-:-:S02]  /*4fe0*/  ISETP.GE.AND P0, PT, R6, R240, PT ;  /* 0x000000f00600720c */ /* 0x000fc40003f06270 */
[C---:B------:R-:W-:Y:S02]  /*4ff0*/  ISETP.GE.AND P6, PT, R6.reuse, R239, PT ;  /* 0x000000ef0600720c */ /* 0x040fe40003fc6270 */
[C---:B------:R-:W-:Y:S01]  /*5000*/  ISETP.LT.OR P5, PT, R6.reuse, R234, P5 ;  /* 0x000000ea0600720c */ /* 0x040fe20002fa1670 */
[----:B------:R-:W-:Y:S01]  /*5010*/  HMMA.16816.F32 R36, R8, R16, R164 ;  /* 0x000000100824723c */ /* 0x000fe200000018a4 */
[----:B------:R-:W-:Y:S02]  /*5020*/  ISETP.LT.OR P4, PT, R6, R233, P4 ;  /* 0x000000e90600720c */ /* 0x000fe40002781670 */
[----:B------:R-:W-:Y:S02]  /*5030*/  FSEL R248, R42, -INF , !P3 ;  /* 0xff8000002af87808 */ /* 0x000fe40005800000 */
[----:B------:R-:W-:Y:S02]  /*5040*/  ISETP.GE.AND P3, PT, R5, R240, PT ;  /* 0x000000f00500720c */ /* 0x000fe40003f66270 */
[----:B------:R-:W-:-:S02]  /*5050*/  ISETP.LT.OR P0, PT, R6, R236, P0 ;  /* 0x000000ec0600720c */ /* 0x000fc40000701670 */
[----:B------:R-:W-:Y:S02]  /*5060*/  ISETP.LT.OR P6, PT, R6, R235, P6 ;  /* 0x000000eb0600720c */ /* 0x000fe400037c1670 */
[----:B------:R-:W-:Y:S02]  /*5070*/  FSEL R68, R24, -INF , !P2 ;  /* 0xff80000018447808 */ /* 0x000fe40005000000 */
[----:B------:R-:W-:Y:S02]  /*5080*/  FSEL R69, R26, -INF , !P1 ;  /* 0xff8000001a457808 */ /* 0x000fe40004800000 */
[----:B------:R-:W-:Y:S02]  /*5090*/  IADD3 R6, R3, 0x49, RZ ;  /* 0x0000004903067810 */ /* 0x000fe40007ffe0ff */
[----:B------:R-:W-:Y:S02]  /*50a0*/  FSEL R251, R25, -INF , !P5 ;  /* 0xff80000019fb7808 */ /* 0x000fe40006800000 */
[----:B------:R-:W-:-:S02]  /*50b0*/  FSEL R7, R27, -INF , !P4 ;  /* 0xff8000001b077808 */ /* 0x000fc40006000000 */
[----:B------:R-:W-:Y:S01]  /*50c0*/  HMMA.16816.F32 R24, R12, R18, R80 ;  /* 0x000000120c18723c */ /* 0x000fe20000001850 */
[----:B------:R-:W-:Y:S01]  /*50d0*/  ISETP.LT.OR P3, PT, R5, R236, P3 ;  /* 0x000000ec0500720c */ /* 0x000fe20001f61670 */
[----:B------:R-:W2:Y:S01]  /*50e0*/  LDSM.16.M88.4 R16, [R216+0x3800] ;  /* 0x00380000d810783b */ /* 0x000ea20000000200 */
[----:B------:R-:W-:Y:S01]  /*50f0*/  FSEL R244, R41, -INF , !P0 ;  /* 0xff80000029f47808 */ /* 0x000fe20004000000 */
[----:B------:R-:W-:-:S04]  /*5100*/  DEPBAR.LE SB0, 0x0 ;  /* 0x000080000000791a */ /* 0x000fc80000000000 */
[C---:B------:R-:W-:Y:S01]  /*5110*/  ISETP.GE.AND P2, PT, R5.reuse, R239, PT ;  /* 0x000000ef0500720c */ /* 0x040fe20003f46270 */
[----:B------:R-:W-:Y:S04]  /*5120*/  STL [R1+0x4], R7 ;  /* 0x0000040701007387 */ /* 0x000fe80000100800 */
[----:B------:R-:W-:Y:S01]  /*5130*/  BAR.SYNC.DEFER_BLOCKING 0x0 ;  /* 0x0000000000007b1d */ /* 0x000fe20000010000 */
[CC--:B------:R-:W-:Y:S02]  /*5140*/  ISETP.GE.AND P1, PT, R5.reuse, R238.reuse, PT ;  /* 0x000000ee0500720c */ /* 0x0c0fe40003f26270 */
[----:B------:R-:W-:Y:S02]  /*5150*/  ISETP.GE.AND P0, PT, R5, R237, PT ;  /* 0x000000ed0500720c */ /* 0x000fe40003f06270 */
[----:B------:R-:W-:-:S02]  /*5160*/  ISETP.GE.AND P5, PT, R6, R238, PT ;  /* 0x000000ee0600720c */ /* 0x000fc40003fa6270 */
[----:B------:R-:W-:Y:S02]  /*5170*/  FSEL R242, R43, -INF , !P6 ;  /* 0xff8000002bf27808 */ /* 0x000fe40007000000 */
[----:B------:R-:W-:Y:S01]  /*5180*/  FSEL R231, R28, -INF , !P3 ;  /* 0xff8000001ce77808 */ /* 0x000fe20005800000 */
[----:B-1----:R-:W-:Y:S01]  /*5190*/  HMMA.16816.F32 R40, R12, R20, R116 ;  /* 0x000000140c28723c */ /* 0x002fe20000001874 */
[C---:B------:R-:W-:Y:S02]  /*51a0*/  ISETP.GE.AND P6, PT, R6.reuse, R240, PT ;  /* 0x000000f00600720c */ /* 0x040fe40003fc6270 */
[C---:B------:R-:W-:Y:S02]  /*51b0*/  ISETP.GE.AND P4, PT, R6.reuse, R239, PT ;  /* 0x000000ef0600720c */ /* 0x040fe40003f86270 */
[----:B------:R-:W-:Y:S02]  /*51c0*/  ISETP.GE.AND P3, PT, R6, R237, PT ;  /* 0x000000ed0600720c */ /* 0x000fe40003f66270 */
[----:B------:R-:W-:-:S02]  /*51d0*/  ISETP.LT.OR P2, PT, R5, R235, P2 ;  /* 0x000000eb0500720c */ /* 0x000fc40001741670 */
[CC--:B------:R-:W-:Y:S02]  /*51e0*/  ISETP.LT.OR P1, PT, R5.reuse, R234.reuse, P1 ;  /* 0x000000ea0500720c */ /* 0x0c0fe40000f21670 */
[----:B------:R-:W-:Y:S02]  /*51f0*/  ISETP.LT.OR P0, PT, R5, R233, P0 ;  /* 0x000000e90500720c */ /* 0x000fe40000701670 */
[C---:B------:R-:W-:Y:S02]  /*5200*/  ISETP.LT.OR P5, PT, R6.reuse, R234, P5 ;  /* 0x000000ea0600720c */ /* 0x040fe40002fa1670 */
[----:B------:R-:W-:Y:S02]  /*5210*/  IADD3 R5, R3, 0x50, RZ ;  /* 0x0000005003057810 */ /* 0x000fe40007ffe0ff */
[C---:B------:R-:W-:Y:S02]  /*5220*/  ISETP.LT.OR P6, PT, R6.reuse, R236, P6 ;  /* 0x000000ec0600720c */ /* 0x040fe400037c1670 */
[----:B------:R-:W-:-:S02]  /*5230*/  ISETP.LT.OR P4, PT, R6, R235, P4 ;  /* 0x000000eb0600720c */ /* 0x000fc40002781670 */
[----:B------:R-:W-:Y:S02]  /*5240*/  ISETP.LT.OR P3, PT, R6, R233, P3 ;  /* 0x000000e90600720c */ /* 0x000fe40001f61670 */
[----:B------:R-:W-:Y:S02]  /*5250*/  FSEL R232, R30, -INF , !P2 ;  /* 0xff8000001ee87808 */ /* 0x000fe40005000000 */
[----:B------:R-:W-:Y:S02]  /*5260*/  FSEL R252, R32, -INF , !P1 ;  /* 0xff80000020fc7808 */ /* 0x000fe40004800000 */
[----:B------:R-:W-:Y:S02]  /*5270*/  FSEL R6, R34, -INF , !P0 ;  /* 0xff80000022067808 */ /* 0x000fe40004000000 */
[----:B------:R-:W-:Y:S02]  /*5280*/  FSEL R249, R33, -INF , !P5 ;  /* 0xff80000021f97808 */ /* 0x000fe40006800000 */
[C---:B------:R-:W-:Y:S01]  /*5290*/  ISETP.GE.AND P2, PT, R5.reuse, R240, PT ;  /* 0x000000f00500720c */ /* 0x040fe20003f46270 */
[----:B------:R1:W-:Y:S01]  /*52a0*/  STL [R1], R6 ;  /* 0x0000000601007387 */ /* 0x0003e20000100800 */
[----:B------:R-:W-:-:S02]  /*52b0*/  ISETP.GE.AND P1, PT, R5, R239, PT ;  /* 0x000000ef0500720c */ /* 0x000fc40003f26270 */
[C---:B------:R-:W-:Y:S02]  /*52c0*/  ISETP.GE.AND P0, PT, R5.reuse, R238, PT ;  /* 0x000000ee0500720c */ /* 0x040fe40003f06270 */
[C---:B------:R-:W-:Y:S02]  /*52d0*/  ISETP.GE.AND P5, PT, R5.reuse, R237, PT ;  /* 0x000000ed0500720c */ /* 0x040fe40003fa6270 */
[C---:B------:R-:W-:Y:S02]  /*52e0*/  ISETP.LT.OR P2, PT, R5.reuse, R236, P2 ;  /* 0x000000ec0500720c */ /* 0x040fe40001741670 */
[C---:B------:R-:W-:Y:S02]  /*52f0*/  ISETP.LT.OR P1, PT, R5.reuse, R235, P1 ;  /* 0x000000eb0500720c */ /* 0x040fe40000f21670 */
[C---:B------:R-:W-:Y:S02]  /*5300*/  ISETP.LT.OR P0, PT, R5.reuse, R234, P0 ;  /* 0x000000ea0500720c */ /* 0x040fe40000701670 */
[----:B------:R-:W-:-:S02]  /*5310*/  ISETP.LT.OR P5, PT, R5, R233, P5 ;  /* 0x000000e90500720c */ /* 0x000fc40002fa1670 */
[----:B------:R-:W-:Y:S02]  /*5320*/  IADD3 R5, R3, 0x58, RZ ;  /* 0x0000005803057810 */ /* 0x000fe40007ffe0ff */
[----:B------:R-:W-:Y:S02]  /*5330*/  FSEL R83, R35, -INF , !P3 ;  /* 0xff80000023537808 */ /* 0x000fe40005800000 */
[----:B------:R-:W-:Y:S01]  /*5340*/  FSEL R204, R29, -INF , !P6 ;  /* 0xff8000001dcc7808 */ /* 0x000fe20007000000 */
[----:B--2---:R-:W-:Y:S01]  /*5350*/  HMMA.16816.F32 R32, R8, R16, R184 ;  /* 0x000000100820723c */ /* 0x004fe200000018b8 */
[----:B------:R-:W-:Y:S02]  /*5360*/  FSEL R207, R31, -INF , !P4 ;  /* 0xff8000001fcf7808 */ /* 0x000fe40006000000 */
[----:B------:R-:W-:Y:S02]  /*5370*/  FSEL R205, R48, -INF , !P2 ;  /* 0xff80000030cd7808 */ /* 0x000fe40005000000 */
[----:B-1----:R-:W-:-:S02]  /*5380*/  IADD3 R6, R3, 0x51, RZ ;  /* 0x0000005103067810 */ /* 0x002fc40007ffe0ff */
[----:B------:R-:W-:Y:S01]  /*5390*/  FSEL R211, R50, -INF , !P1 ;  /* 0xff80000032d37808 */ /* 0x000fe20004800000 */
[----:B------:R-:W-:Y:S01]  /*53a0*/  HMMA.16816.F32 R28, R8, R20, R176 ;  /* 0x00000014081c723c */ /* 0x000fe200000018b0 */
[C---:B------:R-:W-:Y:S02]  /*53b0*/  ISETP.GE.AND P3, PT, R6.reuse, R240, PT ;  /* 0x000000f00600720c */ /* 0x040fe40003f66270 */
[C---:B------:R-:W-:Y:S02]  /*53c0*/  ISETP.GE.AND P6, PT, R6.reuse, R239, PT ;  /* 0x000000ef0600720c */ /* 0x040fe40003fc6270 */
[C---:B------:R-:W-:Y:S02]  /*53d0*/  ISETP.GE.AND P4, PT, R6.reuse, R238, PT ;  /* 0x000000ee0600720c */ /* 0x040fe40003f86270 */
[----:B------:R-:W-:Y:S02]  /*53e0*/  ISETP.GE.AND P2, PT, R6, R237, PT ;  /* 0x000000ed0600720c */ /* 0x000fe40003f46270 */
[----:B------:R-:W-:-:S02]  /*53f0*/  ISETP.GE.AND P1, PT, R5, R240, PT ;  /* 0x000000f00500720c */ /* 0x000fc40003f26270 */
[C---:B------:R-:W-:Y:S02]  /*5400*/  ISETP.LT.OR P3, PT, R6.reuse, R236, P3 ;  /* 0x000000ec0600720c */ /* 0x040fe40001f61670 */
[C---:B------:R-:W-:Y:S02]  /*5410*/  ISETP.LT.OR P6, PT, R6.reuse, R235, P6 ;  /* 0x000000eb0600720c */ /* 0x040fe400037c1670 */
[C---:B------:R-:W-:Y:S02]  /*5420*/  ISETP.LT.OR P4, PT, R6.reuse, R234, P4 ;  /* 0x000000ea0600720c */ /* 0x040fe40002781670 */
[----:B------:R-:W-:Y:S02]  /*5430*/  ISETP.LT.OR P2, PT, R6, R233, P2 ;  /* 0x000000e90600720c */ /* 0x000fe40001741670 */
[----:B------:R-:W-:Y:S02]  /*5440*/  ISETP.LT.OR P1, PT, R5, R236, P1 ;  /* 0x000000ec0500720c */ /* 0x000fe40000f21670 */
[----:B------:R-:W-:-:S02]  /*5450*/  IADD3 R6, R3, 0x59, RZ ;  /* 0x0000005903067810 */ /* 0x000fc40007ffe0ff */
[----:B------:R-:W-:Y:S02]  /*5460*/  FSEL R245, R36, -INF , !P0 ;  /* 0xff80000024f57808 */ /* 0x000fe40004000000 */
[----:B------:R-:W-:Y:S02]  /*5470*/  FSEL R250, R38, -INF , !P5 ;  /* 0xff80000026fa7808 */ /* 0x000fe40006800000 */
[----:B------:R-:W-:Y:S02]  /*5480*/  FSEL R200, R49, -INF , !P3 ;  /* 0xff80000031c87808 */ /* 0x000fe40005800000 */
[----:B------:R-:W-:Y:S02]  /*5490*/  FSEL R203, R51, -INF , !P6 ;  /* 0xff80000033cb7808 */ /* 0x000fe40007000000 */
[----:B------:R-:W-:Y:S02]  /*54a0*/  FSEL R210, R37, -INF , !P4 ;  /* 0xff80000025d27808 */ /* 0x000fe40006000000 */
[----:B------:R-:W-:-:S02]  /*54b0*/  FSEL R246, R39, -INF , !P2 ;  /* 0xff80000027f67808 */ /* 0x000fc40005000000 */
[----:B------:R-:W-:Y:S01]  /*54c0*/  FSEL R178, R24, -INF , !P1 ;  /* 0xff80000018b27808 */ /* 0x000fe20004800000 */
[----:B------:R-:W-:Y:S01]  /*54d0*/  HMMA.16816.F32 R36, R12, R16, R124 ;  /* 0x000000100c24723c */ /* 0x000fe2000000187c */
[C---:B------:R-:W-:Y:S02]  /*54e0*/  ISETP.GE.AND P0, PT, R5.reuse, R239, PT ;  /* 0x000000ef0500720c */ /* 0x040fe40003f06270 */
[C---:B------:R-:W-:Y:S02]  /*54f0*/  ISETP.GE.AND P5, PT, R5.reuse, R238, PT ;  /* 0x000000ee0500720c */ /* 0x040fe40003fa6270 */
[----:B------:R-:W-:Y:S02]  /*5500*/  ISETP.GE.AND P3, PT, R5, R237, PT ;  /* 0x000000ed0500720c */ /* 0x000fe40003f66270 */
[C---:B------:R-:W-:Y:S02]  /*5510*/  ISETP.GE.AND P4, PT, R6.reuse, R240, PT ;  /* 0x000000f00600720c */ /* 0x040fe40003f86270 */
[----:B------:R-:W-:-:S02]  /*5520*/  ISETP.GE.AND P2, PT, R6, R239, PT ;  /* 0x000000ef0600720c */ /* 0x000fc40003f46270 */
[C---:B------:R-:W-:Y:S02]  /*5530*/  ISETP.GE.AND P6, PT, R6.reuse, R238, PT ;  /* 0x000000ee0600720c */ /* 0x040fe40003fc6270 */
[C---:B------:R-:W-:Y:S02]  /*5540*/  ISETP.GE.AND P1, PT, R6.reuse, R237, PT ;  /* 0x000000ed0600720c */ /* 0x040fe40003f26270 */
[C---:B------:R-:W-:Y:S02]  /*5550*/  ISETP.LT.OR P0, PT, R5.reuse, R235, P0 ;  /* 0x000000eb0500720c */ /* 0x040fe40000701670 */
[C---:B------:R-:W-:Y:S02]  /*5560*/  ISETP.LT.OR P5, PT, R5.reuse, R234, P5 ;  /* 0x000000ea0500720c */ /* 0x040fe40002fa1670 */
[----:B------:R-:W-:Y:S02]  /*5570*/  ISETP.LT.OR P3, PT, R5, R233, P3 ;  /* 0x000000e90500720c */ /* 0x000fe40001f61670 */
[----:B------:R-:W-:-:S02]  /*5580*/  ISETP.LT.OR P4, PT, R6, R236, P4 ;  /* 0x000000ec0600720c */ /* 0x000fc40002781670 */
[C---:B------:R-:W-:Y:S02]  /*5590*/  ISETP.LT.OR P2, PT, R6.reuse, R235, P2 ;  /* 0x000000eb0600720c */ /* 0x040fe40001741670 */
[C---:B------:R-:W-:Y:S02]  /*55a0*/  ISETP.LT.OR P6, PT, R6.reuse, R234, P6 ;  /* 0x000000ea0600720c */ /* 0x040fe400037c1670 */
[----:B------:R-:W-:Y:S02]  /*55b0*/  ISETP.LT.OR P1, PT, R6, R233, P1 ;  /* 0x000000e90600720c */ /* 0x000fe40000f21670 */
[C---:B------:R-:W-:Y:S02]  /*55c0*/  IADD3 R5, R3.reuse, 0x60, RZ ;  /* 0x0000006003057810 */ /* 0x040fe40007ffe0ff */
[----:B------:R-:W-:Y:S02]  /*55d0*/  IADD3 R6, R3, 0x61, RZ ;  /* 0x0000006103067810 */ /* 0x000fe40007ffe0ff */
[----:B------:R-:W-:-:S02]  /*55e0*/  FSEL R201, R26, -INF , !P0 ;  /* 0xff8000001ac97808 */ /* 0x000fc40004000000 */
[----:B------:R-:W-:Y:S02]  /*55f0*/  FSEL R208, R44, -INF , !P5 ;  /* 0xff8000002cd07808 */ /* 0x000fe40006800000 */
[----:B------:R-:W-:Y:S02]  /*5600*/  FSEL R243, R46, -INF , !P3 ;  /* 0xff8000002ef37808 */ /* 0x000fe40005800000 */
[----:B------:R-:W-:Y:S02]  /*5610*/  FSEL R206, R45, -INF , !P6 ;  /* 0xff8000002dce7808 */ /* 0x000fe40007000000 */
[----:B------:R-:W-:Y:S02]  /*5620*/  FSEL R176, R25, -INF , !P4 ;  /* 0xff80000019b07808 */ /* 0x000fe40006000000 */
[C---:B------:R-:W-:Y:S02]  /*5630*/  ISETP.GE.AND P0, PT, R5.reuse, R240, PT ;  /* 0x000000f00500720c */ /* 0x040fe40003f06270 */
[----:B------:R-:W-:-:S02]  /*5640*/  ISETP.GE.AND P5, PT, R5, R239, PT ;  /* 0x000000ef0500720c */ /* 0x000fc40003fa6270 */
[C---:B------:R-:W-:Y:S02]  /*5650*/  ISETP.GE.AND P3, PT, R5.reuse, R238, PT ;  /* 0x000000ee0500720c */ /* 0x040fe40003f66270 */
[C---:B------:R-:W-:Y:S02]  /*5660*/  ISETP.GE.AND P6, PT, R5.reuse, R237, PT ;  /* 0x000000ed0500720c */ /* 0x040fe40003fc6270 */
[----:B------:R-:W-:Y:S02]  /*5670*/  ISETP.GE.AND P4, PT, R6, R240, PT ;  /* 0x000000f00600720c */ /* 0x000fe40003f86270 */
[C---:B------:R-:W-:Y:S02]  /*5680*/  ISETP.LT.OR P0, PT, R5.reuse, R236, P0 ;  /* 0x000000ec0500720c */ /* 0x040fe40000701670 */
[C---:B------:R-:W-:Y:S02]  /*5690*/  ISETP.LT.OR P5, PT, R5.reuse, R235, P5 ;  /* 0x000000eb0500720c */ /* 0x040fe40002fa1670 */
[----:B------:R-:W-:-:S02]  /*56a0*/  ISETP.LT.OR P3, PT, R5, R234, P3 ;  /* 0x000000ea0500720c */ /* 0x000fc40001f61670 */
[----:B------:R-:W-:Y:S02]  /*56b0*/  ISETP.LT.OR P6, PT, R5, R233, P6 ;  /* 0x000000e90500720c */ /* 0x000fe400037c1670 */
[----:B------:R-:W-:Y:S02]  /*56c0*/  ISETP.LT.OR P4, PT, R6, R236, P4 ;  /* 0x000000ec0600720c */ /* 0x000fe40002781670 */
[----:B------:R-:W-:Y:S02]  /*56d0*/  IADD3 R5, R3, 0x70, RZ ;  /* 0x0000007003057810 */ /* 0x000fe40007ffe0ff */
[----:B------:R-:W-:Y:S02]  /*56e0*/  FSEL R195, R27, -INF , !P2 ;  /* 0xff8000001bc37808 */ /* 0x000fe40005000000 */
[----:B------:R-:W-:Y:S01]  /*56f0*/  FSEL R186, R42, -INF , !P5 ;  /* 0xff8000002aba7808 */ /* 0x000fe20006800000 */
[----:B------:R-:W-:Y:S01]  /*5700*/  HMMA.16816.F32 R24, R8, R22, R188 ;  /* 0x000000160818723c */ /* 0x000fe200000018bc */
[----:B------:R-:W-:-:S02]  /*5710*/  FSEL R202, R28, -INF , !P3 ;  /* 0xff8000001cca7808 */ /* 0x000fc40005800000 */
[----:B------:R-:W-:Y:S02]  /*5720*/  FSEL R209, R30, -INF , !P6 ;  /* 0xff8000001ed17808 */ /* 0x000fe40007000000 */
[----:B------:R-:W-:Y:S02]  /*5730*/  FSEL R159, R41, -INF , !P4 ;  /* 0xff800000299f7808 */ /* 0x000fe40006000000 */
[----:B------:R-:W-:Y:S01]  /*5740*/  ISETP.GE.AND P2, PT, R6, R238, PT ;  /* 0x000000ee0600720c */ /* 0x000fe20003f46270 */
[----:B------:R-:W-:Y:S01]  /*5750*/  HMMA.16816.F32 R20, R12, R22, R148 ;  /* 0x000000160c14723c */ /* 0x000fe20000001894 */
[C---:B------:R-:W-:Y:S02]  /*5760*/  ISETP.GE.AND P5, PT, R5.reuse, R240, PT ;  /* 0x000000f00500720c */ /* 0x040fe40003fa6270 */
[C---:B------:R-:W-:Y:S02]  /*5770*/  ISETP.GE.AND P3, PT, R5.reuse, R239, PT ;  /* 0x000000ef0500720c */ /* 0x040fe40003f66270 */
[----:B------:R-:W-:-:S02]  /*5780*/  ISETP.GE.AND P6, PT, R5, R238, PT ;  /* 0x000000ee0500720c */ /* 0x000fc40003fc6270 */
[C---:B------:R-:W-:Y:S01]  /*5790*/  ISETP.GE.AND P4, PT, R5.reuse, R237, PT ;  /* 0x000000ed0500720c */ /* 0x040fe20003f86270 */
[-C--:B------:R-:W-:Y:S01]  /*57a0*/  HMMA.16816.F32 R8, R8, R18.reuse, R196 ;  /* 0x000000120808723c */ /* 0x080fe200000018c4 */
[----:B------:R-:W-:Y:S02]  /*57b0*/  ISETP.LT.OR P2, PT, R6, R234, P2 ;  /* 0x000000ea0600720c */ /* 0x000fe40001741670 */
[C---:B------:R-:W-:Y:S02]  /*57c0*/  ISETP.LT.OR P5, PT, R5.reuse, R236, P5 ;  /* 0x000000ec0500720c */ /* 0x040fe40002fa1670 */
[C---:B------:R-:W-:Y:S02]  /*57d0*/  ISETP.LT.OR P3, PT, R5.reuse, R235, P3 ;  /* 0x000000eb0500720c */ /* 0x040fe40001f61670 */
[C---:B------:R-:W-:Y:S01]  /*57e0*/  ISETP.LT.OR P6, PT, R5.reuse, R234, P6 ;  /* 0x000000ea0500720c */ /* 0x040fe200037c1670 */
[----:B------:R-:W-:Y:S01]  /*57f0*/  HMMA.16816.F32 R12, R12, R18, R128 ;  /* 0x000000120c0c723c */ /* 0x000fe20000001880 */
[----:B------:R-:W-:-:S02]  /*5800*/  ISETP.LT.OR P4, PT, R5, R233, P4 ;  /* 0x000000e90500720c */ /* 0x000fc40002781670 */
[----:B------:R-:W-:Y:S02]  /*5810*/  IADD3 R5, R3, 0x71, RZ ;  /* 0x0000007103057810 */ /* 0x000fe40007ffe0ff */
[----:B------:R-:W-:Y:S02]  /*5820*/  FSEL R230, R47, -INF , !P1 ;  /* 0xff8000002fe67808 */ /* 0x000fe40004800000 */
[----:B------:R-:W-:Y:S02]  /*5830*/  FSEL R167, R40, -INF , !P0 ;  /* 0xff80000028a77808 */ /* 0x000fe40004000000 */
[----:B------:R-:W-:Y:S02]  /*5840*/  FSEL R185, R29, -INF , !P2 ;  /* 0xff8000001db97808 */ /* 0x000fe40005000000 */
[C---:B------:R-:W-:Y:S02]  /*5850*/  ISETP.GE.AND P1, PT, R6.reuse, R239, PT ;  /* 0x000000ef0600720c */ /* 0x040fe40003f26270 */
[----:B------:R-:W-:-:S02]  /*5860*/  ISETP.GE.AND P0, PT, R6, R237, PT ;  /* 0x000000ed0600720c */ /* 0x000fc40003f06270 */
[C---:B------:R-:W-:Y:S02]  /*5870*/  ISETP.GE.AND P2, PT, R5.reuse, R240, PT ;  /* 0x000000f00500720c */ /* 0x040fe40003f46270 */
[C---:B------:R-:W-:Y:S02]  /*5880*/  ISETP.LT.OR P1, PT, R6.reuse, R235, P1 ;  /* 0x000000eb0600720c */ /* 0x040fe40000f21670 */
[----:B------:R-:W-:Y:S02]  /*5890*/  ISETP.LT.OR P0, PT, R6, R233, P0 ;  /* 0x000000e90600720c */ /* 0x000fe40000701670 */
[----:B------:R-:W-:Y:S02]  /*58a0*/  ISETP.LT.OR P2, PT, R5, R236, P2 ;  /* 0x000000ec0500720c */ /* 0x000fe40001741670 */
        /* <DEDUP_REMOVED lines=10> */
[C---:B------:R-:W-:Y:S02]  /*5950*/  ISETP.GE.AND P2, PT, R5.reuse, R237, PT ;  /* 0x000000ed0500720c */ /* 0x040fe40003f46270 */
[C---:B------:R-:W-:Y:S02]  /*5960*/  ISETP.LT.OR P5, PT, R6.reuse, R234, P5 ;  /* 0x000000ea0600720c */ /* 0x040fe40002fa1670 */
[----:B------:R-:W-:Y:S02]  /*5970*/  ISETP.LT.OR P3, PT, R6, R233, P3 ;  /* 0x000000e90600720c */ /* 0x000fe40001f61670 */
[----:B------:R-:W-:-:S02]  /*5980*/  ISETP.LT.OR P6, PT, R5, R235, P6 ;  /* 0x000000eb0500720c */ /* 0x000fc400037c1670 */
[C---:B------:R-:W-:Y:S02]  /*5990*/  ISETP.LT.OR P4, PT, R5.reuse, R234, P4 ;  /* 0x000000ea0500720c */ /* 0x040fe40002781670 */
[----:B------:R-:W-:Y:S02]  /*59a0*/  ISETP.LT.OR P2, PT, R5, R233, P2 ;  /* 0x000000e90500720c */ /* 0x000fe40001741670 */
[----:B------:R-:W-:Y:S02]  /*59b0*/  IADD3 R5, R3, 0x69, RZ ;  /* 0x0000006903057810 */ /* 0x000fe40007ffe0ff */
[----:B------:R-:W-:Y:S02]  /*59c0*/  FSEL R150, R39, -INF , !P6 ;  /* 0xff80000027967808 */ /* 0x000fe40007000000 */
[----:B------:R-:W-:Y:S02]  /*59d0*/  FSEL R164, R24, -INF , !P5 ;  /* 0xff80000018a47808 */ /* 0x000fe40006800000 */
[----:B------:R-:W-:-:S02]  /*59e0*/  FSEL R187, R26, -INF , !P3 ;  /* 0xff8000001abb7808 */ /* 0x000fc40005800000 */
[----:B------:R-:W-:Y:S02]  /*59f0*/  FSEL R165, R33, -INF , !P4 ;  /* 0xff80000021a57808 */ /* 0x000fe40006000000 */
[----:B------:R-:W-:Y:S02]  /*5a00*/  FSEL R189, R31, -INF , !P0 ;  /* 0xff8000001fbd7808 */ /* 0x000fe40004000000 */
[C---:B------:R-:W-:Y:S02]  /*5a10*/  ISETP.GE.AND P6, PT, R5.reuse, R240, PT ;  /* 0x000000f00500720c */ /* 0x040fe40003fc6270 */
[C---:B------:R-:W-:Y:S02]  /*5a20*/  ISETP.GE.AND P3, PT, R5.reuse, R239, PT ;  /* 0x000000ef0500720c */ /* 0x040fe40003f66270 */
[C---:B------:R-:W-:Y:S02]  /*5a30*/  ISETP.GE.AND P5, PT, R5.reuse, R238, PT ;  /* 0x000000ee0500720c */ /* 0x040fe40003fa6270 */
[----:B------:R-:W-:-:S02]  /*5a40*/  ISETP.GE.AND P4, PT, R5, R237, PT ;  /* 0x000000ed0500720c */ /* 0x000fc40003f86270 */
[C---:B------:R-:W-:Y:S02]  /*5a50*/  ISETP.GE.AND P0, PT, R6.reuse, R239, PT ;  /* 0x000000ef0600720c */ /* 0x040fe40003f06270 */
[C---:B------:R-:W-:Y:S02]  /*5a60*/  ISETP.LT.OR P6, PT, R5.reuse, R236, P6 ;  /* 0x000000ec0500720c */ /* 0x040fe400037c1670 */
[C---:B------:R-:W-:Y:S02]  /*5a70*/  ISETP.LT.OR P3, PT, R5.reuse, R235, P3 ;  /* 0x000000eb0500720c */ /* 0x040fe40001f61670 */
[C---:B------:R-:W-:Y:S02]  /*5a80*/  ISETP.LT.OR P5, PT, R5.reuse, R234, P5 ;  /* 0x000000ea0500720c */ /* 0x040fe40002fa1670 */
[----:B------:R-:W-:Y:S02]  /*5a90*/  ISETP.LT.OR P4, PT, R5, R233, P4 ;  /* 0x000000e90500720c */ /* 0x000fe40002781670 */
[----:B------:R-:W-:-:S02]  /*5aa0*/  ISETP.LT.OR P0, PT, R6, R235, P0 ;  /* 0x000000eb0600720c */ /* 0x000fc40000701670 */
[C---:B------:R-:W-:Y:S02]  /*5ab0*/  IADD3 R5, R3.reuse, 0x78, RZ ;  /* 0x0000007803057810 */ /* 0x040fe40007ffe0ff */
[----:B------:R-:W-:Y:S02]  /*5ac0*/  IADD3 R3, R3, 0x79, RZ ;  /* 0x0000007903037810 */ /* 0x000fe40007ffe0ff */
[----:B------:R-:W-:Y:S02]  /*5ad0*/  FSEL R157, R22, -INF , !P0 ;  /* 0xff800000169d7808 */ /* 0x000fe40004000000 */
[----:B------:R-:W-:Y:S02]  /*5ae0*/  ISETP.GE.AND P0, PT, R3, R238, PT ;  /* 0x000000ee0300720c */ /* 0x000fe40003f06270 */
[----:B------:R-:W-:Y:S02]  /*5af0*/  FSEL R171, R43, -INF , !P1 ;  /* 0xff8000002bab7808 */ /* 0x000fe40004800000 */
[----:B------:R-:W-:-:S02]  /*5b00*/  ISETP.LT.OR P0, PT, R3, R234, P0 ;  /* 0x000000ea0300720c */ /* 0x000fc40000701670 */
[C---:B------:R-:W-:Y:S02]  /*5b10*/  ISETP.GE.AND P1, PT, R6.reuse, R240, PT ;  /* 0x000000f00600720c */ /* 0x040fe40003f26270 */
[----:B------:R-:W-:Y:S02]  /*5b20*/  FSEL R162, R9, -INF , !P0 ;  /* 0xff80000009a27808 */ /* 0x000fe40004000000 */
[C---:B------:R-:W-:Y:S02]  /*5b30*/  ISETP.GE.AND P0, PT, R3.reuse, R237, PT ;  /* 0x000000ed0300720c */ /* 0x040fe40003f06270 */
[----:B------:R-:W-:Y:S02]  /*5b40*/  ISETP.LT.OR P1, PT, R6, R236, P1 ;  /* 0x000000ec0600720c */ /* 0x000fe40000f21670 */
[----:B------:R-:W-:Y:S02]  /*5b50*/  ISETP.LT.OR P0, PT, R3, R233, P0 ;  /* 0x000000e90300720c */ /* 0x000fe40000701670 */
[----:B------:R-:W-:-:S02]  /*5b60*/  FSEL R179, R35, -INF , !P2 ;  /* 0xff80000023b37808 */ /* 0x000fc40005000000 */
[----:B------:R-:W-:Y:S02]  /*5b70*/  FSEL R153, R20, -INF , !P1 ;  /* 0xff80000014997808 */ /* 0x000fe40004800000 */
[C---:B------:R-:W-:Y:S02]  /*5b80*/  ISETP.GE.AND P2, PT, R5.reuse, R238, PT ;  /* 0x000000ee0500720c */ /* 0x040fe40003f46270 */
[----:B------:R-:W-:Y:S02]  /*5b90*/  ISETP.GE.AND P1, PT, R5, R237, PT ;  /* 0x000000ed0500720c */ /* 0x000fe40003f26270 */
[----:B------:R-:W-:Y:S02]  /*5ba0*/  FSEL R166, R11, -INF , !P0 ;  /* 0xff8000000ba67808 */ /* 0x000fe40004000000 */
[----:B------:R-:W-:Y:S02]  /*5bb0*/  PLOP3.LUT P0, PT, PT, PT, UP0, 0x80, 0x0 ;  /* 0x000000000000781c */ /* 0x000fe40003f0f008 */
[----:B------:R-:W-:-:S02]  /*5bc0*/  ISETP.LT.OR P2, PT, R5, R234, P2 ;  /* 0x000000ea0500720c */ /* 0x000fc40001741670 */
[----:B------:R-:W-:Y:S02]  /*5bd0*/  ISETP.LT.OR P1, PT, R5, R233, P1 ;  /* 0x000000e90500720c */ /* 0x000fe40000f21670 */
[----:B------:R-:W-:Y:S02]  /*5be0*/  FSEL R148, R25, -INF , !P5 ;  /* 0xff80000019947808 */ /* 0x000fe40006800000 */
[----:B------:R-:W-:Y:S02]  /*5bf0*/  FSEL R177, R27, -INF , !P4 ;  /* 0xff8000001bb17808 */ /* 0x000fe40006000000 */
[----:B------:R-:W-:Y:S02]  /*5c00*/  FSEL R128, R8, -INF , !P2 ;  /* 0xff80000008807808 */ /* 0x000fe40005000000 */
[----:B------:R-:W-:Y:S02]  /*5c10*/  FSEL R169, R10, -INF , !P1 ;  /* 0xff8000000aa97808 */ /* 0x000fe40004800000 */
[----:B------:R-:W-:-:S02]  /*5c20*/  ISETP.GE.AND P5, PT, R5, R240, PT ;  /* 0x000000f00500720c */ /* 0x000fc40003fa6270 */
[----:B------:R-:W-:Y:S02]  /*5c30*/  ISETP.GE.AND P4, PT, R3, R240, PT ;  /* 0x000000f00300720c */ /* 0x000fe40003f86270 */
[-C--:B------:R-:W-:Y:S02]  /*5c40*/  ISETP.GE.AND P2, PT, R5, R239.reuse, PT ;  /* 0x000000ef0500720c */ /* 0x080fe40003f46270 */
[----:B------:R-:W-:Y:S02]  /*5c50*/  ISETP.GE.AND P1, PT, R3, R239, PT ;  /* 0x000000ef0300720c */ /* 0x000fe40003f26270 */
[CC--:B------:R-:W-:Y:S02]  /*5c60*/  ISETP.LT.OR P5, PT, R5.reuse, R236.reuse, P5 ;  /* 0x000000ec0500720c */ /* 0x0c0fe40002fa1670 */
[----:B------:R-:W-:Y:S02]  /*5c70*/  ISETP.LT.OR P2, PT, R5, R235, P2 ;  /* 0x000000eb0500720c */ /* 0x000fe40001741670 */
[----:B------:R-:W-:-:S02]  /*5c80*/  ISETP.LT.OR P4, PT, R3, R236, P4 ;  /* 0x000000ec0300720c */ /* 0x000fc40002781670 */
[----:B------:R-:W-:Y:S02]  /*5c90*/  ISETP.LT.OR P1, PT, R3, R235, P1 ;  /* 0x000000eb0300720c */ /* 0x000fe40000f21670 */
[----:B------:R-:W-:Y:S02]  /*5ca0*/  FSEL R154, R21, -INF , !P6 ;  /* 0xff800000159a7808 */ /* 0x000fe40007000000 */
[----:B------:R-:W-:Y:S02]  /*5cb0*/  FSEL R158, R23, -INF , !P3 ;  /* 0xff800000179e7808 */ /* 0x000fe40005800000 */
[----:B------:R-:W-:Y:S02]  /*5cc0*/  FSEL R125, R12, -INF , !P5 ;  /* 0xff8000000c7d7808 */ /* 0x000fe40006800000 */
[----:B------:R-:W-:Y:S02]  /*5cd0*/  FSEL R127, R14, -INF , !P2 ;  /* 0xff8000000e7f7808 */ /* 0x000fe40005000000 */
[----:B------:R-:W-:-:S02]  /*5ce0*/  FSEL R124, R13, -INF , !P4 ;  /* 0xff8000000d7c7808 */ /* 0x000fc40006000000 */
[----:B------:R-:W-:Y:S01]  /*5cf0*/  FSEL R126, R15, -INF , !P1 ;  /* 0xff8000000f7e7808 */ /* 0x000fe20004800000 */
[----:B------:R-:W-:Y:S05]  /*5d00*/  @!P0 BRA `(.L_x_495) ;  /* 0x0000028000008947 */ /* 0x000fea0003800000 */
[----:B------:R-:W2:Y:S01]  /*5d10*/  LDL.64 R102, [R1+0x68] ;  /* 0x0000680001667983 */ /* 0x000ea20000100a00 */
[----:B------:R-:W-:Y:S01]  /*5d20*/  UIADD3 UR12, UR8, -0x2, URZ ;  /* 0xfffffffe080c7890 */ /* 0x000fe2000fffe03f */
[----:B------:R-:W-:Y:S02]  /*5d30*/  IMAD.MOV.U32 R70, RZ, RZ, c[0x0][0x19c] ;  /* 0x00006700ff467624 */ /* 0x000fe400078e00ff */
[----:B------:R-:W-:Y:S01]  /*5d40*/  IMAD.U32 R3, RZ, RZ, UR6 ;  /* 0x00000006ff037e24 */ /* 0x000fe2000f8e00ff */
[----:B------:R-:W-:Y:S02]  /*5d50*/  USHF.R.S32.HI UR7, URZ, 0x1f, UR12 ;  /* 0x0000001f3f077899 */ /* 0x000fe4000801140c */
[----:B------:R-:W-:Y:S01]  /*5d60*/  UIMAD UR20, UR20, UR12, URZ ;  /* 0x0000000c141472a4 */ /* 0x000fe2000f8e023f */
[----:B------:R-:W-:Y:S01]  /*5d70*/  IMAD.U32 R6, RZ, RZ, UR12 ;  /* 0x0000000cff067e24 */ /* 0x000fe2000f8e00ff */
[----:B------:R-:W-:Y:S01]  /*5d80*/  USHF.L.U32 UR12, UR6, 0x5, URZ ;  /* 0x00000005060c7899 */ /* 0x000fe2000800063f */
[----:B------:R-:W-:Y:S01]  /*5d90*/  SHF.L.U64.HI R3, R3, 0x5, R70 ;  /* 0x0000000503037819 */ /* 0x000fe20000010246 */
[----:B------:R-:W-:Y:S01]  /*5da0*/  UIMAD UR7, UR7, UR22, UR20 ;  /* 0x00000016070772a4 */ /* 0x000fe2000f8e0214 */
[----:B--2---:R-:W-:-:S05]  /*5db0*/  IMAD.WIDE.U32 R6, R6, UR22, R102 ;  /* 0x0000001606067c25 */ /* 0x004fca000f8e0066 */
[----:B------:R-:W-:Y:S02]  /*5dc0*/  IADD3 R5, R7, UR7, RZ ;  /* 0x0000000707057c10 */ /* 0x000fe4000fffe0ff */
[----:B------:R-:W-:-:S04]  /*5dd0*/  LEA R8, P1, R6, c[0x0][0x168], 0x1 ;  /* 0x00005a0006087a11 */ /* 0x000fc800078208ff */
[----:B------:R-:W-:Y:S02]  /*5de0*/  LEA.HI.X R9, R6, c[0x0][0x16c], R5, 0x1, P1 ;  /* 0x00005b0006097a11 */ /* 0x000fe400008f0c05 */
[----:B------:R-:W-:-:S03]  /*5df0*/  IADD3 R6, P1, R8, UR12, RZ ;  /* 0x0000000c08067c10 */ /* 0x000fc6000ff3e0ff */
[----:B------:R-:W-:Y:S01]  /*5e00*/  @!PT LDS RZ, [RZ] ;  /* 0x00000000fffff984 */ /* 0x000fe20000000800 */
[----:B------:R-:W-:Y:S01]  /*5e10*/  @!PT LDS RZ, [RZ] ;  /* 0x00000000fffff984 */ /* 0x000fe20000000800 */
[----:B------:R-:W-:Y:S01]  /*5e20*/  @!PT LDS RZ, [RZ] ;  /* 0x00000000fffff984 */ /* 0x000fe20000000800 */
[----:B------:R1:W-:Y:S02]  /*5e30*/  LDGSTS.E.BYPASS.LTC128B.128 [R241+0x4000], [R8.64] ;  /* 0x0400000008f17fae */ /* 0x0003e4000b901d52 */
[----:B------:R-:W-:Y:S01]  /*5e40*/  IMAD.X R7, R3, 0x1, R9, P1 ;  /* 0x0000000103077824 */ /* 0x000fe200008e0609 */
[----:B------:R-:W-:-:S04]  /*5e50*/  IADD3 R16, P1, R6, UR12, RZ ;  /* 0x0000000c06107c10 */ /* 0x000fc8000ff3e0ff */
[----:B------:R2:W-:Y:S01]  /*5e60*/  LDGSTS.E.BYPASS.LTC128B.128 [R241+0x4800], [R6.64] ;  /* 0x0480000006f17fae */ /* 0x0005e2000b901d52 */
        /* <DEDUP_REMOVED lines=9> */
[----:B------:R-:W-:-:S05]  /*5f00*/  IMAD.X R11, R13, 0x1, R3, P1 ;  /* 0x000000010d0b7824 */ /* 0x000fca00008e0603 */
[----:B------:R3:W-:Y:S01]  /*5f10*/  LDGSTS.E.BYPASS.LTC128B.128 [R241+0x6800], [R10.64] ;  /* 0x068000000af17fae */ /* 0x0007e2000b901d52 */
[----:B--2---:R-:W-:-:S05]  /*5f20*/  IADD3 R6, P1, R10, UR12, RZ ;  /* 0x0000000c0a067c10 */ /* 0x004fca000ff3e0ff */
[----:B------:R-:W-:Y:S01]  /*5f30*/  IMAD.X R7, R11, 0x1, R3, P1 ;  /* 0x000000010b077824 */ /* 0x000fe200008e0603 */
[----:B-1----:R-:W-:-:S04]  /*5f40*/  IADD3 R8, P1, R6, UR12, RZ ;  /* 0x0000000c06087c10 */ /* 0x002fc8000ff3e0ff */
[----:B------:R3:W-:Y:S01]  /*5f50*/  LDGSTS.E.BYPASS.LTC128B.128 [R241+0x7000], [R6.64] ;  /* 0x0700000006f17fae */ /* 0x0007e2000b901d52 */
[----:B------:R-:W-:-:S05]  /*5f60*/  IMAD.X R9, R7, 0x1, R3, P1 ;  /* 0x0000000107097824 */ /* 0x000fca00008e0603 */
[----:B------:R3:W-:Y:S04]  /*5f70*/  LDGSTS.E.BYPASS.LTC128B.128 [R241+0x7800], [R8.64] ;  /* 0x0780000008f17fae */ /* 0x0007e8000b901d52 */
[----:B------:R-:W0:Y:S02]  /*5f80*/  LDGDEPBAR ;  /* 0x00000000000079af */ /* 0x000e240000000000 */
.L_x_495:
[----:B------:R-:W-:Y:S01]  /*5f90*/  STL [R1+0xc8], R228 ;  /* 0x0000c8e401007387 */ /* 0x000fe20000100800 */
[----:B------:R-:W-:Y:S01]  /*5fa0*/  MOV R130, R69 ;  /* 0x0000004500827202 */ /* 0x000fe20000000f00 */
[----:B------:R-:W-:Y:S02]  /*5fb0*/  IMAD.MOV.U32 R151, RZ, RZ, R68 ;  /* 0x000000ffff977224 */ /* 0x000fe400078e0044 */
[----:B------:R1:W-:Y:S04]  /*5fc0*/  STL [R1+0xc4], R227 ;  /* 0x0000c4e301007387 */ /* 0x0003e80000100800 */
[----:B-1----:R-:W2:Y:S04]  /*5fd0*/  LDL.LU R227, [R1+0x4] ;  /* 0x0000040001e37983 */ /* 0x002ea80000300800 */
[----:B------:R1:W-:Y:S04]  /*5fe0*/  STL [R1+0xc0], R226 ;  /* 0x0000c0e201007387 */ /* 0x0003e80000100800 */
[----:B-1----:R-:W4:Y:S01]  /*5ff0*/  LDL.LU R226, [R1] ;  /* 0x0000000001e27983 */ /* 0x002f220000300800 */
[----:B------:R-:W-:Y:S01]  /*6000*/  FMNMX.FTZ R3, R65, R64, !PT ;  /* 0x0000004041037209 */ /* 0x000fe20007810000 */
[----:B------:R-:W-:-:S02]  /*6010*/  IMAD.SHL.U32 R212, R0, 0x2, RZ ;  /* 0x0000000200d47824 */ /* 0x000fc400078e00ff */
[----:B------:R-:W-:Y:S01]  /*6020*/  STL [R1+0xbc], R225 ;  /* 0x0000bce101007387 */ /* 0x000fe20000100800 */
[----:B------:R-:W-:Y:S01]  /*6030*/  FMNMX.FTZ R3, R66, R3, !PT ;  /* 0x0000000342037209 */ /* 0x000fe20007810000 */
[--C-:B------:R-:W-:Y:S02]  /*6040*/  IMAD R213, R4, 0x2, R212.reuse ;  /* 0x0000000204d57824 */ /* 0x100fe400078e02d4 */
[----:B------:R-:W-:Y:S01]  /*6050*/  STL [R1+0xb8], R224 ;  /* 0x0000b8e001007387 */ /* 0x000fe20000100800 */
[----:B------:R-:W-:Y:S01]  /*6060*/  FMNMX.FTZ R3, R56, R3, !PT ;  /* 0x0000000338037209 */ /* 0x000fe20007810000 */
[C---:B------:R-:W-:Y:S02]  /*6070*/  IMAD R215, R2.reuse, 0x2, R212 ;  /* 0x0000000202d77824 */ /* 0x040fe400078e02d4 */
[----:B------:R-:W-:Y:S01]  /*6080*/  STL [R1+0xb4], R223 ;  /* 0x0000b4df01007387 */ /* 0x000fe20000100800 */
[----:B------:R-:W-:Y:S01]  /*6090*/  FMNMX.FTZ R3, R57, R3, !PT ;  /* 0x0000000339037209 */ /* 0x000fe20007810000 */
[----:B------:R-:W-:-:S02]  /*60a0*/  IMAD R214, R2, 0x2, R213 ;  /* 0x0000000202d67824 */ /* 0x000fc400078e02d5 */
[----:B------:R-:W-:Y:S01]  /*60b0*/  STL [R1+0xb0], R222 ;  /* 0x0000b0de01007387 */ /* 0x000fe20000100800 */
[----:B------:R-:W-:-:S03]  /*60c0*/  FMNMX.FTZ R3, R54, R3, !PT ;  /* 0x0000000336037209 */ /* 0x000fc60007810000 */
[----:B------:R-:W-:Y:S01]  /*60d0*/  STL [R1+0xac], R221 ;  /* 0x0000acdd01007387 */ /* 0x000fe20000100800 */
[----:B------:R-:W-:-:S03]  /*60e0*/  FMNMX.FTZ R3, R53, R3, !PT ;  /* 0x0000000335037209 */ /* 0x000fc60007810000 */
[----:B------:R-:W-:Y:S01]  /*60f0*/  STL [R1+0xa8], R220 ;  /* 0x0000a8dc01007387 */ /* 0x000fe20000100800 */
[----:B------:R-:W-:-:S03]  /*6100*/  FMNMX.FTZ R3, R52, R3, !PT ;  /* 0x0000000334037209 */ /* 0x000fc60007810000 */
[----:B------:R-:W-:Y:S01]  /*6110*/  STL [R1+0xa4], R219 ;  /* 0x0000a4db01007387 */ /* 0x000fe20000100800 */
[----:B------:R-:W-:-:S03]  /*6120*/  FMNMX.FTZ R3, R145, R3, !PT ;  /* 0x0000000391037209 */ /* 0x000fc60007810000 */
[----:B------:R-:W-:Y:S01]  /*6130*/  LDSM.16.MT88.4 R44, [R212+0x8000] ;  /* 0x00800000d42c783b */ /* 0x000fe20000004200 */
[----:B------:R-:W-:-:S03]  /*6140*/  FMNMX.FTZ R3, R143, R3, !PT ;  /* 0x000000038f037209 */ /* 0x000fc60007810000 */
[----:B------:R-:W-:Y:S01]  /*6150*/  LDSM.16.MT88.4 R36, [R213+0x8000] ;  /* 0x00800000d524783b */ /* 0x000fe20000004200 */
[----:B------:R-:W-:-:S03]  /*6160*/  FMNMX.FTZ R3, R137, R3, !PT ;  /* 0x0000000389037209 */ /* 0x000fc60007810000 */
        /* <DEDUP_REMOVED lines=9> */
[----:B------:R-:W-:Y:S02]  /*6200*/  FMNMX.FTZ R5, R155, R3, !PT ;  /* 0x000000039b057209 */ /* 0x000fe40007810000 */
[----:B------:R-:W-:Y:S01]  /*6210*/  FMNMX.FTZ R3, R75, R72, !PT ;  /* 0x000000484b037209 */ /* 0x000fe20007810000 */
[----:B------:R-:W-:Y:S01]  /*6220*/  LDSM.16.MT88.4 R40, [R214+0x8000] ;  /* 0x00800000d628783b */ /* 0x000fe20000004200 */
[----:B------:R-:W-:Y:S02]  /*6230*/  FMNMX.FTZ R5, R247, R5, !PT ;  /* 0x00000005f7057209 */ /* 0x000fe40007810000 */
[----:B------:R-:W-:Y:S01]  /*6240*/  FMNMX.FTZ R3, R74, R3, !PT ;  /* 0x000000034a037209 */ /* 0x000fe20007810000 */
[----:B------:R-:W-:Y:S01]  /*6250*/  LDSM.16.MT88.4 R48, [R215+0x8800] ;  /* 0x00880000d730783b */ /* 0x000fe20000004200 */
[----:B---3--:R-:W-:Y:S02]  /*6260*/  FMNMX.FTZ R6, R244, R5, !PT ;  /* 0x00000005f4067209 */ /* 0x008fe40007810000 */
        /* <DEDUP_REMOVED lines=47> */
[----:B-1----:R-:W-:Y:S02]  /*6560*/  FMNMX.FTZ R70, R3, R70, !PT ;  /* 0x0000004603467209 */ /* 0x002fe40007810000 */
        /* <DEDUP_REMOVED lines=36> */
[----:B------:R-:W1:Y:S01]  /*67b0*/  SHFL.BFLY PT, R7, R69, 0x2, 0x1f ;  /* 0x0c401f0045077f89 */ /* 0x000e6200000e0000 */
[----:B------:R-:W-:Y:S02]  /*67c0*/  FMNMX.FTZ R3, R130, R3, !PT ;  /* 0x0000000382037209 */ /* 0x000fe40007810000 */
[----:B------:R-:W-:Y:S01]  /*67d0*/  FMNMX.FTZ R5, R206, R5, !PT ;  /* 0x00000005ce057209 */ /* 0x000fe20007810000 */
[C---:B------:R-:W-:Y:S01]  /*67e0*/  FMUL.FTZ R8, R70.reuse, c[0x0][0x23c] ;  /* 0x00008f0046087a20 */ /* 0x040fe20000410000 */
[----:B------:R-:W-:-:S02]  /*67f0*/  FSETP.NEU.FTZ.AND P1, PT, R70, -INF , PT ;  /* 0xff8000004600780b */ /* 0x000fc40003f3d000 */
[----:B------:R-:W-:Y:S02]  /*6800*/  FMNMX.FTZ R5, R202, R5, !PT ;  /* 0x00000005ca057209 */ /* 0x000fe40007810000 */
[----:B------:R-:W-:Y:S02]  /*6810*/  FSEL R8, R8, RZ, P1 ;  /* 0x000000ff08087208 */ /* 0x000fe40000800000 */
[----:B------:R-:W-:-:S03]  /*6820*/  FMNMX.FTZ R5, R185, R5, !PT ;  /* 0x00000005b9057209 */ /* 0x000fc60007810000 */
[--C-:B------:R-:W-:Y:S01]  /*6830*/  FFMA.FTZ R6, R65, c[0x0][0x23c], -R8.reuse ;  /* 0x00008f0041067a23 */ /* 0x100fe20000010808 */
[----:B------:R-:W-:Y:S01]  /*6840*/  FMNMX.FTZ R5, R164, R5, !PT ;  /* 0x00000005a4057209 */ /* 0x000fe20007810000 */
[--C-:B------:R-:W-:Y:S02]  /*6850*/  FFMA.FTZ R153, R153, c[0x0][0x23c], -R8.reuse ;  /* 0x00008f0099997a23 */ /* 0x100fe40000010808 */
[----:B------:R3:W-:Y:S01]  /*6860*/  MUFU.EX2 R80, R6 ;  /* 0x0000000600507308 */ /* 0x0007e20000000800 */
[----:B------:R-:W-:Y:S01]  /*6870*/  FMNMX.FTZ R68, R148, R5, !PT ;  /* 0x0000000594447209 */ /* 0x000fe20007810000 */
[--C-:B------:R-:W-:Y:S02]  /*6880*/  FFMA.FTZ R5, R66, c[0x0][0x23c], -R8.reuse ;  /* 0x00008f0042057a23 */ /* 0x100fe40000010808 */
[----:B------:R-:W-:Y:S01]  /*6890*/  FFMA.FTZ R154, R154, c[0x0][0x23c], -R8 ;  /* 0x00008f009a9a7a23 */ /* 0x000fe20000010808 */
[----:B------:R-:W-:Y:S02]  /*68a0*/  FMNMX.FTZ R68, R184, R68, !PT ;  /* 0x00000044b8447209 */ /* 0x000fe40007810000 */
[----:B-1----:R-:W-:Y:S01]  /*68b0*/  FMNMX.FTZ R69, R69, R7, !PT ;  /* 0x0000000745457209 */ /* 0x002fe20007810000 */
[----:B------:R1:W-:Y:S01]  /*68c0*/  MUFU.EX2 R198, R5 ;  /* 0x0000000500c67308 */ /* 0x0003e20000000800 */
[----:B------:R-:W-:-:S03]  /*68d0*/  FMNMX.FTZ R68, R165, R68, !PT ;  /* 0x00000044a5447209 */ /* 0x000fc60007810000 */
[----:B------:R-:W1:Y:S01]  /*68e0*/  SHFL.BFLY PT, R7, R69, 0x1, 0x1f ;  /* 0x0c201f0045077f89 */ /* 0x000e6200000e0000 */
[----:B------:R-:W-:Y:S01]  /*68f0*/  FMNMX.FTZ R68, R128, R68, !PT ;  /* 0x0000004480447209 */ /* 0x000fe20007810000 */
[----:B---3--:R-:W-:-:S03]  /*6900*/  FFMA.FTZ R6, R64, c[0x0][0x23c], -R8 ;  /* 0x00008f0040067a23 */ /* 0x008fc60000010808 */
[----:B------:R-:W-:Y:S01]  /*6910*/  FMNMX.FTZ R68, R162, R68, !PT ;  /* 0x00000044a2447209 */ /* 0x000fe20007810000 */
[----:B------:R3:W1:Y:S01]  /*6920*/  MUFU.EX2 R199, R6 ;  /* 0x0000000600c77308 */ /* 0x0006620000000800 */
[----:B--2---:R-:W-:Y:S01]  /*6930*/  FMNMX.FTZ R3, R227, R3, !PT ;  /* 0x00000003e3037209 */ /* 0x004fe20007810000 */
[----:B-1----:R-:W-:-:S06]  /*6940*/  FFMA.FTZ R5, R56, c[0x0][0x23c], -R8 ;  /* 0x00008f0038057a23 */ /* 0x002fcc0000010808 */
[----:B------:R-:W1:Y:S01]  /*6950*/  MUFU.EX2 R225, R5 ;  /* 0x0000000500e17308 */ /* 0x000e620000000800 */
[----:B---3--:R-:W2:Y:S01]  /*6960*/  SHFL.BFLY PT, R6, R68, 0x2, 0x1f ;  /* 0x0c401f0044067f89 */ /* 0x008ea200000e0000 */
[----:B------:R-:W-:Y:S02]  /*6970*/  FMNMX.FTZ R69, R69, R7, !PT ;  /* 0x0000000745457209 */ /* 0x000fe40007810000 */
[----:B------:R-:W-:Y:S02]  /*6980*/  F2FP.PACK_AB R24, R199, R80 ;  /* 0x00000050c718723e */ /* 0x000fe400000000ff */
[C---:B------:R-:W-:Y:S01]  /*6990*/  FSETP.NEU.FTZ.AND P1, PT, R69.reuse, -INF , PT ;  /* 0xff8000004500780b */ /* 0x040fe20003f3d000 */
[----:B------:R-:W-:Y:S01]  /*69a0*/  FMUL.FTZ R7, R69, c[0x0][0x23c] ;  /* 0x00008f0045077a20 */ /* 0x000fe20000410000 */
[----:B-1----:R-:W-:-:S04]  /*69b0*/  F2FP.PACK_AB R26, R225, R198 ;  /* 0x000000c6e11a723e */ /* 0x002fc800000000ff */
[----:B------:R-:W-:Y:S02]  /*69c0*/  FSEL R7, R7, RZ, P1 ;  /* 0x000000ff07077208 */ /* 0x000fe40000800000 */
[----:B----4-:R-:W-:-:S03]  /*69d0*/  FMNMX.FTZ R3, R226, R3, !PT ;  /* 0x00000003e2037209 */ /* 0x010fc60007810000 */
[--C-:B------:R-:W-:Y:S02]  /*69e0*/  FFMA.FTZ R157, R157, c[0x0][0x23c], -R7.reuse ;  /* 0x00008f009d9d7a23 */ /* 0x100fe40000010807 */
[--C-:B------:R-:W-:Y:S01]  /*69f0*/  FFMA.FTZ R158, R158, c[0x0][0x23c], -R7.reuse ;  /* 0x00008f009e9e7a23 */ /* 0x100fe20000010807 */
[----:B------:R-:W-:Y:S01]  /*6a00*/  FMNMX.FTZ R3, R83, R3, !PT ;  /* 0x0000000353037209 */ /* 0x000fe20007810000 */
[----:B------:R-:W-:-:S03]  /*6a10*/  FFMA.FTZ R170, R170, c[0x0][0x23c], -R7 ;  /* 0x00008f00aaaa7a23 */ /* 0x000fc60000010807 */
[----:B------:R-:W-:Y:S02]  /*6a20*/  FMNMX.FTZ R3, R250, R3, !PT ;  /* 0x00000003fa037209 */ /* 0x000fe40007810000 */
[----:B--2---:R-:W-:Y:S02]  /*6a30*/  FMNMX.FTZ R68, R68, R6, !PT ;  /* 0x0000000644447209 */ /* 0x004fe40007810000 */
[----:B------:R-:W-:-:S03]  /*6a40*/  FMNMX.FTZ R3, R246, R3, !PT ;  /* 0x00000003f6037209 */ /* 0x000fc60007810000 */
[----:B------:R-:W1:Y:S01]  /*6a50*/  SHFL.BFLY PT, R6, R68, 0x1, 0x1f ;  /* 0x0c201f0044067f89 */ /* 0x000e6200000e0000 */
[----:B------:R-:W-:-:S04]  /*6a60*/  FMNMX.FTZ R3, R243, R3, !PT ;  /* 0x00000003f3037209 */ /* 0x000fc80007810000 */
[----:B------:R-:W-:Y:S01]  /*6a70*/  FMNMX.FTZ R5, R230, R3, !PT ;  /* 0x00000003e6057209 */ /* 0x000fe20007810000 */
[----:B------:R-:W-:-:S03]  /*6a80*/  FFMA.FTZ R3, R57, c[0x0][0x23c], -R8 ;  /* 0x00008f0039037a23 */ /* 0x000fc60000010808 */
[----:B------:R-:W-:Y:S01]  /*6a90*/  FMNMX.FTZ R5, R209, R5, !PT ;  /* 0x00000005d1057209 */ /* 0x000fe20007810000 */
[----:B------:R2:W-:Y:S03]  /*6aa0*/  MUFU.EX2 R221, R3 ;  /* 0x0000000300dd7308 */ /* 0x0005e60000000800 */
[----:B------:R-:W-:-:S04]  /*6ab0*/  FMNMX.FTZ R5, R189, R5, !PT ;  /* 0x00000005bd057209 */ /* 0x000fc80007810000 */
[----:B------:R-:W-:-:S04]  /*6ac0*/  FMNMX.FTZ R5, R187, R5, !PT ;  /* 0x00000005bb057209 */ /* 0x000fc80007810000 */
[----:B------:R-:W-:Y:S02]  /*6ad0*/  FMNMX.FTZ R5, R177, R5, !PT ;  /* 0x00000005b1057209 */ /* 0x000fe40007810000 */
[----:B-1----:R-:W-:Y:S01]  /*6ae0*/  FMNMX.FTZ R68, R68, R6, !PT ;  /* 0x0000000644447209 */ /* 0x002fe20007810000 */
[----:B--2---:R-:W-:Y:S01]  /*6af0*/  FFMA.FTZ R3, R54, c[0x0][0x23c], -R8 ;  /* 0x00008f0036037a23 */ /* 0x004fe20000010808 */
[----:B------:R-:W-:-:S03]  /*6b00*/  FMNMX.FTZ R5, R188, R5, !PT ;  /* 0x00000005bc057209 */ /* 0x000fc60007810000 */
[C---:B------:R-:W-:Y:S01]  /*6b10*/  FMUL.FTZ R6, R68.reuse, c[0x0][0x23c] ;  /* 0x00008f0044067a20 */ /* 0x040fe20000410000 */
[----:B------:R1:W-:Y:S01]  /*6b20*/  MUFU.EX2 R13, R3 ;  /* 0x00000003000d7308 */ /* 0x0003e20000000800 */
[----:B------:R-:W-:Y:S02]  /*6b30*/  FMNMX.FTZ R5, R179, R5, !PT ;  /* 0x00000005b3057209 */ /* 0x000fe40007810000 */
[----:B------:R-:W-:-:S04]  /*6b40*/  FSETP.NEU.FTZ.AND P1, PT, R68, -INF , PT ;  /* 0xff8000004400780b */ /* 0x000fc80003f3d000 */
[----:B------:R-:W-:-:S05]  /*6b50*/  FSEL R6, R6, RZ, P1 ;  /* 0x000000ff06067208 */ /* 0x000fca0000800000 */
[----:B------:R-:W-:Y:S02]  /*6b60*/  FFMA.FTZ R4, R78, c[0x0][0x23c], -R6 ;  /* 0x00008f004e047a23 */ /* 0x000fe40000010806 */
[--C-:B-1----:R-:W-:Y:S02]  /*6b70*/  FFMA.FTZ R3, R53, c[0x0][0x23c], -R8.reuse ;  /* 0x00008f0035037a23 */ /* 0x102fe40000010808 */
[----:B------:R-:W-:Y:S08]  /*6b80*/  MUFU.EX2 R218, R4 ;  /* 0x0000000400da7308 */ /* 0x000ff00000000800 */
[----:B------:R1:W-:Y:S02]  /*6b90*/  MUFU.EX2 R131, R3 ;  /* 0x0000000300837308 */ /* 0x0003e40000000800 */
[----:B-1----:R-:W-:-:S06]  /*6ba0*/  FFMA.FTZ R3, R52, c[0x0][0x23c], -R8 ;  /* 0x00008f0034037a23 */ /* 0x002fcc0000010808 */
[----:B------:R1:W2:Y:S02]  /*6bb0*/  MUFU.EX2 R220, R3 ;  /* 0x0000000300dc7308 */ /* 0x0002a40000000800 */
[----:B-1----:R-:W-:Y:S01]  /*6bc0*/  FMNMX.FTZ R3, R169, R5, !PT ;  /* 0x00000005a9037209 */ /* 0x002fe20007810000 */
[--C-:B------:R-:W-:Y:S01]  /*6bd0*/  FFMA.FTZ R5, R75, c[0x0][0x23c], -R7.reuse ;  /* 0x00008f004b057a23 */ /* 0x100fe20000010807 */
[----:B--2---:R-:W-:Y:S02]  /*6be0*/  F2FP.PACK_AB R18, R220, R131 ;  /* 0x00000083dc12723e */ /* 0x004fe400000000ff */
[----:B------:R-:W-:Y:S02]  /*6bf0*/  FMNMX.FTZ R3, R166, R3, !PT ;  /* 0x00000003a6037209 */ /* 0x000fe40007810000 */
[----:B------:R1:W-:Y:S03]  /*6c00*/  MUFU.EX2 R196, R5 ;  /* 0x0000000500c47308 */ /* 0x0003e60000000800 */
[----:B------:R-:W2:Y:S01]  /*6c10*/  SHFL.BFLY PT, R9, R3, 0x2, 0x1f ;  /* 0x0c401f0003097f89 */ /* 0x000ea200000e0000 */
[----:B-1----:R-:W-:-:S04]  /*6c20*/  FFMA.FTZ R5, R72, c[0x0][0x23c], -R7 ;  /* 0x00008f0048057a23 */ /* 0x002fc80000010807 */
[----:B------:R1:W3:Y:S01]  /*6c30*/  MUFU.EX2 R191, R5 ;  /* 0x0000000500bf7308 */ /* 0x0002e20000000800 */
[----:B--2---:R-:W-:-:S05]  /*6c40*/  FMNMX.FTZ R3, R3, R9, !PT ;  /* 0x0000000903037209 */ /* 0x004fca0007810000 */
[----:B------:R-:W2:Y:S01]  /*6c50*/  SHFL.BFLY PT, R9, R3, 0x1, 0x1f ;  /* 0x0c201f0003097f89 */ /* 0x000ea200000e0000 */
[----:B-1----:R-:W-:Y:S01]  /*6c60*/  FFMA.FTZ R5, R74, c[0x0][0x23c], -R7 ;  /* 0x00008f004a057a23 */ /* 0x002fe20000010807 */
[----:B---3--:R-:W-:-:S03]  /*6c70*/  F2FP.PACK_AB R25, R191, R196 ;  /* 0x000000c4bf19723e */ /* 0x008fc600000000ff */
[----:B------:R1:W-:Y:S02]  /*6c80*/  MUFU.EX2 R197, R5 ;  /* 0x0000000500c57308 */ /* 0x0003e40000000800 */
[----:B-1----:R-:W-:Y:S01]  /*6c90*/  FFMA.FTZ R5, R71, c[0x0][0x23c], -R7 ;  /* 0x00008f0047057a23 */ /* 0x002fe20000010807 */
[----:B--2---:R-:W-:Y:S01]  /*6ca0*/  FMNMX.FTZ R3, R3, R9, !PT ;  /* 0x0000000903037209 */ /* 0x004fe20007810000 */
[----:B------:R-:W-:-:S04]  /*6cb0*/  FFMA.FTZ R9, R79, c[0x0][0x23c], -R6 ;  /* 0x00008f004f097a23 */ /* 0x000fc80000010806 */
[----:B------:R1:W2:Y:S01]  /*6cc0*/  MUFU.EX2 R224, R5 ;  /* 0x0000000500e07308 */ /* 0x0002a20000000800 */
[----:B------:R-:W-:-:S07]  /*6cd0*/  FSETP.NEU.FTZ.AND P1, PT, R3, -INF , PT ;  /* 0xff8000000300780b */ /* 0x000fce0003f3d000 */
[----:B------:R3:W-:Y:S01]  /*6ce0*/  MUFU.EX2 R223, R9 ;  /* 0x0000000900df7308 */ /* 0x0007e20000000800 */
[----:B-1----:R-:W-:Y:S01]  /*6cf0*/  FFMA.FTZ R5, R67, c[0x0][0x23c], -R7 ;  /* 0x00008f0043057a23 */ /* 0x002fe20000010807 */
[----:B--2---:R-:W-:-:S06]  /*6d00*/  F2FP.PACK_AB R27, R224, R197 ;  /* 0x000000c5e01b723e */ /* 0x004fcc00000000ff */
[----:B------:R1:W-:Y:S01]  /*6d10*/  MUFU.EX2 R81, R5 ;  /* 0x0000000500517308 */ /* 0x0003e20000000800 */
[----:B---3--:R-:W-:Y:S02]  /*6d20*/  FFMA.FTZ R9, R73, c[0x0][0x23c], -R6 ;  /* 0x00008f0049097a23 */ /* 0x008fe40000010806 */
[----:B------:R-:W-:Y:S05]  /*6d30*/  HMMA.16816.F32 R72, R24, R28, RZ ;  /* 0x0000001c1848723c */ /* 0x000fea00000018ff */
[----:B------:R-:W-:Y:S01]  /*6d40*/  MUFU.EX2 R12, R9 ;  /* 0x00000009000c7308 */ /* 0x000fe20000000800 */
[----:B-1----:R-:W-:-:S07]  /*6d50*/  FFMA.FTZ R5, R59, c[0x0][0x23c], -R7 ;  /* 0x00008f003b057a23 */ /* 0x002fce0000010807 */
[----:B------:R1:W-:Y:S02]  /*6d60*/  MUFU.EX2 R10, R5 ;  /* 0x00000005000a7308 */ /* 0x0003e40000000800 */
[--C-:B-1----:R-:W-:Y:S02]  /*6d70*/  FFMA.FTZ R5, R58, c[0x0][0x23c], -R7.reuse ;  /* 0x00008f003a057a23 */ /* 0x102fe40000010807 */
[----:B------:R-:W-:Y:S04]  /*6d80*/  LDSM.16.MT88.4 R56, [R213+0x8800] ;  /* 0x00880000d538783b */ /* 0x000fe80000004200 */
[----:B------:R1:W2:Y:S02]  /*6d90*/  MUFU.EX2 R17, R5 ;  /* 0x0000000500117308 */ /* 0x0002a40000000800 */
[----:B-1----:R-:W-:Y:S01]  /*6da0*/  FFMA.FTZ R5, R55, c[0x0][0x23c], -R7 ;  /* 0x00008f0037057a23 */ /* 0x002fe20000010807 */
[----:B--2---:R-:W-:Y:S01]  /*6db0*/  MOV R4, R17 ;  /* 0x0000001100047202 */ /* 0x004fe20000000f00 */
[----:B------:R-:W1:Y:S04]  /*6dc0*/  LDSM.16.MT88.4 R52, [R212+0x8800] ;  /* 0x00880000d434783b */ /* 0x000e680000004200 */
[----:B------:R2:W3:Y:S02]  /*6dd0*/  MUFU.EX2 R219, R5 ;  /* 0x0000000500db7308 */ /* 0x0004e40000000800 */
[----:B--2---:R-:W-:Y:S01]  /*6de0*/  FFMA.FTZ R5, R96, c[0x0][0x23c], -R6 ;  /* 0x00008f0060057a23 */ /* 0x004fe20000010806 */
[----:B---3--:R-:W-:-:S05]  /*6df0*/  F2FP.PACK_AB R19, R219, R4 ;  /* 0x00000004db13723e */ /* 0x008fca00000000ff */
[----:B------:R2:W-:Y:S02]  /*6e00*/  MUFU.EX2 R71, R5 ;  /* 0x0000000500477308 */ /* 0x0005e40000000800 */
[----:B--2---:R-:W-:Y:S01]  /*6e10*/  FFMA.FTZ R5, R93, c[0x0][0x23c], -R6 ;  /* 0x00008f005d057a23 */ /* 0x004fe20000010806 */
[----:B------:R-:W-:-:S05]  /*6e20*/  MOV R93, R10 ;  /* 0x0000000a005d7202 */ /* 0x000fca0000000f00 */
[----:B------:R2:W3:Y:S01]  /*6e30*/  MUFU.EX2 R11, R5 ;  /* 0x00000005000b7308 */ /* 0x0004e20000000800 */
[----:B------:R-:W-:Y:S01]  /*6e40*/  F2FP.PACK_AB R17, R93, R81 ;  /* 0x000000515d11723e */ /* 0x000fe200000000ff */
[----:B--2---:R-:W-:Y:S01]  /*6e50*/  FFMA.FTZ R5, R92, c[0x0][0x23c], -R6 ;  /* 0x00008f005c057a23 */ /* 0x004fe20000010806 */
[----:B---3--:R-:W-:-:S05]  /*6e60*/  F2FP.PACK_AB R20, R11, R71 ;  /* 0x000000470b14723e */ /* 0x008fca00000000ff */
[----:B------:R2:W3:Y:S02]  /*6e70*/  MUFU.EX2 R190, R5 ;  /* 0x0000000500be7308 */ /* 0x0004e40000000800 */
[----:B--2---:R-:W-:Y:S01]  /*6e80*/  FMUL.FTZ R5, R3, c[0x0][0x23c] ;  /* 0x00008f0003057a20 */ /* 0x004fe20000410000 */
[----:B---3--:R-:W-:-:S04]  /*6e90*/  F2FP.PACK_AB R22, R223, R190 ;  /* 0x000000bedf16723e */ /* 0x008fc800000000ff */
[----:B------:R-:W-:-:S05]  /*6ea0*/  FSEL R5, R5, RZ, P1 ;  /* 0x000000ff05057208 */ /* 0x000fca0000800000 */
[----:B------:R-:W-:-:S04]  /*6eb0*/  FFMA.FTZ R0, R97, c[0x0][0x23c], -R5 ;  /* 0x00008f0061007a23 */ /* 0x000fc80000010805 */
[----:B------:R2:W-:Y:S02]  /*6ec0*/  MUFU.EX2 R10, R0 ;  /* 0x00000000000a7308 */ /* 0x0005e40000000800 */
[----:B--2---:R-:W-:Y:S01]  /*6ed0*/  FFMA.FTZ R0, R94, c[0x0][0x23c], -R5 ;  /* 0x00008f005e007a23 */ /* 0x004fe20000010805 */
[----:B------:R-:W-:-:S05]  /*6ee0*/  MOV R94, R13 ;  /* 0x0000000d005e7202 */ /* 0x000fca0000000f00 */
[----:B------:R2:W3:Y:S02]  /*6ef0*/  MUFU.EX2 R9, R0 ;  /* 0x0000000000097308 */ /* 0x0004e40000000800 */
[----:B--2---:R-:W-:Y:S01]  /*6f00*/  FFMA.FTZ R0, R98, c[0x0][0x23c], -R5 ;  /* 0x00008f0062007a23 */ /* 0x004fe20000010805 */
[----:B---3--:R-:W-:-:S05]  /*6f10*/  F2FP.PACK_AB R21, R9, R10 ;  /* 0x0000000a0915723e */ /* 0x008fca00000000ff */
[----:B------:R2:W-:Y:S02]  /*6f20*/  MUFU.EX2 R135, R0 ;  /* 0x0000000000877308 */ /* 0x0005e40000000800 */
[----:B--2---:R-:W-:Y:S01]  /*6f30*/  FFMA.FTZ R0, R95, c[0x0][0x23c], -R5 ;  /* 0x00008f005f007a23 */ /* 0x004fe20000010805 */
[----:B------:R-:W-:Y:S02]  /*6f40*/  MOV R95, R12 ;  /* 0x0000000c005f7202 */ /* 0x000fe40000000f00 */
[----:B------:R-:W-:Y:S03]  /*6f50*/  HMMA.16816.F32 R12, R24, R44, RZ ;  /* 0x0000002c180c723c */ /* 0x000fe600000018ff */
[----:B------:R2:W3:Y:S02]  /*6f60*/  MUFU.EX2 R129, R0 ;  /* 0x0000000000817308 */ /* 0x0004e40000000800 */
[----:B--2---:R-:W-:Y:S01]  /*6f70*/  FFMA.FTZ R0, R77, c[0x0][0x23c], -R6 ;  /* 0x00008f004d007a23 */ /* 0x004fe20000010806 */
[----:B---3--:R-:W-:-:S05]  /*6f80*/  F2FP.PACK_AB R23, R129, R135 ;  /* 0x000000878117723e */ /* 0x008fca00000000ff */
[----:B------:R2:W-:Y:S02]  /*6f90*/  MUFU.EX2 R228, R0 ;  /* 0x0000000000e47308 */ /* 0x0005e40000000800 */
[C---:B------:R-:W-:Y:S08]  /*6fa0*/  HMMA.16816.F32 R32, R20.reuse, R36, RZ ;  /* 0x000000241420723c */ /* 0x040ff000000018ff */
[----:B------:R-:W-:Y:S01]  /*6fb0*/  HMMA.16816.F32 R64, R20, R28, RZ ;  /* 0x0000001c1440723c */ /* 0x000fe200000018ff */
[----:B--2---:R-:W-:-:S04]  /*6fc0*/  FFMA.FTZ R0, R76, c[0x0][0x23c], -R6 ;  /* 0x00008f004c007a23 */ /* 0x004fc80000010806 */
[----:B------:R2:W3:Y:S03]  /*6fd0*/  MUFU.EX2 R16, R0 ;  /* 0x0000000000107308 */ /* 0x0004e60000000800 */
[----:B------:R-:W-:Y:S01]  /*6fe0*/  HMMA.16816.F32 R76, R20, R44, RZ ;  /* 0x0000002c144c723c */ /* 0x000fe200000018ff */
[--C-:B--2---:R-:W-:Y:S01]  /*6ff0*/  FFMA.FTZ R0, R100, c[0x0][0x23c], -R5.reuse ;  /* 0x00008f0064007a23 */ /* 0x104fe20000010805 */
[----:B---3--:R-:W-:Y:S02]  /*7000*/  MOV R2, R16 ;  /* 0x0000001000027202 */ /* 0x008fe40000000f00 */
[----:B------:R-:W-:Y:S01]  /*7010*/  F2FP.PACK_AB R16, R94, R221 ;  /* 0x000000dd5e10723e */ /* 0x000fe200000000ff */
[----:B------:R2:W-:Y:S06]  /*7020*/  MUFU.EX2 R92, R0 ;  /* 0x00000000005c7308 */ /* 0x0005ec0000000800 */
[C---:B-1----:R-:W-:Y:S07]  /*7030*/  HMMA.16816.F32 R84, R16.reuse, R52, R12 ;  /* 0x000000341054723c */ /* 0x042fee000000180c */
[----:B------:R-:W-:Y:S01]  /*7040*/  F2FP.PACK_AB R12, R228, R95 ;  /* 0x0000005fe40c723e */ /* 0x000fe200000000ff */
[----:B------:R-:W-:Y:S01]  /*7050*/  HMMA.16816.F32 R104, R16, R48, R72 ;  /* 0x000000301068723c */ /* 0x000fe20000001848 */
[----:B------:R-:W-:Y:S01]  /*7060*/  F2FP.PACK_AB R14, R218, R2 ;  /* 0x00000002da0e723e */ /* 0x000fe200000000ff */
[----:B--2---:R-:W-:-:S04]  /*7070*/  FFMA.FTZ R0, R99, c[0x0][0x23c], -R5 ;  /* 0x00008f0063007a23 */ /* 0x004fc80000010805 */
[----:B------:R1:W2:Y:S02]  /*7080*/  MUFU.EX2 R222, R0 ;  /* 0x0000000000de7308 */ /* 0x0002a40000000800 */
[----:B-1----:R-:W-:Y:S01]  /*7090*/  FFMA.FTZ R0, R101, c[0x0][0x23c], -R5 ;  /* 0x00008f0065007a23 */ /* 0x002fe20000010805 */
[----:B--2---:R-:W-:-:S05]  /*70a0*/  F2FP.PACK_AB R13, R222, R92 ;  /* 0x0000005cde0d723e */ /* 0x004fca00000000ff */
[----:B------:R1:W-:Y:S02]  /*70b0*/  MUFU.EX2 R82, R0 ;  /* 0x0000000000527308 */ /* 0x0003e40000000800 */
[----:B-1----:R-:W-:Y:S02]  /*70c0*/  FFMA.FTZ R0, R60, c[0x0][0x23c], -R5 ;  /* 0x00008f003c007a23 */ /* 0x002fe40000010805 */
[----:B------:R-:W-:Y:S04]  /*70d0*/  HMMA.16816.F32 R60, R24, R36, RZ ;  /* 0x00000024183c723c */ /* 0x000fe800000018ff */
[----:B------:R-:W1:Y:S02]  /*70e0*/  MUFU.EX2 R217, R0 ;  /* 0x0000000000d97308 */ /* 0x000e640000000800 */
[----:B-1----:R-:W-:Y:S01]  /*70f0*/  F2FP.PACK_AB R15, R217, R82 ;  /* 0x00000052d90f723e */ /* 0x002fe200000000ff */
[--C-:B------:R-:W-:Y:S11]  /*7100*/  FFMA.FTZ R0, R145, c[0x0][0x23c], -R8.reuse ;  /* 0x00008f0091007a23 */ /* 0x100ff60000010808 */
[----:B------:R-:W-:Y:S06]  /*7110*/  @!UPT UIADD3 URZ, URZ, URZ, URZ ;  /* 0x0000003f3f3ff290 */ /* 0x000fec000fffe03f */
[-C--:B------:R-:W-:Y:S08]  /*7120*/  HMMA.16816.F32 R112, R16, R56.reuse, R60 ;  /* 0x000000381070723c */ /* 0x080ff0000000183c */
[----:B------:R-:W-:Y:S01]  /*7130*/  HMMA.16816.F32 R108, R12, R56, R32 ;  /* 0x000000380c6c723c */ /* 0x000fe20000001820 */
[----:B------:R-:W1:Y:S06]  /*7140*/  LDSM.16.MT88.4 R32, [R214+0x8800] ;  /* 0x00880000d620783b */ /* 0x000e6c0000004200 */
[----:B------:R-:W-:Y:S01]  /*7150*/  IMAD.MOV.U32 R57, RZ, RZ, R93 ;  /* 0x000000ffff397224 */ /* 0x000fe200078e005d */
[----:B------:R-:W-:Y:S08]  /*7160*/  HMMA.16816.F32 R60, R20, R40, RZ ;  /* 0x00000028143c723c */ /* 0x000ff000000018ff */
[----:B------:R-:W-:Y:S01]  /*7170*/  HMMA.16816.F32 R72, R12, R48, R64 ;  /* 0x000000300c48723c */ /* 0x000fe20000001840 */
[----:B------:R2:W-:Y:S06]  /*7180*/  MUFU.EX2 R49, R0 ;  /* 0x0000000000317308 */ /* 0x0005ec0000000800 */
[----:B------:R-:W-:Y:S01]  /*7190*/  MOV R48, R92 ;  /* 0x0000005c00307202 */ /* 0x000fe20000000f00 */
[----:B------:R-:W-:Y:S07]  /*71a0*/  HMMA.16816.F32 R64, R24, R40, RZ ;  /* 0x000000281840723c */ /* 0x000fee00000018ff */
[----:B------:R-:W-:Y:S01]  /*71b0*/  IMAD.MOV.U32 R41, RZ, RZ, R83 ;  /* 0x000000ffff297224 */ /* 0x000fe200078e0053 */
[----:B------:R-:W-:Y:S01]  /*71c0*/  HMMA.16816.F32 R76, R12, R52, R76 ;  /* 0x000000340c4c723c */ /* 0x000fe2000000184c */
[----:B--2---:R-:W-:Y:S01]  /*71d0*/  FFMA.FTZ R0, R143, c[0x0][0x23c], -R8 ;  /* 0x00008f008f007a23 */ /* 0x004fe20000010808 */
[----:B------:R-:W-:-:S03]  /*71e0*/  MOV R40, R82 ;  /* 0x0000005200287202 */ /* 0x000fc60000000f00 */
[----:B------:R2:W-:Y:S01]  /*71f0*/  MUFU.EX2 R216, R0 ;  /* 0x0000000000d87308 */ /* 0x0005e20000000800 */
[----:B------:R-:W-:Y:S01]  /*7200*/  MOV R143, R40 ;  /* 0x00000028008f7202 */ /* 0x000fe20000000f00 */
[----:B------:R-:W-:Y:S01]  /*7210*/  IMAD.MOV.U32 R52, RZ, RZ, R4 ;  /* 0x000000ffff347224 */ /* 0x000fe200078e0004 */
[----:B------:R-:W-:Y:S01]  /*7220*/  MOV R4, R135 ;  /* 0x0000008700047202 */ /* 0x000fe20000000f00 */
[----:B-1----:R-:W-:Y:S08]  /*7230*/  HMMA.16816.F32 R116, R12, R32, R60 ;  /* 0x000000200c74723c */ /* 0x002ff0000000183c */
[----:B------:R-:W-:Y:S01]  /*7240*/  HMMA.16816.F32 R60, R20, R46, RZ ;  /* 0x0000002e143c723c */ /* 0x000fe200000018ff */
[----:B--2---:R-:W-:-:S07]  /*7250*/  FFMA.FTZ R0, R137, c[0x0][0x23c], -R8 ;  /* 0x00008f0089007a23 */ /* 0x004fce0000010808 */
[----:B------:R-:W-:Y:S07]  /*7260*/  HMMA.16816.F32 R120, R16, R32, R64 ;  /* 0x000000201078723c */ /* 0x000fee0000001840 */
[----:B------:R-:W-:Y:S01]  /*7270*/  MOV R33, R80 ;  /* 0x0000005000217202 */ /* 0x000fe20000000f00 */
[----:B------:R-:W-:Y:S08]  /*7280*/  HMMA.16816.F32 R44, R24, R46, RZ ;  /* 0x0000002e182c723c */ /* 0x000ff000000018ff */
[----:B------:R-:W-:Y:S08]  /*7290*/  HMMA.16816.F32 R64, R12, R54, R60 ;  /* 0x000000360c40723c */ /* 0x000ff0000000183c */
[-C--:B------:R-:W-:Y:S08]  /*72a0*/  HMMA.16816.F32 R60, R20, R30.reuse, RZ ;  /* 0x0000001e143c723c */ /* 0x080ff000000018ff */
[----:B------:R-:W-:Y:S08]  /*72b0*/  HMMA.16816.F32 R28, R24, R30, RZ ;  /* 0x0000001e181c723c */ /* 0x000ff000000018ff */
[----:B------:R-:W-:Y:S07]  /*72c0*/  HMMA.16816.F32 R44, R16, R54, R44 ;  /* 0x00000036102c723c */ /* 0x000fee000000182c */
[----:B------:R-:W-:Y:S01]  /*72d0*/  IMAD.MOV.U32 R55, RZ, RZ, R81 ;  /* 0x000000ffff377224 */ /* 0x000fe200078e0051 */
[-C--:B------:R-:W-:Y:S08]  /*72e0*/  HMMA.16816.F32 R88, R12, R50.reuse, R60 ;  /* 0x000000320c58723c */ /* 0x080ff0000000183c */
[----:B------:R-:W-:Y:S01]  /*72f0*/  HMMA.16816.F32 R28, R16, R50, R28 ;  /* 0x00000032101c723c */ /* 0x000fe2000000181c */
[----:B------:R1:W-:Y:S06]  /*7300*/  MUFU.EX2 R51, R0 ;  /* 0x0000000000337308 */ /* 0x0003ec0000000800 */
[----:B------:R-:W-:Y:S01]  /*7310*/  IMAD.MOV.U32 R50, RZ, RZ, R94 ;  /* 0x000000ffff327224 */ /* 0x000fe200078e005e */
[C---:B------:R-:W-:Y:S08]  /*7320*/  HMMA.16816.F32 R60, R20.reuse, R38, RZ ;  /* 0x00000026143c723c */ /* 0x040ff000000018ff */
[----:B------:R-:W-:Y:S01]  /*7330*/  HMMA.16816.F32 R20, R20, R42, RZ ;  /* 0x0000002a1414723c */ /* 0x000fe200000018ff */
[----:B-1----:R-:W-:-:S02]  /*7340*/  FFMA.FTZ R0, R132, c[0x0][0x23c], -R8 ;  /* 0x00008f0084007a23 */ /* 0x002fc40000010808 */
[----:B------:R-:W-:Y:S02]  /*7350*/  IMAD.MOV.U32 R132, RZ, RZ, R52 ;  /* 0x000000ffff847224 */ /* 0x000fe400078e0034 */
[----:B------:R1:W2:Y:S03]  /*7360*/  MUFU.EX2 R56, R0 ;  /* 0x0000000000387308 */ /* 0x0002a60000000800 */
[C---:B------:R-:W-:Y:S08]  /*7370*/  HMMA.16816.F32 R36, R24.reuse, R38, RZ ;  /* 0x000000261824723c */ /* 0x040ff000000018ff */
[----:B------:R-:W-:Y:S01]  /*7380*/  HMMA.16816.F32 R24, R24, R42, RZ ;  /* 0x0000002a1818723c */ /* 0x000fe200000018ff */
[----:B-1----:R-:W-:-:S06]  /*7390*/  FFMA.FTZ R0, R146, c[0x0][0x23c], -R7 ;  /* 0x00008f0092007a23 */ /* 0x002fcc0000010807 */
[----:B------:R-:W-:Y:S01]  /*73a0*/  MOV R43, R95 ;  /* 0x0000005f002b7202 */ /* 0x000fe20000000f00 */
[C---:B------:R-:W-:Y:S01]  /*73b0*/  HMMA.16816.F32 R96, R12.reuse, R58, R60 ;  /* 0x0000003a0c60723c */ /* 0x040fe2000000183c */
[----:B------:R1:W-:Y:S07]  /*73c0*/  MUFU.EX2 R137, R0 ;  /* 0x0000000000897308 */ /* 0x0003ee0000000800 */
[-C--:B------:R-:W-:Y:S01]  /*73d0*/  HMMA.16816.F32 R100, R12, R34.reuse, R20 ;  /* 0x000000220c64723c */ /* 0x080fe20000001814 */
[----:B------:R-:W3:Y:S07]  /*73e0*/  LDSM.16.MT88.4 R20, [R212+0x9000] ;  /* 0x00900000d414783b */ /* 0x000eee0000004200 */
[----:B------:R-:W-:Y:S01]  /*73f0*/  HMMA.16816.F32 R24, R16, R34, R24 ;  /* 0x000000221018723c */ /* 0x000fe20000001818 */
[----:B-1----:R-:W-:-:S04]  /*7400*/  FFMA.FTZ R0, R141, c[0x0][0x23c], -R7 ;  /* 0x00008f008d007a23 */ /* 0x002fc80000010807 */
[----:B------:R1:W4:Y:S03]  /*7410*/  MUFU.EX2 R53, R0 ;  /* 0x0000000000357308 */ /* 0x0003260000000800 */
[----:B------:R-:W-:Y:S07]  /*7420*/  HMMA.16816.F32 R36, R16, R58, R36 ;  /* 0x0000003a1024723c */ /* 0x000fee0000001824 */
[----:B--2---:R-:W-:Y:S01]  /*7430*/  F2FP.PACK_AB R18, R56, R51 ;  /* 0x000000333812723e */ /* 0x004fe200000000ff */
[----:B-1----:R-:W-:-:S02]  /*7440*/  FFMA.FTZ R0, R138, c[0x0][0x23c], -R7 ;  /* 0x00008f008a007a23 */ /* 0x002fc40000010807 */
[----:B------:R-:W-:Y:S02]  /*7450*/  IMAD.MOV.U32 R138, RZ, RZ, R33 ;  /* 0x000000ffff8a7224 */ /* 0x000fe400078e0021 */
[----:B------:R1:W-:Y:S02]  /*7460*/  MUFU.EX2 R54, R0 ;  /* 0x0000000000367308 */ /* 0x0003e40000000800 */
[----:B-1----:R-:W-:Y:S02]  /*7470*/  FFMA.FTZ R0, R133, c[0x0][0x23c], -R7 ;  /* 0x00008f0085007a23 */ /* 0x002fe40000010807 */
[----:B----4-:R-:W-:Y:S01]  /*7480*/  IMAD.MOV.U32 R133, RZ, RZ, R53 ;  /* 0x000000ffff857224 */ /* 0x010fe200078e0035 */
[----:B------:R-:W-:-:S03]  /*7490*/  MOV R53, R2 ;  /* 0x0000000200357202 */ /* 0x000fc60000000f00 */
[----:B------:R1:W2:Y:S01]  /*74a0*/  MUFU.EX2 R145, R0 ;  /* 0x0000000000917308 */ /* 0x0002a20000000800 */
[----:B------:R-:W-:Y:S02]  /*74b0*/  F2FP.PACK_AB R17, R133, R137 ;  /* 0x000000898511723e */ /* 0x000fe400000000ff */
[----:B------:R-:W-:Y:S01]  /*74c0*/  MOV R146, R53 ;  /* 0x0000003500927202 */ /* 0x000fe20000000f00 */
[----:B-1----:R-:W-:Y:S01]  /*74d0*/  FFMA.FTZ R0, R152, c[0x0][0x23c], -R6 ;  /* 0x00008f0098007a23 */ /* 0x002fe20000010806 */
[----:B------:R-:W-:Y:S02]  /*74e0*/  MOV R152, R216 ;  /* 0x000000d800987202 */ /* 0x000fe40000000f00 */
[----:B--2---:R-:W-:Y:S01]  /*74f0*/  F2FP.PACK_AB R19, R145, R54 ;  /* 0x000000369113723e */ /* 0x004fe200000000ff */
[----:B------:R1:W-:Y:S01]  /*7500*/  MUFU.EX2 R12, R0 ;  /* 0x00000000000c7308 */ /* 0x0003e20000000800 */
[----:B------:R-:W-:-:S07]  /*7510*/  F2FP.PACK_AB R16, R152, R49 ;  /* 0x000000319810723e */ /* 0x000fce00000000ff */
[----:B---3--:R-:W-:Y:S01]  /*7520*/  HMMA.16816.F32 R84, R16, R20, R84 ;  /* 0x000000141054723c */ /* 0x008fe20000001854 */
[----:B-1----:R-:W-:-:S07]  /*7530*/  FFMA.FTZ R0, R142, c[0x0][0x23c], -R6 ;  /* 0x00008f008e007a23 */ /* 0x002fce0000010806 */
[----:B------:R-:W-:Y:S01]  /*7540*/  HMMA.16816.F32 R60, R16, R22, R44 ;  /* 0x00000016103c723c */ /* 0x000fe2000000182c */
[----:B------:R-:W-:Y:S01]  /*7550*/  MOV R142, R55 ;  /* 0x00000037008e7202 */ /* 0x000fe20000000f00 */
[----:B------:R1:W-:Y:S02]  /*7560*/  MUFU.EX2 R141, R0 ;  /* 0x00000000008d7308 */ /* 0x0003e40000000800 */
[----:B-1----:R-:W-:-:S06]  /*7570*/  FFMA.FTZ R0, R140, c[0x0][0x23c], -R6 ;  /* 0x00008f008c007a23 */ /* 0x002fcc0000010806 */
[----:B------:R1:W-:Y:S02]  /*7580*/  MUFU.EX2 R34, R0 ;  /* 0x0000000000227308 */ /* 0x0003e40000000800 */
[----:B-1----:R-:W-:Y:S01]  /*7590*/  FFMA.FTZ R0, R136, c[0x0][0x23c], -R6 ;  /* 0x00008f0088007a23 */ /* 0x002fe20000010806 */
[----:B------:R-:W-:-:S05]  /*75a0*/  MOV R136, R57 ;  /* 0x0000003900887202 */ /* 0x000fca0000000f00 */
[----:B------:R1:W2:Y:S02]  /*75b0*/  MUFU.EX2 R216, R0 ;  /* 0x0000000000d87308 */ /* 0x0002a40000000800 */
[----:B-1----:R-:W-:Y:S01]  /*75c0*/  FFMA.FTZ R0, R147, c[0x0][0x23c], -R5 ;  /* 0x00008f0093007a23 */ /* 0x002fe20000010805 */
[----:B--2---:R-:W-:Y:S01]  /*75d0*/  F2FP.PACK_AB R14, R216, R34 ;  /* 0x00000022d80e723e */ /* 0x004fe200000000ff */
[----:B------:R-:W-:-:S04]  /*75e0*/  IMAD.MOV.U32 R147, RZ, RZ, R12 ;  /* 0x000000ffff937224 */ /* 0x000fc800078e000c */
[----:B------:R1:W-:Y:S01]  /*75f0*/  MUFU.EX2 R140, R0 ;  /* 0x00000000008c7308 */ /* 0x0003e20000000800 */
[----:B------:R-:W-:Y:S01]  /*7600*/  F2FP.PACK_AB R12, R141, R147 ;  /* 0x000000938d0c723e */ /* 0x000fe200000000ff */
[----:B-1----:R-:W-:Y:S01]  /*7610*/  FFMA.FTZ R0, R144, c[0x0][0x23c], -R5 ;  /* 0x00008f0090007a23 */ /* 0x002fe20000010805 */
[----:B------:R-:W-:-:S05]  /*7620*/  MOV R144, R50 ;  /* 0x0000003200907202 */ /* 0x000fca0000000f00 */
[----:B------:R1:W2:Y:S02]  /*7630*/  MUFU.EX2 R2, R0 ;  /* 0x0000000000027308 */ /* 0x0002a40000000800 */
[----:B-1----:R-:W-:Y:S01]  /*7640*/  FFMA.FTZ R0, R139, c[0x0][0x23c], -R5 ;  /* 0x00008f008b007a23 */ /* 0x002fe20000010805 */
[----:B--2---:R-:W-:-:S05]  /*7650*/  F2FP.PACK_AB R13, R2, R140 ;  /* 0x0000008c020d723e */ /* 0x004fca00000000ff */
[----:B------:R1:W-:Y:S02]  /*7660*/  MUFU.EX2 R32, R0 ;  /* 0x0000000000207308 */ /* 0x0003e40000000800 */
[----:B-1----:R-:W-:Y:S02]  /*7670*/  FFMA.FTZ R0, R134, c[0x0][0x23c], -R5 ;  /* 0x00008f0086007a23 */ /* 0x002fe40000010805 */
[----:B------:R-:W-:-:S04]  /*7680*/  IMAD.MOV.U32 R134, RZ, RZ, R41 ;  /* 0x000000ffff867224 */ /* 0x000fc800078e0029 */
[----:B------:R-:W1:Y:S02]  /*7690*/  MUFU.EX2 R135, R0 ;  /* 0x0000000000877308 */ /* 0x000e640000000800 */
[----:B-1----:R-:W-:Y:S01]  /*76a0*/  F2FP.PACK_AB R15, R135, R32 ;  /* 0x00000020870f723e */ /* 0x002fe200000000ff */
[----:B------:R-:W-:-:S05]  /*76b0*/  FFMA.FTZ R0, R183, c[0x0][0x23c], -R8 ;  /* 0x00008f00b7007a23 */ /* 0x000fca0000010808 */
[----:B------:R1:W-:Y:S01]  /*76c0*/  MUFU.EX2 R183, R0 ;  /* 0x0000000000b77308 */ /* 0x0003e20000000800 */
[C---:B------:R-:W-:Y:S08]  /*76d0*/  HMMA.16816.F32 R92, R12.reuse, R20, R76 ;  /* 0x000000140c5c723c */ /* 0x040ff0000000184c */
[----:B------:R-:W-:Y:S01]  /*76e0*/  HMMA.16816.F32 R80, R12, R22, R64 ;  /* 0x000000160c50723c */ /* 0x000fe20000001840 */
[----:B------:R-:W2:Y:S01]  /*76f0*/  LDSM.16.MT88.4 R20, [R215+0x9000] ;  /* 0x00900000d714783b */ /* 0x000ea20000004200 */
[----:B-1----:R-:W-:-:S06]  /*7700*/  FFMA.FTZ R0, R181, c[0x0][0x23c], -R8 ;  /* 0x00008f00b5007a23 */ /* 0x002fcc0000010808 */
[-C--:B--2---:R-:W-:Y:S07]  /*7710*/  HMMA.16816.F32 R76, R16, R20.reuse, R104 ;  /* 0x00000014104c723c */ /* 0x084fee0000001868 */
[----:B------:R-:W-:Y:S01]  /*7720*/  IMAD.MOV.U32 R104, RZ, RZ, R51 ;  /* 0x000000ffff687224 */ /* 0x000fe200078e0033 */
[----:B------:R-:W-:Y:S01]  /*7730*/  HMMA.16816.F32 R72, R12, R20, R72 ;  /* 0x000000140c48723c */ /* 0x000fe20000001848 */
[----:B------:R-:W-:Y:S01]  /*7740*/  IMAD.MOV.U32 R107, RZ, RZ, R48 ;  /* 0x000000ffff6b7224 */ /* 0x000fe200078e0030 */
[----:B------:R-:W-:Y:S01]  /*7750*/  MOV R106, R49 ;  /* 0x00000031006a7202 */ /* 0x000fe20000000f00 */
[----:B------:R-:W-:-:S05]  /*7760*/  IMAD.MOV.U32 R105, RZ, RZ, R43 ;  /* 0x000000ffff697224 */ /* 0x000fca00078e002b */
[-C--:B------:R-:W-:Y:S07]  /*7770*/  HMMA.16816.F32 R64, R12, R22.reuse, R88 ;  /* 0x000000160c40723c */ /* 0x080fee0000001858 */
[----:B------:R-:W-:Y:S01]  /*7780*/  IMAD.MOV.U32 R88, RZ, RZ, R56 ;  /* 0x000000ffff587224 */ /* 0x000fe200078e0038 */
[----:B------:R-:W-:Y:S01]  /*7790*/  HMMA.16816.F32 R44, R16, R22, R28 ;  /* 0x00000016102c723c */ /* 0x000fe2000000181c */
[----:B------:R-:W1:Y:S01]  /*77a0*/  LDSM.16.MT88.4 R20, [R213+0x9000] ;  /* 0x00900000d514783b */ /* 0x000e620000004200 */
[----:B------:R-:W-:Y:S01]  /*77b0*/  MOV R91, R54 ;  /* 0x00000036005b7202 */ /* 0x000fe20000000f00 */
[----:B------:R-:W-:Y:S01]  /*77c0*/  IMAD.MOV.U32 R90, RZ, RZ, R34 ;  /* 0x000000ffff5a7224 */ /* 0x000fe200078e0022 */
[----:B------:R-:W-:-:S04]  /*77d0*/  MOV R89, R32 ;  /* 0x0000002000597202 */ /* 0x000fc80000000f00 */
[-C--:B-1----:R-:W-:Y:S01]  /*77e0*/  HMMA.16816.F32 R56, R16, R20.reuse, R112 ;  /* 0x000000141038723c */ /* 0x082fe20000001870 */
[----:B------:R1:W-:Y:S07]  /*77f0*/  MUFU.EX2 R114, R0 ;  /* 0x0000000000727308 */ /* 0x0003ee0000000800 */
[C---:B------:R-:W-:Y:S08]  /*7800*/  HMMA.16816.F32 R52, R12.reuse, R20, R108 ;  /* 0x000000140c34723c */ /* 0x040ff0000000186c */
[----:B------:R-:W-:Y:S01]  /*7810*/  HMMA.16816.F32 R48, R12, R22, R96 ;  /* 0x000000160c30723c */ /* 0x000fe20000001860 */
[----:B-1----:R-:W-:-:S04]  /*7820*/  FFMA.FTZ R0, R172, c[0x0][0x23c], -R8 ;  /* 0x00008f00ac007a23 */ /* 0x002fc80000010808 */
[----:B------:R1:W2:Y:S03]  /*7830*/  MUFU.EX2 R115, R0 ;  /* 0x0000000000737308 */ /* 0x0002a60000000800 */
[----:B------:R-:W-:Y:S01]  /*7840*/  HMMA.16816.F32 R36, R16, R22, R36 ;  /* 0x000000161024723c */ /* 0x000fe20000001824 */
[----:B------:R-:W3:Y:S01]  /*7850*/  LDSM.16.MT88.4 R20, [R214+0x9000] ;  /* 0x00900000d614783b */ /* 0x000ee20000004200 */
[----:B-1----:R-:W-:-:S04]  /*7860*/  FFMA.FTZ R0, R155, c[0x0][0x23c], -R8 ;  /* 0x00008f009b007a23 */ /* 0x002fc80000010808 */
[----:B------:R1:W4:Y:S02]  /*7870*/  MUFU.EX2 R139, R0 ;  /* 0x00000000008b7308 */ /* 0x0003240000000800 */
[----:B-1----:R-:W-:-:S06]  /*7880*/  FFMA.FTZ R0, R192, c[0x0][0x23c], -R7 ;  /* 0x00008f00c0007a23 */ /* 0x002fcc0000010807 */
[----:B------:R1:W-:Y:S01]  /*7890*/  MUFU.EX2 R181, R0 ;  /* 0x0000000000b57308 */ /* 0x0003e20000000800 */
[-C--:B---3--:R-:W-:Y:S07]  /*78a0*/  HMMA.16816.F32 R40, R16, R20.reuse, R120 ;  /* 0x000000141028723c */ /* 0x088fee0000001878 */
[----:B------:R-:W-:Y:S01]  /*78b0*/  MOV R122, R147 ;  /* 0x00000093007a7202 */ /* 0x000fe20000000f00 */
[----:B------:R-:W-:Y:S01]  /*78c0*/  HMMA.16816.F32 R32, R12, R20, R116 ;  /* 0x000000140c20723c */ /* 0x000fe20000001874 */
[----:B------:R-:W-:Y:S01]  /*78d0*/  IMAD.MOV.U32 R147, RZ, RZ, R136 ;  /* 0x000000ffff937224 */ /* 0x000fe200078e0088 */
[----:B------:R-:W-:Y:S01]  /*78e0*/  MOV R121, R107 ;  /* 0x0000006b00797202 */ /* 0x000fe20000000f00 */
[----:B-1----:R-:W-:-:S04]  /*78f0*/  FFMA.FTZ R0, R175, c[0x0][0x23c], -R7 ;  /* 0x00008f00af007a23 */ /* 0x002fc80000010807 */
[----:B------:R-:W-:Y:S01]  /*7900*/  IMAD.MOV.U32 R116, RZ, RZ, R106 ;  /* 0x000000ffff747224 */ /* 0x000fe200078e006a */
[----:B------:R1:W-:Y:S01]  /*7910*/  MUFU.EX2 R113, R0 ;  /* 0x0000000000717308 */ /* 0x0003e20000000800 */
[-C--:B------:R-:W-:Y:S08]  /*7920*/  HMMA.16816.F32 R28, R12, R22.reuse, R100 ;  /* 0x000000160c1c723c */ /* 0x080ff00000001864 */
[----:B------:R-:W-:Y:S01]  /*7930*/  HMMA.16816.F32 R24, R16, R22, R24 ;  /* 0x000000161018723c */ /* 0x000fe20000001818 */
[----:B------:R-:W3:Y:S01]  /*7940*/  LDSM.16.MT88.4 R20, [R212+0x9800] ;  /* 0x00980000d414783b */ /* 0x000ee20000004200 */
[----:B-1----:R-:W-:-:S02]  /*7950*/  FFMA.FTZ R0, R173, c[0x0][0x23c], -R7 ;  /* 0x00008f00ad007a23 */ /* 0x002fc40000010807 */
[----:B--2---:R-:W-:Y:S01]  /*7960*/  IMAD.MOV.U32 R173, RZ, RZ, R115 ;  /* 0x000000ffffad7224 */ /* 0x004fe200078e0073 */
[----:B------:R-:W-:Y:S01]  /*7970*/  MOV R115, R88 ;  /* 0x0000005800737202 */ /* 0x000fe20000000f00 */
[----:B------:R-:W-:Y:S01]  /*7980*/  IMAD.MOV.U32 R88, RZ, RZ, R89 ;  /* 0x000000ffff587224 */ /* 0x000fe200078e0059 */
[----:B------:R-:W-:Y:S01]  /*7990*/  MOV R89, R90 ;  /* 0x0000005a00597202 */ /* 0x000fe20000000f00 */
[----:B------:R1:W-:Y:S01]  /*79a0*/  MUFU.EX2 R175, R0 ;  /* 0x0000000000af7308 */ /* 0x0003e20000000800 */
[----:B------:R-:W-:Y:S01]  /*79b0*/  IMAD.MOV.U32 R90, RZ, RZ, R91 ;  /* 0x000000ffff5a7224 */ /* 0x000fe200078e005b */
[----:B------:R-:W-:Y:S01]  /*79c0*/  MOV R91, R104 ;  /* 0x00000068005b7202 */ /* 0x000fe20000000f00 */
[----:B------:R-:W-:Y:S01]  /*79d0*/  IMAD.MOV.U32 R104, RZ, RZ, R105 ;  /* 0x000000ffff687224 */ /* 0x000fe200078e0069 */
[----:B------:R-:W-:Y:S01]  /*79e0*/  MOV R105, R137 ;  /* 0x0000008900697202 */ /* 0x000fe20000000f00 */
[----:B------:R-:W-:Y:S01]  /*79f0*/  IMAD.MOV.U32 R155, RZ, RZ, R88 ;  /* 0x000000ffff9b7224 */ /* 0x000fe200078e0058 */
[----:B----4-:R-:W-:Y:S01]  /*7a00*/  F2FP.PACK_AB R18, R139, R173 ;  /* 0x000000ad8b12723e */ /* 0x010fe200000000ff */
[----:B------:R-:W-:Y:S01]  /*7a10*/  IMAD.MOV.U32 R102, RZ, RZ, R104 ;  /* 0x000000ffff667224 */ /* 0x000fe200078e0068 */
[----:B------:R-:W-:Y:S01]  /*7a20*/  MOV R120, R115 ;  /* 0x0000007300787202 */ /* 0x000fe20000000f00 */
[----:B------:R-:W-:Y:S01]  /*7a30*/  IMAD.MOV.U32 R118, RZ, RZ, R90 ;  /* 0x000000ffff767224 */ /* 0x000fe200078e005a */
[----:B------:R-:W-:-:S02]  /*7a40*/  MOV R103, R105 ;  /* 0x0000006900677202 */ /* 0x000fc40000000f00 */
[----:B------:R-:W-:Y:S02]  /*7a50*/  MOV R119, R89 ;  /* 0x0000005900777202 */ /* 0x000fe40000000f00 */
[----:B------:R-:W-:Y:S01]  /*7a60*/  MOV R117, R91 ;  /* 0x0000005b00757202 */ /* 0x000fe20000000f00 */
[----:B-1----:R-:W-:Y:S01]  /*7a70*/  FFMA.FTZ R0, R160, c[0x0][0x23c], -R7 ;  /* 0x00008f00a0007a23 */ /* 0x002fe20000010807 */
[----:B------:R-:W-:-:S03]  /*7a80*/  MOV R160, R119 ;  /* 0x0000007700a07202 */ /* 0x000fc60000000f00 */
[----:B------:R1:W2:Y:S02]  /*7a90*/  MUFU.EX2 R137, R0 ;  /* 0x0000000000897308 */ /* 0x0002a40000000800 */
[----:B-1----:R-:W-:Y:S01]  /*7aa0*/  FFMA.FTZ R0, R194, c[0x0][0x23c], -R6 ;  /* 0x00008f00c2007a23 */ /* 0x002fe20000010806 */
[----:B--2---:R-:W-:-:S05]  /*7ab0*/  F2FP.PACK_AB R19, R137, R175 ;  /* 0x000000af8913723e */ /* 0x004fca00000000ff */
[----:B------:R1:W-:Y:S02]  /*7ac0*/  MUFU.EX2 R172, R0 ;  /* 0x0000000000ac7308 */ /* 0x0003e40000000800 */
[----:B-1----:R-:W-:-:S06]  /*7ad0*/  FFMA.FTZ R0, R180, c[0x0][0x23c], -R6 ;  /* 0x00008f00b4007a23 */ /* 0x002fcc0000010806 */
[----:B------:R1:W-:Y:S02]  /*7ae0*/  MUFU.EX2 R180, R0 ;  /* 0x0000000000b47308 */ /* 0x0003e40000000800 */
[----:B-1----:R-:W-:Y:S02]  /*7af0*/  FFMA.FTZ R0, R174, c[0x0][0x23c], -R6 ;  /* 0x00008f00ae007a23 */ /* 0x002fe40000010806 */
[----:B------:R-:W-:-:S04]  /*7b00*/  IMAD.MOV.U32 R174, RZ, RZ, R113 ;  /* 0x000000ffffae7224 */ /* 0x000fc800078e0071 */
[----:B------:R1:W-:Y:S01]  /*7b10*/  MUFU.EX2 R192, R0 ;  /* 0x0000000000c07308 */ /* 0x0003e20000000800 */
[----:B------:R-:W-:Y:S01]  /*7b20*/  F2FP.PACK_AB R17, R174, R181 ;  /* 0x000000b5ae11723e */ /* 0x000fe200000000ff */
[----:B-1----:R-:W-:Y:S01]  /*7b30*/  FFMA.FTZ R0, R163, c[0x0][0x23c], -R6 ;  /* 0x00008f00a3007a23 */ /* 0x002fe20000010806 */
[----:B------:R-:W-:-:S05]  /*7b40*/  MOV R163, R116 ;  /* 0x0000007400a37202 */ /* 0x000fca0000000f00 */
[----:B------:R1:W2:Y:S02]  /*7b50*/  MUFU.EX2 R123, R0 ;  /* 0x00000000007b7308 */ /* 0x0002a40000000800 */
[----:B-1----:R-:W-:Y:S01]  /*7b60*/  FFMA.FTZ R0, R193, c[0x0][0x23c], -R5 ;  /* 0x00008f00c1007a23 */ /* 0x002fe20000010805 */
[----:B------:R-:W-:Y:S02]  /*7b70*/  MOV R193, R114 ;  /* 0x0000007200c17202 */ /* 0x000fe40000000f00 */
[----:B--2---:R-:W-:-:S03]  /*7b80*/  F2FP.PACK_AB R14, R123, R192 ;  /* 0x000000c07b0e723e */ /* 0x004fc600000000ff */
[----:B------:R1:W2:Y:S01]  /*7b90*/  MUFU.EX2 R12, R0 ;  /* 0x00000000000c7308 */ /* 0x0002a20000000800 */
[----:B------:R-:W-:-:S07]  /*7ba0*/  F2FP.PACK_AB R16, R193, R183 ;  /* 0x000000b7c110723e */ /* 0x000fce00000000ff */
[----:B---3--:R-:W-:Y:S01]  /*7bb0*/  HMMA.16816.F32 R112, R16, R20, R84 ;  /* 0x000000141070723c */ /* 0x008fe20000001854 */
[----:B-1----:R-:W-:-:S07]  /*7bc0*/  FFMA.FTZ R0, R182, c[0x0][0x23c], -R5 ;  /* 0x00008f00b6007a23 */ /* 0x002fce0000010805 */
[----:B------:R-:W-:Y:S01]  /*7bd0*/  HMMA.16816.F32 R96, R16, R22, R60 ;  /* 0x000000161060723c */ /* 0x000fe2000000183c */
[----:B--2---:R-:W-:Y:S01]  /*7be0*/  IMAD.MOV.U32 R182, RZ, RZ, R12 ;  /* 0x000000ffffb67224 */ /* 0x004fe200078e000c */
[----:B------:R-:W-:Y:S01]  /*7bf0*/  F2FP.PACK_AB R12, R180, R172 ;  /* 0x000000acb40c723e */ /* 0x000fe200000000ff */
[----:B------:R1:W2:Y:S04]  /*7c00*/  MUFU.EX2 R194, R0 ;  /* 0x0000000000c27308 */ /* 0x0002a80000000800 */
[----:B------:R-:W-:Y:S01]  /*7c10*/  MOV R63, R117 ;  /* 0x00000075003f7202 */ /* 0x000fe20000000f00 */
[----:B------:R-:W-:Y:S01]  /*7c20*/  FFMA.FTZ R166, R166, c[0x0][0x23c], -R5 ;  /* 0x00008f00a6a67a23 */ /* 0x000fe20000010805 */
[----:B------:R-:W-:Y:S01]  /*7c30*/  MOV R61, R152 ;  /* 0x00000098003d7202 */ /* 0x000fe20000000f00 */
[----:B------:R-:W-:Y:S01]  /*7c40*/  IMAD.MOV.U32 R62, RZ, RZ, R140 ;  /* 0x000000ffff3e7224 */ /* 0x000fe200078e008c */
[----:B------:R-:W-:Y:S01]  /*7c50*/  MOV R60, R133 ;  /* 0x00000085003c7202 */ /* 0x000fe20000000f00 */
[----:B------:R-:W-:-:S02]  /*7c60*/  FFMA.FTZ R140, R200, c[0x0][0x23c], -R8 ;  /* 0x00008f00c88c7a23 */ /* 0x000fc40000010808 */
[--C-:B------:R-:W-:Y:S02]  /*7c70*/  FFMA.FTZ R152, R159, c[0x0][0x23c], -R8.reuse ;  /* 0x00008f009f987a23 */ /* 0x100fe40000010808 */
[----:B------:R-:W-:Y:S02]  /*7c80*/  FFMA.FTZ R200, R127, c[0x0][0x23c], -R7 ;  /* 0x00008f007fc87a23 */ /* 0x000fe40000010807 */
[----:B-1----:R-:W-:Y:S01]  /*7c90*/  FFMA.FTZ R0, R168, c[0x0][0x23c], -R5 ;  /* 0x00008f00a8007a23 */ /* 0x002fe20000010805 */
[----:B--2---:R-:W-:Y:S01]  /*7ca0*/  F2FP.PACK_AB R13, R194, R182 ;  /* 0x000000b6c20d723e */ /* 0x004fe200000000ff */
[----:B------:R-:W-:Y:S02]  /*7cb0*/  FFMA.FTZ R168, R149, c[0x0][0x23c], -R8 ;  /* 0x00008f0095a87a23 */ /* 0x000fe40000010808 */
[----:B------:R1:W-:Y:S01]  /*7cc0*/  MUFU.EX2 R100, R0 ;  /* 0x0000000000647308 */ /* 0x0003e20000000800 */
[----:B------:R-:W-:Y:S02]  /*7cd0*/  FFMA.FTZ R162, R162, c[0x0][0x23c], -R6 ;  /* 0x00008f00a2a27a23 */ /* 0x000fe40000010806 */
[----:B------:R-:W-:-:S02]  /*7ce0*/  FFMA.FTZ R133, R176, c[0x0][0x23c], -R8 ;  /* 0x00008f00b0857a23 */ /* 0x000fc40000010808 */
[--C-:B------:R-:W-:Y:S02]  /*7cf0*/  FFMA.FTZ R149, R187, c[0x0][0x23c], -R5.reuse ;  /* 0x00008f00bb957a23 */ /* 0x100fe40000010805 */
[----:B------:R-:W-:Y:S02]  /*7d00*/  FFMA.FTZ R159, R184, c[0x0][0x23c], -R6 ;  /* 0x00008f00b89f7a23 */ /* 0x000fe40000010806 */
[----:B------:R-:W-:Y:S02]  /*7d10*/  FFMA.FTZ R176, R125, c[0x0][0x23c], -R8 ;  /* 0x00008f007db07a23 */ /* 0x000fe40000010808 */
[----:B-1----:R-:W-:Y:S02]  /*7d20*/  FFMA.FTZ R0, R161, c[0x0][0x23c], -R5 ;  /* 0x00008f00a1007a23 */ /* 0x002fe40000010805 */
[----:B------:R-:W-:Y:S02]  /*7d30*/  IMAD.MOV.U32 R161, RZ, RZ, R118 ;  /* 0x000000ffffa17224 */ /* 0x000fe400078e0076 */
[----:B------:R-:W1:Y:S02]  /*7d40*/  MUFU.EX2 R136, R0 ;  /* 0x0000000000887308 */ /* 0x000e640000000800 */
[----:B-1----:R-:W-:Y:S01]  /*7d50*/  F2FP.PACK_AB R15, R136, R100 ;  /* 0x00000064880f723e */ /* 0x002fe200000000ff */
[----:B------:R-:W-:-:S06]  /*7d60*/  FFMA.FTZ R0, R247, c[0x0][0x23c], -R8 ;  /* 0x00008f00f7007a23 */ /* 0x000fcc0000010808 */
[C---:B------:R-:W-:Y:S08]  /*7d70*/  HMMA.16816.F32 R108, R12.reuse, R20, R92 ;  /* 0x000000140c6c723c */ /* 0x040ff0000000185c */
[----:B------:R-:W-:Y:S01]  /*7d80*/  HMMA.16816.F32 R104, R12, R22, R80 ;  /* 0x000000160c68723c */ /* 0x000fe20000001850 */
[----:B------:R-:W1:Y:S07]  /*7d90*/  LDSM.16.MT88.4 R20, [R215+0x9800] ;  /* 0x00980000d714783b */ /* 0x000e6e0000004200 */
[-C--:B-1----:R-:W-:Y:S08]  /*7da0*/  HMMA.16816.F32 R88, R16, R20.reuse, R76 ;  /* 0x000000141058723c */ /* 0x082ff0000000184c */
[C---:B------:R-:W-:Y:S08]  /*7db0*/  HMMA.16816.F32 R84, R12.reuse, R20, R72 ;  /* 0x000000140c54723c */ /* 0x040ff00000001848 */
[-C--:B------:R-:W-:Y:S08]  /*7dc0*/  HMMA.16816.F32 R80, R12, R22.reuse, R64 ;  /* 0x000000160c50723c */ /* 0x080ff00000001840 */
[----:B------:R-:W-:Y:S01]  /*7dd0*/  HMMA.16816.F32 R76, R16, R22, R44 ;  /* 0x00000016104c723c */ /* 0x000fe2000000182c */
[----:B------:R-:W1:Y:S06]  /*7de0*/  LDSM.16.MT88.4 R20, [R213+0x9800] ;  /* 0x00980000d514783b */ /* 0x000e6c0000004200 */
[----:B------:R-:W-:Y:S01]  /*7df0*/  MOV R47, R100 ;  /* 0x00000064002f7202 */ /* 0x000fe20000000f00 */
[----:B------:R-:W-:Y:S01]  /*7e00*/  IMAD.MOV.U32 R45, RZ, RZ, R103 ;  /* 0x000000ffff2d7224 */ /* 0x000fe200078e0067 */
[----:B------:R-:W-:-:S02]  /*7e10*/  MOV R46, R102 ;  /* 0x00000066002e7202 */ /* 0x000fc40000000f00 */
[----:B------:R-:W-:Y:S01]  /*7e20*/  MOV R44, R134 ;  /* 0x00000086002c7202 */ /* 0x000fe20000000f00 */
[--C-:B------:R-:W-:Y:S02]  /*7e30*/  FFMA.FTZ R134, R178, c[0x0][0x23c], -R8.reuse ;  /* 0x00008f00b2867a23 */ /* 0x100fe40000010808 */
[----:B------:R-:W-:Y:S01]  /*7e40*/  FFMA.FTZ R178, R124, c[0x0][0x23c], -R8 ;  /* 0x00008f007cb27a23 */ /* 0x000fe20000010808 */
[-C--:B-1----:R-:W-:Y:S07]  /*7e50*/  HMMA.16816.F32 R116, R16, R20.reuse, R56 ;  /* 0x000000141074723c */ /* 0x082fee0000001838 */
[----:B------:R-:W-:Y:S01]  /*7e60*/  MOV R58, R151 ;  /* 0x00000097003a7202 */ /* 0x000fe20000000f00 */
[----:B------:R-:W-:Y:S01]  /*7e70*/  HMMA.16816.F32 R72, R12, R20, R52 ;  /* 0x000000140c48723c */ /* 0x000fe20000001834 */
[----:B------:R-:W-:Y:S01]  /*7e80*/  IMAD.MOV.U32 R57, RZ, RZ, R44 ;  /* 0x000000ffff397224 */ /* 0x000fe200078e002c */
[----:B------:R-:W-:Y:S01]  /*7e90*/  MOV R44, R155 ;  /* 0x0000009b002c7202 */ /* 0x000fe20000000f00 */
[----:B------:R-:W-:-:S02]  /*7ea0*/  IMAD.MOV.U32 R56, RZ, RZ, R130 ;  /* 0x000000ffff387224 */ /* 0x000fc400078e0082 */
[----:B------:R-:W-:Y:S02]  /*7eb0*/  IMAD.MOV.U32 R59, RZ, RZ, R141 ;  /* 0x000000ffff3b7224 */ /* 0x000fe400078e008d */
[--C-:B------:R-:W-:Y:S01]  /*7ec0*/  FFMA.FTZ R151, R167, c[0x0][0x23c], -R8.reuse ;  /* 0x00008f00a7977a23 */ /* 0x100fe20000010808 */
[-C--:B------:R-:W-:Y:S01]  /*7ed0*/  HMMA.16816.F32 R64, R12, R22.reuse, R48 ;  /* 0x000000160c40723c */ /* 0x080fe20000001830 */
[----:B------:R-:W-:Y:S02]  /*7ee0*/  FFMA.FTZ R167, R156, c[0x0][0x23c], -R8 ;  /* 0x00008f009ca77a23 */ /* 0x000fe40000010808 */
[--C-:B------:R-:W-:Y:S02]  /*7ef0*/  FFMA.FTZ R156, R171, c[0x0][0x23c], -R7.reuse ;  /* 0x00008f00ab9c7a23 */ /* 0x100fe40000010807 */
[----:B------:R-:W-:Y:S02]  /*7f00*/  FFMA.FTZ R171, R150, c[0x0][0x23c], -R7 ;  /* 0x00008f0096ab7a23 */ /* 0x000fe40000010807 */
[----:B------:R-:W-:Y:S01]  /*7f10*/  IMAD.MOV.U32 R51, RZ, RZ, R47 ;  /* 0x000000ffff337224 */ /* 0x000fe200078e002f */
[----:B------:R-:W-:Y:S01]  /*7f20*/  HMMA.16816.F32 R100, R16, R22, R36 ;  /* 0x000000161064723c */ /* 0x000fe20000001824 */
[----:B------:R-:W1:Y:S01]  /*7f30*/  LDSM.16.MT88.4 R20, [R214+0x9800] ;  /* 0x00980000d614783b */ /* 0x000e620000004200 */
[----:B------:R-:W-:Y:S01]  /*7f40*/  MOV R47, R132 ;  /* 0x00000084002f7202 */ /* 0x000fe20000000f00 */
[----:B------:R-:W-:Y:S01]  /*7f50*/  FFMA.FTZ R132, R211, c[0x0][0x23c], -R7 ;  /* 0x00008f00d3847a23 */ /* 0x000fe20000010807 */
[----:B------:R-:W-:Y:S01]  /*7f60*/  MOV R50, R46 ;  /* 0x0000002e00327202 */ /* 0x000fe20000000f00 */
[----:B------:R-:W-:Y:S01]  /*7f70*/  IMAD.MOV.U32 R46, RZ, RZ, R146 ;  /* 0x000000ffff2e7224 */ /* 0x000fe200078e0092 */
[----:B------:R-:W-:Y:S01]  /*7f80*/  MOV R146, R129 ;  /* 0x0000008100927202 */ /* 0x000fe20000000f00 */
[----:B------:R-:W-:Y:S01]  /*7f90*/  FFMA.FTZ R150, R177, c[0x0][0x23c], -R5 ;  /* 0x00008f00b1967a23 */ /* 0x000fe20000010805 */
[----:B------:R-:W-:Y:S01]  /*7fa0*/  MOV R37, R160 ;  /* 0x000000a000257202 */ /* 0x000fe20000000f00 */
[----:B------:R-:W-:-:S02]  /*7fb0*/  IMAD.MOV.U32 R36, RZ, RZ, R161 ;  /* 0x000000ffff247224 */ /* 0x000fc400078e00a1 */
[--C-:B------:R-:W-:Y:S02]  /*7fc0*/  FFMA.FTZ R130, R201, c[0x0][0x23c], -R7.reuse ;  /* 0x00008f00c9827a23 */ /* 0x100fe40000010807 */
[----:B------:R-:W-:Y:S02]  /*7fd0*/  FFMA.FTZ R155, R186, c[0x0][0x23c], -R7 ;  /* 0x00008f00ba9b7a23 */ /* 0x000fe40000010807 */
[--C-:B------:R-:W-:Y:S01]  /*7fe0*/  FFMA.FTZ R141, R205, c[0x0][0x23c], -R8.reuse ;  /* 0x00008f00cd8d7a23 */ /* 0x100fe20000010808 */
[C---:B-1----:R-:W-:Y:S01]  /*7ff0*/  HMMA.16816.F32 R92, R16.reuse, R20, R40 ;  /* 0x00000014105c723c */ /* 0x042fe20000001828 */
[----:B------:R1:W-:Y:S07]  /*8000*/  MUFU.EX2 R42, R0 ;  /* 0x00000000002a7308 */ /* 0x0003ee0000000800 */
[----:B------:R-:W-:Y:S08]  /*8010*/  HMMA.16816.F32 R52, R16, R22, R24 ;  /* 0x000000161034723c */ /* 0x000ff00000001818 */
[----:B------:R-:W-:Y:S01]  /*8020*/  HMMA.16816.F32 R32, R12, R20, R32 ;  /* 0x000000140c20723c */ /* 0x000fe20000001820 */
[----:B-1----:R-:W-:-:S02]  /*8030*/  FFMA.FTZ R0, R244, c[0x0][0x23c], -R8 ;  /* 0x00008f00f4007a23 */ /* 0x002fc40000010808 */
[--C-:B------:R-:W-:Y:S02]  /*8040*/  FFMA.FTZ R26, R245, c[0x0][0x23c], -R6.reuse ;  /* 0x00008f00f51a7a23 */ /* 0x100fe40000010806 */
[----:B------:R1:W2:Y:S03]  /*8050*/  MUFU.EX2 R48, R0 ;  /* 0x0000000000307308 */ /* 0x0002a60000000800 */
[----:B------:R-:W-:Y:S01]  /*8060*/  HMMA.16816.F32 R28, R12, R22, R28 ;  /* 0x000000160c1c723c */ /* 0x000fe2000000181c */
[----:B------:R-:W3:Y:S01]  /*8070*/  LDSM.16.MT88.4 R12, [R212+0xa000] ;  /* 0x00a00000d40c783b */ /* 0x000ee20000004200 */
[--C-:B------:R-:W-:Y:S02]  /*8080*/  FFMA.FTZ R160, R165, c[0x0][0x23c], -R6.reuse ;  /* 0x00008f00a5a07a23 */ /* 0x100fe40000010806 */
[----:B------:R-:W-:Y:S02]  /*8090*/  FFMA.FTZ R161, R128, c[0x0][0x23c], -R6 ;  /* 0x00008f0080a17a23 */ /* 0x000fe40000010806 */
[----:B------:R-:W-:-:S02]  /*80a0*/  FFMA.FTZ R129, R195, c[0x0][0x23c], -R7 ;  /* 0x00008f00c3817a23 */ /* 0x000fc40000010807 */
[----:B------:R-:W-:Y:S02]  /*80b0*/  FFMA.FTZ R201, R126, c[0x0][0x23c], -R7 ;  /* 0x00008f007ec97a23 */ /* 0x000fe40000010807 */
[----:B-1----:R-:W-:Y:S01]  /*80c0*/  FFMA.FTZ R0, R231, c[0x0][0x23c], -R8 ;  /* 0x00008f00e7007a23 */ /* 0x002fe20000010808 */
[----:B--2---:R-:W-:Y:S02]  /*80d0*/  MOV R245, R48 ;  /* 0x0000003000f57202 */ /* 0x004fe40000000f00 */
[----:B------:R-:W-:Y:S01]  /*80e0*/  MOV R48, R138 ;  /* 0x0000008a00307202 */ /* 0x000fe20000000f00 */
[----:B------:R1:W-:Y:S01]  /*80f0*/  MUFU.EX2 R38, R0 ;  /* 0x0000000000267308 */ /* 0x0003e20000000800 */
[--C-:B------:R-:W-:Y:S02]  /*8100*/  FFMA.FTZ R25, R210, c[0x0][0x23c], -R6.reuse ;  /* 0x00008f00d2197a23 */ /* 0x100fe40000010806 */
[----:B------:R-:W-:Y:S02]  /*8110*/  FFMA.FTZ R23, R208, c[0x0][0x23c], -R6 ;  /* 0x00008f00d0177a23 */ /* 0x000fe40000010806 */
[----:B------:R-:W-:-:S02]  /*8120*/  FFMA.FTZ R21, R250, c[0x0][0x23c], -R5 ;  /* 0x00008f00fa157a23 */ /* 0x000fc40000010805 */
[--C-:B------:R-:W-:Y:S02]  /*8130*/  FFMA.FTZ R20, R246, c[0x0][0x23c], -R5.reuse ;  /* 0x00008f00f6147a23 */ /* 0x100fe40000010805 */
[--C-:B------:R-:W-:Y:S02]  /*8140*/  FFMA.FTZ R24, R243, c[0x0][0x23c], -R5.reuse ;  /* 0x00008f00f3187a23 */ /* 0x100fe40000010805 */
[--C-:B------:R-:W-:Y:S02]  /*8150*/  FFMA.FTZ R27, R230, c[0x0][0x23c], -R5.reuse ;  /* 0x00008f00e61b7a23 */ /* 0x100fe40000010805 */
[----:B------:R-:W-:Y:S02]  /*8160*/  FFMA.FTZ R165, R169, c[0x0][0x23c], -R5 ;  /* 0x00008f00a9a57a23 */ /* 0x000fe40000010805 */
[----:B------:R-:W-:Y:S02]  /*8170*/  IMAD.MOV.U32 R138, RZ, RZ, R143 ;  /* 0x000000ffff8a7224 */ /* 0x000fe400078e008f */
[----:B-1----:R-:W-:-:S04]  /*8180*/  FFMA.FTZ R0, R204, c[0x0][0x23c], -R8 ;  /* 0x00008f00cc007a23 */ /* 0x002fc80000010808 */
[----:B------:R1:W2:Y:S02]  /*8190*/  MUFU.EX2 R49, R0 ;  /* 0x0000000000317308 */ /* 0x0002a40000000800 */
[----:B-1----:R-:W-:-:S06]  /*81a0*/  FFMA.FTZ R0, R248, c[0x0][0x23c], -R7 ;  /* 0x00008f00f8007a23 */ /* 0x002fcc0000010807 */
[----:B------:R1:W-:Y:S02]  /*81b0*/  MUFU.EX2 R247, R0 ;  /* 0x0000000000f77308 */ /* 0x0003e40000000800 */
[----:B-1----:R-:W-:-:S06]  /*81c0*/  FFMA.FTZ R0, R242, c[0x0][0x23c], -R7 ;  /* 0x00008f00f2007a23 */ /* 0x002fcc0000010807 */
[----:B------:R1:W4:Y:S02]  /*81d0*/  MUFU.EX2 R39, R0 ;  /* 0x0000000000277308 */ /* 0x0003240000000800 */
[----:B-1----:R-:W-:-:S06]  /*81e0*/  FFMA.FTZ R0, R232, c[0x0][0x23c], -R7 ;  /* 0x00008f00e8007a23 */ /* 0x002fcc0000010807 */
[----:B------:R1:W-:Y:S02]  /*81f0*/  MUFU.EX2 R248, R0 ;  /* 0x0000000000f87308 */ /* 0x0003e40000000800 */
[----:B-1----:R-:W-:-:S06]  /*8200*/  FFMA.FTZ R0, R207, c[0x0][0x23c], -R7 ;  /* 0x00008f00cf007a23 */ /* 0x002fcc0000010807 */
[----:B------:R1:W-:Y:S02]  /*8210*/  MUFU.EX2 R244, R0 ;  /* 0x0000000000f47308 */ /* 0x0003e40000000800 */
[----:B-1----:R-:W-:Y:S01]  /*8220*/  FFMA.FTZ R0, R58, c[0x0][0x23c], -R6 ;  /* 0x00008f003a007a23 */ /* 0x002fe20000010806 */
[----:B------:R-:W-:Y:S02]  /*8230*/  MOV R58, R59 ;  /* 0x0000003b003a7202 */ /* 0x000fe40000000f00 */
[----:B------:R-:W-:-:S03]  /*8240*/  MOV R59, R45 ;  /* 0x0000002d003b7202 */ /* 0x000fc60000000f00 */
[----:B------:R1:W-:Y:S01]  /*8250*/  MUFU.EX2 R242, R0 ;  /* 0x0000000000f27308 */ /* 0x0003e20000000800 */
[----:B------:R-:W-:Y:S01]  /*8260*/  IMAD.MOV.U32 R250, RZ, RZ, R42 ;  /* 0x000000fffffa7224 */ /* 0x000fe200078e002a */
[----:B------:R-:W-:Y:S01]  /*8270*/  MOV R45, R120 ;  /* 0x00000078002d7202 */ /* 0x000fe20000000f00 */
[--C-:B------:R-:W-:Y:S01]  /*8280*/  FFMA.FTZ R22, R206, c[0x0][0x23c], -R6.reuse ;  /* 0x00008f00ce167a23 */ /* 0x100fe20000010806 */
[----:B------:R-:W-:Y:S01]  /*8290*/  MOV R120, R131 ;  /* 0x0000008300787202 */ /* 0x000fe20000000f00 */
[----:B------:R-:W-:Y:S02]  /*82a0*/  FFMA.FTZ R131, R203, c[0x0][0x23c], -R7 ;  /* 0x00008f00cb837a23 */ /* 0x000fe40000010807 */
[----:B-1----:R-:W-:Y:S01]  /*82b0*/  FFMA.FTZ R0, R251, c[0x0][0x23c], -R6 ;  /* 0x00008f00fb007a23 */ /* 0x002fe20000010806 */
[----:B--2---:R-:W-:Y:S01]  /*82c0*/  MOV R251, R49 ;  /* 0x0000003100fb7202 */ /* 0x004fe20000000f00 */
[----:B------:R-:W-:Y:S01]  /*82d0*/  IMAD.MOV.U32 R49, RZ, RZ, R56 ;  /* 0x000000ffff317224 */ /* 0x000fe200078e0038 */
[----:B------:R-:W-:Y:S01]  /*82e0*/  MOV R56, R57 ;  /* 0x0000003900387202 */ /* 0x000fe20000000f00 */
[----:B------:R1:W-:Y:S01]  /*82f0*/  MUFU.EX2 R232, R0 ;  /* 0x0000000000e87308 */ /* 0x0003e20000000800 */
[----:B------:R-:W-:Y:S01]  /*8300*/  MOV R57, R2 ;  /* 0x0000000200397202 */ /* 0x000fe20000000f00 */
[----:B------:R-:W-:Y:S01]  /*8310*/  IMAD.MOV.U32 R41, RZ, RZ, R49 ;  /* 0x000000ffff297224 */ /* 0x000fe200078e0031 */
[----:B------:R-:W-:Y:S01]  /*8320*/  MOV R43, R56 ;  /* 0x00000038002b7202 */ /* 0x000fe20000000f00 */
[----:B------:R-:W-:Y:S01]  /*8330*/  FFMA.FTZ R2, R252, c[0x0][0x23c], -R6 ;  /* 0x00008f00fc027a23 */ /* 0x000fe20000010806 */
[----:B------:R-:W-:Y:S01]  /*8340*/  MOV R49, R228 ;  /* 0x000000e400317202 */ /* 0x000fe20000000f00 */
[----:B------:R-:W-:Y:S01]  /*8350*/  IMAD.MOV.U32 R252, RZ, RZ, R38 ;  /* 0x000000fffffc7224 */ /* 0x000fe200078e0026 */
[----:B------:R-:W-:Y:S01]  /*8360*/  MOV R38, R144 ;  /* 0x0000009000267202 */ /* 0x000fe20000000f00 */
[--C-:B-1----:R-:W-:Y:S01]  /*8370*/  FFMA.FTZ R0, R249, c[0x0][0x23c], -R6.reuse ;  /* 0x00008f00f9007a23 */ /* 0x102fe20000010806 */
[----:B----4-:R-:W-:Y:S01]  /*8380*/  MOV R249, R39 ;  /* 0x0000002700f97202 */ /* 0x010fe20000000f00 */
[----:B------:R-:W-:Y:S01]  /*8390*/  IMAD.MOV.U32 R39, RZ, RZ, R123 ;  /* 0x000000ffff277224 */ /* 0x000fe200078e007b */
[----:B------:R-:W-:Y:S01]  /*83a0*/  MUFU.EX2 R231, R2 ;  /* 0x0000000200e77308 */ /* 0x000fe20000000800 */
[----:B------:R-:W-:Y:S01]  /*83b0*/  MOV R123, R142 ;  /* 0x0000008e007b7202 */ /* 0x000fe20000000f00 */
[----:B------:R-:W-:Y:S01]  /*83c0*/  FFMA.FTZ R143, R185, c[0x0][0x23c], -R6 ;  /* 0x00008f00b98f7a23 */ /* 0x000fe20000010806 */
[----:B------:R-:W-:-:S02]  /*83d0*/  MOV R56, R63 ;  /* 0x0000003f00387202 */ /* 0x000fc40000000f00 */
[----:B------:R-:W-:Y:S01]  /*83e0*/  MOV R125, R36 ;  /* 0x00000024007d7202 */ /* 0x000fe20000000f00 */
[----:B------:R-:W-:Y:S01]  /*83f0*/  IMAD.MOV.U32 R17, RZ, RZ, R60 ;  /* 0x000000ffff117224 */ /* 0x000fe200078e003c */
[----:B------:R-:W-:Y:S01]  /*8400*/  MOV R63, R145 ;  /* 0x00000091003f7202 */ /* 0x000fe20000000f00 */
[----:B------:R1:W2:Y:S01]  /*8410*/  MUFU.EX2 R211, R0 ;  /* 0x0000000000d37308 */ /* 0x0002a20000000800 */
[----:B------:R-:W-:Y:S01]  /*8420*/  F2FP.PACK_AB R8, R245, R250 ;  /* 0x000000faf508723e */ /* 0x000fe200000000ff */
[----:B------:R4:W5:Y:S01]  /*8430*/  LDL.LU R228, [R1+0xc8] ;  /* 0x0000c80001e47983 */ /* 0x0009620000300800 */
[--C-:B------:R-:W-:Y:S02]  /*8440*/  FFMA.FTZ R142, R164, c[0x0][0x23c], -R6.reuse ;  /* 0x00008f00a48e7a23 */ /* 0x100fe40000010806 */
[--C-:B------:R-:W-:Y:S02]  /*8450*/  FFMA.FTZ R144, R202, c[0x0][0x23c], -R6.reuse ;  /* 0x00008f00ca907a23 */ /* 0x100fe40000010806 */
[----:B------:R-:W-:-:S02]  /*8460*/  FFMA.FTZ R145, R148, c[0x0][0x23c], -R6 ;  /* 0x00008f0094917a23 */ /* 0x000fc40000010806 */
[----:B-1----:R-:W-:Y:S02]  /*8470*/  FFMA.FTZ R0, R41, c[0x0][0x23c], -R5 ;  /* 0x00008f0029007a23 */ /* 0x002fe40000010805 */
[----:B------:R-:W-:Y:S01]  /*8480*/  IMAD.MOV.U32 R41, RZ, RZ, R43 ;  /* 0x000000ffff297224 */ /* 0x000fe200078e002b */
[----:B------:R-:W-:Y:S02]  /*8490*/  MOV R43, R37 ;  /* 0x00000025002b7202 */ /* 0x000fe40000000f00 */
[----:B------:R-:W-:Y:S01]  /*84a0*/  MOV R37, R38 ;  /* 0x0000002600257202 */ /* 0x000fe20000000f00 */
[----:B------:R-:W-:Y:S01]  /*84b0*/  IMAD.MOV.U32 R38, RZ, RZ, R39 ;  /* 0x000000ffff267224 */ /* 0x000fe200078e0027 */
[----:B------:R-:W-:Y:S02]  /*84c0*/  MOV R39, R48 ;  /* 0x0000003000277202 */ /* 0x000fe40000000f00 */
[----:B------:R-:W-:Y:S01]  /*84d0*/  MOV R48, R49 ;  /* 0x0000003100307202 */ /* 0x000fe20000000f00 */
[----:B------:R-:W-:Y:S01]  /*84e0*/  IMAD.MOV.U32 R49, RZ, RZ, R59 ;  /* 0x000000ffff317224 */ /* 0x000fe200078e003b */
[----:B------:R-:W-:-:S02]  /*84f0*/  MOV R59, R163 ;  /* 0x000000a3003b7202 */ /* 0x000fc40000000f00 */
[----:B------:R-:W-:Y:S01]  /*8500*/  MOV R163, R121 ;  /* 0x0000007900a37202 */ /* 0x000fe20000000f00 */
[----:B------:R-:W-:Y:S01]  /*8510*/  IMAD.MOV.U32 R121, RZ, RZ, R122 ;  /* 0x000000ffff797224 */ /* 0x000fe200078e007a */
[----:B------:R-:W-:Y:S01]  /*8520*/  MOV R122, R147 ;  /* 0x00000093007a7202 */ /* 0x000fe20000000f00 */
[----:B------:R1:W-:Y:S01]  /*8530*/  MUFU.EX2 R210, R0 ;  /* 0x0000000000d27308 */ /* 0x0003e20000000800 */
[----:B------:R-:W-:Y:S01]  /*8540*/  MOV R147, R4 ;  /* 0x0000000400937202 */ /* 0x000fe20000000f00 */
[--C-:B------:R-:W-:Y:S02]  /*8550*/  FFMA.FTZ R4, R227, c[0x0][0x23c], -R5.reuse ;  /* 0x00008f00e3047a23 */ /* 0x100fe40000010805 */
[----:B------:R-:W-:Y:S01]  /*8560*/  FFMA.FTZ R2, R226, c[0x0][0x23c], -R5 ;  /* 0x00008f00e2027a23 */ /* 0x000fe20000010805 */
[----:B------:R-:W-:Y:S01]  /*8570*/  MOV R42, R37 ;  /* 0x00000025002a7202 */ /* 0x000fe20000000f00 */
[----:B------:R-:W-:Y:S02]  /*8580*/  IMAD.MOV.U32 R40, RZ, RZ, R39 ;  /* 0x000000ffff287224 */ /* 0x000fe400078e0027 */
[--C-:B------:R-:W-:Y:S01]  /*8590*/  FFMA.FTZ R164, R179, c[0x0][0x23c], -R5.reuse ;  /* 0x00008f00b3a47a23 */ /* 0x100fe20000010805 */
[----:B------:R2:W-:Y:S01]  /*85a0*/  MUFU.EX2 R208, R2 ;  /* 0x0000000200d07308 */ /* 0x0005e20000000800 */
[----:B-1----:R-:W-:Y:S01]  /*85b0*/  FFMA.FTZ R0, R41, c[0x0][0x23c], -R5 ;  /* 0x00008f0029007a23 */ /* 0x002fe20000010805 */
[----:B------:R-:W-:Y:S01]  /*85c0*/  MOV R41, R48 ;  /* 0x0000003000297202 */ /* 0x000fe20000000f00 */
[----:B------:R-:W-:Y:S01]  /*85d0*/  FADD.FTZ R148, R10, R9 ;  /* 0x000000090a947221 */ /* 0x000fe20000010000 */
[----:B------:R-:W-:-:S02]  /*85e0*/  MOV R48, R59 ;  /* 0x0000003b00307202 */ /* 0x000fc40000000f00 */
[----:B------:R-:W-:Y:S02]  /*85f0*/  MOV R18, R61 ;  /* 0x0000003d00127202 */ /* 0x000fe40000000f00 */
[----:B------:R-:W-:Y:S01]  /*8600*/  MOV R19, R62 ;  /* 0x0000003e00137202 */ /* 0x000fe20000000f00 */
[----:B------:R-:W-:Y:S01]  /*8610*/  IMAD.MOV.U32 R205, RZ, RZ, R56 ;  /* 0x000000ffffcd7224 */ /* 0x000fe200078e0038 */
[----:B------:R-:W-:Y:S02]  /*8620*/  MOV R59, R122 ;  /* 0x0000007a003b7202 */ /* 0x000fe40000000f00 */
[----:B------:R-:W-:Y:S02]  /*8630*/  MOV R204, R57 ;  /* 0x0000003900cc7202 */ /* 0x000fe40000000f00 */
[----:B------:R-:W-:Y:S02]  /*8640*/  MOV R16, R58 ;  /* 0x0000003a00107202 */ /* 0x000fe40000000f00 */
[----:B------:R-:W-:-:S02]  /*8650*/  MOV R36, R136 ;  /* 0x0000008800247202 */ /* 0x000fc40000000f00 */
[----:B------:R-:W-:Y:S02]  /*8660*/  MOV R177, R125 ;  /* 0x0000007d00b17202 */ /* 0x000fe40000000f00 */
[----:B------:R-:W-:Y:S02]  /*8670*/  MOV R195, R51 ;  /* 0x0000003300c37202 */ /* 0x000fe40000000f00 */
[----:B------:R-:W-:Y:S01]  /*8680*/  MOV R230, R45 ;  /* 0x0000002d00e67202 */ /* 0x000fe20000000f00 */
[----:B------:R-:W-:Y:S01]  /*8690*/  MUFU.EX2 R206, R22 ;  /* 0x0000001600ce7308 */ /* 0x000fe20000000800 */
[----:B------:R-:W-:Y:S01]  /*86a0*/  MOV R122, R146 ;  /* 0x00000092007a7202 */ /* 0x000fe20000000f00 */
[----:B------:R-:W-:Y:S01]  /*86b0*/  FFMA.FTZ R146, R209, c[0x0][0x23c], -R5 ;  /* 0x00008f00d1927a23 */ /* 0x000fe20000010805 */
[----:B--2---:R-:W-:Y:S01]  /*86c0*/  F2FP.PACK_AB R6, R211, R231 ;  /* 0x000000e7d306723e */ /* 0x004fe200000000ff */
[----:B------:R4:W5:Y:S04]  /*86d0*/  LDL.LU R227, [R1+0xc4] ;  /* 0x0000c40001e37983 */ /* 0x0009680000300800 */
[----:B------:R1:W-:Y:S01]  /*86e0*/  MUFU.EX2 R209, R4 ;  /* 0x0000000400d17308 */ /* 0x0003e20000000800 */
[----:B------:R-:W-:Y:S01]  /*86f0*/  MOV R37, R38 ;  /* 0x0000002600257202 */ /* 0x000fe20000000f00 */
[----:B------:R-:W-:-:S06]  /*8700*/  IMAD.MOV.U32 R39, RZ, RZ, R163 ;  /* 0x000000ffff277224 */ /* 0x000fcc00078e00a3 */
[----:B------:R-:W2:Y:S01]  /*8710*/  MUFU.EX2 R207, R0 ;  /* 0x0000000000cf7308 */ /* 0x000ea20000000800 */
[----:B------:R-:W-:Y:S01]  /*8720*/  MOV R38, R121 ;  /* 0x0000007900267202 */ /* 0x000fe20000000f00 */
[----:B------:R-:W-:Y:S02]  /*8730*/  IMAD.MOV.U32 R121, RZ, RZ, R147 ;  /* 0x000000ffff797224 */ /* 0x000fe400078e0093 */
[----:B------:R-:W-:Y:S01]  /*8740*/  FADD.FTZ R2, R40, R199 ;  /* 0x000000c728027221 */ /* 0x000fe20000010000 */
[----:B------:R-:W-:Y:S01]  /*8750*/  F2FP.PACK_AB R9, R249, R247 ;  /* 0x000000f7f909723e */ /* 0x000fe200000000ff */
[--C-:B------:R-:W-:Y:S01]  /*8760*/  FFMA.FTZ R147, R189, c[0x0][0x23c], -R5.reuse ;  /* 0x00008f00bd937a23 */ /* 0x100fe20000010805 */
[----:B------:R-:W-:Y:S01]  /*8770*/  F2FP.PACK_AB R10, R251, R252 ;  /* 0x000000fcfb0a723e */ /* 0x000fe200000000ff */
[----:B------:R-:W-:Y:S01]  /*8780*/  FFMA.FTZ R163, R188, c[0x0][0x23c], -R5 ;  /* 0x00008f00bca37a23 */ /* 0x000fe20000010805 */
[----:B------:R-:W-:Y:S01]  /*8790*/  MOV R124, R43 ;  /* 0x0000002b007c7202 */ /* 0x000fe20000000f00 */
[----:B------:R-:W-:-:S02]  /*87a0*/  FADD.FTZ R5, R196, R191 ;  /* 0x000000bfc4057221 */ /* 0x000fc40000010000 */
[----:B------:R-:W-:Y:S01]  /*87b0*/  IMAD.MOV.U32 R203, RZ, RZ, R42 ;  /* 0x000000ffffcb7224 */ /* 0x000fe200078e002a */
[----:B------:R-:W-:Y:S01]  /*87c0*/  MOV R169, R16 ;  /* 0x0000001000a97202 */ /* 0x000fe20000000f00 */
[----:B-1----:R-:W-:Y:S01]  /*87d0*/  FADD.FTZ R4, R71, R11 ;  /* 0x0000000b47047221 */ /* 0x002fe20000010000 */
[----:B------:R-:W-:Y:S01]  /*87e0*/  MUFU.EX2 R202, R20 ;  /* 0x0000001400ca7308 */ /* 0x000fe20000000800 */
[----:B------:R-:W-:Y:S01]  /*87f0*/  FADD.FTZ R128, R198, R2 ;  /* 0x00000002c6807221 */ /* 0x000fe20000010000 */
[----:B--2---:R-:W-:Y:S01]  /*8800*/  F2FP.PACK_AB R7, R207, R208 ;  /* 0x000000d0cf07723e */ /* 0x004fe200000000ff */
[----:B------:R-:W-:Y:S01]  /*8810*/  FADD.FTZ R2, R197, R5 ;  /* 0x00000005c5027221 */ /* 0x000fe20000010000 */
[----:B------:R-:W-:Y:S01]  /*8820*/  F2FP.PACK_AB R5, R209, R210 ;  /* 0x000000d2d105723e */ /* 0x000fe200000000ff */
[----:B------:R-:W-:Y:S01]  /*8830*/  FADD.FTZ R71, R190, R4 ;  /* 0x00000004be477221 */ /* 0x000fe20000010000 */
[----:B------:R-:W-:Y:S01]  /*8840*/  F2FP.PACK_AB R4, R232, R242 ;  /* 0x000000f2e804723e */ /* 0x000fe200000000ff */
[----:B------:R4:W5:Y:S01]  /*8850*/  LDL.LU R226, [R1+0xc0] ;  /* 0x0000c00001e27983 */ /* 0x0009620000300800 */
[----:B------:R-:W-:Y:S01]  /*8860*/  F2FP.PACK_AB R11, R244, R248 ;  /* 0x000000f8f40b723e */ /* 0x000fe200000000ff */
[----:B------:R-:W-:Y:S01]  /*8870*/  IMAD.MOV.U32 R40, RZ, RZ, R63 ;  /* 0x000000ffff287224 */ /* 0x000fe200078e003f */
[----:B------:R-:W-:Y:S01]  /*8880*/  MOV R0, R41 ;  /* 0x0000002900007202 */ /* 0x000fe20000000f00 */
[----:B------:R-:W-:Y:S01]  /*8890*/  IMAD.MOV.U32 R43, RZ, RZ, R137 ;  /* 0x000000ffff2b7224 */ /* 0x000fe200078e0089 */
[----:B------:R-:W-:Y:S01]  /*88a0*/  MOV R41, R139 ;  /* 0x0000008b00297202 */ /* 0x000fe20000000f00 */
[-C--:B---3--:R-:W-:Y:S01]  /*88b0*/  HMMA.16816.F32 R60, R4, R12.reuse, R108 ;  /* 0x0000000c043c723c */ /* 0x088fe2000000186c */
        /* <DEDUP_REMOVED lines=8> */
[----:B------:R-:W-:Y:S01]  /*8940*/  MOV R196, R19 ;  /* 0x0000001300c47202 */ /* 0x000fe20000000f00 */
[----:B------:R-:W-:Y:S01]  /*8950*/  IMAD.MOV.U32 R110, RZ, RZ, R47 ;  /* 0x000000ffff6e7224 */ /* 0x000fe200078e002f */
[----:B------:R-:W1:Y:S01]  /*8960*/  LDSM.16.MT88.4 R16, [R213+0xa000] ;  /* 0x00a00000d510783b */ /* 0x000e620000004200 */
[----:B------:R-:W-:Y:S01]  /*8970*/  MOV R190, R48 ;  /* 0x0000003000be7202 */ /* 0x000fe20000000f00 */
[----:B------:R-:W-:Y:S01]  /*8980*/  IMAD.MOV.U32 R188, RZ, RZ, R205 ;  /* 0x000000ffffbc7224 */ /* 0x000fe200078e00cd */
[----:B------:R-:W-:Y:S01]  /*8990*/  MOV R111, R46 ;  /* 0x0000002e006f7202 */ /* 0x000fe20000000f00 */
[----:B------:R-:W-:Y:S01]  /*89a0*/  MUFU.EX2 R205, R23 ;  /* 0x0000001700cd7308 */ /* 0x000fe20000000800 */
[-C--:B------:R-:W-:Y:S01]  /*89b0*/  HMMA.16816.F32 R56, R4, R14.reuse, R104 ;  /* 0x0000000e0438723c */ /* 0x080fe20000001868 */
        /* <DEDUP_REMOVED lines=8> */
[----:B------:R-:W2:Y:S01]  /*8a40*/  LDSM.16.MT88.4 R12, [R215+0xa000] ;  /* 0x00a00000d70c783b */ /* 0x000ea20000004200 */
[----:B------:R-:W-:Y:S01]  /*8a50*/  MOV R105, R42 ;  /* 0x0000002a00697202 */ /* 0x000fe20000000f00 */
[----:B------:R-:W-:Y:S01]  /*8a60*/  IMAD.MOV.U32 R106, RZ, RZ, R203 ;  /* 0x000000ffff6a7224 */ /* 0x000fe200078e00cb */
[----:B------:R-:W-:Y:S01]  /*8a70*/  MOV R184, R37 ;  /* 0x0000002500b87202 */ /* 0x000fe20000000f00 */
[----:B------:R-:W-:Y:S01]  /*8a80*/  MUFU.EX2 R203, R26 ;  /* 0x0000001a00cb7308 */ /* 0x000fe20000000800 */
[----:B------:R-:W-:Y:S01]  /*8a90*/  MOV R107, R39 ;  /* 0x00000027006b7202 */ /* 0x000fe20000000f00 */
[----:B------:R-:W-:Y:S01]  /*8aa0*/  IMAD.MOV.U32 R98, RZ, RZ, R122 ;  /* 0x000000ffff627224 */ /* 0x000fe200078e007a */
[----:B------:R-:W-:-:S02]  /*8ab0*/  MOV R97, R121 ;  /* 0x0000007900617202 */ /* 0x000fc40000000f00 */
[----:B------:R-:W-:Y:S02]  /*8ac0*/  MOV R99, R123 ;  /* 0x0000007b00637202 */ /* 0x000fe40000000f00 */
[----:B------:R-:W-:Y:S02]  /*8ad0*/  MOV R179, R204 ;  /* 0x000000cc00b37202 */ /* 0x000fe40000000f00 */
[----:B------:R-:W3:Y:S01]  /*8ae0*/  MUFU.EX2 R204, R25 ;  /* 0x0000001900cc7308 */ /* 0x000ee20000000800 */
[C---:B-1----:R-:W-:Y:S08]  /*8af0*/  HMMA.16816.F32 R40, R4.reuse, R16, R72 ;  /* 0x000000100428723c */ /* 0x042ff00000001848 */
[----:B------:R-:W-:Y:S08]  /*8b00*/  HMMA.16816.F32 R36, R4, R18, R64 ;  /* 0x000000120424723c */ /* 0x000ff00000001840 */
[-C--:B--2---:R-:W-:Y:S08]  /*8b10*/  HMMA.16816.F32 R120, R8, R12.reuse, R88 ;  /* 0x0000000c0878723c */ /* 0x084ff00000001858 */
[C---:B------:R-:W-:Y:S08]  /*8b20*/  HMMA.16816.F32 R48, R4.reuse, R12, R84 ;  /* 0x0000000c0430723c */ /* 0x040ff00000001854 */
[-C--:B------:R-:W-:Y:S08]  /*8b30*/  HMMA.16816.F32 R44, R4, R14.reuse, R80 ;  /* 0x0000000e042c723c */ /* 0x080ff00000001850 */
[C---:B------:R-:W-:Y:S01]  /*8b40*/  HMMA.16816.F32 R112, R8.reuse, R14, R76 ;  /* 0x0000000e0870723c */ /* 0x040fe2000000184c */
[----:B------:R-:W1:Y:S07]  /*8b50*/  LDSM.16.MT88.4 R12, [R214+0xa000] ;  /* 0x00a00000d60c783b */ /* 0x000e6e0000004200 */
[C---:B------:R-:W-:Y:S01]  /*8b60*/  HMMA.16816.F32 R80, R8.reuse, R16, R116 ;  /* 0x000000100850723c */ /* 0x040fe20000001874 */
[----:B------:R2:W1:Y:S07]  /*8b70*/  MUFU.EX2 R118, R21 ;  /* 0x0000001500767308 */ /* 0x00046e0000000800 */
[----:B------:R-:W-:Y:S01]  /*8b80*/  HMMA.16816.F32 R100, R8, R18, R100 ;  /* 0x000000120864723c */ /* 0x000fe20000001864 */
[----:B------:R-:W-:Y:S04]  /*8b90*/  LDSM.16.MT88.4 R16, [R215+0xa800] ;  /* 0x00a80000d710783b */ /* 0x000fe80000004200 */
[----:B--2---:R-:W2:Y:S01]  /*8ba0*/  LDSM.16.MT88.4 R20, [R212+0xa800] ;  /* 0x00a80000d414783b */ /* 0x004ea20000004200 */
[----:B------:R2:W-:Y:S02]  /*8bb0*/  MUFU.EX2 R119, R24 ;  /* 0x0000001800777308 */ /* 0x0005e40000000800 */
[C---:B-1----:R-:W-:Y:S08]  /*8bc0*/  HMMA.16816.F32 R32, R4.reuse, R12, R32 ;  /* 0x0000000c0420723c */ /* 0x042ff00000001820 */
[----:B------:R-:W-:Y:S07]  /*8bd0*/  HMMA.16816.F32 R28, R4, R14, R28 ;  /* 0x0000000e041c723c */ /* 0x000fee000000181c */
[----:B------:R-:W-:Y:S01]  /*8be0*/  FADD.FTZ R5, R97, R148 ;  /* 0x0000009461057221 */ /* 0x000fe20000010000 */
[----:B------:R-:W-:Y:S01]  /*8bf0*/  HMMA.16816.F32 R92, R8, R12, R92 ;  /* 0x0000000c085c723c */ /* 0x000fe2000000185c */
[----:B------:R-:W-:Y:S01]  /*8c00*/  MOV R97, R98 ;  /* 0x0000006200617202 */ /* 0x000fe20000000f00 */
[----:B------:R-:W-:Y:S01]  /*8c10*/  IMAD.MOV.U32 R98, RZ, RZ, R99 ;  /* 0x000000ffff627224 */ /* 0x000fe200078e0063 */
[----:B------:R-:W-:-:S02]  /*8c20*/  MOV R99, R104 ;  /* 0x0000006800637202 */ /* 0x000fc40000000f00 */
[----:B------:R-:W-:Y:S01]  /*8c30*/  MOV R104, R105 ;  /* 0x0000006900687202 */ /* 0x000fe20000000f00 */
[----:B------:R-:W-:Y:S01]  /*8c40*/  IMAD.MOV.U32 R105, RZ, RZ, R106 ;  /* 0x000000ffff697224 */ /* 0x000fe200078e006a */
[----:B------:R-:W-:Y:S01]  /*8c50*/  MOV R106, R108 ;  /* 0x0000006c006a7202 */ /* 0x000fe20000000f00 */
[----:B------:R-:W-:Y:S01]  /*8c60*/  HMMA.16816.F32 R88, R8, R14, R52 ;  /* 0x0000000e0858723c */ /* 0x000fe20000001834 */
[----:B------:R-:W1:Y:S01]  /*8c70*/  LDSM.16.MT88.4 R12, [R213+0xa800] ;  /* 0x00a80000d50c783b */ /* 0x000e620000004200 */
[----:B------:R-:W-:Y:S01]  /*8c80*/  MOV R108, R0 ;  /* 0x00000000006c7202 */ /* 0x000fe20000000f00 */
[----:B------:R-:W-:Y:S02]  /*8c90*/  FADD.FTZ R0, R225, R128 ;  /* 0x00000080e1007221 */ /* 0x000fe40000010000 */
[----:B------:R-:W1:Y:S01]  /*8ca0*/  LDSM.16.MT88.4 R8, [R214+0xa800] ;  /* 0x00a80000d608783b */ /* 0x000e620000004200 */
[----:B------:R-:W4:Y:S01]  /*8cb0*/  MUFU.EX2 R128, R27 ;  /* 0x0000001b00807308 */ /* 0x000f220000000800 */
        /* <DEDUP_REMOVED lines=8> */
[----:B--2---:R-:W-:Y:S01]  /*8d40*/  FADD.FTZ R24, R98, R4 ;  /* 0x0000000462187221 */ /* 0x004fe20000010000 */
[----:B---3--:R-:W-:Y:S01]  /*8d50*/  F2FP.PACK_AB R4, R204, R203 ;  /* 0x000000cbcc04723e */ /* 0x008fe200000000ff */
[----:B------:R-:W-:Y:S01]  /*8d60*/  IMAD.MOV.U32 R106, RZ, RZ, R108 ;  /* 0x000000ffff6a7224 */ /* 0x000fe200078e006c */
[----:B------:R-:W-:-:S02]  /*8d70*/  F2FP.PACK_AB R5, R202, R118 ;  /* 0x00000076ca05723e */ /* 0x000fc400000000ff */
[----:B------:R-:W-:Y:S01]  /*8d80*/  F2FP.PACK_AB R6, R206, R205 ;  /* 0x000000cdce06723e */ /* 0x000fe200000000ff */
[----:B------:R2:W-:Y:S01]  /*8d90*/  MUFU.EX2 R116, R141 ;  /* 0x0000008d00747308 */ /* 0x0005e20000000800 */
[----:B----4-:R-:W-:Y:S01]  /*8da0*/  F2FP.PACK_AB R7, R128, R119 ;  /* 0x000000778007723e */ /* 0x010fe200000000ff */
[----:B------:R-:W-:Y:S01]  /*8db0*/  FADD.FTZ R2, R224, R2 ;  /* 0x00000002e0027221 */ /* 0x000fe20000010000 */
[----:B------:R-:W-:Y:S01]  /*8dc0*/  MOV R108, R222 ;  /* 0x000000de006c7202 */ /* 0x000fe20000000f00 */
[----:B------:R-:W-:Y:S01]  /*8dd0*/  IMAD.MOV.U32 R54, RZ, RZ, R111 ;  /* 0x000000ffff367224 */ /* 0x000fe200078e006f */
[----:B------:R-:W-:Y:S01]  /*8de0*/  MOV R52, R109 ;  /* 0x0000006d00347202 */ /* 0x000fe20000000f00 */
[----:B------:R3:W5:Y:S02]  /*8df0*/  LDL.LU R225, [R1+0xbc] ;  /* 0x0000bc0001e17983 */ /* 0x0007640000300800 */
[----:B------:R4:W-:Y:S01]  /*8e00*/  MUFU.EX2 R117, R140 ;  /* 0x0000008c00757308 */ /* 0x0009e20000000800 */
[----:B------:R-:W-:Y:S01]  /*8e10*/  IMAD.MOV.U32 R26, RZ, RZ, R108 ;  /* 0x000000ffff1a7224 */ /* 0x000fe200078e006c */
[----:B------:R-:W-:-:S06]  /*8e20*/  MOV R53, R110 ;  /* 0x0000006e00357202 */ /* 0x000fcc0000000f00 */
[----:B------:R-:W-:Y:S01]  /*8e30*/  MUFU.EX2 R134, R134 ;  /* 0x0000008600867308 */ /* 0x000fe20000000800 */
[----:B------:R-:W-:Y:S07]  /*8e40*/  HMMA.16816.F32 R108, R4, R20, R60 ;  /* 0x00000014046c723c */ /* 0x000fee000000183c */
[----:B------:R-:W1:Y:S01]  /*8e50*/  MUFU.EX2 R133, R133 ;  /* 0x0000008500857308 */ /* 0x000e620000000800 */
[----:B------:R-:W-:-:S07]  /*8e60*/  MOV R63, R107 ;  /* 0x0000006b003f7202 */ /* 0x000fce0000000f00 */
[----:B------:R-:W-:Y:S01]  /*8e70*/  MUFU.EX2 R132, R132 ;  /* 0x0000008400847308 */ /* 0x000fe20000000800 */
[----:B------:R-:W-:-:S07]  /*8e80*/  FADD.FTZ R0, R221, R0 ;  /* 0x00000000dd007221 */ /* 0x000fce0000010000 */
[----:B------:R-:W-:Y:S01]  /*8e90*/  MUFU.EX2 R131, R131 ;  /* 0x0000008300837308 */ /* 0x000fe20000000800 */
[----:B------:R-:W-:-:S07]  /*8ea0*/  FADD.FTZ R2, R97, R2 ;  /* 0x0000000261027221 */ /* 0x000fce0000010000 */
[----:B------:R-:W-:Y:S01]  /*8eb0*/  MUFU.EX2 R130, R130 ;  /* 0x0000008200827308 */ /* 0x000fe20000000800 */
[----:B------:R-:W-:-:S07]  /*8ec0*/  MOV R55, R99 ;  /* 0x0000006300377202 */ /* 0x000fce0000000f00 */
[----:B------:R-:W1:Y:S01]  /*8ed0*/  MUFU.EX2 R129, R129 ;  /* 0x0000008100817308 */ /* 0x000e620000000800 */
[----:B------:R-:W-:Y:S01]  /*8ee0*/  IMAD.MOV.U32 R27, RZ, RZ, R104 ;  /* 0x000000ffff1b7224 */ /* 0x000fe200078e0068 */
[----:B------:R-:W-:Y:S01]  /*8ef0*/  MOV R71, R105 ;  /* 0x0000006900477202 */ /* 0x000fe20000000f00 */
[C---:B------:R-:W-:Y:S01]  /*8f00*/  HMMA.16816.F32 R96, R4.reuse, R16, R48 ;  /* 0x000000100460723c */ /* 0x040fe20000001830 */
[----:B------:R-:W-:Y:S01]  /*8f10*/  MOV R148, R106 ;  /* 0x0000006a00947202 */ /* 0x000fe20000000f00 */
[----:B------:R3:W5:Y:S06]  /*8f20*/  LDL.LU R224, [R1+0xb8] ;  /* 0x0000b80001e07983 */ /* 0x00076c0000300800 */
[C---:B------:R-:W-:Y:S08]  /*8f30*/  HMMA.16816.F32 R84, R4.reuse, R18, R44 ;  /* 0x000000120454723c */ /* 0x040ff0000000182c */
[C---:B-1----:R-:W-:Y:S08]  /*8f40*/  HMMA.16816.F32 R76, R4.reuse, R12, R40 ;  /* 0x0000000c044c723c */ /* 0x042ff00000001828 */
[C---:B------:R-:W-:Y:S08]  /*8f50*/  HMMA.16816.F32 R72, R4.reuse, R14, R36 ;  /* 0x0000000e0448723c */ /* 0x040ff00000001824 */
[----:B------:R-:W-:Y:S01]  /*8f60*/  HMMA.16816.F32 R64, R4, R8, R32 ;  /* 0x000000080440723c */ /* 0x000fe20000001820 */
[----:B------:R-:W-:Y:S01]  /*8f70*/  FADD.FTZ R2, R71, R2 ;  /* 0x0000000247027221 */ /* 0x000fe20000010000 */
[----:B--2---:R-:W-:-:S06]  /*8f80*/  MOV R141, R175 ;  /* 0x000000af008d7202 */ /* 0x004fcc0000000f00 */
[C---:B------:R-:W-:Y:S08]  /*8f90*/  HMMA.16816.F32 R104, R4.reuse, R22, R56 ;  /* 0x000000160468723c */ /* 0x040ff00000001838 */
[----:B------:R-:W-:Y:S01]  /*8fa0*/  HMMA.16816.F32 R48, R4, R10, R28 ;  /* 0x0000000a0430723c */ /* 0x000fe2000000181c */
[----:B----4-:R-:W-:Y:S01]  /*8fb0*/  IMAD.MOV.U32 R140, RZ, RZ, R173 ;  /* 0x000000ffff8c7224 */ /* 0x010fe200078e00ad */
[----:B------:R3:W5:Y:S01]  /*8fc0*/  LDL.LU R223, [R1+0xb4] ;  /* 0x0000b40001df7983 */ /* 0x0007620000300800 */
[----:B------:R-:W-:Y:S03]  /*8fd0*/  MUFU.EX2 R71, R160 ;  /* 0x000000a000477308 */ /* 0x000fe60000000800 */
[----:B------:R3:W5:Y:S01]  /*8fe0*/  LDL.LU R222, [R1+0xb0] ;  /* 0x0000b00001de7983 */ /* 0x0007620000300800 */
        /* <DEDUP_REMOVED lines=11> */
[----:B------:R-:W-:Y:S01]  /*90a0*/  FADD.FTZ R2, R54, R0 ;  /* 0x0000000036027221 */ /* 0x000fe20000010000 */
[----:B------:R3:W5:Y:S03]  /*90b0*/  LDL.LU R221, [R1+0xac] ;  /* 0x0000ac0001dd7983 */ /* 0x0007660000300800 */
[----:B------:R-:W-:Y:S01]  /*90c0*/  HMMA.16816.F32 R60, R4, R20, R136 ;  /* 0x00000014043c723c */ /* 0x000fe20000001888 */
[----:B------:R-:W-:-:S07]  /*90d0*/  FADD.FTZ R0, R148, R24 ;  /* 0x0000001894007221 */ /* 0x000fce0000010000 */
[C---:B------:R-:W-:Y:S01]  /*90e0*/  HMMA.16816.F32 R52, R4.reuse, R22, R124 ;  /* 0x000000160434723c */ /* 0x040fe2000000187c */
[----:B------:R-:W1:Y:S07]  /*90f0*/  LDSM.16.MT88.4 R20, [R212+0xb000] ;  /* 0x00b00000d414783b */ /* 0x000e6e0000004200 */
[C---:B------:R-:W-:Y:S08]  /*9100*/  HMMA.16816.F32 R40, R4.reuse, R16, R120 ;  /* 0x000000100428723c */ /* 0x040ff00000001878 */
[C---:B------:R-:W-:Y:S01]  /*9110*/  HMMA.16816.F32 R36, R4.reuse, R18, R112 ;  /* 0x000000120424723c */ /* 0x040fe20000001870 */
[----:B------:R-:W2:Y:S01]  /*9120*/  LDSM.16.MT88.4 R16, [R215+0xb000] ;  /* 0x00b00000d710783b */ /* 0x000ea20000004200 */
[----:B------:R-:W-:Y:S06]  /*9130*/  MUFU.EX2 R112, R144 ;  /* 0x0000009000707308 */ /* 0x000fec0000000800 */
[C---:B------:R-:W-:Y:S02]  /*9140*/  HMMA.16816.F32 R28, R4.reuse, R12, R80 ;  /* 0x0000000c041c723c */ /* 0x040fe40000001850 */
[----:B------:R-:W-:Y:S06]  /*9150*/  MUFU.EX2 R114, R143 ;  /* 0x0000008f00727308 */ /* 0x000fec0000000800 */
[C---:B------:R-:W-:Y:S01]  /*9160*/  HMMA.16816.F32 R32, R4.reuse, R14, R100 ;  /* 0x0000000e0420723c */ /* 0x040fe20000001864 */
[----:B------:R-:W4:Y:S01]  /*9170*/  LDSM.16.MT88.4 R12, [R213+0xb000] ;  /* 0x00b00000d50c783b */ /* 0x000f220000004200 */
[----:B------:R-:W-:Y:S06]  /*9180*/  MUFU.EX2 R115, R142 ;  /* 0x0000008e00737308 */ /* 0x000fec0000000800 */
[C---:B------:R-:W-:Y:S02]  /*9190*/  HMMA.16816.F32 R56, R4.reuse, R8, R92 ;  /* 0x000000080438723c */ /* 0x040fe4000000185c */
[----:B------:R-:W1:Y:S06]  /*91a0*/  MUFU.EX2 R113, R145 ;  /* 0x0000009100717308 */ /* 0x000e6c0000000800 */
[----:B------:R-:W-:Y:S01]  /*91b0*/  HMMA.16816.F32 R44, R4, R10, R88 ;  /* 0x0000000a042c723c */ /* 0x000fe20000001858 */
[----:B------:R-:W2:Y:S01]  /*91c0*/  LDSM.16.MT88.4 R8, [R214+0xb000] ;  /* 0x00b00000d608783b */ /* 0x000ea20000004200 */
[----:B------:R-:W-:Y:S05]  /*91d0*/  MUFU.EX2 R100, R146 ;  /* 0x0000009200647308 */ /* 0x000fea0000000800 */
[----:B------:R-:W-:-:S03]  /*91e0*/  FADD.FTZ R5, R220, R26 ;  /* 0x0000001adc057221 */ /* 0x000fc60000010000 */
[----:B------:R-:W1:Y:S08]  /*91f0*/  MUFU.EX2 R95, R147 ;  /* 0x00000093005f7308 */ /* 0x000e700000000800 */
[----:B------:R-:W-:Y:S08]  /*9200*/  MUFU.EX2 R93, R149 ;  /* 0x00000095005d7308 */ /* 0x000ff00000000800 */
[----:B------:R-:W2:Y:S01]  /*9210*/  MUFU.EX2 R94, R150 ;  /* 0x00000096005e7308 */ /* 0x000ea20000000800 */
[----:B------:R-:W-:Y:S01]  /*9220*/  FADD.FTZ R4, R219, R25 ;  /* 0x00000019db047221 */ /* 0x000fe20000010000 */
[----:B-1----:R-:W-:Y:S01]  /*9230*/  F2FP.PACK_AB R6, R113, R115 ;  /* 0x000000737106723e */ /* 0x002fe200000000ff */
[----:B------:R-:W-:Y:S01]  /*9240*/  FADD.FTZ R25, R190, R5 ;  /* 0x00000005be197221 */ /* 0x000fe20000010000 */
[----:B------:R-:W-:Y:S01]  /*9250*/  F2FP.PACK_AB R5, R95, R100 ;  /* 0x000000645f05723e */ /* 0x000fe200000000ff */
[----:B------:R-:W-:-:S03]  /*9260*/  FADD.FTZ R24, R197, R4 ;  /* 0x00000004c5187221 */ /* 0x000fc60000010000 */
[----:B------:R-:W-:Y:S01]  /*9270*/  MUFU.EX2 R92, R151 ;  /* 0x00000097005c7308 */ /* 0x000fe20000000800 */
[----:B------:R-:W-:Y:S01]  /*9280*/  F2FP.PACK_AB R4, R114, R112 ;  /* 0x000000707204723e */ /* 0x000fe200000000ff */
[----:B------:R-:W-:Y:S02]  /*9290*/  FADD.FTZ R2, R218, R2 ;  /* 0x00000002da027221 */ /* 0x000fe40000010000 */
[----:B------:R-:W-:Y:S01]  /*92a0*/  FADD.FTZ R0, R217, R0 ;  /* 0x00000000d9007221 */ /* 0x000fe20000010000 */
[----:B------:R-:W-:Y:S02]  /*92b0*/  MOV R125, R182 ;  /* 0x000000b6007d7202 */ /* 0x000fe40000000f00 */
[----:B------:R-:W-:Y:S01]  /*92c0*/  MOV R136, R193 ;  /* 0x000000c100887202 */ /* 0x000fe20000000f00 */
[----:B------:R-:W-:Y:S01]  /*92d0*/  MUFU.EX2 R91, R152 ;  /* 0x00000098005b7308 */ /* 0x000fe20000000800 */
[----:B--2---:R-:W-:-:S07]  /*92e0*/  F2FP.PACK_AB R7, R94, R93 ;  /* 0x0000005d5e07723e */ /* 0x004fce00000000ff */
[----:B------:R-:W-:Y:S08]  /*92f0*/  MUFU.EX2 R90, R153 ;  /* 0x00000099005a7308 */ /* 0x000ff00000000800 */
[----:B------:R-:W1:Y:S08]  /*9300*/  MUFU.EX2 R89, R154 ;  /* 0x0000009a00597308 */ /* 0x000e700000000800 */
[----:B------:R2:W-:Y:S08]  /*9310*/  MUFU.EX2 R88, R155 ;  /* 0x0000009b00587308 */ /* 0x0005f00000000800 */
[----:B------:R-:W1:Y:S08]  /*9320*/  MUFU.EX2 R83, R156 ;  /* 0x0000009c00537308 */ /* 0x000e700000000800 */
[----:B------:R-:W-:Y:S08]  /*9330*/  MUFU.EX2 R82, R157 ;  /* 0x0000009d00527308 */ /* 0x000ff00000000800 */
[----:B------:R-:W1:Y:S01]  /*9340*/  MUFU.EX2 R81, R158 ;  /* 0x0000009e00517308 */ /* 0x000e620000000800 */
[----:B------:R-:W-:Y:S01]  /*9350*/  HMMA.16816.F32 R108, R4, R20, R108 ;  /* 0x00000014046c723c */ /* 0x000fe2000000186c */
[----:B------:R-:W-:Y:S01]  /*9360*/  FADD.FTZ R2, R198, R2 ;  /* 0x00000002c6027221 */ /* 0x000fe20000010000 */
[----:B------:R-:W-:Y:S01]  /*9370*/  MOV R138, R180 ;  /* 0x000000b4008a7202 */ /* 0x000fe20000000f00 */
[----:B------:R-:W-:-:S02]  /*9380*/  FADD.FTZ R0, R196, R0 ;  /* 0x00000000c4007221 */ /* 0x000fc40000010000 */
[----:B------:R-:W-:Y:S01]  /*9390*/  IMAD.MOV.U32 R137, RZ, RZ, R174 ;  /* 0x000000ffff897224 */ /* 0x000fe200078e00ae */
[----:B------:R-:W-:Y:S02]  /*93a0*/  MOV R139, R194 ;  /* 0x000000c2008b7202 */ /* 0x000fe40000000f00 */
[----:B------:R-:W-:Y:S01]  /*93b0*/  MOV R148, R192 ;  /* 0x000000c000947202 */ /* 0x000fe20000000f00 */
[C---:B------:R-:W-:Y:S01]  /*93c0*/  HMMA.16816.F32 R104, R4.reuse, R22, R104 ;  /* 0x000000160468723c */ /* 0x040fe20000001868 */
[----:B------:R-:W-:Y:S01]  /*93d0*/  MOV R127, R186 ;  /* 0x000000ba007f7202 */ /* 0x000fe20000000f00 */
[----:B------:R-:W-:Y:S01]  /*93e0*/  IMAD.MOV.U32 R126, RZ, RZ, R195 ;  /* 0x000000ffff7e7224 */ /* 0x000fe200078e00c3 */
[----:B------:R-:W-:Y:S01]  /*93f0*/  MUFU.EX2 R80, R159 ;  /* 0x0000009f00507308 */ /* 0x000fe20000000800 */
[----:B------:R-:W-:Y:S04]  /*9400*/  LDSM.16.MT88.4 R144, [R213+0xb800] ;  /* 0x00b80000d590783b */ /* 0x000fe80000004200 */
[C---:B------:R-:W-:Y:S01]  /*9410*/  HMMA.16816.F32 R96, R4.reuse, R16, R96 ;  /* 0x000000100460723c */ /* 0x040fe20000001860 */
[----:B------:R3:W5:Y:S07]  /*9420*/  LDL.LU R220, [R1+0xa8] ;  /* 0x0000a80001dc7983 */ /* 0x00076e0000300800 */
[C---:B------:R-:W-:Y:S08]  /*9430*/  HMMA.16816.F32 R84, R4.reuse, R18, R84 ;  /* 0x000000120454723c */ /* 0x040ff00000001854 */
[C---:B----4-:R-:W-:Y:S08]  /*9440*/  HMMA.16816.F32 R76, R4.reuse, R12, R76 ;  /* 0x0000000c044c723c */ /* 0x050ff0000000184c */
[C---:B------:R-:W-:Y:S08]  /*9450*/  HMMA.16816.F32 R72, R4.reuse, R14, R72 ;  /* 0x0000000e0448723c */ /* 0x040ff00000001848 */
[C---:B------:R-:W-:Y:S08]  /*9460*/  HMMA.16816.F32 R64, R4.reuse, R8, R64 ;  /* 0x000000080440723c */ /* 0x040ff00000001840 */
[----:B------:R-:W-:Y:S01]  /*9470*/  HMMA.16816.F32 R48, R4, R10, R48 ;  /* 0x0000000a0430723c */ /* 0x000fe20000001830 */
[----:B------:R-:W-:Y:S01]  /*9480*/  FADD.FTZ R2, R169, R2 ;  /* 0x00000002a9027221 */ /* 0x000fe20000010000 */
[----:B------:R-:W-:Y:S01]  /*9490*/  MUFU.EX2 R27, R161 ;  /* 0x000000a1001b7308 */ /* 0x000fe20000000800 */
[----:B------:R-:W-:Y:S01]  /*94a0*/  FADD.FTZ R0, R179, R0 ;  /* 0x00000000b3007221 */ /* 0x000fe20000010000 */
[----:B--2---:R-:W-:Y:S03]  /*94b0*/  LDSM.16.MT88.4 R152, [R215+0xb800] ;  /* 0x00b80000d798783b */ /* 0x004fe60000004200 */
[----:B------:R-:W-:Y:S01]  /*94c0*/  FADD.FTZ R5, R191, R25 ;  /* 0x00000019bf057221 */ /* 0x000fe20000010000 */
[----:B------:R3:W5:Y:S01]  /*94d0*/  LDL.LU R219, [R1+0xa4] ;  /* 0x0000a40001db7983 */ /* 0x0007620000300800 */
[----:B------:R-:W-:Y:S01]  /*94e0*/  FADD.FTZ R4, R199, R24 ;  /* 0x00000018c7047221 */ /* 0x000fe20000010000 */
[----:B-1----:R-:W-:Y:S01]  /*94f0*/  F2FP.PACK_AB R6, R89, R90 ;  /* 0x0000005a5906723e */ /* 0x002fe200000000ff */
[----:B------:R-:W-:Y:S01]  /*9500*/  FADD.FTZ R25, R188, R5 ;  /* 0x00000005bc197221 */ /* 0x000fe20000010000 */
[----:B------:R-:W-:Y:S01]  /*9510*/  F2FP.PACK_AB R5, R83, R88 ;  /* 0x000000585305723e */ /* 0x000fe200000000ff */
[----:B------:R-:W-:Y:S01]  /*9520*/  FADD.FTZ R24, R177, R4 ;  /* 0x00000004b1187221 */ /* 0x000fe20000010000 */
[----:B------:R-:W-:-:S02]  /*9530*/  F2FP.PACK_AB R4, R91, R92 ;  /* 0x0000005c5b04723e */ /* 0x000fc400000000ff */
[----:B------:R-:W-:Y:S01]  /*9540*/  F2FP.PACK_AB R7, R81, R82 ;  /* 0x000000525107723e */ /* 0x000fe200000000ff */
[----:B------:R-:W-:Y:S01]  /*9550*/  FADD.FTZ R2, R187, R2 ;  /* 0x00000002bb027221 */ /* 0x000fe20000010000 */
[----:B------:R-:W-:Y:S01]  /*9560*/  MUFU.EX2 R26, R162 ;  /* 0x000000a2001a7308 */ /* 0x000fe20000000800 */
[----:B------:R-:W-:Y:S01]  /*9570*/  FADD.FTZ R0, R189, R0 ;  /* 0x00000000bd007221 */ /* 0x000fe20000010000 */
[----:B------:R3:W5:Y:S03]  /*9580*/  LDL.LU R218, [R1+0xa0] ;  /* 0x0000a00001da7983 */ /* 0x0007660000300800 */
[C---:B------:R-:W-:Y:S01]  /*9590*/  HMMA.16816.F32 R60, R4.reuse, R20, R60 ;  /* 0x00000014043c723c */ /* 0x040fe2000000183c */
[----:B------:R-:W-:Y:S01]  /*95a0*/  FADD.FTZ R2, R216, R2 ;  /* 0x00000002d8027221 */ /* 0x000fe20000010000 */
[----:B------:R3:W5:Y:S01]  /*95b0*/  LDL.LU R217, [R1+0x9c] ;  /* 0x00009c0001d97983 */ /* 0x0007620000300800 */
[----:B------:R-:W-:Y:S01]  /*95c0*/  FADD.FTZ R0, R135, R0 ;  /* 0x0000000087007221 */ /* 0x000fe20000010000 */
[----:B------:R-:W-:Y:S04]  /*95d0*/  MUFU.EX2 R21, R165 ;  /* 0x000000a500157308 */ /* 0x000fe80000000800 */
[C---:B------:R-:W-:Y:S01]  /*95e0*/  HMMA.16816.F32 R52, R4.reuse, R22, R52 ;  /* 0x000000160434723c */ /* 0x040fe20000001834 */
[----:B------:R-:W-:Y:S01]  /*95f0*/  FADD.FTZ R2, R172, R2 ;  /* 0x00000002ac027221 */ /* 0x000fe20000010000 */
[----:B------:R3:W5:Y:S06]  /*9600*/  LDL.LU R216, [R1+0x98] ;  /* 0x0000980001d87983 */ /* 0x00076c0000300800 */
[C---:B------:R-:W-:Y:S08]  /*9610*/  HMMA.16816.F32 R40, R4.reuse, R16, R40 ;  /* 0x000000100428723c */ /* 0x040ff00000001828 */
[C---:B------:R-:W-:Y:S08]  /*9620*/  HMMA.16816.F32 R36, R4.reuse, R18, R36 ;  /* 0x000000120424723c */ /* 0x040ff00000001824 */
[C---:B------:R-:W-:Y:S08]  /*9630*/  HMMA.16816.F32 R28, R4.reuse, R12, R28 ;  /* 0x0000000c041c723c */ /* 0x040ff0000000181c */
[C---:B------:R-:W-:Y:S08]  /*9640*/  HMMA.16816.F32 R32, R4.reuse, R14, R32 ;  /* 0x0000000e0420723c */ /* 0x040ff00000001820 */
[C---:B------:R-:W-:Y:S08]  /*9650*/  HMMA.16816.F32 R56, R4.reuse, R8, R56 ;  /* 0x000000080438723c */ /* 0x040ff00000001838 */
[----:B------:R-:W-:Y:S01]  /*9660*/  HMMA.16816.F32 R44, R4, R10, R44 ;  /* 0x0000000a042c723c */ /* 0x000fe2000000182c */
[----:B------:R-:W-:Y:S01]  /*9670*/  FADD.FTZ R0, R125, R0 ;  /* 0x000000007d007221 */ /* 0x000fe20000010000 */
[----:B------:R1:W-:Y:S01]  /*9680*/  MUFU.EX2 R23, R163 ;  /* 0x000000a300177308 */ /* 0x0003e20000000800 */
[----:B------:R-:W-:Y:S01]  /*9690*/  FADD.FTZ R2, R138, R2 ;  /* 0x000000028a027221 */ /* 0x000fe20000010000 */
[----:B------:R-:W-:Y:S03]  /*96a0*/  LDSM.16.MT88.4 R12, [R214+0xb800] ;  /* 0x00b80000d60c783b */ /* 0x000fe60000004200 */
[----:B------:R-:W-:Y:S01]  /*96b0*/  FADD.FTZ R5, R230, R25 ;  /* 0x00000019e6057221 */ /* 0x000fe20000010000 */
[----:B------:R3:W5:Y:S01]  /*96c0*/  LDL.LU R135, [R1+0x94] ;  /* 0x0000940001877983 */ /* 0x0007620000300800 */
[----:B------:R-:W-:Y:S01]  /*96d0*/  FADD.FTZ R4, R243, R24 ;  /* 0x00000018f3047221 */ /* 0x000fe20000010000 */
[----:B------:R-:W-:Y:S01]  /*96e0*/  MUFU.EX2 R22, R164 ;  /* 0x000000a400167308 */ /* 0x000fe20000000800 */
[----:B------:R-:W-:-:S02]  /*96f0*/  FADD.FTZ R5, R183, R5 ;  /* 0x00000005b7057221 */ /* 0x000fc40000010000 */
[----:B------:R-:W-:Y:S02]  /*9700*/  FADD.FTZ R4, R181, R4 ;  /* 0x00000004b5047221 */ /* 0x000fe40000010000 */
[----:B------:R-:W-:Y:S02]  /*9710*/  FADD.FTZ R5, R136, R5 ;  /* 0x0000000588057221 */ /* 0x000fe40000010000 */
[----:B------:R-:W-:Y:S01]  /*9720*/  FADD.FTZ R4, R137, R4 ;  /* 0x0000000489047221 */ /* 0x000fe20000010000 */
[----:B------:R-:W-:Y:S01]  /*9730*/  MOV R230, R185 ;  /* 0x000000b900e67202 */ /* 0x000fe20000000f00 */
[----:B------:R-:W-:Y:S01]  /*9740*/  FADD.FTZ R0, R139, R0 ;  /* 0x000000008b007221 */ /* 0x000fe20000010000 */
[----:B------:R-:W2:Y:S01]  /*9750*/  MUFU.EX2 R19, R167 ;  /* 0x000000a700137308 */ /* 0x000ea20000000800 */
[----:B------:R-:W-:Y:S01]  /*9760*/  FADD.FTZ R7, R140, R5 ;  /* 0x000000058c077221 */ /* 0x000fe20000010000 */
[----:B-1----:R-:W1:Y:S01]  /*9770*/  LDSM.16.MT88.4 R160, [R212+0xb800] ;  /* 0x00b80000d4a0783b */ /* 0x002e620000004200 */
[----:B------:R-:W-:-:S02]  /*9780*/  FADD.FTZ R5, R141, R4 ;  /* 0x000000048d057221 */ /* 0x000fc40000010000 */
[----:B------:R-:W-:Y:S02]  /*9790*/  IMAD.MOV.U32 R243, RZ, RZ, R184 ;  /* 0x000000fffff37224 */ /* 0x000fe400078e00b8 */
[----:B------:R-:W-:Y:S01]  /*97a0*/  FADD.FTZ R6, R148, R2 ;  /* 0x0000000294067221 */ /* 0x000fe20000010000 */
[----:B------:R-:W-:Y:S01]  /*97b0*/  MUFU.EX2 R20, R166 ;  /* 0x000000a600147308 */ /* 0x000fe20000000800 */
        /* <DEDUP_REMOVED lines=38> */
[----:B------:R-:W4:Y:S01]  /*9a20*/  MUFU.EX2 R11, R170 ;  /* 0x000000aa000b7308 */ /* 0x000f220000000800 */
[----:B------:R-:W-:Y:S02]  /*9a30*/  FADD.FTZ R2, R112, R2 ;  /* 0x0000000270027221 */ /* 0x000fe40000010000 */
[----:B------:R-:W-:-:S02]  /*9a40*/  FADD.FTZ R4, R88, R4 ;  /* 0x0000000458047221 */ /* 0x000fc40000010000 */
[----:B------:R-:W-:Y:S02]  /*9a50*/  FADD.FTZ R0, R100, R0 ;  /* 0x0000000064007221 */ /* 0x000fe40000010000 */
[----:B------:R-:W-:Y:S01]  /*9a60*/  FADD.FTZ R5, R91, R5 ;  /* 0x000000055b057221 */ /* 0x000fe20000010000 */
[----:B------:R-:W1:Y:S01]  /*9a70*/  MUFU.EX2 R18, R168 ;  /* 0x000000a800127308 */ /* 0x000e620000000800 */
[----:B------:R-:W-:Y:S02]  /*9a80*/  FADD.FTZ R2, R114, R2 ;  /* 0x0000000272027221 */ /* 0x000fe40000010000 */
[----:B------:R-:W-:Y:S02]  /*9a90*/  FADD.FTZ R4, R83, R4 ;  /* 0x0000000453047221 */ /* 0x000fe40000010000 */
[----:B------:R-:W-:-:S03]  /*9aa0*/  FADD.FTZ R0, R95, R0 ;  /* 0x000000005f007221 */ /* 0x000fc60000010000 */
        /* <DEDUP_REMOVED lines=10> */
[----:B------:R-:W-:-:S05]  /*9b50*/  FADD.FTZ R0, R94, R0 ;  /* 0x000000005e007221 */ /* 0x000fca0000010000 */
[----:B------:R-:W3:Y:S01]  /*9b60*/  MUFU.EX2 R16, R178 ;  /* 0x000000b200107308 */ /* 0x000ee20000000800 */
[----:B--2---:R-:W-:Y:S02]  /*9b70*/  FADD.FTZ R5, R19, R5 ;  /* 0x0000000513057221 */ /* 0x004fe40000010000 */
[----:B------:R-:W-:-:S05]  /*9b80*/  FADD.FTZ R2, R80, R2 ;  /* 0x0000000250027221 */ /* 0x000fca0000010000 */
[----:B------:R-:W2:Y:S01]  /*9b90*/  MUFU.EX2 R8, R201 ;  /* 0x000000c900087308 */ /* 0x000ea20000000800 */
[----:B----4-:R-:W-:Y:S02]  /*9ba0*/  FADD.FTZ R4, R11, R4 ;  /* 0x000000040b047221 */ /* 0x010fe40000010000 */
[----:B------:R-:W-:Y:S02]  /*9bb0*/  FADD.FTZ R0, R23, R0 ;  /* 0x0000000017007221 */ /* 0x000fe40000010000 */
[----:B-1----:R-:W-:Y:S02]  /*9bc0*/  FADD.FTZ R5, R18, R5 ;  /* 0x0000000512057221 */ /* 0x002fe40000010000 */
        /* <DEDUP_REMOVED lines=8> */
[----:B------:R-:W-:-:S02]  /*9c50*/  FADD.FTZ R2, R26, R2 ;  /* 0x000000021a027221 */ /* 0x000fc40000010000 */
[----:B--2---:R-:W-:Y:S02]  /*9c60*/  FADD.FTZ R243, R8, R4 ;  /* 0x0000000408f37221 */ /* 0x004fe40000010000 */
        /* <DEDUP_REMOVED lines=30> */
[----:B-1----:R-:W2:Y:S01]  /*9e50*/  LDL.64 R250, [R1+0x30] ;  /* 0x0000300001fa7983 */ /* 0x002ea20000100a00 */
[----:B------:R-:W-:Y:S01]  /*9e60*/  UIADD3 UR14, UR8, -0x2, URZ ;  /* 0xfffffffe080e7890 */ /* 0x000fe2000fffe03f */
[----:B------:R-:W-:Y:S01]  /*9e70*/  IMAD.U32 R0, RZ, RZ, UR4 ;  /* 0x00000004ff007e24 */ /* 0x000fe2000f8e00ff */
[----:B------:R-:W-:-:S04]  /*9e80*/  DEPBAR.LE SB0, 0x0 ;  /* 0x000080000000791a */ /* 0x000fc80000000000 */
[----:B------:R-:W-:Y:S01]  /*9e90*/  USHF.R.S32.HI UR6, URZ, 0x1f, UR14 ;  /* 0x0000001f3f067899 */ /* 0x000fe2000801140e */
[----:B------:R-:W-:Y:S01]  /*9ea0*/  IMAD.U32 R4, RZ, RZ, UR14 ;  /* 0x0000000eff047e24 */ /* 0x000fe2000f8e00ff */
[----:B------:R-:W-:-:S04]  /*9eb0*/  UIMAD UR7, UR5, UR14, URZ ;  /* 0x0000000e050772a4 */ /* 0x000fc8000f8e023f */
[----:B------:R-:W-:Y:S02]  /*9ec0*/  UIMAD UR6, UR6, UR15, UR7 ;  /* 0x0000000f060672a4 */ /* 0x000fe4000f8e0207 */
[----:B------:R-:W-:Y:S02]  /*9ed0*/  USHF.L.U32 UR7, UR4, 0x5, URZ ;  /* 0x0000000504077899 */ /* 0x000fe4000800063f */
[----:B------:R-:W-:-:S04]  /*9ee0*/  UIADD3 UR4, UR8, -0x2, URZ ;  /* 0xfffffffe08047890 */ /* 0x000fc8000fffe03f */
[----:B------:R-:W-:Y:S01]  /*9ef0*/  UISETP.GT.AND UP0, UPT, UR4, UR9, UPT ;  /* 0x000000090400728c */ /* 0x000fe2000bf04270 */
[----:B------:R-:W-:Y:S01]  /*9f00*/  BAR.SYNC.DEFER_BLOCKING 0x0 ;  /* 0x0000000000007b1d */ /* 0x000fe20000010000 */
[----:B--2---:R-:W-:-:S04]  /*9f10*/  IMAD.WIDE.U32 R4, R4, UR15, R250 ;  /* 0x0000000f04047c25 */ /* 0x004fc8000f8e00fa */
[----:B------:R-:W-:Y:S01]  /*9f20*/  IMAD.MOV.U32 R251, RZ, RZ, c[0x0][0x1a4] ;  /* 0x00006900fffb7624 */ /* 0x000fe200078e00ff */
[----:B------:R-:W-:Y:S02]  /*9f30*/  IADD3 R2, R5, UR6, RZ ;  /* 0x0000000605027c10 */ /* 0x000fe4000fffe0ff */
[----:B------:R-:W-:Y:S02]  /*9f40*/  LEA R6, P0, R4, c[0x0][0x170], 0x1 ;  /* 0x00005c0004067a11 */ /* 0x000fe400078008ff */
[----:B------:R-:W-:Y:S02]  /*9f50*/  SHF.L.U64.HI R0, R0, 0x5, R251 ;  /* 0x0000000500007819 */ /* 0x000fe400000102fb */
        /* <DEDUP_REMOVED lines=26> */
[----:B-----5:R-:W-:Y:S04]  /*a100*/  LDSM.16.M88.4 R16, [R218] ;  /* 0x00000000da10783b */ /* 0x020fe80000000200 */
[----:B------:R-:W2:Y:S04]  /*a110*/  LDSM.16.M88.4 R40, [R135+0x4800] ;  /* 0x004800008728783b */ /* 0x000ea80000000200 */
[----:B---3--:R-:W3:Y:S04]  /*a120*/  LDSM.16.M88.4 R12, [R218+0x2000] ;  /* 0x00200000da0c783b */ /* 0x008ee80000000200 */
[----:B------:R-:W3:Y:S04]  /*a130*/  LDSM.16.M88.4 R48, [R135+0x4000] ;  /* 0x004000008730783b */ /* 0x000ee80000000200 */
[----:B----4-:R-:W-:Y:S04]  /*a140*/  LDSM.16.M88.4 R8, [R221] ;  /* 0x00000000dd08783b */ /* 0x010fe80000000200 */
[----:B------:R-:W4:Y:S04]  /*a150*/  LDSM.16.M88.4 R24, [R217+0x4800] ;  /* 0x00480000d918783b */ /* 0x000f280000000200 */
[----:B-1----:R-:W1:Y:S04]  /*a160*/  LDSM.16.M88.4 R4, [R221+0x2000] ;  /* 0x00200000dd04783b */ /* 0x002e680000000200 */
[----:B------:R-:W1:Y:S04]  /*a170*/  LDSM.16.M88.4 R32, [R217+0x4000] ;  /* 0x00400000d920783b */ /* 0x000e680000000200 */
[----:B------:R-:W1:Y:S04]  /*a180*/  LDSM.16.M88.4 R64, [R135+0x7000] ;  /* 0x007000008740783b */ /* 0x000e680000000200 */
[----:B------:R-:W1:Y:S04]  /*a190*/  LDSM.16.M88.4 R60, [R135+0x7800] ;  /* 0x00780000873c783b */ /* 0x000e680000000200 */
[----:B------:R-:W1:Y:S01]  /*a1a0*/  LDSM.16.M88.4 R80, [R135+0x5800] ;  /* 0x005800008750783b */ /* 0x000e620000000200 */
[-C--:B--2---:R-:W-:Y:S03]  /*a1b0*/  HMMA.16816.F32 R20, R16, R40.reuse, RZ ;  /* 0x000000281014723c */ /* 0x084fe600000018ff */
[----:B------:R-:W2:Y:S04]  /*a1c0*/  LDSM.16.M88.4 R72, [R135+0x6800] ;  /* 0x006800008748783b */ /* 0x000ea80000000200 */
[----:B------:R-:W2:Y:S01]  /*a1d0*/  LDSM.16.M88.4 R76, [R135+0x6000] ;  /* 0x00600000874c783b */ /* 0x000ea20000000200 */
[C---:B---3--:R-:W-:Y:S03]  /*a1e0*/  HMMA.16816.F32 R36, R12.reuse, R40, RZ ;  /* 0x000000280c24723c */ /* 0x048fe600000018ff */
[----:B------:R-:W-:Y:S04]  /*a1f0*/  LDSM.16.M88.4 R84, [R135+0x5000] ;  /* 0x005000008754783b */ /* 0x000fe80000000200 */
[----:B------:R-:W-:Y:S01]  /*a200*/  LDSM.16.M88.4 R56, [R217+0x5000] ;  /* 0x00500000d938783b */ /* 0x000fe20000000200 */
[----:B------:R-:W-:Y:S03]  /*a210*/  HMMA.16816.F32 R28, R12, R48, RZ ;  /* 0x000000300c1c723c */ /* 0x000fe600000018ff */
[----:B------:R-:W0:Y:S05]  /*a220*/  LDGDEPBAR ;  /* 0x00000000000079af */ /* 0x000e2a0000000000 */
[-C--:B----4-:R-:W-:Y:S08]  /*a230*/  HMMA.16816.F32 R52, R8, R24.reuse, R20 ;  /* 0x000000180834723c */ /* 0x090ff00000001814 */
[----:B-1----:R-:W-:Y:S01]  /*a240*/  HMMA.16816.F32 R20, R4, R24, R36 ;  /* 0x000000180414723c */ /* 0x002fe20000001824 */
[----:B------:R-:W-:Y:S07]  /*a250*/  LDSM.16.M88.4 R36, [R217+0x6800] ;  /* 0x00680000d924783b */ /* 0x000fee0000000200 */
[----:B------:R-:W-:Y:S08]  /*a260*/  HMMA.16816.F32 R44, R16, R48, RZ ;  /* 0x00000030102c723c */ /* 0x000ff000000018ff */
[----:B------:R-:W-:Y:S01]  /*a270*/  HMMA.16816.F32 R204, R4, R32, R28 ;  /* 0x0000002004cc723c */ /* 0x000fe2000000181c */
[----:B------:R-:W1:Y:S01]  /*a280*/  LDSM.16.M88.4 R28, [R217+0x7000] ;  /* 0x00700000d91c783b */ /* 0x000e620000000200 */
        /* <DEDUP_REMOVED lines=8> */
[----:B------:R-:W3:Y:S01]  /*a310*/  LDSM.16.M88.4 R20, [R217+0x7800] ;  /* 0x00780000d914783b */ /* 0x000ee20000000200 */
[----:B------:R-:W-:Y:S01]  /*a320*/  HMMA.16816.F32 R88, R12, R60, RZ ;  /* 0x0000003c0c58723c */ /* 0x000fe200000018ff */
[----:B------:R-:W-:Y:S02]  /*a330*/  IMAD.MOV.U32 R48, RZ, RZ, R52 ;  /* 0x000000ffff307224 */ /* 0x000fe400078e0034 */
[----:B------:R-:W4:Y:S05]  /*a340*/  LDSM.16.M88.4 R52, [R217+0x5800] ;  /* 0x00580000d934783b */ /* 0x000f2a0000000200 */
[----:B------:R-:W-:Y:S01]  /*a350*/  HMMA.16816.F32 R244, R8, R32, R44 ;  /* 0x0000002008f4723c */ /* 0x000fe2000000182c */
[----:B------:R-:W1:Y:S07]  /*a360*/  LDSM.16.M88.4 R44, [R217+0x6000] ;  /* 0x00600000d92c783b */ /* 0x000e6e0000000200 */
[C---:B------:R-:W-:Y:S08]  /*a370*/  HMMA.16816.F32 R124, R16.reuse, R80, RZ ;  /* 0x00000050107c723c */ /* 0x040ff000000018ff */
[-C--:B--2---:R-:W-:Y:S08]  /*a380*/  HMMA.16816.F32 R108, R16, R72.reuse, RZ ;  /* 0x00000048106c723c */ /* 0x084ff000000018ff */
[----:B------:R-:W-:Y:S08]  /*a390*/  HMMA.16816.F32 R104, R12, R72, RZ ;  /* 0x000000480c68723c */ /* 0x000ff000000018ff */
[----:B------:R-:W-:Y:S08]  /*a3a0*/  HMMA.16816.F32 R116, R16, R76, RZ ;  /* 0x0000004c1074723c */ /* 0x000ff000000018ff */
[----:B------:R-:W-:Y:S08]  /*a3b0*/  HMMA.16816.F32 R96, R12, R64, RZ ;  /* 0x000000400c60723c */ /* 0x000ff000000018ff */
[----:B-1----:R-:W-:Y:S08]  /*a3c0*/  HMMA.16816.F32 R100, R8, R28, R100 ;  /* 0x0000001c0864723c */ /* 0x002ff00000001864 */
[----:B------:R-:W-:Y:S08]  /*a3d0*/  HMMA.16816.F32 R92, R16, R60, RZ ;  /* 0x0000003c105c723c */ /* 0x000ff000000018ff */
[----:B---3--:R-:W-:Y:S08]  /*a3e0*/  HMMA.16816.F32 R88, R4, R20, R88 ;  /* 0x000000140458723c */ /* 0x008ff00000001858 */
[----:B------:R-:W-:Y:S01]  /*a3f0*/  HMMA.16816.F32 R200, R16, R84, RZ ;  /* 0x0000005410c8723c */ /* 0x000fe200000018ff */
[----:B------:R-:W-:-:S02]  /*a400*/  IMAD.MOV.U32 R73, RZ, RZ, R101 ;  /* 0x000000ffff497224 */ /* 0x000fc400078e0065 */
[----:B------:R-:W-:Y:S02]  /*a410*/  IMAD.MOV.U32 R72, RZ, RZ, R102 ;  /* 0x000000ffff487224 */ /* 0x000fe400078e0066 */
[----:B------:R-:W-:-:S03]  /*a420*/  IMAD.MOV.U32 R33, RZ, RZ, R100 ;  /* 0x000000ffff217224 */ /* 0x000fc600078e0064 */
[----:B------:R-:W-:Y:S08]  /*a430*/  HMMA.16816.F32 R112, R12, R76, RZ ;  /* 0x0000004c0c70723c */ /* 0x000ff000000018ff */
[----:B----4-:R-:W-:Y:S01]  /*a440*/  HMMA.16816.F32 R124, R8, R52, R124 ;  /* 0x00000034087c723c */ /* 0x010fe2000000187c */
[----:B------:R-:W-:Y:S02]  /*a450*/  IMAD.MOV.U32 R61, RZ, RZ, R90 ;  /* 0x000000ffff3d7224 */ /* 0x000fe400078e005a */
[----:B------:R-:W-:-:S05]  /*a460*/  IMAD.MOV.U32 R60, RZ, RZ, R91 ;  /* 0x000000ffff3c7224 */ /* 0x000fca00078e005b */
[----:B------:R-:W-:Y:S07]  /*a470*/  HMMA.16816.F32 R128, R12, R84, RZ ;  /* 0x000000540c80723c */ /* 0x000fee00000018ff */
[----:B------:R-:W-:Y:S01]  /*a480*/  IMAD.MOV.U32 R84, RZ, RZ, R209 ;  /* 0x000000ffff547224 */ /* 0x000fe200078e00d1 */
[----:B------:R-:W-:Y:S01]  /*a490*/  HMMA.16816.F32 R108, R8, R36, R108 ;  /* 0x00000024086c723c */ /* 0x000fe2000000186c */
[----:B------:R-:W-:-:S07]  /*a4a0*/  IMAD.MOV.U32 R85, RZ, RZ, R208 ;  /* 0x000000ffff557224 */ /* 0x000fce00078e00d0 */
[----:B------:R-:W-:Y:S07]  /*a4b0*/  HMMA.16816.F32 R104, R4, R36, R104 ;  /* 0x000000240468723c */ /* 0x000fee0000001868 */
[----:B------:R-:W-:Y:S01]  /*a4c0*/  IMAD.MOV.U32 R36, RZ, RZ, R103 ;  /* 0x000000ffff247224 */ /* 0x000fe200078e0067 */
[----:B------:R-:W-:Y:S01]  /*a4d0*/  HMMA.16816.F32 R116, R8, R44, R116 ;  /* 0x0000002c0874723c */ /* 0x000fe20000001874 */
[----:B------:R-:W-:-:S07]  /*a4e0*/  IMAD.MOV.U32 R37, RZ, RZ, R48 ;  /* 0x000000ffff257224 */ /* 0x000fce00078e0030 */
[----:B------:R-:W-:Y:S01]  /*a4f0*/  HMMA.16816.F32 R96, R4, R28, R96 ;  /* 0x0000001c0460723c */ /* 0x000fe20000001860 */
[----:B------:R-:W-:Y:S02]  /*a500*/  IMAD.MOV.U32 R231, RZ, RZ, R108 ;  /* 0x000000ffffe77224 */ /* 0x000fe400078e006c */
[----:B------:R-:W-:Y:S02]  /*a510*/  IMAD.MOV.U32 R230, RZ, RZ, R109 ;  /* 0x000000ffffe67224 */ /* 0x000fe400078e006d */
[----:B------:R-:W-:Y:S02]  /*a520*/  IMAD.MOV.U32 R132, RZ, RZ, R110 ;  /* 0x000000ffff847224 */ /* 0x000fe400078e006e */
[----:B------:R-:W-:Y:S01]  /*a530*/  IMAD.MOV.U32 R71, RZ, RZ, R111 ;  /* 0x000000ffff477224 */ /* 0x000fe200078e006f */
[----:B------:R-:W-:Y:S01]  /*a540*/  HMMA.16816.F32 R92, R8, R20, R92 ;  /* 0x00000014085c723c */ /* 0x000fe2000000185c */
[----:B------:R-:W-:Y:S02]  /*a550*/  IMAD.MOV.U32 R77, RZ, RZ, R105 ;  /* 0x000000ffff4d7224 */ /* 0x000fe400078e0069 */
[----:B------:R-:W-:-:S04]  /*a560*/  IMAD.MOV.U32 R76, RZ, RZ, R106 ;  /* 0x000000ffff4c7224 */ /* 0x000fc800078e006a */
[----:B------:R-:W-:Y:S01]  /*a570*/  IMAD.MOV.U32 R21, RZ, RZ, R89 ;  /* 0x000000ffff157224 */ /* 0x000fe200078e0059 */
[C---:B------:R-:W-:Y:S01]  /*a580*/  HMMA.16816.F32 R100, R12.reuse, R82, RZ ;  /* 0x000000520c64723c */ /* 0x040fe200000018ff */
[----:B------:R-:W-:Y:S02]  /*a590*/  IMAD.MOV.U32 R20, RZ, RZ, R88 ;  /* 0x000000ffff147224 */ /* 0x000fe400078e0058 */
[----:B------:R-:W-:Y:S02]  /*a5a0*/  IMAD.MOV.U32 R65, RZ, RZ, R116 ;  /* 0x000000ffff417224 */ /* 0x000fe400078e0074 */
[----:B------:R-:W-:Y:S02]  /*a5b0*/  IMAD.MOV.U32 R41, RZ, RZ, R118 ;  /* 0x000000ffff297224 */ /* 0x000fe400078e0076 */
[----:B------:R-:W-:Y:S01]  /*a5c0*/  IMAD.MOV.U32 R40, RZ, RZ, R119 ;  /* 0x000000ffff287224 */ /* 0x000fe200078e0077 */
[----:B------:R-:W-:Y:S01]  /*a5d0*/  HMMA.16816.F32 R88, R12, R66, RZ ;  /* 0x000000420c58723c */ /* 0x000fe200000018ff */
[----:B------:R-:W-:-:S02]  /*a5e0*/  IMAD.MOV.U32 R32, RZ, RZ, R96 ;  /* 0x000000ffff207224 */ /* 0x000fc400078e0060 */
[----:B------:R-:W-:Y:S02]  /*a5f0*/  IMAD.MOV.U32 R29, RZ, RZ, R97 ;  /* 0x000000ffff1d7224 */ /* 0x000fe400078e0061 */
[----:B------:R-:W-:-:S03]  /*a600*/  IMAD.MOV.U32 R28, RZ, RZ, R98 ;  /* 0x000000ffff1c7224 */ /* 0x000fc600078e0062 */
[----:B------:R-:W-:Y:S01]  /*a610*/  HMMA.16816.F32 R248, R8, R56, R200 ;  /* 0x0000003808f8723c */ /* 0x000fe200000018c8 */
[----:B------:R-:W-:Y:S02]  /*a620*/  IMAD.MOV.U32 R134, RZ, RZ, R92 ;  /* 0x000000ffff867224 */ /* 0x000fe400078e005c */
[----:B------:R-:W-:Y:S02]  /*a630*/  IMAD.MOV.U32 R133, RZ, RZ, R93 ;  /* 0x000000ffff857224 */ /* 0x000fe400078e005d */
[----:B------:R-:W-:Y:S02]  /*a640*/  IMAD.MOV.U32 R2, RZ, RZ, R94 ;  /* 0x000000ffff027224 */ /* 0x000fe400078e005e */
[----:B------:R-:W-:Y:S01]  /*a650*/  IMAD.MOV.U32 R203, RZ, RZ, R125 ;  /* 0x000000ffffcb7224 */ /* 0x000fe200078e007d */
[----:B------:R-:W-:Y:S01]  /*a660*/  HMMA.16816.F32 R112, R4, R44, R112 ;  /* 0x0000002c0470723c */ /* 0x000fe20000001870 */
[----:B------:R-:W-:Y:S02]  /*a670*/  IMAD.MOV.U32 R202, RZ, RZ, R126 ;  /* 0x000000ffffca7224 */ /* 0x000fe400078e007e */
[----:B------:R-:W-:-:S02]  /*a680*/  IMAD.MOV.U32 R201, RZ, RZ, R127 ;  /* 0x000000ffffc97224 */ /* 0x000fc400078e007f */
[----:B------:R-:W-:Y:S02]  /*a690*/  IMAD.MOV.U32 R200, RZ, RZ, R124 ;  /* 0x000000ffffc87224 */ /* 0x000fe400078e007c */
[----:B------:R-:W-:Y:S01]  /*a6a0*/  IMAD.MOV.U32 R44, RZ, RZ, R99 ;  /* 0x000000ffff2c7224 */ /* 0x000fe200078e0063 */
[----:B------:R-:W-:Y:S01]  /*a6b0*/  HMMA.16816.F32 R128, R4, R56, R128 ;  /* 0x000000380480723c */ /* 0x000fe20000001880 */
[----:B------:R-:W-:-:S06]  /*a6c0*/  IMAD.MOV.U32 R0, RZ, RZ, R95 ;  /* 0x000000ffff007224 */ /* 0x000fcc00078e005f */
[----:B------:R-:W-:Y:S01]  /*a6d0*/  IMAD.MOV.U32 R56, RZ, RZ, R117 ;  /* 0x000000ffff387224 */ /* 0x000fe200078e0075 */
[C---:B------:R-:W-:Y:S07]  /*a6e0*/  HMMA.16816.F32 R120, R12.reuse, R80, RZ ;  /* 0x000000500c78723c */ /* 0x040fee00000018ff */
[----:B------:R-:W-:Y:S01]  /*a6f0*/  IMAD.MOV.U32 R80, RZ, RZ, R211 ;  /* 0x000000ffff507224 */ /* 0x000fe200078e00d3 */
[----:B------:R-:W-:Y:S01]  /*a700*/  HMMA.16816.F32 R96, R12, R78, RZ ;  /* 0x0000004e0c60723c */ /* 0x000fe200000018ff */
[----:B------:R-:W-:-:S02]  /*a710*/  IMAD.MOV.U32 R64, RZ, RZ, R114 ;  /* 0x000000ffff407224 */ /* 0x000fc400078e0072 */
[----:B------:R-:W-:Y:S02]  /*a720*/  IMAD.MOV.U32 R45, RZ, RZ, R113 ;  /* 0x000000ffff2d7224 */ /* 0x000fe400078e0071 */
[----:B------:R-:W-:Y:S02]  /*a730*/  IMAD.MOV.U32 R81, RZ, RZ, R210 ;  /* 0x000000ffff517224 */ /* 0x000fe400078e00d2 */
[----:B------:R-:W-:Y:S01]  /*a740*/  IMAD.MOV.U32 R57, RZ, RZ, R112 ;  /* 0x000000ffff397224 */ /* 0x000fe200078e0070 */
[----:B------:R-:W-:Y:S01]  /*a750*/  HMMA.16816.F32 R116, R4, R54, R100 ;  /* 0x000000360474723c */ /* 0x000fe20000001864 */
[----:B------:R-:W-:-:S06]  /*a760*/  IMAD.MOV.U32 R232, RZ, RZ, R115 ;  /* 0x000000ffffe87224 */ /* 0x000fcc00078e0073 */
[----:B------:R-:W-:Y:S01]  /*a770*/  IMAD.MOV.U32 R101, RZ, RZ, R203 ;  /* 0x000000ffff657224 */ /* 0x000fe200078e00cb */
[----:B------:R-:W-:Y:S01]  /*a780*/  HMMA.16816.F32 R108, R12, R42, RZ ;  /* 0x0000002a0c6c723c */ /* 0x000fe200000018ff */
[----:B------:R-:W-:Y:S02]  /*a790*/  IMAD.MOV.U32 R102, RZ, RZ, R202 ;  /* 0x000000ffff667224 */ /* 0x000fe400078e00ca */
[----:B------:R-:W-:Y:S02]  /*a7a0*/  IMAD.MOV.U32 R103, RZ, RZ, R201 ;  /* 0x000000ffff677224 */ /* 0x000fe400078e00c9 */
[----:B------:R-:W-:-:S03]  /*a7b0*/  IMAD.MOV.U32 R100, RZ, RZ, R200 ;  /* 0x000000ffff647224 */ /* 0x000fc600078e00c8 */
[C---:B------:R-:W-:Y:S07]  /*a7c0*/  HMMA.16816.F32 R200, R4.reuse, R30, R88 ;  /* 0x0000001e04c8723c */ /* 0x040fee0000001858 */
[----:B------:R-:W-:Y:S01]  /*a7d0*/  IMAD.MOV.U32 R90, RZ, RZ, R41 ;  /* 0x000000ffff5a7224 */ /* 0x000fe200078e0029 */
[----:B------:R-:W-:Y:S01]  /*a7e0*/  HMMA.16816.F32 R124, R4, R52, R120 ;  /* 0x00000034047c723c */ /* 0x000fe20000001878 */
[----:B------:R-:W-:-:S06]  /*a7f0*/  IMAD.MOV.U32 R91, RZ, RZ, R40 ;  /* 0x000000ffff5b7224 */ /* 0x000fcc00078e0028 */
[----:B------:R-:W-:Y:S01]  /*a800*/  IMAD.MOV.U32 R53, RZ, RZ, R107 ;  /* 0x000000ffff357224 */ /* 0x000fe200078e006b */
[----:B------:R-:W-:Y:S01]  /*a810*/  HMMA.16816.F32 R40, R16, R42, RZ ;  /* 0x0000002a1028723c */ /* 0x000fe200000018ff */
[----:B------:R-:W-:-:S07]  /*a820*/  IMAD.MOV.U32 R52, RZ, RZ, R104 ;  /* 0x000000ffff347224 */ /* 0x000fce00078e0068 */
[----:B------:R-:W-:Y:S07]  /*a830*/  HMMA.16816.F32 R120, R4, R46, R96 ;  /* 0x0000002e0478723c */ /* 0x000fee0000001860 */
[----:B------:R-:W-:Y:S01]  /*a840*/  IMAD.MOV.U32 R97, RZ, RZ, R64 ;  /* 0x000000ffff617224 */ /* 0x000fe200078e0040 */
[----:B------:R-:W-:Y:S01]  /*a850*/  HMMA.16816.F32 R104, R12, R86, RZ ;  /* 0x000000560c68723c */ /* 0x000fe200000018ff */
[----:B------:R-:W-:Y:S02]  /*a860*/  IMAD.MOV.U32 R99, RZ, RZ, R45 ;  /* 0x000000ffff637224 */ /* 0x000fe400078e002d */
[----:B------:R-:W-:-:S02]  /*a870*/  IMAD.MOV.U32 R45, RZ, RZ, R84 ;  /* 0x000000ffff2d7224 */ /* 0x000fc400078e0054 */
[----:B------:R-:W-:Y:S02]  /*a880*/  IMAD.MOV.U32 R64, RZ, RZ, R85 ;  /* 0x000000ffff407224 */ /* 0x000fe400078e0055 */
[----:B------:R-:W-:Y:S01]  /*a890*/  IMAD.MOV.U32 R96, RZ, RZ, R65 ;  /* 0x000000ffff607224 */ /* 0x000fe200078e0041 */
[----:B------:R-:W-:Y:S01]  /*a8a0*/  HMMA.16816.F32 R92, R12, R74, RZ ;  /* 0x0000004a0c5c723c */ /* 0x000fe200000018ff */
[----:B------:R-:W-:Y:S02]  /*a8b0*/  IMAD.MOV.U32 R98, RZ, RZ, R57 ;  /* 0x000000ffff627224 */ /* 0x000fe400078e0039 */
[----:B------:R-:W-:-:S05]  /*a8c0*/  IMAD.MOV.U32 R65, RZ, RZ, R49 ;  /* 0x000000ffff417224 */ /* 0x000fca00078e0031 */
[----:B------:R-:W-:Y:S08]  /*a8d0*/  HMMA.16816.F32 R84, R16, R86, RZ ;  /* 0x000000561054723c */ /* 0x000ff000000018ff */
[-C--:B------:R-:W-:Y:S08]  /*a8e0*/  HMMA.16816.F32 R108, R4, R26.reuse, R108 ;  /* 0x0000001a046c723c */ /* 0x080ff0000000186c */
[----:B------:R-:W-:Y:S07]  /*a8f0*/  HMMA.16816.F32 R40, R8, R26, R40 ;  /* 0x0000001a0828723c */ /* 0x000fee0000001828 */
[----:B------:R-:W-:Y:S01]  /*a900*/  IMAD.MOV.U32 R26, RZ, RZ, R80 ;  /* 0x000000ffff1a7224 */ /* 0x000fe200078e0050 */
[----:B------:R-:W-:Y:S01]  /*a910*/  HMMA.16816.F32 R104, R4, R58, R104 ;  /* 0x0000003a0468723c */ /* 0x000fe20000001868 */
[----:B------:R-:W-:-:S07]  /*a920*/  IMAD.MOV.U32 R27, RZ, RZ, R81 ;  /* 0x000000ffff1b7224 */ /* 0x000fce00078e0051 */
[----:B------:R-:W-:Y:S08]  /*a930*/  HMMA.16816.F32 R80, R16, R82, RZ ;  /* 0x000000521050723c */ /* 0x000ff000000018ff */
[----:B------:R-:W-:Y:S07]  /*a940*/  HMMA.16816.F32 R208, R4, R38, R92 ;  /* 0x0000002604d0723c */ /* 0x000fee000000185c */
[----:B------:R-:W-:Y:S01]  /*a950*/  IMAD.MOV.U32 R94, RZ, RZ, R99 ;  /* 0x000000ffff5e7224 */ /* 0x000fe200078e0063 */
[----:B------:R-:W-:Y:S01]  /*a960*/  HMMA.16816.F32 R84, R8, R58, R84 ;  /* 0x0000003a0854723c */ /* 0x000fe20000001854 */
        /* <DEDUP_REMOVED lines=9> */
[----:B------:R-:W-:Y:S01]  /*aa00*/  HMMA.16816.F32 R52, R8, R54, R80 ;  /* 0x000000360834723c */ /* 0x000fe20000001850 */
[----:B------:R-:W-:Y:S02]  /*aa10*/  IMAD.MOV.U32 R98, RZ, RZ, R76 ;  /* 0x000000ffff627224 */ /* 0x000fe400078e004c */
[----:B------:R-:W-:-:S04]  /*aa20*/  IMAD.MOV.U32 R92, RZ, RZ, R21 ;  /* 0x000000ffff5c7224 */ /* 0x000fc800078e0015 */
[----:B------:R-:W-:Y:S01]  /*aa30*/  IMAD.MOV.U32 R80, RZ, RZ, R73 ;  /* 0x000000ffff507224 */ /* 0x000fe200078e0049 */
[----:B------:R-:W-:Y:S01]  /*aa40*/  HMMA.16816.F32 R12, R12, R62, RZ ;  /* 0x0000003e0c0c723c */ /* 0x000fe200000018ff */
[----:B------:R-:W-:Y:S02]  /*aa50*/  IMAD.MOV.U32 R81, RZ, RZ, R72 ;  /* 0x000000ffff517224 */ /* 0x000fe400078e0048 */
[----:B------:R-:W-:Y:S02]  /*aa60*/  IMAD.MOV.U32 R82, RZ, RZ, R36 ;  /* 0x000000ffff527224 */ /* 0x000fe400078e0024 */
[----:B------:R-:W-:Y:S02]  /*aa70*/  IMAD.MOV.U32 R36, RZ, RZ, R37 ;  /* 0x000000ffff247224 */ /* 0x000fe400078e0025 */
[----:B------:R-:W-:Y:S01]  /*aa80*/  IMAD.MOV.U32 R37, RZ, RZ, R45 ;  /* 0x000000ffff257224 */ /* 0x000fe200078e002d */
[----:B------:R-:W-:Y:S01]  /*aa90*/  HMMA.16816.F32 R72, R16, R74, RZ ;  /* 0x0000004a1048723c */ /* 0x000fe200000018ff */
[----:B------:R-:W-:-:S07]  /*aaa0*/  IMAD.MOV.U32 R83, RZ, RZ, R20 ;  /* 0x000000ffff537224 */ /* 0x000fce00078e0014 */
[----:B------:R-:W-:Y:S08]  /*aab0*/  HMMA.16816.F32 R48, R16, R50, RZ ;  /* 0x000000321030723c */ /* 0x000ff000000018ff */
[----:B------:R-:W-:Y:S08]  /*aac0*/  HMMA.16816.F32 R12, R4, R22, R12 ;  /* 0x00000016040c723c */ /* 0x000ff0000000180c */
[----:B------:R-:W-:Y:S07]  /*aad0*/  HMMA.16816.F32 R72, R8, R38, R72 ;  /* 0x000000260848723c */ /* 0x000fee0000001848 */
[----:B------:R-:W-:Y:S01]  /*aae0*/  IMAD.MOV.U32 R38, RZ, RZ, R64 ;  /* 0x000000ffff267224 */ /* 0x000fe200078e0040 */
[----:B------:R-:W-:Y:S01]  /*aaf0*/  HMMA.16816.F32 R76, R16, R78, RZ ;  /* 0x0000004e104c723c */ /* 0x000fe200000018ff */
[----:B------:R-:W-:-:S07]  /*ab00*/  IMAD.MOV.U32 R39, RZ, RZ, R65 ;  /* 0x000000ffff277224 */ /* 0x000fce00078e0041 */
[C---:B------:R-:W-:Y:S01]  /*ab10*/  HMMA.16816.F32 R64, R16.reuse, R66, RZ ;  /* 0x000000421040723c */ /* 0x040fe200000018ff */
[----:B------:R-:W-:Y:S02]  /*ab20*/  IMAD.MOV.U32 R56, RZ, RZ, R12 ;  /* 0x000000ffff387224 */ /* 0x000fe400078e000c */
[----:B------:R-:W-:Y:S02]  /*ab30*/  IMAD.MOV.U32 R57, RZ, RZ, R13 ;  /* 0x000000ffff397224 */ /* 0x000fe400078e000d */
[----:B------:R-:W-:Y:S02]  /*ab40*/  IMAD.MOV.U32 R89, RZ, RZ, R14 ;  /* 0x000000ffff597224 */ /* 0x000fe400078e000e */
[----:B------:R-:W-:Y:S01]  /*ab50*/  IMAD.MOV.U32 R88, RZ, RZ, R15 ;  /* 0x000000ffff587224 */ /* 0x000fe200078e000f */
[----:B------:R-:W-:Y:S01]  /*ab60*/  HMMA.16816.F32 R16, R16, R62, RZ ;  /* 0x0000003e1010723c */ /* 0x000fe200000018ff */
[----:B------:R-:W-:Y:S06]  /*ab70*/  LDSM.16.M88.4 R12, [R222] ;  /* 0x00000000de0c783b */ /* 0x000fec0000000200 */
[----:B------:R-:W-:Y:S01]  /*ab80*/  IMAD.MOV.U32 R62, RZ, RZ, R44 ;  /* 0x000000ffff3e7224 */ /* 0x000fe200078e002c */
[----:B------:R-:W-:Y:S01]  /*ab90*/  HMMA.16816.F32 R112, R4, R34, R112 ;  /* 0x000000220470723c */ /* 0x000fe20000001870 */
[----:B------:R-:W1:Y:S01]  /*aba0*/  LDSM.16.M88.4 R4, [R219+0x2000] ;  /* 0x00200000db04783b */ /* 0x000e620000000200 */
[----:B------:R-:W-:-:S06]  /*abb0*/  IMAD.MOV.U32 R63, RZ, RZ, R33 ;  /* 0x000000ffff3f7224 */ /* 0x000fcc00078e0021 */
[C---:B------:R-:W-:Y:S08]  /*abc0*/  HMMA.16816.F32 R48, R8.reuse, R34, R48 ;  /* 0x000000220830723c */ /* 0x040ff00000001830 */
[C---:B------:R-:W-:Y:S08]  /*abd0*/  HMMA.16816.F32 R76, R8.reuse, R46, R76 ;  /* 0x0000002e084c723c */ /* 0x040ff0000000184c */
[C---:B------:R-:W-:Y:S08]  /*abe0*/  HMMA.16816.F32 R64, R8.reuse, R30, R64 ;  /* 0x0000001e0840723c */ /* 0x040ff00000001840 */
[----:B------:R-:W-:Y:S01]  /*abf0*/  HMMA.16816.F32 R16, R8, R22, R16 ;  /* 0x000000160810723c */ /* 0x000fe20000001810 */
[----:B------:R-:W2:Y:S07]  /*ac00*/  LDSM.16.M88.4 R8, [R219] ;  /* 0x00000000db08783b */ /* 0x000eae0000000200 */
[----:B-1----:R-:W-:Y:S07]  /*ac10*/  HMMA.16816.F32 R44, R4, R12, R204 ;  /* 0x0000000c042c723c */ /* 0x002fee00000018cc */
[----:B------:R-:W-:-:S02]  /*ac20*/  IMAD.MOV.U32 R205, RZ, RZ, R32 ;  /* 0x000000ffffcd7224 */ /* 0x000fc400078e0020 */
[----:B------:R-:W-:Y:S02]  /*ac30*/  IMAD.MOV.U32 R206, RZ, RZ, R29 ;  /* 0x000000ffffce7224 */ /* 0x000fe400078e001d */
[----:B------:R-:W-:Y:S02]  /*ac40*/  IMAD.MOV.U32 R207, RZ, RZ, R28 ;  /* 0x000000ffffcf7224 */ /* 0x000fe400078e001c */
[----:B------:R-:W-:Y:S01]  /*ac50*/  HMMA.16816.F32 R28, R4, R14, R112 ;  /* 0x0000000e041c723c */ /* 0x000fe20000001870 */
[----:B------:R-:W-:Y:S02]  /*ac60*/  IMAD.MOV.U32 R204, RZ, RZ, R205 ;  /* 0x000000ffffcc7224 */ /* 0x000fe400078e00cd */
[----:B------:R-:W-:Y:S02]  /*ac70*/  IMAD.MOV.U32 R205, RZ, RZ, R206 ;  /* 0x000000ffffcd7224 */ /* 0x000fe400078e00ce */
[----:B------:R-:W-:Y:S02]  /*ac80*/  IMAD.MOV.U32 R206, RZ, RZ, R207 ;  /* 0x000000ffffce7224 */ /* 0x000fe400078e00cf */
[----:B------:R-:W-:-:S02]  /*ac90*/  IMAD.MOV.U32 R112, RZ, RZ, R58 ;  /* 0x000000ffff707224 */ /* 0x000fc400078e003a */
[----:B------:R-:W-:Y:S02]  /*aca0*/  IMAD.MOV.U32 R113, RZ, RZ, R59 ;  /* 0x000000ffff717224 */ /* 0x000fe400078e003b */
[----:B------:R-:W-:Y:S02]  /*acb0*/  IMAD.MOV.U32 R114, RZ, RZ, R90 ;  /* 0x000000ffff727224 */ /* 0x000fe400078e005a */
[----:B------:R-:W-:Y:S02]  /*acc0*/  IMAD.MOV.U32 R115, RZ, RZ, R91 ;  /* 0x000000ffff737224 */ /* 0x000fe400078e005b */
[----:B------:R-:W-:Y:S02]  /*acd0*/  IMAD.MOV.U32 R58, RZ, RZ, R89 ;  /* 0x000000ffff3a7224 */ /* 0x000fe400078e0059 */
[----:B------:R-:W-:Y:S01]  /*ace0*/  IMAD.MOV.U32 R59, RZ, RZ, R88 ;  /* 0x000000ffff3b7224 */ /* 0x000fe200078e0058 */
[----:B--2---:R-:W-:Y:S01]  /*acf0*/  HMMA.16816.F32 R32, R8, R12, R244 ;  /* 0x0000000c0820723c */ /* 0x004fe200000018f4 */
[----:B------:R-:W-:-:S06]  /*ad00*/  IMAD.MOV.U32 R207, RZ, RZ, R62 ;  /* 0x000000ffffcf7224 */ /* 0x000fcc00078e003e */
[----:B------:R-:W-:Y:S01]  /*ad10*/  IMAD.MOV.U32 R244, RZ, RZ, R63 ;  /* 0x000000fffff47224 */ /* 0x000fe200078e003f */
[C---:B------:R-:W-:Y:S01]  /*ad20*/  HMMA.16816.F32 R20, R8.reuse, R14, R48 ;  /* 0x0000000e0814723c */ /* 0x040fe20000001830 */
[----:B------:R-:W1:Y:S01]  /*ad30*/  LDSM.16.M88.4 R12, [R229] ;  /* 0x00000000e50c783b */ /* 0x000e620000000200 */
[----:B------:R-:W-:Y:S02]  /*ad40*/  IMAD.MOV.U32 R245, RZ, RZ, R80 ;  /* 0x000000fffff57224 */ /* 0x000fe400078e0050 */
[----:B------:R-:W-:Y:S02]  /*ad50*/  IMAD.MOV.U32 R246, RZ, RZ, R81 ;  /* 0x000000fffff67224 */ /* 0x000fe400078e0051 */
[----:B------:R-:W-:Y:S02]  /*ad60*/  IMAD.MOV.U32 R247, RZ, RZ, R82 ;  /* 0x000000fffff77224 */ /* 0x000fe400078e0052 */
[-C--:B-1----:R-:W-:Y:S08]  /*ad70*/  HMMA.16816.F32 R36, R8, R12.reuse, R36 ;  /* 0x0000000c0824723c */ /* 0x082ff00000001824 */
[C---:B------:R-:W-:Y:S08]  /*ad80*/  HMMA.16816.F32 R24, R4.reuse, R12, R24 ;  /* 0x0000000c0418723c */ /* 0x040ff00000001818 */
[-C--:B------:R-:W-:Y:S08]  /*ad90*/  HMMA.16816.F32 R48, R4, R14.reuse, R108 ;  /* 0x0000000e0430723c */ /* 0x080ff0000000186c */
[C---:B------:R-:W-:Y:S01]  /*ada0*/  HMMA.16816.F32 R40, R8.reuse, R14, R40 ;  /* 0x0000000e0828723c */ /* 0x040fe20000001828 */
[----:B------:R-:W1:Y:S07]  /*adb0*/  LDSM.16.M88.4 R12, [R228] ;  /* 0x00000000e40c783b */ /* 0x000e6e0000000200 */
[----:B-1----:R-:W-:Y:S07]  /*adc0*/  HMMA.16816.F32 R88, R8, R12, R248 ;  /* 0x0000000c0858723c */ /* 0x002fee00000018f8 */
[----:B------:R-:W-:-:S02]  /*add0*/  IMAD.MOV.U32 R250, RZ, RZ, R61 ;  /* 0x000000fffffa7224 */ /* 0x000fc400078e003d */
[----:B------:R-:W-:Y:S02]  /*ade0*/  IMAD.MOV.U32 R251, RZ, RZ, R60 ;  /* 0x000000fffffb7224 */ /* 0x000fe400078e003c */
[----:B------:R-:W-:Y:S01]  /*adf0*/  HMMA.16816.F32 R60, R4, R12, R128 ;  /* 0x0000000c043c723c */ /* 0x000fe20000001880 */
[----:B------:R-:W-:Y:S02]  /*ae00*/  IMAD.MOV.U32 R248, RZ, RZ, R83 ;  /* 0x000000fffff87224 */ /* 0x000fe400078e0053 */
[----:B------:R-:W-:-:S04]  /*ae10*/  IMAD.MOV.U32 R249, RZ, RZ, R92 ;  /* 0x000000fffff97224 */ /* 0x000fc800078e005c */
[----:B------:R-:W-:Y:S01]  /*ae20*/  IMAD.MOV.U32 R128, RZ, RZ, R96 ;  /* 0x000000ffff807224 */ /* 0x000fe200078e0060 */
[----:B------:R-:W-:Y:S01]  /*ae30*/  HMMA.16816.F32 R80, R8, R14, R84 ;  /* 0x0000000e0850723c */ /* 0x000fe20000001854 */
[----:B------:R-:W-:Y:S02]  /*ae40*/  IMAD.MOV.U32 R129, RZ, RZ, R97 ;  /* 0x000000ffff817224 */ /* 0x000fe400078e0061 */
[----:B------:R-:W-:Y:S02]  /*ae50*/  IMAD.MOV.U32 R130, RZ, RZ, R98 ;  /* 0x000000ffff827224 */ /* 0x000fe400078e0062 */
[----:B------:R-:W-:-:S03]  /*ae60*/  IMAD.MOV.U32 R131, RZ, RZ, R99 ;  /* 0x000000ffff837224 */ /* 0x000fc600078e0063 */
[----:B------:R-:W-:Y:S01]  /*ae70*/  HMMA.16816.F32 R96, R4, R14, R104 ;  /* 0x0000000e0460723c */ /* 0x000fe20000001868 */
[----:B------:R-:W1:Y:S06]  /*ae80*/  LDSM.16.M88.4 R12, [R227] ;  /* 0x00000000e30c783b */ /* 0x000e6c0000000200 */
[----:B------:R-:W-:Y:S02]  /*ae90*/  IMAD.MOV.U32 R104, RZ, RZ, R93 ;  /* 0x000000ffff687224 */ /* 0x000fe400078e005d */
[----:B------:R-:W-:Y:S02]  /*aea0*/  IMAD.MOV.U32 R105, RZ, RZ, R94 ;  /* 0x000000ffff697224 */ /* 0x000fe400078e005e */
[----:B------:R-:W-:-:S02]  /*aeb0*/  IMAD.MOV.U32 R106, RZ, RZ, R95 ;  /* 0x000000ffff6a7224 */ /* 0x000fc400078e005f */
[----:B------:R-:W-:Y:S01]  /*aec0*/  IMAD.MOV.U32 R107, RZ, RZ, R232 ;  /* 0x000000ffff6b7224 */ /* 0x000fe200078e00e8 */
[-C--:B-1----:R-:W-:Y:S08]  /*aed0*/  HMMA.16816.F32 R100, R8, R12.reuse, R100 ;  /* 0x0000000c0864723c */ /* 0x082ff00000001864 */
[C---:B------:R-:W-:Y:S07]  /*aee0*/  HMMA.16816.F32 R92, R4.reuse, R12, R124 ;  /* 0x0000000c045c723c */ /* 0x040fee000000187c */
[----:B------:R-:W-:Y:S01]  /*aef0*/  IMAD.MOV.U32 R124, RZ, RZ, R231 ;  /* 0x000000ffff7c7224 */ /* 0x000fe200078e00e7 */
[----:B------:R-:W-:Y:S01]  /*af00*/  HMMA.16816.F32 R108, R4, R14, R116 ;  /* 0x0000000e046c723c */ /* 0x000fe20000001874 */
[----:B------:R-:W-:-:S02]  /*af10*/  IMAD.MOV.U32 R125, RZ, RZ, R230 ;  /* 0x000000ffff7d7224 */ /* 0x000fc400078e00e6 */
[----:B------:R-:W-:Y:S02]  /*af20*/  IMAD.MOV.U32 R126, RZ, RZ, R132 ;  /* 0x000000ffff7e7224 */ /* 0x000fe400078e0084 */
[----:B------:R-:W-:-:S03]  /*af30*/  IMAD.MOV.U32 R127, RZ, RZ, R71 ;  /* 0x000000ffff7f7224 */ /* 0x000fc600078e0047 */
        /* <DEDUP_REMOVED lines=10> */
[----:B------:R-:W-:Y:S01]  /*afe0*/  HMMA.16816.F32 R72, R8, R14, R72 ;  /* 0x0000000e0848723c */ /* 0x000fe20000001848 */
[----:B------:R-:W1:Y:S07]  /*aff0*/  LDSM.16.M88.4 R12, [R224] ;  /* 0x00000000e00c783b */ /* 0x000e6e0000000200 */
[----:B-1----:R-:W-:Y:S07]  /*b000*/  HMMA.16816.F32 R128, R4, R14, R200 ;  /* 0x0000000e0480723c */ /* 0x002fee00000018c8 */
[----:B------:R-:W-:Y:S01]  /*b010*/  IMAD.MOV.U32 R200, RZ, RZ, R134 ;  /* 0x000000ffffc87224 */ /* 0x000fe200078e0086 */
[----:B------:R-:W-:Y:S01]  /*b020*/  HMMA.16816.F32 R244, R8, R12, R244 ;  /* 0x0000000c08f4723c */ /* 0x000fe200000018f4 */
[----:B------:R-:W-:-:S02]  /*b030*/  IMAD.MOV.U32 R201, RZ, RZ, R133 ;  /* 0x000000ffffc97224 */ /* 0x000fc400078e0085 */
[----:B------:R-:W-:Y:S02]  /*b040*/  IMAD.MOV.U32 R202, RZ, RZ, R2 ;  /* 0x000000ffffca7224 */ /* 0x000fe400078e0002 */
[----:B------:R-:W-:-:S03]  /*b050*/  IMAD.MOV.U32 R203, RZ, RZ, R0 ;  /* 0x000000ffffcb7224 */ /* 0x000fc600078e0000 */
[----:B------:R-:W-:Y:S08]  /*b060*/  HMMA.16816.F32 R204, R4, R12, R204 ;  /* 0x0000000c04cc723c */ /* 0x000ff000000018cc */
[----:B------:R-:W-:Y:S02]  /*b070*/  IMAD.MOV.U32 R53, RZ, RZ, R129 ;  /* 0x000000ffff357224 */ /* 0x000fe400078e0081 */
[----:B------:R-:W-:-:S02]  /*b080*/  IMAD.MOV.U32 R52, RZ, RZ, R128 ;  /* 0x000000ffff347224 */ /* 0x000fc400078e0080 */
[----:B------:R-:W-:Y:S02]  /*b090*/  IMAD.MOV.U32 R132, RZ, RZ, R130 ;  /* 0x000000ffff847224 */ /* 0x000fe400078e0082 */
[----:B------:R-:W-:Y:S02]  /*b0a0*/  IMAD.MOV.U32 R71, RZ, RZ, R131 ;  /* 0x000000ffff477224 */ /* 0x000fe400078e0083 */
[C---:B------:R-:W-:Y:S01]  /*b0b0*/  HMMA.16816.F32 R128, R8.reuse, R14, R64 ;  /* 0x0000000e0880723c */ /* 0x040fe20000001840 */
[----:B------:R-:W1:Y:S07]  /*b0c0*/  LDSM.16.M88.4 R12, [R223] ;  /* 0x00000000df0c783b */ /* 0x000e6e0000000200 */
[-C--:B-1----:R-:W-:Y:S08]  /*b0d0*/  HMMA.16816.F32 R200, R8, R12.reuse, R200 ;  /* 0x0000000c08c8723c */ /* 0x082ff000000018c8 */
[----:B------:R-:W-:Y:S08]  /*b0e0*/  HMMA.16816.F32 R248, R4, R12, R248 ;  /* 0x0000000c04f8723c */ /* 0x000ff000000018f8 */
[----:B------:R-:W-:Y:S01]  /*b0f0*/  HMMA.16816.F32 R64, R8, R14, R16 ;  /* 0x0000000e0840723c */ /* 0x000fe20000001810 */
[----:B------:R-:W-:Y:S06]  /*b100*/  LDSM.16.M88.4 R8, [R220] ;  /* 0x00000000dc08783b */ /* 0x000fec0000000200 */
[----:B------:R-:W-:-:S02]  /*b110*/  IMAD.MOV.U32 R19, RZ, RZ, R53 ;  /* 0x000000ffff137224 */ /* 0x000fc400078e0035 */
[----:B------:R-:W-:Y:S02]  /*b120*/  IMAD.MOV.U32 R2, RZ, RZ, R202 ;  /* 0x000000ffff027224 */ /* 0x000fe400078e00ca */
[----:B------:R-:W-:Y:S02]  /*b130*/  IMAD.MOV.U32 R54, RZ, RZ, R201 ;  /* 0x000000ffff367224 */ /* 0x000fe400078e00c9 */
[----:B------:R-:W-:Y:S02]  /*b140*/  IMAD.MOV.U32 R133, RZ, RZ, R200 ;  /* 0x000000ffff857224 */ /* 0x000fe400078e00c8 */
[----:B------:R-:W-:Y:S02]  /*b150*/  IMAD.MOV.U32 R134, RZ, RZ, R203 ;  /* 0x000000ffff867224 */ /* 0x000fe400078e00cb */
[----:B------:R-:W-:Y:S01]  /*b160*/  HMMA.16816.F32 R200, R4, R14, R56 ;  /* 0x0000000e04c8723c */ /* 0x000fe20000001838 */
[----:B------:R-:W-:Y:S01]  /*b170*/  LDSM.16.M88.4 R4, [R220+0x2000] ;  /* 0x00200000dc04783b */ /* 0x000fe20000000200 */
[----:B------:R-:W-:-:S02]  /*b180*/  IMAD.MOV.U32 R18, RZ, RZ, R52 ;  /* 0x000000ffff127224 */ /* 0x000fc400078e0034 */
[----:B------:R-:W-:Y:S01]  /*b190*/  IMAD.MOV.U32 R17, RZ, RZ, R2 ;  /* 0x000000ffff117224 */ /* 0x000fe200078e0002 */
[----:B------:R-:W1:Y:S03]  /*b1a0*/  LDSM.16.M88.4 R12, [R216] ;  /* 0x00000000d80c783b */ /* 0x000e660000000200 */
[C---:B-1----:R-:W-:Y:S08]  /*b1b0*/  HMMA.16816.F32 R28, R4.reuse, R14, R28 ;  /* 0x0000000e041c723c */ /* 0x042ff0000000181c */
[----:B------:R-:W-:Y:S11]  /*b1c0*/  HMMA.16816.F32 R56, R4, R12, R44 ;  /* 0x0000000c0438723c */ /* 0x000ff6000000182c */
[----:B------:R-:W-:Y:S05]  /*b1d0*/  @!UPT UIADD3 URZ, URZ, URZ, URZ ;  /* 0x0000003f3f3ff290 */ /* 0x000fea000fffe03f */
        /* <DEDUP_REMOVED lines=9> */
[----:B------:R-:W-:Y:S01]  /*b270*/  HMMA.16816.F32 R56, R8, R12, R32 ;  /* 0x0000000c0838723c */ /* 0x000fe20000001820 */
[----:B------:R-:W1:Y:S01]  /*b280*/  LDSM.16.M88.4 R12, [R216+0x800] ;  /* 0x00080000d80c783b */ /* 0x000e620000000200 */
[----:B------:R-:W-:-:S06]  /*b290*/  IMAD.MOV.U32 R231, RZ, RZ, R30 ;  /* 0x000000ffffe77224 */ /* 0x000fcc00078e001e */
[-C--:B-1----:R-:W-:Y:S08]  /*b2a0*/  HMMA.16816.F32 R32, R8, R12.reuse, R36 ;  /* 0x0000000c0820723c */ /* 0x082ff00000001824 */
[----:B------:R-:W-:Y:S08]  /*b2b0*/  HMMA.16816.F32 R36, R4, R12, R24 ;  /* 0x0000000c0424723c */ /* 0x000ff00000001818 */
[----:B------:R-:W-:Y:S08]  /*b2c0*/  HMMA.16816.F32 R24, R8, R14, R40 ;  /* 0x0000000e0818723c */ /* 0x000ff00000001828 */
[----:B------:R-:W-:-:S02]  /*b2d0*/  IMAD.MOV.U32 R23, RZ, RZ, R32 ;  /* 0x000000ffff177224 */ /* 0x000fc400078e0020 */
[----:B------:R-:W-:Y:S02]  /*b2e0*/  IMAD.MOV.U32 R22, RZ, RZ, R34 ;  /* 0x000000ffff167224 */ /* 0x000fe400078e0022 */
[----:B------:R-:W-:Y:S02]  /*b2f0*/  IMAD.MOV.U32 R21, RZ, RZ, R35 ;  /* 0x000000ffff157224 */ /* 0x000fe400078e0023 */
[----:B------:R-:W-:Y:S02]  /*b300*/  IMAD.MOV.U32 R20, RZ, RZ, R33 ;  /* 0x000000ffff147224 */ /* 0x000fe400078e0021 */
[----:B------:R-:W-:Y:S01]  /*b310*/  HMMA.16816.F32 R32, R4, R14, R48 ;  /* 0x0000000e0420723c */ /* 0x000fe20000001830 */
[----:B------:R-:W1:Y:S11]  /*b320*/  LDSM.16.M88.4 R12, [R216+0x1000] ;  /* 0x00100000d80c783b */ /* 0x000e760000000200 */
[----:B------:R-:W-:Y:S11]  /*b330*/  @!UPT UIADD3 URZ, URZ, URZ, URZ ;  /* 0x0000003f3f3ff290 */ /* 0x000ff6000fffe03f */
[----:B------:R-:W-:Y:S01]  /*b340*/  @!UPT UIADD3 URZ, URZ, URZ, URZ ;  /* 0x0000003f3f3ff290 */ /* 0x000fe2000fffe03f */
[----:B------:R-:W-:Y:S02]  /*b350*/  IMAD.MOV.U32 R51, RZ, RZ, R35 ;  /* 0x000000ffff337224 */ /* 0x000fe400078e0023 */
[----:B------:R-:W-:Y:S02]  /*b360*/  IMAD.MOV.U32 R50, RZ, RZ, R32 ;  /* 0x000000ffff327224 */ /* 0x000fe400078e0020 */
[----:B------:R-:W-:Y:S02]  /*b370*/  IMAD.MOV.U32 R47, RZ, RZ, R34 ;  /* 0x000000ffff2f7224 */ /* 0x000fe400078e0022 */
[----:B------:R-:W-:Y:S02]  /*b380*/  IMAD.MOV.U32 R46, RZ, RZ, R33 ;  /* 0x000000ffff2e7224 */ /* 0x000fe400078e0021 */
[----:B-1----:R-:W-:Y:S07]  /*b390*/  HMMA.16816.F32 R32, R8, R12, R88 ;  /* 0x0000000c0820723c */ /* 0x002fee0000001858 */
[----:B------:R-:W-:-:S02]  /*b3a0*/  IMAD.MOV.U32 R90, RZ, RZ, R23 ;  /* 0x000000ffff5a7224 */ /* 0x000fc400078e0017 */
[----:B------:R-:W-:Y:S11]  /*b3b0*/  IMAD.MOV.U32 R91, RZ, RZ, R22 ;  /* 0x000000ffff5b7224 */ /* 0x000ff600078e0016 */
[----:B------:R-:W-:Y:S04]  /*b3c0*/  @!UPT UIADD3 URZ, URZ, URZ, URZ ;  /* 0x0000003f3f3ff290 */ /* 0x000fe8000fffe03f */
[----:B------:R-:W-:Y:S02]  /*b3d0*/  IMAD.MOV.U32 R43, RZ, RZ, R34 ;  /* 0x000000ffff2b7224 */ /* 0x000fe400078e0022 */
[----:B------:R-:W-:Y:S02]  /*b3e0*/  IMAD.MOV.U32 R42, RZ, RZ, R33 ;  /* 0x000000ffff2a7224 */ /* 0x000fe400078e0021 */
[----:B------:R-:W-:Y:S02]  /*b3f0*/  IMAD.MOV.U32 R41, RZ, RZ, R35 ;  /* 0x000000ffff297224 */ /* 0x000fe400078e0023 */
[----:B------:R-:W-:Y:S02]  /*b400*/  IMAD.MOV.U32 R40, RZ, RZ, R32 ;  /* 0x000000ffff287224 */ /* 0x000fe400078e0020 */
[C---:B------:R-:W-:Y:S08]  /*b410*/  HMMA.16816.F32 R32, R4.reuse, R12, R60 ;  /* 0x0000000c0420723c */ /* 0x040ff0000000183c */
[----:B------:R-:W-:Y:S07]  /*b420*/  HMMA.16816.F32 R60, R4, R14, R96 ;  /* 0x0000000e043c723c */ /* 0x000fee0000001860 */
[----:B------:R-:W-:-:S02]  /*b430*/  IMAD.MOV.U32 R99, RZ, RZ, R21 ;  /* 0x000000ffff637224 */ /* 0x000fc400078e0015 */
[----:B------:R-:W-:Y:S02]  /*b440*/  IMAD.MOV.U32 R97, RZ, RZ, R20 ;  /* 0x000000ffff617224 */ /* 0x000fe400078e0014 */
[----:B------:R-:W-:Y:S01]  /*b450*/  HMMA.16816.F32 R20, R8, R14, R80 ;  /* 0x0000000e0814723c */ /* 0x000fe20000001850 */
[----:B------:R-:W1:Y:S01]  /*b460*/  LDSM.16.M88.4 R12, [R216+0x1800] ;  /* 0x00180000d80c783b */ /* 0x000e620000000200 */
[----:B------:R-:W-:Y:S02]  /*b470*/  IMAD.MOV.U32 R96, RZ, RZ, R31 ;  /* 0x000000ffff607224 */ /* 0x000fe400078e001f */
[----:B------:R-:W-:-:S03]  /*b480*/  IMAD.MOV.U32 R98, RZ, RZ, R17 ;  /* 0x000000ffff627224 */ /* 0x000fc600078e0011 */
[----:B------:R-:W-:Y:S01]  /*b490*/  IMAD.MOV.U32 R80, RZ, RZ, R133 ;  /* 0x000000ffff507224 */ /* 0x000fe200078e0085 */
[----:B-1----:R-:W-:Y:S07]  /*b4a0*/  HMMA.16816.F32 R28, R8, R12, R100 ;  /* 0x0000000c081c723c */ /* 0x002fee0000001864 */
[----:B------:R-:W-:Y:S02]  /*b4b0*/  IMAD.MOV.U32 R100, RZ, RZ, R18 ;  /* 0x000000ffff647224 */ /* 0x000fe400078e0012 */
[----:B------:R-:W-:-:S02]  /*b4c0*/  IMAD.MOV.U32 R101, RZ, RZ, R19 ;  /* 0x000000ffff657224 */ /* 0x000fc400078e0013 */
[----:B------:R-:W-:Y:S02]  /*b4d0*/  IMAD.MOV.U32 R103, RZ, RZ, R71 ;  /* 0x000000ffff677224 */ /* 0x000fe400078e0047 */
[----:B------:R-:W-:-:S11]  /*b4e0*/  IMAD.MOV.U32 R102, RZ, RZ, R132 ;  /* 0x000000ffff667224 */ /* 0x000fd600078e0084 */
[----:B------:R-:W-:Y:S02]  /*b4f0*/  IMAD.MOV.U32 R83, RZ, RZ, R29 ;  /* 0x000000ffff537224 */ /* 0x000fe400078e001d */
[----:B------:R-:W-:Y:S02]  /*b500*/  IMAD.MOV.U32 R82, RZ, RZ, R31 ;  /* 0x000000ffff527224 */ /* 0x000fe400078e001f */
[----:B------:R-:W-:Y:S02]  /*b510*/  IMAD.MOV.U32 R81, RZ, RZ, R28 ;  /* 0x000000ffff517224 */ /* 0x000fe400078e001c */
[----:B------:R-:W-:Y:S02]  /*b520*/  IMAD.MOV.U32 R133, RZ, RZ, R30 ;  /* 0x000000ffff857224 */ /* 0x000fe400078e001e */
[----:B------:R-:W-:Y:S07]  /*b530*/  HMMA.16816.F32 R28, R4, R12, R92 ;  /* 0x0000000c041c723c */ /* 0x000fee000000185c */
[----:B------:R-:W-:-:S02]  /*b540*/  IMAD.MOV.U32 R95, RZ, RZ, R16 ;  /* 0x000000ffff5f7224 */ /* 0x000fc400078e0010 */
[----:B------:R-:W-:Y:S01]  /*b550*/  HMMA.16816.F32 R16, R4, R14, R108 ;  /* 0x0000000e0410723c */ /* 0x000fe2000000186c */
[----:B------:R-:W-:Y:S02]  /*b560*/  IMAD.MOV.U32 R94, RZ, RZ, R51 ;  /* 0x000000ffff5e7224 */ /* 0x000fe400078e0033 */
[----:B------:R-:W-:Y:S02]  /*b570*/  IMAD.MOV.U32 R51, RZ, RZ, R45 ;  /* 0x000000ffff337224 */ /* 0x000fe400078e002d */
[----:B------:R-:W-:Y:S02]  /*b580*/  IMAD.MOV.U32 R92, RZ, RZ, R134 ;  /* 0x000000ffff5c7224 */ /* 0x000fe400078e0086 */
[----:B------:R-:W-:Y:S02]  /*b590*/  IMAD.MOV.U32 R108, RZ, RZ, R80 ;  /* 0x000000ffff6c7224 */ /* 0x000fe400078e0050 */
[----:B------:R-:W-:Y:S02]  /*b5a0*/  IMAD.MOV.U32 R110, RZ, RZ, R96 ;  /* 0x000000ffff6e7224 */ /* 0x000fe400078e0060 */
[----:B------:R-:W-:-:S02]  /*b5b0*/  IMAD.MOV.U32 R111, RZ, RZ, R98 ;  /* 0x000000ffff6f7224 */ /* 0x000fc400078e0062 */
[----:B------:R-:W-:Y:S02]  /*b5c0*/  IMAD.MOV.U32 R98, RZ, RZ, R43 ;  /* 0x000000ffff627224 */ /* 0x000fe400078e002b */
[----:B------:R-:W-:Y:S02]  /*b5d0*/  IMAD.MOV.U32 R80, RZ, RZ, R41 ;  /* 0x000000ffff507224 */ /* 0x000fe400078e0029 */
[----:B------:R-:W-:Y:S02]  /*b5e0*/  IMAD.MOV.U32 R96, RZ, RZ, R40 ;  /* 0x000000ffff607224 */ /* 0x000fe400078e0028 */
[----:B------:R-:W-:-:S05]  /*b5f0*/  IMAD.MOV.U32 R93, RZ, RZ, R95 ;  /* 0x000000ffff5d7224 */ /* 0x000fca00078e005f */
[----:B------:R-:W-:Y:S02]  /*b600*/  IMAD.MOV.U32 R49, RZ, RZ, R18 ;  /* 0x000000ffff317224 */ /* 0x000fe400078e0012 */
[----:B------:R-:W-:Y:S02]  /*b610*/  IMAD.MOV.U32 R48, RZ, RZ, R17 ;  /* 0x000000ffff307224 */ /* 0x000fe400078e0011 */
[----:B------:R-:W-:Y:S02]  /*b620*/  IMAD.MOV.U32 R109, RZ, RZ, R19 ;  /* 0x000000ffff6d7224 */ /* 0x000fe400078e0013 */
[----:B------:R-:W-:Y:S02]  /*b630*/  IMAD.MOV.U32 R71, RZ, RZ, R16 ;  /* 0x000000ffff477224 */ /* 0x000fe400078e0010 */
[----:B------:R-:W-:Y:S01]  /*b640*/  HMMA.16816.F32 R16, R8, R14, R84 ;  /* 0x0000000e0810723c */ /* 0x000fe20000001854 */
[----:B------:R-:W1:Y:S06]  /*b650*/  LDSM.16.M88.4 R12, [R216+0x2000] ;  /* 0x00200000d80c783b */ /* 0x000e6c0000000200 */
[----:B------:R-:W-:-:S02]  /*b660*/  IMAD.MOV.U32 R85, RZ, RZ, R103 ;  /* 0x000000ffff557224 */ /* 0x000fc400078e0067 */
[----:B------:R-:W-:Y:S02]  /*b670*/  IMAD.MOV.U32 R84, RZ, RZ, R102 ;  /* 0x000000ffff547224 */ /* 0x000fe400078e0066 */
[----:B------:R-:W-:Y:S02]  /*b680*/  IMAD.MOV.U32 R103, RZ, RZ, R50 ;  /* 0x000000ffff677224 */ /* 0x000fe400078e0032 */
[----:B------:R-:W-:Y:S02]  /*b690*/  IMAD.MOV.U32 R102, RZ, RZ, R46 ;  /* 0x000000ffff667224 */ /* 0x000fe400078e002e */
[----:B------:R-:W-:Y:S01]  /*b6a0*/  IMAD.MOV.U32 R50, RZ, RZ, R44 ;  /* 0x000000ffff327224 */ /* 0x000fe200078e002c */
[----:B-1----:R-:W-:Y:S08]  /*b6b0*/  HMMA.16816.F32 R112, R8, R12, R112 ;  /* 0x0000000c0870723c */ /* 0x002ff00000001870 */
[-C--:B------:R-:W-:Y:S11]  /*b6c0*/  HMMA.16816.F32 R120, R4, R14.reuse, R120 ;  /* 0x0000000e0478723c */ /* 0x080ff60000001878 */
[----:B------:R-:W-:Y:S05]  /*b6d0*/  @!UPT UIADD3 URZ, URZ, URZ, URZ ;  /* 0x0000003f3f3ff290 */ /* 0x000fea000fffe03f */
[----:B------:R-:W-:Y:S02]  /*b6e0*/  IMAD.MOV.U32 R89, RZ, RZ, R113 ;  /* 0x000000ffff597224 */ /* 0x000fe400078e0071 */
[----:B------:R-:W-:Y:S02]  /*b6f0*/  IMAD.MOV.U32 R86, RZ, RZ, R112 ;  /* 0x000000ffff567224 */ /* 0x000fe400078e0070 */
[----:B------:R-:W-:Y:S02]  /*b700*/  IMAD.MOV.U32 R112, RZ, RZ, R100 ;  /* 0x000000ffff707224 */ /* 0x000fe400078e0064 */
[----:B------:R-:W-:Y:S02]  /*b710*/  IMAD.MOV.U32 R113, RZ, RZ, R101 ;  /* 0x000000ffff717224 */ /* 0x000fe400078e0065 */
[----:B------:R-:W-:Y:S02]  /*b720*/  IMAD.MOV.U32 R100, RZ, RZ, R47 ;  /* 0x000000ffff647224 */ /* 0x000fe400078e002f */
[----:B------:R-:W-:Y:S01]  /*b730*/  IMAD.MOV.U32 R101, RZ, RZ, R42 ;  /* 0x000000ffff657224 */ /* 0x000fe200078e002a */
[----:B------:R-:W-:Y:S01]  /*b740*/  HMMA.16816.F32 R44, R8, R14, R76 ;  /* 0x0000000e082c723c */ /* 0x000fe2000000184c */
[----:B------:R-:W-:-:S02]  /*b750*/  IMAD.MOV.U32 R88, RZ, RZ, R115 ;  /* 0x000000ffff587224 */ /* 0x000fc400078e0073 */
[----:B------:R-:W-:Y:S02]  /*b760*/  IMAD.MOV.U32 R134, RZ, RZ, R121 ;  /* 0x000000ffff867224 */ /* 0x000fe400078e0079 */
[----:B------:R-:W-:Y:S02]  /*b770*/  IMAD.MOV.U32 R132, RZ, RZ, R114 ;  /* 0x000000ffff847224 */ /* 0x000fe400078e0072 */
[----:B------:R-:W-:Y:S01]  /*b780*/  IMAD.MOV.U32 R115, RZ, RZ, R122 ;  /* 0x000000ffff737224 */ /* 0x000fe200078e007a */
[----:B------:R-:W-:Y:S01]  /*b790*/  HMMA.16816.F32 R40, R4, R12, R104 ;  /* 0x0000000c0428723c */ /* 0x000fe20000001868 */
[----:B------:R-:W1:Y:S01]  /*b7a0*/  LDSM.16.M88.4 R12, [R216+0x2800] ;  /* 0x00280000d80c783b */ /* 0x000e620000000200 */
[----:B------:R-:W-:Y:S02]  /*b7b0*/  IMAD.MOV.U32 R121, RZ, RZ, R113 ;  /* 0x000000ffff797224 */ /* 0x000fe400078e0071 */
[----:B------:R-:W-:Y:S02]  /*b7c0*/  IMAD.MOV.U32 R114, RZ, RZ, R123 ;  /* 0x000000ffff727224 */ /* 0x000fe400078e007b */
[----:B------:R-:W-:-:S02]  /*b7d0*/  IMAD.MOV.U32 R122, RZ, RZ, R84 ;  /* 0x000000ffff7a7224 */ /* 0x000fc400078e0054 */
        /* <DEDUP_REMOVED lines=8> */
[----:B------:R-:W-:Y:S01]  /*b860*/  IMAD.MOV.U32 R91, RZ, RZ, R50 ;  /* 0x000000ffff5b7224 */ /* 0x000fe200078e0032 */
[----:B-1----:R-:W-:Y:S08]  /*b870*/  HMMA.16816.F32 R104, R8, R12, R124 ;  /* 0x0000000c0868723c */ /* 0x002ff0000000187c */
[----:B------:R-:W-:Y:S11]  /*b880*/  HMMA.16816.F32 R124, R4, R14, R208 ;  /* 0x0000000e047c723c */ /* 0x000ff600000018d0 */
[----:B------:R-:W-:Y:S05]  /*b890*/  @!UPT UIADD3 URZ, URZ, URZ, URZ ;  /* 0x0000003f3f3ff290 */ /* 0x000fea000fffe03f */
        /* <DEDUP_REMOVED lines=13> */
[----:B------:R-:W-:Y:S01]  /*b970*/  IMAD.MOV.U32 R122, RZ, RZ, R113 ;  /* 0x000000ffff7a7224 */ /* 0x000fe200078e0071 */
        /* <DEDUP_REMOVED lines=15> */
[----:B------:R-:W-:Y:S01]  /*ba70*/  HMMA.16816.F32 R88, R8, R14, R72 ;  /* 0x0000000e0858723c */ /* 0x000fe20000001848 */
[----:B------:R-:W1:Y:S01]  /*ba80*/  LDSM.16.M88.4 R12, [R216+0x3000] ;  /* 0x00300000d80c783b */ /* 0x000e620000000200 */
[----:B------:R-:W-:-:S02]  /*ba90*/  IMAD.MOV.U32 R110, RZ, RZ, R100 ;  /* 0x000000ffff6e7224 */ /* 0x000fc400078e0064 */
[----:B------:R-:W-:Y:S02]  /*baa0*/  IMAD.MOV.U32 R100, RZ, RZ, R99 ;  /* 0x000000ffff647224 */ /* 0x000fe400078e0063 */
[----:B------:R-:W-:Y:S02]  /*bab0*/  IMAD.MOV.U32 R99, RZ, RZ, R127 ;  /* 0x000000ffff637224 */ /* 0x000fe400078e007f */
[----:B------:R-:W-:Y:S01]  /*bac0*/  IMAD.MOV.U32 R127, RZ, RZ, R104 ;  /* 0x000000ffff7f7224 */ /* 0x000fe200078e0068 */
[C---:B-1----:R-:W-:Y:S07]  /*bad0*/  HMMA.16816.F32 R116, R8.reuse, R12, R244 ;  /* 0x0000000c0874723c */ /* 0x042fee00000018f4 */
[----:B------:R-:W-:Y:S01]  /*bae0*/  IMAD.MOV.U32 R246, RZ, RZ, R121 ;  /* 0x000000fffff67224 */ /* 0x000fe200078e0079 */
[----:B------:R-:W-:Y:S01]  /*baf0*/  HMMA.16816.F32 R128, R8, R14, R128 ;  /* 0x0000000e0880723c */ /* 0x000fe20000001880 */
[----:B------:R-:W1:Y:S01]  /*bb00*/  S2R R121, SR_TID.X ;  /* 0x0000000000797919 */ /* 0x000e620000002100 */
[----:B------:R-:W-:-:S02]  /*bb10*/  IMAD.MOV.U32 R247, RZ, RZ, R122 ;  /* 0x000000fffff77224 */ /* 0x000fc400078e007a */
[----:B------:R-:W-:Y:S02]  /*bb20*/  IMAD.MOV.U32 R122, RZ, RZ, R106 ;  /* 0x000000ffff7a7224 */ /* 0x000fe400078e006a */
[----:B------:R-:W-:Y:S02]  /*bb30*/  IMAD.MOV.U32 R106, RZ, RZ, R109 ;  /* 0x000000ffff6a7224 */ /* 0x000fe400078e006d */
[----:B------:R-:W-:Y:S02]  /*bb40*/  IMAD.MOV.U32 R109, RZ, RZ, R0 ;  /* 0x000000ffff6d7224 */ /* 0x000fe400078e0000 */
[----:B------:R-:W-:Y:S02]  /*bb50*/  IMAD.U32 R0, RZ, RZ, UR4 ;  /* 0x00000004ff007e24 */ /* 0x000fe4000f8e00ff */
[----:B------:R-:W-:Y:S02]  /*bb60*/  IMAD.MOV.U32 R244, RZ, RZ, R79 ;  /* 0x000000fffff47224 */ /* 0x000fe400078e004f */
[----:B------:R-:W-:-:S02]  /*bb70*/  IMAD.MOV.U32 R79, RZ, RZ, R106 ;  /* 0x000000ffff4f7224 */ /* 0x000fc400078e006a */
[----:B------:R-:W-:Y:S02]  /*bb80*/  IMAD.MOV.U32 R78, RZ, RZ, R117 ;  /* 0x000000ffff4e7224 */ /* 0x000fe400078e0075 */
[----:B------:R-:W-:Y:S02]  /*bb90*/  IMAD.MOV.U32 R77, RZ, RZ, R119 ;  /* 0x000000ffff4d7224 */ /* 0x000fe400078e0077 */
[----:B------:R-:W-:Y:S02]  /*bba0*/  IMAD.MOV.U32 R73, RZ, RZ, R118 ;  /* 0x000000ffff497224 */ /* 0x000fe400078e0076 */
[----:B------:R-:W-:Y:S02]  /*bbb0*/  IMAD.MOV.U32 R104, RZ, RZ, R116 ;  /* 0x000000ffff687224 */ /* 0x000fe400078e0074 */
[----:B------:R-:W-:Y:S01]  /*bbc0*/  HMMA.16816.F32 R116, R4, R12, R204 ;  /* 0x0000000c0474723c */ /* 0x000fe200000018cc */
[----:B-1----:R-:W-:Y:S02]  /*bbd0*/  IMAD.SHL.U32 R121, R121, 0x2, RZ ;  /* 0x0000000279797824 */ /* 0x002fe400078e00ff */
[----:B------:R-:W-:-:S02]  /*bbe0*/  IMAD.MOV.U32 R106, RZ, RZ, R93 ;  /* 0x000000ffff6a7224 */ /* 0x000fc400078e005d */
[----:B------:R-:W-:Y:S01]  /*bbf0*/  IMAD.MOV.U32 R245, RZ, RZ, R120 ;  /* 0x000000fffff57224 */ /* 0x000fe200078e0078 */
[----:B------:R-:W-:Y:S01]  /*bc00*/  LOP3.LUT R121, R121, 0x6, RZ, 0xc0, !PT ;  /* 0x0000000679797812 */ /* 0x000fe200078ec0ff */
[----:B------:R-:W-:Y:S01]  /*bc10*/  IMAD.MOV.U32 R120, RZ, RZ, R109 ;  /* 0x000000ffff787224 */ /* 0x000fe200078e006d */
[----:B------:R-:W-:Y:S01]  /*bc20*/  HMMA.16816.F32 R204, R4, R14, R124 ;  /* 0x0000000e04cc723c */ /* 0x000fe2000000187c */
[----:B------:R-:W1:Y:S01]  /*bc30*/  LDSM.16.M88.4 R12, [R216+0x3800] ;  /* 0x00380000d80c783b */ /* 0x000e620000000200 */
[----:B------:R-:W-:-:S04]  /*bc40*/  DEPBAR.LE SB0, 0x0 ;  /* 0x000080000000791a */ /* 0x000fc80000000000 */
[----:B------:R-:W-:Y:S02]  /*bc50*/  IMAD R0, R0, 0x80, R121 ;  /* 0x0000008000007824 */ /* 0x000fe400078e0279 */
[----:B------:R-:W-:Y:S02]  /*bc60*/  IMAD.MOV.U32 R121, RZ, RZ, R2 ;  /* 0x000000ffff797224 */ /* 0x000fe400078e0002 */
[----:B------:R-:W-:Y:S01]  /*bc70*/  IMAD.MOV.U32 R125, RZ, RZ, R105 ;  /* 0x000000ffff7d7224 */ /* 0x000fe200078e0069 */
[C---:B------:R-:W-:Y:S01]  /*bc80*/  ISETP.GE.AND P0, PT, R0.reuse, R240, PT ;  /* 0x000000f00000720c */ /* 0x040fe20003f06270 */
[----:B------:R-:W-:Y:S01]  /*bc90*/  IMAD.MOV.U32 R127, RZ, RZ, R122 ;  /* 0x000000ffff7f7224 */ /* 0x000fe200078e007a */
[C---:B------:R-:W-:Y:S01]  /*bca0*/  IADD3 R2, R0.reuse, 0x1, RZ ;  /* 0x0000000100027810 */ /* 0x040fe20007ffe0ff */
[----:B------:R-:W-:Y:S01]  /*bcb0*/  IMAD.MOV.U32 R105, RZ, RZ, R100 ;  /* 0x000000ffff697224 */ /* 0x000fe200078e0064 */
[----:B------:R-:W-:Y:S01]  /*bcc0*/  ISETP.LT.OR P0, PT, R0, R236, P0 ;  /* 0x000000ec0000720c */ /* 0x000fe20000701670 */
[----:B------:R-:W-:Y:S01]  /*bcd0*/  IMAD.MOV.U32 R75, RZ, RZ, R127 ;  /* 0x000000ffff4b7224 */ /* 0x000fe200078e007f */
[----:B------:R-:W-:Y:S01]  /*bce0*/  ISETP.GE.AND P6, PT, R2, R240, PT ;  /* 0x000000f00200720c */ /* 0x000fe20003fc6270 */
[----:B------:R-:W-:Y:S01]  /*bcf0*/  IMAD.MOV.U32 R127, RZ, RZ, R92 ;  /* 0x000000ffff7f7224 */ /* 0x000fe200078e005c */
[----:B------:R-:W-:Y:S01]  /*bd00*/  FSEL R93, R56, -INF , !P0 ;  /* 0xff800000385d7808 */ /* 0x000fe20004000000 */
[----:B------:R-:W-:Y:S01]  /*bd10*/  IMAD.MOV.U32 R56, RZ, RZ, R87 ;  /* 0x000000ffff387224 */ /* 0x000fe200078e0057 */
[----:B------:R-:W-:-:S02]  /*bd20*/  ISETP.GE.AND P5, PT, R2, R239, PT ;  /* 0x000000ef0200720c */ /* 0x000fc40003fa6270 */
[CC--:B------:R-:W-:Y:S01]  /*bd30*/  ISETP.GE.AND P2, PT, R2.reuse, R238.reuse, PT ;  /* 0x000000ee0200720c */ /* 0x0c0fe20003f46270 */
[----:B------:R-:W-:Y:S01]  /*bd40*/  IMAD.MOV.U32 R74, RZ, RZ, R204 ;  /* 0x000000ffff4a7224 */ /* 0x000fe200078e00cc */
[----:B------:R-:W-:Y:S01]  /*bd50*/  ISETP.GE.AND P4, PT, R2, R237, PT ;  /* 0x000000ed0200720c */ /* 0x000fe20003f86270 */
[----:B------:R-:W-:Y:S01]  /*bd60*/  IMAD.MOV.U32 R126, RZ, RZ, R205 ;  /* 0x000000ffff7e7224 */ /* 0x000fe200078e00cd */
[C---:B------:R-:W-:Y:S01]  /*bd70*/  ISETP.GE.AND P3, PT, R0.reuse, R239, PT ;  /* 0x000000ef0000720c */ /* 0x040fe20003f66270 */
[----:B------:R-:W-:Y:S01]  /*bd80*/  IMAD.MOV.U32 R210, RZ, RZ, R206 ;  /* 0x000000ffffd27224 */ /* 0x000fe200078e00ce */
[C---:B------:R-:W-:Y:S01]  /*bd90*/  ISETP.GE.AND P1, PT, R0.reuse, R238, PT ;  /* 0x000000ee0000720c */ /* 0x040fe20003f26270 */
[----:B------:R-:W-:Y:S01]  /*bda0*/  IMAD.MOV.U32 R72, RZ, RZ, R207 ;  /* 0x000000ffff487224 */ /* 0x000fe200078e00cf */
[----:B------:R-:W-:Y:S02]  /*bdb0*/  ISETP.GE.AND P0, PT, R0, R237, PT ;  /* 0x000000ed0000720c */ /* 0x000fe40003f06270 */
[----:B------:R-:W-:-:S02]  /*bdc0*/  ISETP.LT.OR P6, PT, R2, R236, P6 ;  /* 0x000000ec0200720c */ /* 0x000fc400037c1670 */
[C---:B------:R-:W-:Y:S02]  /*bdd0*/  ISETP.LT.OR P5, PT, R2.reuse, R235, P5 ;  /* 0x000000eb0200720c */ /* 0x040fe40002fa1670 */
[CC--:B------:R-:W-:Y:S02]  /*bde0*/  ISETP.LT.OR P2, PT, R2.reuse, R234.reuse, P2 ;  /* 0x000000ea0200720c */ /* 0x0c0fe40001741670 */
[----:B------:R-:W-:Y:S02]  /*bdf0*/  ISETP.LT.OR P4, PT, R2, R233, P4 ;  /* 0x000000e90200720c */ /* 0x000fe40002781670 */
[C---:B------:R-:W-:Y:S01]  /*be00*/  ISETP.LT.OR P3, PT, R0.reuse, R235, P3 ;  /* 0x000000eb0000720c */ /* 0x040fe20001f61670 */
[----:B-1----:R-:W-:Y:S01]  /*be10*/  HMMA.16816.F32 R244, R8, R12, R244 ;  /* 0x0000000c08f4723c */ /* 0x002fe200000018f4 */
[C---:B------:R-:W-:Y:S02]  /*be20*/  ISETP.LT.OR P1, PT, R0.reuse, R234, P1 ;  /* 0x000000ea0000720c */ /* 0x040fe40000f21670 */
[----:B------:R-:W-:-:S02]  /*be30*/  ISETP.LT.OR P0, PT, R0, R233, P0 ;  /* 0x000000e90000720c */ /* 0x000fc40000701670 */
[----:B------:R-:W-:Y:S02]  /*be40*/  IADD3 R2, R0, 0x8, RZ ;  /* 0x0000000800027810 */ /* 0x000fe40007ffe0ff */
[----:B------:R-:W-:Y:S01]  /*be50*/  FSEL R109, R58, -INF , !P3 ;  /* 0xff8000003a6d7808 */ /* 0x000fe20005800000 */
[C---:B------:R-:W-:Y:S01]  /*be60*/  HMMA.16816.F32 R248, R4.reuse, R12, R248 ;  /* 0x0000000c04f8723c */ /* 0x040fe200000018f8 */
[----:B------:R-:W-:Y:S02]  /*be70*/  FSEL R112, R112, -INF , !P1 ;  /* 0xff80000070707808 */ /* 0x000fe40004800000 */
[----:B------:R-:W-:Y:S01]  /*be80*/  FSEL R209, R79, -INF , !P0 ;  /* 0xff8000004fd17808 */ /* 0x000fe20004000000 */
[----:B------:R-:W-:Y:S01]  /*be90*/  IMAD.MOV.U32 R79, RZ, RZ, R113 ;  /* 0x000000ffff4f7224 */ /* 0x000fe200078e0071 */
[----:B------:R-:W-:Y:S01]  /*bea0*/  FSEL R124, R120, -INF , !P2 ;  /* 0xff800000787c7808 */ /* 0x000fe20005000000 */
[----:B------:R-:W-:Y:S01]  /*beb0*/  IMAD.MOV.U32 R120, RZ, RZ, R106 ;  /* 0x000000ffff787224 */ /* 0x000fe200078e006a */
[C---:B------:R-:W-:Y:S01]  /*bec0*/  ISETP.GE.AND P3, PT, R2.reuse, R240, PT ;  /* 0x000000f00200720c */ /* 0x040fe20003f66270 */
[----:B------:R-:W-:Y:S01]  /*bed0*/  IMAD.MOV.U32 R106, RZ, RZ, R84 ;  /* 0x000000ffff6a7224 */ /* 0x000fe200078e0054 */
[C---:B------:R-:W-:Y:S01]  /*bee0*/  ISETP.GE.AND P1, PT, R2.reuse, R239, PT ;  /* 0x000000ef0200720c */ /* 0x040fe20003f26270 */
[----:B------:R-:W-:Y:S01]  /*bef0*/  IMAD.MOV.U32 R84, RZ, RZ, R108 ;  /* 0x000000ffff547224 */ /* 0x000fe200078e006c */
[C---:B------:R-:W-:Y:S01]  /*bf00*/  ISETP.GE.AND P0, PT, R2.reuse, R238, PT ;  /* 0x000000ee0200720c */ /* 0x040fe20003f06270 */
[----:B------:R-:W-:Y:S01]  /*bf10*/  IMAD.MOV.U32 R108, RZ, RZ, R97 ;  /* 0x000000ffff6c7224 */ /* 0x000fe200078e0061 */
[C---:B------:R-:W-:Y:S01]  /*bf20*/  ISETP.GE.AND P2, PT, R2.reuse, R237, PT ;  /* 0x000000ed0200720c */ /* 0x040fe20003f46270 */
[-C--:B------:R-:W-:Y:S01]  /*bf30*/  HMMA.16816.F32 R4, R4, R14.reuse, R200 ;  /* 0x0000000e0404723c */ /* 0x080fe200000018c8 */
[C---:B------:R-:W-:Y:S01]  /*bf40*/  ISETP.LT.OR P3, PT, R2.reuse, R236, P3 ;  /* 0x000000ec0200720c */ /* 0x040fe20001f61670 */
[----:B------:R-:W-:Y:S01]  /*bf50*/  IMAD.MOV.U32 R13, RZ, RZ, R74 ;  /* 0x000000ffff0d7224 */ /* 0x000fe200078e004a */
[C---:B------:R-:W-:Y:S01]  /*bf60*/  ISETP.LT.OR P1, PT, R2.reuse, R235, P1 ;  /* 0x000000eb0200720c */ /* 0x040fe20000f21670 */
[----:B------:R-:W-:Y:S01]  /*bf70*/  IMAD.MOV.U32 R74, RZ, RZ, R125 ;  /* 0x000000ffff4a7224 */ /* 0x000fe200078e007d */
[C---:B------:R-:W-:Y:S01]  /*bf80*/  ISETP.LT.OR P0, PT, R2.reuse, R234, P0 ;  /* 0x000000ea0200720c */ /* 0x040fe20000701670 */
[----:B------:R-:W-:Y:S01]  /*bf90*/  IMAD.MOV.U32 R125, RZ, RZ, R86 ;  /* 0x000000ffff7d7224 */ /* 0x000fe200078e0056 */
[----:B------:R-:W-:Y:S01]  /*bfa0*/  ISETP.LT.OR P2, PT, R2, R233, P2 ;  /* 0x000000e90200720c */ /* 0x000fe20001741670 */
[----:B------:R-:W-:Y:S01]  /*bfb0*/  IMAD.MOV.U32 R203, RZ, RZ, R208 ;  /* 0x000000ffffcb7224 */ /* 0x000fe200078e00d0 */
[----:B------:R-:W-:Y:S01]  /*bfc0*/  IADD3 R2, R0, 0x9, RZ ;  /* 0x0000000900027810 */ /* 0x000fe20007ffe0ff */
[----:B------:R-:W-:Y:S01]  /*bfd0*/  IMAD.MOV.U32 R208, RZ, RZ, R110 ;  /* 0x000000ffffd07224 */ /* 0x000fe200078e006e */
[----:B------:R-:W-:Y:S01]  /*bfe0*/  FSEL R232, R232, -INF , !P4 ;  /* 0xff800000e8e87808 */ /* 0x000fe20006000000 */
[----:B------:R-:W-:Y:S01]  /*bff0*/  IMAD.MOV.U32 R12, RZ, RZ, R211 ;  /* 0x000000ffff0c7224 */ /* 0x000fe200078e00d3 */
[----:B------:R-:W-:Y:S01]  /*c000*/  FSEL R100, R57, -INF , !P6 ;  /* 0xff80000039647808 */ /* 0x000fe20007000000 */
[----:B------:R-:W-:Y:S01]  /*c010*/  HMMA.16816.F32 R204, R8, R14, R64 ;  /* 0x0000000e08cc723c */ /* 0x000fe20000001840 */
        /* <DEDUP_REMOVED lines=11> */
[----:B------:R-:W-:Y:S01]  /*c0d0*/  IMAD.MOV.U32 R127, RZ, RZ, R85 ;  /* 0x000000ffff7f7224 */ /* 0x000fe200078e0055 */
        /* <DEDUP_REMOVED lines=13> */
[----:B------:R-:W-:Y:S01]  /*c1b0*/  IMAD.MOV.U32 R96, RZ, RZ, R98 ;  /* 0x000000ffff607224 */ /* 0x000fe200078e0062 */
        /* <DEDUP_REMOVED lines=48> */
[----:B------:R-:W-:-:S02]  /*c4c0*/  FSEL R108, R111, -INF , !P0 ;  /* 0xff8000006f6c7808 */ /* 0x000fc40004000000 */
        /* <DEDUP_REMOVED lines=8> */
[----:B------:R-:W-:Y:S01]  /*c550*/  BAR.SYNC.DEFER_BLOCKING 0x0 ;  /* 0x0000000000007b1d */ /* 0x000fe20000010000 */
[C---:B------:R-:W-:Y:S02]  /*c560*/  ISETP.GE.AND P2, PT, R2.reuse, R239, PT ;  /* 0x000000ef0200720c */ /* 0x040fe40003f46270 */
[----:B------:R-:W-:-:S02]  /*c570*/  ISETP.GE.AND P4, PT, R2, R238, PT ;  /* 0x000000ee0200720c */ /* 0x000fc40003f86270 */
[C---:B------:R-:W-:Y:S02]  /*c580*/  ISETP.GE.AND P3, PT, R2.reuse, R237, PT ;  /* 0x000000ed0200720c */ /* 0x040fe40003f66270 */
[C---:B------:R-:W-:Y:S02]  /*c590*/  ISETP.LT.OR P0, PT, R2.reuse, R236, P0 ;  /* 0x000000ec0200720c */ /* 0x040fe40000701670 */
[C---:B------:R-:W-:Y:S02]  /*c5a0*/  ISETP.LT.OR P2, PT, R2.reuse, R235, P2 ;  /* 0x000000eb0200720c */ /* 0x040fe40001741670 */
[C---:B------:R-:W-:Y:S02]  /*c5b0*/  ISETP.LT.OR P4, PT, R2.reuse, R234, P4 ;  /* 0x000000ea0200720c */ /* 0x040fe40002781670 */
[----:B------:R-:W-:Y:S02]  /*c5c0*/  ISETP.LT.OR P3, PT, R2, R233, P3 ;  /* 0x000000e90200720c */ /* 0x000fe40001f61670 */
[----:B------:R-:W-:-:S02]  /*c5d0*/  IADD3 R2, R0, 0x19, RZ ;  /* 0x0000001900027810 */ /* 0x000fc40007ffe0ff */
[----:B------:R-:W-:Y:S02]  /*c5e0*/  FSEL R105, R105, -INF , !P6 ;  /* 0xff80000069697808 */ /* 0x000fe40007000000 */
        /* <DEDUP_REMOVED lines=31> */
[----:B------:R-:W-:Y:S02]  /*c7e0*/  FSEL R76, R25, -INF , !P6 ;  /* 0xff800000194c7808 */ /* 0x000fe40007000000 */
[----:B------:R-:W-:Y:S02]  /*c7f0*/  FSEL R95, R27, -INF , !P5 ;  /* 0xff8000001b5f7808 */ /* 0x000fe40006800000 */
[----:B------:R-:W-:Y:S02]  /*c800*/  FSEL R74, R94, -INF , !P2 ;  /* 0xff8000005e4a7808 */ /* 0x000fe40005000000 */
[----:B------:R-:W-:-:S02]  /*c810*/  ISETP.GE.AND P0, PT, R2, R240, PT ;  /* 0x000000f00200720c */ /* 0x000fc40003f06270 */
[C---:B------:R-:W-:Y:S02]  /*c820*/  ISETP.GE.AND P6, PT, R2.reuse, R239, PT ;  /* 0x000000ef0200720c */ /* 0x040fe40003fc6270 */
[C---:B------:R-:W-:Y:S02]  /*c830*/  ISETP.GE.AND P5, PT, R2.reuse, R238, PT ;  /* 0x000000ee0200720c */ /* 0x040fe40003fa6270 */
[C---:B------:R-:W-:Y:S02]  /*c840*/  ISETP.GE.AND P2, PT, R2.reuse, R237, PT ;  /* 0x000000ed0200720c */ /* 0x040fe40003f46270 */
[C---:B------:R-:W-:Y:S02]  /*c850*/  ISETP.LT.OR P0, PT, R2.reuse, R236, P0 ;  /* 0x000000ec0200720c */ /* 0x040fe40000701670 */
        /* <DEDUP_REMOVED lines=8> */
[C---:B------:R-:W-:Y:S02]  /*c8e0*/  ISETP.GE.AND P4, PT, R2.reuse, R240, PT ;  /* 0x000000f00200720c */ /* 0x040fe40003f86270 */
[C---:B------:R-:W-:Y:S02]  /*c8f0*/  ISETP.GE.AND P3, PT, R2.reuse, R239, PT ;  /* 0x000000ef0200720c */ /* 0x040fe40003f66270 */
[C---:B------:R-:W-:Y:S02]  /*c900*/  ISETP.GE.AND P1, PT, R2.reuse, R238, PT ;  /* 0x000000ee0200720c */ /* 0x040fe40003f26270 */
[C---:B------:R-:W-:Y:S02]  /*c910*/  ISETP.GE.AND P0, PT, R2.reuse, R237, PT ;  /* 0x000000ed0200720c */ /* 0x040fe40003f06270 */
[C---:B------:R-:W-:Y:S02]  /*c920*/  ISETP.LT.OR P4, PT, R2.reuse, R236, P4 ;  /* 0x000000ec0200720c */ /* 0x040fe40002781670 */
        /* <DEDUP_REMOVED lines=8> */
[C---:B------:R-:W-:Y:S02]  /*c9b0*/  ISETP.GE.AND P6, PT, R2.reuse, R240, PT ;  /* 0x000000f00200720c */ /* 0x040fe40003fc6270 */
[C---:B------:R-:W-:Y:S02]  /*c9c0*/  ISETP.GE.AND P5, PT, R2.reuse, R239, PT ;  /* 0x000000ef0200720c */ /* 0x040fe40003fa6270 */
[C---:B------:R-:W-:Y:S02]  /*c9d0*/  ISETP.GE.AND P2, PT, R2.reuse, R238, PT ;  /* 0x000000ee0200720c */ /* 0x040fe40003f46270 */
[C---:B------:R-:W-:Y:S02]  /*c9e0*/  ISETP.GE.AND P4, PT, R2.reuse, R237, PT ;  /* 0x000000ed0200720c */ /* 0x040fe40003f86270 */
[----:B------:R-:W-:-:S02]  /*c9f0*/  ISETP.LT.OR P6, PT, R2, R236, P6 ;  /* 0x000000ec0200720c */ /* 0x000fc400037c1670 */
[C---:B------:R-:W-:Y:S02]  /*ca00*/  ISETP.LT.OR P5, PT, R2.reuse, R235, P5 ;  /* 0x000000eb0200720c */ /* 0x040fe40002fa1670 */
[C---:B------:R-:W-:Y:S02]  /*ca10*/  ISETP.LT.OR P2, PT, R2.reuse, R234, P2 ;  /* 0x000000ea0200720c */ /* 0x040fe40001741670 */
[----:B------:R-:W-:Y:S02]  /*ca20*/  ISETP.LT.OR P4, PT, R2, R233, P4 ;  /* 0x000000e90200720c */ /* 0x000fe40002781670 */
[----:B------:R-:W-:Y:S02]  /*ca30*/  IADD3 R2, R0, 0x30, RZ ;  /* 0x0000003000027810 */ /* 0x000fe40007ffe0ff */
        /* <DEDUP_REMOVED lines=8> */
[C---:B------:R-:W-:Y:S02]  /*cac0*/  ISETP.LT.OR P3, PT, R2.reuse, R236, P3 ;  /* 0x000000ec0200720c */ /* 0x040fe40001f61670 */
[C---:B------:R-:W-:Y:S02]  /*cad0*/  ISETP.LT.OR P1, PT, R2.reuse, R235, P1 ;  /* 0x000000eb0200720c */ /* 0x040fe40000f21670 */
[C---:B------:R-:W-:Y:S02]  /*cae0*/  ISETP.LT.OR P0, PT, R2.reuse, R234, P0 ;  /* 0x000000ea0200720c */ /* 0x040fe40000701670 */
[----:B------:R-:W-:Y:S02]  /*caf0*/  ISETP.LT.OR P2, PT, R2, R233, P2 ;  /* 0x000000e90200720c */ /* 0x000fe40001741670 */
[----:B------:R-:W-:Y:S02]  /*cb00*/  IADD3 R2, R0, 0x31, RZ ;  /* 0x0000003100027810 */ /* 0x000fe40007ffe0ff */
[----:B------:R-:W-:-:S02]  /*cb10*/  FSEL R134, R63, -INF , !P4 ;  /* 0xff8000003f867808 */ /* 0x000fc40006000000 */
[----:B------:R-:W-:Y:S02]  /*cb20*/  FSEL R61, R21, -INF , !P6 ;  /* 0xff800000153d7808 */ /* 0x000fe40007000000 */
[----:B------:R-:W-:Y:S02]  /*cb30*/  FSEL R78, R23, -INF , !P5 ;  /* 0xff800000174e7808 */ /* 0x000fe40006800000 */
[----:B------:R-:W-:Y:S02]  /*cb40*/  FSEL R59, R79, -INF , !P3 ;  /* 0xff8000004f3b7808 */ /* 0x000fe40005800000 */
        /* <DEDUP_REMOVED lines=64> */
[----:B------:R-:W-:Y:S01]  /*cf50*/  FSEL R22, R39, -INF , !P1 ;  /* 0xff80000027167808 */ /* 0x000fe20004800000 */
[----:B------:R-:W-:Y:S01]  /*cf60*/  IMAD.MOV.U32 R39, RZ, RZ, R37 ;  /* 0x000000ffff277224 */ /* 0x000fe200078e0025 */
[C---:B------:R-:W-:Y:S01]  /*cf70*/  ISETP.GE.AND P2, PT, R2.reuse, R240, PT ;  /* 0x000000f00200720c */ /* 0x040fe20003f46270 */
[----:B------:R-:W-:Y:S01]  /*cf80*/  IMAD.MOV.U32 R37, RZ, RZ, R36 ;  /* 0x000000ffff257224 */ /* 0x000fe200078e0024 */
[C---:B------:R-:W-:Y:S01]  /*cf90*/  ISETP.GE.AND P4, PT, R2.reuse, R239, PT ;  /* 0x000000ef0200720c */ /* 0x040fe20003f86270 */
[----:B------:R-:W-:Y:S01]  /*cfa0*/  IMAD.MOV.U32 R36, RZ, RZ, R123 ;  /* 0x000000ffff247224 */ /* 0x000fe200078e007b */
        /* <DEDUP_REMOVED lines=49> */
[----:B------:R-:W-:Y:S01]  /*d2c0*/  FSEL R16, R36, -INF , !P2 ;  /* 0xff80000024107808 */ /* 0x000fe20005000000 */
[----:B------:R-:W-:Y:S01]  /*d2d0*/  IMAD.MOV.U32 R36, RZ, RZ, R15 ;  /* 0x000000ffff247224 */ /* 0x000fe200078e000f */
        /* <DEDUP_REMOVED lines=8> */
[----:B------:R-:W-:Y:S01]  /*d360*/  FSEL R41, R8, -INF , !P6 ;  /* 0xff80000008297808 */ /* 0x000fe20007000000 */
[----:B------:R-:W-:Y:S01]  /*d370*/  IMAD.MOV.U32 R8, RZ, RZ, R11 ;  /* 0x000000ffff087224 */ /* 0x000fe200078e000b */
[----:B------:R-:W-:Y:S01]  /*d380*/  IADD3 R2, R0, 0x59, RZ ;  /* 0x0000005900027810 */ /* 0x000fe20007ffe0ff */
[----:B------:R-:W-:Y:S01]  /*d390*/  IMAD.MOV.U32 R11, RZ, RZ, R13 ;  /* 0x000000ffff0b7224 */ /* 0x000fe200078e000d */
[----:B------:R-:W-:Y:S01]  /*d3a0*/  FSEL R42, R49, -INF , !P5 ;  /* 0xff800000312a7808 */ /* 0x000fe20006800000 */
[----:B------:R-:W-:Y:S01]  /*d3b0*/  IMAD.MOV.U32 R13, RZ, RZ, R104 ;  /* 0x000000ffff0d7224 */ /* 0x000fe200078e0068 */
        /* <DEDUP_REMOVED lines=90> */
[----:B------:R-:W-:Y:S02]  /*d960*/  ISETP.GE.AND P0, PT, R2, R237, PT ;  /* 0x000000ed0200720c */ /* 0x000fe40003f06270 */
[----:B------:R-:W-:-:S02]  /*d970*/  FSEL R50, R250, -INF , !P1 ;  /* 0xff800000fa327808 */ /* 0x000fc40004800000 */
[C---:B------:R-:W-:Y:S02]  /*d980*/  ISETP.LT.OR P0, PT, R2.reuse, R233, P0 ;  /* 0x000000e90200720c */ /* 0x040fe40000701670 */
[----:B------:R-:W-:Y:S02]  /*d990*/  ISETP.GE.AND P1, PT, R2, R238, PT ;  /* 0x000000ee0200720c */ /* 0x000fe40003f26270 */
[----:B------:R-:W-:Y:S02]  /*d9a0*/  FSEL R48, R6, -INF , !P0 ;  /* 0xff80000006307808 */ /* 0x000fe40004000000 */
[----:B------:R-:W-:Y:S02]  /*d9b0*/  PLOP3.LUT P0, PT, PT, PT, UP0, 0x80, 0x0 ;  /* 0x000000000000781c */ /* 0x000fe40003f0f008 */
        /* <DEDUP_REMOVED lines=8> */
[----:B------:R-:W-:Y:S02]  /*da40*/  ISETP.GE.AND P1, PT, R0, R237, PT ;  /* 0x000000ed0000720c */ /* 0x000fe40003f26270 */
[CC--:B------:R-:W-:Y:S02]  /*da50*/  ISETP.GE.AND P6, PT, R2.reuse, R240.reuse, PT ;  /* 0x000000f00200720c */ /* 0x0c0fe40003fc6270 */
[-C--:B------:R-:W-:Y:S02]  /*da60*/  ISETP.GE.AND P4, PT, R2, R239.reuse, PT ;  /* 0x000000ef0200720c */ /* 0x080fe40003f86270 */
[C---:B------:R-:W-:Y:S02]  /*da70*/  ISETP.GE.AND P5, PT, R0.reuse, R240, PT ;  /* 0x000000f00000720c */ /* 0x040fe40003fa6270 */
[C---:B------:R-:W-:Y:S02]  /*da80*/  ISETP.GE.AND P3, PT, R0.reuse, R239, PT ;  /* 0x000000ef0000720c */ /* 0x040fe40003f66270 */
[----:B------:R-:W-:-:S02]  /*da90*/  ISETP.GE.AND P2, PT, R0, R238, PT ;  /* 0x000000ee0000720c */ /* 0x000fc40003f46270 */
[----:B------:R-:W-:Y:S02]  /*daa0*/  ISETP.LT.OR P1, PT, R0, R233, P1 ;  /* 0x000000e90000720c */ /* 0x000fe40000f21670 */
[CC--:B------:R-:W-:Y:S02]  /*dab0*/  ISETP.LT.OR P6, PT, R2.reuse, R236.reuse, P6 ;  /* 0x000000ec0200720c */ /* 0x0c0fe400037c1670 */
[-C--:B------:R-:W-:Y:S02]  /*dac0*/  ISETP.LT.OR P4, PT, R2, R235.reuse, P4 ;  /* 0x000000eb0200720c */ /* 0x080fe40002781670 */
[C---:B------:R-:W-:Y:S02]  /*dad0*/  ISETP.LT.OR P5, PT, R0.reuse, R236, P5 ;  /* 0x000000ec0000720c */ /* 0x040fe40002fa1670 */
[C---:B------:R-:W-:Y:S02]  /*dae0*/  ISETP.LT.OR P3, PT, R0.reuse, R235, P3 ;  /* 0x000000eb0000720c */ /* 0x040fe40001f61670 */
[----:B------:R-:W-:-:S02]  /*daf0*/  ISETP.LT.OR P2, PT, R0, R234, P2 ;  /* 0x000000ea0000720c */ /* 0x000fc40001741670 */
[----:B------:R-:W-:Y:S02]  /*db00*/  FSEL R45, R7, -INF , !P1 ;  /* 0xff800000072d7808 */ /* 0x000fe40004800000 */
[----:B------:R-:W-:Y:S02]  /*db10*/  FSEL R24, R5, -INF , !P2 ;  /* 0xff80000005187808 */ /* 0x000fe40005000000 */
[----:B------:R-:W-:Y:S02]  /*db20*/  FSEL R7, R204, -INF , !P6 ;  /* 0xff800000cc077808 */ /* 0x000fe40007000000 */
[----:B------:R-:W-:Y:S02]  /*db30*/  FSEL R21, R206, -INF , !P4 ;  /* 0xff800000ce157808 */ /* 0x000fe40006000000 */
[----:B------:R-:W-:Y:S02]  /*db40*/  FSEL R6, R205, -INF , !P5 ;  /* 0xff800000cd067808 */ /* 0x000fe40006800000 */
[----:B------:R-:W-:Y:S01]  /*db50*/  FSEL R20, R207, -INF , !P3 ;  /* 0xff800000cf147808 */ /* 0x000fe20005800000 */
[----:B------:R-:W-:Y:S05]  /*db60*/  @!P0 BRA `(.L_x_497) ;  /* 0x000002c000008947 */ /* 0x000fea0003800000 */
[----:B------:R-:W2:Y:S04]  /*db70*/  LDL.64 R118, [R1+0x70] ;  /* 0x0000700001767983 */ /* 0x000ea80000100a00 */
[----:B------:R-:W3:Y:S01]  /*db80*/  LDL.64 R116, [R1+0x68] ;  /* 0x0000680001747983 */ /* 0x000ee20000100a00 */
[----:B------:R-:W-:-:S02]  /*db90*/  UIADD3 UR8, UR8, -0x3, URZ ;  /* 0xfffffffd08087890 */ /* 0x000fc4000fffe03f */
[----:B------:R-:W-:Y:S02]  /*dba0*/  ULDC.64 UR6, c[0x0][0x198] ;  /* 0x0000660000067ab9 */ /* 0x000fe40000000a00 */
[----:B------:R-:W-:Y:S02]  /*dbb0*/  USHF.R.S32.HI UR4, URZ, 0x1f, UR8 ;  /* 0x0000001f3f047899 */ /* 0x000fe40008011408 */
[----:B------:R-:W-:Y:S02]  /*dbc0*/  UIMAD.WIDE.U32 UR12, UR8, UR6, URZ ;  /* 0x00000006080c72a5 */ /* 0x000fe4000f8e003f */
[----:B------:R-:W-:-:S04]  /*dbd0*/  UIMAD UR4, UR4, UR6, URZ ;  /* 0x00000006040472a4 */ /* 0x000fc8000f8e023f */
[----:B------:R-:W-:Y:S01]  /*dbe0*/  UIMAD UR4, UR8, UR7, UR4 ;  /* 0x00000007080472a4 */ /* 0x000fe2000f8e0204 */
[----:B------:R-:W-:Y:S02]  /*dbf0*/  IMAD.U32 R0, RZ, RZ, UR12 ;  /* 0x0000000cff007e24 */ /* 0x000fe4000f8e00ff */
[----:B------:R-:W-:Y:S01]  /*dc00*/  IMAD.U32 R4, RZ, RZ, UR12 ;  /* 0x0000000cff047e24 */ /* 0x000fe2000f8e00ff */
[----:B------:R-:W-:-:S06]  /*dc10*/  UIADD3 UR4, UR13, UR4, URZ ;  /* 0x000000040d047290 */ /* 0x000fcc000fffe03f */
[----:B------:R-:W-:Y:S01]  /*dc20*/  IMAD.U32 R2, RZ, RZ, UR4 ;  /* 0x00000004ff027e24 */ /* 0x000fe2000f8e00ff */
[----:B------:R-:W-:Y:S02]  /*dc30*/  USHF.L.U32 UR4, UR6, 0x5, URZ ;  /* 0x0000000506047899 */ /* 0x000fe4000800063f */
[----:B------:R-:W-:Y:S01]  /*dc40*/  USHF.L.U64.HI UR6, UR6, 0x5, UR7 ;  /* 0x0000000506067899 */ /* 0x000fe20008010207 */
[----:B--2---:R-:W-:-:S04]  /*dc50*/  LEA R0, P0, R0, R118, 0x7 ;  /* 0x0000007600007211 */ /* 0x004fc800078038ff */
[----:B---3--:R-:W-:Y:S02]  /*dc60*/  LEA.HI.X R2, R4, R117, R2, 0x7, P0 ;  /* 0x0000007504027211 */ /* 0x008fe400000f3c02 */
[----:B------:R-:W-:-:S04]  /*dc70*/  LEA R4, P0, R0, c[0x0][0x168], 0x1 ;  /* 0x00005a0000047a11 */ /* 0x000fc800078008ff */
[----:B------:R-:W-:-:S05]  /*dc80*/  LEA.HI.X R5, R0, c[0x0][0x16c], R2, 0x1, P0 ;  /* 0x00005b0000057a11 */ /* 0x000fca00000f0c02 */
[----:B------:R-:W-:Y:S01]  /*dc90*/  @!PT LDS RZ, [RZ] ;  /* 0x00000000fffff984 */ /* 0x000fe20000000800 */
[----:B------:R-:W-:Y:S01]  /*dca0*/  @!PT LDS RZ, [RZ] ;  /* 0x00000000fffff984 */ /* 0x000fe20000000800 */
[----:B------:R-:W-:Y:S01]  /*dcb0*/  @!PT LDS RZ, [RZ] ;  /* 0x00000000fffff984 */ /* 0x000fe20000000800 */
[----:B------:R1:W-:Y:S02]  /*dcc0*/  LDGSTS.E.BYPASS.LTC128B.128 [R241+0x4000], [R4.64] ;  /* 0x0400000004f17fae */ /* 0x0003e4000b901d52 */
[----:B-1----:R-:W-:-:S04]  /*dcd0*/  IADD3 R4, P0, R4, UR4, RZ ;  /* 0x0000000404047c10 */ /* 0x002fc8000ff1e0ff */
[----:B------:R-:W-:-:S05]  /*dce0*/  IADD3.X R5, R5, UR6, RZ, P0, !PT ;  /* 0x0000000605057c10 */ /* 0x000fca00087fe4ff */
        /* <DEDUP_REMOVED lines=18> */
[----:B------:R1:W-:Y:S04]  /*de10*/  LDGSTS.E.BYPASS.LTC128B.128 [R241+0x7800], [R4.64] ;  /* 0x0780000004f17fae */ /* 0x0003e8000b901d52 */
[----:B------:R-:W0:Y:S02]  /*de20*/  LDGDEPBAR ;  /* 0x00000000000079af */ /* 0x000e240000000000 */
.L_x_497:
[----:B------:R-:W2:Y:S01]  /*de30*/  LDL.LU R118, [R1+0x48] ;  /* 0x0000480001767983 */ /* 0x000ea20000300800 */
[----:B------:R-:W-:Y:S01]  /*de40*/  FMNMX.FTZ R0, R70, R93, !PT ;  /* 0x0000005d46007209 */ /* 0x000fe20007810000 */
[----:B------:R-:W-:Y:S01]  /*de50*/  IMAD.MOV.U32 R128, RZ, RZ, R252 ;  /* 0x000000ffff807224 */ /* 0x000fe200078e00fc */
[----:B------:R-:W-:Y:S01]  /*de60*/  MOV R205, R242 ;  /* 0x000000f200cd7202 */ /* 0x000fe20000000f00 */
        /* <DEDUP_REMOVED lines=52> */
[----:B-1----:R-:W-:Y:S02]  /*e1b0*/  FMNMX.FTZ R4, R98, R0, !PT ;  /* 0x0000000062047209 */ /* 0x002fe40007810000 */
        /* <DEDUP_REMOVED lines=56> */
[----:B------:R-:W-:Y:S02]  /*e540*/  FMNMX.FTZ R4, R25, R4, !PT ;  /* 0x0000000419047209 */ /* 0x000fe40007810000 */
[----:B------:R-:W-:Y:S01]  /*e550*/  FMNMX.FTZ R2, R39, R0, !PT ;  /* 0x0000000027027209 */ /* 0x000fe20007810000 */
[C---:B------:R-:W-:Y:S01]  /*e560*/  FMUL.FTZ R0, R131.reuse, c[0x0][0x23c] ;  /* 0x00008f0083007a20 */ /* 0x040fe20000410000 */
[----:B------:R-:W-:Y:S02]  /*e570*/  FSETP.NEU.FTZ.AND P2, PT, R131, -INF , PT ;  /* 0xff8000008300780b */ /* 0x000fe40003f5d000 */
[----:B------:R-:W-:Y:S02]  /*e580*/  FMNMX.FTZ R4, R23, R4, !PT ;  /* 0x0000000417047209 */ /* 0x000fe40007810000 */
[----:B------:R-:W-:-:S02]  /*e590*/  FMNMX.FTZ R2, R38, R2, !PT ;  /* 0x0000000226027209 */ /* 0x000fc40007810000 */
[----:B------:R-:W-:Y:S02]  /*e5a0*/  FSEL R0, R0, RZ, P2 ;  /* 0x000000ff00007208 */ /* 0x000fe40001000000 */
[----:B------:R-:W-:Y:S02]  /*e5b0*/  FMNMX.FTZ R4, R21, R4, !PT ;  /* 0x0000000415047209 */ /* 0x000fe40007810000 */
[----:B------:R-:W-:Y:S01]  /*e5c0*/  FMNMX.FTZ R2, R36, R2, !PT ;  /* 0x0000000224027209 */ /* 0x000fe20007810000 */
[--C-:B------:R-:W-:Y:S01]  /*e5d0*/  FFMA.FTZ R117, R86, c[0x0][0x23c], -R0.reuse ;  /* 0x00008f0056757a23 */ /* 0x100fe20000010800 */
[----:B------:R-:W-:Y:S01]  /*e5e0*/  FMNMX.FTZ R4, R20, R4, !PT ;  /* 0x0000000414047209 */ /* 0x000fe20007810000 */
[--C-:B------:R-:W-:Y:S01]  /*e5f0*/  FFMA.FTZ R86, R76, c[0x0][0x23c], -R0.reuse ;  /* 0x00008f004c567a23 */ /* 0x100fe20000010800 */
[----:B------:R-:W-:Y:S01]  /*e600*/  MOV R76, R243 ;  /* 0x000000f3004c7202 */ /* 0x000fe20000000f00 */
[--C-:B------:R-:W-:Y:S02]  /*e610*/  FFMA.FTZ R242, R72, c[0x0][0x23c], -R0.reuse ;  /* 0x00008f0048f27a23 */ /* 0x100fe40000010800 */
[----:B------:R-:W-:-:S02]  /*e620*/  FFMA.FTZ R240, R57, c[0x0][0x23c], -R0 ;  /* 0x00008f0039f07a23 */ /* 0x000fc40000010800 */
[--C-:B------:R-:W-:Y:S02]  /*e630*/  FFMA.FTZ R236, R19, c[0x0][0x23c], -R0.reuse ;  /* 0x00008f0013ec7a23 */ /* 0x100fe40000010800 */
[--C-:B------:R-:W-:Y:S01]  /*e640*/  FFMA.FTZ R135, R18, c[0x0][0x23c], -R0.reuse ;  /* 0x00008f0012877a23 */ /* 0x100fe20000010800 */
[----:B------:R-:W-:Y:S01]  /*e650*/  MUFU.EX2 R242, R242 ;  /* 0x000000f200f27308 */ /* 0x000fe20000000800 */
[--C-:B------:R-:W-:Y:S02]  /*e660*/  FFMA.FTZ R227, R16, c[0x0][0x23c], -R0.reuse ;  /* 0x00008f0010e37a23 */ /* 0x100fe40000010800 */
[--C-:B------:R-:W-:Y:S02]  /*e670*/  FFMA.FTZ R226, R14, c[0x0][0x23c], -R0.reuse ;  /* 0x00008f000ee27a23 */ /* 0x100fe40000010800 */
        /* <DEDUP_REMOVED lines=8> */
[--C-:B------:R-:W-:Y:S01]  /*e700*/  FFMA.FTZ R207, R65, c[0x0][0x23c], -R0.reuse ;  /* 0x00008f0041cf7a23 */ /* 0x100fe20000010800 */
[----:B------:R-:W1:Y:S01]  /*e710*/  MUFU.EX2 R100, R100 ;  /* 0x0000006400647308 */ /* 0x000e620000000800 */
[----:B------:R-:W-:-:S02]  /*e720*/  FFMA.FTZ R206, R61, c[0x0][0x23c], -R0 ;  /* 0x00008f003dce7a23 */ /* 0x000fc40000010800 */
[--C-:B------:R-:W-:Y:S02]  /*e730*/  FFMA.FTZ R59, R59, c[0x0][0x23c], -R0.reuse ;  /* 0x00008f003b3b7a23 */ /* 0x100fe40000010800 */
[--C-:B------:R-:W-:Y:S02]  /*e740*/  FFMA.FTZ R239, R54, c[0x0][0x23c], -R0.reuse ;  /* 0x00008f0036ef7a23 */ /* 0x100fe40000010800 */
[--C-:B------:R-:W-:Y:S01]  /*e750*/  FFMA.FTZ R252, R53, c[0x0][0x23c], -R0.reuse ;  /* 0x00008f0035fc7a23 */ /* 0x100fe20000010800 */
[----:B------:R-:W-:Y:S01]  /*e760*/  MUFU.EX2 R97, R97 ;  /* 0x0000006100617308 */ /* 0x000fe20000000800 */
[--C-:B------:R-:W-:Y:S02]  /*e770*/  FFMA.FTZ R238, R52, c[0x0][0x23c], -R0.reuse ;  /* 0x00008f0034ee7a23 */ /* 0x100fe40000010800 */
[--C-:B------:R-:W-:Y:S01]  /*e780*/  FFMA.FTZ R237, R22, c[0x0][0x23c], -R0.reuse ;  /* 0x00008f0016ed7a23 */ /* 0x100fe20000010800 */
[----:B------:R-:W-:Y:S01]  /*e790*/  MOV R22, R128 ;  /* 0x0000008000167202 */ /* 0x000fe20000000f00 */
[----:B------:R-:W-:-:S02]  /*e7a0*/  FFMA.FTZ R228, R17, c[0x0][0x23c], -R0 ;  /* 0x00008f0011e47a23 */ /* 0x000fc40000010800 */
[--C-:B------:R-:W-:Y:S01]  /*e7b0*/  FFMA.FTZ R18, R15, c[0x0][0x23c], -R0.reuse ;  /* 0x00008f000f127a23 */ /* 0x100fe20000010800 */
[----:B------:R-:W-:Y:S01]  /*e7c0*/  MUFU.EX2 R116, R116 ;  /* 0x0000007400747308 */ /* 0x000fe20000000800 */
[--C-:B------:R-:W-:Y:S02]  /*e7d0*/  FFMA.FTZ R16, R13, c[0x0][0x23c], -R0.reuse ;  /* 0x00008f000d107a23 */ /* 0x100fe40000010800 */
[--C-:B------:R-:W-:Y:S02]  /*e7e0*/  FFMA.FTZ R223, R12, c[0x0][0x23c], -R0.reuse ;  /* 0x00008f000cdf7a23 */ /* 0x100fe40000010800 */
[--C-:B------:R-:W-:Y:S02]  /*e7f0*/  FFMA.FTZ R11, R11, c[0x0][0x23c], -R0.reuse ;  /* 0x00008f000b0b7a23 */ /* 0x100fe40000010800 */
[--C-:B------:R-:W-:Y:S01]  /*e800*/  FFMA.FTZ R14, R10, c[0x0][0x23c], -R0.reuse ;  /* 0x00008f000a0e7a23 */ /* 0x100fe20000010800 */
[----:B------:R-:W-:Y:S01]  /*e810*/  MUFU.EX2 R207, R207 ;  /* 0x000000cf00cf7308 */ /* 0x000fe20000000800 */
[----:B------:R-:W-:-:S02]  /*e820*/  FFMA.FTZ R57, R9, c[0x0][0x23c], -R0 ;  /* 0x00008f0009397a23 */ /* 0x000fc40000010800 */
[--C-:B------:R-:W-:Y:S02]  /*e830*/  FFMA.FTZ R218, R8, c[0x0][0x23c], -R0.reuse ;  /* 0x00008f0008da7a23 */ /* 0x100fe40000010800 */
[--C-:B------:R-:W-:Y:S02]  /*e840*/  FFMA.FTZ R19, R7, c[0x0][0x23c], -R0.reuse ;  /* 0x00008f0007137a23 */ /* 0x100fe40000010800 */
[----:B------:R-:W-:Y:S01]  /*e850*/  FFMA.FTZ R72, R6, c[0x0][0x23c], -R0 ;  /* 0x00008f0006487a23 */ /* 0x000fe20000010800 */
[----:B------:R-:W-:Y:S02]  /*e860*/  FMNMX.FTZ R0, R34, R2, !PT ;  /* 0x0000000222007209 */ /* 0x000fe40007810000 */
[----:B------:R-:W3:Y:S02]  /*e870*/  SHFL.BFLY PT, R2, R4, 0x2, 0x1f ;  /* 0x0c401f0004027f89 */ /* 0x000ee400000e0000 */
[----:B------:R-:W-:-:S04]  /*e880*/  FMNMX.FTZ R0, R33, R0, !PT ;  /* 0x0000000021007209 */ /* 0x000fc80007810000 */
[----:B------:R-:W-:-:S04]  /*e890*/  FMNMX.FTZ R0, R30, R0, !PT ;  /* 0x000000001e007209 */ /* 0x000fc80007810000 */
[----:B------:R-:W-:-:S04]  /*e8a0*/  FMNMX.FTZ R0, R28, R0, !PT ;  /* 0x000000001c007209 */ /* 0x000fc80007810000 */
[----:B------:R-:W-:Y:S02]  /*e8b0*/  FMNMX.FTZ R0, R26, R0, !PT ;  /* 0x000000001a007209 */ /* 0x000fe40007810000 */
[----:B--2---:R-:W-:Y:S02]  /*e8c0*/  MOV R74, R118 ;  /* 0x00000076004a7202 */ /* 0x004fe40000000f00 */
[----:B------:R-:W-:Y:S02]  /*e8d0*/  FMNMX.FTZ R0, R24, R0, !PT ;  /* 0x0000000018007209 */ /* 0x000fe40007810000 */
[----:B---3--:R-:W-:-:S03]  /*e8e0*/  FMNMX.FTZ R4, R4, R2, !PT ;  /* 0x0000000204047209 */ /* 0x008fc60007810000 */
[----:B------:R-:W2:Y:S04]  /*e8f0*/  SHFL.BFLY PT, R2, R0, 0x2, 0x1f ;  /* 0x0c401f0000027f89 */ /* 0x000ea800000e0000 */
[----:B------:R-:W3:Y:S01]  /*e900*/  SHFL.BFLY PT, R5, R4, 0x1, 0x1f ;  /* 0x0c201f0004057f89 */ /* 0x000ee200000e0000 */
[----:B--2---:R-:W-:Y:S02]  /*e910*/  FMNMX.FTZ R2, R0, R2, !PT ;  /* 0x0000000200027209 */ /* 0x004fe40007810000 */
[----:B---3--:R-:W-:-:S03]  /*e920*/  FMNMX.FTZ R130, R4, R5, !PT ;  /* 0x0000000504827209 */ /* 0x008fc60007810000 */
[----:B------:R-:W2:Y:S01]  /*e930*/  SHFL.BFLY PT, R4, R2, 0x1, 0x1f ;  /* 0x0c201f0002047f89 */ /* 0x000ea200000e0000 */
[C---:B------:R-:W-:Y:S01]  /*e940*/  FSETP.NEU.FTZ.AND P1, PT, R130.reuse, -INF , PT ;  /* 0xff8000008200780b */ /* 0x040fe20003f3d000 */
[----:B------:R-:W-:-:S05]  /*e950*/  FMUL.FTZ R0, R130, c[0x0][0x23c] ;  /* 0x00008f0082007a20 */ /* 0x000fca0000410000 */
[----:B------:R-:W-:-:S05]  /*e960*/  FSEL R0, R0, RZ, P1 ;  /* 0x000000ff00007208 */ /* 0x000fca0000800000 */
[--C-:B------:R-:W-:Y:S02]  /*e970*/  FFMA.FTZ R80, R113, c[0x0][0x23c], -R0.reuse ;  /* 0x00008f0071507a23 */ /* 0x100fe40000010800 */
[--C-:B------:R-:W-:Y:S02]  /*e980*/  FFMA.FTZ R118, R81, c[0x0][0x23c], -R0.reuse ;  /* 0x00008f0051767a23 */ /* 0x100fe40000010800 */
[--C-:B------:R-:W-:Y:S02]  /*e990*/  FFMA.FTZ R229, R47, c[0x0][0x23c], -R0.reuse ;  /* 0x00008f002fe57a23 */ /* 0x100fe40000010800 */
[--C-:B------:R-:W-:Y:S01]  /*e9a0*/  FFMA.FTZ R8, R109, c[0x0][0x23c], -R0.reuse ;  /* 0x00008f006d087a23 */ /* 0x100fe20000010800 */
[----:B------:R-:W-:Y:S01]  /*e9b0*/  MUFU.EX2 R80, R80 ;  /* 0x0000005000507308 */ /* 0x000fe20000000800 */
[--C-:B------:R-:W-:Y:S02]  /*e9c0*/  FFMA.FTZ R122, R122, c[0x0][0x23c], -R0.reuse ;  /* 0x00008f007a7a7a23 */ /* 0x100fe40000010800 */
[--C-:B------:R-:W-:Y:S01]  /*e9d0*/  FFMA.FTZ R110, R110, c[0x0][0x23c], -R0.reuse ;  /* 0x00008f006e6e7a23 */ /* 0x100fe20000010800 */
[----:B--2---:R-:W-:Y:S01]  /*e9e0*/  FMNMX.FTZ R129, R2, R4, !PT ;  /* 0x0000000402817209 */ /* 0x004fe20007810000 */
[----:B------:R-:W-:-:S02]  /*e9f0*/  FFMA.FTZ R84, R108, c[0x0][0x23c], -R0 ;  /* 0x00008f006c547a23 */ /* 0x000fc40000010800 */
[--C-:B------:R-:W-:Y:S01]  /*ea00*/  FFMA.FTZ R105, R105, c[0x0][0x23c], -R0.reuse ;  /* 0x00008f0069697a23 */ /* 0x100fe20000010800 */
[----:B------:R-:W-:Y:S01]  /*ea10*/  FSETP.NEU.FTZ.AND P0, PT, R129, -INF , PT ;  /* 0xff8000008100780b */ /* 0x000fe20003f1d000 */
[--C-:B------:R-:W-:Y:S02]  /*ea20*/  FFMA.FTZ R98, R98, c[0x0][0x23c], -R0.reuse ;  /* 0x00008f0062627a23 */ /* 0x100fe40000010800 */
[--C-:B------:R-:W-:Y:S01]  /*ea30*/  FFMA.FTZ R95, R95, c[0x0][0x23c], -R0.reuse ;  /* 0x00008f005f5f7a23 */ /* 0x100fe20000010800 */
[----:B------:R-:W-:Y:S01]  /*ea40*/  MUFU.EX2 R84, R84 ;  /* 0x0000005400547308 */ /* 0x000fe20000000800 */
[--C-:B------:R-:W-:Y:S02]  /*ea50*/  FFMA.FTZ R204, R94, c[0x0][0x23c], -R0.reuse ;  /* 0x00008f005ecc7a23 */ /* 0x100fe40000010800 */
[--C-:B------:R-:W-:Y:S02]  /*ea60*/  FFMA.FTZ R119, R85, c[0x0][0x23c], -R0.reuse ;  /* 0x00008f0055777a23 */ /* 0x100fe40000010800 */
[--C-:B------:R-:W-:Y:S01]  /*ea70*/  FFMA.FTZ R113, R78, c[0x0][0x23c], -R0.reuse ;  /* 0x00008f004e717a23 */ /* 0x100fe20000010800 */
[----:B------:R-:W-:Y:S01]  /*ea80*/  MOV R78, R11 ;  /* 0x0000000b004e7202 */ /* 0x000fe20000000f00 */
[----:B------:R-:W-:-:S02]  /*ea90*/  FFMA.FTZ R251, R77, c[0x0][0x23c], -R0 ;  /* 0x00008f004dfb7a23 */ /* 0x000fc40000010800 */
[--C-:B------:R-:W-:Y:S01]  /*eaa0*/  FFMA.FTZ R250, R73, c[0x0][0x23c], -R0.reuse ;  /* 0x00008f0049fa7a23 */ /* 0x100fe20000010800 */
[----:B------:R-:W-:Y:S01]  /*eab0*/  MOV R73, R205 ;  /* 0x000000cd00497202 */ /* 0x000fe20000000f00 */
[--C-:B------:R-:W-:Y:S02]  /*eac0*/  FFMA.FTZ R249, R66, c[0x0][0x23c], -R0.reuse ;  /* 0x00008f0042f97a23 */ /* 0x100fe40000010800 */
[--C-:B------:R-:W-:Y:S02]  /*ead0*/  FFMA.FTZ R248, R63, c[0x0][0x23c], -R0.reuse ;  /* 0x00008f003ff87a23 */ /* 0x100fe40000010800 */
[--C-:B------:R-:W-:Y:S02]  /*eae0*/  FFMA.FTZ R235, R62, c[0x0][0x23c], -R0.reuse ;  /* 0x00008f003eeb7a23 */ /* 0x100fe40000010800 */
[--C-:B------:R-:W-:Y:S02]  /*eaf0*/  FFMA.FTZ R234, R58, c[0x0][0x23c], -R0.reuse ;  /* 0x00008f003aea7a23 */ /* 0x100fe40000010800 */
[--C-:B------:R-:W-:Y:S01]  /*eb00*/  FFMA.FTZ R233, R46, c[0x0][0x23c], -R0.reuse ;  /* 0x00008f002ee97a23 */ /* 0x100fe20000010800 */
[----:B------:R-:W-:Y:S01]  /*eb10*/  MOV R46, R72 ;  /* 0x00000048002e7202 */ /* 0x000fe20000000f00 */
[----:B------:R-:W-:-:S02]  /*eb20*/  FFMA.FTZ R47, R43, c[0x0][0x23c], -R0 ;  /* 0x00008f002b2f7a23 */ /* 0x000fc40000010800 */
[--C-:B------:R-:W-:Y:S02]  /*eb30*/  FFMA.FTZ R61, R41, c[0x0][0x23c], -R0.reuse ;  /* 0x00008f00293d7a23 */ /* 0x100fe40000010800 */
[--C-:B------:R-:W-:Y:S02]  /*eb40*/  FFMA.FTZ R225, R37, c[0x0][0x23c], -R0.reuse ;  /* 0x00008f0025e17a23 */ /* 0x100fe40000010800 */
[--C-:B------:R-:W-:Y:S02]  /*eb50*/  FFMA.FTZ R224, R35, c[0x0][0x23c], -R0.reuse ;  /* 0x00008f0023e07a23 */ /* 0x100fe40000010800 */
[--C-:B------:R-:W-:Y:S01]  /*eb60*/  FFMA.FTZ R17, R32, c[0x0][0x23c], -R0.reuse ;  /* 0x00008f0020117a23 */ /* 0x100fe20000010800 */
[----:B------:R-:W-:Y:S01]  /*eb70*/  MOV R32, R78 ;  /* 0x0000004e00207202 */ /* 0x000fe20000000f00 */
[--C-:B------:R-:W-:Y:S02]  /*eb80*/  FFMA.FTZ R220, R31, c[0x0][0x23c], -R0.reuse ;  /* 0x00008f001fdc7a23 */ /* 0x100fe40000010800 */
[----:B------:R-:W-:-:S02]  /*eb90*/  FFMA.FTZ R219, R29, c[0x0][0x23c], -R0 ;  /* 0x00008f001ddb7a23 */ /* 0x000fc40000010800 */
[--C-:B------:R-:W-:Y:S02]  /*eba0*/  FFMA.FTZ R27, R27, c[0x0][0x23c], -R0.reuse ;  /* 0x00008f001b1b7a23 */ /* 0x100fe40000010800 */
[--C-:B------:R-:W-:Y:S02]  /*ebb0*/  FFMA.FTZ R15, R25, c[0x0][0x23c], -R0.reuse ;  /* 0x00008f00190f7a23 */ /* 0x100fe40000010800 */
[--C-:B------:R-:W-:Y:S02]  /*ebc0*/  FFMA.FTZ R23, R23, c[0x0][0x23c], -R0.reuse ;  /* 0x00008f0017177a23 */ /* 0x100fe40000010800 */
[--C-:B------:R-:W-:Y:S02]  /*ebd0*/  FFMA.FTZ R81, R21, c[0x0][0x23c], -R0.reuse ;  /* 0x00008f0015517a23 */ /* 0x100fe40000010800 */
[----:B------:R-:W-:Y:S02]  /*ebe0*/  FFMA.FTZ R20, R20, c[0x0][0x23c], -R0 ;  /* 0x00008f0014147a23 */ /* 0x000fe40000010800 */
[----:B------:R-:W-:-:S02]  /*ebf0*/  FMUL.FTZ R0, R129, c[0x0][0x23c] ;  /* 0x00008f0081007a20 */ /* 0x000fc40000410000 */
[----:B------:R-:W-:Y:S02]  /*ec00*/  IMAD.MOV.U32 R77, RZ, RZ, R135 ;  /* 0x000000ffff4d7224 */ /* 0x000fe400078e0087 */
[----:B------:R-:W-:Y:S01]  /*ec10*/  IMAD.MOV.U32 R37, RZ, RZ, R73 ;  /* 0x000000ffff257224 */ /* 0x000fe200078e0049 */
[----:B------:R-:W-:Y:S01]  /*ec20*/  FSEL R0, R0, RZ, P0 ;  /* 0x000000ff00007208 */ /* 0x000fe20000000000 */
[----:B------:R-:W-:Y:S01]  /*ec30*/  IMAD.MOV.U32 R29, RZ, RZ, R16 ;  /* 0x000000ffff1d7224 */ /* 0x000fe200078e0010 */
[----:B------:R-:W-:Y:S01]  /*ec40*/  MOV R35, R77 ;  /* 0x0000004d00237202 */ /* 0x000fe20000000f00 */
[----:B------:R-:W-:Y:S02]  /*ec50*/  IMAD.MOV.U32 R21, RZ, RZ, R76 ;  /* 0x000000ffff157224 */ /* 0x000fe400078e004c */
        /* <DEDUP_REMOVED lines=26> */
[----:B------:R-:W-:Y:S01]  /*ee00*/  MUFU.EX2 R111, R111 ;  /* 0x0000006f006f7308 */ /* 0x000fe20000000800 */
[----:B------:R-:W-:-:S02]  /*ee10*/  FFMA.FTZ R31, R44, c[0x0][0x23c], -R0 ;  /* 0x00008f002c1f7a23 */ /* 0x000fc40000010800 */
[--C-:B------:R-:W-:Y:S02]  /*ee20*/  FFMA.FTZ R64, R42, c[0x0][0x23c], -R0.reuse ;  /* 0x00008f002a407a23 */ /* 0x100fe40000010800 */
[--C-:B------:R-:W-:Y:S02]  /*ee30*/  FFMA.FTZ R58, R40, c[0x0][0x23c], -R0.reuse ;  /* 0x00008f00283a7a23 */ /* 0x100fe40000010800 */
[--C-:B------:R-:W-:Y:S01]  /*ee40*/  FFMA.FTZ R85, R39, c[0x0][0x23c], -R0.reuse ;  /* 0x00008f0027557a23 */ /* 0x100fe20000010800 */
[----:B------:R-:W-:Y:S01]  /*ee50*/  MOV R39, R17 ;  /* 0x0000001100277202 */ /* 0x000fe20000000f00 */
[--C-:B------:R-:W-:Y:S01]  /*ee60*/  FFMA.FTZ R67, R38, c[0x0][0x23c], -R0.reuse ;  /* 0x00008f0026437a23 */ /* 0x100fe20000010800 */
        /* <DEDUP_REMOVED lines=8> */
[----:B------:R-:W-:Y:S01]  /*eef0*/  FFMA.FTZ R216, R24, c[0x0][0x23c], -R0 ;  /* 0x00008f0018d87a23 */ /* 0x000fe20000010800 */
[----:B------:R-:W-:Y:S01]  /*ef00*/  FSEL R0, R131, RZ, P2 ;  /* 0x000000ff83007208 */ /* 0x000fe20001000000 */
[----:B------:R-:W-:-:S02]  /*ef10*/  IMAD.MOV.U32 R82, RZ, RZ, R61 ;  /* 0x000000ffff527224 */ /* 0x000fc400078e003d */
[----:B------:R-:W-:Y:S02]  /*ef20*/  IMAD.MOV.U32 R55, RZ, RZ, R18 ;  /* 0x000000ffff377224 */ /* 0x000fe400078e0012 */
[----:B------:R-:W-:Y:S01]  /*ef30*/  FADD.FTZ R6, R70, -R0 ;  /* 0x8000000046067221 */ /* 0x000fe20000010000 */
[----:B------:R-:W-:Y:S02]  /*ef40*/  FSEL R0, R130, RZ, P1 ;  /* 0x000000ff82007208 */ /* 0x000fe40000800000 */
[----:B------:R-:W-:-:S03]  /*ef50*/  MOV R70, R38 ;  /* 0x0000002600467202 */ /* 0x000fc60000000f00 */
[----:B------:R-:W-:Y:S01]  /*ef60*/  FADD.FTZ R4, R69, -R0 ;  /* 0x8000000045047221 */ /* 0x000fe20000010000 */
[----:B------:R-:W-:Y:S02]  /*ef70*/  FMNMX.FTZ R0, R3, R209, !PT ;  /* 0x000000d103007209 */ /* 0x000fe40007810000 */
[----:B------:R-:W-:Y:S01]  /*ef80*/  MOV R69, R30 ;  /* 0x0000001e00457202 */ /* 0x000fe20000000f00 */
[----:B------:R-:W-:Y:S01]  /*ef90*/  FMUL.FTZ R4, R4, c[0x0][0x23c] ;  /* 0x00008f0004047a20 */ /* 0x000fe20000410000 */
        /* <DEDUP_REMOVED lines=30> */
[----:B------:R-:W-:-:S05]  /*f180*/  FMNMX.FTZ R0, R45, R0, !PT ;  /* 0x000000002d007209 */ /* 0x000fca0007810000 */
[----:B------:R-:W2:Y:S02]  /*f190*/  SHFL.BFLY PT, R2, R0, 0x2, 0x1f ;  /* 0x0c401f0000027f89 */ /* 0x000ea400000e0000 */
[----:B--2---:R-:W-:-:S05]  /*f1a0*/  FMNMX.FTZ R0, R0, R2, !PT ;  /* 0x0000000200007209 */ /* 0x004fca0007810000 */
[----:B------:R-:W2:Y:S02]  /*f1b0*/  SHFL.BFLY PT, R2, R0, 0x1, 0x1f ;  /* 0x0c201f0000027f89 */ /* 0x000ea400000e0000 */
[----:B--2---:R-:W-:Y:S01]  /*f1c0*/  FMNMX.FTZ R128, R0, R2, !PT ;  /* 0x0000000200807209 */ /* 0x004fe20007810000 */
[----:B------:R-:W-:Y:S02]  /*f1d0*/  FMUL.FTZ R2, R6, c[0x0][0x23c] ;  /* 0x00008f0006027a20 */ /* 0x000fe40000410000 */
[----:B------:R1:W-:Y:S01]  /*f1e0*/  MUFU.EX2 R6, R8 ;  /* 0x0000000800067308 */ /* 0x0003e20000000800 */
[C---:B------:R-:W-:Y:S01]  /*f1f0*/  FSETP.NEU.FTZ.AND P1, PT, R128.reuse, -INF , PT ;  /* 0xff8000008000780b */ /* 0x040fe20003f3d000 */
[----:B------:R-:W-:-:S05]  /*f200*/  FMUL.FTZ R0, R128, c[0x0][0x23c] ;  /* 0x00008f0080007a20 */ /* 0x000fca0000410000 */
[----:B------:R-:W-:Y:S01]  /*f210*/  FSEL R0, R0, RZ, P1 ;  /* 0x000000ff00007208 */ /* 0x000fe20000800000 */
[----:B------:R-:W2:Y:S04]  /*f220*/  MUFU.EX2 R2, R2 ;  /* 0x0000000200027308 */ /* 0x000ea80000000800 */
[--C-:B------:R-:W-:Y:S02]  /*f230*/  FFMA.FTZ R13, R49, c[0x0][0x23c], -R0.reuse ;  /* 0x00008f00310d7a23 */ /* 0x100fe40000010800 */
[--C-:B------:R-:W-:Y:S02]  /*f240*/  FFMA.FTZ R44, R48, c[0x0][0x23c], -R0.reuse ;  /* 0x00008f00302c7a23 */ /* 0x100fe40000010800 */
[--C-:B------:R-:W-:Y:S01]  /*f250*/  FFMA.FTZ R42, R211, c[0x0][0x23c], -R0.reuse ;  /* 0x00008f00d32a7a23 */ /* 0x100fe20000010800 */
[----:B-1----:R-:W-:Y:S01]  /*f260*/  F2FP.PACK_AB R8, R100, R93 ;  /* 0x0000005d6408723e */ /* 0x002fe200000000ff */
[----:B------:R-:W-:-:S02]  /*f270*/  FFMA.FTZ R5, R209, c[0x0][0x23c], -R0 ;  /* 0x00008f00d1057a23 */ /* 0x000fc40000010800 */
[--C-:B------:R-:W-:Y:S02]  /*f280*/  FFMA.FTZ R11, R232, c[0x0][0x23c], -R0.reuse ;  /* 0x00008f00e80b7a23 */ /* 0x100fe40000010800 */
[----:B------:R-:W-:Y:S02]  /*f290*/  FFMA.FTZ R41, R210, c[0x0][0x23c], -R0 ;  /* 0x00008f00d2297a23 */ /* 0x000fe40000010800 */
[-C--:B--2---:R-:W-:Y:S02]  /*f2a0*/  FFMA.FTZ R22, R22, R2.reuse, R93 ;  /* 0x0000000216167223 */ /* 0x084fe4000001005d */
[-C--:B------:R-:W-:Y:S02]  /*f2b0*/  FMUL.FTZ R164, R164, R2.reuse ;  /* 0x00000002a4a47220 */ /* 0x080fe40000410000 */
[-C--:B------:R-:W-:Y:S02]  /*f2c0*/  FMUL.FTZ R165, R165, R2.reuse ;  /* 0x00000002a5a57220 */ /* 0x080fe40000410000 */
[----:B------:R-:W-:-:S02]  /*f2d0*/  FMUL.FTZ R16, R160, R2 ;  /* 0x00000002a0107220 */ /* 0x000fc40000410000 */
[-C--:B------:R-:W-:Y:S01]  /*f2e0*/  FMUL.FTZ R17, R161, R2.reuse ;  /* 0x00000002a1117220 */ /* 0x080fe20000410000 */
[----:B------:R-:W-:Y:S01]  /*f2f0*/  MOV R161, R67 ;  /* 0x0000004300a17202 */ /* 0x000fe20000000f00 */
[-C--:B------:R-:W-:Y:S02]  /*f300*/  FMUL.FTZ R156, R156, R2.reuse ;  /* 0x000000029c9c7220 */ /* 0x080fe40000410000 */
[-C--:B------:R-:W-:Y:S02]  /*f310*/  FMUL.FTZ R157, R157, R2.reuse ;  /* 0x000000029d9d7220 */ /* 0x080fe40000410000 */
[-C--:B------:R-:W-:Y:S02]  /*f320*/  FMUL.FTZ R48, R152, R2.reuse ;  /* 0x0000000298307220 */ /* 0x080fe40000410000 */
[-C--:B------:R-:W-:Y:S01]  /*f330*/  FMUL.FTZ R49, R153, R2.reuse ;  /* 0x0000000299317220 */ /* 0x080fe20000410000 */
[----:B------:R-:W-:Y:S01]  /*f340*/  MUFU.EX2 R152, R206 ;  /* 0x000000ce00987308 */ /* 0x000fe20000000800 */
[----:B------:R-:W-:-:S02]  /*f350*/  FMUL.FTZ R60, R148, R2 ;  /* 0x00000002943c7220 */ /* 0x000fc40000410000 */
[-C--:B------:R-:W-:Y:S02]  /*f360*/  FMUL.FTZ R61, R149, R2.reuse ;  /* 0x00000002953d7220 */ /* 0x080fe40000410000 */
[-C--:B------:R-:W-:Y:S02]  /*f370*/  FMUL.FTZ R76, R144, R2.reuse ;  /* 0x00000002904c7220 */ /* 0x080fe40000410000 */
[-C--:B------:R-:W-:Y:S01]  /*f380*/  FMUL.FTZ R77, R145, R2.reuse ;  /* 0x00000002914d7220 */ /* 0x080fe20000410000 */
[----:B------:R-:W-:Y:S01]  /*f390*/  MUFU.EX2 R144, R66 ;  /* 0x0000004200907308 */ /* 0x000fe20000000800 */
[-C--:B------:R-:W-:Y:S02]  /*f3a0*/  FMUL.FTZ R72, R140, R2.reuse ;  /* 0x000000028c487220 */ /* 0x080fe40000410000 */
[-C--:B------:R-:W-:Y:S02]  /*f3b0*/  FMUL.FTZ R73, R141, R2.reuse ;  /* 0x000000028d497220 */ /* 0x080fe40000410000 */
[----:B------:R-:W-:-:S02]  /*f3c0*/  FMUL.FTZ R24, R136, R2 ;  /* 0x0000000288187220 */ /* 0x000fc40000410000 */
[----:B------:R-:W-:Y:S01]  /*f3d0*/  FMUL.FTZ R25, R137, R2 ;  /* 0x0000000289197220 */ /* 0x000fe20000410000 */
[----:B------:R-:W-:Y:S01]  /*f3e0*/  FSEL R2, R129, RZ, P0 ;  /* 0x000000ff81027208 */ /* 0x000fe20000000000 */
        /* <DEDUP_REMOVED lines=8> */
[----:B------:R-:W-:-:S02]  /*f470*/  FFMA.FTZ R9, R230, c[0x0][0x23c], -R0 ;  /* 0x00008f00e6097a23 */ /* 0x000fc40000010800 */
[--C-:B------:R-:W-:Y:S02]  /*f480*/  FFMA.FTZ R202, R202, c[0x0][0x23c], -R0.reuse ;  /* 0x00008f00caca7a23 */ /* 0x100fe40000010800 */
[--C-:B------:R-:W-:Y:S02]  /*f490*/  FFMA.FTZ R201, R201, c[0x0][0x23c], -R0.reuse ;  /* 0x00008f00c9c97a23 */ /* 0x100fe40000010800 */
[--C-:B------:R-:W-:Y:S02]  /*f4a0*/  FFMA.FTZ R200, R200, c[0x0][0x23c], -R0.reuse ;  /* 0x00008f00c8c87a23 */ /* 0x100fe40000010800 */
[--C-:B------:R-:W-:Y:S01]  /*f4b0*/  FFMA.FTZ R134, R134, c[0x0][0x23c], -R0.reuse ;  /* 0x00008f0086867a23 */ /* 0x100fe20000010800 */
[----:B------:R-:W-:Y:S01]  /*f4c0*/  MUFU.EX2 R202, R202 ;  /* 0x000000ca00ca7308 */ /* 0x000fe20000000800 */
        /* <DEDUP_REMOVED lines=23> */
[----:B------:R-:W-:-:S02]  /*f640*/  IMAD.MOV.U32 R115, RZ, RZ, R32 ;  /* 0x000000ffff737224 */ /* 0x000fc400078e0020 */
[----:B------:R-:W-:Y:S01]  /*f650*/  IMAD.MOV.U32 R230, RZ, RZ, R39 ;  /* 0x000000ffffe67224 */ /* 0x000fe200078e0027 */
[----:B------:R1:W2:Y:S01]  /*f660*/  MUFU.EX2 R0, R4 ;  /* 0x0000000400007308 */ /* 0x0002a20000000800 */
[----:B------:R-:W-:Y:S02]  /*f670*/  IMAD.MOV.U32 R148, RZ, RZ, R107 ;  /* 0x000000ffff947224 */ /* 0x000fe400078e006b */
[----:B------:R-:W-:Y:S01]  /*f680*/  IMAD.MOV.U32 R107, RZ, RZ, R52 ;  /* 0x000000ffff6b7224 */ /* 0x000fe200078e0034 */
[----:B------:R-:W-:Y:S02]  /*f690*/  MOV R149, R230 ;  /* 0x000000e600957202 */ /* 0x000fe40000000f00 */
[----:B------:R-:W-:Y:S02]  /*f6a0*/  MOV R230, R81 ;  /* 0x0000005100e67202 */ /* 0x000fe40000000f00 */
[----:B------:R-:W-:Y:S01]  /*f6b0*/  MUFU.EX2 R110, R91 ;  /* 0x0000005b006e7308 */ /* 0x000fe20000000800 */
[----:B-1----:R-:W-:Y:S01]  /*f6c0*/  FADD.FTZ R4, R68, -R2 ;  /* 0x8000000244047221 */ /* 0x002fe20000010000 */
[----:B------:R-:W-:Y:S01]  /*f6d0*/  FSEL R2, R128, RZ, P1 ;  /* 0x000000ff80027208 */ /* 0x000fe20000800000 */
[----:B--2---:R-:W-:-:S05]  /*f6e0*/  FMUL.FTZ R166, R166, R0 ;  /* 0x00000000a6a67220 */ /* 0x004fca0000410000 */
[----:B------:R-:W-:Y:S01]  /*f6f0*/  MUFU.EX2 R90, R105 ;  /* 0x00000069005a7308 */ /* 0x000fe20000000800 */
[-C--:B------:R-:W-:Y:S02]  /*f700*/  FMUL.FTZ R167, R167, R0.reuse ;  /* 0x00000000a7a77220 */ /* 0x080fe40000410000 */
[----:B------:R-:W-:Y:S02]  /*f710*/  FADD.FTZ R2, R3, -R2 ;  /* 0x8000000203027221 */ /* 0x000fe40000010000 */
[----:B------:R-:W-:Y:S02]  /*f720*/  FMUL.FTZ R3, R4, c[0x0][0x23c] ;  /* 0x00008f0004037a20 */ /* 0x000fe40000410000 */
[----:B------:R-:W-:Y:S01]  /*f730*/  FMUL.FTZ R4, R2, c[0x0][0x23c] ;  /* 0x00008f0002047a20 */ /* 0x000fe20000410000 */
[----:B------:R-:W-:Y:S01]  /*f740*/  MUFU.EX2 R91, R98 ;  /* 0x00000062005b7308 */ /* 0x000fe20000000800 */
[-C--:B------:R-:W-:Y:S01]  /*f750*/  FMUL.FTZ R18, R162, R0.reuse ;  /* 0x00000000a2127220 */ /* 0x080fe20000410000 */
[----:B------:R-:W-:Y:S01]  /*f760*/  MOV R162, R71 ;  /* 0x0000004700a27202 */ /* 0x000fe20000000f00 */
[-C--:B------:R-:W-:Y:S01]  /*f770*/  FMUL.FTZ R19, R163, R0.reuse ;  /* 0x00000000a3137220 */ /* 0x080fe20000410000 */
[----:B------:R-:W-:Y:S01]  /*f780*/  MOV R71, R59 ;  /* 0x0000003b00477202 */ /* 0x000fe20000000f00 */
[----:B------:R-:W-:-:S02]  /*f790*/  FMUL.FTZ R158, R158, R0 ;  /* 0x000000009e9e7220 */ /* 0x000fc40000410000 */
[-C--:B------:R-:W-:Y:S01]  /*f7a0*/  FMUL.FTZ R159, R159, R0.reuse ;  /* 0x000000009f9f7220 */ /* 0x080fe20000410000 */
[----:B------:R-:W1:Y:S01]  /*f7b0*/  MUFU.EX2 R2, R3 ;  /* 0x0000000300027308 */ /* 0x000e620000000800 */
[-C--:B------:R-:W-:Y:S01]  /*f7c0*/  FMUL.FTZ R50, R154, R0.reuse ;  /* 0x000000009a327220 */ /* 0x080fe20000410000 */
[----:B------:R-:W-:Y:S01]  /*f7d0*/  MOV R136, R71 ;  /* 0x0000004700887202 */ /* 0x000fe20000000f00 */
[-C--:B------:R-:W-:Y:S01]  /*f7e0*/  FMUL.FTZ R51, R155, R0.reuse ;  /* 0x000000009b337220 */ /* 0x080fe20000410000 */
[----:B------:R-:W-:Y:S01]  /*f7f0*/  MOV R155, R83 ;  /* 0x00000053009b7202 */ /* 0x000fe20000000f00 */
[-C--:B------:R-:W-:Y:S02]  /*f800*/  FMUL.FTZ R62, R150, R0.reuse ;  /* 0x00000000963e7220 */ /* 0x080fe40000410000 */
[----:B------:R-:W-:Y:S01]  /*f810*/  FMUL.FTZ R63, R151, R0 ;  /* 0x00000000973f7220 */ /* 0x000fe20000410000 */
[----:B------:R-:W-:Y:S01]  /*f820*/  MOV R151, R44 ;  /* 0x0000002c00977202 */ /* 0x000fe20000000f00 */
        /* <DEDUP_REMOVED lines=8> */
[----:B------:R-:W-:Y:S02]  /*f8b0*/  FFMA.FTZ R21, R21, R0, R6 ;  /* 0x0000000015157223 */ /* 0x000fe40000010006 */
[----:B-1----:R-:W-:-:S02]  /*f8c0*/  FFMA.FTZ R20, R20, R2, R7 ;  /* 0x0000000214147223 */ /* 0x002fc40000010007 */
[-C--:B------:R-:W-:Y:S01]  /*f8d0*/  FMUL.FTZ R192, R192, R2.reuse ;  /* 0x00000002c0c07220 */ /* 0x080fe20000410000 */
[----:B------:R1:W2:Y:S01]  /*f8e0*/  MUFU.EX2 R0, R4 ;  /* 0x0000000400007308 */ /* 0x0002a20000000800 */
        /* <DEDUP_REMOVED lines=9> */
[----:B-1----:R-:W-:Y:S01]  /*f980*/  F2FP.PACK_AB R4, R124, R7 ;  /* 0x000000077c04723e */ /* 0x002fe200000000ff */
[-C--:B------:R-:W-:Y:S01]  /*f990*/  FMUL.FTZ R177, R177, R2.reuse ;  /* 0x00000002b1b17220 */ /* 0x080fe20000410000 */
[----:B------:R-:W-:Y:S01]  /*f9a0*/  MUFU.EX2 R88, R106 ;  /* 0x0000006a00587308 */ /* 0x000fe20000000800 */
[-C--:B------:R-:W-:Y:S01]  /*f9b0*/  FMUL.FTZ R32, R180, R2.reuse ;  /* 0x00000002b4207220 */ /* 0x080fe20000410000 */
[----:B------:R-:W-:Y:S01]  /*f9c0*/  MOV R180, R23 ;  /* 0x0000001700b47202 */ /* 0x000fe20000000f00 */
[-C--:B------:R-:W-:Y:S01]  /*f9d0*/  FMUL.FTZ R33, R181, R2.reuse ;  /* 0x00000002b5217220 */ /* 0x080fe20000410000 */
[----:B------:R-:W-:Y:S01]  /*f9e0*/  MOV R181, R69 ;  /* 0x0000004500b57202 */ /* 0x000fe20000000f00 */
[----:B------:R-:W-:-:S02]  /*f9f0*/  FMUL.FTZ R36, R168, R2 ;  /* 0x00000002a8247220 */ /* 0x000fc40000410000 */
[-C--:B------:R-:W-:Y:S01]  /*fa00*/  FMUL.FTZ R37, R169, R2.reuse ;  /* 0x00000002a9257220 */ /* 0x080fe20000410000 */
[----:B------:R1:W-:Y:S01]  /*fa10*/  MUFU.EX2 R23, R11 ;  /* 0x0000000b00177308 */ /* 0x0003e20000000800 */
[-C--:B------:R-:W-:Y:S01]  /*fa20*/  FMUL.FTZ R28, R172, R2.reuse ;  /* 0x00000002ac1c7220 */ /* 0x080fe20000410000 */
[----:B------:R-:W-:Y:S01]  /*fa30*/  MOV R169, R55 ;  /* 0x0000003700a97202 */ /* 0x000fe20000000f00 */
[----:B------:R-:W-:Y:S01]  /*fa40*/  FMUL.FTZ R29, R173, R2 ;  /* 0x00000002ad1d7220 */ /* 0x000fe20000410000 */
[----:B------:R-:W-:Y:S01]  /*fa50*/  MOV R173, R64 ;  /* 0x0000004000ad7202 */ /* 0x000fe20000000f00 */
[-C--:B--2---:R-:W-:Y:S02]  /*fa60*/  FMUL.FTZ R35, R183, R0.reuse ;  /* 0x00000000b7237220 */ /* 0x084fe40000410000 */
[-C--:B------:R-:W-:Y:S01]  /*fa70*/  FMUL.FTZ R30, R174, R0.reuse ;  /* 0x00000000ae1e7220 */ /* 0x080fe20000410000 */
[----:B------:R-:W2:Y:S01]  /*fa80*/  MUFU.EX2 R2, R5 ;  /* 0x0000000500027308 */ /* 0x000ea20000000800 */
[----:B------:R-:W-:Y:S01]  /*fa90*/  FMUL.FTZ R31, R175, R0 ;  /* 0x00000000af1f7220 */ /* 0x000fe20000410000 */
[----:B------:R-:W-:Y:S01]  /*faa0*/  MOV R174, R12 ;  /* 0x0000000c00ae7202 */ /* 0x000fe20000000f00 */
[----:B------:R-:W-:Y:S01]  /*fab0*/  IMAD.MOV.U32 R183, RZ, RZ, R13 ;  /* 0x000000ffffb77224 */ /* 0x000fe200078e000d */
[----:B------:R-:W-:Y:S01]  /*fac0*/  MOV R175, R14 ;  /* 0x0000000e00af7202 */ /* 0x000fe20000000f00 */
[-C--:B------:R-:W-:Y:S01]  /*fad0*/  FMUL.FTZ R194, R194, R0.reuse ;  /* 0x00000000c2c27220 */ /* 0x080fe20000410000 */
[----:B------:R-:W3:Y:S01]  /*fae0*/  LDSM.16.MT88.4 R12, [R212+0x8000] ;  /* 0x00800000d40c783b */ /* 0x000ee20000004200 */
[----:B------:R-:W-:Y:S01]  /*faf0*/  FMUL.FTZ R195, R195, R0 ;  /* 0x00000000c3c37220 */ /* 0x000fe20000410000 */
[----:B-1----:R-:W-:Y:S01]  /*fb00*/  F2FP.PACK_AB R11, R101, R80 ;  /* 0x00000050650b723e */ /* 0x002fe200000000ff */
[-C--:B------:R-:W-:Y:S01]  /*fb10*/  FMUL.FTZ R198, R198, R0.reuse ;  /* 0x00000000c6c67220 */ /* 0x080fe20000410000 */
[----:B------:R-:W-:Y:S01]  /*fb20*/  MUFU.EX2 R89, R103 ;  /* 0x0000006700597308 */ /* 0x000fe20000000800 */
[----:B------:R-:W-:-:S02]  /*fb30*/  FMUL.FTZ R199, R199, R0 ;  /* 0x00000000c7c77220 */ /* 0x000fc40000410000 */
[-C--:B------:R-:W-:Y:S02]  /*fb40*/  FMUL.FTZ R186, R186, R0.reuse ;  /* 0x00000000baba7220 */ /* 0x080fe40000410000 */
[----:B------:R-:W-:Y:S01]  /*fb50*/  FMUL.FTZ R187, R187, R0 ;  /* 0x00000000bbbb7220 */ /* 0x000fe20000410000 */
[----:B--2---:R-:W-:Y:S01]  /*fb60*/  F2FP.PACK_AB R5, R23, R2 ;  /* 0x000000021705723e */ /* 0x004fe200000000ff */
[-C--:B------:R-:W-:Y:S01]  /*fb70*/  FMUL.FTZ R190, R190, R0.reuse ;  /* 0x00000000bebe7220 */ /* 0x080fe20000410000 */
[----:B------:R-:W-:Y:S01]  /*fb80*/  MUFU.EX2 R86, R40 ;  /* 0x0000002800567308 */ /* 0x000fe20000000800 */
[-C--:B------:R-:W-:Y:S02]  /*fb90*/  FMUL.FTZ R191, R191, R0.reuse ;  /* 0x00000000bfbf7220 */ /* 0x080fe40000410000 */
[-C--:B------:R-:W-:Y:S02]  /*fba0*/  FMUL.FTZ R178, R178, R0.reuse ;  /* 0x00000000b2b27220 */ /* 0x080fe40000410000 */
[----:B------:R-:W-:-:S02]  /*fbb0*/  FMUL.FTZ R179, R179, R0 ;  /* 0x00000000b3b37220 */ /* 0x000fc40000410000 */
[-C--:B------:R-:W-:Y:S01]  /*fbc0*/  FMUL.FTZ R34, R182, R0.reuse ;  /* 0x00000000b6227220 */ /* 0x080fe20000410000 */
[----:B------:R-:W-:Y:S01]  /*fbd0*/  MUFU.EX2 R117, R43 ;  /* 0x0000002b00757308 */ /* 0x000fe20000000800 */
[----:B------:R-:W-:Y:S01]  /*fbe0*/  FMUL.FTZ R38, R170, R0 ;  /* 0x00000000aa267220 */ /* 0x000fe20000410000 */
[----:B------:R-:W-:Y:S01]  /*fbf0*/  MOV R170, R58 ;  /* 0x0000003a00aa7202 */ /* 0x000fe20000000f00 */
[-C--:B------:R-:W-:Y:S01]  /*fc00*/  FMUL.FTZ R39, R171, R0.reuse ;  /* 0x00000000ab277220 */ /* 0x080fe20000410000 */
[----:B------:R-:W-:Y:S01]  /*fc10*/  MOV R182, R47 ;  /* 0x0000002f00b67202 */ /* 0x000fe20000000f00 */
[----:B------:R-:W-:Y:S02]  /*fc20*/  FFMA.FTZ R3, R104, R0, R2 ;  /* 0x0000000068037223 */ /* 0x000fe40000010002 */
[----:B------:R-:W-:Y:S01]  /*fc30*/  IMAD.MOV.U32 R163, RZ, RZ, R82 ;  /* 0x000000ffffa37224 */ /* 0x000fe200078e0052 */
[----:B------:R-:W1:Y:S01]  /*fc40*/  MUFU.EX2 R104, R92 ;  /* 0x0000005c00687308 */ /* 0x000e620000000800 */
[----:B------:R-:W-:-:S02]  /*fc50*/  IMAD.MOV.U32 R171, RZ, RZ, R85 ;  /* 0x000000ffffab7224 */ /* 0x000fc400078e0055 */
[----:B------:R-:W-:Y:S02]  /*fc60*/  FADD.FTZ R2, R100, R22 ;  /* 0x0000001664027221 */ /* 0x000fe40000010000 */
[----:B------:R-:W-:Y:S01]  /*fc70*/  IMAD.MOV.U32 R150, RZ, RZ, R70 ;  /* 0x000000ffff967224 */ /* 0x000fe200078e0046 */
[----:B------:R-:W-:Y:S01]  /*fc80*/  MOV R70, R54 ;  /* 0x0000003600467202 */ /* 0x000fe20000000f00 */
[----:B------:R-:W-:Y:S01]  /*fc90*/  FADD.FTZ R81, R97, R2 ;  /* 0x0000000261517221 */ /* 0x000fe20000010000 */
[----:B------:R-:W2:Y:S01]  /*fca0*/  MUFU.EX2 R0, R122 ;  /* 0x0000007a00007308 */ /* 0x000ea20000000800 */
[----:B------:R-:W-:Y:S02]  /*fcb0*/  IMAD.MOV.U32 R172, RZ, RZ, R56 ;  /* 0x000000ffffac7224 */ /* 0x000fe400078e0038 */
[----:B------:R-:W-:Y:S02]  /*fcc0*/  IMAD.MOV.U32 R64, RZ, RZ, R57 ;  /* 0x000000ffff407224 */ /* 0x000fe400078e0039 */
[----:B------:R-:W-:-:S02]  /*fcd0*/  FADD.FTZ R3, R23, R3 ;  /* 0x0000000317037221 */ /* 0x000fc40000010000 */
[----:B------:R-:W-:Y:S01]  /*fce0*/  IMAD.MOV.U32 R168, RZ, RZ, R46 ;  /* 0x000000ffffa87224 */ /* 0x000fe200078e002e */
[----:B------:R2:W4:Y:S01]  /*fcf0*/  MUFU.EX2 R92, R9 ;  /* 0x00000009005c7308 */ /* 0x0005220000000800 */
[----:B-1----:R-:W-:Y:S01]  /*fd00*/  F2FP.PACK_AB R10, R104, R97 ;  /* 0x00000061680a723e */ /* 0x002fe200000000ff */
[----:B------:R-:W-:-:S06]  /*fd10*/  IMAD.MOV.U32 R160, RZ, RZ, R64 ;  /* 0x000000ffffa07224 */ /* 0x000fcc00078e0040 */
[----:B------:R-:W-:Y:S01]  /*fd20*/  MUFU.EX2 R122, R102 ;  /* 0x00000066007a7308 */ /* 0x000fe20000000800 */
[----:B--2---:R-:W-:-:S07]  /*fd30*/  F2FP.PACK_AB R9, R0, R6 ;  /* 0x000000060009723e */ /* 0x004fce00000000ff */
[----:B------:R-:W1:Y:S01]  /*fd40*/  MUFU.EX2 R82, R42 ;  /* 0x0000002a00527308 */ /* 0x000e620000000800 */
[----:B------:R-:W-:Y:S01]  /*fd50*/  F2FP.PACK_AB R6, R120, R121 ;  /* 0x000000797806723e */ /* 0x000fe200000000ff */
[----:B------:R-:W-:Y:S01]  /*fd60*/  FADD.FTZ R0, R0, R21 ;  /* 0x0000001500007221 */ /* 0x000fe20000010000 */
[----:B----4-:R-:W-:Y:S01]  /*fd70*/  F2FP.PACK_AB R7, R92, R44 ;  /* 0x0000002c5c07723e */ /* 0x010fe200000000ff */
[----:B---3--:R-:W-:Y:S02]  /*fd80*/  HMMA.16816.F32 R164, R8, R12, R164 ;  /* 0x0000000c08a4723c */ /* 0x008fe400000018a4 */
[----:B------:R-:W-:Y:S02]  /*fd90*/  FADD.FTZ R80, R80, R0 ;  /* 0x0000000050507221 */ /* 0x000fe40000010000 */
[----:B------:R-:W2:Y:S01]  /*fda0*/  MUFU.EX2 R85, R41 ;  /* 0x0000002900557308 */ /* 0x000ea20000000800 */
[----:B------:R-:W-:Y:S02]  /*fdb0*/  FADD.FTZ R0, R44, R3 ;  /* 0x000000032c007221 */ /* 0x000fe40000010000 */
[----:B------:R-:W-:-:S05]  /*fdc0*/  FADD.FTZ R3, R101, R80 ;  /* 0x0000005065037221 */ /* 0x000fca0000010000 */
[----:B------:R-:W-:Y:S01]  /*fdd0*/  MUFU.EX2 R145, R133 ;  /* 0x0000008500917308 */ /* 0x000fe20000000800 */
[C---:B------:R-:W-:Y:S01]  /*fde0*/  HMMA.16816.F32 R192, R4.reuse, R12, R192 ;  /* 0x0000000c04c0723c */ /* 0x040fe200000018c0 */
[----:B------:R-:W-:Y:S02]  /*fdf0*/  IMAD.MOV.U32 R200, RZ, RZ, R148 ;  /* 0x000000ffffc87224 */ /* 0x000fe400078e0094 */
[----:B------:R-:W-:Y:S02]  /*fe00*/  FADD.FTZ R0, R92, R0 ;  /* 0x000000005c007221 */ /* 0x000fe40000010000 */
[----:B------:R-:W-:Y:S02]  /*fe10*/  FADD.FTZ R3, R84, R3 ;  /* 0x0000000354037221 */ /* 0x000fe40000010000 */
[----:B------:R-:W-:Y:S01]  /*fe20*/  MUFU.EX2 R142, R87 ;  /* 0x00000057008e7308 */ /* 0x000fe20000000800 */
[----:B------:R-:W-:Y:S01]  /*fe30*/  HMMA.16816.F32 R196, R4, R14, R196 ;  /* 0x0000000e04c4723c */ /* 0x000fe200000018c4 */
[----:B-1----:R-:W-:-:S06]  /*fe40*/  FADD.FTZ R0, R82, R0 ;  /* 0x0000000052007221 */ /* 0x002fcc0000010000 */
[----:B------:R-:W-:Y:S01]  /*fe50*/  MUFU.EX2 R154, R65 ;  /* 0x00000041009a7308 */ /* 0x000fe20000000800 */
[C---:B------:R-:W-:Y:S01]  /*fe60*/  HMMA.16816.F32 R16, R8.reuse, R14, R16 ;  /* 0x0000000e0810723c */ /* 0x040fe20000001810 */
[----:B------:R-:W1:Y:S06]  /*fe70*/  LDSM.16.MT88.4 R12, [R215+0x8000] ;  /* 0x00800000d70c783b */ /* 0x000e6c0000004200 */
[----:B------:R-:W3:Y:S08]  /*fe80*/  MUFU.EX2 R139, R201 ;  /* 0x000000c9008b7308 */ /* 0x000ef00000000800 */
        /* <DEDUP_REMOVED lines=8> */
[-C--:B------:R-:W-:Y:S08]  /*ff10*/  HMMA.16816.F32 R188, R4, R14.reuse, R188 ;  /* 0x0000000e04bc723c */ /* 0x080ff000000018bc */
[C---:B------:R-:W-:Y:S01]  /*ff20*/  HMMA.16816.F32 R48, R8.reuse, R14, R48 ;  /* 0x0000000e0830723c */ /* 0x040fe20000001830 */
[----:B------:R-:W1:Y:S07]  /*ff30*/  LDSM.16.MT88.4 R12, [R213+0x8000] ;  /* 0x00800000d50c783b */ /* 0x000e6e0000004200 */
[-C--:B-1----:R-:W-:Y:S08]  /*ff40*/  HMMA.16816.F32 R60, R8, R12.reuse, R60 ;  /* 0x0000000c083c723c */ /* 0x082ff0000000183c */
[C---:B------:R-:W-:Y:S08]  /*ff50*/  HMMA.16816.F32 R176, R4.reuse, R12, R176 ;  /* 0x0000000c04b0723c */ /* 0x040ff000000018b0 */
[-C--:B------:R-:W-:Y:S08]  /*ff60*/  HMMA.16816.F32 R32, R4, R14.reuse, R32 ;  /* 0x0000000e0420723c */ /* 0x080ff00000001820 */
[----:B------:R-:W-:Y:S01]  /*ff70*/  HMMA.16816.F32 R76, R8, R14, R76 ;  /* 0x0000000e084c723c */ /* 0x000fe2000000184c */
[----:B------:R-:W1:Y:S07]  /*ff80*/  LDSM.16.MT88.4 R12, [R214+0x8000] ;  /* 0x00800000d60c783b */ /* 0x000e6e0000004200 */
[C---:B-1----:R-:W-:Y:S08]  /*ff90*/  HMMA.16816.F32 R36, R4.reuse, R12, R36 ;  /* 0x0000000c0424723c */ /* 0x042ff00000001824 */
[----:B------:R-:W-:Y:S07]  /*ffa0*/  HMMA.16816.F32 R28, R4, R14, R28 ;  /* 0x0000000e041c723c */ /* 0x000fee000000181c */
[----:B------:R-:W-:Y:S01]  /*ffb0*/  FADD.FTZ R4, R124, R20 ;  /* 0x000000147c047221 */ /* 0x000fe20000010000 */
[C---:B------:R-:W-:Y:S01]  /*ffc0*/  HMMA.16816.F32 R72, R8.reuse, R12, R72 ;  /* 0x0000000c0848723c */ /* 0x040fe20000001848 */
[----:B--2---:R-:W-:Y:S01]  /*ffd0*/  F2FP.PACK_AB R5, R85, R82 ;  /* 0x000000525505723e */ /* 0x004fe200000000ff */
[----:B------:R-:W1:Y:S01]  /*ffe0*/  LDSM.16.MT88.4 R20, [R215+0x8800] ;  /* 0x00880000d714783b */ /* 0x000e620000004200 */
[----:B------:R-:W-:Y:S01]  /*fff0*/  FADD.FTZ R2, R121, R4 ;  /* 0x0000000479027221 */ /* 0x000fe20000010000 */
[----:B------:R-:W-:Y:S01]  /*10000*/  F2FP.PACK_AB R4, R88, R111 ;  /* 0x0000006f5804723e */ /* 0x000fe200000000ff */
[----:B------:R-:W-:Y:S01]  /*10010*/  MUFU.EX2 R124, R119 ;  /* 0x00000077007c7308 */ /* 0x000fe20000000800 */
[----:B------:R-:W-:Y:S01]  /*10020*/  F2FP.PACK_AB R6, R122, R89 ;  /* 0x000000597a06723e */ /* 0x000fe200000000ff */
[----:B------:R-:W-:Y:S01]  /*10030*/  FADD.FTZ R2, R120, R2 ;  /* 0x0000000278027221 */ /* 0x000fe20000010000 */
[----:B------:R-:W-:Y:S01]  /*10040*/  HMMA.16816.F32 R24, R8, R14, R24 ;  /* 0x0000000e0818723c */ /* 0x000fe20000001818 */
[----:B------:R-:W2:Y:S01]  /*10050*/  LDSM.16.MT88.4 R12, [R212+0x8800] ;  /* 0x00880000d40c783b */ /* 0x000ea20000004200 */
[----:B------:R-:W-:Y:S01]  /*10060*/  F2FP.PACK_AB R7, R117, R86 ;  /* 0x000000567507723e */ /* 0x000fe200000000ff */
[----:B------:R-:W-:Y:S01]  /*10070*/  FADD.FTZ R2, R111, R2 ;  /* 0x000000026f027221 */ /* 0x000fe20000010000 */
[----:B------:R-:W-:-:S03]  /*10080*/  MOV R121, R53 ;  /* 0x0000003500797202 */ /* 0x000fc60000000f00 */
[----:B------:R-:W-:Y:S02]  /*10090*/  F2FP.PACK_AB R8, R116, R83 ;  /* 0x000000537408723e */ /* 0x000fe400000000ff */
[----:B------:R-:W-:Y:S02]  /*100a0*/  F2FP.PACK_AB R9, R90, R84 ;  /* 0x000000545a09723e */ /* 0x000fe400000000ff */
[----:B------:R-:W-:Y:S02]  /*100b0*/  F2FP.PACK_AB R10, R143, R110 ;  /* 0x0000006e8f0a723e */ /* 0x000fe400000000ff */
[----:B------:R-:W-:Y:S01]  /*100c0*/  F2FP.PACK_AB R11, R140, R91 ;  /* 0x0000005b8c0b723e */ /* 0x000fe200000000ff */
[----:B-1----:R-:W-:Y:S08]  /*100d0*/  HMMA.16816.F32 R184, R4, R20, R184 ;  /* 0x0000001404b8723c */ /* 0x002ff000000018b8 */
[-C--:B--2---:R-:W-:Y:S01]  /*100e0*/  HMMA.16816.F32 R56, R8, R12.reuse, R164 ;  /* 0x0000000c0838723c */ /* 0x084fe200000018a4 */
[----:B------:R-:W-:Y:S07]  /*100f0*/  MUFU.EX2 R166, R109 ;  /* 0x0000006d00a67308 */ /* 0x000fee0000000800 */
[C---:B------:R-:W-:Y:S01]  /*10100*/  HMMA.16816.F32 R192, R4.reuse, R12, R192 ;  /* 0x0000000c04c0723c */ /* 0x040fe200000018c0 */
[----:B------:R-:W-:Y:S07]  /*10110*/  MUFU.EX2 R167, R108 ;  /* 0x0000006c00a77308 */ /* 0x000fee0000000800 */
[-C--:B------:R-:W-:Y:S01]  /*10120*/  HMMA.16816.F32 R196, R4, R14.reuse, R196 ;  /* 0x0000000e04c4723c */ /* 0x080fe200000018c4 */
[----:B------:R-:W-:Y:S07]  /*10130*/  MUFU.EX2 R164, R127 ;  /* 0x0000007f00a47308 */ /* 0x000fee0000000800 */
[----:B------:R-:W-:Y:S01]  /*10140*/  HMMA.16816.F32 R52, R8, R14, R16 ;  /* 0x0000000e0834723c */ /* 0x000fe20000001810 */
[----:B------:R-:W1:Y:S01]  /*10150*/  LDSM.16.MT88.4 R16, [R213+0x8800] ;  /* 0x00880000d510783b */ /* 0x000e620000004200 */
[----:B------:R-:W-:Y:S03]  /*10160*/  MUFU.EX2 R165, R126 ;  /* 0x0000007e00a57308 */ /* 0x000fe60000000800 */
[----:B------:R-:W2:Y:S03]  /*10170*/  LDSM.16.MT88.4 R12, [R214+0x8800] ;  /* 0x00880000d60c783b */ /* 0x000ea60000004200 */
[C---:B------:R-:W-:Y:S08]  /*10180*/  HMMA.16816.F32 R188, R4.reuse, R22, R188 ;  /* 0x0000001604bc723c */ /* 0x040ff000000018bc */
[C---:B-1----:R-:W-:Y:S08]  /*10190*/  HMMA.16816.F32 R44, R4.reuse, R18, R32 ;  /* 0x00000012042c723c */ /* 0x042ff00000001820 */
[C---:B--2---:R-:W-:Y:S08]  /*101a0*/  HMMA.16816.F32 R40, R4.reuse, R12, R36 ;  /* 0x0000000c0428723c */ /* 0x044ff00000001824 */
[C---:B------:R-:W-:Y:S08]  /*101b0*/  HMMA.16816.F32 R176, R4.reuse, R16, R176 ;  /* 0x0000001004b0723c */ /* 0x040ff000000018b0 */
[----:B------:R-:W-:Y:S07]  /*101c0*/  HMMA.16816.F32 R28, R4, R14, R28 ;  /* 0x0000000e041c723c */ /* 0x000fee000000181c */
[----:B---3--:R-:W-:Y:S01]  /*101d0*/  F2FP.PACK_AB R5, R139, R202 ;  /* 0x000000ca8b05723e */ /* 0x008fe200000000ff */
[----:B------:R-:W-:Y:S01]  /*101e0*/  HMMA.16816.F32 R36, R8, R20, R156 ;  /* 0x000000140824723c */ /* 0x000fe2000000189c */
[----:B------:R-:W-:Y:S01]  /*101f0*/  F2FP.PACK_AB R6, R154, R144 ;  /* 0x000000909a06723e */ /* 0x000fe200000000ff */
[----:B------:R-:W-:Y:S01]  /*10200*/  MUFU.EX2 R159, R112 ;  /* 0x00000070009f7308 */ /* 0x000fe20000000800 */
[----:B------:R-:W-:-:S04]  /*10210*/  F2FP.PACK_AB R7, R153, R141 ;  /* 0x0000008d9907723e */ /* 0x000fc800000000ff */
[----:B------:R-:W-:Y:S01]  /*10220*/  MOV R157, R99 ;  /* 0x00000063009d7202 */ /* 0x000fe20000000f00 */
[----:B------:R-:W-:Y:S01]  /*10230*/  HMMA.16816.F32 R32, R8, R22, R48 ;  /* 0x000000160820723c */ /* 0x000fe20000001830 */
[----:B------:R-:W1:Y:S01]  /*10240*/  LDSM.16.MT88.4 R20, [R212+0x9000] ;  /* 0x00900000d414783b */ /* 0x000e620000004200 */
[----:B------:R-:W2:Y:S01]  /*10250*/  MUFU.EX2 R99, R96 ;  /* 0x0000006000637308 */ /* 0x000ea20000000800 */
[----:B------:R-:W-:-:S05]  /*10260*/  IMAD.MOV.U32 R156, RZ, RZ, R107 ;  /* 0x000000ffff9c7224 */ /* 0x000fca00078e006b */
[C---:B------:R-:W-:Y:S02]  /*10270*/  HMMA.16816.F32 R60, R8.reuse, R16, R60 ;  /* 0x00000010083c723c */ /* 0x040fe4000000183c */
[----:B------:R3:W4:Y:S06]  /*10280*/  MUFU.EX2 R158, R132 ;  /* 0x00000084009e7308 */ /* 0x00072c0000000800 */
[----:B------:R-:W-:Y:S01]  /*10290*/  HMMA.16816.F32 R76, R8, R18, R76 ;  /* 0x00000012084c723c */ /* 0x000fe2000000184c */
[----:B------:R-:W3:Y:S01]  /*102a0*/  LDSM.16.MT88.4 R16, [R215+0x9000] ;  /* 0x00900000d710783b */ /* 0x000ee20000004200 */
[----:B--2---:R-:W-:-:S02]  /*102b0*/  F2FP.PACK_AB R4, R142, R99 ;  /* 0x000000638e04723e */ /* 0x004fc400000000ff */
[----:B------:R-:W-:-:S04]  /*102c0*/  MOV R96, R70 ;  /* 0x0000004600607202 */ /* 0x000fc80000000f00 */
[C---:B------:R-:W-:Y:S01]  /*102d0*/  HMMA.16816.F32 R72, R8.reuse, R12, R72 ;  /* 0x0000000c0848723c */ /* 0x040fe20000001848 */
[----:B------:R-:W-:Y:S01]  /*102e0*/  IMAD.MOV.U32 R87, RZ, RZ, R96 ;  /* 0x000000ffff577224 */ /* 0x000fe200078e0060 */
[----:B------:R-:W-:Y:S02]  /*102f0*/  MOV R96, R156 ;  /* 0x0000009c00607202 */ /* 0x000fe40000000f00 */
[----:B------:R-:W-:Y:S01]  /*10300*/  MOV R156, R157 ;  /* 0x0000009d009c7202 */ /* 0x000fe20000000f00 */
[----:B------:R-:W-:Y:S01]  /*10310*/  IMAD.MOV.U32 R157, RZ, RZ, R121 ;  /* 0x000000ffff9d7224 */ /* 0x000fe200078e0079 */
[----:B------:R-:W-:Y:S02]  /*10320*/  MOV R121, R175 ;  /* 0x000000af00797202 */ /* 0x000fe40000000f00 */
[----:B------:R-:W-:Y:S01]  /*10330*/  HMMA.16816.F32 R24, R8, R14, R24 ;  /* 0x0000000e0818723c */ /* 0x000fe20000001818 */
[----:B------:R-:W2:Y:S01]  /*10340*/  LDSM.16.MT88.4 R12, [R213+0x9000] ;  /* 0x00900000d50c783b */ /* 0x000ea20000004200 */
[----:B------:R-:W-:Y:S01]  /*10350*/  MOV R175, R174 ;  /* 0x000000ae00af7202 */ /* 0x000fe20000000f00 */
[----:B------:R-:W-:Y:S01]  /*10360*/  IMAD.MOV.U32 R174, RZ, RZ, R171 ;  /* 0x000000ffffae7224 */ /* 0x000fe200078e00ab */
[----:B------:R-:W-:Y:S01]  /*10370*/  MOV R171, R170 ;  /* 0x000000aa00ab7202 */ /* 0x000fe20000000f00 */
[----:B------:R-:W4:Y:S01]  /*10380*/  LDSM.16.MT88.4 R8, [R214+0x9000] ;  /* 0x00900000d608783b */ /* 0x000f220000004200 */
[----:B------:R-:W-:Y:S01]  /*10390*/  MOV R170, R182 ;  /* 0x000000b600aa7202 */ /* 0x000fe20000000f00 */
[----:B------:R-:W-:Y:S01]  /*103a0*/  IMAD.MOV.U32 R182, RZ, RZ, R173 ;  /* 0x000000ffffb67224 */ /* 0x000fe200078e00ad */
[----:B------:R-:W-:Y:S01]  /*103b0*/  MOV R173, R172 ;  /* 0x000000ac00ad7202 */ /* 0x000fe20000000f00 */
[----:B-1----:R-:W-:Y:S01]  /*103c0*/  HMMA.16816.F32 R192, R4, R20, R192 ;  /* 0x0000001404c0723c */ /* 0x002fe200000018c0 */
[----:B------:R-:W-:Y:S01]  /*103d0*/  MOV R172, R169 ;  /* 0x000000a900ac7202 */ /* 0x000fe20000000f00 */
[----:B------:R-:W-:Y:S01]  /*103e0*/  IMAD.MOV.U32 R169, RZ, RZ, R151 ;  /* 0x000000ffffa97224 */ /* 0x000fe200078e0097 */
[----:B------:R-:W-:-:S02]  /*103f0*/  MOV R151, R150 ;  /* 0x0000009600977202 */ /* 0x000fc40000000f00 */
[----:B------:R-:W-:Y:S01]  /*10400*/  MOV R150, R137 ;  /* 0x0000008900967202 */ /* 0x000fe20000000f00 */
[----:B------:R-:W-:Y:S02]  /*10410*/  IMAD.MOV.U32 R137, RZ, RZ, R149 ;  /* 0x000000ffff897224 */ /* 0x000fe400078e0095 */
[C---:B------:R-:W-:Y:S08]  /*10420*/  HMMA.16816.F32 R196, R4.reuse, R22, R196 ;  /* 0x0000001604c4723c */ /* 0x040ff000000018c4 */
[C---:B---3--:R-:W-:Y:S08]  /*10430*/  HMMA.16816.F32 R184, R4.reuse, R16, R184 ;  /* 0x0000001004b8723c */ /* 0x048ff000000018b8 */
[C---:B------:R-:W-:Y:S08]  /*10440*/  HMMA.16816.F32 R188, R4.reuse, R18, R188 ;  /* 0x0000001204bc723c */ /* 0x040ff000000018bc */
[C---:B--2---:R-:W-:Y:S08]  /*10450*/  HMMA.16816.F32 R176, R4.reuse, R12, R176 ;  /* 0x0000000c04b0723c */ /* 0x044ff000000018b0 */
[C---:B------:R-:W-:Y:S08]  /*10460*/  HMMA.16816.F32 R68, R4.reuse, R14, R44 ;  /* 0x0000000e0444723c */ /* 0x040ff0000000182c */
[C---:B----4-:R-:W-:Y:S08]  /*10470*/  HMMA.16816.F32 R64, R4.reuse, R8, R40 ;  /* 0x000000080440723c */ /* 0x050ff00000001828 */
[----:B------:R-:W-:Y:S01]  /*10480*/  HMMA.16816.F32 R48, R4, R10, R28 ;  /* 0x0000000a0430723c */ /* 0x000fe2000000181c */
[----:B------:R-:W-:Y:S01]  /*10490*/  MOV R201, R87 ;  /* 0x0000005700c97202 */ /* 0x000fe20000000f00 */
[----:B------:R-:W-:Y:S01]  /*104a0*/  IMAD.MOV.U32 R133, RZ, RZ, R157 ;  /* 0x000000ffff857224 */ /* 0x000fe200078e009d */
[----:B------:R-:W-:Y:S01]  /*104b0*/  MOV R204, R172 ;  /* 0x000000ac00cc7202 */ /* 0x000fe20000000f00 */
[----:B------:R1:W-:Y:S03]  /*104c0*/  MUFU.EX2 R149, R240 ;  /* 0x000000f000957308 */ /* 0x0003e60000000800 */
[----:B------:R-:W-:Y:S01]  /*104d0*/  FADD.FTZ R4, R104, R81 ;  /* 0x0000005168047221 */ /* 0x000fe20000010000 */
[----:B------:R-:W-:-:S02]  /*104e0*/  F2FP.PACK_AB R5, R124, R98 ;  /* 0x000000627c05723e */ /* 0x000fc400000000ff */
[----:B------:R-:W-:Y:S01]  /*104f0*/  F2FP.PACK_AB R6, R152, R207 ;  /* 0x000000cf9806723e */ /* 0x000fe200000000ff */
[----:B------:R-:W-:Y:S01]  /*10500*/  FADD.FTZ R80, R83, R4 ;  /* 0x0000000453507221 */ /* 0x000fe20000010000 */
[----:B------:R-:W-:Y:S02]  /*10510*/  F2FP.PACK_AB R4, R242, R97 ;  /* 0x00000061f204723e */ /* 0x000fe400000000ff */
[----:B------:R-:W-:Y:S01]  /*10520*/  F2FP.PACK_AB R7, R147, R138 ;  /* 0x0000008a9307723e */ /* 0x000fe200000000ff */
[----:B------:R-:W-:Y:S01]  /*10530*/  IMAD.MOV.U32 R172, RZ, RZ, R151 ;  /* 0x000000ffffac7224 */ /* 0x000fe200078e0097 */
[----:B------:R-:W-:Y:S01]  /*10540*/  MOV R87, R96 ;  /* 0x0000006000577202 */ /* 0x000fe20000000f00 */
[----:B------:R-:W-:Y:S01]  /*10550*/  MUFU.EX2 R157, R252 ;  /* 0x000000fc009d7308 */ /* 0x000fe20000000800 */
[----:B------:R-:W-:Y:S02]  /*10560*/  MOV R119, R150 ;  /* 0x0000009600777202 */ /* 0x000fe40000000f00 */
[----:B------:R-:W-:Y:S01]  /*10570*/  MOV R134, R137 ;  /* 0x0000008900867202 */ /* 0x000fe20000000f00 */
[----:B------:R-:W-:Y:S04]  /*10580*/  HMMA.16816.F32 R40, R4, R16, R36 ;  /* 0x000000100428723c */ /* 0x000fe80000001824 */
[----:B------:R-:W-:Y:S01]  /*10590*/  MUFU.EX2 R148, R250 ;  /* 0x000000fa00947308 */ /* 0x000fe20000000800 */
[----:B------:R-:W-:-:S02]  /*105a0*/  FADD.FTZ R3, R90, R3 ;  /* 0x000000035a037221 */ /* 0x000fc40000010000 */
[----:B------:R-:W-:Y:S01]  /*105b0*/  FADD.FTZ R2, R88, R2 ;  /* 0x0000000258027221 */ /* 0x000fe20000010000 */
[C---:B------:R-:W-:Y:S01]  /*105c0*/  HMMA.16816.F32 R56, R4.reuse, R20, R56 ;  /* 0x000000140438723c */ /* 0x040fe20000001838 */
[----:B------:R-:W-:Y:S01]  /*105d0*/  FADD.FTZ R0, R85, R0 ;  /* 0x0000000055007221 */ /* 0x000fe20000010000 */
[----:B------:R-:W-:Y:S01]  /*105e0*/  MOV R118, R115 ;  /* 0x0000007300767202 */ /* 0x000fe20000000f00 */
[----:B------:R-:W-:Y:S01]  /*105f0*/  IMAD.MOV.U32 R243, RZ, RZ, R174 ;  /* 0x000000fffff37224 */ /* 0x000fe200078e00ae */
[----:B------:R-:W-:Y:S02]  /*10600*/  MOV R126, R171 ;  /* 0x000000ab007e7202 */ /* 0x000fe40000000f00 */
[----:B------:R-:W-:Y:S02]  /*10610*/  MOV R132, R121 ;  /* 0x0000007900847202 */ /* 0x000fe40000000f00 */
[----:B------:R-:W-:Y:S01]  /*10620*/  MOV R127, R175 ;  /* 0x000000af007f7202 */ /* 0x000fe20000000f00 */
[C---:B------:R-:W-:Y:S01]  /*10630*/  HMMA.16816.F32 R52, R4.reuse, R22, R52 ;  /* 0x000000160434723c */ /* 0x040fe20000001834 */
[----:B------:R-:W-:Y:S01]  /*10640*/  MUFU.EX2 R209, R209 ;  /* 0x000000d100d17308 */ /* 0x000fe20000000800 */
[----:B-1----:R1:W5:Y:S06]  /*10650*/  LDL.LU R240, [R1+0xec] ;  /* 0x0000ec0001f07983 */ /* 0x00236c0000300800 */
[C---:B------:R-:W-:Y:S01]  /*10660*/  HMMA.16816.F32 R36, R4.reuse, R18, R32 ;  /* 0x000000120424723c */ /* 0x040fe20000001820 */
[----:B------:R-:W2:Y:S07]  /*10670*/  LDSM.16.MT88.4 R16, [R212+0x9800] ;  /* 0x00980000d410783b */ /* 0x000eae0000004200 */
[C---:B------:R-:W-:Y:S08]  /*10680*/  HMMA.16816.F32 R32, R4.reuse, R12, R60 ;  /* 0x0000000c0420723c */ /* 0x040ff0000000183c */
[C---:B------:R-:W-:Y:S01]  /*10690*/  HMMA.16816.F32 R20, R4.reuse, R14, R76 ;  /* 0x0000000e0414723c */ /* 0x040fe2000000184c */
[----:B------:R-:W3:Y:S07]  /*106a0*/  LDSM.16.MT88.4 R12, [R215+0x9800] ;  /* 0x00980000d70c783b */ /* 0x000eee0000004200 */
[C---:B------:R-:W-:Y:S08]  /*106b0*/  HMMA.16816.F32 R28, R4.reuse, R8, R72 ;  /* 0x00000008041c723c */ /* 0x040ff00000001848 */
[----:B------:R-:W-:Y:S01]  /*106c0*/  HMMA.16816.F32 R44, R4, R10, R24 ;  /* 0x0000000a042c723c */ /* 0x000fe20000001818 */
[----:B------:R-:W4:Y:S04]  /*106d0*/  LDSM.16.MT88.4 R8, [R213+0x9800] ;  /* 0x00980000d508783b */ /* 0x000f280000004200 */
[----:B------:R-:W1:Y:S01]  /*106e0*/  LDSM.16.MT88.4 R24, [R214+0x9800] ;  /* 0x00980000d618783b */ /* 0x000e620000004200 */
[----:B------:R-:W-:Y:S01]  /*106f0*/  IMAD.MOV.U32 R96, RZ, RZ, R156 ;  /* 0x000000ffff607224 */ /* 0x000fe200078e009c */
[----:B------:R-:W1:Y:S01]  /*10700*/  MUFU.EX2 R137, R251 ;  /* 0x000000fb00897308 */ /* 0x000e620000000800 */
[----:B------:R-:W-:-:S02]  /*10710*/  F2FP.PACK_AB R4, R159, R146 ;  /* 0x000000929f04723e */ /* 0x000fc400000000ff */
[----:B------:R-:W-:Y:S02]  /*10720*/  F2FP.PACK_AB R5, R158, R145 ;  /* 0x000000919e05723e */ /* 0x000fe400000000ff */
[----:B------:R-:W-:Y:S02]  /*10730*/  F2FP.PACK_AB R6, R167, R166 ;  /* 0x000000a6a706723e */ /* 0x000fe400000000ff */
[----:B------:R-:W-:Y:S01]  /*10740*/  F2FP.PACK_AB R7, R165, R164 ;  /* 0x000000a4a507723e */ /* 0x000fe200000000ff */
[----:B------:R1:W1:Y:S08]  /*10750*/  MUFU.EX2 R156, R239 ;  /* 0x000000ef009c7308 */ /* 0x0002700000000800 */
[----:B------:R-:W-:Y:S01]  /*10760*/  MUFU.EX2 R150, R249 ;  /* 0x000000f900967308 */ /* 0x000fe20000000800 */
[C---:B--2---:R-:W-:Y:S07]  /*10770*/  HMMA.16816.F32 R72, R4.reuse, R16, R192 ;  /* 0x000000100448723c */ /* 0x044fee00000018c0 */
[----:B------:R-:W2:Y:S01]  /*10780*/  MUFU.EX2 R151, R248 ;  /* 0x000000f800977308 */ /* 0x000ea20000000800 */
[----:B------:R-:W-:Y:S01]  /*10790*/  HMMA.16816.F32 R196, R4, R18, R196 ;  /* 0x0000001204c4723c */ /* 0x000fe200000018c4 */
[----:B------:R-:W-:Y:S01]  /*107a0*/  MOV R120, R96 ;  /* 0x0000006000787202 */ /* 0x000fe20000000f00 */
[----:B------:R-:W-:-:S06]  /*107b0*/  FADD.FTZ R3, R91, R3 ;  /* 0x000000035b037221 */ /* 0x000fcc0000010000 */
[C---:B---3--:R-:W-:Y:S08]  /*107c0*/  HMMA.16816.F32 R184, R4.reuse, R12, R184 ;  /* 0x0000000c04b8723c */ /* 0x048ff000000018b8 */
[C---:B------:R-:W-:Y:S08]  /*107d0*/  HMMA.16816.F32 R60, R4.reuse, R14, R188 ;  /* 0x0000000e043c723c */ /* 0x040ff000000018bc */
[C---:B----4-:R-:W-:Y:S08]  /*107e0*/  HMMA.16816.F32 R176, R4.reuse, R8, R176 ;  /* 0x0000000804b0723c */ /* 0x050ff000000018b0 */
[C---:B------:R-:W-:Y:S08]  /*107f0*/  HMMA.16816.F32 R104, R4.reuse, R10, R68 ;  /* 0x0000000a0468723c */ /* 0x040ff00000001844 */
[C---:B-1----:R-:W-:Y:S08]  /*10800*/  HMMA.16816.F32 R100, R4.reuse, R24, R64 ;  /* 0x000000180464723c */ /* 0x042ff00000001840 */
[----:B------:R-:W-:Y:S01]  /*10810*/  HMMA.16816.F32 R92, R4, R26, R48 ;  /* 0x0000001a045c723c */ /* 0x000fe20000001830 */
[----:B------:R-:W-:Y:S01]  /*10820*/  MOV R206, R87 ;  /* 0x0000005700ce7202 */ /* 0x000fe20000000f00 */
[----:B------:R-:W-:-:S02]  /*10830*/  FADD.FTZ R2, R89, R2 ;  /* 0x0000000259027221 */ /* 0x000fc40000010000 */
[----:B------:R-:W-:Y:S01]  /*10840*/  FADD.FTZ R0, R86, R0 ;  /* 0x0000000056007221 */ /* 0x000fe20000010000 */
[----:B------:R-:W-:Y:S01]  /*10850*/  MOV R121, R170 ;  /* 0x000000aa00797202 */ /* 0x000fe20000000f00 */
[----:B------:R-:W-:Y:S01]  /*10860*/  MUFU.EX2 R174, R247 ;  /* 0x000000f700ae7308 */ /* 0x000fe20000000800 */
[----:B------:R-:W-:Y:S01]  /*10870*/  FADD.FTZ R4, R116, R80 ;  /* 0x0000005074047221 */ /* 0x000fe20000010000 */
[----:B------:R-:W-:Y:S01]  /*10880*/  F2FP.PACK_AB R5, R148, R137 ;  /* 0x000000899405723e */ /* 0x000fe200000000ff */
[----:B------:R1:W5:Y:S01]  /*10890*/  LDL.LU R239, [R1+0xe8] ;  /* 0x0000e80001ef7983 */ /* 0x0003620000300800 */
[----:B------:R-:W-:Y:S01]  /*108a0*/  F2FP.PACK_AB R6, R157, R156 ;  /* 0x0000009c9d06723e */ /* 0x000fe200000000ff */
[----:B------:R-:W-:Y:S01]  /*108b0*/  FADD.FTZ R96, R110, R4 ;  /* 0x000000046e607221 */ /* 0x000fe20000010000 */
[----:B------:R-:W-:Y:S02]  /*108c0*/  F2FP.PACK_AB R4, R149, R136 ;  /* 0x000000889504723e */ /* 0x000fe400000000ff */
[----:B--2---:R-:W-:-:S02]  /*108d0*/  F2FP.PACK_AB R7, R151, R150 ;  /* 0x000000969707723e */ /* 0x004fc400000000ff */
[----:B------:R-:W-:-:S05]  /*108e0*/  MOV R194, R114 ;  /* 0x0000007200c27202 */ /* 0x000fca0000000f00 */
[C---:B------:R-:W-:Y:S08]  /*108f0*/  HMMA.16816.F32 R112, R4.reuse, R16, R56 ;  /* 0x000000100470723c */ /* 0x040ff00000001838 */
[C---:B------:R-:W-:Y:S01]  /*10900*/  HMMA.16816.F32 R108, R4.reuse, R18, R52 ;  /* 0x00000012046c723c */ /* 0x040fe20000001834 */
[----:B------:R-:W-:Y:S07]  /*10910*/  LDSM.16.MT88.4 R16, [R214+0xa000] ;  /* 0x00a00000d610783b */ /* 0x000fee0000004200 */
[C---:B------:R-:W-:Y:S08]  /*10920*/  HMMA.16816.F32 R88, R4.reuse, R12, R40 ;  /* 0x0000000c0458723c */ /* 0x040ff00000001828 */
[C---:B------:R-:W-:Y:S01]  /*10930*/  HMMA.16816.F32 R80, R4.reuse, R14, R36 ;  /* 0x0000000e0450723c */ /* 0x040fe20000001824 */
[----:B------:R-:W2:Y:S07]  /*10940*/  LDSM.16.MT88.4 R12, [R212+0xa000] ;  /* 0x00a00000d40c783b */ /* 0x000eae0000004200 */
[C---:B------:R-:W-:Y:S08]  /*10950*/  HMMA.16816.F32 R32, R4.reuse, R8, R32 ;  /* 0x000000080420723c */ /* 0x040ff00000001820 */
[----:B------:R-:W-:Y:S01]  /*10960*/  HMMA.16816.F32 R84, R4, R10, R20 ;  /* 0x0000000a0454723c */ /* 0x000fe20000001814 */
[----:B------:R-:W3:Y:S04]  /*10970*/  LDSM.16.MT88.4 R8, [R215+0xa000] ;  /* 0x00a00000d708783b */ /* 0x000ee80000004200 */
[----:B------:R-:W4:Y:S01]  /*10980*/  LDSM.16.MT88.4 R20, [R213+0xa000] ;  /* 0x00a00000d514783b */ /* 0x000f220000004200 */
[----:B------:R-:W-:-:S02]  /*10990*/  IMAD.MOV.U32 R193, RZ, RZ, R231 ;  /* 0x000000ffffc17224 */ /* 0x000fc400078e00e7 */
[----:B------:R-:W-:Y:S01]  /*109a0*/  IMAD.MOV.U32 R195, RZ, RZ, R182 ;  /* 0x000000ffffc37224 */ /* 0x000fe200078e00b6 */
[----:B------:R-:W-:Y:S01]  /*109b0*/  MOV R182, R173 ;  /* 0x000000ad00b67202 */ /* 0x000fe20000000f00 */
[----:B------:R1:W-:Y:S01]  /*109c0*/  MUFU.EX2 R252, R193 ;  /* 0x000000c100fc7308 */ /* 0x0003e20000000800 */
[----:B------:R-:W-:-:S07]  /*109d0*/  MOV R231, R238 ;  /* 0x000000ee00e77202 */ /* 0x000fce0000000f00 */
[----:B------:R-:W-:Y:S08]  /*109e0*/  MUFU.EX2 R189, R245 ;  /* 0x000000f500bd7308 */ /* 0x000ff00000000800 */
[----:B------:R-:W-:Y:S01]  /*109f0*/  MUFU.EX2 R190, R246 ;  /* 0x000000f600be7308 */ /* 0x000fe20000000800 */
[----:B-1----:R-:W-:Y:S01]  /*10a00*/  MOV R193, R194 ;  /* 0x000000c200c17202 */ /* 0x002fe20000000f00 */
[----:B------:R-:W-:Y:S01]  /*10a10*/  IMAD.MOV.U32 R194, RZ, RZ, R195 ;  /* 0x000000ffffc27224 */ /* 0x000fe200078e00c3 */
[----:B------:R-:W-:-:S05]  /*10a20*/  MOV R195, R126 ;  /* 0x0000007e00c37202 */ /* 0x000fca0000000f00 */
[----:B------:R-:W-:Y:S01]  /*10a30*/  MUFU.EX2 R188, R125 ;  /* 0x0000007d00bc7308 */ /* 0x000fe20000000800 */
[----:B------:R-:W-:Y:S01]  /*10a40*/  MOV R126, R127 ;  /* 0x0000007f007e7202 */ /* 0x000fe20000000f00 */
[----:B------:R-:W-:Y:S01]  /*10a50*/  IMAD.MOV.U32 R127, RZ, RZ, R132 ;  /* 0x000000ffff7f7224 */ /* 0x000fe200078e0084 */
[----:B------:R-:W-:Y:S01]  /*10a60*/  MOV R132, R133 ;  /* 0x0000008500847202 */ /* 0x000fe20000000f00 */
[----:B------:R-:W-:-:S04]  /*10a70*/  IMAD.MOV.U32 R192, RZ, RZ, R193 ;  /* 0x000000ffffc07224 */ /* 0x000fc800078e00c1 */
[----:B------:R-:W1:Y:S01]  /*10a80*/  MUFU.EX2 R173, R244 ;  /* 0x000000f400ad7308 */ /* 0x000e620000000800 */
[----:B------:R-:W-:Y:S01]  /*10a90*/  MOV R133, R120 ;  /* 0x0000007800857202 */ /* 0x000fe20000000f00 */
[----:B------:R-:W-:Y:S01]  /*10aa0*/  IMAD.MOV.U32 R120, RZ, RZ, R206 ;  /* 0x000000ffff787224 */ /* 0x000fe200078e00ce */
[----:B------:R-:W-:-:S05]  /*10ab0*/  MOV R193, R194 ;  /* 0x000000c200c17202 */ /* 0x000fca0000000f00 */
[----:B------:R-:W1:Y:S01]  /*10ac0*/  MUFU.EX2 R171, R123 ;  /* 0x0000007b00ab7308 */ /* 0x000e620000000800 */
[----:B------:R-:W-:-:S07]  /*10ad0*/  MOV R194, R195 ;  /* 0x000000c300c27202 */ /* 0x000fce0000000f00 */
[----:B------:R-:W-:Y:S01]  /*10ae0*/  MUFU.EX2 R170, R203 ;  /* 0x000000cb00aa7308 */ /* 0x000fe20000000800 */
[----:B------:R-:W-:-:S07]  /*10af0*/  IMAD.MOV.U32 R195, RZ, RZ, R127 ;  /* 0x000000ffffc37224 */ /* 0x000fce00078e007f */
[----:B------:R-:W1:Y:S01]  /*10b00*/  MUFU.EX2 R175, R205 ;  /* 0x000000cd00af7308 */ /* 0x000e620000000800 */
[----:B------:R-:W-:Y:S01]  /*10b10*/  MOV R206, R161 ;  /* 0x000000a100ce7202 */ /* 0x000fe20000000f00 */
[----:B------:R-:W-:Y:S01]  /*10b20*/  HMMA.16816.F32 R76, R4, R24, R28 ;  /* 0x00000018044c723c */ /* 0x000fe2000000181c */
[----:B------:R-:W-:-:S05]  /*10b30*/  MOV R127, R132 ;  /* 0x00000084007f7202 */ /* 0x000fca0000000f00 */
[----:B------:R-:W-:Y:S01]  /*10b40*/  MUFU.EX2 R248, R236 ;  /* 0x000000ec00f87308 */ /* 0x000fe20000000800 */
[----:B------:R-:W-:Y:S01]  /*10b50*/  MOV R132, R133 ;  /* 0x0000008500847202 */ /* 0x000fe20000000f00 */
[----:B------:R-:W-:Y:S01]  /*10b60*/  IMAD.MOV.U32 R133, RZ, RZ, R120 ;  /* 0x000000ffff857224 */ /* 0x000fe200078e0078 */
[----:B------:R-:W-:Y:S01]  /*10b70*/  MOV R161, R232 ;  /* 0x000000e800a17202 */ /* 0x000fe20000000f00 */
[----:B------:R-:W-:Y:S01]  /*10b80*/  HMMA.16816.F32 R44, R4, R26, R44 ;  /* 0x0000001a042c723c */ /* 0x000fe2000000182c */
[----:B------:R-:W-:-:S03]  /*10b90*/  MOV R120, R206 ;  /* 0x000000ce00787202 */ /* 0x000fc60000000f00 */
[----:B------:R-:W-:Y:S08]  /*10ba0*/  MUFU.EX2 R249, R233 ;  /* 0x000000e900f97308 */ /* 0x000ff00000000800 */
[----:B------:R-:W-:Y:S01]  /*10bb0*/  MUFU.EX2 R250, R229 ;  /* 0x000000e500fa7308 */ /* 0x000fe20000000800 */
[----:B-1----:R-:W-:Y:S01]  /*10bc0*/  F2FP.PACK_AB R4, R173, R189 ;  /* 0x000000bdad04723e */ /* 0x002fe200000000ff */
[----:B------:R-:W-:Y:S01]  /*10bd0*/  FADD.FTZ R2, R122, R2 ;  /* 0x000000027a027221 */ /* 0x000fe20000010000 */
[----:B------:R1:W5:Y:S05]  /*10be0*/  LDL.LU R238, [R1+0xe4] ;  /* 0x0000e40001ee7983 */ /* 0x00036a0000300800 */
[----:B------:R2:W-:Y:S01]  /*10bf0*/  MUFU.EX2 R251, R192 ;  /* 0x000000c000fb7308 */ /* 0x0005e20000000800 */
[----:B------:R-:W-:Y:S01]  /*10c00*/  F2FP.PACK_AB R5, R171, R188 ;  /* 0x000000bcab05723e */ /* 0x000fe200000000ff */
[----:B------:R-:W-:Y:S01]  /*10c10*/  FADD.FTZ R0, R117, R0 ;  /* 0x0000000075007221 */ /* 0x000fe20000010000 */
[----:B------:R-:W-:Y:S01]  /*10c20*/  F2FP.PACK_AB R6, R174, R190 ;  /* 0x000000beae06723e */ /* 0x000fe200000000ff */
[----:B------:R-:W-:Y:S01]  /*10c30*/  LDSM.16.MT88.4 R24, [R215+0xa800] ;  /* 0x00a80000d718783b */ /* 0x000fe20000004200 */
[----:B------:R-:W-:-:S03]  /*10c40*/  F2FP.PACK_AB R7, R175, R170 ;  /* 0x000000aaaf07723e */ /* 0x000fc600000000ff */
[----:B------:R-:W-:Y:S01]  /*10c50*/  MUFU.EX2 R231, R231 ;  /* 0x000000e700e77308 */ /* 0x000fe20000000800 */
[----:B------:R-:W-:Y:S01]  /*10c60*/  LDSM.16.MT88.4 R28, [R214+0xa800] ;  /* 0x00a80000d61c783b */ /* 0x000fe20000004200 */
[----:B--2---:R-:W-:Y:S01]  /*10c70*/  IMAD.MOV.U32 R192, RZ, RZ, R193 ;  /* 0x000000ffffc07224 */ /* 0x004fe200078e00c1 */
[----:B------:R-:W-:-:S05]  /*10c80*/  MOV R193, R194 ;  /* 0x000000c200c17202 */ /* 0x000fca0000000f00 */
[----:B------:R2:W1:Y:S01]  /*10c90*/  MUFU.EX2 R244, R237 ;  /* 0x000000ed00f47308 */ /* 0x0004620000000800 */
[----:B------:R-:W-:Y:S01]  /*10ca0*/  MOV R194, R195 ;  /* 0x000000c300c27202 */ /* 0x000fe20000000f00 */
[----:B------:R-:W-:Y:S01]  /*10cb0*/  IMAD.MOV.U32 R195, RZ, RZ, R127 ;  /* 0x000000ffffc37224 */ /* 0x000fe200078e007f */
[----:B------:R-:W-:Y:S02]  /*10cc0*/  MOV R127, R132 ;  /* 0x00000084007f7202 */ /* 0x000fe40000000f00 */
[----:B------:R-:W-:-:S03]  /*10cd0*/  MOV R132, R133 ;  /* 0x0000008500847202 */ /* 0x000fc60000000f00 */
[----:B------:R-:W-:Y:S01]  /*10ce0*/  MUFU.EX2 R232, R235 ;  /* 0x000000eb00e87308 */ /* 0x000fe20000000800 */
[----:B------:R-:W-:Y:S01]  /*10cf0*/  MOV R133, R120 ;  /* 0x0000007800857202 */ /* 0x000fe20000000f00 */
[----:B------:R-:W-:Y:S01]  /*10d00*/  IMAD.MOV.U32 R120, RZ, RZ, R118 ;  /* 0x000000ffff787224 */ /* 0x000fe200078e0076 */
[----:B------:R-:W-:-:S05]  /*10d10*/  MOV R118, R227 ;  /* 0x000000e300767202 */ /* 0x000fca0000000f00 */
[----:B------:R-:W1:Y:S01]  /*10d20*/  MUFU.EX2 R246, R234 ;  /* 0x000000ea00f67308 */ /* 0x000e620000000800 */
[C---:B------:R-:W-:Y:S07]  /*10d30*/  HMMA.16816.F32 R72, R4.reuse, R12, R72 ;  /* 0x0000000c0448723c */ /* 0x040fee0000001848 */
[----:B------:R-:W-:Y:S01]  /*10d40*/  MUFU.EX2 R243, R243 ;  /* 0x000000f300f37308 */ /* 0x000fe20000000800 */
[C---:B------:R-:W-:Y:S07]  /*10d50*/  HMMA.16816.F32 R68, R4.reuse, R14, R196 ;  /* 0x0000000e0444723c */ /* 0x040fee00000018c4 */
[----:B------:R-:W-:Y:S01]  /*10d60*/  MUFU.EX2 R210, R210 ;  /* 0x000000d200d27308 */ /* 0x000fe20000000800 */
[C---:B---3--:R-:W-:Y:S01]  /*10d70*/  HMMA.16816.F32 R64, R4.reuse, R8, R184 ;  /* 0x000000080440723c */ /* 0x048fe200000018b8 */
[----:B------:R-:W-:Y:S01]  /*10d80*/  MOV R206, R228 ;  /* 0x000000e400ce7202 */ /* 0x000fe20000000f00 */
[----:B------:R-:W-:Y:S01]  /*10d90*/  FADD.FTZ R3, R140, R3 ;  /* 0x000000038c037221 */ /* 0x000fe20000010000 */
[----:B--2---:R2:W5:Y:S04]  /*10da0*/  LDL.LU R237, [R1+0xe0] ;  /* 0x0000e00001ed7983 */ /* 0x0045680000300800 */
[----:B------:R3:W1:Y:S01]  /*10db0*/  MUFU.EX2 R247, R192 ;  /* 0x000000c000f77308 */ /* 0x0006620000000800 */
[C---:B------:R-:W-:Y:S08]  /*10dc0*/  HMMA.16816.F32 R60, R4.reuse, R10, R60 ;  /* 0x0000000a043c723c */ /* 0x040ff0000000183c */
[C---:B----4-:R-:W-:Y:S08]  /*10dd0*/  HMMA.16816.F32 R56, R4.reuse, R20, R176 ;  /* 0x000000140438723c */ /* 0x050ff000000018b0 */
[----:B------:R-:W-:Y:S01]  /*10de0*/  HMMA.16816.F32 R52, R4, R22, R104 ;  /* 0x000000160434723c */ /* 0x000fe20000001868 */
[----:B---3--:R-:W-:-:S07]  /*10df0*/  MOV R192, R193 ;  /* 0x000000c100c07202 */ /* 0x008fce0000000f00 */
[----:B------:R-:W-:Y:S01]  /*10e00*/  HMMA.16816.F32 R48, R4, R16, R100 ;  /* 0x000000100430723c */ /* 0x000fe20000001864 */
[----:B------:R-:W-:Y:S01]  /*10e10*/  MOV R193, R194 ;  /* 0x000000c200c17202 */ /* 0x000fe20000000f00 */
[----:B------:R-:W-:Y:S01]  /*10e20*/  IMAD.MOV.U32 R194, RZ, RZ, R195 ;  /* 0x000000ffffc27224 */ /* 0x000fe200078e00c3 */
[----:B------:R-:W-:-:S05]  /*10e30*/  MOV R195, R127 ;  /* 0x0000007f00c37202 */ /* 0x000fca0000000f00 */
[----:B------:R-:W-:Y:S01]  /*10e40*/  HMMA.16816.F32 R40, R4, R18, R92 ;  /* 0x000000120428723c */ /* 0x000fe2000000185c */
[----:B------:R-:W-:Y:S01]  /*10e50*/  MOV R127, R132 ;  /* 0x00000084007f7202 */ /* 0x000fe20000000f00 */
[----:B------:R3:W-:Y:S01]  /*10e60*/  MUFU.EX2 R245, R192 ;  /* 0x000000c000f57308 */ /* 0x0007e20000000800 */
        /* <DEDUP_REMOVED lines=10> */
[----:B------:R-:W-:Y:S01]  /*10f10*/  MUFU.EX2 R206, R206 ;  /* 0x000000ce00ce7308 */ /* 0x000fe20000000800 */
[----:B------:R-:W-:-:S07]  /*10f20*/  FADD.FTZ R2, R99, R2 ;  /* 0x0000000263027221 */ /* 0x000fce0000010000 */
[----:B------:R-:W-:Y:S01]  /*10f30*/  MUFU.EX2 R204, R204 ;  /* 0x000000cc00cc7308 */ /* 0x000fe20000000800 */
[----:B---3--:R-:W-:Y:S01]  /*10f40*/  MOV R192, R193 ;  /* 0x000000c100c07202 */ /* 0x008fe20000000f00 */
[----:B------:R-:W-:Y:S01]  /*10f50*/  FADD.FTZ R0, R202, R0 ;  /* 0x00000000ca007221 */ /* 0x000fe20000010000 */
[----:B------:R-:W-:Y:S01]  /*10f60*/  MOV R193, R194 ;  /* 0x000000c200c17202 */ /* 0x000fe20000000f00 */
[----:B------:R-:W-:Y:S01]  /*10f70*/  IMAD.MOV.U32 R194, RZ, RZ, R195 ;  /* 0x000000ffffc27224 */ /* 0x000fe200078e00c3 */
[----:B------:R-:W-:Y:S01]  /*10f80*/  MOV R195, R132 ;  /* 0x0000008400c37202 */ /* 0x000fe20000000f00 */
[----:B------:R2:W5:Y:S01]  /*10f90*/  LDL.LU R236, [R1+0xdc] ;  /* 0x0000dc0001ec7983 */ /* 0x0005620000300800 */
[----:B------:R-:W-:Y:S02]  /*10fa0*/  MOV R132, R133 ;  /* 0x0000008500847202 */ /* 0x000fe40000000f00 */
[----:B------:R-:W-:Y:S01]  /*10fb0*/  MOV R133, R120 ;  /* 0x0000007800857202 */ /* 0x000fe20000000f00 */
[----:B------:R-:W-:Y:S01]  /*10fc0*/  IMAD.MOV.U32 R120, RZ, RZ, R118 ;  /* 0x000000ffff787224 */ /* 0x000fe200078e0076 */
[----:B-1----:R-:W-:-:S02]  /*10fd0*/  F2FP.PACK_AB R4, R244, R231 ;  /* 0x000000e7f404723e */ /* 0x002fc400000000ff */
[----:B------:R-:W-:Y:S02]  /*10fe0*/  F2FP.PACK_AB R5, R246, R232 ;  /* 0x000000e8f605723e */ /* 0x000fe400000000ff */
[----:B------:R-:W-:Y:S02]  /*10ff0*/  F2FP.PACK_AB R6, R252, R248 ;  /* 0x000000f8fc06723e */ /* 0x000fe400000000ff */
[----:B------:R-:W-:Y:S01]  /*11000*/  F2FP.PACK_AB R7, R250, R249 ;  /* 0x000000f9fa07723e */ /* 0x000fe200000000ff */
        /* <DEDUP_REMOVED lines=8> */
[----:B------:R-:W-:Y:S01]  /*11090*/  HMMA.16816.F32 R92, R4, R12, R112 ;  /* 0x0000000c045c723c */ /* 0x000fe20000001870 */
[----:B------:R-:W-:-:S03]  /*110a0*/  MOV R37, R195 ;  /* 0x000000c300257202 */ /* 0x000fc60000000f00 */
[----:B------:R-:W-:Y:S01]  /*110b0*/  MUFU.EX2 R127, R127 ;  /* 0x0000007f007f7308 */ /* 0x000fe20000000800 */
[----:B------:R-:W-:-:S07]  /*110c0*/  MOV R125, R134 ;  /* 0x00000086007d7202 */ /* 0x000fce0000000f00 */
[----:B------:R-:W-:Y:S01]  /*110d0*/  MUFU.EX2 R126, R126 ;  /* 0x0000007e007e7308 */ /* 0x000fe20000000800 */
[C---:B------:R-:W-:Y:S01]  /*110e0*/  HMMA.16816.F32 R12, R4.reuse, R14, R108 ;  /* 0x0000000e040c723c */ /* 0x040fe2000000186c */
[----:B------:R-:W-:Y:S01]  /*110f0*/  MOV R39, R193 ;  /* 0x000000c100277202 */ /* 0x000fe20000000f00 */
[----:B------:R-:W-:Y:S01]  /*11100*/  IMAD.MOV.U32 R193, RZ, RZ, R119 ;  /* 0x000000ffffc17224 */ /* 0x000fe200078e0077 */
[----:B------:R-:W-:Y:S01]  /*11110*/  MOV R38, R194 ;  /* 0x000000c200267202 */ /* 0x000fe20000000f00 */
[----:B------:R-:W-:Y:S01]  /*11120*/  FADD.FTZ R2, R142, R2 ;  /* 0x000000028e027221 */ /* 0x000fe20000010000 */
[----:B------:R-:W-:Y:S01]  /*11130*/  MOV R195, R120 ;  /* 0x0000007800c37202 */ /* 0x000fe20000000f00 */
[----:B------:R-:W-:Y:S01]  /*11140*/  FADD.FTZ R0, R139, R0 ;  /* 0x000000008b007221 */ /* 0x000fe20000010000 */
[----:B------:R-:W-:Y:S01]  /*11150*/  MOV R134, R121 ;  /* 0x0000007900867202 */ /* 0x000fe20000000f00 */
[C---:B------:R-:W-:Y:S01]  /*11160*/  HMMA.16816.F32 R108, R4.reuse, R8, R88 ;  /* 0x00000008046c723c */ /* 0x040fe20000001858 */
[----:B------:R-:W-:Y:S01]  /*11170*/  MOV R194, R118 ;  /* 0x0000007600c27202 */ /* 0x000fe20000000f00 */
[----:B------:R2:W5:Y:S06]  /*11180*/  LDL.LU R235, [R1+0xd8] ;  /* 0x0000d80001eb7983 */ /* 0x00056c0000300800 */
[----:B------:R-:W-:Y:S01]  /*11190*/  HMMA.16816.F32 R120, R4, R10, R80 ;  /* 0x0000000a0478723c */ /* 0x000fe20000001850 */
[----:B------:R-:W1:Y:S01]  /*111a0*/  LDSM.16.MT88.4 R8, [R212+0xa800] ;  /* 0x00a80000d408783b */ /* 0x000e620000004200 */
[----:B------:R-:W-:-:S06]  /*111b0*/  MOV R163, R162 ;  /* 0x000000a200a37202 */ /* 0x000fcc0000000f00 */
[C---:B------:R-:W-:Y:S01]  /*111c0*/  HMMA.16816.F32 R116, R4.reuse, R20, R32 ;  /* 0x000000140474723c */ /* 0x040fe20000001820 */
[----:B------:R-:W3:Y:S01]  /*111d0*/  LDSM.16.MT88.4 R32, [R213+0xa800] ;  /* 0x00a80000d520783b */ /* 0x000ee20000004200 */
[----:B------:R-:W-:Y:S02]  /*111e0*/  MOV R162, R225 ;  /* 0x000000e100a27202 */ /* 0x000fe40000000f00 */
[----:B------:R-:W-:Y:S01]  /*111f0*/  MOV R203, R133 ;  /* 0x0000008500cb7202 */ /* 0x000fe20000000f00 */
[----:B------:R-:W-:Y:S01]  /*11200*/  IMAD.MOV.U32 R192, RZ, RZ, R132 ;  /* 0x000000ffffc07224 */ /* 0x000fe200078e0084 */
[----:B------:R-:W-:Y:S01]  /*11210*/  MOV R133, R162 ;  /* 0x000000a200857202 */ /* 0x000fe20000000f00 */
[----:B------:R-:W-:Y:S01]  /*11220*/  IMAD.MOV.U32 R162, RZ, RZ, R230 ;  /* 0x000000ffffa27224 */ /* 0x000fe200078e00e6 */
[C---:B------:R-:W-:Y:S01]  /*11230*/  HMMA.16816.F32 R112, R4.reuse, R22, R84 ;  /* 0x000000160470723c */ /* 0x040fe20000001854 */
[----:B------:R-:W4:Y:S01]  /*11240*/  MUFU.EX2 R230, R208 ;  /* 0x000000d000e67308 */ /* 0x000f220000000800 */
[----:B------:R-:W-:Y:S01]  /*11250*/  MOV R205, R203 ;  /* 0x000000cb00cd7202 */ /* 0x000fe20000000f00 */
[----:B------:R-:W1:Y:S05]  /*11260*/  LDSM.16.MT88.4 R20, [R212+0xb000] ;  /* 0x00b00000d414783b */ /* 0x000e6a0000004200 */
[----:B------:R-:W-:Y:S01]  /*11270*/  HMMA.16816.F32 R104, R4, R16, R76 ;  /* 0x000000100468723c */ /* 0x000fe2000000184c */
[----:B------:R-:W2:Y:S01]  /*11280*/  MUFU.EX2 R208, R211 ;  /* 0x000000d300d07308 */ /* 0x000ea20000000800 */
[----:B------:R-:W-:Y:S01]  /*11290*/  MOV R203, R125 ;  /* 0x0000007d00cb7202 */ /* 0x000fe20000000f00 */
[----:B------:R-:W-:Y:S01]  /*112a0*/  IMAD.MOV.U32 R125, RZ, RZ, R37 ;  /* 0x000000ffff7d7224 */ /* 0x000fe200078e0025 */
[----:B------:R-:W-:-:S04]  /*112b0*/  MOV R132, R224 ;  /* 0x000000e000847202 */ /* 0x000fc80000000f00 */
[----:B------:R-:W-:Y:S01]  /*112c0*/  HMMA.16816.F32 R96, R4, R18, R44 ;  /* 0x000000120460723c */ /* 0x000fe2000000182c */
[----:B------:R-:W-:Y:S01]  /*112d0*/  MOV R37, R38 ;  /* 0x0000002600257202 */ /* 0x000fe20000000f00 */
[----:B------:R-:W-:Y:S01]  /*112e0*/  MUFU.EX2 R205, R205 ;  /* 0x000000cd00cd7308 */ /* 0x000fe20000000800 */
[----:B------:R-:W-:Y:S01]  /*112f0*/  MOV R38, R39 ;  /* 0x0000002700267202 */ /* 0x000fe20000000f00 */
[----:B------:R-:W1:Y:S01]  /*11300*/  LDSM.16.MT88.4 R16, [R215+0xb000] ;  /* 0x00b00000d710783b */ /* 0x000e620000004200 */
[----:B------:R-:W-:Y:S01]  /*11310*/  MOV R39, R191 ;  /* 0x000000bf00277202 */ /* 0x000fe20000000f00 */
[----:B------:R-:W-:Y:S01]  /*11320*/  IMAD.MOV.U32 R191, RZ, RZ, R223 ;  /* 0x000000ffffbf7224 */ /* 0x000fe200078e00df */
[----:B------:R-:W-:-:S03]  /*11330*/  MOV R199, R125 ;  /* 0x0000007d00c77202 */ /* 0x000fc60000000f00 */
[----:B------:R-:W-:Y:S01]  /*11340*/  MUFU.EX2 R200, R200 ;  /* 0x000000c800c87308 */ /* 0x000fe20000000800 */
[----:B------:R-:W-:Y:S01]  /*11350*/  MOV R125, R37 ;  /* 0x00000025007d7202 */ /* 0x000fe20000000f00 */
[----:B------:R-:W-:Y:S01]  /*11360*/  FADD.FTZ R3, R138, R3 ;  /* 0x000000038a037221 */ /* 0x000fe20000010000 */
[----:B------:R-:W-:Y:S01]  /*11370*/  MOV R37, R38 ;  /* 0x0000002600257202 */ /* 0x000fe20000000f00 */
[----:B------:R-:W-:Y:S01]  /*11380*/  IMAD.MOV.U32 R38, RZ, RZ, R39 ;  /* 0x000000ffff267224 */ /* 0x000fe200078e0027 */
[----:B------:R-:W-:Y:S01]  /*11390*/  F2FP.PACK_AB R4, R247, R251 ;  /* 0x000000fbf704723e */ /* 0x000fe200000000ff */
[----:B------:R-:W-:Y:S01]  /*113a0*/  FADD.FTZ R2, R144, R2 ;  /* 0x0000000290027221 */ /* 0x000fe20000010000 */
[----:B----4-:R-:W-:Y:S01]  /*113b0*/  F2FP.PACK_AB R5, R209, R230 ;  /* 0x000000e6d105723e */ /* 0x010fe200000000ff */
[----:B------:R-:W-:Y:S01]  /*113c0*/  MUFU.EX2 R203, R203 ;  /* 0x000000cb00cb7308 */ /* 0x000fe20000000800 */
[----:B------:R-:W-:Y:S01]  /*113d0*/  F2FP.PACK_AB R6, R243, R245 ;  /* 0x000000f5f306723e */ /* 0x000fe200000000ff */
[----:B------:R-:W-:Y:S01]  /*113e0*/  FADD.FTZ R0, R141, R0 ;  /* 0x000000008d007221 */ /* 0x000fe20000010000 */
[----:B--2---:R-:W-:Y:S01]  /*113f0*/  F2FP.PACK_AB R7, R208, R210 ;  /* 0x000000d2d007723e */ /* 0x004fe200000000ff */
[----:B------:R-:W-:Y:S01]  /*11400*/  IMAD.MOV.U32 R142, RZ, RZ, R171 ;  /* 0x000000ffff8e7224 */ /* 0x000fe200078e00ab */
[----:B------:R-:W-:Y:S01]  /*11410*/  MOV R39, R191 ;  /* 0x000000bf00277202 */ /* 0x000fe20000000f00 */
[----:B------:R2:W5:Y:S02]  /*11420*/  LDL.LU R234, [R1+0xd4] ;  /* 0x0000d40001ea7983 */ /* 0x0005640000300800 */
[----:B------:R-:W4:Y:S01]  /*11430*/  MUFU.EX2 R134, R134 ;  /* 0x0000008600867308 */ /* 0x000f220000000800 */
[----:B------:R-:W-:Y:S01]  /*11440*/  MOV R191, R192 ;  /* 0x000000c000bf7202 */ /* 0x000fe20000000f00 */
[----:B------:R-:W-:-:S06]  /*11450*/  IMAD.MOV.U32 R198, RZ, RZ, R199 ;  /* 0x000000ffffc67224 */ /* 0x000fcc00078e00c7 */
[----:B------:R-:W-:Y:S01]  /*11460*/  MUFU.EX2 R133, R133 ;  /* 0x0000008500857308 */ /* 0x000fe20000000800 */
[----:B------:R-:W-:-:S07]  /*11470*/  MOV R192, R222 ;  /* 0x000000de00c07202 */ /* 0x000fce0000000f00 */
[----:B------:R-:W2:Y:S01]  /*11480*/  MUFU.EX2 R132, R132 ;  /* 0x0000008400847308 */ /* 0x000ea20000000800 */
[----:B------:R-:W-:Y:S01]  /*11490*/  MOV R199, R125 ;  /* 0x0000007d00c77202 */ /* 0x000fe20000000f00 */
[C---:B-1----:R-:W-:Y:S01]  /*114a0*/  HMMA.16816.F32 R100, R4.reuse, R8, R72 ;  /* 0x000000080464723c */ /* 0x042fe20000001848 */
[----:B------:R-:W-:Y:S01]  /*114b0*/  MOV R125, R37 ;  /* 0x00000025007d7202 */ /* 0x000fe20000000f00 */
[----:B------:R-:W-:Y:S01]  /*114c0*/  FADD.FTZ R3, R147, R3 ;  /* 0x0000000393037221 */ /* 0x000fe20000010000 */
[----:B------:R-:W-:Y:S01]  /*114d0*/  MOV R37, R38 ;  /* 0x0000002600257202 */ /* 0x000fe20000000f00 */
[----:B------:R-:W-:Y:S01]  /*114e0*/  IMAD.MOV.U32 R38, RZ, RZ, R191 ;  /* 0x000000ffff267224 */ /* 0x000fe200078e00bf */
[----:B------:R-:W-:Y:S01]  /*114f0*/  MOV R191, R192 ;  /* 0x000000c000bf7202 */ /* 0x000fe20000000f00 */
[----:B------:R-:W-:Y:S01]  /*11500*/  FADD.FTZ R2, R154, R2 ;  /* 0x000000029a027221 */ /* 0x000fe20000010000 */
[----:B------:R-:W-:Y:S01]  /*11510*/  MOV R138, R189 ;  /* 0x000000bd008a7202 */ /* 0x000fe20000000f00 */
[C---:B------:R-:W-:Y:S01]  /*11520*/  HMMA.16816.F32 R88, R4.reuse, R10, R68 ;  /* 0x0000000a0458723c */ /* 0x040fe20000001844 */
[----:B------:R-:W-:Y:S01]  /*11530*/  MOV R192, R221 ;  /* 0x000000dd00c07202 */ /* 0x000fe20000000f00 */
[----:B------:R-:W-:Y:S01]  /*11540*/  FADD.FTZ R0, R153, R0 ;  /* 0x0000000099007221 */ /* 0x000fe20000010000 */
[----:B------:R-:W-:Y:S01]  /*11550*/  MOV R197, R198 ;  /* 0x000000c600c57202 */ /* 0x000fe20000000f00 */
[----:B------:R-:W-:Y:S01]  /*11560*/  IMAD.MOV.U32 R198, RZ, RZ, R199 ;  /* 0x000000ffffc67224 */ /* 0x000fe200078e00c7 */
[----:B------:R-:W-:Y:S01]  /*11570*/  MOV R139, R173 ;  /* 0x000000ad008b7202 */ /* 0x000fe20000000f00 */
[----:B------:R1:W5:Y:S02]  /*11580*/  LDL.LU R233, [R1+0xd0] ;  /* 0x0000d00001e97983 */ /* 0x0003640000300800 */
[----:B---3--:R-:W-:Y:S01]  /*11590*/  HMMA.16816.F32 R72, R4, R34, R52 ;  /* 0x000000220448723c */ /* 0x008fe20000001834 */
[----:B------:R-:W-:-:S07]  /*115a0*/  MOV R199, R125 ;  /* 0x0000007d00c77202 */ /* 0x000fce0000000f00 */
[----:B------:R-:W-:Y:S01]  /*115b0*/  HMMA.16816.F32 R84, R4, R24, R64 ;  /* 0x000000180454723c */ /* 0x000fe20000001840 */
[----:B------:R-:W-:-:S07]  /*115c0*/  MOV R125, R191 ;  /* 0x000000bf007d7202 */ /* 0x000fce0000000f00 */
[----:B------:R-:W-:Y:S01]  /*115d0*/  HMMA.16816.F32 R80, R4, R26, R60 ;  /* 0x0000001a0450723c */ /* 0x000fe2000000183c */
[----:B------:R-:W-:-:S07]  /*115e0*/  MOV R191, R192 ;  /* 0x000000c000bf7202 */ /* 0x000fce0000000f00 */
[----:B------:R-:W-:Y:S01]  /*115f0*/  HMMA.16816.F32 R76, R4, R32, R56 ;  /* 0x00000020044c723c */ /* 0x000fe20000001838 */
[----:B------:R-:W-:-:S07]  /*11600*/  MOV R196, R197 ;  /* 0x000000c500c47202 */ /* 0x000fce0000000f00 */
[C---:B------:R-:W-:Y:S01]  /*11610*/  HMMA.16816.F32 R68, R4.reuse, R28, R48 ;  /* 0x0000001c0444723c */ /* 0x040fe20000001830 */
[----:B------:R-:W-:Y:S01]  /*11620*/  IMAD.MOV.U32 R192, RZ, RZ, R193 ;  /* 0x000000ffffc07224 */ /* 0x000fe200078e00c1 */
[----:B------:R-:W-:Y:S01]  /*11630*/  MOV R143, R190 ;  /* 0x000000be008f7202 */ /* 0x000fe20000000f00 */
[----:B------:R-:W-:Y:S01]  /*11640*/  FADD.FTZ R3, R137, R3 ;  /* 0x0000000389037221 */ /* 0x000fe20000010000 */
[----:B------:R-:W-:Y:S01]  /*11650*/  MOV R140, R170 ;  /* 0x000000aa008c7202 */ /* 0x000fe20000000f00 */
[----:B------:R-:W-:Y:S01]  /*11660*/  FADD.FTZ R2, R146, R2 ;  /* 0x0000000292027221 */ /* 0x000fe20000010000 */
[----:B------:R-:W-:Y:S01]  /*11670*/  MOV R211, R175 ;  /* 0x000000af00d37202 */ /* 0x000fe20000000f00 */
[----:B------:R-:W-:Y:S01]  /*11680*/  FADD.FTZ R0, R145, R0 ;  /* 0x0000000091007221 */ /* 0x000fe20000010000 */
[----:B------:R-:W-:Y:S01]  /*11690*/  HMMA.16816.F32 R52, R4, R30, R40 ;  /* 0x0000001e0434723c */ /* 0x000fe20000001828 */
[----:B------:R-:W-:Y:S01]  /*116a0*/  MOV R197, R198 ;  /* 0x000000c600c57202 */ /* 0x000fe20000000f00 */
[----:B------:R1:W5:Y:S01]  /*116b0*/  LDL.LU R229, [R1+0xcc] ;  /* 0x0000cc0001e57983 */ /* 0x0003620000300800 */
[----:B------:R-:W-:-:S02]  /*116c0*/  MOV R193, R194 ;  /* 0x000000c200c17202 */ /* 0x000fc40000000f00 */
[----:B------:R-:W-:Y:S01]  /*116d0*/  MOV R187, R196 ;  /* 0x000000c400bb7202 */ /* 0x000fe20000000f00 */
[----:B------:R-:W-:Y:S01]  /*116e0*/  MUFU.EX2 R125, R125 ;  /* 0x0000007d007d7308 */ /* 0x000fe20000000800 */
[----:B------:R-:W-:Y:S01]  /*116f0*/  FADD.FTZ R4, R242, R36 ;  /* 0x00000024f2047221 */ /* 0x000fe20000010000 */
[----:B----4-:R-:W-:Y:S01]  /*11700*/  F2FP.PACK_AB R5, R134, R200 ;  /* 0x000000c88605723e */ /* 0x010fe200000000ff */
[----:B------:R-:W-:Y:S01]  /*11710*/  FADD.FTZ R3, R148, R3 ;  /* 0x0000000394037221 */ /* 0x000fe20000010000 */
[----:B------:R-:W-:Y:S01]  /*11720*/  F2FP.PACK_AB R6, R203, R204 ;  /* 0x000000cccb06723e */ /* 0x000fe200000000ff */
[----:B------:R-:W-:Y:S01]  /*11730*/  FADD.FTZ R40, R207, R4 ;  /* 0x00000004cf287221 */ /* 0x000fe20000010000 */
[----:B------:R-:W-:Y:S01]  /*11740*/  F2FP.PACK_AB R4, R205, R206 ;  /* 0x000000cecd04723e */ /* 0x000fe200000000ff */
[----:B------:R-:W-:Y:S01]  /*11750*/  FADD.FTZ R2, R159, R2 ;  /* 0x000000029f027221 */ /* 0x000fe20000010000 */
[----:B--2---:R-:W-:Y:S01]  /*11760*/  F2FP.PACK_AB R7, R132, R133 ;  /* 0x000000858407723e */ /* 0x004fe200000000ff */
[----:B------:R-:W-:Y:S01]  /*11770*/  IMAD.MOV.U32 R198, RZ, RZ, R199 ;  /* 0x000000ffffc67224 */ /* 0x000fe200078e00c7 */
[----:B------:R-:W-:Y:S01]  /*11780*/  MOV R194, R195 ;  /* 0x000000c300c27202 */ /* 0x000fe20000000f00 */
[----:B------:R-:W-:Y:S01]  /*11790*/  FADD.FTZ R0, R158, R0 ;  /* 0x000000009e007221 */ /* 0x000fe20000010000 */
[----:B------:R-:W-:Y:S01]  /*117a0*/  MOV R199, R191 ;  /* 0x000000bf00c77202 */ /* 0x000fe20000000f00 */
[----:B------:R-:W-:Y:S01]  /*117b0*/  LDSM.16.MT88.4 R144, [R213+0xb800] ;  /* 0x00b80000d590783b */ /* 0x000fe20000004200 */
[----:B------:R-:W-:Y:S01]  /*117c0*/  MOV R195, R172 ;  /* 0x000000ac00c37202 */ /* 0x000fe20000000f00 */
[----:B------:R-:W-:Y:S01]  /*117d0*/  IMAD.MOV.U32 R172, RZ, RZ, R169 ;  /* 0x000000ffffac7224 */ /* 0x000fe200078e00a9 */
[----:B------:R-:W-:Y:S01]  /*117e0*/  MOV R196, R197 ;  /* 0x000000c500c47202 */ /* 0x000fe20000000f00 */
[----:B------:R-:W-:Y:S01]  /*117f0*/  HMMA.16816.F32 R60, R4, R8, R92 ;  /* 0x00000008043c723c */ /* 0x000fe2000000185c */
[----:B------:R-:W-:Y:S01]  /*11800*/  MOV R169, R220 ;  /* 0x000000dc00a97202 */ /* 0x000fe20000000f00 */
[----:B------:R1:W5:Y:S01]  /*11810*/  LDL.LU R228, [R1+0xc8] ;  /* 0x0000c80001e47983 */ /* 0x0003620000300800 */
[----:B------:R-:W-:-:S02]  /*11820*/  MOV R191, R192 ;  /* 0x000000c000bf7202 */ /* 0x000fc40000000f00 */
[----:B------:R-:W-:Y:S01]  /*11830*/  MOV R197, R198 ;  /* 0x000000c600c57202 */ /* 0x000fe20000000f00 */
[----:B------:R-:W-:Y:S01]  /*11840*/  IMAD.MOV.U32 R198, RZ, RZ, R199 ;  /* 0x000000ffffc67224 */ /* 0x000fe200078e00c7 */
[----:B------:R-:W-:Y:S01]  /*11850*/  MOV R192, R193 ;  /* 0x000000c100c07202 */ /* 0x000fe20000000f00 */
[C---:B------:R-:W-:Y:S01]  /*11860*/  HMMA.16816.F32 R56, R4.reuse, R10, R12 ;  /* 0x0000000a0438723c */ /* 0x040fe2000000180c */
[----:B------:R-:W2:Y:S01]  /*11870*/  LDSM.16.MT88.4 R12, [R213+0xb000] ;  /* 0x00b00000d50c783b */ /* 0x000ea20000004200 */
[----:B------:R-:W-:Y:S01]  /*11880*/  IMAD.MOV.U32 R193, RZ, RZ, R194 ;  /* 0x000000ffffc17224 */ /* 0x000fe200078e00c2 */
[----:B------:R-:W-:Y:S02]  /*11890*/  MOV R186, R187 ;  /* 0x000000bb00ba7202 */ /* 0x000fe40000000f00 */
[----:B------:R-:W3:Y:S01]  /*118a0*/  LDSM.16.MT88.4 R8, [R214+0xb000] ;  /* 0x00b00000d608783b */ /* 0x000ee20000004200 */
[----:B------:R-:W-:Y:S02]  /*118b0*/  MOV R194, R172 ;  /* 0x000000ac00c27202 */ /* 0x000fe40000000f00 */
[----:B------:R-:W-:Y:S01]  /*118c0*/  MOV R187, R196 ;  /* 0x000000c400bb7202 */ /* 0x000fe20000000f00 */
[----:B------:R-:W-:Y:S01]  /*118d0*/  HMMA.16816.F32 R48, R4, R24, R108 ;  /* 0x000000180430723c */ /* 0x000fe2000000186c */
[----:B------:R-:W-:-:S07]  /*118e0*/  MOV R172, R169 ;  /* 0x000000a900ac7202 */ /* 0x000fce0000000f00 */
[C---:B------:R-:W-:Y:S01]  /*118f0*/  HMMA.16816.F32 R64, R4.reuse, R28, R104 ;  /* 0x0000001c0440723c */ /* 0x040fe20000001868 */
        /* <DEDUP_REMOVED lines=10> */
[----:B------:R-:W-:Y:S01]  /*119a0*/  MOV R186, R187 ;  /* 0x000000bb00ba7202 */ /* 0x000fe20000000f00 */
[----:B------:R-:W-:Y:S01]  /*119b0*/  IMAD.MOV.U32 R207, RZ, RZ, R188 ;  /* 0x000000ffffcf7224 */ /* 0x000fe200078e00bc */
[----:B------:R-:W-:Y:S01]  /*119c0*/  MOV R194, R172 ;  /* 0x000000ac00c27202 */ /* 0x000fe20000000f00 */
[----:B------:R-:W-:Y:S01]  /*119d0*/  FADD.FTZ R3, R150, R3 ;  /* 0x0000000396037221 */ /* 0x000fe20000010000 */
[----:B------:R-:W-:Y:S01]  /*119e0*/  MOV R187, R197 ;  /* 0x000000c500bb7202 */ /* 0x000fe20000000f00 */
[----:B------:R4:W1:Y:S01]  /*119f0*/  MUFU.EX2 R202, R185 ;  /* 0x000000b900ca7308 */ /* 0x0008620000000800 */
[----:B------:R-:W-:Y:S01]  /*11a00*/  MOV R172, R168 ;  /* 0x000000a800ac7202 */ /* 0x000fe20000000f00 */
[----:B------:R-:W-:Y:S01]  /*11a10*/  FADD.FTZ R2, R166, R2 ;  /* 0x00000002a6027221 */ /* 0x000fe20000010000 */
[----:B------:R-:W-:Y:S01]  /*11a20*/  MOV R198, R199 ;  /* 0x000000c700c67202 */ /* 0x000fe20000000f00 */
[----:B------:R-:W-:Y:S01]  /*11a30*/  FADD.FTZ R0, R164, R0 ;  /* 0x00000000a4007221 */ /* 0x000fe20000010000 */
[----:B------:R-:W-:Y:S01]  /*11a40*/  MOV R168, R155 ;  /* 0x0000009b00a87202 */ /* 0x000fe20000000f00 */
[----:B------:R1:W5:Y:S01]  /*11a50*/  LDL.LU R227, [R1+0xc4] ;  /* 0x0000c40001e37983 */ /* 0x0003620000300800 */
[----:B------:R-:W-:-:S02]  /*11a60*/  MOV R199, R191 ;  /* 0x000000bf00c77202 */ /* 0x000fc40000000f00 */
[----:B------:R-:W-:Y:S01]  /*11a70*/  MOV R191, R194 ;  /* 0x000000c200bf7202 */ /* 0x000fe20000000f00 */
[----:B------:R-:W-:Y:S01]  /*11a80*/  IMAD.MOV.U32 R194, RZ, RZ, R172 ;  /* 0x000000ffffc27224 */ /* 0x000fe200078e00ac */
[----:B------:R-:W-:Y:S02]  /*11a90*/  MOV R197, R198 ;  /* 0x000000c600c57202 */ /* 0x000fe40000000f00 */
[----:B----4-:R-:W-:Y:S01]  /*11aa0*/  MOV R185, R186 ;  /* 0x000000ba00b97202 */ /* 0x010fe20000000f00 */
[----:B------:R4:W-:Y:S01]  /*11ab0*/  MUFU.EX2 R108, R196 ;  /* 0x000000c4006c7308 */ /* 0x0009e20000000800 */
[----:B------:R-:W-:Y:S01]  /*11ac0*/  MOV R186, R187 ;  /* 0x000000bb00ba7202 */ /* 0x000fe20000000f00 */
[----:B------:R-:W-:Y:S01]  /*11ad0*/  HMMA.16816.F32 R28, R4, R30, R96 ;  /* 0x0000001e041c723c */ /* 0x000fe20000001860 */
[----:B------:R-:W-:Y:S01]  /*11ae0*/  MOV R172, R168 ;  /* 0x000000a800ac7202 */ /* 0x000fe20000000f00 */
[----:B------:R-:W-:Y:S01]  /*11af0*/  IMAD.MOV.U32 R198, RZ, RZ, R199 ;  /* 0x000000ffffc67224 */ /* 0x000fe200078e00c7 */
[----:B------:R-:W-:-:S02]  /*11b00*/  MOV R168, R163 ;  /* 0x000000a300a87202 */ /* 0x000fc40000000f00 */
[----:B------:R-:W-:Y:S01]  /*11b10*/  MOV R121, R138 ;  /* 0x0000008a00797202 */ /* 0x000fe20000000f00 */
[----:B------:R1:W1:Y:S01]  /*11b20*/  MUFU.EX2 R124, R185 ;  /* 0x000000b9007c7308 */ /* 0x0002620000000800 */
[----:B------:R-:W-:Y:S01]  /*11b30*/  MOV R199, R191 ;  /* 0x000000bf00c77202 */ /* 0x000fe20000000f00 */
[----:B------:R-:W-:Y:S01]  /*11b40*/  IMAD.MOV.U32 R187, RZ, RZ, R197 ;  /* 0x000000ffffbb7224 */ /* 0x000fe200078e00c5 */
[----:B------:R-:W-:Y:S02]  /*11b50*/  MOV R191, R194 ;  /* 0x000000c200bf7202 */ /* 0x000fe40000000f00 */
[----:B------:R-:W-:Y:S01]  /*11b60*/  MOV R122, R207 ;  /* 0x000000cf007a7202 */ /* 0x000fe20000000f00 */
[----:B------:R-:W-:Y:S01]  /*11b70*/  IMAD.MOV.U32 R123, RZ, RZ, R139 ;  /* 0x000000ffff7b7224 */ /* 0x000fe200078e008b */
[----:B------:R-:W-:Y:S01]  /*11b80*/  MOV R110, R142 ;  /* 0x0000008e006e7202 */ /* 0x000fe20000000f00 */
[----:B------:R2:W2:Y:S01]  /*11b90*/  MUFU.EX2 R109, R186 ;  /* 0x000000ba006d7308 */ /* 0x0004a20000000800 */
[----:B------:R-:W-:-:S02]  /*11ba0*/  MOV R194, R168 ;  /* 0x000000a800c27202 */ /* 0x000fc40000000f00 */
[----:B------:R-:W-:Y:S02]  /*11bb0*/  MOV R111, R143 ;  /* 0x0000008f006f7202 */ /* 0x000fe40000000f00 */
[----:B------:R-:W-:Y:S01]  /*11bc0*/  MOV R242, R174 ;  /* 0x000000ae00f27202 */ /* 0x000fe20000000f00 */
[----:B------:R-:W-:Y:S01]  /*11bd0*/  IMAD.MOV.U32 R155, RZ, RZ, R218 ;  /* 0x000000ffff9b7224 */ /* 0x000fe200078e00da */
[----:B------:R-:W-:Y:S01]  /*11be0*/  MOV R197, R198 ;  /* 0x000000c600c57202 */ /* 0x000fe20000000f00 */
[----:B------:R3:W5:Y:S01]  /*11bf0*/  LDL.LU R226, [R1+0xc0] ;  /* 0x0000c00001e27983 */ /* 0x0007620000300800 */
[----:B------:R-:W-:Y:S01]  /*11c00*/  MOV R198, R199 ;  /* 0x000000c700c67202 */ /* 0x000fe20000000f00 */
[----:B----4-:R-:W-:Y:S01]  /*11c10*/  IMAD.MOV.U32 R196, RZ, RZ, R37 ;  /* 0x000000ffffc47224 */ /* 0x010fe200078e0025 */
[----:B------:R-:W-:Y:S01]  /*11c20*/  MOV R199, R191 ;  /* 0x000000bf00c77202 */ /* 0x000fe20000000f00 */
[----:B------:R-:W-:Y:S01]  /*11c30*/  IMAD.MOV.U32 R191, RZ, RZ, R194 ;  /* 0x000000ffffbf7224 */ /* 0x000fe200078e00c2 */
[----:B-1----:R-:W-:-:S02]  /*11c40*/  MOV R185, R187 ;  /* 0x000000bb00b97202 */ /* 0x002fc40000000f00 */
[----:B--2---:R-:W-:Y:S01]  /*11c50*/  MOV R186, R39 ;  /* 0x0000002700ba7202 */ /* 0x004fe20000000f00 */
[----:B------:R-:W-:Y:S01]  /*11c60*/  MUFU.EX2 R92, R197 ;  /* 0x000000c5005c7308 */ /* 0x000fe20000000800 */
[----:B------:R-:W-:Y:S02]  /*11c70*/  MOV R187, R38 ;  /* 0x0000002600bb7202 */ /* 0x000fe40000000f00 */
[----:B------:R-:W-:Y:S01]  /*11c80*/  MOV R207, R140 ;  /* 0x0000008c00cf7202 */ /* 0x000fe20000000f00 */
[C---:B------:R-:W-:Y:S01]  /*11c90*/  HMMA.16816.F32 R36, R4.reuse, R32, R116 ;  /* 0x000000200424723c */ /* 0x040fe20000001874 */
[----:B------:R-:W-:Y:S01]  /*11ca0*/  IMAD.MOV.U32 R168, RZ, RZ, R162 ;  /* 0x000000ffffa87224 */ /* 0x000fe200078e00a2 */
[----:B------:R-:W-:Y:S01]  /*11cb0*/  MOV R163, R217 ;  /* 0x000000d900a37202 */ /* 0x000fe20000000f00 */
[----:B------:R1:W5:Y:S01]  /*11cc0*/  LDL.LU R225, [R1+0xbc] ;  /* 0x0000bc0001e17983 */ /* 0x0003620000300800 */
[----:B------:R-:W-:Y:S04]  /*11cd0*/  MUFU.EX2 R96, R185 ;  /* 0x000000b900607308 */ /* 0x000fe80000000800 */
[----:B------:R-:W-:Y:S04]  /*11ce0*/  HMMA.16816.F32 R32, R4, R34, R112 ;  /* 0x000000220420723c */ /* 0x000fe80000001870 */
[----:B------:R-:W-:Y:S08]  /*11cf0*/  MUFU.EX2 R95, R186 ;  /* 0x000000ba005f7308 */ /* 0x000ff00000000800 */
[----:B------:R-:W-:Y:S01]  /*11d00*/  MUFU.EX2 R94, R187 ;  /* 0x000000bb005e7308 */ /* 0x000fe20000000800 */
[----:B------:R-:W-:Y:S01]  /*11d10*/  F2FP.PACK_AB R4, R201, R202 ;  /* 0x000000cac904723e */ /* 0x000fe200000000ff */
[----:B------:R1:W5:Y:S01]  /*11d20*/  LDL.LU R224, [R1+0xb8] ;  /* 0x0000b80001e07983 */ /* 0x0003620000300800 */
[----:B------:R-:W-:-:S02]  /*11d30*/  F2FP.PACK_AB R5, R124, R125 ;  /* 0x0000007d7c05723e */ /* 0x000fc400000000ff */
[----:B------:R-:W-:Y:S01]  /*11d40*/  F2FP.PACK_AB R6, R126, R127 ;  /* 0x0000007f7e06723e */ /* 0x000fe200000000ff */
[----:B------:R1:W5:Y:S02]  /*11d50*/  LDL.LU R223, [R1+0xb4] ;  /* 0x0000b40001df7983 */ /* 0x0003640000300800 */
[----:B------:R-:W-:Y:S01]  /*11d60*/  MUFU.EX2 R93, R196 ;  /* 0x000000c4005d7308 */ /* 0x000fe20000000800 */
[----:B------:R-:W-:Y:S01]  /*11d70*/  F2FP.PACK_AB R7, R108, R109 ;  /* 0x0000006d6c07723e */ /* 0x000fe200000000ff */
[----:B------:R1:W5:Y:S06]  /*11d80*/  LDL.LU R222, [R1+0xb0] ;  /* 0x0000b00001de7983 */ /* 0x00036c0000300800 */
[----:B------:R-:W2:Y:S08]  /*11d90*/  MUFU.EX2 R43, R198 ;  /* 0x000000c6002b7308 */ /* 0x000eb00000000800 */
[----:B------:R-:W-:Y:S08]  /*11da0*/  MUFU.EX2 R42, R199 ;  /* 0x000000c7002a7308 */ /* 0x000ff00000000800 */
[----:B------:R-:W4:Y:S01]  /*11db0*/  MUFU.EX2 R41, R191 ;  /* 0x000000bf00297308 */ /* 0x000f220000000800 */
[C---:B------:R-:W-:Y:S01]  /*11dc0*/  HMMA.16816.F32 R100, R4.reuse, R20, R100 ;  /* 0x000000140464723c */ /* 0x040fe20000001864 */
[----:B------:R-:W-:Y:S01]  /*11dd0*/  MOV R194, R161 ;  /* 0x000000a100c27202 */ /* 0x000fe20000000f00 */
[----:B------:R1:W5:Y:S06]  /*11de0*/  LDL.LU R221, [R1+0xac] ;  /* 0x0000ac0001dd7983 */ /* 0x00036c0000300800 */
[C---:B------:R-:W-:Y:S08]  /*11df0*/  HMMA.16816.F32 R88, R4.reuse, R22, R88 ;  /* 0x000000160458723c */ /* 0x040ff00000001858 */
[C---:B------:R-:W-:Y:S08]  /*11e00*/  HMMA.16816.F32 R84, R4.reuse, R16, R84 ;  /* 0x000000100454723c */ /* 0x040ff00000001854 */
[C---:B------:R-:W-:Y:S08]  /*11e10*/  HMMA.16816.F32 R80, R4.reuse, R18, R80 ;  /* 0x000000120450723c */ /* 0x040ff00000001850 */
[C---:B------:R-:W-:Y:S08]  /*11e20*/  HMMA.16816.F32 R76, R4.reuse, R12, R76 ;  /* 0x0000000c044c723c */ /* 0x040ff0000000184c */
[C---:B------:R-:W-:Y:S08]  /*11e30*/  HMMA.16816.F32 R72, R4.reuse, R14, R72 ;  /* 0x0000000e0448723c */ /* 0x040ff00000001848 */
[C---:B---3--:R-:W-:Y:S08]  /*11e40*/  HMMA.16816.F32 R68, R4.reuse, R8, R68 ;  /* 0x000000080444723c */ /* 0x048ff00000001844 */
[----:B------:R-:W-:Y:S01]  /*11e50*/  HMMA.16816.F32 R52, R4, R10, R52 ;  /* 0x0000000a0434723c */ /* 0x000fe20000001834 */
[----:B------:R-:W-:Y:S01]  /*11e60*/  MOV R162, R216 ;  /* 0x000000d800a27202 */ /* 0x000fe20000000f00 */
[----:B------:R3:W-:Y:S01]  /*11e70*/  MUFU.EX2 R27, R172 ;  /* 0x000000ac001b7308 */ /* 0x0007e20000000800 */
[----:B------:R-:W-:Y:S01]  /*11e80*/  MOV R161, R135 ;  /* 0x0000008700a17202 */ /* 0x000fe20000000f00 */
[----:B------:R1:W5:Y:S03]  /*11e90*/  LDL.LU R220, [R1+0xa8] ;  /* 0x0000a80001dc7983 */ /* 0x0003660000300800 */
[----:B------:R-:W-:Y:S01]  /*11ea0*/  FADD.FTZ R4, R152, R40 ;  /* 0x0000002898047221 */ /* 0x000fe20000010000 */
[----:B--2---:R-:W-:Y:S01]  /*11eb0*/  F2FP.PACK_AB R5, R43, R92 ;  /* 0x0000005c2b05723e */ /* 0x004fe200000000ff */
[----:B------:R1:W5:Y:S01]  /*11ec0*/  LDL.LU R219, [R1+0xa4] ;  /* 0x0000a40001db7983 */ /* 0x0003620000300800 */
[----:B------:R-:W-:Y:S01]  /*11ed0*/  F2FP.PACK_AB R6, R93, R94 ;  /* 0x0000005e5d06723e */ /* 0x000fe200000000ff */
[----:B------:R-:W-:Y:S01]  /*11ee0*/  FADD.FTZ R24, R136, R4 ;  /* 0x0000000488187221 */ /* 0x000fe20000010000 */
[----:B------:R-:W-:-:S02]  /*11ef0*/  F2FP.PACK_AB R4, R95, R96 ;  /* 0x000000605f04723e */ /* 0x000fc400000000ff */
[----:B----4-:R-:W-:Y:S01]  /*11f00*/  F2FP.PACK_AB R7, R41, R42 ;  /* 0x0000002a2907723e */ /* 0x010fe200000000ff */
[----:B------:R-:W-:Y:S01]  /*11f10*/  MUFU.EX2 R26, R163 ;  /* 0x000000a3001a7308 */ /* 0x000fe20000000800 */
[----:B------:R-:W-:Y:S01]  /*11f20*/  MOV R141, R195 ;  /* 0x000000c3008d7202 */ /* 0x000fe20000000f00 */
[----:B------:R1:W5:Y:S04]  /*11f30*/  LDL.LU R218, [R1+0xa0] ;  /* 0x0000a00001da7983 */ /* 0x0003680000300800 */
[----:B------:R-:W-:Y:S01]  /*11f40*/  HMMA.16816.F32 R60, R4, R20, R60 ;  /* 0x00000014043c723c */ /* 0x000fe2000000183c */
[----:B---3--:R-:W-:-:S07]  /*11f50*/  MOV R172, R160 ;  /* 0x000000a000ac7202 */ /* 0x008fce0000000f00 */
[C---:B------:R-:W-:Y:S08]  /*11f60*/  HMMA.16816.F32 R56, R4.reuse, R22, R56 ;  /* 0x000000160438723c */ /* 0x040ff00000001838 */
[C---:B------:R-:W-:Y:S08]  /*11f70*/  HMMA.16816.F32 R48, R4.reuse, R16, R48 ;  /* 0x000000100430723c */ /* 0x040ff00000001830 */
[C---:B------:R-:W-:Y:S08]  /*11f80*/  HMMA.16816.F32 R44, R4.reuse, R18, R44 ;  /* 0x00000012042c723c */ /* 0x040ff0000000182c */
[C---:B------:R-:W-:Y:S08]  /*11f90*/  HMMA.16816.F32 R36, R4.reuse, R12, R36 ;  /* 0x0000000c0424723c */ /* 0x040ff00000001824 */
[C---:B------:R-:W-:Y:S08]  /*11fa0*/  HMMA.16816.F32 R32, R4.reuse, R14, R32 ;  /* 0x0000000e0420723c */ /* 0x040ff00000001820 */
[C---:B------:R-:W-:Y:S08]  /*11fb0*/  HMMA.16816.F32 R64, R4.reuse, R8, R64 ;  /* 0x000000080440723c */ /* 0x040ff00000001840 */
[----:B------:R-:W-:Y:S01]  /*11fc0*/  HMMA.16816.F32 R28, R4, R10, R28 ;  /* 0x0000000a041c723c */ /* 0x000fe2000000181c */
[----:B------:R2:W-:Y:S01]  /*11fd0*/  MUFU.EX2 R22, R183 ;  /* 0x000000b700167308 */ /* 0x0005e20000000800 */
[----:B------:R-:W-:Y:S04]  /*11fe0*/  LDSM.16.MT88.4 R12, [R214+0xb800] ;  /* 0x00b80000d60c783b */ /* 0x000fe80000004200 */
[----:B------:R1:W5:Y:S01]  /*11ff0*/  LDL.LU R217, [R1+0x9c] ;  /* 0x00009c0001d97983 */ /* 0x0003620000300800 */
[----:B------:R-:W-:-:S02]  /*12000*/  FADD.FTZ R4, R149, R24 ;  /* 0x0000001895047221 */ /* 0x000fc40000010000 */
[----:B------:R-:W-:Y:S02]  /*12010*/  FADD.FTZ R6, R151, R3 ;  /* 0x0000000397067221 */ /* 0x000fe40000010000 */
[----:B------:R-:W-:Y:S01]  /*12020*/  FADD.FTZ R5, R167, R2 ;  /* 0x00000002a7057221 */ /* 0x000fe20000010000 */
[----:B------:R-:W-:Y:S01]  /*12030*/  MUFU.EX2 R25, R162 ;  /* 0x000000a200197308 */ /* 0x000fe20000000800 */
[----:B------:R-:W-:Y:S01]  /*12040*/  FADD.FTZ R4, R156, R4 ;  /* 0x000000049c047221 */ /* 0x000fe20000010000 */
[----:B------:R1:W5:Y:S03]  /*12050*/  LDL.LU R216, [R1+0x98] ;  /* 0x0000980001d87983 */ /* 0x0003660000300800 */
        /* <DEDUP_REMOVED lines=28> */
[----:B------:R-:W-:Y:S01]  /*12220*/  FADD.FTZ R3, R133, R3 ;  /* 0x0000000385037221 */ /* 0x000fe20000010000 */
[----:B------:R3:W-:Y:S01]  /*12230*/  MUFU.EX2 R23, R161 ;  /* 0x000000a100177308 */ /* 0x0007e20000000800 */
[----:B------:R-:W-:Y:S02]  /*12240*/  FADD.FTZ R2, R245, R2 ;  /* 0x00000002f5027221 */ /* 0x000fe40000010000 */
[----:B--2---:R-:W-:Y:S02]  /*12250*/  IMAD.MOV.U32 R183, RZ, RZ, R155 ;  /* 0x000000ffffb77224 */ /* 0x004fe400078e009b */
[----:B------:R-:W-:Y:S01]  /*12260*/  FADD.FTZ R0, R210, R0 ;  /* 0x00000000d2007221 */ /* 0x000fe20000010000 */
[----:B------:R-:W-:Y:S01]  /*12270*/  LDSM.16.MT88.4 R152, [R215+0xb800] ;  /* 0x00b80000d798783b */ /* 0x000fe20000004200 */
[----:B------:R-:W-:-:S02]  /*12280*/  FADD.FTZ R4, R203, R4 ;  /* 0x00000004cb047221 */ /* 0x000fc40000010000 */
[----:B------:R-:W-:Y:S02]  /*12290*/  FADD.FTZ R3, R132, R3 ;  /* 0x0000000384037221 */ /* 0x000fe40000010000 */
[----:B------:R-:W-:Y:S01]  /*122a0*/  FADD.FTZ R2, R243, R2 ;  /* 0x00000002f3027221 */ /* 0x000fe20000010000 */
[----:B------:R-:W2:Y:S01]  /*122b0*/  MUFU.EX2 R19, R172 ;  /* 0x000000ac00137308 */ /* 0x000ea20000000800 */
[----:B------:R-:W-:Y:S01]  /*122c0*/  FADD.FTZ R0, R208, R0 ;  /* 0x00000000d0007221 */ /* 0x000fe20000010000 */
[----:B---3--:R-:W3:Y:S01]  /*122d0*/  LDSM.16.MT88.4 R160, [R212+0xb800] ;  /* 0x00b80000d4a0783b */ /* 0x008ee20000004200 */
[----:B------:R-:W-:Y:S02]  /*122e0*/  FADD.FTZ R4, R96, R4 ;  /* 0x0000000460047221 */ /* 0x000fe40000010000 */
[----:B------:R-:W-:-:S03]  /*122f0*/  FADD.FTZ R3, R92, R3 ;  /* 0x000000035c037221 */ /* 0x000fc60000010000 */
[----:B------:R-:W4:Y:S01]  /*12300*/  MUFU.EX2 R11, R181 ;  /* 0x000000b5000b7308 */ /* 0x000f220000000800 */
        /* <DEDUP_REMOVED lines=19> */
[----:B------:R-:W3:Y:S01]  /*12440*/  MUFU.EX2 R21, R193 ;  /* 0x000000c100157308 */ /* 0x000ee20000000800 */
[----:B--2---:R-:W-:Y:S02]  /*12450*/  FADD.FTZ R4, R19, R4 ;  /* 0x0000000413047221 */ /* 0x004fe40000010000 */
[----:B----4-:R-:W-:-:S05]  /*12460*/  FADD.FTZ R3, R11, R3 ;  /* 0x000000030b037221 */ /* 0x010fca0000010000 */
[----:B------:R-:W2:Y:S01]  /*12470*/  MUFU.EX2 R16, R169 ;  /* 0x000000a900107308 */ /* 0x000ea20000000800 */
[----:B-1----:R-:W-:-:S07]  /*12480*/  FADD.FTZ R2, R40, R2 ;  /* 0x0000000228027221 */ /* 0x002fce0000010000 */
[----:B------:R-:W-:Y:S01]  /*12490*/  MUFU.EX2 R20, R194 ;  /* 0x000000c200147308 */ /* 0x000fe20000000800 */
[----:B------:R-:W-:-:S07]  /*124a0*/  FADD.FTZ R0, R23, R0 ;  /* 0x0000000017007221 */ /* 0x000fce0000010000 */
[----:B------:R-:W1:Y:S01]  /*124b0*/  MUFU.EX2 R8, R141 ;  /* 0x0000008d00087308 */ /* 0x000e620000000800 */
[----:B------:R-:W-:Y:S02]  /*124c0*/  FADD.FTZ R4, R18, R4 ;  /* 0x0000000412047221 */ /* 0x000fe40000010000 */
[----:B------:R-:W-:Y:S02]  /*124d0*/  FADD.FTZ R3, R10, R3 ;  /* 0x000000030a037221 */ /* 0x000fe40000010000 */
[----:B------:R-:W-:Y:S02]  /*124e0*/  FADD.FTZ R2, R27, R2 ;  /* 0x000000021b027221 */ /* 0x000fe40000010000 */
[----:B------:R-:W-:Y:S02]  /*124f0*/  FADD.FTZ R0, R22, R0 ;  /* 0x0000000016007221 */ /* 0x000fe40000010000 */
[----:B------:R-:W-:Y:S02]  /*12500*/  FADD.FTZ R4, R17, R4 ;  /* 0x0000000411047221 */ /* 0x000fe40000010000 */
[----:B------:R-:W-:-:S02]  /*12510*/  FADD.FTZ R3, R9, R3 ;  /* 0x0000000309037221 */ /* 0x000fc40000010000 */
[----:B------:R-:W-:Y:S02]  /*12520*/  FADD.FTZ R2, R26, R2 ;  /* 0x000000021a027221 */ /* 0x000fe40000010000 */
[----:B---3--:R-:W-:Y:S01]  /*12530*/  FADD.FTZ R0, R21, R0 ;  /* 0x0000000015007221 */ /* 0x008fe20000010000 */
[----:B------:R-:W-:Y:S01]  /*12540*/  F2FP.PACK_AB R172, R27, R40 ;  /* 0x000000281bac723e */ /* 0x000fe200000000ff */
[----:B--2---:R-:W-:Y:S01]  /*12550*/  FADD.FTZ R4, R16, R4 ;  /* 0x0000000410047221 */ /* 0x004fe20000010000 */
[----:B------:R-:W-:Y:S01]  /*12560*/  F2FP.PACK_AB R173, R22, R23 ;  /* 0x0000001716ad723e */ /* 0x000fe200000000ff */
[----:B-1----:R-:W-:Y:S01]  /*12570*/  FADD.FTZ R3, R8, R3 ;  /* 0x0000000308037221 */ /* 0x002fe20000010000 */
[C---:B------:R-:W-:Y:S01]  /*12580*/  F2FP.PACK_AB R174, R25.reuse, R26 ;  /* 0x0000001a19ae723e */ /* 0x040fe200000000ff */
[----:B------:R-:W-:Y:S01]  /*12590*/  FADD.FTZ R2, R25, R2 ;  /* 0x0000000219027221 */ /* 0x000fe20000010000 */
[----:B------:R-:W-:Y:S02]  /*125a0*/  F2FP.PACK_AB R175, R20, R21 ;  /* 0x0000001514af723e */ /* 0x000fe400000000ff */
[----:B------:R-:W-:-:S02]  /*125b0*/  F2FP.PACK_AB R136, R18, R19 ;  /* 0x000000131288723e */ /* 0x000fc400000000ff */
[----:B------:R-:W-:Y:S02]  /*125c0*/  F2FP.PACK_AB R137, R10, R11 ;  /* 0x0000000b0a89723e */ /* 0x000fe400000000ff */
[----:B------:R-:W-:Y:S02]  /*125d0*/  F2FP.PACK_AB R138, R16, R17 ;  /* 0x00000011108a723e */ /* 0x000fe400000000ff */
[----:B------:R-:W-:Y:S01]  /*125e0*/  F2FP.PACK_AB R139, R8, R9 ;  /* 0x00000009088b723e */ /* 0x000fe200000000ff */
[----:B------:R-:W-:Y:S01]  /*125f0*/  FADD.FTZ R0, R20, R0 ;  /* 0x0000000014007221 */ /* 0x000fe20000010000 */
[----:B------:R-:W-:Y:S01]  /*12600*/  STL [R1+0x40], R4 ;  /* 0x0000400401007387 */ /* 0x000fe20000100800 */
[C---:B------:R-:W-:Y:S03]  /*12610*/  HMMA.16816.F32 R192, R172.reuse, R160, R100 ;  /* 0x000000a0acc0723c */ /* 0x040fe60000001864 */
[----:B------:R1:W-:Y:S04]  /*12620*/  STL [R1+0x44], R3 ;  /* 0x0000440301007387 */ /* 0x0003e80000100800 */
[----:B------:R2:W-:Y:S01]  /*12630*/  STL [R1+0x48], R2 ;  /* 0x0000480201007387 */ /* 0x0005e20000100800 */
[C---:B------:R-:W-:Y:S03]  /*12640*/  HMMA.16816.F32 R196, R172.reuse, R162, R88 ;  /* 0x000000a2acc4723c */ /* 0x040fe60000001858 */
[----:B------:R2:W-:Y:S05]  /*12650*/  STL [R1+0x4c], R0 ;  /* 0x00004c0001007387 */ /* 0x0005ea0000100800 */
        /* <DEDUP_REMOVED lines=14> */
[----:B------:R-:W-:Y:S01]  /*12740*/  IMAD.MOV.U32 R69, RZ, RZ, R130 ;  /* 0x000000ffff457224 */ /* 0x000fe200078e0082 */
[----:B------:R-:W-:-:S02]  /*12750*/  MOV R70, R131 ;  /* 0x0000008300467202 */ /* 0x000fc40000000f00 */
[----:B-1----:R-:W-:Y:S02]  /*12760*/  MOV R3, R128 ;  /* 0x0000008000037202 */ /* 0x002fe40000000f00 */
[----:B------:R-:W-:Y:S02]  /*12770*/  MOV R68, R129 ;  /* 0x0000008100447202 */ /* 0x000fe40000000f00 */
.L_x_496:
[----:B-12---:R-:W-:-:S06]  /*12780*/  UISETP.GT.AND UP0, UPT, UR14, UR9, UPT ;  /* 0x000000090e00728c */ /* 0x006fcc000bf04270 */
[----:B------:R-:W-:-:S13]  /*12790*/  PLOP3.LUT P0, PT, PT, PT, UP0, 0x80, 0x0 ;  /* 0x000000000000781c */ /* 0x000fda0003f0f008 */
[----:B------:R-:W-:Y:S05]  /*127a0*/  @!P0 BRA `(.L_x_498) ;  /* 0x00008fd000008947 */ /* 0x000fea0003800000 */
[----:B------:R-:W2:Y:S01]  /*127b0*/  LDL.LU.64 R6, [R1+0x30] ;  /* 0x0000300001067983 */ /* 0x000ea20000300a00 */
[----:B------:R-:W-:Y:S01]  /*127c0*/  ULDC.64 UR12, c[0x0][0x198] ;  /* 0x00006600000c7ab9 */ /* 0x000fe20000000a00 */
[----:B------:R-:W-:Y:S01]  /*127d0*/  MOV R132, R69 ;  /* 0x0000004500847202 */ /* 0x000fe20000000f00 */
[----:B------:R-:W-:Y:S01]  /*127e0*/  IMAD.MOV.U32 R134, RZ, RZ, R3 ;  /* 0x000000ffff867224 */ /* 0x000fe200078e0003 */
[----:B------:R-:W2:Y:S01]  /*127f0*/  LDL.LU.64 R4, [R1+0x38] ;  /* 0x0000380001047983 */ /* 0x000ea20000300a00 */
[----:B------:R-:W-:Y:S01]  /*12800*/  MOV R2, R70 ;  /* 0x0000004600027202 */ /* 0x000fe20000000f00 */
[----:B------:R-:W-:Y:S01]  /*12810*/  ULDC.64 UR6, c[0x0][0x1a0] ;  /* 0x0000680000067ab9 */ /* 0x000fe20000000a00 */
[----:B------:R-:W-:Y:S01]  /*12820*/  MOV R133, R68 ;  /* 0x0000004400857202 */ /* 0x000fe20000000f00 */
[----:B------:R-:W-:Y:S02]  /*12830*/  USHF.L.U64.HI UR13, UR12, 0x5, UR13 ;  /* 0x000000050c0d7899 */ /* 0x000fe4000801020d */
[----:B------:R-:W-:-:S02]  /*12840*/  USHF.L.U64.HI UR4, UR6, 0x5, UR7 ;  /* 0x0000000506047899 */ /* 0x000fc40008010207 */
[----:B------:R-:W-:Y:S02]  /*12850*/  USHF.L.U32 UR8, UR6, 0x5, URZ ;  /* 0x0000000506087899 */ /* 0x000fe4000800063f */
[----:B------:R-:W-:Y:S01]  /*12860*/  USHF.L.U32 UR12, UR12, 0x5, URZ ;  /* 0x000000050c0c7899 */ /* 0x000fe2000800063f */
[----:B--2---:R-:W-:-:S05]  /*12870*/  IMAD.MOV.U32 R5, RZ, RZ, R7 ;  /* 0x000000ffff057224 */ /* 0x004fca00078e0007 */
[----:B------:R1:W-:Y:S01]  /*12880*/  STL.64 [R1+0x58], R4 ;  /* 0x0000580401007387 */ /* 0x0003e20000100a00 */
[----:B------:R-:W-:Y:S05]  /*12890*/  BRA `(.L_x_499) ;  /* 0x000002b000007947 */ /* 0x000fea0003800000 */
.L_x_501:
[----:B------:R-:W2:Y:S01]  /*128a0*/  LDL.64 R244, [R1+0x70] ;  /* 0x0000700001f47983 */ /* 0x000ea20000100a00 */
[----:B------:R-:W-:Y:S02]  /*128b0*/  ULDC.64 UR6, c[0x0][0x198] ;  /* 0x0000660000067ab9 */ /* 0x000fe40000000a00 */
[----:B------:R-:W-:Y:S01]  /*128c0*/  UIADD3 UR17, UR14, -0x2, URZ ;  /* 0xfffffffe0e117890 */ /* 0x000fe2000fffe03f */
[----:B------:R-:W3:Y:S03]  /*128d0*/  LDL.64 R242, [R1+0x68] ;  /* 0x0000680001f27983 */ /* 0x000ee60000100a00 */
[----:B------:R-:W-:Y:S02]  /*128e0*/  USHF.R.S32.HI UR14, URZ, 0x1f, UR17 ;  /* 0x0000001f3f0e7899 */ /* 0x000fe40008011411 */
[----:B------:R-:W-:Y:S02]  /*128f0*/  UIMAD.WIDE.U32 UR20, UR17, UR6, URZ ;  /* 0x00000006111472a5 */ /* 0x000fe4000f8e003f */
[----:B------:R-:W-:Y:S04]  /*12900*/  UIMAD UR14, UR14, UR6, URZ ;  /* 0x000000060e0e72a4 */ /* 0x000fe8000f8e023f */
[----:B------:R-:W-:Y:S01]  /*12910*/  UIMAD UR14, UR17, UR7, UR14 ;  /* 0x00000007110e72a4 */ /* 0x000fe2000f8e020e */
[----:B------:R-:W-:Y:S02]  /*12920*/  IMAD.U32 R0, RZ, RZ, UR20 ;  /* 0x00000014ff007e24 */ /* 0x000fe4000f8e00ff */
[----:B------:R-:W-:Y:S01]  /*12930*/  IMAD.U32 R200, RZ, RZ, UR20 ;  /* 0x00000014ffc87e24 */ /* 0x000fe2000f8e00ff */
[----:B------:R-:W-:Y:S06]  /*12940*/  UIADD3 UR14, UR21, UR14, URZ ;  /* 0x0000000e150e7290 */ /* 0x000fec000fffe03f */
[----:B------:R-:W-:Y:S01]  /*12950*/  IMAD.U32 R3, RZ, RZ, UR14 ;  /* 0x0000000eff037e24 */ /* 0x000fe2000f8e00ff */
        /* <DEDUP_REMOVED lines=25> */
[----:B------:R3:W-:Y:S01]  /*12af0*/  LDGSTS.E.BYPASS.LTC128B.128 [R241+0x7000], [R200.64] ;  /* 0x07000000c8f17fae */ /* 0x0007e2000b901d52 */
[----:B----4-:R-:W-:Y:S04]  /*12b00*/  IADD3 R204, P0, R200, UR12, RZ ;  /* 0x0000000cc8cc7c10 */ /* 0x010fe8000ff1e0ff */
[----:B------:R-:W-:Y:S05]  /*12b10*/  IADD3.X R205, R201, UR13, RZ, P0, !PT ;  /* 0x0000000dc9cd7c10 */ /* 0x000fea00087fe4ff */
[----:B------:R3:W-:Y:S04]  /*12b20*/  LDGSTS.E.BYPASS.LTC128B.128 [R241+0x7800], [R204.64] ;  /* 0x07800000ccf17fae */ /* 0x0007e8000b901d52 */
[----:B------:R-:W0:Y:S01]  /*12b30*/  LDGDEPBAR ;  /* 0x00000000000079af */ /* 0x000e220000000000 */
[----:B------:R-:W-:-:S05]  /*12b40*/  BRA `(.L_x_500) ;  /* 0x00000d3000007947 */ /* 0x000fca0003800000 */
.L_x_499:
[----:B------:R-:W2:Y:S01]  /*12b50*/  LDL.64 R6, [R1+0x58] ;  /* 0x0000580001067983 */ /* 0x000ea20000100a00 */
[----:B------:R-:W-:Y:S04]  /*12b60*/  DEPBAR.LE SB0, 0x0 ;  /* 0x000080000000791a */ /* 0x000fe80000000000 */
[----:B------:R-:W-:Y:S01]  /*12b70*/  UIADD3 UR16, UR14, -0x1, URZ ;  /* 0xffffffff0e107890 */ /* 0x000fe2000fffe03f */
[----:B------:R-:W-:Y:S03]  /*12b80*/  BAR.SYNC.DEFER_BLOCKING 0x0 ;  /* 0x0000000000007b1d */ /* 0x000fe60000010000 */
[----:B------:R-:W-:Y:S02]  /*12b90*/  USHF.R.S32.HI UR7, URZ, 0x1f, UR16 ;  /* 0x0000001f3f077899 */ /* 0x000fe40008011410 */
[----:B------:R-:W-:Y:S01]  /*12ba0*/  UIMAD UR6, UR5, UR16, URZ ;  /* 0x00000010050672a4 */ /* 0x000fe2000f8e023f */
[----:B-1----:R-:W-:Y:S01]  /*12bb0*/  IMAD.U32 R4, RZ, RZ, UR16 ;  /* 0x00000010ff047e24 */ /* 0x002fe2000f8e00ff */
[----:B------:R-:W-:Y:S02]  /*12bc0*/  UISETP.GT.AND UP0, UPT, UR16, UR9, UPT ;  /* 0x000000091000728c */ /* 0x000fe4000bf04270 */
[----:B------:R-:W-:Y:S01]  /*12bd0*/  UIMAD UR6, UR7, UR15, UR6 ;  /* 0x0000000f070672a4 */ /* 0x000fe2000f8e0206 */
[----:B--2---:R-:W-:Y:S05]  /*12be0*/  IMAD.WIDE.U32 R4, R4, UR15, R6 ;  /* 0x0000000f04047c25 */ /* 0x004fea000f8e0006 */
[C---:B------:R-:W-:Y:S02]  /*12bf0*/  LEA R6, P0, R4.reuse, c[0x0][0x170], 0x1 ;  /* 0x00005c0004067a11 */ /* 0x040fe400078008ff */
[----:B------:R-:W-:Y:S04]  /*12c00*/  IADD3 R0, R5, UR6, RZ ;  /* 0x0000000605007c10 */ /* 0x000fe8000fffe0ff */
[----:B------:R-:W-:Y:S02]  /*12c10*/  LEA.HI.X R7, R4, c[0x0][0x174], R0, 0x1, P0 ;  /* 0x00005d0004077a11 */ /* 0x000fe400000f0c00 */
[----:B------:R-:W-:Y:S03]  /*12c20*/  IADD3 R4, P0, R6, UR8, RZ ;  /* 0x0000000806047c10 */ /* 0x000fe6000ff1e0ff */
[----:B------:R-:W-:Y:S01]  /*12c30*/  @!PT LDS RZ, [RZ] ;  /* 0x00000000fffff984 */ /* 0x000fe20000000800 */
[----:B------:R-:W-:Y:S01]  /*12c40*/  @!PT LDS RZ, [RZ] ;  /* 0x00000000fffff984 */ /* 0x000fe20000000800 */
[----:B------:R-:W-:Y:S01]  /*12c50*/  @!PT LDS RZ, [RZ] ;  /* 0x00000000fffff984 */ /* 0x000fe20000000800 */
[----:B------:R1:W-:Y:S01]  /*12c60*/  LDGSTS.E.BYPASS.LTC128B.128 [R241+0x8000], [R6.64] ;  /* 0x0800000006f17fae */ /* 0x0003e2000b901d52 */
[----:B------:R-:W-:Y:S02]  /*12c70*/  IADD3.X R5, R7, UR4, RZ, P0, !PT ;  /* 0x0000000407057c10 */ /* 0x000fe400087fe4ff */
[----:B------:R-:W-:Y:S04]  /*12c80*/  IADD3 R14, P0, R4, UR8, RZ ;  /* 0x00000008040e7c10 */ /* 0x000fe8000ff1e0ff */
[----:B------:R-:W-:Y:S01]  /*12c90*/  IADD3.X R15, R5, UR4, RZ, P0, !PT ;  /* 0x00000004050f7c10 */ /* 0x000fe200087fe4ff */
[----:B------:R2:W-:Y:S01]  /*12ca0*/  LDGSTS.E.BYPASS.LTC128B.128 [R241+0x8800], [R4.64] ;  /* 0x0880000004f17fae */ /* 0x0005e2000b901d52 */
[----:B------:R-:W-:Y:S04]  /*12cb0*/  IADD3 R12, P0, R14, UR8, RZ ;  /* 0x000000080e0c7c10 */ /* 0x000fe8000ff1e0ff */
[----:B------:R-:W-:Y:S02]  /*12cc0*/  IADD3.X R13, R15, UR4, RZ, P0, !PT ;  /* 0x000000040f0d7c10 */ /* 0x000fe400087fe4ff */
[----:B------:R-:W-:Y:S01]  /*12cd0*/  IADD3 R10, P0, R12, UR8, RZ ;  /* 0x000000080c0a7c10 */ /* 0x000fe2000ff1e0ff */
[----:B------:R3:W-:Y:S03]  /*12ce0*/  LDGSTS.E.BYPASS.LTC128B.128 [R241+0x9000], [R14.64] ;  /* 0x090000000ef17fae */ /* 0x0007e6000b901d52 */
[----:B------:R-:W-:Y:S02]  /*12cf0*/  IADD3.X R11, R13, UR4, RZ, P0, !PT ;  /* 0x000000040d0b7c10 */ /* 0x000fe400087fe4ff */
[----:B------:R-:W-:Y:S03]  /*12d00*/  IADD3 R8, P0, R10, UR8, RZ ;  /* 0x000000080a087c10 */ /* 0x000fe6000ff1e0ff */
[----:B------:R3:W-:Y:S01]  /*12d10*/  LDGSTS.E.BYPASS.LTC128B.128 [R241+0x9800], [R12.64] ;  /* 0x098000000cf17fae */ /* 0x0007e2000b901d52 */
[----:B------:R-:W-:Y:S07]  /*12d20*/  IADD3.X R9, R11, UR4, RZ, P0, !PT ;  /* 0x000000040b097c10 */ /* 0x000fee00087fe4ff */
[----:B------:R4:W-:Y:S01]  /*12d30*/  LDGSTS.E.BYPASS.LTC128B.128 [R241+0xa000], [R10.64] ;  /* 0x0a0000000af17fae */ /* 0x0009e2000b901d52 */
[----:B--2---:R-:W-:Y:S04]  /*12d40*/  IADD3 R4, P0, R8, UR8, RZ ;  /* 0x0000000808047c10 */ /* 0x004fe8000ff1e0ff */
[----:B------:R-:W-:Y:S03]  /*12d50*/  IADD3.X R5, R9, UR4, RZ, P0, !PT ;  /* 0x0000000409057c10 */ /* 0x000fe600087fe4ff */
[----:B------:R4:W-:Y:S01]  /*12d60*/  LDGSTS.E.BYPASS.LTC128B.128 [R241+0xa800], [R8.64] ;  /* 0x0a80000008f17fae */ /* 0x0009e2000b901d52 */
[----:B-1----:R-:W-:Y:S04]  /*12d70*/  IADD3 R6, P0, R4, UR8, RZ ;  /* 0x0000000804067c10 */ /* 0x002fe8000ff1e0ff */
[----:B------:R-:W-:Y:S02]  /*12d80*/  IADD3.X R7, R5, UR4, RZ, P0, !PT ;  /* 0x0000000405077c10 */ /* 0x000fe400087fe4ff */
[----:B------:R-:W-:Y:S01]  /*12d90*/  PLOP3.LUT P0, PT, PT, PT, UP0, 0x80, 0x0 ;  /* 0x000000000000781c */ /* 0x000fe20003f0f008 */
[----:B------:R1:W-:Y:S08]  /*12da0*/  LDGSTS.E.BYPASS.LTC128B.128 [R241+0xb000], [R4.64] ;  /* 0x0b00000004f17fae */ /* 0x0003f0000b901d52 */
[----:B------:R1:W-:Y:S08]  /*12db0*/  LDGSTS.E.BYPASS.LTC128B.128 [R241+0xb800], [R6.64] ;  /* 0x0b80000006f17fae */ /* 0x0003f0000b901d52 */
[----:B-----5:R-:W-:Y:S08]  /*12dc0*/  LDSM.16.M88.4 R128, [R218] ;  /* 0x00000000da80783b */ /* 0x020ff00000000200 */
[----:B------:R-:W1:Y:S08]  /*12dd0*/  LDSM.16.M88.4 R16, [R135+0x4000] ;  /* 0x004000008710783b */ /* 0x000e700000000200 */
[----:B------:R-:W4:Y:S08]  /*12de0*/  LDSM.16.M88.4 R124, [R218+0x2000] ;  /* 0x00200000da7c783b */ /* 0x000f300000000200 */
[----:B------:R-:W2:Y:S08]  /*12df0*/  LDSM.16.M88.4 R32, [R135+0x4800] ;  /* 0x004800008720783b */ /* 0x000eb00000000200 */
        /* <DEDUP_REMOVED lines=10> */
[-C--:B--2---:R-:W-:Y:S07]  /*12ea0*/  HMMA.16816.F32 R20, R128, R32.reuse, RZ ;  /* 0x000000208014723c */ /* 0x084fee00000018ff */
[----:B------:R-:W2:Y:S01]  /*12eb0*/  LDSM.16.M88.4 R200, [R135+0x7800] ;  /* 0x0078000087c8783b */ /* 0x000ea20000000200 */
[C---:B------:R-:W-:Y:S07]  /*12ec0*/  HMMA.16816.F32 R24, R124.reuse, R32, RZ ;  /* 0x000000207c18723c */ /* 0x040fee00000018ff */
[----:B------:R-:W-:Y:S01]  /*12ed0*/  LDSM.16.M88.4 R204, [R221] ;  /* 0x00000000ddcc783b */ /* 0x000fe20000000200 */
[-C--:B------:R-:W-:Y:S07]  /*12ee0*/  HMMA.16816.F32 R28, R124, R34.reuse, RZ ;  /* 0x000000227c1c723c */ /* 0x080fee00000018ff */
[----:B------:R-:W-:Y:S01]  /*12ef0*/  LDSM.16.M88.4 R208, [R221+0x2000] ;  /* 0x00200000ddd0783b */ /* 0x000fe20000000200 */
        /* <DEDUP_REMOVED lines=149> */
[-C--:B------:R-:W-:Y:S08]  /*13850*/  HMMA.16816.F32 R124, R208, R206.reuse, R124 ;  /* 0x000000ced07c723c */ /* 0x080ff0000000187c */
[----:B------:R-:W-:Y:S01]  /*13860*/  HMMA.16816.F32 R128, R200, R206, R128 ;  /* 0x000000cec880723c */ /* 0x000fe20000001880 */
[----:B------:R-:W-:-:S07]  /*13870*/  @P0 BRA `(.L_x_501) ;  /* 0xfffff02000000947 */ /* 0x000fce000383ffff */
.L_x_500:
[----:B------:R-:W-:Y:S01]  /*13880*/  LOP3.LUT R231, R231, 0xfff7ffff, RZ, 0xc0, !PT ;  /* 0xfff7ffffe7e77812 */ /* 0x000fe200078ec0ff */
[----:B------:R-:W1:Y:S01]  /*13890*/  S2R R3, SR_TID.X ;  /* 0x0000000000037919 */ /* 0x000e620000002100 */
[----:B------:R-:W-:Y:S01]  /*138a0*/  LOP3.LUT R230, R230, 0xffffbfff, RZ, 0xc0, !PT ;  /* 0xffffbfffe6e67812 */ /* 0x000fe200078ec0ff */
[----:B------:R-:W-:Y:S01]  /*138b0*/  IMAD.U32 R0, RZ, RZ, UR16 ;  /* 0x00000010ff007e24 */ /* 0x000fe2000f8e00ff */
[----:B------:R-:W-:Y:S01]  /*138c0*/  LOP3.LUT R232, R232, 0xffffdfff, RZ, 0xc0, !PT ;  /* 0xffffdfffe8e87812 */ /* 0x000fe200078ec0ff */
[----:B------:R-:W-:Y:S02]  /*138d0*/  UISETP.GT.AND UP0, UPT, UR16, UR9, UPT ;  /* 0x000000091000728c */ /* 0x000fe4000bf04270 */
[----:B------:R-:W-:Y:S02]  /*138e0*/  UMOV UR14, UR16 ;  /* 0x00000010000e7c82 */ /* 0x000fe40008000000 */
[----:B------:R-:W-:Y:S04]  /*138f0*/  STL [R1+0xd0], R241 ;  /* 0x0000d0f101007387 */ /* 0x000fe80000100800 */
[----:B------:R-:W-:Y:S04]  /*13900*/  STL [R1+0xcc], R229 ;  /* 0x0000cce501007387 */ /* 0x000fe80000100800 */
[----:B------:R-:W-:Y:S04]  /*13910*/  STL [R1+0xc8], R228 ;  /* 0x0000c8e401007387 */ /* 0x000fe80000100800 */
[----:B------:R-:W-:Y:S01]  /*13920*/  STL [R1+0xc4], R227 ;  /* 0x0000c4e301007387 */ /* 0x000fe20000100800 */
[----:B-1----:R-:W-:Y:S03]  /*13930*/  IMAD.SHL.U32 R3, R3, 0x2, RZ ;  /* 0x0000000203037824 */ /* 0x002fe600078e00ff */
[----:B------:R-:W-:Y:S02]  /*13940*/  STL [R1+0xc0], R226 ;  /* 0x0000c0e201007387 */ /* 0x000fe40000100800 */
[----:B------:R-:W-:Y:S02]  /*13950*/  LOP3.LUT R3, R3, 0x6, RZ, 0xc0, !PT ;  /* 0x0000000603037812 */ /* 0x000fe400078ec0ff */
[----:B------:R-:W-:Y:S03]  /*13960*/  STL [R1+0xbc], R225 ;  /* 0x0000bce101007387 */ /* 0x000fe60000100800 */
[----:B------:R-:W-:Y:S01]  /*13970*/  IMAD R0, R0, 0x80, R3 ;  /* 0x0000008000007824 */ /* 0x000fe200078e0203 */
[----:B------:R-:W-:Y:S04]  /*13980*/  STL [R1+0xb8], R224 ;  /* 0x0000b8e001007387 */ /* 0x000fe80000100800 */
[C---:B------:R-:W-:Y:S01]  /*13990*/  IADD3 R3, R0.reuse, 0x1, RZ ;  /* 0x0000000100037810 */ /* 0x040fe20007ffe0ff */
[----:B------:R-:W-:Y:S01]  /*139a0*/  STL [R1+0xb4], R223 ;  /* 0x0000b4df01007387 */ /* 0x000fe20000100800 */
[C---:B------:R-:W-:Y:S02]  /*139b0*/  ISETP.GE.AND P0, PT, R0.reuse, R235, PT ;  /* 0x000000eb0000720c */ /* 0x040fe40003f06270 */
[C---:B------:R-:W-:Y:S01]  /*139c0*/  ISETP.GE.AND P4, PT, R3.reuse, R233, PT ;  /* 0x000000e90300720c */ /* 0x040fe20003f86270 */
[----:B------:R-:W-:Y:S01]  /*139d0*/  STL [R1+0xb0], R222 ;  /* 0x0000b0de01007387 */ /* 0x000fe20000100800 */
[C---:B------:R-:W-:Y:S02]  /*139e0*/  ISETP.GE.AND P3, PT, R3.reuse, R236, PT ;  /* 0x000000ec0300720c */ /* 0x040fe40003f66270 */
[C---:B------:R-:W-:Y:S01]  /*139f0*/  ISETP.GE.OR P4, PT, R3.reuse, R237, !P4 ;  /* 0x000000ed0300720c */ /* 0x040fe20006786670 */
[----:B------:R-:W-:Y:S01]  /*13a00*/  STL [R1+0xac], R221 ;  /* 0x0000acdd01007387 */ /* 0x000fe20000100800 */
[C---:B------:R-:W-:Y:S02]  /*13a10*/  ISETP.GE.AND P2, PT, R3.reuse, R235, PT ;  /* 0x000000eb0300720c */ /* 0x040fe40003f46270 */
[C---:B------:R-:W-:Y:S01]  /*13a20*/  ISETP.GE.AND P5, PT, R3.reuse, R234, PT ;  /* 0x000000ea0300720c */ /* 0x040fe20003fa6270 */
[----:B------:R-:W-:Y:S01]  /*13a30*/  STL [R1+0xa8], R220 ;  /* 0x0000a8dc01007387 */ /* 0x000fe20000100800 */
[C---:B------:R-:W-:Y:S02]  /*13a40*/  ISETP.GE.OR P3, PT, R3.reuse, R240, !P3 ;  /* 0x000000f00300720c */ /* 0x040fe40005f66670 */
[C---:B------:R-:W-:Y:S01]  /*13a50*/  ISETP.GE.AND P1, PT, R0.reuse, R236, PT ;  /* 0x000000ec0000720c */ /* 0x040fe20003f26270 */
[----:B------:R-:W-:Y:S01]  /*13a60*/  STL [R1+0xa4], R219 ;  /* 0x0000a4db01007387 */ /* 0x000fe20000100800 */
[CC--:B------:R-:W-:Y:S02]  /*13a70*/  ISETP.GE.OR P2, PT, R3.reuse, R239.reuse, !P2 ;  /* 0x000000ef0300720c */ /* 0x0c0fe40005746670 */
[----:B------:R-:W-:Y:S01]  /*13a80*/  ISETP.GE.OR P5, PT, R3, R238, !P5 ;  /* 0x000000ee0300720c */ /* 0x000fe20006fa6670 */
[----:B------:R-:W-:Y:S01]  /*13a90*/  STL [R1+0xa0], R218 ;  /* 0x0000a0da01007387 */ /* 0x000fe20000100800 */
[C---:B------:R-:W-:Y:S02]  /*13aa0*/  ISETP.GE.OR P0, PT, R0.reuse, R239, !P0 ;  /* 0x000000ef0000720c */ /* 0x040fe40004706670 */
[C---:B------:R-:W-:Y:S01]  /*13ab0*/  IADD3 R3, R0.reuse, 0x8, RZ ;  /* 0x0000000800037810 */ /* 0x040fe20007ffe0ff */
[----:B------:R-:W-:Y:S01]  /*13ac0*/  STL [R1+0x9c], R217 ;  /* 0x00009cd901007387 */ /* 0x000fe20000100800 */
[C---:B---3--:R-:W-:Y:S02]  /*13ad0*/  IADD3 R200, R0.reuse, 0x9, RZ ;  /* 0x0000000900c87810 */ /* 0x048fe40007ffe0ff */
[----:B------:R-:W-:Y:S01]  /*13ae0*/  FSEL R204, R5, -INF , !P3 ;  /* 0xff80000005cc7808 */ /* 0x000fe20005800000 */
[----:B------:R-:W-:Y:S01]  /*13af0*/  STL [R1+0x98], R216 ;  /* 0x000098d801007387 */ /* 0x000fe20000100800 */
[C---:B------:R-:W-:Y:S02]  /*13b00*/  IADD3 R5, R0.reuse, 0x10, RZ ;  /* 0x0000001000057810 */ /* 0x040fe40007ffe0ff */
[----:B------:R-:W-:Y:S01]  /*13b10*/  ISETP.GE.OR P1, PT, R0, R240, !P1 ;  /* 0x000000f00000720c */ /* 0x000fe20004f26670 */
[----:B------:R1:W-:Y:S01]  /*13b20*/  STL [R1+0x94], R135 ;  /* 0x0000948701007387 */ /* 0x0003e20000100800 */
[----:B------:R-:W-:Y:S02]  /*13b30*/  @P4 LOP3.LUT R231, R231, 0x80000, RZ, 0xfc, !PT ;  /* 0x00080000e7e74812 */ /* 0x000fe400078efcff */
[----:B------:R-:W-:Y:S02]  /*13b40*/  FSEL R205, R6, -INF , !P0 ;  /* 0xff80000006cd7808 */ /* 0x000fe40004000000 */
[-C--:B------:R-:W-:Y:S02]  /*13b50*/  ISETP.GE.AND P4, PT, R3, R236.reuse, PT ;  /* 0x000000ec0300720c */ /* 0x080fe40003f86270 */
[-C--:B------:R-:W-:Y:S02]  /*13b60*/  ISETP.GE.AND P3, PT, R200, R236.reuse, PT ;  /* 0x000000ecc800720c */ /* 0x080fe40003f66270 */
[----:B------:R-:W-:Y:S02]  /*13b70*/  ISETP.GE.AND P0, PT, R5, R236, PT ;  /* 0x000000ec0500720c */ /* 0x000fe40003f06270 */
[----:B------:R-:W-:Y:S02]  /*13b80*/  FSEL R201, R4, -INF , !P1 ;  /* 0xff80000004c97808 */ /* 0x000fe40004800000 */
[-C--:B------:R-:W-:Y:S02]  /*13b90*/  ISETP.GE.OR P4, PT, R3, R240.reuse, !P4 ;  /* 0x000000f00300720c */ /* 0x080fe40006786670 */
[-C--:B------:R-:W-:Y:S02]  /*13ba0*/  ISETP.GE.OR P3, PT, R200, R240.reuse, !P3 ;  /* 0x000000f0c800720c */ /* 0x080fe40005f66670 */
[----:B------:R-:W-:Y:S02]  /*13bb0*/  IADD3 R4, R0, 0x11, RZ ;  /* 0x0000001100047810 */ /* 0x000fe40007ffe0ff */
[----:B------:R-:W-:Y:S02]  /*13bc0*/  ISETP.GE.OR P0, PT, R5, R240, !P0 ;  /* 0x000000f00500720c */ /* 0x000fe40004706670 */
[----:B------:R-:W-:Y:S02]  /*13bd0*/  FSEL R206, R7, -INF , !P2 ;  /* 0xff80000007ce7808 */ /* 0x000fe40005000000 */
[----:B------:R-:W-:Y:S02]  /*13be0*/  ISETP.GE.AND P2, PT, R3, R235, PT ;  /* 0x000000eb0300720c */ /* 0x000fe40003f46270 */
[----:B------:R-:W-:Y:S02]  /*13bf0*/  FSEL R203, R16, -INF , !P4 ;  /* 0xff80000010cb7808 */ /* 0x000fe40006000000 */
[----:B------:R-:W-:Y:S02]  /*13c00*/  FSEL R202, R17, -INF , !P3 ;  /* 0xff80000011ca7808 */ /* 0x000fe40005800000 */
[C---:B------:R-:W-:Y:S02]  /*13c10*/  ISETP.GE.AND P4, PT, R3.reuse, R234, PT ;  /* 0x000000ea0300720c */ /* 0x040fe40003f86270 */
[C---:B------:R-:W-:Y:S02]  /*13c20*/  ISETP.GE.AND P3, PT, R3.reuse, R233, PT ;  /* 0x000000e90300720c */ /* 0x040fe40003f66270 */
[----:B------:R-:W-:Y:S02]  /*13c30*/  FSEL R20, R20, -INF , !P0 ;  /* 0xff80000014147808 */ /* 0x000fe40004000000 */
[C---:B------:R-:W-:Y:S02]  /*13c40*/  ISETP.GE.AND P0, PT, R4.reuse, R235, PT ;  /* 0x000000eb0400720c */ /* 0x040fe40003f06270 */
[C---:B------:R-:W-:Y:S02]  /*13c50*/  ISETP.GE.OR P2, PT, R3.reuse, R239, !P2 ;  /* 0x000000ef0300720c */ /* 0x040fe40005746670 */
[C---:B------:R-:W-:Y:S02]  /*13c60*/  ISETP.GE.OR P4, PT, R3.reuse, R238, !P4 ;  /* 0x000000ee0300720c */ /* 0x040fe40006786670 */
[----:B------:R-:W-:Y:S02]  /*13c70*/  ISETP.GE.OR P3, PT, R3, R237, !P3 ;  /* 0x000000ed0300720c */ /* 0x000fe40005f66670 */
[----:B------:R-:W-:Y:S02]  /*13c80*/  ISETP.GE.OR P0, PT, R4, R239, !P0 ;  /* 0x000000ef0400720c */ /* 0x000fe40004706670 */
[C---:B------:R-:W-:Y:S02]  /*13c90*/  IADD3 R3, R0.reuse, 0x18, RZ ;  /* 0x0000001800037810 */ /* 0x040fe40007ffe0ff */
[----:B------:R-:W-:Y:S02]  /*13ca0*/  FSEL R23, R23, -INF , !P0 ;  /* 0xff80000017177808 */ /* 0x000fe40004000000 */
[C---:B------:R-:W-:Y:S02]  /*13cb0*/  ISETP.GE.AND P0, PT, R3.reuse, R236, PT ;  /* 0x000000ec0300720c */ /* 0x040fe40003f06270 */
[----:B------:R-:W-:Y:S02]  /*13cc0*/  IADD3 R6, R0, 0x19, RZ ;  /* 0x0000001900067810 */ /* 0x000fe40007ffe0ff */
[----:B------:R-:W-:Y:S02]  /*13cd0*/  ISETP.GE.OR P0, PT, R3, R240, !P0 ;  /* 0x000000f00300720c */ /* 0x000fe40004706670 */
[----:B------:R-:W-:Y:S02]  /*13ce0*/  ISETP.GE.AND P1, PT, R200, R235, PT ;  /* 0x000000ebc800720c */ /* 0x000fe40003f26270 */
[----:B------:R-:W-:Y:S02]  /*13cf0*/  FSEL R32, R32, -INF , !P0 ;  /* 0xff80000020207808 */ /* 0x000fe40004000000 */
[-C--:B------:R-:W-:Y:S02]  /*13d00*/  ISETP.GE.AND P0, PT, R6, R236.reuse, PT ;  /* 0x000000ec0600720c */ /* 0x080fe40003f06270 */
[----:B------:R-:W-:Y:S02]  /*13d10*/  ISETP.GE.OR P1, PT, R200, R239, !P1 ;  /* 0x000000efc800720c */ /* 0x000fe40004f26670 */
[----:B------:R-:W-:Y:S02]  /*13d20*/  FSEL R207, R18, -INF , !P2 ;  /* 0xff80000012cf7808 */ /* 0x000fe40005000000 */
[----:B------:R-:W-:Y:S02]  /*13d30*/  ISETP.GE.AND P2, PT, R4, R236, PT ;  /* 0x000000ec0400720c */ /* 0x000fe40003f46270 */
[-C--:B------:R-:W-:Y:S02]  /*13d40*/  ISETP.GE.OR P0, PT, R6, R240.reuse, !P0 ;  /* 0x000000f00600720c */ /* 0x080fe40004706670 */
[----:B------:R-:W-:Y:S02]  /*13d50*/  FSEL R208, R19, -INF , !P1 ;  /* 0xff80000013d07808 */ /* 0x000fe40004800000 */
[-C--:B------:R-:W-:Y:S02]  /*13d60*/  ISETP.GE.AND P1, PT, R5, R235.reuse, PT ;  /* 0x000000eb0500720c */ /* 0x080fe40003f26270 */
[----:B------:R-:W-:Y:S02]  /*13d70*/  ISETP.GE.OR P2, PT, R4, R240, !P2 ;  /* 0x000000f00400720c */ /* 0x000fe40005746670 */
[----:B------:R-:W-:Y:S02]  /*13d80*/  FSEL R33, R33, -INF , !P0 ;  /* 0xff80000021217808 */ /* 0x000fe40004000000 */
[----:B------:R-:W-:Y:S02]  /*13d90*/  ISETP.GE.AND P0, PT, R3, R235, PT ;  /* 0x000000eb0300720c */ /* 0x000fe40003f06270 */
[-C--:B------:R-:W-:Y:S02]  /*13da0*/  ISETP.GE.OR P1, PT, R5, R239.reuse, !P1 ;  /* 0x000000ef0500720c */ /* 0x080fe40004f26670 */
[----:B------:R-:W-:Y:S02]  /*13db0*/  FSEL R21, R21, -INF , !P2 ;  /* 0xff80000015157808 */ /* 0x000fe40005000000 */
[----:B------:R-:W-:Y:S02]  /*13dc0*/  ISETP.GE.AND P2, PT, R200, R234, PT ;  /* 0x000000eac800720c */ /* 0x000fe40003f46270 */
[----:B------:R-:W-:Y:S02]  /*13dd0*/  @P5 LOP3.LUT R230, R230, 0x4000, RZ, 0xfc, !PT ;  /* 0x00004000e6e65812 */ /* 0x000fe400078efcff */
[----:B------:R-:W-:Y:S02]  /*13de0*/  ISETP.GE.OR P0, PT, R3, R239, !P0 ;  /* 0x000000ef0300720c */ /* 0x000fe40004706670 */
[----:B-1----:R-:W-:Y:S02]  /*13df0*/  FSEL R135, R22, -INF , !P1 ;  /* 0xff80000016877808 */ /* 0x002fe40004800000 */
[C---:B------:R-:W-:Y:S02]  /*13e00*/  ISETP.GE.AND P1, PT, R200.reuse, R233, PT ;  /* 0x000000e9c800720c */ /* 0x040fe40003f26270 */
[----:B------:R-:W-:Y:S02]  /*13e10*/  ISETP.GE.OR P2, PT, R200, R238, !P2 ;  /* 0x000000eec800720c */ /* 0x000fe40005746670 */
[----:B------:R-:W-:Y:S02]  /*13e20*/  LOP3.LUT R230, R230, 0xffffdfff, RZ, 0xc0, !PT ;  /* 0xffffdfffe6e67812 */ /* 0x000fe400078ec0ff */
[----:B------:R-:W-:Y:S02]  /*13e30*/  FSEL R34, R34, -INF , !P0 ;  /* 0xff80000022227808 */ /* 0x000fe40004000000 */
[----:B------:R-:W-:Y:S02]  /*13e40*/  ISETP.GE.AND P0, PT, R6, R235, PT ;  /* 0x000000eb0600720c */ /* 0x000fe40003f06270 */
[----:B------:R-:W-:Y:S02]  /*13e50*/  ISETP.GE.OR P1, PT, R200, R237, !P1 ;  /* 0x000000edc800720c */ /* 0x000fe40004f26670 */
[----:B------:R-:W-:Y:S02]  /*13e60*/  @P4 LOP3.LUT R230, R230, 0x2000, RZ, 0xfc, !PT ;  /* 0x00002000e6e64812 */ /* 0x000fe400078efcff */
[----:B------:R-:W-:Y:S02]  /*13e70*/  LOP3.LUT R231, R231, 0xfffbffff, RZ, 0xc0, !PT ;  /* 0xfffbffffe7e77812 */ /* 0x000fe400078ec0ff */
[----:B------:R-:W-:Y:S02]  /*13e80*/  ISETP.GE.OR P0, PT, R6, R239, !P0 ;  /* 0x000000ef0600720c */ /* 0x000fe40004706670 */
[----:B------:R-:W-:Y:S02]  /*13e90*/  @P3 LOP3.LUT R231, R231, 0x40000, RZ, 0xfc, !PT ;  /* 0x00040000e7e73812 */ /* 0x000fe400078efcff */
[----:B------:R-:W-:Y:S02]  /*13ea0*/  LOP3.LUT R230, R230, 0xffffefff, RZ, 0xc0, !PT ;  /* 0xffffefffe6e67812 */ /* 0x000fe400078ec0ff */
[----:B------:R-:W-:Y:S02]  /*13eb0*/  FSEL R35, R35, -INF , !P0 ;  /* 0xff80000023237808 */ /* 0x000fe40004000000 */
[----:B------:R-:W-:Y:S02]  /*13ec0*/  ISETP.GE.AND P0, PT, R5, R234, PT ;  /* 0x000000ea0500720c */ /* 0x000fe40003f06270 */
[----:B------:R-:W-:Y:S02]  /*13ed0*/  @P2 LOP3.LUT R230, R230, 0x1000, RZ, 0xfc, !PT ;  /* 0x00001000e6e62812 */ /* 0x000fe400078efcff */
[----:B------:R-:W-:Y:S02]  /*13ee0*/  LOP3.LUT R231, R231, 0xfffdffff, RZ, 0xc0, !PT ;  /* 0xfffdffffe7e77812 */ /* 0x000fe400078ec0ff */
[C---:B------:R-:W-:Y:S02]  /*13ef0*/  ISETP.GE.OR P2, PT, R5.reuse, R238, !P0 ;  /* 0x000000ee0500720c */ /* 0x040fe40004746670 */
[----:B------:R-:W-:Y:S02]  /*13f00*/  ISETP.GE.AND P0, PT, R5, R233, PT ;  /* 0x000000e90500720c */ /* 0x000fe40003f06270 */
[----:B------:R-:W-:Y:S02]  /*13f10*/  @P1 LOP3.LUT R231, R231, 0x20000, RZ, 0xfc, !PT ;  /* 0x00020000e7e71812 */ /* 0x000fe400078efcff */
[----:B------:R-:W-:Y:S02]  /*13f20*/  ISETP.GE.OR P1, PT, R5, R237, !P0 ;  /* 0x000000ed0500720c */ /* 0x000fe40004726670 */
[----:B------:R-:W-:Y:S02]  /*13f30*/  IADD3 R5, R0, 0x20, RZ ;  /* 0x0000002000057810 */ /* 0x000fe40007ffe0ff */
[----:B------:R-:W-:Y:S02]  /*13f40*/  LOP3.LUT R230, R230, 0xfffff7ff, RZ, 0xc0, !PT ;  /* 0xfffff7ffe6e67812 */ /* 0x000fe400078ec0ff */
[C---:B------:R-:W-:Y:S02]  /*13f50*/  ISETP.GE.AND P0, PT, R5.reuse, R236, PT ;  /* 0x000000ec0500720c */ /* 0x040fe40003f06270 */
[----:B------:R-:W-:Y:S02]  /*13f60*/  @P2 LOP3.LUT R230, R230, 0x800, RZ, 0xfc, !PT ;  /* 0x00000800e6e62812 */ /* 0x000fe400078efcff */
[----:B------:R-:W-:Y:S02]  /*13f70*/  ISETP.GE.OR P0, PT, R5, R240, !P0 ;  /* 0x000000f00500720c */ /* 0x000fe40004706670 */
[----:B------:R-:W-:Y:S02]  /*13f80*/  LOP3.LUT R231, R231, 0xfffeffff, RZ, 0xc0, !PT ;  /* 0xfffeffffe7e77812 */ /* 0x000fe400078ec0ff */
[----:B------:R-:W-:Y:S02]  /*13f90*/  FSEL R36, R36, -INF , !P0 ;  /* 0xff80000024247808 */ /* 0x000fe40004000000 */
[C---:B------:R-:W-:Y:S02]  /*13fa0*/  ISETP.GE.AND P0, PT, R4.reuse, R234, PT ;  /* 0x000000ea0400720c */ /* 0x040fe40003f06270 */
[----:B------:R-:W-:Y:S02]  /*13fb0*/  @P1 LOP3.LUT R231, R231, 0x10000, RZ, 0xfc, !PT ;  /* 0x00010000e7e71812 */ /* 0x000fe400078efcff */
[C---:B------:R-:W-:Y:S02]  /*13fc0*/  ISETP.GE.OR P2, PT, R4.reuse, R238, !P0 ;  /* 0x000000ee0400720c */ /* 0x040fe40004746670 */
[----:B------:R-:W-:Y:S02]  /*13fd0*/  ISETP.GE.AND P0, PT, R4, R233, PT ;  /* 0x000000e90400720c */ /* 0x000fe40003f06270 */
[----:B------:R-:W-:Y:S02]  /*13fe0*/  LOP3.LUT R230, R230, 0xfffffbff, RZ, 0xc0, !PT ;  /* 0xfffffbffe6e67812 */ /* 0x000fe400078ec0ff */
[----:B------:R-:W-:Y:S02]  /*13ff0*/  ISETP.GE.OR P1, PT, R4, R237, !P0 ;  /* 0x000000ed0400720c */ /* 0x000fe40004726670 */
[----:B------:R-:W-:Y:S02]  /*14000*/  IADD3 R4, R0, 0x21, RZ ;  /* 0x0000002100047810 */ /* 0x000fe40007ffe0ff */
[----:B------:R-:W-:Y:S02]  /*14010*/  LOP3.LUT R231, R231, 0xffff7fff, RZ, 0xc0, !PT ;  /* 0xffff7fffe7e77812 */ /* 0x000fe400078ec0ff */
[----:B------:R-:W-:Y:S02]  /*14020*/  ISETP.GE.AND P0, PT, R4, R236, PT ;  /* 0x000000ec0400720c */ /* 0x000fe40003f06270 */
[----:B------:R-:W-:Y:S02]  /*14030*/  @P2 LOP3.LUT R230, R230, 0x400, RZ, 0xfc, !PT ;  /* 0x00000400e6e62812 */ /* 0x000fe400078efcff */
[----:B------:R-:W-:Y:S02]  /*14040*/  ISETP.GE.OR P0, PT, R4, R240, !P0 ;  /* 0x000000f00400720c */ /* 0x000fe40004706670 */
[----:B------:R-:W-:Y:S02]  /*14050*/  LOP3.LUT R230, R230, 0xfffffdff, RZ, 0xc0, !PT ;  /* 0xfffffdffe6e67812 */ /* 0x000fe400078ec0ff */
[----:B------:R-:W-:Y:S02]  /*14060*/  FSEL R37, R37, -INF , !P0 ;  /* 0xff80000025257808 */ /* 0x000fe40004000000 */
[----:B------:R-:W-:Y:S02]  /*14070*/  ISETP.GE.AND P0, PT, R5, R235, PT ;  /* 0x000000eb0500720c */ /* 0x000fe40003f06270 */
[----:B------:R-:W-:Y:S02]  /*14080*/  @P1 LOP3.LUT R231, R231, 0x8000, RZ, 0xfc, !PT ;  /* 0x00008000e7e71812 */ /* 0x000fe400078efcff */
[----:B------:R-:W-:Y:S02]  /*14090*/  ISETP.GE.OR P0, PT, R5, R239, !P0 ;  /* 0x000000ef0500720c */ /* 0x000fe40004706670 */
[----:B------:R-:W-:Y:S02]  /*140a0*/  LOP3.LUT R231, R231, 0xffffbfff, RZ, 0xc0, !PT ;  /* 0xffffbfffe7e77812 */ /* 0x000fe400078ec0ff */
[----:B------:R-:W-:Y:S02]  /*140b0*/  FSEL R38, R38, -INF , !P0 ;  /* 0xff80000026267808 */ /* 0x000fe40004000000 */
[C---:B------:R-:W-:Y:S04]  /*140c0*/  ISETP.GE.AND P0, PT, R4.reuse, R235, PT ;  /* 0x000000eb0400720c */ /* 0x040fe80003f06270 */
[----:B------:R-:W-:Y:S04]  /*140d0*/  ISETP.GE.OR P0, PT, R4, R239, !P0 ;  /* 0x000000ef0400720c */ /* 0x000fe80004706670 */
[----:B------:R-:W-:Y:S02]  /*140e0*/  FSEL R39, R39, -INF , !P0 ;  /* 0xff80000027277808 */ /* 0x000fe40004000000 */
[C---:B------:R-:W-:Y:S03]  /*140f0*/  ISETP.GE.AND P0, PT, R3.reuse, R234, PT ;  /* 0x000000ea0300720c */ /* 0x040fe60003f06270 */
[----:B------:R-:W-:Y:S01]  /*14100*/  STL [R1+0x18], R39 ;  /* 0x0000182701007387 */ /* 0x000fe20000100800 */
[C---:B------:R-:W-:Y:S02]  /*14110*/  ISETP.GE.OR P2, PT, R3.reuse, R238, !P0 ;  /* 0x000000ee0300720c */ /* 0x040fe40004746670 */
[C---:B------:R-:W-:Y:S04]  /*14120*/  ISETP.GE.AND P0, PT, R3.reuse, R233, PT ;  /* 0x000000e90300720c */ /* 0x040fe80003f06270 */
[----:B------:R-:W-:Y:S02]  /*14130*/  ISETP.GE.OR P1, PT, R3, R237, !P0 ;  /* 0x000000ed0300720c */ /* 0x000fe40004726670 */
[----:B------:R-:W-:Y:S04]  /*14140*/  IADD3 R3, R0, 0x28, RZ ;  /* 0x0000002800037810 */ /* 0x000fe80007ffe0ff */
        /* <DEDUP_REMOVED lines=8> */
[C---:B------:R-:W-:Y:S02]  /*141d0*/  ISETP.GE.AND P0, PT, R6.reuse, R233, PT ;  /* 0x000000e90600720c */ /* 0x040fe40003f06270 */
[----:B------:R-:W-:Y:S02]  /*141e0*/  LOP3.LUT R231, R231, 0xffffdfff, RZ, 0xc0, !PT ;  /* 0xffffdfffe7e77812 */ /* 0x000fe400078ec0ff */
[----:B------:R-:W-:Y:S02]  /*141f0*/  ISETP.GE.OR P1, PT, R6, R237, !P0 ;  /* 0x000000ed0600720c */ /* 0x000fe40004726670 */
[----:B------:R-:W-:Y:S04]  /*14200*/  IADD3 R6, R0, 0x29, RZ ;  /* 0x0000002900067810 */ /* 0x000fe80007ffe0ff */
        /* <DEDUP_REMOVED lines=10> */
[C---:B------:R-:W-:Y:S03]  /*142b0*/  ISETP.GE.AND P0, PT, R6.reuse, R235, PT ;  /* 0x000000eb0600720c */ /* 0x040fe60003f06270 */
[----:B------:R-:W-:Y:S01]  /*142c0*/  STL [R1+0x14], R50 ;  /* 0x0000143201007387 */ /* 0x000fe20000100800 */
        /* <DEDUP_REMOVED lines=34> */
[C---:B------:R-:W-:Y:S04]  /*144f0*/  ISETP.GE.AND P0, PT, R3.reuse, R234, PT ;  /* 0x000000ea0300720c */ /* 0x040fe80003f06270 */
        /* <DEDUP_REMOVED lines=32> */
[C---:B------:R-:W-:Y:S01]  /*14700*/  ISETP.GE.AND P0, PT, R5.reuse, R233, PT ;  /* 0x000000e90500720c */ /* 0x040fe20003f06270 */
[----:B------:R-:W-:Y:S03]  /*14710*/  STL [R1+0xd4], R236 ;  /* 0x0000d4ec01007387 */ /* 0x000fe60000100800 */
[----:B------:R-:W-:Y:S01]  /*14720*/  ISETP.GE.OR P1, PT, R5, R237, !P0 ;  /* 0x000000ed0500720c */ /* 0x000fe20004726670 */
[----:B------:R-:W-:Y:S01]  /*14730*/  STL [R1+0xd8], R240 ;  /* 0x0000d8f001007387 */ /* 0x000fe20000100800 */
[----:B------:R-:W-:Y:S03]  /*14740*/  IADD3 R5, R0, 0x40, RZ ;  /* 0x0000004000057810 */ /* 0x000fe60007ffe0ff */
[----:B------:R-:W-:Y:S01]  /*14750*/  STL [R1+0xdc], R235 ;  /* 0x0000dceb01007387 */ /* 0x000fe20000100800 */
[C---:B------:R-:W-:Y:S02]  /*14760*/  ISETP.GE.AND P0, PT, R5.reuse, R236, PT ;  /* 0x000000ec0500720c */ /* 0x040fe40003f06270 */
[----:B------:R-:W-:Y:S01]  /*14770*/  @P2 LOP3.LUT R230, R230, 0x8, RZ, 0xfc, !PT ;  /* 0x00000008e6e62812 */ /* 0x000fe200078efcff */
[----:B------:R-:W-:Y:S01]  /*14780*/  STL [R1+0xe0], R239 ;  /* 0x0000e0ef01007387 */ /* 0x000fe20000100800 */
        /* <DEDUP_REMOVED lines=52> */
[----:B------:R-:W-:Y:S01]  /*14ad0*/  FSEL R252, R83, -INF , !P0 ;  /* 0xff80000053fc7808 */ /* 0x000fe20004000000 */
[----:B------:R-:W-:Y:S01]  /*14ae0*/  IMAD.MOV.U32 R83, RZ, RZ, R135 ;  /* 0x000000ffff537224 */ /* 0x000fe200078e0087 */
[C---:B------:R-:W-:Y:S04]  /*14af0*/  ISETP.GE.AND P0, PT, R5.reuse, R234, PT ;  /* 0x000000ea0500720c */ /* 0x040fe80003f06270 */
[C---:B------:R-:W-:Y:S02]  /*14b00*/  ISETP.GE.OR P2, PT, R5.reuse, R238, !P0 ;  /* 0x000000ee0500720c */ /* 0x040fe40004746670 */
[C---:B------:R-:W-:Y:S04]  /*14b10*/  ISETP.GE.AND P0, PT, R5.reuse, R233, PT ;  /* 0x000000e90500720c */ /* 0x040fe80003f06270 */
[----:B------:R-:W-:Y:S02]  /*14b20*/  ISETP.GE.OR P1, PT, R5, R237, !P0 ;  /* 0x000000ed0500720c */ /* 0x000fe40004726670 */
[----:B------:R-:W-:Y:S04]  /*14b30*/  IADD3 R5, R0, 0x50, RZ ;  /* 0x0000005000057810 */ /* 0x000fe80007ffe0ff */
[----:B------:R-:W-:Y:S02]  /*14b40*/  ISETP.GE.AND P0, PT, R5, R236, PT ;  /* 0x000000ec0500720c */ /* 0x000fe40003f06270 */
        /* <DEDUP_REMOVED lines=11> */
[C---:B------:R-:W-:Y:S02]  /*14c00*/  ISETP.GE.AND P0, PT, R4.reuse, R236, PT ;  /* 0x000000ec0400720c */ /* 0x040fe40003f06270 */
        /* <DEDUP_REMOVED lines=9> */
[C---:B------:R-:W-:Y:S02]  /*14ca0*/  ISETP.GE.AND P0, PT, R4.reuse, R235, PT ;  /* 0x000000eb0400720c */ /* 0x040fe40003f06270 */
[C---:B------:R-:W-:Y:S02]  /*14cb0*/  ISETP.GE.AND P6, PT, R4.reuse, R233, PT ;  /* 0x000000e90400720c */ /* 0x040fe40003fc6270 */
[C---:B------:R-:W-:Y:S02]  /*14cc0*/  ISETP.GE.OR P0, PT, R4.reuse, R239, !P0 ;  /* 0x000000ef0400720c */ /* 0x040fe40004706670 */
[----:B------:R-:W-:Y:S02]  /*14cd0*/  ISETP.GE.OR P6, PT, R4, R237, !P6 ;  /* 0x000000ed0400720c */ /* 0x000fe400077c6670 */
[----:B------:R-:W-:Y:S02]  /*14ce0*/  FSEL R250, R87, -INF , !P0 ;  /* 0xff80000057fa7808 */ /* 0x000fe40004000000 */
[C---:B------:R-:W-:Y:S04]  /*14cf0*/  ISETP.GE.AND P0, PT, R3.reuse, R234, PT ;  /* 0x000000ea0300720c */ /* 0x040fe80003f06270 */
[C---:B------:R-:W-:Y:S02]  /*14d00*/  ISETP.GE.OR P2, PT, R3.reuse, R238, !P0 ;  /* 0x000000ee0300720c */ /* 0x040fe40004746670 */
[C---:B------:R-:W-:Y:S03]  /*14d10*/  ISETP.GE.AND P0, PT, R3.reuse, R233, PT ;  /* 0x000000e90300720c */ /* 0x040fe60003f06270 */
[----:B------:R-:W-:Y:S02]  /*14d20*/  @P6 LOP3.LUT R230, R230, 0x40000, RZ, 0xfc, !PT ;  /* 0x00040000e6e66812 */ /* 0x000fe400078efcff */
        /* <DEDUP_REMOVED lines=14> */
[----:B------:R-:W-:Y:S02]  /*14e10*/  IADD3 R6, R0, 0x59, RZ ;  /* 0x0000005900067810 */ /* 0x000fe40007ffe0ff */
[----:B------:R-:W-:Y:S02]  /*14e20*/  ISETP.GE.AND P5, PT, R3, R233, PT ;  /* 0x000000e90300720c */ /* 0x000fe40003fa6270 */
        /* <DEDUP_REMOVED lines=11> */
[----:B------:R-:W-:Y:S02]  /*14ee0*/  ISETP.GE.OR P5, PT, R3, R237, !P5 ;  /* 0x000000ed0300720c */ /* 0x000fe40006fa6670 */
[C---:B------:R-:W-:Y:S02]  /*14ef0*/  ISETP.GE.OR P0, PT, R6.reuse, R239, !P0 ;  /* 0x000000ef0600720c */ /* 0x040fe40004706670 */
[C---:B------:R-:W-:Y:S02]  /*14f00*/  ISETP.GE.AND P4, PT, R6.reuse, R233, PT ;  /* 0x000000e90600720c */ /* 0x040fe40003f86270 */
[----:B------:R-:W-:Y:S02]  /*14f10*/  FSEL R248, R99, -INF , !P0 ;  /* 0xff80000063f87808 */ /* 0x000fe40004000000 */
[C---:B------:R-:W-:Y:S02]  /*14f20*/  ISETP.GE.AND P0, PT, R5.reuse, R234, PT ;  /* 0x000000ea0500720c */ /* 0x040fe40003f06270 */
[----:B------:R-:W-:Y:S02]  /*14f30*/  ISETP.GE.OR P4, PT, R6, R237, !P4 ;  /* 0x000000ed0600720c */ /* 0x000fe40006786670 */
[C---:B------:R-:W-:Y:S02]  /*14f40*/  ISETP.GE.OR P2, PT, R5.reuse, R238, !P0 ;  /* 0x000000ee0500720c */ /* 0x040fe40004746670 */
[C---:B------:R-:W-:Y:S02]  /*14f50*/  ISETP.GE.AND P0, PT, R5.reuse, R233, PT ;  /* 0x000000e90500720c */ /* 0x040fe40003f06270 */
        /* <DEDUP_REMOVED lines=18> */
[----:B------:R-:W-:Y:S02]  /*15080*/  @P0 LOP3.LUT R231, R231, 0x4000000, RZ, 0xfc, !PT ;  /* 0x04000000e7e70812 */ /* 0x000fe400078efcff */
[C---:B------:R-:W-:Y:S02]  /*15090*/  ISETP.GE.AND P0, PT, R4.reuse, R236, PT ;  /* 0x000000ec0400720c */ /* 0x040fe40003f06270 */
[----:B------:R-:W-:Y:S02]  /*150a0*/  LOP3.LUT R231, R231, 0xfdffffff, RZ, 0xc0, !PT ;  /* 0xfdffffffe7e77812 */ /* 0x000fe400078ec0ff */
[C---:B------:R-:W-:Y:S02]  /*150b0*/  ISETP.GE.OR P0, PT, R4.reuse, R240, !P0 ;  /* 0x000000f00400720c */ /* 0x040fe40004706670 */
[----:B------:R-:W-:Y:S02]  /*150c0*/  ISETP.GE.AND P2, PT, R4, R233, PT ;  /* 0x000000e90400720c */ /* 0x000fe40003f46270 */
[----:B------:R-:W-:Y:S02]  /*150d0*/  FSEL R101, R101, -INF , !P0 ;  /* 0xff80000065657808 */ /* 0x000fe40004000000 */
[C---:B------:R-:W-:Y:S02]  /*150e0*/  ISETP.GE.AND P0, PT, R5.reuse, R235, PT ;  /* 0x000000eb0500720c */ /* 0x040fe40003f06270 */
[----:B------:R-:W-:Y:S02]  /*150f0*/  @P3 LOP3.LUT R230, R230, 0x10000, RZ, 0xfc, !PT ;  /* 0x00010000e6e63812 */ /* 0x000fe400078efcff */
[----:B------:R-:W-:Y:S02]  /*15100*/  ISETP.GE.OR P0, PT, R5, R239, !P0 ;  /* 0x000000ef0500720c */ /* 0x000fe40004706670 */
[----:B------:R-:W-:Y:S02]  /*15110*/  ISETP.GE.OR P2, PT, R4, R237, !P2 ;  /* 0x000000ed0400720c */ /* 0x000fe40005746670 */
[----:B------:R-:W-:Y:S02]  /*15120*/  FSEL R247, R102, -INF , !P0 ;  /* 0xff80000066f77808 */ /* 0x000fe40004000000 */
[----:B------:R-:W-:Y:S02]  /*15130*/  ISETP.GE.AND P0, PT, R4, R235, PT ;  /* 0x000000eb0400720c */ /* 0x000fe40003f06270 */
[----:B------:R-:W-:Y:S02]  /*15140*/  LOP3.LUT P6, RZ, R230, 0x100, RZ, 0xc0, !PT ;  /* 0x00000100e6ff7812 */ /* 0x000fe400078cc0ff */
[----:B------:R-:W-:Y:S02]  /*15150*/  ISETP.GE.OR P0, PT, R4, R239, !P0 ;  /* 0x000000ef0400720c */ /* 0x000fe40004706670 */
[----:B------:R-:W-:Y:S02]  /*15160*/  LOP3.LUT P5, RZ, R230, 0x200, RZ, 0xc0, !PT ;  /* 0x00000200e6ff7812 */ /* 0x000fe400078ac0ff */
[----:B------:R-:W-:Y:S02]  /*15170*/  FSEL R246, R103, -INF , !P0 ;  /* 0xff80000067f67808 */ /* 0x000fe40004000000 */
[----:B------:R-:W-:Y:S02]  /*15180*/  ISETP.GE.AND P0, PT, R3, R234, PT ;  /* 0x000000ea0300720c */ /* 0x000fe40003f06270 */
[----:B------:R-:W-:Y:S02]  /*15190*/  FSEL R98, R29, -INF , !P6 ;  /* 0xff8000001d627808 */ /* 0x000fe40007000000 */
[----:B------:R-:W-:Y:S02]  /*151a0*/  ISETP.GE.OR P0, PT, R3, R238, !P0 ;  /* 0x000000ee0300720c */ /* 0x000fe40004706670 */
[----:B------:R-:W-:Y:S11]  /*151b0*/  IADD3 R3, R0, 0x68, RZ ;  /* 0x0000006800037810 */ /* 0x000ff60007ffe0ff */
[----:B------:R-:W-:Y:S02]  /*151c0*/  @P0 LOP3.LUT R231, R231, 0x2000000, RZ, 0xfc, !PT ;  /* 0x02000000e7e70812 */ /* 0x000fe400078efcff */
[----:B------:R-:W-:Y:S02]  /*151d0*/  ISETP.GE.AND P0, PT, R3, R236, PT ;  /* 0x000000ec0300720c */ /* 0x000fe40003f06270 */
[----:B------:R-:W-:Y:S02]  /*151e0*/  LOP3.LUT R231, R231, 0xfeffffff, RZ, 0xc0, !PT ;  /* 0xfeffffffe7e77812 */ /* 0x000fe400078ec0ff */
[----:B------:R-:W-:Y:S04]  /*151f0*/  ISETP.GE.OR P0, PT, R3, R240, !P0 ;  /* 0x000000f00300720c */ /* 0x000fe80004706670 */
[----:B------:R-:W-:Y:S02]  /*15200*/  FSEL R112, R112, -INF , !P0 ;  /* 0xff80000070707808 */ /* 0x000fe40004000000 */
[C---:B------:R-:W-:Y:S04]  /*15210*/  ISETP.GE.AND P0, PT, R6.reuse, R234, PT ;  /* 0x000000ea0600720c */ /* 0x040fe80003f06270 */
[----:B------:R-:W-:Y:S02]  /*15220*/  ISETP.GE.OR P0, PT, R6, R238, !P0 ;  /* 0x000000ee0600720c */ /* 0x000fe40004706670 */
[----:B------:R-:W-:Y:S11]  /*15230*/  IADD3 R6, R0, 0x69, RZ ;  /* 0x0000006900067810 */ /* 0x000ff60007ffe0ff */
[----:B------:R-:W-:Y:S02]  /*15240*/  @P0 LOP3.LUT R231, R231, 0x1000000, RZ, 0xfc, !PT ;  /* 0x01000000e7e70812 */ /* 0x000fe400078efcff */
[C---:B------:R-:W-:Y:S02]  /*15250*/  ISETP.GE.AND P0, PT, R6.reuse, R236, PT ;  /* 0x000000ec0600720c */ /* 0x040fe40003f06270 */
[----:B------:R-:W-:Y:S02]  /*15260*/  LOP3.LUT R231, R231, 0xff7fffff, RZ, 0xc0, !PT ;  /* 0xff7fffffe7e77812 */ /* 0x000fe400078ec0ff */
[----:B------:R-:W-:Y:S04]  /*15270*/  ISETP.GE.OR P0, PT, R6, R240, !P0 ;  /* 0x000000f00600720c */ /* 0x000fe80004706670 */
[----:B------:R-:W-:Y:S02]  /*15280*/  FSEL R113, R113, -INF , !P0 ;  /* 0xff80000071717808 */ /* 0x000fe40004000000 */
[C---:B------:R-:W-:Y:S04]  /*15290*/  ISETP.GE.AND P0, PT, R3.reuse, R235, PT ;  /* 0x000000eb0300720c */ /* 0x040fe80003f06270 */
[----:B------:R-:W-:Y:S04]  /*152a0*/  ISETP.GE.OR P0, PT, R3, R239, !P0 ;  /* 0x000000ef0300720c */ /* 0x000fe80004706670 */
[----:B------:R-:W-:Y:S02]  /*152b0*/  FSEL R245, R114, -INF , !P0 ;  /* 0xff80000072f57808 */ /* 0x000fe40004000000 */
[C---:B------:R-:W-:Y:S04]  /*152c0*/  ISETP.GE.AND P0, PT, R6.reuse, R235, PT ;  /* 0x000000eb0600720c */ /* 0x040fe80003f06270 */
[----:B------:R-:W-:Y:S04]  /*152d0*/  ISETP.GE.OR P0, PT, R6, R239, !P0 ;  /* 0x000000ef0600720c */ /* 0x000fe80004706670 */
[----:B------:R-:W-:Y:S02]  /*152e0*/  FSEL R244, R115, -INF , !P0 ;  /* 0xff80000073f47808 */ /* 0x000fe40004000000 */
[C---:B------:R-:W-:Y:S04]  /*152f0*/  ISETP.GE.AND P0, PT, R5.reuse, R234, PT ;  /* 0x000000ea0500720c */ /* 0x040fe80003f06270 */
[----:B------:R-:W-:Y:S02]  /*15300*/  ISETP.GE.OR P0, PT, R5, R238, !P0 ;  /* 0x000000ee0500720c */ /* 0x000fe40004706670 */
[----:B------:R-:W-:Y:S11]  /*15310*/  IADD3 R5, R0, 0x70, RZ ;  /* 0x0000007000057810 */ /* 0x000ff60007ffe0ff */
[----:B------:R-:W-:Y:S02]  /*15320*/  @P0 LOP3.LUT R231, R231, 0x800000, RZ, 0xfc, !PT ;  /* 0x00800000e7e70812 */ /* 0x000fe400078efcff */
[----:B------:R-:W-:Y:S02]  /*15330*/  ISETP.GE.AND P0, PT, R5, R236, PT ;  /* 0x000000ec0500720c */ /* 0x000fe40003f06270 */
[----:B------:R-:W-:Y:S02]  /*15340*/  LOP3.LUT P4, RZ, R231, 0x8000, RZ, 0xc0, !PT ;  /* 0x00008000e7ff7812 */ /* 0x000fe4000788c0ff */
[----:B------:R-:W-:Y:S02]  /*15350*/  ISETP.GE.OR P0, PT, R5, R240, !P0 ;  /* 0x000000f00500720c */ /* 0x000fe40004706670 */
[----:B------:R-:W-:Y:S02]  /*15360*/  LOP3.LUT R231, R231, 0xffbfffff, RZ, 0xc0, !PT ;  /* 0xffbfffffe7e77812 */ /* 0x000fe400078ec0ff */
[----:B------:R-:W-:Y:S02]  /*15370*/  FSEL R116, R116, -INF , !P0 ;  /* 0xff80000074747808 */ /* 0x000fe40004000000 */
[C---:B------:R-:W-:Y:S04]  /*15380*/  ISETP.GE.AND P0, PT, R4.reuse, R234, PT ;  /* 0x000000ea0400720c */ /* 0x040fe80003f06270 */
[----:B------:R-:W-:Y:S02]  /*15390*/  ISETP.GE.OR P0, PT, R4, R238, !P0 ;  /* 0x000000ee0400720c */ /* 0x000fe40004706670 */
[----:B------:R-:W-:Y:S02]  /*153a0*/  @P4 LOP3.LUT R232, R232, 0x2000, RZ, 0xfc, !PT ;  /* 0x00002000e8e84812 */ /* 0x000fe400078efcff */
[----:B------:R-:W-:Y:S02]  /*153b0*/  IADD3 R4, R0, 0x71, RZ ;  /* 0x0000007100047810 */ /* 0x000fe40007ffe0ff */
[----:B------:R-:W-:Y:S07]  /*153c0*/  LOP3.LUT R232, R232, 0xffffbfff, RZ, 0xc0, !PT ;  /* 0xffffbfffe8e87812 */ /* 0x000fee00078ec0ff */
[----:B------:R-:W-:Y:S02]  /*153d0*/  @P0 LOP3.LUT R231, R231, 0x400000, RZ, 0xfc, !PT ;  /* 0x00400000e7e70812 */ /* 0x000fe400078efcff */
[C---:B------:R-:W-:Y:S02]  /*153e0*/  ISETP.GE.AND P0, PT, R4.reuse, R236, PT ;  /* 0x000000ec0400720c */ /* 0x040fe40003f06270 */
[C---:B------:R-:W-:Y:S02]  /*153f0*/  LOP3.LUT P4, RZ, R231.reuse, 0x40000, RZ, 0xc0, !PT ;  /* 0x00040000e7ff7812 */ /* 0x040fe4000788c0ff */
[----:B------:R-:W-:Y:S02]  /*15400*/  ISETP.GE.OR P0, PT, R4, R240, !P0 ;  /* 0x000000f00400720c */ /* 0x000fe40004706670 */
[----:B------:R-:W-:Y:S02]  /*15410*/  LOP3.LUT P6, RZ, R231, 0x1, RZ, 0xc0, !PT ;  /* 0x00000001e7ff7812 */ /* 0x000fe400078cc0ff */
[----:B------:R-:W-:Y:S02]  /*15420*/  FSEL R117, R117, -INF , !P0 ;  /* 0xff80000075757808 */ /* 0x000fe40004000000 */
[C---:B------:R-:W-:Y:S04]  /*15430*/  ISETP.GE.AND P0, PT, R5.reuse, R235, PT ;  /* 0x000000eb0500720c */ /* 0x040fe80003f06270 */
[----:B------:R-:W-:Y:S02]  /*15440*/  ISETP.GE.OR P0, PT, R5, R239, !P0 ;  /* 0x000000ef0500720c */ /* 0x000fe40004706670 */
[----:B------:R-:W-:Y:S02]  /*15450*/  @P4 LOP3.LUT R232, R232, 0x4000, RZ, 0xfc, !PT ;  /* 0x00004000e8e84812 */ /* 0x000fe400078efcff */
[----:B------:R-:W-:Y:S02]  /*15460*/  LOP3.LUT P4, RZ, R230, 0x1000, RZ, 0xc0, !PT ;  /* 0x00001000e6ff7812 */ /* 0x000fe4000788c0ff */
[----:B------:R-:W-:Y:S02]  /*15470*/  LOP3.LUT R232, R232, 0xffff7fff, RZ, 0xc0, !PT ;  /* 0xffff7fffe8e87812 */ /* 0x000fe400078ec0ff */
[----:B------:R-:W-:Y:S02]  /*15480*/  FSEL R243, R118, -INF , !P0 ;  /* 0xff80000076f37808 */ /* 0x000fe40004000000 */
[C---:B------:R-:W-:Y:S04]  /*15490*/  ISETP.GE.AND P0, PT, R4.reuse, R235, PT ;  /* 0x000000eb0400720c */ /* 0x040fe80003f06270 */
[----:B------:R-:W-:Y:S03]  /*154a0*/  ISETP.GE.OR P0, PT, R4, R239, !P0 ;  /* 0x000000ef0400720c */ /* 0x000fe60004706670 */
[----:B------:R-:W-:Y:S02]  /*154b0*/  @P4 LOP3.LUT R232, R232, 0x8000, RZ, 0xfc, !PT ;  /* 0x00008000e8e84812 */ /* 0x000fe400078efcff */
[----:B------:R-:W-:Y:S02]  /*154c0*/  LOP3.LUT P4, RZ, R230, 0x2000, RZ, 0xc0, !PT ;  /* 0x00002000e6ff7812 */ /* 0x000fe4000788c0ff */
[----:B------:R-:W-:Y:S02]  /*154d0*/  LOP3.LUT R232, R232, 0xfffeffff, RZ, 0xc0, !PT ;  /* 0xfffeffffe8e87812 */ /* 0x000fe400078ec0ff */
[----:B------:R-:W-:Y:S02]  /*154e0*/  FSEL R242, R119, -INF , !P0 ;  /* 0xff80000077f27808 */ /* 0x000fe40004000000 */
[C---:B------:R-:W-:Y:S04]  /*154f0*/  ISETP.GE.AND P0, PT, R3.reuse, R234, PT ;  /* 0x000000ea0300720c */ /* 0x040fe80003f06270 */
[C---:B------:R-:W-:Y:S02]  /*15500*/  ISETP.GE.OR P3, PT, R3.reuse, R238, !P0 ;  /* 0x000000ee0300720c */ /* 0x040fe40004766670 */
[----:B------:R-:W-:Y:S02]  /*15510*/  ISETP.GE.AND P0, PT, R3, R233, PT ;  /* 0x000000e90300720c */ /* 0x000fe40003f06270 */
[----:B------:R-:W-:Y:S02]  /*15520*/  @P4 LOP3.LUT R232, R232, 0x10000, RZ, 0xfc, !PT ;  /* 0x00010000e8e84812 */ /* 0x000fe400078efcff */
[----:B------:R-:W-:Y:S02]  /*15530*/  LOP3.LUT P4, RZ, R231, 0x80000, RZ, 0xc0, !PT ;  /* 0x00080000e7ff7812 */ /* 0x000fe4000788c0ff */
[----:B------:R-:W-:Y:S02]  /*15540*/  LOP3.LUT R232, R232, 0xfffdffff, RZ, 0xc0, !PT ;  /* 0xfffdffffe8e87812 */ /* 0x000fe400078ec0ff */
[----:B------:R-:W-:Y:S02]  /*15550*/  ISETP.GE.OR P0, PT, R3, R237, !P0 ;  /* 0x000000ed0300720c */ /* 0x000fe40004706670 */
[----:B------:R-:W-:Y:S04]  /*15560*/  IADD3 R3, R0, 0x78, RZ ;  /* 0x0000007800037810 */ /* 0x000fe80007ffe0ff */
[C---:B------:R-:W-:Y:S03]  /*15570*/  ISETP.GE.AND P1, PT, R3.reuse, R236, PT ;  /* 0x000000ec0300720c */ /* 0x040fe60003f26270 */
[----:B------:R-:W-:Y:S02]  /*15580*/  @P4 LOP3.LUT R232, R232, 0x20000, RZ, 0xfc, !PT ;  /* 0x00020000e8e84812 */ /* 0x000fe400078efcff */
[C---:B------:R-:W-:Y:S02]  /*15590*/  LOP3.LUT P4, RZ, R230.reuse, 0x4000, RZ, 0xc0, !PT ;  /* 0x00004000e6ff7812 */ /* 0x040fe4000788c0ff */
[----:B------:R-:W-:Y:S02]  /*155a0*/  LOP3.LUT R230, R230, 0xffefffff, RZ, 0xc0, !PT ;  /* 0xffefffffe6e67812 */ /* 0x000fe400078ec0ff */
[----:B------:R-:W-:Y:S02]  /*155b0*/  LOP3.LUT R232, R232, 0xfffbffff, RZ, 0xc0, !PT ;  /* 0xfffbffffe8e87812 */ /* 0x000fe400078ec0ff */
[----:B------:R-:W-:Y:S02]  /*155c0*/  @P2 LOP3.LUT R230, R230, 0x100000, RZ, 0xfc, !PT ;  /* 0x00100000e6e62812 */ /* 0x000fe400078efcff */
[----:B------:R-:W-:Y:S02]  /*155d0*/  ISETP.GE.OR P1, PT, R3, R240, !P1 ;  /* 0x000000f00300720c */ /* 0x000fe40004f26670 */
[----:B------:R-:W-:Y:S02]  /*155e0*/  LOP3.LUT R230, R230, 0xffdfffff, RZ, 0xc0, !PT ;  /* 0xffdfffffe6e67812 */ /* 0x000fe400078ec0ff */
[----:B------:R-:W-:Y:S02]  /*155f0*/  FSEL R128, R128, -INF , !P1 ;  /* 0xff80000080807808 */ /* 0x000fe40004800000 */
[----:B------:R-:W-:Y:S02]  /*15600*/  @P3 LOP3.LUT R230, R230, 0x200000, RZ, 0xfc, !PT ;  /* 0x00200000e6e63812 */ /* 0x000fe400078efcff */
[----:B------:R-:W-:Y:S02]  /*15610*/  @P4 LOP3.LUT R232, R232, 0x40000, RZ, 0xfc, !PT ;  /* 0x00040000e8e84812 */ /* 0x000fe400078efcff */
[C---:B------:R-:W-:Y:S02]  /*15620*/  LOP3.LUT P3, RZ, R230.reuse, 0x400, RZ, 0xc0, !PT ;  /* 0x00000400e6ff7812 */ /* 0x040fe4000786c0ff */
[----:B------:R-:W-:Y:S02]  /*15630*/  LOP3.LUT R230, R230, 0xffbfffff, RZ, 0xc0, !PT ;  /* 0xffbfffffe6e67812 */ /* 0x000fe400078ec0ff */
[----:B------:R-:W-:Y:S02]  /*15640*/  ISETP.GE.AND P1, PT, R0, R234, PT ;  /* 0x000000ea0000720c */ /* 0x000fe40003f26270 */
[----:B------:R-:W-:Y:S02]  /*15650*/  @P0 LOP3.LUT R230, R230, 0x400000, RZ, 0xfc, !PT ;  /* 0x00400000e6e60812 */ /* 0x000fe400078efcff */
[----:B------:R-:W-:Y:S02]  /*15660*/  LOP3.LUT R232, R232, 0xfff7ffff, RZ, 0xc0, !PT ;  /* 0xfff7ffffe8e87812 */ /* 0x000fe400078ec0ff */
[C---:B------:R-:W-:Y:S02]  /*15670*/  LOP3.LUT P0, RZ, R230.reuse, 0x800, RZ, 0xc0, !PT ;  /* 0x00000800e6ff7812 */ /* 0x040fe4000780c0ff */
[----:B------:R-:W-:Y:S02]  /*15680*/  LOP3.LUT R230, R230, 0xff7fffff, RZ, 0xc0, !PT ;  /* 0xff7fffffe6e67812 */ /* 0x000fe400078ec0ff */
[----:B------:R-:W-:Y:S02]  /*15690*/  FSEL R119, R24, -INF , !P0 ;  /* 0xff80000018777808 */ /* 0x000fe40004000000 */
[C---:B------:R-:W-:Y:S02]  /*156a0*/  LOP3.LUT P0, RZ, R231.reuse, 0x4, RZ, 0xc0, !PT ;  /* 0x00000004e7ff7812 */ /* 0x040fe4000780c0ff */
[----:B------:R-:W-:Y:S02]  /*156b0*/  @P5 LOP3.LUT R232, R232, 0x80000, RZ, 0xfc, !PT ;  /* 0x00080000e8e85812 */ /* 0x000fe400078efcff */
[C---:B------:R-:W-:Y:S02]  /*156c0*/  ISETP.GE.OR P5, PT, R0.reuse, R238, !P1 ;  /* 0x000000ee0000720c */ /* 0x040fe40004fa6670 */
[----:B------:R-:W-:Y:S02]  /*156d0*/  ISETP.GE.AND P1, PT, R0, R233, PT ;  /* 0x000000e90000720c */ /* 0x000fe40003f26270 */
[----:B------:R-:W-:Y:S02]  /*156e0*/  FSEL R18, R8, -INF , !P5 ;  /* 0xff80000008127808 */ /* 0x000fe40006800000 */
[----:B------:R-:W-:Y:S02]  /*156f0*/  ISETP.GE.OR P4, PT, R0, R237, !P1 ;  /* 0x000000ed0000720c */ /* 0x000fe40004f86670 */
[----:B------:R-:W-:Y:S02]  /*15700*/  LOP3.LUT P5, RZ, R232, 0x80000, RZ, 0xc0, !PT ;  /* 0x00080000e8ff7812 */ /* 0x000fe400078ac0ff */
[----:B------:R-:W-:Y:S02]  /*15710*/  @P0 LOP3.LUT R230, R230, 0x800000, RZ, 0xfc, !PT ;  /* 0x00800000e6e60812 */ /* 0x000fe400078efcff */
[----:B------:R-:W-:Y:S02]  /*15720*/  LOP3.LUT P0, RZ, R231, 0x10000000, RZ, 0xc0, !PT ;  /* 0x10000000e7ff7812 */ /* 0x000fe4000780c0ff */
[----:B------:R-:W-:Y:S02]  /*15730*/  LOP3.LUT R230, R230, 0xfeffffff, RZ, 0xc0, !PT ;  /* 0xfeffffffe6e67812 */ /* 0x000fe400078ec0ff */
[----:B------:R-:W-:Y:S02]  /*15740*/  FSEL R82, R10, -INF , !P4 ;  /* 0xff8000000a527808 */ /* 0x000fe40006000000 */
[----:B------:R-:W-:Y:S02]  /*15750*/  LOP3.LUT P4, RZ, R232, 0x40000, RZ, 0xc0, !PT ;  /* 0x00040000e8ff7812 */ /* 0x000fe4000788c0ff */
[----:B------:R-:W-:Y:S02]  /*15760*/  IADD3 R0, R0, 0x79, RZ ;  /* 0x0000007900007810 */ /* 0x000fe40007ffe0ff */
[----:B------:R-:W-:Y:S02]  /*15770*/  FSEL R19, R9, -INF , !P4 ;  /* 0xff80000009137808 */ /* 0x000fe40006000000 */
[----:B------:R-:W-:Y:S02]  /*15780*/  LOP3.LUT P4, RZ, R232, 0x20000, RZ, 0xc0, !PT ;  /* 0x00020000e8ff7812 */ /* 0x000fe4000788c0ff */
[----:B------:R-:W-:Y:S02]  /*15790*/  @P0 LOP3.LUT R230, R230, 0x1000000, RZ, 0xfc, !PT ;  /* 0x01000000e6e60812 */ /* 0x000fe400078efcff */
[----:B------:R-:W-:Y:S02]  /*157a0*/  LOP3.LUT P0, RZ, R231, 0x20000000, RZ, 0xc0, !PT ;  /* 0x20000000e7ff7812 */ /* 0x000fe4000780c0ff */
[----:B------:R-:W-:Y:S02]  /*157b0*/  LOP3.LUT R230, R230, 0xfdffffff, RZ, 0xc0, !PT ;  /* 0xfdffffffe6e67812 */ /* 0x000fe400078ec0ff */
[----:B------:R-:W-:Y:S02]  /*157c0*/  FSEL R11, R11, -INF , !P4 ;  /* 0xff8000000b0b7808 */ /* 0x000fe40006000000 */
[----:B------:R-:W-:Y:S02]  /*157d0*/  LOP3.LUT P4, RZ, R232, 0x10000, RZ, 0xc0, !PT ;  /* 0x00010000e8ff7812 */ /* 0x000fe4000788c0ff */
[----:B------:R-:W-:Y:S02]  /*157e0*/  ISETP.GE.AND P1, PT, R0, R236, PT ;  /* 0x000000ec0000720c */ /* 0x000fe40003f26270 */
[----:B------:R-:W-:Y:S02]  /*157f0*/  FSEL R12, R12, -INF , !P4 ;  /* 0xff8000000c0c7808 */ /* 0x000fe40006000000 */
[----:B------:R-:W-:Y:S02]  /*15800*/  LOP3.LUT P4, RZ, R232, 0x8000, RZ, 0xc0, !PT ;  /* 0x00008000e8ff7812 */ /* 0x000fe4000788c0ff */
[----:B------:R-:W-:Y:S02]  /*15810*/  @P0 LOP3.LUT R230, R230, 0x2000000, RZ, 0xfc, !PT ;  /* 0x02000000e6e60812 */ /* 0x000fe400078efcff */
[----:B------:R-:W-:Y:S02]  /*15820*/  LOP3.LUT P0, RZ, R231, 0x8, RZ, 0xc0, !PT ;  /* 0x00000008e7ff7812 */ /* 0x000fe4000780c0ff */
[----:B------:R-:W-:Y:S02]  /*15830*/  LOP3.LUT R230, R230, 0xfbffffff, RZ, 0xc0, !PT ;  /* 0xfbffffffe6e67812 */ /* 0x000fe400078ec0ff */
[----:B------:R-:W-:Y:S02]  /*15840*/  FSEL R13, R13, -INF , !P4 ;  /* 0xff8000000d0d7808 */ /* 0x000fe40006000000 */
[----:B------:R-:W-:Y:S02]  /*15850*/  LOP3.LUT P4, RZ, R232, 0x4000, RZ, 0xc0, !PT ;  /* 0x00004000e8ff7812 */ /* 0x000fe4000788c0ff */
[----:B------:R-:W-:Y:S02]  /*15860*/  ISETP.GE.OR P1, PT, R0, R240, !P1 ;  /* 0x000000f00000720c */ /* 0x000fe40004f26670 */
[----:B------:R-:W-:Y:S02]  /*15870*/  FSEL R14, R14, -INF , !P4 ;  /* 0xff8000000e0e7808 */ /* 0x000fe40006000000 */
[----:B------:R-:W-:Y:S02]  /*15880*/  LOP3.LUT P4, RZ, R232, 0x2000, RZ, 0xc0, !PT ;  /* 0x00002000e8ff7812 */ /* 0x000fe4000788c0ff */
[----:B------:R-:W-:Y:S02]  /*15890*/  @P0 LOP3.LUT R230, R230, 0x4000000, RZ, 0xfc, !PT ;  /* 0x04000000e6e60812 */ /* 0x000fe400078efcff */
[----:B------:R-:W-:Y:S02]  /*158a0*/  LOP3.LUT P0, RZ, R231, 0x10, RZ, 0xc0, !PT ;  /* 0x00000010e7ff7812 */ /* 0x000fe4000780c0ff */
[----:B------:R-:W-:Y:S02]  /*158b0*/  LOP3.LUT R230, R230, 0xf7ffffff, RZ, 0xc0, !PT ;  /* 0xf7ffffffe6e67812 */ /* 0x000fe400078ec0ff */
[----:B------:R-:W-:Y:S02]  /*158c0*/  LOP3.LUT R232, R232, 0xfffffffe, RZ, 0xc0, !PT ;  /* 0xfffffffee8e87812 */ /* 0x000fe400078ec0ff */
[----:B------:R-:W-:Y:S02]  /*158d0*/  FSEL R129, R129, -INF , !P1 ;  /* 0xff80000081817808 */ /* 0x000fe40004800000 */
[C---:B------:R-:W-:Y:S02]  /*158e0*/  ISETP.GE.AND P1, PT, R3.reuse, R235, PT ;  /* 0x000000eb0300720c */ /* 0x040fe40003f26270 */
[----:B------:R-:W-:Y:S02]  /*158f0*/  FSEL R115, R28, -INF , !P5 ;  /* 0xff8000001c737808 */ /* 0x000fe40006800000 */
[----:B------:R-:W-:Y:S02]  /*15900*/  ISETP.GE.OR P1, PT, R3, R239, !P1 ;  /* 0x000000ef0300720c */ /* 0x000fe40004f26670 */
[----:B------:R-:W-:Y:S02]  /*15910*/  @P0 LOP3.LUT R230, R230, 0x8000000, RZ, 0xfc, !PT ;  /* 0x08000000e6e60812 */ /* 0x000fe400078efcff */
[----:B------:R-:W-:Y:S02]  /*15920*/  LOP3.LUT P0, RZ, R231, 0x40000000, RZ, 0xc0, !PT ;  /* 0x40000000e7ff7812 */ /* 0x000fe4000780c0ff */
[----:B------:R-:W-:Y:S02]  /*15930*/  LOP3.LUT R230, R230, 0xefffffff, RZ, 0xc0, !PT ;  /* 0xefffffffe6e67812 */ /* 0x000fe400078ec0ff */
[----:B------:R-:W-:Y:S02]  /*15940*/  FSEL R211, R130, -INF , !P1 ;  /* 0xff80000082d37808 */ /* 0x000fe40004800000 */
[----:B------:R-:W-:Y:S01]  /*15950*/  FSEL R130, R27, -INF , !P4 ;  /* 0xff8000001b827808 */ /* 0x000fe20006000000 */
[----:B------:R-:W-:Y:S01]  /*15960*/  IMAD.MOV.U32 R27, RZ, RZ, R23 ;  /* 0x000000ffff1b7224 */ /* 0x000fe200078e0017 */
[----:B------:R-:W-:Y:S02]  /*15970*/  LOP3.LUT P4, RZ, R231, 0x4000000, RZ, 0xc0, !PT ;  /* 0x04000000e7ff7812 */ /* 0x000fe4000788c0ff */
[----:B------:R-:W-:Y:S02]  /*15980*/  ISETP.GE.AND P1, PT, R0, R235, PT ;  /* 0x000000eb0000720c */ /* 0x000fe40003f26270 */
[----:B------:R-:W-:Y:S01]  /*15990*/  FSEL R220, R89, -INF , !P4 ;  /* 0xff80000059dc7808 */ /* 0x000fe20006000000 */
[----:B------:R-:W-:Y:S01]  /*159a0*/  IMAD.MOV.U32 R89, RZ, RZ, R38 ;  /* 0x000000ffff597224 */ /* 0x000fe200078e0026 */
[----:B------:R-:W-:Y:S02]  /*159b0*/  @P0 LOP3.LUT R230, R230, 0x10000000, RZ, 0xfc, !PT ;  /* 0x10000000e6e60812 */ /* 0x000fe400078efcff */
[C---:B------:R-:W-:Y:S02]  /*159c0*/  LOP3.LUT P0, RZ, R231.reuse, 0x80000000, RZ, 0xc0, !PT ;  /* 0x80000000e7ff7812 */ /* 0x040fe4000780c0ff */
[----:B------:R-:W-:Y:S02]  /*159d0*/  LOP3.LUT R230, R230, 0xdfffffff, RZ, 0xc0, !PT ;  /* 0xdfffffffe6e67812 */ /* 0x000fe400078ec0ff */
[----:B------:R-:W-:Y:S02]  /*159e0*/  LOP3.LUT P2, RZ, R231, 0x10000, RZ, 0xc0, !PT ;  /* 0x00010000e7ff7812 */ /* 0x000fe4000784c0ff */
[----:B------:R-:W-:Y:S02]  /*159f0*/  ISETP.GE.OR P1, PT, R0, R239, !P1 ;  /* 0x000000ef0000720c */ /* 0x000fe40004f26670 */
[----:B------:R-:W-:Y:S02]  /*15a00*/  FSEL R118, R25, -INF , !P3 ;  /* 0xff80000019767808 */ /* 0x000fe40005800000 */
[C---:B------:R-:W-:Y:S02]  /*15a10*/  LOP3.LUT P5, RZ, R231.reuse, 0x2000, RZ, 0xc0, !PT ;  /* 0x00002000e7ff7812 */ /* 0x040fe400078ac0ff */
[C---:B------:R-:W-:Y:S02]  /*15a20*/  LOP3.LUT P3, RZ, R231.reuse, 0x2, RZ, 0xc0, !PT ;  /* 0x00000002e7ff7812 */ /* 0x040fe4000786c0ff */
[----:B------:R-:W-:Y:S02]  /*15a30*/  @P0 LOP3.LUT R230, R230, 0x20000000, RZ, 0xfc, !PT ;  /* 0x20000000e6e60812 */ /* 0x000fe400078efcff */
[----:B------:R-:W-:Y:S02]  /*15a40*/  LOP3.LUT P0, RZ, R231, 0x20, RZ, 0xc0, !PT ;  /* 0x00000020e7ff7812 */ /* 0x000fe4000780c0ff */
[----:B------:R-:W-:Y:S02]  /*15a50*/  LOP3.LUT R230, R230, 0xbfffffff, RZ, 0xc0, !PT ;  /* 0xbfffffffe6e67812 */ /* 0x000fe400078ec0ff */
[----:B------:R-:W-:Y:S02]  /*15a60*/  FSEL R29, R79, -INF , !P3 ;  /* 0xff8000004f1d7808 */ /* 0x000fe40005800000 */
[----:B------:R-:W-:Y:S02]  /*15a70*/  FSEL R210, R131, -INF , !P1 ;  /* 0xff80000083d27808 */ /* 0x000fe40004800000 */
[----:B------:R-:W-:Y:S02]  /*15a80*/  FSEL R131, R26, -INF , !P2 ;  /* 0xff8000001a837808 */ /* 0x000fe40005000000 */
[----:B------:R-:W-:Y:S02]  /*15a90*/  LOP3.LUT P2, RZ, R231, 0x8000000, RZ, 0xc0, !PT ;  /* 0x08000000e7ff7812 */ /* 0x000fe4000784c0ff */
[----:B------:R-:W-:Y:S02]  /*15aa0*/  FSEL R200, R31, -INF , !P5 ;  /* 0xff8000001fc87808 */ /* 0x000fe40006800000 */
[----:B------:R-:W-:Y:S02]  /*15ab0*/  @P0 LOP3.LUT R230, R230, 0x40000000, RZ, 0xfc, !PT ;  /* 0x40000000e6e60812 */ /* 0x000fe400078efcff */
[C---:B------:R-:W-:Y:S02]  /*15ac0*/  LOP3.LUT P0, RZ, R231.reuse, 0x40, RZ, 0xc0, !PT ;  /* 0x00000040e7ff7812 */ /* 0x040fe4000780c0ff */
[----:B------:R-:W-:Y:S02]  /*15ad0*/  LOP3.LUT R230, R230, 0x7fffffff, RZ, 0xc0, !PT ;  /* 0x7fffffffe6e67812 */ /* 0x000fe400078ec0ff */
[C---:B------:R-:W-:Y:S02]  /*15ae0*/  LOP3.LUT P5, RZ, R231.reuse, 0x2000000, RZ, 0xc0, !PT ;  /* 0x02000000e7ff7812 */ /* 0x040fe400078ac0ff */
[----:B------:R-:W-:Y:S02]  /*15af0*/  FSEL R221, R88, -INF , !P2 ;  /* 0xff80000058dd7808 */ /* 0x000fe40005000000 */
[----:B------:R-:W-:Y:S02]  /*15b00*/  FSEL R219, R92, -INF , !P5 ;  /* 0xff8000005cdb7808 */ /* 0x000fe40006800000 */
[----:B------:R-:W-:Y:S03]  /*15b10*/  LOP3.LUT P1, RZ, R231, 0x20000, RZ, 0xc0, !PT ;  /* 0x00020000e7ff7812 */ /* 0x000fe6000782c0ff */
[----:B------:R-:W-:Y:S02]  /*15b20*/  @P0 LOP3.LUT R230, R230, 0x80000000, RZ, 0xfc, !PT ;  /* 0x80000000e6e60812 */ /* 0x000fe400078efcff */
[----:B------:R-:W-:Y:S02]  /*15b30*/  FSEL R15, R15, -INF , !P1 ;  /* 0xff8000000f0f7808 */ /* 0x000fe40004800000 */
[C---:B------:R-:W-:Y:S02]  /*15b40*/  LOP3.LUT P0, RZ, R230.reuse, 0x1, RZ, 0xc0, !PT ;  /* 0x00000001e6ff7812 */ /* 0x040fe4000780c0ff */
[C---:B------:R-:W-:Y:S02]  /*15b50*/  LOP3.LUT P4, RZ, R230.reuse, 0x80000, RZ, 0xc0, !PT ;  /* 0x00080000e6ff7812 */ /* 0x040fe4000788c0ff */
[C---:B------:R-:W-:Y:S02]  /*15b60*/  LOP3.LUT P3, RZ, R230.reuse, 0x200000, RZ, 0xc0, !PT ;  /* 0x00200000e6ff7812 */ /* 0x040fe4000786c0ff */
[C---:B------:R-:W-:Y:S02]  /*15b70*/  LOP3.LUT P2, RZ, R230.reuse, 0x100000, RZ, 0xc0, !PT ;  /* 0x00100000e6ff7812 */ /* 0x040fe4000784c0ff */
[----:B------:R-:W-:Y:S02]  /*15b80*/  LOP3.LUT P5, RZ, R230, 0x20000, RZ, 0xc0, !PT ;  /* 0x00020000e6ff7812 */ /* 0x000fe400078ac0ff */
[----:B------:R-:W-:Y:S01]  /*15b90*/  FSEL R241, R108, -INF , !P3 ;  /* 0xff8000006cf17808 */ /* 0x000fe20005800000 */
[----:B------:R-:W-:Y:S01]  /*15ba0*/  IMAD.MOV.U32 R108, RZ, RZ, R71 ;  /* 0x000000ffff6c7224 */ /* 0x000fe200078e0047 */
[----:B------:R-:W-:Y:S02]  /*15bb0*/  LOP3.LUT P3, RZ, R230, 0x10000, RZ, 0xc0, !PT ;  /* 0x00010000e6ff7812 */ /* 0x000fe4000786c0ff */
[----:B------:R-:W-:Y:S02]  /*15bc0*/  @P0 LOP3.LUT R232, R232, 0x1, RZ, 0xfc, !PT ;  /* 0x00000001e8e80812 */ /* 0x000fe400078efcff */
[----:B------:R-:W-:Y:S02]  /*15bd0*/  LOP3.LUT P0, RZ, R230, 0x2, RZ, 0xc0, !PT ;  /* 0x00000002e6ff7812 */ /* 0x000fe4000780c0ff */
[----:B------:R-:W-:Y:S02]  /*15be0*/  LOP3.LUT R232, R232, 0xfffffffd, RZ, 0xc0, !PT ;  /* 0xfffffffde8e87812 */ /* 0x000fe400078ec0ff */
[C---:B------:R-:W-:Y:S02]  /*15bf0*/  LOP3.LUT P1, RZ, R231.reuse, 0x4000, RZ, 0xc0, !PT ;  /* 0x00004000e7ff7812 */ /* 0x040fe4000782c0ff */
[----:B------:R-:W-:Y:S02]  /*15c00*/  FSEL R103, R94, -INF , !P5 ;  /* 0xff8000005e677808 */ /* 0x000fe40006800000 */
[----:B------:R-:W-:Y:S02]  /*15c10*/  FSEL R209, R30, -INF , !P1 ;  /* 0xff8000001ed17808 */ /* 0x000fe40004800000 */
[C---:B------:R-:W-:Y:S02]  /*15c20*/  LOP3.LUT P1, RZ, R231.reuse, 0x1000000, RZ, 0xc0, !PT ;  /* 0x01000000e7ff7812 */ /* 0x040fe4000782c0ff */
[C---:B------:R-:W-:Y:S02]  /*15c30*/  LOP3.LUT P5, RZ, R231.reuse, 0x800000, RZ, 0xc0, !PT ;  /* 0x00800000e7ff7812 */ /* 0x040fe400078ac0ff */
[----:B------:R-:W-:Y:S02]  /*15c40*/  @P0 LOP3.LUT R232, R232, 0x2, RZ, 0xfc, !PT ;  /* 0x00000002e8e80812 */ /* 0x000fe400078efcff */
[----:B------:R-:W-:Y:S02]  /*15c50*/  LOP3.LUT P0, RZ, R231, 0x80, RZ, 0xc0, !PT ;  /* 0x00000080e7ff7812 */ /* 0x000fe4000780c0ff */
[----:B------:R-:W-:Y:S02]  /*15c60*/  LOP3.LUT R232, R232, 0xfffffffb, RZ, 0xc0, !PT ;  /* 0xfffffffbe8e87812 */ /* 0x000fe400078ec0ff */
[----:B------:R-:W-:Y:S02]  /*15c70*/  FSEL R218, R93, -INF , !P1 ;  /* 0xff8000005dda7808 */ /* 0x000fe40004800000 */
[----:B------:R-:W-:Y:S02]  /*15c80*/  ISETP.GE.AND P1, PT, R6, R234, PT ;  /* 0x000000ea0600720c */ /* 0x000fe40003f26270 */
[----:B------:R-:W-:Y:S02]  /*15c90*/  FSEL R217, R104, -INF , !P5 ;  /* 0xff80000068d97808 */ /* 0x000fe40006800000 */
[----:B------:R-:W-:Y:S02]  /*15ca0*/  ISETP.GE.OR P1, PT, R6, R238, !P1 ;  /* 0x000000ee0600720c */ /* 0x000fe40004f26670 */
[-C--:B------:R-:W-:Y:S02]  /*15cb0*/  ISETP.GE.AND P5, PT, R5, R234.reuse, PT ;  /* 0x000000ea0500720c */ /* 0x080fe40003fa6270 */
[----:B------:R-:W-:Y:S02]  /*15cc0*/  @P0 LOP3.LUT R232, R232, 0x4, RZ, 0xfc, !PT ;  /* 0x00000004e8e80812 */ /* 0x000fe400078efcff */
[----:B------:R-:W-:Y:S02]  /*15cd0*/  LOP3.LUT P0, RZ, R231, 0x100, RZ, 0xc0, !PT ;  /* 0x00000100e7ff7812 */ /* 0x000fe4000780c0ff */
[----:B------:R-:W-:Y:S02]  /*15ce0*/  LOP3.LUT R232, R232, 0xfffffff7, RZ, 0xc0, !PT ;  /* 0xfffffff7e8e87812 */ /* 0x000fe400078ec0ff */
[----:B------:R-:W-:Y:S01]  /*15cf0*/  FSEL R135, R109, -INF , !P1 ;  /* 0xff8000006d877808 */ /* 0x000fe20004800000 */
[----:B------:R-:W-:Y:S01]  /*15d00*/  IMAD.MOV.U32 R109, RZ, RZ, R70 ;  /* 0x000000ffff6d7224 */ /* 0x000fe200078e0046 */
[C---:B------:R-:W-:Y:S02]  /*15d10*/  ISETP.GE.AND P1, PT, R4.reuse, R234, PT ;  /* 0x000000ea0400720c */ /* 0x040fe40003f26270 */
[-C--:B------:R-:W-:Y:S02]  /*15d20*/  ISETP.GE.OR P5, PT, R5, R238.reuse, !P5 ;  /* 0x000000ee0500720c */ /* 0x080fe40006fa6670 */
[----:B------:R-:W-:Y:S02]  /*15d30*/  ISETP.GE.OR P1, PT, R4, R238, !P1 ;  /* 0x000000ee0400720c */ /* 0x000fe40004f26670 */
[----:B------:R-:W-:Y:S02]  /*15d40*/  FSEL R26, R106, -INF , !P3 ;  /* 0xff8000006a1a7808 */ /* 0x000fe40005800000 */
[----:B------:R-:W-:Y:S02]  /*15d50*/  @P0 LOP3.LUT R232, R232, 0x8, RZ, 0xfc, !PT ;  /* 0x00000008e8e80812 */ /* 0x000fe400078efcff */
[----:B------:R-:W-:Y:S02]  /*15d60*/  LOP3.LUT P0, RZ, R230, 0x4, RZ, 0xc0, !PT ;  /* 0x00000004e6ff7812 */ /* 0x000fe4000780c0ff */
[----:B------:R-:W-:Y:S02]  /*15d70*/  LOP3.LUT R232, R232, 0xffffffef, RZ, 0xc0, !PT ;  /* 0xffffffefe8e87812 */ /* 0x000fe400078ec0ff */
[----:B------:R-:W-:Y:S02]  /*15d80*/  FSEL R229, R121, -INF , !P1 ;  /* 0xff80000079e57808 */ /* 0x000fe40004800000 */
[C---:B------:R-:W-:Y:S02]  /*15d90*/  ISETP.GE.AND P1, PT, R3.reuse, R234, PT ;  /* 0x000000ea0300720c */ /* 0x040fe40003f26270 */
[C---:B------:R-:W-:Y:S02]  /*15da0*/  ISETP.GE.AND P3, PT, R0.reuse, R233, PT ;  /* 0x000000e90000720c */ /* 0x040fe40003f66270 */
[----:B------:R-:W-:Y:S02]  /*15db0*/  ISETP.GE.OR P1, PT, R3, R238, !P1 ;  /* 0x000000ee0300720c */ /* 0x000fe40004f26670 */
[----:B------:R-:W-:Y:S02]  /*15dc0*/  ISETP.GE.OR P3, PT, R0, R237, !P3 ;  /* 0x000000ed0000720c */ /* 0x000fe40005f66670 */
[----:B------:R-:W-:Y:S02]  /*15dd0*/  @P0 LOP3.LUT R232, R232, 0x10, RZ, 0xfc, !PT ;  /* 0x00000010e8e80812 */ /* 0x000fe400078efcff */
[----:B------:R-:W-:Y:S02]  /*15de0*/  LOP3.LUT P0, RZ, R230, 0x8, RZ, 0xc0, !PT ;  /* 0x00000008e6ff7812 */ /* 0x000fe4000780c0ff */
[----:B------:R-:W-:Y:S02]  /*15df0*/  LOP3.LUT R232, R232, 0xffffffdf, RZ, 0xc0, !PT ;  /* 0xffffffdfe8e87812 */ /* 0x000fe400078ec0ff */
[----:B------:R-:W-:Y:S02]  /*15e00*/  FSEL R124, R124, -INF , !P1 ;  /* 0xff8000007c7c7808 */ /* 0x000fe40004800000 */
[C---:B------:R-:W-:Y:S02]  /*15e10*/  ISETP.GE.AND P1, PT, R0.reuse, R234, PT ;  /* 0x000000ea0000720c */ /* 0x040fe40003f26270 */
[----:B------:R-:W-:Y:S02]  /*15e20*/  FSEL R25, R107, -INF , !P2 ;  /* 0xff8000006b197808 */ /* 0x000fe40005000000 */
[----:B------:R-:W-:Y:S02]  /*15e30*/  ISETP.GE.OR P1, PT, R0, R238, !P1 ;  /* 0x000000ee0000720c */ /* 0x000fe40004f26670 */
[----:B------:R-:W-:Y:S02]  /*15e40*/  FSEL R71, R127, -INF , !P3 ;  /* 0xff8000007f477808 */ /* 0x000fe40005800000 */
[----:B------:R-:W-:Y:S02]  /*15e50*/  @P0 LOP3.LUT R232, R232, 0x20, RZ, 0xfc, !PT ;  /* 0x00000020e8e80812 */ /* 0x000fe400078efcff */
[----:B------:R-:W-:Y:S02]  /*15e60*/  LOP3.LUT P0, RZ, R231, 0x200, RZ, 0xc0, !PT ;  /* 0x00000200e7ff7812 */ /* 0x000fe4000780c0ff */
[----:B------:R-:W-:Y:S02]  /*15e70*/  LOP3.LUT R232, R232, 0xffffffbf, RZ, 0xc0, !PT ;  /* 0xffffffbfe8e87812 */ /* 0x000fe400078ec0ff */
[----:B------:R-:W-:Y:S09]  /*15e80*/  FSEL R125, R125, -INF , !P1 ;  /* 0xff8000007d7d7808 */ /* 0x000ff20004800000 */
[----:B------:R-:W-:Y:S02]  /*15e90*/  @P0 LOP3.LUT R232, R232, 0x40, RZ, 0xfc, !PT ;  /* 0x00000040e8e80812 */ /* 0x000fe400078efcff */
[C---:B------:R-:W-:Y:S02]  /*15ea0*/  LOP3.LUT P0, RZ, R231.reuse, 0x400, RZ, 0xc0, !PT ;  /* 0x00000400e7ff7812 */ /* 0x040fe4000780c0ff */
[----:B------:R-:W-:Y:S11]  /*15eb0*/  LOP3.LUT R232, R232, 0xffffff7f, RZ, 0xc0, !PT ;  /* 0xffffff7fe8e87812 */ /* 0x000ff600078ec0ff */
[----:B------:R-:W-:Y:S02]  /*15ec0*/  @P0 LOP3.LUT R232, R232, 0x80, RZ, 0xfc, !PT ;  /* 0x00000080e8e80812 */ /* 0x000fe400078efcff */
[----:B------:R-:W-:Y:S02]  /*15ed0*/  LOP3.LUT P0, RZ, R230, 0x10, RZ, 0xc0, !PT ;  /* 0x00000010e6ff7812 */ /* 0x000fe4000780c0ff */
[----:B------:R-:W-:Y:S11]  /*15ee0*/  LOP3.LUT R232, R232, 0xfffffeff, RZ, 0xc0, !PT ;  /* 0xfffffeffe8e87812 */ /* 0x000ff600078ec0ff */
[----:B------:R-:W-:Y:S02]  /*15ef0*/  @P0 LOP3.LUT R232, R232, 0x100, RZ, 0xfc, !PT ;  /* 0x00000100e8e80812 */ /* 0x000fe400078efcff */
[----:B------:R-:W-:Y:S02]  /*15f00*/  LOP3.LUT P0, RZ, R230, 0x20, RZ, 0xc0, !PT ;  /* 0x00000020e6ff7812 */ /* 0x000fe4000780c0ff */
[----:B------:R-:W-:Y:S11]  /*15f10*/  LOP3.LUT R232, R232, 0xfffffdff, RZ, 0xc0, !PT ;  /* 0xfffffdffe8e87812 */ /* 0x000ff600078ec0ff */
        /* <DEDUP_REMOVED lines=10> */
[----:B------:R-:W-:Y:S04]  /*15fc0*/  LOP3.LUT P0, RZ, R230, 0x80, RZ, 0xc0, !PT ;  /* 0x00000080e6ff7812 */ /* 0x000fe8000780c0ff */
[----:B------:R-:W-:Y:S02]  /*15fd0*/  FSEL R40, R40, -INF , !P0 ;  /* 0xff80000028287808 */ /* 0x000fe40004000000 */
[C---:B------:R-:W-:Y:S04]  /*15fe0*/  LOP3.LUT P0, RZ, R232.reuse, 0x1000, RZ, 0xc0, !PT ;  /* 0x00001000e8ff7812 */ /* 0x040fe8000780c0ff */
[----:B------:R-:W-:Y:S02]  /*15ff0*/  FSEL R41, R41, -INF , !P0 ;  /* 0xff80000029297808 */ /* 0x000fe40004000000 */
[----:B------:R-:W-:Y:S04]  /*16000*/  LOP3.LUT P0, RZ, R232, 0x800, RZ, 0xc0, !PT ;  /* 0x00000800e8ff7812 */ /* 0x000fe8000780c0ff */
[----:B------:R-:W-:Y:S01]  /*16010*/  FSEL R223, R42, -INF , !P0 ;  /* 0xff8000002adf7808 */ /* 0x000fe20004000000 */
[----:B------:R-:W-:Y:S01]  /*16020*/  IMAD.MOV.U32 R42, RZ, RZ, R34 ;  /* 0x000000ffff2a7224 */ /* 0x000fe200078e0022 */
[C---:B------:R-:W-:Y:S04]  /*16030*/  LOP3.LUT P0, RZ, R232.reuse, 0x400, RZ, 0xc0, !PT ;  /* 0x00000400e8ff7812 */ /* 0x040fe8000780c0ff */
[----:B------:R-:W-:Y:S01]  /*16040*/  FSEL R216, R43, -INF , !P0 ;  /* 0xff8000002bd87808 */ /* 0x000fe20004000000 */
[----:B------:R-:W-:Y:S01]  /*16050*/  IMAD.MOV.U32 R43, RZ, RZ, R35 ;  /* 0x000000ffff2b7224 */ /* 0x000fe200078e0023 */
[----:B------:R-:W-:Y:S04]  /*16060*/  LOP3.LUT P0, RZ, R232, 0x200, RZ, 0xc0, !PT ;  /* 0x00000200e8ff7812 */ /* 0x000fe8000780c0ff */
[----:B------:R-:W-:Y:S02]  /*16070*/  FSEL R228, R44, -INF , !P0 ;  /* 0xff8000002ce47808 */ /* 0x000fe40004000000 */
[C---:B------:R-:W-:Y:S04]  /*16080*/  LOP3.LUT P0, RZ, R232.reuse, 0x100, RZ, 0xc0, !PT ;  /* 0x00000100e8ff7812 */ /* 0x040fe8000780c0ff */
[----:B------:R-:W-:Y:S02]  /*16090*/  FSEL R227, R45, -INF , !P0 ;  /* 0xff8000002de37808 */ /* 0x000fe40004000000 */
[----:B------:R-:W-:Y:S04]  /*160a0*/  LOP3.LUT P0, RZ, R232, 0x80, RZ, 0xc0, !PT ;  /* 0x00000080e8ff7812 */ /* 0x000fe8000780c0ff */
[----:B------:R-:W-:Y:S01]  /*160b0*/  FSEL R45, R46, -INF , !P0 ;  /* 0xff8000002e2d7808 */ /* 0x000fe20004000000 */
[----:B------:R-:W-:Y:S01]  /*160c0*/  IMAD.MOV.U32 R46, RZ, RZ, R41 ;  /* 0x000000ffff2e7224 */ /* 0x000fe200078e0029 */
[C---:B------:R-:W-:Y:S01]  /*160d0*/  LOP3.LUT P0, RZ, R232.reuse, 0x40, RZ, 0xc0, !PT ;  /* 0x00000040e8ff7812 */ /* 0x040fe2000780c0ff */
[----:B------:R-:W-:Y:S03]  /*160e0*/  IMAD.MOV.U32 R41, RZ, RZ, R55 ;  /* 0x000000ffff297224 */ /* 0x000fe600078e0037 */
[----:B------:R-:W-:Y:S02]  /*160f0*/  FSEL R47, R47, -INF , !P0 ;  /* 0xff8000002f2f7808 */ /* 0x000fe40004000000 */
        /* <DEDUP_REMOVED lines=8> */
[----:B------:R-:W-:Y:S02]  /*16180*/  FSEL R7, R59, -INF , !P0 ;  /* 0xff8000003b077808 */ /* 0x000fe40004000000 */
[----:B------:R-:W-:Y:S02]  /*16190*/  LOP3.LUT P0, RZ, R232, 0x2, RZ, 0xc0, !PT ;  /* 0x00000002e8ff7812 */ /* 0x000fe4000780c0ff */
[----:B------:R-:W-:Y:S01]  /*161a0*/  FSEL R59, R120, -INF , !P5 ;  /* 0xff800000783b7808 */ /* 0x000fe20006800000 */
[----:B------:R-:W-:Y:S01]  /*161b0*/  IMAD.MOV.U32 R120, RZ, RZ, R40 ;  /* 0x000000ffff787224 */ /* 0x000fe200078e0028 */
[----:B------:R1:W-:Y:S01]  /*161c0*/  STL [R1+0x24], R7 ;  /* 0x0000240701007387 */ /* 0x0003e20000100800 */
[----:B------:R-:W-:Y:S01]  /*161d0*/  IMAD.MOV.U32 R40, RZ, RZ, R226 ;  /* 0x000000ffff287224 */ /* 0x000fe200078e00e2 */
[----:B------:R-:W-:Y:S01]  /*161e0*/  FSEL R22, R60, -INF , !P0 ;  /* 0xff8000003c167808 */ /* 0x000fe20004000000 */
[----:B------:R-:W-:Y:S01]  /*161f0*/  IMAD.MOV.U32 R60, RZ, RZ, R216 ;  /* 0x000000ffff3c7224 */ /* 0x000fe200078e00d8 */
[----:B------:R-:W-:Y:S01]  /*16200*/  LOP3.LUT P0, RZ, R232, 0x1, RZ, 0xc0, !PT ;  /* 0x00000001e8ff7812 */ /* 0x000fe2000780c0ff */
[----:B------:R-:W-:Y:S01]  /*16210*/  STL [R1+0xe4], R232 ;  /* 0x0000e4e801007387 */ /* 0x000fe20000100800 */
[----:B------:R-:W-:Y:S02]  /*16220*/  ISETP.GE.AND P5, PT, R3, R233, PT ;  /* 0x000000e90300720c */ /* 0x000fe40003fa6270 */
[----:B------:R-:W-:Y:S02]  /*16230*/  FSEL R61, R61, -INF , !P0 ;  /* 0xff8000003d3d7808 */ /* 0x000fe40004000000 */
[----:B------:R-:W-:Y:S02]  /*16240*/  LOP3.LUT P0, RZ, R230, 0x80000000, RZ, 0xc0, !PT ;  /* 0x80000000e6ff7812 */ /* 0x000fe4000780c0ff */
[----:B------:R-:W-:Y:S02]  /*16250*/  ISETP.GE.OR P5, PT, R3, R237, !P5 ;  /* 0x000000ed0300720c */ /* 0x000fe40006fa6670 */
[----:B-1----:R-:W-:Y:S01]  /*16260*/  FSEL R7, R62, -INF , !P0 ;  /* 0xff8000003e077808 */ /* 0x002fe20004000000 */
[----:B------:R-:W-:Y:S01]  /*16270*/  IMAD.MOV.U32 R62, RZ, RZ, R227 ;  /* 0x000000ffff3e7224 */ /* 0x000fe200078e00e3 */
[C---:B------:R-:W-:Y:S03]  /*16280*/  LOP3.LUT P0, RZ, R230.reuse, 0x40000000, RZ, 0xc0, !PT ;  /* 0x40000000e6ff7812 */ /* 0x040fe6000780c0ff */
[----:B------:R1:W-:Y:S01]  /*16290*/  STL [R1+0x20], R7 ;  /* 0x0000200701007387 */ /* 0x0003e20000100800 */
[----:B------:R-:W-:Y:S01]  /*162a0*/  FSEL R8, R63, -INF , !P0 ;  /* 0xff8000003f087808 */ /* 0x000fe20004000000 */
[----:B------:R-:W-:Y:S01]  /*162b0*/  IMAD.MOV.U32 R63, RZ, RZ, R224 ;  /* 0x000000ffff3f7224 */ /* 0x000fe200078e00e0 */
[----:B------:R-:W-:Y:S03]  /*162c0*/  LOP3.LUT P0, RZ, R230, 0x20000000, RZ, 0xc0, !PT ;  /* 0x20000000e6ff7812 */ /* 0x000fe6000780c0ff */
[----:B------:R2:W-:Y:S01]  /*162d0*/  STL [R1+0x1c], R8 ;  /* 0x00001c0801007387 */ /* 0x0005e20000100800 */
[----:B-1----:R-:W-:Y:S02]  /*162e0*/  FSEL R7, R72, -INF , !P0 ;  /* 0xff80000048077808 */ /* 0x002fe40004000000 */
[C---:B------:R-:W-:Y:S03]  /*162f0*/  LOP3.LUT P0, RZ, R230.reuse, 0x10000000, RZ, 0xc0, !PT ;  /* 0x10000000e6ff7812 */ /* 0x040fe6000780c0ff */
[----:B------:R1:W-:Y:S01]  /*16300*/  STL [R1+0x28], R7 ;  /* 0x0000280701007387 */ /* 0x0003e20000100800 */
[----:B------:R-:W-:Y:S02]  /*16310*/  FSEL R44, R73, -INF , !P0 ;  /* 0xff800000492c7808 */ /* 0x000fe40004000000 */
[----:B------:R-:W-:Y:S01]  /*16320*/  LOP3.LUT P0, RZ, R230, 0x8000000, RZ, 0xc0, !PT ;  /* 0x08000000e6ff7812 */ /* 0x000fe2000780c0ff */
[----:B------:R-:W-:Y:S03]  /*16330*/  STL [R1+0xe8], R231 ;  /* 0x0000e8e701007387 */ /* 0x000fe60000100800 */
[----:B------:R-:W-:Y:S02]  /*16340*/  FSEL R28, R74, -INF , !P0 ;  /* 0xff8000004a1c7808 */ /* 0x000fe40004000000 */
[C---:B------:R-:W-:Y:S04]  /*16350*/  LOP3.LUT P0, RZ, R230.reuse, 0x4000000, RZ, 0xc0, !PT ;  /* 0x04000000e6ff7812 */ /* 0x040fe8000780c0ff */
[----:B--2---:R-:W-:Y:S02]  /*16360*/  FSEL R8, R75, -INF , !P0 ;  /* 0xff8000004b087808 */ /* 0x004fe40004000000 */
[----:B------:R-:W-:Y:S04]  /*16370*/  LOP3.LUT P0, RZ, R230, 0x2000000, RZ, 0xc0, !PT ;  /* 0x02000000e6ff7812 */ /* 0x000fe8000780c0ff */
[----:B------:R-:W-:Y:S02]  /*16380*/  FSEL R10, R76, -INF , !P0 ;  /* 0xff8000004c0a7808 */ /* 0x000fe40004000000 */
[----:B------:R-:W-:Y:S02]  /*16390*/  LOP3.LUT P0, RZ, R230, 0x1000000, RZ, 0xc0, !PT ;  /* 0x01000000e6ff7812 */ /* 0x000fe4000780c0ff */
[----:B------:R-:W-:Y:S01]  /*163a0*/  FSEL R76, R90, -INF , !P6 ;  /* 0xff8000005a4c7808 */ /* 0x000fe20007000000 */
[----:B------:R-:W-:Y:S01]  /*163b0*/  IMAD.MOV.U32 R79, RZ, RZ, R10 ;  /* 0x000000ffff4f7224 */ /* 0x000fe200078e000a */
[----:B-1----:R-:W-:Y:S01]  /*163c0*/  FSEL R7, R95, -INF , !P4 ;  /* 0xff8000005f077808 */ /* 0x002fe20006000000 */
[----:B------:R-:W-:Y:S01]  /*163d0*/  IMAD.MOV.U32 R90, RZ, RZ, R8 ;  /* 0x000000ffff5a7224 */ /* 0x000fe200078e0008 */
[----:B------:R-:W-:Y:S01]  /*163e0*/  FSEL R222, R77, -INF , !P0 ;  /* 0xff8000004dde7808 */ /* 0x000fe20004000000 */
[----:B------:R-:W-:Y:S01]  /*163f0*/  IMAD.MOV.U32 R77, RZ, RZ, R223 ;  /* 0x000000ffff4d7224 */ /* 0x000fe200078e00df */
[C---:B------:R-:W-:Y:S01]  /*16400*/  LOP3.LUT P0, RZ, R230.reuse, 0x800000, RZ, 0xc0, !PT ;  /* 0x00800000e6ff7812 */ /* 0x040fe2000780c0ff */
[----:B------:R1:W-:Y:S01]  /*16410*/  STL [R1+0x2c], R7 ;  /* 0x00002c0701007387 */ /* 0x0003e20000100800 */
[----:B------:R-:W-:Y:S02]  /*16420*/  LOP3.LUT P6, RZ, R230, 0x40000, RZ, 0xc0, !PT ;  /* 0x00040000e6ff7812 */ /* 0x000fe400078cc0ff */
[----:B------:R-:W-:Y:S01]  /*16430*/  FSEL R225, R78, -INF , !P0 ;  /* 0xff8000004ee17808 */ /* 0x000fe20004000000 */
[----:B------:R-:W-:Y:S01]  /*16440*/  IMAD.MOV.U32 R78, RZ, RZ, R22 ;  /* 0x000000ffff4e7224 */ /* 0x000fe200078e0016 */
[----:B------:R2:W-:Y:S01]  /*16450*/  STL [R1+0xec], R230 ;  /* 0x0000ece601007387 */ /* 0x0005e20000100800 */
[----:B------:R-:W-:Y:S02]  /*16460*/  LOP3.LUT P0, RZ, R230, 0x400000, RZ, 0xc0, !PT ;  /* 0x00400000e6ff7812 */ /* 0x000fe4000780c0ff */
[----:B------:R-:W-:Y:S02]  /*16470*/  FSEL R9, R91, -INF , !P6 ;  /* 0xff8000005b097808 */ /* 0x000fe40007000000 */
[----:B------:R-:W-:Y:S02]  /*16480*/  LOP3.LUT P6, RZ, R231, 0x400000, RZ, 0xc0, !PT ;  /* 0x00400000e7ff7812 */ /* 0x000fe400078cc0ff */
[CC--:B------:R-:W-:Y:S01]  /*16490*/  ISETP.GE.AND P4, PT, R6.reuse, R233.reuse, PT ;  /* 0x000000e90600720c */ /* 0x0c0fe20003f86270 */
[----:B------:R-:W-:Y:S01]  /*164a0*/  IMAD.MOV.U32 R121, RZ, RZ, R9 ;  /* 0x000000ffff797224 */ /* 0x000fe200078e0009 */
[----:B------:R-:W-:Y:S01]  /*164b0*/  FSEL R236, R105, -INF , !P6 ;  /* 0xff80000069ec7808 */ /* 0x000fe20007000000 */
[----:B------:R-:W-:Y:S01]  /*164c0*/  IMAD.MOV.U32 R105, RZ, RZ, R66 ;  /* 0x000000ffff697224 */ /* 0x000fe200078e0042 */
[C---:B------:R-:W-:Y:S02]  /*164d0*/  ISETP.GE.AND P6, PT, R5.reuse, R233, PT ;  /* 0x000000e90500720c */ /* 0x040fe40003fc6270 */
[-C--:B------:R-:W-:Y:S02]  /*164e0*/  ISETP.GE.OR P4, PT, R6, R237.reuse, !P4 ;  /* 0x000000ed0600720c */ /* 0x080fe40006786670 */
[----:B------:R-:W-:Y:S02]  /*164f0*/  ISETP.GE.OR P6, PT, R5, R237, !P6 ;  /* 0x000000ed0500720c */ /* 0x000fe400077c6670 */
[----:B------:R-:W-:Y:S02]  /*16500*/  FMNMX.FTZ R5, R205, R132, !PT ;  /* 0x00000084cd057209 */ /* 0x000fe40007810000 */
[----:B------:R-:W-:Y:S02]  /*16510*/  FMNMX.FTZ R6, R201, R2, !PT ;  /* 0x00000002c9067209 */ /* 0x000fe40007810000 */
[----:B-1----:R-:W-:Y:S02]  /*16520*/  P2R R7, PR, RZ, 0x40 ;  /* 0x00000040ff077803 */ /* 0x002fe40000000000 */
[----:B------:R-:W-:Y:S01]  /*16530*/  ISETP.GE.AND P6, PT, R4, R233, PT ;  /* 0x000000e90400720c */ /* 0x000fe20003fc6270 */
[----:B--2---:R-:W2:Y:S01]  /*16540*/  LDL.LU R230, [R1+0x28] ;  /* 0x0000280001e67983 */ /* 0x004ea20000300800 */
[----:B------:R-:W-:Y:S02]  /*16550*/  FMNMX.FTZ R5, R206, R5, !PT ;  /* 0x00000005ce057209 */ /* 0x000fe40007810000 */
[----:B------:R-:W-:Y:S02]  /*16560*/  ISETP.GE.OR P6, PT, R4, R237, !P6 ;  /* 0x000000ed0400720c */ /* 0x000fe400077c6670 */
        /* <DEDUP_REMOVED lines=69> */
[----:B------:R-:W-:Y:S01]  /*169c0*/  FSEL R216, R110, -INF , !P0 ;  /* 0xff8000006ed87808 */ /* 0x000fe20004000000 */
[----:B------:R-:W-:Y:S01]  /*169d0*/  IMAD.MOV.U32 R110, RZ, RZ, R40 ;  /* 0x000000ffff6e7224 */ /* 0x000fe200078e0028 */
[----:B------:R-:W-:Y:S02]  /*169e0*/  FMNMX.FTZ R70, R100, R70, !PT ;  /* 0x0000004664467209 */ /* 0x000fe40007810000 */
[----:B------:R-:W-:Y:S02]  /*169f0*/  FSEL R239, R111, -INF , !P4 ;  /* 0xff8000006fef7808 */ /* 0x000fe40006000000 */
[----:B------:R-:W-:Y:S02]  /*16a00*/  FMNMX.FTZ R70, R101, R70, !PT ;  /* 0x0000004665467209 */ /* 0x000fe40007810000 */
[----:B------:R-:W-:Y:S02]  /*16a10*/  FSEL R22, R126, -INF , !P5 ;  /* 0xff8000007e167808 */ /* 0x000fe40006800000 */
[----:B------:R-:W-:Y:S02]  /*16a20*/  FMNMX.FTZ R70, R112, R70, !PT ;  /* 0x0000004670467209 */ /* 0x000fe40007810000 */
[----:B------:R-:W-:Y:S02]  /*16a30*/  ISETP.NE.AND P4, PT, R7, RZ, PT ;  /* 0x000000ff0700720c */ /* 0x000fe40003f85270 */
[----:B------:R-:W-:Y:S02]  /*16a40*/  FMNMX.FTZ R70, R113, R70, !PT ;  /* 0x0000004671467209 */ /* 0x000fe40007810000 */
[----:B------:R-:W-:Y:S02]  /*16a50*/  FSEL R114, R122, -INF , !P4 ;  /* 0xff8000007a727808 */ /* 0x000fe40006000000 */
[----:B------:R-:W-:Y:S02]  /*16a60*/  FMNMX.FTZ R70, R116, R70, !PT ;  /* 0x0000004674467209 */ /* 0x000fe40007810000 */
[----:B------:R-:W-:Y:S02]  /*16a70*/  FSEL R122, R123, -INF , !P6 ;  /* 0xff8000007b7a7808 */ /* 0x000fe40007000000 */
[----:B------:R-:W-:Y:S04]  /*16a80*/  FMNMX.FTZ R70, R117, R70, !PT ;  /* 0x0000004675467209 */ /* 0x000fe80007810000 */
[----:B------:R-:W-:Y:S04]  /*16a90*/  FMNMX.FTZ R70, R128, R70, !PT ;  /* 0x0000004680467209 */ /* 0x000fe80007810000 */
[----:B------:R-:W-:Y:S05]  /*16aa0*/  FMNMX.FTZ R70, R129, R70, !PT ;  /* 0x0000004681467209 */ /* 0x000fea0007810000 */
[----:B------:R-:W1:Y:S02]  /*16ab0*/  SHFL.BFLY PT, R5, R70, 0x2, 0x1f ;  /* 0x0c401f0046057f89 */ /* 0x000e6400000e0000 */
[----:B-1----:R-:W-:Y:S06]  /*16ac0*/  FMNMX.FTZ R70, R70, R5, !PT ;  /* 0x0000000546467209 */ /* 0x002fec0007810000 */
[----:B--2---:R1:W-:Y:S01]  /*16ad0*/  STL [R1+0xf0], R230 ;  /* 0x0000f0e601007387 */ /* 0x0043e20000100800 */
[----:B------:R-:W-:Y:S04]  /*16ae0*/  FMNMX.FTZ R4, R230, R4, !PT ;  /* 0x00000004e6047209 */ /* 0x000fe80007810000 */
[----:B------:R-:W-:Y:S04]  /*16af0*/  FMNMX.FTZ R4, R44, R4, !PT ;  /* 0x000000042c047209 */ /* 0x000fe80007810000 */
[----:B------:R-:W-:Y:S04]  /*16b00*/  FMNMX.FTZ R4, R79, R4, !PT ;  /* 0x000000044f047209 */ /* 0x000fe80007810000 */
[----:B------:R-:W-:Y:S04]  /*16b10*/  FMNMX.FTZ R4, R222, R4, !PT ;  /* 0x00000004de047209 */ /* 0x000fe80007810000 */
[----:B------:R-:W-:Y:S04]  /*16b20*/  FMNMX.FTZ R4, R221, R4, !PT ;  /* 0x00000004dd047209 */ /* 0x000fe80007810000 */
[----:B------:R-:W-:Y:S01]  /*16b30*/  FMNMX.FTZ R4, R220, R4, !PT ;  /* 0x00000004dc047209 */ /* 0x000fe20007810000 */
[----:B-1----:R-:W2:Y:S03]  /*16b40*/  LDL.LU R230, [R1+0x2c] ;  /* 0x00002c0001e67983 */ /* 0x002ea60000300800 */
[----:B------:R-:W-:Y:S01]  /*16b50*/  FMNMX.FTZ R4, R219, R4, !PT ;  /* 0x00000004db047209 */ /* 0x000fe20007810000 */
[----:B------:R-:W-:Y:S03]  /*16b60*/  STL [R1+0xf4], R222 ;  /* 0x0000f4de01007387 */ /* 0x000fe60000100800 */
[----:B------:R-:W-:Y:S01]  /*16b70*/  FMNMX.FTZ R4, R218, R4, !PT ;  /* 0x00000004da047209 */ /* 0x000fe20007810000 */
[----:B------:R1:W-:Y:S03]  /*16b80*/  STL [R1+0xf8], R221 ;  /* 0x0000f8dd01007387 */ /* 0x0003e60000100800 */
[----:B------:R-:W-:Y:S04]  /*16b90*/  FMNMX.FTZ R4, R217, R4, !PT ;  /* 0x00000004d9047209 */ /* 0x000fe80007810000 */
[----:B------:R-:W-:Y:S04]  /*16ba0*/  FMNMX.FTZ R4, R236, R4, !PT ;  /* 0x00000004ec047209 */ /* 0x000fe80007810000 */
[----:B------:R-:W-:Y:S04]  /*16bb0*/  FMNMX.FTZ R4, R241, R4, !PT ;  /* 0x00000004f1047209 */ /* 0x000fe80007810000 */
[----:B------:R-:W-:Y:S04]  /*16bc0*/  FMNMX.FTZ R4, R135, R4, !PT ;  /* 0x0000000487047209 */ /* 0x000fe80007810000 */
[----:B------:R-:W-:Y:S04]  /*16bd0*/  FMNMX.FTZ R4, R59, R4, !PT ;  /* 0x000000043b047209 */ /* 0x000fe80007810000 */
[----:B------:R-:W-:Y:S02]  /*16be0*/  FMNMX.FTZ R0, R229, R4, !PT ;  /* 0x00000004e5007209 */ /* 0x000fe40007810000 */
[----:B------:R-:W3:Y:S02]  /*16bf0*/  SHFL.BFLY PT, R4, R3, 0x2, 0x1f ;  /* 0x0c401f0003047f89 */ /* 0x000ee400000e0000 */
[----:B------:R-:W-:Y:S04]  /*16c00*/  FMNMX.FTZ R0, R124, R0, !PT ;  /* 0x000000007c007209 */ /* 0x000fe80007810000 */
[----:B------:R-:W-:Y:S02]  /*16c10*/  FMNMX.FTZ R0, R125, R0, !PT ;  /* 0x000000007d007209 */ /* 0x000fe40007810000 */
[----:B-1----:R-:W4:Y:S04]  /*16c20*/  LDL.LU R221, [R1+0x24] ;  /* 0x0000240001dd7983 */ /* 0x002f280000300800 */
[----:B------:R1:W-:Y:S04]  /*16c30*/  STL [R1+0xfc], R220 ;  /* 0x0000fcdc01007387 */ /* 0x0003e80000100800 */
[----:B------:R-:W1:Y:S01]  /*16c40*/  SHFL.BFLY PT, R5, R0, 0x2, 0x1f ;  /* 0x0c401f0000057f89 */ /* 0x000e6200000e0000 */
[----:B---3--:R-:W-:Y:S02]  /*16c50*/  FMNMX.FTZ R3, R3, R4, !PT ;  /* 0x0000000403037209 */ /* 0x008fe40007810000 */
[----:B------:R-:W-:Y:S05]  /*16c60*/  FMNMX.FTZ R4, R82, R134, !PT ;  /* 0x0000008652047209 */ /* 0x000fea0007810000 */
[----:B------:R-:W3:Y:S01]  /*16c70*/  SHFL.BFLY PT, R69, R3, 0x1, 0x1f ;  /* 0x0c201f0003457f89 */ /* 0x000ee200000e0000 */
[----:B------:R-:W-:Y:S04]  /*16c80*/  FMNMX.FTZ R4, R11, R4, !PT ;  /* 0x000000040b047209 */ /* 0x000fe80007810000 */
[----:B------:R-:W-:Y:S03]  /*16c90*/  FMNMX.FTZ R4, R14, R4, !PT ;  /* 0x000000040e047209 */ /* 0x000fe60007810000 */
[----:B-1----:R-:W2:Y:S01]  /*16ca0*/  LDL.LU R220, [R1+0x20] ;  /* 0x0000200001dc7983 */ /* 0x002ea20000300800 */
[----:B------:R-:W-:Y:S02]  /*16cb0*/  FMNMX.FTZ R4, R15, R4, !PT ;  /* 0x000000040f047209 */ /* 0x000fe40007810000 */
[----:B------:R-:W-:Y:S01]  /*16cc0*/  FMNMX.FTZ R0, R0, R5, !PT ;  /* 0x0000000500007209 */ /* 0x000fe20007810000 */
[----:B------:R1:W-:Y:S01]  /*16cd0*/  STL [R1+0x100], R234 ;  /* 0x000100ea01007387 */ /* 0x0003e20000100800 */
[----:B------:R-:W-:Y:S03]  /*16ce0*/  FMNMX.FTZ R4, R131, R4, !PT ;  /* 0x0000000483047209 */ /* 0x000fe60007810000 */
[----:B------:R-:W1:Y:S01]  /*16cf0*/  SHFL.BFLY PT, R5, R70, 0x1, 0x1f ;  /* 0x0c201f0046057f89 */ /* 0x000e6200000e0000 */
[----:B------:R-:W-:Y:S04]  /*16d00*/  FMNMX.FTZ R4, R130, R4, !PT ;  /* 0x0000000482047209 */ /* 0x000fe80007810000 */
[----:B------:R-:W-:Y:S02]  /*16d10*/  FMNMX.FTZ R4, R209, R4, !PT ;  /* 0x00000004d1047209 */ /* 0x000fe40007810000 */
[----:B---3--:R-:W-:Y:S01]  /*16d20*/  FMNMX.FTZ R69, R3, R69, !PT ;  /* 0x0000004503457209 */ /* 0x008fe20007810000 */
[----:B------:R-:W3:Y:S01]  /*16d30*/  SHFL.BFLY PT, R68, R0, 0x1, 0x1f ;  /* 0x0c201f0000447f89 */ /* 0x000ee200000e0000 */
[----:B------:R-:W-:Y:S02]  /*16d40*/  FMNMX.FTZ R4, R200, R4, !PT ;  /* 0x00000004c8047209 */ /* 0x000fe40007810000 */
[----:B------:R-:W-:Y:S02]  /*16d50*/  FSETP.NEU.FTZ.AND P1, PT, R69, -INF , PT ;  /* 0xff8000004500780b */ /* 0x000fe40003f3d000 */
[----:B------:R-:W-:Y:S04]  /*16d60*/  FMNMX.FTZ R4, R77, R4, !PT ;  /* 0x000000044d047209 */ /* 0x000fe80007810000 */
[----:B------:R-:W-:Y:S01]  /*16d70*/  FMNMX.FTZ R4, R60, R4, !PT ;  /* 0x000000043c047209 */ /* 0x000fe20007810000 */
[----:B-1----:R-:W2:Y:S03]  /*16d80*/  LDL.LU R234, [R1+0x1c] ;  /* 0x00001c0001ea7983 */ /* 0x002ea60000300800 */
[----:B------:R-:W-:Y:S02]  /*16d90*/  FMNMX.FTZ R4, R45, R4, !PT ;  /* 0x000000042d047209 */ /* 0x000fe40007810000 */
[----:B------:R-:W-:Y:S01]  /*16da0*/  FMNMX.FTZ R70, R70, R5, !PT ;  /* 0x0000000546467209 */ /* 0x000fe20007810000 */
[----:B------:R1:W-:Y:S01]  /*16db0*/  STL [R1+0x104], R219 ;  /* 0x000104db01007387 */ /* 0x0003e20000100800 */
[----:B------:R-:W-:Y:S02]  /*16dc0*/  FMNMX.FTZ R4, R47, R4, !PT ;  /* 0x000000042f047209 */ /* 0x000fe40007810000 */
[----:B------:R-:W-:Y:S02]  /*16dd0*/  FSETP.NEU.FTZ.AND P2, PT, R70, -INF , PT ;  /* 0xff8000004600780b */ /* 0x000fe40003f5d000 */
[----:B------:R-:W-:Y:S02]  /*16de0*/  FMNMX.FTZ R4, R63, R4, !PT ;  /* 0x000000043f047209 */ /* 0x000fe40007810000 */
[----:B---3--:R-:W-:Y:S02]  /*16df0*/  FMNMX.FTZ R68, R0, R68, !PT ;  /* 0x0000004400447209 */ /* 0x008fe40007810000 */
[----:B------:R-:W-:Y:S02]  /*16e00*/  FSEL R0, R70, RZ, P2 ;  /* 0x000000ff46007208 */ /* 0x000fe40001000000 */
[C---:B------:R-:W-:Y:S01]  /*16e10*/  FSETP.NEU.FTZ.AND P0, PT, R68.reuse, -INF , PT ;  /* 0xff8000004400780b */ /* 0x040fe20003f1d000 */
[----:B------:R-:W-:Y:S02]  /*16e20*/  FMUL.FTZ R88, R68, c[0x0][0x23c] ;  /* 0x00008f0044587a20 */ /* 0x000fe40000410000 */
[----:B------:R-:W-:Y:S01]  /*16e30*/  FADD.FTZ R2, -R0, R2 ;  /* 0x0000000200027221 */ /* 0x000fe20000010100 */
[----:B------:R-:W-:Y:S02]  /*16e40*/  FSEL R0, R69, RZ, P1 ;  /* 0x000000ff45007208 */ /* 0x000fe40000800000 */
[----:B------:R-:W-:Y:S03]  /*16e50*/  FSEL R88, R88, RZ, P0 ;  /* 0x000000ff58587208 */ /* 0x000fe60000000000 */
[----:B------:R-:W-:Y:S01]  /*16e60*/  FADD.FTZ R6, -R0, R132 ;  /* 0x0000008400067221 */ /* 0x000fe20000010100 */
[----:B------:R-:W-:Y:S05]  /*16e70*/  FSEL R0, R68, RZ, P0 ;  /* 0x000000ff44007208 */ /* 0x000fea0000000000 */
[----:B------:R-:W-:Y:S01]  /*16e80*/  FADD.FTZ R8, -R0, R133 ;  /* 0x0000008500087221 */ /* 0x000fe20000010100 */
[----:B----4-:R-:W-:Y:S04]  /*16e90*/  FMNMX.FTZ R4, R221, R4, !PT ;  /* 0x00000004dd047209 */ /* 0x010fe80007810000 */
[----:B--2---:R-:W-:Y:S04]  /*16ea0*/  FMNMX.FTZ R4, R220, R4, !PT ;  /* 0x00000004dc047209 */ /* 0x004fe80007810000 */
[----:B------:R-:W-:Y:S04]  /*16eb0*/  FMNMX.FTZ R4, R234, R4, !PT ;  /* 0x00000004ea047209 */ /* 0x000fe80007810000 */
        /* <DEDUP_REMOVED lines=11> */
[----:B------:R-:W-:Y:S01]  /*16f70*/  FMNMX.FTZ R0, R239, R3, !PT ;  /* 0x00000003ef007209 */ /* 0x000fe20007810000 */
[----:B------:R-:W-:Y:S03]  /*16f80*/  FMUL.FTZ R3, R70, c[0x0][0x23c] ;  /* 0x00008f0046037a20 */ /* 0x000fe60000410000 */
[----:B------:R-:W-:Y:S02]  /*16f90*/  FMNMX.FTZ R0, R114, R0, !PT ;  /* 0x0000000072007209 */ /* 0x000fe40007810000 */
[----:B------:R-:W-:Y:S02]  /*16fa0*/  FSEL R3, R3, RZ, P2 ;  /* 0x000000ff03037208 */ /* 0x000fe40001000000 */
[----:B------:R-:W-:Y:S01]  /*16fb0*/  FMNMX.FTZ R5, R122, R0, !PT ;  /* 0x000000007a057209 */ /* 0x000fe20007810000 */
[----:B------:R-:W-:Y:S02]  /*16fc0*/  FMUL.FTZ R0, R2, c[0x0][0x23c] ;  /* 0x00008f0002007a20 */ /* 0x000fe40000410000 */
[--C-:B------:R-:W-:Y:S02]  /*16fd0*/  FFMA.FTZ R226, R81, c[0x0][0x23c], -R3.reuse ;  /* 0x00008f0051e27a23 */ /* 0x100fe40000010803 */
[----:B------:R-:W-:Y:S02]  /*16fe0*/  IMAD.MOV.U32 R81, RZ, RZ, R22 ;  /* 0x000000ffff517224 */ /* 0x000fe400078e0016 */
[--C-:B------:R-:W-:Y:S01]  /*16ff0*/  FFMA.FTZ R4, R201, c[0x0][0x23c], -R3.reuse ;  /* 0x00008f00c9047a23 */ /* 0x100fe20000010803 */
[----:B------:R-:W2:Y:S01]  /*17000*/  LDL.LU R22, [R1+0x40] ;  /* 0x0000400001167983 */ /* 0x000ea20000300800 */
[--C-:B------:R-:W-:Y:S01]  /*17010*/  FFMA.FTZ R7, R204, c[0x0][0x23c], -R3.reuse ;  /* 0x00008f00cc077a23 */ /* 0x100fe20000010803 */
[----:B------:R-:W3:Y:S01]  /*17020*/  MUFU.EX2 R0, R0 ;  /* 0x0000000000007308 */ /* 0x000ee20000000800 */
[--C-:B------:R-:W-:Y:S01]  /*17030*/  FFMA.FTZ R9, R203, c[0x0][0x23c], -R3.reuse ;  /* 0x00008f00cb097a23 */ /* 0x100fe20000010803 */
[----:B------:R-:W4:Y:S01]  /*17040*/  LDL.LU R74, [R1+0x44] ;  /* 0x00004400014a7983 */ /* 0x000f220000300800 */
[--C-:B------:R-:W-:Y:S01]  /*17050*/  FFMA.FTZ R10, R202, c[0x0][0x23c], -R3.reuse ;  /* 0x00008f00ca0a7a23 */ /* 0x100fe20000010803 */
[----:B------:R-:W-:Y:S01]  /*17060*/  FMNMX.FTZ R2, R81, R5, !PT ;  /* 0x0000000551027209 */ /* 0x000fe20007810000 */
[--C-:B------:R-:W-:Y:S02]  /*17070*/  FFMA.FTZ R91, R20, c[0x0][0x23c], -R3.reuse ;  /* 0x00008f00145b7a23 */ /* 0x100fe40000010803 */
[--C-:B------:R-:W-:Y:S01]  /*17080*/  FFMA.FTZ R86, R21, c[0x0][0x23c], -R3.reuse ;  /* 0x00008f0015567a23 */ /* 0x100fe20000010803 */
[----:B------:R-:W-:Y:S01]  /*17090*/  FMNMX.FTZ R2, R71, R2, !PT ;  /* 0x0000000247027209 */ /* 0x000fe20007810000 */
[--C-:B------:R-:W-:Y:S01]  /*170a0*/  FFMA.FTZ R104, R32, c[0x0][0x23c], -R3.reuse ;  /* 0x00008f0020687a23 */ /* 0x100fe20000010803 */
[----:B------:R3:W2:Y:S01]  /*170b0*/  MUFU.EX2 R72, R4 ;  /* 0x0000000400487308 */ /* 0x0006a20000000800 */
        /* <DEDUP_REMOVED lines=10> */
[--C-:B-1----:R-:W-:Y:S01]  /*17160*/  FFMA.FTZ R219, R17, c[0x0][0x23c], -R3.reuse ;  /* 0x00008f0011db7a23 */ /* 0x102fe20000010803 */
[----:B------:R-:W-:Y:S01]  /*17170*/  MUFU.EX2 R91, R91 ;  /* 0x0000005b005b7308 */ /* 0x000fe20000000800 */
[--C-:B------:R-:W-:Y:S02]  /*17180*/  FFMA.FTZ R204, R16, c[0x0][0x23c], -R3.reuse ;  /* 0x00008f0010cc7a23 */ /* 0x100fe40000010803 */
[C---:B---3--:R-:W-:Y:S02]  /*17190*/  FMUL.FTZ R5, R0.reuse, R165 ;  /* 0x000000a500057220 */ /* 0x048fe40000410000 */
[C---:B------:R-:W-:Y:S02]  /*171a0*/  FMUL.FTZ R4, R0.reuse, R164 ;  /* 0x000000a400047220 */ /* 0x040fe40000410000 */
[C---:B------:R-:W-:Y:S02]  /*171b0*/  FMUL.FTZ R16, R0.reuse, R160 ;  /* 0x000000a000107220 */ /* 0x040fe40000410000 */
[C---:B------:R-:W-:Y:S01]  /*171c0*/  FMUL.FTZ R17, R0.reuse, R161 ;  /* 0x000000a100117220 */ /* 0x040fe20000410000 */
[----:B------:R-:W1:Y:S01]  /*171d0*/  MUFU.EX2 R93, R7 ;  /* 0x00000007005d7308 */ /* 0x000e620000000800 */
        /* <DEDUP_REMOVED lines=13> */
[----:B------:R-:W-:Y:S02]  /*172b0*/  FMUL.FTZ R65, R0, R137 ;  /* 0x0000008900417220 */ /* 0x000fe40000410000 */
[--C-:B------:R-:W-:Y:S02]  /*172c0*/  FFMA.FTZ R224, R84, c[0x0][0x23c], -R3.reuse ;  /* 0x00008f0054e07a23 */ /* 0x100fe40000010803 */
[----:B------:R-:W-:Y:S02]  /*172d0*/  FMUL.FTZ R84, R69, c[0x0][0x23c] ;  /* 0x00008f0045547a20 */ /* 0x000fe40000410000 */
[--C-:B------:R-:W-:Y:S01]  /*172e0*/  FFMA.FTZ R24, R80, c[0x0][0x23c], -R3.reuse ;  /* 0x00008f0050187a23 */ /* 0x100fe20000010803 */
[----:B------:R-:W-:Y:S01]  /*172f0*/  MUFU.EX2 R132, R132 ;  /* 0x0000008400847308 */ /* 0x000fe20000000800 */
[--C-:B------:R-:W-:Y:S01]  /*17300*/  FFMA.FTZ R231, R85, c[0x0][0x23c], -R3.reuse ;  /* 0x00008f0055e77a23 */ /* 0x100fe20000010803 */
[----:B------:R-:W-:Y:S01]  /*17310*/  FSEL R84, R84, RZ, P1 ;  /* 0x000000ff54547208 */ /* 0x000fe20000800000 */
[--C-:B------:R-:W-:Y:S02]  /*17320*/  FFMA.FTZ R223, R96, c[0x0][0x23c], -R3.reuse ;  /* 0x00008f0060df7a23 */ /* 0x100fe40000010803 */
        /* <DEDUP_REMOVED lines=8> */
[----:B------:R-:W-:Y:S02]  /*173b0*/  FFMA.FTZ R222, R129, c[0x0][0x23c], -R3 ;  /* 0x00008f0081de7a23 */ /* 0x000fe40000010803 */
[----:B------:R-:W-:Y:S02]  /*173c0*/  FFMA.FTZ R3, R205, c[0x0][0x23c], -R84 ;  /* 0x00008f00cd037a23 */ /* 0x000fe40000010854 */
[----:B------:R-:W-:Y:S02]  /*173d0*/  IMAD.MOV.U32 R85, RZ, RZ, R61 ;  /* 0x000000ffff557224 */ /* 0x000fe400078e003d */
[----:B------:R-:W-:Y:S01]  /*173e0*/  IMAD.MOV.U32 R101, RZ, RZ, R60 ;  /* 0x000000ffff657224 */ /* 0x000fe200078e003c */
[----:B------:R3:W-:Y:S01]  /*173f0*/  MUFU.EX2 R73, R3 ;  /* 0x0000000300497308 */ /* 0x0007e20000000800 */
[----:B------:R-:W-:Y:S02]  /*17400*/  IMAD.MOV.U32 R116, RZ, RZ, R45 ;  /* 0x000000ffff747224 */ /* 0x000fe400078e002d */
        /* <DEDUP_REMOVED lines=11> */
[----:B---3--:R-:W-:Y:S02]  /*174c0*/  FFMA.FTZ R3, R18, c[0x0][0x23c], -R88 ;  /* 0x00008f0012037a23 */ /* 0x008fe40000010858 */
        /* <DEDUP_REMOVED lines=14> */
[----:B------:R-:W-:Y:S01]  /*175b0*/  IMAD.MOV.U32 R152, RZ, RZ, R164 ;  /* 0x000000ffff987224 */ /* 0x000fe200078e00a4 */
[----:B------:R-:W-:Y:S01]  /*175c0*/  LDSM.16.MT88.4 R76, [R212+0x8000] ;  /* 0x00800000d44c783b */ /* 0x000fe20000004200 */
[----:B---3--:R-:W-:Y:S02]  /*175d0*/  FFMA.FTZ R3, R206, c[0x0][0x23c], -R84 ;  /* 0x00008f00ce037a23 */ /* 0x008fe40000010854 */
[----:B------:R-:W-:Y:S02]  /*175e0*/  IMAD.MOV.U32 R206, RZ, RZ, R116 ;  /* 0x000000ffffce7224 */ /* 0x000fe400078e0074 */
[----:B------:R-:W-:Y:S01]  /*175f0*/  IMAD.MOV.U32 R116, RZ, RZ, R26 ;  /* 0x000000ffff747224 */ /* 0x000fe200078e001a */
[----:B------:R3:W-:Y:S01]  /*17600*/  MUFU.EX2 R92, R3 ;  /* 0x00000003005c7308 */ /* 0x0007e20000000800 */
[----:B------:R-:W-:Y:S02]  /*17610*/  IMAD.MOV.U32 R164, RZ, RZ, R63 ;  /* 0x000000ffffa47224 */ /* 0x000fe400078e003f */
        /* <DEDUP_REMOVED lines=11> */
[----:B---3--:R-:W-:Y:S02]  /*176d0*/  FFMA.FTZ R3, R19, c[0x0][0x23c], -R88 ;  /* 0x00008f0013037a23 */ /* 0x008fe40000010858 */
[--C-:B------:R-:W-:Y:S02]  /*176e0*/  FFMA.FTZ R242, R242, c[0x0][0x23c], -R84.reuse ;  /* 0x00008f00f2f27a23 */ /* 0x100fe40000010854 */
[--C-:B------:R-:W-:Y:S01]  /*176f0*/  FFMA.FTZ R211, R211, c[0x0][0x23c], -R84.reuse ;  /* 0x00008f00d3d37a23 */ /* 0x100fe20000010854 */
[----:B------:R3:W-:Y:S01]  /*17700*/  MUFU.EX2 R113, R3 ;  /* 0x0000000300717308 */ /* 0x0007e20000000800 */
[----:B------:R-:W-:Y:S02]  /*17710*/  FFMA.FTZ R210, R210, c[0x0][0x23c], -R84 ;  /* 0x00008f00d2d27a23 */ /* 0x000fe40000010854 */
[----:B--2---:R-:W-:Y:S01]  /*17720*/  FFMA.FTZ R111, R0, R22, R72 ;  /* 0x00000016006f7223 */ /* 0x004fe20000010048 */
[----:B-1----:R-:W-:Y:S01]  /*17730*/  F2FP.PACK_AB R72, R93, R72 ;  /* 0x000000485d48723e */ /* 0x002fe200000000ff */
[----:B------:R-:W1:Y:S02]  /*17740*/  SHFL.BFLY PT, R0, R2, 0x2, 0x1f ;  /* 0x0c401f0002007f89 */ /* 0x000e6400000e0000 */
[----:B-1----:R-:W-:Y:S01]  /*17750*/  FMNMX.FTZ R2, R2, R0, !PT ;  /* 0x0000000002027209 */ /* 0x002fe20007810000 */
[--C-:B------:R-:W-:Y:S02]  /*17760*/  FFMA.FTZ R0, R207, c[0x0][0x23c], -R84.reuse ;  /* 0x00008f00cf007a23 */ /* 0x100fe40000010854 */
[----:B------:R-:W-:Y:S02]  /*17770*/  IMAD.MOV.U32 R207, RZ, RZ, R101 ;  /* 0x000000ffffcf7224 */ /* 0x000fe400078e0065 */
[----:B------:R1:W-:Y:S01]  /*17780*/  MUFU.EX2 R94, R0 ;  /* 0x00000000005e7308 */ /* 0x0003e20000000800 */
[----:B---3--:R-:W2:Y:S09]  /*17790*/  SHFL.BFLY PT, R3, R2, 0x1, 0x1f ;  /* 0x0c201f0002037f89 */ /* 0x008eb200000e0000 */
[----:B------:R-:W-:Y:S01]  /*177a0*/  MUFU.EX2 R101, R86 ;  /* 0x0000005600657308 */ /* 0x000fe20000000800 */
[----:B-1----:R-:W-:Y:S01]  /*177b0*/  FMUL.FTZ R0, R6, c[0x0][0x23c] ;  /* 0x00008f0006007a20 */ /* 0x002fe20000410000 */
[----:B--2---:R-:W-:Y:S01]  /*177c0*/  FMNMX.FTZ R3, R2, R3, !PT ;  /* 0x0000000302037209 */ /* 0x004fe20007810000 */
[----:B------:R-:W-:Y:S02]  /*177d0*/  FFMA.FTZ R6, R208, c[0x0][0x23c], -R84 ;  /* 0x00008f00d0067a23 */ /* 0x000fe40000010854 */
[----:B------:R-:W-:Y:S01]  /*177e0*/  FFMA.FTZ R2, R12, c[0x0][0x23c], -R88 ;  /* 0x00008f000c027a23 */ /* 0x000fe20000010858 */
[C---:B------:R-:W-:Y:S01]  /*177f0*/  FSETP.NEU.FTZ.AND P0, PT, R3.reuse, -INF , PT ;  /* 0xff8000000300780b */ /* 0x040fe20003f1d000 */
[----:B------:R-:W-:Y:S03]  /*17800*/  FMUL.FTZ R96, R3, c[0x0][0x23c] ;  /* 0x00008f0003607a20 */ /* 0x000fe60000410000 */
[----:B------:R-:W4:Y:S02]  /*17810*/  MUFU.EX2 R0, R0 ;  /* 0x0000000000007308 */ /* 0x000f240000000800 */
[----:B------:R-:W-:Y:S05]  /*17820*/  FSEL R96, R96, RZ, P0 ;  /* 0x000000ff60607208 */ /* 0x000fea0000000000 */
[----:B------:R-:W-:Y:S03]  /*17830*/  FFMA.FTZ R10, R15, c[0x0][0x23c], -R96 ;  /* 0x00008f000f0a7a23 */ /* 0x000fe60000010860 */
[----:B------:R1:W2:Y:S10]  /*17840*/  MUFU.EX2 R102, R6 ;  /* 0x0000000600667308 */ /* 0x0002b40000000800 */
[----:B------:R3:W-:Y:S01]  /*17850*/  MUFU.EX2 R128, R2 ;  /* 0x0000000200807308 */ /* 0x0007e20000000800 */
[----:B----4-:R-:W-:Y:S01]  /*17860*/  FFMA.FTZ R106, R0, R74, R73 ;  /* 0x0000004a006a7223 */ /* 0x010fe20000010049 */
[----:B------:R-:W-:Y:S01]  /*17870*/  F2FP.PACK_AB R73, R92, R73 ;  /* 0x000000495c49723e */ /* 0x000fe200000000ff */
[C---:B------:R-:W-:Y:S01]  /*17880*/  FMUL.FTZ R39, R0.reuse, R151 ;  /* 0x0000009700277220 */ /* 0x040fe20000410000 */
[----:B------:R-:W4:Y:S01]  /*17890*/  LDL.LU R74, [R1+0x48] ;  /* 0x00004800014a7983 */ /* 0x000f220000300800 */
[C---:B------:R-:W-:Y:S02]  /*178a0*/  FMUL.FTZ R7, R0.reuse, R167 ;  /* 0x000000a700077220 */ /* 0x040fe40000410000 */
[C---:B------:R-:W-:Y:S01]  /*178b0*/  FMUL.FTZ R18, R0.reuse, R162 ;  /* 0x000000a200127220 */ /* 0x040fe20000410000 */
[----:B------:R-:W4:Y:S01]  /*178c0*/  LDL.LU R151, [R1+0x18] ;  /* 0x0000180001977983 */ /* 0x000f220000300800 */
[----:B------:R-:W-:Y:S02]  /*178d0*/  FMUL.FTZ R19, R0, R163 ;  /* 0x000000a300137220 */ /* 0x000fe40000410000 */
[----:B-1----:R-:W-:Y:S01]  /*178e0*/  FFMA.FTZ R6, R13, c[0x0][0x23c], -R88 ;  /* 0x00008f000d067a23 */ /* 0x002fe20000010858 */
[----:B--2---:R-:W-:Y:S01]  /*178f0*/  F2FP.PACK_AB R75, R102, R94 ;  /* 0x0000005e664b723e */ /* 0x004fe200000000ff */
[C---:B------:R-:W-:Y:S02]  /*17900*/  FMUL.FTZ R22, R0.reuse, R158 ;  /* 0x0000009e00167220 */ /* 0x040fe40000410000 */
[C---:B------:R-:W-:Y:S01]  /*17910*/  FMUL.FTZ R23, R0.reuse, R159 ;  /* 0x0000009f00177220 */ /* 0x040fe20000410000 */
[----:B------:R1:W2:Y:S01]  /*17920*/  MUFU.EX2 R136, R6 ;  /* 0x0000000600887308 */ /* 0x0002a20000000800 */
[C---:B------:R-:W-:Y:S02]  /*17930*/  FMUL.FTZ R34, R0.reuse, R154 ;  /* 0x0000009a00227220 */ /* 0x040fe40000410000 */
[C---:B------:R-:W-:Y:S02]  /*17940*/  FMUL.FTZ R35, R0.reuse, R155 ;  /* 0x0000009b00237220 */ /* 0x040fe40000410000 */
[C---:B------:R-:W-:Y:S01]  /*17950*/  FMUL.FTZ R38, R0.reuse, R150 ;  /* 0x0000009600267220 */ /* 0x040fe20000410000 */
[----:B---3--:R-:W-:Y:S01]  /*17960*/  FSEL R2, R3, RZ, P0 ;  /* 0x000000ff03027208 */ /* 0x008fe20000000000 */
[C---:B------:R-:W-:Y:S01]  /*17970*/  FMUL.FTZ R50, R0.reuse, R146 ;  /* 0x0000009200327220 */ /* 0x040fe20000410000 */
[----:B------:R-:W-:Y:S01]  /*17980*/  PLOP3.LUT P0, PT, PT, PT, UP0, 0x80, 0x0 ;  /* 0x000000000000781c */ /* 0x000fe20003f0f008 */
[C---:B------:R-:W-:Y:S02]  /*17990*/  FMUL.FTZ R51, R0.reuse, R147 ;  /* 0x0000009300337220 */ /* 0x040fe40000410000 */
[C---:B------:R-:W-:Y:S02]  /*179a0*/  FMUL.FTZ R54, R0.reuse, R142 ;  /* 0x0000008e00367220 */ /* 0x040fe40000410000 */
[C---:B------:R-:W-:Y:S02]  /*179b0*/  FMUL.FTZ R55, R0.reuse, R143 ;  /* 0x0000008f00377220 */ /* 0x040fe40000410000 */
[C---:B------:R-:W-:Y:S02]  /*179c0*/  FMUL.FTZ R66, R0.reuse, R138 ;  /* 0x0000008a00427220 */ /* 0x040fe40000410000 */
[----:B------:R-:W-:Y:S02]  /*179d0*/  FMUL.FTZ R67, R0, R139 ;  /* 0x0000008b00437220 */ /* 0x000fe40000410000 */
[----:B------:R-:W-:Y:S02]  /*179e0*/  FADD.FTZ R2, -R2, R134 ;  /* 0x0000008602027221 */ /* 0x000fe40000010100 */
[----:B------:R-:W-:Y:S02]  /*179f0*/  IMAD.MOV.U32 R163, RZ, RZ, R83 ;  /* 0x000000ffffa37224 */ /* 0x000fe400078e0053 */
[----:B------:R-:W-:Y:S02]  /*17a00*/  FMUL.FTZ R2, R2, c[0x0][0x23c] ;  /* 0x00008f0002027a20 */ /* 0x000fe40000410000 */
[----:B-1----:R-:W-:Y:S02]  /*17a10*/  FMUL.FTZ R6, R0, R166 ;  /* 0x000000a600067220 */ /* 0x002fe40000410000 */
[----:B------:R-:W-:Y:S02]  /*17a20*/  FMUL.FTZ R0, R8, c[0x0][0x23c] ;  /* 0x00008f0008007a20 */ /* 0x000fe40000410000 */
[----:B------:R-:W-:Y:S01]  /*17a30*/  FFMA.FTZ R8, R82, c[0x0][0x23c], -R96 ;  /* 0x00008f0052087a23 */ /* 0x000fe20000010860 */
[----:B------:R-:W1:Y:S01]  /*17a40*/  MUFU.EX2 R2, R2 ;  /* 0x0000000200027308 */ /* 0x000e620000000800 */
[----:B------:R-:W-:Y:S01]  /*17a50*/  IMAD.MOV.U32 R166, RZ, RZ, R43 ;  /* 0x000000ffffa67224 */ /* 0x000fe200078e002b */
[----:B--2---:R-:W-:Y:S01]  /*17a60*/  F2FP.PACK_AB R82, R136, R128 ;  /* 0x000000808852723e */ /* 0x004fe200000000ff */
[----:B------:R-:W-:Y:S02]  /*17a70*/  IMAD.MOV.U32 R167, RZ, RZ, R42 ;  /* 0x000000ffffa77224 */ /* 0x000fe400078e002a */
[----:B------:R-:W-:Y:S02]  /*17a80*/  IMAD.MOV.U32 R162, RZ, RZ, R27 ;  /* 0x000000ffffa27224 */ /* 0x000fe400078e001b */
[----:B------:R-:W-:Y:S02]  /*17a90*/  IMAD.MOV.U32 R139, RZ, RZ, R120 ;  /* 0x000000ffff8b7224 */ /* 0x000fe400078e0078 */
[----:B------:R-:W-:Y:S01]  /*17aa0*/  FFMA.FTZ R120, R249, c[0x0][0x23c], -R84 ;  /* 0x00008f00f9787a23 */ /* 0x000fe20000010854 */
[----:B------:R2:W-:Y:S10]  /*17ab0*/  MUFU.EX2 R208, R8 ;  /* 0x0000000800d07308 */ /* 0x0005f40000000800 */
[----:B------:R-:W3:Y:S01]  /*17ac0*/  MUFU.EX2 R0, R0 ;  /* 0x0000000000007308 */ /* 0x000ee20000000800 */
[C---:B-1----:R-:W-:Y:S02]  /*17ad0*/  FMUL.FTZ R15, R2.reuse, R199 ;  /* 0x000000c7020f7220 */ /* 0x042fe40000410000 */
[C---:B------:R-:W-:Y:S02]  /*17ae0*/  FMUL.FTZ R26, R2.reuse, R186 ;  /* 0x000000ba021a7220 */ /* 0x040fe40000410000 */
[C---:B------:R-:W-:Y:S02]  /*17af0*/  FMUL.FTZ R27, R2.reuse, R187 ;  /* 0x000000bb021b7220 */ /* 0x040fe40000410000 */
[C---:B------:R-:W-:Y:S02]  /*17b00*/  FMUL.FTZ R30, R2.reuse, R190 ;  /* 0x000000be021e7220 */ /* 0x040fe40000410000 */
[C---:B------:R-:W-:Y:S02]  /*17b10*/  FMUL.FTZ R31, R2.reuse, R191 ;  /* 0x000000bf021f7220 */ /* 0x040fe40000410000 */
[--C-:B--2---:R-:W-:Y:S02]  /*17b20*/  FFMA.FTZ R8, R11, c[0x0][0x23c], -R96.reuse ;  /* 0x00008f000b087a23 */ /* 0x104fe40000010860 */
[C---:B------:R-:W-:Y:S02]  /*17b30*/  FMUL.FTZ R11, R2.reuse, R195 ;  /* 0x000000c3020b7220 */ /* 0x040fe40000410000 */
[C---:B------:R-:W-:Y:S01]  /*17b40*/  FMUL.FTZ R42, R2.reuse, R178 ;  /* 0x000000b2022a7220 */ /* 0x040fe20000410000 */
[----:B------:R1:W2:Y:S01]  /*17b50*/  MUFU.EX2 R137, R8 ;  /* 0x0000000800897308 */ /* 0x0002a20000000800 */
[C---:B------:R-:W-:Y:S02]  /*17b60*/  FMUL.FTZ R43, R2.reuse, R179 ;  /* 0x000000b3022b7220 */ /* 0x040fe40000410000 */
[----:B------:R-:W-:Y:S02]  /*17b70*/  FMUL.FTZ R47, R2, R183 ;  /* 0x000000b7022f7220 */ /* 0x000fe40000410000 */
[C---:B---3--:R-:W-:Y:S02]  /*17b80*/  FMUL.FTZ R9, R0.reuse, R193 ;  /* 0x000000c100097220 */ /* 0x048fe40000410000 */
[C---:B------:R-:W-:Y:S02]  /*17b90*/  FMUL.FTZ R12, R0.reuse, R196 ;  /* 0x000000c4000c7220 */ /* 0x040fe40000410000 */
[C---:B------:R-:W-:Y:S02]  /*17ba0*/  FMUL.FTZ R13, R0.reuse, R197 ;  /* 0x000000c5000d7220 */ /* 0x040fe40000410000 */
[C---:B------:R-:W-:Y:S02]  /*17bb0*/  FMUL.FTZ R24, R0.reuse, R184 ;  /* 0x000000b800187220 */ /* 0x040fe40000410000 */
[C---:B------:R-:W-:Y:S02]  /*17bc0*/  FMUL.FTZ R25, R0.reuse, R185 ;  /* 0x000000b900197220 */ /* 0x040fe40000410000 */
[C---:B------:R-:W-:Y:S02]  /*17bd0*/  FMUL.FTZ R28, R0.reuse, R188 ;  /* 0x000000bc001c7220 */ /* 0x040fe40000410000 */
[C---:B------:R-:W-:Y:S01]  /*17be0*/  FMUL.FTZ R29, R0.reuse, R189 ;  /* 0x000000bd001d7220 */ /* 0x040fe20000410000 */
[----:B------:R3:W-:Y:S01]  /*17bf0*/  MUFU.EX2 R188, R10 ;  /* 0x0000000a00bc7308 */ /* 0x0007e20000000800 */
[C---:B------:R-:W-:Y:S02]  /*17c00*/  FMUL.FTZ R40, R0.reuse, R176 ;  /* 0x000000b000287220 */ /* 0x040fe40000410000 */
[C---:B------:R-:W-:Y:S02]  /*17c10*/  FMUL.FTZ R41, R0.reuse, R177 ;  /* 0x000000b100297220 */ /* 0x040fe40000410000 */
[----:B------:R-:W-:Y:S02]  /*17c20*/  FMUL.FTZ R44, R0, R180 ;  /* 0x000000b4002c7220 */ /* 0x000fe40000410000 */
[----:B-1----:R-:W-:Y:S02]  /*17c30*/  FFMA.FTZ R8, R14, c[0x0][0x23c], -R96 ;  /* 0x00008f000e087a23 */ /* 0x002fe40000010860 */
[C---:B------:R-:W-:Y:S02]  /*17c40*/  FMUL.FTZ R45, R0.reuse, R181 ;  /* 0x000000b5002d7220 */ /* 0x040fe40000410000 */
[C---:B------:R-:W-:Y:S01]  /*17c50*/  FMUL.FTZ R56, R0.reuse, R168 ;  /* 0x000000a800387220 */ /* 0x040fe20000410000 */
[----:B------:R-:W1:Y:S01]  /*17c60*/  MUFU.EX2 R134, R8 ;  /* 0x0000000800867308 */ /* 0x000e620000000800 */
[C---:B------:R-:W-:Y:S02]  /*17c70*/  FMUL.FTZ R57, R0.reuse, R169 ;  /* 0x000000a900397220 */ /* 0x040fe40000410000 */
[C---:B------:R-:W-:Y:S02]  /*17c80*/  FMUL.FTZ R60, R0.reuse, R172 ;  /* 0x000000ac003c7220 */ /* 0x040fe40000410000 */
[----:B------:R-:W-:Y:S02]  /*17c90*/  FMUL.FTZ R61, R0, R173 ;  /* 0x000000ad003d7220 */ /* 0x000fe40000410000 */
[C---:B------:R-:W-:Y:S02]  /*17ca0*/  FMUL.FTZ R14, R2.reuse, R198 ;  /* 0x000000c6020e7220 */ /* 0x040fe40000410000 */
[C---:B------:R-:W-:Y:S02]  /*17cb0*/  FMUL.FTZ R59, R2.reuse, R171 ;  /* 0x000000ab023b7220 */ /* 0x040fe40000410000 */
[C---:B------:R-:W-:Y:S02]  /*17cc0*/  FMUL.FTZ R62, R2.reuse, R174 ;  /* 0x000000ae023e7220 */ /* 0x040fe40000410000 */
[----:B---3--:R-:W-:Y:S02]  /*17cd0*/  FMUL.FTZ R10, R2, R194 ;  /* 0x000000c2020a7220 */ /* 0x008fe40000410000 */
[----:B--2---:R-:W-:Y:S02]  /*17ce0*/  IMAD.MOV.U32 R194, RZ, RZ, R137 ;  /* 0x000000ffffc27224 */ /* 0x004fe400078e0089 */
[----:B------:R-:W-:Y:S02]  /*17cf0*/  IMAD.MOV.U32 R137, RZ, RZ, R107 ;  /* 0x000000ffff897224 */ /* 0x000fe400078e006b */
[----:B------:R-:W-:Y:S01]  /*17d00*/  IMAD.MOV.U32 R107, RZ, RZ, R46 ;  /* 0x000000ffff6b7224 */ /* 0x000fe200078e002e */
[----:B------:R-:W-:Y:S01]  /*17d10*/  F2FP.PACK_AB R81, R194, R208 ;  /* 0x000000d0c251723e */ /* 0x000fe200000000ff */
[C---:B------:R-:W-:Y:S02]  /*17d20*/  FMUL.FTZ R46, R2.reuse, R182 ;  /* 0x000000b6022e7220 */ /* 0x040fe40000410000 */
[----:B------:R-:W-:Y:S02]  /*17d30*/  FMUL.FTZ R63, R2, R175 ;  /* 0x000000af023f7220 */ /* 0x000fe40000410000 */
[----:B-1----:R-:W-:Y:S02]  /*17d40*/  IMAD.MOV.U32 R195, RZ, RZ, R134 ;  /* 0x000000ffffc37224 */ /* 0x002fe400078e0086 */
[----:B------:R-:W-:Y:S02]  /*17d50*/  IMAD.MOV.U32 R134, RZ, RZ, R85 ;  /* 0x000000ffff867224 */ /* 0x000fe400078e0055 */
[----:B------:R-:W-:Y:S01]  /*17d60*/  FMUL.FTZ R8, R0, R192 ;  /* 0x000000c000087220 */ /* 0x000fe20000410000 */
[----:B------:R-:W-:Y:S01]  /*17d70*/  F2FP.PACK_AB R83, R188, R195 ;  /* 0x000000c3bc53723e */ /* 0x000fe200000000ff */
[----:B------:R-:W-:Y:S02]  /*17d80*/  IMAD.MOV.U32 R85, RZ, RZ, R58 ;  /* 0x000000ffff557224 */ /* 0x000fe400078e003a */
[----:B------:R-:W-:Y:S02]  /*17d90*/  FMUL.FTZ R58, R2, R170 ;  /* 0x000000aa023a7220 */ /* 0x000fe40000410000 */
[----:B------:R-:W-:Y:S02]  /*17da0*/  IMAD.MOV.U32 R172, RZ, RZ, R157 ;  /* 0x000000ffffac7224 */ /* 0x000fe400078e009d */
[----:B------:R-:W-:Y:S02]  /*17db0*/  MUFU.EX2 R157, R202 ;  /* 0x000000ca009d7308 */ /* 0x000fe40000000800 */
[----:B------:R-:W-:Y:S02]  /*17dc0*/  IMAD.MOV.U32 R198, RZ, RZ, R172 ;  /* 0x000000ffffc67224 */ /* 0x000fe400078e00ac */
[----:B----4-:R-:W-:Y:S01]  /*17dd0*/  FFMA.FTZ R100, R0, R74, R80 ;  /* 0x0000004a00647223 */ /* 0x010fe20000010050 */
[----:B------:R-:W-:Y:S01]  /*17de0*/  F2FP.PACK_AB R74, R99, R95 ;  /* 0x0000005f634a723e */ /* 0x000fe200000000ff */
[----:B------:R-:W-:Y:S01]  /*17df0*/  FFMA.FTZ R0, R163, c[0x0][0x23c], -R84 ;  /* 0x00008f00a3007a23 */ /* 0x000fe20000010854 */
[----:B------:R-:W-:Y:S01]  /*17e00*/  F2FP.PACK_AB R80, R113, R80 ;  /* 0x000000507150723e */ /* 0x000fe200000000ff */
[----:B------:R-:W-:Y:S02]  /*17e10*/  IMAD.MOV.U32 R163, RZ, RZ, R162 ;  /* 0x000000ffffa37224 */ /* 0x000fe400078e00a2 */
[----:B------:R-:W-:Y:S02]  /*17e20*/  IMAD.MOV.U32 R162, RZ, RZ, R167 ;  /* 0x000000ffffa27224 */ /* 0x000fe400078e00a7 */
[----:B------:R-:W-:Y:S01]  /*17e30*/  IMAD.MOV.U32 R167, RZ, RZ, R166 ;  /* 0x000000ffffa77224 */ /* 0x000fe200078e00a6 */
[-C--:B------:R-:W-:Y:S01]  /*17e40*/  HMMA.16816.F32 R4, R72, R76.reuse, R4 ;  /* 0x0000004c4804723c */ /* 0x080fe20000001804 */
[----:B------:R-:W-:Y:S02]  /*17e50*/  IMAD.MOV.U32 R166, RZ, RZ, R134 ;  /* 0x000000ffffa67224 */ /* 0x000fe400078e0086 */
[----:B------:R-:W-:Y:S02]  /*17e60*/  IMAD.MOV.U32 R134, RZ, RZ, R207 ;  /* 0x000000ffff867224 */ /* 0x000fe400078e00cf */
[----:B------:R-:W-:Y:S02]  /*17e70*/  IMAD.MOV.U32 R207, RZ, RZ, R206 ;  /* 0x000000ffffcf7224 */ /* 0x000fe400078e00ce */
[----:B------:R-:W-:Y:S01]  /*17e80*/  IMAD.MOV.U32 R206, RZ, RZ, R141 ;  /* 0x000000ffffce7224 */ /* 0x000fe200078e008d */
[C---:B------:R-:W-:Y:S01]  /*17e90*/  HMMA.16816.F32 R8, R80.reuse, R76, R8 ;  /* 0x0000004c5008723c */ /* 0x040fe20000001808 */
[----:B------:R-:W-:Y:S02]  /*17ea0*/  IMAD.MOV.U32 R141, RZ, RZ, R90 ;  /* 0x000000ffff8d7224 */ /* 0x000fe400078e005a */
[----:B------:R1:W-:Y:S01]  /*17eb0*/  MUFU.EX2 R90, R0 ;  /* 0x00000000005a7308 */ /* 0x0003e20000000800 */
[----:B------:R-:W-:Y:S02]  /*17ec0*/  IMAD.MOV.U32 R158, RZ, RZ, R162 ;  /* 0x000000ffff9e7224 */ /* 0x000fe400078e00a2 */
[----:B------:R-:W-:Y:S02]  /*17ed0*/  IMAD.MOV.U32 R162, RZ, RZ, R134 ;  /* 0x000000ffffa27224 */ /* 0x000fe400078e0086 */
[----:B------:R-:W-:Y:S01]  /*17ee0*/  IMAD.MOV.U32 R134, RZ, RZ, R103 ;  /* 0x000000ffff867224 */ /* 0x000fe200078e0067 */
[-C--:B------:R-:W-:Y:S08]  /*17ef0*/  HMMA.16816.F32 R12, R80, R78.reuse, R12 ;  /* 0x0000004e500c723c */ /* 0x080ff0000000180c */
[C---:B------:R-:W-:Y:S01]  /*17f00*/  HMMA.16816.F32 R16, R72.reuse, R78, R16 ;  /* 0x0000004e4810723c */ /* 0x040fe20000001810 */
[----:B------:R-:W2:Y:S03]  /*17f10*/  LDSM.16.MT88.4 R76, [R215+0x8000] ;  /* 0x00800000d74c783b */ /* 0x000ea60000004200 */
[----:B-1----:R-:W-:Y:S02]  /*17f20*/  FFMA.FTZ R0, R163, c[0x0][0x23c], -R84 ;  /* 0x00008f00a3007a23 */ /* 0x002fe40000010854 */
[----:B------:R-:W-:Y:S02]  /*17f30*/  IMAD.MOV.U32 R163, RZ, RZ, R167 ;  /* 0x000000ffffa37224 */ /* 0x000fe400078e00a7 */
[----:B------:R-:W-:Y:S01]  /*17f40*/  IMAD.MOV.U32 R167, RZ, RZ, R207 ;  /* 0x000000ffffa77224 */ /* 0x000fe200078e00cf */
[----:B------:R1:W3:Y:S03]  /*17f50*/  MUFU.EX2 R103, R0 ;  /* 0x0000000000677308 */ /* 0x0002e60000000800 */
[----:B------:R-:W-:Y:S02]  /*17f60*/  IMAD.MOV.U32 R207, RZ, RZ, R206 ;  /* 0x000000ffffcf7224 */ /* 0x000fe400078e00ce */
[----:B------:R-:W-:Y:S05]  /*17f70*/  IMAD.MOV.U32 R206, RZ, RZ, R116 ;  /* 0x000000ffffce7224 */ /* 0x000fea00078e0074 */
[----:B------:R4:W3:Y:S01]  /*17f80*/  MUFU.EX2 R116, R87 ;  /* 0x0000005700747308 */ /* 0x0008e20000000800 */
[----:B-1----:R-:W-:Y:S01]  /*17f90*/  FFMA.FTZ R0, R158, c[0x0][0x23c], -R84 ;  /* 0x00008f009e007a23 */ /* 0x002fe20000010854 */
[-C--:B--2---:R-:W-:Y:S01]  /*17fa0*/  HMMA.16816.F32 R20, R72, R76.reuse, R20 ;  /* 0x0000004c4814723c */ /* 0x084fe20000001814 */
[----:B------:R-:W-:Y:S02]  /*17fb0*/  IMAD.MOV.U32 R158, RZ, RZ, R163 ;  /* 0x000000ffff9e7224 */ /* 0x000fe400078e00a3 */
[----:B------:R-:W-:Y:S02]  /*17fc0*/  IMAD.MOV.U32 R163, RZ, RZ, R162 ;  /* 0x000000ffffa37224 */ /* 0x000fe400078e00a2 */
[----:B------:R-:W-:Y:S02]  /*17fd0*/  IMAD.MOV.U32 R162, RZ, RZ, R167 ;  /* 0x000000ffffa27224 */ /* 0x000fe400078e00a7 */
[----:B------:R-:W-:Y:S01]  /*17fe0*/  IMAD.MOV.U32 R167, RZ, RZ, R134 ;  /* 0x000000ffffa77224 */ /* 0x000fe200078e0086 */
[C---:B------:R-:W-:Y:S01]  /*17ff0*/  HMMA.16816.F32 R24, R80.reuse, R76, R24 ;  /* 0x0000004c5018723c */ /* 0x040fe20000001818 */
[----:B----4-:R-:W-:Y:S02]  /*18000*/  FFMA.FTZ R87, R151, c[0x0][0x23c], -R84 ;  /* 0x00008f0097577a23 */ /* 0x010fe40000010854 */
[----:B------:R-:W2:Y:S01]  /*18010*/  LDL.LU R151, [R1+0x14] ;  /* 0x0000140001977983 */ /* 0x000ea20000300800 */
[----:B------:R-:W-:Y:S02]  /*18020*/  IMAD.MOV.U32 R134, RZ, RZ, R148 ;  /* 0x000000ffff867224 */ /* 0x000fe400078e0094 */
[----:B------:R-:W-:Y:S02]  /*18030*/  IMAD.MOV.U32 R148, RZ, RZ, R129 ;  /* 0x000000ffff947224 */ /* 0x000fe400078e0081 */
[----:B------:R-:W-:Y:S01]  /*18040*/  IMAD.MOV.U32 R129, RZ, RZ, R112 ;  /* 0x000000ffff817224 */ /* 0x000fe200078e0070 */
[-C--:B------:R-:W-:Y:S01]  /*18050*/  HMMA.16816.F32 R28, R80, R78.reuse, R28 ;  /* 0x0000004e501c723c */ /* 0x080fe2000000181c */
[----:B------:R1:W-:Y:S02]  /*18060*/  MUFU.EX2 R112, R0 ;  /* 0x0000000000707308 */ /* 0x0003e40000000800 */
[----:B------:R-:W-:Y:S02]  /*18070*/  IMAD.MOV.U32 R150, RZ, RZ, R129 ;  /* 0x000000ffff967224 */ /* 0x000fe400078e0081 */
[----:B------:R-:W-:Y:S03]  /*18080*/  IMAD.MOV.U32 R159, RZ, RZ, R134 ;  /* 0x000000ffff9f7224 */ /* 0x000fe600078e0086 */
[C---:B------:R-:W-:Y:S01]  /*18090*/  HMMA.16816.F32 R32, R72.reuse, R78, R32 ;  /* 0x0000004e4820723c */ /* 0x040fe20000001820 */
[----:B------:R-:W4:Y:S03]  /*180a0*/  LDSM.16.MT88.4 R76, [R213+0x8000] ;  /* 0x00800000d54c783b */ /* 0x000f260000004200 */
[----:B-1----:R-:W-:Y:S02]  /*180b0*/  FFMA.FTZ R0, R158, c[0x0][0x23c], -R84 ;  /* 0x00008f009e007a23 */ /* 0x002fe40000010854 */
[----:B------:R-:W-:Y:S02]  /*180c0*/  IMAD.MOV.U32 R158, RZ, RZ, R162 ;  /* 0x000000ffff9e7224 */ /* 0x000fe400078e00a2 */
[----:B------:R-:W-:Y:S04]  /*180d0*/  IMAD.MOV.U32 R162, RZ, RZ, R167 ;  /* 0x000000ffffa27224 */ /* 0x000fe800078e00a7 */
[----:B------:R-:W-:Y:S02]  /*180e0*/  IMAD.MOV.U32 R167, RZ, RZ, R148 ;  /* 0x000000ffffa77224 */ /* 0x000fe400078e0094 */
[----:B------:R-:W-:Y:S02]  /*180f0*/  IMAD.MOV.U32 R148, RZ, RZ, R114 ;  /* 0x000000ffff947224 */ /* 0x000fe400078e0072 */
[----:B------:R1:W1:Y:S01]  /*18100*/  MUFU.EX2 R114, R0 ;  /* 0x0000000000727308 */ /* 0x0002620000000800 */
[-C--:B----4-:R-:W-:Y:S08]  /*18110*/  HMMA.16816.F32 R36, R72, R76.reuse, R36 ;  /* 0x0000004c4824723c */ /* 0x090ff00000001824 */
[C---:B------:R-:W-:Y:S01]  /*18120*/  HMMA.16816.F32 R40, R80.reuse, R76, R40 ;  /* 0x0000004c5028723c */ /* 0x040fe20000001828 */
[----:B-1----:R-:W-:Y:S03]  /*18130*/  FFMA.FTZ R0, R119, c[0x0][0x23c], -R88 ;  /* 0x00008f0077007a23 */ /* 0x002fe60000010858 */
[----:B------:R-:W-:Y:S04]  /*18140*/  FFMA.FTZ R119, R248, c[0x0][0x23c], -R84 ;  /* 0x00008f00f8777a23 */ /* 0x000fe80000010854 */
[-C--:B------:R-:W-:Y:S01]  /*18150*/  HMMA.16816.F32 R44, R80, R78.reuse, R44 ;  /* 0x0000004e502c723c */ /* 0x080fe2000000182c */
[----:B------:R1:W-:Y:S07]  /*18160*/  MUFU.EX2 R129, R0 ;  /* 0x0000000000817308 */ /* 0x0003ee0000000800 */
[C---:B------:R-:W-:Y:S01]  /*18170*/  HMMA.16816.F32 R48, R72.reuse, R78, R48 ;  /* 0x0000004e4830723c */ /* 0x040fe20000001830 */
[----:B------:R-:W4:Y:S03]  /*18180*/  LDSM.16.MT88.4 R76, [R214+0x8000] ;  /* 0x00800000d64c783b */ /* 0x000f260000004200 */
[--C-:B-1----:R-:W-:Y:S02]  /*18190*/  FFMA.FTZ R0, R118, c[0x0][0x23c], -R88.reuse ;  /* 0x00008f0076007a23 */ /* 0x102fe40000010858 */
[----:B------:R-:W-:Y:S10]  /*181a0*/  MUFU.EX2 R118, R127 ;  /* 0x0000007f00767308 */ /* 0x000ff40000000800 */
[----:B------:R1:W-:Y:S01]  /*181b0*/  MUFU.EX2 R134, R0 ;  /* 0x0000000000867308 */ /* 0x0003e20000000800 */
[-C--:B----4-:R-:W-:Y:S08]  /*181c0*/  HMMA.16816.F32 R52, R72, R76.reuse, R52 ;  /* 0x0000004c4834723c */ /* 0x090ff00000001834 */
[C---:B------:R-:W-:Y:S01]  /*181d0*/  HMMA.16816.F32 R56, R80.reuse, R76, R56 ;  /* 0x0000004c5038723c */ /* 0x040fe20000001838 */
[----:B-1----:R-:W-:Y:S02]  /*181e0*/  FFMA.FTZ R0, R115, c[0x0][0x23c], -R88 ;  /* 0x00008f0073007a23 */ /* 0x002fe40000010858 */
[----:B------:R-:W-:Y:S05]  /*181f0*/  MUFU.EX2 R115, R123 ;  /* 0x0000007b00737308 */ /* 0x000fea0000000800 */
[-C--:B------:R-:W-:Y:S07]  /*18200*/  HMMA.16816.F32 R60, R80, R78.reuse, R60 ;  /* 0x0000004e503c723c */ /* 0x080fee000000183c */
[--C-:B------:R-:W-:Y:S01]  /*18210*/  FFMA.FTZ R80, R130, c[0x0][0x23c], -R96.reuse ;  /* 0x00008f0082507a23 */ /* 0x100fe20000010860 */
[----:B------:R1:W-:Y:S01]  /*18220*/  MUFU.EX2 R154, R0 ;  /* 0x00000000009a7308 */ /* 0x0003e20000000800 */
[----:B------:R-:W-:Y:S01]  /*18230*/  HMMA.16816.F32 R64, R72, R78, R64 ;  /* 0x0000004e4840723c */ /* 0x000fe20000001840 */
[----:B------:R-:W4:Y:S06]  /*18240*/  LDSM.16.MT88.4 R76, [R212+0x8800] ;  /* 0x00880000d44c783b */ /* 0x000f2c0000004200 */
[----:B------:R-:W-:Y:S01]  /*18250*/  FFMA.FTZ R72, R209, c[0x0][0x23c], -R96 ;  /* 0x00008f00d1487a23 */ /* 0x000fe20000010860 */
[----:B---3--:R-:W-:Y:S01]  /*18260*/  F2FP.PACK_AB R73, R103, R90 ;  /* 0x0000005a6749723e */ /* 0x008fe200000000ff */
[----:B------:R3:W-:Y:S03]  /*18270*/  MUFU.EX2 R185, R80 ;  /* 0x0000005000b97308 */ /* 0x0007e60000000800 */
[----:B------:R-:W-:Y:S02]  /*18280*/  F2FP.PACK_AB R74, R116, R104 ;  /* 0x00000068744a723e */ /* 0x000fe400000000ff */
[----:B------:R-:W-:Y:S05]  /*18290*/  F2FP.PACK_AB R75, R114, R112 ;  /* 0x00000070724b723e */ /* 0x000fea00000000ff */
[----:B------:R4:W-:Y:S01]  /*182a0*/  MUFU.EX2 R184, R72 ;  /* 0x0000004800b87308 */ /* 0x0009e20000000800 */
[----:B-1----:R-:W-:Y:S09]  /*182b0*/  FFMA.FTZ R0, R98, c[0x0][0x23c], -R88 ;  /* 0x00008f0062007a23 */ /* 0x002ff20000010858 */
[----:B------:R1:W1:Y:S01]  /*182c0*/  MUFU.EX2 R155, R0 ;  /* 0x00000000009b7308 */ /* 0x0002620000000800 */
[----:B---3--:R-:W-:Y:S09]  /*182d0*/  FADD.FTZ R80, R93, R111 ;  /* 0x0000006f5d507221 */ /* 0x008ff20000010000 */
[----:B------:R-:W-:Y:S01]  /*182e0*/  MUFU.EX2 R111, R89 ;  /* 0x00000059006f7308 */ /* 0x000fe20000000800 */
[----:B----4-:R-:W-:Y:S07]  /*182f0*/  F2FP.PACK_AB R72, R101, R91 ;  /* 0x0000005b6548723e */ /* 0x010fee00000000ff */
[-C--:B------:R-:W-:Y:S01]  /*18300*/  HMMA.16816.F32 R4, R72, R76.reuse, R4 ;  /* 0x0000004c4804723c */ /* 0x080fe20000001804 */
[--C-:B-1----:R-:W-:Y:S01]  /*18310*/  FFMA.FTZ R0, R131, c[0x0][0x23c], -R96.reuse ;  /* 0x00008f0083007a23 */ /* 0x102fe20000010860 */
[----:B------:R-:W-:Y:S03]  /*18320*/  F2FP.PACK_AB R82, R155, R154 ;  /* 0x0000009a9b52723e */ /* 0x000fe600000000ff */
[----:B------:R1:W3:Y:S02]  /*18330*/  MUFU.EX2 R186, R0 ;  /* 0x0000000000ba7308 */ /* 0x0002e40000000800 */
[----:B-1----:R-:W-:Y:S01]  /*18340*/  FFMA.FTZ R0, R200, c[0x0][0x23c], -R96 ;  /* 0x00008f00c8007a23 */ /* 0x002fe20000010860 */
[----:B---3--:R-:W-:Y:S01]  /*18350*/  F2FP.PACK_AB R81, R185, R186 ;  /* 0x000000bab951723e */ /* 0x008fe200000000ff */
[----:B--2---:R-:W-:Y:S03]  /*18360*/  FFMA.FTZ R86, R151, c[0x0][0x23c], -R84 ;  /* 0x00008f0097567a23 */ /* 0x004fe60000010854 */
[----:B------:R-:W-:Y:S02]  /*18370*/  IMAD.MOV.U32 R151, RZ, RZ, R158 ;  /* 0x000000ffff977224 */ /* 0x000fe400078e009e */
[----:B------:R-:W-:Y:S01]  /*18380*/  IMAD.MOV.U32 R158, RZ, RZ, R163 ;  /* 0x000000ffff9e7224 */ /* 0x000fe200078e00a3 */
[----:B------:R-:W-:Y:S01]  /*18390*/  MUFU.EX2 R130, R86 ;  /* 0x0000005600827308 */ /* 0x000fe20000000800 */
        /* <DEDUP_REMOVED lines=8> */
[----:B------:R-:W2:Y:S04]  /*18420*/  LDL.LU R85, [R1+0x10] ;  /* 0x0000100001557983 */ /* 0x000ea80000300800 */
[----:B------:R-:W3:Y:S01]  /*18430*/  LDL.LU R146, [R1+0xc] ;  /* 0x00000c0001927983 */ /* 0x000ee20000300800 */
[--C-:B--2---:R-:W-:Y:S02]  /*18440*/  FFMA.FTZ R85, R85, c[0x0][0x23c], -R84.reuse ;  /* 0x00008f0055557a23 */ /* 0x104fe40000010854 */
[----:B---3--:R-:W-:Y:S02]  /*18450*/  FFMA.FTZ R98, R146, c[0x0][0x23c], -R84 ;  /* 0x00008f0092627a23 */ /* 0x008fe40000010854 */
[----:B------:R-:W-:Y:S01]  /*18460*/  MUFU.EX2 R131, R85 ;  /* 0x0000005500837308 */ /* 0x000fe20000000800 */
[----:B------:R-:W-:Y:S02]  /*18470*/  IMAD.MOV.U32 R146, RZ, RZ, R158 ;  /* 0x000000ffff927224 */ /* 0x000fe400078e009e */
[----:B------:R-:W-:Y:S02]  /*18480*/  IMAD.MOV.U32 R158, RZ, RZ, R163 ;  /* 0x000000ffff9e7224 */ /* 0x000fe400078e00a3 */
[----:B------:R-:W-:Y:S02]  /*18490*/  IMAD.MOV.U32 R163, RZ, RZ, R153 ;  /* 0x000000ffffa37224 */ /* 0x000fe400078e0099 */
[----:B------:R-:W-:Y:S02]  /*184a0*/  IMAD.MOV.U32 R153, RZ, RZ, R161 ;  /* 0x000000ffff997224 */ /* 0x000fe400078e00a1 */
[----:B------:R-:W-:Y:S02]  /*184b0*/  IMAD.MOV.U32 R147, RZ, RZ, R163 ;  /* 0x000000ffff937224 */ /* 0x000fe400078e00a3 */
[----:B------:R-:W-:Y:S01]  /*184c0*/  IMAD.MOV.U32 R161, RZ, RZ, R117 ;  /* 0x000000ffffa17224 */ /* 0x000fe200078e0075 */
[----:B------:R-:W1:Y:S01]  /*184d0*/  MUFU.EX2 R163, R0 ;  /* 0x0000000000a37308 */ /* 0x000e620000000800 */
[----:B------:R-:W-:Y:S02]  /*184e0*/  IMAD.MOV.U32 R117, RZ, RZ, R122 ;  /* 0x000000ffff757224 */ /* 0x000fe400078e007a */
[----:B------:R-:W-:Y:S02]  /*184f0*/  IMAD.MOV.U32 R122, RZ, RZ, R107 ;  /* 0x000000ffff7a7224 */ /* 0x000fe400078e006b */
[----:B------:R-:W-:Y:S01]  /*18500*/  IMAD.MOV.U32 R142, RZ, RZ, R153 ;  /* 0x000000ffff8e7224 */ /* 0x000fe200078e0099 */
[----:B------:R-:W2:Y:S01]  /*18510*/  LDL.LU R107, [R1+0x8] ;  /* 0x00000800016b7983 */ /* 0x000ea20000300800 */
        /* <DEDUP_REMOVED lines=9> */
[----:B-1----:R-:W-:Y:S01]  /*185b0*/  F2FP.PACK_AB R83, R163, R184 ;  /* 0x000000b8a353723e */ /* 0x002fe200000000ff */
[----:B------:R-:W-:Y:S02]  /*185c0*/  FADD.FTZ R0, R92, R106 ;  /* 0x0000006a5c007221 */ /* 0x000fe40000010000 */
[----:B------:R-:W-:Y:S01]  /*185d0*/  IMAD.MOV.U32 R153, RZ, RZ, R121 ;  /* 0x000000ffff997224 */ /* 0x000fe200078e0079 */
[----:B------:R-:W-:Y:S01]  /*185e0*/  MUFU.EX2 R106, R126 ;  /* 0x0000007e006a7308 */ /* 0x000fe20000000800 */
[----:B------:R-:W-:Y:S02]  /*185f0*/  FADD.FTZ R93, R94, R0 ;  /* 0x000000005e5d7221 */ /* 0x000fe40000010000 */
[--C-:B------:R-:W-:Y:S02]  /*18600*/  FFMA.FTZ R0, R139, c[0x0][0x23c], -R88.reuse ;  /* 0x00008f008b007a23 */ /* 0x100fe40000010858 */
[----:B------:R-:W-:Y:S02]  /*18610*/  IMAD.MOV.U32 R139, RZ, RZ, R143 ;  /* 0x000000ffff8b7224 */ /* 0x000fe400078e008f */
[----:B------:R-:W-:Y:S02]  /*18620*/  IMAD.MOV.U32 R143, RZ, RZ, R147 ;  /* 0x000000ffff8f7224 */ /* 0x000fe400078e0093 */
[----:B------:R-:W-:Y:S01]  /*18630*/  IMAD.MOV.U32 R147, RZ, RZ, R151 ;  /* 0x000000ffff937224 */ /* 0x000fe200078e0097 */
[----:B------:R1:W-:Y:S01]  /*18640*/  MUFU.EX2 R152, R0 ;  /* 0x0000000000987308 */ /* 0x0003e20000000800 */
[----:B------:R-:W-:Y:S02]  /*18650*/  IMAD.MOV.U32 R151, RZ, RZ, R159 ;  /* 0x000000ffff977224 */ /* 0x000fe400078e009f */
[----:B------:R-:W-:Y:S02]  /*18660*/  IMAD.MOV.U32 R159, RZ, RZ, R207 ;  /* 0x000000ffff9f7224 */ /* 0x000fe400078e00cf */
[----:B------:R-:W-:Y:S02]  /*18670*/  IMAD.MOV.U32 R207, RZ, RZ, R149 ;  /* 0x000000ffffcf7224 */ /* 0x000fe400078e0095 */
[----:B------:R-:W-:Y:S02]  /*18680*/  IMAD.MOV.U32 R149, RZ, RZ, R219 ;  /* 0x000000ffff957224 */ /* 0x000fe400078e00db */
[----:B------:R-:W-:Y:S01]  /*18690*/  IMAD.MOV.U32 R193, RZ, RZ, R139 ;  /* 0x000000ffffc17224 */ /* 0x000fe200078e008b */
[----:B------:R-:W3:Y:S01]  /*186a0*/  LDL.LU R219, [R1+0x104] ;  /* 0x0001040001db7983 */ /* 0x000ee20000300800 */
[----:B------:R-:W-:Y:S02]  /*186b0*/  IMAD.MOV.U32 R139, RZ, RZ, R143 ;  /* 0x000000ffff8b7224 */ /* 0x000fe400078e008f */
[----:B------:R-:W-:Y:S02]  /*186c0*/  IMAD.MOV.U32 R143, RZ, RZ, R147 ;  /* 0x000000ffff8f7224 */ /* 0x000fe400078e0093 */
[----:B------:R-:W-:Y:S02]  /*186d0*/  IMAD.MOV.U32 R147, RZ, RZ, R151 ;  /* 0x000000ffff937224 */ /* 0x000fe400078e0097 */
[----:B------:R-:W-:Y:S02]  /*186e0*/  IMAD.MOV.U32 R151, RZ, RZ, R159 ;  /* 0x000000ffff977224 */ /* 0x000fe400078e009f */
[----:B------:R-:W-:Y:S02]  /*186f0*/  IMAD.MOV.U32 R159, RZ, RZ, R207 ;  /* 0x000000ffff9f7224 */ /* 0x000fe400078e00cf */
[----:B------:R-:W-:Y:S02]  /*18700*/  IMAD.MOV.U32 R207, RZ, RZ, R149 ;  /* 0x000000ffffcf7224 */ /* 0x000fe400078e0095 */
[----:B------:R-:W-:Y:S02]  /*18710*/  IMAD.MOV.U32 R149, RZ, RZ, R153 ;  /* 0x000000ffff957224 */ /* 0x000fe400078e0099 */
[----:B-1----:R-:W-:Y:S02]  /*18720*/  FFMA.FTZ R0, R192, c[0x0][0x23c], -R88 ;  /* 0x00008f00c0007a23 */ /* 0x002fe40000010858 */
[----:B------:R-:W-:Y:S02]  /*18730*/  IMAD.MOV.U32 R161, RZ, RZ, R117 ;  /* 0x000000ffffa17224 */ /* 0x000fe400078e0075 */
[----:B------:R-:W-:Y:S01]  /*18740*/  IMAD.MOV.U32 R192, RZ, RZ, R138 ;  /* 0x000000ffffc07224 */ /* 0x000fe200078e008a */
[----:B------:R1:W4:Y:S01]  /*18750*/  MUFU.EX2 R153, R0 ;  /* 0x0000000000997308 */ /* 0x0003220000000800 */
[----:B------:R-:W-:Y:S02]  /*18760*/  IMAD.MOV.U32 R138, RZ, RZ, R142 ;  /* 0x000000ffff8a7224 */ /* 0x000fe400078e008e */
[----:B------:R-:W-:Y:S02]  /*18770*/  IMAD.MOV.U32 R142, RZ, RZ, R146 ;  /* 0x000000ffff8e7224 */ /* 0x000fe400078e0092 */
[----:B------:R-:W-:Y:S02]  /*18780*/  IMAD.MOV.U32 R146, RZ, RZ, R150 ;  /* 0x000000ffff927224 */ /* 0x000fe400078e0096 */
[----:B------:R-:W-:Y:S02]  /*18790*/  IMAD.MOV.U32 R150, RZ, RZ, R162 ;  /* 0x000000ffff967224 */ /* 0x000fe400078e00a2 */
[----:B------:R-:W-:Y:S02]  /*187a0*/  IMAD.MOV.U32 R162, RZ, RZ, R144 ;  /* 0x000000ffffa27224 */ /* 0x000fe400078e0090 */
[----:B------:R-:W-:Y:S02]  /*187b0*/  IMAD.MOV.U32 R144, RZ, RZ, R234 ;  /* 0x000000ffff907224 */ /* 0x000fe400078e00ea */
[----:B------:R-:W-:Y:S01]  /*187c0*/  IMAD.MOV.U32 R196, RZ, RZ, R192 ;  /* 0x000000ffffc47224 */ /* 0x000fe200078e00c0 */
[----:B------:R2:W5:Y:S01]  /*187d0*/  LDL.LU R234, [R1+0x100] ;  /* 0x0001000001ea7983 */ /* 0x0005620000300800 */
[----:B------:R-:W-:Y:S02]  /*187e0*/  IMAD.MOV.U32 R192, RZ, RZ, R138 ;  /* 0x000000ffffc07224 */ /* 0x000fe400078e008a */
[----:B------:R-:W-:Y:S02]  /*187f0*/  IMAD.MOV.U32 R138, RZ, RZ, R142 ;  /* 0x000000ffff8a7224 */ /* 0x000fe400078e008e */
[----:B------:R-:W-:Y:S02]  /*18800*/  IMAD.MOV.U32 R142, RZ, RZ, R146 ;  /* 0x000000ffff8e7224 */ /* 0x000fe400078e0092 */
[----:B------:R-:W-:Y:S02]  /*18810*/  IMAD.MOV.U32 R146, RZ, RZ, R150 ;  /* 0x000000ffff927224 */ /* 0x000fe400078e0096 */
[----:B------:R-:W-:Y:S02]  /*18820*/  IMAD.MOV.U32 R150, RZ, RZ, R162 ;  /* 0x000000ffff967224 */ /* 0x000fe400078e00a2 */
[----:B-1----:R-:W-:Y:S02]  /*18830*/  FFMA.FTZ R0, R193, c[0x0][0x23c], -R88 ;  /* 0x00008f00c1007a23 */ /* 0x002fe40000010858 */
[----:B------:R-:W-:Y:S02]  /*18840*/  IMAD.MOV.U32 R193, RZ, RZ, R139 ;  /* 0x000000ffffc17224 */ /* 0x000fe400078e008b */
[----:B------:R-:W-:Y:S02]  /*18850*/  IMAD.MOV.U32 R139, RZ, RZ, R143 ;  /* 0x000000ffff8b7224 */ /* 0x000fe400078e008f */
[----:B------:R-:W-:Y:S02]  /*18860*/  IMAD.MOV.U32 R143, RZ, RZ, R147 ;  /* 0x000000ffff8f7224 */ /* 0x000fe400078e0093 */
[----:B------:R-:W-:Y:S02]  /*18870*/  IMAD.MOV.U32 R147, RZ, RZ, R151 ;  /* 0x000000ffff937224 */ /* 0x000fe400078e0097 */
[----:B------:R-:W-:Y:S02]  /*18880*/  IMAD.MOV.U32 R151, RZ, RZ, R159 ;  /* 0x000000ffff977224 */ /* 0x000fe400078e009f */
[----:B------:R-:W-:Y:S02]  /*18890*/  IMAD.MOV.U32 R159, RZ, RZ, R207 ;  /* 0x000000ffff9f7224 */ /* 0x000fe400078e00cf */
[----:B------:R-:W-:Y:S02]  /*188a0*/  IMAD.MOV.U32 R207, RZ, RZ, R161 ;  /* 0x000000ffffcf7224 */ /* 0x000fe400078e00a1 */
[----:B------:R1:W-:Y:S01]  /*188b0*/  MUFU.EX2 R161, R0 ;  /* 0x0000000000a17308 */ /* 0x0003e20000000800 */
        /* <DEDUP_REMOVED lines=13> */
[----:B------:R-:W-:Y:S01]  /*18990*/  MUFU.EX2 R150, R150 ;  /* 0x0000009600967308 */ /* 0x000fe20000000800 */
[----:B-1----:R-:W-:Y:S01]  /*189a0*/  FFMA.FTZ R0, R196, c[0x0][0x23c], -R88 ;  /* 0x00008f00c4007a23 */ /* 0x002fe20000010858 */
[----:B------:R-:W3:Y:S01]  /*189b0*/  LDL.LU R221, [R1+0xf8] ;  /* 0x0000f80001dd7983 */ /* 0x000ee20000300800 */
        /* <DEDUP_REMOVED lines=14> */
[----:B------:R-:W3:Y:S01]  /*18aa0*/  LDL.LU R222, [R1+0xf4] ;  /* 0x0000f40001de7983 */ /* 0x000ee20000300800 */
[----:B------:R-:W-:Y:S01]  /*18ab0*/  FADD.FTZ R92, R95, R80 ;  /* 0x000000505f5c7221 */ /* 0x000fe20000010000 */
[----:B------:R-:W-:Y:S01]  /*18ac0*/  F2FP.PACK_AB R80, R134, R129 ;  /* 0x000000818650723e */ /* 0x000fe200000000ff */
[----:B------:R-:W-:Y:S02]  /*18ad0*/  FFMA.FTZ R144, R144, c[0x0][0x23c], -R88 ;  /* 0x00008f0090907a23 */ /* 0x000fe40000010858 */
[----:B------:R-:W-:Y:S02]  /*18ae0*/  FADD.FTZ R89, R102, R93 ;  /* 0x0000005d66597221 */ /* 0x000fe40000010000 */
[----:B-1----:R-:W-:Y:S02]  /*18af0*/  FFMA.FTZ R0, R197, c[0x0][0x23c], -R96 ;  /* 0x00008f00c5007a23 */ /* 0x002fe40000010860 */
[C---:B------:R-:W-:Y:S01]  /*18b00*/  HMMA.16816.F32 R8, R80.reuse, R76, R8 ;  /* 0x0000004c5008723c */ /* 0x040fe20000001808 */
[----:B------:R-:W-:Y:S02]  /*18b10*/  IMAD.MOV.U32 R197, RZ, RZ, R193 ;  /* 0x000000ffffc57224 */ /* 0x000fe400078e00c1 */
[----:B------:R-:W-:Y:S02]  /*18b20*/  IMAD.MOV.U32 R193, RZ, RZ, R138 ;  /* 0x000000ffffc17224 */ /* 0x000fe400078e008a */
[----:B------:R-:W-:Y:S02]  /*18b30*/  IMAD.MOV.U32 R138, RZ, RZ, R147 ;  /* 0x000000ffff8a7224 */ /* 0x000fe400078e0093 */
[----:B------:R-:W-:Y:S01]  /*18b40*/  IMAD.MOV.U32 R147, RZ, RZ, R151 ;  /* 0x000000ffff937224 */ /* 0x000fe200078e0097 */
[-C--:B------:R-:W-:Y:S01]  /*18b50*/  HMMA.16816.F32 R12, R80, R78.reuse, R12 ;  /* 0x0000004e500c723c */ /* 0x080fe2000000180c */
[----:B------:R-:W-:Y:S02]  /*18b60*/  IMAD.MOV.U32 R151, RZ, RZ, R160 ;  /* 0x000000ffff977224 */ /* 0x000fe400078e00a0 */
[----:B------:R1:W-:Y:S01]  /*18b70*/  MUFU.EX2 R160, R0 ;  /* 0x0000000000a07308 */ /* 0x0003e20000000800 */
[----:B------:R-:W-:Y:S02]  /*18b80*/  IMAD.MOV.U32 R176, RZ, RZ, R197 ;  /* 0x000000ffffb07224 */ /* 0x000fe400078e00c5 */
[----:B------:R-:W-:Y:S02]  /*18b90*/  IMAD.MOV.U32 R197, RZ, RZ, R138 ;  /* 0x000000ffffc57224 */ /* 0x000fe400078e008a */
[C---:B------:R-:W-:Y:S01]  /*18ba0*/  HMMA.16816.F32 R16, R72.reuse, R78, R16 ;  /* 0x0000004e4810723c */ /* 0x040fe20000001810 */
[----:B------:R-:W-:Y:S01]  /*18bb0*/  IMAD.MOV.U32 R138, RZ, RZ, R147 ;  /* 0x000000ffff8a7224 */ /* 0x000fe200078e0093 */
[----:B------:R-:W4:Y:S02]  /*18bc0*/  LDSM.16.MT88.4 R76, [R215+0x8800] ;  /* 0x00880000d74c783b */ /* 0x000f240000004200 */
[----:B------:R-:W-:Y:S02]  /*18bd0*/  IMAD.MOV.U32 R147, RZ, RZ, R151 ;  /* 0x000000ffff937224 */ /* 0x000fe400078e0097 */
[----:B------:R-:W-:Y:S02]  /*18be0*/  IMAD.MOV.U32 R151, RZ, RZ, R158 ;  /* 0x000000ffff977224 */ /* 0x000fe400078e009e */
[----:B------:R-:W-:Y:S04]  /*18bf0*/  FADD.FTZ R90, R90, R89 ;  /* 0x000000595a5a7221 */ /* 0x000fe80000010000 */
[----:B------:R-:W-:Y:S02]  /*18c00*/  FADD.FTZ R103, R103, R90 ;  /* 0x0000005a67677221 */ /* 0x000fe40000010000 */
[----:B------:R-:W-:Y:S02]  /*18c10*/  FADD.FTZ R92, R99, R92 ;  /* 0x0000005c635c7221 */ /* 0x000fe40000010000 */
[----:B------:R-:W-:Y:S02]  /*18c20*/  FFMA.FTZ R117, R252, c[0x0][0x23c], -R84 ;  /* 0x00008f00fc757a23 */ /* 0x000fe40000010854 */
[----:B------:R-:W-:Y:S02]  /*18c30*/  FADD.FTZ R92, R91, R92 ;  /* 0x0000005c5b5c7221 */ /* 0x000fe40000010000 */
[----:B-1----:R-:W-:Y:S02]  /*18c40*/  FFMA.FTZ R0, R189, c[0x0][0x23c], -R96 ;  /* 0x00008f00bd007a23 */ /* 0x002fe40000010860 */
[----:B------:R-:W-:Y:S02]  /*18c50*/  IMAD.MOV.U32 R189, RZ, RZ, R196 ;  /* 0x000000ffffbd7224 */ /* 0x000fe400078e00c4 */
[----:B------:R-:W-:Y:S01]  /*18c60*/  IMAD.MOV.U32 R196, RZ, RZ, R139 ;  /* 0x000000ffffc47224 */ /* 0x000fe200078e008b */
[----:B------:R1:W1:Y:S01]  /*18c70*/  MUFU.EX2 R158, R0 ;  /* 0x00000000009e7308 */ /* 0x0002620000000800 */
        /* <DEDUP_REMOVED lines=8> */
[----:B------:R-:W-:Y:S01]  /*18d00*/  IMAD.MOV.U32 R177, RZ, RZ, R189 ;  /* 0x000000ffffb17224 */ /* 0x000fe200078e00bd */
[-C--:B----4-:R-:W-:Y:S01]  /*18d10*/  HMMA.16816.F32 R20, R72, R76.reuse, R20 ;  /* 0x0000004c4814723c */ /* 0x090fe20000001814 */
[----:B------:R-:W-:Y:S02]  /*18d20*/  IMAD.MOV.U32 R189, RZ, RZ, R139 ;  /* 0x000000ffffbd7224 */ /* 0x000fe400078e008b */
[----:B------:R-:W-:Y:S02]  /*18d30*/  IMAD.MOV.U32 R139, RZ, RZ, R142 ;  /* 0x000000ffff8b7224 */ /* 0x000fe400078e008e */
[----:B------:R-:W-:Y:S02]  /*18d40*/  IMAD.MOV.U32 R142, RZ, RZ, R146 ;  /* 0x000000ffff8e7224 */ /* 0x000fe400078e0092 */
[----:B-1----:R-:W-:Y:S01]  /*18d50*/  FFMA.FTZ R0, R176, c[0x0][0x23c], -R96 ;  /* 0x00008f00b0007a23 */ /* 0x002fe20000010860 */
[C---:B------:R-:W-:Y:S01]  /*18d60*/  HMMA.16816.F32 R24, R80.reuse, R76, R24 ;  /* 0x0000004c5018723c */ /* 0x040fe20000001818 */
[----:B------:R-:W-:Y:S03]  /*18d70*/  IMAD.MOV.U32 R176, RZ, RZ, R138 ;  /* 0x000000ffffb07224 */ /* 0x000fe600078e008a */
[----:B------:R-:W-:Y:S02]  /*18d80*/  IMAD.MOV.U32 R138, RZ, RZ, R147 ;  /* 0x000000ffff8a7224 */ /* 0x000fe400078e0093 */
[----:B------:R-:W-:Y:S02]  /*18d90*/  IMAD.MOV.U32 R147, RZ, RZ, R151 ;  /* 0x000000ffff937224 */ /* 0x000fe400078e0097 */
        /* <DEDUP_REMOVED lines=9> */
[----:B------:R-:W-:Y:S01]  /*18e30*/  IMAD.MOV.U32 R173, RZ, RZ, R137 ;  /* 0x000000ffffad7224 */ /* 0x000fe200078e0089 */
[----:B------:R-:W-:Y:S01]  /*18e40*/  MUFU.EX2 R138, R97 ;  /* 0x00000061008a7308 */ /* 0x000fe20000000800 */
[----:B------:R-:W-:Y:S04]  /*18e50*/  IMAD.MOV.U32 R168, RZ, RZ, R147 ;  /* 0x000000ffffa87224 */ /* 0x000fe800078e0093 */
[----:B------:R-:W-:Y:S02]  /*18e60*/  IMAD.MOV.U32 R172, RZ, RZ, R168 ;  /* 0x000000ffffac7224 */ /* 0x000fe400078e00a8 */
[----:B------:R-:W-:Y:S02]  /*18e70*/  IMAD.MOV.U32 R168, RZ, RZ, R180 ;  /* 0x000000ffffa87224 */ /* 0x000fe400078e00b4 */
[----:B------:R-:W-:Y:S01]  /*18e80*/  IMAD.MOV.U32 R180, RZ, RZ, R176 ;  /* 0x000000ffffb47224 */ /* 0x000fe200078e00b0 */
[----:B------:R-:W-:Y:S01]  /*18e90*/  MUFU.EX2 R137, R98 ;  /* 0x0000006200897308 */ /* 0x000fe20000000800 */
[----:B------:R-:W-:Y:S02]  /*18ea0*/  IMAD.MOV.U32 R176, RZ, RZ, R197 ;  /* 0x000000ffffb07224 */ /* 0x000fe400078e00c5 */
[----:B-1----:R-:W-:Y:S02]  /*18eb0*/  FFMA.FTZ R0, R177, c[0x0][0x23c], -R96 ;  /* 0x00008f00b1007a23 */ /* 0x002fe40000010860 */
[----:B------:R-:W-:Y:S02]  /*18ec0*/  IMAD.MOV.U32 R197, RZ, RZ, R193 ;  /* 0x000000ffffc57224 */ /* 0x000fe400078e00c1 */
[----:B------:R-:W-:Y:S02]  /*18ed0*/  IMAD.MOV.U32 R193, RZ, RZ, R167 ;  /* 0x000000ffffc17224 */ /* 0x000fe400078e00a7 */
[----:B------:R-:W-:Y:S01]  /*18ee0*/  IMAD.MOV.U32 R169, RZ, RZ, R146 ;  /* 0x000000ffffa97224 */ /* 0x000fe200078e0092 */
[----:B------:R1:W1:Y:S01]  /*18ef0*/  MUFU.EX2 R175, R0 ;  /* 0x0000000000af7308 */ /* 0x0002620000000800 */
[----:B------:R-:W-:Y:S02]  /*18f00*/  IMAD.MOV.U32 R181, RZ, RZ, R142 ;  /* 0x000000ffffb57224 */ /* 0x000fe400078e008e */
[----:B------:R-:W-:Y:S02]  /*18f10*/  IMAD.MOV.U32 R146, RZ, RZ, R156 ;  /* 0x000000ffff927224 */ /* 0x000fe400078e009c */
[----:B------:R-:W-:Y:S02]  /*18f20*/  IMAD.MOV.U32 R147, RZ, RZ, R205 ;  /* 0x000000ffff937224 */ /* 0x000fe400078e00cd */
[----:B------:R-:W-:Y:S02]  /*18f30*/  IMAD.MOV.U32 R142, RZ, RZ, R148 ;  /* 0x000000ffff8e7224 */ /* 0x000fe400078e0094 */
[--C-:B------:R-:W-:Y:S01]  /*18f40*/  FFMA.FTZ R122, R251, c[0x0][0x23c], -R84.reuse ;  /* 0x00008f00fb7a7a23 */ /* 0x100fe20000010854 */
[----:B------:R-:W-:Y:S01]  /*18f50*/  MUFU.EX2 R156, R203 ;  /* 0x000000cb009c7308 */ /* 0x000fe20000000800 */
[----:B------:R-:W-:Y:S02]  /*18f60*/  FFMA.FTZ R121, R250, c[0x0][0x23c], -R84 ;  /* 0x00008f00fa797a23 */ /* 0x000fe40000010854 */
[----:B------:R-:W-:Y:S01]  /*18f70*/  IMAD.MOV.U32 R177, RZ, RZ, R139 ;  /* 0x000000ffffb17224 */ /* 0x000fe200078e008b */
[-C--:B----4-:R-:W-:Y:S06]  /*18f80*/  HMMA.16816.F32 R36, R72, R76.reuse, R36 ;  /* 0x0000004c4824723c */ /* 0x090fec0000001824 */
[----:B------:R-:W-:Y:S02]  /*18f90*/  MUFU.EX2 R139, R133 ;  /* 0x00000085008b7308 */ /* 0x000fe40000000800 */
[C---:B------:R-:W-:Y:S01]  /*18fa0*/  HMMA.16816.F32 R40, R80.reuse, R76, R40 ;  /* 0x0000004c5028723c */ /* 0x040fe20000001828 */
[----:B-1----:R-:W-:Y:S03]  /*18fb0*/  FFMA.FTZ R0, R173, c[0x0][0x23c], -R88 ;  /* 0x00008f00ad007a23 */ /* 0x002fe60000010858 */
[----:B------:R-:W-:Y:S02]  /*18fc0*/  IMAD.MOV.U32 R173, RZ, RZ, R169 ;  /* 0x000000ffffad7224 */ /* 0x000fe400078e00a9 */
[----:B------:R-:W-:Y:S02]  /*18fd0*/  IMAD.MOV.U32 R169, RZ, RZ, R181 ;  /* 0x000000ffffa97224 */ /* 0x000fe400078e00b5 */
[----:B------:R1:W-:Y:S01]  /*18fe0*/  MUFU.EX2 R167, R0 ;  /* 0x0000000000a77308 */ /* 0x0003e20000000800 */
[-C--:B------:R-:W-:Y:S03]  /*18ff0*/  HMMA.16816.F32 R44, R80, R78.reuse, R44 ;  /* 0x0000004e502c723c */ /* 0x080fe6000000182c */
[----:B------:R-:W-:Y:S02]  /*19000*/  IMAD.MOV.U32 R199, RZ, RZ, R173 ;  /* 0x000000ffffc77224 */ /* 0x000fe400078e00ad */
[----:B------:R-:W-:Y:S02]  /*19010*/  IMAD.MOV.U32 R173, RZ, RZ, R169 ;  /* 0x000000ffffad7224 */ /* 0x000fe400078e00a9 */
[----:B------:R-:W-:Y:S01]  /*19020*/  IMAD.MOV.U32 R181, RZ, RZ, R177 ;  /* 0x000000ffffb57224 */ /* 0x000fe200078e00b1 */
[C---:B------:R-:W-:Y:S01]  /*19030*/  HMMA.16816.F32 R48, R72.reuse, R78, R48 ;  /* 0x0000004e4830723c */ /* 0x040fe20000001830 */
[----:B------:R-:W-:Y:S01]  /*19040*/  IMAD.MOV.U32 R177, RZ, RZ, R189 ;  /* 0x000000ffffb17224 */ /* 0x000fe200078e00bd */
[----:B------:R-:W4:Y:S01]  /*19050*/  LDSM.16.MT88.4 R76, [R214+0x8800] ;  /* 0x00880000d64c783b */ /* 0x000f220000004200 */
[----:B------:R-:W-:Y:S01]  /*19060*/  MUFU.EX2 R133, R122 ;  /* 0x0000007a00857308 */ /* 0x000fe20000000800 */
[----:B------:R-:W-:Y:S02]  /*19070*/  IMAD.MOV.U32 R189, RZ, RZ, R196 ;  /* 0x000000ffffbd7224 */ /* 0x000fe400078e00c4 */
[----:B------:R-:W-:Y:S02]  /*19080*/  IMAD.MOV.U32 R196, RZ, RZ, R192 ;  /* 0x000000ffffc47224 */ /* 0x000fe400078e00c0 */
[----:B------:R-:W-:Y:S04]  /*19090*/  IMAD.MOV.U32 R192, RZ, RZ, R232 ;  /* 0x000000ffffc07224 */ /* 0x000fe800078e00e8 */
[----:B------:R-:W-:Y:S01]  /*190a0*/  IMAD.MOV.U32 R169, RZ, RZ, R168 ;  /* 0x000000ffffa97224 */ /* 0x000fe200078e00a8 */
[----:B------:R-:W-:Y:S01]  /*190b0*/  MUFU.EX2 R122, R247 ;  /* 0x000000f7007a7308 */ /* 0x000fe20000000800 */
[----:B------:R-:W-:Y:S02]  /*190c0*/  IMAD.MOV.U32 R168, RZ, RZ, R181 ;  /* 0x000000ffffa87224 */ /* 0x000fe400078e00b5 */
[----:B-1----:R-:W-:Y:S02]  /*190d0*/  FFMA.FTZ R0, R198, c[0x0][0x23c], -R88 ;  /* 0x00008f00c6007a23 */ /* 0x002fe40000010858 */
        /* <DEDUP_REMOVED lines=13> */
[-C--:B----4-:R-:W-:Y:S01]  /*191b0*/  HMMA.16816.F32 R52, R72, R76.reuse, R52 ;  /* 0x0000004c4834723c */ /* 0x090fe20000001834 */
[----:B------:R-:W-:Y:S02]  /*191c0*/  IMAD.MOV.U32 R169, RZ, RZ, R168 ;  /* 0x000000ffffa97224 */ /* 0x000fe400078e00a8 */
[----:B------:R-:W-:Y:S02]  /*191d0*/  IMAD.MOV.U32 R168, RZ, RZ, R181 ;  /* 0x000000ffffa87224 */ /* 0x000fe400078e00b5 */
[----:B-1----:R-:W-:Y:S02]  /*191e0*/  FFMA.FTZ R0, R199, c[0x0][0x23c], -R88 ;  /* 0x00008f00c7007a23 */ /* 0x002fe40000010858 */
[----:B------:R-:W-:Y:S01]  /*191f0*/  IMAD.MOV.U32 R199, RZ, RZ, R173 ;  /* 0x000000ffffc77224 */ /* 0x000fe200078e00ad */
[C---:B------:R-:W-:Y:S01]  /*19200*/  HMMA.16816.F32 R56, R80.reuse, R76, R56 ;  /* 0x0000004c5038723c */ /* 0x040fe20000001838 */
[----:B------:R1:W-:Y:S03]  /*19210*/  MUFU.EX2 R173, R0 ;  /* 0x0000000000ad7308 */ /* 0x0003e60000000800 */
[----:B------:R-:W-:Y:S02]  /*19220*/  IMAD.MOV.U32 R181, RZ, RZ, R177 ;  /* 0x000000ffffb57224 */ /* 0x000fe400078e00b1 */
[----:B------:R-:W-:Y:S01]  /*19230*/  IMAD.MOV.U32 R177, RZ, RZ, R176 ;  /* 0x000000ffffb17224 */ /* 0x000fe200078e00b0 */
[----:B------:R-:W-:Y:S01]  /*19240*/  F2FP.PACK_AB R76, R153, R152 ;  /* 0x00000098994c723e */ /* 0x000fe200000000ff */
[-C--:B------:R-:W-:Y:S01]  /*19250*/  HMMA.16816.F32 R60, R80, R78.reuse, R60 ;  /* 0x0000004e503c723c */ /* 0x080fe2000000183c */
[----:B------:R-:W-:Y:S01]  /*19260*/  IMAD.MOV.U32 R176, RZ, RZ, R189 ;  /* 0x000000ffffb07224 */ /* 0x000fe200078e00bd */
[----:B------:R-:W-:Y:S02]  /*19270*/  LDSM.16.MT88.4 R80, [R215+0x9000] ;  /* 0x00900000d750783b */ /* 0x000fe40000004200 */
[----:B------:R-:W-:Y:S01]  /*19280*/  IMAD.MOV.U32 R189, RZ, RZ, R197 ;  /* 0x000000ffffbd7224 */ /* 0x000fe200078e00c5 */
[----:B------:R-:W-:Y:S01]  /*19290*/  F2FP.PACK_AB R77, R158, R160 ;  /* 0x000000a09e4d723e */ /* 0x000fe200000000ff */
[----:B------:R-:W-:Y:S02]  /*192a0*/  IMAD.MOV.U32 R197, RZ, RZ, R196 ;  /* 0x000000ffffc57224 */ /* 0x000fe400078e00c4 */
[----:B------:R-:W-:Y:S01]  /*192b0*/  HMMA.16816.F32 R64, R72, R78, R64 ;  /* 0x0000004e4840723c */ /* 0x000fe20000001840 */
[----:B------:R-:W-:Y:S03]  /*192c0*/  IMAD.MOV.U32 R196, RZ, RZ, R193 ;  /* 0x000000ffffc47224 */ /* 0x000fe600078e00c1 */
[----:B------:R-:W-:Y:S02]  /*192d0*/  IMAD.MOV.U32 R193, RZ, RZ, R192 ;  /* 0x000000ffffc17224 */ /* 0x000fe400078e00c0 */
[----:B------:R-:W-:Y:S01]  /*192e0*/  FFMA.FTZ R89, R187, c[0x0][0x23c], -R88 ;  /* 0x00008f00bb597a23 */ /* 0x000fe20000010858 */
[----:B------:R-:W-:Y:S01]  /*192f0*/  F2FP.PACK_AB R72, R115, R106 ;  /* 0x0000006a7348723e */ /* 0x000fe200000000ff */
[----:B------:R-:W-:Y:S01]  /*19300*/  IMAD.MOV.U32 R187, RZ, RZ, R199 ;  /* 0x000000ffffbb7224 */ /* 0x000fe200078e00c7 */
[----:B------:R-:W-:Y:S01]  /*19310*/  F2FP.PACK_AB R74, R132, R118 ;  /* 0x00000076844a723e */ /* 0x000fe200000000ff */
[----:B------:R-:W-:Y:S02]  /*19320*/  MUFU.EX2 R174, R89 ;  /* 0x0000005900ae7308 */ /* 0x000fe40000000800 */
[----:B------:R-:W-:Y:S01]  /*19330*/  IMAD.MOV.U32 R199, RZ, RZ, R198 ;  /* 0x000000ffffc77224 */ /* 0x000fe200078e00c6 */
[----:B------:R-:W-:Y:S01]  /*19340*/  F2FP.PACK_AB R75, R131, R130 ;  /* 0x00000082834b723e */ /* 0x000fe200000000ff */
[----:B------:R-:W-:Y:S01]  /*19350*/  IMAD.MOV.U32 R198, RZ, RZ, R169 ;  /* 0x000000ffffc67224 */ /* 0x000fe200078e00a9 */
[----:B------:R-:W-:Y:S01]  /*19360*/  F2FP.PACK_AB R78, R162, R161 ;  /* 0x000000a1a24e723e */ /* 0x000fe200000000ff */
[----:B------:R-:W-:Y:S01]  /*19370*/  IMAD.MOV.U32 R169, RZ, RZ, R168 ;  /* 0x000000ffffa97224 */ /* 0x000fe200078e00a8 */
[----:B------:R-:W-:Y:S01]  /*19380*/  F2FP.PACK_AB R79, R175, R159 ;  /* 0x0000009faf4f723e */ /* 0x000fe200000000ff */
[----:B------:R-:W-:Y:S02]  /*19390*/  IMAD.MOV.U32 R168, RZ, RZ, R181 ;  /* 0x000000ffffa87224 */ /* 0x000fe400078e00b5 */
[----:B------:R-:W-:Y:S02]  /*193a0*/  IMAD.MOV.U32 R181, RZ, RZ, R177 ;  /* 0x000000ffffb57224 */ /* 0x000fe400078e00b1 */
[----:B------:R-:W-:Y:S02]  /*193b0*/  IMAD.MOV.U32 R177, RZ, RZ, R176 ;  /* 0x000000ffffb17224 */ /* 0x000fe400078e00b0 */
        /* <DEDUP_REMOVED lines=8> */
[----:B------:R-:W-:Y:S02]  /*19440*/  IMAD.MOV.U32 R169, RZ, RZ, R181 ;  /* 0x000000ffffa97224 */ /* 0x000fe400078e00b5 */
[----:B------:R-:W-:Y:S02]  /*19450*/  IMAD.MOV.U32 R181, RZ, RZ, R176 ;  /* 0x000000ffffb57224 */ /* 0x000fe400078e00b0 */
[----:B------:R-:W-:Y:S02]  /*19460*/  IMAD.MOV.U32 R176, RZ, RZ, R197 ;  /* 0x000000ffffb07224 */ /* 0x000fe400078e00c5 */
[----:B--2---:R-:W-:Y:S02]  /*19470*/  FFMA.FTZ R107, R107, c[0x0][0x23c], -R84 ;  /* 0x00008f006b6b7a23 */ /* 0x004fe40000010854 */
[----:B------:R-:W-:Y:S02]  /*19480*/  FADD.FTZ R84, R113, R100 ;  /* 0x0000006471547221 */ /* 0x000fe40000010000 */
[----:B------:R1:W2:Y:S01]  /*19490*/  MUFU.EX2 R113, R87 ;  /* 0x0000005700717308 */ /* 0x0002a20000000800 */
[----:B------:R-:W-:Y:S02]  /*194a0*/  IMAD.MOV.U32 R187, RZ, RZ, R198 ;  /* 0x000000ffffbb7224 */ /* 0x000fe400078e00c6 */
[----:B------:R-:W-:Y:S02]  /*194b0*/  IMAD.MOV.U32 R198, RZ, RZ, R168 ;  /* 0x000000ffffc67224 */ /* 0x000fe400078e00a8 */
[----:B------:R-:W-:Y:S02]  /*194c0*/  IMAD.MOV.U32 R168, RZ, RZ, R189 ;  /* 0x000000ffffa87224 */ /* 0x000fe400078e00bd */
[----:B------:R-:W-:Y:S02]  /*194d0*/  FADD.FTZ R84, R128, R84 ;  /* 0x0000005480547221 */ /* 0x000fe40000010000 */
[----:B------:R-:W-:Y:S01]  /*194e0*/  IMAD.MOV.U32 R191, RZ, RZ, R187 ;  /* 0x000000ffffbf7224 */ /* 0x000fe200078e00bb */
[----:B------:R-:W-:Y:S01]  /*194f0*/  MUFU.EX2 R148, R107 ;  /* 0x0000006b00947308 */ /* 0x000fe20000000800 */
[----:B------:R-:W-:Y:S02]  /*19500*/  FADD.FTZ R93, R136, R84 ;  /* 0x00000054885d7221 */ /* 0x000fe40000010000 */
[----:B------:R-:W-:Y:S02]  /*19510*/  IMAD.MOV.U32 R187, RZ, RZ, R198 ;  /* 0x000000ffffbb7224 */ /* 0x000fe400078e00c6 */
[----:B------:R-:W-:Y:S02]  /*19520*/  IMAD.MOV.U32 R198, RZ, RZ, R168 ;  /* 0x000000ffffc67224 */ /* 0x000fe400078e00a8 */
[----:B------:R-:W-:Y:S02]  /*19530*/  IMAD.MOV.U32 R168, RZ, RZ, R176 ;  /* 0x000000ffffa87224 */ /* 0x000fe400078e00b0 */
[--C-:B---3--:R-:W-:Y:S01]  /*19540*/  FFMA.FTZ R97, R221, c[0x0][0x23c], -R88.reuse ;  /* 0x00008f00dd617a23 */ /* 0x108fe20000010858 */
[----:B------:R3:W-:Y:S01]  /*19550*/  MUFU.EX2 R136, R105 ;  /* 0x0000006900887308 */ /* 0x0007e20000000800 */
[--C-:B------:R-:W-:Y:S02]  /*19560*/  FFMA.FTZ R99, R219, c[0x0][0x23c], -R88.reuse ;  /* 0x00008f00db637a23 */ /* 0x100fe40000010858 */
[--C-:B------:R-:W-:Y:S01]  /*19570*/  FFMA.FTZ R98, R220, c[0x0][0x23c], -R88.reuse ;  /* 0x00008f00dc627a23 */ /* 0x100fe20000010858 */
[----:B-1----:R-:W1:Y:S01]  /*19580*/  LDSM.16.MT88.4 R84, [R212+0x9000] ;  /* 0x00900000d454783b */ /* 0x002e620000004200 */
[----:B--2---:R-:W-:Y:S01]  /*19590*/  F2FP.PACK_AB R73, R113, R111 ;  /* 0x0000006f7149723e */ /* 0x004fe200000000ff */
[--C-:B------:R-:W-:Y:S04]  /*195a0*/  FFMA.FTZ R100, R218, c[0x0][0x23c], -R88.reuse ;  /* 0x00008f00da647a23 */ /* 0x100fe80000010858 */
[----:B------:R-:W2:Y:S10]  /*195b0*/  MUFU.EX2 R128, R201 ;  /* 0x000000c900807308 */ /* 0x000eb40000000800 */
[----:B------:R-:W-:Y:S01]  /*195c0*/  MUFU.EX2 R201, R99 ;  /* 0x0000006300c97308 */ /* 0x000fe20000000800 */
[----:B---3--:R-:W-:Y:S09]  /*195d0*/  FFMA.FTZ R105, R217, c[0x0][0x23c], -R88 ;  /* 0x00008f00d9697a23 */ /* 0x008ff20000010858 */
[----:B------:R-:W-:Y:S01]  /*195e0*/  MUFU.EX2 R202, R98 ;  /* 0x0000006200ca7308 */ /* 0x000fe20000000800 */
[-C--:B-1----:R-:W-:Y:S08]  /*195f0*/  HMMA.16816.F32 R4, R72, R84.reuse, R4 ;  /* 0x000000544804723c */ /* 0x082ff00000001804 */
[C---:B------:R-:W-:Y:S08]  /*19600*/  HMMA.16816.F32 R8, R76.reuse, R84, R8 ;  /* 0x000000544c08723c */ /* 0x040ff00000001808 */
[-C--:B------:R-:W-:Y:S08]  /*19610*/  HMMA.16816.F32 R12, R76, R86.reuse, R12 ;  /* 0x000000564c0c723c */ /* 0x080ff0000000180c */
[C---:B------:R-:W-:Y:S01]  /*19620*/  HMMA.16816.F32 R16, R72.reuse, R86, R16 ;  /* 0x000000564810723c */ /* 0x040fe20000001810 */
[----:B------:R-:W1:Y:S03]  /*19630*/  LDSM.16.MT88.4 R84, [R213+0x9000] ;  /* 0x00900000d554783b */ /* 0x000e660000004200 */
[----:B------:R-:W-:Y:S04]  /*19640*/  IMAD.MOV.U32 R140, RZ, RZ, R230 ;  /* 0x000000ffff8c7224 */ /* 0x000fe800078e00e6 */
[-C--:B------:R-:W-:Y:S01]  /*19650*/  HMMA.16816.F32 R20, R72, R80.reuse, R20 ;  /* 0x000000504814723c */ /* 0x080fe20000001814 */
[----:B------:R3:W5:Y:S03]  /*19660*/  LDL.LU R230, [R1+0xec] ;  /* 0x0000ec0001e67983 */ /* 0x0007660000300800 */
[----:B------:R-:W-:Y:S02]  /*19670*/  IMAD.MOV.U32 R205, RZ, RZ, R140 ;  /* 0x000000ffffcd7224 */ /* 0x000fe400078e008c */
[----:B------:R-:W-:Y:S02]  /*19680*/  IMAD.MOV.U32 R140, RZ, RZ, R231 ;  /* 0x000000ffff8c7224 */ /* 0x000fe400078e00e7 */
[C---:B------:R-:W-:Y:S01]  /*19690*/  HMMA.16816.F32 R24, R76.reuse, R80, R24 ;  /* 0x000000504c18723c */ /* 0x040fe20000001818 */
[----:B------:R-:W-:Y:S01]  /*196a0*/  IMAD.MOV.U32 R142, RZ, RZ, R205 ;  /* 0x000000ffff8e7224 */ /* 0x000fe200078e00cd */
[----:B------:R3:W5:Y:S02]  /*196b0*/  LDL.LU R231, [R1+0xe8] ;  /* 0x0000e80001e77983 */ /* 0x0007640000300800 */
[----:B------:R-:W-:Y:S02]  /*196c0*/  IMAD.MOV.U32 R205, RZ, RZ, R239 ;  /* 0x000000ffffcd7224 */ /* 0x000fe400078e00ef */
[----:B------:R-:W-:Y:S01]  /*196d0*/  IMAD.MOV.U32 R192, RZ, RZ, R142 ;  /* 0x000000ffffc07224 */ /* 0x000fe200078e008e */
[----:B------:R3:W5:Y:S01]  /*196e0*/  LDL.LU R232, [R1+0xe4] ;  /* 0x0000e40001e87983 */ /* 0x0007620000300800 */
[-C--:B------:R-:W-:Y:S01]  /*196f0*/  HMMA.16816.F32 R28, R76, R82.reuse, R28 ;  /* 0x000000524c1c723c */ /* 0x080fe2000000181c */
[----:B------:R-:W-:Y:S02]  /*19700*/  IMAD.MOV.U32 R142, RZ, RZ, R147 ;  /* 0x000000ffff8e7224 */ /* 0x000fe400078e0093 */
[----:B------:R3:W5:Y:S01]  /*19710*/  LDL.LU R239, [R1+0xe0] ;  /* 0x0000e00001ef7983 */ /* 0x0007620000300800 */
[----:B------:R-:W-:Y:S02]  /*19720*/  IMAD.MOV.U32 R147, RZ, RZ, R146 ;  /* 0x000000ffff937224 */ /* 0x000fe400078e0092 */
[----:B------:R-:W-:Y:S02]  /*19730*/  IMAD.MOV.U32 R146, RZ, RZ, R235 ;  /* 0x000000ffff927224 */ /* 0x000fe400078e00eb */
[C---:B------:R-:W-:Y:S01]  /*19740*/  HMMA.16816.F32 R32, R72.reuse, R82, R32 ;  /* 0x000000524820723c */ /* 0x040fe20000001820 */
[----:B------:R-:W-:Y:S01]  /*19750*/  IMAD.MOV.U32 R193, RZ, RZ, R192 ;  /* 0x000000ffffc17224 */ /* 0x000fe200078e00c0 */
[----:B------:R-:W4:Y:S02]  /*19760*/  LDSM.16.MT88.4 R80, [R214+0x9000] ;  /* 0x00900000d650783b */ /* 0x000f240000004200 */
[----:B------:R-:W-:Y:S02]  /*19770*/  IMAD.MOV.U32 R192, RZ, RZ, R147 ;  /* 0x000000ffffc07224 */ /* 0x000fe400078e0093 */
[----:B------:R-:W-:Y:S02]  /*19780*/  IMAD.MOV.U32 R147, RZ, RZ, R146 ;  /* 0x000000ffff937224 */ /* 0x000fe400078e0092 */
[----:B------:R-:W-:Y:S01]  /*19790*/  IMAD.MOV.U32 R146, RZ, RZ, R151 ;  /* 0x000000ffff927224 */ /* 0x000fe200078e0097 */
[-C--:B-1----:R-:W-:Y:S01]  /*197a0*/  HMMA.16816.F32 R36, R72, R84.reuse, R36 ;  /* 0x000000544824723c */ /* 0x082fe20000001824 */
[----:B------:R3:W5:Y:S02]  /*197b0*/  LDL.LU R235, [R1+0xdc] ;  /* 0x0000dc0001eb7983 */ /* 0x0007640000300800 */
[----:B------:R-:W-:Y:S02]  /*197c0*/  IMAD.MOV.U32 R151, RZ, RZ, R166 ;  /* 0x000000ffff977224 */ /* 0x000fe400078e00a6 */
[----:B------:R-:W-:Y:S02]  /*197d0*/  IMAD.MOV.U32 R166, RZ, RZ, R145 ;  /* 0x000000ffffa67224 */ /* 0x000fe400078e0091 */
[----:B------:R-:W-:Y:S01]  /*197e0*/  IMAD.MOV.U32 R197, RZ, RZ, R192 ;  /* 0x000000ffffc57224 */ /* 0x000fe200078e00c0 */
[C---:B------:R-:W-:Y:S01]  /*197f0*/  HMMA.16816.F32 R40, R76.reuse, R84, R40 ;  /* 0x000000544c28723c */ /* 0x040fe20000001828 */
[----:B------:R-:W-:Y:S03]  /*19800*/  IMAD.MOV.U32 R192, RZ, RZ, R146 ;  /* 0x000000ffffc07224 */ /* 0x000fe600078e0092 */
[----:B------:R-:W-:Y:S02]  /*19810*/  IMAD.MOV.U32 R146, RZ, RZ, R166 ;  /* 0x000000ffff927224 */ /* 0x000fe400078e00a6 */
[----:B------:R-:W-:Y:S02]  /*19820*/  IMAD.MOV.U32 R166, RZ, RZ, R164 ;  /* 0x000000ffffa67224 */ /* 0x000fe400078e00a4 */
[-C--:B------:R-:W-:Y:S01]  /*19830*/  HMMA.16816.F32 R44, R76, R86.reuse, R44 ;  /* 0x000000564c2c723c */ /* 0x080fe2000000182c */
[----:B------:R1:W-:Y:S03]  /*19840*/  MUFU.EX2 R164, R0 ;  /* 0x0000000000a47308 */ /* 0x0003e60000000800 */
[----:B------:R-:W-:Y:S02]  /*19850*/  IMAD.MOV.U32 R189, RZ, RZ, R193 ;  /* 0x000000ffffbd7224 */ /* 0x000fe400078e00c1 */
[----:B------:R-:W-:Y:S02]  /*19860*/  IMAD.MOV.U32 R193, RZ, RZ, R147 ;  /* 0x000000ffffc17224 */ /* 0x000fe400078e0093 */
[C---:B------:R-:W-:Y:S01]  /*19870*/  HMMA.16816.F32 R48, R72.reuse, R86, R48 ;  /* 0x000000564830723c */ /* 0x040fe20000001830 */
[----:B------:R-:W-:Y:S01]  /*19880*/  IMAD.MOV.U32 R145, RZ, RZ, R240 ;  /* 0x000000ffff917224 */ /* 0x000fe200078e00f0 */
[----:B------:R-:W3:Y:S02]  /*19890*/  LDSM.16.MT88.4 R84, [R212+0x9800] ;  /* 0x00980000d454783b */ /* 0x000ee40000004200 */
[----:B------:R-:W-:Y:S02]  /*198a0*/  IMAD.MOV.U32 R147, RZ, RZ, R151 ;  /* 0x000000ffff937224 */ /* 0x000fe400078e0097 */
[----:B------:R-:W-:Y:S02]  /*198b0*/  IMAD.MOV.U32 R151, RZ, RZ, R145 ;  /* 0x000000ffff977224 */ /* 0x000fe400078e0091 */
[----:B------:R-:W-:Y:S01]  /*198c0*/  IMAD.MOV.U32 R176, RZ, RZ, R197 ;  /* 0x000000ffffb07224 */ /* 0x000fe200078e00c5 */
[-C--:B----4-:R-:W-:Y:S01]  /*198d0*/  HMMA.16816.F32 R52, R72, R80.reuse, R52 ;  /* 0x000000504834723c */ /* 0x090fe20000001834 */
[----:B------:R4:W5:Y:S02]  /*198e0*/  LDL.LU R240, [R1+0xd8] ;  /* 0x0000d80001f07983 */ /* 0x0009640000300800 */
[----:B------:R-:W-:Y:S02]  /*198f0*/  IMAD.MOV.U32 R197, RZ, RZ, R147 ;  /* 0x000000ffffc57224 */ /* 0x000fe400078e0093 */
[----:B------:R-:W-:Y:S02]  /*19900*/  IMAD.MOV.U32 R147, RZ, RZ, R151 ;  /* 0x000000ffff937224 */ /* 0x000fe400078e0097 */
[----:B------:R-:W-:Y:S01]  /*19910*/  IMAD.MOV.U32 R145, RZ, RZ, R236 ;  /* 0x000000ffff917224 */ /* 0x000fe200078e00ec */
[C---:B------:R-:W-:Y:S01]  /*19920*/  HMMA.16816.F32 R56, R76.reuse, R80, R56 ;  /* 0x000000504c38723c */ /* 0x040fe20000001838 */
[----:B-1----:R-:W-:Y:S01]  /*19930*/  FFMA.FTZ R0, R190, c[0x0][0x23c], -R96 ;  /* 0x00008f00be007a23 */ /* 0x002fe20000010860 */
[----:B------:R4:W5:Y:S02]  /*19940*/  LDL.LU R236, [R1+0xd4] ;  /* 0x0000d40001ec7983 */ /* 0x0009640000300800 */
[----:B------:R-:W-:Y:S02]  /*19950*/  IMAD.MOV.U32 R190, RZ, RZ, R199 ;  /* 0x000000ffffbe7224 */ /* 0x000fe400078e00c7 */
[----:B------:R-:W-:Y:S02]  /*19960*/  IMAD.MOV.U32 R199, RZ, RZ, R169 ;  /* 0x000000ffffc77224 */ /* 0x000fe400078e00a9 */
[-C--:B------:R-:W-:Y:S01]  /*19970*/  HMMA.16816.F32 R60, R76, R82.reuse, R60 ;  /* 0x000000524c3c723c */ /* 0x080fe2000000183c */
[----:B------:R-:W-:Y:S03]  /*19980*/  IMAD.MOV.U32 R169, RZ, RZ, R189 ;  /* 0x000000ffffa97224 */ /* 0x000fe600078e00bd */
[----:B------:R-:W-:Y:S02]  /*19990*/  IMAD.MOV.U32 R189, RZ, RZ, R193 ;  /* 0x000000ffffbd7224 */ /* 0x000fe400078e00c1 */
[----:B------:R-:W-:Y:S01]  /*199a0*/  IMAD.MOV.U32 R193, RZ, RZ, R146 ;  /* 0x000000ffffc17224 */ /* 0x000fe200078e0092 */
[----:B------:R-:W-:Y:S01]  /*199b0*/  F2FP.PACK_AB R78, R174, R173 ;  /* 0x000000adae4e723e */ /* 0x000fe200000000ff */
[----:B------:R-:W-:Y:S01]  /*199c0*/  HMMA.16816.F32 R64, R72, R82, R64 ;  /* 0x000000524840723c */ /* 0x000fe20000001840 */
[----:B------:R-:W-:Y:S03]  /*199d0*/  IMAD.MOV.U32 R146, RZ, RZ, R166 ;  /* 0x000000ffff927224 */ /* 0x000fe600078e00a6 */
[----:B------:R-:W-:Y:S02]  /*199e0*/  IMAD.MOV.U32 R166, RZ, RZ, R165 ;  /* 0x000000ffffa67224 */ /* 0x000fe400078e00a5 */
[----:B------:R1:W1:Y:S01]  /*199f0*/  MUFU.EX2 R165, R0 ;  /* 0x0000000000a57308 */ /* 0x0002620000000800 */
[----:B------:R-:W-:Y:S01]  /*19a00*/  IMAD.MOV.U32 R178, RZ, RZ, R190 ;  /* 0x000000ffffb27224 */ /* 0x000fe200078e00be */
[----:B--2---:R-:W-:Y:S01]  /*19a10*/  F2FP.PACK_AB R72, R139, R128 ;  /* 0x000000808b48723e */ /* 0x004fe200000000ff */
[----:B------:R-:W-:Y:S03]  /*19a20*/  IMAD.MOV.U32 R190, RZ, RZ, R199 ;  /* 0x000000ffffbe7224 */ /* 0x000fe600078e00c7 */
        /* <DEDUP_REMOVED lines=9> */
[-C--:B---3--:R-:W-:Y:S01]  /*19ac0*/  HMMA.16816.F32 R4, R72, R84.reuse, R4 ;  /* 0x000000544804723c */ /* 0x088fe20000001804 */
[----:B------:R-:W-:Y:S02]  /*19ad0*/  IMAD.MOV.U32 R151, RZ, RZ, R145 ;  /* 0x000000ffff977224 */ /* 0x000fe400078e0091 */
[----:B------:R-:W-:Y:S02]  /*19ae0*/  IMAD.MOV.U32 R145, RZ, RZ, R241 ;  /* 0x000000ffff917224 */ /* 0x000fe400078e00f1 */
[----:B------:R4:W5:Y:S01]  /*19af0*/  LDL.LU R241, [R1+0xd0] ;  /* 0x0000d00001f17983 */ /* 0x0009620000300800 */
[----:B-1----:R-:W-:Y:S01]  /*19b00*/  FFMA.FTZ R0, R191, c[0x0][0x23c], -R96 ;  /* 0x00008f00bf007a23 */ /* 0x002fe20000010860 */
[----:B------:R-:W-:Y:S01]  /*19b10*/  F2FP.PACK_AB R77, R165, R164 ;  /* 0x000000a4a54d723e */ /* 0x000fe200000000ff */
[----:B------:R-:W-:Y:S02]  /*19b20*/  IMAD.MOV.U32 R191, RZ, RZ, R169 ;  /* 0x000000ffffbf7224 */ /* 0x000fe400078e00a9 */
[----:B------:R1:W-:Y:S02]  /*19b30*/  MUFU.EX2 R166, R0 ;  /* 0x0000000000a67308 */ /* 0x0003e40000000800 */
        /* <DEDUP_REMOVED lines=17> */
[----:B------:R-:W1:Y:S01]  /*19c50*/  MUFU.EX2 R207, R0 ;  /* 0x0000000000cf7308 */ /* 0x000e620000000800 */
[----:B------:R-:W-:Y:S02]  /*19c60*/  IMAD.MOV.U32 R182, RZ, RZ, R176 ;  /* 0x000000ffffb67224 */ /* 0x000fe400078e00b0 */
[----:B------:R-:W-:Y:S02]  /*19c70*/  IMAD.MOV.U32 R191, RZ, RZ, R149 ;  /* 0x000000ffffbf7224 */ /* 0x000fe400078e0095 */
[----:B------:R-:W-:Y:S02]  /*19c80*/  IMAD.MOV.U32 R170, RZ, RZ, R178 ;  /* 0x000000ffffaa7224 */ /* 0x000fe400078e00b2 */
[----:B------:R-:W-:Y:S02]  /*19c90*/  IMAD.MOV.U32 R178, RZ, RZ, R151 ;  /* 0x000000ffffb27224 */ /* 0x000fe400078e0097 */
[----:B------:R-:W-:Y:S01]  /*19ca0*/  IMAD.MOV.U32 R209, RZ, RZ, R171 ;  /* 0x000000ffffd17224 */ /* 0x000fe200078e00ab */
[----:B------:R-:W-:Y:S01]  /*19cb0*/  MUFU.EX2 R176, R108 ;  /* 0x0000006c00b07308 */ /* 0x000fe20000000800 */
[----:B------:R-:W-:Y:S02]  /*19cc0*/  IMAD.MOV.U32 R171, RZ, RZ, R170 ;  /* 0x000000ffffab7224 */ /* 0x000fe400078e00aa */
[----:B------:R-:W-:Y:S02]  /*19cd0*/  IMAD.MOV.U32 R170, RZ, RZ, R183 ;  /* 0x000000ffffaa7224 */ /* 0x000fe400078e00b7 */
[----:B------:R-:W-:Y:S02]  /*19ce0*/  IMAD.MOV.U32 R183, RZ, RZ, R182 ;  /* 0x000000ffffb77224 */ /* 0x000fe400078e00b6 */
[----:B------:R-:W-:Y:S02]  /*19cf0*/  IMAD.MOV.U32 R182, RZ, RZ, R179 ;  /* 0x000000ffffb67224 */ /* 0x000fe400078e00b3 */
[----:B------:R-:W-:Y:S01]  /*19d00*/  IMAD.MOV.U32 R179, RZ, RZ, R178 ;  /* 0x000000ffffb37224 */ /* 0x000fe200078e00b2 */
[----:B------:R-:W-:Y:S01]  /*19d10*/  MUFU.EX2 R149, R109 ;  /* 0x0000006d00957308 */ /* 0x000fe20000000800 */
[----:B------:R-:W-:Y:S02]  /*19d20*/  IMAD.MOV.U32 R178, RZ, RZ, R191 ;  /* 0x000000ffffb27224 */ /* 0x000fe400078e00bf */
[----:B------:R-:W-:Y:S01]  /*19d30*/  IMAD.MOV.U32 R191, RZ, RZ, R190 ;  /* 0x000000ffffbf7224 */ /* 0x000fe200078e00be */
[----:B-1----:R-:W-:Y:S01]  /*19d40*/  F2FP.PACK_AB R79, R207, R166 ;  /* 0x000000a6cf4f723e */ /* 0x002fe200000000ff */
        /* <DEDUP_REMOVED lines=11> */
[----:B------:R-:W-:Y:S02]  /*19e00*/  FFMA.FTZ R0, R251, c[0x0][0x23c], -R88 ;  /* 0x00008f00fb007a23 */ /* 0x000fe40000010858 */
        /* <DEDUP_REMOVED lines=24> */
[----:B-1----:R-:W-:Y:S02]  /*19f90*/  FFMA.FTZ R0, R250, c[0x0][0x23c], -R88 ;  /* 0x00008f00fa007a23 */ /* 0x002fe40000010858 */
[----:B------:R-:W-:Y:S02]  /*19fa0*/  IMAD.MOV.U32 R199, RZ, RZ, R143 ;  /* 0x000000ffffc77224 */ /* 0x000fe400078e008f */
[----:B------:R-:W-:Y:S01]  /*19fb0*/  IMAD.MOV.U32 R143, RZ, RZ, R141 ;  /* 0x000000ffff8f7224 */ /* 0x000fe200078e008d */
[----:B------:R1:W-:Y:S01]  /*19fc0*/  MUFU.EX2 R205, R0 ;  /* 0x0000000000cd7308 */ /* 0x0003e20000000800 */
[----:B------:R-:W-:Y:S02]  /*19fd0*/  IMAD.MOV.U32 R145, RZ, RZ, R229 ;  /* 0x000000ffff917224 */ /* 0x000fe400078e00e5 */
[----:B------:R-:W-:Y:S01]  /*19fe0*/  IMAD.MOV.U32 R250, RZ, RZ, R252 ;  /* 0x000000fffffa7224 */ /* 0x000fe200078e00fc */
[----:B------:R4:W5:Y:S01]  /*19ff0*/  LDL.LU R229, [R1+0xcc] ;  /* 0x0000cc0001e57983 */ /* 0x0009620000300800 */
[----:B------:R-:W-:Y:S02]  /*1a000*/  IMAD.MOV.U32 R252, RZ, RZ, R209 ;  /* 0x000000fffffc7224 */ /* 0x000fe400078e00d1 */
[----:B------:R-:W-:Y:S01]  /*1a010*/  IMAD.MOV.U32 R209, RZ, RZ, R199 ;  /* 0x000000ffffd17224 */ /* 0x000fe200078e00c7 */
[----:B------:R4:W5:Y:S01]  /*1a020*/  LDL.LU R228, [R1+0xc8] ;  /* 0x0000c80001e47983 */ /* 0x0009620000300800 */
[----:B------:R-:W-:Y:S01]  /*1a030*/  IMAD.MOV.U32 R199, RZ, RZ, R143 ;  /* 0x000000ffffc77224 */ /* 0x000fe200078e008f */
[----:B------:R-:W-:Y:S01]  /*1a040*/  MUFU.EX2 R117, R245 ;  /* 0x000000f500757308 */ /* 0x000fe20000000800 */
[----:B------:R-:W-:Y:S02]  /*1a050*/  FFMA.FTZ R107, R250, c[0x0][0x23c], -R88 ;  /* 0x00008f00fa6b7a23 */ /* 0x000fe40000010858 */
[----:B------:R-:W-:Y:S02]  /*1a060*/  IMAD.MOV.U32 R250, RZ, RZ, R251 ;  /* 0x000000fffffa7224 */ /* 0x000fe400078e00fb */
[----:B------:R-:W-:Y:S02]  /*1a070*/  IMAD.MOV.U32 R251, RZ, RZ, R252 ;  /* 0x000000fffffb7224 */ /* 0x000fe400078e00fc */
[----:B------:R-:W-:Y:S02]  /*1a080*/  IMAD.MOV.U32 R252, RZ, RZ, R200 ;  /* 0x000000fffffc7224 */ /* 0x000fe400078e00c8 */
[----:B------:R-:W-:Y:S02]  /*1a090*/  IMAD.MOV.U32 R200, RZ, RZ, R209 ;  /* 0x000000ffffc87224 */ /* 0x000fe400078e00d1 */
[----:B------:R-:W-:Y:S02]  /*1a0a0*/  IMAD.MOV.U32 R209, RZ, RZ, R190 ;  /* 0x000000ffffd17224 */ /* 0x000fe400078e00be */
[----:B------:R-:W-:Y:S02]  /*1a0b0*/  IMAD.MOV.U32 R190, RZ, RZ, R199 ;  /* 0x000000ffffbe7224 */ /* 0x000fe400078e00c7 */
[--C-:B-1----:R-:W-:Y:S02]  /*1a0c0*/  FFMA.FTZ R0, R222, c[0x0][0x23c], -R88.reuse ;  /* 0x00008f00de007a23 */ /* 0x102fe40000010858 */
[----:B------:R-:W-:Y:S02]  /*1a0d0*/  IMAD.MOV.U32 R189, RZ, RZ, R227 ;  /* 0x000000ffffbd7224 */ /* 0x000fe400078e00e3 */
[----:B------:R1:W-:Y:S01]  /*1a0e0*/  MUFU.EX2 R203, R0 ;  /* 0x0000000000cb7308 */ /* 0x0003e20000000800 */
[----:B------:R-:W-:Y:S01]  /*1a0f0*/  FFMA.FTZ R76, R249, c[0x0][0x23c], -R88 ;  /* 0x00008f00f94c7a23 */ /* 0x000fe20000010858 */
[----:B------:R4:W5:Y:S01]  /*1a100*/  LDL.LU R227, [R1+0xc4] ;  /* 0x0000c40001e37983 */ /* 0x0009620000300800 */
[----:B------:R-:W-:Y:S02]  /*1a110*/  IMAD.MOV.U32 R249, RZ, RZ, R252 ;  /* 0x000000fffff97224 */ /* 0x000fe400078e00fc */
[----:B------:R-:W-:Y:S01]  /*1a120*/  FFMA.FTZ R108, R250, c[0x0][0x23c], -R88 ;  /* 0x00008f00fa6c7a23 */ /* 0x000fe20000010858 */
[----:B------:R4:W5:Y:S01]  /*1a130*/  LDL.LU R226, [R1+0xc0] ;  /* 0x0000c00001e27983 */ /* 0x0009620000300800 */
[----:B------:R-:W-:Y:S02]  /*1a140*/  IMAD.MOV.U32 R250, RZ, RZ, R190 ;  /* 0x000000fffffa7224 */ /* 0x000fe400078e00be */
[----:B------:R-:W-:Y:S01]  /*1a150*/  IMAD.MOV.U32 R141, RZ, RZ, R224 ;  /* 0x000000ffff8d7224 */ /* 0x000fe200078e00e0 */
[----:B------:R4:W5:Y:S01]  /*1a160*/  LDL.LU R225, [R1+0xbc] ;  /* 0x0000bc0001e17983 */ /* 0x0009620000300800 */
[----:B------:R-:W-:Y:S01]  /*1a170*/  IMAD.MOV.U32 R143, RZ, RZ, R223 ;  /* 0x000000ffff8f7224 */ /* 0x000fe200078e00df */
[----:B------:R2:W-:Y:S01]  /*1a180*/  MUFU.EX2 R204, R76 ;  /* 0x0000004c00cc7308 */ /* 0x0005e20000000800 */
[----:B------:R-:W-:Y:S01]  /*1a190*/  IMAD.MOV.U32 R252, RZ, RZ, R200 ;  /* 0x000000fffffc7224 */ /* 0x000fe200078e00c8 */
[----:B------:R4:W5:Y:S01]  /*1a1a0*/  LDL.LU R224, [R1+0xb8] ;  /* 0x0000b80001e07983 */ /* 0x0009620000300800 */
[----:B------:R-:W-:Y:S02]  /*1a1b0*/  FADD.FTZ R80, R129, R93 ;  /* 0x0000005d81507221 */ /* 0x000fe40000010000 */
[----:B------:R-:W-:Y:S01]  /*1a1c0*/  IMAD.MOV.U32 R199, RZ, RZ, R198 ;  /* 0x000000ffffc77224 */ /* 0x000fe200078e00c6 */
[----:B------:R4:W5:Y:S01]  /*1a1d0*/  LDL.LU R223, [R1+0xb4] ;  /* 0x0000b40001df7983 */ /* 0x0009620000300800 */
[----:B------:R-:W-:Y:S02]  /*1a1e0*/  IMAD.MOV.U32 R198, RZ, RZ, R194 ;  /* 0x000000ffffc67224 */ /* 0x000fe400078e00c2 */
[----:B------:R-:W-:Y:S01]  /*1a1f0*/  IMAD.MOV.U32 R194, RZ, RZ, R197 ;  /* 0x000000ffffc27224 */ /* 0x000fe200078e00c5 */
[----:B------:R4:W5:Y:S01]  /*1a200*/  LDL.LU R222, [R1+0xb0] ;  /* 0x0000b00001de7983 */ /* 0x0009620000300800 */
[----:B------:R-:W-:Y:S01]  /*1a210*/  IMAD.MOV.U32 R197, RZ, RZ, R147 ;  /* 0x000000ffffc57224 */ /* 0x000fe200078e0093 */
[----:B------:R-:W-:Y:S01]  /*1a220*/  MUFU.EX2 R129, R100 ;  /* 0x0000006400817308 */ /* 0x000fe20000000800 */
[----:B-1----:R-:W-:Y:S01]  /*1a230*/  FFMA.FTZ R0, R249, c[0x0][0x23c], -R96 ;  /* 0x00008f00f9007a23 */ /* 0x002fe20000010860 */
[----:B------:R4:W5:Y:S01]  /*1a240*/  LDL.LU R221, [R1+0xac] ;  /* 0x0000ac0001dd7983 */ /* 0x0009620000300800 */
[----:B------:R-:W-:Y:S02]  /*1a250*/  IMAD.MOV.U32 R249, RZ, RZ, R250 ;  /* 0x000000fffff97224 */ /* 0x000fe400078e00fa */
[----:B------:R-:W-:Y:S01]  /*1a260*/  IMAD.MOV.U32 R250, RZ, RZ, R251 ;  /* 0x000000fffffa7224 */ /* 0x000fe200078e00fb */
[----:B------:R4:W5:Y:S01]  /*1a270*/  LDL.LU R220, [R1+0xa8] ;  /* 0x0000a80001dc7983 */ /* 0x0009620000300800 */
[----:B------:R-:W-:Y:S02]  /*1a280*/  IMAD.MOV.U32 R251, RZ, RZ, R179 ;  /* 0x000000fffffb7224 */ /* 0x000fe400078e00b3 */
[----:B------:R-:W-:Y:S01]  /*1a290*/  IMAD.MOV.U32 R147, RZ, RZ, R216 ;  /* 0x000000ffff937224 */ /* 0x000fe200078e00d8 */
[----:B------:R1:W-:Y:S01]  /*1a2a0*/  MUFU.EX2 R179, R0 ;  /* 0x0000000000b37308 */ /* 0x0003e20000000800 */
[----:B------:R4:W5:Y:S01]  /*1a2b0*/  LDL.LU R219, [R1+0xa4] ;  /* 0x0000a40001db7983 */ /* 0x0009620000300800 */
[----:B------:R-:W-:Y:S02]  /*1a2c0*/  FFMA.FTZ R109, R135, c[0x0][0x23c], -R88 ;  /* 0x00008f00876d7a23 */ /* 0x000fe40000010858 */
[----:B------:R-:W-:Y:S01]  /*1a2d0*/  FADD.FTZ R102, R134, R80 ;  /* 0x0000005086667221 */ /* 0x000fe20000010000 */
[----:B------:R4:W5:Y:S01]  /*1a2e0*/  LDL.LU R218, [R1+0xa0] ;  /* 0x0000a00001da7983 */ /* 0x0009620000300800 */
[----:B--2---:R-:W-:Y:S02]  /*1a2f0*/  FADD.FTZ R76, R101, R92 ;  /* 0x0000005c654c7221 */ /* 0x004fe40000010000 */
[----:B------:R-:W-:Y:S01]  /*1a300*/  FFMA.FTZ R145, R145, c[0x0][0x23c], -R88 ;  /* 0x00008f0091917a23 */ /* 0x000fe20000010858 */
[----:B------:R4:W5:Y:S01]  /*1a310*/  LDL.LU R217, [R1+0x9c] ;  /* 0x00009c0001d97983 */ /* 0x0009620000300800 */
[----:B------:R-:W-:Y:S01]  /*1a320*/  FADD.FTZ R101, R104, R76 ;  /* 0x0000004c68657221 */ /* 0x000fe20000010000 */
[----:B------:R-:W-:Y:S01]  /*1a330*/  F2FP.PACK_AB R76, R172, R167 ;  /* 0x000000a7ac4c723e */ /* 0x000fe200000000ff */
[----:B------:R-:W-:Y:S01]  /*1a340*/  MUFU.EX2 R100, R144 ;  /* 0x0000009000647308 */ /* 0x000fe20000000800 */
[----:B------:R4:W5:Y:S01]  /*1a350*/  LDL.LU R216, [R1+0x98] ;  /* 0x0000980001d87983 */ /* 0x0009620000300800 */
[----:B------:R-:W-:Y:S02]  /*1a360*/  IMAD.MOV.U32 R190, RZ, RZ, R147 ;  /* 0x000000ffffbe7224 */ /* 0x000fe400078e0093 */
[----:B------:R-:W-:Y:S01]  /*1a370*/  FFMA.FTZ R147, R125, c[0x0][0x23c], -R88 ;  /* 0x00008f007d937a23 */ /* 0x000fe20000010858 */
[----:B------:R-:W2:Y:S01]  /*1a380*/  LDSM.16.MT88.4 R80, [R215+0x9800] ;  /* 0x00980000d750783b */ /* 0x000ea20000004200 */
[C---:B------:R-:W-:Y:S01]  /*1a390*/  HMMA.16816.F32 R8, R76.reuse, R84, R8 ;  /* 0x000000544c08723c */ /* 0x040fe20000001808 */
[----:B------:R-:W-:Y:S02]  /*1a3a0*/  IMAD.MOV.U32 R200, RZ, RZ, R146 ;  /* 0x000000ffffc87224 */ /* 0x000fe400078e0092 */
[----:B------:R-:W-:Y:S01]  /*1a3b0*/  FFMA.FTZ R146, R124, c[0x0][0x23c], -R88 ;  /* 0x00008f007c927a23 */ /* 0x000fe20000010858 */
[----:B------:R-:W-:Y:S01]  /*1a3c0*/  MUFU.EX2 R134, R141 ;  /* 0x0000008d00867308 */ /* 0x000fe20000000800 */
[----:B------:R-:W-:Y:S02]  /*1a3d0*/  IMAD.MOV.U32 R248, RZ, RZ, R142 ;  /* 0x000000fffff87224 */ /* 0x000fe400078e008e */
[----:B-1----:R-:W-:Y:S01]  /*1a3e0*/  FFMA.FTZ R0, R249, c[0x0][0x23c], -R96 ;  /* 0x00008f00f9007a23 */ /* 0x002fe20000010860 */
[-C--:B------:R-:W-:Y:S01]  /*1a3f0*/  HMMA.16816.F32 R12, R76, R86.reuse, R12 ;  /* 0x000000564c0c723c */ /* 0x080fe2000000180c */
[----:B------:R-:W-:Y:S01]  /*1a400*/  IMAD.MOV.U32 R249, RZ, RZ, R250 ;  /* 0x000000fffff97224 */ /* 0x000fe200078e00fa */
[----:B------:R4:W5:Y:S02]  /*1a410*/  LDL.LU R135, [R1+0x94] ;  /* 0x0000940001877983 */ /* 0x0009640000300800 */
[----:B------:R-:W-:Y:S02]  /*1a420*/  IMAD.MOV.U32 R250, RZ, RZ, R251 ;  /* 0x000000fffffa7224 */ /* 0x000fe400078e00fb */
[----:B------:R-:W-:Y:S01]  /*1a430*/  IMAD.MOV.U32 R251, RZ, RZ, R252 ;  /* 0x000000fffffb7224 */ /* 0x000fe200078e00fc */
[----:B------:R-:W3:Y:S01]  /*1a440*/  LDL.LU R99, [R1+0x4c] ;  /* 0x00004c0001637983 */ /* 0x000ee20000300800 */
[C---:B------:R-:W-:Y:S01]  /*1a450*/  HMMA.16816.F32 R16, R72.reuse, R86, R16 ;  /* 0x000000564810723c */ /* 0x040fe20000001810 */
[----:B------:R-:W-:Y:S01]  /*1a460*/  IMAD.MOV.U32 R252, RZ, RZ, R182 ;  /* 0x000000fffffc7224 */ /* 0x000fe200078e00b6 */
[----:B------:R-:W-:Y:S01]  /*1a470*/  MUFU.EX2 R141, R140 ;  /* 0x0000008c008d7308 */ /* 0x000fe20000000800 */
[----:B------:R-:W1:Y:S01]  /*1a480*/  LDSM.16.MT88.4 R88, [R213+0x9800] ;  /* 0x00980000d558783b */ /* 0x000e620000004200 */
[----:B------:R-:W-:Y:S02]  /*1a490*/  IMAD.MOV.U32 R126, RZ, RZ, R249 ;  /* 0x000000ffff7e7224 */ /* 0x000fe400078e00f9 */
[----:B------:R-:W-:Y:S02]  /*1a4a0*/  IMAD.MOV.U32 R123, RZ, RZ, R251 ;  /* 0x000000ffff7b7224 */ /* 0x000fe400078e00fb */
[----:B------:R-:W-:Y:S03]  /*1a4b0*/  IMAD.MOV.U32 R251, RZ, RZ, R187 ;  /* 0x000000fffffb7224 */ /* 0x000fe600078e00bb */
[----:B------:R-:W1:Y:S01]  /*1a4c0*/  LDSM.16.MT88.4 R92, [R214+0x9800] ;  /* 0x00980000d65c783b */ /* 0x000e620000004200 */
[----:B------:R4:W-:Y:S01]  /*1a4d0*/  MUFU.EX2 R182, R0 ;  /* 0x0000000000b67308 */ /* 0x0009e20000000800 */
[----:B------:R-:W-:Y:S02]  /*1a4e0*/  IMAD.MOV.U32 R187, RZ, RZ, R181 ;  /* 0x000000ffffbb7224 */ /* 0x000fe400078e00b5 */
[----:B------:R-:W-:Y:S04]  /*1a4f0*/  IMAD.MOV.U32 R249, RZ, RZ, R168 ;  /* 0x000000fffff97224 */ /* 0x000fe800078e00a8 */
[----:B------:R-:W-:Y:S03]  /*1a500*/  LDSM.16.MT88.4 R84, [R215+0xa000] ;  /* 0x00a00000d754783b */ /* 0x000fe60000004200 */
[----:B------:R-:W-:Y:S01]  /*1a510*/  MUFU.EX2 R181, R97 ;  /* 0x0000006100b57308 */ /* 0x000fe20000000800 */
[-C--:B--2---:R-:W-:Y:S08]  /*1a520*/  HMMA.16816.F32 R20, R72, R80.reuse, R20 ;  /* 0x000000504814723c */ /* 0x084ff00000001814 */
[C---:B------:R-:W-:Y:S01]  /*1a530*/  HMMA.16816.F32 R24, R76.reuse, R80, R24 ;  /* 0x000000504c18723c */ /* 0x040fe20000001818 */
[----:B------:R-:W-:Y:S03]  /*1a540*/  MUFU.EX2 R140, R121 ;  /* 0x00000079008c7308 */ /* 0x000fe60000000800 */
[--C-:B----4-:R-:W-:Y:S04]  /*1a550*/  FFMA.FTZ R0, R178, c[0x0][0x23c], -R96.reuse ;  /* 0x00008f00b2007a23 */ /* 0x110fe80000010860 */
[-C--:B------:R-:W-:Y:S03]  /*1a560*/  HMMA.16816.F32 R28, R76, R82.reuse, R28 ;  /* 0x000000524c1c723c */ /* 0x080fe6000000181c */
[----:B------:R2:W-:Y:S05]  /*1a570*/  MUFU.EX2 R178, R0 ;  /* 0x0000000000b27308 */ /* 0x0005ea0000000800 */
[C---:B------:R-:W-:Y:S01]  /*1a580*/  HMMA.16816.F32 R32, R72.reuse, R82, R32 ;  /* 0x000000524820723c */ /* 0x040fe20000001820 */
[----:B------:R-:W4:Y:S04]  /*1a590*/  LDSM.16.MT88.4 R80, [R212+0xa000] ;  /* 0x00a00000d450783b */ /* 0x000f280000004200 */
[----:B------:R-:W-:Y:S03]  /*1a5a0*/  MUFU.EX2 R143, R143 ;  /* 0x0000008f008f7308 */ /* 0x000fe60000000800 */
[-C--:B-1----:R-:W-:Y:S07]  /*1a5b0*/  HMMA.16816.F32 R36, R72, R88.reuse, R36 ;  /* 0x000000584824723c */ /* 0x082fee0000001824 */
[----:B------:R-:W-:Y:S01]  /*1a5c0*/  MUFU.EX2 R142, R120 ;  /* 0x00000078008e7308 */ /* 0x000fe20000000800 */
[C---:B------:R-:W-:Y:S01]  /*1a5d0*/  HMMA.16816.F32 R40, R76.reuse, R88, R40 ;  /* 0x000000584c28723c */ /* 0x040fe20000001828 */
[--C-:B--2---:R-:W-:Y:S07]  /*1a5e0*/  FFMA.FTZ R0, R183, c[0x0][0x23c], -R96.reuse ;  /* 0x00008f00b7007a23 */ /* 0x104fee0000010860 */
[-C--:B------:R-:W-:Y:S01]  /*1a5f0*/  HMMA.16816.F32 R44, R76, R90.reuse, R44 ;  /* 0x0000005a4c2c723c */ /* 0x080fe2000000182c */
[----:B------:R1:W2:Y:S07]  /*1a600*/  MUFU.EX2 R183, R0 ;  /* 0x0000000000b77308 */ /* 0x0002ae0000000800 */
[C---:B------:R-:W-:Y:S01]  /*1a610*/  HMMA.16816.F32 R48, R72.reuse, R90, R48 ;  /* 0x0000005a4830723c */ /* 0x040fe20000001830 */
[----:B------:R-:W4:Y:S02]  /*1a620*/  LDSM.16.MT88.4 R88, [R213+0xa000] ;  /* 0x00a00000d558783b */ /* 0x000f240000004200 */
[----:B------:R-:W-:Y:S05]  /*1a630*/  MUFU.EX2 R168, R119 ;  /* 0x0000007700a87308 */ /* 0x000fea0000000800 */
[-C--:B------:R-:W-:Y:S05]  /*1a640*/  HMMA.16816.F32 R52, R72, R92.reuse, R52 ;  /* 0x0000005c4834723c */ /* 0x080fea0000001834 */
[----:B------:R-:W-:Y:S03]  /*1a650*/  MUFU.EX2 R124, R249 ;  /* 0x000000f9007c7308 */ /* 0x000fe60000000800 */
[C---:B------:R-:W-:Y:S01]  /*1a660*/  HMMA.16816.F32 R56, R76.reuse, R92, R56 ;  /* 0x0000005c4c38723c */ /* 0x040fe20000001838 */
[--C-:B-1----:R-:W-:Y:S06]  /*1a670*/  FFMA.FTZ R0, R200, c[0x0][0x23c], -R96.reuse ;  /* 0x00008f00c8007a23 */ /* 0x102fec0000010860 */
[----:B------:R1:W-:Y:S01]  /*1a680*/  MUFU.EX2 R200, R0 ;  /* 0x0000000000c87308 */ /* 0x0003e20000000800 */
[-C--:B------:R-:W-:Y:S07]  /*1a690*/  HMMA.16816.F32 R60, R76, R94.reuse, R60 ;  /* 0x0000005e4c3c723c */ /* 0x080fee000000183c */
[----:B------:R-:W-:Y:S01]  /*1a6a0*/  FFMA.FTZ R76, R248, c[0x0][0x23c], -R96 ;  /* 0x00008f00f84c7a23 */ /* 0x000fe20000010860 */
[----:B------:R-:W-:Y:S01]  /*1a6b0*/  HMMA.16816.F32 R64, R72, R94, R64 ;  /* 0x0000005e4840723c */ /* 0x000fe20000001840 */
[----:B------:R-:W-:Y:S01]  /*1a6c0*/  FADD.FTZ R77, R154, R102 ;  /* 0x000000669a4d7221 */ /* 0x000fe20000010000 */
[----:B------:R-:W3:Y:S01]  /*1a6d0*/  LDSM.16.MT88.4 R92, [R214+0xa000] ;  /* 0x00a00000d65c783b */ /* 0x000ee20000004200 */
[----:B------:R4:W-:Y:S01]  /*1a6e0*/  MUFU.EX2 R125, R76 ;  /* 0x0000004c007d7308 */ /* 0x0009e20000000800 */
[----:B------:R-:W-:Y:S01]  /*1a6f0*/  FADD.FTZ R78, R116, R101 ;  /* 0x00000065744e7221 */ /* 0x000fe20000010000 */
[----:B--2---:R-:W-:Y:S02]  /*1a700*/  F2FP.PACK_AB R79, R183, R178 ;  /* 0x000000b2b74f723e */ /* 0x004fe400000000ff */
[----:B------:R-:W-:Y:S01]  /*1a710*/  F2FP.PACK_AB R72, R151, R150 ;  /* 0x000000969748723e */ /* 0x000fe200000000ff */
[----:B------:R-:W-:Y:S01]  /*1a720*/  FADD.FTZ R97, R106, R78 ;  /* 0x0000004e6a617221 */ /* 0x000fe20000010000 */
[----:B------:R-:W-:Y:S03]  /*1a730*/  F2FP.PACK_AB R73, R176, R149 ;  /* 0x00000095b049723e */ /* 0x000fe600000000ff */
[----:B------:R-:W-:Y:S01]  /*1a740*/  F2FP.PACK_AB R74, R180, R177 ;  /* 0x000000b1b44a723e */ /* 0x000fe200000000ff */
[----:B------:R-:W-:Y:S01]  /*1a750*/  MUFU.EX2 R101, R210 ;  /* 0x000000d200657308 */ /* 0x000fe20000000800 */
[----:B------:R-:W-:Y:S01]  /*1a760*/  F2FP.PACK_AB R75, R170, R171 ;  /* 0x000000abaa4b723e */ /* 0x000fe200000000ff */
[--C-:B-1----:R-:W-:Y:S01]  /*1a770*/  FFMA.FTZ R0, R126, c[0x0][0x23c], -R96.reuse ;  /* 0x00008f007e007a23 */ /* 0x102fe20000010860 */
[----:B------:R-:W-:Y:S05]  /*1a780*/  F2FP.PACK_AB R78, R203, R204 ;  /* 0x000000cccb4e723e */ /* 0x000fea00000000ff */
[-C--:B----4-:R-:W-:Y:S02]  /*1a790*/  HMMA.16816.F32 R4, R72, R80.reuse, R4 ;  /* 0x000000504804723c */ /* 0x090fe40000001804 */
[----:B------:R1:W2:Y:S01]  /*1a7a0*/  MUFU.EX2 R126, R0 ;  /* 0x00000000007e7308 */ /* 0x0002a20000000800 */
[----:B------:R-:W-:Y:S09]  /*1a7b0*/  F2FP.PACK_AB R76, R205, R206 ;  /* 0x000000cecd4c723e */ /* 0x000ff200000000ff */
[----:B------:R-:W-:Y:S10]  /*1a7c0*/  MUFU.EX2 R121, R246 ;  /* 0x000000f600797308 */ /* 0x000ff40000000800 */
[----:B------:R-:W-:Y:S01]  /*1a7d0*/  MUFU.EX2 R120, R251 ;  /* 0x000000fb00787308 */ /* 0x000fe20000000800 */
[----:B-1----:R-:W-:Y:S09]  /*1a7e0*/  FFMA.FTZ R0, R123, c[0x0][0x23c], -R96 ;  /* 0x00008f007b007a23 */ /* 0x002ff20000010860 */
[----:B------:R1:W4:Y:S10]  /*1a7f0*/  MUFU.EX2 R127, R0 ;  /* 0x00000000007f7308 */ /* 0x0003340000000800 */
[----:B------:R-:W-:Y:S10]  /*1a800*/  MUFU.EX2 R123, R250 ;  /* 0x000000fa007b7308 */ /* 0x000ff40000000800 */
[----:B------:R-:W-:Y:S01]  /*1a810*/  MUFU.EX2 R119, R252 ;  /* 0x000000fc00777308 */ /* 0x000fe20000000800 */
[----:B-1----:R-:W-:Y:S04]  /*1a820*/  FADD.FTZ R0, R112, R103 ;  /* 0x0000006770007221 */ /* 0x002fe80000010000 */
[----:B------:R-:W-:Y:S02]  /*1a830*/  FADD.FTZ R98, R114, R0 ;  /* 0x0000000072627221 */ /* 0x000fe40000010000 */
[----:B------:R-:W-:Y:S01]  /*1a840*/  FADD.FTZ R0, R155, R77 ;  /* 0x0000004d9b007221 */ /* 0x000fe20000010000 */
[----:B------:R-:W-:Y:S02]  /*1a850*/  F2FP.PACK_AB R77, R182, R179 ;  /* 0x000000b3b64d723e */ /* 0x000fe400000000ff */
[----:B------:R-:W-:Y:S01]  /*1a860*/  MUFU.EX2 R103, R197 ;  /* 0x000000c500677308 */ /* 0x000fe20000000800 */
[----:B------:R-:W-:Y:S04]  /*1a870*/  FADD.FTZ R0, R152, R0 ;  /* 0x0000000098007221 */ /* 0x000fe80000010000 */
[C---:B------:R-:W-:Y:S05]  /*1a880*/  HMMA.16816.F32 R8, R76.reuse, R80, R8 ;  /* 0x000000504c08723c */ /* 0x040fea0000001808 */
[----:B------:R-:W-:Y:S03]  /*1a890*/  MUFU.EX2 R116, R244 ;  /* 0x000000f400747308 */ /* 0x000fe60000000800 */
[-C--:B------:R-:W-:Y:S07]  /*1a8a0*/  HMMA.16816.F32 R12, R76, R82.reuse, R12 ;  /* 0x000000524c0c723c */ /* 0x080fee000000180c */
        /* <DEDUP_REMOVED lines=8> */
[----:B------:R-:W-:Y:S03]  /*1a930*/  MUFU.EX2 R114, R105 ;  /* 0x0000006900727308 */ /* 0x000fe60000000800 */
[C---:B------:R-:W-:Y:S01]  /*1a940*/  HMMA.16816.F32 R32, R72.reuse, R86, R32 ;  /* 0x000000564820723c */ /* 0x040fe20000001820 */
[----:B------:R-:W1:Y:S06]  /*1a950*/  LDSM.16.MT88.4 R84, [R215+0xa800] ;  /* 0x00a80000d754783b */ /* 0x000e6c0000004200 */
[----:B------:R-:W1:Y:S01]  /*1a960*/  MUFU.EX2 R105, R242 ;  /* 0x000000f200697308 */ /* 0x000e620000000800 */
[-C--:B------:R-:W-:Y:S08]  /*1a970*/  HMMA.16816.F32 R36, R72, R88.reuse, R36 ;  /* 0x000000584824723c */ /* 0x080ff00000001824 */
[C---:B------:R-:W-:Y:S08]  /*1a980*/  HMMA.16816.F32 R40, R76.reuse, R88, R40 ;  /* 0x000000584c28723c */ /* 0x040ff00000001828 */
[-C--:B------:R-:W-:Y:S08]  /*1a990*/  HMMA.16816.F32 R44, R76, R90.reuse, R44 ;  /* 0x0000005a4c2c723c */ /* 0x080ff0000000182c */
[C---:B------:R-:W-:Y:S01]  /*1a9a0*/  HMMA.16816.F32 R48, R72.reuse, R90, R48 ;  /* 0x0000005a4830723c */ /* 0x040fe20000001830 */
[----:B------:R-:W1:Y:S07]  /*1a9b0*/  LDSM.16.MT88.4 R88, [R213+0xa800] ;  /* 0x00a80000d558783b */ /* 0x000e6e0000004200 */
[-C--:B---3--:R-:W-:Y:S08]  /*1a9c0*/  HMMA.16816.F32 R52, R72, R92.reuse, R52 ;  /* 0x0000005c4834723c */ /* 0x088ff00000001834 */
[C---:B------:R-:W-:Y:S07]  /*1a9d0*/  HMMA.16816.F32 R56, R76.reuse, R92, R56 ;  /* 0x0000005c4c38723c */ /* 0x040fee0000001838 */
[----:B------:R-:W-:Y:S01]  /*1a9e0*/  FFMA.FTZ R92, R2, R99, R208 ;  /* 0x00000063025c7223 */ /* 0x000fe200000100d0 */
[-C--:B------:R-:W-:Y:S01]  /*1a9f0*/  HMMA.16816.F32 R60, R76, R94.reuse, R60 ;  /* 0x0000005e4c3c723c */ /* 0x080fe2000000183c */
[----:B------:R-:W-:Y:S03]  /*1aa00*/  FADD.FTZ R2, R111, R98 ;  /* 0x000000626f027221 */ /* 0x000fe60000010000 */
[----:B------:R-:W-:Y:S02]  /*1aa10*/  FADD.FTZ R98, R153, R0 ;  /* 0x0000000099627221 */ /* 0x000fe40000010000 */
[----:B------:R-:W-:Y:S01]  /*1aa20*/  LDSM.16.MT88.4 R152, [R215+0xb800] ;  /* 0x00b80000d798783b */ /* 0x000fe20000004200 */
[----:B------:R-:W-:Y:S01]  /*1aa30*/  F2FP.PACK_AB R78, R129, R201 ;  /* 0x000000c9814e723e */ /* 0x000fe200000000ff */
[----:B------:R-:W-:Y:S01]  /*1aa40*/  HMMA.16816.F32 R64, R72, R94, R64 ;  /* 0x0000005e4840723c */ /* 0x000fe20000001840 */
[----:B------:R-:W-:Y:S02]  /*1aa50*/  FADD.FTZ R76, R115, R97 ;  /* 0x00000061734c7221 */ /* 0x000fe40000010000 */
[----:B------:R-:W-:Y:S01]  /*1aa60*/  MUFU.EX2 R115, R108 ;  /* 0x0000006c00737308 */ /* 0x000fe20000000800 */
[----:B--2---:R-:W-:Y:S01]  /*1aa70*/  F2FP.PACK_AB R77, R126, R200 ;  /* 0x000000c87e4d723e */ /* 0x004fe200000000ff */
[----:B------:R-:W-:Y:S01]  /*1aa80*/  FADD.FTZ R97, R118, R76 ;  /* 0x0000004c76617221 */ /* 0x000fe20000010000 */
[----:B------:R-:W-:Y:S01]  /*1aa90*/  F2FP.PACK_AB R76, R202, R181 ;  /* 0x000000b5ca4c723e */ /* 0x000fe200000000ff */
[----:B------:R-:W-:Y:S01]  /*1aaa0*/  FFMA.FTZ R0, R209, c[0x0][0x23c], -R96 ;  /* 0x00008f00d1007a23 */ /* 0x000fe20000010860 */
[----:B------:R-:W-:Y:S01]  /*1aab0*/  F2FP.PACK_AB R72, R141, R134 ;  /* 0x000000868d48723e */ /* 0x000fe200000000ff */
[----:B------:R-:W-:Y:S03]  /*1aac0*/  FADD.FTZ R2, R113, R2 ;  /* 0x0000000271027221 */ /* 0x000fe60000010000 */
[----:B------:R-:W-:Y:S01]  /*1aad0*/  F2FP.PACK_AB R73, R140, R133 ;  /* 0x000000858c49723e */ /* 0x000fe200000000ff */
[----:B------:R2:W-:Y:S01]  /*1aae0*/  MUFU.EX2 R111, R0 ;  /* 0x00000000006f7308 */ /* 0x0005e20000000800 */
[----:B------:R-:W-:Y:S01]  /*1aaf0*/  F2FP.PACK_AB R74, R169, R143 ;  /* 0x0000008fa94a723e */ /* 0x000fe200000000ff */
[----:B------:R-:W-:Y:S01]  /*1ab00*/  FADD.FTZ R2, R130, R2 ;  /* 0x0000000282027221 */ /* 0x000fe20000010000 */
[----:B------:R-:W-:Y:S02]  /*1ab10*/  F2FP.PACK_AB R75, R168, R142 ;  /* 0x0000008ea84b723e */ /* 0x000fe400000000ff */
[----:B----4-:R-:W-:Y:S01]  /*1ab20*/  F2FP.PACK_AB R79, R125, R127 ;  /* 0x0000007f7d4f723e */ /* 0x010fe200000000ff */
[----:B------:R-:W-:Y:S04]  /*1ab30*/  FADD.FTZ R2, R131, R2 ;  /* 0x0000000283027221 */ /* 0x000fe80000010000 */
[-C--:B-1----:R-:W-:Y:S01]  /*1ab40*/  HMMA.16816.F32 R4, R72, R80.reuse, R4 ;  /* 0x000000504804723c */ /* 0x082fe20000001804 */
[----:B------:R-:W-:Y:S01]  /*1ab50*/  MUFU.EX2 R108, R199 ;  /* 0x000000c7006c7308 */ /* 0x000fe20000000800 */
[----:B------:R-:W-:Y:S01]  /*1ab60*/  FADD.FTZ R2, R137, R2 ;  /* 0x0000000289027221 */ /* 0x000fe20000010000 */
[----:B------:R-:W-:Y:S05]  /*1ab70*/  F2FP.PACK_AB R137, R105, R106 ;  /* 0x0000006a6989723e */ /* 0x000fea00000000ff */
[C---:B------:R-:W-:Y:S03]  /*1ab80*/  HMMA.16816.F32 R8, R76.reuse, R80, R8 ;  /* 0x000000504c08723c */ /* 0x040fe60000001808 */
[----:B------:R-:W1:Y:S01]  /*1ab90*/  MUFU.EX2 R113, R109 ;  /* 0x0000006d00717308 */ /* 0x000e620000000800 */
[--C-:B--2---:R-:W-:Y:S04]  /*1aba0*/  FFMA.FTZ R0, R191, c[0x0][0x23c], -R96.reuse ;  /* 0x00008f00bf007a23 */ /* 0x104fe80000010860 */
[-C--:B------:R-:W-:Y:S05]  /*1abb0*/  HMMA.16816.F32 R12, R76, R82.reuse, R12 ;  /* 0x000000524c0c723c */ /* 0x080fea000000180c */
[----:B------:R2:W3:Y:S03]  /*1abc0*/  MUFU.EX2 R109, R0 ;  /* 0x00000000006d7308 */ /* 0x0004e60000000800 */
[C---:B------:R-:W-:Y:S01]  /*1abd0*/  HMMA.16816.F32 R16, R72.reuse, R82, R16 ;  /* 0x000000524810723c */ /* 0x040fe20000001810 */
[----:B------:R-:W4:Y:S06]  /*1abe0*/  LDSM.16.MT88.4 R80, [R214+0xa800] ;  /* 0x00a80000d650783b */ /* 0x000f2c0000004200 */
[----:B------:R-:W1:Y:S01]  /*1abf0*/  MUFU.EX2 R118, R107 ;  /* 0x0000006b00767308 */ /* 0x000e620000000800 */
[-C--:B------:R-:W-:Y:S08]  /*1ac00*/  HMMA.16816.F32 R20, R72, R84.reuse, R20 ;  /* 0x000000544814723c */ /* 0x080ff00000001814 */
[C---:B------:R-:W-:Y:S01]  /*1ac10*/  HMMA.16816.F32 R24, R76.reuse, R84, R24 ;  /* 0x000000544c18723c */ /* 0x040fe20000001818 */
[----:B------:R-:W-:Y:S03]  /*1ac20*/  MUFU.EX2 R107, R194 ;  /* 0x000000c2006b7308 */ /* 0x000fe60000000800 */
[--C-:B--2---:R-:W-:Y:S04]  /*1ac30*/  FFMA.FTZ R0, R190, c[0x0][0x23c], -R96.reuse ;  /* 0x00008f00be007a23 */ /* 0x104fe80000010860 */
[-C--:B------:R-:W-:Y:S03]  /*1ac40*/  HMMA.16816.F32 R28, R76, R86.reuse, R28 ;  /* 0x000000564c1c723c */ /* 0x080fe6000000181c */
[----:B------:R2:W-:Y:S05]  /*1ac50*/  MUFU.EX2 R110, R0 ;  /* 0x00000000006e7308 */ /* 0x0005ea0000000800 */
[C---:B------:R-:W-:Y:S01]  /*1ac60*/  HMMA.16816.F32 R32, R72.reuse, R86, R32 ;  /* 0x000000564820723c */ /* 0x040fe20000001820 */
[----:B------:R-:W1:Y:S07]  /*1ac70*/  LDSM.16.MT88.4 R84, [R212+0xb000] ;  /* 0x00b00000d454783b */ /* 0x000e6e0000004200 */
[-C--:B------:R-:W-:Y:S08]  /*1ac80*/  HMMA.16816.F32 R36, R72, R88.reuse, R36 ;  /* 0x000000584824723c */ /* 0x080ff00000001824 */
[C---:B------:R-:W-:Y:S01]  /*1ac90*/  HMMA.16816.F32 R40, R76.reuse, R88, R40 ;  /* 0x000000584c28723c */ /* 0x040fe20000001828 */
[----:B--2---:R-:W-:Y:S07]  /*1aca0*/  FFMA.FTZ R0, R187, c[0x0][0x23c], -R96 ;  /* 0x00008f00bb007a23 */ /* 0x004fee0000010860 */
[-C--:B------:R-:W-:Y:S01]  /*1acb0*/  HMMA.16816.F32 R44, R76, R90.reuse, R44 ;  /* 0x0000005a4c2c723c */ /* 0x080fe2000000182c */
[----:B------:R2:W1:Y:S07]  /*1acc0*/  MUFU.EX2 R112, R0 ;  /* 0x0000000000707308 */ /* 0x00046e0000000800 */
[C---:B------:R-:W-:Y:S01]  /*1acd0*/  HMMA.16816.F32 R48, R72.reuse, R90, R48 ;  /* 0x0000005a4830723c */ /* 0x040fe20000001830 */
[----:B------:R-:W3:Y:S07]  /*1ace0*/  LDSM.16.MT88.4 R88, [R215+0xb000] ;  /* 0x00b00000d758783b */ /* 0x000eee0000004200 */
[-C--:B----4-:R-:W-:Y:S08]  /*1acf0*/  HMMA.16816.F32 R52, R72, R80.reuse, R52 ;  /* 0x000000504834723c */ /* 0x090ff00000001834 */
[C---:B------:R-:W-:Y:S01]  /*1ad00*/  HMMA.16816.F32 R56, R76.reuse, R80, R56 ;  /* 0x000000504c38723c */ /* 0x040fe20000001838 */
[----:B--2---:R-:W-:Y:S02]  /*1ad10*/  FADD.FTZ R0, R198, R92 ;  /* 0x0000005cc6007221 */ /* 0x004fe40000010000 */
[----:B------:R-:W2:Y:S02]  /*1ad20*/  LDSM.16.MT88.4 R92, [R213+0xb000] ;  /* 0x00b00000d55c783b */ /* 0x000ea40000004200 */
[----:B------:R-:W-:Y:S03]  /*1ad30*/  FADD.FTZ R0, R195, R0 ;  /* 0x00000000c3007221 */ /* 0x000fe60000010000 */
[-C--:B------:R-:W-:Y:S01]  /*1ad40*/  HMMA.16816.F32 R60, R76, R82.reuse, R60 ;  /* 0x000000524c3c723c */ /* 0x080fe2000000183c */
[----:B------:R-:W-:Y:S04]  /*1ad50*/  FADD.FTZ R0, R188, R0 ;  /* 0x00000000bc007221 */ /* 0x000fe80000010000 */
[----:B------:R-:W-:Y:S02]  /*1ad60*/  FADD.FTZ R0, R186, R0 ;  /* 0x00000000ba007221 */ /* 0x000fe40000010000 */
[----:B-1----:R-:W-:Y:S01]  /*1ad70*/  F2FP.PACK_AB R78, R113, R115 ;  /* 0x00000073714e723e */ /* 0x002fe200000000ff */
[----:B------:R-:W-:Y:S01]  /*1ad80*/  HMMA.16816.F32 R64, R72, R82, R64 ;  /* 0x000000524840723c */ /* 0x000fe20000001840 */
[----:B------:R-:W-:Y:S03]  /*1ad90*/  FADD.FTZ R76, R132, R97 ;  /* 0x00000061844c7221 */ /* 0x000fe60000010000 */
[----:B---3--:R-:W-:Y:S01]  /*1ada0*/  F2FP.PACK_AB R77, R109, R111 ;  /* 0x0000006f6d4d723e */ /* 0x008fe200000000ff */
[----:B------:R-:W-:Y:S01]  /*1adb0*/  FADD.FTZ R97, R128, R76 ;  /* 0x0000004c80617221 */ /* 0x000fe20000010000 */
[----:B------:R-:W-:Y:S01]  /*1adc0*/  F2FP.PACK_AB R76, R118, R114 ;  /* 0x00000072764c723e */ /* 0x000fe200000000ff */
[----:B------:R-:W-:Y:S01]  /*1add0*/  FADD.FTZ R0, R185, R0 ;  /* 0x00000000b9007221 */ /* 0x000fe20000010000 */
[----:B------:R-:W-:Y:S01]  /*1ade0*/  F2FP.PACK_AB R72, R123, R124 ;  /* 0x0000007c7b48723e */ /* 0x000fe200000000ff */
[----:B------:R-:W-:Y:S03]  /*1adf0*/  IMAD.MOV.U32 R132, RZ, RZ, R69 ;  /* 0x000000ffff847224 */ /* 0x000fe600078e0045 */
[----:B------:R-:W-:Y:S01]  /*1ae00*/  F2FP.PACK_AB R73, R121, R122 ;  /* 0x0000007a7949723e */ /* 0x000fe200000000ff */
[----:B------:R-:W-:Y:S01]  /*1ae10*/  FADD.FTZ R0, R184, R0 ;  /* 0x00000000b8007221 */ /* 0x000fe20000010000 */
[----:B------:R-:W-:Y:S02]  /*1ae20*/  F2FP.PACK_AB R74, R119, R120 ;  /* 0x00000078774a723e */ /* 0x000fe400000000ff */
[----:B------:R-:W-:Y:S01]  /*1ae30*/  F2FP.PACK_AB R75, R116, R117 ;  /* 0x00000075744b723e */ /* 0x000fe200000000ff */
[----:B------:R-:W-:Y:S01]  /*1ae40*/  FADD.FTZ R0, R163, R0 ;  /* 0x00000000a3007221 */ /* 0x000fe20000010000 */
[----:B------:R-:W-:Y:S03]  /*1ae50*/  F2FP.PACK_AB R79, R112, R110 ;  /* 0x0000006e704f723e */ /* 0x000fe600000000ff */
[----:B------:R-:W-:Y:S02]  /*1ae60*/  FADD.FTZ R0, R160, R0 ;  /* 0x00000000a0007221 */ /* 0x000fe40000010000 */
[-C--:B------:R-:W-:Y:S02]  /*1ae70*/  HMMA.16816.F32 R4, R72, R84.reuse, R4 ;  /* 0x000000544804723c */ /* 0x080fe40000001804 */
[----:B------:R-:W-:Y:S02]  /*1ae80*/  FADD.FTZ R80, R158, R0 ;  /* 0x000000009e507221 */ /* 0x000fe40000010000 */
[----:B------:R-:W-:Y:S02]  /*1ae90*/  FADD.FTZ R0, R161, R98 ;  /* 0x00000062a1007221 */ /* 0x000fe40000010000 */
[----:B------:R-:W-:Y:S02]  /*1aea0*/  FADD.FTZ R98, R159, R80 ;  /* 0x000000509f627221 */ /* 0x000fe40000010000 */
[C---:B------:R-:W-:Y:S01]  /*1aeb0*/  HMMA.16816.F32 R8, R76.reuse, R84, R8 ;  /* 0x000000544c08723c */ /* 0x040fe20000001808 */
[----:B------:R-:W1:Y:S03]  /*1aec0*/  LDSM.16.MT88.4 R80, [R214+0xb000] ;  /* 0x00b00000d650783b */ /* 0x000e660000004200 */
[----:B------:R-:W-:Y:S02]  /*1aed0*/  FADD.FTZ R99, R162, R0 ;  /* 0x00000000a2637221 */ /* 0x000fe40000010000 */
[--C-:B------:R-:W-:Y:S02]  /*1aee0*/  FFMA.FTZ R0, R196, c[0x0][0x23c], -R96.reuse ;  /* 0x00008f00c4007a23 */ /* 0x100fe40000010860 */
[-C--:B------:R-:W-:Y:S01]  /*1aef0*/  HMMA.16816.F32 R12, R76, R86.reuse, R12 ;  /* 0x000000564c0c723c */ /* 0x080fe2000000180c */
[----:B------:R-:W3:Y:S01]  /*1af00*/  LDSM.16.MT88.4 R160, [R212+0xb800] ;  /* 0x00b80000d4a0783b */ /* 0x000ee20000004200 */
[----:B------:R4:W-:Y:S06]  /*1af10*/  MUFU.EX2 R85, R0 ;  /* 0x0000000000557308 */ /* 0x0009ec0000000800 */
[C---:B------:R-:W-:Y:S04]  /*1af20*/  HMMA.16816.F32 R16, R72.reuse, R86, R16 ;  /* 0x000000564810723c */ /* 0x040fe80000001810 */
[----:B------:R-:W-:Y:S04]  /*1af30*/  MUFU.EX2 R87, R147 ;  /* 0x0000009300577308 */ /* 0x000fe80000000800 */
[-C--:B------:R-:W-:Y:S08]  /*1af40*/  HMMA.16816.F32 R20, R72, R88.reuse, R20 ;  /* 0x000000584814723c */ /* 0x080ff00000001814 */
[C---:B------:R-:W-:Y:S01]  /*1af50*/  HMMA.16816.F32 R24, R76.reuse, R88, R24 ;  /* 0x000000584c18723c */ /* 0x040fe20000001818 */
[----:B------:R-:W1:Y:S03]  /*1af60*/  MUFU.EX2 R89, R145 ;  /* 0x0000009100597308 */ /* 0x000e660000000800 */
[--C-:B----4-:R-:W-:Y:S04]  /*1af70*/  FFMA.FTZ R0, R193, c[0x0][0x23c], -R96.reuse ;  /* 0x00008f00c1007a23 */ /* 0x110fe80000010860 */
[-C--:B------:R-:W-:Y:S03]  /*1af80*/  HMMA.16816.F32 R28, R76, R90.reuse, R28 ;  /* 0x0000005a4c1c723c */ /* 0x080fe6000000181c */
[----:B------:R4:W-:Y:S05]  /*1af90*/  MUFU.EX2 R88, R146 ;  /* 0x0000009200587308 */ /* 0x0009ea0000000800 */
[C---:B------:R-:W-:Y:S05]  /*1afa0*/  HMMA.16816.F32 R32, R72.reuse, R90, R32 ;  /* 0x0000005a4820723c */ /* 0x040fea0000001820 */
[----:B------:R1:W1:Y:S03]  /*1afb0*/  MUFU.EX2 R86, R0 ;  /* 0x0000000000567308 */ /* 0x0002660000000800 */
[-C--:B--2---:R-:W-:Y:S08]  /*1afc0*/  HMMA.16816.F32 R36, R72, R92.reuse, R36 ;  /* 0x0000005c4824723c */ /* 0x084ff00000001824 */
[C---:B------:R-:W-:Y:S01]  /*1afd0*/  HMMA.16816.F32 R40, R76.reuse, R92, R40 ;  /* 0x0000005c4c28723c */ /* 0x040fe20000001828 */
[----:B----4-:R-:W2:Y:S07]  /*1afe0*/  LDSM.16.MT88.4 R144, [R213+0xb800] ;  /* 0x00b80000d590783b */ /* 0x010eae0000004200 */
[-C--:B------:R-:W-:Y:S01]  /*1aff0*/  HMMA.16816.F32 R44, R76, R94.reuse, R44 ;  /* 0x0000005e4c2c723c */ /* 0x080fe2000000182c */
[--C-:B-1----:R-:W-:Y:S03]  /*1b000*/  FFMA.FTZ R0, R192, c[0x0][0x23c], -R96.reuse ;  /* 0x00008f00c0007a23 */ /* 0x102fe60000010860 */
[----:B------:R-:W-:Y:S04]  /*1b010*/  FFMA.FTZ R96, R71, c[0x0][0x23c], -R96 ;  /* 0x00008f0047607a23 */ /* 0x000fe80000010860 */
[C---:B------:R-:W-:Y:S01]  /*1b020*/  HMMA.16816.F32 R48, R72.reuse, R94, R48 ;  /* 0x0000005e4830723c */ /* 0x040fe20000001830 */
[----:B------:R-:W-:Y:S01]  /*1b030*/  FADD.FTZ R71, R167, R99 ;  /* 0x00000063a7477221 */ /* 0x000fe20000010000 */
[----:B------:R1:W-:Y:S06]  /*1b040*/  MUFU.EX2 R84, R0 ;  /* 0x0000000000547308 */ /* 0x0003ec0000000800 */
[-C--:B------:R-:W-:Y:S04]  /*1b050*/  HMMA.16816.F32 R52, R72, R80.reuse, R52 ;  /* 0x000000504834723c */ /* 0x080fe80000001834 */
[----:B------:R-:W4:Y:S04]  /*1b060*/  MUFU.EX2 R96, R96 ;  /* 0x0000006000607308 */ /* 0x000f280000000800 */
[C---:B------:R-:W-:Y:S07]  /*1b070*/  HMMA.16816.F32 R56, R76.reuse, R80, R56 ;  /* 0x000000504c38723c */ /* 0x040fee0000001838 */
[----:B------:R-:W-:Y:S01]  /*1b080*/  FADD.FTZ R80, R138, R2 ;  /* 0x000000028a507221 */ /* 0x000fe20000010000 */
[-C--:B------:R-:W-:Y:S01]  /*1b090*/  HMMA.16816.F32 R60, R76, R82.reuse, R60 ;  /* 0x000000524c3c723c */ /* 0x080fe2000000183c */
[----:B------:R-:W-:Y:S03]  /*1b0a0*/  FADD.FTZ R81, R139, R97 ;  /* 0x000000618b517221 */ /* 0x000fe60000010000 */
[----:B-1----:R-:W-:Y:S01]  /*1b0b0*/  FADD.FTZ R0, R175, R98 ;  /* 0x00000062af007221 */ /* 0x002fe20000010000 */
[----:B------:R-:W-:Y:S01]  /*1b0c0*/  F2FP.PACK_AB R138, R103, R104 ;  /* 0x00000068678a723e */ /* 0x000fe200000000ff */
[----:B------:R-:W-:Y:S01]  /*1b0d0*/  FADD.FTZ R2, R172, R71 ;  /* 0x00000047ac027221 */ /* 0x000fe20000010000 */
[----:B------:R-:W-:Y:S01]  /*1b0e0*/  F2FP.PACK_AB R139, R101, R102 ;  /* 0x00000066658b723e */ /* 0x000fe200000000ff */
[----:B------:R-:W-:Y:S01]  /*1b0f0*/  FADD.FTZ R0, R164, R0 ;  /* 0x00000000a4007221 */ /* 0x000fe20000010000 */
[----:B------:R-:W-:Y:S03]  /*1b100*/  HMMA.16816.F32 R64, R72, R82, R64 ;  /* 0x000000524840723c */ /* 0x000fe60000001840 */
[----:B------:R-:W-:Y:S01]  /*1b110*/  FADD.FTZ R71, R136, R80 ;  /* 0x0000005088477221 */ /* 0x000fe20000010000 */
[----:B------:R-:W-:Y:S01]  /*1b120*/  F2FP.PACK_AB R136, R107, R108 ;  /* 0x0000006c6b88723e */ /* 0x000fe200000000ff */
[----:B------:R-:W-:Y:S01]  /*1b130*/  FADD.FTZ R0, R165, R0 ;  /* 0x00000000a5007221 */ /* 0x000fe20000010000 */
[----:B------:R-:W-:Y:S01]  /*1b140*/  F2FP.PACK_AB R172, R89, R100 ;  /* 0x0000006459ac723e */ /* 0x000fe200000000ff */
[----:B------:R-:W-:Y:S01]  /*1b150*/  FADD.FTZ R2, R173, R2 ;  /* 0x00000002ad027221 */ /* 0x000fe20000010000 */
[----:B------:R-:W-:Y:S01]  /*1b160*/  F2FP.PACK_AB R173, R86, R85 ;  /* 0x0000005556ad723e */ /* 0x000fe200000000ff */
[----:B------:R-:W-:Y:S02]  /*1b170*/  FADD.FTZ R0, R166, R0 ;  /* 0x00000000a6007221 */ /* 0x000fe40000010000 */
[-C--:B---3--:R-:W-:Y:S01]  /*1b180*/  HMMA.16816.F32 R164, R136, R160.reuse, R4 ;  /* 0x000000a088a4723c */ /* 0x088fe20000001804 */
[----:B------:R-:W-:Y:S01]  /*1b190*/  FADD.FTZ R72, R148, R71 ;  /* 0x0000004794487221 */ /* 0x000fe20000010000 */
[----:B------:R-:W1:Y:S01]  /*1b1a0*/  LDSM.16.MT88.4 R4, [R214+0xb800] ;  /* 0x00b80000d604783b */ /* 0x000e620000004200 */
[----:B------:R-:W-:Y:S01]  /*1b1b0*/  FADD.FTZ R71, R174, R2 ;  /* 0x00000002ae477221 */ /* 0x000fe20000010000 */
[----:B------:R-:W-:Y:S01]  /*1b1c0*/  F2FP.PACK_AB R174, R87, R88 ;  /* 0x0000005857ae723e */ /* 0x000fe200000000ff */
[----:B------:R-:W-:Y:S01]  /*1b1d0*/  FADD.FTZ R76, R157, R81 ;  /* 0x000000519d4c7221 */ /* 0x000fe20000010000 */
[----:B----4-:R-:W-:Y:S01]  /*1b1e0*/  F2FP.PACK_AB R175, R96, R84 ;  /* 0x0000005460af723e */ /* 0x010fe200000000ff */
[----:B------:R-:W-:Y:S02]  /*1b1f0*/  FADD.FTZ R0, R207, R0 ;  /* 0x00000000cf007221 */ /* 0x000fe40000010000 */
[----:B------:R-:W-:Y:S03]  /*1b200*/  FADD.FTZ R76, R156, R76 ;  /* 0x0000004c9c4c7221 */ /* 0x000fe60000010000 */
[----:B------:R-:W-:Y:S01]  /*1b210*/  FADD.FTZ R0, R179, R0 ;  /* 0x00000000b3007221 */ /* 0x000fe20000010000 */
[C---:B------:R-:W-:Y:S01]  /*1b220*/  HMMA.16816.F32 R192, R172.reuse, R160, R8 ;  /* 0x000000a0acc0723c */ /* 0x040fe20000001808 */
[----:B------:R-:W-:Y:S02]  /*1b230*/  FADD.FTZ R2, R150, R76 ;  /* 0x0000004c96027221 */ /* 0x000fe40000010000 */
[----:B------:R-:W-:Y:S04]  /*1b240*/  FADD.FTZ R0, R182, R0 ;  /* 0x00000000b6007221 */ /* 0x000fe80000010000 */
[----:B------:R-:W-:Y:S01]  /*1b250*/  FADD.FTZ R8, R149, R72 ;  /* 0x0000004895087221 */ /* 0x000fe20000010000 */
[-C--:B------:R-:W-:Y:S01]  /*1b260*/  HMMA.16816.F32 R196, R172, R162.reuse, R12 ;  /* 0x000000a2acc4723c */ /* 0x080fe2000000180c */
[----:B------:R-:W-:Y:S03]  /*1b270*/  FADD.FTZ R9, R206, R71 ;  /* 0x00000047ce097221 */ /* 0x000fe60000010000 */
[----:B------:R-:W-:Y:S03]  /*1b280*/  FADD.FTZ R8, R176, R8 ;  /* 0x00000008b0087221 */ /* 0x000fe60000010000 */
[----:B------:R-:W-:Y:S01]  /*1b290*/  FADD.FTZ R12, R151, R2 ;  /* 0x00000002970c7221 */ /* 0x000fe20000010000 */
[C---:B------:R-:W-:Y:S01]  /*1b2a0*/  HMMA.16816.F32 R160, R136.reuse, R162, R16 ;  /* 0x000000a288a0723c */ /* 0x040fe20000001810 */
[----:B------:R-:W-:Y:S03]  /*1b2b0*/  FADD.FTZ R2, R205, R9 ;  /* 0x00000009cd027221 */ /* 0x000fe60000010000 */
        /* <DEDUP_REMOVED lines=21> */
[-C--:B--2---:R-:W-:Y:S03]  /*1b410*/  HMMA.16816.F32 R148, R136, R144.reuse, R36 ;  /* 0x000000908894723c */ /* 0x084fe60000001824 */
        /* <DEDUP_REMOVED lines=17> */
[-C--:B-1----:R-:W-:Y:S03]  /*1b530*/  HMMA.16816.F32 R140, R136, R4.reuse, R52 ;  /* 0x00000004888c723c */ /* 0x082fe60000001834 */
[----:B------:R-:W-:Y:S02]  /*1b540*/  FADD.FTZ R8, R109, R0 ;  /* 0x000000006d087221 */ /* 0x000fe40000010000 */
[----:B------:R-:W-:Y:S02]  /*1b550*/  FADD.FTZ R2, R117, R10 ;  /* 0x0000000a75027221 */ /* 0x000fe40000010000 */
[----:B------:R-:W-:Y:S01]  /*1b560*/  FADD.FTZ R0, R115, R9 ;  /* 0x0000000973007221 */ /* 0x000fe20000010000 */
[C---:B------:R-:W-:Y:S01]  /*1b570*/  HMMA.16816.F32 R168, R172.reuse, R4, R56 ;  /* 0x00000004aca8723c */ /* 0x040fe20000001838 */
[----:B------:R-:W-:Y:S03]  /*1b580*/  FADD.FTZ R2, R116, R2 ;  /* 0x0000000274027221 */ /* 0x000fe60000010000 */
[----:B------:R-:W-:Y:S02]  /*1b590*/  IMAD.MOV.U32 R134, RZ, RZ, R3 ;  /* 0x000000ffff867224 */ /* 0x000fe400078e0003 */
[----:B------:R-:W-:Y:S02]  /*1b5a0*/  FADD.FTZ R2, R106, R2 ;  /* 0x000000026a027221 */ /* 0x000fe40000010000 */
[----:B------:R-:W-:Y:S01]  /*1b5b0*/  FADD.FTZ R4, R120, R11 ;  /* 0x0000000b78047221 */ /* 0x000fe20000010000 */
[-C--:B------:R-:W-:Y:S03]  /*1b5c0*/  HMMA.16816.F32 R172, R172, R6.reuse, R60 ;  /* 0x00000006acac723c */ /* 0x080fe6000000183c */
[----:B------:R-:W-:Y:S02]  /*1b5d0*/  FADD.FTZ R4, R119, R4 ;  /* 0x0000000477047221 */ /* 0x000fe40000010000 */
[----:B------:R-:W-:Y:S02]  /*1b5e0*/  FADD.FTZ R5, R110, R8 ;  /* 0x000000086e057221 */ /* 0x000fe40000010000 */
[----:B------:R-:W-:Y:S01]  /*1b5f0*/  FADD.FTZ R8, R113, R0 ;  /* 0x0000000071087221 */ /* 0x000fe20000010000 */
[----:B------:R-:W-:Y:S01]  /*1b600*/  HMMA.16816.F32 R136, R136, R6, R64 ;  /* 0x000000068888723c */ /* 0x000fe20000001840 */
[----:B------:R-:W-:Y:S03]  /*1b610*/  FADD.FTZ R4, R108, R4 ;  /* 0x000000046c047221 */ /* 0x000fe60000010000 */
        /* <DEDUP_REMOVED lines=10> */
[----:B------:R-:W-:Y:S01]  /*1b6c0*/  STL [R1+0x40], R5 ;  /* 0x0000400501007387 */ /* 0x000fe20000100800 */
[----:B------:R-:W-:Y:S02]  /*1b6d0*/  FADD.FTZ R2, R88, R2 ;  /* 0x0000000258027221 */ /* 0x000fe40000010000 */
[----:B------:R-:W-:Y:S01]  /*1b6e0*/  FADD.FTZ R0, R86, R0 ;  /* 0x0000000056007221 */ /* 0x000fe20000010000 */
[----:B------:R-:W-:Y:S01]  /*1b6f0*/  STL [R1+0x44], R4 ;  /* 0x0000440401007387 */ /* 0x000fe20000100800 */
[----:B------:R-:W-:Y:S02]  /*1b700*/  FADD.FTZ R2, R87, R2 ;  /* 0x0000000257027221 */ /* 0x000fe40000010000 */
[----:B------:R-:W-:Y:S02]  /*1b710*/  FADD.FTZ R0, R84, R0 ;  /* 0x0000000054007221 */ /* 0x000fe40000010000 */
[----:B------:R-:W-:Y:S01]  /*1b720*/  IMAD.MOV.U32 R133, RZ, RZ, R68 ;  /* 0x000000ffff857224 */ /* 0x000fe200078e0044 */
[----:B------:R1:W-:Y:S01]  /*1b730*/  STL [R1+0x48], R2 ;  /* 0x0000480201007387 */ /* 0x0003e20000100800 */
[----:B------:R-:W-:Y:S05]  /*1b740*/  FADD.FTZ R0, R96, R0 ;  /* 0x0000000060007221 */ /* 0x000fea0000010000 */
[----:B------:R2:W-:Y:S01]  /*1b750*/  STL [R1+0x4c], R0 ;  /* 0x00004c0001007387 */ /* 0x0005e20000100800 */
[----:B-1----:R-:W-:Y:S01]  /*1b760*/  IMAD.MOV.U32 R2, RZ, RZ, R70 ;  /* 0x000000ffff027224 */ /* 0x002fe200078e0046 */
[----:B--2--5:R-:W-:-:S05]  /*1b770*/  @P0 BRA `(.L_x_499) ;  /* 0xffff73d000000947 */ /* 0x024fca000383ffff */
.L_x_498:
[----:B------:R-:W2:Y:S04]  /*1b780*/  LDL.LU R4, [R1+0x40] ;  /* 0x0000400001047983 */ /* 0x000ea80000300800 */
        /* <DEDUP_REMOVED lines=8> */
[----:B------:R-:W3:Y:S01]  /*1b810*/  S2UR UR12, SR_CTAID.Z ;  /* 0x00000000000c79c3 */ /* 0x000ee20000002700 */
[----:B------:R-:W-:Y:S01]  /*1b820*/  ULDC.U8 UR9, c[0x0][0x329] ;  /* 0x0000ca4000097ab9 */ /* 0x000fe20000000000 */
[----:B------:R-:W-:Y:S01]  /*1b830*/  BSSY B0, `(.L_x_502) ;  /* 0x0000127000007945 */ /* 0x000fe20003800000 */
[----:B------:R-:W-:Y:S02]  /*1b840*/  @UP4 UIMAD UR7, UR10, UR5, UR15 ;  /* 0x000000050a0742a4 */ /* 0x000fe4000f8e020f */
[----:B------:R-:W-:-:S02]  /*1b850*/  UISETP.NE.AND UP1, UPT, UR9, URZ, UPT ;  /* 0x0000003f0900728c */ /* 0x000fc4000bf25270 */
[----:B------:R-:W-:Y:S02]  /*1b860*/  ULDC.64 UR4, c[0x0][0x1e0] ;  /* 0x0000780000047ab9 */ /* 0x000fe40000000a00 */
[----:B------:R-:W-:Y:S01]  /*1b870*/  ULDC UR8, c[0x0][0x214] ;  /* 0x0000850000087ab9 */ /* 0x000fe20000000800 */
[----:B-1----:R-:W-:Y:S01]  /*1b880*/  SHF.R.S32.HI R42, RZ, 0x1f, R43 ;  /* 0x0000001fff2a7819 */ /* 0x002fe2000001142b */
[----:B---3--:R-:W-:Y:S02]  /*1b890*/  @!UP4 USHF.R.S32.HI UR13, URZ, 0x1f, UR6 ;  /* 0x0000001f3f0dc899 */ /* 0x008fe40008011406 */
[----:B------:R-:W-:Y:S02]  /*1b8a0*/  @!UP4 UIMAD.WIDE.U32 UR20, UR6, UR4, URZ ;  /* 0x000000040614c2a5 */ /* 0x000fe4000f8e003f */
[----:B------:R-:W-:Y:S02]  /*1b8b0*/  @!UP4 UIMAD UR13, UR13, UR4, URZ ;  /* 0x000000040d0dc2a4 */ /* 0x000fe4000f8e023f */
[----:B------:R-:W-:-:S02]  /*1b8c0*/  @UP1 ULDC UR15, c[0x0][0x210] ;  /* 0x00008400000f1ab9 */ /* 0x000fc40000000800 */
[----:B------:R-:W-:Y:S02]  /*1b8d0*/  ULDC.U8 UR4, c[0x0][0x328] ;  /* 0x0000ca0000047ab9 */ /* 0x000fe40000000000 */
[----:B------:R-:W-:Y:S02]  /*1b8e0*/  UISETP.NE.AND UP3, UPT, UR4, URZ, UPT ;  /* 0x0000003f0400728c */ /* 0x000fe4000bf65270 */
[----:B------:R-:W-:Y:S02]  /*1b8f0*/  @!UP4 UIMAD UR13, UR6, UR5, UR13 ;  /* 0x00000005060dc2a4 */ /* 0x000fe4000f8e020d */
[----:B------:R-:W-:Y:S01]  /*1b900*/  UISETP.NE.OR UP2, UPT, UR9, URZ, !UP3 ;  /* 0x0000003f0900728c */ /* 0x000fe2000df45670 */
[----:B------:R-:W1:Y:S01]  /*1b910*/  S2UR UR9, SR_CTAID.X ;  /* 0x00000000000979c3 */ /* 0x000e620000002500 */
[----:B------:R-:W-:Y:S02]  /*1b920*/  ULDC UR5, c[0x0][0x234] ;  /* 0x00008d0000057ab9 */ /* 0x000fe40000000800 */
[----:B------:R-:W-:-:S02]  /*1b930*/  @UP1 UIMAD UR15, UR15, UR8, URZ ;  /* 0x000000080f0f12a4 */ /* 0x000fc4000f8e023f */
[----:B------:R-:W-:Y:S02]  /*1b940*/  UISETP.NE.OR UP0, UPT, UR10, -0x1, UP2 ;  /* 0xffffffff0a00788c */ /* 0x000fe40009705670 */
[----:B------:R-:W-:Y:S02]  /*1b950*/  @!UP1 USEL UR15, UR8, UR5, !UP3 ;  /* 0x00000005080f9287 */ /* 0x000fe4000d800000 */
[----:B------:R-:W-:Y:S02]  /*1b960*/  ULDC UR4, c[0x0][0x1c0] ;  /* 0x0000700000047ab9 */ /* 0x000fe40000000800 */
[----:B------:R-:W-:Y:S02]  /*1b970*/  @UP1 UMOV UR16, 0x1 ;  /* 0x0000000100101882 */ /* 0x000fe40000000000 */
[----:B------:R-:W-:Y:S02]  /*1b980*/  @!UP1 UIMAD UR16, UR15, UR4, URZ ;  /* 0x000000040f1092a4 */ /* 0x000fe4000f8e023f */
[----:B------:R-:W-:-:S02]  /*1b990*/  @UP1 ULDC UR17, c[0x0][0x210] ;  /* 0x0000840000111ab9 */ /* 0x000fc40000000800 */
[----:B------:R-:W-:Y:S02]  /*1b9a0*/  UIMAD UR4, UR6, UR16, URZ ;  /* 0x00000010060472a4 */ /* 0x000fe4000f8e023f */
[----:B------:R-:W-:Y:S02]  /*1b9b0*/  @!UP1 UMOV UR17, 0x1 ;  /* 0x0000000100119882 */ /* 0x000fe40000000000 */
[----:B------:R-:W-:Y:S02]  /*1b9c0*/  @!UP0 UIMAD UR10, UR6, UR8, URZ ;  /* 0x00000008060a82a4 */ /* 0x000fe4000f8e023f */
[----:B------:R-:W-:Y:S02]  /*1b9d0*/  USEL UR4, UR4, URZ, UP2 ;  /* 0x0000003f04047287 */ /* 0x000fe40009000000 */
[----:B-1----:R-:W-:Y:S02]  /*1b9e0*/  UIMAD UR9, UR9, UR17, URZ ;  /* 0x00000011090972a4 */ /* 0x002fe4000f8e023f */
[----:B------:R-:W-:-:S02]  /*1b9f0*/  UIMAD UR15, UR12, UR15, UR4 ;  /* 0x0000000f0c0f72a4 */ /* 0x000fc4000f8e0204 */
[----:B------:R-:W-:Y:S02]  /*1ba00*/  USHF.L.U32 UR9, UR9, 0x7, URZ ;  /* 0x0000000709097899 */ /* 0x000fe4000800063f */
[----:B------:R-:W-:Y:S02]  /*1ba10*/  UMOV UR22, URZ ;  /* 0x0000003f00167c82 */ /* 0x000fe40008000000 */
[----:B------:R-:W-:Y:S02]  /*1ba20*/  @!UP2 UMOV UR22, UR10 ;  /* 0x0000000a0016ac82 */ /* 0x000fe40008000000 */
[----:B------:R-:W-:Y:S02]  /*1ba30*/  UMOV UR23, URZ ;  /* 0x0000003f00177c82 */ /* 0x000fe40008000000 */
[----:B------:R-:W-:Y:S02]  /*1ba40*/  USHF.R.S32.HI UR4, URZ, 0x1f, UR9 ;  /* 0x0000001f3f047899 */ /* 0x000fe40008011409 */
[----:B------:R-:W-:-:S02]  /*1ba50*/  @!UP2 USHF.R.S32.HI UR23, URZ, 0x1f, UR10 ;  /* 0x0000001f3f17a899 */ /* 0x000fc4000801140a */
[----:B------:R-:W-:Y:S02]  /*1ba60*/  USHF.R.S32.HI UR5, URZ, 0x1f, UR15 ;  /* 0x0000001f3f057899 */ /* 0x000fe4000801140f */
[----:B------:R-:W-:Y:S02]  /*1ba70*/  UIADD3 UR9, UP1, UP0, UR9, UR22, UR15 ;  /* 0x0000001609097290 */ /* 0x000fe4000f83e00f */
[----:B------:R-:W-:Y:S02]  /*1ba80*/  @!UP4 UIADD3 UR7, UR21, UR13, URZ ;  /* 0x0000000d1507c290 */ /* 0x000fe4000fffe03f */
[----:B------:R-:W-:Y:S02]  /*1ba90*/  UIADD3.X UR4, UR4, UR23, UR5, UP1, UP0 ;  /* 0x0000001704047290 */ /* 0x000fe40008fe0405 */
[----:B------:R-:W-:Y:S01]  /*1baa0*/  @!UP4 UMOV UR14, UR20 ;  /* 0x00000014000ecc82 */ /* 0x000fe20008000000 */
[----:B--2---:R-:W1:Y:S04]  /*1bab0*/  SHFL.BFLY PT, R0, R4, 0x2, 0x1f ;  /* 0x0c401f0004007f89 */ /* 0x004e6800000e0000 */
[----:B----4-:R-:W2:Y:S04]  /*1bac0*/  SHFL.BFLY PT, R5, R8, 0x2, 0x1f ;  /* 0x0c401f0008057f89 */ /* 0x010ea800000e0000 */
[----:B------:R-:W3:Y:S01]  /*1bad0*/  SHFL.BFLY PT, R2, R7, 0x2, 0x1f ;  /* 0x0c401f0007027f89 */ /* 0x000ee200000e0000 */
[----:B-1----:R-:W-:-:S03]  /*1bae0*/  FADD.FTZ R0, R0, R4 ;  /* 0x0000000400007221 */ /* 0x002fc60000010000 */
[----:B------:R-:W1:Y:S04]  /*1baf0*/  SHFL.BFLY PT, R4, R9, 0x2, 0x1f ;  /* 0x0c401f0009047f89 */ /* 0x000e6800000e0000 */
[----:B------:R-:W4:Y:S01]  /*1bb00*/  SHFL.BFLY PT, R6, R0, 0x1, 0x1f ;  /* 0x0c201f0000067f89 */ /* 0x000f2200000e0000 */
[----:B--2---:R-:W-:-:S05]  /*1bb10*/  FADD.FTZ R5, R5, R8 ;  /* 0x0000000805057221 */ /* 0x004fca0000010000 */
[----:B------:R-:W2:Y:S01]  /*1bb20*/  SHFL.BFLY PT, R8, R5, 0x1, 0x1f ;  /* 0x0c201f0005087f89 */ /* 0x000ea200000e0000 */
[----:B---3--:R-:W-:-:S05]  /*1bb30*/  FADD.FTZ R2, R2, R7 ;  /* 0x0000000702027221 */ /* 0x008fca0000010000 */
[----:B------:R-:W3:Y:S01]  /*1bb40*/  SHFL.BFLY PT, R7, R2, 0x1, 0x1f ;  /* 0x0c201f0002077f89 */ /* 0x000ee200000e0000 */
[----:B-1----:R-:W-:Y:S02]  /*1bb50*/  FADD.FTZ R4, R4, R9 ;  /* 0x0000000904047221 */ /* 0x002fe40000010000 */
[----:B----4-:R-:W-:Y:S01]  /*1bb60*/  FADD.FTZ R39, R0, R6 ;  /* 0x0000000600277221 */ /* 0x010fe20000010000 */
[----:B------:R-:W-:Y:S02]  /*1bb70*/  MOV R0, 0x3f800000 ;  /* 0x3f80000000007802 */ /* 0x000fe40000000f00 */
[----:B------:R-:W1:Y:S02]  /*1bb80*/  SHFL.BFLY PT, R6, R4, 0x1, 0x1f ;  /* 0x0c201f0004067f89 */ /* 0x000e6400000e0000 */
[----:B------:R-:W-:Y:S01]  /*1bb90*/  FSETP.NE.FTZ.AND P5, PT, R39, RZ, PT ;  /* 0x000000ff2700720b */ /* 0x000fe20003fb5000 */
[----:B--2---:R-:W-:-:S05]  /*1bba0*/  FADD.FTZ R38, R5, R8 ;  /* 0x0000000805267221 */ /* 0x004fca0000010000 */
[----:B------:R-:W-:Y:S01]  /*1bbb0*/  FSETP.NE.FTZ.AND P4, PT, R38, RZ, PT ;  /* 0x000000ff2600720b */ /* 0x000fe20003f95000 */
[----:B---3--:R-:W-:Y:S01]  /*1bbc0*/  FADD.FTZ R40, R2, R7 ;  /* 0x0000000702287221 */ /* 0x008fe20000010000 */
[----:B------:R-:W-:-:S05]  /*1bbd0*/  MOV R2, 0x3f800000 ;  /* 0x3f80000000027802 */ /* 0x000fca0000000f00 */
[----:B------:R-:W2:Y:S01]  /*1bbe0*/  @P5 MUFU.RCP R0, R39 ;  /* 0x0000002700005308 */ /* 0x000ea20000001000 */
[----:B------:R-:W-:Y:S01]  /*1bbf0*/  FSETP.NE.FTZ.AND P0, PT, R40, RZ, PT ;  /* 0x000000ff2800720b */ /* 0x000fe20003f15000 */
[----:B-1----:R-:W-:Y:S01]  /*1bc00*/  FADD.FTZ R41, R4, R6 ;  /* 0x0000000604297221 */ /* 0x002fe20000010000 */
[----:B------:R-:W-:-:S04]  /*1bc10*/  MOV R4, 0x3f800000 ;  /* 0x3f80000000047802 */ /* 0x000fc80000000f00 */
[----:B------:R-:W-:Y:S02]  /*1bc20*/  FSETP.NE.FTZ.AND P3, PT, R41, RZ, PT ;  /* 0x000000ff2900720b */ /* 0x000fe40003f75000 */
[----:B------:R-:W1:Y:S01]  /*1bc30*/  @P4 MUFU.RCP R4, R38 ;  /* 0x0000002600044308 */ /* 0x000e620000001000 */
[C---:B--2---:R-:W-:Y:S02]  /*1bc40*/  FMUL.FTZ R164, R0.reuse, R164 ;  /* 0x000000a400a47220 */ /* 0x044fe40000410000 */
[C---:B------:R-:W-:Y:S02]  /*1bc50*/  FMUL.FTZ R9, R0.reuse, R165 ;  /* 0x000000a500097220 */ /* 0x040fe40000410000 */
[C---:B------:R-:W-:Y:S02]  /*1bc60*/  FMUL.FTZ R160, R0.reuse, R160 ;  /* 0x000000a000a07220 */ /* 0x040fe40000410000 */
[C---:B------:R-:W-:Y:S01]  /*1bc70*/  FMUL.FTZ R7, R0.reuse, R161 ;  /* 0x000000a100077220 */ /* 0x040fe20000410000 */
[----:B------:R-:W-:Y:S01]  /*1bc80*/  F2FP.PACK_AB R9, R9, R164 ;  /* 0x000000a40909723e */ /* 0x000fe200000000ff */
[----:B------:R-:W-:-:S02]  /*1bc90*/  FMUL.FTZ R156, R0, R156 ;  /* 0x0000009c009c7220 */ /* 0x000fc40000410000 */
[----:B------:R-:W2:Y:S01]  /*1bca0*/  @P3 MUFU.RCP R2, R41 ;  /* 0x0000002900023308 */ /* 0x000ea20000001000 */
        /* <DEDUP_REMOVED lines=16> */
[----:B------:R-:W-:Y:S01]  /*1bdb0*/  MOV R0, 0x3f800000 ;  /* 0x3f80000000007802 */ /* 0x000fe20000000f00 */
[----:B-1----:R-:W-:Y:S01]  /*1bdc0*/  FMUL.FTZ R166, R4, R166 ;  /* 0x000000a604a67220 */ /* 0x002fe20000410000 */
[----:B------:R-:W-:Y:S01]  /*1bdd0*/  F2FP.PACK_AB R34, R34, R140 ;  /* 0x0000008c2222723e */ /* 0x000fe200000000ff */
[C---:B------:R-:W-:Y:S01]  /*1bde0*/  FMUL.FTZ R8, R4.reuse, R167 ;  /* 0x000000a704087220 */ /* 0x040fe20000410000 */
        /* <DEDUP_REMOVED lines=21> */
[----:B------:R-:W-:Y:S01]  /*1bf40*/  FMUL.FTZ R11, R4, R139 ;  /* 0x0000008b040b7220 */ /* 0x000fe20000410000 */
[-C--:B------:R-:W-:Y:S01]  /*1bf50*/  LEA.HI R4, R42, R43.reuse, RZ, 0x2 ;  /* 0x0000002b2a047211 */ /* 0x080fe200078f10ff */
[----:B--2---:R-:W-:Y:S01]  /*1bf60*/  FMUL.FTZ R192, R2, R192 ;  /* 0x000000c002c07220 */ /* 0x004fe20000410000 */
[----:B------:R-:W-:Y:S01]  /*1bf70*/  LEA.HI R42, R42, R43, RZ, 0x5 ;  /* 0x0000002b2a2a7211 */ /* 0x000fe200078f28ff */
[C---:B------:R-:W-:Y:S01]  /*1bf80*/  FMUL.FTZ R37, R2.reuse, R193 ;  /* 0x000000c102257220 */ /* 0x040fe20000410000 */
[----:B------:R-:W-:Y:S01]  /*1bf90*/  SHF.R.S32.HI R6, RZ, 0x2, R4 ;  /* 0x00000002ff067819 */ /* 0x000fe20000011404 */
[C---:B------:R-:W-:Y:S01]  /*1bfa0*/  FMUL.FTZ R196, R2.reuse, R196 ;  /* 0x000000c402c47220 */ /* 0x040fe20000410000 */
[----:B------:R-:W-:Y:S01]  /*1bfb0*/  SHF.R.S32.HI R28, RZ, 0x5, R42 ;  /* 0x00000005ff1c7819 */ /* 0x000fe2000001142a */
[C---:B------:R-:W-:Y:S01]  /*1bfc0*/  FMUL.FTZ R36, R2.reuse, R197 ;  /* 0x000000c502247220 */ /* 0x040fe20000410000 */
[----:B------:R-:W-:Y:S01]  /*1bfd0*/  F2FP.PACK_AB R37, R37, R192 ;  /* 0x000000c02525723e */ /* 0x000fe200000000ff */
[C---:B------:R-:W-:Y:S01]  /*1bfe0*/  FMUL.FTZ R184, R2.reuse, R184 ;  /* 0x000000b802b87220 */ /* 0x040fe20000410000 */
[----:B------:R-:W-:Y:S01]  /*1bff0*/  F2FP.PACK_AB R25, R25, R142 ;  /* 0x0000008e1919723e */ /* 0x000fe200000000ff */
[----:B------:R-:W-:Y:S01]  /*1c000*/  FMUL.FTZ R19, R2, R185 ;  /* 0x000000b902137220 */ /* 0x000fe20000410000 */
        /* <DEDUP_REMOVED lines=57> */
[----:B------:R-:W-:Y:S01]  /*1c3a0*/  IADD3 R4, R2, R6, RZ ;  /* 0x0000000602047210 */ /* 0x000fe20007ffe0ff */
[----:B------:R1:W-:Y:S01]  /*1c3b0*/  STS [R2], R9 ;  /* 0x0000000902007388 */ /* 0x0003e20000000800 */
[----:B------:R-:W-:-:S02]  /*1c3c0*/  MOV R0, 0x20 ;  /* 0x0000002000007802 */ /* 0x000fc40000000f00 */
[----:B------:R-:W-:Y:S01]  /*1c3d0*/  F2FP.PACK_AB R14, R171, R14 ;  /* 0x0000000eab0e723e */ /* 0x000fe200000000ff */
[----:B------:R-:W-:Y:S01]  /*1c3e0*/  STS [R2+0x400], R8 ;  /* 0x0004000802007388 */ /* 0x000fe20000000800 */
[----:B------:R-:W-:-:S03]  /*1c3f0*/  F2FP.PACK_AB R10, R175, R10 ;  /* 0x0000000aaf0a723e */ /* 0x000fc600000000ff */
[----:B------:R2:W-:Y:S04]  /*1c400*/  STS [R4], R7 ;  /* 0x0000000704007388 */ /* 0x0005e80000000800 */
[----:B------:R3:W-:Y:S04]  /*1c410*/  STS [R4+0x400], R5 ;  /* 0x0004000504007388 */ /* 0x0007e80000000800 */
[----:B------:R-:W-:Y:S04]  /*1c420*/  STS [R2+0x2000], R37 ;  /* 0x0020002502007388 */ /* 0x000fe80000000800 */
[----:B------:R4:W-:Y:S04]  /*1c430*/  STS [R2+0x2400], R194 ;  /* 0x002400c202007388 */ /* 0x0009e80000000800 */
[----:B------:R-:W-:Y:S01]  /*1c440*/  STS [R4+0x2000], R36 ;  /* 0x0020002404007388 */ /* 0x000fe20000000800 */
[----:B-1----:R-:W-:-:S03]  /*1c450*/  MOV R9, 0x7f800000 ;  /* 0x7f80000000097802 */ /* 0x002fc60000000f00 */
[----:B------:R-:W-:Y:S01]  /*1c460*/  STS [R4+0x2400], R22 ;  /* 0x0024001604007388 */ /* 0x000fe20000000800 */
[----:B--2---:R-:W-:Y:S02]  /*1c470*/  SEL R7, R0, 0xffffffe0, !P1 ;  /* 0xffffffe000077807 */ /* 0x004fe40004800000 */
[C---:B------:R-:W-:Y:S02]  /*1c480*/  IADD3 R0, R2.reuse, 0x40, RZ ;  /* 0x0000004002007810 */ /* 0x040fe40007ffe0ff */
[C---:B---3--:R-:W-:Y:S02]  /*1c490*/  IADD3 R5, R2.reuse, R7, RZ ;  /* 0x0000000702057210 */ /* 0x048fe40007ffe0ff */
[----:B------:R-:W-:-:S03]  /*1c4a0*/  @P2 IADD3 R0, R2, -0x40, RZ ;  /* 0xffffffc002002810 */ /* 0x000fc60007ffe0ff */
[----:B------:R-:W-:Y:S01]  /*1c4b0*/  STS [R5], R21 ;  /* 0x0000001505007388 */ /* 0x000fe20000000800 */
[----:B----4-:R-:W-:-:S03]  /*1c4c0*/  IADD3 R2, R4, R7, RZ ;  /* 0x0000000704027210 */ /* 0x010fc60007ffe0ff */
        /* <DEDUP_REMOVED lines=21> */
[----:B--2---:R-:W-:-:S05]  /*1c620*/  IADD3 R0, R7, R0, RZ ;  /* 0x0000000007007210 */ /* 0x004fca0007ffe0ff */
[----:B------:R-:W-:Y:S01]  /*1c630*/  STS [R0], R34 ;  /* 0x0000002200007388 */ /* 0x000fe20000000800 */
[----:B-1----:R-:W1:Y:S03]  /*1c640*/  @P4 MUFU.LG2 R2, R38 ;  /* 0x0000002600024308 */ /* 0x002e660000000c00 */
[----:B------:R-:W-:Y:S04]  /*1c650*/  STS [R0+0x400], R25 ;  /* 0x0004001900007388 */ /* 0x000fe80000000800 */
[----:B------:R2:W-:Y:S04]  /*1c660*/  STS [R4], R13 ;  /* 0x0000000d04007388 */ /* 0x0005e80000000800 */
[----:B------:R-:W-:Y:S04]  /*1c670*/  STS [R5], R11 ;  /* 0x0000000b05007388 */ /* 0x000fe80000000800 */
[----:B------:R-:W-:Y:S04]  /*1c680*/  STS [R0+0x2000], R23 ;  /* 0x0020001700007388 */ /* 0x000fe80000000800 */
[----:B------:R3:W-:Y:S04]  /*1c690*/  STS [R0+0x2400], R14 ;  /* 0x0024000e00007388 */ /* 0x0007e80000000800 */
[----:B------:R1:W-:Y:S04]  /*1c6a0*/  STS [R4+0x2000], R12 ;  /* 0x0020000c04007388 */ /* 0x0003e80000000800 */
[----:B------:R4:W-:Y:S04]  /*1c6b0*/  STS [R5+0x2000], R10 ;  /* 0x0020000a05007388 */ /* 0x0009e80000000800 */
[----:B------:R-:W-:Y:S01]  /*1c6c0*/  BAR.SYNC.DEFER_BLOCKING 0x0 ;  /* 0x0000000000007b1d */ /* 0x000fe20000010000 */
[----:B--2---:R-:W-:Y:S01]  /*1c6d0*/  MOV R13, 0x7f800000 ;  /* 0x7f800000000d7802 */ /* 0x004fe20000000f00 */
[----:B------:R-:W-:Y:S01]  /*1c6e0*/  @P5 FFMA.FTZ R13, R70, c[0x0][0x238], R6 ;  /* 0x00008e00460d5a23 */ /* 0x000fe20000010006 */
[----:B---3--:R-:W-:-:S02]  /*1c6f0*/  LOP3.LUT R0, R42, 0xffffffe0, RZ, 0xc0, !PT ;  /* 0xffffffe02a007812 */ /* 0x008fc400078ec0ff */
[----:B------:R-:W-:Y:S02]  /*1c700*/  MOV R14, 0x7f800000 ;  /* 0x7f800000000e7802 */ /* 0x000fe40000000f00 */
[----:B------:R-:W-:Y:S01]  /*1c710*/  IADD3 R0, -R0, R43, RZ ;  /* 0x0000002b00007210 */ /* 0x000fe20007ffe1ff */
[----:B-1----:R-:W-:Y:S01]  /*1c720*/  @P4 FMUL.FTZ R4, R2, 0.69314718246459960938 ;  /* 0x3f31721802044820 */ /* 0x002fe20000410000 */
[----:B------:R-:W-:Y:S02]  /*1c730*/  MOV R12, 0x7f800000 ;  /* 0x7f800000000c7802 */ /* 0x000fe40000000f00 */
[----:B------:R-:W-:Y:S01]  /*1c740*/  LOP3.LUT P1, RZ, R0, 0x3, RZ, 0xc0, !PT ;  /* 0x0000000300ff7812 */ /* 0x000fe2000782c0ff */
[----:B----4-:R-:W1:Y:S01]  /*1c750*/  @P3 MUFU.LG2 R5, R41 ;  /* 0x0000002900053308 */ /* 0x010e620000000c00 */
[----:B------:R-:W-:Y:S01]  /*1c760*/  @P4 FFMA.FTZ R14, R69, c[0x0][0x238], R4 ;  /* 0x00008e00450e4a23 */ /* 0x000fe20000010004 */
[----:B------:R2:W3:Y:S04]  /*1c770*/  LDS.128 R16, [R241] ;  /* 0x00000000f1107984 */ /* 0x0004e80000000c00 */
[----:B------:R2:W4:Y:S02]  /*1c780*/  LDS.128 R20, [R241+0x800] ;  /* 0x00080000f1147984 */ /* 0x0005240000000c00 */
[----:B------:R-:W2:Y:S02]  /*1c790*/  @P0 MUFU.LG2 R0, R40 ;  /* 0x0000002800000308 */ /* 0x000ea40000000c00 */
[----:B------:R3:W3:Y:S04]  /*1c7a0*/  LDS.128 R24, [R241+0x1000] ;  /* 0x00100000f1187984 */ /* 0x0006e80000000c00 */
[----:B------:R3:W3:Y:S01]  /*1c7b0*/  LDS.128 R32, [R241+0x1800] ;  /* 0x00180000f1207984 */ /* 0x0006e20000000c00 */
[----:B-1----:R-:W-:-:S03]  /*1c7c0*/  @P3 FMUL.FTZ R2, R5, 0.69314718246459960938 ;  /* 0x3f31721805023820 */ /* 0x002fc60000410000 */
[----:B------:R1:W1:Y:S01]  /*1c7d0*/  LDS.128 R36, [R241+0x2000] ;  /* 0x00200000f1247984 */ /* 0x0002620000000c00 */
[----:B------:R-:W-:-:S03]  /*1c7e0*/  @P3 FFMA.FTZ R9, R68, c[0x0][0x238], R2 ;  /* 0x00008e0044093a23 */ /* 0x000fc60000010002 */
[----:B------:R1:W1:Y:S01]  /*1c7f0*/  LDS.128 R44, [R241+0x2800] ;  /* 0x00280000f12c7984 */ /* 0x0002620000000c00 */
[----:B--2---:R-:W-:-:S03]  /*1c800*/  @P0 FMUL.FTZ R0, R0, 0.69314718246459960938 ;  /* 0x3f31721800000820 */ /* 0x004fc60000410000 */
[----:B------:R2:W1:Y:S01]  /*1c810*/  LDS.128 R48, [R241+0x3000] ;  /* 0x00300000f1307984 */ /* 0x0004620000000c00 */
[----:B------:R-:W-:-:S03]  /*1c820*/  @P0 FFMA.FTZ R12, R3, c[0x0][0x238], R0 ;  /* 0x00008e00030c0a23 */ /* 0x000fc60000010000 */
[----:B------:R2:W1:Y:S01]  /*1c830*/  LDS.128 R52, [R241+0x3800] ;  /* 0x00380000f1347984 */ /* 0x0004620000000c00 */
[----:B------:R-:W-:Y:S05]  /*1c840*/  @P1 BRA `(.L_x_503) ;  /* 0x0000025000001947 */ /* 0x000fea0003800000 */
[----:B--2---:R-:W2:Y:S01]  /*1c850*/  LDL.LU R56, [R1+0x90] ;  /* 0x0000900001387983 */ /* 0x004ea20000300800 */
[----:B------:R-:W-:-:S04]  /*1c860*/  SHF.R.S32.HI R0, RZ, 0x1f, R28 ;  /* 0x0000001fff007819 */ /* 0x000fc8000001141c */
[----:B------:R-:W-:-:S04]  /*1c870*/  LEA.HI R0, R0, R28, RZ, 0x2 ;  /* 0x0000001c00007211 */ /* 0x000fc800078f10ff */
[----:B------:R-:W-:-:S05]  /*1c880*/  LOP3.LUT R0, R0, 0xffffffc, RZ, 0xc0, !PT ;  /* 0x0ffffffc00007812 */ /* 0x000fca00078ec0ff */
[----:B------:R-:W-:-:S04]  /*1c890*/  IMAD.IADD R0, R28, 0x1, -R0 ;  /* 0x000000011c007824 */ /* 0x000fc800078e0a00 */
[----:B--2---:R-:W-:-:S05]  /*1c8a0*/  IMAD R0, R0, 0x10, R56 ;  /* 0x0000001000007824 */ /* 0x004fca00078e0238 */
        /* <DEDUP_REMOVED lines=31> */
.L_x_503:
[----:B------:R-:W-:Y:S05]  /*1caa0*/  BSYNC B0 ;  /* 0x0000000000007941 */ /* 0x000fea0003800000 */
.L_x_502:
[----:B--2---:R-:W2:Y:S04]  /*1cab0*/  LDL.LU.64 R4, [R1+0x78] ;  /* 0x0000780001047983 */ /* 0x004ea80000300a00 */
[----:B------:R-:W4:Y:S04]  /*1cac0*/  S2R R3, SR_TID.X ;  /* 0x0000000000037919 */ /* 0x000f280000002100 */
[----:B------:R-:W3:Y:S01]  /*1cad0*/  S2R R8, SR_CTAID.Z ;  /* 0x0000000000087919 */ /* 0x000ee20000002700 */
[----:B------:R-:W-:-:S02]  /*1cae0*/  USHF.R.S32.HI UR6, URZ, 0x1f, UR12 ;  /* 0x0000001f3f067899 */ /* 0x000fc4000801140c */
[----:B------:R-:W-:Y:S01]  /*1caf0*/  ULDC.64 UR4, c[0x0][0x1f0] ;  /* 0x00007c0000047ab9 */ /* 0x000fe20000000a00 */
[----:B------:R1:W5:Y:S01]  /*1cb00*/  LDL.64 R12, [R1+0x60] ;  /* 0x00006000010c7983 */ /* 0x0003620000100a00 */
[----:B------:R-:W-:Y:S01]  /*1cb10*/  UIMAD UR4, UR6, UR4, URZ ;  /* 0x00000004060472a4 */ /* 0x000fe2000f8e023f */
[----:B------:R-:W-:Y:S03]  /*1cb20*/  BSSY B0, `(.L_x_504) ;  /* 0x0000013000007945 */ /* 0x000fe60003800000 */
[----:B------:R-:W-:Y:S01]  /*1cb30*/  UIMAD UR4, UR12, UR5, UR4 ;  /* 0x000000050c0472a4 */ /* 0x000fe2000f8e0204 */
[----:B----4-:R-:W-:-:S04]  /*1cb40*/  SHF.R.S32.HI R0, RZ, 0x1f, R3 ;  /* 0x0000001fff007819 */ /* 0x010fc80000011403 */
[----:B------:R-:W-:-:S04]  /*1cb50*/  LEA.HI R0, R0, R3, RZ, 0x3 ;  /* 0x0000000300007211 */ /* 0x000fc800078f18ff */
[----:B------:R-:W-:Y:S02]  /*1cb60*/  SHF.R.S32.HI R10, RZ, 0x3, R0 ;  /* 0x00000003ff0a7819 */ /* 0x000fe40000011400 */
[----:B--2---:R-:W-:-:S04]  /*1cb70*/  IADD3 R2, P0, R4, UR14, RZ ;  /* 0x0000000e04027c10 */ /* 0x004fc8000ff1e0ff */
[----:B------:R-:W-:Y:S02]  /*1cb80*/  IADD3.X R3, R5, UR7, RZ, P0, !PT ;  /* 0x0000000705037c10 */ /* 0x000fe400087fe4ff */
[----:B------:R-:W-:-:S03]  /*1cb90*/  ISETP.GE.AND P0, PT, R10, UR11, PT ;  /* 0x0000000b0a007c0c */ /* 0x000fc6000bf06270 */
[----:B---3--:R-:W-:-:S05]  /*1cba0*/  IMAD.WIDE.U32 R8, R8, c[0x0][0x1f0], R2 ;  /* 0x00007c0008087a25 */ /* 0x008fca00078e0002 */
[----:B------:R-:W-:-:S05]  /*1cbb0*/  IADD3 R7, R9, UR4, RZ ;  /* 0x0000000409077c10 */ /* 0x000fca000fffe0ff */
        /* <DEDUP_REMOVED lines=9> */
.L_x_505:
[----:B-1----:R-:W-:Y:S05]  /*1cc50*/  BSYNC B0 ;  /* 0x0000000000007941 */ /* 0x002fea0003800000 */
.L_x_504:
[----:B------:R-:W-:Y:S01]  /*1cc60*/  IADD3 R0, R10, 0x10, RZ ;  /* 0x000000100a007810 */ /* 0x000fe20007ffe0ff */
[----:B------:R-:W-:Y:S03]  /*1cc70*/  BSSY B0, `(.L_x_506) ;  /* 0x000000e000007945 */ /* 0x000fe60003800000 */
[----:B------:R-:W-:-:S13]  /*1cc80*/  ISETP.GE.AND P0, PT, R0, UR11, PT ;  /* 0x0000000b00007c0c */ /* 0x000fda000bf06270 */
        /* <DEDUP_REMOVED lines=12> */
.L_x_507:
[----:B------:R-:W-:Y:S05]  /*1cd50*/  BSYNC B0 ;  /* 0x0000000000007941 */ /* 0x000fea0003800000 */
.L_x_506:
[----:B------:R-:W-:Y:S01]  /*1cd60*/  IADD3 R0, R10, 0x20, RZ ;  /* 0x000000200a007810 */ /* 0x000fe20007ffe0ff */
[----:B------:R-:W-:Y:S03]  /*1cd70*/  BSSY B0, `(.L_x_508) ;  /* 0x000000e000007945 */ /* 0x000fe60003800000 */
[----:B------:R-:W-:-:S13]  /*1cd80*/  ISETP.GE.AND P0, PT, R0, UR11, PT ;  /* 0x0000000b00007c0c */ /* 0x000fda000bf06270 */
        /* <DEDUP_REMOVED lines=12> */
.L_x_509:
[----:B------:R-:W-:Y:S05]  /*1ce50*/  BSYNC B0 ;  /* 0x0000000000007941 */ /* 0x000fea0003800000 */
.L_x_508:
[----:B------:R-:W2:Y:S01]  /*1ce60*/  LDL.LU R0, [R1+0x84] ;  /* 0x0000840001007983 */ /* 0x000ea20000300800 */
[----:B------:R-:W-:Y:S01]  /*1ce70*/  BSSY B0, `(.L_x_510) ;  /* 0x000000e000007945 */ /* 0x000fe20003800000 */
[----:B--2---:R-:W-:-:S13]  /*1ce80*/  ISETP.GE.AND P0, PT, R0, UR11, PT ;  /* 0x0000000b00007c0c */ /* 0x004fda000bf06270 */
        /* <DEDUP_REMOVED lines=12> */
.L_x_511:
[----:B------:R-:W-:Y:S05]  /*1cf50*/  BSYNC B0 ;  /* 0x0000000000007941 */ /* 0x000fea0003800000 */
.L_x_510:
        /* <DEDUP_REMOVED lines=15> */
.L_x_513:
[----:B------:R-:W-:Y:S05]  /*1d050*/  BSYNC B0 ;  /* 0x0000000000007941 */ /* 0x000fea0003800000 */
.L_x_512:
        /* <DEDUP_REMOVED lines=15> */
.L_x_515:
[----:B------:R-:W-:Y:S05]  /*1d150*/  BSYNC B0 ;  /* 0x0000000000007941 */ /* 0x000fea0003800000 */
.L_x_514:
        /* <DEDUP_REMOVED lines=15> */
.L_x_517:
[----:B------:R-:W-:Y:S05]  /*1d250*/  BSYNC B0 ;  /* 0x0000000000007941 */ /* 0x000fea0003800000 */
.L_x_516:
[----:B------:R-:W2:Y:S02]  /*1d260*/  LDL.LU R0, [R1+0x88] ;  /* 0x0000880001007983 */ /* 0x000ea40000300800 */
[----:B--2---:R-:W-:-:S13]  /*1d270*/  ISETP.GE.AND P0, PT, R0, UR11, PT ;  /* 0x0000000b00007c0c */ /* 0x004fda000bf06270 */
        /* <DEDUP_REMOVED lines=13> */
.L_x_518:
        /* <DEDUP_REMOVED lines=11> */
.L_x_2120:


//--------------------- .text._ZN5flash16flash_fwd_kernelI23Flash_fwd_kernel_traitsILi64ELi128ELi128ELi4ELb0ELb0EN7cutlass6half_tE19Flash_kernel_traitsILi64ELi128ELi128ELi4ES3_EELb0ELb0ELb1ELb0ELb0ELb1ELb1ELb0EEEvNS_16Flash_fwd_paramsE --------------------------
	.section	.text._ZN5flash16flash_fwd_kernelI23Flash_fwd_kernel_traitsILi64ELi128ELi128ELi4ELb0ELb0EN7cutlass6half_tE19Flash_kernel_traitsILi64ELi128ELi128ELi4ES3_EELb0ELb0ELb1ELb0ELb0ELb1ELb1ELb0EEEvNS_16Flash_fwd_paramsE,"ax",@progbits
	.sectioninfo	@"SHI_REGISTERS=255"
	.align	128
        .global         _ZN5flash16flash_fwd_kernelI23Flash_fwd_kernel_traitsILi64ELi128ELi128ELi4ELb0ELb0EN7cutlass6half_tE19Flash_kernel_traitsILi64ELi128ELi128ELi4ES3_EELb0ELb0ELb1ELb0ELb0ELb1ELb1ELb0EEEvNS_16Flash_fwd_paramsE
        .type           _ZN5flash16flash_fwd_kernelI23Flash_fwd_kernel_traitsILi64ELi128ELi128ELi4ELb0ELb0EN7cutlass6half_tE19Flash_kernel_traitsILi64ELi128ELi128ELi4ES3_EELb0ELb0ELb1ELb0ELb0ELb1ELb1ELb0EEEvNS_16Flash_fwd_paramsE,@function
        .size           _ZN5flash16flash_fwd_kernelI23Flash_fwd_kernel_traitsILi64ELi128ELi128ELi4ELb0ELb0EN7cutlass6half_tE19Flash_kernel_traitsILi64ELi128ELi128ELi4ES3_EELb0ELb0ELb1ELb0ELb0ELb1ELb1ELb0EEEvNS_16Flash_fwd_paramsE,(.L_x_2121 - _ZN5flash16flash_fwd_kernelI23Flash_fwd_kernel_traitsILi64ELi128ELi128ELi4ELb0ELb0EN7cutlass6half_tE19Flash_kernel_traitsILi64ELi128ELi128ELi4ES3_EELb0ELb0ELb1ELb0ELb0ELb1ELb1ELb0EEEvNS_16Flash_fwd_paramsE)
        .other          _ZN5flash16flash_fwd_kernelI23Flash_fwd_kernel_traitsILi64ELi128ELi128ELi4ELb0ELb0EN7cutlass6half_tE19Flash_kernel_traitsILi64ELi128ELi128ELi4ES3_EELb0ELb0ELb1ELb0ELb0ELb1ELb1ELb0EEEvNS_16Flash_fwd_paramsE,@"STO_CUDA_ENTRY STV_DEFAULT"
_ZN5flash16flash_fwd_kernelI23Flash_fwd_kernel_traitsILi64ELi128ELi128ELi4ELb0ELb0EN7cutlass6half_tE19Flash_kernel_traitsILi64ELi128ELi128ELi4ES3_EELb0ELb0ELb1ELb0ELb0ELb1ELb1ELb0EEEvNS_16Flash_fwd_paramsE:
.text._ZN5flash16flash_fwd_kernelI23Flash_fwd_kernel_traitsILi64ELi128ELi128ELi4ELb0ELb0EN7cutlass6half_tE19Flash_kernel_traitsILi64ELi128ELi128ELi4ES3_EELb0ELb0ELb1ELb0ELb0ELb1ELb1ELb0EEEvNS_16Flash_fwd_paramsE:
        /* <DEDUP_REMOVED lines=10> */
[----:B------:R-:W-:Y:S02]  /*00a0*/  ULDC.64 UR4, c[0x0][0x250] ;  /* 0x0000940000047ab9 */ /* 0x000fe40000000a00 */
[----:B------:R-:W-:Y:S02]  /*00b0*/  UISETP.NE.U32.AND UP0, UPT, URZ, UR4, UPT ;  /* 0x000000043f00728c */ /* 0x000fe4000bf05070 */
[----:B------:R-:W-:Y:S02]  /*00c0*/  ULDC.U8 UR6, c[0x0][0x312] ;  /* 0x0000c48000067ab9 */ /* 0x000fe40000000000 */
[----:B------:R-:W-:Y:S02]  /*00d0*/  ULDC.64 UR8, c[0x0][0x248] ;  /* 0x0000920000087ab9 */ /* 0x000fe40000000a00 */
[----:B------:R-:W-:Y:S02]  /*00e0*/  UISETP.NE.AND.EX UP0, UPT, URZ, UR5, UPT, UP0 ;  /* 0x000000053f00728c */ /* 0x000fe4000bf05300 */
[----:B-1----:R-:W-:-:S02]  /*00f0*/  UIMAD.WIDE UR12, UR11, UR7, UR12 ;  /* 0x000000070b0c72a5 */ /* 0x002fc4000f8e020c */
[----:B------:R-:W-:Y:S02]  /*0100*/  UISETP.NE.AND UP3, UPT, UR6, URZ, UPT ;  /* 0x0000003f0600728c */ /* 0x000fe4000bf65270 */
[----:B------:R-:W-:Y:S02]  /*0110*/  UISETP.EQ.U32.AND UP1, UPT, URZ, UR8, UPT ;  /* 0x000000083f00728c */ /* 0x000fe4000bf22070 */
[----:B------:R-:W-:Y:S02]  /*0120*/  IMAD.U32 R2, RZ, RZ, UR12 ;  /* 0x0000000cff027e24 */ /* 0x000fe4000f8e00ff */
[----:B------:R-:W-:Y:S01]  /*0130*/  IMAD.U32 R3, RZ, RZ, UR13 ;  /* 0x0000000dff037e24 */ /* 0x000fe2000f8e00ff */
[----:B------:R-:W-:Y:S01]  /*0140*/  UISETP.EQ.OR.EX UP1, UPT, URZ, UR9, !UP3, UP1 ;  /* 0x000000093f00728c */ /* 0x000fe2000df22710 */
[----:B------:R-:W-:Y:S01]  /*0150*/  PLOP3.LUT P1, PT, PT, PT, UP0, 0x80, 0x0 ;  /* 0x000000000000781c */ /* 0x000fe20003f2f008 */
[----:B------:R-:W-:Y:S02]  /*0160*/  ULDC.64 UR4, c[0x0][0x250] ;  /* 0x0000940000047ab9 */ /* 0x000fe40000000a00 */
[----:B------:R1:W2:Y:S01]  /*0170*/  @P0 LDG.E R4, [R2.64] ;  /* 0x0000001202040981 */ /* 0x0002a2000c1e1900 */
[----:B------:R-:W-:-:S03]  /*0180*/  ULDC.64 UR8, c[0x0][0x248] ;  /* 0x0000920000087ab9 */ /* 0x000fc60000000a00 */
[----:B------:R1:W3:Y:S01]  /*0190*/  @P0 LDG.E R0, [R2.64+0x4] ;  /* 0x0000041202000981 */ /* 0x0002e2000c1e1900 */
[----:B------:R-:W-:Y:S01]  /*01a0*/  PLOP3.LUT P2, PT, PT, PT, UP1, 0x80, 0x0 ;  /* 0x000000000000781c */ /* 0x000fe20003f4f018 */
[----:B------:R-:W-:Y:S02]  /*01b0*/  @UP0 UIMAD.WIDE UR4, UR11, UR7, UR4 ;  /* 0x000000070b0402a5 */ /* 0x000fe4000f8e0204 */
[----:B------:R-:W-:-:S06]  /*01c0*/  UIMAD.WIDE UR8, UR11, UR7, UR8 ;  /* 0x000000070b0872a5 */ /* 0x000fcc000f8e0208 */
[----:B------:R-:W-:Y:S02]  /*01d0*/  IMAD.U32 R6, RZ, RZ, UR8 ;  /* 0x00000008ff067e24 */ /* 0x000fe4000f8e00ff */
[----:B------:R-:W-:Y:S02]  /*01e0*/  IMAD.U32 R7, RZ, RZ, UR9 ;  /* 0x00000009ff077e24 */ /* 0x000fe4000f8e00ff */
[----:B-1----:R-:W-:Y:S02]  /*01f0*/  IMAD.U32 R2, RZ, RZ, UR4 ;  /* 0x00000004ff027e24 */ /* 0x002fe4000f8e00ff */
[----:B------:R-:W-:-:S05]  /*0200*/  IMAD.U32 R3, RZ, RZ, UR5 ;  /* 0x00000005ff037e24 */ /* 0x000fca000f8e00ff */
[----:B------:R1:W4:Y:S04]  /*0210*/  @P1 LDG.E R2, [R2.64] ;  /* 0x0000001202021981 */ /* 0x000328000c1e1900 */
[----:B-1----:R-:W5:Y:S01]  /*0220*/  @!P2 LDG.E R3, [R6.64] ;  /* 0x000000120603a981 */ /* 0x002f62000c1e1900 */
[----:B------:R-:W-:Y:S02]  /*0230*/  UMOV UR10, 0xffffffff ;  /* 0xffffffff000a7882 */ /* 0x000fe40000000000 */
[----:B------:R-:W-:Y:S02]  /*0240*/  UMOV UR15, URZ ;  /* 0x0000003f000f7c82 */ /* 0x000fe40008000000 */
[----:B------:R-:W-:Y:S01]  /*0250*/  UMOV UR20, 0xffffffff ;  /* 0xffffffff00147882 */ /* 0x000fe20000000000 */
[----:B------:R-:W1:Y:S08]  /*0260*/  S2UR UR13, SR_CTAID.X ;  /* 0x00000000000d79c3 */ /* 0x000e700000002500 */
[----:B------:R-:W1:Y:S08]  /*0270*/  S2UR UR12, SR_CTAID.Z ;  /* 0x00000000000c79c3 */ /* 0x000e700000002700 */
[----:B--2---:R-:W2:Y:S08]  /*0280*/  @P0 R2UR UR10, R4 ;  /* 0x00000000040a03c2 */ /* 0x004eb000000e0000 */
[----:B---3--:R-:W2:Y:S01]  /*0290*/  @P0 R2UR UR16, R0 ;  /* 0x00000000001003c2 */ /* 0x008ea200000e0000 */
[----:B------:R-:W-:-:S04]  /*02a0*/  ISETP.NE.U32.AND P0, PT, RZ, c[0x0][0x248], PT ;  /* 0x00009200ff007a0c */ /* 0x000fc80003f05070 */
[----:B------:R-:W-:Y:S01]  /*02b0*/  ISETP.NE.AND.EX P0, PT, RZ, c[0x0][0x24c], PT, P0 ;  /* 0x00009300ff007a0c */ /* 0x000fe20003f05300 */
[----:B--2---:R-:W-:Y:S02]  /*02c0*/  @UP2 UIADD3 UR16, UR16, -UR10, URZ ;  /* 0x8000000a10102290 */ /* 0x004fe4000fffe03f */
[----:B----4-:R2:W3:Y:S05]  /*02d0*/  @P1 R2UR UR15, R2 ;  /* 0x00000000020f13c2 */ /* 0x0104ea00000e0000 */
[----:B------:R-:W-:-:S03]  /*02e0*/  @!UP2 ULDC UR16, c[0x0][0x214] ;  /* 0x000085000010aab9 */ /* 0x000fc60000000800 */
[----:B-----5:R2:W4:Y:S02]  /*02f0*/  @!P2 R2UR UR20, R3 ;  /* 0x000000000314a3c2 */ /* 0x02052400000e0000 */
        /* <DEDUP_REMOVED lines=8> */
.L_x_519:
[----:B------:R-:W-:Y:S02]  /*0380*/  ULDC UR6, c[0x0][0x218] ;  /* 0x0000860000067ab9 */ /* 0x000fe40000000800 */
.L_x_520:
        /* <DEDUP_REMOVED lines=70> */
[----:B------:R-:W-:Y:S01]  /*07f0*/  ULDC UR6, c[0x0][0x1c0] ;  /* 0x0000700000067ab9 */ /* 0x000fe20000000800 */
[----:B--2---:R-:W-:Y:S01]  /*0800*/  IMAD.WIDE R16, R16, 0x80, R14 ;  /* 0x0000008010107825 */ /* 0x004fe200078e020e */
        /* <DEDUP_REMOVED lines=22> */
[----:B------:R-:W-:-:S02]  /*0970*/  UIMAD UR13, UR13, UR23, URZ ;  /* 0x000000170d0d72a4 */ /* 0x000fc4000f8e023f */
[----:B------:R-:W-:Y:S02]  /*0980*/  UIMAD UR17, UR12, UR4, UR17 ;  /* 0x000000040c1172a4 */ /* 0x000fe4000f8e0211 */
[----:B------:R-:W-:Y:S02]  /*0990*/  UMOV UR24, URZ ;  /* 0x0000003f00187c82 */ /* 0x000fe40008000000 */
[----:B------:R-:W-:Y:S02]  /*09a0*/  @!UP3 UMOV UR24, UR20 ;  /* 0x000000140018bc82 */ /* 0x000fe40008000000 */
[----:B------:R-:W-:Y:S02]  /*09b0*/  UIMAD UR5, UR12, UR5, UR15 ;  /* 0x000000050c0572a4 */ /* 0x000fe4000f8e020f */
[----:B------:R-:W-:Y:S02]  /*09c0*/  UMOV UR25, URZ ;  /* 0x0000003f00197c82 */ /* 0x000fe40008000000 */
[----:B------:R-:W-:-:S02]  /*09d0*/  USHF.R.S32.HI UR4, URZ, 0x1f, UR13 ;  /* 0x0000001f3f047899 */ /* 0x000fc4000801140d */
[----:B------:R-:W-:Y:S01]  /*09e0*/  @!UP3 USHF.R.S32.HI UR25, URZ, 0x1f, UR20 ;  /* 0x0000001f3f19b899 */ /* 0x000fe20008011414 */
[----:B------:R-:W-:Y:S01]  /*09f0*/  IADD3 R13, R11, UR5, RZ ;  /* 0x000000050b0d7c10 */ /* 0x000fe2000fffe0ff */
        /* <DEDUP_REMOVED lines=12> */
.L_x_523:
[----:B------:R-:W-:Y:S05]  /*0ac0*/  BSYNC B0 ;  /* 0x0000000000007941 */ /* 0x000fea0003800000 */
.L_x_522:
[----:B------:R-:W-:Y:S01]  /*0ad0*/  IADD3 R9, R14, 0x10, RZ ;  /* 0x000000100e097810 */ /* 0x000fe20007ffe0ff */
[----:B------:R-:W-:Y:S03]  /*0ae0*/  BSSY B0, `(.L_x_524) ;  /* 0x000000e000007945 */ /* 0x000fe60003800000 */
[----:B------:R-:W-:-:S13]  /*0af0*/  ISETP.GE.AND P0, PT, R9, UR16, PT ;  /* 0x0000001009007c0c */ /* 0x000fda000bf06270 */
[----:B------:R-:W-:Y:S05]  /*0b00*/  @P0 BRA `(.L_x_525) ;  /* 0x000000b000000947 */ /* 0x000fea0003800000 */
[----:B------:R-:W-:Y:S01]  /*0b10*/  IADD3 R2, P0, R16, 0x10, RZ ;  /* 0x0000001010027810 */ /* 0x000fe20007f1e0ff */
[----:B-1----:R-:W-:Y:S01]  /*0b20*/  IMAD.MOV.U32 R4, RZ, RZ, R10 ;  /* 0x000000ffff047224 */ /* 0x002fe200078e000a */
        /* <DEDUP_REMOVED lines=8> */
[----:B------:R1:W-:Y:S02]  /*0bb0*/  STG.E.128 [R2.64], RZ ;  /* 0x000000ff02007986 */ /* 0x0003e4000c101d12 */
.L_x_525:
[----:B------:R-:W-:Y:S05]  /*0bc0*/  BSYNC B0 ;  /* 0x0000000000007941 */ /* 0x000fea0003800000 */
.L_x_524:
[----:B------:R-:W-:Y:S01]  /*0bd0*/  IADD3 R8, R14, 0x20, RZ ;  /* 0x000000200e087810 */ /* 0x000fe20007ffe0ff */
[----:B------:R-:W-:Y:S03]  /*0be0*/  BSSY B0, `(.L_x_526) ;  /* 0x000000e000007945 */ /* 0x000fe60003800000 */
[----:B------:R-:W-:-:S13]  /*0bf0*/  ISETP.GE.AND P0, PT, R8, UR16, PT ;  /* 0x0000001008007c0c */ /* 0x000fda000bf06270 */
        /* <DEDUP_REMOVED lines=12> */
.L_x_527:
[----:B------:R-:W-:Y:S05]  /*0cc0*/  BSYNC B0 ;  /* 0x0000000000007941 */ /* 0x000fea0003800000 */
.L_x_526:
        /* <DEDUP_REMOVED lines=15> */
.L_x_529:
[----:B------:R-:W-:Y:S05]  /*0dc0*/  BSYNC B0 ;  /* 0x0000000000007941 */ /* 0x000fea0003800000 */
.L_x_528:
        /* <DEDUP_REMOVED lines=15> */
.L_x_531:
[----:B------:R-:W-:Y:S05]  /*0ec0*/  BSYNC B0 ;  /* 0x0000000000007941 */ /* 0x000fea0003800000 */
.L_x_530:
[----:B-1----:R-:W-:Y:S01]  /*0ed0*/  IADD3 R5, R14, 0x50, RZ ;  /* 0x000000500e057810 */ /* 0x002fe20007ffe0ff */
[----:B------:R-:W-:Y:S03]  /*0ee0*/  BSSY B0, `(.L_x_532) ;  /* 0x000000e000007945 */ /* 0x000fe60003800000 */
[----:B------:R-:W-:-:S13]  /*0ef0*/  ISETP.GE.AND P0, PT, R5, UR16, PT ;  /* 0x0000001005007c0c */ /* 0x000fda000bf06270 */
        /* <DEDUP_REMOVED lines=12> */
.L_x_533:
[----:B------:R-:W-:Y:S05]  /*0fc0*/  BSYNC B0 ;  /* 0x0000000000007941 */ /* 0x000fea0003800000 */
.L_x_532:
        /* <DEDUP_REMOVED lines=15> */
.L_x_535:
[----:B------:R-:W-:Y:S05]  /*10c0*/  BSYNC B0 ;  /* 0x0000000000007941 */ /* 0x000fea0003800000 */
.L_x_534:
        /* <DEDUP_REMOVED lines=14> */
.L_x_537:
[----:B------:R-:W-:Y:S05]  /*11b0*/  BSYNC B0 ;  /* 0x0000000000007941 */ /* 0x000fea0003800000 */
.L_x_536:
        /* <DEDUP_REMOVED lines=8> */
[----:B------:R-:W-:Y:S01]  /*1240*/  @!P5 IMAD R8, R8, UR23, RZ ;  /* 0x000000170808dc24 */ /* 0x000fe2000f8e02ff */
[----:B------:R-:W-:Y:S01]  /*1250*/  @!P0 IADD3 R2, P1, R0, UR13, RZ ;  /* 0x0000000d00028c10 */ /* 0x000fe2000ff3e0ff */
[----:B------:R-:W-:Y:S02]  /*1260*/  @!P4 IMAD R7, R7, UR23, RZ ;  /* 0x000000170707cc24 */ /* 0x000fe4000f8e02ff */
[----:B------:R-:W-:Y:S01]  /*1270*/  @!P2 IMAD R6, R6, UR23, RZ ;  /* 0x000000170606ac24 */ /* 0x000fe2000f8e02ff */
[----:B------:R-:W-:Y:S02]  /*1280*/  @!P0 LEA.HI.X.SX32 R0, R0, UR4, 0x1, P1 ;  /* 0x0000000400008c11 */ /* 0x000fe400088f0eff */
[----:B------:R-:W-:-:S04]  /*1290*/  @!P0 LEA R10, P1, R2, c[0x0][0x200], 0x2 ;  /* 0x00008000020a8a11 */ /* 0x000fc800078210ff */
[----:B------:R-:W-:Y:S01]  /*12a0*/  @!P0 LEA.HI.X R11, R2, c[0x0][0x204], R0, 0x2, P1 ;  /* 0x00008100020b8a11 */ /* 0x000fe200008f1400 */
[----:B------:R-:W-:Y:S01]  /*12b0*/  @!P0 IMAD.MOV.U32 R0, RZ, RZ, 0x7f800000 ;  /* 0x7f800000ff008424 */ /* 0x000fe200078e00ff */
[----:B------:R-:W-:-:S04]  /*12c0*/  @!P3 IADD3 R2, P1, R9, UR13, RZ ;  /* 0x0000000d0902bc10 */ /* 0x000fc8000ff3e0ff */
[----:B------:R2:W-:Y:S01]  /*12d0*/  @!P0 STG.E [R10.64], R0 ;  /* 0x000000000a008986 */ /* 0x0005e2000c101912 */
[----:B------:R-:W-:Y:S02]  /*12e0*/  @!P3 LEA.HI.X.SX32 R9, R9, UR4, 0x1, P1 ;  /* 0x000000040909bc11 */ /* 0x000fe400088f0eff */
[----:B--2---:R-:W-:Y:S02]  /*12f0*/  @!P3 LEA R10, P1, R2, c[0x0][0x200], 0x2 ;  /* 0x00008000020aba11 */ /* 0x004fe400078210ff */
[----:B------:R-:W-:Y:S02]  /*1300*/  @!P5 IADD3 R0, P0, R8, UR13, RZ ;  /* 0x0000000d0800dc10 */ /* 0x000fe4000ff1e0ff */
[----:B------:R-:W-:Y:S02]  /*1310*/  @!P3 LEA.HI.X R11, R2, c[0x0][0x204], R9, 0x2, P1 ;  /* 0x00008100020bba11 */ /* 0x000fe400008f1409 */
[----:B------:R-:W-:Y:S02]  /*1320*/  @!P5 LEA.HI.X.SX32 R8, R8, UR4, 0x1, P0 ;  /* 0x000000040808dc11 */ /* 0x000fe400080f0eff */
[----:B------:R-:W-:-:S02]  /*1330*/  LOP3.LUT P1, RZ, R68, 0x7, RZ, 0xc0, !PT ;  /* 0x0000000744ff7812 */ /* 0x000fc4000782c0ff */
[C---:B-1----:R-:W-:Y:S02]  /*1340*/  @!P5 LEA R12, P0, R0.reuse, c[0x0][0x200], 0x2 ;  /* 0x00008000000cda11 */ /* 0x042fe400078010ff */
[----:B------:R-:W-:Y:S02]  /*1350*/  ISETP.GE.OR P1, PT, R5, UR16, P1 ;  /* 0x0000001005007c0c */ /* 0x000fe40008f26670 */
[C---:B------:R-:W-:Y:S02]  /*1360*/  @!P4 IADD3 R2, P6, R7.reuse, UR13, RZ ;  /* 0x0000000d0702cc10 */ /* 0x040fe4000ffde0ff */
[----:B------:R-:W-:Y:S01]  /*1370*/  @!P5 LEA.HI.X R13, R0, c[0x0][0x204], R8, 0x2, P0 ;  /* 0x00008100000dda11 */ /* 0x000fe200000f1408 */
[----:B------:R-:W-:Y:S01]  /*1380*/  @!P3 IMAD.MOV.U32 R0, RZ, RZ, 0x7f800000 ;  /* 0x7f800000ff00b424 */ /* 0x000fe200078e00ff */
[----:B------:R-:W-:Y:S02]  /*1390*/  @!P4 LEA.HI.X.SX32 R7, R7, UR4, 0x1, P6 ;  /* 0x000000040707cc11 */ /* 0x000fe4000b0f0eff */
[----:B------:R-:W-:-:S02]  /*13a0*/  @!P4 LEA R8, P0, R2, c[0x0][0x200], 0x2 ;  /* 0x000080000208ca11 */ /* 0x000fc400078010ff */
[----:B------:R-:W-:Y:S01]  /*13b0*/  LOP3.LUT P6, RZ, R68, 0x7, RZ, 0xc0, !PT ;  /* 0x0000000744ff7812 */ /* 0x000fe200078cc0ff */
[----:B------:R1:W-:Y:S01]  /*13c0*/  @!P3 STG.E [R10.64], R0 ;  /* 0x000000000a00b986 */ /* 0x0003e2000c101912 */
[----:B------:R-:W-:Y:S01]  /*13d0*/  @!P4 LEA.HI.X R9, R2, c[0x0][0x204], R7, 0x2, P0 ;  /* 0x000081000209ca11 */ /* 0x000fe200000f1407 */
[----:B------:R-:W-:Y:S01]  /*13e0*/  @!P1 IMAD R5, R5, UR23, RZ ;  /* 0x0000001705059c24 */ /* 0x000fe2000f8e02ff */
[----:B------:R-:W-:-:S13]  /*13f0*/  ISETP.GE.OR P0, PT, R4, UR16, P6 ;  /* 0x0000001004007c0c */ /* 0x000fda000b706670 */
[----:B------:R-:W-:Y:S01]  /*1400*/  @!P0 IMAD R4, R4, UR23, RZ ;  /* 0x0000001704048c24 */ /* 0x000fe2000f8e02ff */
[----:B-1----:R-:W-:-:S04]  /*1410*/  @!P2 IADD3 R0, P3, R6, UR13, RZ ;  /* 0x0000000d0600ac10 */ /* 0x002fc8000ff7e0ff */
        /* <DEDUP_REMOVED lines=8> */
[----:B------:R-:W-:Y:S02]  /*14a0*/  @!P1 LEA.HI.X R11, R0, c[0x0][0x204], R5, 0x2, P3 ;  /* 0x00008100000b9a11 */ /* 0x000fe400018f1405 */
[----:B------:R-:W-:-:S04]  /*14b0*/  @!P0 IADD3 R0, P3, R4, UR13, RZ ;  /* 0x0000000d04008c10 */ /* 0x000fc8000ff7e0ff */
[----:B------:R-:W-:Y:S02]  /*14c0*/  @!P0 LEA.HI.X.SX32 R4, R4, UR4, 0x1, P3 ;  /* 0x0000000404048c11 */ /* 0x000fe400098f0eff */
[----:B------:R-:W-:-:S04]  /*14d0*/  @!P0 LEA R14, P3, R0, c[0x0][0x200], 0x2 ;  /* 0x00008000000e8a11 */ /* 0x000fc800078610ff */
[----:B------:R-:W-:Y:S01]  /*14e0*/  @!P0 LEA.HI.X R15, R0, c[0x0][0x204], R4, 0x2, P3 ;  /* 0x00008100000f8a11 */ /* 0x000fe200018f1404 */
[----:B------:R-:W-:Y:S02]  /*14f0*/  @!P4 IMAD.MOV.U32 R0, RZ, RZ, 0x7f800000 ;  /* 0x7f800000ff00c424 */ /* 0x000fe400078e00ff */
[----:B------:R-:W-:-:S03]  /*1500*/  @!P1 IMAD.MOV.U32 R4, RZ, RZ, 0x7f800000 ;  /* 0x7f800000ff049424 */ /* 0x000fc600078e00ff */
[----:B------:R2:W-:Y:S01]  /*1510*/  @!P4 STG.E [R8.64], R0 ;  /* 0x000000000800c986 */ /* 0x0005e2000c101912 */
[----:B-1----:R-:W-:-:S05]  /*1520*/  @!P2 IMAD.MOV.U32 R2, RZ, RZ, 0x7f800000 ;  /* 0x7f800000ff02a424 */ /* 0x002fca00078e00ff */
[----:B------:R1:W-:Y:S04]  /*1530*/  @!P2 STG.E [R6.64], R2 ;  /* 0x000000020600a986 */ /* 0x0003e8000c101912 */
[----:B------:R1:W-:Y:S01]  /*1540*/  @!P1 STG.E [R10.64], R4 ;  /* 0x000000040a009986 */ /* 0x0003e2000c101912 */
[----:B--2---:R-:W-:-:S05]  /*1550*/  @!P0 IMAD.MOV.U32 R0, RZ, RZ, 0x7f800000 ;  /* 0x7f800000ff008424 */ /* 0x004fca00078e00ff */
[----:B------:R1:W-:Y:S01]  /*1560*/  @!P0 STG.E [R14.64], R0 ;  /* 0x000000000e008986 */ /* 0x0003e2000c101912 */
[----:B------:R-:W-:-:S13]  /*1570*/  ISETP.GE.OR P0, PT, R3, UR16, P6 ;  /* 0x0000001003007c0c */ /* 0x000fda000b706670 */
[----:B------:R-:W-:Y:S05]  /*1580*/  @P0 EXIT ;  /* 0x000000000000094d */ /* 0x000fea0003800000 */
[----:B-1----:R-:W-:-:S05]  /*1590*/  IMAD R0, R3, UR23, RZ ;  /* 0x0000001703007c24 */ /* 0x002fca000f8e02ff */
[----:B------:R-:W-:-:S04]  /*15a0*/  IADD3 R2, P0, R0, UR13, RZ ;  /* 0x0000000d00027c10 */ /* 0x000fc8000ff1e0ff */
[----:B------:R-:W-:Y:S02]  /*15b0*/  LEA.HI.X.SX32 R0, R0, UR4, 0x1, P0 ;  /* 0x0000000400007c11 */ /* 0x000fe400080f0eff */
[----:B------:R-:W-:-:S04]  /*15c0*/  LEA R4, P0, R2, c[0x0][0x200], 0x2 ;  /* 0x0000800002047a11 */ /* 0x000fc800078010ff */
[----:B------:R-:W-:Y:S01]  /*15d0*/  LEA.HI.X R5, R2, c[0x0][0x204], R0, 0x2, P0 ;  /* 0x0000810002057a11 */ /* 0x000fe200000f1400 */
[----:B------:R-:W-:-:S05]  /*15e0*/  IMAD.MOV.U32 R0, RZ, RZ, 0x7f800000 ;  /* 0x7f800000ff007424 */ /* 0x000fca00078e00ff */
[----:B------:R-:W-:Y:S01]  /*15f0*/  STG.E [R4.64], R0 ;  /* 0x0000000004007986 */ /* 0x000fe2000c101912 */
[----:B------:R-:W-:Y:S05]  /*1600*/  EXIT ;  /* 0x000000000000794d */ /* 0x000fea0003800000 */
.L_x_521:
        /* <DEDUP_REMOVED lines=32> */
.L_x_538:
        /* <DEDUP_REMOVED lines=44> */
.L_x_539:
[----:B------:R-:W-:Y:S01]  /*1ad0*/  SHF.R.S32.HI R184, RZ, 0x1f, R68 ;  /* 0x0000001fffb87819 */ /* 0x000fe20000011444 */
[----:B------:R-:W1:Y:S01]  /*1ae0*/  S2R R236, SR_CTAID.X ;  /* 0x0000000000ec7919 */ /* 0x000e620000002500 */
[----:B------:R-:W-:Y:S01]  /*1af0*/  UIADD3 UR11, -UR13, UR16, URZ ;  /* 0x000000100d0b7290 */ /* 0x000fe2000fffe13f */
[----:B------:R-:W-:Y:S01]  /*1b00*/  IMAD.SHL.U32 R251, R68, 0x2, RZ ;  /* 0x0000000244fb7824 */ /* 0x000fe200078e00ff */
[----:B------:R-:W-:Y:S01]  /*1b10*/  LEA.HI R0, R184, R68, RZ, 0x3 ;  /* 0x00000044b8007211 */ /* 0x000fe200078f18ff */
[----:B------:R-:W2:Y:S01]  /*1b20*/  S2R R14, SR_CTAID.Z ;  /* 0x00000000000e7919 */ /* 0x000ea20000002700 */
[----:B------:R-:W-:Y:S02]  /*1b30*/  ULDC.64 UR4, c[0x0][0x1a8] ;  /* 0x00006a0000047ab9 */ /* 0x000fe40000000a00 */
[----:B------:R-:W-:Y:S01]  /*1b40*/  SHF.R.S32.HI R26, RZ, 0x3, R0 ;  /* 0x00000003ff1a7819 */ /* 0x000fe20000011400 */
[----:B------:R-:W-:Y:S01]  /*1b50*/  UIMAD UR4, UR20, UR4, URZ ;  /* 0x00000004140472a4 */ /* 0x000fe2000f8e023f */
[----:B------:R-:W-:Y:S01]  /*1b60*/  LOP3.LUT R0, R0, 0xfffffff8, RZ, 0xc0, !PT ;  /* 0xfffffff800007812 */ /* 0x000fe200078ec0ff */
[----:B------:R-:W-:Y:S01]  /*1b70*/  UMOV UR15, 0x7 ;  /* 0x00000007000f7882 */ /* 0x000fe20000000000 */
[C---:B------:R-:W-:Y:S01]  /*1b80*/  IADD3 R4, R26.reuse, 0x20, RZ ;  /* 0x000000201a047810 */ /* 0x040fe20007ffe0ff */
[C---:B------:R-:W-:Y:S01]  /*1b90*/  IMAD.SHL.U32 R2, R26.reuse, 0x40, RZ ;  /* 0x000000401a027824 */ /* 0x040fe200078e00ff */
[----:B------:R-:W-:Y:S01]  /*1ba0*/  IADD3 R5, R26, 0x10, RZ ;  /* 0x000000101a057810 */ /* 0x000fe20007ffe0ff */
[----:B------:R-:W-:Y:S01]  /*1bb0*/  IMAD.IADD R0, R68, 0x1, -R0 ;  /* 0x0000000144007824 */ /* 0x000fe200078e0a00 */
[----:B------:R-:W-:Y:S01]  /*1bc0*/  ISETP.GE.AND P6, PT, R4, UR11, PT ;  /* 0x0000000b04007c0c */ /* 0x000fe2000bfc6270 */
[----:B------:R-:W-:Y:S01]  /*1bd0*/  UIMAD UR4, UR12, UR5, UR4 ;  /* 0x000000050c0472a4 */ /* 0x000fe2000f8e0204 */
[----:B------:R-:W-:Y:S01]  /*1be0*/  ISETP.GE.AND P3, PT, R5, UR11, PT ;  /* 0x0000000b05007c0c */ /* 0x000fe2000bf66270 */
[----:B------:R-:W-:Y:S01]  /*1bf0*/  IMAD.SHL.U32 R28, R0, 0x8, RZ ;  /* 0x00000008001c7824 */ /* 0x000fe200078e00ff */
[----:B------:R-:W-:Y:S01]  /*1c00*/  SHF.R.S32.HI R27, RZ, 0x1f, R26 ;  /* 0x0000001fff1b7819 */ /* 0x000fe2000001141a */
[----:B------:R-:W-:Y:S01]  /*1c10*/  UIADD3 UR12, UR8, -0x1, URZ ;  /* 0xffffffff080c7890 */ /* 0x000fe2000fffe03f */
[----:B------:R-:W-:-:S02]  /*1c20*/  IADD3 R3, R26, 0x30, RZ ;  /* 0x000000301a037810 */ /* 0x000fc40007ffe0ff */
[----:B------:R-:W-:Y:S01]  /*1c30*/  SHF.R.S32.HI R29, RZ, 0x1f, R28 ;  /* 0x0000001fff1d7819 */ /* 0x000fe2000001141c */
[----:B-1----:R-:W-:Y:S01]  /*1c40*/  IMAD.WIDE R236, R236, 0x80, R26 ;  /* 0x00000080ecec7825 */ /* 0x002fe200078e021a */
[----:B------:R-:W-:Y:S02]  /*1c50*/  IADD3 R8, P1, R28, UR6, RZ ;  /* 0x000000061c087c10 */ /* 0x000fe4000ff3e0ff */
[----:B------:R-:W-:Y:S01]  /*1c60*/  LOP3.LUT R2, R2, 0x1c0, RZ, 0xc0, !PT ;  /* 0x000001c002027812 */ /* 0x000fe200078ec0ff */
[----:B------:R-:W-:Y:S01]  /*1c70*/  STL.64 [R1], R28 ;  /* 0x0000001c01007387 */ /* 0x000fe20000100a00 */
[----:B------:R-:W-:Y:S01]  /*1c80*/  IADD3.X R9, R29, UR17, RZ, P1, !PT ;  /* 0x000000111d097c10 */ /* 0x000fe20008ffe4ff */
[----:B------:R-:W-:Y:S01]  /*1c90*/  USHF.R.S32.HI UR17, URZ, 0x1f, UR12 ;  /* 0x0000001f3f117899 */ /* 0x000fe2000801140c */
[----:B------:R-:W-:Y:S02]  /*1ca0*/  ISETP.GE.AND P0, PT, R26, UR11, PT ;  /* 0x0000000b1a007c0c */ /* 0x000fe4000bf06270 */
[----:B------:R-:W-:Y:S01]  /*1cb0*/  ISETP.GE.AND P5, PT, R3, UR11, PT ;  /* 0x0000000b03007c0c */ /* 0x000fe2000bfa6270 */
[----:B--2---:R-:W-:Y:S01]  /*1cc0*/  IMAD.WIDE.U32 R14, R14, c[0x0][0x1a8], R8 ;  /* 0x00006a000e0e7a25 */ /* 0x004fe200078e0008 */
[----:B------:R-:W-:-:S02]  /*1cd0*/  SHF.R.U32.HI R235, RZ, 0x3, R2 ;  /* 0x00000003ffeb7819 */ /* 0x000fc40000011602 */
[----:B------:R-:W-:Y:S02]  /*1ce0*/  LOP3.LUT R2, R2, 0x38, R28, 0xf8, !PT ;  /* 0x0000003802027812 */ /* 0x000fe400078ef81c */
[----:B------:R-:W-:Y:S02]  /*1cf0*/  @!P6 IADD3 R12, P2, R236, 0x20, RZ ;  /* 0x00000020ec0ce810 */ /* 0x000fe40007f5e0ff */
[----:B------:R-:W-:Y:S02]  /*1d00*/  LOP3.LUT R235, R2, R235, RZ, 0x3c, !PT ;  /* 0x000000eb02eb7212 */ /* 0x000fe400078e3cff */
[----:B------:R-:W-:Y:S01]  /*1d10*/  IADD3 R15, R15, UR4, RZ ;  /* 0x000000040f0f7c10 */ /* 0x000fe2000fffe0ff */
[----:B------:R-:W-:Y:S01]  /*1d20*/  @!P0 IMAD R11, R237, c[0x0][0x190], RZ ;  /* 0x00006400ed0b8a24 */ /* 0x000fe200078e02ff */
[----:B------:R-:W-:Y:S01]  /*1d30*/  LEA.HI R2, R184, R68, RZ, 0x6 ;  /* 0x00000044b8027211 */ /* 0x000fe200078f30ff */
[----:B------:R-:W-:Y:S01]  /*1d40*/  @!P6 IMAD.X R6, RZ, RZ, R237, P2 ;  /* 0x000000ffff06e224 */ /* 0x000fe200010e06ed */
[----:B------:R-:W-:Y:S01]  /*1d50*/  @!P3 IADD3 R20, P1, R236, 0x10, RZ ;  /* 0x00000010ec14b810 */ /* 0x000fe20007f3e0ff */
[----:B------:R-:W-:Y:S01]  /*1d60*/  @!P0 IMAD.MOV.U32 R16, RZ, RZ, R14 ;  /* 0x000000ffff108224 */ /* 0x000fe200078e000e */
[C---:B------:R-:W-:Y:S01]  /*1d70*/  IADD3 R234, R26.reuse, 0x40, RZ ;  /* 0x000000401aea7810 */ /* 0x040fe20007ffe0ff */
[----:B------:R-:W-:Y:S01]  /*1d80*/  @!P0 IMAD.MOV.U32 R17, RZ, RZ, R15 ;  /* 0x000000ffff118224 */ /* 0x000fe200078e000f */
[----:B------:R-:W-:Y:S01]  /*1d90*/  IADD3 R233, R26, 0x50, RZ ;  /* 0x000000501ae97810 */ /* 0x000fe20007ffe0ff */
[----:B------:R-:W-:Y:S01]  /*1da0*/  IMAD.SHL.U32 R2, R2, 0x8, RZ ;  /* 0x0000000802027824 */ /* 0x000fe200078e00ff */
[----:B------:R-:W-:Y:S01]  /*1db0*/  ISETP.GE.AND P4, PT, R234, UR11, PT ;  /* 0x0000000bea007c0c */ /* 0x000fe2000bf86270 */
[----:B------:R-:W-:Y:S01]  /*1dc0*/  @!P3 IMAD.X R7, RZ, RZ, R237, P1 ;  /* 0x000000ffff07b224 */ /* 0x000fe200008e06ed */
[C---:B------:R-:W-:Y:S01]  /*1dd0*/  @!P5 IADD3 R8, P1, R236.reuse, 0x30, RZ ;  /* 0x00000030ec08d810 */ /* 0x040fe20007f3e0ff */
[----:B------:R-:W-:Y:S01]  /*1de0*/  @!P0 IMAD R11, R236, c[0x0][0x194], R11 ;  /* 0x00006500ec0b8a24 */ /* 0x000fe200078e020b */
[----:B------:R-:W-:Y:S01]  /*1df0*/  LOP3.LUT R235, R235, 0xfffffe00, R2, 0xf8, !PT ;  /* 0xfffffe00ebeb7812 */ /* 0x000fe200078ef802 */
[----:B------:R-:W-:Y:S01]  /*1e00*/  @!P6 IMAD R6, R6, c[0x0][0x190], RZ ;  /* 0x000064000606ea24 */ /* 0x000fe200078e02ff */
[----:B------:R-:W-:Y:S01]  /*1e10*/  IADD3 R232, R26, 0x60, RZ ;  /* 0x000000601ae87810 */ /* 0x000fe20007ffe0ff */
[----:B------:R-:W-:Y:S01]  /*1e20*/  @!P0 IMAD.WIDE.U32 R16, R236, c[0x0][0x190], R16 ;  /* 0x00006400ec108a25 */ /* 0x000fe200078e0010 */
[----:B------:R-:W-:-:S02]  /*1e30*/  IADD3 R231, R26, 0x70, RZ ;  /* 0x000000701ae77810 */ /* 0x000fc40007ffe0ff */
[----:B------:R-:W-:Y:S01]  /*1e40*/  LOP3.LUT R251, R251, 0x6, RZ, 0xc0, !PT ;  /* 0x00000006fbfb7812 */ /* 0x000fe200078ec0ff */
[----:B------:R-:W-:Y:S01]  /*1e50*/  @!P5 IMAD.X R2, RZ, RZ, R237, P1 ;  /* 0x000000ffff02d224 */ /* 0x000fe200008e06ed */
[----:B------:R-:W-:Y:S01]  /*1e60*/  @!P0 LEA R10, P1, R16, c[0x0][0x160], 0x1 ;  /* 0x00005800100a8a11 */ /* 0x000fe200078208ff */
[C---:B------:R-:W-:Y:S02]  /*1e70*/  @!P6 IMAD R6, R12.reuse, c[0x0][0x194], R6 ;  /* 0x000065000c06ea24 */ /* 0x040fe400078e0206 */
[----:B------:R-:W-:Y:S02]  /*1e80*/  @!P0 IMAD.IADD R11, R17, 0x1, R11 ;  /* 0x00000001110b8824 */ /* 0x000fe400078e020b */
[----:B------:R-:W-:-:S03]  /*1e90*/  @!P6 IMAD.WIDE.U32 R12, R12, c[0x0][0x190], R14 ;  /* 0x000064000c0cea25 */ /* 0x000fc600078e000e */
[----:B------:R-:W-:Y:S01]  /*1ea0*/  @!P0 LEA.HI.X R11, R16, c[0x0][0x164], R11, 0x1, P1 ;  /* 0x00005900100b8a11 */ /* 0x000fe200008f0c0b */
[----:B------:R-:W-:Y:S01]  /*1eb0*/  @!P5 IMAD R2, R2, c[0x0][0x190], RZ ;  /* 0x000064000202da24 */ /* 0x000fe200078e02ff */
[----:B------:R-:W-:Y:S01]  /*1ec0*/  @!P6 LEA R16, P2, R12, c[0x0][0x160], 0x1 ;  /* 0x000058000c10ea11 */ /* 0x000fe200078408ff */
[----:B------:R-:W-:Y:S02]  /*1ed0*/  @!P3 IMAD R7, R7, c[0x0][0x190], RZ ;  /* 0x000064000707ba24 */ /* 0x000fe400078e02ff */
[----:B------:R-:W-:Y:S02]  /*1ee0*/  @!P6 IMAD.IADD R6, R13, 0x1, R6 ;  /* 0x000000010d06e824 */ /* 0x000fe400078e0206 */
[----:B------:R-:W-:Y:S02]  /*1ef0*/  @!P5 IMAD R2, R8, c[0x0][0x194], R2 ;  /* 0x000065000802da24 */ /* 0x000fe400078e0202 */
[----:B------:R-:W-:Y:S01]  /*1f00*/  IMAD.SHL.U32 R235, R235, 0x2, RZ ;  /* 0x00000002ebeb7824 */ /* 0x000fe200078e00ff */
[----:B------:R-:W-:Y:S01]  /*1f10*/  @!P6 LEA.HI.X R17, R12, c[0x0][0x164], R6, 0x1, P2 ;  /* 0x000059000c11ea11 */ /* 0x000fe200010f0c06 */
[----:B------:R-:W-:Y:S01]  /*1f20*/  @!P3 IMAD R7, R20, c[0x0][0x194], R7 ;  /* 0x000065001407ba24 */ /* 0x000fe200078e0207 */
[----:B------:R-:W-:Y:S01]  /*1f30*/  ISETP.GE.AND P2, PT, R233, UR11, PT ;  /* 0x0000000be9007c0c */ /* 0x000fe2000bf46270 */
[--C-:B------:R-:W-:Y:S01]  /*1f40*/  @!P5 IMAD.WIDE.U32 R8, R8, c[0x0][0x190], R14.reuse ;  /* 0x000064000808da25 */ /* 0x100fe200078e000e */
[----:B------:R-:W-:Y:S01]  /*1f50*/  @!PT LDS RZ, [RZ] ;  /* 0x00000000fffff984 */ /* 0x000fe20000000800 */
[----:B------:R-:W-:Y:S01]  /*1f60*/  @!PT LDS RZ, [RZ] ;  /* 0x00000000fffff984 */ /* 0x000fe20000000800 */
[----:B------:R-:W-:Y:S01]  /*1f70*/  @!PT LDS RZ, [RZ] ;  /* 0x00000000fffff984 */ /* 0x000fe20000000800 */
[----:B------:R1:W-:Y:S03]  /*1f80*/  @!P0 LDGSTS.E.BYPASS.LTC128B.128 [R235], [R10.64] ;  /* 0x000000000aeb8fae */ /* 0x0003e6000b901d52 */
[----:B------:R-:W-:Y:S01]  /*1f90*/  @!P3 IMAD.WIDE.U32 R20, R20, c[0x0][0x190], R14 ;  /* 0x000064001414ba25 */ /* 0x000fe200078e000e */
[----:B------:R-:W-:-:S03]  /*1fa0*/  @!P5 LEA R12, P0, R8, c[0x0][0x160], 0x1 ;  /* 0x00005800080cda11 */ /* 0x000fc600078008ff */
[----:B------:R-:W-:Y:S01]  /*1fb0*/  @!P5 IMAD.IADD R2, R9, 0x1, R2 ;  /* 0x000000010902d824 */ /* 0x000fe200078e0202 */
[----:B------:R-:W-:Y:S01]  /*1fc0*/  @!P3 LEA R18, P1, R20, c[0x0][0x160], 0x1 ;  /* 0x000058001412ba11 */ /* 0x000fe200078208ff */
[----:B------:R-:W-:Y:S02]  /*1fd0*/  @!P3 IMAD.IADD R7, R21, 0x1, R7 ;  /* 0x000000011507b824 */ /* 0x000fe400078e0207 */
[----:B------:R-:W-:Y:S01]  /*1fe0*/  @!P2 IMAD.MOV.U32 R21, RZ, RZ, R15 ;  /* 0x000000ffff15a224 */ /* 0x000fe200078e000f */
[----:B------:R-:W-:Y:S02]  /*1ff0*/  @!P5 LEA.HI.X R13, R8, c[0x0][0x164], R2, 0x1, P0 ;  /* 0x00005900080dda11 */ /* 0x000fe400000f0c02 */
[----:B------:R-:W-:Y:S01]  /*2000*/  @!P3 LEA.HI.X R19, R20, c[0x0][0x164], R7, 0x1, P1 ;  /* 0x000059001413ba11 */ /* 0x000fe200008f0c07 */
[----:B------:R-:W-:Y:S01]  /*2010*/  @!P2 IMAD.MOV.U32 R20, RZ, RZ, R14 ;  /* 0x000000ffff14a224 */ /* 0x000fe200078e000e */
[----:B------:R-:W-:-:S03]  /*2020*/  ISETP.GE.AND P1, PT, R232, UR11, PT ;  /* 0x0000000be8007c0c */ /* 0x000fc6000bf26270 */
[----:B------:R2:W-:Y:S04]  /*2030*/  @!P3 LDGSTS.E.BYPASS.LTC128B.128 [R235+0x800], [R18.64] ;  /* 0x0080000012ebbfae */ /* 0x0005e8000b901d52 */
[----:B------:R3:W-:Y:S01]  /*2040*/  @!P6 LDGSTS.E.BYPASS.LTC128B.128 [R235+0x1000], [R16.64] ;  /* 0x0100000010ebefae */ /* 0x0007e2000b901d52 */
[----:B-1----:R-:W-:-:S03]  /*2050*/  @!P4 IADD3 R10, P0, R236, 0x40, RZ ;  /* 0x00000040ec0ac810 */ /* 0x002fc60007f1e0ff */
[----:B------:R1:W-:Y:S02]  /*2060*/  @!P5 LDGSTS.E.BYPASS.LTC128B.128 [R235+0x1800], [R12.64] ;  /* 0x018000000cebdfae */ /* 0x0003e4000b901d52 */
[C---:B------:R-:W-:Y:S01]  /*2070*/  @!P1 IADD3 R6, P3, R236.reuse, 0x60, RZ ;  /* 0x00000060ec069810 */ /* 0x040fe20007f7e0ff */
[----:B------:R-:W-:Y:S01]  /*2080*/  @!P4 IMAD.X R8, RZ, RZ, R237, P0 ;  /* 0x000000ffff08c224 */ /* 0x000fe200000e06ed */
[----:B------:R-:W-:-:S03]  /*2090*/  @!P2 IADD3 R2, P0, R236, 0x50, RZ ;  /* 0x00000050ec02a810 */ /* 0x000fc60007f1e0ff */
[--C-:B------:R-:W-:Y:S02]  /*20a0*/  @!P1 IMAD.X R7, RZ, RZ, R237.reuse, P3 ;  /* 0x000000ffff079224 */ /* 0x100fe400018e06ed */
[----:B------:R-:W-:Y:S02]  /*20b0*/  @!P4 IMAD R8, R8, c[0x0][0x190], RZ ;  /* 0x000064000808ca24 */ /* 0x000fe400078e02ff */
[----:B------:R-:W-:Y:S01]  /*20c0*/  @!P2 IMAD.X R9, RZ, RZ, R237, P0 ;  /* 0x000000ffff09a224 */ /* 0x000fe200000e06ed */
[----:B------:R-:W-:Y:S01]  /*20d0*/  ISETP.GE.AND P0, PT, R231, UR11, PT ;  /* 0x0000000be7007c0c */ /* 0x000fe2000bf06270 */
[----:B------:R-:W-:Y:S02]  /*20e0*/  @!P4 IMAD R8, R10, c[0x0][0x194], R8 ;  /* 0x000065000a08ca24 */ /* 0x000fe400078e0208 */
[----:B------:R-:W-:Y:S02]  /*20f0*/  @!P2 IMAD R9, R9, c[0x0][0x190], RZ ;  /* 0x000064000909aa24 */ /* 0x000fe400078e02ff */
[----:B------:R-:W-:-:S04]  /*2100*/  @!P2 IMAD.WIDE.U32 R20, R2, c[0x0][0x190], R20 ;  /* 0x000064000214aa25 */ /* 0x000fc800078e0014 */
[----:B--2---:R-:W-:Y:S02]  /*2110*/  @!P4 IMAD.MOV.U32 R18, RZ, RZ, R14 ;  /* 0x000000ffff12c224 */ /* 0x004fe400078e000e */
[----:B------:R-:W-:Y:S02]  /*2120*/  @!P4 IMAD.MOV.U32 R19, RZ, RZ, R15 ;  /* 0x000000ffff13c224 */ /* 0x000fe400078e000f */
[----:B------:R-:W-:Y:S02]  /*2130*/  @!P2 IMAD R9, R2, c[0x0][0x194], R9 ;  /* 0x000065000209aa24 */ /* 0x000fe400078e0209 */
[----:B------:R-:W-:-:S04]  /*2140*/  @!P4 IMAD.WIDE.U32 R18, R10, c[0x0][0x190], R18 ;  /* 0x000064000a12ca25 */ /* 0x000fc800078e0012 */
[----:B------:R-:W-:Y:S01]  /*2150*/  @!P4 IMAD.IADD R8, R19, 0x1, R8 ;  /* 0x000000011308c824 */ /* 0x000fe200078e0208 */
[C---:B------:R-:W-:Y:S01]  /*2160*/  @!P4 LEA R10, P3, R18.reuse, c[0x0][0x160], 0x1 ;  /* 0x00005800120aca11 */ /* 0x040fe200078608ff */
[----:B------:R-:W-:Y:S02]  /*2170*/  @!P1 IMAD R7, R7, c[0x0][0x190], RZ ;  /* 0x0000640007079a24 */ /* 0x000fe400078e02ff */
[----:B------:R-:W-:Y:S01]  /*2180*/  @!P1 IMAD.MOV.U32 R19, RZ, RZ, R15 ;  /* 0x000000ffff139224 */ /* 0x000fe200078e000f */
[----:B------:R-:W-:Y:S01]  /*2190*/  @!P4 LEA.HI.X R11, R18, c[0x0][0x164], R8, 0x1, P3 ;  /* 0x00005900120bca11 */ /* 0x000fe200018f0c08 */
[----:B------:R-:W-:Y:S01]  /*21a0*/  @!P1 IMAD.MOV.U32 R18, RZ, RZ, R14 ;  /* 0x000000ffff129224 */ /* 0x000fe200078e000e */
[----:B------:R-:W-:Y:S01]  /*21b0*/  @!P0 IADD3 R2, P3, R236, 0x70, RZ ;  /* 0x00000070ec028810 */ /* 0x000fe20007f7e0ff */
[C---:B------:R-:W-:Y:S02]  /*21c0*/  @!P1 IMAD R7, R6.reuse, c[0x0][0x194], R7 ;  /* 0x0000650006079a24 */ /* 0x040fe400078e0207 */
[----:B------:R-:W-:Y:S01]  /*21d0*/  @!P1 IMAD.WIDE.U32 R18, R6, c[0x0][0x190], R18 ;  /* 0x0000640006129a25 */ /* 0x000fe200078e0012 */
[----:B------:R2:W-:Y:S03]  /*21e0*/  @!P4 LDGSTS.E.BYPASS.LTC128B.128 [R235+0x2000], [R10.64] ;  /* 0x020000000aebcfae */ /* 0x0005e6000b901d52 */
[----:B------:R-:W-:Y:S01]  /*21f0*/  @!P0 IMAD.X R6, RZ, RZ, R237, P3 ;  /* 0x000000ffff068224 */ /* 0x000fe200018e06ed */
[----:B------:R-:W-:Y:S01]  /*2200*/  @!P2 LEA R8, P3, R20, c[0x0][0x160], 0x1 ;  /* 0x000058001408aa11 */ /* 0x000fe200078608ff */
[----:B------:R-:W-:-:S02]  /*2210*/  @!P2 IMAD.IADD R9, R21, 0x1, R9 ;  /* 0x000000011509a824 */ /* 0x000fc400078e0209 */
[----:B------:R-:W-:Y:S02]  /*2220*/  @!P0 IMAD R6, R6, c[0x0][0x190], RZ ;  /* 0x0000640006068a24 */ /* 0x000fe400078e02ff */
[----:B------:R-:W-:Y:S01]  /*2230*/  @!P1 IMAD.IADD R7, R19, 0x1, R7 ;  /* 0x0000000113079824 */ /* 0x000fe200078e0207 */
[----:B------:R-:W-:Y:S01]  /*2240*/  @!P2 LEA.HI.X R9, R20, c[0x0][0x164], R9, 0x1, P3 ;  /* 0x000059001409aa11 */ /* 0x000fe200018f0c09 */
[----:B------:R-:W-:Y:S01]  /*2250*/  @!P0 IMAD R6, R2, c[0x0][0x194], R6 ;  /* 0x0000650002068a24 */ /* 0x000fe200078e0206 */
[----:B------:R-:W-:Y:S01]  /*2260*/  @!P1 LEA R20, P3, R18, c[0x0][0x160], 0x1 ;  /* 0x0000580012149a11 */ /* 0x000fe200078608ff */
[----:B------:R-:W-:Y:S02]  /*2270*/  @!P0 IMAD.WIDE.U32 R22, R2, c[0x0][0x190], R14 ;  /* 0x0000640002168a25 */ /* 0x000fe400078e000e */
[----:B------:R4:W-:Y:S01]  /*2280*/  @!P2 LDGSTS.E.BYPASS.LTC128B.128 [R235+0x2800], [R8.64] ;  /* 0x0280000008ebafae */ /* 0x0009e2000b901d52 */
[----:B------:R-:W-:Y:S01]  /*2290*/  @!P1 LEA.HI.X R21, R18, c[0x0][0x164], R7, 0x1, P3 ;  /* 0x0000590012159a11 */ /* 0x000fe200018f0c07 */
[----:B------:R-:W-:Y:S01]  /*22a0*/  @!P0 IMAD.IADD R6, R23, 0x1, R6 ;  /* 0x0000000117068824 */ /* 0x000fe200078e0206 */
[----:B------:R-:W-:Y:S01]  /*22b0*/  @!P0 LEA R14, P3, R22, c[0x0][0x160], 0x1 ;  /* 0x00005800160e8a11 */ /* 0x000fe200078608ff */
[----:B------:R-:W-:-:S02]  /*22c0*/  IMAD R2, R27, c[0x0][0x198], RZ ;  /* 0x000066001b027a24 */ /* 0x000fc400078e02ff */
[----:B------:R-:W-:Y:S01]  /*22d0*/  IMAD.WIDE.U32 R18, R26, c[0x0][0x198], R28 ;  /* 0x000066001a127a25 */ /* 0x000fe200078e001c */
[----:B------:R-:W-:Y:S01]  /*22e0*/  @!P0 LEA.HI.X R15, R22, c[0x0][0x164], R6, 0x1, P3 ;  /* 0x00005900160f8a11 */ /* 0x000fe200018f0c06 */
[----:B------:R5:W-:Y:S01]  /*22f0*/  @!P1 LDGSTS.E.BYPASS.LTC128B.128 [R235+0x3000], [R20.64] ;  /* 0x0300000014eb9fae */ /* 0x000be2000b901d52 */
[----:B------:R-:W-:Y:S01]  /*2300*/  SHF.R.S32.HI R6, RZ, 0x1f, R70 ;  /* 0x0000001fff067819 */ /* 0x000fe20000011446 */
[----:B------:R-:W-:Y:S01]  /*2310*/  IMAD R2, R26, c[0x0][0x19c], R2 ;  /* 0x000067001a027a24 */ /* 0x000fe200078e0202 */
[----:B------:R-:W-:Y:S01]  /*2320*/  IADD3 R238, P3, R18, UR22, RZ ;  /* 0x0000001612ee7c10 */ /* 0x000fe2000ff7e0ff */
[----:B-1----:R-:W-:Y:S01]  /*2330*/  IMAD.U32 R12, RZ, RZ, UR12 ;  /* 0x0000000cff0c7e24 */ /* 0x002fe2000f8e00ff */
[----:B------:R1:W-:Y:S01]  /*2340*/  @!P0 LDGSTS.E.BYPASS.LTC128B.128 [R235+0x3800], [R14.64] ;  /* 0x038000000eeb8fae */ /* 0x0003e2000b901d52 */
[----:B------:R-:W-:Y:S01]  /*2350*/  IMAD R248, R6, c[0x0][0x1b0], RZ ;  /* 0x00006c0006f87a24 */ /* 0x000fe200078e02ff */
[----:B------:R-:W-:Y:S01]  /*2360*/  IADD3.X R239, R19, UR7, R2, P3, !PT ;  /* 0x0000000713ef7c10 */ /* 0x000fe20009ffe402 */
[----:B------:R-:W-:Y:S01]  /*2370*/  ULDC.64 UR6, c[0x0][0x198] ;  /* 0x0000660000067ab9 */ /* 0x000fe20000000a00 */
[----:B------:R-:W-:Y:S01]  /*2380*/  IMAD.MOV.U32 R2, RZ, RZ, c[0x0][0x19c] ;  /* 0x00006700ff027624 */ /* 0x000fe200078e00ff */
[----:B------:R-:W-:Y:S01]  /*2390*/  USHF.L.U64.HI UR20, UR6, UR15, UR7 ;  /* 0x0000000f06147299 */ /* 0x000fe20008010207 */
[C---:B------:R-:W-:Y:S01]  /*23a0*/  IMAD R248, R70.reuse, c[0x0][0x1b4], R248 ;  /* 0x00006d0046f87a24 */ /* 0x040fe200078e02f8 */
[----:B------:R-:W-:Y:S01]  /*23b0*/  UIMAD UR7, UR12, -0x80, UR14 ;  /* 0xffffff800c0778a4 */ /* 0x000fe2000f8e020e */
[----:B------:R-:W-:Y:S01]  /*23c0*/  IMAD.WIDE.U32 R238, R70, c[0x0][0x1b0], R238 ;  /* 0x00006c0046ee7a25 */ /* 0x000fe200078e00ee */
[----:B------:R-:W-:-:S02]  /*23d0*/  USHF.L.U32 UR22, UR6, 0x7, URZ ;  /* 0x0000000706167899 */ /* 0x000fc4000800063f */
[----:B------:R-:W-:Y:S01]  /*23e0*/  UIMAD UR4, UR20, UR12, URZ ;  /* 0x0000000c140472a4 */ /* 0x000fe2000f8e023f */
[----:B------:R-:W-:Y:S01]  /*23f0*/  IMAD.IADD R249, R239, 0x1, R248 ;  /* 0x00000001eff97824 */ /* 0x000fe200078e02f8 */
[----:B------:R-:W-:Y:S01]  /*2400*/  ISETP.GE.AND P5, PT, R5, UR7, PT ;  /* 0x0000000705007c0c */ /* 0x000fe2000bfa6270 */
[----:B------:R-:W-:Y:S01]  /*2410*/  IMAD.MOV.U32 R248, RZ, RZ, R238 ;  /* 0x000000fffff87224 */ /* 0x000fe200078e00ee */
[----:B------:R-:W-:Y:S01]  /*2420*/  UIMAD UR4, UR17, UR22, UR4 ;  /* 0x00000016110472a4 */ /* 0x000fe2000f8e0204 */
[----:B------:R-:W-:Y:S01]  /*2430*/  ISETP.GE.AND P6, PT, R4, UR7, PT ;  /* 0x0000000704007c0c */ /* 0x000fe2000bfc6270 */
[----:B--2---:R-:W-:Y:S01]  /*2440*/  IMAD.U32 R10, RZ, RZ, UR6 ;  /* 0x00000006ff0a7e24 */ /* 0x004fe2000f8e00ff */
[----:B------:R-:W-:Y:S01]  /*2450*/  ISETP.GE.AND P4, PT, R3, UR7, PT ;  /* 0x0000000703007c0c */ /* 0x000fe2000bf86270 */
[----:B------:R-:W-:-:S04]  /*2460*/  IMAD.WIDE.U32 R12, R12, UR22, R248 ;  /* 0x000000160c0c7c25 */ /* 0x000fc8000f8e00f8 */
[----:B------:R-:W-:Y:S01]  /*2470*/  IMAD.U32 R7, RZ, RZ, UR6 ;  /* 0x00000006ff077e24 */ /* 0x000fe2000f8e00ff */
[----:B------:R-:W-:Y:S01]  /*2480*/  IADD3 R13, R13, UR4, RZ ;  /* 0x000000040d0d7c10 */ /* 0x000fe2000fffe0ff */
[----:B------:R-:W-:Y:S01]  /*2490*/  UIMAD.WIDE.U32 UR4, UR6, 0x20, URZ ;  /* 0x00000020060478a5 */ /* 0x000fe2000f8e003f */
[----:B------:R-:W-:Y:S01]  /*24a0*/  @!P5 LEA R10, P3, R10, R12, 0x4 ;  /* 0x0000000c0a0ad211 */ /* 0x000fe200078620ff */
[----:B----4-:R-:W-:Y:S02]  /*24b0*/  IMAD.SHL.U32 R8, R2, 0x20, RZ ;  /* 0x0000002002087824 */ /* 0x010fe400078e00ff */
[----:B------:R-:W-:Y:S01]  /*24c0*/  IMAD R6, R6, c[0x0][0x1b8], RZ ;  /* 0x00006e0006067a24 */ /* 0x000fe200078e02ff */
[----:B------:R-:W-:Y:S02]  /*24d0*/  @!P5 LEA.HI.X R7, R7, R13, R2, 0x4, P3 ;  /* 0x0000000d0707d211 */ /* 0x000fe400018f2402 */
[----:B------:R-:W-:Y:S02]  /*24e0*/  @!P5 LEA R18, P2, R10, c[0x0][0x168], 0x1 ;  /* 0x00005a000a12da11 */ /* 0x000fe400078408ff */
[----:B------:R-:W-:-:S02]  /*24f0*/  @!P6 IADD3 R9, P3, R12, UR4, RZ ;  /* 0x000000040c09ec10 */ /* 0x000fc4000ff7e0ff */
[----:B------:R-:W-:Y:S01]  /*2500*/  @!P5 LEA.HI.X R19, R10, c[0x0][0x16c], R7, 0x1, P2 ;  /* 0x00005b000a13da11 */ /* 0x000fe200010f0c07 */
[----:B------:R-:W-:Y:S01]  /*2510*/  IMAD.U32 R7, RZ, RZ, UR6 ;  /* 0x00000006ff077e24 */ /* 0x000fe2000f8e00ff */
[----:B------:R-:W-:Y:S02]  /*2520*/  ISETP.GE.AND P5, PT, R26, UR7, PT ;  /* 0x000000071a007c0c */ /* 0x000fe4000bfa6270 */
[----:B------:R-:W-:Y:S01]  /*2530*/  @!P6 IADD3.X R8, R13, UR5, R8, P3, !PT ;  /* 0x000000050d08ec10 */ /* 0x000fe20009ffe408 */
[----:B------:R-:W-:Y:S01]  /*2540*/  ULDC.64 UR4, c[0x0][0x1a0] ;  /* 0x0000680000047ab9 */ /* 0x000fe20000000a00 */
[C---:B---3--:R-:W-:Y:S01]  /*2550*/  @!P6 LEA R16, P2, R9.reuse, c[0x0][0x168], 0x1 ;  /* 0x00005a000910ea11 */ /* 0x048fe200078408ff */
[----:B------:R-:W-:Y:S01]  /*2560*/  USHF.L.U64.HI UR5, UR4, UR15, UR5 ;  /* 0x0000000f04057299 */ /* 0x000fe20008010205 */
[----:B------:R-:W-:Y:S01]  /*2570*/  ISETP.GE.AND P3, PT, R234, UR7, PT ;  /* 0x00000007ea007c0c */ /* 0x000fe2000bf66270 */
[----:B------:R-:W-:Y:S01]  /*2580*/  USHF.L.U32 UR15, UR4, 0x7, URZ ;  /* 0x00000007040f7899 */ /* 0x000fe2000800063f */
[----:B------:R-:W-:Y:S01]  /*2590*/  @!P6 LEA.HI.X R17, R9, c[0x0][0x16c], R8, 0x1, P2 ;  /* 0x00005b000911ea11 */ /* 0x000fe200010f0c08 */
[----:B------:R-:W-:Y:S01]  /*25a0*/  @!P4 IMAD.WIDE.U32 R8, R7, 0x30, R12 ;  /* 0x000000300708c825 */ /* 0x000fe200078e000c */
[----:B------:R-:W-:-:S03]  /*25b0*/  ISETP.GE.AND P2, PT, R233, UR7, PT ;  /* 0x00000007e9007c0c */ /* 0x000fc6000bf46270 */
[----:B------:R-:W-:Y:S01]  /*25c0*/  @!P4 IMAD R7, R2, 0x30, RZ ;  /* 0x000000300207c824 */ /* 0x000fe200078e02ff */
[----:B------:R-:W-:Y:S02]  /*25d0*/  @!P5 LEA R10, P1, R12, c[0x0][0x168], 0x1 ;  /* 0x00005a000c0ada11 */ /* 0x000fe400078208ff */
[----:B-1----:R-:W-:Y:S01]  /*25e0*/  @!P4 LEA R14, P0, R8, c[0x0][0x168], 0x1 ;  /* 0x00005a00080eca11 */ /* 0x002fe200078008ff */
[----:B------:R-:W-:Y:S01]  /*25f0*/  @!P4 IMAD.IADD R7, R9, 0x1, R7 ;  /* 0x000000010907c824 */ /* 0x000fe200078e0207 */
[----:B------:R-:W-:Y:S01]  /*2600*/  @!P5 LEA.HI.X R11, R12, c[0x0][0x16c], R13, 0x1, P1 ;  /* 0x00005b000c0bda11 */ /* 0x000fe200008f0c0d */
[----:B------:R-:W-:Y:S01]  /*2610*/  IMAD.U32 R9, RZ, RZ, UR6 ;  /* 0x00000006ff097e24 */ /* 0x000fe2000f8e00ff */
[----:B------:R-:W-:Y:S02]  /*2620*/  ISETP.GE.AND P1, PT, R232, UR7, PT ;  /* 0x00000007e8007c0c */ /* 0x000fe4000bf26270 */
[----:B------:R-:W-:Y:S01]  /*2630*/  @!P4 LEA.HI.X R15, R8, c[0x0][0x16c], R7, 0x1, P0 ;  /* 0x00005b00080fca11 */ /* 0x000fe200000f0c07 */
[----:B------:R-:W-:Y:S01]  /*2640*/  IMAD.U32 R8, RZ, RZ, UR6 ;  /* 0x00000006ff087e24 */ /* 0x000fe2000f8e00ff */
[----:B------:R-:W-:Y:S01]  /*2650*/  @!P3 LEA R9, P0, R9, R12, 0x6 ;  /* 0x0000000c0909b211 */ /* 0x000fe200078030ff */
[----:B------:R-:W-:Y:S01]  /*2660*/  IMAD.U32 R7, RZ, RZ, UR6 ;  /* 0x00000006ff077e24 */ /* 0x000fe2000f8e00ff */
[----:B------:R1:W-:Y:S01]  /*2670*/  @!P5 LDGSTS.E.BYPASS.LTC128B.128 [R235+0x4000], [R10.64] ;  /* 0x040000000aebdfae */ /* 0x0003e2000b901d52 */
[----:B------:R-:W-:Y:S01]  /*2680*/  @!P2 IMAD.MOV.U32 R24, RZ, RZ, R12 ;  /* 0x000000ffff18a224 */ /* 0x000fe200078e000c */
[----:B------:R-:W-:Y:S01]  /*2690*/  @!P3 LEA.HI.X R8, R8, R13, R2, 0x6, P0 ;  /* 0x0000000d0808b211 */ /* 0x000fe200000f3402 */
[----:B------:R-:W-:Y:S01]  /*26a0*/  @!P2 IMAD.MOV.U32 R25, RZ, RZ, R13 ;  /* 0x000000ffff19a224 */ /* 0x000fe200078e000d */
[----:B------:R-:W-:-:S03]  /*26b0*/  ISETP.GE.AND P5, PT, R5, UR7, PT ;  /* 0x0000000705007c0c */ /* 0x000fc6000bfa6270 */
[----:B------:R-:W-:-:S04]  /*26c0*/  @!P2 IMAD.WIDE.U32 R24, R7, 0x50, R24 ;  /* 0x000000500718a825 */ /* 0x000fc800078e0018 */
[----:B------:R-:W-:Y:S02]  /*26d0*/  @!P2 IMAD R7, R2, 0x50, RZ ;  /* 0x000000500207a824 */ /* 0x000fe400078e02ff */
[----:B------:R-:W-:Y:S02]  /*26e0*/  @!P1 IMAD.MOV.U32 R22, RZ, RZ, R12 ;  /* 0x000000ffff169224 */ /* 0x000fe400078e000c */
[----:B------:R-:W-:Y:S02]  /*26f0*/  @!P2 IMAD.IADD R7, R25, 0x1, R7 ;  /* 0x000000011907a824 */ /* 0x000fe400078e0207 */
[----:B------:R-:W-:Y:S01]  /*2700*/  @!P1 IMAD.MOV.U32 R23, RZ, RZ, R13 ;  /* 0x000000ffff179224 */ /* 0x000fe200078e000d */
[----:B------:R2:W-:Y:S04]  /*2710*/  @!P5 LDGSTS.E.BYPASS.LTC128B.128 [R235+0x4800], [R18.64] ;  /* 0x0480000012ebdfae */ /* 0x0005e8000b901d52 */
[----:B------:R3:W-:Y:S04]  /*2720*/  @!P6 LDGSTS.E.BYPASS.LTC128B.128 [R235+0x5000], [R16.64] ;  /* 0x0500000010ebefae */ /* 0x0007e8000b901d52 */
[----:B------:R4:W-:Y:S01]  /*2730*/  @!P4 LDGSTS.E.BYPASS.LTC128B.128 [R235+0x5800], [R14.64] ;  /* 0x058000000eebcfae */ /* 0x0009e2000b901d52 */
[----:B-1----:R-:W-:-:S04]  /*2740*/  @!P3 LEA R10, P0, R9, c[0x0][0x168], 0x1 ;  /* 0x00005a00090aba11 */ /* 0x002fc800078008ff */
[----:B------:R-:W-:Y:S01]  /*2750*/  @!P3 LEA.HI.X R11, R9, c[0x0][0x16c], R8, 0x1, P0 ;  /* 0x00005b00090bba11 */ /* 0x000fe200000f0c08 */
[----:B------:R-:W-:Y:S01]  /*2760*/  IMAD.U32 R8, RZ, RZ, UR6 ;  /* 0x00000006ff087e24 */ /* 0x000fe2000f8e00ff */
[----:B-----5:R-:W-:Y:S01]  /*2770*/  @!P2 LEA R20, P0, R24, c[0x0][0x168], 0x1 ;  /* 0x00005a001814aa11 */ /* 0x020fe200078008ff */
[----:B------:R-:W-:Y:S02]  /*2780*/  @!P1 IMAD R9, R2, 0x60, RZ ;  /* 0x0000006002099824 */ /* 0x000fe400078e02ff */
[----:B------:R-:W-:Y:S01]  /*2790*/  @!P1 IMAD.WIDE.U32 R22, R8, 0x60, R22 ;  /* 0x0000006008169825 */ /* 0x000fe200078e0016 */
[----:B------:R-:W-:Y:S01]  /*27a0*/  @!P2 LEA.HI.X R21, R24, c[0x0][0x16c], R7, 0x1, P0 ;  /* 0x00005b001815aa11 */ /* 0x000fe200000f0c07 */
[----:B------:R1:W-:Y:S01]  /*27b0*/  @!P3 LDGSTS.E.BYPASS.LTC128B.128 [R235+0x6000], [R10.64] ;  /* 0x060000000aebbfae */ /* 0x0003e2000b901d52 */
[----:B------:R-:W-:Y:S01]  /*27c0*/  ISETP.GE.AND P0, PT, R231, UR7, PT ;  /* 0x00000007e7007c0c */ /* 0x000fe2000bf06270 */
[----:B------:R-:W-:Y:S01]  /*27d0*/  IMAD R8, R27, c[0x0][0x1a0], RZ ;  /* 0x000068001b087a24 */ /* 0x000fe200078e02ff */
[----:B------:R-:W-:Y:S01]  /*27e0*/  ISETP.GE.AND P3, PT, R3, UR7, PT ;  /* 0x0000000703007c0c */ /* 0x000fe2000bf66270 */
[----:B------:R-:W-:Y:S01]  /*27f0*/  @!P1 IMAD.IADD R9, R23, 0x1, R9 ;  /* 0x0000000117099824 */ /* 0x000fe200078e0209 */
[----:B------:R5:W-:Y:S01]  /*2800*/  @!P2 LDGSTS.E.BYPASS.LTC128B.128 [R235+0x6800], [R20.64] ;  /* 0x0680000014ebafae */ /* 0x000be2000b901d52 */
[----:B------:R-:W-:-:S02]  /*2810*/  IMAD R8, R26, c[0x0][0x1a4], R8 ;  /* 0x000069001a087a24 */ /* 0x000fc400078e0208 */
[----:B--2---:R-:W-:Y:S01]  /*2820*/  IMAD.WIDE.U32 R18, R26, c[0x0][0x1a0], R28 ;  /* 0x000068001a127a25 */ /* 0x004fe200078e001c */
[----:B---3--:R-:W-:-:S03]  /*2830*/  @!P1 LEA R16, P5, R22, c[0x0][0x168], 0x1 ;  /* 0x00005a0016109a11 */ /* 0x008fc600078a08ff */
[----:B------:R-:W-:Y:S01]  /*2840*/  IMAD.U32 R7, RZ, RZ, UR6 ;  /* 0x00000006ff077e24 */ /* 0x000fe2000f8e00ff */
[----:B------:R-:W-:Y:S01]  /*2850*/  IADD3 R18, P6, R18, UR24, RZ ;  /* 0x0000001812127c10 */ /* 0x000fe2000ffde0ff */
[----:B------:R-:W-:Y:S01]  /*2860*/  UIMAD.WIDE.U32 UR24, UR4, 0x20, URZ ;  /* 0x00000020041878a5 */ /* 0x000fe2000f8e003f */
[----:B------:R-:W-:Y:S01]  /*2870*/  @!P1 LEA.HI.X R17, R22, c[0x0][0x16c], R9, 0x1, P5 ;  /* 0x00005b0016119a11 */ /* 0x000fe200028f0c09 */
[----:B------:R-:W-:Y:S01]  /*2880*/  @!P0 IMAD.MOV.U32 R9, RZ, RZ, R13 ;  /* 0x000000ffff098224 */ /* 0x000fe200078e000d */
[----:B------:R-:W-:Y:S01]  /*2890*/  IADD3.X R19, R19, UR21, R8, P6, !PT ;  /* 0x0000001513137c10 */ /* 0x000fe2000b7fe408 */
[----:B------:R-:W-:Y:S01]  /*28a0*/  @!P0 IMAD.MOV.U32 R8, RZ, RZ, R12 ;  /* 0x000000ffff088224 */ /* 0x000fe200078e000c */
[----:B------:R-:W-:Y:S01]  /*28b0*/  ISETP.GE.AND P5, PT, R5, UR7, PT ;  /* 0x0000000705007c0c */ /* 0x000fe2000bfa6270 */
[----:B------:R-:W-:Y:S01]  /*28c0*/  @!P0 IMAD R5, R2, 0x70, RZ ;  /* 0x0000007002058824 */ /* 0x000fe200078e02ff */
[----:B------:R2:W-:Y:S01]  /*28d0*/  @!P1 LDGSTS.E.BYPASS.LTC128B.128 [R235+0x7000], [R16.64] ;  /* 0x0700000010eb9fae */ /* 0x0005e2000b901d52 */
[----:B------:R-:W-:Y:S01]  /*28e0*/  @!P0 IMAD.WIDE.U32 R8, R7, 0x70, R8 ;  /* 0x0000007007088825 */ /* 0x000fe200078e0008 */
[----:B------:R-:W-:Y:S01]  /*28f0*/  ISETP.GE.AND P6, PT, R4, UR7, PT ;  /* 0x0000000704007c0c */ /* 0x000fe2000bfc6270 */
[----:B------:R-:W-:-:S02]  /*2900*/  UIMAD UR21, UR5, UR12, URZ ;  /* 0x0000000c051572a4 */ /* 0x000fc4000f8e023f */
[----:B------:R-:W-:Y:S01]  /*2910*/  @!P0 IMAD.IADD R5, R9, 0x1, R5 ;  /* 0x0000000109058824 */ /* 0x000fe200078e0205 */
[----:B------:R-:W-:Y:S01]  /*2920*/  @!P0 LEA R12, P4, R8, c[0x0][0x168], 0x1 ;  /* 0x00005a00080c8a11 */ /* 0x000fe200078808ff */
[C---:B------:R-:W-:Y:S01]  /*2930*/  IMAD R4, R70.reuse, c[0x0][0x1bc], R6 ;  /* 0x00006f0046047a24 */ /* 0x040fe200078e0206 */
[----:B------:R-:W-:Y:S01]  /*2940*/  UIMAD UR21, UR17, UR15, UR21 ;  /* 0x0000000f111572a4 */ /* 0x000fe2000f8e0215 */
[----:B------:R-:W-:Y:S01]  /*2950*/  IMAD.WIDE.U32 R70, R70, c[0x0][0x1b8], R18 ;  /* 0x00006e0046467a25 */ /* 0x000fe200078e0012 */
[----:B------:R-:W-:Y:S01]  /*2960*/  @!P0 LEA.HI.X R13, R8, c[0x0][0x16c], R5, 0x1, P4 ;  /* 0x00005b00080d8a11 */ /* 0x000fe200020f0c05 */
[----:B------:R-:W-:Y:S01]  /*2970*/  ULDC UR17, c[0x0][0x2e4] ;  /* 0x0000b90000117ab9 */ /* 0x000fe20000000800 */
[-C--:B------:R-:W-:Y:S01]  /*2980*/  LEA.HI R6, R184, R68.reuse, RZ, 0x4 ;  /* 0x00000044b8067211 */ /* 0x080fe200078f20ff */
[----:B------:R-:W-:Y:S01]  /*2990*/  IMAD.IADD R25, R71, 0x1, R4 ;  /* 0x0000000147197824 */ /* 0x000fe200078e0204 */
[----:B------:R-:W-:Y:S01]  /*29a0*/  ISETP.GE.AND P4, PT, R234, UR7, PT ;  /* 0x00000007ea007c0c */ /* 0x000fe2000bf86270 */
[----:B------:R3:W-:Y:S01]  /*29b0*/  @!P0 LDGSTS.E.BYPASS.LTC128B.128 [R235+0x7800], [R12.64] ;  /* 0x078000000ceb8fae */ /* 0x0007e2000b901d52 */
[----:B-1----:R-:W-:Y:S01]  /*29c0*/  IMAD.U32 R10, RZ, RZ, UR12 ;  /* 0x0000000cff0a7e24 */ /* 0x002fe2000f8e00ff */
[----:B------:R-:W-:Y:S01]  /*29d0*/  ISETP.GE.AND P0, PT, R26, UR7, PT ;  /* 0x000000071a007c0c */ /* 0x000fe2000bf06270 */
[----:B------:R-:W-:Y:S01]  /*29e0*/  IMAD.MOV.U32 R24, RZ, RZ, R70 ;  /* 0x000000ffff187224 */ /* 0x000fe200078e0046 */
[----:B------:R-:W0:Y:S01]  /*29f0*/  LDGDEPBAR ;  /* 0x00000000000079af */ /* 0x000e220000000000 */
[----:B------:R-:W-:Y:S01]  /*2a00*/  IMAD.U32 R8, RZ, RZ, UR4 ;  /* 0x00000004ff087e24 */ /* 0x000fe2000f8e00ff */
[----:B------:R-:W-:Y:S01]  /*2a10*/  SHF.R.S32.HI R9, RZ, 0x4, R6 ;  /* 0x00000004ff097819 */ /* 0x000fe20000011406 */
[----:B------:R-:W-:Y:S01]  /*2a20*/  IMAD.WIDE.U32 R10, R10, UR15, R24 ;  /* 0x0000000f0a0a7c25 */ /* 0x000fe2000f8e0018 */
[----:B------:R1:W-:Y:S01]  /*2a30*/  STL.64 [R1+0x8], R24 ;  /* 0x0000081801007387 */ /* 0x0003e20000100a00 */
[----:B------:R-:W-:Y:S01]  /*2a40*/  LEA.HI R184, R184, R68, RZ, 0x5 ;  /* 0x00000044b8b87211 */ /* 0x000fe200078f28ff */
[----:B------:R-:W-:Y:S01]  /*2a50*/  UIADD3 UR17, UR14, -UR17, -UR16 ;  /* 0x800000110e117290 */ /* 0x000fe2000fffe810 */
[----:B------:R-:W-:Y:S01]  /*2a60*/  IMAD.MOV.U32 R7, RZ, RZ, c[0x0][0x1a4] ;  /* 0x00006900ff077624 */ /* 0x000fe200078e00ff */
[----:B------:R-:W-:Y:S01]  /*2a70*/  @!P5 LEA R8, P1, R8, R10, 0x4 ;  /* 0x0000000a0808d211 */ /* 0x000fe200078220ff */
[----:B------:R-:W-:Y:S01]  /*2a80*/  IMAD.U32 R4, RZ, RZ, UR4 ;  /* 0x00000004ff047e24 */ /* 0x000fe2000f8e00ff */
[----:B------:R-:W-:Y:S01]  /*2a90*/  IADD3 R11, R11, UR21, RZ ;  /* 0x000000150b0b7c10 */ /* 0x000fe2000fffe0ff */
[----:B-----5:R-:W-:Y:S01]  /*2aa0*/  IMAD.U32 R20, RZ, RZ, UR4 ;  /* 0x00000004ff147e24 */ /* 0x020fe2000f8e00ff */
[----:B------:R-:W-:Y:S01]  /*2ab0*/  LEA.HI R229, R6, R9, RZ, 0x1 ;  /* 0x0000000906e57211 */ /* 0x000fe200078f08ff */
[----:B------:R-:W-:Y:S01]  /*2ac0*/  UIADD3 UR21, UR14, 0x1, -UR16 ;  /* 0x000000010e157890 */ /* 0x000fe2000fffe810 */
[----:B------:R-:W-:Y:S01]  /*2ad0*/  @!P5 LEA.HI.X R3, R4, R11, R7, 0x4, P1 ;  /* 0x0000000b0403d211 */ /* 0x000fe200008f2407 */
[----:B------:R-:W-:Y:S01]  /*2ae0*/  IMAD.SHL.U32 R4, R7, 0x20, RZ ;  /* 0x0000002007047824 */ /* 0x000fe200078e00ff */
[----:B------:R-:W-:-:S02]  /*2af0*/  @!P6 IADD3 R5, P1, R10, UR24, RZ ;  /* 0x000000180a05ec10 */ /* 0x000fc4000ff3e0ff */
[----:B------:R-:W-:Y:S02]  /*2b00*/  LOP3.LUT R6, R6, 0xfffffff0, RZ, 0xc0, !PT ;  /* 0xfffffff006067812 */ /* 0x000fe400078ec0ff */
[----:B------:R-:W-:Y:S02]  /*2b10*/  @!P6 IADD3.X R4, R11, UR25, R4, P1, !PT ;  /* 0x000000190b04ec10 */ /* 0x000fe40008ffe404 */
[----:B------:R-:W-:Y:S01]  /*2b20*/  @!P6 LEA R22, P1, R5, c[0x0][0x170], 0x1 ;  /* 0x00005c000516ea11 */ /* 0x000fe200078208ff */
[----:B------:R-:W-:-:S04]  /*2b30*/  DEPBAR.LE SB0, 0x0 ;  /* 0x000080000000791a */ /* 0x000fc80000000000 */
[----:B------:R-:W-:Y:S01]  /*2b40*/  BAR.SYNC.DEFER_BLOCKING 0x0 ;  /* 0x0000000000007b1d */ /* 0x000fe20000010000 */
[C---:B---3--:R-:W-:Y:S02]  /*2b50*/  @!P5 LEA R12, P2, R8.reuse, c[0x0][0x170], 0x1 ;  /* 0x00005c00080cda11 */ /* 0x048fe400078408ff */
[----:B------:R-:W-:Y:S01]  /*2b60*/  LOP3.LUT R229, R229, 0xfffffffe, RZ, 0xc0, !PT ;  /* 0xfffffffee5e57812 */ /* 0x000fe200078ec0ff */
[----:B-1----:R-:W-:Y:S01]  /*2b70*/  IMAD.U32 R24, RZ, RZ, UR4 ;  /* 0x00000004ff187e24 */ /* 0x002fe2000f8e00ff */
[----:B------:R-:W-:Y:S01]  /*2b80*/  @!P5 LEA.HI.X R13, R8, c[0x0][0x174], R3, 0x1, P2 ;  /* 0x00005d00080dda11 */ /* 0x000fe200010f0c03 */
[----:B------:R-:W-:Y:S01]  /*2b90*/  IMAD.U32 R3, RZ, RZ, UR4 ;  /* 0x00000004ff037e24 */ /* 0x000fe2000f8e00ff */
[----:B------:R-:W-:Y:S01]  /*2ba0*/  @!P6 LEA.HI.X R23, R5, c[0x0][0x174], R4, 0x1, P1 ;  /* 0x00005d000517ea11 */ /* 0x000fe200008f0c04 */
[----:B------:R-:W-:Y:S01]  /*2bb0*/  IMAD.IADD R5, R68, 0x1, -R6 ;  /* 0x0000000144057824 */ /* 0x000fe200078e0a06 */
[----:B------:R-:W-:Y:S01]  /*2bc0*/  @!P0 LEA R8, P2, R10, c[0x0][0x170], 0x1 ;  /* 0x00005c000a088a11 */ /* 0x000fe200078408ff */
[----:B------:R-:W-:Y:S01]  /*2bd0*/  IMAD.IADD R229, R9, 0x1, -R229 ;  /* 0x0000000109e57824 */ /* 0x000fe200078e0ae5 */
[----:B------:R-:W-:Y:S01]  /*2be0*/  ISETP.GE.AND P1, PT, R232, UR7, PT ;  /* 0x00000007e8007c0c */ /* 0x000fe2000bf26270 */
[----:B----4-:R-:W-:Y:S01]  /*2bf0*/  @!P3 IMAD.WIDE.U32 R14, R3, 0x30, R10 ;  /* 0x00000030030eb825 */ /* 0x010fe200078e000a */
[----:B------:R-:W-:-:S02]  /*2c00*/  @!P0 LEA.HI.X R9, R10, c[0x0][0x174], R11, 0x1, P2 ;  /* 0x00005d000a098a11 */ /* 0x000fc400010f0c0b */
[----:B------:R-:W-:Y:S01]  /*2c10*/  SHF.R.S32.HI R3, RZ, 0x1f, R5 ;  /* 0x0000001fff037819 */ /* 0x000fe20000011405 */
[----:B------:R-:W-:Y:S01]  /*2c20*/  @!P3 IMAD R6, R7, 0x30, RZ ;  /* 0x000000300706b824 */ /* 0x000fe200078e02ff */
[----:B------:R-:W-:Y:S02]  /*2c30*/  ISETP.GE.AND P2, PT, R233, UR7, PT ;  /* 0x00000007e9007c0c */ /* 0x000fe4000bf46270 */
[----:B------:R-:W-:Y:S01]  /*2c40*/  LEA.HI R3, R3, R5, RZ, 0x3 ;  /* 0x0000000503037211 */ /* 0x000fe200078f18ff */
[----:B------:R-:W-:-:S03]  /*2c50*/  @!P3 IMAD.IADD R6, R15, 0x1, R6 ;  /* 0x000000010f06b824 */ /* 0x000fc600078e0206 */
[C---:B------:R-:W-:Y:S01]  /*2c60*/  LOP3.LUT R4, R3.reuse, 0xfffffff8, RZ, 0xc0, !PT ;  /* 0xfffffff803047812 */ /* 0x040fe200078ec0ff */
[----:B------:R-:W-:Y:S01]  /*2c70*/  @P0 STS.128 [R235+0x8000], RZ ;  /* 0x008000ffeb000388 */ /* 0x000fe20000000c00 */
[----:B------:R-:W-:Y:S02]  /*2c80*/  @!P1 IMAD.MOV.U32 R15, RZ, RZ, R11 ;  /* 0x000000ffff0f9224 */ /* 0x000fe400078e000b */
[----:B------:R-:W-:Y:S01]  /*2c90*/  IMAD.SHL.U32 R69, R3, 0x40, RZ ;  /* 0x0000004003457824 */ /* 0x000fe200078e00ff */
[----:B------:R-:W-:Y:S01]  /*2ca0*/  @!PT LDS RZ, [RZ] ;  /* 0x00000000fffff984 */ /* 0x000fe20000000800 */
[----:B------:R-:W-:Y:S01]  /*2cb0*/  @!PT LDS RZ, [RZ] ;  /* 0x00000000fffff984 */ /* 0x000fe20000000800 */
[----:B------:R-:W-:Y:S01]  /*2cc0*/  @!PT LDS RZ, [RZ] ;  /* 0x00000000fffff984 */ /* 0x000fe20000000800 */
[----:B------:R1:W-:Y:S01]  /*2cd0*/  @!P0 LDGSTS.E.BYPASS.LTC128B.128 [R235+0x8000], [R8.64] ;  /* 0x0800000008eb8fae */ /* 0x0003e2000b901d52 */
[----:B------:R-:W-:Y:S01]  /*2ce0*/  ISETP.GE.AND P0, PT, R231, UR7, PT ;  /* 0x00000007e7007c0c */ /* 0x000fe2000bf06270 */
[----:B------:R-:W-:Y:S01]  /*2cf0*/  IMAD.IADD R4, R5, 0x1, -R4 ;  /* 0x0000000105047824 */ /* 0x000fe200078e0a04 */
[----:B------:R-:W-:Y:S01]  /*2d00*/  SHF.R.S32.HI R3, RZ, 0x5, R184 ;  /* 0x00000005ff037819 */ /* 0x000fe200000114b8 */
[----:B------:R-:W-:Y:S01]  /*2d10*/  @P5 STS.128 [R235+0x8800], RZ ;  /* 0x008800ffeb005388 */ /* 0x000fe20000000c00 */
[----:B------:R-:W-:Y:S01]  /*2d20*/  IMAD.U32 R5, RZ, RZ, UR4 ;  /* 0x00000004ff057e24 */ /* 0x000fe2000f8e00ff */
[----:B------:R-:W-:Y:S01]  /*2d30*/  LOP3.LUT R69, R69, 0xfffffe00, RZ, 0xc0, !PT ;  /* 0xfffffe0045457812 */ /* 0x000fe200078ec0ff */
[----:B------:R-:W-:Y:S01]  /*2d40*/  ULDC UR7, c[0x0][0x2e8] ;  /* 0x0000ba0000077ab9 */ /* 0x000fe20000000800 */
[----:B------:R-:W-:Y:S01]  /*2d50*/  @!PT LDS RZ, [RZ] ;  /* 0x00000000fffff984 */ /* 0x000fe20000000800 */
[----:B------:R-:W-:Y:S01]  /*2d60*/  @!PT LDS RZ, [RZ] ;  /* 0x00000000fffff984 */ /* 0x000fe20000000800 */
[----:B------:R-:W-:Y:S01]  /*2d70*/  @!PT LDS RZ, [RZ] ;  /* 0x00000000fffff984 */ /* 0x000fe20000000800 */
[----:B------:R3:W-:Y:S01]  /*2d80*/  @!P5 LDGSTS.E.BYPASS.LTC128B.128 [R235+0x8800], [R12.64] ;  /* 0x088000000cebdfae */ /* 0x0007e2000b901d52 */
[C---:B------:R-:W-:Y:S01]  /*2d90*/  @!P3 LEA R18, P5, R14.reuse, c[0x0][0x170], 0x1 ;  /* 0x00005c000e12ba11 */ /* 0x040fe200078a08ff */
[----:B------:R-:W-:Y:S01]  /*2da0*/  UIADD3 UR7, UR21, UR7, URZ ;  /* 0x0000000715077290 */ /* 0x000fe2000fffe03f */
[C---:B------:R-:W-:Y:S01]  /*2db0*/  IMAD R230, R3.reuse, 0x400, R69 ;  /* 0x0000040003e67824 */ /* 0x040fe200078e0245 */
[----:B------:R-:W-:Y:S01]  /*2dc0*/  @P6 STS.128 [R235+0x9000], RZ ;  /* 0x009000ffeb006388 */ /* 0x000fe20000000c00 */
[----:B------:R-:W-:Y:S01]  /*2dd0*/  @!P3 LEA.HI.X R19, R14, c[0x0][0x174], R6, 0x1, P5 ;  /* 0x00005d000e13ba11 */ /* 0x000fe200028f0c06 */
[----:B------:R-:W-:Y:S01]  /*2de0*/  IMAD.U32 R6, RZ, RZ, UR4 ;  /* 0x00000004ff067e24 */ /* 0x000fe2000f8e00ff */
[----:B------:R-:W-:Y:S01]  /*2df0*/  LOP3.LUT R184, R184, 0xffffffe0, RZ, 0xc0, !PT ;  /* 0xffffffe0b8b87812 */ /* 0x000fe200078ec0ff */
[--C-:B------:R-:W-:Y:S01]  /*2e00*/  @!P1 IMAD.MOV.U32 R14, RZ, RZ, R10.reuse ;  /* 0x000000ffff0e9224 */ /* 0x100fe200078e000a */
[----:B------:R-:W-:Y:S01]  /*2e10*/  @!PT LDS RZ, [RZ] ;  /* 0x00000000fffff984 */ /* 0x000fe20000000800 */
[----:B------:R-:W-:Y:S01]  /*2e20*/  @!PT LDS RZ, [RZ] ;  /* 0x00000000fffff984 */ /* 0x000fe20000000800 */
[----:B------:R-:W-:Y:S01]  /*2e30*/  @!PT LDS RZ, [RZ] ;  /* 0x00000000fffff984 */ /* 0x000fe20000000800 */
[----:B------:R4:W-:Y:S01]  /*2e40*/  @!P6 LDGSTS.E.BYPASS.LTC128B.128 [R235+0x9000], [R22.64] ;  /* 0x0900000016ebefae */ /* 0x0009e2000b901d52 */
[----:B------:R-:W-:Y:S01]  /*2e50*/  @!P0 IMAD.WIDE.U32 R20, R20, 0x70, R10 ;  /* 0x0000007014148825 */ /* 0x000fe200078e000a */
[----:B------:R-:W-:-:S02]  /*2e60*/  LEA R240, R3, UR13, 0x4 ;  /* 0x0000000d03f07c11 */ /* 0x000fc4000f8e20ff */
[----:B------:R-:W-:Y:S01]  /*2e70*/  @P3 STS.128 [R235+0x9800], RZ ;  /* 0x009800ffeb003388 */ /* 0x000fe20000000c00 */
[----:B------:R-:W-:-:S03]  /*2e80*/  @!P1 IMAD.WIDE.U32 R24, R24, 0x60, R14 ;  /* 0x0000006018189825 */ /* 0x000fc600078e000e */
[----:B------:R-:W-:Y:S01]  /*2e90*/  @!PT LDS RZ, [RZ] ;  /* 0x00000000fffff984 */ /* 0x000fe20000000800 */
[----:B------:R-:W-:Y:S01]  /*2ea0*/  @!PT LDS RZ, [RZ] ;  /* 0x00000000fffff984 */ /* 0x000fe20000000800 */
[----:B------:R-:W-:Y:S01]  /*2eb0*/  @!PT LDS RZ, [RZ] ;  /* 0x00000000fffff984 */ /* 0x000fe20000000800 */
[----:B------:R5:W-:Y:S01]  /*2ec0*/  @!P3 LDGSTS.E.BYPASS.LTC128B.128 [R235+0x9800], [R18.64] ;  /* 0x0980000012ebbfae */ /* 0x000be2000b901d52 */
[----:B------:R-:W-:Y:S02]  /*2ed0*/  IMAD.IADD R184, R68, 0x1, -R184 ;  /* 0x0000000144b87824 */ /* 0x000fe400078e0ab8 */
[----:B-1----:R-:W-:Y:S01]  /*2ee0*/  IMAD.U32 R8, RZ, RZ, UR4 ;  /* 0x00000004ff087e24 */ /* 0x002fe2000f8e00ff */
[----:B------:R-:W-:Y:S01]  /*2ef0*/  @P4 STS.128 [R235+0xa000], RZ ;  /* 0x00a000ffeb004388 */ /* 0x000fe20000000c00 */
[----:B------:R-:W-:Y:S01]  /*2f00*/  IMAD.SHL.U32 R9, R26, 0x8, RZ ;  /* 0x000000081a097824 */ /* 0x000fe200078e00ff */
[----:B------:R-:W-:Y:S02]  /*2f10*/  SHF.R.S32.HI R250, RZ, 0x1f, R184 ;  /* 0x0000001ffffa7819 */ /* 0x000fe400000114b8 */
[----:B------:R-:W-:Y:S01]  /*2f20*/  @!P4 LEA R8, P5, R8, R10, 0x6 ;  /* 0x0000000a0808c211 */ /* 0x000fe200078a30ff */
[----:B---3--:R-:W-:Y:S01]  /*2f30*/  @!P2 IMAD.MOV.U32 R12, RZ, RZ, R10 ;  /* 0x000000ffff0ca224 */ /* 0x008fe200078e000a */
[----:B------:R-:W-:Y:S01]  /*2f40*/  LEA.HI R250, R250, R184, RZ, 0x2 ;  /* 0x000000b8fafa7211 */ /* 0x000fe200078f10ff */
[----:B------:R-:W-:Y:S01]  /*2f50*/  @!P2 IMAD.MOV.U32 R13, RZ, RZ, R11 ;  /* 0x000000ffff0da224 */ /* 0x000fe200078e000b */
[----:B------:R-:W-:Y:S01]  /*2f60*/  @!P4 LEA.HI.X R6, R6, R11, R7, 0x6, P5 ;  /* 0x0000000b0606c211 */ /* 0x000fe200028f3407 */
[----:B------:R-:W-:Y:S01]  /*2f70*/  IMAD.SHL.U32 R11, R4, 0x40, RZ ;  /* 0x00000040040b7824 */ /* 0x000fe200078e00ff */
[----:B--2---:R-:W-:Y:S01]  /*2f80*/  @!P4 LEA R16, P5, R8, c[0x0][0x170], 0x1 ;  /* 0x00005c000810ca11 */ /* 0x004fe200078a08ff */
[----:B------:R-:W-:Y:S01]  /*2f90*/  @!P2 IMAD.WIDE.U32 R12, R5, 0x50, R12 ;  /* 0x00000050050ca825 */ /* 0x000fe200078e000c */
[----:B------:R-:W-:-:S02]  /*2fa0*/  SHF.R.S32.HI R250, RZ, 0x2, R250 ;  /* 0x00000002fffa7819 */ /* 0x000fc400000114fa */
[----:B------:R-:W-:Y:S01]  /*2fb0*/  @!P4 LEA.HI.X R17, R8, c[0x0][0x174], R6, 0x1, P5 ;  /* 0x00005d000811ca11 */ /* 0x000fe200028f0c06 */
[C---:B------:R-:W-:Y:S01]  /*2fc0*/  @!P2 IMAD R5, R7.reuse, 0x50, RZ ;  /* 0x000000500705a824 */ /* 0x040fe200078e02ff */
[----:B------:R-:W-:Y:S01]  /*2fd0*/  @!P2 LEA R14, P5, R12, c[0x0][0x170], 0x1 ;  /* 0x00005c000c0eaa11 */ /* 0x000fe200078a08ff */
[----:B------:R-:W-:Y:S01]  /*2fe0*/  @!P1 IMAD R6, R7, 0x60, RZ ;  /* 0x0000006007069824 */ /* 0x000fe200078e02ff */
[----:B------:R-:W-:Y:S01]  /*2ff0*/  LOP3.LUT R11, R11, 0x1c0, RZ, 0xc0, !PT ;  /* 0x000001c00b0b7812 */ /* 0x000fe200078ec0ff */
[----:B------:R-:W-:Y:S01]  /*3000*/  @!P2 IMAD.IADD R5, R13, 0x1, R5 ;  /* 0x000000010d05a824 */ /* 0x000fe200078e0205 */
[----:B------:R-:W-:Y:S01]  /*3010*/  @!PT LDS RZ, [RZ] ;  /* 0x00000000fffff984 */ /* 0x000fe20000000800 */
[----:B------:R-:W-:Y:S01]  /*3020*/  @!PT LDS RZ, [RZ] ;  /* 0x00000000fffff984 */ /* 0x000fe20000000800 */
[----:B------:R-:W-:Y:S01]  /*3030*/  @!PT LDS RZ, [RZ] ;  /* 0x00000000fffff984 */ /* 0x000fe20000000800 */
[----:B------:R5:W-:Y:S01]  /*3040*/  @!P4 LDGSTS.E.BYPASS.LTC128B.128 [R235+0xa000], [R16.64] ;  /* 0x0a00000010ebcfae */ /* 0x000be2000b901d52 */
[----:B------:R-:W-:Y:S02]  /*3050*/  IMAD.SHL.U32 R8, R0, 0x40, RZ ;  /* 0x0000004000087824 */ /* 0x000fe400078e00ff */
[----:B------:R-:W-:Y:S01]  /*3060*/  @!P1 IMAD.IADD R6, R25, 0x1, R6 ;  /* 0x0000000119069824 */ /* 0x000fe200078e0206 */
[----:B------:R-:W-:Y:S01]  /*3070*/  @!P2 LEA.HI.X R15, R12, c[0x0][0x174], R5, 0x1, P5 ;  /* 0x00005d000c0faa11 */ /* 0x000fe200028f0c05 */
[----:B------:R-:W-:Y:S01]  /*3080*/  IMAD.SHL.U32 R10, R229, 0x8, RZ ;  /* 0x00000008e50a7824 */ /* 0x000fe200078e00ff */
[----:B------:R-:W-:Y:S01]  /*3090*/  @!P1 LEA R12, P5, R24, c[0x0][0x170], 0x1 ;  /* 0x00005c00180c9a11 */ /* 0x000fe200078a08ff */
[----:B------:R-:W-:Y:S01]  /*30a0*/  @!P0 IMAD R5, R7, 0x70, RZ ;  /* 0x0000007007058824 */ /* 0x000fe200078e02ff */
[----:B------:R-:W-:Y:S01]  /*30b0*/  LOP3.LUT R8, R8, 0x1c0, RZ, 0xc0, !PT ;  /* 0x000001c008087812 */ /* 0x000fe200078ec0ff */
[----:B------:R-:W-:Y:S01]  /*30c0*/  @P2 STS.128 [R235+0xa800], RZ ;  /* 0x00a800ffeb002388 */ /* 0x000fe20000000c00 */
[----:B------:R-:W-:Y:S01]  /*30d0*/  @!P1 LEA.HI.X R13, R24, c[0x0][0x174], R6, 0x1, P5 ;  /* 0x00005d00180d9a11 */ /* 0x000fe200028f0c06 */
[----:B------:R-:W-:Y:S01]  /*30e0*/  @!P0 IMAD.IADD R5, R21, 0x1, R5 ;  /* 0x0000000115058824 */ /* 0x000fe200078e0205 */
[----:B------:R-:W-:Y:S01]  /*30f0*/  LOP3.LUT R9, R8, 0x8, R9, 0xf8, !PT ;  /* 0x0000000808097812 */ /* 0x000fe200078ef809 */
[----:B------:R-:W-:Y:S01]  /*3100*/  @!PT LDS RZ, [RZ] ;  /* 0x00000000fffff984 */ /* 0x000fe20000000800 */
[----:B------:R-:W-:Y:S01]  /*3110*/  @!PT LDS RZ, [RZ] ;  /* 0x00000000fffff984 */ /* 0x000fe20000000800 */
[----:B------:R-:W-:Y:S01]  /*3120*/  @!PT LDS RZ, [RZ] ;  /* 0x00000000fffff984 */ /* 0x000fe20000000800 */
[----:B------:R1:W-:Y:S01]  /*3130*/  @!P2 LDGSTS.E.BYPASS.LTC128B.128 [R235+0xa800], [R14.64] ;  /* 0x0a8000000eebafae */ /* 0x0003e2000b901d52 */
[----:B------:R-:W-:Y:S01]  /*3140*/  LOP3.LUT R6, R11, 0x8, R10, 0xf8, !PT ;  /* 0x000000080b067812 */ /* 0x000fe200078ef80a */
[----:B------:R-:W-:Y:S01]  /*3150*/  IMAD.IADD R240, R250, 0x1, R240 ;  /* 0x00000001faf07824 */ /* 0x000fe200078e02f0 */
[----:B------:R-:W-:Y:S01]  /*3160*/  SHF.R.U32.HI R8, RZ, 0x3, R8 ;  /* 0x00000003ff087819 */ /* 0x000fe20000011608 */
[----:B------:R-:W-:Y:S01]  /*3170*/  @P1 STS.128 [R235+0xb000], RZ ;  /* 0x00b000ffeb001388 */ /* 0x000fe20000000c00 */
[----:B------:R-:W-:-:S02]  /*3180*/  SHF.R.U32.HI R11, RZ, 0x3, R11 ;  /* 0x00000003ff0b7819 */ /* 0x000fc4000001160b */
[----:B------:R-:W-:Y:S01]  /*3190*/  LOP3.LUT R8, R9, R8, RZ, 0x3c, !PT ;  /* 0x0000000809087212 */ /* 0x000fe200078e3cff */
[----:B------:R-:W-:Y:S01]  /*31a0*/  @!PT LDS RZ, [RZ] ;  /* 0x00000000fffff984 */ /* 0x000fe20000000800 */
[----:B------:R-:W-:Y:S01]  /*31b0*/  @!PT LDS RZ, [RZ] ;  /* 0x00000000fffff984 */ /* 0x000fe20000000800 */
[----:B------:R-:W-:Y:S01]  /*31c0*/  @!PT LDS RZ, [RZ] ;  /* 0x00000000fffff984 */ /* 0x000fe20000000800 */
[----:B------:R1:W-:Y:S01]  /*31d0*/  @!P1 LDGSTS.E.BYPASS.LTC128B.128 [R235+0xb000], [R12.64] ;  /* 0x0b0000000ceb9fae */ /* 0x0003e2000b901d52 */
[----:B------:R-:W-:Y:S02]  /*31e0*/  LOP3.LUT R6, R6, R11, RZ, 0x3c, !PT ;  /* 0x0000000b06067212 */ /* 0x000fe400078e3cff */
[----:B------:R-:W-:Y:S01]  /*31f0*/  @!P0 LEA R10, P5, R20, c[0x0][0x170], 0x1 ;  /* 0x00005c00140a8a11 */ /* 0x000fe200078a08ff */
[----:B------:R-:W-:Y:S01]  /*3200*/  IMAD R229, R229, 0x200, R8 ;  /* 0x00000200e5e57824 */ /* 0x000fe200078e0208 */
[----:B------:R-:W-:Y:S01]  /*3210*/  @P0 STS.128 [R235+0xb800], RZ ;  /* 0x00b800ffeb000388 */ /* 0x000fe20000000c00 */
[----:B------:R-:W-:Y:S01]  /*3220*/  IMAD.IADD R230, R6, 0x1, R230 ;  /* 0x0000000106e67824 */ /* 0x000fe200078e02e6 */
[----:B------:R-:W-:Y:S01]  /*3230*/  @!P0 LEA.HI.X R11, R20, c[0x0][0x174], R5, 0x1, P5 ;  /* 0x00005d00140b8a11 */ /* 0x000fe200028f0c05 */
[----:B------:R-:W-:Y:S01]  /*3240*/  IMAD.SHL.U32 R229, R229, 0x2, RZ ;  /* 0x00000002e5e57824 */ /* 0x000fe200078e00ff */
[----:B------:R-:W-:Y:S01]  /*3250*/  IADD3 R242, R240, 0x40, RZ ;  /* 0x00000040f0f27810 */ /* 0x000fe20007ffe0ff */
[----:B------:R-:W-:Y:S01]  /*3260*/  IMAD.SHL.U32 R230, R230, 0x2, RZ ;  /* 0x00000002e6e67824 */ /* 0x000fe200078e00ff */
[----:B------:R-:W-:Y:S01]  /*3270*/  IADD3 R247, R240, UR17, RZ ;  /* 0x00000011f0f77c10 */ /* 0x000fe2000fffe0ff */
[----:B------:R-:W-:Y:S01]  /*3280*/  @!PT LDS RZ, [RZ] ;  /* 0x00000000fffff984 */ /* 0x000fe20000000800 */
[----:B------:R-:W-:Y:S01]  /*3290*/  @!PT LDS RZ, [RZ] ;  /* 0x00000000fffff984 */ /* 0x000fe20000000800 */
[----:B------:R-:W-:Y:S01]  /*32a0*/  @!PT LDS RZ, [RZ] ;  /* 0x00000000fffff984 */ /* 0x000fe20000000800 */
[----:B------:R2:W-:Y:S01]  /*32b0*/  @!P0 LDGSTS.E.BYPASS.LTC128B.128 [R235+0xb800], [R10.64] ;  /* 0x0b8000000aeb8fae */ /* 0x0005e2000b901d52 */
[----:B------:R-:W-:Y:S01]  /*32c0*/  IMAD.MOV.U32 R8, RZ, RZ, 0x20 ;  /* 0x00000020ff087424 */ /* 0x000fe200078e00ff */
[----:B------:R-:W-:Y:S01]  /*32d0*/  IADD3 R226, R229, 0x4040, RZ ;  /* 0x00004040e5e27810 */ /* 0x000fe20007ffe0ff */
[----:B------:R-:W-:Y:S01]  /*32e0*/  IMAD.IADD R6, R69, 0x1, R6 ;  /* 0x0000000145067824 */ /* 0x000fe200078e0206 */
[----:B------:R-:W-:Y:S01]  /*32f0*/  LDSM.16.M88.4 R28, [R230] ;  /* 0x00000000e61c783b */ /* 0x000fe20000000200 */
[----:B------:R-:W-:Y:S01]  /*3300*/  R2P PR, R4, 0x6 ;  /* 0x0000000604007804 */ /* 0x000fe20000000000 */
[----:B------:R-:W-:Y:S01]  /*3310*/  IMAD.MOV.U32 R4, RZ, RZ, 0x10 ;  /* 0x00000010ff047424 */ /* 0x000fe200078e00ff */
[C---:B------:R-:W-:Y:S01]  /*3320*/  IADD3 R246, R240.reuse, UR7, RZ ;  /* 0x00000007f0f67c10 */ /* 0x040fe2000fffe0ff */
[----:B------:R-:W3:Y:S01]  /*3330*/  LDSM.16.M88.4 R52, [R229+0x4000] ;  /* 0x00400000e534783b */ /* 0x000ee20000000200 */
[----:B------:R-:W-:-:S02]  /*3340*/  IADD3 R244, R240, 0x8, RZ ;  /* 0x00000008f0f47810 */ /* 0x000fc40007ffe0ff */
[----:B------:R-:W-:Y:S01]  /*3350*/  SEL R4, R4, 0xfffffff0, !P1 ;  /* 0xfffffff004047807 */ /* 0x000fe20004800000 */
[----:B------:R-:W3:Y:S01]  /*3360*/  LDSM.16.M88.4 R76, [R230+0x2000] ;  /* 0x00200000e64c783b */ /* 0x000ee20000000200 */
[----:B------:R-:W-:Y:S02]  /*3370*/  SEL R5, R8, 0xffffffe0, !P2 ;  /* 0xffffffe008057807 */ /* 0x000fe40005000000 */
[----:B------:R-:W-:Y:S01]  /*3380*/  R2P PR, R0, 0x6 ;  /* 0x0000000600007804 */ /* 0x000fe20000000000 */
[--C-:B------:R-:W-:Y:S01]  /*3390*/  IMAD R228, R4, 0x2, R230.reuse ;  /* 0x0000000204e47824 */ /* 0x100fe200078e02e6 */
[----:B------:R-:W-:Y:S01]  /*33a0*/  LDSM.16.M88.4 R156, [R229+0x4800] ;  /* 0x00480000e59c783b */ /* 0x000fe20000000200 */
[----:B------:R-:W-:Y:S01]  /*33b0*/  IMAD R227, R5, 0x2, R230 ;  /* 0x0000000205e37824 */ /* 0x000fe200078e02e6 */
[----:B------:R-:W-:Y:S02]  /*33c0*/  IADD3 R240, R240, 0x48, RZ ;  /* 0x00000048f0f07810 */ /* 0x000fe40007ffe0ff */
[----:B------:R-:W-:Y:S01]  /*33d0*/  SEL R0, R8, 0xffffffe0, !P1 ;  /* 0xffffffe008007807 */ /* 0x000fe20004800000 */
[----:B-----5:R-:W-:Y:S01]  /*33e0*/  LDSM.16.M88.4 R16, [R228] ;  /* 0x00000000e410783b */ /* 0x020fe20000000200 */
[C---:B------:R-:W-:Y:S01]  /*33f0*/  IADD3 R8, R229.reuse, 0x4000, RZ ;  /* 0x00004000e5087810 */ /* 0x040fe20007ffe0ff */
[----:B------:R-:W-:Y:S01]  /*3400*/  IMAD R225, R4, 0x2, R227 ;  /* 0x0000000204e17824 */ /* 0x000fe200078e02e3 */
[----:B------:R-:W-:Y:S01]  /*3410*/  IADD3 R243, R242, UR17, RZ ;  /* 0x00000011f2f37c10 */ /* 0x000fe2000fffe0ff */
[----:B------:R-:W-:Y:S01]  /*3420*/  IMAD.IADD R223, R229, 0x1, R0 ;  /* 0x00000001e5df7824 */ /* 0x000fe200078e0200 */
[----:B------:R-:W-:Y:S01]  /*3430*/  LDSM.16.M88.4 R44, [R228+0x2000] ;  /* 0x00200000e42c783b */ /* 0x000fe20000000200 */
[----:B------:R-:W-:-:S02]  /*3440*/  @P2 IADD3 R226, R8, -0x40, RZ ;  /* 0xffffffc008e22810 */ /* 0x000fc40007ffe0ff */
[----:B------:R-:W-:Y:S01]  /*3450*/  IADD3 R242, R242, UR7, RZ ;  /* 0x00000007f2f27c10 */ /* 0x000fe2000fffe0ff */
[----:B----4-:R-:W4:Y:S01]  /*3460*/  LDSM.16.M88.4 R20, [R223+0x4000] ;  /* 0x00400000df14783b */ /* 0x010f220000000200 */
[----:B------:R-:W-:Y:S01]  /*3470*/  IMNMX R246, R246, UR14, PT ;  /* 0x0000000ef6f67c17 */ /* 0x000fe2000b800200 */
[----:B------:R-:W-:Y:S01]  /*3480*/  IMAD.IADD R212, R0, 0x1, R226 ;  /* 0x0000000100d47824 */ /* 0x000fe200078e02e2 */
[----:B------:R-:W-:Y:S01]  /*3490*/  IADD3 R245, R244, UR17, RZ ;  /* 0x00000011f4f57c10 */ /* 0x000fe2000fffe0ff */
[----:B------:R-:W-:Y:S01]  /*34a0*/  LDSM.16.M88.4 R180, [R226] ;  /* 0x00000000e2b4783b */ /* 0x000fe20000000200 */
[----:B------:R-:W-:Y:S02]  /*34b0*/  IADD3 R241, R240, UR17, RZ ;  /* 0x00000011f0f17c10 */ /* 0x000fe4000fffe0ff */
[----:B------:R-:W-:Y:S01]  /*34c0*/  IADD3 R244, R244, UR7, RZ ;  /* 0x00000007f4f47c10 */ /* 0x000fe2000fffe0ff */
[----:B-1----:R-:W1:Y:S01]  /*34d0*/  LDSM.16.M88.4 R12, [R227] ;  /* 0x00000000e30c783b */ /* 0x002e620000000200 */
[----:B------:R-:W-:-:S02]  /*34e0*/  IADD3 R240, R240, UR7, RZ ;  /* 0x00000007f0f07c10 */ /* 0x000fc4000fffe0ff */
[----:B------:R-:W-:Y:S01]  /*34f0*/  IMNMX R242, R242, UR14, PT ;  /* 0x0000000ef2f27c17 */ /* 0x000fe2000b800200 */
[----:B--2---:R-:W2:Y:S01]  /*3500*/  LDSM.16.M88.4 R8, [R227+0x2000] ;  /* 0x00200000e308783b */ /* 0x004ea20000000200 */
[----:B------:R-:W-:Y:S02]  /*3510*/  IMNMX R247, RZ, R247, !PT ;  /* 0x000000f7fff77217 */ /* 0x000fe40007800200 */
[----:B------:R-:W-:Y:S01]  /*3520*/  IMNMX R244, R244, UR14, PT ;  /* 0x0000000ef4f47c17 */ /* 0x000fe2000b800200 */
[----:B------:R-:W-:Y:S01]  /*3530*/  LDSM.16.M88.4 R176, [R212] ;  /* 0x00000000d4b0783b */ /* 0x000fe20000000200 */
[-C--:B---3--:R-:W-:Y:S01]  /*3540*/  HMMA.16816.F32 R168, R28, R52.reuse, RZ ;  /* 0x000000341ca8723c */ /* 0x088fe200000018ff */
[----:B------:R-:W-:Y:S01]  /*3550*/  IMNMX R240, R240, UR14, PT ;  /* 0x0000000ef0f07c17 */ /* 0x000fe2000b800200 */
[----:B------:R-:W-:Y:S01]  /*3560*/  UMOV UR14, UR12 ;  /* 0x0000000c000e7c82 */ /* 0x000fe20008000000 */
[----:B------:R-:W3:Y:S01]  /*3570*/  LDSM.16.M88.4 R24, [R225] ;  /* 0x00000000e118783b */ /* 0x000ee20000000200 */
[----:B------:R-:W-:Y:S01]  /*3580*/  IMNMX R243, RZ, R243, !PT ;  /* 0x000000f3fff37217 */ /* 0x000fe20007800200 */
[----:B------:R-:W-:Y:S01]  /*3590*/  UISETP.GT.AND UP0, UPT, UR14, UR9, UPT ;  /* 0x000000090e00728c */ /* 0x000fe2000bf04270 */
[----:B------:R-:W-:Y:S01]  /*35a0*/  IMNMX R245, RZ, R245, !PT ;  /* 0x000000f5fff57217 */ /* 0x000fe20007800200 */
[----:B------:R-:W5:Y:S01]  /*35b0*/  LDSM.16.M88.4 R140, [R229+0x5000] ;  /* 0x00500000e58c783b */ /* 0x000f620000000200 */
[----:B------:R-:W-:Y:S01]  /*35c0*/  HMMA.16816.F32 R48, R76, R52, RZ ;  /* 0x000000344c30723c */ /* 0x000fe200000018ff */
[----:B------:R-:W-:-:S02]  /*35d0*/  IMNMX R241, RZ, R241, !PT ;  /* 0x000000f1fff17217 */ /* 0x000fc40007800200 */
[----:B------:R-:W1:Y:S01]  /*35e0*/  LDSM.16.M88.4 R124, [R229+0x5800] ;  /* 0x00580000e57c783b */ /* 0x000e620000000200 */
[C---:B------:R-:W-:Y:S02]  /*35f0*/  IADD3 R219, R226.reuse, 0x800, RZ ;  /* 0x00000800e2db7810 */ /* 0x040fe40007ffe0ff */
[C---:B------:R-:W-:Y:S01]  /*3600*/  IADD3 R218, R226.reuse, 0x1000, RZ ;  /* 0x00001000e2da7810 */ /* 0x040fe20007ffe0ff */
[----:B------:R-:W1:Y:S01]  /*3610*/  LDSM.16.M88.4 R108, [R229+0x6000] ;  /* 0x00600000e56c783b */ /* 0x000e620000000200 */
[-C--:B------:R-:W-:Y:S01]  /*3620*/  HMMA.16816.F32 R64, R76, R54.reuse, RZ ;  /* 0x000000364c40723c */ /* 0x080fe200000018ff */
[C---:B------:R-:W-:Y:S02]  /*3630*/  IADD3 R217, R226.reuse, 0x1800, RZ ;  /* 0x00001800e2d97810 */ /* 0x040fe40007ffe0ff */
[----:B------:R-:W1:Y:S01]  /*3640*/  LDSM.16.M88.4 R92, [R229+0x6800] ;  /* 0x00680000e55c783b */ /* 0x000e620000000200 */
[C---:B------:R-:W-:Y:S02]  /*3650*/  IADD3 R216, R226.reuse, 0x2000, RZ ;  /* 0x00002000e2d87810 */ /* 0x040fe40007ffe0ff */
[C---:B------:R-:W-:Y:S01]  /*3660*/  IADD3 R215, R226.reuse, 0x2800, RZ ;  /* 0x00002800e2d77810 */ /* 0x040fe20007ffe0ff */
[----:B------:R-:W1:Y:S01]  /*3670*/  LDSM.16.M88.4 R36, [R229+0x7000] ;  /* 0x00700000e524783b */ /* 0x000e620000000200 */
[----:B------:R-:W-:Y:S01]  /*3680*/  HMMA.16816.F32 R52, R28, R54, RZ ;  /* 0x000000361c34723c */ /* 0x000fe200000018ff */
[----:B------:R-:W-:-:S02]  /*3690*/  IADD3 R214, R226, 0x3000, RZ ;  /* 0x00003000e2d67810 */ /* 0x000fc40007ffe0ff */
[----:B------:R-:W2:Y:S01]  /*36a0*/  LDSM.16.M88.4 R72, [R229+0x7800] ;  /* 0x00780000e548783b */ /* 0x000ea20000000200 */
[----:B------:R-:W-:-:S03]  /*36b0*/  IADD3 R213, R226, 0x3800, RZ ;  /* 0x00003800e2d57810 */ /* 0x000fc60007ffe0ff */
[----:B------:R-:W-:Y:S01]  /*36c0*/  LDSM.16.M88.4 R172, [R223+0x4800] ;  /* 0x00480000dfac783b */ /* 0x000fe20000000200 */
[-C--:B----4-:R-:W-:Y:S03]  /*36d0*/  HMMA.16816.F32 R168, R16, R20.reuse, R168 ;  /* 0x0000001410a8723c */ /* 0x090fe600000018a8 */
[----:B------:R-:W-:Y:S04]  /*36e0*/  LDSM.16.M88.4 R164, [R223+0x5000] ;  /* 0x00500000dfa4783b */ /* 0x000fe80000000200 */
[----:B------:R-:W0:Y:S01]  /*36f0*/  LDGDEPBAR ;  /* 0x00000000000079af */ /* 0x000e220000000000 */
[C---:B------:R-:W-:Y:S08]  /*3700*/  HMMA.16816.F32 R48, R44.reuse, R20, R48 ;  /* 0x000000142c30723c */ /* 0x040ff00000001830 */
[-C--:B------:R-:W-:Y:S08]  /*3710*/  HMMA.16816.F32 R64, R44, R22.reuse, R64 ;  /* 0x000000162c40723c */ /* 0x080ff00000001840 */
[----:B------:R-:W-:Y:S01]  /*3720*/  HMMA.16816.F32 R52, R16, R22, R52 ;  /* 0x000000161034723c */ /* 0x000fe20000001834 */
[----:B------:R-:W4:Y:S07]  /*3730*/  LDSM.16.M88.4 R20, [R225+0x2000] ;  /* 0x00200000e114783b */ /* 0x000f2e0000000200 */
[-C--:B-1----:R-:W-:Y:S08]  /*3740*/  HMMA.16816.F32 R168, R12, R180.reuse, R168 ;  /* 0x000000b40ca8723c */ /* 0x082ff000000018a8 */
[----:B--2---:R-:W-:Y:S08]  /*3750*/  HMMA.16816.F32 R48, R8, R180, R48 ;  /* 0x000000b40830723c */ /* 0x004ff00000001830 */
[-C--:B------:R-:W-:Y:S08]  /*3760*/  HMMA.16816.F32 R56, R76, R156.reuse, RZ ;  /* 0x0000009c4c38723c */ /* 0x080ff000000018ff */
[----:B------:R-:W-:Y:S08]  /*3770*/  HMMA.16816.F32 R60, R28, R156, RZ ;  /* 0x0000009c1c3c723c */ /* 0x000ff000000018ff */
[----:B---3--:R-:W-:Y:S08]  /*3780*/  HMMA.16816.F32 R168, R24, R176, R168 ;  /* 0x000000b018a8723c */ /* 0x008ff000000018a8 */
[C---:B------:R-:W-:Y:S08]  /*3790*/  HMMA.16816.F32 R160, R76.reuse, R158, RZ ;  /* 0x0000009e4ca0723c */ /* 0x040ff000000018ff */
[C---:B-----5:R-:W-:Y:S08]  /*37a0*/  HMMA.16816.F32 R148, R76.reuse, R140, RZ ;  /* 0x0000008c4c94723c */ /* 0x060ff000000018ff */
[----:B------:R-:W-:Y:S01]  /*37b0*/  HMMA.16816.F32 R144, R76, R142, RZ ;  /* 0x0000008e4c90723c */ /* 0x000fe200000018ff */
[----:B------:R-:W-:-:S02]  /*37c0*/  FMUL.FTZ R169, R169, c[0x0][0x2ec] ;  /* 0x0000bb00a9a97a20 */ /* 0x000fc40000410000 */
[----:B------:R-:W-:Y:S02]  /*37d0*/  FMUL.FTZ R170, R170, c[0x0][0x2ec] ;  /* 0x0000bb00aaaa7a20 */ /* 0x000fe40000410000 */
[----:B------:R-:W-:Y:S02]  /*37e0*/  FMUL.FTZ R171, R171, c[0x0][0x2ec] ;  /* 0x0000bb00abab7a20 */ /* 0x000fe40000410000 */
[----:B------:R-:W-:Y:S01]  /*37f0*/  FMUL.FTZ R0, R168, c[0x0][0x2ec] ;  /* 0x0000bb00a8007a20 */ /* 0x000fe20000410000 */
[C---:B------:R-:W-:Y:S05]  /*3800*/  HMMA.16816.F32 R132, R76.reuse, R124, RZ ;  /* 0x0000007c4c84723c */ /* 0x040fea00000018ff */
[----:B------:R-:W-:Y:S03]  /*3810*/  MUFU.TANH R0, R0 ;  /* 0x0000000000007308 */ /* 0x000fe60000002400 */
        /* <DEDUP_REMOVED lines=11> */
[----:B------:R-:W-:Y:S08]  /*38d0*/  HMMA.16816.F32 R40, R28, R36, RZ ;  /* 0x000000241c28723c */ /* 0x000ff000000018ff */
[----:B------:R-:W-:Y:S08]  /*38e0*/  HMMA.16816.F32 R80, R76, R72, RZ ;  /* 0x000000484c50723c */ /* 0x000ff000000018ff */
[C---:B------:R-:W-:Y:S08]  /*38f0*/  HMMA.16816.F32 R156, R28.reuse, R158, RZ ;  /* 0x0000009e1c9c723c */ /* 0x040ff000000018ff */
[C---:B------:R-:W-:Y:S08]  /*3900*/  HMMA.16816.F32 R140, R28.reuse, R142, RZ ;  /* 0x0000008e1c8c723c */ /* 0x040ff000000018ff */
[C---:B------:R-:W-:Y:S08]  /*3910*/  HMMA.16816.F32 R124, R28.reuse, R126, RZ ;  /* 0x0000007e1c7c723c */ /* 0x040ff000000018ff */
[C---:B------:R-:W-:Y:S08]  /*3920*/  HMMA.16816.F32 R108, R28.reuse, R110, RZ ;  /* 0x0000006e1c6c723c */ /* 0x040ff000000018ff */
[C---:B------:R-:W-:Y:S08]  /*3930*/  HMMA.16816.F32 R92, R28.reuse, R94, RZ ;  /* 0x0000005e1c5c723c */ /* 0x040ff000000018ff */
[C---:B------:R-:W-:Y:S08]  /*3940*/  HMMA.16816.F32 R36, R28.reuse, R38, RZ ;  /* 0x000000261c24723c */ /* 0x040ff000000018ff */
[----:B------:R-:W-:Y:S08]  /*3950*/  HMMA.16816.F32 R32, R28, R72, RZ ;  /* 0x000000481c20723c */ /* 0x000ff000000018ff */
[----:B----4-:R-:W-:Y:S01]  /*3960*/  HMMA.16816.F32 R48, R20, R176, R48 ;  /* 0x000000b01430723c */ /* 0x010fe20000001830 */
[----:B------:R-:W-:Y:S07]  /*3970*/  MUFU.TANH R176, R171 ;  /* 0x000000ab00b07308 */ /* 0x000fee0000002400 */
[----:B------:R-:W-:Y:S08]  /*3980*/  HMMA.16816.F32 R52, R12, R182, R52 ;  /* 0x000000b60c34723c */ /* 0x000ff00000001834 */
[-C--:B------:R-:W-:Y:S08]  /*3990*/  HMMA.16816.F32 R76, R76, R74.reuse, RZ ;  /* 0x0000004a4c4c723c */ /* 0x080ff000000018ff */
[----:B------:R-:W-:Y:S01]  /*39a0*/  HMMA.16816.F32 R28, R28, R74, RZ ;  /* 0x0000004a1c1c723c */ /* 0x000fe200000018ff */
[----:B------:R-:W1:Y:S01]  /*39b0*/  LDSM.16.M88.4 R72, [R226+0x800] ;  /* 0x00080000e248783b */ /* 0x000e620000000200 */
[----:B------:R-:W-:-:S02]  /*39c0*/  FMUL.FTZ R48, R48, c[0x0][0x2ec] ;  /* 0x0000bb0030307a20 */ /* 0x000fc40000410000 */
[----:B------:R-:W-:Y:S02]  /*39d0*/  FMUL.FTZ R49, R49, c[0x0][0x2ec] ;  /* 0x0000bb0031317a20 */ /* 0x000fe40000410000 */
[----:B------:R-:W-:Y:S01]  /*39e0*/  FMUL.FTZ R50, R50, c[0x0][0x2ec] ;  /* 0x0000bb0032327a20 */ /* 0x000fe20000410000 */
[----:B------:R-:W-:Y:S01]  /*39f0*/  MUFU.TANH R177, R48 ;  /* 0x0000003000b17308 */ /* 0x000fe20000002400 */
[----:B------:R-:W-:Y:S01]  /*3a00*/  HMMA.16816.F32 R64, R8, R182, R64 ;  /* 0x000000b60840723c */ /* 0x000fe20000001840 */
[----:B------:R-:W-:-:S07]  /*3a10*/  FMUL.FTZ R51, R51, c[0x0][0x2ec] ;  /* 0x0000bb0033337a20 */ /* 0x000fce0000410000 */
[-C--:B------:R-:W-:Y:S08]  /*3a20*/  HMMA.16816.F32 R60, R16, R172.reuse, R60 ;  /* 0x000000ac103c723c */ /* 0x080ff0000000183c */
[----:B------:R-:W-:Y:S01]  /*3a30*/  HMMA.16816.F32 R56, R44, R172, R56 ;  /* 0x000000ac2c38723c */ /* 0x000fe20000001838 */
[----:B------:R-:W2:Y:S07]  /*3a40*/  MUFU.TANH R172, R169 ;  /* 0x000000a900ac7308 */ /* 0x000eae0000002400 */
[----:B------:R-:W-:Y:S01]  /*3a50*/  HMMA.16816.F32 R52, R24, R178, R52 ;  /* 0x000000b21834723c */ /* 0x000fe20000001834 */
[----:B------:R3:W4:Y:S07]  /*3a60*/  MUFU.TANH R173, R170 ;  /* 0x000000aa00ad7308 */ /* 0x00072e0000002400 */
[-C--:B------:R-:W-:Y:S08]  /*3a70*/  HMMA.16816.F32 R160, R44, R174.reuse, R160 ;  /* 0x000000ae2ca0723c */ /* 0x080ff000000018a0 */
[----:B------:R-:W-:Y:S01]  /*3a80*/  HMMA.16816.F32 R156, R16, R174, R156 ;  /* 0x000000ae109c723c */ /* 0x000fe2000000189c */
[----:B---3--:R-:W3:Y:S01]  /*3a90*/  LDSM.16.M88.4 R168, [R212+0x800] ;  /* 0x00080000d4a8783b */ /* 0x008ee20000000200 */
[----:B------:R-:W-:Y:S06]  /*3aa0*/  MUFU.TANH R174, R49 ;  /* 0x0000003100ae7308 */ /* 0x000fec0000002400 */
[----:B------:R-:W-:Y:S01]  /*3ab0*/  HMMA.16816.F32 R64, R20, R178, R64 ;  /* 0x000000b21440723c */ /* 0x000fe20000001840 */
[----:B------:R-:W-:Y:S01]  /*3ac0*/  FMUL.FTZ R52, R52, c[0x0][0x2ec] ;  /* 0x0000bb0034347a20 */ /* 0x000fe20000410000 */
[----:B------:R-:W5:Y:S01]  /*3ad0*/  MUFU.TANH R178, R50 ;  /* 0x0000003200b27308 */ /* 0x000f620000002400 */
[----:B------:R-:W-:-:S02]  /*3ae0*/  FMUL.FTZ R53, R53, c[0x0][0x2ec] ;  /* 0x0000bb0035357a20 */ /* 0x000fc40000410000 */
[----:B------:R-:W-:Y:S02]  /*3af0*/  FMUL.FTZ R54, R54, c[0x0][0x2ec] ;  /* 0x0000bb0036367a20 */ /* 0x000fe40000410000 */
[----:B------:R-:W-:Y:S01]  /*3b00*/  FMUL.FTZ R55, R55, c[0x0][0x2ec] ;  /* 0x0000bb0037377a20 */ /* 0x000fe20000410000 */
[-C--:B-1----:R-:W-:Y:S02]  /*3b10*/  HMMA.16816.F32 R60, R12, R72.reuse, R60 ;  /* 0x000000480c3c723c */ /* 0x082fe4000000183c */
[----:B------:R1:W-:Y:S06]  /*3b20*/  MUFU.TANH R175, R51 ;  /* 0x0000003300af7308 */ /* 0x0003ec0000002400 */
[----:B------:R-:W-:Y:S02]  /*3b30*/  HMMA.16816.F32 R56, R8, R72, R56 ;  /* 0x000000480838723c */ /* 0x000fe40000001838 */
[----:B------:R-:W2:Y:S06]  /*3b40*/  MUFU.TANH R179, R52 ;  /* 0x0000003400b37308 */ /* 0x000eac0000002400 */
[----:B------:R-:W-:Y:S01]  /*3b50*/  HMMA.16816.F32 R152, R16, R164, R152 ;  /* 0x000000a41098723c */ /* 0x000fe20000001898 */
[----:B------:R-:W-:Y:S01]  /*3b60*/  FMUL.FTZ R64, R64, c[0x0][0x2ec] ;  /* 0x0000bb0040407a20 */ /* 0x000fe20000410000 */
[----:B-1----:R-:W1:Y:S01]  /*3b70*/  LDSM.16.M88.4 R48, [R226+0x1000] ;  /* 0x00100000e230783b */ /* 0x002e620000000200 */
[----:B------:R-:W-:Y:S01]  /*3b80*/  MUFU.TANH R180, R53 ;  /* 0x0000003500b47308 */ /* 0x000fe20000002400 */
[----:B------:R-:W-:-:S02]  /*3b90*/  FMUL.FTZ R65, R65, c[0x0][0x2ec] ;  /* 0x0000bb0041417a20 */ /* 0x000fc40000410000 */
[----:B------:R-:W-:Y:S02]  /*3ba0*/  FMUL.FTZ R66, R66, c[0x0][0x2ec] ;  /* 0x0000bb0042427a20 */ /* 0x000fe40000410000 */
[----:B------:R-:W-:Y:S01]  /*3bb0*/  HMMA.16816.F32 R148, R44, R164, R148 ;  /* 0x000000a42c94723c */ /* 0x000fe20000001894 */
[----:B------:R-:W-:Y:S02]  /*3bc0*/  FMUL.FTZ R67, R67, c[0x0][0x2ec] ;  /* 0x0000bb0043437a20 */ /* 0x000fe40000410000 */
[----:B------:R-:W1:Y:S05]  /*3bd0*/  MUFU.TANH R182, R54 ;  /* 0x0000003600b67308 */ /* 0x000e6a0000002400 */
[-C--:B---3--:R-:W-:Y:S03]  /*3be0*/  HMMA.16816.F32 R60, R24, R168.reuse, R60 ;  /* 0x000000a8183c723c */ /* 0x088fe6000000183c */
[----:B------:R3:W-:Y:S05]  /*3bf0*/  MUFU.TANH R181, R55 ;  /* 0x0000003700b57308 */ /* 0x0007ea0000002400 */
[----:B------:R-:W-:Y:S03]  /*3c00*/  HMMA.16816.F32 R56, R20, R168, R56 ;  /* 0x000000a81438723c */ /* 0x000fe60000001838 */
[----:B------:R-:W1:Y:S05]  /*3c10*/  MUFU.TANH R185, R64 ;  /* 0x0000004000b97308 */ /* 0x000e6a0000002400 */
[-C--:B------:R-:W-:Y:S01]  /*3c20*/  HMMA.16816.F32 R160, R8, R74.reuse, R160 ;  /* 0x0000004a08a0723c */ /* 0x080fe200000018a0 */
[----:B---3--:R-:W3:Y:S02]  /*3c30*/  LDSM.16.M88.4 R52, [R212+0x1000] ;  /* 0x00100000d434783b */ /* 0x008ee40000000200 */
[----:B------:R-:W-:Y:S05]  /*3c40*/  MUFU.TANH R183, R65 ;  /* 0x0000004100b77308 */ /* 0x000fea0000002400 */
[----:B------:R-:W-:Y:S01]  /*3c50*/  HMMA.16816.F32 R156, R12, R74, R156 ;  /* 0x0000004a0c9c723c */ /* 0x000fe2000000189c */
[----:B------:R-:W-:Y:S01]  /*3c60*/  FMUL.FTZ R60, R60, c[0x0][0x2ec] ;  /* 0x0000bb003c3c7a20 */ /* 0x000fe20000410000 */
[----:B------:R-:W-:Y:S01]  /*3c70*/  LDSM.16.M88.4 R72, [R223+0x6000] ;  /* 0x00600000df48783b */ /* 0x000fe20000000200 */
[----:B------:R-:W-:Y:S01]  /*3c80*/  FMUL.FTZ R61, R61, c[0x0][0x2ec] ;  /* 0x0000bb003d3d7a20 */ /* 0x000fe20000410000 */
[----:B------:R-:W-:Y:S01]  /*3c90*/  MUFU.TANH R187, R66 ;  /* 0x0000004200bb7308 */ /* 0x000fe20000002400 */
[----:B------:R-:W-:-:S02]  /*3ca0*/  FMUL.FTZ R62, R62, c[0x0][0x2ec] ;  /* 0x0000bb003e3e7a20 */ /* 0x000fc40000410000 */
[----:B------:R-:W-:Y:S01]  /*3cb0*/  FMUL.FTZ R63, R63, c[0x0][0x2ec] ;  /* 0x0000bb003f3f7a20 */ /* 0x000fe20000410000 */
[----:B-1----:R-:W-:Y:S01]  /*3cc0*/  HMMA.16816.F32 R152, R12, R48, R152 ;  /* 0x000000300c98723c */ /* 0x002fe20000001898 */
[----:B------:R-:W-:Y:S02]  /*3cd0*/  FMUL.FTZ R56, R56, c[0x0][0x2ec] ;  /* 0x0000bb0038387a20 */ /* 0x000fe40000410000 */
[----:B------:R-:W-:Y:S01]  /*3ce0*/  FMUL.FTZ R57, R57, c[0x0][0x2ec] ;  /* 0x0000bb0039397a20 */ /* 0x000fe20000410000 */
[----:B------:R1:W1:Y:S01]  /*3cf0*/  MUFU.TANH R186, R67 ;  /* 0x0000004300ba7308 */ /* 0x0002620000002400 */
[----:B------:R-:W-:-:S03]  /*3d00*/  FMUL.FTZ R58, R58, c[0x0][0x2ec] ;  /* 0x0000bb003a3a7a20 */ /* 0x000fc60000410000 */
[----:B------:R-:W-:Y:S04]  /*3d10*/  HMMA.16816.F32 R148, R8, R48, R148 ;  /* 0x000000300894723c */ /* 0x000fe80000001894 */
[----:B------:R-:W2:Y:S04]  /*3d20*/  MUFU.TANH R169, R60 ;  /* 0x0000003c00a97308 */ /* 0x000ea80000002400 */
[-C--:B------:R-:W-:Y:S04]  /*3d30*/  HMMA.16816.F32 R144, R44, R166.reuse, R144 ;  /* 0x000000a62c90723c */ /* 0x080fe80000001890 */
[----:B------:R-:W-:Y:S01]  /*3d40*/  MUFU.TANH R168, R61 ;  /* 0x0000003d00a87308 */ /* 0x000fe20000002400 */
[----:B-1----:R-:W1:Y:S03]  /*3d50*/  LDSM.16.M88.4 R64, [R223+0x5800] ;  /* 0x00580000df40783b */ /* 0x002e660000000200 */
[----:B------:R-:W-:Y:S04]  /*3d60*/  HMMA.16816.F32 R140, R16, R166, R140 ;  /* 0x000000a6108c723c */ /* 0x000fe8000000188c */
[----:B------:R-:W-:Y:S04]  /*3d70*/  MUFU.TANH R189, R62 ;  /* 0x0000003e00bd7308 */ /* 0x000fe80000002400 */
[-C--:B------:R-:W-:Y:S04]  /*3d80*/  HMMA.16816.F32 R160, R20, R170.reuse, R160 ;  /* 0x000000aa14a0723c */ /* 0x080fe800000018a0 */
[----:B------:R2:W-:Y:S04]  /*3d90*/  MUFU.TANH R188, R63 ;  /* 0x0000003f00bc7308 */ /* 0x0005e80000002400 */
[C---:B------:R-:W-:Y:S04]  /*3da0*/  HMMA.16816.F32 R156, R24.reuse, R170, R156 ;  /* 0x000000aa189c723c */ /* 0x040fe8000000189c */
[----:B------:R-:W1:Y:S04]  /*3db0*/  MUFU.TANH R171, R56 ;  /* 0x0000003800ab7308 */ /* 0x000e680000002400 */
[-C--:B---3--:R-:W-:Y:S04]  /*3dc0*/  HMMA.16816.F32 R152, R24, R52.reuse, R152 ;  /* 0x000000341898723c */ /* 0x088fe80000001898 */
[----:B------:R-:W-:Y:S01]  /*3dd0*/  MUFU.TANH R170, R57 ;  /* 0x0000003900aa7308 */ /* 0x000fe20000002400 */
[----:B--2---:R-:W2:Y:S03]  /*3de0*/  LDSM.16.M88.4 R60, [R223+0x6800] ;  /* 0x00680000df3c783b */ /* 0x004ea60000000200 */
[----:B------:R-:W-:Y:S01]  /*3df0*/  HMMA.16816.F32 R164, R20, R52, R148 ;  /* 0x0000003414a4723c */ /* 0x000fe20000001894 */
[----:B------:R-:W3:Y:S01]  /*3e00*/  LDSM.16.M88.4 R148, [R223+0x7000] ;  /* 0x00700000df94783b */ /* 0x000ee20000000200 */
[----:B------:R-:W-:-:S02]  /*3e10*/  FMUL.FTZ R160, R160, c[0x0][0x2ec] ;  /* 0x0000bb00a0a07a20 */ /* 0x000fc40000410000 */
[----:B------:R4:W2:Y:S01]  /*3e20*/  MUFU.TANH R190, R58 ;  /* 0x0000003a00be7308 */ /* 0x0008a20000002400 */
[----:B------:R-:W-:Y:S02]  /*3e30*/  FMUL.FTZ R162, R162, c[0x0][0x2ec] ;  /* 0x0000bb00a2a27a20 */ /* 0x000fe40000410000 */
[----:B------:R-:W-:Y:S01]  /*3e40*/  FMUL.FTZ R52, R59, c[0x0][0x2ec] ;  /* 0x0000bb003b347a20 */ /* 0x000fe20000410000 */
[C---:B-1----:R-:W-:Y:S01]  /*3e50*/  HMMA.16816.F32 R132, R44.reuse, R64, R132 ;  /* 0x000000402c84723c */ /* 0x042fe20000001884 */
[----:B------:R-:W-:Y:S02]  /*3e60*/  FMUL.FTZ R53, R156, c[0x0][0x2ec] ;  /* 0x0000bb009c357a20 */ /* 0x000fe40000410000 */
[----:B------:R-:W-:Y:S01]  /*3e70*/  FMUL.FTZ R156, R157, c[0x0][0x2ec] ;  /* 0x0000bb009d9c7a20 */ /* 0x000fe20000410000 */
[----:B------:R-:W-:Y:S01]  /*3e80*/  MUFU.TANH R160, R160 ;  /* 0x000000a000a07308 */ /* 0x000fe20000002400 */
[----:B------:R-:W-:Y:S02]  /*3e90*/  FMUL.FTZ R158, R158, c[0x0][0x2ec] ;  /* 0x0000bb009e9e7a20 */ /* 0x000fe40000410000 */
[----:B------:R-:W-:Y:S01]  /*3ea0*/  FMUL.FTZ R157, R159, c[0x0][0x2ec] ;  /* 0x0000bb009f9d7a20 */ /* 0x000fe20000410000 */
[----:B------:R-:W-:Y:S01]  /*3eb0*/  HMMA.16816.F32 R128, R44, R66, R128 ;  /* 0x000000422c80723c */ /* 0x000fe20000001880 */
[----:B------:R-:W-:-:S02]  /*3ec0*/  FMUL.FTZ R159, R161, c[0x0][0x2ec] ;  /* 0x0000bb00a19f7a20 */ /* 0x000fc40000410000 */
[----:B------:R-:W-:Y:S01]  /*3ed0*/  FMUL.FTZ R161, R163, c[0x0][0x2ec] ;  /* 0x0000bb00a3a17a20 */ /* 0x000fe20000410000 */
[----:B----4-:R-:W1:Y:S01]  /*3ee0*/  LDSM.16.M88.4 R56, [R223+0x7800] ;  /* 0x00780000df38783b */ /* 0x010e620000000200 */
[----:B------:R-:W4:Y:S01]  /*3ef0*/  MUFU.TANH R53, R53 ;  /* 0x0000003500357308 */ /* 0x000f220000002400 */
[----:B------:R-:W-:Y:S02]  /*3f00*/  FMUL.FTZ R152, R152, c[0x0][0x2ec] ;  /* 0x0000bb0098987a20 */ /* 0x000fe40000410000 */
[C---:B------:R-:W-:Y:S01]  /*3f10*/  HMMA.16816.F32 R116, R44.reuse, R72, R116 ;  /* 0x000000482c74723c */ /* 0x040fe20000001874 */
[----:B------:R-:W-:Y:S02]  /*3f20*/  FMUL.FTZ R163, R166, c[0x0][0x2ec] ;  /* 0x0000bb00a6a37a20 */ /* 0x000fe40000410000 */
[----:B------:R-:W-:Y:S02]  /*3f30*/  FMUL.FTZ R153, R153, c[0x0][0x2ec] ;  /* 0x0000bb0099997a20 */ /* 0x000fe40000410000 */
[----:B------:R-:W1:Y:S03]  /*3f40*/  MUFU.TANH R52, R52 ;  /* 0x0000003400347308 */ /* 0x000e660000002400 */
[C---:B------:R-:W-:Y:S05]  /*3f50*/  HMMA.16816.F32 R112, R44.reuse, R74, R112 ;  /* 0x0000004a2c70723c */ /* 0x040fea0000001870 */
[----:B------:R-:W1:Y:S03]  /*3f60*/  MUFU.TANH R158, R158 ;  /* 0x0000009e009e7308 */ /* 0x000e660000002400 */
[C---:B--2---:R-:W-:Y:S05]  /*3f70*/  HMMA.16816.F32 R100, R44.reuse, R60, R100 ;  /* 0x0000003c2c64723c */ /* 0x044fea0000001864 */
[----:B------:R-:W2:Y:S03]  /*3f80*/  MUFU.TANH R157, R157 ;  /* 0x0000009d009d7308 */ /* 0x000ea60000002400 */
[C---:B------:R-:W-:Y:S05]  /*3f90*/  HMMA.16816.F32 R96, R44.reuse, R62, R96 ;  /* 0x0000003e2c60723c */ /* 0x040fea0000001860 */
[----:B------:R-:W2:Y:S03]  /*3fa0*/  MUFU.TANH R162, R162 ;  /* 0x000000a200a27308 */ /* 0x000ea60000002400 */
[C---:B---3--:R-:W-:Y:S05]  /*3fb0*/  HMMA.16816.F32 R88, R44.reuse, R148, R88 ;  /* 0x000000942c58723c */ /* 0x048fea0000001858 */
[----:B------:R-:W3:Y:S03]  /*3fc0*/  MUFU.TANH R156, R156 ;  /* 0x0000009c009c7308 */ /* 0x000ee60000002400 */
[C---:B-1----:R-:W-:Y:S05]  /*3fd0*/  HMMA.16816.F32 R80, R44.reuse, R56, R80 ;  /* 0x000000382c50723c */ /* 0x042fea0000001850 */
[----:B------:R-:W1:Y:S03]  /*3fe0*/  MUFU.TANH R159, R159 ;  /* 0x0000009f009f7308 */ /* 0x000e660000002400 */
[C---:B------:R-:W-:Y:S05]  /*3ff0*/  HMMA.16816.F32 R84, R44.reuse, R150, R84 ;  /* 0x000000962c54723c */ /* 0x040fea0000001854 */
[----:B------:R-:W1:Y:S03]  /*4000*/  MUFU.TANH R161, R161 ;  /* 0x000000a100a17308 */ /* 0x000e660000002400 */
[----:B------:R-:W-:Y:S01]  /*4010*/  HMMA.16816.F32 R76, R44, R58, R76 ;  /* 0x0000003a2c4c723c */ /* 0x000fe2000000184c */
[----:B------:R-:W1:Y:S04]  /*4020*/  LDSM.16.M88.4 R44, [R226+0x1800] ;  /* 0x00180000e22c783b */ /* 0x000e680000000200 */
[----:B------:R-:W1:Y:S03]  /*4030*/  MUFU.TANH R152, R152 ;  /* 0x0000009800987308 */ /* 0x000e660000002400 */
[----:B------:R-:W-:Y:S05]  /*4040*/  HMMA.16816.F32 R136, R16, R64, R136 ;  /* 0x000000401088723c */ /* 0x000fea0000001888 */
[----:B------:R-:W1:Y:S02]  /*4050*/  MUFU.TANH R153, R153 ;  /* 0x0000009900997308 */ /* 0x000e640000002400 */
[----:B------:R-:W-:Y:S01]  /*4060*/  FMUL.FTZ R65, R155, c[0x0][0x2ec] ;  /* 0x0000bb009b417a20 */ /* 0x000fe20000410000 */
[----:B------:R-:W-:Y:S01]  /*4070*/  HMMA.16816.F32 R140, R12, R50, R140 ;  /* 0x000000320c8c723c */ /* 0x000fe2000000188c */
[----:B------:R-:W-:-:S02]  /*4080*/  FMUL.FTZ R155, R167, c[0x0][0x2ec] ;  /* 0x0000bb00a79b7a20 */ /* 0x000fc40000410000 */
[----:B------:R-:W-:Y:S02]  /*4090*/  FMUL.FTZ R64, R154, c[0x0][0x2ec] ;  /* 0x0000bb009a407a20 */ /* 0x000fe40000410000 */
[----:B------:R-:W1:Y:S01]  /*40a0*/  MUFU.TANH R65, R65 ;  /* 0x0000004100417308 */ /* 0x000e620000002400 */
[----:B------:R-:W-:Y:S02]  /*40b0*/  FMUL.FTZ R154, R164, c[0x0][0x2ec] ;  /* 0x0000bb00a49a7a20 */ /* 0x000fe40000410000 */
[----:B------:R-:W-:Y:S01]  /*40c0*/  HMMA.16816.F32 R144, R8, R50, R144 ;  /* 0x000000320890723c */ /* 0x000fe20000001890 */
[----:B------:R-:W2:Y:S04]  /*40d0*/  LDSM.16.M88.4 R48, [R212+0x1800] ;  /* 0x00180000d430783b */ /* 0x000ea80000000200 */
[----:B------:R-:W1:Y:S03]  /*40e0*/  MUFU.TANH R64, R64 ;  /* 0x0000004000407308 */ /* 0x000e660000002400 */
[C---:B------:R-:W-:Y:S05]  /*40f0*/  HMMA.16816.F32 R124, R16.reuse, R66, R124 ;  /* 0x00000042107c723c */ /* 0x040fea000000187c */
[----:B------:R-:W2:Y:S02]  /*4100*/  MUFU.TANH R163, R163 ;  /* 0x000000a300a37308 */ /* 0x000ea40000002400 */
[----:B------:R-:W-:Y:S01]  /*4110*/  FMUL.FTZ R66, R165, c[0x0][0x2ec] ;  /* 0x0000bb00a5427a20 */ /* 0x000fe20000410000 */
[----:B------:R-:W-:Y:S05]  /*4120*/  HMMA.16816.F32 R120, R16, R72, R120 ;  /* 0x000000481078723c */ /* 0x000fea0000001878 */
[----:B------:R-:W2:Y:S03]  /*4130*/  MUFU.TANH R66, R66 ;  /* 0x0000004200427308 */ /* 0x000ea60000002400 */
[-C--:B-1----:R-:W-:Y:S05]  /*4140*/  HMMA.16816.F32 R136, R12, R44.reuse, R136 ;  /* 0x0000002c0c88723c */ /* 0x082fea0000001888 */
[----:B------:R-:W-:Y:S03]  /*4150*/  MUFU.TANH R154, R154 ;  /* 0x0000009a009a7308 */ /* 0x000fe60000002400 */
[C---:B------:R-:W-:Y:S05]  /*4160*/  HMMA.16816.F32 R132, R8.reuse, R44, R132 ;  /* 0x0000002c0884723c */ /* 0x040fea0000001884 */
[----:B------:R-:W-:Y:S03]  /*4170*/  MUFU.TANH R155, R155 ;  /* 0x0000009b009b7308 */ /* 0x000fe60000002400 */
[-C--:B------:R-:W-:Y:S08]  /*4180*/  HMMA.16816.F32 R128, R8, R46.reuse, R128 ;  /* 0x0000002e0880723c */ /* 0x080ff00000001880 */
[----:B------:R-:W-:Y:S01]  /*4190*/  HMMA.16816.F32 R124, R12, R46, R124 ;  /* 0x0000002e0c7c723c */ /* 0x000fe2000000187c */
[----:B------:R-:W1:Y:S07]  /*41a0*/  LDSM.16.M88.4 R44, [R226+0x2000] ;  /* 0x00200000e22c783b */ /* 0x000e6e0000000200 */
[-C--:B--2---:R-:W-:Y:S08]  /*41b0*/  HMMA.16816.F32 R136, R24, R48.reuse, R136 ;  /* 0x000000301888723c */ /* 0x084ff00000001888 */
[----:B------:R-:W-:Y:S07]  /*41c0*/  HMMA.16816.F32 R132, R20, R48, R132 ;  /* 0x000000301484723c */ /* 0x000fee0000001884 */
[----:B------:R-:W-:Y:S01]  /*41d0*/  IMAD.U32 R48, RZ, RZ, UR12 ;  /* 0x0000000cff307e24 */ /* 0x000fe2000f8e00ff */
[----:B------:R-:W-:Y:S03]  /*41e0*/  HMMA.16816.F32 R140, R24, R54, R140 ;  /* 0x00000036188c723c */ /* 0x000fe6000000188c */
[----:B------:R-:W-:-:S05]  /*41f0*/  IMAD R3, R48, 0x80, R251 ;  /* 0x0000008030037824 */ /* 0x000fca00078e02fb */
[C---:B------:R-:W-:Y:S01]  /*4200*/  HMMA.16816.F32 R144, R20.reuse, R54, R144 ;  /* 0x000000361490723c */ /* 0x040fe20000001890 */
[----:B------:R-:W-:Y:S02]  /*4210*/  FMUL.FTZ R137, R137, c[0x0][0x2ec] ;  /* 0x0000bb0089897a20 */ /* 0x000fe40000410000 */
[----:B------:R-:W-:Y:S02]  /*4220*/  FMUL.FTZ R136, R136, c[0x0][0x2ec] ;  /* 0x0000bb0088887a20 */ /* 0x000fe40000410000 */
[----:B------:R-:W-:Y:S02]  /*4230*/  FMUL.FTZ R138, R138, c[0x0][0x2ec] ;  /* 0x0000bb008a8a7a20 */ /* 0x000fe40000410000 */
[----:B------:R-:W-:Y:S01]  /*4240*/  IADD3 R54, R3, 0x1, RZ ;  /* 0x0000000103367810 */ /* 0x000fe20007ffe0ff */
[-C--:B------:R-:W-:Y:S01]  /*4250*/  HMMA.16816.F32 R128, R20, R50.reuse, R128 ;  /* 0x000000321480723c */ /* 0x080fe20000001880 */
[----:B------:R-:W-:Y:S01]  /*4260*/  FMUL.FTZ R132, R132, c[0x0][0x2ec] ;  /* 0x0000bb0084847a20 */ /* 0x000fe20000410000 */
[----:B------:R-:W-:Y:S01]  /*4270*/  MUFU.TANH R184, R138 ;  /* 0x0000008a00b87308 */ /* 0x000fe20000002400 */
[----:B------:R-:W-:Y:S01]  /*4280*/  ISETP.GE.AND P0, PT, R54, R246, PT ;  /* 0x000000f63600720c */ /* 0x000fe20003f06270 */
[----:B------:R-:W-:Y:S01]  /*4290*/  FMUL.FTZ R134, R134, c[0x0][0x2ec] ;  /* 0x0000bb0086867a20 */ /* 0x000fe20000410000 */
[C---:B------:R-:W-:Y:S01]  /*42a0*/  ISETP.GE.AND P1, PT, R54.reuse, R242, PT ;  /* 0x000000f23600720c */ /* 0x040fe20003f26270 */
[----:B------:R-:W-:Y:S01]  /*42b0*/  FMUL.FTZ R139, R139, c[0x0][0x2ec] ;  /* 0x0000bb008b8b7a20 */ /* 0x000fe20000410000 */
[C---:B------:R-:W-:Y:S01]  /*42c0*/  ISETP.LT.OR P3, PT, R54.reuse, R247, P0 ;  /* 0x000000f73600720c */ /* 0x040fe20000761670 */
[----:B------:R-:W-:Y:S01]  /*42d0*/  HMMA.16816.F32 R124, R24, R50, R124 ;  /* 0x00000032187c723c */ /* 0x000fe2000000187c */
[C---:B------:R-:W-:Y:S01]  /*42e0*/  ISETP.GE.AND P2, PT, R54.reuse, R244, PT ;  /* 0x000000f43600720c */ /* 0x040fe20003f46270 */
[----:B------:R-:W2:Y:S01]  /*42f0*/  LDSM.16.M88.4 R48, [R212+0x2000] ;  /* 0x00200000d430783b */ /* 0x000ea20000000200 */
[C---:B------:R-:W-:Y:S01]  /*4300*/  ISETP.GE.AND P0, PT, R54.reuse, R240, PT ;  /* 0x000000f03600720c */ /* 0x040fe20003f06270 */
[----:B------:R-:W-:Y:S01]  /*4310*/  FMUL.FTZ R72, R141, c[0x0][0x2ec] ;  /* 0x0000bb008d487a20 */ /* 0x000fe20000410000 */
[C---:B------:R-:W-:Y:S01]  /*4320*/  ISETP.LT.OR P1, PT, R54.reuse, R243, P1 ;  /* 0x000000f33600720c */ /* 0x040fe20000f21670 */
[----:B------:R-:W-:Y:S01]  /*4330*/  FMUL.FTZ R141, R143, c[0x0][0x2ec] ;  /* 0x0000bb008f8d7a20 */ /* 0x000fe20000410000 */
[C---:B------:R-:W-:Y:S01]  /*4340*/  ISETP.LT.OR P4, PT, R54.reuse, R245, P2 ;  /* 0x000000f53600720c */ /* 0x040fe20001781670 */
[-C--:B-1----:R-:W-:Y:S01]  /*4350*/  HMMA.16816.F32 R120, R12, R44.reuse, R120 ;  /* 0x0000002c0c78723c */ /* 0x082fe20000001878 */
[----:B------:R-:W-:Y:S01]  /*4360*/  ISETP.LT.OR P0, PT, R54, R241, P0 ;  /* 0x000000f13600720c */ /* 0x000fe20000701670 */
[----:B------:R-:W-:Y:S01]  /*4370*/  FMUL.FTZ R143, R144, c[0x0][0x2ec] ;  /* 0x0000bb00908f7a20 */ /* 0x000fe20000410000 */
[----:B------:R-:W-:Y:S01]  /*4380*/  P2R R54, PR, RZ, 0x2 ;  /* 0x00000002ff367803 */ /* 0x000fe20000000000 */
[----:B------:R-:W-:Y:S01]  /*4390*/  MUFU.TANH R144, R137 ;  /* 0x0000008900907308 */ /* 0x000fe20000002400 */
[----:B------:R-:W-:Y:S01]  /*43a0*/  ISETP.GE.AND P1, PT, R3, R246, PT ;  /* 0x000000f60300720c */ /* 0x000fe20003f26270 */
[----:B------:R-:W-:Y:S01]  /*43b0*/  FMUL.FTZ R133, R133, c[0x0][0x2ec] ;  /* 0x0000bb0085857a20 */ /* 0x000fe20000410000 */
[----:B------:R-:W-:Y:S01]  /*43c0*/  FSEL R172, R172, -INF , !P3 ;  /* 0xff800000acac7808 */ /* 0x000fe20005800000 */
[----:B------:R-:W-:Y:S01]  /*43d0*/  HMMA.16816.F32 R116, R8, R44, R116 ;  /* 0x0000002c0874723c */ /* 0x000fe20000001874 */
[----:B------:R-:W-:Y:S01]  /*43e0*/  ISETP.LT.OR P1, PT, R3, R247, P1 ;  /* 0x000000f70300720c */ /* 0x000fe20000f21670 */
[----:B------:R-:W-:Y:S01]  /*43f0*/  FMUL.FTZ R135, R135, c[0x0][0x2ec] ;  /* 0x0000bb0087877a20 */ /* 0x000fe20000410000 */
[----:B------:R-:W-:Y:S01]  /*4400*/  ISETP.NE.AND P3, PT, R54, RZ, PT ;  /* 0x000000ff3600720c */ /* 0x000fe20003f65270 */
[----:B------:R-:W-:Y:S01]  /*4410*/  MUFU.TANH R193, R132 ;  /* 0x0000008400c17308 */ /* 0x000fe20000002400 */
[----:B------:R-:W-:Y:S01]  /*4420*/  FSEL R0, R0, -INF , !P1 ;  /* 0xff80000000007808 */ /* 0x000fe20004800000 */
[----:B------:R-:W-:Y:S01]  /*4430*/  FMUL.FTZ R67, R140, c[0x0][0x2ec] ;  /* 0x0000bb008c437a20 */ /* 0x000fe20000410000 */
[----:B------:R-:W-:Y:S01]  /*4440*/  P2R R45, PR, RZ, 0x1 ;  /* 0x00000001ff2d7803 */ /* 0x000fe20000000000 */
[----:B------:R-:W-:Y:S01]  /*4450*/  HMMA.16816.F32 R108, R16, R74, R108 ;  /* 0x0000004a106c723c */ /* 0x000fe2000000186c */
[----:B------:R-:W-:Y:S01]  /*4460*/  ISETP.GE.AND P0, PT, R3, R244, PT ;  /* 0x000000f40300720c */ /* 0x000fe20003f06270 */
[----:B------:R-:W-:Y:S01]  /*4470*/  FMUL.FTZ R68, R125, c[0x0][0x2ec] ;  /* 0x0000bb007d447a20 */ /* 0x000fe20000410000 */
[----:B------:R-:W-:Y:S01]  /*4480*/  IADD3 R44, R3, 0x8, RZ ;  /* 0x00000008032c7810 */ /* 0x000fe20007ffe0ff */
[----:B------:R-:W-:Y:S01]  /*4490*/  FMUL.FTZ R125, R129, c[0x0][0x2ec] ;  /* 0x0000bb00817d7a20 */ /* 0x000fe20000410000 */
[C---:B------:R-:W-:Y:S01]  /*44a0*/  ISETP.LT.OR P0, PT, R3.reuse, R245, P0 ;  /* 0x000000f50300720c */ /* 0x040fe20000701670 */
[----:B------:R-:W-:Y:S01]  /*44b0*/  MUFU.TANH R191, R134 ;  /* 0x0000008600bf7308 */ /* 0x000fe20000002400 */
[----:B------:R-:W-:Y:S01]  /*44c0*/  ISETP.GE.AND P1, PT, R3, R242, PT ;  /* 0x000000f20300720c */ /* 0x000fe20003f26270 */
[----:B------:R-:W-:Y:S01]  /*44d0*/  FMUL.FTZ R75, R142, c[0x0][0x2ec] ;  /* 0x0000bb008e4b7a20 */ /* 0x000fe20000410000 */
[C---:B------:R-:W-:Y:S01]  /*44e0*/  ISETP.GE.AND P2, PT, R44.reuse, R246, PT ;  /* 0x000000f62c00720c */ /* 0x040fe20003f46270 */
[----:B------:R-:W-:Y:S01]  /*44f0*/  FMUL.FTZ R142, R145, c[0x0][0x2ec] ;  /* 0x0000bb00918e7a20 */ /* 0x000fe20000410000 */
[----:B------:R-:W-:Y:S01]  /*4500*/  FSEL R173, R173, -INF , !P0 ;  /* 0xff800000adad7808 */ /* 0x000fe20004000000 */
[----:B------:R-:W-:Y:S01]  /*4510*/  FMUL.FTZ R145, R147, c[0x0][0x2ec] ;  /* 0x0000bb0093917a20 */ /* 0x000fe20000410000 */
[C---:B------:R-:W-:Y:S01]  /*4520*/  ISETP.LT.OR P1, PT, R3.reuse, R243, P1 ;  /* 0x000000f30300720c */ /* 0x040fe20000f21670 */
[----:B------:R-:W-:Y:S01]  /*4530*/  MUFU.TANH R147, R136 ;  /* 0x0000008800937308 */ /* 0x000fe20000002400 */
[----:B------:R-:W-:Y:S01]  /*4540*/  ISETP.GE.AND P0, PT, R3, R240, PT ;  /* 0x000000f00300720c */ /* 0x000fe20003f06270 */
[----:B------:R-:W-:Y:S01]  /*4550*/  HMMA.16816.F32 R112, R8, R46, R112 ;  /* 0x0000002e0870723c */ /* 0x000fe20000001870 */
[----:B------:R-:W-:Y:S01]  /*4560*/  ISETP.LT.OR P2, PT, R44, R247, P2 ;  /* 0x000000f72c00720c */ /* 0x000fe20001741670 */
[----:B------:R-:W-:Y:S01]  /*4570*/  FMUL.FTZ R124, R124, c[0x0][0x2ec] ;  /* 0x0000bb007c7c7a20 */ /* 0x000fe20000410000 */
[----:B------:R-:W-:Y:S01]  /*4580*/  FSEL R177, R177, -INF , !P1 ;  /* 0xff800000b1b17808 */ /* 0x000fe20004800000 */
[----:B------:R-:W-:Y:S01]  /*4590*/  FMUL.FTZ R146, R146, c[0x0][0x2ec] ;  /* 0x0000bb0092927a20 */ /* 0x000fe20000410000 */
[----:B------:R-:W-:Y:S01]  /*45a0*/  ISETP.LT.OR P0, PT, R3, R241, P0 ;  /* 0x000000f10300720c */ /* 0x000fe20000701670 */
[----:B------:R1:W-:Y:S01]  /*45b0*/  MUFU.TANH R166, R124 ;  /* 0x0000007c00a67308 */ /* 0x0003e20000002400 */
[----:B------:R-:W-:Y:S01]  /*45c0*/  P2R R55, PR, RZ, 0x4 ;  /* 0x00000004ff377803 */ /* 0x000fe20000000000 */
[-C--:B--2---:R-:W-:Y:S01]  /*45d0*/  HMMA.16816.F32 R120, R24, R48.reuse, R120 ;  /* 0x000000301878723c */ /* 0x084fe20000001878 */
[----:B------:R-:W-:Y:S01]  /*45e0*/  ISETP.GE.AND P1, PT, R44, R242, PT ;  /* 0x000000f22c00720c */ /* 0x000fe20003f26270 */
[----:B------:R-:W-:Y:S01]  /*45f0*/  FMUL.FTZ R126, R126, c[0x0][0x2ec] ;  /* 0x0000bb007e7e7a20 */ /* 0x000fe20000410000 */
[----:B------:R-:W-:Y:S01]  /*4600*/  ISETP.GE.AND P2, PT, R44, R244, PT ;  /* 0x000000f42c00720c */ /* 0x000fe20003f46270 */
[----:B------:R-:W-:Y:S01]  /*4610*/  FMUL.FTZ R130, R130, c[0x0][0x2ec] ;  /* 0x0000bb0082827a20 */ /* 0x000fe20000410000 */
[----:B-----5:R-:W-:Y:S01]  /*4620*/  FSEL R73, R178, -INF , !P0 ;  /* 0xff800000b2497808 */ /* 0x020fe20004000000 */
[----:B------:R-:W-:Y:S01]  /*4630*/  MUFU.TANH R165, R139 ;  /* 0x0000008b00a57308 */ /* 0x000fe20000002400 */
[C---:B------:R-:W-:Y:S01]  /*4640*/  ISETP.LT.OR P6, PT, R44.reuse, R243, P1 ;  /* 0x000000f32c00720c */ /* 0x040fe20000fc1670 */
[----:B------:R-:W-:Y:S01]  /*4650*/  HMMA.16816.F32 R116, R20, R48, R116 ;  /* 0x000000301474723c */ /* 0x000fe20000001874 */
[----:B------:R-:W-:-:S02]  /*4660*/  ISETP.GE.AND P0, PT, R44, R240, PT ;  /* 0x000000f02c00720c */ /* 0x000fc40003f06270 */
[----:B------:R-:W-:Y:S02]  /*4670*/  ISETP.LT.OR P5, PT, R44, R245, P2 ;  /* 0x000000f52c00720c */ /* 0x000fe400017a1670 */
[----:B------:R-:W-:Y:S01]  /*4680*/  ISETP.NE.AND P1, PT, R55, RZ, PT ;  /* 0x000000ff3700720c */ /* 0x000fe20003f25270 */
[----:B-1----:R-:W-:Y:S01]  /*4690*/  FMUL.FTZ R124, R127, c[0x0][0x2ec] ;  /* 0x0000bb007f7c7a20 */ /* 0x002fe20000410000 */
[----:B------:R-:W-:Y:S01]  /*46a0*/  ISETP.NE.AND P2, PT, R45, RZ, PT ;  /* 0x000000ff2d00720c */ /* 0x000fe20003f45270 */
[----:B------:R-:W-:Y:S01]  /*46b0*/  HMMA.16816.F32 R108, R12, R46, R108 ;  /* 0x0000002e0c6c723c */ /* 0x000fe2000000186c */
[----:B------:R-:W-:Y:S01]  /*46c0*/  IADD3 R54, R3, 0x9, RZ ;  /* 0x0000000903367810 */ /* 0x000fe20007ffe0ff */
[----:B------:R-:W-:Y:S01]  /*46d0*/  FMUL.FTZ R127, R128, c[0x0][0x2ec] ;  /* 0x0000bb00807f7a20 */ /* 0x000fe20000410000 */
[----:B------:R-:W-:Y:S01]  /*46e0*/  P2R R45, PR, RZ, 0x40 ;  /* 0x00000040ff2d7803 */ /* 0x000fe20000000000 */
[----:B------:R-:W-:Y:S01]  /*46f0*/  MUFU.TANH R167, R133 ;  /* 0x0000008500a77308 */ /* 0x000fe20000002400 */
[----:B------:R-:W-:-:S02]  /*4700*/  ISETP.LT.OR P6, PT, R44, R241, P0 ;  /* 0x000000f12c00720c */ /* 0x000fc400007c1670 */
[----:B------:R-:W-:Y:S01]  /*4710*/  FSEL R179, R179, -INF , !P1 ;  /* 0xff800000b3b37808 */ /* 0x000fe20004800000 */
[C---:B------:R-:W-:Y:S01]  /*4720*/  HMMA.16816.F32 R104, R16.reuse, R60, R104 ;  /* 0x0000003c1068723c */ /* 0x040fe20000001868 */
[----:B------:R-:W-:Y:S01]  /*4730*/  FSEL R175, R175, -INF , !P2 ;  /* 0xff800000afaf7808 */ /* 0x000fe20005000000 */
[----:B------:R-:W-:Y:S01]  /*4740*/  FMUL.FTZ R120, R120, c[0x0][0x2ec] ;  /* 0x0000bb0078787a20 */ /* 0x000fe20000410000 */
[C---:B------:R-:W-:Y:S01]  /*4750*/  ISETP.GE.AND P1, PT, R54.reuse, R242, PT ;  /* 0x000000f23600720c */ /* 0x040fe20003f26270 */
[----:B------:R-:W-:Y:S01]  /*4760*/  MUFU.TANH R164, R135 ;  /* 0x0000008700a47308 */ /* 0x000fe20000002400 */
[----:B------:R-:W-:Y:S01]  /*4770*/  ISETP.GE.AND P0, PT, R54, R240, PT ;  /* 0x000000f03600720c */ /* 0x000fe20003f06270 */
[----:B------:R-:W-:Y:S01]  /*4780*/  FMUL.FTZ R122, R122, c[0x0][0x2ec] ;  /* 0x0000bb007a7a7a20 */ /* 0x000fe20000410000 */
[----:B------:R-:W-:Y:S01]  /*4790*/  IADD3 R44, R3, 0x10, RZ ;  /* 0x00000010032c7810 */ /* 0x000fe20007ffe0ff */
[----:B------:R-:W-:Y:S01]  /*47a0*/  HMMA.16816.F32 R32, R16, R56, R32 ;  /* 0x000000381020723c */ /* 0x000fe20000001820 */
[----:B------:R-:W-:Y:S01]  /*47b0*/  ISETP.GE.AND P2, PT, R54, R244, PT ;  /* 0x000000f43600720c */ /* 0x000fe20003f46270 */
[----:B------:R-:W-:Y:S01]  /*47c0*/  FMUL.FTZ R116, R116, c[0x0][0x2ec] ;  /* 0x0000bb0074747a20 */ /* 0x000fe20000410000 */
[----:B------:R-:W-:Y:S01]  /*47d0*/  FSEL R174, R174, -INF , !P3 ;  /* 0xff800000aeae7808 */ /* 0x000fe20005800000 */
[----:B------:R1:W-:Y:S01]  /*47e0*/  MUFU.TANH R128, R120 ;  /* 0x0000007800807308 */ /* 0x0003e20000002400 */
[----:B------:R-:W-:Y:S01]  /*47f0*/  FSEL R182, R182, -INF , !P5 ;  /* 0xff800000b6b67808 */ /* 0x000fe20006800000 */
[----:B------:R-:W-:Y:S01]  /*4800*/  FMUL.FTZ R118, R118, c[0x0][0x2ec] ;  /* 0x0000bb0076767a20 */ /* 0x000fe20000410000 */
[C---:B------:R-:W-:Y:S01]  /*4810*/  ISETP.LT.OR P1, PT, R54.reuse, R243, P1 ;  /* 0x000000f33600720c */ /* 0x040fe20000f21670 */
[----:B------:R-:W-:Y:S01]  /*4820*/  HMMA.16816.F32 R108, R24, R50, R108 ;  /* 0x00000032186c723c */ /* 0x000fe2000000186c */
[----:B------:R-:W-:-:S02]  /*4830*/  ISETP.LT.OR P0, PT, R54, R241, P0 ;  /* 0x000000f13600720c */ /* 0x000fc40000701670 */
[----:B------:R-:W-:Y:S01]  /*4840*/  FSEL R176, R176, -INF , !P4 ;  /* 0xff800000b0b07808 */ /* 0x000fe20006000000 */
[----:B------:R-:W2:Y:S01]  /*4850*/  MUFU.TANH R67, R67 ;  /* 0x0000004300437308 */ /* 0x000ea20000002400 */
[-C--:B------:R-:W-:Y:S02]  /*4860*/  ISETP.GE.AND P3, PT, R44, R246.reuse, PT ;  /* 0x000000f62c00720c */ /* 0x080fe40003f66270 */
[C---:B------:R-:W-:Y:S01]  /*4870*/  ISETP.LT.OR P5, PT, R54.reuse, R245, P2 ;  /* 0x000000f53600720c */ /* 0x040fe200017a1670 */
[----:B------:R-:W-:Y:S01]  /*4880*/  HMMA.16816.F32 R112, R20, R50, R112 ;  /* 0x000000321470723c */ /* 0x000fe20000001870 */
[----:B------:R-:W-:Y:S02]  /*4890*/  ISETP.GE.AND P4, PT, R54, R246, PT ;  /* 0x000000f63600720c */ /* 0x000fe40003f86270 */
[----:B------:R-:W-:Y:S01]  /*48a0*/  ISETP.NE.AND P2, PT, R45, RZ, PT ;  /* 0x000000ff2d00720c */ /* 0x000fe20003f45270 */
[----:B-1----:R-:W-:Y:S01]  /*48b0*/  FMUL.FTZ R120, R121, c[0x0][0x2ec] ;  /* 0x0000bb0079787a20 */ /* 0x002fe20000410000 */
[----:B------:R-:W-:Y:S01]  /*48c0*/  P2R R45, PR, RZ, 0x2 ;  /* 0x00000002ff2d7803 */ /* 0x000fe20000000000 */
[----:B------:R-:W-:Y:S01]  /*48d0*/  FMUL.FTZ R121, R123, c[0x0][0x2ec] ;  /* 0x0000bb007b797a20 */ /* 0x000fe20000410000 */
[----:B------:R-:W-:Y:S01]  /*48e0*/  P2R R48, PR, RZ, 0x1 ;  /* 0x00000001ff307803 */ /* 0x000fe20000000000 */
[----:B------:R1:W-:Y:S01]  /*48f0*/  MUFU.TANH R123, R116 ;  /* 0x00000074007b7308 */ /* 0x0003e20000002400 */
[C---:B------:R-:W-:Y:S01]  /*4900*/  ISETP.LT.OR P0, PT, R44.reuse, R247, P3 ;  /* 0x000000f72c00720c */ /* 0x040fe20001f01670 */
[----:B------:R-:W-:Y:S01]  /*4910*/  HMMA.16816.F32 R92, R16, R62, R92 ;  /* 0x0000003e105c723c */ /* 0x000fe2000000185c */
[----:B------:R-:W-:-:S02]  /*4920*/  ISETP.GE.AND P1, PT, R44, R242, PT ;  /* 0x000000f22c00720c */ /* 0x000fc40003f26270 */
[----:B------:R-:W-:Y:S02]  /*4930*/  ISETP.LT.OR P4, PT, R54, R247, P4 ;  /* 0x000000f73600720c */ /* 0x000fe40002781670 */
[----:B------:R-:W-:Y:S01]  /*4940*/  FSEL R74, R185, -INF , !P2 ;  /* 0xff800000b94a7808 */ /* 0x000fe20005000000 */
[----:B------:R-:W-:Y:S01]  /*4950*/  FMUL.FTZ R108, R108, c[0x0][0x2ec] ;  /* 0x0000bb006c6c7a20 */ /* 0x000fe20000410000 */
[C---:B------:R-:W-:Y:S01]  /*4960*/  ISETP.GE.AND P2, PT, R44.reuse, R244, PT ;  /* 0x000000f42c00720c */ /* 0x040fe20003f46270 */
[----:B------:R-:W5:Y:S01]  /*4970*/  MUFU.TANH R146, R146 ;  /* 0x0000009200927308 */ /* 0x000f620000002400 */
[----:B------:R-:W-:Y:S01]  /*4980*/  P2R R49, PR, RZ, 0x1 ;  /* 0x00000001ff317803 */ /* 0x000fe20000000000 */
[----:B------:R-:W-:Y:S01]  /*4990*/  FMUL.FTZ R111, R111, c[0x0][0x2ec] ;  /* 0x0000bb006f6f7a20 */ /* 0x000fe20000410000 */
[----:B------:R-:W-:Y:S01]  /*49a0*/  ISETP.LT.OR P3, PT, R44, R243, P1 ;  /* 0x000000f32c00720c */ /* 0x000fe20000f61670 */
[----:B------:R-:W-:Y:S01]  /*49b0*/  FMUL.FTZ R110, R110, c[0x0][0x2ec] ;  /* 0x0000bb006e6e7a20 */ /* 0x000fe20000410000 */
[----:B------:R-:W-:Y:S01]  /*49c0*/  FSEL R180, R180, -INF , !P4 ;  /* 0xff800000b4b47808 */ /* 0x000fe20006000000 */
[----:B-1----:R-:W-:Y:S01]  /*49d0*/  FMUL.FTZ R116, R117, c[0x0][0x2ec] ;  /* 0x0000bb0075747a20 */ /* 0x002fe20000410000 */
[C---:B------:R-:W-:Y:S01]  /*49e0*/  ISETP.GE.AND P0, PT, R44.reuse, R240, PT ;  /* 0x000000f02c00720c */ /* 0x040fe20003f06270 */
[----:B------:R-:W-:Y:S01]  /*49f0*/  FMUL.FTZ R117, R119, c[0x0][0x2ec] ;  /* 0x0000bb0077757a20 */ /* 0x000fe20000410000 */
[----:B------:R-:W-:Y:S01]  /*4a00*/  ISETP.LT.OR P4, PT, R44, R245, P2 ;  /* 0x000000f52c00720c */ /* 0x000fe20001781670 */
[----:B------:R1:W-:Y:S01]  /*4a10*/  MUFU.TANH R119, R108 ;  /* 0x0000006c00777308 */ /* 0x0003e20000002400 */
[----:B------:R-:W-:Y:S01]  /*4a20*/  ISETP.NE.AND P2, PT, R45, RZ, PT ;  /* 0x000000ff2d00720c */ /* 0x000fe20003f45270 */
[----:B------:R-:W-:Y:S01]  /*4a30*/  HMMA.16816.F32 R40, R16, R148, R40 ;  /* 0x000000941028723c */ /* 0x000fe20000001828 */
[----:B------:R-:W-:-:S02]  /*4a40*/  P2R R45, PR, RZ, 0x8 ;  /* 0x00000008ff2d7803 */ /* 0x000fc40000000000 */
[----:B------:R-:W-:Y:S02]  /*4a50*/  ISETP.NE.AND P1, PT, R48, RZ, PT ;  /* 0x000000ff3000720c */ /* 0x000fe40003f25270 */
[----:B------:R-:W-:Y:S01]  /*4a60*/  ISETP.LT.OR P3, PT, R44, R241, P0 ;  /* 0x000000f12c00720c */ /* 0x000fe20000761670 */
[----:B------:R-:W-:Y:S01]  /*4a70*/  MUFU.TANH R72, R72 ;  /* 0x0000004800487308 */ /* 0x000fe20000002400 */
[----:B------:R-:W-:Y:S01]  /*4a80*/  IADD3 R44, R3, 0x11, RZ ;  /* 0x00000011032c7810 */ /* 0x000fe20007ffe0ff */
[C---:B------:R-:W-:Y:S01]  /*4a90*/  HMMA.16816.F32 R148, R16.reuse, R150, R36 ;  /* 0x000000961094723c */ /* 0x040fe20000001824 */
[----:B------:R-:W-:Y:S02]  /*4aa0*/  FSEL R137, R186, -INF , !P1 ;  /* 0xff800000ba897808 */ /* 0x000fe40004800000 */
[C---:B------:R-:W-:Y:S02]  /*4ab0*/  ISETP.GE.AND P0, PT, R44.reuse, R246, PT ;  /* 0x000000f62c00720c */ /* 0x040fe40003f06270 */
[----:B------:R-:W-:Y:S01]  /*4ac0*/  ISETP.GE.AND P1, PT, R44, R242, PT ;  /* 0x000000f22c00720c */ /* 0x000fe20003f26270 */
[----:B-1----:R-:W-:Y:S01]  /*4ad0*/  FMUL.FTZ R108, R109, c[0x0][0x2ec] ;  /* 0x0000bb006d6c7a20 */ /* 0x002fe20000410000 */
[----:B------:R-:W-:Y:S01]  /*4ae0*/  FSEL R136, R187, -INF , !P6 ;  /* 0xff800000bb887808 */ /* 0x000fe20007000000 */
[----:B------:R-:W1:Y:S01]  /*4af0*/  MUFU.TANH R75, R75 ;  /* 0x0000004b004b7308 */ /* 0x000e620000002400 */
[----:B------:R-:W-:Y:S01]  /*4b00*/  ISETP.NE.AND P6, PT, R49, RZ, PT ;  /* 0x000000ff3100720c */ /* 0x000fe20003fc5270 */
[----:B------:R-:W-:Y:S01]  /*4b10*/  HMMA.16816.F32 R28, R16, R58, R28 ;  /* 0x0000003a101c723c */ /* 0x000fe2000000181c */
[----:B------:R-:W-:-:S02]  /*4b20*/  FSEL R181, R181, -INF , !P5 ;  /* 0xff800000b5b57808 */ /* 0x000fc40006800000 */
[----:B------:R-:W-:Y:S02]  /*4b30*/  FSEL R183, R183, -INF , !P2 ;  /* 0xff800000b7b77808 */ /* 0x000fe40005000000 */
[C---:B------:R-:W-:Y:S01]  /*4b40*/  ISETP.LT.OR P5, PT, R44.reuse, R247, P0 ;  /* 0x000000f72c00720c */ /* 0x040fe200007a1670 */
[----:B------:R-:W-:Y:S01]  /*4b50*/  MUFU.TANH R141, R141 ;  /* 0x0000008d008d7308 */ /* 0x000fe20000002400 */
[C---:B------:R-:W-:Y:S02]  /*4b60*/  ISETP.GE.AND P2, PT, R44.reuse, R244, PT ;  /* 0x000000f42c00720c */ /* 0x040fe40003f46270 */
[C---:B------:R-:W-:Y:S02]  /*4b70*/  ISETP.LT.OR P1, PT, R44.reuse, R243, P1 ;  /* 0x000000f32c00720c */ /* 0x040fe40000f21670 */
[C---:B------:R-:W-:Y:S02]  /*4b80*/  ISETP.GE.AND P0, PT, R44.reuse, R240, PT ;  /* 0x000000f02c00720c */ /* 0x040fe40003f06270 */
[----:B------:R-:W-:Y:S01]  /*4b90*/  FSEL R169, R169, -INF , !P6 ;  /* 0xff800000a9a97808 */ /* 0x000fe20007000000 */
[----:B------:R-:W1:Y:S01]  /*4ba0*/  MUFU.TANH R143, R143 ;  /* 0x0000008f008f7308 */ /* 0x000e620000002400 */
[----:B------:R-:W-:-:S02]  /*4bb0*/  ISETP.LT.OR P6, PT, R44, R245, P2 ;  /* 0x000000f52c00720c */ /* 0x000fc400017c1670 */
[----:B------:R-:W-:Y:S02]  /*4bc0*/  P2R R54, PR, RZ, 0x2 ;  /* 0x00000002ff367803 */ /* 0x000fe40000000000 */
[----:B------:R-:W-:Y:S02]  /*4bd0*/  ISETP.NE.AND P2, PT, R45, RZ, PT ;  /* 0x000000ff2d00720c */ /* 0x000fe40003f45270 */
[----:B------:R-:W-:Y:S01]  /*4be0*/  ISETP.LT.OR P1, PT, R44, R241, P0 ;  /* 0x000000f12c00720c */ /* 0x000fe20000721670 */
[----:B------:R-:W1:Y:S01]  /*4bf0*/  MUFU.TANH R142, R142 ;  /* 0x0000008e008e7308 */ /* 0x000e620000002400 */
[----:B------:R-:W1:Y:S01]  /*4c00*/  LDSM.16.M88.4 R44, [R226+0x2800] ;  /* 0x00280000e22c783b */ /* 0x000e620000000200 */
[----:B------:R-:W-:Y:S02]  /*4c10*/  IADD3 R48, R3, 0x18, RZ ;  /* 0x0000001803307810 */ /* 0x000fe40007ffe0ff */
[----:B------:R-:W-:Y:S02]  /*4c20*/  FSEL R129, R171, -INF , !P2 ;  /* 0xff800000ab817808 */ /* 0x000fe40005000000 */
[----:B------:R-:W-:-:S02]  /*4c30*/  ISETP.GE.AND P0, PT, R48, R246, PT ;  /* 0x000000f63000720c */ /* 0x000fc40003f06270 */
[C---:B------:R-:W-:Y:S01]  /*4c40*/  ISETP.GE.AND P2, PT, R48.reuse, R244, PT ;  /* 0x000000f43000720c */ /* 0x040fe20003f46270 */
[----:B------:R-:W1:Y:S01]  /*4c50*/  MUFU.TANH R145, R145 ;  /* 0x0000009100917308 */ /* 0x000e620000002400 */
[----:B------:R-:W-:Y:S02]  /*4c60*/  P2R R55, PR, RZ, 0x2 ;  /* 0x00000002ff377803 */ /* 0x000fe40000000000 */
[C---:B------:R-:W-:Y:S02]  /*4c70*/  ISETP.LT.OR P0, PT, R48.reuse, R247, P0 ;  /* 0x000000f73000720c */ /* 0x040fe40000701670 */
[----:B------:R-:W-:Y:S02]  /*4c80*/  ISETP.GE.AND P1, PT, R48, R242, PT ;  /* 0x000000f23000720c */ /* 0x000fe40003f26270 */
[----:B------:R-:W-:Y:S01]  /*4c90*/  FSEL R132, R190, -INF , !P3 ;  /* 0xff800000be847808 */ /* 0x000fe20005800000 */
[----:B------:R2:W1:Y:S01]  /*4ca0*/  MUFU.TANH R192, R126 ;  /* 0x0000007e00c07308 */ /* 0x0004620000002400 */
[----:B------:R-:W-:-:S02]  /*4cb0*/  ISETP.LT.OR P3, PT, R48, R245, P2 ;  /* 0x000000f53000720c */ /* 0x000fc40001761670 */
[----:B------:R-:W-:Y:S02]  /*4cc0*/  FSEL R69, R189, -INF , !P4 ;  /* 0xff800000bd457808 */ /* 0x000fe40006000000 */
[----:B------:R-:W-:Y:S02]  /*4cd0*/  P2R R60, PR, RZ, 0x1 ;  /* 0x00000001ff3c7803 */ /* 0x000fe40000000000 */
[----:B------:R-:W-:Y:S01]  /*4ce0*/  ISETP.NE.AND P2, PT, R54, RZ, PT ;  /* 0x000000ff3600720c */ /* 0x000fe20003f45270 */
[----:B------:R-:W1:Y:S01]  /*4cf0*/  MUFU.TANH R130, R130 ;  /* 0x0000008200827308 */ /* 0x000e620000002400 */
[----:B------:R-:W-:Y:S02]  /*4d00*/  IADD3 R49, R3, 0x19, RZ ;  /* 0x0000001903317810 */ /* 0x000fe40007ffe0ff */
[----:B------:R-:W-:Y:S02]  /*4d10*/  ISETP.LT.OR P4, PT, R48, R243, P1 ;  /* 0x000000f33000720c */ /* 0x000fe40000f81670 */
[----:B------:R-:W-:-:S02]  /*4d20*/  FSEL R168, R168, -INF , !P5 ;  /* 0xff800000a8a87808 */ /* 0x000fc40006800000 */
[----:B------:R-:W-:Y:S01]  /*4d30*/  ISETP.NE.AND P5, PT, R60, RZ, PT ;  /* 0x000000ff3c00720c */ /* 0x000fe20003fa5270 */
[----:B--2---:R-:W-:Y:S01]  /*4d40*/  FMUL.FTZ R126, R131, c[0x0][0x2ec] ;  /* 0x0000bb00837e7a20 */ /* 0x004fe20000410000 */
[----:B------:R-:W-:Y:S01]  /*4d50*/  FSEL R138, R170, -INF , !P2 ;  /* 0xff800000aa8a7808 */ /* 0x000fe20005000000 */
[----:B------:R-:W2:Y:S01]  /*4d60*/  MUFU.TANH R124, R124 ;  /* 0x0000007c007c7308 */ /* 0x000ea20000002400 */
[----:B------:R-:W-:Y:S02]  /*4d70*/  P2R R54, PR, RZ, 0x10 ;  /* 0x00000010ff367803 */ /* 0x000fe40000000000 */
[----:B------:R-:W-:Y:S02]  /*4d80*/  ISETP.GE.AND P2, PT, R49, R244, PT ;  /* 0x000000f43100720c */ /* 0x000fe40003f46270 */
[----:B------:R-:W-:Y:S01]  /*4d90*/  ISETP.GE.AND P0, PT, R48, R240, PT ;  /* 0x000000f03000720c */ /* 0x000fe20003f06270 */
[----:B-1----:R-:W-:Y:S01]  /*4da0*/  HMMA.16816.F32 R96, R8, R46, R96 ;  /* 0x0000002e0860723c */ /* 0x002fe20000001860 */
[----:B------:R-:W-:Y:S01]  /*4db0*/  ISETP.NE.AND P1, PT, R55, RZ, PT ;  /* 0x000000ff3700720c */ /* 0x000fe20003f25270 */
[----:B------:R-:W1:Y:S01]  /*4dc0*/  MUFU.TANH R68, R68 ;  /* 0x0000004400447308 */ /* 0x000e620000002400 */
[----:B----4-:R-:W-:-:S02]  /*4dd0*/  FSEL R57, R53, -INF , !P5 ;  /* 0xff80000035397808 */ /* 0x010fc40006800000 */
[C---:B------:R-:W-:Y:S02]  /*4de0*/  ISETP.LT.OR P5, PT, R49.reuse, R245, P2 ;  /* 0x000000f53100720c */ /* 0x040fe400017a1670 */
[----:B------:R-:W-:Y:S02]  /*4df0*/  ISETP.LT.OR P4, PT, R48, R241, P0 ;  /* 0x000000f13000720c */ /* 0x000fe40000781670 */
[----:B------:R-:W-:Y:S01]  /*4e00*/  FSEL R134, R52, -INF , !P1 ;  /* 0xff80000034867808 */ /* 0x000fe20004800000 */
[----:B------:R-:W4:Y:S01]  /*4e10*/  MUFU.TANH R127, R127 ;  /* 0x0000007f007f7308 */ /* 0x000f220000002400 */
[----:B------:R-:W-:Y:S02]  /*4e20*/  ISETP.NE.AND P2, PT, R54, RZ, PT ;  /* 0x000000ff3600720c */ /* 0x000fe40003f45270 */
[----:B------:R-:W-:Y:S01]  /*4e30*/  ISETP.GE.AND P0, PT, R49, R246, PT ;  /* 0x000000f63100720c */ /* 0x000fe20003f06270 */
[----:B------:R-:W1:Y:S01]  /*4e40*/  LDSM.16.M88.4 R52, [R212+0x2800] ;  /* 0x00280000d434783b */ /* 0x000e620000000200 */
[----:B------:R-:W-:-:S02]  /*4e50*/  FSEL R188, R188, -INF , !P6 ;  /* 0xff800000bcbc7808 */ /* 0x000fc40007000000 */
[C---:B------:R-:W-:Y:S01]  /*4e60*/  ISETP.LT.OR P6, PT, R49.reuse, R247, P0 ;  /* 0x000000f73100720c */ /* 0x040fe200007c1670 */
[----:B------:R-:W1:Y:S01]  /*4e70*/  MUFU.TANH R125, R125 ;  /* 0x0000007d007d7308 */ /* 0x000e620000002400 */
[C---:B------:R-:W-:Y:S02]  /*4e80*/  ISETP.GE.AND P1, PT, R49.reuse, R242, PT ;  /* 0x000000f23100720c */ /* 0x040fe40003f26270 */
[C---:B------:R-:W-:Y:S02]  /*4e90*/  ISETP.GE.AND P0, PT, R49.reuse, R240, PT ;  /* 0x000000f03100720c */ /* 0x040fe40003f06270 */
[C---:B------:R-:W-:Y:S02]  /*4ea0*/  ISETP.LT.OR P1, PT, R49.reuse, R243, P1 ;  /* 0x000000f33100720c */ /* 0x040fe40000f21670 */
[----:B------:R-:W-:Y:S01]  /*4eb0*/  ISETP.LT.OR P0, PT, R49, R241, P0 ;  /* 0x000000f13100720c */ /* 0x000fe20000701670 */
[----:B------:R-:W1:Y:S01]  /*4ec0*/  MUFU.TANH R126, R126 ;  /* 0x0000007e007e7308 */ /* 0x000e620000002400 */
[----:B------:R-:W-:Y:S01]  /*4ed0*/  IADD3 R60, R3, 0x20, RZ ;  /* 0x00000020033c7810 */ /* 0x000fe20007ffe0ff */
[----:B------:R-:W-:Y:S01]  /*4ee0*/  HMMA.16816.F32 R48, R12, R44, R104 ;  /* 0x0000002c0c30723c */ /* 0x000fe20000001868 */
[----:B------:R-:W-:-:S02]  /*4ef0*/  P2R R56, PR, RZ, 0x2 ;  /* 0x00000002ff387803 */ /* 0x000fc40000000000 */
[----:B------:R-:W-:Y:S02]  /*4f00*/  P2R R61, PR, RZ, 0x1 ;  /* 0x00000001ff3d7803 */ /* 0x000fe40000000000 */
[C---:B------:R-:W-:Y:S01]  /*4f10*/  ISETP.GE.AND P1, PT, R60.reuse, R242, PT ;  /* 0x000000f23c00720c */ /* 0x040fe20003f26270 */
[----:B------:R-:W-:Y:S01]  /*4f20*/  MUFU.TANH R105, R111 ;  /* 0x0000006f00697308 */ /* 0x000fe20000002400 */
[----:B------:R-:W-:Y:S01]  /*4f30*/  ISETP.GE.AND P0, PT, R60, R240, PT ;  /* 0x000000f03c00720c */ /* 0x000fe20003f06270 */
[----:B------:R-:W-:Y:S01]  /*4f40*/  FMUL.FTZ R106, R115, c[0x0][0x2ec] ;  /* 0x0000bb00736a7a20 */ /* 0x000fe20000410000 */
[----:B------:R-:W-:Y:S02]  /*4f50*/  IADD3 R109, R3, 0x21, RZ ;  /* 0x00000021036d7810 */ /* 0x000fe40007ffe0ff */
[----:B------:R-:W-:Y:S02]  /*4f60*/  FSEL R158, R158, -INF , !P3 ;  /* 0xff8000009e9e7808 */ /* 0x000fe40005800000 */
[----:B------:R-:W-:Y:S01]  /*4f70*/  ISETP.GE.AND P3, PT, R60, R246, PT ;  /* 0x000000f63c00720c */ /* 0x000fe20003f66270 */
[----:B------:R2:W-:Y:S01]  /*4f80*/  MUFU.TANH R104, R110 ;  /* 0x0000006e00687308 */ /* 0x0005e20000002400 */
[----:B------:R-:W-:-:S02]  /*4f90*/  FSEL R139, R160, -INF , !P2 ;  /* 0xff800000a08b7808 */ /* 0x000fc40005000000 */
[----:B------:R-:W-:Y:S02]  /*4fa0*/  FSEL R157, R157, -INF , !P5 ;  /* 0xff8000009d9d7808 */ /* 0x000fe40006800000 */
[C---:B------:R-:W-:Y:S02]  /*4fb0*/  ISETP.GE.AND P2, PT, R60.reuse, R244, PT ;  /* 0x000000f43c00720c */ /* 0x040fe40003f46270 */
[C---:B------:R-:W-:Y:S01]  /*4fc0*/  ISETP.LT.OR P5, PT, R60.reuse, R243, P1 ;  /* 0x000000f33c00720c */ /* 0x040fe20000fa1670 */
[----:B------:R-:W4:Y:S01]  /*4fd0*/  MUFU.TANH R118, R118 ;  /* 0x0000007600767308 */ /* 0x000f220000002400 */
[----:B------:R-:W-:Y:S02]  /*4fe0*/  ISETP.LT.OR P1, PT, R60, R241, P0 ;  /* 0x000000f13c00720c */ /* 0x000fe40000721670 */
[----:B------:R-:W-:Y:S01]  /*4ff0*/  FSEL R133, R162, -INF , !P4 ;  /* 0xff800000a2857808 */ /* 0x000fe20006000000 */
[----:B-1----:R-:W-:Y:S01]  /*5000*/  HMMA.16816.F32 R48, R24, R52, R48 ;  /* 0x000000341830723c */ /* 0x002fe20000001830 */
[----:B------:R-:W-:-:S02]  /*5010*/  ISETP.GE.AND P0, PT, R109, R246, PT ;  /* 0x000000f66d00720c */ /* 0x000fc40003f06270 */
[----:B---3--:R-:W-:Y:S01]  /*5020*/  FSEL R156, R156, -INF , !P6 ;  /* 0xff8000009c9c7808 */ /* 0x008fe20007000000 */
[----:B--2---:R-:W-:Y:S01]  /*5030*/  FMUL.FTZ R110, R114, c[0x0][0x2ec] ;  /* 0x0000bb00726e7a20 */ /* 0x004fe20000410000 */
[----:B------:R-:W-:Y:S01]  /*5040*/  ISETP.LT.OR P4, PT, R60, R247, P3 ;  /* 0x000000f73c00720c */ /* 0x000fe20001f81670 */
[----:B------:R-:W1:Y:S01]  /*5050*/  MUFU.TANH R120, R120 ;  /* 0x0000007800787308 */ /* 0x000e620000002400 */
[----:B------:R-:W-:Y:S02]  /*5060*/  ISETP.NE.AND P3, PT, R56, RZ, PT ;  /* 0x000000ff3800720c */ /* 0x000fe40003f65270 */
[----:B------:R-:W-:Y:S02]  /*5070*/  ISETP.LT.OR P6, PT, R60, R245, P2 ;  /* 0x000000f53c00720c */ /* 0x000fe400017c1670 */
[----:B------:R-:W-:Y:S02]  /*5080*/  ISETP.NE.AND P2, PT, R61, RZ, PT ;  /* 0x000000ff3d00720c */ /* 0x000fe40003f45270 */
[----:B------:R-:W-:Y:S01]  /*5090*/  ISETP.LT.OR P0, PT, R109, R247, P0 ;  /* 0x000000f76d00720c */ /* 0x000fe20000701670 */
[----:B------:R-:W-:Y:S01]  /*50a0*/  HMMA.16816.F32 R60, R8, R44, R100 ;  /* 0x0000002c083c723c */ /* 0x000fe20000001864 */
[----:B------:R-:W-:Y:S01]  /*50b0*/  FSEL R140, R159, -INF , !P3 ;  /* 0xff8000009f8c7808 */ /* 0x000fe20005800000 */
[----:B------:R-:W2:Y:S01]  /*50c0*/  MUFU.TANH R122, R122 ;  /* 0x0000007a007a7308 */ /* 0x000ea20000002400 */
[----:B------:R-:W-:-:S02]  /*50d0*/  ISETP.GE.AND P3, PT, R109, R244, PT ;  /* 0x000000f46d00720c */ /* 0x000fc40003f66270 */
[----:B------:R-:W-:Y:S02]  /*50e0*/  FSEL R135, R161, -INF , !P2 ;  /* 0xff800000a1877808 */ /* 0x000fe40005000000 */
[----:B------:R-:W-:Y:S01]  /*50f0*/  P2R R44, PR, RZ, 0x1 ;  /* 0x00000001ff2c7803 */ /* 0x000fe20000000000 */
[----:B------:R-:W-:Y:S01]  /*5100*/  FMUL.FTZ R100, R112, c[0x0][0x2ec] ;  /* 0x0000bb0070647a20 */ /* 0x000fe20000410000 */
[C---:B------:R-:W-:Y:S01]  /*5110*/  ISETP.GE.AND P2, PT, R109.reuse, R242, PT ;  /* 0x000000f26d00720c */ /* 0x040fe20003f46270 */
[----:B------:R-:W-:Y:S01]  /*5120*/  FMUL.FTZ R48, R48, c[0x0][0x2ec] ;  /* 0x0000bb0030307a20 */ /* 0x000fe20000410000 */
[----:B------:R-:W-:Y:S01]  /*5130*/  ISETP.GE.AND P0, PT, R109, R240, PT ;  /* 0x000000f06d00720c */ /* 0x000fe20003f06270 */
[----:B------:R-:W-:Y:S01]  /*5140*/  FMUL.FTZ R49, R49, c[0x0][0x2ec] ;  /* 0x0000bb0031317a20 */ /* 0x000fe20000410000 */
[----:B------:R-:W-:Y:S01]  /*5150*/  FSEL R152, R152, -INF , !P4 ;  /* 0xff80000098987808 */ /* 0x000fe20006000000 */
[----:B------:R3:W-:Y:S01]  /*5160*/  MUFU.TANH R107, R48 ;  /* 0x00000030006b7308 */ /* 0x0007e20000002400 */
[C---:B------:R-:W-:Y:S01]  /*5170*/  ISETP.LT.OR P4, PT, R109.reuse, R245, P3 ;  /* 0x000000f56d00720c */ /* 0x040fe20001f81670 */
[----:B------:R-:W-:Y:S01]  /*5180*/  FMUL.FTZ R50, R50, c[0x0][0x2ec] ;  /* 0x0000bb0032327a20 */ /* 0x000fe20000410000 */
[----:B------:R-:W-:Y:S01]  /*5190*/  ISETP.LT.OR P3, PT, R109, R243, P2 ;  /* 0x000000f36d00720c */ /* 0x000fe20001761670 */
[----:B------:R-:W-:Y:S01]  /*51a0*/  FMUL.FTZ R51, R51, c[0x0][0x2ec] ;  /* 0x0000bb0033337a20 */ /* 0x000fe20000410000 */
[----:B------:R-:W-:Y:S01]  /*51b0*/  ISETP.LT.OR P2, PT, R109, R241, P0 ;  /* 0x000000f16d00720c */ /* 0x000fe20000741670 */
[----:B------:R-:W-:Y:S01]  /*51c0*/  FMUL.FTZ R103, R113, c[0x0][0x2ec] ;  /* 0x0000bb0071677a20 */ /* 0x000fe20000410000 */
[----:B------:R-:W-:Y:S01]  /*51d0*/  ISETP.NE.AND P0, PT, R44, RZ, PT ;  /* 0x000000ff2c00720c */ /* 0x000fe20003f05270 */
[----:B------:R-:W-:Y:S01]  /*51e0*/  MUFU.TANH R109, R49 ;  /* 0x00000031006d7308 */ /* 0x000fe20000002400 */
[----:B------:R-:W-:Y:S01]  /*51f0*/  IADD3 R102, R3, 0x28, RZ ;  /* 0x0000002803667810 */ /* 0x000fe20007ffe0ff */
[----:B------:R-:W-:Y:S01]  /*5200*/  HMMA.16816.F32 R60, R20, R52, R60 ;  /* 0x00000034143c723c */ /* 0x000fe2000000183c */
[----:B------:R-:W-:-:S02]  /*5210*/  P2R R45, PR, RZ, 0x8 ;  /* 0x00000008ff2d7803 */ /* 0x000fc40000000000 */
[C---:B------:R-:W-:Y:S02]  /*5220*/  ISETP.GE.AND P3, PT, R102.reuse, R246, PT ;  /* 0x000000f66600720c */ /* 0x040fe40003f66270 */
[----:B------:R-:W-:Y:S01]  /*5230*/  FSEL R56, R153, -INF , !P0 ;  /* 0xff80000099387808 */ /* 0x000fe20004000000 */
[----:B------:R-:W1:Y:S01]  /*5240*/  MUFU.TANH R121, R121 ;  /* 0x0000007900797308 */ /* 0x000e620000002400 */
[C---:B------:R-:W-:Y:S02]  /*5250*/  ISETP.GE.AND P0, PT, R102.reuse, R240, PT ;  /* 0x000000f06600720c */ /* 0x040fe40003f06270 */
[----:B------:R-:W-:Y:S02]  /*5260*/  IADD3 R44, R3, 0x29, RZ ;  /* 0x00000029032c7810 */ /* 0x000fe40007ffe0ff */
[----:B------:R-:W-:Y:S02]  /*5270*/  FSEL R199, R65, -INF , !P4 ;  /* 0xff80000041c77808 */ /* 0x000fe40006000000 */
[C---:B------:R-:W-:Y:S01]  /*5280*/  ISETP.LT.OR P4, PT, R102.reuse, R247, P3 ;  /* 0x000000f76600720c */ /* 0x040fe20001f81670 */
[----:B------:R-:W1:Y:S01]  /*5290*/  MUFU.TANH R116, R116 ;  /* 0x0000007400747308 */ /* 0x000e620000002400 */
[----:B------:R-:W-:-:S02]  /*52a0*/  ISETP.LT.OR P3, PT, R102, R241, P0 ;  /* 0x000000f16600720c */ /* 0x000fc40000761670 */
[----:B------:R-:W-:Y:S02]  /*52b0*/  ISETP.GE.AND P0, PT, R44, R246, PT ;  /* 0x000000f62c00720c */ /* 0x000fe40003f06270 */
[----:B------:R-:W-:Y:S02]  /*52c0*/  P2R R101, PR, RZ, 0x4 ;  /* 0x00000004ff657803 */ /* 0x000fe40000000000 */
[----:B------:R-:W-:Y:S01]  /*52d0*/  ISETP.GE.AND P2, PT, R102, R244, PT ;  /* 0x000000f46600720c */ /* 0x000fe20003f46270 */
[----:B------:R-:W1:Y:S01]  /*52e0*/  MUFU.TANH R117, R117 ;  /* 0x0000007500757308 */ /* 0x000e620000002400 */
[----:B------:R-:W-:Y:S01]  /*52f0*/  ISETP.LT.OR P0, PT, R44, R247, P0 ;  /* 0x000000f72c00720c */ /* 0x000fe20000701670 */
[----:B------:R-:W-:Y:S01]  /*5300*/  FMUL.FTZ R61, R61, c[0x0][0x2ec] ;  /* 0x0000bb003d3d7a20 */ /* 0x000fe20000410000 */
[----:B------:R-:W-:Y:S01]  /*5310*/  FSEL R198, R64, -INF , !P6 ;  /* 0xff80000040c67808 */ /* 0x000fe20007000000 */
[----:B------:R-:W-:Y:S01]  /*5320*/  FMUL.FTZ R62, R62, c[0x0][0x2ec] ;  /* 0x0000bb003e3e7a20 */ /* 0x000fe20000410000 */
[----:B------:R-:W-:Y:S01]  /*5330*/  ISETP.LT.OR P6, PT, R102, R245, P2 ;  /* 0x000000f56600720c */ /* 0x000fe200017c1670 */
[----:B------:R-:W-:Y:S01]  /*5340*/  FMUL.FTZ R63, R63, c[0x0][0x2ec] ;  /* 0x0000bb003f3f7a20 */ /* 0x000fe20000410000 */
[----:B------:R-:W-:Y:S01]  /*5350*/  ISETP.NE.AND P2, PT, R45, RZ, PT ;  /* 0x000000ff2d00720c */ /* 0x000fe20003f45270 */
[----:B------:R1:W-:Y:S01]  /*5360*/  MUFU.TANH R111, R61 ;  /* 0x0000003d006f7308 */ /* 0x0003e20000002400 */
[----:B------:R-:W-:Y:S01]  /*5370*/  P2R R45, PR, RZ, 0x1 ;  /* 0x00000001ff2d7803 */ /* 0x000fe20000000000 */
[----:B------:R-:W-:Y:S01]  /*5380*/  FMUL.FTZ R60, R60, c[0x0][0x2ec] ;  /* 0x0000bb003c3c7a20 */ /* 0x000fe20000410000 */
[----:B------:R-:W-:-:S02]  /*5390*/  ISETP.GE.AND P0, PT, R44, R240, PT ;  /* 0x000000f02c00720c */ /* 0x000fc40003f06270 */
[----:B------:R-:W-:Y:S02]  /*53a0*/  FSEL R163, R163, -INF , !P1 ;  /* 0xff800000a3a37808 */ /* 0x000fe40004800000 */
[----:B------:R-:W-:Y:S01]  /*53b0*/  ISETP.GE.AND P1, PT, R102, R242, PT ;  /* 0x000000f26600720c */ /* 0x000fe20003f26270 */
[----:B------:R1:W-:Y:S01]  /*53c0*/  MUFU.TANH R131, R62 ;  /* 0x0000003e00837308 */ /* 0x0003e20000002400 */
[----:B------:R-:W-:Y:S02]  /*53d0*/  FSEL R222, R66, -INF , !P2 ;  /* 0xff80000042de7808 */ /* 0x000fe40005000000 */
[----:B------:R-:W-:Y:S02]  /*53e0*/  FSEL R187, R67, -INF , !P4 ;  /* 0xff80000043bb7808 */ /* 0x000fe40006000000 */
[----:B------:R-:W-:Y:S01]  /*53f0*/  ISETP.LT.OR P0, PT, R44, R241, P0 ;  /* 0x000000f12c00720c */ /* 0x000fe20000701670 */
[----:B------:R-:W-:Y:S01]  /*5400*/  HMMA.16816.F32 R64, R12, R46, R92 ;  /* 0x0000002e0c40723c */ /* 0x000fe2000000185c */
[----:B------:R-:W-:Y:S01]  /*5410*/  FSEL R221, R154, -INF , !P5 ;  /* 0xff8000009add7808 */ /* 0x000fe20006800000 */
[----:B------:R-:W-:Y:S01]  /*5420*/  MUFU.TANH R114, R63 ;  /* 0x0000003f00727308 */ /* 0x000fe20000002400 */
[----:B------:R-:W-:-:S02]  /*5430*/  ISETP.LT.OR P5, PT, R102, R243, P1 ;  /* 0x000000f36600720c */ /* 0x000fc40000fa1670 */
[----:B------:R-:W-:Y:S02]  /*5440*/  ISETP.NE.AND P1, PT, R101, RZ, PT ;  /* 0x000000ff6500720c */ /* 0x000fe40003f25270 */
[----:B------:R-:W-:Y:S02]  /*5450*/  IADD3 R46, R3, 0x30, RZ ;  /* 0x00000030032e7810 */ /* 0x000fe40007ffe0ff */
[----:B------:R-:W-:Y:S01]  /*5460*/  P2R R47, PR, RZ, 0x1 ;  /* 0x00000001ff2f7803 */ /* 0x000fe20000000000 */
[----:B------:R-:W-:Y:S01]  /*5470*/  MUFU.TANH R112, R60 ;  /* 0x0000003c00707308 */ /* 0x000fe20000002400 */
[----:B------:R-:W-:Y:S02]  /*5480*/  ISETP.GE.AND P0, PT, R46, R246, PT ;  /* 0x000000f62e00720c */ /* 0x000fe40003f06270 */
[----:B------:R-:W-:Y:S02]  /*5490*/  ISETP.GE.AND P2, PT, R44, R244, PT ;  /* 0x000000f42c00720c */ /* 0x000fe40003f46270 */
[----:B------:R-:W-:-:S02]  /*54a0*/  FSEL R155, R155, -INF , !P1 ;  /* 0xff8000009b9b7808 */ /* 0x000fc40004800000 */
[----:B------:R-:W-:Y:S01]  /*54b0*/  ISETP.GE.AND P1, PT, R44, R242, PT ;  /* 0x000000f22c00720c */ /* 0x000fe20003f26270 */
[----:B------:R-:W1:Y:S01]  /*54c0*/  MUFU.TANH R110, R110 ;  /* 0x0000006e006e7308 */ /* 0x000e620000002400 */
[----:B------:R-:W-:Y:S02]  /*54d0*/  ISETP.LT.OR P0, PT, R46, R247, P0 ;  /* 0x000000f72e00720c */ /* 0x000fe40000701670 */
[C---:B------:R-:W-:Y:S02]  /*54e0*/  ISETP.LT.OR P4, PT, R44.reuse, R245, P2 ;  /* 0x000000f52c00720c */ /* 0x040fe40001781670 */
[----:B------:R-:W-:Y:S01]  /*54f0*/  ISETP.LT.OR P2, PT, R44, R243, P1 ;  /* 0x000000f32c00720c */ /* 0x000fe20000f41670 */
[----:B------:R-:W-:Y:S01]  /*5500*/  HMMA.16816.F32 R64, R24, R54, R64 ;  /* 0x000000361840723c */ /* 0x000fe20000001840 */
[----:B---3--:R-:W-:Y:S01]  /*5510*/  P2R R48, PR, RZ, 0x1 ;  /* 0x00000001ff307803 */ /* 0x008fe20000000000 */
[----:B------:R-:W3:Y:S01]  /*5520*/  MUFU.TANH R100, R100 ;  /* 0x0000006400647308 */ /* 0x000ee20000002400 */
[----:B------:R-:W-:-:S02]  /*5530*/  ISETP.NE.AND P1, PT, R45, RZ, PT ;  /* 0x000000ff2d00720c */ /* 0x000fc40003f25270 */
[----:B------:R-:W-:Y:S02]  /*5540*/  ISETP.GE.AND P0, PT, R46, R240, PT ;  /* 0x000000f02e00720c */ /* 0x000fe40003f06270 */
[----:B-----5:R-:W-:Y:S01]  /*5550*/  FSEL R146, R146, -INF , !P3 ;  /* 0xff80000092927808 */ /* 0x020fe20005800000 */
[----:B------:R-:W-:Y:S01]  /*5560*/  HMMA.16816.F32 R52, R20, R54, R96 ;  /* 0x000000361434723c */ /* 0x000fe20000001860 */
[----:B------:R-:W-:Y:S01]  /*5570*/  FSEL R200, R75, -INF , !P6 ;  /* 0xff8000004bc87808 */ /* 0x000fe20007000000 */
[----:B------:R-:W5:Y:S01]  /*5580*/  MUFU.TANH R108, R108 ;  /* 0x0000006c006c7308 */ /* 0x000f620000002400 */
[----:B------:R-:W-:Y:S02]  /*5590*/  FSEL R185, R72, -INF , !P1 ;  /* 0xff80000048b97808 */ /* 0x000fe40004800000 */
[----:B------:R-:W-:Y:S02]  /*55a0*/  ISETP.LT.OR P3, PT, R46, R241, P0 ;  /* 0x000000f12e00720c */ /* 0x000fe40000761670 */
[----:B------:R-:W-:-:S02]  /*55b0*/  ISETP.NE.AND P0, PT, R48, RZ, PT ;  /* 0x000000ff3000720c */ /* 0x000fc40003f05270 */
[----:B------:R-:W-:Y:S01]  /*55c0*/  IADD3 R44, R3, 0x31, RZ ;  /* 0x00000031032c7810 */ /* 0x000fe20007ffe0ff */
[----:B------:R-:W-:Y:S01]  /*55d0*/  MUFU.TANH R75, R50 ;  /* 0x00000032004b7308 */ /* 0x000fe20000002400 */
[----:B------:R-:W-:Y:S02]  /*55e0*/  FSEL R147, R147, -INF , !P0 ;  /* 0xff80000093937808 */ /* 0x000fe40004000000 */
[----:B------:R-:W-:Y:S02]  /*55f0*/  ISETP.GE.AND P0, PT, R44, R240, PT ;  /* 0x000000f02c00720c */ /* 0x000fe40003f06270 */
[----:B------:R-:W-:Y:S01]  /*5600*/  P2R R45, PR, RZ, 0x4 ;  /* 0x00000004ff2d7803 */ /* 0x000fe20000000000 */
[----:B------:R-:W-:Y:S01]  /*5610*/  FMUL.FTZ R64, R64, c[0x0][0x2ec] ;  /* 0x0000bb0040407a20 */ /* 0x000fe20000410000 */
[----:B------:R-:W-:Y:S01]  /*5620*/  ISETP.LT.OR P0, PT, R44, R241, P0 ;  /* 0x000000f12c00720c */ /* 0x000fe20000701670 */
[----:B------:R2:W-:Y:S01]  /*5630*/  MUFU.TANH R72, R51 ;  /* 0x0000003300487308 */ /* 0x0005e20000002400 */
[----:B------:R-:W-:Y:S01]  /*5640*/  ISETP.GE.AND P2, PT, R46, R244, PT ;  /* 0x000000f42e00720c */ /* 0x000fe20003f46270 */
[----:B------:R-:W-:Y:S01]  /*5650*/  FMUL.FTZ R65, R65, c[0x0][0x2ec] ;  /* 0x0000bb0041417a20 */ /* 0x000fe20000410000 */
[----:B-1----:R-:W-:Y:S01]  /*5660*/  IADD3 R61, R3, 0x38, RZ ;  /* 0x00000038033d7810 */ /* 0x002fe20007ffe0ff */
[----:B------:R-:W-:Y:S01]  /*5670*/  FMUL.FTZ R66, R66, c[0x0][0x2ec] ;  /* 0x0000bb0042427a20 */ /* 0x000fe20000410000 */
[----:B------:R-:W-:Y:S01]  /*5680*/  ISETP.GE.AND P1, PT, R46, R242, PT ;  /* 0x000000f22e00720c */ /* 0x000fe20003f26270 */
[----:B------:R-:W-:Y:S01]  /*5690*/  FMUL.FTZ R52, R52, c[0x0][0x2ec] ;  /* 0x0000bb0034347a20 */ /* 0x000fe20000410000 */
[----:B------:R-:W-:Y:S01]  /*56a0*/  P2R R62, PR, RZ, 0x1 ;  /* 0x00000001ff3e7803 */ /* 0x000fe20000000000 */
[----:B------:R-:W-:Y:S01]  /*56b0*/  MUFU.TANH R115, R64 ;  /* 0x0000004000737308 */ /* 0x000fe20000002400 */
[----:B------:R-:W-:Y:S01]  /*56c0*/  FSEL R224, R143, -INF , !P5 ;  /* 0xff8000008fe07808 */ /* 0x000fe20006800000 */
[----:B------:R-:W-:Y:S01]  /*56d0*/  FMUL.FTZ R54, R54, c[0x0][0x2ec] ;  /* 0x0000bb0036367a20 */ /* 0x000fe20000410000 */
[----:B------:R-:W-:Y:S01]  /*56e0*/  FSEL R201, R141, -INF , !P4 ;  /* 0xff8000008dc97808 */ /* 0x000fe20006000000 */
[----:B------:R-:W-:Y:S01]  /*56f0*/  FMUL.FTZ R55, R55, c[0x0][0x2ec] ;  /* 0x0000bb0037377a20 */ /* 0x000fe20000410000 */
[----:B------:R-:W-:-:S02]  /*5700*/  ISETP.LT.OR P6, PT, R46, R245, P2 ;  /* 0x000000f52e00720c */ /* 0x000fc400017c1670 */
[-C--:B------:R-:W-:Y:S01]  /*5710*/  ISETP.GE.AND P0, PT, R61, R246.reuse, PT ;  /* 0x000000f63d00720c */ /* 0x080fe20003f06270 */
[----:B--2---:R-:W1:Y:S01]  /*5720*/  LDSM.16.M88.4 R48, [R226+0x3000] ;  /* 0x00300000e230783b */ /* 0x004e620000000200 */
[----:B------:R-:W-:Y:S01]  /*5730*/  ISETP.GE.AND P5, PT, R44, R246, PT ;  /* 0x000000f62c00720c */ /* 0x000fe20003fa6270 */
[----:B------:R-:W-:Y:S01]  /*5740*/  MUFU.TANH R113, R65 ;  /* 0x0000004100717308 */ /* 0x000fe20000002400 */
[----:B------:R-:W-:Y:S02]  /*5750*/  ISETP.NE.AND P2, PT, R45, RZ, PT ;  /* 0x000000ff2d00720c */ /* 0x000fe40003f45270 */
[----:B------:R-:W-:Y:S02]  /*5760*/  ISETP.LT.OR P4, PT, R46, R243, P1 ;  /* 0x000000f32e00720c */ /* 0x000fe40000f81670 */
[----:B------:R-:W-:Y:S02]  /*5770*/  ISETP.NE.AND P1, PT, R47, RZ, PT ;  /* 0x000000ff2f00720c */ /* 0x000fe40003f25270 */
[-C--:B------:R-:W-:Y:S01]  /*5780*/  ISETP.LT.OR P0, PT, R61, R247.reuse, P0 ;  /* 0x000000f73d00720c */ /* 0x080fe20000701670 */
[----:B------:R2:W-:Y:S01]  /*5790*/  MUFU.TANH R141, R66 ;  /* 0x00000042008d7308 */ /* 0x0005e20000002400 */
[----:B------:R-:W-:-:S02]  /*57a0*/  ISETP.LT.OR P5, PT, R44, R247, P5 ;  /* 0x000000f72c00720c */ /* 0x000fc40002fa1670 */
[----:B------:R-:W-:Y:S02]  /*57b0*/  FSEL R178, R142, -INF , !P2 ;  /* 0xff8000008eb27808 */ /* 0x000fe40005000000 */
[C---:B------:R-:W-:Y:S02]  /*57c0*/  ISETP.GE.AND P2, PT, R44.reuse, R244, PT ;  /* 0x000000f42c00720c */ /* 0x040fe40003f46270 */
[----:B------:R-:W-:Y:S01]  /*57d0*/  FSEL R145, R145, -INF , !P1 ;  /* 0xff80000091917808 */ /* 0x000fe20004800000 */
[----:B------:R-:W1:Y:S01]  /*57e0*/  MUFU.TANH R103, R103 ;  /* 0x0000006700677308 */ /* 0x000e620000002400 */
[----:B------:R-:W-:Y:S02]  /*57f0*/  ISETP.GE.AND P1, PT, R44, R242, PT ;  /* 0x000000f22c00720c */ /* 0x000fe40003f26270 */
[----:B------:R-:W-:Y:S02]  /*5800*/  P2R R63, PR, RZ, 0x1 ;  /* 0x00000001ff3f7803 */ /* 0x000fe40000000000 */
[----:B------:R-:W-:-:S02]  /*5810*/  P2R R45, PR, RZ, 0x20 ;  /* 0x00000020ff2d7803 */ /* 0x000fc40000000000 */
[----:B------:R-:W-:Y:S01]  /*5820*/  ISETP.GE.AND P0, PT, R61, R240, PT ;  /* 0x000000f03d00720c */ /* 0x000fe20003f06270 */
[----:B------:R-:W2:Y:S01]  /*5830*/  MUFU.TANH R106, R106 ;  /* 0x0000006a006a7308 */ /* 0x000ea20000002400 */
[C---:B------:R-:W-:Y:S02]  /*5840*/  ISETP.LT.OR P5, PT, R44.reuse, R245, P2 ;  /* 0x000000f52c00720c */ /* 0x040fe400017a1670 */
[----:B------:R-:W-:Y:S02]  /*5850*/  ISETP.LT.OR P2, PT, R44, R243, P1 ;  /* 0x000000f32c00720c */ /* 0x000fe40000f41670 */
[----:B------:R-:W-:Y:S02]  /*5860*/  FSEL R95, R191, -INF , !P3 ;  /* 0xff800000bf5f7808 */ /* 0x000fe40005800000 */
[----:B------:R-:W-:Y:S02]  /*5870*/  ISETP.LT.OR P3, PT, R61, R241, P0 ;  /* 0x000000f13d00720c */ /* 0x000fe40000761670 */
[----:B------:R-:W-:-:S02]  /*5880*/  ISETP.NE.AND P1, PT, R45, RZ, PT ;  /* 0x000000ff2d00720c */ /* 0x000fc40003f25270 */
[----:B------:R-:W-:Y:S01]  /*5890*/  ISETP.NE.AND P0, PT, R63, RZ, PT ;  /* 0x000000ff3f00720c */ /* 0x000fe20003f05270 */
[----:B------:R-:W3:Y:S01]  /*58a0*/  LDSM.16.M88.4 R44, [R212+0x3000] ;  /* 0x00300000d42c783b */ /* 0x000ee20000000200 */
[----:B------:R-:W-:Y:S01]  /*58b0*/  P2R R60, PR, RZ, 0x4 ;  /* 0x00000004ff3c7803 */ /* 0x000fe20000000000 */
[----:B-1----:R-:W-:Y:S01]  /*58c0*/  HMMA.16816.F32 R148, R12, R50, R148 ;  /* 0x000000320c94723c */ /* 0x002fe20000001894 */
[----:B------:R-:W-:Y:S02]  /*58d0*/  IADD3 R93, R3, 0x39, RZ ;  /* 0x00000039035d7810 */ /* 0x000fe40007ffe0ff */
[----:B------:R-:W-:Y:S02]  /*58e0*/  ISETP.GE.AND P2, PT, R61, R244, PT ;  /* 0x000000f43d00720c */ /* 0x000fe40003f46270 */
[----:B------:R-:W-:Y:S02]  /*58f0*/  FSEL R144, R144, -INF , !P1 ;  /* 0xff80000090907808 */ /* 0x000fe40004800000 */
[----:B------:R-:W-:-:S02]  /*5900*/  FSEL R166, R166, -INF , !P0 ;  /* 0xff800000a6a67808 */ /* 0x000fc40004000000 */
[----:B------:R-:W-:Y:S02]  /*5910*/  ISETP.GE.AND P1, PT, R61, R242, PT ;  /* 0x000000f23d00720c */ /* 0x000fe40003f26270 */
[----:B------:R-:W-:Y:S02]  /*5920*/  FSEL R165, R165, -INF , !P5 ;  /* 0xff800000a5a57808 */ /* 0x000fe40006800000 */
[----:B------:R-:W-:Y:S02]  /*5930*/  ISETP.GE.AND P0, PT, R93, R240, PT ;  /* 0x000000f05d00720c */ /* 0x000fe40003f06270 */
[----:B------:R-:W-:Y:S02]  /*5940*/  ISETP.LT.OR P5, PT, R61, R245, P2 ;  /* 0x000000f53d00720c */ /* 0x000fe400017a1670 */
[----:B------:R-:W-:Y:S02]  /*5950*/  ISETP.NE.AND P2, PT, R60, RZ, PT ;  /* 0x000000ff3c00720c */ /* 0x000fe40003f45270 */
[----:B------:R-:W-:-:S02]  /*5960*/  FSEL R196, R193, -INF , !P4 ;  /* 0xff800000c1c47808 */ /* 0x000fc40006000000 */
[----:B------:R-:W-:Y:S02]  /*5970*/  ISETP.LT.OR P4, PT, R61, R243, P1 ;  /* 0x000000f33d00720c */ /* 0x000fe40000f81670 */
[----:B------:R-:W-:Y:S02]  /*5980*/  ISETP.LT.OR P0, PT, R93, R241, P0 ;  /* 0x000000f15d00720c */ /* 0x000fe40000701670 */
[----:B------:R-:W-:Y:S02]  /*5990*/  ISETP.NE.AND P1, PT, R62, RZ, PT ;  /* 0x000000ff3e00720c */ /* 0x000fe40003f25270 */
[----:B------:R-:W-:Y:S01]  /*59a0*/  IADD3 R92, R3, 0x40, RZ ;  /* 0x00000040035c7810 */ /* 0x000fe20007ffe0ff */
[----:B------:R-:W-:Y:S01]  /*59b0*/  HMMA.16816.F32 R60, R12, R48, R40 ;  /* 0x000000300c3c723c */ /* 0x000fe20000001828 */
[----:B------:R-:W-:Y:S02]  /*59c0*/  FSEL R197, R167, -INF , !P2 ;  /* 0xff800000a7c57808 */ /* 0x000fe40005000000 */
[----:B------:R-:W-:-:S02]  /*59d0*/  ISETP.GE.AND P2, PT, R93, R244, PT ;  /* 0x000000f45d00720c */ /* 0x000fc40003f46270 */
[----:B------:R-:W-:Y:S02]  /*59e0*/  P2R R97, PR, RZ, 0x1 ;  /* 0x00000001ff617803 */ /* 0x000fe40000000000 */
[----:B------:R-:W-:Y:S01]  /*59f0*/  FMUL.FTZ R40, R67, c[0x0][0x2ec] ;  /* 0x0000bb0043287a20 */ /* 0x000fe20000410000 */
[----:B------:R-:W-:Y:S01]  /*5a00*/  FSEL R184, R184, -INF , !P6 ;  /* 0xff800000b8b87808 */ /* 0x000fe20007000000 */
[----:B--2---:R-:W-:Y:S01]  /*5a10*/  HMMA.16816.F32 R64, R8, R48, R88 ;  /* 0x000000300840723c */ /* 0x004fe20000001858 */
[----:B------:R-:W-:Y:S01]  /*5a20*/  FSEL R96, R164, -INF , !P1 ;  /* 0xff800000a4607808 */ /* 0x000fe20004800000 */
[----:B------:R1:W-:Y:S01]  /*5a30*/  MUFU.TANH R48, R40 ;  /* 0x0000002800307308 */ /* 0x0003e20000002400 */
[-C--:B------:R-:W-:Y:S02]  /*5a40*/  ISETP.GE.AND P0, PT, R92, R246.reuse, PT ;  /* 0x000000f65c00720c */ /* 0x080fe40003f06270 */
[C---:B------:R-:W-:Y:S02]  /*5a50*/  ISETP.GE.AND P6, PT, R93.reuse, R246, PT ;  /* 0x000000f65d00720c */ /* 0x040fe40003fc6270 */
[----:B------:R-:W-:Y:S01]  /*5a60*/  ISETP.GE.AND P1, PT, R93, R242, PT ;  /* 0x000000f25d00720c */ /* 0x000fe20003f26270 */
[----:B------:R-:W-:Y:S01]  /*5a70*/  FMUL.FTZ R49, R53, c[0x0][0x2ec] ;  /* 0x0000bb0035317a20 */ /* 0x000fe20000410000 */
[----:B------:R-:W-:Y:S01]  /*5a80*/  ISETP.LT.OR P2, PT, R93, R245, P2 ;  /* 0x000000f55d00720c */ /* 0x000fe20001741670 */
[----:B---3--:R-:W-:Y:S01]  /*5a90*/  HMMA.16816.F32 R148, R24, R46, R148 ;  /* 0x0000002e1894723c */ /* 0x008fe20000001894 */
[----:B------:R-:W-:-:S02]  /*5aa0*/  FSEL R194, R192, -INF , !P5 ;  /* 0xff800000c0c27808 */ /* 0x000fc40006800000 */
[CC--:B------:R-:W-:Y:S01]  /*5ab0*/  ISETP.LT.OR P5, PT, R92.reuse, R247.reuse, P0 ;  /* 0x000000f75c00720c */ /* 0x0c0fe200007a1670 */
[----:B------:R-:W-:Y:S01]  /*5ac0*/  MUFU.TANH R49, R49 ;  /* 0x0000003100317308 */ /* 0x000fe20000002400 */
[C---:B------:R-:W-:Y:S02]  /*5ad0*/  ISETP.LT.OR P6, PT, R93.reuse, R247, P6 ;  /* 0x000000f75d00720c */ /* 0x040fe400037c1670 */
[----:B------:R-:W-:Y:S01]  /*5ae0*/  ISETP.LT.OR P1, PT, R93, R243, P1 ;  /* 0x000000f35d00720c */ /* 0x000fe20000f21670 */
[----:B-1----:R-:W1:Y:S01]  /*5af0*/  LDSM.16.M88.4 R40, [R226+0x3800] ;  /* 0x00380000e228783b */ /* 0x002e620000000200 */
[----:B------:R-:W-:Y:S01]  /*5b00*/  ISETP.GE.AND P0, PT, R92, R240, PT ;  /* 0x000000f05c00720c */ /* 0x000fe20003f06270 */
[----:B------:R-:W-:Y:S01]  /*5b10*/  HMMA.16816.F32 R60, R24, R44, R60 ;  /* 0x0000002c183c723c */ /* 0x000fe2000000183c */
[----:B------:R-:W-:Y:S02]  /*5b20*/  P2R R93, PR, RZ, 0x4 ;  /* 0x00000004ff5d7803 */ /* 0x000fe40000000000 */
[----:B------:R-:W-:-:S02]  /*5b30*/  FSEL R159, R130, -INF , !P3 ;  /* 0xff800000829f7808 */ /* 0x000fc40005800000 */
[C---:B------:R-:W-:Y:S02]  /*5b40*/  ISETP.LT.OR P3, PT, R92.reuse, R241, P0 ;  /* 0x000000f15c00720c */ /* 0x040fe40000761670 */
[----:B------:R-:W-:Y:S01]  /*5b50*/  ISETP.NE.AND P0, PT, R93, RZ, PT ;  /* 0x000000ff5d00720c */ /* 0x000fe20003f05270 */
[----:B------:R-:W-:Y:S01]  /*5b60*/  HMMA.16816.F32 R64, R20, R44, R64 ;  /* 0x0000002c1440723c */ /* 0x000fe20000001840 */
[----:B------:R-:W-:Y:S02]  /*5b70*/  IADD3 R88, R3, 0x41, RZ ;  /* 0x0000004103587810 */ /* 0x000fe40007ffe0ff */
[----:B------:R-:W-:Y:S02]  /*5b80*/  P2R R94, PR, RZ, 0x2 ;  /* 0x00000002ff5e7803 */ /* 0x000fe40000000000 */
[----:B------:R-:W-:Y:S01]  /*5b90*/  ISETP.GE.AND P2, PT, R92, R244, PT ;  /* 0x000000f45c00720c */ /* 0x000fe20003f46270 */
[----:B------:R-:W-:Y:S01]  /*5ba0*/  FMUL.FTZ R148, R148, c[0x0][0x2ec] ;  /* 0x0000bb0094947a20 */ /* 0x000fe20000410000 */
[----:B------:R-:W-:Y:S01]  /*5bb0*/  ISETP.GE.AND P1, PT, R92, R242, PT ;  /* 0x000000f25c00720c */ /* 0x000fe20003f26270 */
[----:B------:R-:W-:Y:S01]  /*5bc0*/  FMUL.FTZ R150, R150, c[0x0][0x2ec] ;  /* 0x0000bb0096967a20 */ /* 0x000fe20000410000 */
[----:B------:R-:W-:Y:S01]  /*5bd0*/  FSEL R195, R124, -INF , !P0 ;  /* 0xff8000007cc37808 */ /* 0x000fe20004000000 */
[----:B------:R-:W-:Y:S01]  /*5be0*/  FMUL.FTZ R151, R151, c[0x0][0x2ec] ;  /* 0x0000bb0097977a20 */ /* 0x000fe20000410000 */
[----:B------:R-:W-:Y:S01]  /*5bf0*/  FSEL R190, R68, -INF , !P6 ;  /* 0xff80000044be7808 */ /* 0x000fe20007000000 */
[----:B------:R2:W-:Y:S01]  /*5c00*/  MUFU.TANH R124, R54 ;  /* 0x00000036007c7308 */ /* 0x0005e20000002400 */
[----:B------:R-:W-:-:S02]  /*5c10*/  ISETP.GE.AND P0, PT, R88, R246, PT ;  /* 0x000000f65800720c */ /* 0x000fc40003f06270 */
[----:B----4-:R-:W-:Y:S01]  /*5c20*/  FSEL R142, R127, -INF , !P4 ;  /* 0xff8000007f8e7808 */ /* 0x010fe20006000000 */
[----:B------:R-:W-:Y:S01]  /*5c30*/  FMUL.FTZ R60, R60, c[0x0][0x2ec] ;  /* 0x0000bb003c3c7a20 */ /* 0x000fe20000410000 */
[----:B------:R-:W-:Y:S01]  /*5c40*/  ISETP.LT.OR P6, PT, R92, R245, P2 ;  /* 0x000000f55c00720c */ /* 0x000fe200017c1670 */
[----:B------:R-:W-:Y:S01]  /*5c50*/  FMUL.FTZ R61, R61, c[0x0][0x2ec] ;  /* 0x0000bb003d3d7a20 */ /* 0x000fe20000410000 */
[----:B------:R-:W-:Y:S01]  /*5c60*/  ISETP.NE.AND P2, PT, R94, RZ, PT ;  /* 0x000000ff5e00720c */ /* 0x000fe20003f45270 */
[----:B------:R3:W4:Y:S01]  /*5c70*/  MUFU.TANH R127, R52 ;  /* 0x00000034007f7308 */ /* 0x0007220000002400 */
[----:B------:R-:W-:Y:S01]  /*5c80*/  ISETP.LT.OR P4, PT, R92, R243, P1 ;  /* 0x000000f35c00720c */ /* 0x000fe20000f81670 */
[----:B------:R-:W-:Y:S01]  /*5c90*/  FMUL.FTZ R63, R63, c[0x0][0x2ec] ;  /* 0x0000bb003f3f7a20 */ /* 0x000fe20000410000 */
[----:B------:R-:W-:Y:S01]  /*5ca0*/  ISETP.NE.AND P1, PT, R97, RZ, PT ;  /* 0x000000ff6100720c */ /* 0x000fe20003f25270 */
[----:B------:R-:W-:Y:S01]  /*5cb0*/  FMUL.FTZ R202, R65, c[0x0][0x2ec] ;  /* 0x0000bb0041ca7a20 */ /* 0x000fe20000410000 */
[----:B------:R-:W-:Y:S01]  /*5cc0*/  ISETP.LT.OR P0, PT, R88, R247, P0 ;  /* 0x000000f75800720c */ /* 0x000fe20000701670 */
[----:B------:R-:W-:Y:S01]  /*5cd0*/  FMUL.FTZ R44, R62, c[0x0][0x2ec] ;  /* 0x0000bb003e2c7a20 */ /* 0x000fe20000410000 */
[----:B------:R-:W-:Y:S01]  /*5ce0*/  FSEL R143, R125, -INF , !P2 ;  /* 0xff8000007d8f7808 */ /* 0x000fe20005000000 */
[----:B------:R2:W-:Y:S01]  /*5cf0*/  MUFU.TANH R68, R55 ;  /* 0x0000003700447308 */ /* 0x0005e20000002400 */
[----:B------:R-:W-:Y:S01]  /*5d00*/  ISETP.GE.AND P2, PT, R88, R244, PT ;  /* 0x000000f45800720c */ /* 0x000fe20003f46270 */
[----:B-1----:R-:W-:Y:S01]  /*5d10*/  HMMA.16816.F32 R32, R12, R40, R32 ;  /* 0x000000280c20723c */ /* 0x002fe20000001820 */
[----:B------:R-:W-:Y:S01]  /*5d20*/  FSEL R189, R126, -INF , !P1 ;  /* 0xff8000007ebd7808 */ /* 0x000fe20004800000 */
[----:B------:R-:W-:Y:S01]  /*5d30*/  FMUL.FTZ R67, R67, c[0x0][0x2ec] ;  /* 0x0000bb0043437a20 */ /* 0x000fe20000410000 */
[----:B------:R-:W-:-:S02]  /*5d40*/  P2R R36, PR, RZ, 0x1 ;  /* 0x00000001ff247803 */ /* 0x000fc40000000000 */
[----:B------:R-:W-:Y:S01]  /*5d50*/  ISETP.GE.AND P1, PT, R88, R242, PT ;  /* 0x000000f25800720c */ /* 0x000fe20003f26270 */
[----:B------:R1:W-:Y:S01]  /*5d60*/  MUFU.TANH R125, R60 ;  /* 0x0000003c007d7308 */ /* 0x0003e20000002400 */
[----:B------:R-:W-:Y:S01]  /*5d70*/  FSEL R92, R128, -INF , !P5 ;  /* 0xff800000805c7808 */ /* 0x000fe20006800000 */
[-C--:B------:R-:W-:Y:S01]  /*5d80*/  HMMA.16816.F32 R76, R8, R42.reuse, R76 ;  /* 0x0000002a084c723c */ /* 0x080fe2000000184c */
[C---:B------:R-:W-:Y:S02]  /*5d90*/  ISETP.LT.OR P5, PT, R88.reuse, R245, P2 ;  /* 0x000000f55800720c */ /* 0x040fe400017a1670 */
[----:B------:R-:W-:Y:S02]  /*5da0*/  ISETP.LT.OR P2, PT, R88, R243, P1 ;  /* 0x000000f35800720c */ /* 0x000fe40000f41670 */
[----:B------:R-:W-:Y:S01]  /*5db0*/  ISETP.NE.AND P1, PT, R36, RZ, PT ;  /* 0x000000ff2400720c */ /* 0x000fe20003f25270 */
[----:B------:R-:W-:Y:S01]  /*5dc0*/  MUFU.TANH R203, R61 ;  /* 0x0000003d00cb7308 */ /* 0x000fe20000002400 */
[----:B------:R-:W1:Y:S01]  /*5dd0*/  LDSM.16.M88.4 R36, [R212+0x3800] ;  /* 0x00380000d424783b */ /* 0x000e620000000200 */
[----:B------:R-:W-:Y:S01]  /*5de0*/  ISETP.GE.AND P0, PT, R88, R240, PT ;  /* 0x000000f05800720c */ /* 0x000fe20003f06270 */
[----:B------:R-:W-:Y:S01]  /*5df0*/  HMMA.16816.F32 R28, R12, R42, R28 ;  /* 0x0000002a0c1c723c */ /* 0x000fe2000000181c */
[----:B------:R-:W-:Y:S01]  /*5e00*/  IADD3 R53, R3, 0x48, RZ ;  /* 0x0000004803357810 */ /* 0x000fe20007ffe0ff */
[----:B------:R-:W-:-:S04]  /*5e10*/  DEPBAR.LE SB0, 0x0 ;  /* 0x000080000000791a */ /* 0x000fc80000000000 */
[----:B------:R-:W-:Y:S01]  /*5e20*/  ISETP.LT.OR P0, PT, R88, R241, P0 ;  /* 0x000000f15800720c */ /* 0x000fe20000701670 */
[----:B------:R1:W-:Y:S01]  /*5e30*/  MUFU.TANH R205, R63 ;  /* 0x0000003f00cd7308 */ /* 0x0003e20000002400 */
[----:B--2---:R-:W-:Y:S02]  /*5e40*/  P2R R54, PR, RZ, 0x4 ;  /* 0x00000004ff367803 */ /* 0x004fe40000000000 */
[----:B---3--:R-:W-:Y:S02]  /*5e50*/  P2R R52, PR, RZ, 0x1 ;  /* 0x00000001ff347803 */ /* 0x008fe40000000000 */
[C---:B------:R-:W-:Y:S02]  /*5e60*/  ISETP.GE.AND P0, PT, R53.reuse, R246, PT ;  /* 0x000000f63500720c */ /* 0x040fe40003f06270 */
[----:B------:R-:W-:Y:S01]  /*5e70*/  FSEL R97, R118, -INF , !P3 ;  /* 0xff80000076617808 */ /* 0x000fe20005800000 */
[----:B------:R-:W2:Y:S01]  /*5e80*/  MUFU.TANH R44, R44 ;  /* 0x0000002c002c7308 */ /* 0x000ea20000002400 */
[----:B------:R-:W-:-:S02]  /*5e90*/  ISETP.LT.OR P0, PT, R53, R247, P0 ;  /* 0x000000f73500720c */ /* 0x000fc40000701670 */
[----:B------:R-:W-:Y:S02]  /*5ea0*/  ISETP.NE.AND P3, PT, R54, RZ, PT ;  /* 0x000000ff3600720c */ /* 0x000fe40003f65270 */
[----:B------:R-:W-:Y:S02]  /*5eb0*/  FSEL R91, R120, -INF , !P1 ;  /* 0xff800000785b7808 */ /* 0x000fe40004800000 */
[----:B------:R-:W-:Y:S01]  /*5ec0*/  P2R R54, PR, RZ, 0x1 ;  /* 0x00000001ff367803 */ /* 0x000fe20000000000 */
[----:B------:R-:W-:Y:S01]  /*5ed0*/  MUFU.TANH R204, R150 ;  /* 0x0000009600cc7308 */ /* 0x000fe20000002400 */
[C---:B------:R-:W-:Y:S02]  /*5ee0*/  ISETP.GE.AND P1, PT, R53.reuse, R242, PT ;  /* 0x000000f23500720c */ /* 0x040fe40003f26270 */
[C---:B------:R-:W-:Y:S02]  /*5ef0*/  ISETP.GE.AND P2, PT, R53.reuse, R244, PT ;  /* 0x000000f43500720c */ /* 0x040fe40003f46270 */
[----:B------:R-:W-:-:S02]  /*5f00*/  ISETP.GE.AND P0, PT, R53, R240, PT ;  /* 0x000000f03500720c */ /* 0x000fc40003f06270 */
[----:B------:R-:W-:Y:S01]  /*5f10*/  FSEL R90, R122, -INF , !P6 ;  /* 0xff8000007a5a7808 */ /* 0x000fe20007000000 */
[----:B------:R-:W-:Y:S01]  /*5f20*/  MUFU.TANH R148, R148 ;  /* 0x0000009400947308 */ /* 0x000fe20000002400 */
[----:B------:R-:W-:Y:S02]  /*5f30*/  FSEL R89, R121, -INF , !P5 ;  /* 0xff80000079597808 */ /* 0x000fe40006800000 */
[C---:B------:R-:W-:Y:S02]  /*5f40*/  ISETP.LT.OR P6, PT, R53.reuse, R243, P1 ;  /* 0x000000f33500720c */ /* 0x040fe40000fc1670 */
[C---:B------:R-:W-:Y:S02]  /*5f50*/  ISETP.LT.OR P5, PT, R53.reuse, R245, P2 ;  /* 0x000000f53500720c */ /* 0x040fe400017a1670 */
[----:B------:R-:W-:Y:S01]  /*5f60*/  ISETP.LT.OR P1, PT, R53, R241, P0 ;  /* 0x000000f13500720c */ /* 0x000fe20000721670 */
[----:B------:R-:W-:Y:S01]  /*5f70*/  MUFU.TANH R202, R202 ;  /* 0x000000ca00ca7308 */ /* 0x000fe20000002400 */
[----:B------:R-:W-:Y:S01]  /*5f80*/  IADD3 R45, R3, 0x49, RZ ;  /* 0x00000049032d7810 */ /* 0x000fe20007ffe0ff */
[----:B-1----:R-:W-:Y:S01]  /*5f90*/  HMMA.16816.F32 R28, R24, R38, R28 ;  /* 0x00000026181c723c */ /* 0x002fe2000000181c */
[----:B------:R-:W-:-:S02]  /*5fa0*/  ISETP.NE.AND P2, PT, R52, RZ, PT ;  /* 0x000000ff3400720c */ /* 0x000fc40003f45270 */
[----:B------:R-:W-:Y:S02]  /*5fb0*/  ISETP.NE.AND P0, PT, R54, RZ, PT ;  /* 0x000000ff3600720c */ /* 0x000fe40003f05270 */
[----:B------:R-:W-:Y:S01]  /*5fc0*/  FSEL R88, R123, -INF , !P4 ;  /* 0xff8000007b587808 */ /* 0x000fe20006000000 */
[----:B------:R-:W-:Y:S01]  /*5fd0*/  MUFU.TANH R151, R151 ;  /* 0x0000009700977308 */ /* 0x000fe20000002400 */
[----:B------:R-:W-:Y:S01]  /*5fe0*/  ISETP.GE.AND P4, PT, R45, R246, PT ;  /* 0x000000f62d00720c */ /* 0x000fe20003f86270 */
[----:B------:R-:W-:Y:S01]  /*5ff0*/  HMMA.16816.F32 R52, R8, R40, R80 ;  /* 0x000000280834723c */ /* 0x000fe20000001850 */
[----:B------:R-:W-:Y:S02]  /*6000*/  FSEL R101, R116, -INF , !P3 ;  /* 0xff80000074657808 */ /* 0x000fe40005800000 */
[----:B------:R-:W-:Y:S02]  /*6010*/  FSEL R99, R117, -INF , !P2 ;  /* 0xff80000075637808 */ /* 0x000fe40005000000 */
[----:B------:R-:W-:Y:S01]  /*6020*/  FSEL R94, R119, -INF , !P0 ;  /* 0xff800000775e7808 */ /* 0x000fe20004000000 */
[----:B------:R-:W-:Y:S01]  /*6030*/  MUFU.TANH R116, R67 ;  /* 0x0000004300747308 */ /* 0x000fe20000002400 */
[C---:B------:R-:W-:Y:S01]  /*6040*/  ISETP.GE.AND P3, PT, R45.reuse, R244, PT ;  /* 0x000000f42d00720c */ /* 0x040fe20003f66270 */
[----:B------:R-:W-:Y:S01]  /*6050*/  FMUL.FTZ R40, R64, c[0x0][0x2ec] ;  /* 0x0000bb0040287a20 */ /* 0x000fe20000410000 */
[C---:B------:R-:W-:Y:S01]  /*6060*/  ISETP.GE.AND P2, PT, R45.reuse, R242, PT ;  /* 0x000000f22d00720c */ /* 0x040fe20003f46270 */
[----:B------:R-:W-:Y:S01]  /*6070*/  HMMA.16816.F32 R76, R20, R38, R76 ;  /* 0x00000026144c723c */ /* 0x000fe2000000184c */
[----:B------:R-:W-:-:S02]  /*6080*/  ISETP.GE.AND P0, PT, R45, R240, PT ;  /* 0x000000f02d00720c */ /* 0x000fc40003f06270 */
[----:B------:R-:W-:Y:S01]  /*6090*/  P2R R60, PR, RZ, 0x20 ;  /* 0x00000020ff3c7803 */ /* 0x000fe20000000000 */
[----:B------:R-:W1:Y:S01]  /*60a0*/  MUFU.TANH R40, R40 ;  /* 0x0000002800287308 */ /* 0x000e620000002400 */
[----:B------:R-:W-:Y:S01]  /*60b0*/  ISETP.LT.OR P5, PT, R45, R247, P4 ;  /* 0x000000f72d00720c */ /* 0x000fe200027a1670 */
[----:B------:R-:W-:Y:S01]  /*60c0*/  FMUL.FTZ R29, R29, c[0x0][0x2ec] ;  /* 0x0000bb001d1d7a20 */ /* 0x000fe20000410000 */
[C---:B------:R-:W-:Y:S02]  /*60d0*/  ISETP.LT.OR P4, PT, R45.reuse, R245, P3 ;  /* 0x000000f52d00720c */ /* 0x040fe40001f81670 */
[C---:B------:R-:W-:Y:S02]  /*60e0*/  ISETP.LT.OR P2, PT, R45.reuse, R243, P2 ;  /* 0x000000f32d00720c */ /* 0x040fe40001741670 */
[----:B------:R-:W-:Y:S01]  /*60f0*/  ISETP.LT.OR P0, PT, R45, R241, P0 ;  /* 0x000000f12d00720c */ /* 0x000fe20000701670 */
[----:B------:R-:W-:Y:S01]  /*6100*/  FMUL.FTZ R45, R66, c[0x0][0x2ec] ;  /* 0x0000bb00422d7a20 */ /* 0x000fe20000410000 */
[----:B------:R-:W-:Y:S01]  /*6110*/  ISETP.NE.AND P3, PT, R60, RZ, PT ;  /* 0x000000ff3c00720c */ /* 0x000fe20003f65270 */
[----:B------:R-:W-:Y:S01]  /*6120*/  HMMA.16816.F32 R52, R20, R36, R52 ;  /* 0x000000241434723c */ /* 0x000fe20000001834 */
[----:B------:R-:W-:-:S02]  /*6130*/  IADD3 R66, R3, 0x50, RZ ;  /* 0x0000005003427810 */ /* 0x000fc40007ffe0ff */
[----:B------:R-:W-:Y:S01]  /*6140*/  P2R R65, PR, RZ, 0x1 ;  /* 0x00000001ff417803 */ /* 0x000fe20000000000 */
[----:B------:R-:W3:Y:S01]  /*6150*/  MUFU.TANH R45, R45 ;  /* 0x0000002d002d7308 */ /* 0x000ee20000002400 */
[----:B------:R-:W-:Y:S02]  /*6160*/  FSEL R102, R104, -INF , !P3 ;  /* 0xff80000068667808 */ /* 0x000fe40005800000 */
[----:B------:R-:W-:Y:S01]  /*6170*/  ISETP.GE.AND P0, PT, R66, R240, PT ;  /* 0x000000f04200720c */ /* 0x000fe20003f06270 */
[----:B------:R-:W-:Y:S01]  /*6180*/  HMMA.16816.F32 R60, R24, R36, R32 ;  /* 0x00000024183c723c */ /* 0x000fe20000001820 */
[----:B------:R-:W-:Y:S01]  /*6190*/  P2R R41, PR, RZ, 0x4 ;  /* 0x00000004ff297803 */ /* 0x000fe20000000000 */
[----:B------:R-:W-:Y:S01]  /*61a0*/  FMUL.FTZ R76, R76, c[0x0][0x2ec] ;  /* 0x0000bb004c4c7a20 */ /* 0x000fe20000410000 */
[----:B------:R-:W-:Y:S01]  /*61b0*/  IADD3 R64, R3, 0x51, RZ ;  /* 0x0000005103407810 */ /* 0x000fe20007ffe0ff */
[----:B------:R-:W-:Y:S01]  /*61c0*/  FMUL.FTZ R77, R77, c[0x0][0x2ec] ;  /* 0x0000bb004d4d7a20 */ /* 0x000fe20000410000 */
[----:B------:R-:W-:Y:S01]  /*61d0*/  ISETP.GE.AND P3, PT, R66, R246, PT ;  /* 0x000000f64200720c */ /* 0x000fe20003f66270 */
[----:B------:R-:W-:Y:S01]  /*61e0*/  FMUL.FTZ R78, R78, c[0x0][0x2ec] ;  /* 0x0000bb004e4e7a20 */ /* 0x000fe20000410000 */
[----:B------:R-:W-:Y:S01]  /*61f0*/  FSEL R82, R110, -INF , !P1 ;  /* 0xff8000006e527808 */ /* 0x000fe20004800000 */
[----:B------:R-:W-:Y:S01]  /*6200*/  HMMA.16816.F32 R32, R8, R50, R84 ;  /* 0x000000320820723c */ /* 0x000fe20000001854 */
[C---:B------:R-:W-:Y:S01]  /*6210*/  ISETP.GE.AND P2, PT, R66.reuse, R244, PT ;  /* 0x000000f44200720c */ /* 0x040fe20003f46270 */
[----:B------:R-:W-:Y:S01]  /*6220*/  FMUL.FTZ R79, R79, c[0x0][0x2ec] ;  /* 0x0000bb004f4f7a20 */ /* 0x000fe20000410000 */
[----:B------:R-:W-:Y:S01]  /*6230*/  ISETP.GE.AND P1, PT, R66, R242, PT ;  /* 0x000000f24200720c */ /* 0x000fe20003f26270 */
[----:B------:R-:W-:Y:S01]  /*6240*/  MUFU.TANH R207, R76 ;  /* 0x0000004c00cf7308 */ /* 0x000fe20000002400 */
[----:B------:R-:W-:-:S02]  /*6250*/  FSEL R105, R105, -INF , !P4 ;  /* 0xff80000069697808 */ /* 0x000fc40006000000 */
[----:B------:R-:W-:Y:S01]  /*6260*/  FSEL R100, R100, -INF , !P6 ;  /* 0xff80000064647808 */ /* 0x000fe20007000000 */
[----:B------:R-:W-:Y:S01]  /*6270*/  FMUL.FTZ R54, R54, c[0x0][0x2ec] ;  /* 0x0000bb0036367a20 */ /* 0x000fe20000410000 */
[----:B------:R-:W-:Y:S01]  /*6280*/  ISETP.LT.OR P4, PT, R66, R241, P0 ;  /* 0x000000f14200720c */ /* 0x000fe20000781670 */
[----:B------:R-:W-:Y:S01]  /*6290*/  FMUL.FTZ R52, R52, c[0x0][0x2ec] ;  /* 0x0000bb0034347a20 */ /* 0x000fe20000410000 */
[----:B------:R-:W-:Y:S01]  /*62a0*/  ISETP.LT.OR P6, PT, R66, R247, P3 ;  /* 0x000000f74200720c */ /* 0x000fe20001fc1670 */
[----:B------:R-:W-:Y:S01]  /*62b0*/  MUFU.TANH R126, R54 ;  /* 0x00000036007e7308 */ /* 0x000fe20000002400 */
[----:B------:R-:W-:Y:S01]  /*62c0*/  ISETP.GE.AND P0, PT, R64, R246, PT ;  /* 0x000000f64000720c */ /* 0x000fe20003f06270 */
[----:B------:R-:W-:Y:S01]  /*62d0*/  FMUL.FTZ R55, R55, c[0x0][0x2ec] ;  /* 0x0000bb0037377a20 */ /* 0x000fe20000410000 */
[----:B-----5:R-:W-:Y:S01]  /*62e0*/  FSEL R93, R108, -INF , !P5 ;  /* 0xff8000006c5d7808 */ /* 0x020fe20006800000 */
[----:B------:R-:W-:Y:S01]  /*62f0*/  FMUL.FTZ R61, R61, c[0x0][0x2ec] ;  /* 0x0000bb003d3d7a20 */ /* 0x000fe20000410000 */
[----:B------:R-:W-:Y:S01]  /*6300*/  ISETP.LT.OR P3, PT, R66, R245, P2 ;  /* 0x000000f54200720c */ /* 0x000fe20001761670 */
[----:B------:R-:W-:Y:S01]  /*6310*/  FMUL.FTZ R62, R62, c[0x0][0x2ec] ;  /* 0x0000bb003e3e7a20 */ /* 0x000fe20000410000 */
[----:B------:R-:W-:Y:S01]  /*6320*/  ISETP.NE.AND P2, PT, R41, RZ, PT ;  /* 0x000000ff2900720c */ /* 0x000fe20003f45270 */
[----:B------:R-:W-:Y:S01]  /*6330*/  FMUL.FTZ R41, R60, c[0x0][0x2ec] ;  /* 0x0000bb003c297a20 */ /* 0x000fe20000410000 */
[----:B------:R-:W-:Y:S01]  /*6340*/  ISETP.LT.OR P5, PT, R66, R243, P1 ;  /* 0x000000f34200720c */ /* 0x000fe20000fa1670 */
[----:B------:R5:W-:Y:S01]  /*6350*/  MUFU.TANH R36, R61 ;  /* 0x0000003d00247308 */ /* 0x000be20000002400 */
[----:B------:R-:W-:Y:S01]  /*6360*/  ISETP.NE.AND P1, PT, R65, RZ, PT ;  /* 0x000000ff4100720c */ /* 0x000fe20003f25270 */
[----:B------:R-:W-:Y:S01]  /*6370*/  HMMA.16816.F32 R32, R20, R46, R32 ;  /* 0x0000002e1420723c */ /* 0x000fe20000001820 */
[C---:B------:R-:W-:Y:S01]  /*6380*/  ISETP.LT.OR P0, PT, R64.reuse, R247, P0 ;  /* 0x000000f74000720c */ /* 0x040fe20000701670 */
[----:B------:R-:W-:Y:S01]  /*6390*/  FMUL.FTZ R63, R63, c[0x0][0x2ec] ;  /* 0x0000bb003f3f7a20 */ /* 0x000fe20000410000 */
[----:B------:R-:W-:Y:S01]  /*63a0*/  FSEL R85, R103, -INF , !P2 ;  /* 0xff80000067557808 */ /* 0x000fe20005000000 */
[----:B------:R-:W-:Y:S01]  /*63b0*/  FMUL.FTZ R53, R53, c[0x0][0x2ec] ;  /* 0x0000bb0035357a20 */ /* 0x000fe20000410000 */
[----:B------:R-:W-:Y:S01]  /*63c0*/  ISETP.GE.AND P2, PT, R64, R244, PT ;  /* 0x000000f44000720c */ /* 0x000fe20003f46270 */
[----:B------:R-:W-:Y:S01]  /*63d0*/  MUFU.TANH R41, R41 ;  /* 0x0000002900297308 */ /* 0x000fe20000002400 */
[----:B------:R-:W-:-:S02]  /*63e0*/  FSEL R98, R106, -INF , !P1 ;  /* 0xff8000006a627808 */ /* 0x000fc40004800000 */
[----:B------:R-:W-:Y:S02]  /*63f0*/  P2R R50, PR, RZ, 0x1 ;  /* 0x00000001ff327803 */ /* 0x000fe40000000000 */
[C---:B------:R-:W-:Y:S02]  /*6400*/  ISETP.GE.AND P1, PT, R64.reuse, R242, PT ;  /* 0x000000f24000720c */ /* 0x040fe40003f26270 */
[C---:B------:R-:W-:Y:S01]  /*6410*/  ISETP.GE.AND P0, PT, R64.reuse, R240, PT ;  /* 0x000000f04000720c */ /* 0x040fe20003f06270 */
[----:B------:R-:W-:Y:S01]  /*6420*/  MUFU.TANH R209, R52 ;  /* 0x0000003400d17308 */ /* 0x000fe20000002400 */
[----:B------:R-:W-:Y:S02]  /*6430*/  FSEL R107, R107, -INF , !P6 ;  /* 0xff8000006b6b7808 */ /* 0x000fe40007000000 */
[C---:B------:R-:W-:Y:S02]  /*6440*/  ISETP.LT.OR P6, PT, R64.reuse, R245, P2 ;  /* 0x000000f54000720c */ /* 0x040fe400017c1670 */
[----:B------:R-:W-:-:S02]  /*6450*/  ISETP.LT.OR P2, PT, R64, R243, P1 ;  /* 0x000000f34000720c */ /* 0x000fc40000f41670 */
[----:B------:R-:W-:Y:S01]  /*6460*/  ISETP.LT.OR P1, PT, R64, R241, P0 ;  /* 0x000000f14000720c */ /* 0x000fe20000721670 */
[----:B------:R-:W-:Y:S01]  /*6470*/  MUFU.TANH R123, R55 ;  /* 0x00000037007b7308 */ /* 0x000fe20000002400 */
[----:B------:R-:W-:Y:S01]  /*6480*/  ISETP.NE.AND P0, PT, R50, RZ, PT ;  /* 0x000000ff3200720c */ /* 0x000fe20003f05270 */
[----:B------:R-:W-:Y:S01]  /*6490*/  FMUL.FTZ R32, R32, c[0x0][0x2ec] ;  /* 0x0000bb0020207a20 */ /* 0x000fe20000410000 */
[----:B------:R-:W-:Y:S01]  /*64a0*/  IADD3 R37, R3, 0x58, RZ ;  /* 0x0000005803257810 */ /* 0x000fe20007ffe0ff */
[----:B------:R-:W-:Y:S01]  /*64b0*/  FMUL.FTZ R34, R34, c[0x0][0x2ec] ;  /* 0x0000bb0022227a20 */ /* 0x000fe20000410000 */
[----:B------:R-:W-:Y:S01]  /*64c0*/  FSEL R106, R109, -INF , !P0 ;  /* 0xff8000006d6a7808 */ /* 0x000fe20004000000 */
[----:B------:R-:W-:Y:S01]  /*64d0*/  FMUL.FTZ R35, R35, c[0x0][0x2ec] ;  /* 0x0000bb0023237a20 */ /* 0x000fe20000410000 */
[----:B------:R-:W-:Y:S01]  /*64e0*/  ISETP.GE.AND P0, PT, R37, R240, PT ;  /* 0x000000f02500720c */ /* 0x000fe20003f06270 */
[----:B------:R-:W1:Y:S01]  /*64f0*/  MUFU.TANH R211, R32 ;  /* 0x0000002000d37308 */ /* 0x000e620000002400 */
[----:B------:R-:W-:Y:S01]  /*6500*/  P2R R60, PR, RZ, 0x4 ;  /* 0x00000004ff3c7803 */ /* 0x000fe20000000000 */
[----:B------:R-:W-:Y:S01]  /*6510*/  FMUL.FTZ R33, R33, c[0x0][0x2ec] ;  /* 0x0000bb0021217a20 */ /* 0x000fe20000410000 */
[----:B------:R-:W-:-:S02]  /*6520*/  ISETP.GE.AND P2, PT, R37, R244, PT ;  /* 0x000000f42500720c */ /* 0x000fc40003f46270 */
[----:B------:R-:W-:Y:S02]  /*6530*/  ISETP.LT.OR P0, PT, R37, R241, P0 ;  /* 0x000000f12500720c */ /* 0x000fe40000701670 */
[----:B------:R-:W-:Y:S01]  /*6540*/  IADD3 R51, R3, 0x59, RZ ;  /* 0x0000005903337810 */ /* 0x000fe20007ffe0ff */
[----:B------:R-:W1:Y:S01]  /*6550*/  MUFU.TANH R128, R34 ;  /* 0x0000002200807308 */ /* 0x000e620000002400 */
[----:B------:R-:W-:Y:S02]  /*6560*/  FSEL R83, R131, -INF , !P4 ;  /* 0xff80000083537808 */ /* 0x000fe40006000000 */
[----:B------:R-:W-:Y:S02]  /*6570*/  P2R R50, PR, RZ, 0x2 ;  /* 0x00000002ff327803 */ /* 0x000fe40000000000 */
[----:B------:R-:W-:Y:S02]  /*6580*/  FSEL R87, R75, -INF , !P3 ;  /* 0xff8000004b577808 */ /* 0x000fe40005800000 */
[C---:B------:R-:W-:Y:S01]  /*6590*/  ISETP.LT.OR P4, PT, R37.reuse, R245, P2 ;  /* 0x000000f52500720c */ /* 0x040fe20001781670 */
[----:B------:R-:W-:Y:S01]  /*65a0*/  MUFU.TANH R210, R33 ;  /* 0x0000002100d27308 */ /* 0x000fe20000002400 */
[----:B------:R-:W-:-:S02]  /*65b0*/  ISETP.GE.AND P3, PT, R37, R246, PT ;  /* 0x000000f62500720c */ /* 0x000fc40003f66270 */
[----:B------:R-:W-:Y:S02]  /*65c0*/  ISETP.NE.AND P2, PT, R60, RZ, PT ;  /* 0x000000ff3c00720c */ /* 0x000fe40003f45270 */
[----:B-----5:R-:W-:Y:S02]  /*65d0*/  P2R R61, PR, RZ, 0x1 ;  /* 0x00000001ff3d7803 */ /* 0x020fe40000000000 */
[----:B------:R-:W-:Y:S01]  /*65e0*/  ISETP.GE.AND P0, PT, R51, R246, PT ;  /* 0x000000f63300720c */ /* 0x000fe20003f06270 */
[----:B------:R-:W-:Y:S01]  /*65f0*/  MUFU.TANH R208, R53 ;  /* 0x0000003500d07308 */ /* 0x000fe20000002400 */
[----:B------:R-:W-:Y:S02]  /*6600*/  FSEL R84, R112, -INF , !P5 ;  /* 0xff80000070547808 */ /* 0x000fe40006800000 */
[----:B------:R-:W-:Y:S02]  /*6610*/  ISETP.NE.AND P5, PT, R50, RZ, PT ;  /* 0x000000ff3200720c */ /* 0x000fe40003fa5270 */
[----:B------:R-:W-:-:S02]  /*6620*/  ISETP.LT.OR P3, PT, R37, R247, P3 ;  /* 0x000000f72500720c */ /* 0x000fc40001f61670 */
[----:B------:R-:W-:Y:S01]  /*6630*/  FSEL R110, R111, -INF , !P2 ;  /* 0xff8000006f6e7808 */ /* 0x000fe20005000000 */
[----:B------:R-:W-:Y:S01]  /*6640*/  MUFU.TANH R50, R62 ;  /* 0x0000003e00327308 */ /* 0x000fe20000002400 */
[C---:B------:R-:W-:Y:S02]  /*6650*/  ISETP.LT.OR P0, PT, R51.reuse, R247, P0 ;  /* 0x000000f73300720c */ /* 0x040fe40000701670 */
[----:B------:R-:W-:Y:S02]  /*6660*/  ISETP.GE.AND P2, PT, R51, R244, PT ;  /* 0x000000f43300720c */ /* 0x000fe40003f46270 */
[----:B------:R-:W-:Y:S02]  /*6670*/  FSEL R104, R114, -INF , !P5 ;  /* 0xff80000072687808 */ /* 0x000fe40006800000 */
[----:B------:R-:W-:Y:S01]  /*6680*/  FSEL R114, R115, -INF , !P3 ;  /* 0xff80000073727808 */ /* 0x000fe20005800000 */
[----:B------:R-:W-:Y:S01]  /*6690*/  MUFU.TANH R206, R77 ;  /* 0x0000004d00ce7308 */ /* 0x000fe20000002400 */
[----:B------:R-:W-:-:S02]  /*66a0*/  P2R R18, PR, RZ, 0x1 ;  /* 0x00000001ff127803 */ /* 0x000fc40000000000 */
[C---:B------:R-:W-:Y:S02]  /*66b0*/  ISETP.LT.OR P3, PT, R51.reuse, R245, P2 ;  /* 0x000000f53300720c */ /* 0x040fe40001761670 */
[----:B------:R-:W-:Y:S02]  /*66c0*/  ISETP.GE.AND P0, PT, R51, R240, PT ;  /* 0x000000f03300720c */ /* 0x000fe40003f06270 */
[----:B------:R-:W-:Y:S01]  /*66d0*/  IADD3 R16, R3, 0x60, RZ ;  /* 0x0000006003107810 */ /* 0x000fe20007ffe0ff */
[----:B------:R-:W-:Y:S01]  /*66e0*/  MUFU.TANH R122, R78 ;  /* 0x0000004e007a7308 */ /* 0x000fe20000002400 */
[----:B------:R-:W-:Y:S02]  /*66f0*/  ISETP.GE.AND P1, PT, R37, R242, PT ;  /* 0x000000f22500720c */ /* 0x000fe40003f26270 */
[----:B------:R-:W-:Y:S02]  /*6700*/  P2R R17, PR, RZ, 0x8 ;  /* 0x00000008ff117803 */ /* 0x000fe40000000000 */
[----:B------:R-:W-:-:S02]  /*6710*/  ISETP.LT.OR P3, PT, R51, R241, P0 ;  /* 0x000000f13300720c */ /* 0x000fc40000761670 */
[C---:B------:R-:W-:Y:S01]  /*6720*/  ISETP.GE.AND P0, PT, R16.reuse, R246, PT ;  /* 0x000000f61000720c */ /* 0x040fe20003f06270 */
[----:B------:R-:W-:Y:S01]  /*6730*/  MUFU.TANH R121, R79 ;  /* 0x0000004f00797308 */ /* 0x000fe20000002400 */
[----:B------:R-:W-:Y:S02]  /*6740*/  ISETP.LT.OR P1, PT, R37, R243, P1 ;  /* 0x000000f32500720c */ /* 0x000fe40000f21670 */
[C---:B------:R-:W-:Y:S02]  /*6750*/  ISETP.LT.OR P5, PT, R16.reuse, R247, P0 ;  /* 0x000000f71000720c */ /* 0x040fe400007a1670 */
[----:B------:R-:W-:Y:S02]  /*6760*/  ISETP.GE.AND P0, PT, R16, R240, PT ;  /* 0x000000f01000720c */ /* 0x000fe40003f06270 */
[----:B------:R-:W-:Y:S01]  /*6770*/  P2R R60, PR, RZ, 0x2 ;  /* 0x00000002ff3c7803 */ /* 0x000fe20000000000 */
[----:B------:R-:W-:Y:S01]  /*6780*/  MUFU.TANH R37, R63 ;  /* 0x0000003f00257308 */ /* 0x000fe20000002400 */
[----:B------:R-:W-:-:S02]  /*6790*/  ISETP.GE.AND P1, PT, R51, R242, PT ;  /* 0x000000f23300720c */ /* 0x000fc40003f26270 */
[----:B------:R-:W-:Y:S02]  /*67a0*/  ISETP.LT.OR P0, PT, R16, R241, P0 ;  /* 0x000000f11000720c */ /* 0x000fe40000701670 */
[----:B------:R-:W-:Y:S02]  /*67b0*/  ISETP.NE.AND P2, PT, R60, RZ, PT ;  /* 0x000000ff3c00720c */ /* 0x000fe40003f45270 */
[----:B------:R-:W-:Y:S02]  /*67c0*/  IADD3 R9, R3, 0x61, RZ ;  /* 0x0000006103097810 */ /* 0x000fe40007ffe0ff */
[----:B------:R-:W-:Y:S02]  /*67d0*/  FSEL R86, R72, -INF , !P6 ;  /* 0xff80000048567808 */ /* 0x000fe40007000000 */
[----:B------:R-:W-:Y:S02]  /*67e0*/  ISETP.LT.OR P6, PT, R51, R243, P1 ;  /* 0x000000f33300720c */ /* 0x000fe40000fc1670 */
[----:B------:R-:W-:-:S02]  /*67f0*/  ISETP.NE.AND P1, PT, R61, RZ, PT ;  /* 0x000000ff3d00720c */ /* 0x000fc40003f25270 */
[----:B------:R-:W-:Y:S02]  /*6800*/  FSEL R111, R141, -INF , !P4 ;  /* 0xff8000008d6f7808 */ /* 0x000fe40006000000 */
[----:B------:R-:W-:Y:S02]  /*6810*/  P2R R10, PR, RZ, 0x1 ;  /* 0x00000001ff0a7803 */ /* 0x000fe40000000000 */
[----:B------:R-:W-:Y:S02]  /*6820*/  ISETP.NE.AND P4, PT, R18, RZ, PT ;  /* 0x000000ff1200720c */ /* 0x000fe40003f85270 */
[----:B----4-:R-:W-:Y:S02]  /*6830*/  FSEL R108, R127, -INF , !P2 ;  /* 0xff8000007f6c7808 */ /* 0x010fe40005000000 */
[----:B------:R-:W-:Y:S01]  /*6840*/  ISETP.GE.AND P0, PT, R9, R246, PT ;  /* 0x000000f60900720c */ /* 0x000fe20003f06270 */
[----:B------:R-:W-:Y:S01]  /*6850*/  MUFU.TANH R127, R35 ;  /* 0x00000023007f7308 */ /* 0x000fe20000002400 */
[----:B------:R-:W-:-:S02]  /*6860*/  ISETP.GE.AND P2, PT, R16, R244, PT ;  /* 0x000000f41000720c */ /* 0x000fc40003f46270 */
[----:B------:R-:W-:Y:S02]  /*6870*/  FSEL R103, R124, -INF , !P1 ;  /* 0xff8000007c677808 */ /* 0x000fe40004800000 */
[C---:B------:R-:W-:Y:S02]  /*6880*/  ISETP.GE.AND P1, PT, R16.reuse, R242, PT ;  /* 0x000000f21000720c */ /* 0x040fe40003f26270 */
[----:B------:R-:W-:Y:S02]  /*6890*/  FSEL R112, R113, -INF , !P4 ;  /* 0xff80000071707808 */ /* 0x000fe40006000000 */
[----:B------:R-:W-:Y:S02]  /*68a0*/  ISETP.LT.OR P0, PT, R9, R247, P0 ;  /* 0x000000f70900720c */ /* 0x000fe40000701670 */
[----:B------:R-:W-:Y:S02]  /*68b0*/  ISETP.LT.OR P4, PT, R16, R245, P2 ;  /* 0x000000f51000720c */ /* 0x000fe40001781670 */
[----:B------:R-:W-:-:S02]  /*68c0*/  ISETP.NE.AND P2, PT, R17, RZ, PT ;  /* 0x000000ff1100720c */ /* 0x000fc40003f45270 */
[----:B------:R-:W-:Y:S02]  /*68d0*/  ISETP.LT.OR P1, PT, R16, R243, P1 ;  /* 0x000000f31000720c */ /* 0x000fe40000f21670 */
[----:B------:R-:W-:Y:S02]  /*68e0*/  P2R R11, PR, RZ, 0x1 ;  /* 0x00000001ff0b7803 */ /* 0x000fe40000000000 */
[C---:B------:R-:W-:Y:S02]  /*68f0*/  ISETP.GE.AND P0, PT, R9.reuse, R240, PT ;  /* 0x000000f00900720c */ /* 0x040fe40003f06270 */
[----:B------:R-:W-:Y:S02]  /*6900*/  FSEL R120, R48, -INF , !P2 ;  /* 0xff80000030787808 */ /* 0x000fe40005000000 */
[----:B------:R-:W-:Y:S02]  /*6910*/  ISETP.GE.AND P2, PT, R9, R244, PT ;  /* 0x000000f40900720c */ /* 0x000fe40003f46270 */
[----:B------:R-:W-:-:S02]  /*6920*/  P2R R16, PR, RZ, 0x2 ;  /* 0x00000002ff107803 */ /* 0x000fc40000000000 */
[----:B--2---:R-:W-:Y:S01]  /*6930*/  FSEL R119, R44, -INF , !P4 ;  /* 0xff8000002c777808 */ /* 0x004fe20006000000 */
[----:B------:R-:W-:Y:S01]  /*6940*/  BAR.SYNC.DEFER_BLOCKING 0x0 ;  /* 0x0000000000007b1d */ /* 0x000fe20000010000 */
[----:B------:R-:W-:Y:S02]  /*6950*/  ISETP.LT.OR P4, PT, R9, R241, P0 ;  /* 0x000000f10900720c */ /* 0x000fe40000781670 */
[----:B------:R-:W-:Y:S02]  /*6960*/  FSEL R109, R68, -INF , !P3 ;  /* 0xff800000446d7808 */ /* 0x000fe40005800000 */
[----:B------:R-:W-:Y:S02]  /*6970*/  ISETP.NE.AND P0, PT, R11, RZ, PT ;  /* 0x000000ff0b00720c */ /* 0x000fe40003f05270 */
[----:B------:R-:W-:Y:S02]  /*6980*/  IADD3 R8, R3, 0x68, RZ ;  /* 0x0000006803087810 */ /* 0x000fe40007ffe0ff */
[----:B------:R-:W-:-:S02]  /*6990*/  ISETP.LT.OR P3, PT, R9, R245, P2 ;  /* 0x000000f50900720c */ /* 0x000fc40001761670 */
[----:B------:R-:W-:Y:S02]  /*69a0*/  ISETP.NE.AND P2, PT, R16, RZ, PT ;  /* 0x000000ff1000720c */ /* 0x000fe40003f45270 */
[----:B------:R-:W-:Y:S02]  /*69b0*/  ISETP.GE.AND P1, PT, R9, R242, PT ;  /* 0x000000f20900720c */ /* 0x000fe40003f26270 */
[----:B------:R-:W-:Y:S02]  /*69c0*/  FSEL R203, R203, -INF , !P0 ;  /* 0xff800000cbcb7808 */ /* 0x000fe40004000000 */
[----:B------:R-:W-:Y:S02]  /*69d0*/  ISETP.GE.AND P0, PT, R8, R240, PT ;  /* 0x000000f00800720c */ /* 0x000fe40003f06270 */
[----:B------:R-:W-:Y:S02]  /*69e0*/  FSEL R125, R125, -INF , !P5 ;  /* 0xff8000007d7d7808 */ /* 0x000fe40006800000 */
[----:B-1----:R-:W-:-:S02]  /*69f0*/  FSEL R124, R40, -INF , !P2 ;  /* 0xff800000287c7808 */ /* 0x002fc40005000000 */
[----:B------:R-:W-:Y:S02]  /*6a00*/  ISETP.LT.OR P5, PT, R9, R243, P1 ;  /* 0x000000f30900720c */ /* 0x000fe40000fa1670 */
[----:B------:R-:W-:Y:S02]  /*6a10*/  ISETP.GE.AND P2, PT, R8, R244, PT ;  /* 0x000000f40800720c */ /* 0x000fe40003f46270 */
[----:B------:R-:W-:Y:S01]  /*6a20*/  ISETP.NE.AND P1, PT, R10, RZ, PT ;  /* 0x000000ff0a00720c */ /* 0x000fe20003f25270 */
[----:B------:R-:W-:Y:S01]  /*6a30*/  FMUL.FTZ R10, R149, c[0x0][0x2ec] ;  /* 0x0000bb00950a7a20 */ /* 0x000fe20000410000 */
[C---:B------:R-:W-:Y:S02]  /*6a40*/  ISETP.LT.OR P0, PT, R8.reuse, R241, P0 ;  /* 0x000000f10800720c */ /* 0x040fe40000701670 */
[----:B------:R-:W-:Y:S02]  /*6a50*/  IADD3 R13, R3, 0x69, RZ ;  /* 0x00000069030d7810 */ /* 0x000fe40007ffe0ff */
[----:B------:R-:W-:Y:S01]  /*6a60*/  ISETP.LT.OR P2, PT, R8, R245, P2 ;  /* 0x000000f50800720c */ /* 0x000fe20001741670 */
[----:B------:R-:W1:Y:S01]  /*6a70*/  MUFU.TANH R10, R10 ;  /* 0x0000000a000a7308 */ /* 0x000e620000002400 */
[----:B---3--:R-:W-:-:S02]  /*6a80*/  FSEL R113, R45, -INF , !P1 ;  /* 0xff8000002d717808 */ /* 0x008fc40004800000 */
[----:B------:R-:W-:Y:S02]  /*6a90*/  FSEL R205, R205, -INF , !P3 ;  /* 0xff800000cdcd7808 */ /* 0x000fe40005800000 */
[----:B------:R-:W-:Y:S02]  /*6aa0*/  ISETP.GE.AND P1, PT, R8, R242, PT ;  /* 0x000000f20800720c */ /* 0x000fe40003f26270 */
[----:B------:R-:W-:Y:S02]  /*6ab0*/  P2R R12, PR, RZ, 0x1 ;  /* 0x00000001ff0c7803 */ /* 0x000fe40000000000 */
[----:B------:R-:W-:Y:S02]  /*6ac0*/  ISETP.GE.AND P3, PT, R13, R246, PT ;  /* 0x000000f60d00720c */ /* 0x000fe40003f66270 */
[----:B------:R-:W-:Y:S02]  /*6ad0*/  FSEL R115, R49, -INF , !P6 ;  /* 0xff80000031737808 */ /* 0x000fe40007000000 */
[----:B------:R-:W-:-:S02]  /*6ae0*/  ISETP.GE.AND P0, PT, R13, R240, PT ;  /* 0x000000f00d00720c */ /* 0x000fc40003f06270 */
[----:B------:R-:W-:Y:S02]  /*6af0*/  ISETP.GE.AND P6, PT, R8, R246, PT ;  /* 0x000000f60800720c */ /* 0x000fe40003fc6270 */
[----:B------:R-:W-:Y:S02]  /*6b00*/  P2R R9, PR, RZ, 0x4 ;  /* 0x00000004ff097803 */ /* 0x000fe40000000000 */
[----:B------:R-:W-:Y:S02]  /*6b10*/  FSEL R116, R116, -INF , !P4 ;  /* 0xff80000074747808 */ /* 0x000fe40006000000 */
[----:B------:R-:W-:Y:S02]  /*6b20*/  ISETP.LT.OR P1, PT, R8, R243, P1 ;  /* 0x000000f30800720c */ /* 0x000fe40000f21670 */
[C---:B------:R-:W-:Y:S02]  /*6b30*/  ISETP.LT.OR P4, PT, R13.reuse, R247, P3 ;  /* 0x000000f70d00720c */ /* 0x040fe40001f81670 */
[----:B------:R-:W-:-:S02]  /*6b40*/  ISETP.LT.OR P3, PT, R13, R241, P0 ;  /* 0x000000f10d00720c */ /* 0x000fc40000761670 */
[----:B------:R-:W-:Y:S02]  /*6b50*/  ISETP.LT.OR P6, PT, R8, R247, P6 ;  /* 0x000000f70800720c */ /* 0x000fe400037c1670 */
[----:B------:R-:W-:Y:S02]  /*6b60*/  ISETP.NE.AND P0, PT, R9, RZ, PT ;  /* 0x000000ff0900720c */ /* 0x000fe40003f05270 */
[----:B------:R-:W-:Y:S02]  /*6b70*/  IADD3 R8, R3, 0x70, RZ ;  /* 0x0000007003087810 */ /* 0x000fe40007ffe0ff */
[----:B------:R-:W-:Y:S02]  /*6b80*/  P2R R11, PR, RZ, 0x2 ;  /* 0x00000002ff0b7803 */ /* 0x000fe40000000000 */
[C---:B------:R-:W-:Y:S02]  /*6b90*/  ISETP.GE.AND P2, PT, R13.reuse, R244, PT ;  /* 0x000000f40d00720c */ /* 0x040fe40003f46270 */
[----:B------:R-:W-:-:S02]  /*6ba0*/  ISETP.GE.AND P1, PT, R13, R242, PT ;  /* 0x000000f20d00720c */ /* 0x000fc40003f26270 */
[----:B------:R-:W-:Y:S02]  /*6bb0*/  FSEL R204, R204, -INF , !P0 ;  /* 0xff800000cccc7808 */ /* 0x000fe40004000000 */
[----:B------:R-:W-:Y:S02]  /*6bc0*/  FSEL R252, R148, -INF , !P6 ;  /* 0xff80000094fc7808 */ /* 0x000fe40007000000 */
[----:B------:R-:W-:Y:S02]  /*6bd0*/  ISETP.GE.AND P0, PT, R8, R246, PT ;  /* 0x000000f60800720c */ /* 0x000fe40003f06270 */
[----:B------:R-:W-:Y:S02]  /*6be0*/  FSEL R202, R202, -INF , !P5 ;  /* 0xff800000caca7808 */ /* 0x000fe40006800000 */
[----:B------:R-:W-:Y:S02]  /*6bf0*/  ISETP.LT.OR P6, PT, R13, R245, P2 ;  /* 0x000000f50d00720c */ /* 0x000fe400017c1670 */
[----:B------:R-:W-:-:S02]  /*6c00*/  ISETP.NE.AND P2, PT, R11, RZ, PT ;  /* 0x000000ff0b00720c */ /* 0x000fc40003f45270 */
[----:B------:R-:W-:Y:S02]  /*6c10*/  ISETP.LT.OR P5, PT, R13, R243, P1 ;  /* 0x000000f30d00720c */ /* 0x000fe40000fa1670 */
[----:B------:R-:W-:Y:S02]  /*6c20*/  ISETP.NE.AND P1, PT, R12, RZ, PT ;  /* 0x000000ff0c00720c */ /* 0x000fe40003f25270 */
[C---:B------:R-:W-:Y:S02]  /*6c30*/  ISETP.LT.OR P0, PT, R8.reuse, R247, P0 ;  /* 0x000000f70800720c */ /* 0x040fe40000701670 */
[----:B------:R-:W-:Y:S02]  /*6c40*/  FSEL R211, R211, -INF , !P2 ;  /* 0xff800000d3d37808 */ /* 0x000fe40005000000 */
[----:B------:R-:W-:Y:S02]  /*6c50*/  ISETP.GE.AND P2, PT, R8, R244, PT ;  /* 0x000000f40800720c */ /* 0x000fe40003f46270 */
[----:B------:R-:W-:-:S02]  /*6c60*/  FSEL R128, R128, -INF , !P1 ;  /* 0xff80000080807808 */ /* 0x000fc40004800000 */
[----:B------:R-:W-:Y:S02]  /*6c70*/  P2R R9, PR, RZ, 0x1 ;  /* 0x00000001ff097803 */ /* 0x000fe40000000000 */
[C---:B------:R-:W-:Y:S02]  /*6c80*/  ISETP.GE.AND P1, PT, R8.reuse, R242, PT ;  /* 0x000000f20800720c */ /* 0x040fe40003f26270 */
[----:B------:R-:W-:Y:S02]  /*6c90*/  ISETP.GE.AND P0, PT, R8, R240, PT ;  /* 0x000000f00800720c */ /* 0x000fe40003f06270 */
[----:B-1----:R-:W-:Y:S02]  /*6ca0*/  FSEL R220, R10, -INF , !P4 ;  /* 0xff8000000adc7808 */ /* 0x002fe40006000000 */
[C---:B------:R-:W-:Y:S02]  /*6cb0*/  ISETP.LT.OR P4, PT, R8.reuse, R245, P2 ;  /* 0x000000f50800720c */ /* 0x040fe40001781670 */
[----:B------:R-:W-:-:S02]  /*6cc0*/  ISETP.LT.OR P2, PT, R8, R243, P1 ;  /* 0x000000f30800720c */ /* 0x000fc40000f41670 */
[----:B------:R-:W-:Y:S02]  /*6cd0*/  ISETP.NE.AND P1, PT, R9, RZ, PT ;  /* 0x000000ff0900720c */ /* 0x000fe40003f25270 */
[----:B------:R-:W-:Y:S02]  /*6ce0*/  ISETP.LT.OR P0, PT, R8, R241, P0 ;  /* 0x000000f10800720c */ /* 0x000fe40000701670 */
[----:B------:R-:W-:Y:S02]  /*6cf0*/  IADD3 R9, R3, 0x71, RZ ;  /* 0x0000007103097810 */ /* 0x000fe40007ffe0ff */
[----:B------:R-:W-:Y:S02]  /*6d00*/  P2R R11, PR, RZ, 0x1 ;  /* 0x00000001ff0b7803 */ /* 0x000fe40000000000 */
[----:B------:R-:W-:Y:S02]  /*6d10*/  ISETP.GE.AND P0, PT, R9, R246, PT ;  /* 0x000000f60900720c */ /* 0x000fe40003f06270 */
[----:B------:R-:W-:-:S02]  /*6d20*/  FSEL R12, R151, -INF , !P6 ;  /* 0xff800000970c7808 */ /* 0x000fc40007000000 */
[----:B------:R-:W-:Y:S02]  /*6d30*/  ISETP.LT.OR P0, PT, R9, R247, P0 ;  /* 0x000000f70900720c */ /* 0x000fe40000701670 */
[----:B------:R-:W-:Y:S01]  /*6d40*/  P2R R10, PR, RZ, 0x4 ;  /* 0x00000004ff0a7803 */ /* 0x000fe20000000000 */
[----:B------:R1:W-:Y:S01]  /*6d50*/  STL [R1+0x24], R12 ;  /* 0x0000240c01007387 */ /* 0x0003e20000100800 */
[----:B------:R-:W-:Y:S02]  /*6d60*/  FSEL R127, R127, -INF , !P3 ;  /* 0xff8000007f7f7808 */ /* 0x000fe40005800000 */
[----:B------:R-:W-:Y:S02]  /*6d70*/  FSEL R141, R41, -INF , !P1 ;  /* 0xff800000298d7808 */ /* 0x000fe40004800000 */
[C---:B------:R-:W-:Y:S02]  /*6d80*/  ISETP.GE.AND P2, PT, R9.reuse, R244, PT ;  /* 0x000000f40900720c */ /* 0x040fe40003f46270 */
[----:B------:R-:W-:-:S02]  /*6d90*/  ISETP.GE.AND P1, PT, R9, R242, PT ;  /* 0x000000f20900720c */ /* 0x000fc40003f26270 */
[----:B------:R-:W-:Y:S02]  /*6da0*/  IADD3 R8, R3, 0x78, RZ ;  /* 0x0000007803087810 */ /* 0x000fe40007ffe0ff */
[----:B------:R-:W-:Y:S02]  /*6db0*/  FSEL R13, R50, -INF , !P4 ;  /* 0xff800000320d7808 */ /* 0x000fe40006000000 */
[----:B------:R-:W-:Y:S02]  /*6dc0*/  FSEL R210, R210, -INF , !P5 ;  /* 0xff800000d2d27808 */ /* 0x000fe40006800000 */
[C---:B------:R-:W-:Y:S01]  /*6dd0*/  ISETP.LT.OR P5, PT, R9.reuse, R245, P2 ;  /* 0x000000f50900720c */ /* 0x040fe200017a1670 */
[----:B------:R2:W-:Y:S01]  /*6de0*/  STL [R1+0x20], R13 ;  /* 0x0000200d01007387 */ /* 0x0005e20000100800 */
[----:B------:R-:W-:Y:S02]  /*6df0*/  ISETP.LT.OR P4, PT, R9, R243, P1 ;  /* 0x000000f30900720c */ /* 0x000fe40000f81670 */
[----:B------:R-:W-:-:S02]  /*6e00*/  ISETP.NE.AND P1, PT, R11, RZ, PT ;  /* 0x000000ff0b00720c */ /* 0x000fc40003f25270 */
[----:B------:R-:W-:Y:S01]  /*6e10*/  ISETP.NE.AND P2, PT, R10, RZ, PT ;  /* 0x000000ff0a00720c */ /* 0x000fe20003f45270 */
[----:B------:R-:W-:Y:S01]  /*6e20*/  FMUL.FTZ R10, R28, c[0x0][0x2ec] ;  /* 0x0000bb001c0a7a20 */ /* 0x000fe20000410000 */
[----:B------:R-:W-:Y:S01]  /*6e30*/  IADD3 R11, R3, 0x79, RZ ;  /* 0x00000079030b7810 */ /* 0x000fe20007ffe0ff */
[----:B------:R-:W-:Y:S01]  /*6e40*/  FMUL.FTZ R3, R31, c[0x0][0x2ec] ;  /* 0x0000bb001f037a20 */ /* 0x000fe20000410000 */
[----:B-1----:R-:W-:Y:S02]  /*6e50*/  P2R R12, PR, RZ, 0x1 ;  /* 0x00000001ff0c7803 */ /* 0x002fe40000000000 */
[C---:B------:R-:W-:Y:S01]  /*6e60*/  ISETP.GE.AND P0, PT, R9.reuse, R240, PT ;  /* 0x000000f00900720c */ /* 0x040fe20003f06270 */
[----:B------:R-:W1:Y:S01]  /*6e70*/  MUFU.TANH R10, R10 ;  /* 0x0000000a000a7308 */ /* 0x000e620000002400 */
[----:B------:R-:W-:Y:S02]  /*6e80*/  FSEL R126, R126, -INF , !P1 ;  /* 0xff8000007e7e7808 */ /* 0x000fe40004800000 */
[----:B------:R-:W-:-:S02]  /*6e90*/  ISETP.LT.OR P3, PT, R9, R241, P0 ;  /* 0x000000f10900720c */ /* 0x000fc40000761670 */
[----:B------:R-:W-:Y:S02]  /*6ea0*/  ISETP.NE.AND P0, PT, R12, RZ, PT ;  /* 0x000000ff0c00720c */ /* 0x000fe40003f05270 */
[----:B------:R-:W-:Y:S01]  /*6eb0*/  ISETP.GE.AND P1, PT, R8, R242, PT ;  /* 0x000000f20800720c */ /* 0x000fe20003f26270 */
[----:B------:R-:W-:Y:S01]  /*6ec0*/  MUFU.TANH R3, R3 ;  /* 0x0000000300037308 */ /* 0x000fe20000002400 */
[----:B------:R-:W-:Y:S02]  /*6ed0*/  FSEL R9, R36, -INF , !P0 ;  /* 0xff80000024097808 */ /* 0x000fe40004000000 */
[----:B------:R-:W-:Y:S01]  /*6ee0*/  ISETP.GE.AND P0, PT, R8, R240, PT ;  /* 0x000000f00800720c */ /* 0x000fe20003f06270 */
[----:B--2---:R-:W-:Y:S01]  /*6ef0*/  FMUL.FTZ R13, R30, c[0x0][0x2ec] ;  /* 0x0000bb001e0d7a20 */ /* 0x004fe20000410000 */
[----:B------:R-:W-:Y:S01]  /*6f00*/  FSEL R209, R209, -INF , !P2 ;  /* 0xff800000d1d17808 */ /* 0x000fe20005000000 */
[----:B------:R2:W-:Y:S01]  /*6f10*/  STL [R1+0x34], R9 ;  /* 0x0000340901007387 */ /* 0x0005e20000100800 */
[----:B------:R-:W-:-:S02]  /*6f20*/  ISETP.LT.OR P0, PT, R8, R241, P0 ;  /* 0x000000f10800720c */ /* 0x000fc40000701670 */
[C---:B------:R-:W-:Y:S01]  /*6f30*/  ISETP.GE.AND P2, PT, R8.reuse, R244, PT ;  /* 0x000000f40800720c */ /* 0x040fe20003f46270 */
[----:B------:R-:W3:Y:S01]  /*6f40*/  MUFU.TANH R13, R13 ;  /* 0x0000000d000d7308 */ /* 0x000ee20000002400 */
[C---:B------:R-:W-:Y:S02]  /*6f50*/  ISETP.LT.OR P1, PT, R8.reuse, R243, P1 ;  /* 0x000000f30800720c */ /* 0x040fe40000f21670 */
[----:B------:R-:W-:Y:S02]  /*6f60*/  P2R R14, PR, RZ, 0x1 ;  /* 0x00000001ff0e7803 */ /* 0x000fe40000000000 */
[----:B------:R-:W-:Y:S02]  /*6f70*/  ISETP.GE.AND P0, PT, R11, R246, PT ;  /* 0x000000f60b00720c */ /* 0x000fe40003f06270 */
[----:B------:R-:W-:Y:S02]  /*6f80*/  ISETP.LT.OR P2, PT, R8, R245, P2 ;  /* 0x000000f50800720c */ /* 0x000fe40001741670 */
[----:B------:R-:W-:-:S02]  /*6f90*/  P2R R12, PR, RZ, 0x2 ;  /* 0x00000002ff0c7803 */ /* 0x000fc40000000000 */
[----:B------:R-:W-:Y:S02]  /*6fa0*/  FSEL R15, R37, -INF , !P5 ;  /* 0xff800000250f7808 */ /* 0x000fe40006800000 */
[C---:B------:R-:W-:Y:S02]  /*6fb0*/  ISETP.LT.OR P5, PT, R11.reuse, R247, P0 ;  /* 0x000000f70b00720c */ /* 0x040fe400007a1670 */
[C---:B------:R-:W-:Y:S01]  /*6fc0*/  ISETP.GE.AND P1, PT, R11.reuse, R244, PT ;  /* 0x000000f40b00720c */ /* 0x040fe20003f26270 */
[----:B------:R4:W-:Y:S01]  /*6fd0*/  STL [R1+0x1c], R15 ;  /* 0x00001c0f01007387 */ /* 0x0009e20000100800 */
[----:B------:R-:W-:Y:S02]  /*6fe0*/  ISETP.GE.AND P0, PT, R11, R242, PT ;  /* 0x000000f20b00720c */ /* 0x000fe40003f06270 */
[----:B------:R-:W-:Y:S02]  /*6ff0*/  ISETP.GE.AND P6, PT, R8, R246, PT ;  /* 0x000000f60800720c */ /* 0x000fe40003fc6270 */
[----:B--2---:R-:W-:-:S02]  /*7000*/  P2R R9, PR, RZ, 0x4 ;  /* 0x00000004ff097803 */ /* 0x004fc40000000000 */
[----:B------:R-:W-:Y:S02]  /*7010*/  ISETP.GE.AND P2, PT, R11, R240, PT ;  /* 0x000000f00b00720c */ /* 0x000fe40003f46270 */
[----:B------:R-:W-:Y:S02]  /*7020*/  FSEL R123, R123, -INF , !P3 ;  /* 0xff8000007b7b7808 */ /* 0x000fe40005800000 */
[C---:B------:R-:W-:Y:S02]  /*7030*/  ISETP.LT.OR P3, PT, R11.reuse, R245, P1 ;  /* 0x000000f50b00720c */ /* 0x040fe40000f61670 */
[C---:B------:R-:W-:Y:S02]  /*7040*/  ISETP.LT.OR P1, PT, R11.reuse, R243, P0 ;  /* 0x000000f30b00720c */ /* 0x040fe40000721670 */
[----:B------:R-:W-:Y:S02]  /*7050*/  ISETP.LT.OR P6, PT, R8, R247, P6 ;  /* 0x000000f70800720c */ /* 0x000fe400037c1670 */
[----:B------:R-:W-:Y:S01]  /*7060*/  ISETP.LT.OR P0, PT, R11, R241, P2 ;  /* 0x000000f10b00720c */ /* 0x000fe20001701670 */
[----:B------:R-:W2:Y:S01]  /*7070*/  MUFU.TANH R8, R29 ;  /* 0x0000001d00087308 */ /* 0x000ea20000002400 */
[----:B------:R-:W-:-:S02]  /*7080*/  ISETP.NE.AND P2, PT, R9, RZ, PT ;  /* 0x000000ff0900720c */ /* 0x000fc40003f45270 */
[----:B-1----:R-:W-:Y:S02]  /*7090*/  FSEL R10, R10, -INF , !P6 ;  /* 0xff8000000a0a7808 */ /* 0x002fe40007000000 */
[----:B---3--:R-:W-:Y:S02]  /*70a0*/  FSEL R9, R13, -INF , !P2 ;  /* 0xff8000000d097808 */ /* 0x008fe40005000000 */
[----:B------:R-:W-:Y:S01]  /*70b0*/  FSEL R3, R3, -INF , !P3 ;  /* 0xff80000003037808 */ /* 0x000fe20005800000 */
[----:B------:R4:W-:Y:S01]  /*70c0*/  STL [R1+0x30], R10 ;  /* 0x0000300a01007387 */ /* 0x0009e20000100800 */
[----:B------:R-:W-:Y:S02]  /*70d0*/  PLOP3.LUT P2, PT, PT, PT, UP0, 0x80, 0x0 ;  /* 0x000000000000781c */ /* 0x000fe40003f4f008 */
[----:B------:R-:W-:Y:S01]  /*70e0*/  FSEL R208, R208, -INF , !P4 ;  /* 0xff800000d0d07808 */ /* 0x000fe20006000000 */
[----:B------:R4:W-:Y:S01]  /*70f0*/  STL [R1+0x18], R9 ;  /* 0x0000180901007387 */ /* 0x0009e20000100800 */
[----:B------:R-:W-:-:S02]  /*7100*/  ISETP.NE.AND P4, PT, R14, RZ, PT ;  /* 0x000000ff0e00720c */ /* 0x000fc40003f85270 */
[----:B------:R-:W-:Y:S01]  /*7110*/  ISETP.NE.AND P6, PT, R12, RZ, PT ;  /* 0x000000ff0c00720c */ /* 0x000fe20003fc5270 */
[----:B------:R4:W-:Y:S01]  /*7120*/  STL [R1+0x14], R3 ;  /* 0x0000140301007387 */ /* 0x0009e20000100800 */
[----:B------:R-:W-:Y:S02]  /*7130*/  FSEL R122, R122, -INF , !P4 ;  /* 0xff8000007a7a7808 */ /* 0x000fe40006000000 */
[----:B------:R-:W-:Y:S02]  /*7140*/  FSEL R207, R207, -INF , !P6 ;  /* 0xff800000cfcf7808 */ /* 0x000fe40007000000 */
[----:B--2---:R-:W-:Y:S02]  /*7150*/  FSEL R20, R8, -INF , !P5 ;  /* 0xff80000008147808 */ /* 0x004fe40006800000 */
[----:B------:R-:W-:Y:S02]  /*7160*/  FSEL R206, R206, -INF , !P1 ;  /* 0xff800000cece7808 */ /* 0x000fe40004800000 */
[----:B------:R-:W-:Y:S01]  /*7170*/  FSEL R121, R121, -INF , !P0 ;  /* 0xff80000079797808 */ /* 0x000fe20004000000 */
[----:B------:R-:W-:Y:S05]  /*7180*/  @!P2 BRA `(.L_x_540) ;  /* 0x000002600000a947 */ /* 0x000fea0003800000 */
[----:B------:R-:W-:-:S04]  /*7190*/  UIADD3 UR12, UR8, -0x2, URZ ;  /* 0xfffffffe080c7890 */ /* 0x000fc8000fffe03f */
[----:B------:R-:W-:Y:S02]  /*71a0*/  USHF.R.S32.HI UR7, URZ, 0x1f, UR12 ;  /* 0x0000001f3f077899 */ /* 0x000fe4000801140c */
[----:B------:R-:W-:Y:S01]  /*71b0*/  UIMAD UR20, UR20, UR12, URZ ;  /* 0x0000000c141472a4 */ /* 0x000fe2000f8e023f */
[----:B----4-:R-:W-:Y:S01]  /*71c0*/  IMAD.U32 R3, RZ, RZ, UR12 ;  /* 0x0000000cff037e24 */ /* 0x010fe2000f8e00ff */
[----:B------:R-:W-:Y:S02]  /*71d0*/  USHF.L.U32 UR12, UR6, 0x5, URZ ;  /* 0x00000005060c7899 */ /* 0x000fe4000800063f */
[----:B------:R-:W-:Y:S01]  /*71e0*/  UIMAD UR7, UR7, UR22, UR20 ;  /* 0x00000016070772a4 */ /* 0x000fe2000f8e0214 */
[----:B------:R-:W-:-:S04]  /*71f0*/  IMAD.WIDE.U32 R12, R3, UR22, R248 ;  /* 0x00000016030c7c25 */ /* 0x000fc8000f8e00f8 */
[----:B------:R-:W-:Y:S01]  /*7200*/  IMAD.U32 R3, RZ, RZ, UR6 ;  /* 0x00000006ff037e24 */ /* 0x000fe2000f8e00ff */
[----:B------:R-:W-:Y:S02]  /*7210*/  IADD3 R8, R13, UR7, RZ ;  /* 0x000000070d087c10 */ /* 0x000fe4000fffe0ff */
[C---:B------:R-:W-:Y:S02]  /*7220*/  LEA R10, P0, R12.reuse, c[0x0][0x168], 0x1 ;  /* 0x00005a000c0a7a11 */ /* 0x040fe400078008ff */
        /* <DEDUP_REMOVED lines=20> */
[----:B-1----:R-:W-:-:S04]  /*7370*/  IADD3 R10, P0, R8, UR12, RZ ;  /* 0x0000000c080a7c10 */ /* 0x002fc8000ff1e0ff */
[----:B------:R2:W-:Y:S01]  /*7380*/  LDGSTS.E.BYPASS.LTC128B.128 [R235+0x6800], [R8.64] ;  /* 0x0680000008eb7fae */ /* 0x0005e2000b901d52 */
[----:B------:R-:W-:Y:S01]  /*7390*/  IMAD.X R11, R9, 0x1, R3, P0 ;  /* 0x00000001090b7824 */ /* 0x000fe200000e0603 */
[----:B------:R-:W-:-:S04]  /*73a0*/  IADD3 R2, P0, R10, UR12, RZ ;  /* 0x0000000c0a027c10 */ /* 0x000fc8000ff1e0ff */
[----:B------:R2:W-:Y:S01]  /*73b0*/  LDGSTS.E.BYPASS.LTC128B.128 [R235+0x7000], [R10.64] ;  /* 0x070000000aeb7fae */ /* 0x0005e2000b901d52 */
[----:B------:R-:W-:-:S05]  /*73c0*/  IMAD.X R3, R11, 0x1, R3, P0 ;  /* 0x000000010b037824 */ /* 0x000fca00000e0603 */
[----:B------:R2:W-:Y:S04]  /*73d0*/  LDGSTS.E.BYPASS.LTC128B.128 [R235+0x7800], [R2.64] ;  /* 0x0780000002eb7fae */ /* 0x0005e8000b901d52 */
[----:B------:R-:W0:Y:S02]  /*73e0*/  LDGDEPBAR ;  /* 0x00000000000079af */ /* 0x000e240000000000 */
.L_x_540:
[----:B------:R1:W-:Y:S01]  /*73f0*/  STL [R1+0x54], R214 ;  /* 0x000054d601007387 */ /* 0x0003e20000100800 */
[----:B------:R-:W-:Y:S01]  /*7400*/  MOV R81, R152 ;  /* 0x0000009800517202 */ /* 0x000fe20000000f00 */
[----:B------:R-:W-:Y:S01]  /*7410*/  IMAD.MOV.U32 R150, RZ, RZ, R195 ;  /* 0x000000ffff967224 */ /* 0x000fe200078e00c3 */
[----:B------:R-:W-:Y:S01]  /*7420*/  MOV R55, R187 ;  /* 0x000000bb00377202 */ /* 0x000fe20000000f00 */
[----:B------:R-:W-:Y:S01]  /*7430*/  IMAD.MOV.U32 R51, RZ, RZ, R222 ;  /* 0x000000ffff337224 */ /* 0x000fe200078e00de */
[----:B------:R-:W-:Y:S01]  /*7440*/  MOV R48, R185 ;  /* 0x000000b900307202 */ /* 0x000fe20000000f00 */
[----:B------:R-:W-:Y:S01]  /*7450*/  IMAD.MOV.U32 R49, RZ, RZ, R155 ;  /* 0x000000ffff317224 */ /* 0x000fe200078e009b */
[----:B------:R-:W-:-:S02]  /*7460*/  MOV R80, R147 ;  /* 0x0000009300507202 */ /* 0x000fc40000000f00 */
[----:B------:R-:W-:Y:S02]  /*7470*/  MOV R42, R144 ;  /* 0x00000090002a7202 */ /* 0x000fe40000000f00 */
[----:B------:R-:W-:Y:S02]  /*7480*/  MOV R41, R166 ;  /* 0x000000a600297202 */ /* 0x000fe40000000f00 */
[----:B------:R-:W-:Y:S02]  /*7490*/  MOV R79, R198 ;  /* 0x000000c6004f7202 */ /* 0x000fe40000000f00 */
[----:B------:R-:W-:Y:S02]  /*74a0*/  MOV R54, R199 ;  /* 0x000000c700367202 */ /* 0x000fe40000000f00 */
[----:B------:R-:W-:Y:S02]  /*74b0*/  MOV R53, R200 ;  /* 0x000000c800357202 */ /* 0x000fe40000000f00 */
[----:B------:R-:W-:-:S02]  /*74c0*/  MOV R47, R201 ;  /* 0x000000c9002f7202 */ /* 0x000fc40000000f00 */
[----:B------:R-:W-:Y:S02]  /*74d0*/  MOV R78, R184 ;  /* 0x000000b8004e7202 */ /* 0x000fe40000000f00 */
[----:B------:R-:W-:Y:S01]  /*74e0*/  MOV R40, R165 ;  /* 0x000000a500287202 */ /* 0x000fe20000000f00 */
[----:B-1----:R-:W3:Y:S01]  /*74f0*/  LDL.LU R214, [R1+0x34] ;  /* 0x0000340001d67983 */ /* 0x002ee20000300800 */
[----:B------:R-:W-:Y:S02]  /*7500*/  MOV R151, R194 ;  /* 0x000000c200977202 */ /* 0x000fe40000000f00 */
[----:B------:R-:W-:Y:S01]  /*7510*/  MOV R52, R221 ;  /* 0x000000dd00347202 */ /* 0x000fe20000000f00 */
[----:B------:R1:W-:Y:S01]  /*7520*/  STL [R1+0x50], R213 ;  /* 0x000050d501007387 */ /* 0x0003e20000100800 */
[----:B------:R-:W-:Y:S02]  /*7530*/  MOV R46, R224 ;  /* 0x000000e0002e7202 */ /* 0x000fe40000000f00 */
[----:B------:R-:W-:-:S02]  /*7540*/  MOV R45, R178 ;  /* 0x000000b2002d7202 */ /* 0x000fc40000000f00 */
[----:B------:R-:W-:Y:S02]  /*7550*/  MOV R149, R196 ;  /* 0x000000c400957202 */ /* 0x000fe40000000f00 */
[----:B------:R-:W-:Y:S02]  /*7560*/  MOV R148, R197 ;  /* 0x000000c500947202 */ /* 0x000fe40000000f00 */
[----:B------:R-:W-:Y:S02]  /*7570*/  MOV R50, R163 ;  /* 0x000000a300327202 */ /* 0x000fe40000000f00 */
[----:B------:R-:W-:Y:S02]  /*7580*/  MOV R44, R146 ;  /* 0x00000092002c7202 */ /* 0x000fe40000000f00 */
[----:B------:R-:W-:Y:S01]  /*7590*/  MOV R43, R145 ;  /* 0x00000091002b7202 */ /* 0x000fe20000000f00 */
[----:B-12---:R-:W2:Y:S04]  /*75a0*/  LDL.LU R213, [R1+0x30] ;  /* 0x0000300001d57983 */ /* 0x006ea80000300800 */
[----:B------:R1:W-:Y:S04]  /*75b0*/  STL [R1+0x4c], R212 ;  /* 0x00004cd401007387 */ /* 0x0003e80000100800 */
[----:B-1--4-:R-:W4:Y:S04]  /*75c0*/  LDL.LU R212, [R1+0x24] ;  /* 0x0000240001d47983 */ /* 0x012f280000300800 */
[----:B------:R1:W-:Y:S04]  /*75d0*/  STL [R1+0x48], R71 ;  /* 0x0000484701007387 */ /* 0x0003e80000100800 */
[----:B-1----:R-:W4:Y:S04]  /*75e0*/  LDL.LU R71, [R1+0x20] ;  /* 0x0000200001477983 */ /* 0x002f280000300800 */
[----:B------:R1:W-:Y:S04]  /*75f0*/  STL [R1+0x44], R70 ;  /* 0x0000444601007387 */ /* 0x0003e80000100800 */
[----:B-1----:R-:W4:Y:S04]  /*7600*/  LDL.LU R70, [R1+0x1c] ;  /* 0x00001c0001467983 */ /* 0x002f280000300800 */
[----:B------:R-:W4:Y:S04]  /*7610*/  LDL.LU R251, [R1+0x18] ;  /* 0x0000180001fb7983 */ /* 0x000f280000300800 */
[----:B------:R-:W4:Y:S01]  /*7620*/  LDL.LU R7, [R1+0x14] ;  /* 0x0000140001077983 */ /* 0x000f220000300800 */
        /* <DEDUP_REMOVED lines=61> */
[----:B---3--:R-:W-:-:S02]  /*7a00*/  FMNMX.FTZ R10, R214, R10, !PT ;  /* 0x0000000ad60a7209 */ /* 0x008fc40007810000 */
[----:B------:R-:W-:Y:S02]  /*7a10*/  FMNMX.FTZ R2, R45, R2, !PT ;  /* 0x000000022d027209 */ /* 0x000fe40007810000 */
[----:B--2---:R-:W-:-:S04]  /*7a20*/  FMNMX.FTZ R10, R213, R10, !PT ;  /* 0x0000000ad50a7209 */ /* 0x004fc80007810000 */
[----:B------:R-:W-:-:S05]  /*7a30*/  FMNMX.FTZ R10, R20, R10, !PT ;  /* 0x0000000a140a7209 */ /* 0x000fca0007810000 */
[----:B------:R-:W1:Y:S01]  /*7a40*/  SHFL.BFLY PT, R3, R10, 0x2, 0x1f ;  /* 0x0c401f000a037f89 */ /* 0x000e6200000e0000 */
        /* <DEDUP_REMOVED lines=11> */
[----:B------:R-:W-:-:S03]  /*7b00*/  FMNMX.FTZ R8, R205, R8, !PT ;  /* 0x00000008cd087209 */ /* 0x000fc60007810000 */
[----:B------:R-:W1:Y:S01]  /*7b10*/  SHFL.BFLY PT, R68, R3, 0x1, 0x1f ;  /* 0x0c201f0003447f89 */ /* 0x000e6200000e0000 */
[----:B------:R-:W-:Y:S02]  /*7b20*/  FMNMX.FTZ R2, R143, R2, !PT ;  /* 0x000000028f027209 */ /* 0x000fe40007810000 */
[----:B------:R-:W-:Y:S02]  /*7b30*/  FMNMX.FTZ R9, R135, R9, !PT ;  /* 0x0000000987097209 */ /* 0x000fe40007810000 */
[----:B------:R-:W-:Y:S02]  /*7b40*/  FMNMX.FTZ R8, R204, R8, !PT ;  /* 0x00000008cc087209 */ /* 0x000fe40007810000 */
[----:B------:R-:W-:Y:S02]  /*7b50*/  FMNMX.FTZ R2, R88, R2, !PT ;  /* 0x0000000258027209 */ /* 0x000fe40007810000 */
[----:B------:R-:W-:Y:S02]  /*7b60*/  FMNMX.FTZ R9, R50, R9, !PT ;  /* 0x0000000932097209 */ /* 0x000fe40007810000 */
[----:B----4-:R-:W-:-:S02]  /*7b70*/  FMNMX.FTZ R8, R212, R8, !PT ;  /* 0x00000008d4087209 */ /* 0x010fc40007810000 */
        /* <DEDUP_REMOVED lines=10> */
[----:B------:R-:W-:Y:S01]  /*7c20*/  FMNMX.FTZ R2, R110, R2, !PT ;  /* 0x000000026e027209 */ /* 0x000fe20007810000 */
[----:B------:R-:W-:Y:S01]  /*7c30*/  FMUL.FTZ R10, R68, c[0x0][0x23c] ;  /* 0x00008f00440a7a20 */ /* 0x000fe20000410000 */
[----:B------:R-:W-:-:S02]  /*7c40*/  FMNMX.FTZ R9, R96, R9, !PT ;  /* 0x0000000960097209 */ /* 0x000fc40007810000 */
[----:B------:R-:W-:-:S04]  /*7c50*/  FMNMX.FTZ R8, R70, R8, !PT ;  /* 0x0000000846087209 */ /* 0x000fc80007810000 */
[----:B------:R-:W-:-:S04]  /*7c60*/  FMNMX.FTZ R8, R251, R8, !PT ;  /* 0x00000008fb087209 */ /* 0x000fc80007810000 */
[----:B------:R-:W-:Y:S02]  /*7c70*/  FMNMX.FTZ R8, R7, R8, !PT ;  /* 0x0000000807087209 */ /* 0x000fe40007810000 */
[----:B------:R-:W-:Y:S02]  /*7c80*/  FSETP.NEU.FTZ.AND P0, PT, R68, -INF , PT ;  /* 0xff8000004400780b */ /* 0x000fe40003f1d000 */
[----:B------:R-:W-:Y:S01]  /*7c90*/  FMNMX.FTZ R2, R108, R2, !PT ;  /* 0x000000026c027209 */ /* 0x000fe20007810000 */
[----:B------:R-:W1:Y:S01]  /*7ca0*/  SHFL.BFLY PT, R3, R8, 0x2, 0x1f ;  /* 0x0c401f0008037f89 */ /* 0x000e6200000e0000 */
[----:B------:R-:W-:Y:S02]  /*7cb0*/  FMNMX.FTZ R9, R159, R9, !PT ;  /* 0x000000099f097209 */ /* 0x000fe40007810000 */
[----:B------:R-:W-:Y:S02]  /*7cc0*/  FSEL R11, R10, RZ, P0 ;  /* 0x000000ff0a0b7208 */ /* 0x000fe40000000000 */
[----:B------:R-:W-:-:S02]  /*7cd0*/  FMNMX.FTZ R2, R115, R2, !PT ;  /* 0x0000000273027209 */ /* 0x000fc40007810000 */
[----:B------:R-:W-:Y:S01]  /*7ce0*/  FMNMX.FTZ R9, R189, R9, !PT ;  /* 0x00000009bd097209 */ /* 0x000fe20007810000 */
[----:B------:R-:W-:Y:S01]  /*7cf0*/  FFMA.FTZ R199, R0, c[0x0][0x23c], -R11 ;  /* 0x00008f0000c77a23 */ /* 0x000fe2000001080b */
        /* <DEDUP_REMOVED lines=17> */
[----:B------:R-:W-:-:S03]  /*7e10*/  FMNMX.FTZ R9, R109, R9, !PT ;  /* 0x000000096d097209 */ /* 0x000fc60007810000 */
[----:B------:R-:W2:Y:S01]  /*7e20*/  SHFL.BFLY PT, R0, R2, 0x2, 0x1f ;  /* 0x0c401f0002007f89 */ /* 0x000ea200000e0000 */
[----:B------:R-:W-:-:S04]  /*7e30*/  FMNMX.FTZ R9, R113, R9, !PT ;  /* 0x0000000971097209 */ /* 0x000fc80007810000 */
[----:B------:R-:W-:-:S04]  /*7e40*/  FMNMX.FTZ R9, R116, R9, !PT ;  /* 0x0000000974097209 */ /* 0x000fc80007810000 */
[----:B------:R-:W-:Y:S02]  /*7e50*/  FMNMX.FTZ R9, R128, R9, !PT ;  /* 0x0000000980097209 */ /* 0x000fe40007810000 */
[----:B-1----:R-:W-:Y:S02]  /*7e60*/  FMNMX.FTZ R3, R3, R8, !PT ;  /* 0x0000000803037209 */ /* 0x002fe40007810000 */
[----:B------:R-:W-:-:S04]  /*7e70*/  FMNMX.FTZ R8, R127, R9, !PT ;  /* 0x000000097f087209 */ /* 0x000fc80007810000 */
[----:B------:R-:W-:-:S04]  /*7e80*/  FMNMX.FTZ R8, R126, R8, !PT ;  /* 0x000000087e087209 */ /* 0x000fc80007810000 */
[----:B------:R-:W-:Y:S02]  /*7e90*/  FMNMX.FTZ R8, R123, R8, !PT ;  /* 0x000000087b087209 */ /* 0x000fe40007810000 */
[----:B--2---:R-:W-:Y:S02]  /*7ea0*/  FMNMX.FTZ R2, R2, R0, !PT ;  /* 0x0000000002027209 */ /* 0x004fe40007810000 */
[----:B------:R-:W-:-:S04]  /*7eb0*/  FMNMX.FTZ R0, R122, R8, !PT ;  /* 0x000000087a007209 */ /* 0x000fc80007810000 */
[----:B------:R-:W-:-:S05]  /*7ec0*/  FMNMX.FTZ R0, R121, R0, !PT ;  /* 0x0000000079007209 */ /* 0x000fca0007810000 */
[----:B------:R-:W1:Y:S01]  /*7ed0*/  SHFL.BFLY PT, R8, R0, 0x2, 0x1f ;  /* 0x0c401f0000087f89 */ /* 0x000e6200000e0000 */
[C---:B------:R-:W-:Y:S01]  /*7ee0*/  FMUL.FTZ R9, R3.reuse, c[0x0][0x23c] ;  /* 0x00008f0003097a20 */ /* 0x040fe20000410000 */
[----:B------:R-:W-:Y:S01]  /*7ef0*/  FSETP.NEU.FTZ.AND P0, PT, R3, -INF , PT ;  /* 0xff8000000300780b */ /* 0x000fe20003f1d000 */
[--C-:B------:R-:W-:Y:S02]  /*7f00*/  FFMA.FTZ R198, R172, c[0x0][0x23c], -R11.reuse ;  /* 0x00008f00acc67a23 */ /* 0x100fe4000001080b */
[--C-:B------:R-:W-:Y:S02]  /*7f10*/  FFMA.FTZ R118, R179, c[0x0][0x23c], -R11.reuse ;  /* 0x00008f00b3767a23 */ /* 0x100fe4000001080b */
[--C-:B------:R-:W-:Y:S02]  /*7f20*/  FFMA.FTZ R76, R180, c[0x0][0x23c], -R11.reuse ;  /* 0x00008f00b44c7a23 */ /* 0x100fe4000001080b */
[--C-:B------:R-:W-:Y:S02]  /*7f30*/  FFMA.FTZ R72, R169, c[0x0][0x23c], -R11.reuse ;  /* 0x00008f00a9487a23 */ /* 0x100fe4000001080b */
[----:B------:R-:W-:-:S02]  /*7f40*/  FFMA.FTZ R63, R168, c[0x0][0x23c], -R11 ;  /* 0x00008f00a83f7a23 */ /* 0x000fc4000001080b */
[--C-:B------:R-:W-:Y:S02]  /*7f50*/  FFMA.FTZ R31, R57, c[0x0][0x23c], -R11.reuse ;  /* 0x00008f00391f7a23 */ /* 0x100fe4000001080b */
[----:B------:R-:W-:Y:S01]  /*7f60*/  FFMA.FTZ R58, R156, c[0x0][0x23c], -R11 ;  /* 0x00008f009c3a7a23 */ /* 0x000fe2000001080b */
[----:B------:R-:W-:Y:S02]  /*7f70*/  FSEL R11, R9, RZ, P0 ;  /* 0x000000ff090b7208 */ /* 0x000fe40000000000 */
[----:B------:R-:W2:Y:S01]  /*7f80*/  SHFL.BFLY PT, R9, R2, 0x1, 0x1f ;  /* 0x0c201f0002097f89 */ /* 0x000ea200000e0000 */
[----:B-1----:R-:W-:-:S05]  /*7f90*/  FMNMX.FTZ R0, R0, R8, !PT ;  /* 0x0000000800007209 */ /* 0x002fca0007810000 */
[----:B------:R-:W1:Y:S01]  /*7fa0*/  SHFL.BFLY PT, R8, R0, 0x1, 0x1f ;  /* 0x0c201f0000087f89 */ /* 0x000e6200000e0000 */
[----:B------:R-:W-:Y:S01]  /*7fb0*/  SHF.L.U32 R224, R6, 0x1, RZ ;  /* 0x0000000106e07819 */ /* 0x000fe200000006ff */
[----:B------:R-:W-:-:S03]  /*7fc0*/  FFMA.FTZ R29, R158, c[0x0][0x23c], -R11 ;  /* 0x00008f009e1d7a23 */ /* 0x000fc6000001080b */
[----:B------:R-:W-:Y:S01]  /*7fd0*/  LEA R221, R5, R224, 0x1 ;  /* 0x000000e005dd7211 */ /* 0x000fe200078e08ff */
[----:B------:R-:W-:Y:S01]  /*7fe0*/  FFMA.FTZ R196, R176, c[0x0][0x23c], -R11 ;  /* 0x00008f00b0c47a23 */ /* 0x000fe2000001080b */
[----:B--2---:R-:W-:Y:S01]  /*7ff0*/  FMNMX.FTZ R2, R2, R9, !PT ;  /* 0x0000000902027209 */ /* 0x004fe20007810000 */
[----:B------:R-:W2:Y:S03]  /*8000*/  LDSM.16.MT88.4 R168, [R224+0x8000] ;  /* 0x00800000e0a8783b */ /* 0x000ea60000004200 */
[C---:B------:R-:W-:Y:S01]  /*8010*/  FSETP.NEU.FTZ.AND P0, PT, R2.reuse, -INF , PT ;  /* 0xff8000000200780b */ /* 0x040fe20003f1d000 */
[----:B------:R-:W-:Y:S01]  /*8020*/  FMUL.FTZ R9, R2, c[0x0][0x23c] ;  /* 0x00008f0002097a20 */ /* 0x000fe20000410000 */
[----:B------:R-:W-:Y:S01]  /*8030*/  MOV R158, R220 ;  /* 0x000000dc009e7202 */ /* 0x000fe20000000f00 */
[C---:B------:R-:W-:Y:S01]  /*8040*/  IMAD R220, R4.reuse, 0x2, R221 ;  /* 0x0000000204dc7824 */ /* 0x040fe200078e02dd */
[----:B------:R-:W-:Y:S01]  /*8050*/  LEA R222, R4, R224, 0x1 ;  /* 0x000000e004de7211 */ /* 0x000fe200078e08ff */
[----:B------:R-:W-:Y:S01]  /*8060*/  LDSM.16.MT88.4 R184, [R221+0x8000] ;  /* 0x00800000ddb8783b */ /* 0x000fe20000004200 */
[----:B------:R-:W-:-:S02]  /*8070*/  FSEL R10, R9, RZ, P0 ;  /* 0x000000ff090a7208 */ /* 0x000fc40000000000 */
[----:B-1----:R-:W-:Y:S01]  /*8080*/  FMNMX.FTZ R0, R0, R8, !PT ;  /* 0x0000000800007209 */ /* 0x002fe20007810000 */
[----:B------:R-:W-:Y:S02]  /*8090*/  LDSM.16.MT88.4 R16, [R220+0x8000] ;  /* 0x00800000dc10783b */ /* 0x000fe40000004200 */
[--C-:B------:R-:W-:Y:S01]  /*80a0*/  FFMA.FTZ R131, R177, c[0x0][0x23c], -R10.reuse ;  /* 0x00008f00b1837a23 */ /* 0x100fe2000001080a */
[C---:B------:R-:W-:Y:S01]  /*80b0*/  FSETP.NEU.FTZ.AND P0, PT, R0.reuse, -INF , PT ;  /* 0xff8000000000780b */ /* 0x040fe20003f1d000 */
[----:B------:R-:W-:Y:S01]  /*80c0*/  FMUL.FTZ R8, R0, c[0x0][0x23c] ;  /* 0x00008f0000087a20 */ /* 0x000fe20000410000 */
[----:B------:R-:W1:Y:S01]  /*80d0*/  LDSM.16.MT88.4 R176, [R222+0x8000] ;  /* 0x00800000deb0783b */ /* 0x000e620000004200 */
[----:B------:R-:W-:-:S03]  /*80e0*/  FFMA.FTZ R28, R129, c[0x0][0x23c], -R10 ;  /* 0x00008f00811c7a23 */ /* 0x000fc6000001080a */
[----:B------:R-:W-:Y:S01]  /*80f0*/  FSEL R129, R8, RZ, P0 ;  /* 0x000000ff08817208 */ /* 0x000fe20000000000 */
[--C-:B------:R-:W-:Y:S02]  /*8100*/  FFMA.FTZ R197, R173, c[0x0][0x23c], -R11.reuse ;  /* 0x00008f00adc57a23 */ /* 0x100fe4000001080b */
[--C-:B------:R-:W-:Y:S02]  /*8110*/  FFMA.FTZ R117, R182, c[0x0][0x23c], -R11.reuse ;  /* 0x00008f00b6757a23 */ /* 0x100fe4000001080b */
[----:B------:R-:W-:Y:S01]  /*8120*/  FFMA.FTZ R75, R181, c[0x0][0x23c], -R11 ;  /* 0x00008f00b54b7a23 */ /* 0x000fe2000001080b */
[----:B------:R-:W-:Y:S01]  /*8130*/  MUFU.EX2 R199, R199 ;  /* 0x000000c700c77308 */ /* 0x000fe20000000800 */
[----:B------:R-:W-:Y:S01]  /*8140*/  FFMA.FTZ R201, R73, c[0x0][0x23c], -R129 ;  /* 0x00008f0049c97a23 */ /* 0x000fe20000010881 */
[----:B------:R-:W3:Y:S01]  /*8150*/  LDSM.16.MT88.4 R36, [R224+0x8800] ;  /* 0x00880000e024783b */ /* 0x000ee20000004200 */
[--C-:B------:R-:W-:Y:S02]  /*8160*/  FFMA.FTZ R130, R174, c[0x0][0x23c], -R10.reuse ;  /* 0x00008f00ae827a23 */ /* 0x100fe4000001080a */
[--C-:B------:R-:W-:Y:S01]  /*8170*/  FFMA.FTZ R74, R74, c[0x0][0x23c], -R10.reuse ;  /* 0x00008f004a4a7a23 */ /* 0x100fe2000001080a */
[----:B------:R-:W4:Y:S01]  /*8180*/  LDSM.16.MT88.4 R32, [R222+0x8800] ;  /* 0x00880000de20783b */ /* 0x000f220000004200 */
[----:B------:R-:W-:-:S02]  /*8190*/  FFMA.FTZ R67, R183, c[0x0][0x23c], -R10 ;  /* 0x00008f00b7437a23 */ /* 0x000fc4000001080a */
[--C-:B------:R-:W-:Y:S01]  /*81a0*/  FFMA.FTZ R200, R175, c[0x0][0x23c], -R129.reuse ;  /* 0x00008f00afc87a23 */ /* 0x100fe20000010881 */
[----:B------:R-:W1:Y:S01]  /*81b0*/  MUFU.EX2 R198, R198 ;  /* 0x000000c600c67308 */ /* 0x000e620000000800 */
[--C-:B------:R-:W-:Y:S01]  /*81c0*/  FFMA.FTZ R77, R136, c[0x0][0x23c], -R129.reuse ;  /* 0x00008f00884d7a23 */ /* 0x100fe20000010881 */
[----:B------:R-:W-:Y:S01]  /*81d0*/  LDSM.16.MT88.4 R12, [R220+0x8800] ;  /* 0x00880000dc0c783b */ /* 0x000fe20000004200 */
[----:B------:R-:W-:-:S05]  /*81e0*/  FFMA.FTZ R73, R137, c[0x0][0x23c], -R129 ;  /* 0x00008f0089497a23 */ /* 0x000fca0000010881 */
[----:B------:R-:W-:Y:S01]  /*81f0*/  MUFU.EX2 R118, R118 ;  /* 0x0000007600767308 */ /* 0x000fe20000000800 */
[----:B------:R-:W-:Y:S01]  /*8200*/  FFMA.FTZ R57, R157, c[0x0][0x23c], -R11 ;  /* 0x00008f009d397a23 */ /* 0x000fe2000001080b */
[----:B------:R-:W-:Y:S02]  /*8210*/  MOV R157, R20 ;  /* 0x00000014009d7202 */ /* 0x000fe40000000f00 */
[----:B------:R-:W1:Y:S04]  /*8220*/  LDSM.16.MT88.4 R20, [R221+0x8800] ;  /* 0x00880000dd14783b */ /* 0x000e680000004200 */
[----:B------:R-:W1:Y:S08]  /*8230*/  MUFU.EX2 R76, R76 ;  /* 0x0000004c004c7308 */ /* 0x000e700000000800 */
[----:B------:R-:W-:Y:S08]  /*8240*/  MUFU.EX2 R197, R197 ;  /* 0x000000c500c57308 */ /* 0x000ff00000000800 */
        /* <DEDUP_REMOVED lines=10> */
[----:B------:R-:W2:Y:S01]  /*82f0*/  MUFU.EX2 R73, R73 ;  /* 0x0000004900497308 */ /* 0x000ea20000000800 */
[----:B-1----:R-:W-:-:S02]  /*8300*/  F2FP.PACK_AB R192, R198, R199 ;  /* 0x000000c7c6c0723e */ /* 0x002fc400000000ff */
[----:B------:R-:W-:Y:S02]  /*8310*/  F2FP.PACK_AB R194, R76, R118 ;  /* 0x000000764cc2723e */ /* 0x000fe400000000ff */
[----:B------:R-:W-:Y:S02]  /*8320*/  F2FP.PACK_AB R193, R196, R197 ;  /* 0x000000c5c4c1723e */ /* 0x000fe400000000ff */
[----:B------:R-:W-:Y:S02]  /*8330*/  F2FP.PACK_AB R195, R75, R117 ;  /* 0x000000754bc3723e */ /* 0x000fe400000000ff */
[----:B------:R-:W-:Y:S02]  /*8340*/  F2FP.PACK_AB R24, R130, R131 ;  /* 0x000000838218723e */ /* 0x000fe400000000ff */
[----:B------:R-:W-:Y:S02]  /*8350*/  F2FP.PACK_AB R26, R67, R74 ;  /* 0x0000004a431a723e */ /* 0x000fe400000000ff */
[----:B------:R-:W-:Y:S01]  /*8360*/  F2FP.PACK_AB R25, R200, R201 ;  /* 0x000000c9c819723e */ /* 0x000fe200000000ff */
[--C-:B------:R-:W-:Y:S01]  /*8370*/  FFMA.FTZ R69, R69, c[0x0][0x23c], -R11.reuse ;  /* 0x00008f0045457a23 */ /* 0x100fe2000001080b */
[----:B--2---:R-:W-:Y:S01]  /*8380*/  F2FP.PACK_AB R27, R73, R77 ;  /* 0x0000004d491b723e */ /* 0x004fe200000000ff */
[----:B------:R-:W-:-:S02]  /*8390*/  FFMA.FTZ R30, R188, c[0x0][0x23c], -R11 ;  /* 0x00008f00bc1e7a23 */ /* 0x000fc4000001080b */
[--C-:B------:R-:W-:Y:S02]  /*83a0*/  FFMA.FTZ R66, R138, c[0x0][0x23c], -R10.reuse ;  /* 0x00008f008a427a23 */ /* 0x100fe4000001080a */
[--C-:B------:R-:W-:Y:S02]  /*83b0*/  FFMA.FTZ R61, R139, c[0x0][0x23c], -R10.reuse ;  /* 0x00008f008b3d7a23 */ /* 0x100fe4000001080a */
[----:B------:R-:W-:Y:S02]  /*83c0*/  FFMA.FTZ R60, R140, c[0x0][0x23c], -R10 ;  /* 0x00008f008c3c7a23 */ /* 0x000fe4000001080a */
[--C-:B------:R-:W-:Y:S02]  /*83d0*/  FFMA.FTZ R65, R132, c[0x0][0x23c], -R129.reuse ;  /* 0x00008f0084417a23 */ /* 0x100fe40000010881 */
[--C-:B------:R-:W-:Y:S02]  /*83e0*/  FFMA.FTZ R64, R134, c[0x0][0x23c], -R129.reuse ;  /* 0x00008f0086407a23 */ /* 0x100fe40000010881 */
[----:B------:R-:W-:-:S02]  /*83f0*/  FFMA.FTZ R59, R133, c[0x0][0x23c], -R129 ;  /* 0x00008f00853b7a23 */ /* 0x000fc40000010881 */
[----:B------:R-:W-:Y:S01]  /*8400*/  FFMA.FTZ R62, R135, c[0x0][0x23c], -R129 ;  /* 0x00008f00873e7a23 */ /* 0x000fe20000010881 */
[----:B------:R-:W-:Y:S01]  /*8410*/  MOV R156, R190 ;  /* 0x000000be009c7202 */ /* 0x000fe20000000f00 */
[-C--:B------:R-:W-:Y:S01]  /*8420*/  HMMA.16816.F32 R164, R192, R168.reuse, RZ ;  /* 0x000000a8c0a4723c */ /* 0x080fe200000018ff */
[----:B------:R-:W-:Y:S01]  /*8430*/  MOV R4, R189 ;  /* 0x000000bd00047202 */ /* 0x000fe20000000f00 */
[----:B------:R-:W-:Y:S06]  /*8440*/  MUFU.EX2 R72, R72 ;  /* 0x0000004800487308 */ /* 0x000fec0000000800 */
[----:B------:R-:W-:Y:S02]  /*8450*/  HMMA.16816.F32 R160, R24, R168, RZ ;  /* 0x000000a818a0723c */ /* 0x000fe400000018ff */
[----:B------:R-:W1:Y:S06]  /*8460*/  MUFU.EX2 R63, R63 ;  /* 0x0000003f003f7308 */ /* 0x000e6c0000000800 */
[-C--:B------:R-:W-:Y:S02]  /*8470*/  HMMA.16816.F32 R172, R192, R176.reuse, RZ ;  /* 0x000000b0c0ac723c */ /* 0x080fe400000018ff */
[----:B------:R-:W-:Y:S06]  /*8480*/  MUFU.EX2 R31, R31 ;  /* 0x0000001f001f7308 */ /* 0x000fec0000000800 */
[----:B------:R-:W-:Y:S02]  /*8490*/  HMMA.16816.F32 R152, R24, R176, RZ ;  /* 0x000000b01898723c */ /* 0x000fe400000018ff */
[----:B------:R-:W-:Y:S06]  /*84a0*/  MUFU.EX2 R58, R58 ;  /* 0x0000003a003a7308 */ /* 0x000fec0000000800 */
[-C--:B------:R-:W-:Y:S02]  /*84b0*/  HMMA.16816.F32 R180, R192, R184.reuse, RZ ;  /* 0x000000b8c0b4723c */ /* 0x080fe400000018ff */
[----:B------:R-:W-:Y:S06]  /*84c0*/  MUFU.EX2 R69, R69 ;  /* 0x0000004500457308 */ /* 0x000fec0000000800 */
[----:B------:R-:W-:Y:S02]  /*84d0*/  HMMA.16816.F32 R144, R24, R184, RZ ;  /* 0x000000b81890723c */ /* 0x000fe400000018ff */
[----:B------:R-:W2:Y:S06]  /*84e0*/  MUFU.EX2 R30, R30 ;  /* 0x0000001e001e7308 */ /* 0x000eac0000000800 */
[-C--:B------:R-:W-:Y:S02]  /*84f0*/  HMMA.16816.F32 R188, R192, R16.reuse, RZ ;  /* 0x00000010c0bc723c */ /* 0x080fe400000018ff */
[----:B------:R-:W-:Y:S06]  /*8500*/  MUFU.EX2 R29, R29 ;  /* 0x0000001d001d7308 */ /* 0x000fec0000000800 */
[----:B------:R-:W-:Y:S02]  /*8510*/  HMMA.16816.F32 R136, R24, R16, RZ ;  /* 0x000000101888723c */ /* 0x000fe400000018ff */
        /* <DEDUP_REMOVED lines=8> */
[----:B------:R-:W3:Y:S01]  /*85a0*/  MUFU.EX2 R62, R62 ;  /* 0x0000003e003e7308 */ /* 0x000ee20000000800 */
[----:B-1----:R-:W-:-:S02]  /*85b0*/  F2FP.PACK_AB R8, R63, R72 ;  /* 0x000000483f08723e */ /* 0x002fc400000000ff */
[----:B--2---:R-:W-:Y:S02]  /*85c0*/  F2FP.PACK_AB R9, R30, R69 ;  /* 0x000000451e09723e */ /* 0x004fe400000000ff */
[----:B------:R-:W-:Y:S02]  /*85d0*/  F2FP.PACK_AB R10, R58, R31 ;  /* 0x0000001f3a0a723e */ /* 0x000fe400000000ff */
[----:B------:R-:W-:Y:S02]  /*85e0*/  F2FP.PACK_AB R11, R57, R29 ;  /* 0x0000001d390b723e */ /* 0x000fe400000000ff */
[----:B------:R-:W-:Y:S02]  /*85f0*/  F2FP.PACK_AB R132, R66, R28 ;  /* 0x0000001c4284723e */ /* 0x000fe400000000ff */
[----:B------:R-:W-:Y:S02]  /*8600*/  F2FP.PACK_AB R133, R64, R65 ;  /* 0x000000414085723e */ /* 0x000fe400000000ff */
[----:B------:R-:W-:-:S02]  /*8610*/  F2FP.PACK_AB R134, R60, R61 ;  /* 0x0000003d3c86723e */ /* 0x000fc400000000ff */
[----:B---3--:R-:W-:Y:S01]  /*8620*/  F2FP.PACK_AB R135, R62, R59 ;  /* 0x0000003b3e87723e */ /* 0x008fe200000000ff */
[-C--:B------:R-:W-:Y:S01]  /*8630*/  HMMA.16816.F32 R164, R8, R36.reuse, R164 ;  /* 0x0000002408a4723c */ /* 0x080fe200000018a4 */
[----:B------:R-:W-:Y:S02]  /*8640*/  MOV R17, R157 ;  /* 0x0000009d00117202 */ /* 0x000fe40000000f00 */
[----:B------:R-:W-:Y:S02]  /*8650*/  MOV R16, R156 ;  /* 0x0000009c00107202 */ /* 0x000fe40000000f00 */
[----:B------:R-:W-:Y:S02]  /*8660*/  MOV R6, R143 ;  /* 0x0000008f00067202 */ /* 0x000fe40000000f00 */
[----:B------:R-:W-:Y:S01]  /*8670*/  MOV R5, R159 ;  /* 0x0000009f00057202 */ /* 0x000fe20000000f00 */
[----:B------:R-:W-:Y:S07]  /*8680*/  HMMA.16816.F32 R160, R132, R36, R160 ;  /* 0x0000002484a0723c */ /* 0x000fee00000018a0 */
[----:B------:R-:W-:Y:S01]  /*8690*/  IMAD.MOV.U32 R37, RZ, RZ, R148 ;  /* 0x000000ffff257224 */ /* 0x000fe200078e0094 */
[----:B----4-:R-:W-:Y:S01]  /*86a0*/  HMMA.16816.F32 R172, R8, R32, R172 ;  /* 0x0000002008ac723c */ /* 0x010fe200000018ac */
[----:B------:R-:W-:-:S07]  /*86b0*/  MOV R36, R142 ;  /* 0x0000008e00247202 */ /* 0x000fce0000000f00 */
[----:B------:R-:W-:Y:S07]  /*86c0*/  HMMA.16816.F32 R152, R132, R32, R152 ;  /* 0x000000208498723c */ /* 0x000fee0000001898 */
[----:B------:R-:W-:Y:S01]  /*86d0*/  MOV R33, R150 ;  /* 0x0000009600217202 */ /* 0x000fe20000000f00 */
[----:B------:R-:W-:Y:S01]  /*86e0*/  HMMA.16816.F32 R180, R8, R20, R180 ;  /* 0x0000001408b4723c */ /* 0x000fe200000018b4 */
[----:B------:R-:W-:-:S07]  /*86f0*/  MOV R32, R149 ;  /* 0x0000009500207202 */ /* 0x000fce0000000f00 */
[----:B------:R-:W-:Y:S07]  /*8700*/  HMMA.16816.F32 R144, R132, R20, R144 ;  /* 0x000000148490723c */ /* 0x000fee0000001890 */
[----:B------:R-:W-:Y:S01]  /*8710*/  MOV R21, R158 ;  /* 0x0000009e00157202 */ /* 0x000fe20000000f00 */
[----:B------:R-:W-:Y:S01]  /*8720*/  HMMA.16816.F32 R188, R8, R12, R188 ;  /* 0x0000000c08bc723c */ /* 0x000fe200000018bc */
[----:B------:R-:W-:-:S07]  /*8730*/  MOV R20, R141 ;  /* 0x0000008d00147202 */ /* 0x000fce0000000f00 */
[----:B------:R-:W-:Y:S07]  /*8740*/  HMMA.16816.F32 R136, R132, R12, R136 ;  /* 0x0000000c8488723c */ /* 0x000fee0000001888 */
[----:B------:R-:W-:Y:S01]  /*8750*/  MOV R13, R151 ;  /* 0x00000097000d7202 */ /* 0x000fe20000000f00 */
[C---:B------:R-:W-:Y:S08]  /*8760*/  HMMA.16816.F32 R156, R24.reuse, R170, RZ ;  /* 0x000000aa189c723c */ /* 0x040ff000000018ff */
[C---:B------:R-:W-:Y:S08]  /*8770*/  HMMA.16816.F32 R148, R24.reuse, R178, RZ ;  /* 0x000000b21894723c */ /* 0x040ff000000018ff */
[C---:B------:R-:W-:Y:S08]  /*8780*/  HMMA.16816.F32 R140, R24.reuse, R186, RZ ;  /* 0x000000ba188c723c */ /* 0x040ff000000018ff */
[----:B------:R-:W-:Y:S08]  /*8790*/  HMMA.16816.F32 R24, R24, R18, RZ ;  /* 0x000000121818723c */ /* 0x000ff000000018ff */
[C---:B------:R-:W-:Y:S08]  /*87a0*/  HMMA.16816.F32 R168, R192.reuse, R170, RZ ;  /* 0x000000aac0a8723c */ /* 0x040ff000000018ff */
[C---:B------:R-:W-:Y:S08]  /*87b0*/  HMMA.16816.F32 R176, R192.reuse, R178, RZ ;  /* 0x000000b2c0b0723c */ /* 0x040ff000000018ff */
[C---:B------:R-:W-:Y:S08]  /*87c0*/  HMMA.16816.F32 R184, R192.reuse, R186, RZ ;  /* 0x000000bac0b8723c */ /* 0x040ff000000018ff */
[----:B------:R-:W-:Y:S01]  /*87d0*/  HMMA.16816.F32 R192, R192, R18, RZ ;  /* 0x00000012c0c0723c */ /* 0x000fe200000018ff */
[----:B------:R-:W-:-:S02]  /*87e0*/  FSETP.NEU.FTZ.AND P3, PT, R68, -INF , PT ;  /* 0xff8000004400780b */ /* 0x000fc40003f7d000 */
[----:B------:R-:W-:-:S05]  /*87f0*/  FSETP.NEU.FTZ.AND P1, PT, R3, -INF , PT ;  /* 0xff8000000300780b */ /* 0x000fca0003f3d000 */
[----:B------:R-:W-:Y:S01]  /*8800*/  HMMA.16816.F32 R156, R132, R38, R156 ;  /* 0x00000026849c723c */ /* 0x000fe2000000189c */
[----:B------:R-:W-:-:S07]  /*8810*/  FSETP.NEU.FTZ.AND P0, PT, R2, -INF , PT ;  /* 0xff8000000200780b */ /* 0x000fce0003f1d000 */
[C---:B------:R-:W-:Y:S08]  /*8820*/  HMMA.16816.F32 R148, R132.reuse, R34, R148 ;  /* 0x000000228494723c */ /* 0x040ff00000001894 */
[C---:B------:R-:W-:Y:S08]  /*8830*/  HMMA.16816.F32 R140, R132.reuse, R22, R140 ;  /* 0x00000016848c723c */ /* 0x040ff0000000188c */
[-C--:B------:R-:W-:Y:S07]  /*8840*/  HMMA.16816.F32 R132, R132, R14.reuse, R24 ;  /* 0x0000000e8484723c */ /* 0x080fee0000001818 */
[----:B------:R-:W-:Y:S01]  /*8850*/  MOV R24, R13 ;  /* 0x0000000d00187202 */ /* 0x000fe20000000f00 */
[----:B------:R-:W-:Y:S01]  /*8860*/  HMMA.16816.F32 R192, R8, R14, R192 ;  /* 0x0000000e08c0723c */ /* 0x000fe200000018c0 */
[----:B------:R-:W1:Y:S01]  /*8870*/  LDSM.16.MT88.4 R12, [R224+0x9000] ;  /* 0x00900000e00c783b */ /* 0x000e620000004200 */
[----:B------:R-:W-:-:S02]  /*8880*/  FMUL.FTZ R25, R3, c[0x0][0x23c] ;  /* 0x00008f0003197a20 */ /* 0x000fc40000410000 */
[----:B------:R-:W-:-:S04]  /*8890*/  FMUL.FTZ R26, R2, c[0x0][0x23c] ;  /* 0x00008f00021a7a20 */ /* 0x000fc80000410000 */
[----:B------:R-:W-:Y:S01]  /*88a0*/  HMMA.16816.F32 R168, R8, R38, R168 ;  /* 0x0000002608a8723c */ /* 0x000fe200000018a8 */
[----:B------:R-:W-:-:S06]  /*88b0*/  FSEL R25, R25, RZ, P1 ;  /* 0x000000ff19197208 */ /* 0x000fcc0000800000 */
[----:B------:R-:W-:Y:S01]  /*88c0*/  FMUL.FTZ R38, R68, c[0x0][0x23c] ;  /* 0x00008f0044267a20 */ /* 0x000fe20000410000 */
[----:B------:R-:W-:-:S04]  /*88d0*/  FSEL R26, R26, RZ, P0 ;  /* 0x000000ff1a1a7208 */ /* 0x000fc80000000000 */
[----:B------:R-:W-:Y:S01]  /*88e0*/  FSEL R38, R38, RZ, P3 ;  /* 0x000000ff26267208 */ /* 0x000fe20001800000 */
[--C-:B------:R-:W-:Y:S02]  /*88f0*/  FFMA.FTZ R79, R79, c[0x0][0x23c], -R25.reuse ;  /* 0x00008f004f4f7a23 */ /* 0x100fe40000010819 */
[----:B------:R-:W-:Y:S02]  /*8900*/  FFMA.FTZ R54, R54, c[0x0][0x23c], -R25 ;  /* 0x00008f0036367a23 */ /* 0x000fe40000010819 */
[--C-:B------:R-:W-:Y:S02]  /*8910*/  FFMA.FTZ R81, R81, c[0x0][0x23c], -R38.reuse ;  /* 0x00008f0051517a23 */ /* 0x100fe40000010826 */
[--C-:B------:R-:W-:Y:S02]  /*8920*/  FFMA.FTZ R56, R56, c[0x0][0x23c], -R38.reuse ;  /* 0x00008f0038387a23 */ /* 0x100fe40000010826 */
[--C-:B------:R-:W-:Y:S02]  /*8930*/  FFMA.FTZ R55, R55, c[0x0][0x23c], -R38.reuse ;  /* 0x00008f0037377a23 */ /* 0x100fe40000010826 */
[----:B------:R-:W-:-:S02]  /*8940*/  FFMA.FTZ R48, R48, c[0x0][0x23c], -R38 ;  /* 0x00008f0030307a23 */ /* 0x000fc40000010826 */
[--C-:B------:R-:W-:Y:S02]  /*8950*/  FFMA.FTZ R53, R53, c[0x0][0x23c], -R25.reuse ;  /* 0x00008f0035357a23 */ /* 0x100fe40000010819 */
[----:B------:R-:W-:Y:S02]  /*8960*/  FFMA.FTZ R47, R47, c[0x0][0x23c], -R25 ;  /* 0x00008f002f2f7a23 */ /* 0x000fe40000010819 */
[--C-:B------:R-:W-:Y:S02]  /*8970*/  FFMA.FTZ R52, R52, c[0x0][0x23c], -R26.reuse ;  /* 0x00008f0034347a23 */ /* 0x100fe4000001081a */
[--C-:B------:R-:W-:Y:S02]  /*8980*/  FFMA.FTZ R51, R51, c[0x0][0x23c], -R26.reuse ;  /* 0x00008f0033337a23 */ /* 0x100fe4000001081a */
[--C-:B------:R-:W-:Y:S02]  /*8990*/  FFMA.FTZ R46, R46, c[0x0][0x23c], -R26.reuse ;  /* 0x00008f002e2e7a23 */ /* 0x100fe4000001081a */
[----:B------:R-:W-:-:S02]  /*89a0*/  FFMA.FTZ R45, R45, c[0x0][0x23c], -R26 ;  /* 0x00008f002d2d7a23 */ /* 0x000fc4000001081a */
[--C-:B------:R-:W-:Y:S02]  /*89b0*/  FFMA.FTZ R50, R50, c[0x0][0x23c], -R129.reuse ;  /* 0x00008f0032327a23 */ /* 0x100fe40000010881 */
[--C-:B------:R-:W-:Y:S02]  /*89c0*/  FFMA.FTZ R49, R49, c[0x0][0x23c], -R129.reuse ;  /* 0x00008f0031317a23 */ /* 0x100fe40000010881 */
[--C-:B------:R-:W-:Y:S02]  /*89d0*/  FFMA.FTZ R44, R44, c[0x0][0x23c], -R129.reuse ;  /* 0x00008f002c2c7a23 */ /* 0x100fe40000010881 */
[----:B------:R-:W-:Y:S01]  /*89e0*/  FFMA.FTZ R43, R43, c[0x0][0x23c], -R129 ;  /* 0x00008f002b2b7a23 */ /* 0x000fe20000010881 */
[----:B------:R-:W-:Y:S08]  /*89f0*/  MUFU.EX2 R81, R81 ;  /* 0x0000005100517308 */ /* 0x000ff00000000800 */
        /* <DEDUP_REMOVED lines=8> */
[----:B------:R-:W2:Y:S08]  /*8a80*/  MUFU.EX2 R51, R51 ;  /* 0x0000003300337308 */ /* 0x000eb00000000800 */
[----:B------:R-:W-:Y:S08]  /*8a90*/  MUFU.EX2 R46, R46 ;  /* 0x0000002e002e7308 */ /* 0x000ff00000000800 */
[----:B------:R-:W-:Y:S08]  /*8aa0*/  MUFU.EX2 R45, R45 ;  /* 0x0000002d002d7308 */ /* 0x000ff00000000800 */
[----:B------:R-:W-:Y:S08]  /*8ab0*/  MUFU.EX2 R50, R50 ;  /* 0x0000003200327308 */ /* 0x000ff00000000800 */
[----:B------:R-:W3:Y:S08]  /*8ac0*/  MUFU.EX2 R49, R49 ;  /* 0x0000003100317308 */ /* 0x000ef00000000800 */
[----:B------:R-:W-:Y:S08]  /*8ad0*/  MUFU.EX2 R44, R44 ;  /* 0x0000002c002c7308 */ /* 0x000ff00000000800 */
[----:B------:R-:W4:Y:S01]  /*8ae0*/  MUFU.EX2 R43, R43 ;  /* 0x0000002b002b7308 */ /* 0x000f220000000800 */
[----:B------:R-:W-:Y:S01]  /*8af0*/  HMMA.16816.F32 R176, R8, R34, R176 ;  /* 0x0000002208b0723c */ /* 0x000fe200000018b0 */
[----:B------:R-:W-:-:S02]  /*8b00*/  MOV R39, R16 ;  /* 0x0000001000277202 */ /* 0x000fc40000000f00 */
[----:B------:R-:W-:Y:S02]  /*8b10*/  MOV R27, R17 ;  /* 0x00000011001b7202 */ /* 0x000fe40000000f00 */
[----:B--2---:R-:W-:Y:S02]  /*8b20*/  F2FP.PACK_AB R16, R51, R52 ;  /* 0x000000343310723e */ /* 0x004fe400000000ff */
[----:B---3--:R-:W-:Y:S01]  /*8b30*/  F2FP.PACK_AB R17, R49, R50 ;  /* 0x000000323111723e */ /* 0x008fe200000000ff */
[----:B------:R-:W-:Y:S01]  /*8b40*/  HMMA.16816.F32 R184, R8, R22, R184 ;  /* 0x0000001608b8723c */ /* 0x000fe200000018b8 */
[----:B------:R-:W-:-:S06]  /*8b50*/  F2FP.PACK_AB R18, R45, R46 ;  /* 0x0000002e2d12723e */ /* 0x000fcc00000000ff */
[----:B------:R-:W-:Y:S02]  /*8b60*/  F2FP.PACK_AB R8, R56, R81 ;  /* 0x000000513808723e */ /* 0x000fe400000000ff */
[----:B------:R-:W-:Y:S02]  /*8b70*/  F2FP.PACK_AB R9, R54, R79 ;  /* 0x0000004f3609723e */ /* 0x000fe400000000ff */
[----:B------:R-:W-:Y:S02]  /*8b80*/  F2FP.PACK_AB R10, R48, R55 ;  /* 0x00000037300a723e */ /* 0x000fe400000000ff */
[----:B------:R-:W-:Y:S02]  /*8b90*/  F2FP.PACK_AB R11, R47, R53 ;  /* 0x000000352f0b723e */ /* 0x000fe400000000ff */
[----:B----4-:R-:W-:-:S05]  /*8ba0*/  F2FP.PACK_AB R19, R43, R44 ;  /* 0x0000002c2b13723e */ /* 0x010fca00000000ff */
[-C--:B-1----:R-:W-:Y:S08]  /*8bb0*/  HMMA.16816.F32 R164, R8, R12.reuse, R164 ;  /* 0x0000000c08a4723c */ /* 0x082ff000000018a4 */
        /* <DEDUP_REMOVED lines=12> */
[----:B------:R-:W-:Y:S01]  /*8c80*/  HMMA.16816.F32 R184, R8, R14, R184 ;  /* 0x0000000e08b8723c */ /* 0x000fe200000018b8 */
[----:B------:R-:W1:Y:S01]  /*8c90*/  LDSM.16.MT88.4 R12, [R220+0x9000] ;  /* 0x00900000dc0c783b */ /* 0x000e620000004200 */
[----:B------:R-:W-:-:S02]  /*8ca0*/  FFMA.FTZ R80, R80, c[0x0][0x23c], -R38 ;  /* 0x00008f0050507a23 */ /* 0x000fc40000010826 */
[--C-:B------:R-:W-:Y:S02]  /*8cb0*/  FFMA.FTZ R42, R42, c[0x0][0x23c], -R38.reuse ;  /* 0x00008f002a2a7a23 */ /* 0x100fe40000010826 */
[--C-:B------:R-:W-:Y:S02]  /*8cc0*/  FFMA.FTZ R41, R41, c[0x0][0x23c], -R38.reuse ;  /* 0x00008f0029297a23 */ /* 0x100fe40000010826 */
[----:B------:R-:W-:Y:S02]  /*8cd0*/  FFMA.FTZ R34, R39, c[0x0][0x23c], -R38 ;  /* 0x00008f0027227a23 */ /* 0x000fe40000010826 */
[--C-:B------:R-:W-:Y:S02]  /*8ce0*/  FFMA.FTZ R38, R32, c[0x0][0x23c], -R26.reuse ;  /* 0x00008f0020267a23 */ /* 0x100fe4000001081a */
[----:B------:R-:W-:Y:S02]  /*8cf0*/  FFMA.FTZ R32, R36, c[0x0][0x23c], -R26 ;  /* 0x00008f0024207a23 */ /* 0x000fe4000001081a */
[----:B------:R-:W-:-:S02]  /*8d00*/  FFMA.FTZ R78, R78, c[0x0][0x23c], -R25 ;  /* 0x00008f004e4e7a23 */ /* 0x000fc40000010819 */
[--C-:B------:R-:W-:Y:S02]  /*8d10*/  FFMA.FTZ R40, R40, c[0x0][0x23c], -R25.reuse ;  /* 0x00008f0028287a23 */ /* 0x100fe40000010819 */
[--C-:B------:R-:W-:Y:S02]  /*8d20*/  FFMA.FTZ R39, R24, c[0x0][0x23c], -R25.reuse ;  /* 0x00008f0018277a23 */ /* 0x100fe40000010819 */
[----:B------:R-:W-:Y:S02]  /*8d30*/  FFMA.FTZ R33, R33, c[0x0][0x23c], -R25 ;  /* 0x00008f0021217a23 */ /* 0x000fe40000010819 */
[--C-:B------:R-:W-:Y:S02]  /*8d40*/  FFMA.FTZ R37, R37, c[0x0][0x23c], -R26.reuse ;  /* 0x00008f0025257a23 */ /* 0x100fe4000001081a */
[----:B------:R-:W-:Y:S02]  /*8d50*/  FFMA.FTZ R6, R6, c[0x0][0x23c], -R26 ;  /* 0x00008f0006067a23 */ /* 0x000fe4000001081a */
[----:B------:R-:W-:-:S02]  /*8d60*/  FFMA.FTZ R36, R95, c[0x0][0x23c], -R129 ;  /* 0x00008f005f247a23 */ /* 0x000fc40000010881 */
[--C-:B------:R-:W-:Y:S01]  /*8d70*/  FFMA.FTZ R35, R96, c[0x0][0x23c], -R129.reuse ;  /* 0x00008f0060237a23 */ /* 0x100fe20000010881 */
[-C--:B-1----:R-:W-:Y:S08]  /*8d80*/  HMMA.16816.F32 R188, R8, R12.reuse, R188 ;  /* 0x0000000c08bc723c */ /* 0x082ff000000018bc */
[C---:B------:R-:W-:Y:S08]  /*8d90*/  HMMA.16816.F32 R136, R16.reuse, R12, R136 ;  /* 0x0000000c1088723c */ /* 0x040ff00000001888 */
[-C--:B------:R-:W-:Y:S08]  /*8da0*/  HMMA.16816.F32 R132, R16, R14.reuse, R132 ;  /* 0x0000000e1084723c */ /* 0x080ff00000001884 */
[----:B------:R-:W-:Y:S01]  /*8db0*/  HMMA.16816.F32 R192, R8, R14, R192 ;  /* 0x0000000e08c0723c */ /* 0x000fe200000018c0 */
[----:B------:R-:W1:Y:S01]  /*8dc0*/  LDSM.16.MT88.4 R12, [R224+0x9800] ;  /* 0x00980000e00c783b */ /* 0x000e620000004200 */
[----:B------:R-:W-:-:S02]  /*8dd0*/  FFMA.FTZ R5, R5, c[0x0][0x23c], -R129 ;  /* 0x00008f0005057a23 */ /* 0x000fc40000010881 */
[----:B------:R-:W-:Y:S01]  /*8de0*/  FFMA.FTZ R4, R4, c[0x0][0x23c], -R129 ;  /* 0x00008f0004047a23 */ /* 0x000fe20000010881 */
[----:B------:R-:W-:Y:S08]  /*8df0*/  MUFU.EX2 R80, R80 ;  /* 0x0000005000507308 */ /* 0x000ff00000000800 */
[----:B------:R-:W2:Y:S08]  /*8e00*/  MUFU.EX2 R42, R42 ;  /* 0x0000002a002a7308 */ /* 0x000eb00000000800 */
[----:B------:R-:W-:Y:S08]  /*8e10*/  MUFU.EX2 R41, R41 ;  /* 0x0000002900297308 */ /* 0x000ff00000000800 */
[----:B------:R-:W-:Y:S08]  /*8e20*/  MUFU.EX2 R34, R34 ;  /* 0x0000002200227308 */ /* 0x000ff00000000800 */
[----:B------:R-:W-:Y:S08]  /*8e30*/  MUFU.EX2 R78, R78 ;  /* 0x0000004e004e7308 */ /* 0x000ff00000000800 */
[----:B------:R-:W3:Y:S08]  /*8e40*/  MUFU.EX2 R40, R40 ;  /* 0x0000002800287308 */ /* 0x000ef00000000800 */
[----:B------:R-:W-:Y:S08]  /*8e50*/  MUFU.EX2 R39, R39 ;  /* 0x0000002700277308 */ /* 0x000ff00000000800 */
[----:B------:R-:W4:Y:S08]  /*8e60*/  MUFU.EX2 R33, R33 ;  /* 0x0000002100217308 */ /* 0x000f300000000800 */
[----:B------:R-:W-:Y:S08]  /*8e70*/  MUFU.EX2 R38, R38 ;  /* 0x0000002600267308 */ /* 0x000ff00000000800 */
[----:B------:R-:W1:Y:S08]  /*8e80*/  MUFU.EX2 R37, R37 ;  /* 0x0000002500257308 */ /* 0x000e700000000800 */
[----:B------:R-:W-:Y:S08]  /*8e90*/  MUFU.EX2 R32, R32 ;  /* 0x0000002000207308 */ /* 0x000ff00000000800 */
[----:B------:R-:W-:Y:S08]  /*8ea0*/  MUFU.EX2 R6, R6 ;  /* 0x0000000600067308 */ /* 0x000ff00000000800 */
[----:B------:R-:W-:Y:S08]  /*8eb0*/  MUFU.EX2 R36, R36 ;  /* 0x0000002400247308 */ /* 0x000ff00000000800 */
[----:B------:R-:W1:Y:S08]  /*8ec0*/  MUFU.EX2 R35, R35 ;  /* 0x0000002300237308 */ /* 0x000e700000000800 */
[----:B------:R-:W-:Y:S08]  /*8ed0*/  MUFU.EX2 R5, R5 ;  /* 0x0000000500057308 */ /* 0x000ff00000000800 */
[----:B------:R-:W1:Y:S01]  /*8ee0*/  MUFU.EX2 R4, R4 ;  /* 0x0000000400047308 */ /* 0x000e620000000800 */
[----:B--2---:R-:W-:-:S02]  /*8ef0*/  F2FP.PACK_AB R8, R42, R80 ;  /* 0x000000502a08723e */ /* 0x004fc400000000ff */
[----:B---3--:R-:W-:Y:S02]  /*8f00*/  F2FP.PACK_AB R9, R40, R78 ;  /* 0x0000004e2809723e */ /* 0x008fe400000000ff */
[----:B------:R-:W-:Y:S02]  /*8f10*/  F2FP.PACK_AB R10, R34, R41 ;  /* 0x00000029220a723e */ /* 0x000fe400000000ff */
[----:B----4-:R-:W-:Y:S02]  /*8f20*/  F2FP.PACK_AB R11, R33, R39 ;  /* 0x00000027210b723e */ /* 0x010fe400000000ff */
[----:B-1----:R-:W-:Y:S02]  /*8f30*/  F2FP.PACK_AB R16, R37, R38 ;  /* 0x000000262510723e */ /* 0x002fe400000000ff */
[----:B------:R-:W-:Y:S02]  /*8f40*/  F2FP.PACK_AB R17, R35, R36 ;  /* 0x000000242311723e */ /* 0x000fe400000000ff */
[----:B------:R-:W-:-:S02]  /*8f50*/  F2FP.PACK_AB R18, R6, R32 ;  /* 0x000000200612723e */ /* 0x000fc400000000ff */
[----:B------:R-:W-:Y:S01]  /*8f60*/  F2FP.PACK_AB R19, R4, R5 ;  /* 0x000000050413723e */ /* 0x000fe200000000ff */
[-C--:B------:R-:W-:Y:S08]  /*8f70*/  HMMA.16816.F32 R164, R8, R12.reuse, R164 ;  /* 0x0000000c08a4723c */ /* 0x080ff000000018a4 */
        /* <DEDUP_REMOVED lines=14> */
[----:B------:R-:W-:Y:S01]  /*9060*/  FSETP.NEU.FTZ.AND P0, PT, R68, -INF , PT ;  /* 0xff8000004400780b */ /* 0x000fe20003f1d000 */
[----:B------:R-:W-:-:S02]  /*9070*/  IMAD.MOV.U32 R24, RZ, RZ, R27 ;  /* 0x000000ffff187224 */ /* 0x000fc400078e001b */
[--C-:B------:R-:W-:Y:S02]  /*9080*/  FFMA.FTZ R205, R205, c[0x0][0x23c], -R25.reuse ;  /* 0x00008f00cdcd7a23 */ /* 0x100fe40000010819 */
[----:B------:R-:W-:Y:S02]  /*9090*/  FFMA.FTZ R204, R204, c[0x0][0x23c], -R25 ;  /* 0x00008f00cccc7a23 */ /* 0x000fe40000010819 */
[--C-:B------:R-:W-:Y:S02]  /*90a0*/  FFMA.FTZ R88, R88, c[0x0][0x23c], -R26.reuse ;  /* 0x00008f0058587a23 */ /* 0x100fe4000001081a */
[----:B------:R-:W-:Y:S02]  /*90b0*/  FFMA.FTZ R85, R85, c[0x0][0x23c], -R26 ;  /* 0x00008f0055557a23 */ /* 0x000fe4000001081a */
[----:B------:R-:W-:Y:S01]  /*90c0*/  FFMA.FTZ R82, R82, c[0x0][0x23c], -R129 ;  /* 0x00008f0052527a23 */ /* 0x000fe20000010881 */
[-C--:B-1----:R-:W-:Y:S08]  /*90d0*/  HMMA.16816.F32 R188, R8, R12.reuse, R188 ;  /* 0x0000000c08bc723c */ /* 0x082ff000000018bc */
[C---:B------:R-:W-:Y:S07]  /*90e0*/  HMMA.16816.F32 R136, R16.reuse, R12, R136 ;  /* 0x0000000c1088723c */ /* 0x040fee0000001888 */
[----:B------:R-:W-:Y:S01]  /*90f0*/  FMUL.FTZ R13, R68, c[0x0][0x23c] ;  /* 0x00008f00440d7a20 */ /* 0x000fe20000410000 */
[----:B------:R-:W-:Y:S01]  /*9100*/  HMMA.16816.F32 R132, R16, R14, R132 ;  /* 0x0000000e1084723c */ /* 0x000fe20000001884 */
[----:B------:R-:W-:-:S03]  /*9110*/  MOV R12, R20 ;  /* 0x00000014000c7202 */ /* 0x000fc60000000f00 */
[----:B------:R-:W-:-:S03]  /*9120*/  FSEL R13, R13, RZ, P0 ;  /* 0x000000ff0d0d7208 */ /* 0x000fc60000000000 */
[----:B------:R-:W-:Y:S02]  /*9130*/  MOV R19, R21 ;  /* 0x0000001500137202 */ /* 0x000fe40000000f00 */
[----:B------:R-:W-:Y:S02]  /*9140*/  FFMA.FTZ R96, R92, c[0x0][0x23c], -R13 ;  /* 0x00008f005c607a23 */ /* 0x000fe4000001080d */
[--C-:B------:R-:W-:Y:S01]  /*9150*/  FFMA.FTZ R92, R90, c[0x0][0x23c], -R25.reuse ;  /* 0x00008f005a5c7a23 */ /* 0x100fe20000010819 */
[----:B------:R-:W-:Y:S01]  /*9160*/  HMMA.16816.F32 R192, R8, R14, R192 ;  /* 0x0000000e08c0723c */ /* 0x000fe200000018c0 */
[----:B------:R-:W-:Y:S02]  /*9170*/  FFMA.FTZ R90, R102, c[0x0][0x23c], -R25 ;  /* 0x00008f00665a7a23 */ /* 0x000fe40000010819 */
[--C-:B------:R-:W-:Y:S02]  /*9180*/  FFMA.FTZ R27, R106, c[0x0][0x23c], -R13.reuse ;  /* 0x00008f006a1b7a23 */ /* 0x100fe4000001080d */
[----:B------:R-:W-:-:S02]  /*9190*/  FFMA.FTZ R20, R114, c[0x0][0x23c], -R13 ;  /* 0x00008f0072147a23 */ /* 0x000fc4000001080d */
[--C-:B------:R-:W-:Y:S02]  /*91a0*/  FFMA.FTZ R21, R112, c[0x0][0x23c], -R13.reuse ;  /* 0x00008f0070157a23 */ /* 0x100fe4000001080d */
[--C-:B------:R-:W-:Y:S02]  /*91b0*/  FFMA.FTZ R23, R125, c[0x0][0x23c], -R13.reuse ;  /* 0x00008f007d177a23 */ /* 0x100fe4000001080d */
[--C-:B------:R-:W-:Y:S02]  /*91c0*/  FFMA.FTZ R95, R91, c[0x0][0x23c], -R13.reuse ;  /* 0x00008f005b5f7a23 */ /* 0x100fe4000001080d */
        /* <DEDUP_REMOVED lines=10> */
[--C-:B------:R-:W-:Y:S01]  /*9270*/  FFMA.FTZ R91, R89, c[0x0][0x23c], -R25.reuse ;  /* 0x00008f00595b7a23 */ /* 0x100fe20000010819 */
[----:B------:R-:W1:Y:S01]  /*9280*/  LDSM.16.MT88.4 R12, [R224+0xa000] ;  /* 0x00a00000e00c783b */ /* 0x000e620000004200 */
[--C-:B------:R-:W-:Y:S02]  /*9290*/  FFMA.FTZ R16, R87, c[0x0][0x23c], -R25.reuse ;  /* 0x00008f0057107a23 */ /* 0x100fe40000010819 */
[--C-:B------:R-:W-:Y:S02]  /*92a0*/  FFMA.FTZ R11, R120, c[0x0][0x23c], -R25.reuse ;  /* 0x00008f00780b7a23 */ /* 0x100fe40000010819 */
[--C-:B------:R-:W-:Y:S02]  /*92b0*/  FFMA.FTZ R10, R111, c[0x0][0x23c], -R25.reuse ;  /* 0x00008f006f0a7a23 */ /* 0x100fe40000010819 */
[----:B------:R-:W-:-:S02]  /*92c0*/  FFMA.FTZ R9, R86, c[0x0][0x23c], -R25 ;  /* 0x00008f0056097a23 */ /* 0x000fc40000010819 */
[----:B------:R-:W-:Y:S02]  /*92d0*/  FFMA.FTZ R107, R70, c[0x0][0x23c], -R25 ;  /* 0x00008f00466b7a23 */ /* 0x000fe40000010819 */
[----:B------:R-:W-:Y:S01]  /*92e0*/  FFMA.FTZ R8, R99, c[0x0][0x23c], -R129 ;  /* 0x00008f0063087a23 */ /* 0x000fe20000010881 */
[----:B------:R-:W-:Y:S01]  /*92f0*/  MUFU.EX2 R96, R96 ;  /* 0x0000006000607308 */ /* 0x000fe20000000800 */
[--C-:B------:R-:W-:Y:S01]  /*9300*/  FFMA.FTZ R89, R105, c[0x0][0x23c], -R25.reuse ;  /* 0x00008f0069597a23 */ /* 0x100fe20000010819 */
[----:B------:R2:W5:Y:S01]  /*9310*/  LDL.LU R214, [R1+0x54] ;  /* 0x0000540001d67983 */ /* 0x0005620000300800 */
[--C-:B------:R-:W-:Y:S02]  /*9320*/  FFMA.FTZ R120, R119, c[0x0][0x23c], -R25.reuse ;  /* 0x00008f0077787a23 */ /* 0x100fe40000010819 */
[----:B------:R-:W-:Y:S01]  /*9330*/  FFMA.FTZ R87, R101, c[0x0][0x23c], -R26 ;  /* 0x00008f0065577a23 */ /* 0x000fe2000001081a */
[----:B------:R2:W5:Y:S01]  /*9340*/  LDL.LU R213, [R1+0x50] ;  /* 0x0000500001d57983 */ /* 0x0005620000300800 */
[----:B------:R-:W-:-:S02]  /*9350*/  FFMA.FTZ R119, R212, c[0x0][0x23c], -R25 ;  /* 0x00008f00d4777a23 */ /* 0x000fc40000010819 */
[--C-:B------:R-:W-:Y:S02]  /*9360*/  FFMA.FTZ R111, R71, c[0x0][0x23c], -R25.reuse ;  /* 0x00008f00476f7a23 */ /* 0x100fe40000010819 */
[--C-:B------:R-:W-:Y:S02]  /*9370*/  FFMA.FTZ R105, R251, c[0x0][0x23c], -R25.reuse ;  /* 0x00008f00fb697a23 */ /* 0x100fe40000010819 */
[----:B------:R-:W-:Y:S02]  /*9380*/  FFMA.FTZ R101, R7, c[0x0][0x23c], -R25 ;  /* 0x00008f0007657a23 */ /* 0x000fe40000010819 */
[--C-:B------:R-:W-:Y:S01]  /*9390*/  FFMA.FTZ R86, R100, c[0x0][0x23c], -R26.reuse ;  /* 0x00008f0064567a23 */ /* 0x100fe2000001081a */
[----:B------:R-:W3:Y:S01]  /*93a0*/  MUFU.EX2 R95, R95 ;  /* 0x0000005f005f7308 */ /* 0x000ee20000000800 */
[----:B------:R-:W-:Y:S01]  /*93b0*/  FFMA.FTZ R25, R84, c[0x0][0x23c], -R26 ;  /* 0x00008f0054197a23 */ /* 0x000fe2000001081a */
[----:B------:R2:W5:Y:S01]  /*93c0*/  LDL.LU R212, [R1+0x4c] ;  /* 0x00004c0001d47983 */ /* 0x0005620000300800 */
[----:B------:R-:W-:-:S02]  /*93d0*/  FFMA.FTZ R84, R97, c[0x0][0x23c], -R129 ;  /* 0x00008f0061547a23 */ /* 0x000fc40000010881 */
[--C-:B------:R-:W-:Y:S01]  /*93e0*/  FFMA.FTZ R97, R98, c[0x0][0x23c], -R129.reuse ;  /* 0x00008f0062617a23 */ /* 0x100fe20000010881 */
[----:B------:R2:W5:Y:S01]  /*93f0*/  LDL.LU R71, [R1+0x48] ;  /* 0x0000480001477983 */ /* 0x0005620000300800 */
[----:B------:R-:W-:Y:S01]  /*9400*/  FFMA.FTZ R99, R83, c[0x0][0x23c], -R129 ;  /* 0x00008f0053637a23 */ /* 0x000fe20000010881 */
[----:B------:R-:W-:Y:S08]  /*9410*/  MUFU.EX2 R94, R94 ;  /* 0x0000005e005e7308 */ /* 0x000ff00000000800 */
[----:B------:R-:W-:Y:S08]  /*9420*/  MUFU.EX2 R93, R93 ;  /* 0x0000005d005d7308 */ /* 0x000ff00000000800 */
[----:B------:R-:W-:Y:S08]  /*9430*/  MUFU.EX2 R92, R92 ;  /* 0x0000005c005c7308 */ /* 0x000ff00000000800 */
[----:B------:R-:W4:Y:S08]  /*9440*/  MUFU.EX2 R91, R91 ;  /* 0x0000005b005b7308 */ /* 0x000f300000000800 */
[----:B------:R-:W-:Y:S08]  /*9450*/  MUFU.EX2 R90, R90 ;  /* 0x0000005a005a7308 */ /* 0x000ff00000000800 */
[----:B------:R-:W1:Y:S08]  /*9460*/  MUFU.EX2 R89, R89 ;  /* 0x0000005900597308 */ /* 0x000e700000000800 */
[----:B------:R-:W-:Y:S08]  /*9470*/  MUFU.EX2 R88, R88 ;  /* 0x0000005800587308 */ /* 0x000ff00000000800 */
[----:B------:R-:W1:Y:S08]  /*9480*/  MUFU.EX2 R87, R87 ;  /* 0x0000005700577308 */ /* 0x000e700000000800 */
[----:B------:R-:W-:Y:S08]  /*9490*/  MUFU.EX2 R86, R86 ;  /* 0x0000005600567308 */ /* 0x000ff00000000800 */
[----:B------:R-:W-:Y:S08]  /*94a0*/  MUFU.EX2 R85, R85 ;  /* 0x0000005500557308 */ /* 0x000ff00000000800 */
[----:B------:R-:W-:Y:S08]  /*94b0*/  MUFU.EX2 R84, R84 ;  /* 0x0000005400547308 */ /* 0x000ff00000000800 */
[----:B------:R-:W-:Y:S01]  /*94c0*/  MUFU.EX2 R82, R82 ;  /* 0x0000005200527308 */ /* 0x000fe20000000800 */
[----:B------:R-:W-:Y:S01]  /*94d0*/  FADD.FTZ R196, R197, R196 ;  /* 0x000000c4c5c47221 */ /* 0x000fe20000010000 */
[----:B------:R2:W5:Y:S06]  /*94e0*/  LDL.LU R70, [R1+0x44] ;  /* 0x0000440001467983 */ /* 0x00056c0000300800 */
[----:B------:R3:W1:Y:S08]  /*94f0*/  MUFU.EX2 R83, R8 ;  /* 0x0000000800537308 */ /* 0x0006700000000800 */
[----:B------:R-:W1:Y:S01]  /*9500*/  MUFU.EX2 R97, R97 ;  /* 0x0000006100617308 */ /* 0x000e620000000800 */
        /* <DEDUP_REMOVED lines=23> */
[----:B------:R-:W-:Y:S01]  /*9680*/  FFMA.FTZ R121, R121, c[0x0][0x23c], -R129 ;  /* 0x00008f0079797a23 */ /* 0x000fe20000010881 */
[----:B------:R-:W-:Y:S01]  /*9690*/  MOV R129, R20 ;  /* 0x0000001400817202 */ /* 0x000fe20000000f00 */
[----:B------:R-:W-:Y:S01]  /*96a0*/  FADD.FTZ R198, R199, R198 ;  /* 0x000000c6c7c67221 */ /* 0x000fe20000010000 */
[----:B------:R-:W-:Y:S01]  /*96b0*/  MOV R199, R23 ;  /* 0x0000001700c77202 */ /* 0x000fe20000000f00 */
[----:B------:R-:W-:Y:S01]  /*96c0*/  FADD.FTZ R130, R131, R130 ;  /* 0x0000008283827221 */ /* 0x000fe20000010000 */
[----:B------:R-:W-:Y:S01]  /*96d0*/  MOV R131, R10 ;  /* 0x0000000a00837202 */ /* 0x000fe20000000f00 */
[----:B------:R-:W-:-:S02]  /*96e0*/  FADD.FTZ R200, R201, R200 ;  /* 0x000000c8c9c87221 */ /* 0x000fc40000010000 */
[----:B------:R-:W-:Y:S01]  /*96f0*/  FADD.FTZ R117, R117, R196 ;  /* 0x000000c475757221 */ /* 0x000fe20000010000 */
[----:B------:R-:W-:Y:S01]  /*9700*/  MOV R196, R21 ;  /* 0x0000001500c47202 */ /* 0x000fe20000000f00 */
[----:B------:R-:W-:Y:S01]  /*9710*/  IMAD.MOV.U32 R201, RZ, RZ, R9 ;  /* 0x000000ffffc97224 */ /* 0x000fe200078e0009 */
[----:B---3--:R-:W-:Y:S02]  /*9720*/  F2FP.PACK_AB R8, R95, R96 ;  /* 0x000000605f08723e */ /* 0x008fe400000000ff */
[----:B----4-:R-:W-:Y:S02]  /*9730*/  F2FP.PACK_AB R9, R91, R92 ;  /* 0x0000005c5b09723e */ /* 0x010fe400000000ff */
[----:B------:R-:W-:Y:S02]  /*9740*/  F2FP.PACK_AB R10, R93, R94 ;  /* 0x0000005e5d0a723e */ /* 0x000fe400000000ff */
[----:B-1----:R-:W-:Y:S02]  /*9750*/  F2FP.PACK_AB R11, R89, R90 ;  /* 0x0000005a590b723e */ /* 0x002fe400000000ff */
[----:B------:R-:W-:-:S02]  /*9760*/  F2FP.PACK_AB R20, R87, R88 ;  /* 0x000000585714723e */ /* 0x000fc400000000ff */
[----:B------:R-:W-:Y:S02]  /*9770*/  F2FP.PACK_AB R21, R83, R84 ;  /* 0x000000545315723e */ /* 0x000fe400000000ff */
[----:B------:R-:W-:Y:S02]  /*9780*/  F2FP.PACK_AB R22, R85, R86 ;  /* 0x000000565516723e */ /* 0x000fe400000000ff */
[----:B------:R-:W-:Y:S01]  /*9790*/  F2FP.PACK_AB R23, R97, R82 ;  /* 0x000000526117723e */ /* 0x000fe200000000ff */
[-C--:B------:R-:W-:Y:S08]  /*97a0*/  HMMA.16816.F32 R164, R8, R12.reuse, R164 ;  /* 0x0000000c08a4723c */ /* 0x080ff000000018a4 */
[C---:B------:R-:W-:Y:S08]  /*97b0*/  HMMA.16816.F32 R160, R20.reuse, R12, R160 ;  /* 0x0000000c14a0723c */ /* 0x040ff000000018a0 */
[-C--:B------:R-:W-:Y:S08]  /*97c0*/  HMMA.16816.F32 R156, R20, R14.reuse, R156 ;  /* 0x0000000e149c723c */ /* 0x080ff0000000189c */
[----:B------:R-:W-:Y:S01]  /*97d0*/  HMMA.16816.F32 R168, R8, R14, R168 ;  /* 0x0000000e08a8723c */ /* 0x000fe200000018a8 */
[----:B------:R-:W1:Y:S01]  /*97e0*/  LDSM.16.MT88.4 R12, [R222+0xa000] ;  /* 0x00a00000de0c783b */ /* 0x000e620000004200 */
[----:B------:R-:W-:Y:S01]  /*97f0*/  FADD.FTZ R118, R118, R198 ;  /* 0x000000c676767221 */ /* 0x000fe20000010000 */
[----:B------:R-:W-:-:S02]  /*9800*/  MOV R198, R16 ;  /* 0x0000001000c67202 */ /* 0x000fc40000000f00 */
[----:B------:R-:W3:Y:S03]  /*9810*/  LDSM.16.MT88.4 R16, [R221+0xa000] ;  /* 0x00a00000dd10783b */ /* 0x000ee60000004200 */
[-C--:B-1----:R-:W-:Y:S08]  /*9820*/  HMMA.16816.F32 R172, R8, R12.reuse, R172 ;  /* 0x0000000c08ac723c */ /* 0x082ff000000018ac */
[C---:B------:R-:W-:Y:S08]  /*9830*/  HMMA.16816.F32 R152, R20.reuse, R12, R152 ;  /* 0x0000000c1498723c */ /* 0x040ff00000001898 */
[-C--:B------:R-:W-:Y:S08]  /*9840*/  HMMA.16816.F32 R148, R20, R14.reuse, R148 ;  /* 0x0000000e1494723c */ /* 0x080ff00000001894 */
[----:B------:R-:W-:Y:S01]  /*9850*/  HMMA.16816.F32 R176, R8, R14, R176 ;  /* 0x0000000e08b0723c */ /* 0x000fe200000018b0 */
[----:B------:R-:W1:Y:S01]  /*9860*/  LDSM.16.MT88.4 R12, [R220+0xa000] ;  /* 0x00a00000dc0c783b */ /* 0x000e620000004200 */
[----:B------:R4:W-:Y:S01]  /*9870*/  MUFU.EX2 R104, R110 ;  /* 0x0000006e00687308 */ /* 0x0009e20000000800 */
[----:B------:R-:W-:Y:S01]  /*9880*/  FADD.FTZ R200, R77, R200 ;  /* 0x000000c84dc87221 */ /* 0x000fe20000010000 */
[----:B------:R-:W-:-:S04]  /*9890*/  MOV R77, R27 ;  /* 0x0000001b004d7202 */ /* 0x000fc80000000f00 */
[C---:B---3--:R-:W-:Y:S02]  /*98a0*/  HMMA.16816.F32 R144, R20.reuse, R16, R144 ;  /* 0x000000101490723c */ /* 0x048fe40000001890 */
[----:B------:R-:W3:Y:S01]  /*98b0*/  MUFU.EX2 R108, R25 ;  /* 0x00000019006c7308 */ /* 0x000ee20000000800 */
[----:B----4-:R-:W-:Y:S01]  /*98c0*/  MOV R110, R115 ;  /* 0x00000073006e7202 */ /* 0x010fe20000000f00 */
[----:B------:R-:W-:Y:S01]  /*98d0*/  FADD.FTZ R115, R74, R130 ;  /* 0x000000824a737221 */ /* 0x000fe20000010000 */
[----:B------:R-:W-:Y:S01]  /*98e0*/  MOV R130, R129 ;  /* 0x0000008100827202 */ /* 0x000fe20000000f00 */
[----:B------:R-:W-:Y:S02]  /*98f0*/  FADD.FTZ R129, R75, R117 ;  /* 0x000000754b817221 */ /* 0x000fe40000010000 */
[----:B------:R-:W-:Y:S02]  /*9900*/  HMMA.16816.F32 R140, R20, R18, R140 ;  /* 0x00000012148c723c */ /* 0x000fe4000000188c */
[----:B------:R-:W-:Y:S01]  /*9910*/  MUFU.EX2 R103, R24 ;  /* 0x0000001800677308 */ /* 0x000fe20000000800 */
[----:B------:R-:W-:-:S05]  /*9920*/  FADD.FTZ R118, R76, R118 ;  /* 0x000000764c767221 */ /* 0x000fca0000010000 */
[C---:B------:R-:W-:Y:S02]  /*9930*/  HMMA.16816.F32 R180, R8.reuse, R16, R180 ;  /* 0x0000001008b4723c */ /* 0x040fe400000018b4 */
[----:B------:R4:W-:Y:S06]  /*9940*/  MUFU.EX2 R75, R26 ;  /* 0x0000001a004b7308 */ /* 0x0009ec0000000800 */
[----:B------:R-:W-:Y:S01]  /*9950*/  HMMA.16816.F32 R184, R8, R18, R184 ;  /* 0x0000001208b8723c */ /* 0x000fe200000018b8 */
[----:B------:R-:W-:Y:S07]  /*9960*/  LDSM.16.MT88.4 R16, [R221+0xa800] ;  /* 0x00a80000dd10783b */ /* 0x000fee0000004200 */
[C---:B-1----:R-:W-:Y:S01]  /*9970*/  HMMA.16816.F32 R136, R20.reuse, R12, R136 ;  /* 0x0000000c1488723c */ /* 0x042fe20000001888 */
[----:B----4-:R-:W1:Y:S07]  /*9980*/  LDSM.16.MT88.4 R24, [R224+0xa800] ;  /* 0x00a80000e018783b */ /* 0x010e6e0000004200 */
[----:B------:R-:W-:Y:S01]  /*9990*/  HMMA.16816.F32 R132, R20, R14, R132 ;  /* 0x0000000e1484723c */ /* 0x000fe20000001884 */
[----:B------:R-:W4:Y:S07]  /*99a0*/  LDSM.16.MT88.4 R20, [R222+0xa800] ;  /* 0x00a80000de14783b */ /* 0x000f2e0000004200 */
[C---:B------:R-:W-:Y:S08]  /*99b0*/  HMMA.16816.F32 R188, R8.reuse, R12, R188 ;  /* 0x0000000c08bc723c */ /* 0x040ff000000018bc */
[----:B------:R-:W-:Y:S01]  /*99c0*/  HMMA.16816.F32 R192, R8, R14, R192 ;  /* 0x0000000e08c0723c */ /* 0x000fe200000018c0 */
[----:B------:R-:W1:Y:S01]  /*99d0*/  LDSM.16.MT88.4 R12, [R220+0xa800] ;  /* 0x00a80000dc0c783b */ /* 0x000e620000004200 */
[----:B------:R-:W-:-:S02]  /*99e0*/  FADD.FTZ R118, R72, R118 ;  /* 0x0000007648767221 */ /* 0x000fc40000010000 */
[----:B------:R-:W-:Y:S02]  /*99f0*/  FADD.FTZ R117, R73, R200 ;  /* 0x000000c849757221 */ /* 0x000fe40000010000 */
[----:B------:R-:W-:Y:S02]  /*9a00*/  FADD.FTZ R115, R67, R115 ;  /* 0x0000007343737221 */ /* 0x000fe40000010000 */
[----:B------:R-:W-:Y:S02]  /*9a10*/  FADD.FTZ R63, R63, R118 ;  /* 0x000000763f3f7221 */ /* 0x000fe40000010000 */
[----:B------:R-:W-:Y:S02]  /*9a20*/  FADD.FTZ R129, R69, R129 ;  /* 0x0000008145817221 */ /* 0x000fe40000010000 */
[----:B------:R-:W-:Y:S01]  /*9a30*/  FADD.FTZ R117, R65, R117 ;  /* 0x0000007541757221 */ /* 0x000fe20000010000 */
[----:B------:R-:W-:Y:S01]  /*9a40*/  MUFU.EX2 R100, R100 ;  /* 0x0000006400647308 */ /* 0x000fe20000000800 */
[----:B------:R-:W-:-:S02]  /*9a50*/  FADD.FTZ R115, R28, R115 ;  /* 0x000000731c737221 */ /* 0x000fc40000010000 */
[----:B------:R-:W-:Y:S02]  /*9a60*/  FADD.FTZ R63, R31, R63 ;  /* 0x0000003f1f3f7221 */ /* 0x000fe40000010000 */
[----:B------:R-:W-:-:S03]  /*9a70*/  FADD.FTZ R65, R30, R129 ;  /* 0x000000811e417221 */ /* 0x000fc60000010000 */
[----:B------:R-:W-:Y:S01]  /*9a80*/  MUFU.EX2 R99, R99 ;  /* 0x0000006300637308 */ /* 0x000fe20000000800 */
[----:B------:R-:W-:Y:S02]  /*9a90*/  FADD.FTZ R64, R64, R117 ;  /* 0x0000007540407221 */ /* 0x000fe40000010000 */
[----:B------:R-:W-:-:S05]  /*9aa0*/  FADD.FTZ R66, R66, R115 ;  /* 0x0000007342427221 */ /* 0x000fca0000010000 */
[----:B------:R-:W1:Y:S01]  /*9ab0*/  MUFU.EX2 R98, R98 ;  /* 0x0000006200627308 */ /* 0x000e620000000800 */
[----:B------:R-:W-:Y:S02]  /*9ac0*/  FADD.FTZ R63, R58, R63 ;  /* 0x0000003f3a3f7221 */ /* 0x000fe40000010000 */
[----:B------:R-:W-:-:S05]  /*9ad0*/  FADD.FTZ R65, R29, R65 ;  /* 0x000000411d417221 */ /* 0x000fca0000010000 */
[----:B------:R-:W1:Y:S01]  /*9ae0*/  MUFU.EX2 R74, R109 ;  /* 0x0000006d004a7308 */ /* 0x000e620000000800 */
[----:B------:R-:W-:-:S07]  /*9af0*/  FADD.FTZ R64, R59, R64 ;  /* 0x000000403b407221 */ /* 0x000fce0000010000 */
[----:B------:R-:W-:Y:S01]  /*9b00*/  MUFU.EX2 R110, R110 ;  /* 0x0000006e006e7308 */ /* 0x000fe20000000800 */
        /* <DEDUP_REMOVED lines=10> */
[----:B------:R-:W-:Y:S01]  /*9bb0*/  FADD.FTZ R81, R56, R81 ;  /* 0x0000005138517221 */ /* 0x000fe20000010000 */
[----:B---3--:R-:W-:Y:S01]  /*9bc0*/  F2FP.PACK_AB R8, R104, R108 ;  /* 0x0000006c6808723e */ /* 0x008fe200000000ff */
[----:B------:R-:W-:Y:S05]  /*9bd0*/  LDSM.16.MT88.4 R28, [R220+0xb000] ;  /* 0x00b00000dc1c783b */ /* 0x000fea0000004200 */
[----:B------:R-:W3:Y:S01]  /*9be0*/  MUFU.EX2 R109, R77 ;  /* 0x0000004d006d7308 */ /* 0x000ee20000000800 */
[----:B------:R-:W-:-:S07]  /*9bf0*/  FADD.FTZ R79, R79, R65 ;  /* 0x000000414f4f7221 */ /* 0x000fce0000010000 */
[----:B------:R-:W2:Y:S01]  /*9c00*/  MUFU.EX2 R77, R130 ;  /* 0x00000082004d7308 */ /* 0x000ea20000000800 */
[----:B------:R-:W-:Y:S01]  /*9c10*/  FADD.FTZ R62, R50, R62 ;  /* 0x0000003e323e7221 */ /* 0x000fe20000010000 */
[----:B-1----:R-:W-:Y:S01]  /*9c20*/  F2FP.PACK_AB R9, R98, R99 ;  /* 0x000000636209723e */ /* 0x002fe200000000ff */
[----:B------:R-:W-:Y:S01]  /*9c30*/  FADD.FTZ R60, R52, R60 ;  /* 0x0000003c343c7221 */ /* 0x000fe20000010000 */
[----:B------:R-:W-:Y:S01]  /*9c40*/  F2FP.PACK_AB R10, R100, R103 ;  /* 0x00000067640a723e */ /* 0x000fe200000000ff */
[----:B------:R-:W-:Y:S01]  /*9c50*/  FADD.FTZ R55, R55, R81 ;  /* 0x0000005137377221 */ /* 0x000fe20000010000 */
[----:B------:R-:W-:Y:S01]  /*9c60*/  F2FP.PACK_AB R11, R74, R75 ;  /* 0x0000004b4a0b723e */ /* 0x000fe200000000ff */
[----:B------:R-:W-:Y:S02]  /*9c70*/  FADD.FTZ R79, R54, R79 ;  /* 0x0000004f364f7221 */ /* 0x000fe40000010000 */
[----:B------:R-:W-:Y:S02]  /*9c80*/  FADD.FTZ R49, R49, R62 ;  /* 0x0000003e31317221 */ /* 0x000fe40000010000 */
[----:B------:R-:W-:-:S02]  /*9c90*/  FADD.FTZ R51, R51, R60 ;  /* 0x0000003c33337221 */ /* 0x000fc40000010000 */
[----:B------:R-:W-:Y:S02]  /*9ca0*/  FADD.FTZ R55, R48, R55 ;  /* 0x0000003730377221 */ /* 0x000fe40000010000 */
[----:B------:R-:W-:Y:S01]  /*9cb0*/  FADD.FTZ R53, R53, R79 ;  /* 0x0000004f35357221 */ /* 0x000fe20000010000 */
[----:B------:R-:W-:Y:S01]  /*9cc0*/  HMMA.16816.F32 R160, R8, R24, R160 ;  /* 0x0000001808a0723c */ /* 0x000fe200000018a0 */
[----:B------:R-:W-:Y:S02]  /*9cd0*/  FADD.FTZ R49, R44, R49 ;  /* 0x000000312c317221 */ /* 0x000fe40000010000 */
[----:B------:R-:W-:Y:S02]  /*9ce0*/  FADD.FTZ R51, R46, R51 ;  /* 0x000000332e337221 */ /* 0x000fe40000010000 */
[----:B------:R-:W-:-:S03]  /*9cf0*/  FADD.FTZ R80, R80, R55 ;  /* 0x0000003750507221 */ /* 0x000fc60000010000 */
[----:B------:R-:W-:Y:S01]  /*9d00*/  HMMA.16816.F32 R156, R8, R26, R156 ;  /* 0x0000001a089c723c */ /* 0x000fe2000000189c */
[----:B------:R-:W-:Y:S02]  /*9d10*/  FADD.FTZ R53, R47, R53 ;  /* 0x000000352f357221 */ /* 0x000fe40000010000 */
[----:B------:R-:W-:-:S05]  /*9d20*/  FADD.FTZ R43, R43, R49 ;  /* 0x000000312b2b7221 */ /* 0x000fca0000010000 */
[----:B----4-:R-:W-:Y:S01]  /*9d30*/  HMMA.16816.F32 R152, R8, R20, R152 ;  /* 0x000000140898723c */ /* 0x010fe20000001898 */
[----:B------:R-:W-:Y:S02]  /*9d40*/  FADD.FTZ R45, R45, R51 ;  /* 0x000000332d2d7221 */ /* 0x000fe40000010000 */
[----:B------:R-:W-:-:S05]  /*9d50*/  FADD.FTZ R80, R42, R80 ;  /* 0x000000502a507221 */ /* 0x000fca0000010000 */
[----:B------:R-:W-:Y:S01]  /*9d60*/  HMMA.16816.F32 R148, R8, R22, R148 ;  /* 0x000000160894723c */ /* 0x000fe20000001894 */
[----:B------:R-:W-:-:S07]  /*9d70*/  FADD.FTZ R78, R78, R53 ;  /* 0x000000354e4e7221 */ /* 0x000fce0000010000 */
[----:B------:R-:W-:Y:S01]  /*9d80*/  HMMA.16816.F32 R144, R8, R16, R144 ;  /* 0x000000100890723c */ /* 0x000fe20000001890 */
[----:B------:R-:W-:-:S07]  /*9d90*/  FADD.FTZ R43, R36, R43 ;  /* 0x0000002b242b7221 */ /* 0x000fce0000010000 */
[C---:B------:R-:W-:Y:S08]  /*9da0*/  HMMA.16816.F32 R140, R8.reuse, R18, R140 ;  /* 0x00000012088c723c */ /* 0x040ff0000000188c */
[C---:B------:R-:W-:Y:S08]  /*9db0*/  HMMA.16816.F32 R136, R8.reuse, R12, R136 ;  /* 0x0000000c0888723c */ /* 0x040ff00000001888 */
[----:B------:R-:W-:Y:S07]  /*9dc0*/  HMMA.16816.F32 R132, R8, R14, R132 ;  /* 0x0000000e0884723c */ /* 0x000fee0000001884 */
[----:B---3--:R-:W-:-:S02]  /*9dd0*/  F2FP.PACK_AB R8, R109, R110 ;  /* 0x0000006e6d08723e */ /* 0x008fc400000000ff */
[----:B------:R-:W-:Y:S02]  /*9de0*/  F2FP.PACK_AB R9, R72, R73 ;  /* 0x000000494809723e */ /* 0x000fe400000000ff */
[----:B--2---:R-:W-:Y:S02]  /*9df0*/  F2FP.PACK_AB R10, R76, R77 ;  /* 0x0000004d4c0a723e */ /* 0x004fe400000000ff */
[----:B------:R-:W-:Y:S01]  /*9e00*/  F2FP.PACK_AB R11, R67, R69 ;  /* 0x00000045430b723e */ /* 0x000fe200000000ff */
[----:B------:R-:W-:Y:S02]  /*9e10*/  FADD.FTZ R45, R38, R45 ;  /* 0x0000002d262d7221 */ /* 0x000fe40000010000 */
[----:B------:R-:W-:Y:S02]  /*9e20*/  FADD.FTZ R41, R41, R80 ;  /* 0x0000005029297221 */ /* 0x000fe40000010000 */
[----:B------:R-:W-:Y:S02]  /*9e30*/  FADD.FTZ R78, R40, R78 ;  /* 0x0000004e284e7221 */ /* 0x000fe40000010000 */
[----:B------:R-:W-:Y:S01]  /*9e40*/  HMMA.16816.F32 R172, R8, R20, R172 ;  /* 0x0000001408ac723c */ /* 0x000fe200000018ac */
[----:B------:R-:W-:-:S02]  /*9e50*/  FADD.FTZ R35, R35, R43 ;  /* 0x0000002b23237221 */ /* 0x000fc40000010000 */
[----:B------:R-:W-:-:S05]  /*9e60*/  FADD.FTZ R37, R37, R45 ;  /* 0x0000002d25257221 */ /* 0x000fca0000010000 */
[----:B------:R-:W-:Y:S01]  /*9e70*/  HMMA.16816.F32 R176, R8, R22, R176 ;  /* 0x0000001608b0723c */ /* 0x000fe200000018b0 */
[----:B------:R-:W1:Y:S01]  /*9e80*/  LDSM.16.MT88.4 R20, [R224+0xb000] ;  /* 0x00b00000e014783b */ /* 0x000e620000004200 */
[----:B------:R-:W-:-:S06]  /*9e90*/  FADD.FTZ R41, R34, R41 ;  /* 0x0000002922297221 */ /* 0x000fcc0000010000 */
[----:B------:R-:W-:Y:S01]  /*9ea0*/  HMMA.16816.F32 R180, R8, R16, R180 ;  /* 0x0000001008b4723c */ /* 0x000fe200000018b4 */
[----:B------:R-:W-:-:S07]  /*9eb0*/  FADD.FTZ R39, R39, R78 ;  /* 0x0000004e27277221 */ /* 0x000fce0000010000 */
[C---:B------:R-:W-:Y:S01]  /*9ec0*/  HMMA.16816.F32 R184, R8.reuse, R18, R184 ;  /* 0x0000001208b8723c */ /* 0x040fe200000018b8 */
[----:B------:R-:W2:Y:S07]  /*9ed0*/  LDSM.16.MT88.4 R16, [R222+0xb000] ;  /* 0x00b00000de10783b */ /* 0x000eae0000004200 */
[----:B------:R-:W-:Y:S01]  /*9ee0*/  HMMA.16816.F32 R188, R8, R12, R188 ;  /* 0x0000000c08bc723c */ /* 0x000fe200000018bc */
[----:B------:R-:W-:-:S07]  /*9ef0*/  FADD.FTZ R35, R5, R35 ;  /* 0x0000002305237221 */ /* 0x000fce0000010000 */
[----:B------:R-:W-:Y:S01]  /*9f00*/  HMMA.16816.F32 R192, R8, R14, R192 ;  /* 0x0000000e08c0723c */ /* 0x000fe200000018c0 */
[----:B------:R-:W3:Y:S01]  /*9f10*/  LDSM.16.MT88.4 R12, [R221+0xb000] ;  /* 0x00b00000dd0c783b */ /* 0x000ee20000004200 */
        /* <DEDUP_REMOVED lines=9> */
[----:B------:R-:W-:Y:S01]  /*9fb0*/  MUFU.EX2 R124, R124 ;  /* 0x0000007c007c7308 */ /* 0x000fe20000000800 */
[----:B------:R-:W-:Y:S02]  /*9fc0*/  FADD.FTZ R41, R94, R41 ;  /* 0x000000295e297221 */ /* 0x000fe40000010000 */
[----:B------:R-:W-:-:S02]  /*9fd0*/  FADD.FTZ R39, R91, R39 ;  /* 0x000000275b277221 */ /* 0x000fc40000010000 */
[----:B------:R-:W-:-:S03]  /*9fe0*/  FADD.FTZ R35, R83, R35 ;  /* 0x0000002353237221 */ /* 0x000fc60000010000 */
[----:B------:R-:W4:Y:S01]  /*9ff0*/  MUFU.EX2 R202, R202 ;  /* 0x000000ca00ca7308 */ /* 0x000f220000000800 */
[----:B------:R-:W-:Y:S02]  /*a000*/  FADD.FTZ R37, R87, R37 ;  /* 0x0000002557257221 */ /* 0x000fe40000010000 */
[----:B------:R-:W-:-:S05]  /*a010*/  FADD.FTZ R41, R93, R41 ;  /* 0x000000295d297221 */ /* 0x000fca0000010000 */
[----:B------:R-:W-:Y:S01]  /*a020*/  MUFU.EX2 R211, R211 ;  /* 0x000000d300d37308 */ /* 0x000fe20000000800 */
[----:B------:R-:W-:Y:S02]  /*a030*/  FADD.FTZ R39, R90, R39 ;  /* 0x000000275a277221 */ /* 0x000fe40000010000 */
[----:B------:R-:W-:-:S05]  /*a040*/  FADD.FTZ R35, R82, R35 ;  /* 0x0000002352237221 */ /* 0x000fca0000010000 */
[----:B------:R-:W-:Y:S01]  /*a050*/  MUFU.EX2 R210, R210 ;  /* 0x000000d200d27308 */ /* 0x000fe20000000800 */
[----:B------:R-:W-:-:S07]  /*a060*/  FADD.FTZ R37, R86, R37 ;  /* 0x0000002556257221 */ /* 0x000fce0000010000 */
[----:B------:R-:W-:Y:S01]  /*a070*/  MUFU.EX2 R113, R113 ;  /* 0x0000007100717308 */ /* 0x000fe20000000800 */
[C---:B------:R-:W-:Y:S07]  /*a080*/  HMMA.16816.F32 R164, R8.reuse, R24, R164 ;  /* 0x0000001808a4723c */ /* 0x040fee00000018a4 */
[----:B------:R-:W1:Y:S01]  /*a090*/  MUFU.EX2 R116, R116 ;  /* 0x0000007400747308 */ /* 0x000e620000000800 */
[----:B------:R-:W-:Y:S07]  /*a0a0*/  HMMA.16816.F32 R168, R8, R26, R168 ;  /* 0x0000001a08a8723c */ /* 0x000fee00000018a8 */
[----:B------:R-:W-:Y:S01]  /*a0b0*/  MUFU.EX2 R128, R128 ;  /* 0x0000008000807308 */ /* 0x000fe20000000800 */
[----:B------:R-:W-:-:S07]  /*a0c0*/  FADD.FTZ R41, R110, R41 ;  /* 0x000000296e297221 */ /* 0x000fce0000010000 */
[----:B------:R-:W1:Y:S01]  /*a0d0*/  MUFU.EX2 R127, R127 ;  /* 0x0000007f007f7308 */ /* 0x000e620000000800 */
[----:B------:R-:W-:Y:S02]  /*a0e0*/  FADD.FTZ R39, R89, R39 ;  /* 0x0000002759277221 */ /* 0x000fe40000010000 */
[----:B------:R-:W-:Y:S02]  /*a0f0*/  FADD.FTZ R35, R97, R35 ;  /* 0x0000002361237221 */ /* 0x000fe40000010000 */
[----:B------:R-:W-:-:S03]  /*a100*/  FADD.FTZ R37, R85, R37 ;  /* 0x0000002555257221 */ /* 0x000fc60000010000 */
[----:B------:R-:W1:Y:S01]  /*a110*/  MUFU.EX2 R57, R199 ;  /* 0x000000c700397308 */ /* 0x000e620000000800 */
[----:B------:R-:W-:-:S07]  /*a120*/  FADD.FTZ R41, R109, R41 ;  /* 0x000000296d297221 */ /* 0x000fce0000010000 */
[----:B------:R-:W1:Y:S01]  /*a130*/  MUFU.EX2 R203, R203 ;  /* 0x000000cb00cb7308 */ /* 0x000e620000000800 */
[----:B------:R-:W-:-:S07]  /*a140*/  FADD.FTZ R39, R73, R39 ;  /* 0x0000002749277221 */ /* 0x000fce0000010000 */
[----:B------:R-:W-:Y:S01]  /*a150*/  MUFU.EX2 R252, R252 ;  /* 0x000000fc00fc7308 */ /* 0x000fe20000000800 */
[----:B------:R-:W-:-:S07]  /*a160*/  FADD.FTZ R35, R99, R35 ;  /* 0x0000002363237221 */ /* 0x000fce0000010000 */
[----:B------:R-:W-:Y:S01]  /*a170*/  MUFU.EX2 R125, R125 ;  /* 0x0000007d007d7308 */ /* 0x000fe20000000800 */
[----:B------:R-:W-:-:S07]  /*a180*/  FADD.FTZ R37, R108, R37 ;  /* 0x000000256c257221 */ /* 0x000fce0000010000 */
[----:B------:R-:W1:Y:S01]  /*a190*/  MUFU.EX2 R120, R120 ;  /* 0x0000007800787308 */ /* 0x000e620000000800 */
[----:B------:R-:W-:-:S07]  /*a1a0*/  FADD.FTZ R41, R77, R41 ;  /* 0x000000294d297221 */ /* 0x000fce0000010000 */
[----:B------:R-:W1:Y:S08]  /*a1b0*/  MUFU.EX2 R205, R205 ;  /* 0x000000cd00cd7308 */ /* 0x000e700000000800 */
[----:B------:R-:W-:Y:S08]  /*a1c0*/  MUFU.EX2 R204, R204 ;  /* 0x000000cc00cc7308 */ /* 0x000ff00000000800 */
[----:B------:R-:W2:Y:S01]  /*a1d0*/  MUFU.EX2 R119, R119 ;  /* 0x0000007700777308 */ /* 0x000ea20000000800 */
[----:B----4-:R-:W-:Y:S01]  /*a1e0*/  F2FP.PACK_AB R8, R202, R124 ;  /* 0x0000007cca08723e */ /* 0x010fe200000000ff */
[----:B------:R-:W-:Y:S01]  /*a1f0*/  FADD.FTZ R39, R72, R39 ;  /* 0x0000002748277221 */ /* 0x000fe20000010000 */
[----:B-1----:R-:W-:Y:S01]  /*a200*/  F2FP.PACK_AB R9, R116, R113 ;  /* 0x000000717409723e */ /* 0x002fe200000000ff */
[----:B------:R-:W-:Y:S01]  /*a210*/  FADD.FTZ R35, R98, R35 ;  /* 0x0000002362237221 */ /* 0x000fe20000010000 */
[----:B------:R-:W-:Y:S01]  /*a220*/  F2FP.PACK_AB R10, R210, R211 ;  /* 0x000000d3d20a723e */ /* 0x000fe200000000ff */
[----:B------:R-:W1:Y:S01]  /*a230*/  LDSM.16.MT88.4 R24, [R224+0xb800] ;  /* 0x00b80000e018783b */ /* 0x000e620000004200 */
[----:B------:R-:W-:Y:S01]  /*a240*/  F2FP.PACK_AB R11, R127, R128 ;  /* 0x000000807f0b723e */ /* 0x000fe200000000ff */
[----:B------:R-:W-:-:S02]  /*a250*/  FADD.FTZ R37, R104, R37 ;  /* 0x0000002568257221 */ /* 0x000fc40000010000 */
[----:B------:R-:W-:Y:S02]  /*a260*/  FADD.FTZ R41, R76, R41 ;  /* 0x000000294c297221 */ /* 0x000fe40000010000 */
[----:B------:R-:W-:Y:S02]  /*a270*/  FADD.FTZ R39, R69, R39 ;  /* 0x0000002745277221 */ /* 0x000fe40000010000 */
[----:B------:R-:W-:Y:S01]  /*a280*/  FADD.FTZ R35, R75, R35 ;  /* 0x000000234b237221 */ /* 0x000fe20000010000 */
[----:B------:R-:W-:Y:S01]  /*a290*/  HMMA.16816.F32 R160, R8, R20, R160 ;  /* 0x0000001408a0723c */ /* 0x000fe200000018a0 */
[----:B------:R-:W-:Y:S01]  /*a2a0*/  FADD.FTZ R37, R103, R37 ;  /* 0x0000002567257221 */ /* 0x000fe20000010000 */
[----:B------:R-:W4:Y:S01]  /*a2b0*/  MUFU.EX2 R114, R114 ;  /* 0x0000007200727308 */ /* 0x000f220000000800 */
[----:B------:R-:W-:Y:S02]  /*a2c0*/  FADD.FTZ R41, R57, R41 ;  /* 0x0000002939297221 */ /* 0x000fe40000010000 */
[----:B------:R-:W-:-:S03]  /*a2d0*/  FADD.FTZ R39, R67, R39 ;  /* 0x0000002743277221 */ /* 0x000fc60000010000 */
[----:B------:R-:W-:Y:S01]  /*a2e0*/  HMMA.16816.F32 R156, R8, R22, R156 ;  /* 0x00000016089c723c */ /* 0x000fe2000000189c */
[----:B------:R-:W-:Y:S01]  /*a2f0*/  FADD.FTZ R35, R74, R35 ;  /* 0x000000234a237221 */ /* 0x000fe20000010000 */
[----:B------:R-:W1:Y:S01]  /*a300*/  MUFU.EX2 R112, R112 ;  /* 0x0000007000707308 */ /* 0x000e620000000800 */
[----:B------:R-:W-:-:S05]  /*a310*/  FADD.FTZ R37, R100, R37 ;  /* 0x0000002564257221 */ /* 0x000fca0000010000 */
[----:B--2---:R-:W-:Y:S01]  /*a320*/  HMMA.16816.F32 R152, R8, R16, R152 ;  /* 0x000000100898723c */ /* 0x004fe20000001898 */
[----:B------:R-:W-:Y:S01]  /*a330*/  FADD.FTZ R41, R203, R41 ;  /* 0x00000029cb297221 */ /* 0x000fe20000010000 */
[----:B------:R-:W2:Y:S01]  /*a340*/  MUFU.EX2 R111, R111 ;  /* 0x0000006f006f7308 */ /* 0x000ea20000000800 */
[----:B------:R-:W-:-:S05]  /*a350*/  FADD.FTZ R39, R120, R39 ;  /* 0x0000002778277221 */ /* 0x000fca0000010000 */
[C---:B------:R-:W-:Y:S01]  /*a360*/  HMMA.16816.F32 R148, R8.reuse, R18, R148 ;  /* 0x000000120894723c */ /* 0x040fe20000001894 */
[----:B------:R-:W-:Y:S01]  /*a370*/  FADD.FTZ R35, R113, R35 ;  /* 0x0000002371237221 */ /* 0x000fe20000010000 */
[----:B------:R-:W1:Y:S06]  /*a380*/  MUFU.EX2 R126, R126 ;  /* 0x0000007e007e7308 */ /* 0x000e6c0000000800 */
[----:B---3--:R-:W-:Y:S01]  /*a390*/  HMMA.16816.F32 R144, R8, R12, R144 ;  /* 0x0000000c0890723c */ /* 0x008fe20000001890 */
[----:B------:R-:W-:-:S07]  /*a3a0*/  FADD.FTZ R37, R124, R37 ;  /* 0x000000257c257221 */ /* 0x000fce0000010000 */
[C---:B------:R-:W-:Y:S01]  /*a3b0*/  HMMA.16816.F32 R140, R8.reuse, R14, R140 ;  /* 0x0000000e088c723c */ /* 0x040fe2000000188c */
[----:B------:R-:W3:Y:S07]  /*a3c0*/  MUFU.EX2 R209, R209 ;  /* 0x000000d100d17308 */ /* 0x000eee0000000800 */
[C---:B------:R-:W-:Y:S08]  /*a3d0*/  HMMA.16816.F32 R136, R8.reuse, R28, R136 ;  /* 0x0000001c0888723c */ /* 0x040ff00000001888 */
[----:B------:R-:W-:Y:S07]  /*a3e0*/  HMMA.16816.F32 R132, R8, R30, R132 ;  /* 0x0000001e0884723c */ /* 0x000fee0000001884 */
[----:B------:R-:W-:-:S02]  /*a3f0*/  F2FP.PACK_AB R8, R203, R57 ;  /* 0x00000039cb08723e */ /* 0x000fc400000000ff */
[----:B------:R-:W-:Y:S02]  /*a400*/  F2FP.PACK_AB R9, R205, R120 ;  /* 0x00000078cd09723e */ /* 0x000fe400000000ff */
[----:B------:R-:W-:Y:S02]  /*a410*/  F2FP.PACK_AB R10, R125, R252 ;  /* 0x000000fc7d0a723e */ /* 0x000fe400000000ff */
[----:B------:R-:W-:Y:S01]  /*a420*/  F2FP.PACK_AB R11, R119, R204 ;  /* 0x000000cc770b723e */ /* 0x000fe200000000ff */
[----:B------:R-:W1:Y:S01]  /*a430*/  MUFU.EX2 R106, R106 ;  /* 0x0000006a006a7308 */ /* 0x000e620000000800 */
[----:B------:R-:W-:Y:S02]  /*a440*/  FADD.FTZ R41, R252, R41 ;  /* 0x00000029fc297221 */ /* 0x000fe40000010000 */
[----:B------:R-:W-:-:S03]  /*a450*/  FADD.FTZ R39, R205, R39 ;  /* 0x00000027cd277221 */ /* 0x000fc60000010000 */
[----:B------:R-:W-:Y:S01]  /*a460*/  HMMA.16816.F32 R164, R8, R20, R164 ;  /* 0x0000001408a4723c */ /* 0x000fe200000018a4 */
[----:B------:R-:W-:Y:S01]  /*a470*/  FADD.FTZ R35, R116, R35 ;  /* 0x0000002374237221 */ /* 0x000fe20000010000 */
[----:B------:R-:W1:Y:S01]  /*a480*/  MUFU.EX2 R107, R107 ;  /* 0x0000006b006b7308 */ /* 0x000e620000000800 */
[----:B------:R-:W-:-:S05]  /*a490*/  FADD.FTZ R37, R202, R37 ;  /* 0x00000025ca257221 */ /* 0x000fca0000010000 */
[----:B------:R-:W-:Y:S01]  /*a4a0*/  HMMA.16816.F32 R168, R8, R22, R168 ;  /* 0x0000001608a8723c */ /* 0x000fe200000018a8 */
[----:B------:R-:W1:Y:S01]  /*a4b0*/  LDSM.16.MT88.4 R20, [R222+0xb800] ;  /* 0x00b80000de14783b */ /* 0x000e620000004200 */
[----:B------:R-:W1:Y:S01]  /*a4c0*/  MUFU.EX2 R123, R123 ;  /* 0x0000007b007b7308 */ /* 0x000e620000000800 */
[----:B------:R-:W-:-:S05]  /*a4d0*/  FADD.FTZ R41, R125, R41 ;  /* 0x000000297d297221 */ /* 0x000fca0000010000 */
[----:B------:R-:W-:Y:S02]  /*a4e0*/  HMMA.16816.F32 R172, R8, R16, R172 ;  /* 0x0000001008ac723c */ /* 0x000fe400000018ac */
[----:B------:R-:W1:Y:S01]  /*a4f0*/  MUFU.EX2 R208, R208 ;  /* 0x000000d000d07308 */ /* 0x000e620000000800 */
[----:B------:R-:W-:-:S05]  /*a500*/  FADD.FTZ R39, R204, R39 ;  /* 0x00000027cc277221 */ /* 0x000fca0000010000 */
[C---:B------:R-:W-:Y:S01]  /*a510*/  HMMA.16816.F32 R176, R8.reuse, R18, R176 ;  /* 0x0000001208b0723c */ /* 0x040fe200000018b0 */
[----:B------:R-:W3:Y:S01]  /*a520*/  LDSM.16.MT88.4 R16, [R221+0xb800] ;  /* 0x00b80000dd10783b */ /* 0x000ee20000004200 */
[----:B------:R-:W1:Y:S06]  /*a530*/  MUFU.EX2 R102, R102 ;  /* 0x0000006600667308 */ /* 0x000e6c0000000800 */
[C---:B------:R-:W-:Y:S01]  /*a540*/  HMMA.16816.F32 R180, R8.reuse, R12, R180 ;  /* 0x0000000c08b4723c */ /* 0x040fe200000018b4 */
[----:B------:R-:W-:Y:S01]  /*a550*/  FADD.FTZ R35, R128, R35 ;  /* 0x0000002380237221 */ /* 0x000fe20000010000 */
[----:B------:R-:W1:Y:S06]  /*a560*/  MUFU.EX2 R105, R105 ;  /* 0x0000006900697308 */ /* 0x000e6c0000000800 */
[----:B------:R-:W-:Y:S01]  /*a570*/  HMMA.16816.F32 R184, R8, R14, R184 ;  /* 0x0000000e08b8723c */ /* 0x000fe200000018b8 */
[----:B------:R-:W3:Y:S01]  /*a580*/  LDSM.16.MT88.4 R12, [R220+0xb800] ;  /* 0x00b80000dc0c783b */ /* 0x000ee20000004200 */
[----:B------:R-:W2:Y:S01]  /*a590*/  MUFU.EX2 R122, R122 ;  /* 0x0000007a007a7308 */ /* 0x000ea20000000800 */
[----:B------:R-:W-:-:S02]  /*a5a0*/  FADD.FTZ R37, R211, R37 ;  /* 0x00000025d3257221 */ /* 0x000fc40000010000 */
[----:B----4-:R-:W-:Y:S02]  /*a5b0*/  FADD.FTZ R41, R114, R41 ;  /* 0x0000002972297221 */ /* 0x010fe40000010000 */
[----:B------:R-:W-:-:S03]  /*a5c0*/  FADD.FTZ R39, R119, R39 ;  /* 0x0000002777277221 */ /* 0x000fc60000010000 */
[----:B------:R-:W4:Y:S01]  /*a5d0*/  MUFU.EX2 R207, R207 ;  /* 0x000000cf00cf7308 */ /* 0x000f220000000800 */
[----:B------:R-:W-:Y:S02]  /*a5e0*/  FADD.FTZ R35, R127, R35 ;  /* 0x000000237f237221 */ /* 0x000fe40000010000 */
[----:B------:R-:W-:Y:S02]  /*a5f0*/  FADD.FTZ R37, R210, R37 ;  /* 0x00000025d2257221 */ /* 0x000fe40000010000 */
[----:B-1----:R-:W-:-:S03]  /*a600*/  FADD.FTZ R41, R112, R41 ;  /* 0x0000002970297221 */ /* 0x002fc60000010000 */
[----:B------:R-:W1:Y:S01]  /*a610*/  MUFU.EX2 R101, R101 ;  /* 0x0000006500657308 */ /* 0x000e620000000800 */
[----:B--2---:R-:W-:Y:S02]  /*a620*/  FADD.FTZ R39, R111, R39 ;  /* 0x000000276f277221 */ /* 0x004fe40000010000 */
[----:B------:R-:W-:-:S05]  /*a630*/  FADD.FTZ R35, R126, R35 ;  /* 0x000000237e237221 */ /* 0x000fca0000010000 */
[----:B------:R-:W-:Y:S01]  /*a640*/  MUFU.EX2 R121, R121 ;  /* 0x0000007900797308 */ /* 0x000fe20000000800 */
[----:B---3--:R-:W-:Y:S02]  /*a650*/  FADD.FTZ R37, R209, R37 ;  /* 0x00000025d1257221 */ /* 0x008fe40000010000 */
[----:B------:R-:W-:-:S05]  /*a660*/  FADD.FTZ R41, R106, R41 ;  /* 0x000000296a297221 */ /* 0x000fca0000010000 */
[----:B------:R-:W2:Y:S01]  /*a670*/  MUFU.EX2 R206, R206 ;  /* 0x000000ce00ce7308 */ /* 0x000ea20000000800 */
[----:B------:R-:W-:Y:S02]  /*a680*/  FADD.FTZ R39, R107, R39 ;  /* 0x000000276b277221 */ /* 0x000fe40000010000 */
[----:B------:R-:W-:Y:S02]  /*a690*/  FADD.FTZ R35, R123, R35 ;  /* 0x000000237b237221 */ /* 0x000fe40000010000 */
[----:B------:R-:W-:Y:S02]  /*a6a0*/  FADD.FTZ R37, R208, R37 ;  /* 0x00000025d0257221 */ /* 0x000fe40000010000 */
[----:B------:R-:W-:Y:S02]  /*a6b0*/  FADD.FTZ R4, R102, R41 ;  /* 0x0000002966047221 */ /* 0x000fe40000010000 */
[----:B------:R-:W-:Y:S02]  /*a6c0*/  FADD.FTZ R39, R105, R39 ;  /* 0x0000002769277221 */ /* 0x000fe40000010000 */
[----:B------:R-:W-:Y:S01]  /*a6d0*/  FADD.FTZ R35, R122, R35 ;  /* 0x000000237a237221 */ /* 0x000fe20000010000 */
[----:B------:R-:W3:Y:S01]  /*a6e0*/  S2R R251, SR_TID.X ;  /* 0x0000000000fb7919 */ /* 0x000ee20000002100 */
[----:B----4-:R-:W-:Y:S01]  /*a6f0*/  FADD.FTZ R37, R207, R37 ;  /* 0x00000025cf257221 */ /* 0x010fe20000010000 */
[----:B------:R-:W-:Y:S01]  /*a700*/  HMMA.16816.F32 R188, R8, R28, R188 ;  /* 0x0000001c08bc723c */ /* 0x000fe200000018bc */
[----:B-1----:R-:W-:Y:S01]  /*a710*/  FADD.FTZ R6, R101, R39 ;  /* 0x0000002765067221 */ /* 0x002fe20000010000 */
[----:B------:R1:W-:Y:S01]  /*a720*/  STL [R1+0x1c], R4 ;  /* 0x00001c0401007387 */ /* 0x0003e20000100800 */
[----:B--2---:R-:W-:-:S05]  /*a730*/  FADD.FTZ R5, R206, R37 ;  /* 0x00000025ce057221 */ /* 0x004fca0000010000 */
[----:B------:R-:W-:Y:S01]  /*a740*/  HMMA.16816.F32 R192, R8, R30, R192 ;  /* 0x0000001e08c0723c */ /* 0x000fe200000018c0 */
[----:B------:R2:W-:Y:S06]  /*a750*/  STL [R1+0x18], R6 ;  /* 0x0000180601007387 */ /* 0x0005ec0000100800 */
[----:B------:R-:W-:Y:S02]  /*a760*/  F2FP.PACK_AB R8, R208, R209 ;  /* 0x000000d1d008723e */ /* 0x000fe400000000ff */
[----:B------:R-:W-:Y:S02]  /*a770*/  F2FP.PACK_AB R9, R123, R126 ;  /* 0x0000007e7b09723e */ /* 0x000fe400000000ff */
[----:B------:R-:W-:Y:S01]  /*a780*/  F2FP.PACK_AB R10, R206, R207 ;  /* 0x000000cfce0a723e */ /* 0x000fe200000000ff */
[C---:B-1----:R-:W-:Y:S01]  /*a790*/  FADD.FTZ R4, R121.reuse, R35 ;  /* 0x0000002379047221 */ /* 0x042fe20000010000 */
[----:B------:R-:W-:-:S04]  /*a7a0*/  F2FP.PACK_AB R11, R121, R122 ;  /* 0x0000007a790b723e */ /* 0x000fc800000000ff */
[----:B------:R2:W-:Y:S04]  /*a7b0*/  STL [R1+0x10], R4 ;  /* 0x0000100401007387 */ /* 0x0005e80000100800 */
[----:B------:R2:W-:Y:S01]  /*a7c0*/  STL [R1+0x14], R5 ;  /* 0x0000140501007387 */ /* 0x0005e20000100800 */
[----:B------:R-:W-:Y:S01]  /*a7d0*/  HMMA.16816.F32 R160, R8, R24, R160 ;  /* 0x0000001808a0723c */ /* 0x000fe200000018a0 */
[----:B---3--:R-:W-:-:S07]  /*a7e0*/  SHF.L.U32 R251, R251, 0x1, RZ ;  /* 0x00000001fbfb7819 */ /* 0x008fce00000006ff */
[C---:B------:R-:W-:Y:S08]  /*a7f0*/  HMMA.16816.F32 R156, R8.reuse, R26, R156 ;  /* 0x0000001a089c723c */ /* 0x040ff0000000189c */
[C---:B------:R-:W-:Y:S08]  /*a800*/  HMMA.16816.F32 R152, R8.reuse, R20, R152 ;  /* 0x000000140898723c */ /* 0x040ff00000001898 */
[C---:B------:R-:W-:Y:S08]  /*a810*/  HMMA.16816.F32 R148, R8.reuse, R22, R148 ;  /* 0x000000160894723c */ /* 0x040ff00000001894 */
[C---:B------:R-:W-:Y:S08]  /*a820*/  HMMA.16816.F32 R144, R8.reuse, R16, R144 ;  /* 0x000000100890723c */ /* 0x040ff00000001890 */
[C---:B------:R-:W-:Y:S08]  /*a830*/  HMMA.16816.F32 R140, R8.reuse, R18, R140 ;  /* 0x00000012088c723c */ /* 0x040ff0000000188c */
[C---:B------:R-:W-:Y:S08]  /*a840*/  HMMA.16816.F32 R136, R8.reuse, R12, R136 ;  /* 0x0000000c0888723c */ /* 0x040ff00000001888 */
[----:B------:R-:W-:Y:S07]  /*a850*/  HMMA.16816.F32 R132, R8, R14, R132 ;  /* 0x0000000e0884723c */ /* 0x000fee0000001884 */
[----:B------:R-:W-:-:S02]  /*a860*/  F2FP.PACK_AB R8, R112, R114 ;  /* 0x000000727008723e */ /* 0x000fc400000000ff */
[----:B------:R-:W-:Y:S02]  /*a870*/  F2FP.PACK_AB R9, R107, R111 ;  /* 0x0000006f6b09723e */ /* 0x000fe400000000ff */
[----:B------:R-:W-:Y:S02]  /*a880*/  F2FP.PACK_AB R10, R102, R106 ;  /* 0x0000006a660a723e */ /* 0x000fe400000000ff */
[----:B------:R-:W-:Y:S02]  /*a890*/  F2FP.PACK_AB R11, R101, R105 ;  /* 0x00000069650b723e */ /* 0x000fe400000000ff */
[----:B------:R-:W-:Y:S02]  /*a8a0*/  LOP3.LUT R251, R251, 0x6, RZ, 0xc0, !PT ;  /* 0x00000006fbfb7812 */ /* 0x000fe400078ec0ff */
[----:B------:R-:W-:-:S03]  /*a8b0*/  MOV R7, c[0x0][0x1a4] ;  /* 0x0000690000077a02 */ /* 0x000fc60000000f00 */
        /* <DEDUP_REMOVED lines=8> */
[----:B------:R-:W-:Y:S07]  /*a940*/  @!P2 BRA `(.L_x_541) ;  /* 0x00007f000000a947 */ /* 0x000fee0003800000 */
[----:B--2---:R-:W2:Y:S01]  /*a950*/  LDL.64 R198, [R1+0x8] ;  /* 0x0000080001c67983 */ /* 0x004ea20000100a00 */
[----:B------:R-:W-:Y:S01]  /*a960*/  UIADD3 UR14, UR8, -0x2, URZ ;  /* 0xfffffffe080e7890 */ /* 0x000fe2000fffe03f */
[----:B------:R-:W-:-:S04]  /*a970*/  DEPBAR.LE SB0, 0x0 ;  /* 0x000080000000791a */ /* 0x000fc80000000000 */
[----:B------:R-:W-:Y:S01]  /*a980*/  USHF.R.S32.HI UR6, URZ, 0x1f, UR14 ;  /* 0x0000001f3f067899 */ /* 0x000fe2000801140e */
[----:B------:R-:W-:Y:S01]  /*a990*/  IMAD.U32 R4, RZ, RZ, UR14 ;  /* 0x0000000eff047e24 */ /* 0x000fe2000f8e00ff */
[----:B------:R-:W-:Y:S01]  /*a9a0*/  UIMAD UR7, UR5, UR14, URZ ;  /* 0x0000000e050772a4 */ /* 0x000fe2000f8e023f */
[----:B------:R-:W-:Y:S03]  /*a9b0*/  STL.64 [R1+0x80], R146 ;  /* 0x0000809201007387 */ /* 0x000fe60000100a00 */
[----:B------:R-:W-:Y:S01]  /*a9c0*/  UIMAD UR6, UR6, UR15, UR7 ;  /* 0x0000000f060672a4 */ /* 0x000fe2000f8e0207 */
[----:B------:R-:W-:Y:S01]  /*a9d0*/  STL.64 [R1+0x78], R144 ;  /* 0x0000789001007387 */ /* 0x000fe20000100a00 */
[----:B------:R-:W-:-:S03]  /*a9e0*/  USHF.L.U32 UR7, UR4, 0x5, URZ ;  /* 0x0000000504077899 */ /* 0x000fc6000800063f */
[----:B------:R-:W-:Y:S04]  /*a9f0*/  STL.64 [R1+0x70], R142 ;  /* 0x0000708e01007387 */ /* 0x000fe80000100a00 */
[----:B------:R-:W-:Y:S04]  /*aa00*/  STL.64 [R1+0x68], R140 ;  /* 0x0000688c01007387 */ /* 0x000fe80000100a00 */
[----:B------:R-:W-:Y:S04]  /*aa10*/  STL.64 [R1+0x60], R138 ;  /* 0x0000608a01007387 */ /* 0x000fe80000100a00 */
[----:B------:R-:W-:Y:S04]  /*aa20*/  STL.64 [R1+0x58], R136 ;  /* 0x0000588801007387 */ /* 0x000fe80000100a00 */
[----:B------:R-:W-:Y:S04]  /*aa30*/  STL.64 [R1+0x50], R134 ;  /* 0x0000508601007387 */ /* 0x000fe80000100a00 */
[----:B------:R-:W-:Y:S04]  /*aa40*/  STL.64 [R1+0x48], R132 ;  /* 0x0000488401007387 */ /* 0x000fe80000100a00 */
[----:B------:R-:W-:Y:S01]  /*aa50*/  BAR.SYNC.DEFER_BLOCKING 0x0 ;  /* 0x0000000000007b1d */ /* 0x000fe20000010000 */
[----:B--2---:R-:W-:-:S04]  /*aa60*/  IMAD.WIDE.U32 R8, R4, UR15, R198 ;  /* 0x0000000f04087c25 */ /* 0x004fc8000f8e00c6 */
[----:B------:R-:W-:Y:S01]  /*aa70*/  IMAD.U32 R4, RZ, RZ, UR4 ;  /* 0x00000004ff047e24 */ /* 0x000fe2000f8e00ff */
        /* <DEDUP_REMOVED lines=24> */
[----:B------:R-:W-:-:S05]  /*ac00*/  IMAD.X R7, R9, 0x1, R4, P0 ;  /* 0x0000000109077824 */ /* 0x000fca00000e0604 */
[----:B------:R1:W-:Y:S01]  /*ac10*/  LDGSTS.E.BYPASS.LTC128B.128 [R235+0xb000], [R6.64] ;  /* 0x0b00000006eb7fae */ /* 0x0003e2000b901d52 */
[----:B---3--:R-:W-:-:S05]  /*ac20*/  IADD3 R14, P0, R6, UR7, RZ ;  /* 0x00000007060e7c10 */ /* 0x008fca000ff1e0ff */
[----:B------:R-:W-:-:S05]  /*ac30*/  IMAD.X R15, R7, 0x1, R4, P0 ;  /* 0x00000001070f7824 */ /* 0x000fca00000e0604 */
[----:B------:R4:W-:Y:S04]  /*ac40*/  LDGSTS.E.BYPASS.LTC128B.128 [R235+0xb800], [R14.64] ;  /* 0x0b8000000eeb7fae */ /* 0x0009e8000b901d52 */
[----:B------:R-:W-:Y:S04]  /*ac50*/  LDSM.16.M88.4 R124, [R230] ;  /* 0x00000000e67c783b */ /* 0x000fe80000000200 */
[----:B--2---:R-:W-:Y:S04]  /*ac60*/  LDSM.16.M88.4 R8, [R230+0x2000] ;  /* 0x00200000e608783b */ /* 0x004fe80000000200 */
[----:B------:R-:W2:Y:S04]  /*ac70*/  LDSM.16.M88.4 R76, [R229+0x5000] ;  /* 0x00500000e54c783b */ /* 0x000ea80000000200 */
[----:B------:R-:W-:Y:S04]  /*ac80*/  LDSM.16.M88.4 R44, [R229+0x5800] ;  /* 0x00580000e52c783b */ /* 0x000fe80000000200 */
[----:B------:R-:W-:Y:S04]  /*ac90*/  LDSM.16.M88.4 R28, [R229+0x6000] ;  /* 0x00600000e51c783b */ /* 0x000fe80000000200 */
[----:B------:R-:W3:Y:S04]  /*aca0*/  LDSM.16.M88.4 R60, [R229+0x4800] ;  /* 0x00480000e53c783b */ /* 0x000ee80000000200 */
[----:B------:R-:W-:Y:S04]  /*acb0*/  LDSM.16.M88.4 R200, [R228] ;  /* 0x00000000e4c8783b */ /* 0x000fe80000000200 */
[----:B------:R-:W-:Y:S04]  /*acc0*/  LDSM.16.M88.4 R128, [R228+0x2000] ;  /* 0x00200000e480783b */ /* 0x000fe80000000200 */
[----:B------:R-:W-:Y:S04]  /*acd0*/  LDSM.16.M88.4 R56, [R223+0x5000] ;  /* 0x00500000df38783b */ /* 0x000fe80000000200 */
[----:B------:R-:W-:Y:S04]  /*ace0*/  LDSM.16.M88.4 R40, [R223+0x5800] ;  /* 0x00580000df28783b */ /* 0x000fe80000000200 */
[----:B------:R-:W-:Y:S04]  /*acf0*/  LDSM.16.M88.4 R24, [R223+0x6000] ;  /* 0x00600000df18783b */ /* 0x000fe80000000200 */
[----:B----4-:R-:W-:Y:S04]  /*ad00*/  LDSM.16.M88.4 R12, [R229+0x6800] ;  /* 0x00680000e50c783b */ /* 0x010fe80000000200 */
[----:B------:R-:W-:Y:S01]  /*ad10*/  LDSM.16.M88.4 R108, [R229+0x4000] ;  /* 0x00400000e56c783b */ /* 0x000fe20000000200 */
[-C--:B--2---:R-:W-:Y:S03]  /*ad20*/  HMMA.16816.F32 R88, R124, R76.reuse, RZ ;  /* 0x0000004c7c58723c */ /* 0x084fe600000018ff */
[----:B------:R-:W2:Y:S04]  /*ad30*/  LDSM.16.M88.4 R144, [R229+0x7000] ;  /* 0x00700000e590783b */ /* 0x000ea80000000200 */
[----:B------:R-:W4:Y:S01]  /*ad40*/  LDSM.16.M88.4 R132, [R229+0x7800] ;  /* 0x00780000e584783b */ /* 0x000f220000000200 */
[----:B------:R-:W-:Y:S03]  /*ad50*/  HMMA.16816.F32 R84, R8, R76, RZ ;  /* 0x0000004c0854723c */ /* 0x000fe600000018ff */
[----:B------:R-:W1:Y:S01]  /*ad60*/  LDSM.16.M88.4 R92, [R223+0x4000] ;  /* 0x00400000df5c783b */ /* 0x000e620000000200 */
[----:B---3--:R-:W-:-:S03]  /*ad70*/  IMAD.MOV.U32 R69, RZ, RZ, R63 ;  /* 0x000000ffff457224 */ /* 0x008fc600078e003f */
[----:B------:R-:W3:Y:S01]  /*ad80*/  LDSM.16.M88.4 R140, [R223+0x4800] ;  /* 0x00480000df8c783b */ /* 0x000ee20000000200 */
[-C--:B------:R-:W-:Y:S01]  /*ad90*/  HMMA.16816.F32 R72, R124, R44.reuse, RZ ;  /* 0x0000002c7c48723c */ /* 0x080fe200000018ff */
[----:B------:R-:W-:Y:S02]  /*ada0*/  IMAD.MOV.U32 R76, RZ, RZ, R62 ;  /* 0x000000ffff4c7224 */ /* 0x000fe400078e003e */
[----:B------:R-:W1:Y:S04]  /*adb0*/  LDSM.16.M88.4 R136, [R223+0x6800] ;  /* 0x00680000df88783b */ /* 0x000e680000000200 */
[----:B------:R-:W1:Y:S01]  /*adc0*/  LDSM.16.M88.4 R208, [R223+0x7000] ;  /* 0x00700000dfd0783b */ /* 0x000e620000000200 */
[----:B------:R-:W-:Y:S03]  /*add0*/  HMMA.16816.F32 R64, R8, R44, RZ ;  /* 0x0000002c0840723c */ /* 0x000fe600000018ff */
[----:B------:R-:W1:Y:S01]  /*ade0*/  LDSM.16.M88.4 R204, [R223+0x7800] ;  /* 0x00780000dfcc783b */ /* 0x000e620000000200 */
[----:B------:R-:W-:Y:S01]  /*adf0*/  UIADD3 UR4, UR8, -0x2, URZ ;  /* 0xfffffffe08047890 */ /* 0x000fe2000fffe03f */
[----:B------:R-:W-:-:S02]  /*ae00*/  LOP3.LUT R252, R252, 0xfffffff7, RZ, 0xc0, !PT ;  /* 0xfffffff7fcfc7812 */ /* 0x000fc400078ec0ff */
[----:B------:R-:W0:Y:S01]  /*ae10*/  LDGDEPBAR ;  /* 0x00000000000079af */ /* 0x000e220000000000 */
[-C--:B------:R-:W-:Y:S08]  /*ae20*/  HMMA.16816.F32 R52, R124, R28.reuse, RZ ;  /* 0x0000001c7c34723c */ /* 0x080ff000000018ff */
[----:B------:R-:W-:Y:S01]  /*ae30*/  HMMA.16816.F32 R48, R8, R28, RZ ;  /* 0x0000001c0830723c */ /* 0x000fe200000018ff */
[----:B--2---:R-:W-:-:S07]  /*ae40*/  IMAD.MOV.U32 R77, RZ, RZ, R147 ;  /* 0x000000ffff4d7224 */ /* 0x004fce00078e0093 */
[-C--:B------:R-:W-:Y:S08]  /*ae50*/  HMMA.16816.F32 R104, R124, R60.reuse, RZ ;  /* 0x0000003c7c68723c */ /* 0x080ff000000018ff */
[----:B------:R-:W-:Y:S08]  /*ae60*/  HMMA.16816.F32 R100, R8, R60, RZ ;  /* 0x0000003c0864723c */ /* 0x000ff000000018ff */
[-C--:B------:R-:W-:Y:S08]  /*ae70*/  HMMA.16816.F32 R88, R200, R56.reuse, R88 ;  /* 0x00000038c858723c */ /* 0x080ff00000001858 */
[----:B------:R-:W-:Y:S07]  /*ae80*/  HMMA.16816.F32 R84, R128, R56, R84 ;  /* 0x000000388054723c */ /* 0x000fee0000001854 */
[----:B------:R-:W-:Y:S01]  /*ae90*/  IMAD.MOV.U32 R57, RZ, RZ, R46 ;  /* 0x000000ffff397224 */ /* 0x000fe200078e002e */
[----:B------:R-:W-:Y:S01]  /*aea0*/  HMMA.16816.F32 R96, R8, R62, RZ ;  /* 0x0000003e0860723c */ /* 0x000fe200000018ff */
[----:B------:R-:W-:-:S07]  /*aeb0*/  IMAD.MOV.U32 R56, RZ, RZ, R47 ;  /* 0x000000ffff387224 */ /* 0x000fce00078e002f */
        /* <DEDUP_REMOVED lines=10> */
[-C--:B------:R-:W-:Y:S08]  /*af60*/  HMMA.16816.F32 R36, R124, R12.reuse, RZ ;  /* 0x0000000c7c24723c */ /* 0x080ff000000018ff */
[C---:B------:R-:W-:Y:S08]  /*af70*/  HMMA.16816.F32 R32, R8.reuse, R12, RZ ;  /* 0x0000000c0820723c */ /* 0x040ff000000018ff */
[----:B------:R-:W-:Y:S08]  /*af80*/  HMMA.16816.F32 R28, R8, R14, RZ ;  /* 0x0000000e081c723c */ /* 0x000ff000000018ff */
[-C--:B------:R-:W-:Y:S08]  /*af90*/  HMMA.16816.F32 R120, R124, R108.reuse, RZ ;  /* 0x0000006c7c78723c */ /* 0x080ff000000018ff */
[C---:B------:R-:W-:Y:S08]  /*afa0*/  HMMA.16816.F32 R116, R8.reuse, R108, RZ ;  /* 0x0000006c0874723c */ /* 0x040ff000000018ff */
[C---:B------:R-:W-:Y:S08]  /*afb0*/  HMMA.16816.F32 R16, R8.reuse, R144, RZ ;  /* 0x000000900810723c */ /* 0x040ff000000018ff */
[C---:B----4-:R-:W-:Y:S08]  /*afc0*/  HMMA.16816.F32 R196, R8.reuse, R132, RZ ;  /* 0x0000008408c4723c */ /* 0x050ff000000018ff */
[C---:B------:R-:W-:Y:S08]  /*afd0*/  HMMA.16816.F32 R112, R8.reuse, R110, RZ ;  /* 0x0000006e0870723c */ /* 0x040ff000000018ff */
[C---:B------:R-:W-:Y:S08]  /*afe0*/  HMMA.16816.F32 R80, R8.reuse, R78, RZ ;  /* 0x0000004e0850723c */ /* 0x040ff000000018ff */
[C---:B------:R-:W-:Y:S08]  /*aff0*/  HMMA.16816.F32 R12, R8.reuse, R146, RZ ;  /* 0x00000092080c723c */ /* 0x040ff000000018ff */
[----:B------:R-:W-:Y:S08]  /*b000*/  HMMA.16816.F32 R8, R8, R134, RZ ;  /* 0x000000860808723c */ /* 0x000ff000000018ff */
[----:B------:R-:W-:Y:S08]  /*b010*/  HMMA.16816.F32 R108, R124, R110, RZ ;  /* 0x0000006e7c6c723c */ /* 0x000ff000000018ff */
[C---:B-1----:R-:W-:Y:S08]  /*b020*/  HMMA.16816.F32 R116, R128.reuse, R92, R116 ;  /* 0x0000005c8074723c */ /* 0x042ff00000001874 */
[C---:B---3--:R-:W-:Y:S08]  /*b030*/  HMMA.16816.F32 R100, R128.reuse, R140, R100 ;  /* 0x0000008c8064723c */ /* 0x048ff00000001864 */
        /* <DEDUP_REMOVED lines=11> */
[----:B------:R-:W-:Y:S01]  /*b0f0*/  IMAD.MOV.U32 R11, RZ, RZ, R77 ;  /* 0x000000ffff0b7224 */ /* 0x000fe200078e004d */
[C---:B------:R-:W-:Y:S07]  /*b100*/  HMMA.16816.F32 R108, R200.reuse, R94, R108 ;  /* 0x0000005ec86c723c */ /* 0x040fee000000186c */
[----:B------:R-:W-:Y:S01]  /*b110*/  IMAD.MOV.U32 R94, RZ, RZ, R76 ;  /* 0x000000ffff5e7224 */ /* 0x000fe200078e004c */
[----:B------:R-:W-:Y:S01]  /*b120*/  HMMA.16816.F32 R120, R200, R92, R120 ;  /* 0x0000005cc878723c */ /* 0x000fe20000001878 */
[----:B------:R-:W-:-:S06]  /*b130*/  IMAD.MOV.U32 R95, RZ, RZ, R69 ;  /* 0x000000ffff5f7224 */ /* 0x000fcc00078e0045 */
[----:B------:R-:W-:Y:S01]  /*b140*/  IMAD.MOV.U32 R92, RZ, RZ, R146 ;  /* 0x000000ffff5c7224 */ /* 0x000fe200078e0092 */
[C---:B------:R-:W-:Y:S01]  /*b150*/  HMMA.16816.F32 R76, R124.reuse, R78, RZ ;  /* 0x0000004e7c4c723c */ /* 0x040fe200000018ff */
[----:B------:R1:W5:Y:S07]  /*b160*/  LDL.LU.64 R146, [R1+0x80] ;  /* 0x0000800001927983 */ /* 0x00036e0000300a00 */
[C---:B------:R-:W-:Y:S01]  /*b170*/  HMMA.16816.F32 R20, R124.reuse, R144, RZ ;  /* 0x000000907c14723c */ /* 0x040fe200000018ff */
[----:B------:R-:W-:Y:S01]  /*b180*/  IMAD.MOV.U32 R10, RZ, RZ, R92 ;  /* 0x000000ffff0a7224 */ /* 0x000fe200078e005c */
[----:B------:R1:W5:Y:S06]  /*b190*/  LDL.LU.64 R144, [R1+0x78] ;  /* 0x0000780001907983 */ /* 0x00036c0000300a00 */
[----:B------:R-:W-:Y:S08]  /*b1a0*/  HMMA.16816.F32 R4, R124, R132, RZ ;  /* 0x000000847c04723c */ /* 0x000ff000000018ff */
[C---:B------:R-:W-:Y:S07]  /*b1b0*/  HMMA.16816.F32 R76, R200.reuse, R58, R76 ;  /* 0x0000003ac84c723c */ /* 0x040fee000000184c */
[----:B------:R-:W-:Y:S01]  /*b1c0*/  IMAD.MOV.U32 R58, RZ, RZ, R57 ;  /* 0x000000ffff3a7224 */ /* 0x000fe200078e0039 */
[----:B------:R-:W-:Y:S01]  /*b1d0*/  HMMA.16816.F32 R104, R200, R140, R104 ;  /* 0x0000008cc868723c */ /* 0x000fe20000001868 */
[----:B------:R-:W-:-:S07]  /*b1e0*/  IMAD.MOV.U32 R59, RZ, RZ, R56 ;  /* 0x000000ffff3b7224 */ /* 0x000fce00078e0038 */
[C---:B------:R-:W-:Y:S08]  /*b1f0*/  HMMA.16816.F32 R56, R124.reuse, R58, RZ ;  /* 0x0000003a7c38723c */ /* 0x040ff000000018ff */
[C---:B------:R-:W-:Y:S08]  /*b200*/  HMMA.16816.F32 R92, R124.reuse, R94, RZ ;  /* 0x0000005e7c5c723c */ /* 0x040ff000000018ff */
[----:B------:R-:W-:Y:S08]  /*b210*/  HMMA.16816.F32 R8, R124, R10, RZ ;  /* 0x0000000a7c08723c */ /* 0x000ff000000018ff */
[C---:B------:R-:W-:Y:S07]  /*b220*/  HMMA.16816.F32 R56, R200.reuse, R42, R56 ;  /* 0x0000002ac838723c */ /* 0x040fee0000001838 */
[----:B------:R-:W-:Y:S01]  /*b230*/  IMAD.MOV.U32 R42, RZ, RZ, R41 ;  /* 0x000000ffff2a7224 */ /* 0x000fe200078e0029 */
[----:B------:R-:W-:Y:S01]  /*b240*/  HMMA.16816.F32 R36, R200, R136, R36 ;  /* 0x00000088c824723c */ /* 0x000fe20000001824 */
[----:B------:R-:W-:-:S07]  /*b250*/  IMAD.MOV.U32 R43, RZ, RZ, R40 ;  /* 0x000000ffff2b7224 */ /* 0x000fce00078e0028 */
[----:B------:R-:W-:Y:S08]  /*b260*/  HMMA.16816.F32 R40, R124, R42, RZ ;  /* 0x0000002a7c28723c */ /* 0x000ff000000018ff */
[C---:B------:R-:W-:Y:S08]  /*b270*/  HMMA.16816.F32 R20, R200.reuse, R208, R20 ;  /* 0x000000d0c814723c */ /* 0x040ff00000001814 */
[C---:B------:R-:W-:Y:S08]  /*b280*/  HMMA.16816.F32 R4, R200.reuse, R204, R4 ;  /* 0x000000ccc804723c */ /* 0x040ff00000001804 */
[----:B------:R-:W-:Y:S07]  /*b290*/  HMMA.16816.F32 R40, R200, R26, R40 ;  /* 0x0000001ac828723c */ /* 0x000fee0000001828 */
[----:B------:R-:W-:-:S02]  /*b2a0*/  IMAD.MOV.U32 R26, RZ, RZ, R25 ;  /* 0x000000ffff1a7224 */ /* 0x000fc400078e0019 */
[----:B------:R-:W-:-:S07]  /*b2b0*/  IMAD.MOV.U32 R27, RZ, RZ, R24 ;  /* 0x000000ffff1b7224 */ /* 0x000fce00078e0018 */
[C---:B------:R-:W-:Y:S08]  /*b2c0*/  HMMA.16816.F32 R24, R124.reuse, R26, RZ ;  /* 0x0000001a7c18723c */ /* 0x040ff000000018ff */
[----:B------:R-:W-:Y:S08]  /*b2d0*/  HMMA.16816.F32 R124, R124, R134, RZ ;  /* 0x000000867c7c723c */ /* 0x000ff000000018ff */
[C---:B------:R-:W-:Y:S01]  /*b2e0*/  HMMA.16816.F32 R92, R200.reuse, R142, R92 ;  /* 0x0000008ec85c723c */ /* 0x040fe2000000185c */
[----:B------:R1:W5:Y:S04]  /*b2f0*/  LDL.LU.64 R142, [R1+0x70] ;  /* 0x00007000018e7983 */ /* 0x0003680000300a00 */
[----:B------:R1:W5:Y:S03]  /*b300*/  LDL.LU.64 R140, [R1+0x68] ;  /* 0x00006800018c7983 */ /* 0x0003660000300a00 */
[C---:B------:R-:W-:Y:S01]  /*b310*/  HMMA.16816.F32 R24, R200.reuse, R138, R24 ;  /* 0x0000008ac818723c */ /* 0x040fe20000001818 */
[----:B------:R1:W5:Y:S04]  /*b320*/  LDL.LU.64 R138, [R1+0x60] ;  /* 0x00006000018a7983 */ /* 0x0003680000300a00 */
[----:B------:R1:W5:Y:S03]  /*b330*/  LDL.LU.64 R136, [R1+0x58] ;  /* 0x0000580001887983 */ /* 0x0003660000300a00 */
[C---:B------:R-:W-:Y:S01]  /*b340*/  HMMA.16816.F32 R8, R200.reuse, R210, R8 ;  /* 0x000000d2c808723c */ /* 0x040fe20000001808 */
[----:B------:R-:W-:Y:S04]  /*b350*/  LDSM.16.M88.4 R208, [R227+0x2000] ;  /* 0x00200000e3d0783b */ /* 0x000fe80000000200 */
[----:B------:R1:W5:Y:S03]  /*b360*/  LDL.LU.64 R134, [R1+0x50] ;  /* 0x0000500001867983 */ /* 0x0003660000300a00 */
[----:B------:R-:W-:Y:S01]  /*b370*/  HMMA.16816.F32 R124, R200, R206, R124 ;  /* 0x000000cec87c723c */ /* 0x000fe2000000187c */
[----:B------:R-:W2:Y:S04]  /*b380*/  LDSM.16.M88.4 R204, [R226] ;  /* 0x00000000e2cc783b */ /* 0x000ea80000000200 */
[----:B------:R-:W3:Y:S04]  /*b390*/  LDSM.16.M88.4 R200, [R227] ;  /* 0x00000000e3c8783b */ /* 0x000ee80000000200 */
[----:B------:R1:W5:Y:S01]  /*b3a0*/  LDL.LU.64 R132, [R1+0x48] ;  /* 0x0000480001847983 */ /* 0x0003620000300a00 */
[-C--:B--2---:R-:W-:Y:S08]  /*b3b0*/  HMMA.16816.F32 R116, R208, R204.reuse, R116 ;  /* 0x000000ccd074723c */ /* 0x084ff00000001874 */
[----:B---3--:R-:W-:Y:S08]  /*b3c0*/  HMMA.16816.F32 R120, R200, R204, R120 ;  /* 0x000000ccc878723c */ /* 0x008ff00000001878 */
[-C--:B------:R-:W-:Y:S08]  /*b3d0*/  HMMA.16816.F32 R112, R208, R206.reuse, R112 ;  /* 0x000000ced070723c */ /* 0x080ff00000001870 */
[C---:B------:R-:W-:Y:S01]  /*b3e0*/  HMMA.16816.F32 R108, R200.reuse, R206, R108 ;  /* 0x000000cec86c723c */ /* 0x040fe2000000186c */
[----:B------:R-:W2:Y:S07]  /*b3f0*/  LDSM.16.M88.4 R204, [R219] ;  /* 0x00000000dbcc783b */ /* 0x000eae0000000200 */
[-C--:B--2---:R-:W-:Y:S08]  /*b400*/  HMMA.16816.F32 R104, R200, R204.reuse, R104 ;  /* 0x000000ccc868723c */ /* 0x084ff00000001868 */
[C---:B------:R-:W-:Y:S08]  /*b410*/  HMMA.16816.F32 R100, R208.reuse, R204, R100 ;  /* 0x000000ccd064723c */ /* 0x040ff00000001864 */
        /* <DEDUP_REMOVED lines=22> */
[----:B-----5:R-:W2:Y:S07]  /*b580*/  LDSM.16.M88.4 R204, [R214] ;  /* 0x00000000d6cc783b */ /* 0x020eae0000000200 */
[-C--:B--2---:R-:W-:Y:S08]  /*b590*/  HMMA.16816.F32 R20, R200, R204.reuse, R20 ;  /* 0x000000ccc814723c */ /* 0x084ff00000001814 */
[C---:B------:R-:W-:Y:S08]  /*b5a0*/  HMMA.16816.F32 R16, R208.reuse, R204, R16 ;  /* 0x000000ccd010723c */ /* 0x040ff00000001810 */
[-C--:B------:R-:W-:Y:S08]  /*b5b0*/  HMMA.16816.F32 R12, R208, R206.reuse, R12 ;  /* 0x000000ced00c723c */ /* 0x080ff0000000180c */
[C---:B------:R-:W-:Y:S01]  /*b5c0*/  HMMA.16816.F32 R8, R200.reuse, R206, R8 ;  /* 0x000000cec808723c */ /* 0x040fe20000001808 */
[----:B------:R-:W2:Y:S07]  /*b5d0*/  LDSM.16.M88.4 R204, [R213] ;  /* 0x00000000d5cc783b */ /* 0x000eae0000000200 */
[-C--:B--2---:R-:W-:Y:S08]  /*b5e0*/  HMMA.16816.F32 R4, R200, R204.reuse, R4 ;  /* 0x000000ccc804723c */ /* 0x084ff00000001804 */
[C---:B------:R-:W-:Y:S08]  /*b5f0*/  HMMA.16816.F32 R196, R208.reuse, R204, R196 ;  /* 0x000000ccd0c4723c */ /* 0x040ff000000018c4 */
[-C--:B------:R-:W-:Y:S01]  /*b600*/  HMMA.16816.F32 R128, R208, R206.reuse, R128 ;  /* 0x000000ced080723c */ /* 0x080fe20000001880 */
[----:B------:R-:W-:Y:S07]  /*b610*/  LDSM.16.M88.4 R208, [R225] ;  /* 0x00000000e1d0783b */ /* 0x000fee0000000200 */
[----:B------:R-:W-:Y:S01]  /*b620*/  HMMA.16816.F32 R124, R200, R206, R124 ;  /* 0x000000cec87c723c */ /* 0x000fe2000000187c */
[----:B------:R-:W-:Y:S04]  /*b630*/  LDSM.16.M88.4 R204, [R225+0x2000] ;  /* 0x00200000e1cc783b */ /* 0x000fe80000000200 */
[----:B------:R-:W2:Y:S03]  /*b640*/  LDSM.16.M88.4 R200, [R212] ;  /* 0x00000000d4c8783b */ /* 0x000ea60000000200 */
[-C--:B--2---:R-:W-:Y:S08]  /*b650*/  HMMA.16816.F32 R116, R204, R200.reuse, R116 ;  /* 0x000000c8cc74723c */ /* 0x084ff00000001874 */
[----:B------:R-:W-:Y:S08]  /*b660*/  HMMA.16816.F32 R120, R208, R200, R120 ;  /* 0x000000c8d078723c */ /* 0x000ff00000001878 */
[-C--:B------:R-:W-:Y:S08]  /*b670*/  HMMA.16816.F32 R112, R204, R202.reuse, R112 ;  /* 0x000000cacc70723c */ /* 0x080ff00000001870 */
[C---:B------:R-:W-:Y:S01]  /*b680*/  HMMA.16816.F32 R108, R208.reuse, R202, R108 ;  /* 0x000000cad06c723c */ /* 0x040fe2000000186c */
[----:B------:R-:W2:Y:S07]  /*b690*/  LDSM.16.M88.4 R200, [R212+0x800] ;  /* 0x00080000d4c8783b */ /* 0x000eae0000000200 */
[-C--:B--2---:R-:W-:Y:S08]  /*b6a0*/  HMMA.16816.F32 R104, R208, R200.reuse, R104 ;  /* 0x000000c8d068723c */ /* 0x084ff00000001868 */
[C---:B------:R-:W-:Y:S08]  /*b6b0*/  HMMA.16816.F32 R100, R204.reuse, R200, R100 ;  /* 0x000000c8cc64723c */ /* 0x040ff00000001864 */
        /* <DEDUP_REMOVED lines=21> */
[----:B------:R-:W-:Y:S01]  /*b810*/  HMMA.16816.F32 R24, R208, R202, R24 ;  /* 0x000000cad018723c */ /* 0x000fe20000001818 */
[----:B------:R-:W2:Y:S01]  /*b820*/  LDSM.16.M88.4 R200, [R212+0x3000] ;  /* 0x00300000d4c8783b */ /* 0x000ea20000000200 */
[----:B------:R-:W-:-:S06]  /*b830*/  FMUL.FTZ R105, R105, c[0x0][0x2ec] ;  /* 0x0000bb0069697a20 */ /* 0x000fcc0000410000 */
[-C--:B--2---:R-:W-:Y:S08]  /*b840*/  HMMA.16816.F32 R20, R208, R200.reuse, R20 ;  /* 0x000000c8d014723c */ /* 0x084ff00000001814 */
[C---:B------:R-:W-:Y:S08]  /*b850*/  HMMA.16816.F32 R16, R204.reuse, R200, R16 ;  /* 0x000000c8cc10723c */ /* 0x040ff00000001810 */
[-C--:B------:R-:W-:Y:S08]  /*b860*/  HMMA.16816.F32 R12, R204, R202.reuse, R12 ;  /* 0x000000cacc0c723c */ /* 0x080ff0000000180c */
[----:B------:R-:W-:Y:S01]  /*b870*/  HMMA.16816.F32 R8, R208, R202, R8 ;  /* 0x000000cad008723c */ /* 0x000fe20000001808 */
[----:B------:R-:W2:Y:S01]  /*b880*/  LDSM.16.M88.4 R200, [R212+0x3800] ;  /* 0x00380000d4c8783b */ /* 0x000ea20000000200 */
[----:B------:R-:W-:Y:S01]  /*b890*/  FMUL.FTZ R72, R72, c[0x0][0x2ec] ;  /* 0x0000bb0048487a20 */ /* 0x000fe20000410000 */
[----:B------:R-:W-:Y:S01]  /*b8a0*/  UISETP.GT.AND UP0, UPT, UR4, UR9, UPT ;  /* 0x000000090400728c */ /* 0x000fe2000bf04270 */
[----:B------:R-:W-:Y:S01]  /*b8b0*/  FMUL.FTZ R118, R118, c[0x0][0x2ec] ;  /* 0x0000bb0076767a20 */ /* 0x000fe20000410000 */
[----:B------:R-:W-:-:S04]  /*b8c0*/  DEPBAR.LE SB0, 0x0 ;  /* 0x000080000000791a */ /* 0x000fc80000000000 */
[----:B------:R-:W-:Y:S02]  /*b8d0*/  FMUL.FTZ R69, R120, c[0x0][0x2ec] ;  /* 0x0000bb0078457a20 */ /* 0x000fe40000410000 */
[----:B------:R-:W-:Y:S02]  /*b8e0*/  FMUL.FTZ R120, R121, c[0x0][0x2ec] ;  /* 0x0000bb0079787a20 */ /* 0x000fe40000410000 */
[----:B------:R-:W-:Y:S02]  /*b8f0*/  FMUL.FTZ R110, R110, c[0x0][0x2ec] ;  /* 0x0000bb006e6e7a20 */ /* 0x000fe40000410000 */
[----:B------:R-:W-:Y:S02]  /*b900*/  FMUL.FTZ R121, R123, c[0x0][0x2ec] ;  /* 0x0000bb007b797a20 */ /* 0x000fe40000410000 */
[----:B------:R3:W-:Y:S01]  /*b910*/  MUFU.TANH R123, R118 ;  /* 0x00000076007b7308 */ /* 0x0007e20000002400 */
[----:B------:R-:W-:Y:S02]  /*b920*/  FMUL.FTZ R86, R86, c[0x0][0x2ec] ;  /* 0x0000bb0056567a20 */ /* 0x000fe40000410000 */
[----:B------:R-:W-:-:S02]  /*b930*/  FMUL.FTZ R64, R64, c[0x0][0x2ec] ;  /* 0x0000bb0040407a20 */ /* 0x000fc40000410000 */
[----:B---3--:R-:W-:Y:S01]  /*b940*/  FMUL.FTZ R118, R119, c[0x0][0x2ec] ;  /* 0x0000bb0077767a20 */ /* 0x008fe20000410000 */
[C---:B--2---:R-:W-:Y:S08]  /*b950*/  HMMA.16816.F32 R196, R204.reuse, R200, R196 ;  /* 0x000000c8ccc4723c */ /* 0x044ff000000018c4 */
[----:B------:R-:W-:Y:S01]  /*b960*/  HMMA.16816.F32 R128, R204, R202, R128 ;  /* 0x000000cacc80723c */ /* 0x000fe20000001880 */
[----:B------:R2:W-:Y:S08]  /*b970*/  MUFU.TANH R205, R105 ;  /* 0x0000006900cd7308 */ /* 0x0005f00000002400 */
[----:B------:R3:W-:Y:S01]  /*b980*/  MUFU.TANH R119, R110 ;  /* 0x0000006e00777308 */ /* 0x0007e20000002400 */
[----:B--2---:R-:W-:-:S07]  /*b990*/  FMUL.FTZ R105, R106, c[0x0][0x2ec] ;  /* 0x0000bb006a697a20 */ /* 0x004fce0000410000 */
[----:B------:R2:W-:Y:S01]  /*b9a0*/  MUFU.TANH R106, R72 ;  /* 0x00000048006a7308 */ /* 0x0005e20000002400 */
[----:B---3--:R-:W-:Y:S02]  /*b9b0*/  FMUL.FTZ R110, R113, c[0x0][0x2ec] ;  /* 0x0000bb00716e7a20 */ /* 0x008fe40000410000 */
[----:B------:R-:W-:Y:S02]  /*b9c0*/  FMUL.FTZ R113, R114, c[0x0][0x2ec] ;  /* 0x0000bb0072717a20 */ /* 0x000fe40000410000 */
[----:B--2---:R-:W-:-:S03]  /*b9d0*/  IMAD.U32 R72, RZ, RZ, UR4 ;  /* 0x00000004ff487e24 */ /* 0x004fc6000f8e00ff */
[----:B------:R-:W-:Y:S01]  /*b9e0*/  MUFU.TANH R114, R86 ;  /* 0x0000005600727308 */ /* 0x000fe20000002400 */
[----:B------:R-:W-:-:S07]  /*b9f0*/  IMAD R72, R72, 0x80, R251 ;  /* 0x0000008048487824 */ /* 0x000fce00078e02fb */
[----:B------:R2:W-:Y:S02]  /*ba00*/  MUFU.TANH R86, R64 ;  /* 0x0000004000567308 */ /* 0x0005e40000002400 */
[----:B--2---:R-:W-:-:S04]  /*ba10*/  IADD3 R64, R72, 0x1, RZ ;  /* 0x0000000148407810 */ /* 0x004fc80007ffe0ff */
[C---:B------:R-:W-:Y:S02]  /*ba20*/  ISETP.GE.AND P3, PT, R64.reuse, R246, PT ;  /* 0x000000f64000720c */ /* 0x040fe40003f66270 */
[C---:B------:R-:W-:Y:S02]  /*ba30*/  ISETP.GE.AND P2, PT, R64.reuse, R244, PT ;  /* 0x000000f44000720c */ /* 0x040fe40003f46270 */
[C---:B------:R-:W-:Y:S02]  /*ba40*/  ISETP.LT.OR P4, PT, R64.reuse, R247, P3 ;  /* 0x000000f74000720c */ /* 0x040fe40001f81670 */
[C---:B------:R-:W-:Y:S02]  /*ba50*/  ISETP.LT.OR P3, PT, R64.reuse, R245, P2 ;  /* 0x000000f54000720c */ /* 0x040fe40001761670 */
[----:B------:R-:W-:Y:S01]  /*ba60*/  ISETP.GE.AND P1, PT, R64, R242, PT ;  /* 0x000000f24000720c */ /* 0x000fe20003f26270 */
[----:B------:R-:W-:-:S03]  /*ba70*/  FMUL.FTZ R122, R122, c[0x0][0x2ec] ;  /* 0x0000bb007a7a7a20 */ /* 0x000fc60000410000 */
[C---:B------:R-:W-:Y:S02]  /*ba80*/  ISETP.LT.OR P2, PT, R64.reuse, R243, P1 ;  /* 0x000000f34000720c */ /* 0x040fe40000f41670 */
[----:B------:R-:W-:Y:S01]  /*ba90*/  ISETP.GE.AND P0, PT, R64, R240, PT ;  /* 0x000000f04000720c */ /* 0x000fe20003f06270 */
[----:B------:R-:W2:Y:S04]  /*baa0*/  MUFU.TANH R122, R122 ;  /* 0x0000007a007a7308 */ /* 0x000ea80000002400 */
[----:B------:R-:W-:Y:S01]  /*bab0*/  @P3 LOP3.LUT R252, R252, 0x8, RZ, 0xfc, !PT ;  /* 0x00000008fcfc3812 */ /* 0x000fe200078efcff */
[----:B------:R-:W-:Y:S01]  /*bac0*/  FMUL.FTZ R116, R116, c[0x0][0x2ec] ;  /* 0x0000bb0074747a20 */ /* 0x000fe20000410000 */
[----:B------:R-:W-:Y:S02]  /*bad0*/  ISETP.LT.OR P1, PT, R64, R241, P0 ;  /* 0x000000f14000720c */ /* 0x000fe40000721670 */
[----:B------:R-:W-:Y:S01]  /*bae0*/  LOP3.LUT R252, R252, 0xfffffffb, RZ, 0xc0, !PT ;  /* 0xfffffffbfcfc7812 */ /* 0x000fe200078ec0ff */
[----:B------:R-:W3:Y:S03]  /*baf0*/  MUFU.TANH R69, R69 ;  /* 0x0000004500457308 */ /* 0x000ee60000002400 */
[----:B------:R-:W-:-:S02]  /*bb00*/  @P2 LOP3.LUT R252, R252, 0x4, RZ, 0xfc, !PT ;  /* 0x00000004fcfc2812 */ /* 0x000fc400078efcff */
[C---:B------:R-:W-:Y:S01]  /*bb10*/  ISETP.GE.AND P2, PT, R72.reuse, R244, PT ;  /* 0x000000f44800720c */ /* 0x040fe20003f46270 */
[----:B------:R-:W-:Y:S02]  /*bb20*/  HMMA.16816.F32 R4, R208, R200, R4 ;  /* 0x000000c8d004723c */ /* 0x000fe40000001804 */
[----:B------:R-:W4:Y:S01]  /*bb30*/  MUFU.TANH R116, R116 ;  /* 0x0000007400747308 */ /* 0x000f220000002400 */
[C---:B------:R-:W-:Y:S02]  /*bb40*/  ISETP.LT.OR P2, PT, R72.reuse, R245, P2 ;  /* 0x000000f54800720c */ /* 0x040fe40001741670 */
[----:B------:R-:W-:-:S03]  /*bb50*/  ISETP.GE.AND P0, PT, R72, R246, PT ;  /* 0x000000f64800720c */ /* 0x000fc60003f06270 */
[----:B------:R-:W-:Y:S02]  /*bb60*/  HMMA.16816.F32 R124, R208, R202, R124 ;  /* 0x000000cad07c723c */ /* 0x000fe4000000187c */
[----:B------:R-:W1:Y:S01]  /*bb70*/  MUFU.TANH R120, R120 ;  /* 0x0000007800787308 */ /* 0x000e620000002400 */
[----:B------:R-:W-:-:S04]  /*bb80*/  LOP3.LUT R252, R252, 0xfffffffd, RZ, 0xc0, !PT ;  /* 0xfffffffdfcfc7812 */ /* 0x000fc800078ec0ff */
[----:B------:R-:W-:Y:S01]  /*bb90*/  FMUL.FTZ R210, R56, c[0x0][0x2ec] ;  /* 0x0000bb0038d27a20 */ /* 0x000fe20000410000 */
[----:B------:R-:W-:Y:S01]  /*bba0*/  IADD3 R56, R72, 0x8, RZ ;  /* 0x0000000848387810 */ /* 0x000fe20007ffe0ff */
[----:B------:R-:W-:Y:S01]  /*bbb0*/  FMUL.FTZ R117, R117, c[0x0][0x2ec] ;  /* 0x0000bb0075757a20 */ /* 0x000fe20000410000 */
[----:B--2---:R-:W-:Y:S02]  /*bbc0*/  FSEL R64, R122, -INF , !P2 ;  /* 0xff8000007a407808 */ /* 0x004fe40005000000 */
[----:B------:R-:W-:Y:S02]  /*bbd0*/  @P1 LOP3.LUT R252, R252, 0x2, RZ, 0xfc, !PT ;  /* 0x00000002fcfc1812 */ /* 0x000fe400078efcff */
[----:B------:R-:W-:Y:S02]  /*bbe0*/  ISETP.LT.OR P0, PT, R72, R247, P0 ;  /* 0x000000f74800720c */ /* 0x000fe40000701670 */
[----:B------:R-:W-:Y:S01]  /*bbf0*/  ISETP.GE.AND P2, PT, R56, R244, PT ;  /* 0x000000f43800720c */ /* 0x000fe20003f46270 */
[----:B------:R-:W-:Y:S01]  /*bc00*/  FMUL.FTZ R107, R107, c[0x0][0x2ec] ;  /* 0x0000bb006b6b7a20 */ /* 0x000fe20000410000 */
[----:B------:R-:W-:Y:S01]  /*bc10*/  ISETP.GE.AND P1, PT, R72, R242, PT ;  /* 0x000000f24800720c */ /* 0x000fe20003f26270 */
[----:B------:R-:W-:Y:S01]  /*bc20*/  FMUL.FTZ R83, R83, c[0x0][0x2ec] ;  /* 0x0000bb0053537a20 */ /* 0x000fe20000410000 */
[----:B---3--:R-:W-:-:S02]  /*bc30*/  FSEL R69, R69, -INF , !P0 ;  /* 0xff80000045457808 */ /* 0x008fc40004000000 */
[----:B------:R-:W-:Y:S01]  /*bc40*/  ISETP.LT.OR P5, PT, R56, R245, P2 ;  /* 0x000000f53800720c */ /* 0x000fe200017a1670 */
[----:B------:R-:W2:Y:S01]  /*bc50*/  MUFU.TANH R117, R117 ;  /* 0x0000007500757308 */ /* 0x000ea20000002400 */
[----:B------:R-:W-:Y:S01]  /*bc60*/  ISETP.GE.AND P0, PT, R72, R240, PT ;  /* 0x000000f04800720c */ /* 0x000fe20003f06270 */
[----:B------:R-:W-:Y:S01]  /*bc70*/  FMUL.FTZ R96, R96, c[0x0][0x2ec] ;  /* 0x0000bb0060607a20 */ /* 0x000fe20000410000 */
[----:B------:R-:W-:Y:S01]  /*bc80*/  ISETP.LT.OR P1, PT, R72, R243, P1 ;  /* 0x000000f34800720c */ /* 0x000fe20000f21670 */
[----:B------:R-:W-:Y:S01]  /*bc90*/  FMUL.FTZ R88, R88, c[0x0][0x2ec] ;  /* 0x0000bb0058587a20 */ /* 0x000fe20000410000 */
[----:B------:R-:W-:-:S03]  /*bca0*/  ISETP.GE.AND P3, PT, R56, R246, PT ;  /* 0x000000f63800720c */ /* 0x000fc60003f66270 */
[----:B------:R-:W-:Y:S01]  /*bcb0*/  MUFU.TANH R203, R107 ;  /* 0x0000006b00cb7308 */ /* 0x000fe20000002400 */
[----:B------:R-:W-:Y:S01]  /*bcc0*/  ISETP.LT.OR P0, PT, R72, R241, P0 ;  /* 0x000000f14800720c */ /* 0x000fe20000701670 */
[----:B------:R-:W-:Y:S01]  /*bcd0*/  FMUL.FTZ R108, R108, c[0x0][0x2ec] ;  /* 0x0000bb006c6c7a20 */ /* 0x000fe20000410000 */
[----:B------:R-:W-:-:S05]  /*bce0*/  LOP3.LUT P2, RZ, R252, 0x4, RZ, 0xc0, !PT ;  /* 0x00000004fcff7812 */ /* 0x000fca000784c0ff */
[----:B------:R4:W-:Y:S01]  /*bcf0*/  MUFU.TANH R107, R83 ;  /* 0x00000053006b7308 */ /* 0x0009e20000002400 */
[----:B------:R-:W-:-:S07]  /*bd00*/  FMUL.FTZ R94, R94, c[0x0][0x2ec] ;  /* 0x0000bb005e5e7a20 */ /* 0x000fce0000410000 */
[----:B------:R-:W-:Y:S01]  /*bd10*/  MUFU.TANH R200, R96 ;  /* 0x0000006000c87308 */ /* 0x000fe20000002400 */
[----:B----4-:R-:W-:Y:S02]  /*bd20*/  FSEL R83, R116, -INF , !P1 ;  /* 0xff80000074537808 */ /* 0x010fe40004800000 */
[----:B-1----:R-:W-:-:S05]  /*bd30*/  FSEL R116, R120, -INF , !P4 ;  /* 0xff80000078747808 */ /* 0x002fca0006000000 */
[----:B------:R1:W-:Y:S01]  /*bd40*/  MUFU.TANH R96, R88 ;  /* 0x0000005800607308 */ /* 0x0003e20000002400 */
[----:B------:R-:W-:Y:S02]  /*bd50*/  ISETP.LT.OR P4, PT, R56, R247, P3 ;  /* 0x000000f73800720c */ /* 0x000fe40001f81670 */
[C---:B------:R-:W-:Y:S02]  /*bd60*/  LOP3.LUT P3, RZ, R252.reuse, 0x8, RZ, 0xc0, !PT ;  /* 0x00000008fcff7812 */ /* 0x040fe4000786c0ff */
[----:B------:R-:W-:Y:S02]  /*bd70*/  LOP3.LUT R252, R252, 0xfffffffe, RZ, 0xc0, !PT ;  /* 0xfffffffefcfc7812 */ /* 0x000fe400078ec0ff */
[----:B------:R-:W-:Y:S01]  /*bd80*/  ISETP.GE.AND P1, PT, R56, R242, PT ;  /* 0x000000f23800720c */ /* 0x000fe20003f26270 */
[----:B------:R-:W-:Y:S01]  /*bd90*/  MUFU.TANH R121, R121 ;  /* 0x0000007900797308 */ /* 0x000fe20000002400 */
[----:B------:R-:W-:Y:S01]  /*bda0*/  FMUL.FTZ R84, R84, c[0x0][0x2ec] ;  /* 0x0000bb0054547a20 */ /* 0x000fe20000410000 */
[----:B------:R-:W-:-:S02]  /*bdb0*/  @P5 LOP3.LUT R252, R252, 0x1, RZ, 0xfc, !PT ;  /* 0x00000001fcfc5812 */ /* 0x000fc400078efcff */
[----:B-1----:R-:W-:-:S04]  /*bdc0*/  FSEL R88, R123, -INF , !P0 ;  /* 0xff8000007b587808 */ /* 0x002fc80004000000 */
[----:B------:R-:W-:Y:S01]  /*bdd0*/  MUFU.TANH R118, R118 ;  /* 0x0000007600767308 */ /* 0x000fe20000002400 */
[C---:B------:R-:W-:Y:S02]  /*bde0*/  ISETP.GE.AND P0, PT, R56.reuse, R240, PT ;  /* 0x000000f03800720c */ /* 0x040fe40003f06270 */
[C---:B------:R-:W-:Y:S02]  /*bdf0*/  ISETP.LT.OR P6, PT, R56.reuse, R243, P1 ;  /* 0x000000f33800720c */ /* 0x040fe40000fc1670 */
[----:B------:R-:W-:-:S03]  /*be00*/  ISETP.LT.OR P5, PT, R56, R241, P0 ;  /* 0x000000f13800720c */ /* 0x000fc600007a1670 */
[----:B------:R1:W3:Y:S01]  /*be10*/  MUFU.TANH R207, R108 ;  /* 0x0000006c00cf7308 */ /* 0x0002e20000002400 */
[----:B------:R-:W-:Y:S01]  /*be20*/  IADD3 R56, R72, 0x9, RZ ;  /* 0x0000000948387810 */ /* 0x000fe20007ffe0ff */
[----:B------:R-:W-:-:S06]  /*be30*/  FMUL.FTZ R74, R74, c[0x0][0x2ec] ;  /* 0x0000bb004a4a7a20 */ /* 0x000fcc0000410000 */
[----:B------:R4:W-:Y:S01]  /*be40*/  MUFU.TANH R202, R94 ;  /* 0x0000005e00ca7308 */ /* 0x0009e20000002400 */
[----:B------:R-:W-:Y:S01]  /*be50*/  FMUL.FTZ R65, R65, c[0x0][0x2ec] ;  /* 0x0000bb0041417a20 */ /* 0x000fe20000410000 */
[----:B------:R-:W-:Y:S01]  /*be60*/  LOP3.LUT P1, RZ, R252, 0x2, RZ, 0xc0, !PT ;  /* 0x00000002fcff7812 */ /* 0x000fe2000782c0ff */
[----:B------:R-:W-:Y:S02]  /*be70*/  FMUL.FTZ R80, R80, c[0x0][0x2ec] ;  /* 0x0000bb0050507a20 */ /* 0x000fe40000410000 */
[----:B-1----:R-:W-:Y:S02]  /*be80*/  FMUL.FTZ R108, R109, c[0x0][0x2ec] ;  /* 0x0000bb006d6c7a20 */ /* 0x002fe40000410000 */
[----:B----4-:R-:W-:Y:S02]  /*be90*/  FMUL.FTZ R94, R95, c[0x0][0x2ec] ;  /* 0x0000bb005f5e7a20 */ /* 0x010fe40000410000 */
[----:B------:R-:W-:Y:S02]  /*bea0*/  FMUL.FTZ R95, R97, c[0x0][0x2ec] ;  /* 0x0000bb00615f7a20 */ /* 0x000fe40000410000 */
[----:B------:R-:W-:-:S02]  /*beb0*/  FMUL.FTZ R97, R99, c[0x0][0x2ec] ;  /* 0x0000bb0063617a20 */ /* 0x000fc40000410000 */
[----:B------:R2:W-:Y:S01]  /*bec0*/  MUFU.TANH R99, R84 ;  /* 0x0000005400637308 */ /* 0x0005e20000002400 */
[----:B------:R-:W-:Y:S02]  /*bed0*/  FMUL.FTZ R109, R111, c[0x0][0x2ec] ;  /* 0x0000bb006f6d7a20 */ /* 0x000fe40000410000 */
[----:B------:R-:W-:-:S05]  /*bee0*/  FMUL.FTZ R111, R115, c[0x0][0x2ec] ;  /* 0x0000bb00736f7a20 */ /* 0x000fca0000410000 */
[----:B------:R1:W-:Y:S01]  /*bef0*/  MUFU.TANH R208, R74 ;  /* 0x0000004a00d07308 */ /* 0x0003e20000002400 */
[----:B--2---:R-:W-:Y:S02]  /*bf00*/  FSEL R84, R117, -INF , !P2 ;  /* 0xff80000075547808 */ /* 0x004fe40005000000 */
[----:B------:R-:W-:-:S05]  /*bf10*/  ISETP.GE.AND P2, PT, R56, R244, PT ;  /* 0x000000f43800720c */ /* 0x000fca0003f46270 */
[----:B------:R2:W-:Y:S01]  /*bf20*/  MUFU.TANH R115, R80 ;  /* 0x0000005000737308 */ /* 0x0005e20000002400 */
[----:B------:R-:W-:Y:S01]  /*bf30*/  ISETP.LT.OR P2, PT, R56, R245, P2 ;  /* 0x000000f53800720c */ /* 0x000fe20001741670 */
[----:B-1----:R-:W-:-:S06]  /*bf40*/  FMUL.FTZ R74, R75, c[0x0][0x2ec] ;  /* 0x0000bb004b4a7a20 */ /* 0x002fcc0000410000 */
[----:B------:R1:W-:Y:S01]  /*bf50*/  MUFU.TANH R75, R65 ;  /* 0x00000041004b7308 */ /* 0x0003e20000002400 */
[----:B---3--:R-:W-:Y:S02]  /*bf60*/  FSEL R207, R207, -INF , !P4 ;  /* 0xff800000cfcf7808 */ /* 0x008fe40006000000 */
[----:B--2---:R-:W-:Y:S02]  /*bf70*/  FSEL R80, R118, -INF , !P1 ;  /* 0xff80000076507808 */ /* 0x004fe40004800000 */
[C---:B------:R-:W-:Y:S02]  /*bf80*/  ISETP.GE.AND P1, PT, R56.reuse, R242, PT ;  /* 0x000000f23800720c */ /* 0x040fe40003f26270 */
[----:B-1----:R-:W-:Y:S02]  /*bf90*/  FSEL R65, R121, -INF , !P3 ;  /* 0xff80000079417808 */ /* 0x002fe40005800000 */
[C---:B------:R-:W-:Y:S01]  /*bfa0*/  ISETP.GE.AND P3, PT, R56.reuse, R246, PT ;  /* 0x000000f63800720c */ /* 0x040fe20003f66270 */
[----:B------:R-:W1:Y:S01]  /*bfb0*/  MUFU.TANH R113, R113 ;  /* 0x0000007100717308 */ /* 0x000e620000002400 */
[----:B------:R-:W-:-:S02]  /*bfc0*/  ISETP.LT.OR P1, PT, R56, R243, P1 ;  /* 0x000000f33800720c */ /* 0x000fc40000f21670 */
[----:B------:R-:W-:Y:S02]  /*bfd0*/  ISETP.LT.OR P4, PT, R56, R247, P3 ;  /* 0x000000f73800720c */ /* 0x000fe40001f81670 */
[C---:B------:R-:W-:Y:S02]  /*bfe0*/  LOP3.LUT P3, RZ, R252.reuse, 0x1, RZ, 0xc0, !PT ;  /* 0x00000001fcff7812 */ /* 0x040fe4000786c0ff */
[----:B------:R-:W-:Y:S01]  /*bff0*/  LOP3.LUT R252, R252, 0xfffffff7, RZ, 0xc0, !PT ;  /* 0xfffffff7fcfc7812 */ /* 0x000fe200078ec0ff */
[----:B------:R-:W-:Y:S01]  /*c000*/  FMUL.FTZ R57, R57, c[0x0][0x2ec] ;  /* 0x0000bb0039397a20 */ /* 0x000fe20000410000 */
[----:B------:R-:W-:Y:S01]  /*c010*/  ISETP.GE.AND P0, PT, R56, R240, PT ;  /* 0x000000f03800720c */ /* 0x000fe20003f06270 */
[----:B------:R-:W-:Y:S01]  /*c020*/  FMUL.FTZ R92, R92, c[0x0][0x2ec] ;  /* 0x0000bb005c5c7a20 */ /* 0x000fe20000410000 */
[----:B------:R-:W-:Y:S01]  /*c030*/  @P2 LOP3.LUT R252, R252, 0x8, RZ, 0xfc, !PT ;  /* 0x00000008fcfc2812 */ /* 0x000fe200078efcff */
[----:B------:R-:W2:Y:S01]  /*c040*/  MUFU.TANH R108, R108 ;  /* 0x0000006c006c7308 */ /* 0x000ea20000002400 */
[----:B------:R-:W-:Y:S01]  /*c050*/  FMUL.FTZ R101, R101, c[0x0][0x2ec] ;  /* 0x0000bb0065657a20 */ /* 0x000fe20000410000 */
[----:B------:R-:W-:Y:S01]  /*c060*/  ISETP.LT.OR P0, PT, R56, R241, P0 ;  /* 0x000000f13800720c */ /* 0x000fe20000701670 */
[----:B------:R-:W-:Y:S01]  /*c070*/  FMUL.FTZ R98, R98, c[0x0][0x2ec] ;  /* 0x0000bb0062627a20 */ /* 0x000fe20000410000 */
[----:B------:R-:W-:Y:S01]  /*c080*/  LOP3.LUT R252, R252, 0xfffffffb, RZ, 0xc0, !PT ;  /* 0xfffffffbfcfc7812 */ /* 0x000fe200078ec0ff */
[----:B------:R-:W-:-:S02]  /*c090*/  FMUL.FTZ R89, R89, c[0x0][0x2ec] ;  /* 0x0000bb0059597a20 */ /* 0x000fc40000410000 */
[----:B------:R-:W-:Y:S01]  /*c0a0*/  FMUL.FTZ R87, R87, c[0x0][0x2ec] ;  /* 0x0000bb0057577a20 */ /* 0x000fe20000410000 */
[----:B------:R3:W-:Y:S01]  /*c0b0*/  MUFU.TANH R123, R57 ;  /* 0x00000039007b7308 */ /* 0x0007e20000002400 */
[----:B------:R-:W-:Y:S02]  /*c0c0*/  FMUL.FTZ R112, R112, c[0x0][0x2ec] ;  /* 0x0000bb0070707a20 */ /* 0x000fe40000410000 */
[----:B------:R-:W-:Y:S02]  /*c0d0*/  FMUL.FTZ R85, R85, c[0x0][0x2ec] ;  /* 0x0000bb0055557a20 */ /* 0x000fe40000410000 */
[----:B------:R-:W-:-:S03]  /*c0e0*/  FMUL.FTZ R76, R76, c[0x0][0x2ec] ;  /* 0x0000bb004c4c7a20 */ /* 0x000fc60000410000 */
[----:B------:R4:W-:Y:S01]  /*c0f0*/  MUFU.TANH R204, R92 ;  /* 0x0000005c00cc7308 */ /* 0x0009e20000002400 */
[----:B------:R-:W-:Y:S01]  /*c100*/  @P1 LOP3.LUT R252, R252, 0x4, RZ, 0xfc, !PT ;  /* 0x00000004fcfc1812 */ /* 0x000fe200078efcff */
[----:B------:R-:W-:Y:S01]  /*c110*/  FMUL.FTZ R66, R66, c[0x0][0x2ec] ;  /* 0x0000bb0042427a20 */ /* 0x000fe20000410000 */
[----:B---3--:R-:W-:-:S05]  /*c120*/  IADD3 R57, R72, 0x10, RZ ;  /* 0x0000001048397810 */ /* 0x008fca0007ffe0ff */
[----:B------:R-:W-:Y:S01]  /*c130*/  MUFU.TANH R201, R101 ;  /* 0x0000006500c97308 */ /* 0x000fe20000002400 */
[----:B------:R-:W-:Y:S01]  /*c140*/  ISETP.GE.AND P2, PT, R57, R244, PT ;  /* 0x000000f43900720c */ /* 0x000fe20003f46270 */
[----:B----4-:R-:W-:-:S06]  /*c150*/  FMUL.FTZ R92, R93, c[0x0][0x2ec] ;  /* 0x0000bb005d5c7a20 */ /* 0x010fcc0000410000 */
[----:B------:R-:W-:Y:S01]  /*c160*/  MUFU.TANH R101, R98 ;  /* 0x0000006200657308 */ /* 0x000fe20000002400 */
[----:B------:R-:W-:-:S07]  /*c170*/  LOP3.LUT R252, R252, 0xfffffffd, RZ, 0xc0, !PT ;  /* 0xfffffffdfcfc7812 */ /* 0x000fce00078ec0ff */
[----:B------:R3:W-:Y:S01]  /*c180*/  MUFU.TANH R93, R89 ;  /* 0x00000059005d7308 */ /* 0x0007e20000002400 */
[----:B------:R-:W-:-:S07]  /*c190*/  @P0 LOP3.LUT R252, R252, 0x2, RZ, 0xfc, !PT ;  /* 0x00000002fcfc0812 */ /* 0x000fce00078efcff */
[----:B------:R-:W-:Y:S01]  /*c1a0*/  MUFU.TANH R98, R87 ;  /* 0x0000005700627308 */ /* 0x000fe20000002400 */
[----:B---3--:R-:W-:-:S07]  /*c1b0*/  FMUL.FTZ R89, R90, c[0x0][0x2ec] ;  /* 0x0000bb005a597a20 */ /* 0x008fce0000410000 */
[----:B------:R3:W-:Y:S01]  /*c1c0*/  MUFU.TANH R87, R76 ;  /* 0x0000004c00577308 */ /* 0x0007e20000002400 */
[----:B------:R-:W-:-:S07]  /*c1d0*/  FMUL.FTZ R90, R91, c[0x0][0x2ec] ;  /* 0x0000bb005b5a7a20 */ /* 0x000fce0000410000 */
[----:B------:R1:W-:Y:S01]  /*c1e0*/  MUFU.TANH R91, R85 ;  /* 0x00000055005b7308 */ /* 0x0003e20000002400 */
[----:B------:R-:W-:-:S07]  /*c1f0*/  FMUL.FTZ R104, R104, c[0x0][0x2ec] ;  /* 0x0000bb0068687a20 */ /* 0x000fce0000410000 */
[----:B------:R-:W-:Y:S01]  /*c200*/  MUFU.TANH R112, R112 ;  /* 0x0000007000707308 */ /* 0x000fe20000002400 */
[----:B---3--:R-:W-:Y:S02]  /*c210*/  FMUL.FTZ R76, R77, c[0x0][0x2ec] ;  /* 0x0000bb004d4c7a20 */ /* 0x008fe40000410000 */
[----:B------:R-:W-:Y:S01]  /*c220*/  FMUL.FTZ R77, R79, c[0x0][0x2ec] ;  /* 0x0000bb004f4d7a20 */ /* 0x000fe20000410000 */
[----:B-1----:R-:W-:-:S04]  /*c230*/  FSEL R85, R113, -INF , !P5 ;  /* 0xff80000071557808 */ /* 0x002fc80006800000 */
[----:B------:R-:W1:Y:S01]  /*c240*/  MUFU.TANH R110, R110 ;  /* 0x0000006e006e7308 */ /* 0x000e620000002400 */
[----:B------:R-:W-:Y:S01]  /*c250*/  ISETP.LT.OR P5, PT, R57, R245, P2 ;  /* 0x000000f53900720c */ /* 0x000fe200017a1670 */
[----:B------:R-:W-:Y:S01]  /*c260*/  FMUL.FTZ R100, R100, c[0x0][0x2ec] ;  /* 0x0000bb0064647a20 */ /* 0x000fe20000410000 */
[----:B--2---:R-:W-:-:S05]  /*c270*/  FSEL R56, R108, -INF , !P4 ;  /* 0xff8000006c387808 */ /* 0x004fca0006000000 */
[----:B------:R2:W-:Y:S01]  /*c280*/  MUFU.TANH R79, R66 ;  /* 0x00000042004f7308 */ /* 0x0005e20000002400 */
[----:B------:R-:W-:Y:S01]  /*c290*/  FMUL.FTZ R78, R78, c[0x0][0x2ec] ;  /* 0x0000bb004e4e7a20 */ /* 0x000fe20000410000 */
[----:B------:R-:W-:Y:S01]  /*c2a0*/  LOP3.LUT P2, RZ, R252, 0x4, RZ, 0xc0, !PT ;  /* 0x00000004fcff7812 */ /* 0x000fe2000784c0ff */
[----:B------:R-:W-:-:S05]  /*c2b0*/  FMUL.FTZ R62, R62, c[0x0][0x2ec] ;  /* 0x0000bb003e3e7a20 */ /* 0x000fca0000410000 */
[----:B------:R-:W3:Y:S01]  /*c2c0*/  MUFU.TANH R111, R111 ;  /* 0x0000006f006f7308 */ /* 0x000ee20000002400 */
[----:B--2---:R-:W-:Y:S02]  /*c2d0*/  FSEL R66, R119, -INF , !P3 ;  /* 0xff80000077427808 */ /* 0x004fe40005800000 */
[----:B------:R-:W-:-:S05]  /*c2e0*/  ISETP.GE.AND P3, PT, R57, R246, PT ;  /* 0x000000f63900720c */ /* 0x000fca0003f66270 */
[----:B------:R-:W2:Y:S01]  /*c2f0*/  MUFU.TANH R109, R109 ;  /* 0x0000006d006d7308 */ /* 0x000ea20000002400 */
[----:B------:R-:W-:Y:S02]  /*c300*/  ISETP.LT.OR P4, PT, R57, R247, P3 ;  /* 0x000000f73900720c */ /* 0x000fe40001f81670 */
[----:B------:R-:W-:Y:S01]  /*c310*/  LOP3.LUT P3, RZ, R252, 0x8, RZ, 0xc0, !PT ;  /* 0x00000008fcff7812 */ /* 0x000fe2000786c0ff */
[----:B------:R-:W-:Y:S01]  /*c320*/  FMUL.FTZ R60, R60, c[0x0][0x2ec] ;  /* 0x0000bb003c3c7a20 */ /* 0x000fe20000410000 */
[----:B------:R-:W-:-:S03]  /*c330*/  LOP3.LUT R252, R252, 0xfffffffe, RZ, 0xc0, !PT ;  /* 0xfffffffefcfc7812 */ /* 0x000fc600078ec0ff */
[----:B------:R4:W-:Y:S01]  /*c340*/  MUFU.TANH R211, R100 ;  /* 0x0000006400d37308 */ /* 0x0009e20000002400 */
[----:B------:R-:W-:Y:S01]  /*c350*/  FMUL.FTZ R61, R61, c[0x0][0x2ec] ;  /* 0x0000bb003d3d7a20 */ /* 0x000fe20000410000 */
[----:B------:R-:W-:Y:S02]  /*c360*/  ISETP.GE.AND P1, PT, R57, R242, PT ;  /* 0x000000f23900720c */ /* 0x000fe40003f26270 */
[----:B------:R-:W-:-:S04]  /*c370*/  @P5 LOP3.LUT R252, R252, 0x1, RZ, 0xfc, !PT ;  /* 0x00000001fcfc5812 */ /* 0x000fc800078efcff */
[----:B------:R-:W1:Y:S01]  /*c380*/  MUFU.TANH R104, R104 ;  /* 0x0000006800687308 */ /* 0x000e620000002400 */
[----:B------:R-:W-:Y:S01]  /*c390*/  ISETP.GE.AND P0, PT, R57, R240, PT ;  /* 0x000000f03900720c */ /* 0x000fe20003f06270 */
[----:B----4-:R-:W-:-:S06]  /*c3a0*/  FMUL.FTZ R100, R103, c[0x0][0x2ec] ;  /* 0x0000bb0067647a20 */ /* 0x010fcc0000410000 */
[----:B------:R4:W-:Y:S01]  /*c3b0*/  MUFU.TANH R113, R62 ;  /* 0x0000003e00717308 */ /* 0x0009e20000002400 */
[----:B------:R-:W-:-:S07]  /*c3c0*/  FMUL.FTZ R67, R67, c[0x0][0x2ec] ;  /* 0x0000bb0043437a20 */ /* 0x000fce0000410000 */
[----:B------:R1:W-:Y:S01]  /*c3d0*/  MUFU.TANH R103, R78 ;  /* 0x0000004e00677308 */ /* 0x0003e20000002400 */
[----:B------:R-:W-:Y:S02]  /*c3e0*/  ISETP.LT.OR P5, PT, R57, R241, P0 ;  /* 0x000000f13900720c */ /* 0x000fe400007a1670 */
[----:B----4-:R-:W-:-:S05]  /*c3f0*/  IADD3 R62, R72, 0x11, RZ ;  /* 0x00000011483e7810 */ /* 0x010fca0007ffe0ff */
[----:B------:R4:W-:Y:S01]  /*c400*/  MUFU.TANH R117, R61 ;  /* 0x0000003d00757308 */ /* 0x0009e20000002400 */
[----:B-1----:R-:W-:-:S07]  /*c410*/  FMUL.FTZ R78, R81, c[0x0][0x2ec] ;  /* 0x0000bb00514e7a20 */ /* 0x002fce0000410000 */
[----:B------:R1:W-:Y:S01]  /*c420*/  MUFU.TANH R81, R60 ;  /* 0x0000003c00517308 */ /* 0x0003e20000002400 */
[----:B----4-:R-:W-:Y:S02]  /*c430*/  FSEL R61, R110, -INF , !P2 ;  /* 0xff8000006e3d7808 */ /* 0x010fe40005000000 */
[----:B------:R-:W-:Y:S02]  /*c440*/  ISETP.GE.AND P2, PT, R62, R244, PT ;  /* 0x000000f43e00720c */ /* 0x000fe40003f46270 */
[----:B-1----:R-:W-:Y:S02]  /*c450*/  FSEL R60, R112, -INF , !P6 ;  /* 0xff800000703c7808 */ /* 0x002fe40007000000 */
[----:B------:R-:W-:Y:S02]  /*c460*/  ISETP.LT.OR P6, PT, R57, R243, P1 ;  /* 0x000000f33900720c */ /* 0x000fe40000fc1670 */
[----:B------:R-:W-:Y:S01]  /*c470*/  LOP3.LUT P1, RZ, R252, 0x2, RZ, 0xc0, !PT ;  /* 0x00000002fcff7812 */ /* 0x000fe2000782c0ff */
[----:B------:R2:W-:Y:S01]  /*c480*/  MUFU.TANH R206, R67 ;  /* 0x0000004300ce7308 */ /* 0x0005e20000002400 */
[----:B------:R-:W-:-:S02]  /*c490*/  ISETP.LT.OR P2, PT, R62, R245, P2 ;  /* 0x000000f53e00720c */ /* 0x000fc40001741670 */
[----:B---3--:R-:W-:Y:S01]  /*c4a0*/  FSEL R57, R111, -INF , !P1 ;  /* 0xff8000006f397808 */ /* 0x008fe20004800000 */
[----:B------:R-:W-:Y:S01]  /*c4b0*/  FMUL.FTZ R102, R102, c[0x0][0x2ec] ;  /* 0x0000bb0066667a20 */ /* 0x000fe20000410000 */
[----:B------:R-:W-:-:S03]  /*c4c0*/  ISETP.GE.AND P1, PT, R62, R242, PT ;  /* 0x000000f23e00720c */ /* 0x000fc60003f26270 */
[----:B------:R1:W-:Y:S01]  /*c4d0*/  STL [R1+0x28], R57 ;  /* 0x0000283901007387 */ /* 0x0003e20000100800 */
[C---:B------:R-:W-:Y:S01]  /*c4e0*/  ISETP.LT.OR P1, PT, R62.reuse, R243, P1 ;  /* 0x000000f33e00720c */ /* 0x040fe20000f21670 */
[----:B------:R-:W3:Y:S01]  /*c4f0*/  MUFU.TANH R102, R102 ;  /* 0x0000006600667308 */ /* 0x000ee20000002400 */
[----:B--2---:R-:W-:Y:S02]  /*c500*/  FSEL R67, R109, -INF , !P3 ;  /* 0xff8000006d437808 */ /* 0x004fe40005800000 */
[----:B------:R-:W-:-:S05]  /*c510*/  ISETP.GE.AND P3, PT, R62, R246, PT ;  /* 0x000000f63e00720c */ /* 0x000fca0003f66270 */
[----:B------:R-:W2:Y:S01]  /*c520*/  MUFU.TANH R105, R105 ;  /* 0x0000006900697308 */ /* 0x000ea20000002400 */
[----:B------:R-:W-:Y:S01]  /*c530*/  ISETP.GE.AND P0, PT, R62, R240, PT ;  /* 0x000000f03e00720c */ /* 0x000fe20003f06270 */
[----:B------:R-:W-:-:S03]  /*c540*/  FMUL.FTZ R53, R53, c[0x0][0x2ec] ;  /* 0x0000bb0035357a20 */ /* 0x000fc60000410000 */
[----:B------:R-:W-:Y:S02]  /*c550*/  ISETP.LT.OR P0, PT, R62, R241, P0 ;  /* 0x000000f13e00720c */ /* 0x000fe40000701670 */
[----:B-1----:R-:W-:Y:S02]  /*c560*/  FSEL R57, R104, -INF , !P4 ;  /* 0xff80000068397808 */ /* 0x002fe40006000000 */
[----:B------:R-:W-:Y:S02]  /*c570*/  ISETP.LT.OR P4, PT, R62, R247, P3 ;  /* 0x000000f73e00720c */ /* 0x000fe40001f81670 */
[C---:B------:R-:W-:Y:S02]  /*c580*/  LOP3.LUT P3, RZ, R252.reuse, 0x1, RZ, 0xc0, !PT ;  /* 0x00000001fcff7812 */ /* 0x040fe4000786c0ff */
[----:B------:R-:W-:Y:S01]  /*c590*/  LOP3.LUT R252, R252, 0xfffffff7, RZ, 0xc0, !PT ;  /* 0xfffffff7fcfc7812 */ /* 0x000fe200078ec0ff */
[----:B------:R1:W-:Y:S03]  /*c5a0*/  MUFU.TANH R62, R53 ;  /* 0x00000035003e7308 */ /* 0x0003e60000002400 */
[----:B------:R-:W-:Y:S01]  /*c5b0*/  @P2 LOP3.LUT R252, R252, 0x8, RZ, 0xfc, !PT ;  /* 0x00000008fcfc2812 */ /* 0x000fe200078efcff */
[----:B------:R-:W-:-:S03]  /*c5c0*/  FMUL.FTZ R63, R63, c[0x0][0x2ec] ;  /* 0x0000bb003f3f7a20 */ /* 0x000fc60000410000 */
[----:B------:R-:W-:Y:S01]  /*c5d0*/  LOP3.LUT R252, R252, 0xfffffffb, RZ, 0xc0, !PT ;  /* 0xfffffffbfcfc7812 */ /* 0x000fe200078ec0ff */
[----:B------:R-:W-:-:S03]  /*c5e0*/  FMUL.FTZ R52, R52, c[0x0][0x2ec] ;  /* 0x0000bb0034347a20 */ /* 0x000fc60000410000 */
[----:B------:R-:W-:Y:S02]  /*c5f0*/  @P1 LOP3.LUT R252, R252, 0x4, RZ, 0xfc, !PT ;  /* 0x00000004fcfc1812 */ /* 0x000fe400078efcff */
[----:B-1----:R-:W-:Y:S01]  /*c600*/  IADD3 R53, R72, 0x18, RZ ;  /* 0x0000001848357810 */ /* 0x002fe20007ffe0ff */
[----:B------:R-:W-:-:S03]  /*c610*/  IMAD.MOV.U32 R108, RZ, RZ, R79 ;  /* 0x000000ffff6c7224 */ /* 0x000fc600078e004f */
[C---:B------:R-:W-:Y:S01]  /*c620*/  ISETP.GE.AND P2, PT, R53.reuse, R244, PT ;  /* 0x000000f43500720c */ /* 0x040fe20003f46270 */
[----:B------:R-:W-:Y:S01]  /*c630*/  MUFU.TANH R112, R63 ;  /* 0x0000003f00707308 */ /* 0x000fe20000002400 */
[----:B---3--:R-:W-:Y:S02]  /*c640*/  FSEL R79, R102, -INF , !P5 ;  /* 0xff800000664f7808 */ /* 0x008fe40006800000 */
[----:B------:R-:W-:Y:S02]  /*c650*/  LOP3.LUT R252, R252, 0xfffffffd, RZ, 0xc0, !PT ;  /* 0xfffffffdfcfc7812 */ /* 0x000fe400078ec0ff */
[----:B------:R-:W-:-:S03]  /*c660*/  ISETP.LT.OR P5, PT, R53, R245, P2 ;  /* 0x000000f53500720c */ /* 0x000fc600017a1670 */
[----:B------:R2:W-:Y:S01]  /*c670*/  MUFU.TANH R63, R52 ;  /* 0x00000034003f7308 */ /* 0x0005e20000002400 */
[----:B------:R-:W-:Y:S02]  /*c680*/  @P0 LOP3.LUT R252, R252, 0x2, RZ, 0xfc, !PT ;  /* 0x00000002fcfc0812 */ /* 0x000fe400078efcff */
[----:B------:R-:W-:Y:S02]  /*c690*/  FSEL R205, R205, -INF , !P4 ;  /* 0xff800000cdcd7808 */ /* 0x000fe40006000000 */
[----:B------:R-:W-:Y:S02]  /*c6a0*/  LOP3.LUT P2, RZ, R252, 0x4, RZ, 0xc0, !PT ;  /* 0x00000004fcff7812 */ /* 0x000fe4000784c0ff */
[----:B------:R-:W-:Y:S01]  /*c6b0*/  ISETP.GE.AND P1, PT, R53, R242, PT ;  /* 0x000000f23500720c */ /* 0x000fe20003f26270 */
[----:B------:R-:W1:Y:S01]  /*c6c0*/  MUFU.TANH R100, R100 ;  /* 0x0000006400647308 */ /* 0x000e620000002400 */
[----:B--2---:R-:W-:Y:S02]  /*c6d0*/  FSEL R52, R105, -INF , !P3 ;  /* 0xff80000069347808 */ /* 0x004fe40005800000 */
[----:B------:R-:W-:-:S04]  /*c6e0*/  ISETP.GE.AND P3, PT, R53, R246, PT ;  /* 0x000000f63500720c */ /* 0x000fc80003f66270 */
[C---:B------:R-:W-:Y:S02]  /*c6f0*/  ISETP.LT.OR P4, PT, R53.reuse, R247, P3 ;  /* 0x000000f73500720c */ /* 0x040fe40001f81670 */
[C---:B------:R-:W-:Y:S02]  /*c700*/  LOP3.LUT P3, RZ, R252.reuse, 0x8, RZ, 0xc0, !PT ;  /* 0x00000008fcff7812 */ /* 0x040fe4000786c0ff */
[----:B------:R-:W-:Y:S02]  /*c710*/  LOP3.LUT R252, R252, 0xfffffffe, RZ, 0xc0, !PT ;  /* 0xfffffffefcfc7812 */ /* 0x000fe400078ec0ff */
[----:B------:R-:W-:Y:S02]  /*c720*/  ISETP.GE.AND P0, PT, R53, R240, PT ;  /* 0x000000f03500720c */ /* 0x000fe40003f06270 */
[----:B------:R-:W-:Y:S02]  /*c730*/  FSEL R211, R211, -INF , !P6 ;  /* 0xff800000d3d37808 */ /* 0x000fe40007000000 */
[----:B------:R-:W-:-:S02]  /*c740*/  @P5 LOP3.LUT R252, R252, 0x1, RZ, 0xfc, !PT ;  /* 0x00000001fcfc5812 */ /* 0x000fc400078efcff */
[C---:B------:R-:W-:Y:S02]  /*c750*/  ISETP.LT.OR P6, PT, R53.reuse, R243, P1 ;  /* 0x000000f33500720c */ /* 0x040fe40000fc1670 */
[----:B------:R-:W-:Y:S02]  /*c760*/  ISETP.LT.OR P5, PT, R53, R241, P0 ;  /* 0x000000f13500720c */ /* 0x000fe400007a1670 */
[----:B------:R-:W-:Y:S02]  /*c770*/  IADD3 R53, R72, 0x19, RZ ;  /* 0x0000001948357810 */ /* 0x000fe40007ffe0ff */
[----:B------:R-:W-:Y:S02]  /*c780*/  FSEL R201, R201, -INF , !P2 ;  /* 0xff800000c9c97808 */ /* 0x000fe40005000000 */
[----:B------:R-:W-:Y:S02]  /*c790*/  ISETP.GE.AND P2, PT, R53, R244, PT ;  /* 0x000000f43500720c */ /* 0x000fe40003f46270 */
[----:B------:R-:W-:-:S02]  /*c7a0*/  LOP3.LUT P1, RZ, R252, 0x2, RZ, 0xc0, !PT ;  /* 0x00000002fcff7812 */ /* 0x000fc4000782c0ff */
[----:B------:R-:W-:Y:S01]  /*c7b0*/  ISETP.LT.OR P2, PT, R53, R245, P2 ;  /* 0x000000f53500720c */ /* 0x000fe20001741670 */
[----:B------:R-:W-:Y:S01]  /*c7c0*/  IMAD.MOV.U32 R109, RZ, RZ, R81 ;  /* 0x000000ffff6d7224 */ /* 0x000fe200078e0051 */
[----:B------:R-:W-:Y:S02]  /*c7d0*/  FSEL R203, R203, -INF , !P3 ;  /* 0xff800000cbcb7808 */ /* 0x000fe40005800000 */
[C---:B------:R-:W-:Y:S02]  /*c7e0*/  ISETP.GE.AND P3, PT, R53.reuse, R246, PT ;  /* 0x000000f63500720c */ /* 0x040fe40003f66270 */
[----:B-1----:R-:W-:Y:S02]  /*c7f0*/  FSEL R81, R100, -INF , !P1 ;  /* 0xff80000064517808 */ /* 0x002fe40004800000 */
[----:B------:R-:W-:Y:S02]  /*c800*/  ISETP.GE.AND P1, PT, R53, R242, PT ;  /* 0x000000f23500720c */ /* 0x000fe40003f26270 */
[----:B------:R-:W-:-:S02]  /*c810*/  FSEL R204, R204, -INF , !P4 ;  /* 0xff800000cccc7808 */ /* 0x000fc40006000000 */
[C---:B------:R-:W-:Y:S02]  /*c820*/  ISETP.LT.OR P4, PT, R53.reuse, R247, P3 ;  /* 0x000000f73500720c */ /* 0x040fe40001f81670 */
[C---:B------:R-:W-:Y:S02]  /*c830*/  LOP3.LUT P3, RZ, R252.reuse, 0x1, RZ, 0xc0, !PT ;  /* 0x00000001fcff7812 */ /* 0x040fe4000786c0ff */
[C---:B------:R-:W-:Y:S02]  /*c840*/  ISETP.LT.OR P1, PT, R53.reuse, R243, P1 ;  /* 0x000000f33500720c */ /* 0x040fe40000f21670 */
[----:B------:R-:W-:Y:S02]  /*c850*/  LOP3.LUT R252, R252, 0xfffffff7, RZ, 0xc0, !PT ;  /* 0xfffffff7fcfc7812 */ /* 0x000fe400078ec0ff */
[C---:B------:R-:W-:Y:S02]  /*c860*/  ISETP.GE.AND P0, PT, R53.reuse, R240, PT ;  /* 0x000000f03500720c */ /* 0x040fe40003f06270 */
[----:B------:R-:W-:Y:S01]  /*c870*/  @P2 LOP3.LUT R252, R252, 0x8, RZ, 0xfc, !PT ;  /* 0x00000008fcfc2812 */ /* 0x000fe200078efcff */
[----:B------:R-:W1:Y:S01]  /*c880*/  MUFU.TANH R92, R92 ;  /* 0x0000005c005c7308 */ /* 0x000e620000002400 */
[----:B------:R-:W-:-:S02]  /*c890*/  ISETP.LT.OR P0, PT, R53, R241, P0 ;  /* 0x000000f13500720c */ /* 0x000fc40000701670 */
[----:B------:R-:W-:Y:S02]  /*c8a0*/  LOP3.LUT R252, R252, 0xfffffffb, RZ, 0xc0, !PT ;  /* 0xfffffffbfcfc7812 */ /* 0x000fe400078ec0ff */
[----:B------:R-:W-:Y:S01]  /*c8b0*/  IADD3 R53, R72, 0x20, RZ ;  /* 0x0000002048357810 */ /* 0x000fe20007ffe0ff */
[----:B------:R-:W-:Y:S01]  /*c8c0*/  FMUL.FTZ R82, R82, c[0x0][0x2ec] ;  /* 0x0000bb0052527a20 */ /* 0x000fe20000410000 */
[----:B------:R-:W-:Y:S01]  /*c8d0*/  @P1 LOP3.LUT R252, R252, 0x4, RZ, 0xfc, !PT ;  /* 0x00000004fcfc1812 */ /* 0x000fe200078efcff */
[----:B------:R-:W2:Y:S01]  /*c8e0*/  MUFU.TANH R95, R95 ;  /* 0x0000005f005f7308 */ /* 0x000ea20000002400 */
[----:B------:R-:W-:Y:S02]  /*c8f0*/  ISETP.GE.AND P2, PT, R53, R244, PT ;  /* 0x000000f43500720c */ /* 0x000fe40003f46270 */
[----:B------:R-:W-:-:S05]  /*c900*/  LOP3.LUT R252, R252, 0xfffffffd, RZ, 0xc0, !PT ;  /* 0xfffffffdfcfc7812 */ /* 0x000fca00078ec0ff */
[----:B------:R3:W-:Y:S01]  /*c910*/  MUFU.TANH R209, R82 ;  /* 0x0000005200d17308 */ /* 0x0007e20000002400 */
[----:B------:R-:W-:Y:S02]  /*c920*/  FSEL R202, R202, -INF , !P3 ;  /* 0xff800000caca7808 */ /* 0x000fe40005800000 */
[----:B------:R-:W-:Y:S01]  /*c930*/  ISETP.GE.AND P3, PT, R53, R246, PT ;  /* 0x000000f63500720c */ /* 0x000fe20003f66270 */
[----:B------:R-:W-:Y:S01]  /*c940*/  FMUL.FTZ R40, R40, c[0x0][0x2ec] ;  /* 0x0000bb0028287a20 */ /* 0x000fe20000410000 */
[----:B------:R-:W-:-:S03]  /*c950*/  @P0 LOP3.LUT R252, R252, 0x2, RZ, 0xfc, !PT ;  /* 0x00000002fcfc0812 */ /* 0x000fc600078efcff */
[----:B------:R-:W4:Y:S01]  /*c960*/  MUFU.TANH R94, R94 ;  /* 0x0000005e005e7308 */ /* 0x000f220000002400 */
[----:B-1----:R-:W-:Y:S02]  /*c970*/  FSEL R122, R92, -INF , !P4 ;  /* 0xff8000005c7a7808 */ /* 0x002fe40006000000 */
[----:B---3--:R-:W-:Y:S02]  /*c980*/  FSEL R82, R101, -INF , !P5 ;  /* 0xff80000065527808 */ /* 0x008fe40006800000 */
[----:B------:R-:W-:-:S03]  /*c990*/  ISETP.LT.OR P5, PT, R53, R245, P2 ;  /* 0x000000f53500720c */ /* 0x000fc600017a1670 */
[----:B------:R-:W1:Y:S01]  /*c9a0*/  MUFU.TANH R97, R97 ;  /* 0x0000006100617308 */ /* 0x000e620000002400 */
[C---:B------:R-:W-:Y:S02]  /*c9b0*/  ISETP.LT.OR P4, PT, R53.reuse, R247, P3 ;  /* 0x000000f73500720c */ /* 0x040fe40001f81670 */
[C---:B------:R-:W-:Y:S02]  /*c9c0*/  LOP3.LUT P3, RZ, R252.reuse, 0x8, RZ, 0xc0, !PT ;  /* 0x00000008fcff7812 */ /* 0x040fe4000786c0ff */
[C---:B------:R-:W-:Y:S02]  /*c9d0*/  LOP3.LUT P2, RZ, R252.reuse, 0x4, RZ, 0xc0, !PT ;  /* 0x00000004fcff7812 */ /* 0x040fe4000784c0ff */
[----:B------:R-:W-:Y:S01]  /*c9e0*/  LOP3.LUT R252, R252, 0xfffffffe, RZ, 0xc0, !PT ;  /* 0xfffffffefcfc7812 */ /* 0x000fe200078ec0ff */
[----:B------:R3:W-:Y:S01]  /*c9f0*/  MUFU.TANH R104, R40 ;  /* 0x0000002800687308 */ /* 0x0007e20000002400 */
[----:B------:R-:W-:Y:S02]  /*ca00*/  ISETP.GE.AND P1, PT, R53, R242, PT ;  /* 0x000000f23500720c */ /* 0x000fe40003f26270 */
[----:B--2---:R-:W-:-:S02]  /*ca10*/  FSEL R120, R95, -INF , !P2 ;  /* 0xff8000005f787808 */ /* 0x004fc40005000000 */
[----:B------:R-:W-:Y:S02]  /*ca20*/  @P5 LOP3.LUT R252, R252, 0x1, RZ, 0xfc, !PT ;  /* 0x00000001fcfc5812 */ /* 0x000fe400078efcff */
[----:B------:R-:W-:Y:S02]  /*ca30*/  FSEL R200, R200, -INF , !P6 ;  /* 0xff800000c8c87808 */ /* 0x000fe40007000000 */
[----:B------:R-:W-:Y:S02]  /*ca40*/  ISETP.LT.OR P6, PT, R53, R243, P1 ;  /* 0x000000f33500720c */ /* 0x000fe40000fc1670 */
[----:B---3--:R-:W-:-:S04]  /*ca50*/  IADD3 R40, R72, 0x21, RZ ;  /* 0x0000002148287810 */ /* 0x008fc80007ffe0ff */
[----:B------:R-:W-:Y:S02]  /*ca60*/  ISETP.GE.AND P2, PT, R40, R244, PT ;  /* 0x000000f42800720c */ /* 0x000fe40003f46270 */
[----:B------:R-:W-:Y:S02]  /*ca70*/  LOP3.LUT P1, RZ, R252, 0x2, RZ, 0xc0, !PT ;  /* 0x00000002fcff7812 */ /* 0x000fe4000782c0ff */
[----:B------:R-:W-:Y:S01]  /*ca80*/  ISETP.LT.OR P2, PT, R40, R245, P2 ;  /* 0x000000f52800720c */ /* 0x000fe20001741670 */
[----:B------:R-:W-:Y:S01]  /*ca90*/  IMAD.MOV.U32 R110, RZ, RZ, R86 ;  /* 0x000000ffff6e7224 */ /* 0x000fe200078e0056 */
[----:B----4-:R-:W-:Y:S02]  /*caa0*/  FSEL R121, R94, -INF , !P3 ;  /* 0xff8000005e797808 */ /* 0x010fe40005800000 */
[----:B------:R-:W-:Y:S02]  /*cab0*/  ISETP.GE.AND P3, PT, R40, R246, PT ;  /* 0x000000f62800720c */ /* 0x000fe40003f66270 */
[----:B-1----:R-:W-:-:S02]  /*cac0*/  FSEL R86, R97, -INF , !P1 ;  /* 0xff80000061567808 */ /* 0x002fc40004800000 */
[----:B------:R-:W-:Y:S01]  /*cad0*/  ISETP.GE.AND P1, PT, R40, R242, PT ;  /* 0x000000f22800720c */ /* 0x000fe20003f26270 */
[----:B------:R-:W1:Y:S01]  /*cae0*/  MUFU.TANH R89, R89 ;  /* 0x0000005900597308 */ /* 0x000e620000002400 */
[----:B------:R-:W-:Y:S02]  /*caf0*/  FSEL R96, R96, -INF , !P4 ;  /* 0xff80000060607808 */ /* 0x000fe40006000000 */
[----:B------:R-:W-:Y:S02]  /*cb00*/  ISETP.GE.AND P0, PT, R53, R240, PT ;  /* 0x000000f03500720c */ /* 0x000fe40003f06270 */
[----:B------:R-:W-:Y:S02]  /*cb10*/  ISETP.LT.OR P4, PT, R40, R247, P3 ;  /* 0x000000f72800720c */ /* 0x000fe40001f81670 */
[----:B------:R-:W-:Y:S02]  /*cb20*/  LOP3.LUT P3, RZ, R252, 0x1, RZ, 0xc0, !PT ;  /* 0x00000001fcff7812 */ /* 0x000fe4000786c0ff */
[----:B------:R-:W-:Y:S01]  /*cb30*/  ISETP.LT.OR P1, PT, R40, R243, P1 ;  /* 0x000000f32800720c */ /* 0x000fe20000f21670 */
[----:B------:R-:W-:Y:S01]  /*cb40*/  FMUL.FTZ R51, R51, c[0x0][0x2ec] ;  /* 0x0000bb0033337a20 */ /* 0x000fe20000410000 */
[----:B------:R-:W-:Y:S01]  /*cb50*/  LOP3.LUT R252, R252, 0xfffffff7, RZ, 0xc0, !PT ;  /* 0xfffffff7fcfc7812 */ /* 0x000fe200078ec0ff */
[----:B------:R-:W-:Y:S01]  /*cb60*/  FMUL.FTZ R41, R41, c[0x0][0x2ec] ;  /* 0x0000bb0029297a20 */ /* 0x000fe20000410000 */
[----:B------:R-:W-:-:S02]  /*cb70*/  ISETP.LT.OR P5, PT, R53, R241, P0 ;  /* 0x000000f13500720c */ /* 0x000fc400007a1670 */
[----:B------:R-:W-:Y:S02]  /*cb80*/  ISETP.GE.AND P0, PT, R40, R240, PT ;  /* 0x000000f02800720c */ /* 0x000fe40003f06270 */
[----:B------:R-:W-:Y:S01]  /*cb90*/  @P2 LOP3.LUT R252, R252, 0x8, RZ, 0xfc, !PT ;  /* 0x00000008fcfc2812 */ /* 0x000fe200078efcff */
[----:B------:R-:W-:Y:S01]  /*cba0*/  MUFU.TANH R101, R51 ;  /* 0x0000003300657308 */ /* 0x000fe20000002400 */
[----:B------:R-:W-:Y:S02]  /*cbb0*/  ISETP.LT.OR P0, PT, R40, R241, P0 ;  /* 0x000000f12800720c */ /* 0x000fe40000701670 */
[----:B------:R-:W-:-:S05]  /*cbc0*/  LOP3.LUT R252, R252, 0xfffffffb, RZ, 0xc0, !PT ;  /* 0xfffffffbfcfc7812 */ /* 0x000fca00078ec0ff */
[----:B------:R2:W-:Y:S01]  /*cbd0*/  MUFU.TANH R51, R41 ;  /* 0x0000002900337308 */ /* 0x0005e20000002400 */
[----:B------:R-:W-:Y:S02]  /*cbe0*/  @P1 LOP3.LUT R252, R252, 0x4, RZ, 0xfc, !PT ;  /* 0x00000004fcfc1812 */ /* 0x000fe400078efcff */
[----:B-1----:R-:W-:Y:S02]  /*cbf0*/  FSEL R53, R89, -INF , !P3 ;  /* 0xff80000059357808 */ /* 0x002fe40005800000 */
[----:B------:R-:W-:Y:S01]  /*cc00*/  FSEL R89, R114, -INF , !P5 ;  /* 0xff80000072597808 */ /* 0x000fe20006800000 */
[----:B------:R-:W-:Y:S01]  /*cc10*/  FMUL.FTZ R40, R44, c[0x0][0x2ec] ;  /* 0x0000bb002c287a20 */ /* 0x000fe20000410000 */
[----:B------:R-:W-:Y:S02]  /*cc20*/  LOP3.LUT R252, R252, 0xfffffffd, RZ, 0xc0, !PT ;  /* 0xfffffffdfcfc7812 */ /* 0x000fe400078ec0ff */
[----:B--2---:R-:W-:-:S04]  /*cc30*/  IADD3 R41, R72, 0x28, RZ ;  /* 0x0000002848297810 */ /* 0x004fc80007ffe0ff */
[----:B------:R-:W-:Y:S01]  /*cc40*/  ISETP.GE.AND P2, PT, R41, R244, PT ;  /* 0x000000f42900720c */ /* 0x000fe20003f46270 */
[----:B------:R-:W-:-:S03]  /*cc50*/  FMUL.FTZ R42, R42, c[0x0][0x2ec] ;  /* 0x0000bb002a2a7a20 */ /* 0x000fc60000410000 */
[C---:B------:R-:W-:Y:S01]  /*cc60*/  ISETP.LT.OR P5, PT, R41.reuse, R245, P2 ;  /* 0x000000f52900720c */ /* 0x040fe200017a1670 */
[----:B------:R-:W1:Y:S01]  /*cc70*/  MUFU.TANH R90, R90 ;  /* 0x0000005a005a7308 */ /* 0x000e620000002400 */
[----:B------:R-:W-:Y:S02]  /*cc80*/  ISETP.GE.AND P3, PT, R41, R246, PT ;  /* 0x000000f62900720c */ /* 0x000fe40003f66270 */
[----:B------:R-:W-:-:S05]  /*cc90*/  @P0 LOP3.LUT R252, R252, 0x2, RZ, 0xfc, !PT ;  /* 0x00000002fcfc0812 */ /* 0x000fca00078efcff */
[----:B------:R2:W-:Y:S01]  /*cca0*/  MUFU.TANH R114, R40 ;  /* 0x0000002800727308 */ /* 0x0005e20000002400 */
[----:B------:R-:W-:Y:S02]  /*ccb0*/  LOP3.LUT P2, RZ, R252, 0x4, RZ, 0xc0, !PT ;  /* 0x00000004fcff7812 */ /* 0x000fe4000784c0ff */
[----:B------:R-:W-:-:S05]  /*ccc0*/  ISETP.GE.AND P1, PT, R41, R242, PT ;  /* 0x000000f22900720c */ /* 0x000fca0003f26270 */
[----:B------:R3:W-:Y:S01]  /*ccd0*/  MUFU.TANH R95, R42 ;  /* 0x0000002a005f7308 */ /* 0x0007e20000002400 */
[----:B------:R-:W-:Y:S02]  /*cce0*/  FSEL R119, R91, -INF , !P2 ;  /* 0xff8000005b777808 */ /* 0x000fe40005000000 */
[----:B--2---:R-:W-:Y:S02]  /*ccf0*/  FSEL R40, R93, -INF , !P4 ;  /* 0xff8000005d287808 */ /* 0x004fe40006000000 */
[----:B------:R-:W-:Y:S02]  /*cd00*/  ISETP.LT.OR P4, PT, R41, R247, P3 ;  /* 0x000000f72900720c */ /* 0x000fe40001f81670 */
[C---:B------:R-:W-:Y:S02]  /*cd10*/  LOP3.LUT P3, RZ, R252.reuse, 0x8, RZ, 0xc0, !PT ;  /* 0x00000008fcff7812 */ /* 0x040fe4000786c0ff */
[----:B------:R-:W-:Y:S01]  /*cd20*/  LOP3.LUT R252, R252, 0xfffffffe, RZ, 0xc0, !PT ;  /* 0xfffffffefcfc7812 */ /* 0x000fe200078ec0ff */
[----:B---3--:R-:W-:-:S02]  /*cd30*/  FMUL.FTZ R42, R43, c[0x0][0x2ec] ;  /* 0x0000bb002b2a7a20 */ /* 0x008fc40000410000 */
[----:B------:R-:W-:Y:S01]  /*cd40*/  FMUL.FTZ R43, R45, c[0x0][0x2ec] ;  /* 0x0000bb002d2b7a20 */ /* 0x000fe20000410000 */
[----:B------:R-:W-:Y:S02]  /*cd50*/  IADD3 R45, R72, 0x29, RZ ;  /* 0x00000029482d7810 */ /* 0x000fe40007ffe0ff */
[----:B------:R-:W-:Y:S01]  /*cd60*/  @P5 LOP3.LUT R252, R252, 0x1, RZ, 0xfc, !PT ;  /* 0x00000001fcfc5812 */ /* 0x000fe200078efcff */
[----:B------:R-:W-:Y:S01]  /*cd70*/  FMUL.FTZ R54, R54, c[0x0][0x2ec] ;  /* 0x0000bb0036367a20 */ /* 0x000fe20000410000 */
[----:B------:R-:W-:Y:S02]  /*cd80*/  ISETP.GE.AND P0, PT, R41, R240, PT ;  /* 0x000000f02900720c */ /* 0x000fe40003f06270 */
[----:B------:R-:W-:Y:S02]  /*cd90*/  ISETP.GE.AND P2, PT, R45, R244, PT ;  /* 0x000000f42d00720c */ /* 0x000fe40003f46270 */
[----:B------:R-:W-:Y:S02]  /*cda0*/  FSEL R44, R99, -INF , !P6 ;  /* 0xff800000632c7808 */ /* 0x000fe40007000000 */
[----:B------:R-:W-:-:S02]  /*cdb0*/  ISETP.LT.OR P6, PT, R41, R243, P1 ;  /* 0x000000f32900720c */ /* 0x000fc40000fc1670 */
[----:B------:R-:W-:Y:S01]  /*cdc0*/  LOP3.LUT P1, RZ, R252, 0x2, RZ, 0xc0, !PT ;  /* 0x00000002fcff7812 */ /* 0x000fe2000782c0ff */
[----:B------:R1:W-:Y:S01]  /*cdd0*/  MUFU.TANH R111, R54 ;  /* 0x00000036006f7308 */ /* 0x0003e20000002400 */
[----:B------:R-:W-:Y:S01]  /*cde0*/  ISETP.LT.OR P5, PT, R41, R241, P0 ;  /* 0x000000f12900720c */ /* 0x000fe200007a1670 */
[----:B------:R-:W-:Y:S01]  /*cdf0*/  FMUL.FTZ R41, R46, c[0x0][0x2ec] ;  /* 0x0000bb002e297a20 */ /* 0x000fe20000410000 */
[----:B------:R-:W-:-:S05]  /*ce00*/  ISETP.LT.OR P2, PT, R45, R245, P2 ;  /* 0x000000f52d00720c */ /* 0x000fca0001741670 */
[----:B------:R2:W-:Y:S01]  /*ce10*/  MUFU.TANH R99, R41 ;  /* 0x0000002900637308 */ /* 0x0005e20000002400 */
[----:B-1----:R-:W-:Y:S02]  /*ce20*/  FSEL R54, R90, -INF , !P3 ;  /* 0xff8000005a367808 */ /* 0x002fe40005800000 */
[C---:B------:R-:W-:Y:S02]  /*ce30*/  ISETP.GE.AND P3, PT, R45.reuse, R246, PT ;  /* 0x000000f62d00720c */ /* 0x040fe40003f66270 */
[----:B------:R-:W-:Y:S02]  /*ce40*/  FSEL R90, R98, -INF , !P1 ;  /* 0xff800000625a7808 */ /* 0x000fe40004800000 */
[----:B------:R-:W-:Y:S02]  /*ce50*/  ISETP.GE.AND P1, PT, R45, R242, PT ;  /* 0x000000f22d00720c */ /* 0x000fe40003f26270 */
[----:B--2---:R-:W-:Y:S02]  /*ce60*/  FSEL R41, R87, -INF , !P4 ;  /* 0xff80000057297808 */ /* 0x004fe40006000000 */
[----:B------:R-:W-:-:S02]  /*ce70*/  ISETP.LT.OR P4, PT, R45, R247, P3 ;  /* 0x000000f72d00720c */ /* 0x000fc40001f81670 */
[C---:B------:R-:W-:Y:S02]  /*ce80*/  LOP3.LUT P3, RZ, R252.reuse, 0x1, RZ, 0xc0, !PT ;  /* 0x00000001fcff7812 */ /* 0x040fe4000786c0ff */
[C---:B------:R-:W-:Y:S02]  /*ce90*/  ISETP.LT.OR P1, PT, R45.reuse, R243, P1 ;  /* 0x000000f32d00720c */ /* 0x040fe40000f21670 */
[----:B------:R-:W-:Y:S02]  /*cea0*/  LOP3.LUT R252, R252, 0xfffffff7, RZ, 0xc0, !PT ;  /* 0xfffffff7fcfc7812 */ /* 0x000fe400078ec0ff */
[C---:B------:R-:W-:Y:S02]  /*ceb0*/  ISETP.GE.AND P0, PT, R45.reuse, R240, PT ;  /* 0x000000f02d00720c */ /* 0x040fe40003f06270 */
[----:B------:R-:W-:Y:S01]  /*cec0*/  @P2 LOP3.LUT R252, R252, 0x8, RZ, 0xfc, !PT ;  /* 0x00000008fcfc2812 */ /* 0x000fe200078efcff */
[----:B------:R-:W1:Y:S01]  /*ced0*/  MUFU.TANH R76, R76 ;  /* 0x0000004c004c7308 */ /* 0x000e620000002400 */
[----:B------:R-:W-:Y:S01]  /*cee0*/  ISETP.LT.OR P0, PT, R45, R241, P0 ;  /* 0x000000f12d00720c */ /* 0x000fe20000701670 */
[----:B------:R-:W-:Y:S01]  /*cef0*/  FMUL.FTZ R36, R36, c[0x0][0x2ec] ;  /* 0x0000bb0024247a20 */ /* 0x000fe20000410000 */
[----:B------:R-:W-:-:S02]  /*cf00*/  LOP3.LUT R252, R252, 0xfffffffb, RZ, 0xc0, !PT ;  /* 0xfffffffbfcfc7812 */ /* 0x000fc400078ec0ff */
[----:B------:R-:W-:Y:S02]  /*cf10*/  IADD3 R87, R72, 0x30, RZ ;  /* 0x0000003048577810 */ /* 0x000fe40007ffe0ff */
[----:B------:R-:W-:Y:S01]  /*cf20*/  @P1 LOP3.LUT R252, R252, 0x4, RZ, 0xfc, !PT ;  /* 0x00000004fcfc1812 */ /* 0x000fe200078efcff */
[----:B------:R-:W2:Y:S01]  /*cf30*/  MUFU.TANH R78, R78 ;  /* 0x0000004e004e7308 */ /* 0x000ea20000002400 */
[----:B------:R-:W-:Y:S02]  /*cf40*/  ISETP.GE.AND P2, PT, R87, R244, PT ;  /* 0x000000f45700720c */ /* 0x000fe40003f46270 */
[----:B------:R-:W-:-:S05]  /*cf50*/  LOP3.LUT R252, R252, 0xfffffffd, RZ, 0xc0, !PT ;  /* 0xfffffffdfcfc7812 */ /* 0x000fca00078ec0ff */
[----:B------:R3:W-:Y:S01]  /*cf60*/  MUFU.TANH R45, R36 ;  /* 0x00000024002d7308 */ /* 0x0007e20000002400 */
[----:B------:R-:W-:Y:S01]  /*cf70*/  @P0 LOP3.LUT R252, R252, 0x2, RZ, 0xfc, !PT ;  /* 0x00000002fcfc0812 */ /* 0x000fe200078efcff */
[----:B------:R-:W-:Y:S01]  /*cf80*/  FMUL.FTZ R37, R37, c[0x0][0x2ec] ;  /* 0x0000bb0025257a20 */ /* 0x000fe20000410000 */
[----:B-1----:R-:W-:Y:S01]  /*cf90*/  FSEL R76, R76, -INF , !P4 ;  /* 0xff8000004c4c7808 */ /* 0x002fe20006000000 */
[----:B------:R-:W-:-:S04]  /*cfa0*/  FMUL.FTZ R46, R47, c[0x0][0x2ec] ;  /* 0x0000bb002f2e7a20 */ /* 0x000fc80000410000 */
[----:B------:R-:W1:Y:S01]  /*cfb0*/  MUFU.TANH R77, R77 ;  /* 0x0000004d004d7308 */ /* 0x000e620000002400 */
[----:B---3--:R-:W-:Y:S02]  /*cfc0*/  FSEL R36, R103, -INF , !P3 ;  /* 0xff80000067247808 */ /* 0x008fe40005800000 */
[----:B------:R-:W-:Y:S02]  /*cfd0*/  FSEL R103, R209, -INF , !P5 ;  /* 0xff800000d1677808 */ /* 0x000fe40006800000 */
[C---:B------:R-:W-:Y:S02]  /*cfe0*/  ISETP.LT.OR P5, PT, R87.reuse, R245, P2 ;  /* 0x000000f55700720c */ /* 0x040fe400017a1670 */
[C---:B------:R-:W-:Y:S01]  /*cff0*/  ISETP.GE.AND P3, PT, R87.reuse, R246, PT ;  /* 0x000000f65700720c */ /* 0x040fe20003f66270 */
[----:B------:R3:W-:Y:S01]  /*d000*/  MUFU.TANH R47, R37 ;  /* 0x00000025002f7308 */ /* 0x0007e20000002400 */
[----:B------:R-:W-:Y:S02]  /*d010*/  LOP3.LUT P2, RZ, R252, 0x4, RZ, 0xc0, !PT ;  /* 0x00000004fcff7812 */ /* 0x000fe4000784c0ff */
[----:B------:R-:W-:-:S02]  /*d020*/  ISETP.LT.OR P4, PT, R87, R247, P3 ;  /* 0x000000f75700720c */ /* 0x000fc40001f81670 */
[C---:B------:R-:W-:Y:S02]  /*d030*/  LOP3.LUT P3, RZ, R252.reuse, 0x8, RZ, 0xc0, !PT ;  /* 0x00000008fcff7812 */ /* 0x040fe4000786c0ff */
[----:B------:R-:W-:Y:S02]  /*d040*/  LOP3.LUT R252, R252, 0xfffffffe, RZ, 0xc0, !PT ;  /* 0xfffffffefcfc7812 */ /* 0x000fe400078ec0ff */
[----:B------:R-:W-:Y:S02]  /*d050*/  ISETP.GE.AND P1, PT, R87, R242, PT ;  /* 0x000000f25700720c */ /* 0x000fe40003f26270 */
[----:B------:R-:W-:Y:S02]  /*d060*/  @P5 LOP3.LUT R252, R252, 0x1, RZ, 0xfc, !PT ;  /* 0x00000001fcfc5812 */ /* 0x000fe400078efcff */
[----:B--2---:R-:W-:Y:S02]  /*d070*/  FSEL R92, R78, -INF , !P2 ;  /* 0xff8000004e5c7808 */ /* 0x004fe40005000000 */
[----:B---3--:R-:W-:-:S02]  /*d080*/  IADD3 R37, R72, 0x31, RZ ;  /* 0x0000003148257810 */ /* 0x008fc40007ffe0ff */
[----:B------:R-:W-:Y:S02]  /*d090*/  FSEL R118, R115, -INF , !P6 ;  /* 0xff80000073767808 */ /* 0x000fe40007000000 */
[----:B------:R-:W-:Y:S02]  /*d0a0*/  ISETP.GE.AND P2, PT, R37, R244, PT ;  /* 0x000000f42500720c */ /* 0x000fe40003f46270 */
[----:B------:R-:W-:Y:S02]  /*d0b0*/  ISETP.LT.OR P6, PT, R87, R243, P1 ;  /* 0x000000f35700720c */ /* 0x000fe40000fc1670 */
[----:B------:R-:W-:Y:S02]  /*d0c0*/  LOP3.LUT P1, RZ, R252, 0x2, RZ, 0xc0, !PT ;  /* 0x00000002fcff7812 */ /* 0x000fe4000782c0ff */
[----:B------:R-:W-:Y:S02]  /*d0d0*/  ISETP.LT.OR P2, PT, R37, R245, P2 ;  /* 0x000000f52500720c */ /* 0x000fe40001741670 */
[----:B-1----:R-:W-:-:S02]  /*d0e0*/  FSEL R105, R77, -INF , !P3 ;  /* 0xff8000004d697808 */ /* 0x002fc40005800000 */
[----:B------:R-:W-:Y:S02]  /*d0f0*/  ISETP.GE.AND P3, PT, R37, R246, PT ;  /* 0x000000f62500720c */ /* 0x000fe40003f66270 */
[----:B------:R-:W-:Y:S02]  /*d100*/  FSEL R107, R107, -INF , !P1 ;  /* 0xff8000006b6b7808 */ /* 0x000fe40004800000 */
[----:B------:R-:W-:Y:S02]  /*d110*/  ISETP.GE.AND P1, PT, R37, R242, PT ;  /* 0x000000f22500720c */ /* 0x000fe40003f26270 */
[----:B------:R-:W-:Y:S02]  /*d120*/  FSEL R102, R106, -INF , !P4 ;  /* 0xff8000006a667808 */ /* 0x000fe40006000000 */
[----:B------:R-:W-:Y:S02]  /*d130*/  ISETP.GE.AND P0, PT, R87, R240, PT ;  /* 0x000000f05700720c */ /* 0x000fe40003f06270 */
[----:B------:R-:W-:Y:S01]  /*d140*/  ISETP.LT.OR P4, PT, R37, R247, P3 ;  /* 0x000000f72500720c */ /* 0x000fe20001f81670 */
[----:B------:R-:W-:Y:S01]  /*d150*/  FMUL.FTZ R73, R73, c[0x0][0x2ec] ;  /* 0x0000bb0049497a20 */ /* 0x000fe20000410000 */
[----:B------:R-:W-:-:S02]  /*d160*/  LOP3.LUT P3, RZ, R252, 0x1, RZ, 0xc0, !PT ;  /* 0x00000001fcff7812 */ /* 0x000fc4000786c0ff */
[----:B------:R-:W-:Y:S02]  /*d170*/  ISETP.LT.OR P1, PT, R37, R243, P1 ;  /* 0x000000f32500720c */ /* 0x000fe40000f21670 */
[----:B------:R-:W-:Y:S01]  /*d180*/  LOP3.LUT R252, R252, 0xfffffff7, RZ, 0xc0, !PT ;  /* 0xfffffff7fcfc7812 */ /* 0x000fe200078ec0ff */
[----:B------:R-:W-:Y:S01]  /*d190*/  FMUL.FTZ R32, R32, c[0x0][0x2ec] ;  /* 0x0000bb0020207a20 */ /* 0x000fe20000410000 */
[-C--:B------:R-:W-:Y:S02]  /*d1a0*/  ISETP.LT.OR P5, PT, R87, R241.reuse, P0 ;  /* 0x000000f15700720c */ /* 0x080fe400007a1670 */
[C---:B------:R-:W-:Y:S02]  /*d1b0*/  ISETP.GE.AND P0, PT, R37.reuse, R240, PT ;  /* 0x000000f02500720c */ /* 0x040fe40003f06270 */
[----:B------:R-:W-:Y:S01]  /*d1c0*/  @P2 LOP3.LUT R252, R252, 0x8, RZ, 0xfc, !PT ;  /* 0x00000008fcfc2812 */ /* 0x000fe200078efcff */
[----:B------:R-:W1:Y:S01]  /*d1d0*/  MUFU.TANH R73, R73 ;  /* 0x0000004900497308 */ /* 0x000e620000002400 */
[----:B------:R-:W-:-:S02]  /*d1e0*/  ISETP.LT.OR P0, PT, R37, R241, P0 ;  /* 0x000000f12500720c */ /* 0x000fc40000701670 */
[----:B------:R-:W-:-:S05]  /*d1f0*/  LOP3.LUT R252, R252, 0xfffffffb, RZ, 0xc0, !PT ;  /* 0xfffffffbfcfc7812 */ /* 0x000fca00078ec0ff */
[----:B------:R2:W-:Y:S01]  /*d200*/  MUFU.TANH R115, R32 ;  /* 0x0000002000737308 */ /* 0x0005e20000002400 */
[----:B------:R-:W-:Y:S02]  /*d210*/  @P1 LOP3.LUT R252, R252, 0x4, RZ, 0xfc, !PT ;  /* 0x00000004fcfc1812 */ /* 0x000fe400078efcff */
[----:B------:R-:W-:Y:S02]  /*d220*/  FSEL R108, R108, -INF , !P5 ;  /* 0xff8000006c6c7808 */ /* 0x000fe40006800000 */
[----:B------:R-:W-:Y:S02]  /*d230*/  LOP3.LUT R252, R252, 0xfffffffd, RZ, 0xc0, !PT ;  /* 0xfffffffdfcfc7812 */ /* 0x000fe400078ec0ff */
[----:B--2---:R-:W-:-:S04]  /*d240*/  IADD3 R32, R72, 0x38, RZ ;  /* 0x0000003848207810 */ /* 0x004fc80007ffe0ff */
[----:B------:R-:W-:Y:S02]  /*d250*/  ISETP.GE.AND P2, PT, R32, R244, PT ;  /* 0x000000f42000720c */ /* 0x000fe40003f46270 */
[----:B------:R-:W-:Y:S02]  /*d260*/  FSEL R98, R208, -INF , !P3 ;  /* 0xff800000d0627808 */ /* 0x000fe40005800000 */
[C---:B------:R-:W-:Y:S02]  /*d270*/  ISETP.LT.OR P5, PT, R32.reuse, R245, P2 ;  /* 0x000000f52000720c */ /* 0x040fe400017a1670 */
[----:B------:R-:W-:Y:S02]  /*d280*/  ISETP.GE.AND P3, PT, R32, R246, PT ;  /* 0x000000f62000720c */ /* 0x000fe40003f66270 */
[----:B------:R-:W-:Y:S02]  /*d290*/  @P0 LOP3.LUT R252, R252, 0x2, RZ, 0xfc, !PT ;  /* 0x00000002fcfc0812 */ /* 0x000fe400078efcff */
[----:B-1----:R-:W-:-:S02]  /*d2a0*/  FSEL R73, R73, -INF , !P4 ;  /* 0xff80000049497808 */ /* 0x002fc40006000000 */
[----:B------:R-:W-:Y:S01]  /*d2b0*/  ISETP.LT.OR P4, PT, R32, R247, P3 ;  /* 0x000000f72000720c */ /* 0x000fe20001f81670 */
[----:B------:R-:W1:Y:S01]  /*d2c0*/  MUFU.TANH R74, R74 ;  /* 0x0000004a004a7308 */ /* 0x000e620000002400 */
[C---:B------:R-:W-:Y:S02]  /*d2d0*/  LOP3.LUT P3, RZ, R252.reuse, 0x8, RZ, 0xc0, !PT ;  /* 0x00000008fcff7812 */ /* 0x040fe4000786c0ff */
[C---:B------:R-:W-:Y:S02]  /*d2e0*/  LOP3.LUT P2, RZ, R252.reuse, 0x4, RZ, 0xc0, !PT ;  /* 0x00000004fcff7812 */ /* 0x040fe4000784c0ff */
[----:B------:R-:W-:Y:S02]  /*d2f0*/  LOP3.LUT R252, R252, 0xfffffffe, RZ, 0xc0, !PT ;  /* 0xfffffffefcfc7812 */ /* 0x000fe400078ec0ff */
[C---:B------:R-:W-:Y:S02]  /*d300*/  ISETP.GE.AND P1, PT, R32.reuse, R242, PT ;  /* 0x000000f22000720c */ /* 0x040fe40003f26270 */
[----:B------:R-:W-:Y:S01]  /*d310*/  ISETP.GE.AND P0, PT, R32, R240, PT ;  /* 0x000000f02000720c */ /* 0x000fe20003f06270 */
[----:B------:R-:W2:Y:S01]  /*d320*/  MUFU.TANH R210, R210 ;  /* 0x000000d200d27308 */ /* 0x000ea20000002400 */
[----:B------:R-:W-:-:S02]  /*d330*/  FSEL R110, R110, -INF , !P6 ;  /* 0xff8000006e6e7808 */ /* 0x000fc40007000000 */
[----:B------:R-:W-:Y:S02]  /*d340*/  @P5 LOP3.LUT R252, R252, 0x1, RZ, 0xfc, !PT ;  /* 0x00000001fcfc5812 */ /* 0x000fe400078efcff */
[C---:B------:R-:W-:Y:S02]  /*d350*/  ISETP.LT.OR P6, PT, R32.reuse, R243, P1 ;  /* 0x000000f32000720c */ /* 0x040fe40000fc1670 */
[----:B------:R-:W-:Y:S02]  /*d360*/  ISETP.LT.OR P5, PT, R32, R241, P0 ;  /* 0x000000f12000720c */ /* 0x000fe400007a1670 */
[----:B------:R-:W-:Y:S01]  /*d370*/  IADD3 R32, R72, 0x39, RZ ;  /* 0x0000003948207810 */ /* 0x000fe20007ffe0ff */
[----:B------:R-:W-:Y:S01]  /*d380*/  IMAD.MOV.U32 R94, RZ, RZ, R104 ;  /* 0x000000ffff5e7224 */ /* 0x000fe200078e0068 */
[----:B------:R-:W-:Y:S02]  /*d390*/  FSEL R104, R75, -INF , !P2 ;  /* 0xff8000004b687808 */ /* 0x000fe40005000000 */
[----:B------:R-:W-:-:S02]  /*d3a0*/  ISETP.GE.AND P2, PT, R32, R244, PT ;  /* 0x000000f42000720c */ /* 0x000fc40003f46270 */
[----:B------:R-:W-:Y:S02]  /*d3b0*/  LOP3.LUT P1, RZ, R252, 0x2, RZ, 0xc0, !PT ;  /* 0x00000002fcff7812 */ /* 0x000fe4000782c0ff */
[----:B------:R-:W-:Y:S01]  /*d3c0*/  ISETP.LT.OR P2, PT, R32, R245, P2 ;  /* 0x000000f52000720c */ /* 0x000fe20001741670 */
[----:B------:R-:W-:Y:S01]  /*d3d0*/  IMAD.MOV.U32 R93, RZ, RZ, R109 ;  /* 0x000000ffff5d7224 */ /* 0x000fe200078e006d */
[----:B-1----:R-:W-:Y:S02]  /*d3e0*/  FSEL R97, R74, -INF , !P3 ;  /* 0xff8000004a617808 */ /* 0x002fe40005800000 */
[----:B------:R-:W-:Y:S02]  /*d3f0*/  ISETP.GE.AND P3, PT, R32, R246, PT ;  /* 0x000000f62000720c */ /* 0x000fe40003f66270 */
[----:B------:R-:W-:Y:S01]  /*d400*/  FSEL R109, R206, -INF , !P1 ;  /* 0xff800000ce6d7808 */ /* 0x000fe20004800000 */
[----:B------:R-:W-:Y:S01]  /*d410*/  FMUL.FTZ R58, R58, c[0x0][0x2ec] ;  /* 0x0000bb003a3a7a20 */ /* 0x000fe20000410000 */
[----:B------:R-:W-:-:S02]  /*d420*/  ISETP.GE.AND P1, PT, R32, R242, PT ;  /* 0x000000f22000720c */ /* 0x000fc40003f26270 */
[----:B--2---:R-:W-:Y:S02]  /*d430*/  FSEL R100, R210, -INF , !P4 ;  /* 0xff800000d2647808 */ /* 0x004fe40006000000 */
[----:B------:R-:W-:Y:S02]  /*d440*/  ISETP.LT.OR P4, PT, R32, R247, P3 ;  /* 0x000000f72000720c */ /* 0x000fe40001f81670 */
[----:B------:R-:W-:Y:S02]  /*d450*/  LOP3.LUT P3, RZ, R252, 0x1, RZ, 0xc0, !PT ;  /* 0x00000001fcff7812 */ /* 0x000fe4000786c0ff */
[----:B------:R-:W-:Y:S02]  /*d460*/  ISETP.LT.OR P1, PT, R32, R243, P1 ;  /* 0x000000f32000720c */ /* 0x000fe40000f21670 */
[----:B------:R-:W-:Y:S01]  /*d470*/  LOP3.LUT R252, R252, 0xfffffff7, RZ, 0xc0, !PT ;  /* 0xfffffff7fcfc7812 */ /* 0x000fe200078ec0ff */
[----:B------:R-:W1:Y:S01]  /*d480*/  MUFU.TANH R58, R58 ;  /* 0x0000003a003a7308 */ /* 0x000e620000002400 */
[----:B------:R-:W-:Y:S01]  /*d490*/  ISETP.GE.AND P0, PT, R32, R240, PT ;  /* 0x000000f02000720c */ /* 0x000fe20003f06270 */
[----:B------:R-:W-:Y:S01]  /*d4a0*/  FMUL.FTZ R25, R25, c[0x0][0x2ec] ;  /* 0x0000bb0019197a20 */ /* 0x000fe20000410000 */
[----:B------:R-:W-:-:S02]  /*d4b0*/  @P2 LOP3.LUT R252, R252, 0x8, RZ, 0xfc, !PT ;  /* 0x00000008fcfc2812 */ /* 0x000fc400078efcff */
[----:B------:R-:W-:Y:S02]  /*d4c0*/  ISETP.LT.OR P0, PT, R32, R241, P0 ;  /* 0x000000f12000720c */ /* 0x000fe40000701670 */
[----:B------:R-:W-:Y:S01]  /*d4d0*/  LOP3.LUT R252, R252, 0xfffffffb, RZ, 0xc0, !PT ;  /* 0xfffffffbfcfc7812 */ /* 0x000fe200078ec0ff */
[----:B------:R2:W-:Y:S03]  /*d4e0*/  MUFU.TANH R74, R25 ;  /* 0x00000019004a7308 */ /* 0x0005e60000002400 */
[----:B------:R-:W-:Y:S02]  /*d4f0*/  @P1 LOP3.LUT R252, R252, 0x4, RZ, 0xfc, !PT ;  /* 0x00000004fcfc1812 */ /* 0x000fe400078efcff */
[----:B------:R-:W-:Y:S02]  /*d500*/  FSEL R113, R113, -INF , !P5 ;  /* 0xff80000071717808 */ /* 0x000fe40006800000 */
[----:B------:R-:W-:-:S02]  /*d510*/  LOP3.LUT R252, R252, 0xfffffffd, RZ, 0xc0, !PT ;  /* 0xfffffffdfcfc7812 */ /* 0x000fc400078ec0ff */
[----:B--2---:R-:W-:-:S04]  /*d520*/  IADD3 R25, R72, 0x40, RZ ;  /* 0x0000004048197810 */ /* 0x004fc80007ffe0ff */
[----:B------:R-:W-:Y:S01]  /*d530*/  ISETP.GE.AND P2, PT, R25, R244, PT ;  /* 0x000000f41900720c */ /* 0x000fe20003f46270 */
[----:B------:R-:W-:Y:S01]  /*d540*/  FMUL.FTZ R59, R59, c[0x0][0x2ec] ;  /* 0x0000bb003b3b7a20 */ /* 0x000fe20000410000 */
[----:B-1----:R-:W-:Y:S02]  /*d550*/  FSEL R32, R58, -INF , !P3 ;  /* 0xff8000003a207808 */ /* 0x002fe40005800000 */
[C---:B------:R-:W-:Y:S01]  /*d560*/  ISETP.LT.OR P5, PT, R25.reuse, R245, P2 ;  /* 0x000000f51900720c */ /* 0x040fe200017a1670 */
[----:B------:R-:W-:Y:S01]  /*d570*/  FMUL.FTZ R24, R24, c[0x0][0x2ec] ;  /* 0x0000bb0018187a20 */ /* 0x000fe20000410000 */
[----:B------:R-:W-:Y:S01]  /*d580*/  ISETP.GE.AND P3, PT, R25, R246, PT ;  /* 0x000000f61900720c */ /* 0x000fe20003f66270 */
[----:B------:R-:W-:Y:S01]  /*d590*/  IMAD.MOV.U32 R87, RZ, RZ, R99 ;  /* 0x000000ffff577224 */ /* 0x000fe200078e0063 */
[----:B------:R-:W-:Y:S01]  /*d5a0*/  @P0 LOP3.LUT R252, R252, 0x2, RZ, 0xfc, !PT ;  /* 0x00000002fcfc0812 */ /* 0x000fe200078efcff */
[----:B------:R1:W-:Y:S01]  /*d5b0*/  MUFU.TANH R206, R24 ;  /* 0x0000001800ce7308 */ /* 0x0003e20000002400 */
[----:B------:R-:W-:-:S02]  /*d5c0*/  FSEL R99, R123, -INF , !P4 ;  /* 0xff8000007b637808 */ /* 0x000fc40006000000 */
[C---:B------:R-:W-:Y:S02]  /*d5d0*/  ISETP.LT.OR P4, PT, R25.reuse, R247, P3 ;  /* 0x000000f71900720c */ /* 0x040fe40001f81670 */
[C---:B------:R-:W-:Y:S02]  /*d5e0*/  LOP3.LUT P3, RZ, R252.reuse, 0x8, RZ, 0xc0, !PT ;  /* 0x00000008fcff7812 */ /* 0x040fe4000786c0ff */
[C---:B------:R-:W-:Y:S01]  /*d5f0*/  LOP3.LUT P2, RZ, R252.reuse, 0x4, RZ, 0xc0, !PT ;  /* 0x00000004fcff7812 */ /* 0x040fe2000784c0ff */
[----:B------:R-:W2:Y:S01]  /*d600*/  MUFU.TANH R59, R59 ;  /* 0x0000003b003b7308 */ /* 0x000ea20000002400 */
[----:B------:R-:W-:Y:S02]  /*d610*/  LOP3.LUT R252, R252, 0xfffffffe, RZ, 0xc0, !PT ;  /* 0xfffffffefcfc7812 */ /* 0x000fe400078ec0ff */
[C---:B------:R-:W-:Y:S02]  /*d620*/  ISETP.GE.AND P1, PT, R25.reuse, R242, PT ;  /* 0x000000f21900720c */ /* 0x040fe40003f26270 */
[----:B------:R-:W-:Y:S01]  /*d630*/  ISETP.GE.AND P0, PT, R25, R240, PT ;  /* 0x000000f01900720c */ /* 0x000fe20003f06270 */
[----:B-1----:R-:W-:Y:S01]  /*d640*/  FMUL.FTZ R24, R26, c[0x0][0x2ec] ;  /* 0x0000bb001a187a20 */ /* 0x002fe20000410000 */
[----:B------:R-:W-:Y:S01]  /*d650*/  @P5 LOP3.LUT R252, R252, 0x1, RZ, 0xfc, !PT ;  /* 0x00000001fcfc5812 */ /* 0x000fe200078efcff */
[----:B------:R-:W-:-:S02]  /*d660*/  FMUL.FTZ R28, R28, c[0x0][0x2ec] ;  /* 0x0000bb001c1c7a20 */ /* 0x000fc40000410000 */
[----:B------:R1:W-:Y:S01]  /*d670*/  MUFU.TANH R58, R24 ;  /* 0x00000018003a7308 */ /* 0x0003e20000002400 */
[----:B------:R-:W-:-:S07]  /*d680*/  ISETP.LT.OR P5, PT, R25, R241, P0 ;  /* 0x000000f11900720c */ /* 0x000fce00007a1670 */
[----:B------:R3:W-:Y:S01]  /*d690*/  MUFU.TANH R210, R28 ;  /* 0x0000001c00d27308 */ /* 0x0007e20000002400 */
[----:B-1----:R-:W-:Y:S02]  /*d6a0*/  FSEL R24, R93, -INF , !P6 ;  /* 0xff8000005d187808 */ /* 0x002fe40007000000 */
[----:B------:R-:W-:Y:S02]  /*d6b0*/  ISETP.LT.OR P6, PT, R25, R243, P1 ;  /* 0x000000f31900720c */ /* 0x000fe40000fc1670 */
[----:B------:R-:W-:Y:S02]  /*d6c0*/  IADD3 R25, R72, 0x41, RZ ;  /* 0x0000004148197810 */ /* 0x000fe40007ffe0ff */
[----:B---3--:R-:W-:Y:S02]  /*d6d0*/  FSEL R28, R117, -INF , !P2 ;  /* 0xff800000751c7808 */ /* 0x008fe40005000000 */
[C---:B------:R-:W-:Y:S02]  /*d6e0*/  ISETP.GE.AND P2, PT, R25.reuse, R244, PT ;  /* 0x000000f41900720c */ /* 0x040fe40003f46270 */
[----:B------:R-:W-:Y:S01]  /*d6f0*/  LOP3.LUT P1, RZ, R252, 0x2, RZ, 0xc0, !PT ;  /* 0x00000002fcff7812 */ /* 0x000fe2000782c0ff */
[----:B------:R-:W-:Y:S01]  /*d700*/  IMAD.MOV.U32 R91, RZ, RZ, R95 ;  /* 0x000000ffff5b7224 */ /* 0x000fe200078e005f */
[----:B------:R-:W-:Y:S01]  /*d710*/  ISETP.LT.OR P2, PT, R25, R245, P2 ;  /* 0x000000f51900720c */ /* 0x000fe20001741670 */
[----:B------:R-:W-:Y:S01]  /*d720*/  FMUL.FTZ R50, R50, c[0x0][0x2ec] ;  /* 0x0000bb0032327a20 */ /* 0x000fe20000410000 */
[----:B--2---:R-:W-:-:S02]  /*d730*/  FSEL R95, R59, -INF , !P3 ;  /* 0xff8000003b5f7808 */ /* 0x004fc40005800000 */
[C---:B------:R-:W-:Y:S02]  /*d740*/  ISETP.GE.AND P3, PT, R25.reuse, R246, PT ;  /* 0x000000f61900720c */ /* 0x040fe40003f66270 */
[----:B------:R-:W-:Y:S02]  /*d750*/  FSEL R112, R112, -INF , !P1 ;  /* 0xff80000070707808 */ /* 0x000fe40004800000 */
[----:B------:R-:W-:Y:S02]  /*d760*/  ISETP.GE.AND P1, PT, R25, R242, PT ;  /* 0x000000f21900720c */ /* 0x000fe40003f26270 */
[----:B------:R-:W-:Y:S01]  /*d770*/  FSEL R78, R63, -INF , !P4 ;  /* 0xff8000003f4e7808 */ /* 0x000fe20006000000 */
[----:B------:R-:W1:Y:S01]  /*d780*/  MUFU.TANH R50, R50 ;  /* 0x0000003200327308 */ /* 0x000e620000002400 */
[----:B------:R-:W-:Y:S02]  /*d790*/  ISETP.LT.OR P4, PT, R25, R247, P3 ;  /* 0x000000f71900720c */ /* 0x000fe40001f81670 */
[----:B------:R-:W-:-:S02]  /*d7a0*/  LOP3.LUT P3, RZ, R252, 0x1, RZ, 0xc0, !PT ;  /* 0x00000001fcff7812 */ /* 0x000fc4000786c0ff */
[C---:B------:R-:W-:Y:S02]  /*d7b0*/  ISETP.LT.OR P1, PT, R25.reuse, R243, P1 ;  /* 0x000000f31900720c */ /* 0x040fe40000f21670 */
[----:B------:R-:W-:Y:S01]  /*d7c0*/  LOP3.LUT R252, R252, 0xfffffff7, RZ, 0xc0, !PT ;  /* 0xfffffff7fcfc7812 */ /* 0x000fe200078ec0ff */
[----:B------:R-:W-:Y:S01]  /*d7d0*/  FMUL.FTZ R48, R48, c[0x0][0x2ec] ;  /* 0x0000bb0030307a20 */ /* 0x000fe20000410000 */
[----:B------:R-:W-:Y:S02]  /*d7e0*/  ISETP.GE.AND P0, PT, R25, R240, PT ;  /* 0x000000f01900720c */ /* 0x000fe40003f06270 */
[----:B------:R-:W-:Y:S01]  /*d7f0*/  @P2 LOP3.LUT R252, R252, 0x8, RZ, 0xfc, !PT ;  /* 0x00000008fcfc2812 */ /* 0x000fe200078efcff */
[----:B------:R-:W-:Y:S01]  /*d800*/  FMUL.FTZ R49, R49, c[0x0][0x2ec] ;  /* 0x0000bb0031317a20 */ /* 0x000fe20000410000 */
[----:B------:R-:W-:Y:S01]  /*d810*/  ISETP.LT.OR P0, PT, R25, R241, P0 ;  /* 0x000000f11900720c */ /* 0x000fe20000701670 */
[----:B------:R-:W2:Y:S01]  /*d820*/  MUFU.TANH R48, R48 ;  /* 0x0000003000307308 */ /* 0x000ea20000002400 */
[----:B------:R-:W-:Y:S01]  /*d830*/  LOP3.LUT R252, R252, 0xfffffffb, RZ, 0xc0, !PT ;  /* 0xfffffffbfcfc7812 */ /* 0x000fe200078ec0ff */
[----:B------:R-:W-:Y:S01]  /*d840*/  FMUL.FTZ R35, R35, c[0x0][0x2ec] ;  /* 0x0000bb0023237a20 */ /* 0x000fe20000410000 */
[----:B------:R-:W-:-:S02]  /*d850*/  IADD3 R25, R72, 0x48, RZ ;  /* 0x0000004848197810 */ /* 0x000fc40007ffe0ff */
[----:B------:R-:W-:Y:S02]  /*d860*/  @P1 LOP3.LUT R252, R252, 0x4, RZ, 0xfc, !PT ;  /* 0x00000004fcfc1812 */ /* 0x000fe400078efcff */
[----:B------:R-:W-:Y:S01]  /*d870*/  ISETP.GE.AND P2, PT, R25, R244, PT ;  /* 0x000000f41900720c */ /* 0x000fe20003f46270 */
[----:B------:R-:W3:Y:S01]  /*d880*/  MUFU.TANH R49, R49 ;  /* 0x0000003100317308 */ /* 0x000ee20000002400 */
[----:B------:R-:W-:Y:S01]  /*d890*/  FMUL.FTZ R55, R55, c[0x0][0x2ec] ;  /* 0x0000bb0037377a20 */ /* 0x000fe20000410000 */
[----:B------:R-:W-:-:S06]  /*d8a0*/  LOP3.LUT R252, R252, 0xfffffffd, RZ, 0xc0, !PT ;  /* 0xfffffffdfcfc7812 */ /* 0x000fcc00078ec0ff */
[----:B------:R4:W-:Y:S01]  /*d8b0*/  MUFU.TANH R208, R35 ;  /* 0x0000002300d07308 */ /* 0x0009e20000002400 */
[----:B------:R-:W-:Y:S01]  /*d8c0*/  @P0 LOP3.LUT R252, R252, 0x2, RZ, 0xfc, !PT ;  /* 0x00000002fcfc0812 */ /* 0x000fe200078efcff */
[----:B------:R-:W-:Y:S01]  /*d8d0*/  IMAD.MOV.U32 R37, RZ, RZ, R94 ;  /* 0x000000ffff257224 */ /* 0x000fe200078e005e */
[----:B------:R-:W-:-:S05]  /*d8e0*/  FSEL R77, R62, -INF , !P4 ;  /* 0xff8000003e4d7808 */ /* 0x000fca0006000000 */
[----:B------:R-:W2:Y:S01]  /*d8f0*/  MUFU.TANH R55, R55 ;  /* 0x0000003700377308 */ /* 0x000ea20000002400 */
[----:B----4-:R-:W-:Y:S02]  /*d900*/  FSEL R35, R111, -INF , !P3 ;  /* 0xff8000006f237808 */ /* 0x010fe40005800000 */
[----:B-1----:R-:W-:Y:S02]  /*d910*/  FSEL R111, R50, -INF , !P5 ;  /* 0xff800000326f7808 */ /* 0x002fe40006800000 */
[C---:B------:R-:W-:Y:S02]  /*d920*/  ISETP.LT.OR P5, PT, R25.reuse, R245, P2 ;  /* 0x000000f51900720c */ /* 0x040fe400017a1670 */
[C---:B------:R-:W-:Y:S02]  /*d930*/  ISETP.GE.AND P3, PT, R25.reuse, R246, PT ;  /* 0x000000f61900720c */ /* 0x040fe40003f66270 */
[----:B--2---:R-:W-:Y:S02]  /*d940*/  FSEL R94, R48, -INF , !P6 ;  /* 0xff800000305e7808 */ /* 0x004fe40007000000 */
[----:B------:R-:W-:Y:S01]  /*d950*/  ISETP.LT.OR P4, PT, R25, R247, P3 ;  /* 0x000000f71900720c */ /* 0x000fe20001f81670 */
[----:B------:R-:W-:Y:S01]  /*d960*/  FMUL.FTZ R48, R21, c[0x0][0x2ec] ;  /* 0x0000bb0015307a20 */ /* 0x000fe20000410000 */
[----:B------:R-:W-:-:S02]  /*d970*/  LOP3.LUT P3, RZ, R252, 0x8, RZ, 0xc0, !PT ;  /* 0x00000008fcff7812 */ /* 0x000fc4000786c0ff */
[C---:B------:R-:W-:Y:S02]  /*d980*/  LOP3.LUT P2, RZ, R252.reuse, 0x4, RZ, 0xc0, !PT ;  /* 0x00000004fcff7812 */ /* 0x040fe4000784c0ff */
[----:B------:R-:W-:Y:S02]  /*d990*/  LOP3.LUT R252, R252, 0xfffffffe, RZ, 0xc0, !PT ;  /* 0xfffffffefcfc7812 */ /* 0x000fe400078ec0ff */
[----:B------:R-:W-:Y:S02]  /*d9a0*/  IADD3 R21, R72, 0x49, RZ ;  /* 0x0000004948157810 */ /* 0x000fe40007ffe0ff */
[----:B------:R-:W-:Y:S02]  /*d9b0*/  ISETP.GE.AND P1, PT, R25, R242, PT ;  /* 0x000000f21900720c */ /* 0x000fe40003f26270 */
[----:B------:R-:W-:Y:S02]  /*d9c0*/  @P5 LOP3.LUT R252, R252, 0x1, RZ, 0xfc, !PT ;  /* 0x00000001fcfc5812 */ /* 0x000fe400078efcff */
[----:B---3--:R-:W-:Y:S01]  /*d9d0*/  FSEL R93, R49, -INF , !P2 ;  /* 0xff800000315d7808 */ /* 0x008fe20005000000 */
[----:B------:R-:W-:Y:S01]  /*d9e0*/  FMUL.FTZ R34, R34, c[0x0][0x2ec] ;  /* 0x0000bb0022227a20 */ /* 0x000fe20000410000 */
[----:B------:R-:W-:Y:S01]  /*d9f0*/  ISETP.GE.AND P2, PT, R21, R244, PT ;  /* 0x000000f41500720c */ /* 0x000fe20003f46270 */
[----:B------:R-:W-:Y:S01]  /*da00*/  FMUL.FTZ R20, R20, c[0x0][0x2ec] ;  /* 0x0000bb0014147a20 */ /* 0x000fe20000410000 */
[----:B------:R-:W-:-:S02]  /*da10*/  ISETP.LT.OR P6, PT, R25, R243, P1 ;  /* 0x000000f31900720c */ /* 0x000fc40000fc1670 */
[----:B------:R-:W-:Y:S01]  /*da20*/  LOP3.LUT P1, RZ, R252, 0x2, RZ, 0xc0, !PT ;  /* 0x00000002fcff7812 */ /* 0x000fe2000782c0ff */
[----:B------:R1:W-:Y:S01]  /*da30*/  MUFU.TANH R209, R34 ;  /* 0x0000002200d17308 */ /* 0x0003e20000002400 */
[----:B------:R-:W-:Y:S02]  /*da40*/  ISETP.LT.OR P2, PT, R21, R245, P2 ;  /* 0x000000f51500720c */ /* 0x000fe40001741670 */
[----:B------:R-:W-:-:S05]  /*da50*/  ISETP.GE.AND P0, PT, R25, R240, PT ;  /* 0x000000f01900720c */ /* 0x000fca0003f06270 */
[----:B------:R2:W-:Y:S01]  /*da60*/  MUFU.TANH R62, R20 ;  /* 0x00000014003e7308 */ /* 0x0005e20000002400 */
[----:B------:R-:W-:Y:S02]  /*da70*/  ISETP.LT.OR P5, PT, R25, R241, P0 ;  /* 0x000000f11900720c */ /* 0x000fe400007a1670 */
[----:B------:R-:W-:Y:S02]  /*da80*/  FSEL R25, R37, -INF , !P4 ;  /* 0xff80000025197808 */ /* 0x000fe40006000000 */
[----:B-1----:R-:W-:Y:S02]  /*da90*/  FSEL R34, R55, -INF , !P3 ;  /* 0xff80000037227808 */ /* 0x002fe40005800000 */
[----:B------:R-:W-:Y:S02]  /*daa0*/  ISETP.GE.AND P3, PT, R21, R246, PT ;  /* 0x000000f61500720c */ /* 0x000fe40003f66270 */
[----:B--2---:R-:W-:Y:S02]  /*dab0*/  FSEL R20, R101, -INF , !P1 ;  /* 0xff80000065147808 */ /* 0x004fe40004800000 */
[----:B------:R-:W-:-:S02]  /*dac0*/  ISETP.GE.AND P1, PT, R21, R242, PT ;  /* 0x000000f21500720c */ /* 0x000fc40003f26270 */
[C---:B------:R-:W-:Y:S02]  /*dad0*/  ISETP.LT.OR P4, PT, R21.reuse, R247, P3 ;  /* 0x000000f71500720c */ /* 0x040fe40001f81670 */
[C---:B------:R-:W-:Y:S02]  /*dae0*/  LOP3.LUT P3, RZ, R252.reuse, 0x1, RZ, 0xc0, !PT ;  /* 0x00000001fcff7812 */ /* 0x040fe4000786c0ff */
[C---:B------:R-:W-:Y:S02]  /*daf0*/  ISETP.LT.OR P1, PT, R21.reuse, R243, P1 ;  /* 0x000000f31500720c */ /* 0x040fe40000f21670 */
[----:B------:R-:W-:Y:S02]  /*db00*/  LOP3.LUT R252, R252, 0xfffffff7, RZ, 0xc0, !PT ;  /* 0xfffffff7fcfc7812 */ /* 0x000fe400078ec0ff */
[----:B------:R-:W-:Y:S02]  /*db10*/  ISETP.GE.AND P0, PT, R21, R240, PT ;  /* 0x000000f01500720c */ /* 0x000fe40003f06270 */
[----:B------:R-:W-:Y:S01]  /*db20*/  @P2 LOP3.LUT R252, R252, 0x8, RZ, 0xfc, !PT ;  /* 0x00000008fcfc2812 */ /* 0x000fe200078efcff */
[----:B------:R-:W-:Y:S01]  /*db30*/  FMUL.FTZ R26, R27, c[0x0][0x2ec] ;  /* 0x0000bb001b1a7a20 */ /* 0x000fe20000410000 */
[----:B------:R-:W-:-:S02]  /*db40*/  ISETP.LT.OR P0, PT, R21, R241, P0 ;  /* 0x000000f11500720c */ /* 0x000fc40000701670 */
[----:B------:R-:W-:Y:S02]  /*db50*/  LOP3.LUT R252, R252, 0xfffffffb, RZ, 0xc0, !PT ;  /* 0xfffffffbfcfc7812 */ /* 0x000fe400078ec0ff */
[----:B------:R-:W-:Y:S01]  /*db60*/  IADD3 R27, R72, 0x50, RZ ;  /* 0x00000050481b7810 */ /* 0x000fe20007ffe0ff */
[----:B------:R-:W1:Y:S01]  /*db70*/  MUFU.TANH R43, R43 ;  /* 0x0000002b002b7308 */ /* 0x000e620000002400 */
[----:B------:R-:W-:Y:S01]  /*db80*/  @P1 LOP3.LUT R252, R252, 0x4, RZ, 0xfc, !PT ;  /* 0x00000004fcfc1812 */ /* 0x000fe200078efcff */
[----:B------:R-:W-:Y:S01]  /*db90*/  FMUL.FTZ R33, R33, c[0x0][0x2ec] ;  /* 0x0000bb0021217a20 */ /* 0x000fe20000410000 */
[----:B------:R-:W-:Y:S02]  /*dba0*/  ISETP.GE.AND P2, PT, R27, R244, PT ;  /* 0x000000f41b00720c */ /* 0x000fe40003f46270 */
[----:B------:R-:W-:Y:S02]  /*dbb0*/  FSEL R21, R87, -INF , !P5 ;  /* 0xff80000057157808 */ /* 0x000fe40006800000 */
[----:B------:R-:W-:Y:S01]  /*dbc0*/  LOP3.LUT R252, R252, 0xfffffffd, RZ, 0xc0, !PT ;  /* 0xfffffffdfcfc7812 */ /* 0x000fe200078ec0ff */
[----:B------:R2:W-:Y:S01]  /*dbd0*/  MUFU.TANH R106, R33 ;  /* 0x00000021006a7308 */ /* 0x0005e20000002400 */
[----:B------:R-:W-:Y:S01]  /*dbe0*/  ISETP.LT.OR P5, PT, R27, R245, P2 ;  /* 0x000000f51b00720c */ /* 0x000fe200017a1670 */
[----:B------:R-:W-:Y:S01]  /*dbf0*/  FMUL.FTZ R22, R22, c[0x0][0x2ec] ;  /* 0x0000bb0016167a20 */ /* 0x000fe20000410000 */
[----:B------:R-:W-:Y:S01]  /*dc00*/  @P0 LOP3.LUT R252, R252, 0x2, RZ, 0xfc, !PT ;  /* 0x00000002fcfc0812 */ /* 0x000fe200078efcff */
[----:B------:R-:W-:Y:S01]  /*dc10*/  FMUL.FTZ R16, R16, c[0x0][0x2ec] ;  /* 0x0000bb0010107a20 */ /* 0x000fe20000410000 */
[----:B------:R-:W-:-:S03]  /*dc20*/  FSEL R75, R51, -INF , !P4 ;  /* 0xff800000334b7808 */ /* 0x000fc60006000000 */
[----:B------:R-:W3:Y:S01]  /*dc30*/  MUFU.TANH R42, R42 ;  /* 0x0000002a002a7308 */ /* 0x000ee20000002400 */
[----:B------:R-:W-:Y:S02]  /*dc40*/  LOP3.LUT P2, RZ, R252, 0x4, RZ, 0xc0, !PT ;  /* 0x00000004fcff7812 */ /* 0x000fe4000784c0ff */
[----:B--2---:R-:W-:Y:S02]  /*dc50*/  FSEL R33, R91, -INF , !P3 ;  /* 0xff8000005b217808 */ /* 0x004fe40005800000 */
[----:B------:R-:W-:-:S03]  /*dc60*/  ISETP.GE.AND P3, PT, R27, R246, PT ;  /* 0x000000f61b00720c */ /* 0x000fc60003f66270 */
[----:B------:R-:W2:Y:S01]  /*dc70*/  MUFU.TANH R46, R46 ;  /* 0x0000002e002e7308 */ /* 0x000ea20000002400 */
[----:B------:R-:W-:Y:S02]  /*dc80*/  ISETP.LT.OR P4, PT, R27, R247, P3 ;  /* 0x000000f71b00720c */ /* 0x000fe40001f81670 */
[----:B------:R-:W-:-:S05]  /*dc90*/  LOP3.LUT P3, RZ, R252, 0x8, RZ, 0xc0, !PT ;  /* 0x00000008fcff7812 */ /* 0x000fca000786c0ff */
[----:B------:R4:W-:Y:S01]  /*dca0*/  MUFU.TANH R55, R22 ;  /* 0x0000001600377308 */ /* 0x0009e20000002400 */
[----:B------:R-:W-:Y:S02]  /*dcb0*/  LOP3.LUT R252, R252, 0xfffffffe, RZ, 0xc0, !PT ;  /* 0xfffffffefcfc7812 */ /* 0x000fe400078ec0ff */
[----:B------:R-:W-:Y:S02]  /*dcc0*/  ISETP.GE.AND P1, PT, R27, R242, PT ;  /* 0x000000f21b00720c */ /* 0x000fe40003f26270 */
[----:B------:R-:W-:Y:S02]  /*dcd0*/  @P5 LOP3.LUT R252, R252, 0x1, RZ, 0xfc, !PT ;  /* 0x00000001fcfc5812 */ /* 0x000fe400078efcff */
[----:B-1----:R-:W-:Y:S02]  /*dce0*/  FSEL R87, R43, -INF , !P2 ;  /* 0xff8000002b577808 */ /* 0x002fe40005000000 */
[----:B------:R-:W-:Y:S01]  /*dcf0*/  FSEL R91, R114, -INF , !P6 ;  /* 0xff800000725b7808 */ /* 0x000fe20007000000 */
[----:B----4-:R-:W-:-:S02]  /*dd00*/  FMUL.FTZ R22, R23, c[0x0][0x2ec] ;  /* 0x0000bb0017167a20 */ /* 0x010fc40000410000 */
[----:B------:R1:W-:Y:S01]  /*dd10*/  MUFU.TANH R23, R16 ;  /* 0x0000001000177308 */ /* 0x0003e20000002400 */
[----:B------:R-:W-:Y:S02]  /*dd20*/  ISETP.LT.OR P6, PT, R27, R243, P1 ;  /* 0x000000f31b00720c */ /* 0x000fe40000fc1670 */
[----:B------:R-:W-:Y:S02]  /*dd30*/  LOP3.LUT P1, RZ, R252, 0x2, RZ, 0xc0, !PT ;  /* 0x00000002fcff7812 */ /* 0x000fe4000782c0ff */
[----:B---3--:R-:W-:Y:S02]  /*dd40*/  FSEL R37, R42, -INF , !P3 ;  /* 0xff8000002a257808 */ /* 0x008fe40005800000 */
[----:B-1----:R-:W-:-:S04]  /*dd50*/  IADD3 R16, R72, 0x51, RZ ;  /* 0x0000005148107810 */ /* 0x002fc80007ffe0ff */
[----:B------:R-:W-:-:S04]  /*dd60*/  ISETP.GE.AND P2, PT, R16, R244, PT ;  /* 0x000000f41000720c */ /* 0x000fc80003f46270 */
[C---:B------:R-:W-:Y:S02]  /*dd70*/  ISETP.LT.OR P2, PT, R16.reuse, R245, P2 ;  /* 0x000000f51000720c */ /* 0x040fe40001741670 */
[----:B------:R-:W-:Y:S02]  /*dd80*/  ISETP.GE.AND P3, PT, R16, R246, PT ;  /* 0x000000f61000720c */ /* 0x000fe40003f66270 */
[----:B--2---:R-:W-:Y:S01]  /*dd90*/  FSEL R123, R46, -INF , !P1 ;  /* 0xff8000002e7b7808 */ /* 0x004fe20004800000 */
[----:B------:R-:W-:Y:S01]  /*dda0*/  FMUL.FTZ R38, R38, c[0x0][0x2ec] ;  /* 0x0000bb0026267a20 */ /* 0x000fe20000410000 */
[----:B------:R-:W-:Y:S02]  /*ddb0*/  ISETP.GE.AND P1, PT, R16, R242, PT ;  /* 0x000000f21000720c */ /* 0x000fe40003f26270 */
[----:B------:R-:W-:Y:S02]  /*ddc0*/  FSEL R45, R45, -INF , !P4 ;  /* 0xff8000002d2d7808 */ /* 0x000fe40006000000 */
[----:B------:R-:W-:-:S02]  /*ddd0*/  ISETP.GE.AND P0, PT, R27, R240, PT ;  /* 0x000000f01b00720c */ /* 0x000fc40003f06270 */
[----:B------:R-:W-:Y:S02]  /*dde0*/  ISETP.LT.OR P4, PT, R16, R247, P3 ;  /* 0x000000f71000720c */ /* 0x000fe40001f81670 */
[----:B------:R-:W-:Y:S02]  /*ddf0*/  LOP3.LUT P3, RZ, R252, 0x1, RZ, 0xc0, !PT ;  /* 0x00000001fcff7812 */ /* 0x000fe4000786c0ff */
[----:B------:R-:W-:Y:S02]  /*de00*/  ISETP.LT.OR P1, PT, R16, R243, P1 ;  /* 0x000000f31000720c */ /* 0x000fe40000f21670 */
[----:B------:R-:W-:Y:S01]  /*de10*/  LOP3.LUT R252, R252, 0xfffffff7, RZ, 0xc0, !PT ;  /* 0xfffffff7fcfc7812 */ /* 0x000fe200078ec0ff */
[----:B------:R-:W1:Y:S01]  /*de20*/  MUFU.TANH R38, R38 ;  /* 0x0000002600267308 */ /* 0x000e620000002400 */
[----:B------:R-:W-:Y:S01]  /*de30*/  ISETP.LT.OR P5, PT, R27, R241, P0 ;  /* 0x000000f11b00720c */ /* 0x000fe200007a1670 */
[----:B------:R-:W-:Y:S01]  /*de40*/  FMUL.FTZ R17, R17, c[0x0][0x2ec] ;  /* 0x0000bb0011117a20 */ /* 0x000fe20000410000 */
[----:B------:R-:W-:-:S02]  /*de50*/  ISETP.GE.AND P0, PT, R16, R240, PT ;  /* 0x000000f01000720c */ /* 0x000fc40003f06270 */
[----:B------:R-:W-:Y:S02]  /*de60*/  @P2 LOP3.LUT R252, R252, 0x8, RZ, 0xfc, !PT ;  /* 0x00000008fcfc2812 */ /* 0x000fe400078efcff */
[----:B------:R-:W-:Y:S01]  /*de70*/  ISETP.LT.OR P0, PT, R16, R241, P0 ;  /* 0x000000f11000720c */ /* 0x000fe20000701670 */
[----:B------:R2:W-:Y:S01]  /*de80*/  MUFU.TANH R49, R17 ;  /* 0x0000001100317308 */ /* 0x0005e20000002400 */
[----:B------:R-:W-:Y:S01]  /*de90*/  LOP3.LUT R252, R252, 0xfffffffb, RZ, 0xc0, !PT ;  /* 0xfffffffbfcfc7812 */ /* 0x000fe200078ec0ff */
[----:B------:R-:W-:-:S03]  /*dea0*/  FMUL.FTZ R8, R8, c[0x0][0x2ec] ;  /* 0x0000bb0008087a20 */ /* 0x000fc60000410000 */
[----:B------:R-:W-:Y:S01]  /*deb0*/  @P1 LOP3.LUT R252, R252, 0x4, RZ, 0xfc, !PT ;  /* 0x00000004fcfc1812 */ /* 0x000fe200078efcff */
[----:B------:R-:W-:Y:S01]  /*dec0*/  FMUL.FTZ R39, R39, c[0x0][0x2ec] ;  /* 0x0000bb0027277a20 */ /* 0x000fe20000410000 */
[----:B------:R-:W-:Y:S02]  /*ded0*/  FSEL R16, R209, -INF , !P5 ;  /* 0xff800000d1107808 */ /* 0x000fe40006800000 */
[----:B--2---:R-:W-:-:S04]  /*dee0*/  IADD3 R17, R72, 0x58, RZ ;  /* 0x0000005848117810 */ /* 0x004fc80007ffe0ff */
[C---:B------:R-:W-:Y:S01]  /*def0*/  ISETP.GE.AND P2, PT, R17.reuse, R244, PT ;  /* 0x000000f41100720c */ /* 0x040fe20003f46270 */
[----:B------:R1:W-:Y:S01]  /*df00*/  MUFU.TANH R46, R8 ;  /* 0x00000008002e7308 */ /* 0x0003e20000002400 */
[----:B------:R-:W-:Y:S02]  /*df10*/  LOP3.LUT R252, R252, 0xfffffffd, RZ, 0xc0, !PT ;  /* 0xfffffffdfcfc7812 */ /* 0x000fe400078ec0ff */
[----:B------:R-:W-:Y:S01]  /*df20*/  ISETP.LT.OR P5, PT, R17, R245, P2 ;  /* 0x000000f51100720c */ /* 0x000fe200017a1670 */
[----:B------:R-:W-:Y:S01]  /*df30*/  FMUL.FTZ R18, R18, c[0x0][0x2ec] ;  /* 0x0000bb0012127a20 */ /* 0x000fe20000410000 */
[----:B------:R-:W-:-:S03]  /*df40*/  @P0 LOP3.LUT R252, R252, 0x2, RZ, 0xfc, !PT ;  /* 0x00000002fcfc0812 */ /* 0x000fc600078efcff */
[----:B------:R-:W2:Y:S01]  /*df50*/  MUFU.TANH R39, R39 ;  /* 0x0000002700277308 */ /* 0x000ea20000002400 */
[----:B------:R-:W-:Y:S01]  /*df60*/  FSEL R27, R47, -INF , !P4 ;  /* 0xff8000002f1b7808 */ /* 0x000fe20006000000 */
[----:B------:R-:W-:Y:S01]  /*df70*/  FMUL.FTZ R30, R30, c[0x0][0x2ec] ;  /* 0x0000bb001e1e7a20 */ /* 0x000fe20000410000 */
[----:B-1----:R-:W-:Y:S02]  /*df80*/  FSEL R8, R38, -INF , !P3 ;  /* 0xff80000026087808 */ /* 0x002fe40005800000 */
[----:B------:R-:W-:-:S03]  /*df90*/  ISETP.GE.AND P3, PT, R17, R246, PT ;  /* 0x000000f61100720c */ /* 0x000fc60003f66270 */
[----:B------:R1:W-:Y:S01]  /*dfa0*/  MUFU.TANH R101, R18 ;  /* 0x0000001200657308 */ /* 0x0003e20000002400 */
[C---:B------:R-:W-:Y:S02]  /*dfb0*/  LOP3.LUT P2, RZ, R252.reuse, 0x4, RZ, 0xc0, !PT ;  /* 0x00000004fcff7812 */ /* 0x040fe4000784c0ff */
[----:B------:R-:W-:Y:S02]  /*dfc0*/  ISETP.LT.OR P4, PT, R17, R247, P3 ;  /* 0x000000f71100720c */ /* 0x000fe40001f81670 */
[C---:B------:R-:W-:Y:S01]  /*dfd0*/  LOP3.LUT P3, RZ, R252.reuse, 0x8, RZ, 0xc0, !PT ;  /* 0x00000008fcff7812 */ /* 0x040fe2000786c0ff */
[----:B------:R-:W-:Y:S01]  /*dfe0*/  FMUL.FTZ R31, R31, c[0x0][0x2ec] ;  /* 0x0000bb001f1f7a20 */ /* 0x000fe20000410000 */
[----:B------:R-:W-:Y:S01]  /*dff0*/  LOP3.LUT R252, R252, 0xfffffffe, RZ, 0xc0, !PT ;  /* 0xfffffffefcfc7812 */ /* 0x000fe200078ec0ff */
[----:B------:R3:W4:Y:S01]  /*e000*/  MUFU.TANH R63, R30 ;  /* 0x0000001e003f7308 */ /* 0x0007220000002400 */
[----:B------:R-:W-:Y:S02]  /*e010*/  ISETP.GE.AND P1, PT, R17, R242, PT ;  /* 0x000000f21100720c */ /* 0x000fe40003f26270 */
[----:B------:R-:W-:-:S02]  /*e020*/  @P5 LOP3.LUT R252, R252, 0x1, RZ, 0xfc, !PT ;  /* 0x00000001fcfc5812 */ /* 0x000fc400078efcff */
[----:B-1----:R-:W-:-:S03]  /*e030*/  IADD3 R18, R72, 0x59, RZ ;  /* 0x0000005948127810 */ /* 0x002fc60007ffe0ff */
[----:B------:R1:W-:Y:S01]  /*e040*/  MUFU.TANH R50, R31 ;  /* 0x0000001f00327308 */ /* 0x0003e20000002400 */
[----:B------:R-:W-:Y:S01]  /*e050*/  FMUL.FTZ R9, R9, c[0x0][0x2ec] ;  /* 0x0000bb0009097a20 */ /* 0x000fe20000410000 */
[----:B------:R-:W-:Y:S02]  /*e060*/  ISETP.GE.AND P0, PT, R17, R240, PT ;  /* 0x000000f01100720c */ /* 0x000fe40003f06270 */
[----:B---3--:R-:W-:Y:S02]  /*e070*/  FSEL R30, R106, -INF , !P2 ;  /* 0xff8000006a1e7808 */ /* 0x008fe40005000000 */
[----:B------:R-:W-:Y:S02]  /*e080*/  ISETP.GE.AND P2, PT, R18, R244, PT ;  /* 0x000000f41200720c */ /* 0x000fe40003f46270 */
[----:B------:R2:W-:Y:S01]  /*e090*/  MUFU.TANH R43, R9 ;  /* 0x00000009002b7308 */ /* 0x0005e20000002400 */
[----:B------:R-:W-:Y:S01]  /*e0a0*/  FMUL.FTZ R10, R10, c[0x0][0x2ec] ;  /* 0x0000bb000a0a7a20 */ /* 0x000fe20000410000 */
[----:B------:R-:W-:-:S02]  /*e0b0*/  ISETP.LT.OR P2, PT, R18, R245, P2 ;  /* 0x000000f51200720c */ /* 0x000fc40001741670 */
[----:B-1----:R-:W-:Y:S02]  /*e0c0*/  FSEL R31, R115, -INF , !P6 ;  /* 0xff800000731f7808 */ /* 0x002fe40007000000 */
[C---:B------:R-:W-:Y:S02]  /*e0d0*/  ISETP.LT.OR P6, PT, R17.reuse, R243, P1 ;  /* 0x000000f31100720c */ /* 0x040fe40000fc1670 */
[----:B------:R-:W-:Y:S02]  /*e0e0*/  LOP3.LUT P1, RZ, R252, 0x2, RZ, 0xc0, !PT ;  /* 0x00000002fcff7812 */ /* 0x000fe4000782c0ff */
[----:B------:R-:W-:Y:S02]  /*e0f0*/  ISETP.LT.OR P5, PT, R17, R241, P0 ;  /* 0x000000f11100720c */ /* 0x000fe400007a1670 */
[----:B------:R-:W-:Y:S02]  /*e100*/  FSEL R17, R208, -INF , !P1 ;  /* 0xff800000d0117808 */ /* 0x000fe40004800000 */
[----:B--2---:R-:W-:-:S02]  /*e110*/  FSEL R9, R39, -INF , !P3 ;  /* 0xff80000027097808 */ /* 0x004fc40005800000 */
[C---:B------:R-:W-:Y:S01]  /*e120*/  ISETP.GE.AND P3, PT, R18.reuse, R246, PT ;  /* 0x000000f61200720c */ /* 0x040fe20003f66270 */
[----:B------:R1:W-:Y:S01]  /*e130*/  MUFU.TANH R47, R10 ;  /* 0x0000000a002f7308 */ /* 0x0003e20000002400 */
[----:B------:R-:W-:-:S04]  /*e140*/  ISETP.GE.AND P1, PT, R18, R242, PT ;  /* 0x000000f21200720c */ /* 0x000fc80003f26270 */
[C---:B------:R-:W-:Y:S01]  /*e150*/  ISETP.LT.OR P1, PT, R18.reuse, R243, P1 ;  /* 0x000000f31200720c */ /* 0x040fe20000f21670 */
[----:B------:R-:W-:Y:S01]  /*e160*/  FMUL.FTZ R11, R11, c[0x0][0x2ec] ;  /* 0x0000bb000b0b7a20 */ /* 0x000fe20000410000 */
[----:B------:R-:W-:Y:S02]  /*e170*/  ISETP.GE.AND P0, PT, R18, R240, PT ;  /* 0x000000f01200720c */ /* 0x000fe40003f06270 */
[----:B-1----:R-:W-:Y:S02]  /*e180*/  FSEL R10, R206, -INF , !P4 ;  /* 0xff800000ce0a7808 */ /* 0x002fe40006000000 */
[----:B------:R-:W-:Y:S02]  /*e190*/  ISETP.LT.OR P4, PT, R18, R247, P3 ;  /* 0x000000f71200720c */ /* 0x000fe40001f81670 */
[C---:B------:R-:W-:Y:S02]  /*e1a0*/  LOP3.LUT P3, RZ, R252.reuse, 0x1, RZ, 0xc0, !PT ;  /* 0x00000001fcff7812 */ /* 0x040fe4000786c0ff */
[----:B------:R-:W-:Y:S01]  /*e1b0*/  LOP3.LUT R252, R252, 0xfffffff7, RZ, 0xc0, !PT ;  /* 0xfffffff7fcfc7812 */ /* 0x000fe200078ec0ff */
[----:B------:R1:W-:Y:S03]  /*e1c0*/  MUFU.TANH R39, R11 ;  /* 0x0000000b00277308 */ /* 0x0003e60000002400 */
[----:B------:R-:W-:-:S02]  /*e1d0*/  @P2 LOP3.LUT R252, R252, 0x8, RZ, 0xfc, !PT ;  /* 0x00000008fcfc2812 */ /* 0x000fc400078efcff */
[----:B------:R-:W-:Y:S02]  /*e1e0*/  ISETP.LT.OR P0, PT, R18, R241, P0 ;  /* 0x000000f11200720c */ /* 0x000fe40000701670 */
[----:B------:R-:W-:Y:S01]  /*e1f0*/  LOP3.LUT R252, R252, 0xfffffffb, RZ, 0xc0, !PT ;  /* 0xfffffffbfcfc7812 */ /* 0x000fe200078ec0ff */
[----:B------:R-:W-:-:S03]  /*e200*/  FMUL.FTZ R29, R29, c[0x0][0x2ec] ;  /* 0x0000bb001d1d7a20 */ /* 0x000fc60000410000 */
[----:B------:R-:W-:Y:S02]  /*e210*/  @P1 LOP3.LUT R252, R252, 0x4, RZ, 0xfc, !PT ;  /* 0x00000004fcfc1812 */ /* 0x000fe400078efcff */
[----:B-1----:R-:W-:-:S04]  /*e220*/  IADD3 R11, R72, 0x60, RZ ;  /* 0x00000060480b7810 */ /* 0x002fc80007ffe0ff */
[----:B------:R-:W-:Y:S02]  /*e230*/  ISETP.GE.AND P2, PT, R11, R244, PT ;  /* 0x000000f40b00720c */ /* 0x000fe40003f46270 */
[----:B----4-:R-:W-:Y:S02]  /*e240*/  FSEL R18, R63, -INF , !P5 ;  /* 0xff8000003f127808 */ /* 0x010fe40006800000 */
[----:B------:R-:W-:Y:S02]  /*e250*/  LOP3.LUT R252, R252, 0xfffffffd, RZ, 0xc0, !PT ;  /* 0xfffffffdfcfc7812 */ /* 0x000fe400078ec0ff */
[C---:B------:R-:W-:Y:S01]  /*e260*/  ISETP.LT.OR P5, PT, R11.reuse, R245, P2 ;  /* 0x000000f50b00720c */ /* 0x040fe200017a1670 */
[----:B------:R1:W2:Y:S01]  /*e270*/  MUFU.TANH R59, R29 ;  /* 0x0000001d003b7308 */ /* 0x0002a20000002400 */
[----:B------:R-:W-:Y:S02]  /*e280*/  FSEL R38, R58, -INF , !P3 ;  /* 0xff8000003a267808 */ /* 0x000fe40005800000 */
[----:B------:R-:W-:-:S02]  /*e290*/  ISETP.GE.AND P3, PT, R11, R246, PT ;  /* 0x000000f60b00720c */ /* 0x000fc40003f66270 */
[----:B------:R-:W-:Y:S02]  /*e2a0*/  @P0 LOP3.LUT R252, R252, 0x2, RZ, 0xfc, !PT ;  /* 0x00000002fcfc0812 */ /* 0x000fe400078efcff */
[----:B------:R-:W-:Y:S02]  /*e2b0*/  FSEL R42, R74, -INF , !P4 ;  /* 0xff8000004a2a7808 */ /* 0x000fe40006000000 */
[----:B------:R-:W-:Y:S01]  /*e2c0*/  ISETP.LT.OR P4, PT, R11, R247, P3 ;  /* 0x000000f70b00720c */ /* 0x000fe20001f81670 */
[----:B------:R-:W3:Y:S01]  /*e2d0*/  MUFU.TANH R26, R26 ;  /* 0x0000001a001a7308 */ /* 0x000ee20000002400 */
[C---:B------:R-:W-:Y:S02]  /*e2e0*/  LOP3.LUT P3, RZ, R252.reuse, 0x8, RZ, 0xc0, !PT ;  /* 0x00000008fcff7812 */ /* 0x040fe4000786c0ff */
[C---:B------:R-:W-:Y:S02]  /*e2f0*/  LOP3.LUT P2, RZ, R252.reuse, 0x4, RZ, 0xc0, !PT ;  /* 0x00000004fcff7812 */ /* 0x040fe4000784c0ff */
[----:B------:R-:W-:-:S02]  /*e300*/  LOP3.LUT R252, R252, 0xfffffffe, RZ, 0xc0, !PT ;  /* 0xfffffffefcfc7812 */ /* 0x000fc400078ec0ff */
[C---:B------:R-:W-:Y:S02]  /*e310*/  ISETP.GE.AND P1, PT, R11.reuse, R242, PT ;  /* 0x000000f20b00720c */ /* 0x040fe40003f26270 */
[C---:B------:R-:W-:Y:S01]  /*e320*/  ISETP.GE.AND P0, PT, R11.reuse, R240, PT ;  /* 0x000000f00b00720c */ /* 0x040fe20003f06270 */
[----:B------:R-:W-:Y:S01]  /*e330*/  FMUL.FTZ R14, R14, c[0x0][0x2ec] ;  /* 0x0000bb000e0e7a20 */ /* 0x000fe20000410000 */
[----:B-1----:R-:W-:Y:S02]  /*e340*/  FSEL R29, R210, -INF , !P6 ;  /* 0xff800000d21d7808 */ /* 0x002fe40007000000 */
[----:B------:R-:W-:Y:S02]  /*e350*/  @P5 LOP3.LUT R252, R252, 0x1, RZ, 0xfc, !PT ;  /* 0x00000001fcfc5812 */ /* 0x000fe400078efcff */
[C---:B------:R-:W-:Y:S02]  /*e360*/  ISETP.LT.OR P6, PT, R11.reuse, R243, P1 ;  /* 0x000000f30b00720c */ /* 0x040fe40000fc1670 */
[----:B------:R-:W-:Y:S01]  /*e370*/  ISETP.LT.OR P5, PT, R11, R241, P0 ;  /* 0x000000f10b00720c */ /* 0x000fe200007a1670 */
[----:B------:R1:W-:Y:S01]  /*e380*/  MUFU.TANH R114, R14 ;  /* 0x0000000e00727308 */ /* 0x0003e20000002400 */
[----:B------:R-:W-:Y:S01]  /*e390*/  IADD3 R11, R72, 0x61, RZ ;  /* 0x00000061480b7810 */ /* 0x000fe20007ffe0ff */
[----:B------:R-:W-:Y:S01]  /*e3a0*/  FMUL.FTZ R15, R15, c[0x0][0x2ec] ;  /* 0x0000bb000f0f7a20 */ /* 0x000fe20000410000 */
[----:B------:R-:W-:Y:S01]  /*e3b0*/  LOP3.LUT P1, RZ, R252, 0x2, RZ, 0xc0, !PT ;  /* 0x00000002fcff7812 */ /* 0x000fe2000782c0ff */
[----:B------:R-:W-:-:S04]  /*e3c0*/  FMUL.FTZ R19, R19, c[0x0][0x2ec] ;  /* 0x0000bb0013137a20 */ /* 0x000fc80000410000 */
[----:B------:R3:W-:Y:S01]  /*e3d0*/  MUFU.TANH R115, R15 ;  /* 0x0000000f00737308 */ /* 0x0007e20000002400 */
[----:B-1----:R-:W-:Y:S01]  /*e3e0*/  FMUL.FTZ R14, R4, c[0x0][0x2ec] ;  /* 0x0000bb00040e7a20 */ /* 0x002fe20000410000 */
[----:B--2---:R-:W-:Y:S02]  /*e3f0*/  FSEL R4, R59, -INF , !P2 ;  /* 0xff8000003b047808 */ /* 0x004fe40005000000 */
[----:B------:R-:W-:-:S04]  /*e400*/  ISETP.GE.AND P2, PT, R11, R244, PT ;  /* 0x000000f40b00720c */ /* 0x000fc80003f46270 */
[----:B------:R1:W-:Y:S01]  /*e410*/  MUFU.TANH R51, R19 ;  /* 0x0000001300337308 */ /* 0x0003e20000002400 */
[C---:B------:R-:W-:Y:S02]  /*e420*/  ISETP.LT.OR P2, PT, R11.reuse, R245, P2 ;  /* 0x000000f50b00720c */ /* 0x040fe40001741670 */
[----:B---3--:R-:W-:Y:S02]  /*e430*/  FSEL R15, R26, -INF , !P3 ;  /* 0xff8000001a0f7808 */ /* 0x008fe40005800000 */
[C---:B------:R-:W-:Y:S02]  /*e440*/  ISETP.GE.AND P3, PT, R11.reuse, R246, PT ;  /* 0x000000f60b00720c */ /* 0x040fe40003f66270 */
[----:B------:R-:W-:Y:S02]  /*e450*/  FSEL R59, R62, -INF , !P4 ;  /* 0xff8000003e3b7808 */ /* 0x000fe40006000000 */
[----:B------:R-:W-:Y:S02]  /*e460*/  ISETP.LT.OR P4, PT, R11, R247, P3 ;  /* 0x000000f70b00720c */ /* 0x000fe40001f81670 */
[----:B-1----:R-:W-:-:S02]  /*e470*/  FSEL R19, R50, -INF , !P1 ;  /* 0xff80000032137808 */ /* 0x002fc40004800000 */
[C---:B------:R-:W-:Y:S02]  /*e480*/  ISETP.GE.AND P1, PT, R11.reuse, R242, PT ;  /* 0x000000f20b00720c */ /* 0x040fe40003f26270 */
[C---:B------:R-:W-:Y:S02]  /*e490*/  LOP3.LUT P3, RZ, R252.reuse, 0x1, RZ, 0xc0, !PT ;  /* 0x00000001fcff7812 */ /* 0x040fe4000786c0ff */
[----:B------:R-:W-:Y:S02]  /*e4a0*/  ISETP.LT.OR P1, PT, R11, R243, P1 ;  /* 0x000000f30b00720c */ /* 0x000fe40000f21670 */
[----:B------:R-:W-:Y:S01]  /*e4b0*/  LOP3.LUT R252, R252, 0xfffffff7, RZ, 0xc0, !PT ;  /* 0xfffffff7fcfc7812 */ /* 0x000fe200078ec0ff */
[----:B------:R-:W-:Y:S01]  /*e4c0*/  FMUL.FTZ R5, R5, c[0x0][0x2ec] ;  /* 0x0000bb0005057a20 */ /* 0x000fe20000410000 */
        /* <DEDUP_REMOVED lines=8> */
[----:B------:R-:W-:Y:S02]  /*e550*/  FSEL R23, R101, -INF , !P5 ;  /* 0xff80000065177808 */ /* 0x000fe40006800000 */
[----:B------:R-:W-:Y:S02]  /*e560*/  LOP3.LUT R252, R252, 0xfffffffd, RZ, 0xc0, !PT ;  /* 0xfffffffdfcfc7812 */ /* 0x000fe400078ec0ff */
[----:B--2---:R-:W-:-:S04]  /*e570*/  IADD3 R5, R72, 0x68, RZ ;  /* 0x0000006848057810 */ /* 0x004fc80007ffe0ff */
[----:B------:R-:W-:Y:S02]  /*e580*/  ISETP.GE.AND P2, PT, R5, R244, PT ;  /* 0x000000f40500720c */ /* 0x000fe40003f46270 */
[----:B------:R-:W-:Y:S02]  /*e590*/  FSEL R55, R55, -INF , !P3 ;  /* 0xff80000037377808 */ /* 0x000fe40005800000 */
[C---:B------:R-:W-:Y:S01]  /*e5a0*/  ISETP.LT.OR P5, PT, R5.reuse, R245, P2 ;  /* 0x000000f50500720c */ /* 0x040fe200017a1670 */
[----:B------:R-:W2:Y:S01]  /*e5b0*/  MUFU.TANH R22, R22 ;  /* 0x0000001600167308 */ /* 0x000ea20000002400 */
[----:B------:R-:W-:Y:S01]  /*e5c0*/  ISETP.GE.AND P3, PT, R5, R246, PT ;  /* 0x000000f60500720c */ /* 0x000fe20003f66270 */
[----:B------:R-:W-:Y:S01]  /*e5d0*/  FMUL.FTZ R7, R7, c[0x0][0x2ec] ;  /* 0x0000bb0007077a20 */ /* 0x000fe20000410000 */
[----:B------:R-:W-:Y:S02]  /*e5e0*/  @P0 LOP3.LUT R252, R252, 0x2, RZ, 0xfc, !PT ;  /* 0x00000002fcfc0812 */ /* 0x000fe400078efcff */
[----:B-1----:R-:W-:-:S02]  /*e5f0*/  FSEL R58, R48, -INF , !P4 ;  /* 0xff800000303a7808 */ /* 0x002fc40006000000 */
[C---:B------:R-:W-:Y:S01]  /*e600*/  ISETP.LT.OR P4, PT, R5.reuse, R247, P3 ;  /* 0x000000f70500720c */ /* 0x040fe20001f81670 */
[----:B------:R1:W-:Y:S01]  /*e610*/  MUFU.TANH R26, R7 ;  /* 0x00000007001a7308 */ /* 0x0003e20000002400 */
[C---:B------:R-:W-:Y:S02]  /*e620*/  LOP3.LUT P3, RZ, R252.reuse, 0x8, RZ, 0xc0, !PT ;  /* 0x00000008fcff7812 */ /* 0x040fe4000786c0ff */
[C---:B------:R-:W-:Y:S02]  /*e630*/  LOP3.LUT P2, RZ, R252.reuse, 0x4, RZ, 0xc0, !PT ;  /* 0x00000004fcff7812 */ /* 0x040fe4000784c0ff */
[----:B------:R-:W-:Y:S02]  /*e640*/  LOP3.LUT R252, R252, 0xfffffffe, RZ, 0xc0, !PT ;  /* 0xfffffffefcfc7812 */ /* 0x000fe400078ec0ff */
[----:B------:R-:W-:Y:S02]  /*e650*/  ISETP.GE.AND P1, PT, R5, R242, PT ;  /* 0x000000f20500720c */ /* 0x000fe40003f26270 */
[----:B------:R-:W-:-:S02]  /*e660*/  @P5 LOP3.LUT R252, R252, 0x1, RZ, 0xfc, !PT ;  /* 0x00000001fcfc5812 */ /* 0x000fc400078efcff */
[----:B------:R-:W-:Y:S02]  /*e670*/  FSEL R62, R49, -INF , !P2 ;  /* 0xff800000313e7808 */ /* 0x000fe40005000000 */
[----:B-1----:R-:W-:Y:S01]  /*e680*/  IADD3 R7, R72, 0x69, RZ ;  /* 0x0000006948077810 */ /* 0x002fe20007ffe0ff */
[----:B------:R-:W-:Y:S01]  /*e690*/  FMUL.FTZ R6, R6, c[0x0][0x2ec] ;  /* 0x0000bb0006067a20 */ /* 0x000fe20000410000 */
[----:B------:R-:W-:Y:S02]  /*e6a0*/  ISETP.LT.OR P6, PT, R5, R243, P1 ;  /* 0x000000f30500720c */ /* 0x000fe40000fc1670 */
[C---:B------:R-:W-:Y:S02]  /*e6b0*/  ISETP.GE.AND P2, PT, R7.reuse, R244, PT ;  /* 0x000000f40700720c */ /* 0x040fe40003f46270 */
[----:B------:R-:W-:Y:S01]  /*e6c0*/  LOP3.LUT P1, RZ, R252, 0x2, RZ, 0xc0, !PT ;  /* 0x00000002fcff7812 */ /* 0x000fe2000782c0ff */
[----:B------:R2:W-:Y:S01]  /*e6d0*/  MUFU.TANH R50, R6 ;  /* 0x0000000600327308 */ /* 0x0005e20000002400 */
[----:B------:R-:W-:-:S02]  /*e6e0*/  ISETP.LT.OR P2, PT, R7, R245, P2 ;  /* 0x000000f50700720c */ /* 0x000fc40001741670 */
[----:B------:R-:W-:-:S04]  /*e6f0*/  ISETP.GE.AND P0, PT, R5, R240, PT ;  /* 0x000000f00500720c */ /* 0x000fc80003f06270 */
[----:B------:R-:W-:Y:S02]  /*e700*/  ISETP.LT.OR P5, PT, R5, R241, P0 ;  /* 0x000000f10500720c */ /* 0x000fe400007a1670 */
[----:B------:R-:W-:Y:S02]  /*e710*/  FSEL R5, R46, -INF , !P4 ;  /* 0xff8000002e057808 */ /* 0x000fe40006000000 */
[----:B--2---:R-:W-:Y:S02]  /*e720*/  FSEL R6, R22, -INF , !P3 ;  /* 0xff80000016067808 */ /* 0x004fe40005800000 */
[----:B------:R-:W-:Y:S02]  /*e730*/  ISETP.GE.AND P3, PT, R7, R246, PT ;  /* 0x000000f60700720c */ /* 0x000fe40003f66270 */
[----:B------:R-:W-:Y:S02]  /*e740*/  FSEL R22, R51, -INF , !P1 ;  /* 0xff80000033167808 */ /* 0x000fe40004800000 */
        /* <DEDUP_REMOVED lines=8> */
[----:B------:R-:W-:Y:S01]  /*e7d0*/  ISETP.LT.OR P0, PT, R7, R241, P0 ;  /* 0x000000f10700720c */ /* 0x000fe20000701670 */
[----:B------:R-:W-:Y:S01]  /*e7e0*/  FMUL.FTZ R12, R12, c[0x0][0x2ec] ;  /* 0x0000bb000c0c7a20 */ /* 0x000fe20000410000 */
[----:B------:R-:W-:-:S02]  /*e7f0*/  LOP3.LUT R252, R252, 0xfffffffb, RZ, 0xc0, !PT ;  /* 0xfffffffbfcfc7812 */ /* 0x000fc400078ec0ff */
[----:B------:R-:W-:Y:S01]  /*e800*/  IADD3 R46, R72, 0x70, RZ ;  /* 0x00000070482e7810 */ /* 0x000fe20007ffe0ff */
[----:B------:R-:W1:Y:S01]  /*e810*/  MUFU.TANH R13, R13 ;  /* 0x0000000d000d7308 */ /* 0x000e620000002400 */
[----:B------:R-:W-:Y:S02]  /*e820*/  @P1 LOP3.LUT R252, R252, 0x4, RZ, 0xfc, !PT ;  /* 0x00000004fcfc1812 */ /* 0x000fe400078efcff */
[----:B------:R-:W-:Y:S02]  /*e830*/  ISETP.GE.AND P2, PT, R46, R244, PT ;  /* 0x000000f42e00720c */ /* 0x000fe40003f46270 */
[----:B------:R-:W-:Y:S02]  /*e840*/  FSEL R114, R114, -INF , !P5 ;  /* 0xff80000072727808 */ /* 0x000fe40006800000 */
[----:B------:R-:W-:Y:S01]  /*e850*/  LOP3.LUT R252, R252, 0xfffffffd, RZ, 0xc0, !PT ;  /* 0xfffffffdfcfc7812 */ /* 0x000fe200078ec0ff */
[----:B------:R-:W2:Y:S01]  /*e860*/  MUFU.TANH R12, R12 ;  /* 0x0000000c000c7308 */ /* 0x000ea20000002400 */
[----:B------:R-:W-:-:S02]  /*e870*/  ISETP.LT.OR P5, PT, R46, R245, P2 ;  /* 0x000000f52e00720c */ /* 0x000fc400017a1670 */
[----:B------:R-:W-:Y:S02]  /*e880*/  FSEL R7, R47, -INF , !P3 ;  /* 0xff8000002f077808 */ /* 0x000fe40005800000 */
[----:B------:R-:W-:Y:S02]  /*e890*/  ISETP.GE.AND P3, PT, R46, R246, PT ;  /* 0x000000f62e00720c */ /* 0x000fe40003f66270 */
[----:B------:R-:W-:Y:S02]  /*e8a0*/  @P0 LOP3.LUT R252, R252, 0x2, RZ, 0xfc, !PT ;  /* 0x00000002fcfc0812 */ /* 0x000fe400078efcff */
[----:B------:R-:W-:Y:S01]  /*e8b0*/  FSEL R43, R43, -INF , !P4 ;  /* 0xff8000002b2b7808 */ /* 0x000fe20006000000 */
[----:B------:R-:W3:Y:S01]  /*e8c0*/  MUFU.TANH R14, R14 ;  /* 0x0000000e000e7308 */ /* 0x000ee20000002400 */
[----:B------:R-:W-:Y:S02]  /*e8d0*/  ISETP.LT.OR P4, PT, R46, R247, P3 ;  /* 0x000000f72e00720c */ /* 0x000fe40001f81670 */
[----:B------:R-:W-:-:S02]  /*e8e0*/  LOP3.LUT P3, RZ, R252, 0x8, RZ, 0xc0, !PT ;  /* 0x00000008fcff7812 */ /* 0x000fc4000786c0ff */
[C---:B------:R-:W-:Y:S02]  /*e8f0*/  LOP3.LUT P2, RZ, R252.reuse, 0x4, RZ, 0xc0, !PT ;  /* 0x00000004fcff7812 */ /* 0x040fe4000784c0ff */
[----:B------:R-:W-:Y:S02]  /*e900*/  LOP3.LUT R252, R252, 0xfffffffe, RZ, 0xc0, !PT ;  /* 0xfffffffefcfc7812 */ /* 0x000fe400078ec0ff */
[----:B------:R-:W-:Y:S02]  /*e910*/  IADD3 R47, R72, 0x71, RZ ;  /* 0x00000071482f7810 */ /* 0x000fe40007ffe0ff */
[----:B------:R-:W-:Y:S02]  /*e920*/  ISETP.GE.AND P1, PT, R46, R242, PT ;  /* 0x000000f22e00720c */ /* 0x000fe40003f26270 */
[----:B------:R-:W-:Y:S02]  /*e930*/  @P5 LOP3.LUT R252, R252, 0x1, RZ, 0xfc, !PT ;  /* 0x00000001fcfc5812 */ /* 0x000fe400078efcff */
[----:B-1----:R-:W-:-:S02]  /*e940*/  FSEL R13, R13, -INF , !P2 ;  /* 0xff8000000d0d7808 */ /* 0x002fc40005000000 */
[C---:B------:R-:W-:Y:S02]  /*e950*/  ISETP.GE.AND P2, PT, R47.reuse, R244, PT ;  /* 0x000000f42f00720c */ /* 0x040fe40003f46270 */
[----:B--2---:R-:W-:Y:S02]  /*e960*/  FSEL R12, R12, -INF , !P6 ;  /* 0xff8000000c0c7808 */ /* 0x004fe40007000000 */
[----:B------:R-:W-:Y:S02]  /*e970*/  ISETP.LT.OR P6, PT, R46, R243, P1 ;  /* 0x000000f32e00720c */ /* 0x000fe40000fc1670 */
[----:B------:R-:W-:Y:S02]  /*e980*/  LOP3.LUT P1, RZ, R252, 0x2, RZ, 0xc0, !PT ;  /* 0x00000002fcff7812 */ /* 0x000fe4000782c0ff */
[----:B------:R-:W-:Y:S01]  /*e990*/  ISETP.LT.OR P2, PT, R47, R245, P2 ;  /* 0x000000f52f00720c */ /* 0x000fe20001741670 */
[----:B------:R-:W-:Y:S01]  /*e9a0*/  FMUL.FTZ R74, R196, c[0x0][0x2ec] ;  /* 0x0000bb00c44a7a20 */ /* 0x000fe20000410000 */
[----:B------:R-:W-:-:S02]  /*e9b0*/  ISETP.GE.AND P0, PT, R46, R240, PT ;  /* 0x000000f02e00720c */ /* 0x000fc40003f06270 */
[----:B------:R-:W-:Y:S02]  /*e9c0*/  FSEL R39, R39, -INF , !P3 ;  /* 0xff80000027277808 */ /* 0x000fe40005800000 */
[----:B------:R-:W-:Y:S02]  /*e9d0*/  ISETP.GE.AND P3, PT, R47, R246, PT ;  /* 0x000000f62f00720c */ /* 0x000fe40003f66270 */
[----:B------:R-:W-:Y:S02]  /*e9e0*/  FSEL R115, R115, -INF , !P1 ;  /* 0xff80000073737808 */ /* 0x000fe40004800000 */
[C---:B------:R-:W-:Y:S02]  /*e9f0*/  ISETP.GE.AND P1, PT, R47.reuse, R242, PT ;  /* 0x000000f22f00720c */ /* 0x040fe40003f26270 */
[----:B------:R-:W-:Y:S02]  /*ea00*/  ISETP.LT.OR P5, PT, R46, R241, P0 ;  /* 0x000000f12e00720c */ /* 0x000fe400007a1670 */
[----:B---3--:R-:W-:Y:S01]  /*ea10*/  FSEL R46, R14, -INF , !P4 ;  /* 0xff8000000e2e7808 */ /* 0x008fe20006000000 */
[----:B------:R-:W1:Y:S01]  /*ea20*/  MUFU.TANH R74, R74 ;  /* 0x0000004a004a7308 */ /* 0x000e620000002400 */
[----:B------:R-:W-:-:S02]  /*ea30*/  ISETP.LT.OR P4, PT, R47, R247, P3 ;  /* 0x000000f72f00720c */ /* 0x000fc40001f81670 */
[----:B------:R-:W-:Y:S02]  /*ea40*/  LOP3.LUT P3, RZ, R252, 0x1, RZ, 0xc0, !PT ;  /* 0x00000001fcff7812 */ /* 0x000fe4000786c0ff */
[C---:B------:R-:W-:Y:S01]  /*ea50*/  ISETP.LT.OR P1, PT, R47.reuse, R243, P1 ;  /* 0x000000f32f00720c */ /* 0x040fe20000f21670 */
[----:B------:R-:W-:Y:S01]  /*ea60*/  FMUL.FTZ R196, R198, c[0x0][0x2ec] ;  /* 0x0000bb00c6c47a20 */ /* 0x000fe20000410000 */
[----:B------:R-:W-:Y:S02]  /*ea70*/  LOP3.LUT R252, R252, 0xffffffef, RZ, 0xc0, !PT ;  /* 0xffffffeffcfc7812 */ /* 0x000fe400078ec0ff */
[C---:B------:R-:W-:Y:S02]  /*ea80*/  ISETP.GE.AND P0, PT, R47.reuse, R240, PT ;  /* 0x000000f02f00720c */ /* 0x040fe40003f06270 */
[----:B------:R-:W-:Y:S01]  /*ea90*/  @P2 LOP3.LUT R252, R252, 0x10, RZ, 0xfc, !PT ;  /* 0x00000010fcfc2812 */ /* 0x000fe200078efcff */
[----:B------:R-:W2:Y:S01]  /*eaa0*/  MUFU.TANH R196, R196 ;  /* 0x000000c400c47308 */ /* 0x000ea20000002400 */
[----:B------:R-:W-:-:S02]  /*eab0*/  ISETP.LT.OR P0, PT, R47, R241, P0 ;  /* 0x000000f12f00720c */ /* 0x000fc40000701670 */
[----:B------:R-:W-:Y:S02]  /*eac0*/  LOP3.LUT R252, R252, 0xfffffffb, RZ, 0xc0, !PT ;  /* 0xfffffffbfcfc7812 */ /* 0x000fe400078ec0ff */
[----:B------:R-:W-:Y:S02]  /*ead0*/  IADD3 R47, R72, 0x78, RZ ;  /* 0x00000078482f7810 */ /* 0x000fe40007ffe0ff */
[----:B------:R-:W-:Y:S02]  /*eae0*/  @P1 LOP3.LUT R252, R252, 0x4, RZ, 0xfc, !PT ;  /* 0x00000004fcfc1812 */ /* 0x000fe400078efcff */
[----:B------:R-:W-:Y:S02]  /*eaf0*/  ISETP.GE.AND P2, PT, R47, R244, PT ;  /* 0x000000f42f00720c */ /* 0x000fe40003f46270 */
[----:B-1----:R-:W-:Y:S02]  /*eb00*/  FSEL R51, R74, -INF , !P6 ;  /* 0xff8000004a337808 */ /* 0x002fe40007000000 */
[----:B------:R-:W-:-:S02]  /*eb10*/  LOP3.LUT R252, R252, 0xfffffffd, RZ, 0xc0, !PT ;  /* 0xfffffffdfcfc7812 */ /* 0x000fc400078ec0ff */
[----:B------:R-:W-:Y:S01]  /*eb20*/  ISETP.LT.OR P6, PT, R47, R245, P2 ;  /* 0x000000f52f00720c */ /* 0x000fe200017c1670 */
[----:B------:R-:W-:Y:S02]  /*eb30*/  FMUL.FTZ R199, R199, c[0x0][0x2ec] ;  /* 0x0000bb00c7c77a20 */ /* 0x000fe40000410000 */
[----:B------:R-:W-:Y:S01]  /*eb40*/  FMUL.FTZ R124, R124, c[0x0][0x2ec] ;  /* 0x0000bb007c7c7a20 */ /* 0x000fe20000410000 */
[----:B------:R-:W-:Y:S02]  /*eb50*/  @P0 LOP3.LUT R252, R252, 0x2, RZ, 0xfc, !PT ;  /* 0x00000002fcfc0812 */ /* 0x000fe400078efcff */
[----:B------:R-:W-:Y:S01]  /*eb60*/  ISETP.GE.AND P1, PT, R47, R242, PT ;  /* 0x000000f22f00720c */ /* 0x000fe20003f26270 */
[----:B------:R-:W1:Y:S01]  /*eb70*/  MUFU.TANH R210, R199 ;  /* 0x000000c700d27308 */ /* 0x000e620000002400 */
[----:B--2---:R-:W-:Y:S01]  /*eb80*/  FSEL R196, R196, -INF , !P5 ;  /* 0xff800000c4c47808 */ /* 0x004fe20006800000 */
[----:B------:R-:W-:Y:S01]  /*eb90*/  FMUL.FTZ R126, R126, c[0x0][0x2ec] ;  /* 0x0000bb007e7e7a20 */ /* 0x000fe20000410000 */
[----:B------:R-:W-:-:S02]  /*eba0*/  LOP3.LUT P5, RZ, R252, 0x2, RZ, 0xc0, !PT ;  /* 0x00000002fcff7812 */ /* 0x000fc400078ac0ff */
[----:B------:R-:W-:-:S03]  /*ebb0*/  LOP3.LUT P2, RZ, R252, 0x10, RZ, 0xc0, !PT ;  /* 0x00000010fcff7812 */ /* 0x000fc6000784c0ff */
[----:B------:R2:W-:Y:S01]  /*ebc0*/  MUFU.TANH R209, R124 ;  /* 0x0000007c00d17308 */ /* 0x0005e20000002400 */
[----:B------:R-:W-:Y:S01]  /*ebd0*/  ISETP.LT.OR P1, PT, R47, R243, P1 ;  /* 0x000000f32f00720c */ /* 0x000fe20000f21670 */
[----:B------:R-:W-:Y:S01]  /*ebe0*/  FMUL.FTZ R48, R197, c[0x0][0x2ec] ;  /* 0x0000bb00c5307a20 */ /* 0x000fe20000410000 */
[----:B------:R-:W-:Y:S02]  /*ebf0*/  ISETP.GE.AND P0, PT, R47, R240, PT ;  /* 0x000000f02f00720c */ /* 0x000fe40003f06270 */
[----:B------:R-:W-:-:S03]  /*ec00*/  IADD3 R72, R72, 0x79, RZ ;  /* 0x0000007948487810 */ /* 0x000fc60007ffe0ff */
[----:B------:R3:W4:Y:S01]  /*ec10*/  MUFU.TANH R197, R126 ;  /* 0x0000007e00c57308 */ /* 0x0007220000002400 */
[----:B--2---:R-:W-:Y:S02]  /*ec20*/  FSEL R124, R11, -INF , !P4 ;  /* 0xff8000000b7c7808 */ /* 0x004fe40006000000 */
[C---:B------:R-:W-:Y:S02]  /*ec30*/  LOP3.LUT P4, RZ, R252.reuse, 0x4, RZ, 0xc0, !PT ;  /* 0x00000004fcff7812 */ /* 0x040fe4000788c0ff */
[----:B------:R-:W-:-:S04]  /*ec40*/  LOP3.LUT R252, R252, 0xfffffff7, RZ, 0xc0, !PT ;  /* 0xfffffff7fcfc7812 */ /* 0x000fc800078ec0ff */
[----:B------:R-:W-:Y:S02]  /*ec50*/  @P6 LOP3.LUT R252, R252, 0x8, RZ, 0xfc, !PT ;  /* 0x00000008fcfc6812 */ /* 0x000fe400078efcff */
[----:B------:R-:W-:Y:S02]  /*ec60*/  FSEL R198, R26, -INF , !P2 ;  /* 0xff8000001ac67808 */ /* 0x000fe40005000000 */
[----:B------:R-:W-:Y:S02]  /*ec70*/  LOP3.LUT R252, R252, 0xfffffffe, RZ, 0xc0, !PT ;  /* 0xfffffffefcfc7812 */ /* 0x000fe400078ec0ff */
[----:B------:R-:W-:Y:S02]  /*ec80*/  ISETP.LT.OR P6, PT, R47, R241, P0 ;  /* 0x000000f12f00720c */ /* 0x000fe400007c1670 */
[C---:B------:R-:W-:Y:S02]  /*ec90*/  ISETP.GE.AND P2, PT, R72.reuse, R246, PT ;  /* 0x000000f64800720c */ /* 0x040fe40003f46270 */
[----:B------:R-:W-:Y:S01]  /*eca0*/  ISETP.GE.AND P0, PT, R72, R242, PT ;  /* 0x000000f24800720c */ /* 0x000fe20003f06270 */
[----:B------:R-:W2:Y:S01]  /*ecb0*/  MUFU.TANH R48, R48 ;  /* 0x0000003000307308 */ /* 0x000ea20000002400 */
[----:B------:R-:W-:Y:S01]  /*ecc0*/  @P1 LOP3.LUT R252, R252, 0x1, RZ, 0xfc, !PT ;  /* 0x00000001fcfc1812 */ /* 0x000fe200078efcff */
[----:B------:R-:W-:Y:S01]  /*ecd0*/  FMUL.FTZ R14, R127, c[0x0][0x2ec] ;  /* 0x0000bb007f0e7a20 */ /* 0x000fe20000410000 */
[----:B-1----:R-:W-:Y:S01]  /*ece0*/  FSEL R210, R210, -INF , !P5 ;  /* 0xff800000d2d27808 */ /* 0x002fe20006800000 */
[----:B------:R-:W-:Y:S01]  /*ecf0*/  FMUL.FTZ R49, R128, c[0x0][0x2ec] ;  /* 0x0000bb0080317a20 */ /* 0x000fe20000410000 */
[C---:B------:R-:W-:Y:S01]  /*ed00*/  ISETP.LT.OR P5, PT, R72.reuse, R247, P2 ;  /* 0x000000f74800720c */ /* 0x040fe200017a1670 */
[----:B------:R-:W-:Y:S01]  /*ed10*/  FMUL.FTZ R11, R129, c[0x0][0x2ec] ;  /* 0x0000bb00810b7a20 */ /* 0x000fe20000410000 */
[----:B------:R-:W-:Y:S01]  /*ed20*/  ISETP.LT.OR P2, PT, R72, R243, P0 ;  /* 0x000000f34800720c */ /* 0x000fe20000741670 */
[----:B------:R-:W-:Y:S01]  /*ed30*/  FMUL.FTZ R117, R131, c[0x0][0x2ec] ;  /* 0x0000bb0083757a20 */ /* 0x000fe20000410000 */
[----:B------:R-:W-:Y:S01]  /*ed40*/  LOP3.LUT P0, RZ, R252, 0x8, RZ, 0xc0, !PT ;  /* 0x00000008fcff7812 */ /* 0x000fe2000780c0ff */
[----:B------:R-:W-:Y:S01]  /*ed50*/  FMUL.FTZ R125, R125, c[0x0][0x2ec] ;  /* 0x0000bb007d7d7a20 */ /* 0x000fe20000410000 */
[----:B---3--:R-:W-:Y:S01]  /*ed60*/  FSEL R126, R50, -INF , !P3 ;  /* 0xff800000327e7808 */ /* 0x008fe20005800000 */
[----:B------:R-:W-:Y:S01]  /*ed70*/  FMUL.FTZ R130, R130, c[0x0][0x2ec] ;  /* 0x0000bb0082827a20 */ /* 0x000fe20000410000 */
[----:B------:R-:W-:Y:S01]  /*ed80*/  ISETP.GE.AND P3, PT, R47, R246, PT ;  /* 0x000000f62f00720c */ /* 0x000fe20003f66270 */
[----:B------:R-:W-:Y:S01]  /*ed90*/  MUFU.TANH R199, R125 ;  /* 0x0000007d00c77308 */ /* 0x000fe20000002400 */
[----:B----4-:R-:W-:-:S02]  /*eda0*/  FSEL R197, R197, -INF , !P0 ;  /* 0xff800000c5c57808 */ /* 0x010fc40004000000 */
[----:B------:R-:W-:Y:S02]  /*edb0*/  PLOP3.LUT P0, PT, PT, PT, UP0, 0x80, 0x0 ;  /* 0x000000000000781c */ /* 0x000fe40003f0f008 */
[----:B------:R-:W-:-:S03]  /*edc0*/  ISETP.LT.OR P3, PT, R47, R247, P3 ;  /* 0x000000f72f00720c */ /* 0x000fc60001f61670 */
[----:B------:R-:W-:Y:S01]  /*edd0*/  MUFU.TANH R14, R14 ;  /* 0x0000000e000e7308 */ /* 0x000fe20000002400 */
[----:B------:R-:W-:-:S07]  /*ede0*/  ISETP.GE.AND P1, PT, R72, R244, PT ;  /* 0x000000f44800720c */ /* 0x000fce0003f26270 */
[----:B------:R-:W-:Y:S01]  /*edf0*/  MUFU.TANH R49, R49 ;  /* 0x0000003100317308 */ /* 0x000fe20000002400 */
[----:B------:R-:W-:-:S07]  /*ee00*/  FSEL R209, R209, -INF , !P3 ;  /* 0xff800000d1d17808 */ /* 0x000fce0005800000 */
[----:B------:R-:W-:Y:S01]  /*ee10*/  MUFU.TANH R11, R11 ;  /* 0x0000000b000b7308 */ /* 0x000fe20000002400 */
[----:B------:R-:W-:Y:S07]  /*ee20*/  BAR.SYNC.DEFER_BLOCKING 0x0 ;  /* 0x0000000000007b1d */ /* 0x000fee0000010000 */
[----:B------:R-:W1:Y:S01]  /*ee30*/  MUFU.TANH R208, R130 ;  /* 0x0000008200d07308 */ /* 0x000e620000002400 */
[----:B------:R-:W-:-:S07]  /*ee40*/  ISETP.GE.AND P3, PT, R72, R240, PT ;  /* 0x000000f04800720c */ /* 0x000fce0003f66270 */
[----:B------:R-:W3:Y:S01]  /*ee50*/  MUFU.TANH R117, R117 ;  /* 0x0000007500757308 */ /* 0x000ee20000002400 */
[----:B--2---:R-:W-:Y:S02]  /*ee60*/  FSEL R50, R48, -INF , !P4 ;  /* 0xff80000030327808 */ /* 0x004fe40006000000 */
[C---:B------:R-:W-:Y:S02]  /*ee70*/  ISETP.LT.OR P4, PT, R72.reuse, R245, P1 ;  /* 0x000000f54800720c */ /* 0x040fe40000f81670 */
[----:B------:R-:W-:Y:S02]  /*ee80*/  ISETP.LT.OR P1, PT, R72, R241, P3 ;  /* 0x000000f14800720c */ /* 0x000fe40001f21670 */
[----:B------:R-:W-:Y:S02]  /*ee90*/  LOP3.LUT P3, RZ, R252, 0x1, RZ, 0xc0, !PT ;  /* 0x00000001fcff7812 */ /* 0x000fe4000786c0ff */
[----:B-1----:R-:W-:Y:S02]  /*eea0*/  FSEL R208, R208, -INF , !P6 ;  /* 0xff800000d0d07808 */ /* 0x002fe40007000000 */
[----:B------:R-:W-:-:S02]  /*eeb0*/  FSEL R49, R49, -INF , !P3 ;  /* 0xff80000031317808 */ /* 0x000fc40005800000 */
[----:B------:R-:W-:Y:S02]  /*eec0*/  FSEL R199, R199, -INF , !P5 ;  /* 0xff800000c7c77808 */ /* 0x000fe40006800000 */
[----:B------:R-:W-:Y:S02]  /*eed0*/  FSEL R131, R14, -INF , !P4 ;  /* 0xff8000000e837808 */ /* 0x000fe40006000000 */
[----:B------:R-:W-:Y:S02]  /*eee0*/  FSEL R48, R11, -INF , !P2 ;  /* 0xff8000000b307808 */ /* 0x000fe40005000000 */
[----:B---3--:R-:W-:Y:S01]  /*eef0*/  FSEL R117, R117, -INF , !P1 ;  /* 0xff80000075757808 */ /* 0x008fe20004800000 */
[----:B------:R-:W-:Y:S05]  /*ef00*/  @!P0 BRA `(.L_x_542) ;  /* 0x000002a000008947 */ /* 0x000fea0003800000 */
[----:B------:R-:W-:Y:S02]  /*ef10*/  UIADD3 UR8, UR8, -0x3, URZ ;  /* 0xfffffffd08087890 */ /* 0x000fe4000fffe03f */
[----:B------:R-:W-:Y:S02]  /*ef20*/  ULDC.64 UR6, c[0x0][0x198] ;  /* 0x0000660000067ab9 */ /* 0x000fe40000000a00 */
[----:B------:R-:W-:-:S02]  /*ef30*/  USHF.R.S32.HI UR4, URZ, 0x1f, UR8 ;  /* 0x0000001f3f047899 */ /* 0x000fc40008011408 */
[----:B------:R-:W-:Y:S02]  /*ef40*/  UIMAD.WIDE.U32 UR12, UR8, UR6, URZ ;  /* 0x00000006080c72a5 */ /* 0x000fe4000f8e003f */
[----:B------:R-:W-:-:S04]  /*ef50*/  UIMAD UR4, UR4, UR6, URZ ;  /* 0x00000006040472a4 */ /* 0x000fc8000f8e023f */
[----:B------:R-:W-:Y:S01]  /*ef60*/  UIMAD UR4, UR8, UR7, UR4 ;  /* 0x00000007080472a4 */ /* 0x000fe2000f8e0204 */
[----:B------:R-:W-:Y:S02]  /*ef70*/  IMAD.U32 R26, RZ, RZ, UR12 ;  /* 0x0000000cff1a7e24 */ /* 0x000fe4000f8e00ff */
[----:B------:R-:W-:Y:S01]  /*ef80*/  IMAD.U32 R14, RZ, RZ, UR12 ;  /* 0x0000000cff0e7e24 */ /* 0x000fe2000f8e00ff */
[----:B------:R-:W-:Y:S02]  /*ef90*/  UIADD3 UR4, UR13, UR4, URZ ;  /* 0x000000040d047290 */ /* 0x000fe4000fffe03f */
[----:B------:R-:W-:-:S04]  /*efa0*/  LEA R26, P0, R26, R238, 0x7 ;  /* 0x000000ee1a1a7211 */ /* 0x000fc800078038ff */
[----:B------:R-:W-:Y:S01]  /*efb0*/  IMAD.U32 R11, RZ, RZ, UR4 ;  /* 0x00000004ff0b7e24 */ /* 0x000fe2000f8e00ff */
[----:B------:R-:W-:Y:S02]  /*efc0*/  USHF.L.U32 UR4, UR6, 0x5, URZ ;  /* 0x0000000506047899 */ /* 0x000fe4000800063f */
[----:B------:R-:W-:Y:S02]  /*efd0*/  USHF.L.U64.HI UR6, UR6, 0x5, UR7 ;  /* 0x0000000506067899 */ /* 0x000fe40008010207 */
[----:B------:R-:W-:Y:S02]  /*efe0*/  LEA.HI.X R11, R14, R249, R11, 0x7, P0 ;  /* 0x000000f90e0b7211 */ /* 0x000fe400000f3c0b */
        /* <DEDUP_REMOVED lines=28> */
.L_x_542:
[----:B------:R-:W-:Y:S01]  /*f1b0*/  FMNMX.FTZ R47, R68, R69, !PT ;  /* 0x00000045442f7209 */ /* 0x000fe20007810000 */
[----:B------:R-:W2:Y:S03]  /*f1c0*/  LDL.LU R251, [R1+0x28] ;  /* 0x0000280001fb7983 */ /* 0x000ea60000300800 */
[----:B------:R-:W-:Y:S01]  /*f1d0*/  FMNMX.FTZ R47, R116, R47, !PT ;  /* 0x0000002f742f7209 */ /* 0x000fe20007810000 */
[----:B------:R3:W-:Y:S03]  /*f1e0*/  STL [R1+0x48], R71 ;  /* 0x0000484701007387 */ /* 0x0007e60000100800 */
[----:B------:R-:W-:-:S04]  /*f1f0*/  FMNMX.FTZ R47, R207, R47, !PT ;  /* 0x0000002fcf2f7209 */ /* 0x000fc80007810000 */
[----:B------:R-:W-:-:S04]  /*f200*/  FMNMX.FTZ R47, R56, R47, !PT ;  /* 0x0000002f382f7209 */ /* 0x000fc80007810000 */
[----:B------:R-:W-:-:S04]  /*f210*/  FMNMX.FTZ R47, R57, R47, !PT ;  /* 0x0000002f392f7209 */ /* 0x000fc80007810000 */
[----:B------:R-:W-:-:S04]  /*f220*/  FMNMX.FTZ R47, R205, R47, !PT ;  /* 0x0000002fcd2f7209 */ /* 0x000fc80007810000 */
[----:B------:R-:W-:-:S04]  /*f230*/  FMNMX.FTZ R47, R204, R47, !PT ;  /* 0x0000002fcc2f7209 */ /* 0x000fc80007810000 */
[----:B------:R-:W-:Y:S02]  /*f240*/  FMNMX.FTZ R47, R122, R47, !PT ;  /* 0x0000002f7a2f7209 */ /* 0x000fe40007810000 */
[----:B------:R-:W-:Y:S01]  /*f250*/  FMNMX.FTZ R14, R3, R64, !PT ;  /* 0x00000040030e7209 */ /* 0x000fe20007810000 */
[----:B---3--:R-:W3:Y:S01]  /*f260*/  LDL.LU R71, [R1+0x1c] ;  /* 0x00001c0001477983 */ /* 0x008ee20000300800 */
[----:B------:R-:W-:Y:S02]  /*f270*/  FMNMX.FTZ R47, R96, R47, !PT ;  /* 0x0000002f602f7209 */ /* 0x000fe40007810000 */
[----:B------:R-:W-:Y:S01]  /*f280*/  FMNMX.FTZ R14, R65, R14, !PT ;  /* 0x0000000e410e7209 */ /* 0x000fe20007810000 */
[----:B------:R-:W-:Y:S01]  /*f290*/  STL [R1+0x44], R70 ;  /* 0x0000444601007387 */ /* 0x000fe20000100800 */
        /* <DEDUP_REMOVED lines=47> */
[----:B------:R-:W4:Y:S01]  /*f590*/  SHFL.BFLY PT, R26, R47, 0x2, 0x1f ;  /* 0x0c401f002f1a7f89 */ /* 0x000f2200000e0000 */
        /* <DEDUP_REMOVED lines=12> */
[----:B----4-:R-:W-:Y:S02]  /*f660*/  FMNMX.FTZ R26, R47, R26, !PT ;  /* 0x0000001a2f1a7209 */ /* 0x010fe40007810000 */
[----:B------:R-:W-:Y:S02]  /*f670*/  FMNMX.FTZ R11, R91, R11, !PT ;  /* 0x0000000b5b0b7209 */ /* 0x000fe40007810000 */
[----:B------:R-:W-:Y:S01]  /*f680*/  FMNMX.FTZ R14, R8, R14, !PT ;  /* 0x0000000e080e7209 */ /* 0x000fe20007810000 */
[----:B------:R-:W4:Y:S01]  /*f690*/  SHFL.BFLY PT, R47, R26, 0x1, 0x1f ;  /* 0x0c201f001a2f7f89 */ /* 0x000f2200000e0000 */
        /* <DEDUP_REMOVED lines=12> */
[----:B----4-:R-:W-:-:S02]  /*f760*/  FMNMX.FTZ R47, R26, R47, !PT ;  /* 0x0000002f1a2f7209 */ /* 0x010fc40007810000 */
[----:B------:R-:W-:Y:S02]  /*f770*/  FMNMX.FTZ R127, R62, R127, !PT ;  /* 0x0000007f3e7f7209 */ /* 0x000fe40007810000 */
[C---:B------:R-:W-:Y:S01]  /*f780*/  FSETP.NEU.FTZ.AND P2, PT, R47.reuse, -INF , PT ;  /* 0xff8000002f00780b */ /* 0x040fe20003f5d000 */
[----:B------:R-:W-:Y:S01]  /*f790*/  FMUL.FTZ R206, R47, c[0x0][0x23c] ;  /* 0x00008f002fce7a20 */ /* 0x000fe20000410000 */
[----:B------:R-:W-:-:S04]  /*f7a0*/  FMNMX.FTZ R14, R39, R14, !PT ;  /* 0x0000000e270e7209 */ /* 0x000fc80007810000 */
[----:B------:R-:W-:Y:S02]  /*f7b0*/  FSEL R206, R206, RZ, P2 ;  /* 0x000000ffcece7208 */ /* 0x000fe40001000000 */
[----:B------:R-:W-:-:S03]  /*f7c0*/  FMNMX.FTZ R14, R126, R14, !PT ;  /* 0x0000000e7e0e7209 */ /* 0x000fc60007810000 */
[--C-:B------:R-:W-:Y:S01]  /*f7d0*/  FFMA.FTZ R72, R10, c[0x0][0x23c], -R206.reuse ;  /* 0x00008f000a487a23 */ /* 0x100fe200000108ce */
[----:B------:R-:W-:Y:S01]  /*f7e0*/  FMNMX.FTZ R10, R12, R127, !PT ;  /* 0x0000007f0c0a7209 */ /* 0x000fe20007810000 */
[--C-:B------:R-:W-:Y:S01]  /*f7f0*/  FFMA.FTZ R11, R56, c[0x0][0x23c], -R206.reuse ;  /* 0x00008f00380b7a23 */ /* 0x100fe200000108ce */
[----:B-1----:R-:W-:Y:S01]  /*f800*/  FMNMX.FTZ R128, R198, R14, !PT ;  /* 0x0000000ec6807209 */ /* 0x002fe20007810000 */
        /* <DEDUP_REMOVED lines=10> */
[----:B------:R-:W-:-:S02]  /*f8b0*/  FFMA.FTZ R41, R209, c[0x0][0x23c], -R206 ;  /* 0x00008f00d1297a23 */ /* 0x000fc400000108ce */
[----:B------:R-:W1:Y:S01]  /*f8c0*/  SHFL.BFLY PT, R46, R128, 0x2, 0x1f ;  /* 0x0c401f00802e7f89 */ /* 0x000e6200000e0000 */
[----:B------:R-:W-:Y:S01]  /*f8d0*/  FMNMX.FTZ R10, R49, R10, !PT ;  /* 0x0000000a310a7209 */ /* 0x000fe20007810000 */
[--C-:B------:R-:W-:Y:S02]  /*f8e0*/  FFMA.FTZ R14, R69, c[0x0][0x23c], -R206.reuse ;  /* 0x00008f00450e7a23 */ /* 0x100fe400000108ce */
[--C-:B------:R-:W-:Y:S01]  /*f8f0*/  FFMA.FTZ R125, R57, c[0x0][0x23c], -R206.reuse ;  /* 0x00008f00397d7a23 */ /* 0x100fe200000108ce */
[----:B------:R-:W-:Y:S01]  /*f900*/  FMNMX.FTZ R10, R48, R10, !PT ;  /* 0x0000000a300a7209 */ /* 0x000fe20007810000 */
[--C-:B------:R-:W-:Y:S02]  /*f910*/  FFMA.FTZ R130, R40, c[0x0][0x23c], -R206.reuse ;  /* 0x00008f0028827a23 */ /* 0x100fe400000108ce */
[--C-:B------:R-:W-:Y:S02]  /*f920*/  FFMA.FTZ R101, R73, c[0x0][0x23c], -R206.reuse ;  /* 0x00008f0049657a23 */ /* 0x100fe400000108ce */
[----:B------:R-:W4:Y:S01]  /*f930*/  SHFL.BFLY PT, R25, R10, 0x2, 0x1f ;  /* 0x0c401f000a197f89 */ /* 0x000f2200000e0000 */
[----:B------:R-:W-:-:S02]  /*f940*/  FFMA.FTZ R69, R42, c[0x0][0x23c], -R206 ;  /* 0x00008f002a457a23 */ /* 0x000fc400000108ce */
[--C-:B------:R-:W-:Y:S02]  /*f950*/  FFMA.FTZ R116, R116, c[0x0][0x23c], -R206.reuse ;  /* 0x00008f0074747a23 */ /* 0x100fe400000108ce */
[--C-:B------:R-:W-:Y:S02]  /*f960*/  FFMA.FTZ R207, R207, c[0x0][0x23c], -R206.reuse ;  /* 0x00008f00cfcf7a23 */ /* 0x100fe400000108ce */
[--C-:B------:R-:W-:Y:S02]  /*f970*/  FFMA.FTZ R205, R205, c[0x0][0x23c], -R206.reuse ;  /* 0x00008f00cdcd7a23 */ /* 0x100fe400000108ce */
[--C-:B------:R-:W-:Y:S01]  /*f980*/  FFMA.FTZ R204, R204, c[0x0][0x23c], -R206.reuse ;  /* 0x00008f00cccc7a23 */ /* 0x100fe200000108ce */
[----:B------:R-:W-:Y:S01]  /*f990*/  MUFU.EX2 R116, R116 ;  /* 0x0000007400747308 */ /* 0x000fe20000000800 */
[--C-:B------:R-:W-:Y:S02]  /*f9a0*/  FFMA.FTZ R122, R122, c[0x0][0x23c], -R206.reuse ;  /* 0x00008f007a7a7a23 */ /* 0x100fe400000108ce */
[--C-:B------:R-:W-:Y:S01]  /*f9b0*/  FFMA.FTZ R26, R96, c[0x0][0x23c], -R206.reuse ;  /* 0x00008f00601a7a23 */ /* 0x100fe200000108ce */
[----:B-1----:R-:W-:Y:S01]  /*f9c0*/  FMNMX.FTZ R46, R128, R46, !PT ;  /* 0x0000002e802e7209 */ /* 0x002fe20007810000 */
[----:B------:R-:W-:-:S02]  /*f9d0*/  FFMA.FTZ R102, R102, c[0x0][0x23c], -R206 ;  /* 0x00008f0066667a23 */ /* 0x000fc400000108ce */
[--C-:B------:R-:W-:Y:S01]  /*f9e0*/  FFMA.FTZ R100, R100, c[0x0][0x23c], -R206.reuse ;  /* 0x00008f0064647a23 */ /* 0x100fe200000108ce */
[----:B------:R-:W-:Y:S01]  /*f9f0*/  MUFU.EX2 R207, R207 ;  /* 0x000000cf00cf7308 */ /* 0x000fe20000000800 */
[--C-:B------:R-:W-:Y:S02]  /*fa00*/  FFMA.FTZ R99, R99, c[0x0][0x23c], -R206.reuse ;  /* 0x00008f0063637a23 */ /* 0x100fe400000108ce */
[--C-:B------:R-:W-:Y:S02]  /*fa10*/  FFMA.FTZ R78, R78, c[0x0][0x23c], -R206.reuse ;  /* 0x00008f004e4e7a23 */ /* 0x100fe400000108ce */
[--C-:B------:R-:W-:Y:S01]  /*fa20*/  FFMA.FTZ R77, R77, c[0x0][0x23c], -R206.reuse ;  /* 0x00008f004d4d7a23 */ /* 0x100fe200000108ce */
[----:B----4-:R-:W-:Y:S01]  /*fa30*/  FMNMX.FTZ R10, R10, R25, !PT ;  /* 0x000000190a0a7209 */ /* 0x010fe20007810000 */
[--C-:B------:R-:W-:Y:S01]  /*fa40*/  FFMA.FTZ R75, R75, c[0x0][0x23c], -R206.reuse ;  /* 0x00008f004b4b7a23 */ /* 0x100fe200000108ce */
[----:B------:R-:W1:Y:S01]  /*fa50*/  SHFL.BFLY PT, R25, R46, 0x1, 0x1f ;  /* 0x0c201f002e197f89 */ /* 0x000e6200000e0000 */
[----:B------:R-:W-:-:S02]  /*fa60*/  FFMA.FTZ R74, R45, c[0x0][0x23c], -R206 ;  /* 0x00008f002d4a7a23 */ /* 0x000fc400000108ce */
[--C-:B------:R-:W-:Y:S01]  /*fa70*/  FFMA.FTZ R73, R27, c[0x0][0x23c], -R206.reuse ;  /* 0x00008f001b497a23 */ /* 0x100fe200000108ce */
[----:B------:R-:W4:Y:S01]  /*fa80*/  SHFL.BFLY PT, R45, R10, 0x1, 0x1f ;  /* 0x0c201f000a2d7f89 */ /* 0x000f2200000e0000 */
[--C-:B------:R-:W-:Y:S02]  /*fa90*/  FFMA.FTZ R59, R59, c[0x0][0x23c], -R206.reuse ;  /* 0x00008f003b3b7a23 */ /* 0x100fe400000108ce */
[--C-:B------:R-:W-:Y:S02]  /*faa0*/  FFMA.FTZ R58, R58, c[0x0][0x23c], -R206.reuse ;  /* 0x00008f003a3a7a23 */ /* 0x100fe400000108ce */
[--C-:B------:R-:W-:Y:S01]  /*fab0*/  FFMA.FTZ R57, R5, c[0x0][0x23c], -R206.reuse ;  /* 0x00008f0005397a23 */ /* 0x100fe200000108ce */
[----:B------:R-:W-:Y:S01]  /*fac0*/  FMNMX.FTZ R5, R0, R88, !PT ;  /* 0x0000005800057209 */ /* 0x000fe20007810000 */
[--C-:B------:R-:W-:Y:S02]  /*fad0*/  FFMA.FTZ R42, R124, c[0x0][0x23c], -R206.reuse ;  /* 0x00008f007c2a7a23 */ /* 0x100fe400000108ce */
[----:B------:R-:W-:Y:S01]  /*fae0*/  FFMA.FTZ R40, R199, c[0x0][0x23c], -R206 ;  /* 0x00008f00c7287a23 */ /* 0x000fe200000108ce */
[----:B------:R-:W-:-:S04]  /*faf0*/  FMNMX.FTZ R5, R80, R5, !PT ;  /* 0x0000000550057209 */ /* 0x000fc80007810000 */
[----:B------:R-:W-:Y:S02]  /*fb00*/  FMNMX.FTZ R5, R85, R5, !PT ;  /* 0x0000000555057209 */ /* 0x000fe40007810000 */
[----:B-1----:R-:W-:-:S04]  /*fb10*/  FMNMX.FTZ R46, R46, R25, !PT ;  /* 0x000000192e2e7209 */ /* 0x002fc80007810000 */
[C---:B------:R-:W-:Y:S01]  /*fb20*/  FSETP.NEU.FTZ.AND P1, PT, R46.reuse, -INF , PT ;  /* 0xff8000002e00780b */ /* 0x040fe20003f3d000 */
[----:B------:R-:W-:Y:S01]  /*fb30*/  FMUL.FTZ R209, R46, c[0x0][0x23c] ;  /* 0x00008f002ed17a20 */ /* 0x000fe20000410000 */
[----:B----4-:R-:W-:-:S04]  /*fb40*/  FMNMX.FTZ R45, R10, R45, !PT ;  /* 0x0000002d0a2d7209 */ /* 0x010fc80007810000 */
[----:B------:R-:W-:Y:S02]  /*fb50*/  FSEL R209, R209, RZ, P1 ;  /* 0x000000ffd1d17208 */ /* 0x000fe40000800000 */
[----:B------:R-:W-:-:S03]  /*fb60*/  FSETP.NEU.FTZ.AND P0, PT, R45, -INF , PT ;  /* 0xff8000002d00780b */ /* 0x000fc60003f1d000 */
[--C-:B------:R-:W-:Y:S02]  /*fb70*/  FFMA.FTZ R206, R65, c[0x0][0x23c], -R209.reuse ;  /* 0x00008f0041ce7a23 */ /* 0x100fe400000108d1 */
[--C-:B------:R-:W-:Y:S02]  /*fb80*/  FFMA.FTZ R65, R38, c[0x0][0x23c], -R209.reuse ;  /* 0x00008f0026417a23 */ /* 0x100fe400000108d1 */
[--C-:B------:R-:W-:Y:S02]  /*fb90*/  FFMA.FTZ R38, R198, c[0x0][0x23c], -R209.reuse ;  /* 0x00008f00c6267a23 */ /* 0x100fe400000108d1 */
[----:B------:R-:W4:Y:S01]  /*fba0*/  LDL.LU R198, [R1+0x18] ;  /* 0x0000180001c67983 */ /* 0x000f220000300800 */
[--C-:B------:R-:W-:Y:S01]  /*fbb0*/  FFMA.FTZ R124, R52, c[0x0][0x23c], -R209.reuse ;  /* 0x00008f00347c7a23 */ /* 0x100fe200000108d1 */
[----:B------:R-:W-:Y:S01]  /*fbc0*/  MUFU.EX2 R206, R206 ;  /* 0x000000ce00ce7308 */ /* 0x000fe20000000800 */
[--C-:B------:R-:W-:Y:S01]  /*fbd0*/  FFMA.FTZ R52, R39, c[0x0][0x23c], -R209.reuse ;  /* 0x00008f0027347a23 */ /* 0x100fe200000108d1 */
[----:B------:R-:W3:Y:S01]  /*fbe0*/  LDL.LU R70, [R1+0x14] ;  /* 0x0000140001467983 */ /* 0x000ee20000300800 */
[----:B--2---:R-:W-:Y:S01]  /*fbf0*/  FMNMX.FTZ R5, R251, R5, !PT ;  /* 0x00000005fb057209 */ /* 0x004fe20007810000 */
[----:B------:R-:W-:-:S02]  /*fc00*/  FFMA.FTZ R39, R126, c[0x0][0x23c], -R209 ;  /* 0x00008f007e277a23 */ /* 0x000fc400000108d1 */
[----:B------:R-:W-:Y:S01]  /*fc10*/  FMUL.FTZ R126, R45, c[0x0][0x23c] ;  /* 0x00008f002d7e7a20 */ /* 0x000fe20000410000 */
[----:B------:R-:W-:Y:S01]  /*fc20*/  FMNMX.FTZ R5, R79, R5, !PT ;  /* 0x000000054f057209 */ /* 0x000fe20007810000 */
[--C-:B------:R-:W-:Y:S02]  /*fc30*/  FFMA.FTZ R25, R53, c[0x0][0x23c], -R209.reuse ;  /* 0x00008f0035197a23 */ /* 0x100fe400000108d1 */
[--C-:B------:R-:W-:Y:S01]  /*fc40*/  FFMA.FTZ R53, R7, c[0x0][0x23c], -R209.reuse ;  /* 0x00008f0007357a23 */ /* 0x100fe200000108d1 */
[----:B------:R-:W-:Y:S01]  /*fc50*/  FMNMX.FTZ R5, R81, R5, !PT ;  /* 0x0000000551057209 */ /* 0x000fe20007810000 */
[--C-:B------:R-:W-:Y:S01]  /*fc60*/  FFMA.FTZ R128, R54, c[0x0][0x23c], -R209.reuse ;  /* 0x00008f0036807a23 */ /* 0x100fe200000108d1 */
[----:B------:R-:W-:Y:S01]  /*fc70*/  FSEL R126, R126, RZ, P0 ;  /* 0x000000ff7e7e7208 */ /* 0x000fe20000000000 */
[--C-:B------:R-:W-:Y:S01]  /*fc80*/  FFMA.FTZ R54, R6, c[0x0][0x23c], -R209.reuse ;  /* 0x00008f0006367a23 */ /* 0x100fe200000108d1 */
[----:B------:R-:W-:Y:S01]  /*fc90*/  FMNMX.FTZ R5, R82, R5, !PT ;  /* 0x0000000552057209 */ /* 0x000fe20007810000 */
[----:B------:R-:W-:-:S02]  /*fca0*/  FFMA.FTZ R27, R67, c[0x0][0x23c], -R209 ;  /* 0x00008f00431b7a23 */ /* 0x000fc400000108d1 */
[--C-:B------:R-:W-:Y:S01]  /*fcb0*/  FFMA.FTZ R7, R60, c[0x0][0x23c], -R126.reuse ;  /* 0x00008f003c077a23 */ /* 0x100fe2000001087e */
[----:B------:R-:W-:Y:S01]  /*fcc0*/  FMNMX.FTZ R5, R86, R5, !PT ;  /* 0x0000000556057209 */ /* 0x000fe20007810000 */
[--C-:B------:R-:W-:Y:S01]  /*fcd0*/  FFMA.FTZ R60, R13, c[0x0][0x23c], -R126.reuse ;  /* 0x00008f000d3c7a23 */ /* 0x100fe2000001087e */
[----:B------:R-:W-:Y:S01]  /*fce0*/  FSEL R13, R46, RZ, P1 ;  /* 0x000000ff2e0d7208 */ /* 0x000fe20000800000 */
[--C-:B------:R-:W-:Y:S01]  /*fcf0*/  FFMA.FTZ R6, R61, c[0x0][0x23c], -R126.reuse ;  /* 0x00008f003d067a23 */ /* 0x100fe2000001087e */
[----:B------:R-:W-:Y:S01]  /*fd00*/  FMNMX.FTZ R5, R89, R5, !PT ;  /* 0x0000000559057209 */ /* 0x000fe20007810000 */
[----:B------:R-:W-:Y:S01]  /*fd10*/  FFMA.FTZ R61, R12, c[0x0][0x23c], -R126 ;  /* 0x00008f000c3d7a23 */ /* 0x000fe2000001087e */
[----:B------:R-:W-:Y:S01]  /*fd20*/  FSEL R12, R47, RZ, P2 ;  /* 0x000000ff2f0c7208 */ /* 0x000fe20001000000 */
[----:B------:R-:W-:Y:S01]  /*fd30*/  FADD.FTZ R3, R3, -R13 ;  /* 0x8000000d03037221 */ /* 0x000fe20000010000 */
[----:B------:R-:W-:Y:S01]  /*fd40*/  FMNMX.FTZ R5, R90, R5, !PT ;  /* 0x000000055a057209 */ /* 0x000fe20007810000 */
[----:B------:R-:W-:-:S02]  /*fd50*/  FFMA.FTZ R67, R8, c[0x0][0x23c], -R209 ;  /* 0x00008f0008437a23 */ /* 0x000fc400000108d1 */
[----:B------:R-:W-:Y:S01]  /*fd60*/  FMUL.FTZ R3, R3, c[0x0][0x23c] ;  /* 0x00008f0003037a20 */ /* 0x000fe20000410000 */
[----:B------:R-:W-:Y:S01]  /*fd70*/  FMNMX.FTZ R5, R103, R5, !PT ;  /* 0x0000000567057209 */ /* 0x000fe20007810000 */
[----:B------:R-:W-:Y:S02]  /*fd80*/  FADD.FTZ R12, R68, -R12 ;  /* 0x8000000c440c7221 */ /* 0x000fe40000010000 */
[----:B------:R-:W-:Y:S01]  /*fd90*/  FFMA.FTZ R8, R83, c[0x0][0x23c], -R126 ;  /* 0x00008f0053087a23 */ /* 0x000fe2000001087e */
[----:B------:R-:W-:Y:S01]  /*fda0*/  FMNMX.FTZ R5, R107, R5, !PT ;  /* 0x000000056b057209 */ /* 0x000fe20007810000 */
[----:B------:R-:W1:Y:S01]  /*fdb0*/  MUFU.EX2 R3, R3 ;  /* 0x0000000300037308 */ /* 0x000e620000000800 */
[--C-:B------:R-:W-:Y:S02]  /*fdc0*/  FFMA.FTZ R10, R66, c[0x0][0x23c], -R209.reuse ;  /* 0x00008f00420a7a23 */ /* 0x100fe400000108d1 */
[----:B------:R-:W-:Y:S01]  /*fdd0*/  FMNMX.FTZ R5, R108, R5, !PT ;  /* 0x000000056c057209 */ /* 0x000fe20007810000 */
[----:B------:R-:W-:-:S02]  /*fde0*/  FFMA.FTZ R96, R32, c[0x0][0x23c], -R209 ;  /* 0x00008f0020607a23 */ /* 0x000fc400000108d1 */
[--C-:B------:R-:W-:Y:S01]  /*fdf0*/  FFMA.FTZ R32, R37, c[0x0][0x23c], -R209.reuse ;  /* 0x00008f0025207a23 */ /* 0x100fe200000108d1 */
[----:B------:R-:W-:Y:S01]  /*fe00*/  FMNMX.FTZ R5, R109, R5, !PT ;  /* 0x000000056d057209 */ /* 0x000fe20007810000 */
[----:B------:R-:W-:Y:S01]  /*fe10*/  MUFU.EX2 R8, R8 ;  /* 0x0000000800087308 */ /* 0x000fe20000000800 */
[--C-:B------:R-:W-:Y:S02]  /*fe20*/  FFMA.FTZ R66, R9, c[0x0][0x23c], -R209.reuse ;  /* 0x00008f0009427a23 */ /* 0x100fe400000108d1 */
[----:B------:R-:W-:Y:S01]  /*fe30*/  FMNMX.FTZ R5, R113, R5, !PT ;  /* 0x0000000571057209 */ /* 0x000fe20007810000 */
[----:B------:R-:W-:Y:S02]  /*fe40*/  FFMA.FTZ R37, R197, c[0x0][0x23c], -R209 ;  /* 0x00008f00c5257a23 */ /* 0x000fe400000108d1 */
[----:B------:R-:W-:Y:S01]  /*fe50*/  FFMA.FTZ R9, R84, c[0x0][0x23c], -R126 ;  /* 0x00008f0054097a23 */ /* 0x000fe2000001087e */
[----:B------:R-:W-:Y:S01]  /*fe60*/  FMNMX.FTZ R5, R112, R5, !PT ;  /* 0x0000000570057209 */ /* 0x000fe20007810000 */
[----:B-1----:R-:W-:-:S02]  /*fe70*/  FMUL.FTZ R166, R166, R3 ;  /* 0x00000003a6a67220 */ /* 0x002fc40000410000 */
[----:B------:R-:W-:Y:S01]  /*fe80*/  FMUL.FTZ R167, R167, R3 ;  /* 0x00000003a7a77220 */ /* 0x000fe20000410000 */
[----:B------:R-:W-:Y:S01]  /*fe90*/  FMNMX.FTZ R5, R111, R5, !PT ;  /* 0x000000056f057209 */ /* 0x000fe20007810000 */
[-C--:B------:R-:W-:Y:S02]  /*fea0*/  FMUL.FTZ R170, R170, R3.reuse ;  /* 0x00000003aaaa7220 */ /* 0x080fe40000410000 */
[----:B------:R-:W-:Y:S01]  /*feb0*/  FMUL.FTZ R171, R171, R3 ;  /* 0x00000003abab7220 */ /* 0x000fe20000410000 */
[----:B------:R-:W-:Y:S01]  /*fec0*/  FMNMX.FTZ R5, R20, R5, !PT ;  /* 0x0000000514057209 */ /* 0x000fe20007810000 */
[-C--:B------:R-:W-:Y:S02]  /*fed0*/  FMUL.FTZ R174, R174, R3.reuse ;  /* 0x00000003aeae7220 */ /* 0x080fe40000410000 */
[----:B------:R-:W-:Y:S01]  /*fee0*/  FMUL.FTZ R175, R175, R3 ;  /* 0x00000003afaf7220 */ /* 0x000fe20000410000 */
[----:B------:R-:W-:Y:S01]  /*fef0*/  FMNMX.FTZ R5, R21, R5, !PT ;  /* 0x0000000515057209 */ /* 0x000fe20007810000 */
[----:B------:R-:W-:-:S02]  /*ff00*/  FMUL.FTZ R178, R178, R3 ;  /* 0x00000003b2b27220 */ /* 0x000fc40000410000 */
        /* <DEDUP_REMOVED lines=14> */
[--C-:B------:R-:W-:Y:S02]  /*fff0*/  FFMA.FTZ R83, R28, c[0x0][0x23c], -R126.reuse ;  /* 0x00008f001c537a23 */ /* 0x100fe4000001087e */
[----:B------:R-:W-:Y:S01]  /*10000*/  FFMA.FTZ R211, R211, c[0x0][0x23c], -R126 ;  /* 0x00008f00d3d37a23 */ /* 0x000fe2000001087e */
[----:B------:R-:W-:Y:S01]  /*10010*/  FMNMX.FTZ R199, R23, R5, !PT ;  /* 0x0000000517c77209 */ /* 0x000fe20007810000 */
[----:B------:R-:W-:-:S02]  /*10020*/  FFMA.FTZ R5, R64, c[0x0][0x23c], -R209 ;  /* 0x00008f0040057a23 */ /* 0x000fc400000108d1 */
[--C-:B------:R-:W-:Y:S01]  /*10030*/  FFMA.FTZ R201, R201, c[0x0][0x23c], -R126.reuse ;  /* 0x00008f00c9c97a23 */ /* 0x100fe2000001087e */
[----:B------:R-:W-:Y:S01]  /*10040*/  FMNMX.FTZ R199, R22, R199, !PT ;  /* 0x000000c716c77209 */ /* 0x000fe20007810000 */
[--C-:B------:R-:W-:Y:S02]  /*10050*/  FFMA.FTZ R200, R200, c[0x0][0x23c], -R126.reuse ;  /* 0x00008f00c8c87a23 */ /* 0x100fe4000001087e */
[----:B------:R-:W4:Y:S01]  /*10060*/  MUFU.EX2 R5, R5 ;  /* 0x0000000500057308 */ /* 0x000f220000000800 */
        /* <DEDUP_REMOVED lines=13> */
[--C-:B------:R-:W-:Y:S02]  /*10140*/  FFMA.FTZ R31, R31, c[0x0][0x23c], -R126.reuse ;  /* 0x00008f001f1f7a23 */ /* 0x100fe4000001087e */
[--C-:B------:R-:W-:Y:S02]  /*10150*/  FFMA.FTZ R30, R30, c[0x0][0x23c], -R126.reuse ;  /* 0x00008f001e1e7a23 */ /* 0x100fe4000001087e */
[--C-:B------:R-:W-:Y:S02]  /*10160*/  FFMA.FTZ R29, R29, c[0x0][0x23c], -R126.reuse ;  /* 0x00008f001d1d7a23 */ /* 0x100fe4000001087e */
[----:B------:R-:W-:-:S02]  /*10170*/  FFMA.FTZ R28, R4, c[0x0][0x23c], -R126 ;  /* 0x00008f00041c7a23 */ /* 0x000fc4000001087e */
[--C-:B------:R-:W-:Y:S01]  /*10180*/  FFMA.FTZ R63, R63, c[0x0][0x23c], -R126.reuse ;  /* 0x00008f003f3f7a23 */ /* 0x100fe2000001087e */
[----:B------:R-:W-:Y:S01]  /*10190*/  MUFU.EX2 R4, R14 ;  /* 0x0000000e00047308 */ /* 0x000fe20000000800 */
[--C-:B------:R-:W-:Y:S02]  /*101a0*/  FFMA.FTZ R62, R62, c[0x0][0x23c], -R126.reuse ;  /* 0x00008f003e3e7a23 */ /* 0x100fe4000001087e */
[--C-:B------:R-:W-:Y:S02]  /*101b0*/  FFMA.FTZ R51, R51, c[0x0][0x23c], -R126.reuse ;  /* 0x00008f0033337a23 */ /* 0x100fe4000001087e */
[--C-:B------:R-:W-:Y:S02]  /*101c0*/  FFMA.FTZ R50, R50, c[0x0][0x23c], -R126.reuse ;  /* 0x00008f0032327a23 */ /* 0x100fe4000001087e */
[--C-:B------:R-:W-:Y:S02]  /*101d0*/  FFMA.FTZ R49, R49, c[0x0][0x23c], -R126.reuse ;  /* 0x00008f0031317a23 */ /* 0x100fe4000001087e */
[----:B------:R-:W-:-:S02]  /*101e0*/  FFMA.FTZ R48, R48, c[0x0][0x23c], -R126 ;  /* 0x00008f0030307a23 */ /* 0x000fc4000001087e */
[--C-:B------:R-:W-:Y:S01]  /*101f0*/  FFMA.FTZ R64, R15, c[0x0][0x23c], -R209.reuse ;  /* 0x00008f000f407a23 */ /* 0x100fe200000108d1 */
[----:B------:R-:W-:Y:S01]  /*10200*/  FMNMX.FTZ R15, R114, R199, !PT ;  /* 0x000000c7720f7209 */ /* 0x000fe20007810000 */
[----:B------:R-:W-:Y:S02]  /*10210*/  FMUL.FTZ R12, R12, c[0x0][0x23c] ;  /* 0x00008f000c0c7a20 */ /* 0x000fe40000410000 */
[--C-:B------:R-:W-:Y:S01]  /*10220*/  FFMA.FTZ R127, R36, c[0x0][0x23c], -R209.reuse ;  /* 0x00008f00247f7a23 */ /* 0x100fe200000108d1 */
[----:B------:R-:W-:Y:S01]  /*10230*/  FMNMX.FTZ R15, R115, R15, !PT ;  /* 0x0000000f730f7209 */ /* 0x000fe20007810000 */
[--C-:B------:R-:W-:Y:S02]  /*10240*/  FFMA.FTZ R36, R131, c[0x0][0x23c], -R209.reuse ;  /* 0x00008f0083247a23 */ /* 0x100fe400000108d1 */
[----:B------:R-:W3:Y:S01]  /*10250*/  MUFU.EX2 R12, R12 ;  /* 0x0000000c000c7308 */ /* 0x000ee20000000800 */
[----:B------:R-:W-:Y:S01]  /*10260*/  FMNMX.FTZ R15, R196, R15, !PT ;  /* 0x0000000fc40f7209 */ /* 0x000fe20007810000 */
[----:B------:R-:W-:-:S02]  /*10270*/  FFMA.FTZ R203, R203, c[0x0][0x23c], -R209 ;  /* 0x00008f00cbcb7a23 */ /* 0x000fc400000108d1 */
[--C-:B------:R-:W-:Y:S01]  /*10280*/  FFMA.FTZ R202, R202, c[0x0][0x23c], -R209.reuse ;  /* 0x00008f00caca7a23 */ /* 0x100fe200000108d1 */
[----:B------:R-:W-:Y:S01]  /*10290*/  FMNMX.FTZ R15, R210, R15, !PT ;  /* 0x0000000fd20f7209 */ /* 0x000fe20007810000 */
[--C-:B------:R-:W-:Y:S02]  /*102a0*/  FFMA.FTZ R121, R121, c[0x0][0x23c], -R209.reuse ;  /* 0x00008f0079797a23 */ /* 0x100fe400000108d1 */
[--C-:B------:R-:W-:Y:S01]  /*102b0*/  FFMA.FTZ R105, R105, c[0x0][0x23c], -R209.reuse ;  /* 0x00008f0069697a23 */ /* 0x100fe200000108d1 */
[----:B------:R-:W-:Y:S01]  /*102c0*/  FMNMX.FTZ R44, R208, R15, !PT ;  /* 0x0000000fd02c7209 */ /* 0x000fe20007810000 */
[--C-:B------:R-:W-:Y:S02]  /*102d0*/  FFMA.FTZ R98, R98, c[0x0][0x23c], -R209.reuse ;  /* 0x00008f0062627a23 */ /* 0x100fe400000108d1 */
[--C-:B------:R-:W-:Y:S01]  /*102e0*/  FFMA.FTZ R97, R97, c[0x0][0x23c], -R209.reuse ;  /* 0x00008f0061617a23 */ /* 0x100fe200000108d1 */
[----:B------:R-:W-:Y:S01]  /*102f0*/  FMNMX.FTZ R44, R117, R44, !PT ;  /* 0x0000002c752c7209 */ /* 0x000fe20007810000 */
[----:B------:R-:W-:-:S02]  /*10300*/  FFMA.FTZ R95, R95, c[0x0][0x23c], -R209 ;  /* 0x00008f005f5f7a23 */ /* 0x000fc400000108d1 */
[--C-:B------:R-:W-:Y:S02]  /*10310*/  FFMA.FTZ R35, R35, c[0x0][0x23c], -R209.reuse ;  /* 0x00008f0023237a23 */ /* 0x100fe400000108d1 */
[----:B------:R-:W1:Y:S01]  /*10320*/  SHFL.BFLY PT, R13, R44, 0x2, 0x1f ;  /* 0x0c401f002c0d7f89 */ /* 0x000e6200000e0000 */
[--C-:B------:R-:W-:Y:S02]  /*10330*/  FFMA.FTZ R34, R34, c[0x0][0x23c], -R209.reuse ;  /* 0x00008f0022227a23 */ /* 0x100fe400000108d1 */
[--C-:B------:R-:W-:Y:S02]  /*10340*/  FFMA.FTZ R33, R33, c[0x0][0x23c], -R209.reuse ;  /* 0x00008f0021217a23 */ /* 0x100fe400000108d1 */
[----:B------:R-:W-:Y:S02]  /*10350*/  FFMA.FTZ R55, R55, c[0x0][0x23c], -R209 ;  /* 0x00008f0037377a23 */ /* 0x000fe400000108d1 */
[----:B----4-:R-:W-:Y:S01]  /*10360*/  FFMA.FTZ R68, R198, R3, R5 ;  /* 0x00000003c6447223 */ /* 0x010fe20000010005 */
[----:B------:R-:W-:Y:S01]  /*10370*/  FSEL R3, R45, RZ, P0 ;  /* 0x000000ff2d037208 */ /* 0x000fe20000000000 */
[----:B------:R-:W-:Y:S01]  /*10380*/  MUFU.EX2 R131, R9 ;  /* 0x0000000900837308 */ /* 0x000fe20000000800 */
[----:B-1----:R-:W-:Y:S01]  /*10390*/  FMNMX.FTZ R44, R44, R13, !PT ;  /* 0x0000000d2c2c7209 */ /* 0x002fe20007810000 */
[----:B---3--:R-:W-:-:S02]  /*103a0*/  FFMA.FTZ R209, R71, R12, R4 ;  /* 0x0000000c47d17223 */ /* 0x008fc40000010004 */
[----:B------:R-:W-:-:S04]  /*103b0*/  FADD.FTZ R3, R2, -R3 ;  /* 0x8000000302037221 */ /* 0x000fc80000010000 */
[----:B------:R-:W-:-:S06]  /*103c0*/  FMUL.FTZ R3, R3, c[0x0][0x23c] ;  /* 0x00008f0003037a20 */ /* 0x000fcc0000410000 */
[----:B------:R-:W1:Y:S02]  /*103d0*/  MUFU.EX2 R3, R3 ;  /* 0x0000000300037308 */ /* 0x000e640000000800 */
[----:B-1----:R-:W-:Y:S02]  /*103e0*/  FFMA.FTZ R126, R70, R3, R8 ;  /* 0x00000003467e7223 */ /* 0x002fe40000010008 */
[----:B------:R-:W2:Y:S04]  /*103f0*/  LDL.LU R70, [R1+0x10] ;  /* 0x0000100001467983 */ /* 0x000ea80000300800 */
[----:B------:R-:W1:Y:S02]  /*10400*/  SHFL.BFLY PT, R11, R44, 0x1, 0x1f ;  /* 0x0c201f002c0b7f89 */ /* 0x000e6400000e0000 */
[----:B-1----:R-:W-:-:S04]  /*10410*/  FMNMX.FTZ R44, R44, R11, !PT ;  /* 0x0000000b2c2c7209 */ /* 0x002fc80007810000 */
[----:B------:R-:W-:-:S04]  /*10420*/  FSETP.NEU.FTZ.AND P0, PT, R44, -INF , PT ;  /* 0xff8000002c00780b */ /* 0x000fc80003f1d000 */
[----:B------:R-:W-:-:S05]  /*10430*/  FSEL R2, R44, RZ, P0 ;  /* 0x000000ff2c027208 */ /* 0x000fca0000000000 */
[----:B------:R-:W-:Y:S02]  /*10440*/  FADD.FTZ R2, R0, -R2 ;  /* 0x8000000200027221 */ /* 0x000fe40000010000 */
[----:B------:R-:W-:-:S05]  /*10450*/  FMUL.FTZ R0, R44, c[0x0][0x23c] ;  /* 0x00008f002c007a20 */ /* 0x000fca0000410000 */
[----:B------:R-:W-:Y:S01]  /*10460*/  FSEL R0, R0, RZ, P0 ;  /* 0x000000ff00007208 */ /* 0x000fe20000000000 */
[----:B------:R-:W-:-:S04]  /*10470*/  FMUL.FTZ R2, R2, c[0x0][0x23c] ;  /* 0x00008f0002027a20 */ /* 0x000fc80000410000 */
[----:B------:R-:W-:Y:S02]  /*10480*/  FFMA.FTZ R9, R88, c[0x0][0x23c], -R0 ;  /* 0x00008f0058097a23 */ /* 0x000fe40000010800 */
[-C--:B------:R-:W-:Y:S01]  /*10490*/  FMUL.FTZ R164, R164, R12.reuse ;  /* 0x0000000ca4a47220 */ /* 0x080fe20000410000 */
[----:B------:R-:W1:Y:S01]  /*104a0*/  MUFU.EX2 R2, R2 ;  /* 0x0000000200027308 */ /* 0x000e620000000800 */
        /* <DEDUP_REMOVED lines=8> */
[-C--:B------:R-:W-:Y:S02]  /*10530*/  FMUL.FTZ R180, R180, R12.reuse ;  /* 0x0000000cb4b47220 */ /* 0x080fe40000410000 */
[-C--:B------:R-:W-:Y:S02]  /*10540*/  FMUL.FTZ R181, R181, R12.reuse ;  /* 0x0000000cb5b57220 */ /* 0x080fe40000410000 */
[-C--:B------:R-:W-:Y:S02]  /*10550*/  FMUL.FTZ R184, R184, R12.reuse ;  /* 0x0000000cb8b87220 */ /* 0x080fe40000410000 */
[----:B------:R-:W-:-:S02]  /*10560*/  FMUL.FTZ R185, R185, R12 ;  /* 0x0000000cb9b97220 */ /* 0x000fc40000410000 */
[-C--:B------:R-:W-:Y:S02]  /*10570*/  FMUL.FTZ R188, R188, R12.reuse ;  /* 0x0000000cbcbc7220 */ /* 0x080fe40000410000 */
[-C--:B------:R-:W-:Y:S02]  /*10580*/  FMUL.FTZ R189, R189, R12.reuse ;  /* 0x0000000cbdbd7220 */ /* 0x080fe40000410000 */
[-C--:B------:R-:W-:Y:S02]  /*10590*/  FMUL.FTZ R192, R192, R12.reuse ;  /* 0x0000000cc0c07220 */ /* 0x080fe40000410000 */
[----:B------:R-:W-:Y:S02]  /*105a0*/  FMUL.FTZ R193, R193, R12 ;  /* 0x0000000cc1c17220 */ /* 0x000fe40000410000 */
[----:B------:R-:W3:Y:S01]  /*105b0*/  LDSM.16.MT88.4 R12, [R224+0x8000] ;  /* 0x00800000e00c783b */ /* 0x000ee20000004200 */
[----:B------:R-:W-:Y:S02]  /*105c0*/  FFMA.FTZ R80, R80, c[0x0][0x23c], -R0 ;  /* 0x00008f0050507a23 */ /* 0x000fe40000010800 */
        /* <DEDUP_REMOVED lines=15> */
[----:B------:R-:W-:Y:S02]  /*106c0*/  FMUL.FTZ R133, R133, R3 ;  /* 0x0000000385857220 */ /* 0x000fe40000410000 */
[----:B------:R4:W-:Y:S01]  /*106d0*/  MUFU.EX2 R3, R80 ;  /* 0x0000005000037308 */ /* 0x0009e20000000800 */
[----:B------:R-:W-:-:S07]  /*106e0*/  FFMA.FTZ R85, R85, c[0x0][0x23c], -R0 ;  /* 0x00008f0055557a23 */ /* 0x000fce0000010800 */
[----:B------:R-:W-:Y:S01]  /*106f0*/  MUFU.EX2 R71, R10 ;  /* 0x0000000a00477308 */ /* 0x000fe20000000800 */
[----:B----4-:R-:W-:-:S07]  /*10700*/  FFMA.FTZ R80, R251, c[0x0][0x23c], -R0 ;  /* 0x00008f00fb507a23 */ /* 0x010fce0000010800 */
[----:B------:R-:W-:Y:S08]  /*10710*/  MUFU.EX2 R27, R27 ;  /* 0x0000001b001b7308 */ /* 0x000ff00000000800 */
[----:B------:R4:W-:Y:S08]  /*10720*/  MUFU.EX2 R88, R6 ;  /* 0x0000000600587308 */ /* 0x0009f00000000800 */
[----:B------:R-:W-:Y:S08]  /*10730*/  MUFU.EX2 R85, R85 ;  /* 0x0000005500557308 */ /* 0x000ff00000000800 */
[----:B------:R-:W3:Y:S01]  /*10740*/  MUFU.EX2 R80, R80 ;  /* 0x0000005000507308 */ /* 0x000ee20000000800 */
[----:B-1----:R-:W-:Y:S01]  /*10750*/  FMUL.FTZ R162, R162, R2 ;  /* 0x00000002a2a27220 */ /* 0x002fe20000410000 */
[----:B------:R-:W-:Y:S01]  /*10760*/  F2FP.PACK_AB R4, R116, R4 ;  /* 0x000000047404723e */ /* 0x000fe200000000ff */
[-C--:B------:R-:W-:Y:S01]  /*10770*/  FMUL.FTZ R163, R163, R2.reuse ;  /* 0x00000002a3a37220 */ /* 0x080fe20000410000 */
[----:B------:R-:W-:Y:S01]  /*10780*/  F2FP.PACK_AB R5, R206, R5 ;  /* 0x00000005ce05723e */ /* 0x000fe200000000ff */
[-C--:B------:R-:W-:Y:S01]  /*10790*/  FMUL.FTZ R158, R158, R2.reuse ;  /* 0x000000029e9e7220 */ /* 0x080fe20000410000 */
[----:B----4-:R-:W-:Y:S01]  /*107a0*/  F2FP.PACK_AB R6, R24, R207 ;  /* 0x000000cf1806723e */ /* 0x010fe200000000ff */
[----:B------:R-:W-:Y:S01]  /*107b0*/  FMUL.FTZ R159, R159, R2 ;  /* 0x000000029f9f7220 */ /* 0x000fe20000410000 */
[----:B------:R-:W-:-:S02]  /*107c0*/  F2FP.PACK_AB R8, R131, R8 ;  /* 0x000000088308723e */ /* 0x000fc400000000ff */
[----:B---3--:R-:W-:Y:S01]  /*107d0*/  F2FP.PACK_AB R11, R80, R85 ;  /* 0x00000055500b723e */ /* 0x008fe200000000ff */
        /* <DEDUP_REMOVED lines=8> */
[----:B--2---:R-:W-:Y:S02]  /*10860*/  FFMA.FTZ R198, R70, R2, R9 ;  /* 0x0000000246c67223 */ /* 0x004fe40000010009 */
[----:B------:R1:W2:Y:S01]  /*10870*/  MUFU.EX2 R70, R7 ;  /* 0x0000000700467308 */ /* 0x0002a20000000800 */
[----:B------:R-:W-:Y:S02]  /*10880*/  F2FP.PACK_AB R9, R3, R9 ;  /* 0x000000090309723e */ /* 0x000fe400000000ff */
[----:B-1----:R-:W-:Y:S02]  /*10890*/  F2FP.PACK_AB R7, R27, R71 ;  /* 0x000000471b07723e */ /* 0x002fe400000000ff */
[----:B--2---:R-:W-:-:S05]  /*108a0*/  F2FP.PACK_AB R10, R88, R70 ;  /* 0x00000046580a723e */ /* 0x004fca00000000ff */
        /* <DEDUP_REMOVED lines=10> */
[----:B------:R-:W-:-:S02]  /*10950*/  FMUL.FTZ R138, R138, R2 ;  /* 0x000000028a8a7220 */ /* 0x000fc40000410000 */
[-C--:B------:R-:W-:Y:S02]  /*10960*/  FMUL.FTZ R139, R139, R2.reuse ;  /* 0x000000028b8b7220 */ /* 0x080fe40000410000 */
[-C--:B------:R-:W-:Y:S02]  /*10970*/  FMUL.FTZ R134, R134, R2.reuse ;  /* 0x0000000286867220 */ /* 0x080fe40000410000 */
[-C--:B-1----:R-:W-:Y:S08]  /*10980*/  HMMA.16816.F32 R180, R4, R12.reuse, R180 ;  /* 0x0000000c04b4723c */ /* 0x082ff000000018b4 */
[C---:B------:R-:W-:Y:S08]  /*10990*/  HMMA.16816.F32 R144, R8.reuse, R12, R144 ;  /* 0x0000000c0890723c */ /* 0x040ff00000001890 */
[-C--:B------:R-:W-:Y:S08]  /*109a0*/  HMMA.16816.F32 R140, R8, R14.reuse, R140 ;  /* 0x0000000e088c723c */ /* 0x080ff0000000188c */
[----:B------:R-:W-:Y:S01]  /*109b0*/  HMMA.16816.F32 R184, R4, R14, R184 ;  /* 0x0000000e04b8723c */ /* 0x000fe200000018b8 */
[----:B------:R-:W1:Y:S01]  /*109c0*/  LDSM.16.MT88.4 R12, [R220+0x8000] ;  /* 0x00800000dc0c783b */ /* 0x000e620000004200 */
[----:B------:R-:W-:-:S02]  /*109d0*/  FMUL.FTZ R135, R135, R2 ;  /* 0x0000000287877220 */ /* 0x000fc40000410000 */
[----:B------:R2:W3:Y:S01]  /*109e0*/  MUFU.EX2 R2, R125 ;  /* 0x0000007d00027308 */ /* 0x0004e20000000800 */
[--C-:B------:R-:W-:Y:S02]  /*109f0*/  FFMA.FTZ R199, R79, c[0x0][0x23c], -R0.reuse ;  /* 0x00008f004fc77a23 */ /* 0x100fe40000010800 */
[--C-:B------:R-:W-:Y:S02]  /*10a00*/  FFMA.FTZ R113, R113, c[0x0][0x23c], -R0.reuse ;  /* 0x00008f0071717a23 */ /* 0x100fe40000010800 */
[----:B------:R-:W-:-:S03]  /*10a10*/  FFMA.FTZ R112, R112, c[0x0][0x23c], -R0 ;  /* 0x00008f0070707a23 */ /* 0x000fc60000010800 */
[----:B------:R4:W-:Y:S01]  /*10a20*/  MUFU.EX2 R251, R124 ;  /* 0x0000007c00fb7308 */ /* 0x0009e20000000800 */
[--C-:B------:R-:W-:Y:S02]  /*10a30*/  FFMA.FTZ R123, R123, c[0x0][0x23c], -R0.reuse ;  /* 0x00008f007b7b7a23 */ /* 0x100fe40000010800 */
[--C-:B------:R-:W-:Y:S02]  /*10a40*/  FFMA.FTZ R79, R115, c[0x0][0x23c], -R0.reuse ;  /* 0x00008f00734f7a23 */ /* 0x100fe40000010800 */
[--C-:B--2---:R-:W-:Y:S01]  /*10a50*/  FFMA.FTZ R125, R20, c[0x0][0x23c], -R0.reuse ;  /* 0x00008f00147d7a23 */ /* 0x104fe20000010800 */
[----:B---3--:R-:W-:Y:S01]  /*10a60*/  MOV R20, R2 ;  /* 0x0000000200147202 */ /* 0x008fe20000000f00 */
[--C-:B------:R-:W-:Y:S01]  /*10a70*/  FFMA.FTZ R2, R208, c[0x0][0x23c], -R0.reuse ;  /* 0x00008f00d0027a23 */ /* 0x100fe20000010800 */
[----:B------:R-:W-:Y:S01]  /*10a80*/  MUFU.EX2 R205, R205 ;  /* 0x000000cd00cd7308 */ /* 0x000fe20000000800 */
[----:B------:R-:W-:Y:S01]  /*10a90*/  FADD.FTZ R208, R116, R209 ;  /* 0x000000d174d07221 */ /* 0x000fe20000010000 */
[C---:B-1----:R-:W-:Y:S08]  /*10aa0*/  HMMA.16816.F32 R136, R8.reuse, R12, R136 ;  /* 0x0000000c0888723c */ /* 0x042ff00000001888 */
[----:B------:R-:W-:Y:S01]  /*10ab0*/  HMMA.16816.F32 R132, R8, R14, R132 ;  /* 0x0000000e0884723c */ /* 0x000fe20000001884 */
[----:B------:R-:W1:Y:S01]  /*10ac0*/  LDSM.16.MT88.4 R8, [R224+0x8800] ;  /* 0x00880000e008783b */ /* 0x000e620000004200 */
[----:B----4-:R-:W-:Y:S01]  /*10ad0*/  FFMA.FTZ R124, R21, c[0x0][0x23c], -R0 ;  /* 0x00008f00157c7a23 */ /* 0x010fe20000010800 */
[----:B------:R-:W-:-:S05]  /*10ae0*/  MOV R21, R68 ;  /* 0x0000004400157202 */ /* 0x000fca0000000f00 */
[----:B------:R-:W-:Y:S01]  /*10af0*/  HMMA.16816.F32 R192, R4, R14, R192 ;  /* 0x0000000e04c0723c */ /* 0x000fe200000018c0 */
[----:B------:R-:W-:-:S06]  /*10b00*/  FFMA.FTZ R68, R196, c[0x0][0x23c], -R0 ;  /* 0x00008f00c4447a23 */ /* 0x000fcc0000010800 */
[----:B------:R-:W-:Y:S01]  /*10b10*/  MOV R14, R198 ;  /* 0x000000c6000e7202 */ /* 0x000fe20000000f00 */
[----:B------:R-:W-:Y:S01]  /*10b20*/  HMMA.16816.F32 R188, R4, R12, R188 ;  /* 0x0000000c04bc723c */ /* 0x000fe200000018bc */
[--C-:B------:R-:W-:Y:S01]  /*10b30*/  FFMA.FTZ R198, R81, c[0x0][0x23c], -R0.reuse ;  /* 0x00008f0051c67a23 */ /* 0x100fe20000010800 */
[----:B------:R-:W-:Y:S01]  /*10b40*/  MOV R15, R3 ;  /* 0x00000003000f7202 */ /* 0x000fe20000000f00 */
[----:B------:R-:W-:-:S04]  /*10b50*/  FFMA.FTZ R81, R114, c[0x0][0x23c], -R0 ;  /* 0x00008f0072517a23 */ /* 0x000fc80000010800 */
[--C-:B------:R-:W-:Y:S01]  /*10b60*/  FFMA.FTZ R12, R90, c[0x0][0x23c], -R0.reuse ;  /* 0x00008f005a0c7a23 */ /* 0x100fe20000010800 */
[----:B------:R-:W-:Y:S01]  /*10b70*/  MOV R7, R131 ;  /* 0x0000008300077202 */ /* 0x000fe20000000f00 */
[--C-:B------:R-:W-:Y:S01]  /*10b80*/  FFMA.FTZ R5, R82, c[0x0][0x23c], -R0.reuse ;  /* 0x00008f0052057a23 */ /* 0x100fe20000010800 */
[----:B------:R-:W-:Y:S01]  /*10b90*/  MOV R6, R126 ;  /* 0x0000007e00067202 */ /* 0x000fe20000000f00 */
        /* <DEDUP_REMOVED lines=13> */
[--C-:B------:R-:W-:Y:S01]  /*10c70*/  FFMA.FTZ R3, R210, c[0x0][0x23c], -R0.reuse ;  /* 0x00008f00d2037a23 */ /* 0x100fe20000010800 */
[----:B------:R-:W-:Y:S01]  /*10c80*/  MUFU.EX2 R204, R204 ;  /* 0x000000cc00cc7308 */ /* 0x000fe20000000800 */
[----:B------:R-:W-:-:S07]  /*10c90*/  FFMA.FTZ R0, R117, c[0x0][0x23c], -R0 ;  /* 0x00008f0075007a23 */ /* 0x000fce0000010800 */
[----:B------:R-:W2:Y:S08]  /*10ca0*/  MUFU.EX2 R122, R122 ;  /* 0x0000007a007a7308 */ /* 0x000eb00000000800 */
[----:B------:R-:W-:Y:S08]  /*10cb0*/  MUFU.EX2 R203, R203 ;  /* 0x000000cb00cb7308 */ /* 0x000ff00000000800 */
[----:B------:R-:W-:Y:S08]  /*10cc0*/  MUFU.EX2 R202, R202 ;  /* 0x000000ca00ca7308 */ /* 0x000ff00000000800 */
[----:B------:R-:W3:Y:S08]  /*10cd0*/  MUFU.EX2 R121, R121 ;  /* 0x0000007900797308 */ /* 0x000ef00000000800 */
[----:B------:R-:W-:Y:S08]  /*10ce0*/  MUFU.EX2 R211, R211 ;  /* 0x000000d300d37308 */ /* 0x000ff00000000800 */
[----:B------:R-:W4:Y:S08]  /*10cf0*/  MUFU.EX2 R201, R201 ;  /* 0x000000c900c97308 */ /* 0x000f300000000800 */
[----:B------:R-:W-:Y:S08]  /*10d00*/  MUFU.EX2 R200, R200 ;  /* 0x000000c800c87308 */ /* 0x000ff00000000800 */
[----:B------:R-:W-:Y:S08]  /*10d10*/  MUFU.EX2 R120, R120 ;  /* 0x0000007800787308 */ /* 0x000ff00000000800 */
[----:B------:R-:W-:Y:S08]  /*10d20*/  MUFU.EX2 R199, R199 ;  /* 0x000000c700c77308 */ /* 0x000ff00000000800 */
[----:B------:R-:W1:Y:S08]  /*10d30*/  MUFU.EX2 R198, R198 ;  /* 0x000000c600c67308 */ /* 0x000e700000000800 */
[----:B------:R1:W-:Y:S01]  /*10d40*/  MUFU.EX2 R116, R4 ;  /* 0x0000000400747308 */ /* 0x0003e20000000800 */
[----:B------:R-:W-:Y:S01]  /*10d50*/  FADD.FTZ R209, R7, R6 ;  /* 0x0000000607d17221 */ /* 0x000fe20000010000 */
[----:B------:R-:W-:Y:S01]  /*10d60*/  MOV R114, R12 ;  /* 0x0000000c00727202 */ /* 0x000fe20000000f00 */
[----:B------:R-:W-:Y:S01]  /*10d70*/  FADD.FTZ R196, R15, R14 ;  /* 0x0000000e0fc47221 */ /* 0x000fe20000010000 */
[----:B------:R-:W-:Y:S01]  /*10d80*/  MOV R115, R13 ;  /* 0x0000000d00737202 */ /* 0x000fe20000000f00 */
[----:B------:R-:W4:Y:S03]  /*10d90*/  LDSM.16.MT88.4 R16, [R222+0x8800] ;  /* 0x00880000de10783b */ /* 0x000f260000004200 */
[----:B------:R4:W4:Y:S01]  /*10da0*/  MUFU.EX2 R117, R5 ;  /* 0x0000000500757308 */ /* 0x0009220000000800 */
[----:B------:R-:W-:Y:S01]  /*10db0*/  FADD.FTZ R210, R206, R21 ;  /* 0x00000015ced27221 */ /* 0x000fe20000010000 */
[----:B------:R-:W-:Y:S01]  /*10dc0*/  MOV R206, R20 ;  /* 0x0000001400ce7202 */ /* 0x000fe20000000f00 */
[----:B------:R-:W4:Y:S01]  /*10dd0*/  LDSM.16.MT88.4 R12, [R221+0x8800] ;  /* 0x00880000dd0c783b */ /* 0x000f220000004200 */
[----:B--2---:R-:W-:-:S02]  /*10de0*/  F2FP.PACK_AB R6, R122, R204 ;  /* 0x000000cc7a06723e */ /* 0x004fc400000000ff */
[----:B---3--:R-:W-:Y:S02]  /*10df0*/  F2FP.PACK_AB R7, R121, R202 ;  /* 0x000000ca7907723e */ /* 0x008fe400000000ff */
[----:B-1----:R-:W-:Y:S02]  /*10e00*/  F2FP.PACK_AB R4, R205, R206 ;  /* 0x000000cecd04723e */ /* 0x002fe400000000ff */
[----:B----4-:R-:W-:Y:S02]  /*10e10*/  F2FP.PACK_AB R20, R201, R211 ;  /* 0x000000d3c914723e */ /* 0x010fe400000000ff */
[----:B------:R-:W-:Y:S02]  /*10e20*/  F2FP.PACK_AB R21, R198, R199 ;  /* 0x000000c7c615723e */ /* 0x000fe400000000ff */
[----:B------:R-:W-:Y:S02]  /*10e30*/  F2FP.PACK_AB R22, R120, R200 ;  /* 0x000000c87816723e */ /* 0x000fe400000000ff */
[----:B------:R-:W-:-:S02]  /*10e40*/  F2FP.PACK_AB R5, R203, R251 ;  /* 0x000000fbcb05723e */ /* 0x000fc400000000ff */
[----:B------:R-:W-:-:S05]  /*10e50*/  F2FP.PACK_AB R23, R116, R117 ;  /* 0x000000757417723e */ /* 0x000fca00000000ff */
[-C--:B------:R-:W-:Y:S08]  /*10e60*/  HMMA.16816.F32 R164, R4, R8.reuse, R164 ;  /* 0x0000000804a4723c */ /* 0x080ff000000018a4 */
[C---:B------:R-:W-:Y:S08]  /*10e70*/  HMMA.16816.F32 R160, R20.reuse, R8, R160 ;  /* 0x0000000814a0723c */ /* 0x040ff000000018a0 */
[-C--:B------:R-:W-:Y:S08]  /*10e80*/  HMMA.16816.F32 R156, R20, R10.reuse, R156 ;  /* 0x0000000a149c723c */ /* 0x080ff0000000189c */
[----:B------:R-:W-:Y:S01]  /*10e90*/  HMMA.16816.F32 R168, R4, R10, R168 ;  /* 0x0000000a04a8723c */ /* 0x000fe200000018a8 */
[----:B------:R-:W1:Y:S07]  /*10ea0*/  LDSM.16.MT88.4 R8, [R220+0x8800] ;  /* 0x00880000dc08783b */ /* 0x000e6e0000004200 */
[C---:B------:R-:W-:Y:S08]  /*10eb0*/  HMMA.16816.F32 R152, R20.reuse, R16, R152 ;  /* 0x000000101498723c */ /* 0x040ff00000001898 */
[C---:B------:R-:W-:Y:S08]  /*10ec0*/  HMMA.16816.F32 R148, R20.reuse, R18, R148 ;  /* 0x000000121494723c */ /* 0x040ff00000001894 */
[C---:B------:R-:W-:Y:S08]  /*10ed0*/  HMMA.16816.F32 R144, R20.reuse, R12, R144 ;  /* 0x0000000c1490723c */ /* 0x040ff00000001890 */
[----:B------:R-:W-:Y:S08]  /*10ee0*/  HMMA.16816.F32 R140, R20, R14, R140 ;  /* 0x0000000e148c723c */ /* 0x000ff0000000188c */
[----:B------:R-:W-:Y:S08]  /*10ef0*/  HMMA.16816.F32 R172, R4, R16, R172 ;  /* 0x0000001004ac723c */ /* 0x000ff000000018ac */
[C---:B-1----:R-:W-:Y:S08]  /*10f00*/  HMMA.16816.F32 R136, R20.reuse, R8, R136 ;  /* 0x000000081488723c */ /* 0x042ff00000001888 */
[----:B------:R-:W-:Y:S01]  /*10f10*/  HMMA.16816.F32 R132, R20, R10, R132 ;  /* 0x0000000a1484723c */ /* 0x000fe20000001884 */
[----:B------:R-:W1:Y:S07]  /*10f20*/  LDSM.16.MT88.4 R20, [R224+0x9000] ;  /* 0x00900000e014783b */ /* 0x000e6e0000004200 */
[C---:B------:R-:W-:Y:S01]  /*10f30*/  HMMA.16816.F32 R176, R4.reuse, R18, R176 ;  /* 0x0000001204b0723c */ /* 0x040fe200000018b0 */
[----:B------:R-:W2:Y:S07]  /*10f40*/  LDSM.16.MT88.4 R16, [R222+0x9000] ;  /* 0x00900000de10783b */ /* 0x000eae0000004200 */
[C---:B------:R-:W-:Y:S08]  /*10f50*/  HMMA.16816.F32 R180, R4.reuse, R12, R180 ;  /* 0x0000000c04b4723c */ /* 0x040ff000000018b4 */
[C---:B------:R-:W-:Y:S01]  /*10f60*/  HMMA.16816.F32 R184, R4.reuse, R14, R184 ;  /* 0x0000000e04b8723c */ /* 0x040fe200000018b8 */
[----:B------:R-:W3:Y:S07]  /*10f70*/  LDSM.16.MT88.4 R12, [R221+0x9000] ;  /* 0x00900000dd0c783b */ /* 0x000eee0000004200 */
[C---:B------:R-:W-:Y:S08]  /*10f80*/  HMMA.16816.F32 R188, R4.reuse, R8, R188 ;  /* 0x0000000804bc723c */ /* 0x040ff000000018bc */
[----:B------:R-:W-:Y:S01]  /*10f90*/  HMMA.16816.F32 R192, R4, R10, R192 ;  /* 0x0000000a04c0723c */ /* 0x000fe200000018c0 */
[----:B------:R-:W4:Y:S01]  /*10fa0*/  LDSM.16.MT88.4 R8, [R220+0x9000] ;  /* 0x00900000dc08783b */ /* 0x000f220000004200 */
        /* <DEDUP_REMOVED lines=11> */
[----:B------:R-:W-:Y:S01]  /*11060*/  FADD.FTZ R208, R207, R208 ;  /* 0x000000d0cfd07221 */ /* 0x000fe20000010000 */
[----:B--2---:R-:W-:Y:S01]  /*11070*/  F2FP.PACK_AB R7, R89, R90 ;  /* 0x0000005a5907723e */ /* 0x004fe200000000ff */
        /* <DEDUP_REMOVED lines=8> */
[----:B------:R-:W1:Y:S06]  /*11100*/  MUFU.EX2 R128, R128 ;  /* 0x0000008000807308 */ /* 0x000e6c0000000800 */
[C---:B---3--:R-:W-:Y:S02]  /*11110*/  HMMA.16816.F32 R144, R4.reuse, R12, R144 ;  /* 0x0000000c0490723c */ /* 0x048fe40000001890 */
[----:B------:R-:W-:Y:S06]  /*11120*/  MUFU.EX2 R127, R127 ;  /* 0x0000007f007f7308 */ /* 0x000fec0000000800 */
[C---:B------:R-:W-:Y:S02]  /*11130*/  HMMA.16816.F32 R140, R4.reuse, R14, R140 ;  /* 0x0000000e048c723c */ /* 0x040fe4000000188c */
[----:B------:R-:W2:Y:S06]  /*11140*/  MUFU.EX2 R105, R105 ;  /* 0x0000006900697308 */ /* 0x000eac0000000800 */
[C---:B----4-:R-:W-:Y:S08]  /*11150*/  HMMA.16816.F32 R136, R4.reuse, R8, R136 ;  /* 0x000000080488723c */ /* 0x050ff00000001888 */
[----:B------:R-:W-:Y:S07]  /*11160*/  HMMA.16816.F32 R132, R4, R10, R132 ;  /* 0x0000000a0484723c */ /* 0x000fee0000001884 */
[----:B------:R-:W-:-:S02]  /*11170*/  MOV R7, R206 ;  /* 0x000000ce00077202 */ /* 0x000fc40000000f00 */
[----:B------:R-:W3:Y:S01]  /*11180*/  MUFU.EX2 R206, R26 ;  /* 0x0000001a00ce7308 */ /* 0x000ee20000000800 */
[----:B------:R-:W-:Y:S02]  /*11190*/  FADD.FTZ R209, R70, R209 ;  /* 0x000000d146d17221 */ /* 0x000fe40000010000 */
[----:B------:R-:W-:Y:S02]  /*111a0*/  FADD.FTZ R24, R24, R208 ;  /* 0x000000d018187221 */ /* 0x000fe40000010000 */
[----:B------:R-:W-:Y:S01]  /*111b0*/  FADD.FTZ R88, R88, R209 ;  /* 0x000000d158587221 */ /* 0x000fe20000010000 */
[----:B-1----:R-:W-:Y:S01]  /*111c0*/  F2FP.PACK_AB R5, R128, R207 ;  /* 0x000000cf8005723e */ /* 0x002fe200000000ff */
[----:B------:R-:W-:Y:S01]  /*111d0*/  FADD.FTZ R209, R7, R24 ;  /* 0x0000001807d17221 */ /* 0x000fe20000010000 */
[----:B------:R-:W-:Y:S02]  /*111e0*/  F2FP.PACK_AB R6, R106, R129 ;  /* 0x000000816a06723e */ /* 0x000fe400000000ff */
[----:B--2---:R-:W-:Y:S01]  /*111f0*/  F2FP.PACK_AB R7, R105, R127 ;  /* 0x0000007f6907723e */ /* 0x004fe200000000ff */
[----:B------:R-:W-:Y:S01]  /*11200*/  FADD.FTZ R210, R71, R210 ;  /* 0x000000d247d27221 */ /* 0x000fe20000010000 */
[----:B---3--:R-:W-:-:S03]  /*11210*/  F2FP.PACK_AB R4, R130, R206 ;  /* 0x000000ce8204723e */ /* 0x008fc600000000ff */
[----:B------:R-:W-:Y:S01]  /*11220*/  FADD.FTZ R210, R27, R210 ;  /* 0x000000d21bd27221 */ /* 0x000fe20000010000 */
[----:B------:R-:W-:Y:S01]  /*11230*/  MUFU.EX2 R110, R110 ;  /* 0x0000006e006e7308 */ /* 0x000fe20000000800 */
[----:B------:R-:W-:Y:S02]  /*11240*/  LDSM.16.MT88.4 R24, [R220+0x9800] ;  /* 0x00980000dc18783b */ /* 0x000fe40000004200 */
[C---:B------:R-:W-:Y:S01]  /*11250*/  HMMA.16816.F32 R164, R4.reuse, R20, R164 ;  /* 0x0000001404a4723c */ /* 0x040fe200000018a4 */
[----:B------:R-:W-:Y:S01]  /*11260*/  FADD.FTZ R196, R85, R196 ;  /* 0x000000c455c47221 */ /* 0x000fe20000010000 */
[----:B------:R1:W5:Y:S06]  /*11270*/  LDL.LU R71, [R1+0x48] ;  /* 0x0000480001477983 */ /* 0x00036c0000300800 */
[C---:B------:R-:W-:Y:S08]  /*11280*/  HMMA.16816.F32 R168, R4.reuse, R22, R168 ;  /* 0x0000001604a8723c */ /* 0x040ff000000018a8 */
[C---:B------:R-:W-:Y:S08]  /*11290*/  HMMA.16816.F32 R172, R4.reuse, R16, R172 ;  /* 0x0000001004ac723c */ /* 0x040ff000000018ac */
        /* <DEDUP_REMOVED lines=8> */
[----:B------:R-:W-:Y:S01]  /*11320*/  FADD.FTZ R208, R80, R196 ;  /* 0x000000c450d07221 */ /* 0x000fe20000010000 */
[----:B------:R-:W1:Y:S01]  /*11330*/  MUFU.EX2 R104, R104 ;  /* 0x0000006800687308 */ /* 0x000e620000000800 */
[----:B------:R-:W-:Y:S01]  /*11340*/  FADD.FTZ R211, R211, R88 ;  /* 0x00000058d3d37221 */ /* 0x000fe20000010000 */
[----:B------:R-:W1:Y:S06]  /*11350*/  LDSM.16.MT88.4 R20, [R224+0xa000] ;  /* 0x00a00000e014783b */ /* 0x000e6c0000004200 */
        /* <DEDUP_REMOVED lines=13> */
[----:B------:R-:W-:Y:S01]  /*11430*/  MUFU.EX2 R75, R75 ;  /* 0x0000004b004b7308 */ /* 0x000fe20000000800 */
[----:B------:R-:W-:Y:S01]  /*11440*/  FADD.FTZ R210, R251, R210 ;  /* 0x000000d2fbd27221 */ /* 0x000fe20000010000 */
[----:B------:R1:W5:Y:S06]  /*11450*/  LDL.LU R70, [R1+0x44] ;  /* 0x0000440001467983 */ /* 0x00036c0000300800 */
[----:B------:R-:W1:Y:S08]  /*11460*/  MUFU.EX2 R85, R131 ;  /* 0x0000008300557308 */ /* 0x000e700000000800 */
[----:B------:R-:W-:Y:S08]  /*11470*/  MUFU.EX2 R88, R113 ;  /* 0x0000007100587308 */ /* 0x000ff00000000800 */
[----:B------:R-:W1:Y:S08]  /*11480*/  MUFU.EX2 R80, R112 ;  /* 0x0000007000507308 */ /* 0x000e700000000800 */
[----:B------:R-:W-:Y:S08]  /*11490*/  MUFU.EX2 R113, R97 ;  /* 0x0000006100717308 */ /* 0x000ff00000000800 */
[----:B------:R-:W-:Y:S08]  /*114a0*/  MUFU.EX2 R131, R102 ;  /* 0x0000006600837308 */ /* 0x000ff00000000800 */
[----:B------:R-:W1:Y:S08]  /*114b0*/  MUFU.EX2 R112, R101 ;  /* 0x0000006500707308 */ /* 0x000e700000000800 */
[----:B------:R-:W2:Y:S08]  /*114c0*/  MUFU.EX2 R196, R98 ;  /* 0x0000006200c47308 */ /* 0x000eb00000000800 */
[----:B------:R-:W3:Y:S01]  /*114d0*/  MUFU.EX2 R97, R95 ;  /* 0x0000005f00617308 */ /* 0x000ee20000000800 */
[----:B-1----:R-:W-:-:S02]  /*114e0*/  F2FP.PACK_AB R8, R104, R110 ;  /* 0x0000006e6808723e */ /* 0x002fc400000000ff */
[----:B------:R-:W-:Y:S02]  /*114f0*/  F2FP.PACK_AB R9, R85, R103 ;  /* 0x000000675509723e */ /* 0x000fe400000000ff */
[----:B------:R-:W-:Y:S02]  /*11500*/  F2FP.PACK_AB R10, R83, R84 ;  /* 0x00000054530a723e */ /* 0x000fe400000000ff */
[----:B------:R-:W-:-:S07]  /*11510*/  F2FP.PACK_AB R11, R80, R88 ;  /* 0x00000058500b723e */ /* 0x000fce00000000ff */
[C---:B--2---:R-:W-:Y:S08]  /*11520*/  HMMA.16816.F32 R160, R8.reuse, R16, R160 ;  /* 0x0000001008a0723c */ /* 0x044ff000000018a0 */
[C---:B------:R-:W-:Y:S08]  /*11530*/  HMMA.16816.F32 R156, R8.reuse, R18, R156 ;  /* 0x00000012089c723c */ /* 0x040ff0000000189c */
[C---:B---3--:R-:W-:Y:S08]  /*11540*/  HMMA.16816.F32 R152, R8.reuse, R12, R152 ;  /* 0x0000000c0898723c */ /* 0x048ff00000001898 */
[C---:B------:R-:W-:Y:S08]  /*11550*/  HMMA.16816.F32 R148, R8.reuse, R14, R148 ;  /* 0x0000000e0894723c */ /* 0x040ff00000001894 */
[C---:B----4-:R-:W-:Y:S08]  /*11560*/  HMMA.16816.F32 R144, R8.reuse, R4, R144 ;  /* 0x000000040890723c */ /* 0x050ff00000001890 */
[C---:B------:R-:W-:Y:S08]  /*11570*/  HMMA.16816.F32 R140, R8.reuse, R6, R140 ;  /* 0x00000006088c723c */ /* 0x040ff0000000188c */
[C---:B------:R-:W-:Y:S08]  /*11580*/  HMMA.16816.F32 R136, R8.reuse, R24, R136 ;  /* 0x000000180888723c */ /* 0x040ff00000001888 */
[----:B------:R-:W-:Y:S07]  /*11590*/  HMMA.16816.F32 R132, R8, R26, R132 ;  /* 0x0000001a0884723c */ /* 0x000fee0000001884 */
[----:B------:R-:W-:-:S02]  /*115a0*/  F2FP.PACK_AB R8, R112, R131 ;  /* 0x000000837008723e */ /* 0x000fc400000000ff */
[----:B------:R-:W-:Y:S02]  /*115b0*/  F2FP.PACK_AB R9, R113, R196 ;  /* 0x000000c47109723e */ /* 0x000fe400000000ff */
[----:B------:R-:W-:Y:S02]  /*115c0*/  F2FP.PACK_AB R10, R99, R100 ;  /* 0x00000064630a723e */ /* 0x000fe400000000ff */
[----:B------:R-:W-:-:S07]  /*115d0*/  F2FP.PACK_AB R11, R97, R96 ;  /* 0x00000060610b723e */ /* 0x000fce00000000ff */
[C---:B------:R-:W-:Y:S08]  /*115e0*/  HMMA.16816.F32 R164, R8.reuse, R16, R164 ;  /* 0x0000001008a4723c */ /* 0x040ff000000018a4 */
[C---:B------:R-:W-:Y:S01]  /*115f0*/  HMMA.16816.F32 R168, R8.reuse, R18, R168 ;  /* 0x0000001208a8723c */ /* 0x040fe200000018a8 */
[----:B------:R-:W-:Y:S07]  /*11600*/  LDSM.16.MT88.4 R16, [R221+0xa000] ;  /* 0x00a00000dd10783b */ /* 0x000fee0000004200 */
[C---:B------:R-:W-:Y:S08]  /*11610*/  HMMA.16816.F32 R172, R8.reuse, R12, R172 ;  /* 0x0000000c08ac723c */ /* 0x040ff000000018ac */
[C---:B------:R-:W-:Y:S01]  /*11620*/  HMMA.16816.F32 R176, R8.reuse, R14, R176 ;  /* 0x0000000e08b0723c */ /* 0x040fe200000018b0 */
[----:B------:R-:W-:Y:S07]  /*11630*/  LDSM.16.MT88.4 R12, [R220+0xa000] ;  /* 0x00a00000dc0c783b */ /* 0x000fee0000004200 */
[C---:B------:R-:W-:Y:S08]  /*11640*/  HMMA.16816.F32 R180, R8.reuse, R4, R180 ;  /* 0x0000000408b4723c */ /* 0x040ff000000018b4 */
[C---:B------:R-:W-:Y:S01]  /*11650*/  HMMA.16816.F32 R184, R8.reuse, R6, R184 ;  /* 0x0000000608b8723c */ /* 0x040fe200000018b8 */
[----:B------:R-:W1:Y:S01]  /*11660*/  LDSM.16.MT88.4 R4, [R222+0xa000] ;  /* 0x00a00000de04783b */ /* 0x000e620000004200 */
[----:B------:R-:W-:Y:S08]  /*11670*/  MUFU.EX2 R95, R126 ;  /* 0x0000007e005f7308 */ /* 0x000ff00000000800 */
[----:B------:R-:W2:Y:S08]  /*11680*/  MUFU.EX2 R98, R125 ;  /* 0x0000007d00627308 */ /* 0x000eb00000000800 */
[----:B------:R-:W-:Y:S08]  /*11690*/  MUFU.EX2 R102, R124 ;  /* 0x0000007c00667308 */ /* 0x000ff00000000800 */
[----:B------:R-:W3:Y:S01]  /*116a0*/  MUFU.EX2 R101, R123 ;  /* 0x0000007b00657308 */ /* 0x000ee20000000800 */
[C---:B------:R-:W-:Y:S07]  /*116b0*/  HMMA.16816.F32 R188, R8.reuse, R24, R188 ;  /* 0x0000001808bc723c */ /* 0x040fee00000018bc */
[----:B------:R-:W-:Y:S01]  /*116c0*/  MUFU.EX2 R123, R35 ;  /* 0x00000023007b7308 */ /* 0x000fe20000000800 */
[----:B------:R-:W-:Y:S07]  /*116d0*/  HMMA.16816.F32 R192, R8, R26, R192 ;  /* 0x0000001a08c0723c */ /* 0x000fee00000018c0 */
[----:B------:R-:W4:Y:S08]  /*116e0*/  MUFU.EX2 R124, R34 ;  /* 0x00000022007c7308 */ /* 0x000f300000000800 */
[----:B------:R-:W-:Y:S08]  /*116f0*/  MUFU.EX2 R125, R33 ;  /* 0x00000021007d7308 */ /* 0x000ff00000000800 */
[----:B------:R1:W1:Y:S01]  /*11700*/  MUFU.EX2 R126, R32 ;  /* 0x00000020007e7308 */ /* 0x0002620000000800 */
[----:B------:R-:W-:-:S02]  /*11710*/  F2FP.PACK_AB R8, R93, R94 ;  /* 0x0000005e5d08723e */ /* 0x000fc400000000ff */
[----:B--2---:R-:W-:Y:S02]  /*11720*/  F2FP.PACK_AB R9, R98, R95 ;  /* 0x0000005f6209723e */ /* 0x004fe400000000ff */
[----:B------:R-:W-:Y:S02]  /*11730*/  F2FP.PACK_AB R10, R87, R91 ;  /* 0x0000005b570a723e */ /* 0x000fe400000000ff */
[----:B---3--:R-:W-:Y:S01]  /*11740*/  F2FP.PACK_AB R11, R101, R102 ;  /* 0x00000066650b723e */ /* 0x008fe200000000ff */
[----:B------:R-:W-:Y:S02]  /*11750*/  FADD.FTZ R208, R199, R208 ;  /* 0x000000d0c7d07221 */ /* 0x000fe40000010000 */
[----:B------:R-:W-:Y:S02]  /*11760*/  FADD.FTZ R210, R203, R210 ;  /* 0x000000d2cbd27221 */ /* 0x000fe40000010000 */
[----:B------:R-:W-:Y:S02]  /*11770*/  FADD.FTZ R211, R201, R211 ;  /* 0x000000d3c9d37221 */ /* 0x000fe40000010000 */
[----:B------:R-:W-:Y:S01]  /*11780*/  FADD.FTZ R198, R198, R208 ;  /* 0x000000d0c6c67221 */ /* 0x000fe20000010000 */
[----:B------:R-:W-:Y:S01]  /*11790*/  HMMA.16816.F32 R160, R8, R20, R160 ;  /* 0x0000001408a0723c */ /* 0x000fe200000018a0 */
[----:B------:R-:W-:Y:S01]  /*117a0*/  FADD.FTZ R202, R202, R210 ;  /* 0x000000d2caca7221 */ /* 0x000fe20000010000 */
[----:B-1----:R-:W-:Y:S01]  /*117b0*/  LDSM.16.MT88.4 R32, [R222+0xa800] ;  /* 0x00a80000de20783b */ /* 0x002fe20000004200 */
[----:B------:R-:W-:-:S02]  /*117c0*/  FADD.FTZ R200, R200, R211 ;  /* 0x000000d3c8c87221 */ /* 0x000fc40000010000 */
[----:B------:R-:W-:-:S03]  /*117d0*/  FADD.FTZ R24, R117, R198 ;  /* 0x000000c675187221 */ /* 0x000fc60000010000 */
[----:B------:R-:W-:Y:S01]  /*117e0*/  HMMA.16816.F32 R156, R8, R22, R156 ;  /* 0x00000016089c723c */ /* 0x000fe2000000189c */
[----:B------:R-:W-:-:S07]  /*117f0*/  FADD.FTZ R202, R121, R202 ;  /* 0x000000ca79ca7221 */ /* 0x000fce0000010000 */
[----:B------:R-:W-:Y:S01]  /*11800*/  HMMA.16816.F32 R152, R8, R4, R152 ;  /* 0x000000040898723c */ /* 0x000fe20000001898 */
[----:B------:R-:W-:-:S07]  /*11810*/  FADD.FTZ R200, R120, R200 ;  /* 0x000000c878c87221 */ /* 0x000fce0000010000 */
[----:B------:R-:W-:Y:S01]  /*11820*/  HMMA.16816.F32 R148, R8, R6, R148 ;  /* 0x000000060894723c */ /* 0x000fe20000001894 */
[----:B------:R-:W-:-:S07]  /*11830*/  FADD.FTZ R24, R116, R24 ;  /* 0x0000001874187221 */ /* 0x000fce0000010000 */
[C---:B------:R-:W-:Y:S08]  /*11840*/  HMMA.16816.F32 R144, R8.reuse, R16, R144 ;  /* 0x000000100890723c */ /* 0x040ff00000001890 */
[C---:B------:R-:W-:Y:S08]  /*11850*/  HMMA.16816.F32 R140, R8.reuse, R18, R140 ;  /* 0x00000012088c723c */ /* 0x040ff0000000188c */
[C---:B------:R-:W-:Y:S08]  /*11860*/  HMMA.16816.F32 R136, R8.reuse, R12, R136 ;  /* 0x0000000c0888723c */ /* 0x040ff00000001888 */
[----:B------:R-:W-:Y:S07]  /*11870*/  HMMA.16816.F32 R132, R8, R14, R132 ;  /* 0x0000000e0884723c */ /* 0x000fee0000001884 */
[----:B------:R-:W-:-:S02]  /*11880*/  F2FP.PACK_AB R8, R77, R78 ;  /* 0x0000004e4d08723e */ /* 0x000fc400000000ff */
[----:B----4-:R-:W-:Y:S02]  /*11890*/  F2FP.PACK_AB R9, R124, R123 ;  /* 0x0000007b7c09723e */ /* 0x010fe400000000ff */
[----:B------:R-:W-:Y:S02]  /*118a0*/  F2FP.PACK_AB R10, R75, R76 ;  /* 0x0000004c4b0a723e */ /* 0x000fe400000000ff */
[----:B------:R-:W-:Y:S01]  /*118b0*/  F2FP.PACK_AB R11, R126, R125 ;  /* 0x0000007d7e0b723e */ /* 0x000fe200000000ff */
[----:B------:R-:W-:Y:S06]  /*118c0*/  MUFU.EX2 R117, R31 ;  /* 0x0000001f00757308 */ /* 0x000fec0000000800 */
[C---:B------:R-:W-:Y:S02]  /*118d0*/  HMMA.16816.F32 R164, R8.reuse, R20, R164 ;  /* 0x0000001408a4723c */ /* 0x040fe400000018a4 */
[----:B------:R-:W-:Y:S06]  /*118e0*/  MUFU.EX2 R116, R30 ;  /* 0x0000001e00747308 */ /* 0x000fec0000000800 */
[C---:B------:R-:W-:Y:S01]  /*118f0*/  HMMA.16816.F32 R168, R8.reuse, R22, R168 ;  /* 0x0000001608a8723c */ /* 0x040fe200000018a8 */
[----:B------:R-:W-:Y:S01]  /*11900*/  LDSM.16.MT88.4 R20, [R220+0xa800] ;  /* 0x00a80000dc14783b */ /* 0x000fe20000004200 */
[----:B------:R-:W-:Y:S06]  /*11910*/  MUFU.EX2 R120, R29 ;  /* 0x0000001d00787308 */ /* 0x000fec0000000800 */
[C---:B------:R-:W-:Y:S02]  /*11920*/  HMMA.16816.F32 R172, R8.reuse, R4, R172 ;  /* 0x0000000408ac723c */ /* 0x040fe400000018ac */
[----:B------:R1:W-:Y:S06]  /*11930*/  MUFU.EX2 R121, R28 ;  /* 0x0000001c00797308 */ /* 0x0003ec0000000800 */
[C---:B------:R-:W-:Y:S01]  /*11940*/  HMMA.16816.F32 R176, R8.reuse, R6, R176 ;  /* 0x0000000608b0723c */ /* 0x040fe200000018b0 */
[----:B------:R-:W2:Y:S04]  /*11950*/  LDSM.16.MT88.4 R4, [R224+0xa800] ;  /* 0x00a80000e004783b */ /* 0x000ea80000004200 */
[----:B-1----:R-:W1:Y:S01]  /*11960*/  LDSM.16.MT88.4 R28, [R221+0xa800] ;  /* 0x00a80000dd1c783b */ /* 0x002e620000004200 */
[----:B------:R-:W-:Y:S08]  /*11970*/  MUFU.EX2 R111, R111 ;  /* 0x0000006f006f7308 */ /* 0x000ff00000000800 */
[----:B------:R-:W-:Y:S08]  /*11980*/  MUFU.EX2 R109, R109 ;  /* 0x0000006d006d7308 */ /* 0x000ff00000000800 */
[----:B------:R-:W-:Y:S08]  /*11990*/  MUFU.EX2 R108, R108 ;  /* 0x0000006c006c7308 */ /* 0x000ff00000000800 */
[----:B------:R-:W-:Y:S08]  /*119a0*/  MUFU.EX2 R107, R107 ;  /* 0x0000006b006b7308 */ /* 0x000ff00000000800 */
[----:B------:R-:W-:Y:S08]  /*119b0*/  MUFU.EX2 R74, R74 ;  /* 0x0000004a004a7308 */ /* 0x000ff00000000800 */
[----:B------:R-:W3:Y:S08]  /*119c0*/  MUFU.EX2 R73, R73 ;  /* 0x0000004900497308 */ /* 0x000ef00000000800 */
[----:B------:R-:W-:Y:S08]  /*119d0*/  MUFU.EX2 R72, R72 ;  /* 0x0000004800487308 */ /* 0x000ff00000000800 */
[----:B------:R-:W-:Y:S08]  /*119e0*/  MUFU.EX2 R69, R69 ;  /* 0x0000004500457308 */ /* 0x000ff00000000800 */
[----:B------:R-:W-:Y:S08]  /*119f0*/  MUFU.EX2 R67, R67 ;  /* 0x0000004300437308 */ /* 0x000ff00000000800 */
[----:B------:R-:W4:Y:S08]  /*11a00*/  MUFU.EX2 R66, R66 ;  /* 0x0000004200427308 */ /* 0x000f300000000800 */
[----:B------:R-:W-:Y:S08]  /*11a10*/  MUFU.EX2 R65, R65 ;  /* 0x0000004100417308 */ /* 0x000ff00000000800 */
[----:B------:R-:W1:Y:S01]  /*11a20*/  MUFU.EX2 R64, R64 ;  /* 0x0000004000407308 */ /* 0x000e620000000800 */
[----:B------:R-:W-:Y:S01]  /*11a30*/  HMMA.16816.F32 R180, R8, R16, R180 ;  /* 0x0000001008b4723c */ /* 0x000fe200000018b4 */
[----:B------:R-:W-:-:S02]  /*11a40*/  FADD.FTZ R209, R205, R209 ;  /* 0x000000d1cdd17221 */ /* 0x000fc40000010000 */
[----:B------:R-:W-:-:S04]  /*11a50*/  FADD.FTZ R24, R115, R24 ;  /* 0x0000001873187221 */ /* 0x000fc80000010000 */
[----:B---3--:R-:W-:Y:S01]  /*11a60*/  F2FP.PACK_AB R16, R73, R74 ;  /* 0x0000004a4910723e */ /* 0x008fe200000000ff */
[----:B------:R-:W-:Y:S01]  /*11a70*/  HMMA.16816.F32 R184, R8, R18, R184 ;  /* 0x0000001208b8723c */ /* 0x000fe200000018b8 */
[----:B----4-:R-:W-:-:S06]  /*11a80*/  F2FP.PACK_AB R17, R66, R67 ;  /* 0x000000434211723e */ /* 0x010fcc00000000ff */
[----:B------:R-:W-:Y:S01]  /*11a90*/  F2FP.PACK_AB R18, R69, R72 ;  /* 0x000000484512723e */ /* 0x000fe200000000ff */
[----:B------:R-:W-:Y:S01]  /*11aa0*/  HMMA.16816.F32 R188, R8, R12, R188 ;  /* 0x0000000c08bc723c */ /* 0x000fe200000018bc */
[----:B-1----:R-:W-:-:S07]  /*11ab0*/  F2FP.PACK_AB R19, R64, R65 ;  /* 0x000000414013723e */ /* 0x002fce00000000ff */
[----:B------:R-:W-:Y:S01]  /*11ac0*/  HMMA.16816.F32 R192, R8, R14, R192 ;  /* 0x0000000e08c0723c */ /* 0x000fe200000018c0 */
[----:B------:R-:W-:Y:S01]  /*11ad0*/  FADD.FTZ R204, R204, R209 ;  /* 0x000000d1cccc7221 */ /* 0x000fe20000010000 */
[----:B------:R-:W1:Y:S05]  /*11ae0*/  LDSM.16.MT88.4 R12, [R224+0xb000] ;  /* 0x00b00000e00c783b */ /* 0x000e6a0000004200 */
[----:B------:R-:W-:Y:S02]  /*11af0*/  F2FP.PACK_AB R8, R116, R117 ;  /* 0x000000757408723e */ /* 0x000fe400000000ff */
[----:B------:R-:W-:Y:S02]  /*11b00*/  F2FP.PACK_AB R9, R109, R111 ;  /* 0x0000006f6d09723e */ /* 0x000fe400000000ff */
[----:B------:R-:W-:-:S02]  /*11b10*/  F2FP.PACK_AB R10, R121, R120 ;  /* 0x00000078790a723e */ /* 0x000fc400000000ff */
[----:B------:R-:W-:Y:S01]  /*11b20*/  F2FP.PACK_AB R11, R107, R108 ;  /* 0x0000006c6b0b723e */ /* 0x000fe200000000ff */
[----:B------:R-:W-:Y:S01]  /*11b30*/  FADD.FTZ R114, R114, R24 ;  /* 0x0000001872727221 */ /* 0x000fe20000010000 */
[----:B--2---:R-:W-:Y:S01]  /*11b40*/  HMMA.16816.F32 R164, R16, R4, R164 ;  /* 0x0000000410a4723c */ /* 0x004fe200000018a4 */
[----:B------:R-:W-:Y:S01]  /*11b50*/  LDSM.16.MT88.4 R24, [R220+0xb000] ;  /* 0x00b00000dc18783b */ /* 0x000fe20000004200 */
[----:B------:R-:W-:-:S06]  /*11b60*/  FADD.FTZ R204, R122, R204 ;  /* 0x000000cc7acc7221 */ /* 0x000fcc0000010000 */
        /* <DEDUP_REMOVED lines=8> */
[----:B------:R-:W-:Y:S01]  /*11bf0*/  HMMA.16816.F32 R132, R8, R22, R132 ;  /* 0x000000160884723c */ /* 0x000fe20000001884 */
[----:B------:R-:W2:Y:S07]  /*11c00*/  LDSM.16.MT88.4 R8, [R222+0xb000] ;  /* 0x00b00000de08783b */ /* 0x000eae0000004200 */
[----:B------:R-:W-:Y:S01]  /*11c10*/  HMMA.16816.F32 R168, R16, R6, R168 ;  /* 0x0000000610a8723c */ /* 0x000fe200000018a8 */
[----:B------:R-:W3:Y:S01]  /*11c20*/  LDSM.16.MT88.4 R4, [R221+0xb000] ;  /* 0x00b00000dd04783b */ /* 0x000ee20000004200 */
[----:B------:R-:W-:-:S02]  /*11c30*/  FADD.FTZ R207, R207, R202 ;  /* 0x000000cacfcf7221 */ /* 0x000fc40000010000 */
[----:B------:R-:W-:Y:S02]  /*11c40*/  FADD.FTZ R197, R197, R200 ;  /* 0x000000c8c5c57221 */ /* 0x000fe40000010000 */
        /* <DEDUP_REMOVED lines=8> */
[----:B------:R-:W-:-:S03]  /*11cd0*/  FADD.FTZ R114, R90, R114 ;  /* 0x000000725a727221 */ /* 0x000fc60000010000 */
[----:B------:R-:W-:Y:S01]  /*11ce0*/  HMMA.16816.F32 R176, R16, R34, R176 ;  /* 0x0000002210b0723c */ /* 0x000fe200000018b0 */
[----:B------:R-:W-:Y:S01]  /*11cf0*/  FADD.FTZ R129, R106, R129 ;  /* 0x000000816a817221 */ /* 0x000fe20000010000 */
[----:B------:R-:W-:Y:S01]  /*11d00*/  MUFU.EX2 R62, R62 ;  /* 0x0000003e003e7308 */ /* 0x000fe20000000800 */
[----:B------:R-:W-:-:S05]  /*11d10*/  FADD.FTZ R127, R105, R127 ;  /* 0x0000007f697f7221 */ /* 0x000fca0000010000 */
[----:B------:R-:W-:Y:S02]  /*11d20*/  HMMA.16816.F32 R180, R16, R28, R180 ;  /* 0x0000001c10b4723c */ /* 0x000fe400000018b4 */
[----:B------:R-:W-:Y:S01]  /*11d30*/  MUFU.EX2 R61, R61 ;  /* 0x0000003d003d7308 */ /* 0x000fe20000000800 */
[----:B------:R-:W-:-:S05]  /*11d40*/  FADD.FTZ R118, R92, R118 ;  /* 0x000000765c767221 */ /* 0x000fca0000010000 */
[----:B------:R-:W-:Y:S02]  /*11d50*/  HMMA.16816.F32 R184, R16, R30, R184 ;  /* 0x0000001e10b8723c */ /* 0x000fe400000018b8 */
[----:B------:R-:W-:Y:S01]  /*11d60*/  MUFU.EX2 R60, R60 ;  /* 0x0000003c003c7308 */ /* 0x000fe20000000800 */
[----:B------:R-:W-:Y:S02]  /*11d70*/  FADD.FTZ R89, R89, R114 ;  /* 0x0000007259597221 */ /* 0x000fe40000010000 */
[----:B------:R-:W-:-:S05]  /*11d80*/  FADD.FTZ R131, R131, R129 ;  /* 0x0000008183837221 */ /* 0x000fca0000010000 */
[----:B------:R-:W-:Y:S01]  /*11d90*/  MUFU.EX2 R86, R86 ;  /* 0x0000005600567308 */ /* 0x000fe20000000800 */
[----:B------:R-:W-:-:S07]  /*11da0*/  FADD.FTZ R196, R196, R127 ;  /* 0x0000007fc4c47221 */ /* 0x000fce0000010000 */
[----:B------:R-:W-:Y:S01]  /*11db0*/  MUFU.EX2 R82, R82 ;  /* 0x0000005200527308 */ /* 0x000fe20000000800 */
[----:B------:R-:W-:-:S07]  /*11dc0*/  FADD.FTZ R110, R110, R118 ;  /* 0x000000766e6e7221 */ /* 0x000fce0000010000 */
[----:B------:R-:W-:Y:S08]  /*11dd0*/  MUFU.EX2 R81, R81 ;  /* 0x0000005100517308 */ /* 0x000ff00000000800 */
[----:B------:R-:W-:Y:S08]  /*11de0*/  MUFU.EX2 R79, R79 ;  /* 0x0000004f004f7308 */ /* 0x000ff00000000800 */
[----:B------:R-:W-:Y:S08]  /*11df0*/  MUFU.EX2 R59, R59 ;  /* 0x0000003b003b7308 */ /* 0x000ff00000000800 */
[----:B------:R-:W4:Y:S08]  /*11e00*/  MUFU.EX2 R58, R58 ;  /* 0x0000003a003a7308 */ /* 0x000f300000000800 */
[----:B------:R-:W-:Y:S08]  /*11e10*/  MUFU.EX2 R57, R57 ;  /* 0x0000003900397308 */ /* 0x000ff00000000800 */
[----:B------:R-:W-:Y:S08]  /*11e20*/  MUFU.EX2 R56, R56 ;  /* 0x0000003800387308 */ /* 0x000ff00000000800 */
[----:B------:R-:W-:Y:S08]  /*11e30*/  MUFU.EX2 R55, R55 ;  /* 0x0000003700377308 */ /* 0x000ff00000000800 */
        /* <DEDUP_REMOVED lines=13> */
[----:B----4-:R-:W-:Y:S01]  /*11f10*/  F2FP.PACK_AB R20, R58, R59 ;  /* 0x0000003b3a14723e */ /* 0x010fe200000000ff */
[----:B------:R-:W-:Y:S01]  /*11f20*/  HMMA.16816.F32 R192, R16, R22, R192 ;  /* 0x0000001610c0723c */ /* 0x000fe200000018c0 */
[----:B-1----:R-:W-:Y:S01]  /*11f30*/  F2FP.PACK_AB R21, R54, R55 ;  /* 0x000000373615723e */ /* 0x002fe200000000ff */
[----:B------:R-:W-:Y:S02]  /*11f40*/  FADD.FTZ R99, R99, R131 ;  /* 0x0000008363637221 */ /* 0x000fe40000010000 */
[----:B------:R-:W-:-:S03]  /*11f50*/  FADD.FTZ R97, R97, R196 ;  /* 0x000000c461617221 */ /* 0x000fc60000010000 */
[----:B------:R-:W-:Y:S02]  /*11f60*/  F2FP.PACK_AB R16, R62, R63 ;  /* 0x0000003f3e10723e */ /* 0x000fe400000000ff */
[----:B------:R-:W-:Y:S02]  /*11f70*/  F2FP.PACK_AB R17, R82, R86 ;  /* 0x000000565211723e */ /* 0x000fe400000000ff */
[----:B------:R-:W-:Y:S02]  /*11f80*/  F2FP.PACK_AB R18, R60, R61 ;  /* 0x0000003d3c12723e */ /* 0x000fe400000000ff */
[----:B------:R-:W-:Y:S02]  /*11f90*/  F2FP.PACK_AB R19, R79, R81 ;  /* 0x000000514f13723e */ /* 0x000fe400000000ff */
[----:B------:R-:W-:Y:S02]  /*11fa0*/  F2FP.PACK_AB R22, R56, R57 ;  /* 0x000000393816723e */ /* 0x000fe400000000ff */
[----:B------:R-:W-:Y:S01]  /*11fb0*/  F2FP.PACK_AB R23, R52, R53 ;  /* 0x000000353417723e */ /* 0x000fe200000000ff */
        /* <DEDUP_REMOVED lines=10> */
[----:B--2---:R-:W-:Y:S01]  /*12060*/  HMMA.16816.F32 R152, R16, R8, R152 ;  /* 0x000000081098723c */ /* 0x004fe20000001898 */
[----:B------:R-:W-:Y:S02]  /*12070*/  FADD.FTZ R83, R93, R83 ;  /* 0x000000535d537221 */ /* 0x000fe40000010000 */
[----:B------:R-:W-:-:S05]  /*12080*/  FADD.FTZ R88, R98, R88 ;  /* 0x0000005862587221 */ /* 0x000fca0000010000 */
[----:B------:R-:W-:Y:S01]  /*12090*/  HMMA.16816.F32 R148, R16, R10, R148 ;  /* 0x0000000a1094723c */ /* 0x000fe20000001894 */
[----:B------:R-:W-:-:S07]  /*120a0*/  FADD.FTZ R99, R76, R99 ;  /* 0x000000634c637221 */ /* 0x000fce0000010000 */
[----:B---3--:R-:W-:Y:S01]  /*120b0*/  HMMA.16816.F32 R144, R16, R4, R144 ;  /* 0x000000041090723c */ /* 0x008fe20000001890 */
[----:B------:R-:W-:-:S07]  /*120c0*/  FADD.FTZ R97, R125, R97 ;  /* 0x000000617d617221 */ /* 0x000fce0000010000 */
[C---:B------:R-:W-:Y:S08]  /*120d0*/  HMMA.16816.F32 R140, R16.reuse, R6, R140 ;  /* 0x00000006108c723c */ /* 0x040ff0000000188c */
[C---:B------:R-:W-:Y:S08]  /*120e0*/  HMMA.16816.F32 R136, R16.reuse, R24, R136 ;  /* 0x000000181088723c */ /* 0x040ff00000001888 */
[----:B------:R-:W-:Y:S01]  /*120f0*/  HMMA.16816.F32 R132, R16, R26, R132 ;  /* 0x0000001a1084723c */ /* 0x000fe20000001884 */
[----:B------:R-:W1:Y:S07]  /*12100*/  LDSM.16.MT88.4 R16, [R224+0xb800] ;  /* 0x00b80000e010783b */ /* 0x000e6e0000004200 */
        /* <DEDUP_REMOVED lines=18> */
[----:B------:R-:W-:Y:S01]  /*12230*/  MUFU.EX2 R51, R51 ;  /* 0x0000003300337308 */ /* 0x000fe20000000800 */
[----:B------:R-:W-:Y:S02]  /*12240*/  FADD.FTZ R88, R111, R88 ;  /* 0x000000586f587221 */ /* 0x000fe40000010000 */
[----:B------:R-:W-:Y:S02]  /*12250*/  FADD.FTZ R99, R73, R99 ;  /* 0x0000006349637221 */ /* 0x000fe40000010000 */
[----:B------:R-:W-:-:S03]  /*12260*/  FADD.FTZ R97, R66, R97 ;  /* 0x0000006142617221 */ /* 0x000fc60000010000 */
[----:B------:R-:W1:Y:S01]  /*12270*/  MUFU.EX2 R50, R50 ;  /* 0x0000003200327308 */ /* 0x000e620000000800 */
        /* <DEDUP_REMOVED lines=8> */
[----:B------:R-:W-:Y:S07]  /*12300*/  HMMA.16816.F32 R192, R20, R26, R192 ;  /* 0x0000001a14c0723c */ /* 0x000fee00000018c0 */
[----:B------:R-:W1:Y:S01]  /*12310*/  MUFU.EX2 R3, R3 ;  /* 0x0000000300037308 */ /* 0x000e620000000800 */
[----:B------:R-:W-:-:S07]  /*12320*/  FADD.FTZ R88, R108, R88 ;  /* 0x000000586c587221 */ /* 0x000fce0000010000 */
[----:B------:R-:W-:Y:S08]  /*12330*/  MUFU.EX2 R2, R2 ;  /* 0x0000000200027308 */ /* 0x000ff00000000800 */
[----:B------:R-:W1:Y:S01]  /*12340*/  MUFU.EX2 R0, R0 ;  /* 0x0000000000007308 */ /* 0x000e620000000800 */
[----:B------:R-:W-:Y:S02]  /*12350*/  FADD.FTZ R99, R69, R99 ;  /* 0x0000006345637221 */ /* 0x000fe40000010000 */
[----:B------:R-:W-:-:S02]  /*12360*/  FADD.FTZ R97, R64, R97 ;  /* 0x0000006140617221 */ /* 0x000fc40000010000 */
[----:B------:R-:W-:-:S03]  /*12370*/  FADD.FTZ R83, R121, R83 ;  /* 0x0000005379537221 */ /* 0x000fc60000010000 */
[----:B------:R-:W1:Y:S01]  /*12380*/  MUFU.EX2 R43, R43 ;  /* 0x0000002b002b7308 */ /* 0x000e620000000800 */
[----:B------:R-:W-:Y:S02]  /*12390*/  FADD.FTZ R88, R107, R88 ;  /* 0x000000586b587221 */ /* 0x000fe40000010000 */
[----:B------:R-:W-:-:S05]  /*123a0*/  FADD.FTZ R99, R59, R99 ;  /* 0x000000633b637221 */ /* 0x000fca0000010000 */
[----:B------:R-:W-:Y:S01]  /*123b0*/  MUFU.EX2 R42, R42 ;  /* 0x0000002a002a7308 */ /* 0x000fe20000000800 */
[----:B------:R-:W-:-:S07]  /*123c0*/  FADD.FTZ R97, R55, R97 ;  /* 0x0000006137617221 */ /* 0x000fce0000010000 */
[----:B------:R-:W-:Y:S01]  /*123d0*/  MUFU.EX2 R41, R41 ;  /* 0x0000002900297308 */ /* 0x000fe20000000800 */
[----:B------:R-:W-:-:S07]  /*123e0*/  FADD.FTZ R83, R63, R83 ;  /* 0x000000533f537221 */ /* 0x000fce0000010000 */
[----:B------:R-:W-:Y:S01]  /*123f0*/  MUFU.EX2 R40, R40 ;  /* 0x0000002800287308 */ /* 0x000fe20000000800 */
[----:B------:R-:W-:Y:S07]  /*12400*/  HMMA.16816.F32 R188, R20, R24, R188 ;  /* 0x0000001814bc723c */ /* 0x000fee00000018bc */
[----:B------:R-:W1:Y:S01]  /*12410*/  MUFU.EX2 R39, R39 ;  /* 0x0000002700277308 */ /* 0x000e620000000800 */
[----:B------:R-:W-:-:S07]  /*12420*/  FADD.FTZ R88, R86, R88 ;  /* 0x0000005856587221 */ /* 0x000fce0000010000 */
[----:B------:R-:W1:Y:S08]  /*12430*/  MUFU.EX2 R38, R38 ;  /* 0x0000002600267308 */ /* 0x000e700000000800 */
[----:B------:R-:W-:Y:S08]  /*12440*/  MUFU.EX2 R37, R37 ;  /* 0x0000002500257308 */ /* 0x000ff00000000800 */
[----:B------:R-:W2:Y:S01]  /*12450*/  MUFU.EX2 R36, R36 ;  /* 0x0000002400247308 */ /* 0x000ea20000000800 */
[----:B-1----:R-:W-:Y:S01]  /*12460*/  F2FP.PACK_AB R20, R50, R51 ;  /* 0x000000333214723e */ /* 0x002fe200000000ff */
[----:B------:R-:W-:Y:S01]  /*12470*/  FADD.FTZ R99, R58, R99 ;  /* 0x000000633a637221 */ /* 0x000fe20000010000 */
[----:B------:R-:W-:Y:S01]  /*12480*/  F2FP.PACK_AB R21, R3, R68 ;  /* 0x000000440315723e */ /* 0x000fe200000000ff */
[----:B------:R-:W-:Y:S01]  /*12490*/  FADD.FTZ R97, R54, R97 ;  /* 0x0000006136617221 */ /* 0x000fe20000010000 */
[----:B------:R-:W-:-:S02]  /*124a0*/  F2FP.PACK_AB R22, R48, R49 ;  /* 0x000000313016723e */ /* 0x000fc400000000ff */
[----:B------:R-:W-:Y:S01]  /*124b0*/  F2FP.PACK_AB R23, R0, R2 ;  /* 0x000000020017723e */ /* 0x000fe200000000ff */
[----:B------:R-:W-:Y:S02]  /*124c0*/  FADD.FTZ R83, R62, R83 ;  /* 0x000000533e537221 */ /* 0x000fe40000010000 */
[----:B------:R-:W-:Y:S01]  /*124d0*/  FADD.FTZ R88, R82, R88 ;  /* 0x0000005852587221 */ /* 0x000fe20000010000 */
[----:B------:R-:W1:Y:S01]  /*124e0*/  S2R R251, SR_TID.X ;  /* 0x0000000000fb7919 */ /* 0x000e620000002100 */
[----:B------:R-:W-:Y:S02]  /*124f0*/  FADD.FTZ R99, R57, R99 ;  /* 0x0000006339637221 */ /* 0x000fe40000010000 */
[----:B------:R-:W-:Y:S01]  /*12500*/  FADD.FTZ R97, R53, R97 ;  /* 0x0000006135617221 */ /* 0x000fe20000010000 */
[----:B------:R-:W-:Y:S01]  /*12510*/  HMMA.16816.F32 R160, R20, R16, R160 ;  /* 0x0000001014a0723c */ /* 0x000fe200000018a0 */
[----:B------:R-:W-:Y:S02]  /*12520*/  FADD.FTZ R83, R61, R83 ;  /* 0x000000533d537221 */ /* 0x000fe40000010000 */
[----:B------:R-:W-:-:S02]  /*12530*/  FADD.FTZ R88, R81, R88 ;  /* 0x0000005851587221 */ /* 0x000fc40000010000 */
        /* <DEDUP_REMOVED lines=12> */
[C---:B----4-:R-:W-:Y:S08]  /*12600*/  HMMA.16816.F32 R136, R20.reuse, R4, R136 ;  /* 0x000000041488723c */ /* 0x050ff00000001888 */
[----:B------:R-:W-:Y:S07]  /*12610*/  HMMA.16816.F32 R132, R20, R6, R132 ;  /* 0x000000061484723c */ /* 0x000fee0000001884 */
[----:B------:R-:W-:-:S02]  /*12620*/  F2FP.PACK_AB R20, R42, R43 ;  /* 0x0000002b2a14723e */ /* 0x000fc400000000ff */
[----:B------:R-:W-:Y:S02]  /*12630*/  F2FP.PACK_AB R21, R38, R39 ;  /* 0x000000272615723e */ /* 0x000fe400000000ff */
[----:B------:R-:W-:Y:S02]  /*12640*/  F2FP.PACK_AB R22, R40, R41 ;  /* 0x000000292816723e */ /* 0x000fe400000000ff */
        /* <DEDUP_REMOVED lines=15> */
[----:B------:R-:W-:Y:S01]  /*12740*/  HMMA.16816.F32 R192, R20, R6, R192 ;  /* 0x0000000614c0723c */ /* 0x000fe200000018c0 */
[----:B------:R-:W-:-:S02]  /*12750*/  FADD.FTZ R88, R2, R88 ;  /* 0x0000005802587221 */ /* 0x000fc40000010000 */
[----:B------:R-:W-:Y:S02]  /*12760*/  FADD.FTZ R3, R36, R97 ;  /* 0x0000006124037221 */ /* 0x000fe40000010000 */
[----:B------:R-:W-:-:S03]  /*12770*/  FADD.FTZ R2, R48, R83 ;  /* 0x0000005330027221 */ /* 0x000fc60000010000 */
[----:B------:R-:W-:Y:S01]  /*12780*/  HMMA.16816.F32 R188, R20, R4, R188 ;  /* 0x0000000414bc723c */ /* 0x000fe200000018bc */
[----:B------:R-:W-:Y:S01]  /*12790*/  FADD.FTZ R0, R0, R88 ;  /* 0x0000005800007221 */ /* 0x000fe20000010000 */
[----:B-1----:R-:W-:-:S05]  /*127a0*/  SHF.L.U32 R251, R251, 0x1, RZ ;  /* 0x00000001fbfb7819 */ /* 0x002fca00000006ff */
[----:B------:R-:W-:Y:S01]  /*127b0*/  FADD.FTZ R4, R40, R99 ;  /* 0x0000006328047221 */ /* 0x000fe20000010000 */
[----:B------:R-:W-:-:S04]  /*127c0*/  LOP3.LUT R251, R251, 0x6, RZ, 0xc0, !PT ;  /* 0x00000006fbfb7812 */ /* 0x000fc800078ec0ff */
[----:B------:R-:W-:Y:S01]  /*127d0*/  STL [R1+0x1c], R4 ;  /* 0x00001c0401007387 */ /* 0x000fe20000100800 */
[----:B------:R-:W-:-:S03]  /*127e0*/  MOV R68, R47 ;  /* 0x0000002f00447202 */ /* 0x000fc60000000f00 */
[----:B------:R1:W-:Y:S04]  /*127f0*/  STL [R1+0x18], R3 ;  /* 0x0000180301007387 */ /* 0x0003e80000100800 */
[----:B------:R2:W-:Y:S04]  /*12800*/  STL [R1+0x14], R2 ;  /* 0x0000140201007387 */ /* 0x0005e80000100800 */
[----:B------:R3:W-:Y:S01]  /*12810*/  STL [R1+0x10], R0 ;  /* 0x0000100001007387 */ /* 0x0007e20000100800 */
[----:B-1----:R-:W-:Y:S02]  /*12820*/  MOV R3, R46 ;  /* 0x0000002e00037202 */ /* 0x002fe40000000f00 */
[----:B--2---:R-:W-:-:S02]  /*12830*/  MOV R2, R45 ;  /* 0x0000002d00027202 */ /* 0x004fc40000000f00 */
[----:B---3--:R-:W-:Y:S02]  /*12840*/  MOV R0, R44 ;  /* 0x0000002c00007202 */ /* 0x008fe40000000f00 */
.L_x_541:
[----:B--2---:R-:W-:-:S06]  /*12850*/  UISETP.GT.AND UP0, UPT, UR14, UR9, UPT ;  /* 0x000000090e00728c */ /* 0x004fcc000bf04270 */
[----:B------:R-:W-:-:S13]  /*12860*/  PLOP3.LUT P0, PT, PT, PT, UP0, 0x80, 0x0 ;  /* 0x000000000000781c */ /* 0x000fda0003f0f008 */
[----:B------:R-:W-:Y:S05]  /*12870*/  @!P0 BRA `(.L_x_543) ;  /* 0x0000875000008947 */ /* 0x000fea0003800000 */
[----:B------:R-:W2:Y:S01]  /*12880*/  LDL.LU.64 R4, [R1+0x8] ;  /* 0x0000080001047983 */ /* 0x000ea20000300a00 */
[----:B------:R-:W-:Y:S01]  /*12890*/  IMAD.MOV.U32 R199, RZ, RZ, R3 ;  /* 0x000000ffffc77224 */ /* 0x000fe200078e0003 */
[----:B------:R-:W-:Y:S01]  /*128a0*/  ULDC.64 UR12, c[0x0][0x198] ;  /* 0x00006600000c7ab9 */ /* 0x000fe20000000a00 */
[----:B------:R-:W-:Y:S01]  /*128b0*/  IMAD.MOV.U32 R197, RZ, RZ, R2 ;  /* 0x000000ffffc57224 */ /* 0x000fe200078e0002 */
[----:B-----5:R-:W-:Y:S01]  /*128c0*/  MOV R2, R70 ;  /* 0x0000004600027202 */ /* 0x020fe20000000f00 */
[----:B------:R-:W-:Y:S01]  /*128d0*/  IMAD.MOV.U32 R198, RZ, RZ, R68 ;  /* 0x000000ffffc67224 */ /* 0x000fe200078e0044 */
[----:B------:R-:W-:Y:S01]  /*128e0*/  MOV R196, R0 ;  /* 0x0000000000c47202 */ /* 0x000fe20000000f00 */
[----:B------:R-:W-:Y:S02]  /*128f0*/  ULDC.64 UR6, c[0x0][0x1a0] ;  /* 0x0000680000067ab9 */ /* 0x000fe40000000a00 */
[----:B------:R-:W-:Y:S02]  /*12900*/  USHF.L.U64.HI UR13, UR12, 0x5, UR13 ;  /* 0x000000050c0d7899 */ /* 0x000fe4000801020d */
[----:B------:R-:W-:-:S02]  /*12910*/  USHF.L.U64.HI UR4, UR6, 0x5, UR7 ;  /* 0x0000000506047899 */ /* 0x000fc40008010207 */
[----:B------:R-:W-:Y:S02]  /*12920*/  USHF.L.U32 UR8, UR6, 0x5, URZ ;  /* 0x0000000506087899 */ /* 0x000fe4000800063f */
[----:B------:R-:W-:Y:S01]  /*12930*/  USHF.L.U32 UR12, UR12, 0x5, URZ ;  /* 0x000000050c0c7899 */ /* 0x000fe2000800063f */
[----:B--2---:R-:W-:-:S05]  /*12940*/  MOV R3, R5 ;  /* 0x0000000500037202 */ /* 0x004fca0000000f00 */
[----:B------:R1:W-:Y:S01]  /*12950*/  STL.64 [R1+0x8], R2 ;  /* 0x0000080201007387 */ /* 0x0003e20000100a00 */
[----:B------:R-:W-:Y:S05]  /*12960*/  BRA `(.L_x_544) ;  /* 0x0000029000007947 */ /* 0x000fea0003800000 */
.L_x_546:
[----:B------:R-:W-:Y:S02]  /*12970*/  UIADD3 UR17, UR14, -0x2, URZ ;  /* 0xfffffffe0e117890 */ /* 0x000fe4000fffe03f */
[----:B------:R-:W-:Y:S02]  /*12980*/  ULDC.64 UR6, c[0x0][0x198] ;  /* 0x0000660000067ab9 */ /* 0x000fe40000000a00 */
[----:B------:R-:W-:Y:S02]  /*12990*/  USHF.R.S32.HI UR14, URZ, 0x1f, UR17 ;  /* 0x0000001f3f0e7899 */ /* 0x000fe40008011411 */
[----:B------:R-:W-:Y:S02]  /*129a0*/  UIMAD.WIDE.U32 UR20, UR17, UR6, URZ ;  /* 0x00000006111472a5 */ /* 0x000fe4000f8e003f */
[----:B------:R-:W-:Y:S04]  /*129b0*/  UIMAD UR14, UR14, UR6, URZ ;  /* 0x000000060e0e72a4 */ /* 0x000fe8000f8e023f */
[----:B------:R-:W-:Y:S01]  /*129c0*/  UIMAD UR14, UR17, UR7, UR14 ;  /* 0x00000007110e72a4 */ /* 0x000fe2000f8e020e */
[----:B------:R-:W-:Y:S02]  /*129d0*/  IMAD.U32 R86, RZ, RZ, UR20 ;  /* 0x00000014ff567e24 */ /* 0x000fe4000f8e00ff */
[----:B------:R-:W-:Y:S01]  /*129e0*/  IMAD.U32 R85, RZ, RZ, UR20 ;  /* 0x00000014ff557e24 */ /* 0x000fe2000f8e00ff */
[----:B------:R-:W-:Y:S02]  /*129f0*/  UIADD3 UR14, UR21, UR14, URZ ;  /* 0x0000000e150e7290 */ /* 0x000fe4000fffe03f */
[----:B------:R-:W-:Y:S04]  /*12a00*/  LEA R86, P0, R86, R238, 0x7 ;  /* 0x000000ee56567211 */ /* 0x000fe800078038ff */
[----:B------:R-:W-:Y:S01]  /*12a10*/  IMAD.U32 R7, RZ, RZ, UR14 ;  /* 0x0000000eff077e24 */ /* 0x000fe2000f8e00ff */
[----:B------:R-:W-:Y:S04]  /*12a20*/  LEA R104, P1, R86, c[0x0][0x168], 0x1 ;  /* 0x00005a0056687a11 */ /* 0x000fe800078208ff */
[----:B------:R-:W-:Y:S02]  /*12a30*/  LEA.HI.X R7, R85, R249, R7, 0x7, P0 ;  /* 0x000000f955077211 */ /* 0x000fe400000f3c07 */
        /* <DEDUP_REMOVED lines=16> */
[----:B------:R-:W-:Y:S02]  /*12b40*/  IADD3.X R105, R87, UR13, RZ, P1, !PT ;  /* 0x0000000d57697c10 */ /* 0x000fe40008ffe4ff */
[----:B---3--:R-:W-:Y:S02]  /*12b50*/  IADD3 R130, P1, R120, UR12, RZ ;  /* 0x0000000c78827c10 */ /* 0x008fe4000ff3e0ff */
[----:B------:R-:W-:Y:S01]  /*12b60*/  IADD3.X R121, R105, UR13, RZ, P0, !PT ;  /* 0x0000000d69797c10 */ /* 0x000fe200087fe4ff */
[----:B------:R1:W-:Y:S01]  /*12b70*/  LDGSTS.E.BYPASS.LTC128B.128 [R235+0x6000], [R104.64] ;  /* 0x0600000068eb7fae */ /* 0x0003e2000b901d52 */
[----:B----4-:R-:W-:Y:S02]  /*12b80*/  IADD3 R86, P0, R130, UR12, RZ ;  /* 0x0000000c82567c10 */ /* 0x010fe4000ff1e0ff */
[----:B------:R-:W-:Y:S01]  /*12b90*/  IADD3.X R131, R121, UR13, RZ, P1, !PT ;  /* 0x0000000d79837c10 */ /* 0x000fe20008ffe4ff */
[----:B------:R1:W-:Y:S03]  /*12ba0*/  LDGSTS.E.BYPASS.LTC128B.128 [R235+0x6800], [R120.64] ;  /* 0x0680000078eb7fae */ /* 0x0003e6000b901d52 */
[----:B------:R-:W-:Y:S01]  /*12bb0*/  IADD3.X R87, R131, UR13, RZ, P0, !PT ;  /* 0x0000000d83577c10 */ /* 0x000fe200087fe4ff */
[----:B------:R1:W-:Y:S04]  /*12bc0*/  LDGSTS.E.BYPASS.LTC128B.128 [R235+0x7000], [R130.64] ;  /* 0x0700000082eb7fae */ /* 0x0003e8000b901d52 */
[----:B------:R1:W-:Y:S04]  /*12bd0*/  LDGSTS.E.BYPASS.LTC128B.128 [R235+0x7800], [R86.64] ;  /* 0x0780000056eb7fae */ /* 0x0003e8000b901d52 */
[----:B------:R-:W0:Y:S01]  /*12be0*/  LDGDEPBAR ;  /* 0x00000000000079af */ /* 0x000e220000000000 */
[----:B------:R-:W-:-:S05]  /*12bf0*/  BRA `(.L_x_545) ;  /* 0x00001dc000007947 */ /* 0x000fca0003800000 */
.L_x_544:
[----:B-1----:R-:W2:Y:S01]  /*12c00*/  LDL.64 R2, [R1+0x8] ;  /* 0x0000080001027983 */ /* 0x002ea20000100a00 */
[----:B------:R-:W-:Y:S01]  /*12c10*/  UIADD3 UR16, UR14, -0x1, URZ ;  /* 0xffffffff0e107890 */ /* 0x000fe2000fffe03f */
[----:B------:R-:W-:Y:S04]  /*12c20*/  DEPBAR.LE SB0, 0x0 ;  /* 0x000080000000791a */ /* 0x000fe80000000000 */
[----:B------:R-:W-:Y:S01]  /*12c30*/  BAR.SYNC.DEFER_BLOCKING 0x0 ;  /* 0x0000000000007b1d */ /* 0x000fe20000010000 */
[----:B------:R-:W-:Y:S01]  /*12c40*/  MOV R0, UR16 ;  /* 0x0000001000007c02 */ /* 0x000fe20008000f00 */
[----:B------:R-:W-:Y:S02]  /*12c50*/  USHF.R.S32.HI UR7, URZ, 0x1f, UR16 ;  /* 0x0000001f3f077899 */ /* 0x000fe40008011410 */
[----:B------:R-:W-:Y:S02]  /*12c60*/  UIMAD UR6, UR5, UR16, URZ ;  /* 0x00000010050672a4 */ /* 0x000fe4000f8e023f */
        /* <DEDUP_REMOVED lines=22> */
[----:B------:R-:W-:Y:S02]  /*12dd0*/  IADD3.X R5, R7, UR4, RZ, P0, !PT ;  /* 0x0000000407057c10 */ /* 0x000fe400087fe4ff */
[----:B-1----:R-:W-:Y:S04]  /*12de0*/  IADD3 R2, P0, R4, UR8, RZ ;  /* 0x0000000804027c10 */ /* 0x002fe8000ff1e0ff */
[----:B------:R-:W-:Y:S01]  /*12df0*/  IADD3.X R3, R5, UR4, RZ, P0, !PT ;  /* 0x0000000405037c10 */ /* 0x000fe200087fe4ff */
[----:B------:R1:W-:Y:S08]  /*12e00*/  LDGSTS.E.BYPASS.LTC128B.128 [R235+0xa000], [R6.64] ;  /* 0x0a00000006eb7fae */ /* 0x0003f0000b901d52 */
[----:B------:R1:W-:Y:S01]  /*12e10*/  LDGSTS.E.BYPASS.LTC128B.128 [R235+0xa800], [R4.64] ;  /* 0x0a80000004eb7fae */ /* 0x0003e2000b901d52 */
[----:B---3--:R-:W-:Y:S04]  /*12e20*/  IADD3 R10, P0, R2, UR8, RZ ;  /* 0x00000008020a7c10 */ /* 0x008fe8000ff1e0ff */
[----:B------:R-:W-:Y:S03]  /*12e30*/  IADD3.X R11, R3, UR4, RZ, P0, !PT ;  /* 0x00000004030b7c10 */ /* 0x000fe600087fe4ff */
[----:B------:R3:W-:Y:S01]  /*12e40*/  LDGSTS.E.BYPASS.LTC128B.128 [R235+0xb000], [R2.64] ;  /* 0x0b00000002eb7fae */ /* 0x0007e2000b901d52 */
[----:B------:R-:W-:Y:S07]  /*12e50*/  PLOP3.LUT P0, PT, PT, PT, UP0, 0x80, 0x0 ;  /* 0x000000000000781c */ /* 0x000fee0003f0f008 */
[----:B------:R4:W-:Y:S08]  /*12e60*/  LDGSTS.E.BYPASS.LTC128B.128 [R235+0xb800], [R10.64] ;  /* 0x0b8000000aeb7fae */ /* 0x0009f0000b901d52 */
[----:B------:R-:W-:Y:S08]  /*12e70*/  LDSM.16.M88.4 R128, [R230] ;  /* 0x00000000e680783b */ /* 0x000ff00000000200 */
[----:B------:R-:W1:Y:S08]  /*12e80*/  LDSM.16.M88.4 R16, [R229+0x4000] ;  /* 0x00400000e510783b */ /* 0x000e700000000200 */
[----:B------:R-:W4:Y:S08]  /*12e90*/  LDSM.16.M88.4 R124, [R230+0x2000] ;  /* 0x00200000e67c783b */ /* 0x000f300000000200 */
[----:B------:R-:W5:Y:S08]  /*12ea0*/  LDSM.16.M88.4 R32, [R229+0x4800] ;  /* 0x00480000e520783b */ /* 0x000f700000000200 */
[----:B------:R-:W3:Y:S08]  /*12eb0*/  LDSM.16.M88.4 R48, [R229+0x5000] ;  /* 0x00500000e530783b */ /* 0x000ef00000000200 */
[----:B------:R-:W3:Y:S01]  /*12ec0*/  LDSM.16.M88.4 R64, [R229+0x5800] ;  /* 0x00580000e540783b */ /* 0x000ee20000000200 */
[-C--:B-1----:R-:W-:Y:S07]  /*12ed0*/  HMMA.16816.F32 R4, R128, R16.reuse, RZ ;  /* 0x000000108004723c */ /* 0x082fee00000018ff */
[----:B------:R-:W1:Y:S01]  /*12ee0*/  LDSM.16.M88.4 R80, [R229+0x6000] ;  /* 0x00600000e550783b */ /* 0x000e620000000200 */
[C---:B----4-:R-:W-:Y:S07]  /*12ef0*/  HMMA.16816.F32 R8, R124.reuse, R16, RZ ;  /* 0x000000107c08723c */ /* 0x050fee00000018ff */
[----:B------:R-:W4:Y:S01]  /*12f00*/  LDSM.16.M88.4 R96, [R229+0x6800] ;  /* 0x00680000e560783b */ /* 0x000f220000000200 */
[-C--:B--2---:R-:W-:Y:S07]  /*12f10*/  HMMA.16816.F32 R12, R124, R18.reuse, RZ ;  /* 0x000000127c0c723c */ /* 0x084fee00000018ff */
[----:B------:R-:W2:Y:S01]  /*12f20*/  LDSM.16.M88.4 R112, [R229+0x7000] ;  /* 0x00700000e570783b */ /* 0x000ea20000000200 */
[C---:B------:R-:W-:Y:S07]  /*12f30*/  HMMA.16816.F32 R16, R128.reuse, R18, RZ ;  /* 0x000000128010723c */ /* 0x040fee00000018ff */
[----:B------:R-:W1:Y:S01]  /*12f40*/  LDSM.16.M88.4 R200, [R229+0x7800] ;  /* 0x00780000e5c8783b */ /* 0x000e620000000200 */
[-C--:B-----5:R-:W-:Y:S07]  /*12f50*/  HMMA.16816.F32 R20, R128, R32.reuse, RZ ;  /* 0x000000208014723c */ /* 0x0a0fee00000018ff */
[----:B------:R-:W-:Y:S01]  /*12f60*/  LDSM.16.M88.4 R204, [R228] ;  /* 0x00000000e4cc783b */ /* 0x000fe20000000200 */
[C---:B------:R-:W-:Y:S07]  /*12f70*/  HMMA.16816.F32 R24, R124.reuse, R32, RZ ;  /* 0x000000207c18723c */ /* 0x040fee00000018ff */
[----:B------:R-:W-:Y:S01]  /*12f80*/  LDSM.16.M88.4 R208, [R228+0x2000] ;  /* 0x00200000e4d0783b */ /* 0x000fe20000000200 */
[-C--:B------:R-:W-:Y:S07]  /*12f90*/  HMMA.16816.F32 R28, R124, R34.reuse, RZ ;  /* 0x000000227c1c723c */ /* 0x080fee00000018ff */
[----:B------:R-:W0:Y:S01]  /*12fa0*/  LDGDEPBAR ;  /* 0x00000000000079af */ /* 0x000e220000000000 */
        /* <DEDUP_REMOVED lines=113> */
[----:B------:R-:W-:Y:S01]  /*136c0*/  FMUL.FTZ R4, R4, c[0x0][0x2ec] ;  /* 0x0000bb0004047a20 */ /* 0x000fe20000410000 */
[C---:B------:R-:W-:Y:S03]  /*136d0*/  HMMA.16816.F32 R16, R200.reuse, R206, R16 ;  /* 0x000000cec810723c */ /* 0x040fe60000001810 */
[----:B------:R-:W-:Y:S01]  /*136e0*/  MUFU.TANH R204, R4 ;  /* 0x0000000400cc7308 */ /* 0x000fe20000002400 */
        /* <DEDUP_REMOVED lines=16> */
[----:B------:R1:W-:Y:S01]  /*137f0*/  MUFU.TANH R207, R7 ;  /* 0x0000000700cf7308 */ /* 0x0003e20000002400 */
[----:B------:R-:W-:Y:S09]  /*13800*/  FMUL.FTZ R15, R18, c[0x0][0x2ec] ;  /* 0x0000bb00120f7a20 */ /* 0x000ff20000410000 */
[----:B------:R-:W-:Y:S10]  /*13810*/  MUFU.TANH R8, R8 ;  /* 0x0000000800087308 */ /* 0x000ff40000002400 */
[----:B------:R-:W-:Y:S01]  /*13820*/  MUFU.TANH R9, R9 ;  /* 0x0000000900097308 */ /* 0x000fe20000002400 */
[----:B-1----:R-:W1:Y:S09]  /*13830*/  LDSM.16.M88.4 R4, [R212+0x800] ;  /* 0x00080000d404783b */ /* 0x002e720000000200 */
[----:B------:R-:W-:Y:S10]  /*13840*/  MUFU.TANH R10, R10 ;  /* 0x0000000a000a7308 */ /* 0x000ff40000002400 */
[----:B------:R-:W-:Y:S10]  /*13850*/  MUFU.TANH R0, R0 ;  /* 0x0000000000007308 */ /* 0x000ff40000002400 */
[----:B------:R-:W-:Y:S10]  /*13860*/  MUFU.TANH R11, R11 ;  /* 0x0000000b000b7308 */ /* 0x000ff40000002400 */
[----:B------:R-:W-:Y:S01]  /*13870*/  MUFU.TANH R12, R12 ;  /* 0x0000000c000c7308 */ /* 0x000fe20000002400 */
[-C--:B-1----:R-:W-:Y:S09]  /*13880*/  HMMA.16816.F32 R20, R200, R4.reuse, R20 ;  /* 0x00000004c814723c */ /* 0x082ff20000001814 */
[----:B------:R-:W-:Y:S01]  /*13890*/  MUFU.TANH R3, R3 ;  /* 0x0000000300037308 */ /* 0x000fe20000002400 */
[C---:B------:R-:W-:Y:S09]  /*138a0*/  HMMA.16816.F32 R24, R208.reuse, R4, R24 ;  /* 0x00000004d018723c */ /* 0x040ff20000001818 */
[----:B------:R-:W1:Y:S01]  /*138b0*/  MUFU.TANH R4, R19 ;  /* 0x0000001300047308 */ /* 0x000e620000002400 */
[-C--:B------:R-:W-:Y:S04]  /*138c0*/  HMMA.16816.F32 R28, R208, R6.reuse, R28 ;  /* 0x00000006d01c723c */ /* 0x080fe8000000181c */
[----:B------:R-:W-:Y:S04]  /*138d0*/  FMUL.FTZ R20, R20, c[0x0][0x2ec] ;  /* 0x0000bb0014147a20 */ /* 0x000fe80000410000 */
[C---:B------:R-:W-:Y:S01]  /*138e0*/  HMMA.16816.F32 R32, R200.reuse, R6, R32 ;  /* 0x00000006c820723c */ /* 0x040fe20000001820 */
[----:B------:R-:W-:Y:S03]  /*138f0*/  MUFU.TANH R2, R2 ;  /* 0x0000000200027308 */ /* 0x000fe60000002400 */
[----:B------:R-:W-:Y:S02]  /*13900*/  FMUL.FTZ R21, R21, c[0x0][0x2ec] ;  /* 0x0000bb0015157a20 */ /* 0x000fe40000410000 */
[----:B------:R-:W-:Y:S02]  /*13910*/  FMUL.FTZ R22, R22, c[0x0][0x2ec] ;  /* 0x0000bb0016167a20 */ /* 0x000fe40000410000 */
[----:B------:R-:W-:Y:S03]  /*13920*/  FMUL.FTZ R24, R24, c[0x0][0x2ec] ;  /* 0x0000bb0018187a20 */ /* 0x000fe60000410000 */
[----:B------:R-:W-:Y:S01]  /*13930*/  MUFU.TANH R13, R13 ;  /* 0x0000000d000d7308 */ /* 0x000fe20000002400 */
[----:B------:R-:W-:Y:S02]  /*13940*/  FMUL.FTZ R23, R23, c[0x0][0x2ec] ;  /* 0x0000bb0017177a20 */ /* 0x000fe40000410000 */
[----:B------:R-:W-:Y:S01]  /*13950*/  FMUL.FTZ R17, R27, c[0x0][0x2ec] ;  /* 0x0000bb001b117a20 */ /* 0x000fe20000410000 */
[----:B-1----:R-:W-:Y:S01]  /*13960*/  STL [R1+0x20], R4 ;  /* 0x0000200401007387 */ /* 0x002fe20000100800 */
[----:B------:R-:W-:Y:S02]  /*13970*/  FMUL.FTZ R19, R26, c[0x0][0x2ec] ;  /* 0x0000bb001a137a20 */ /* 0x000fe40000410000 */
[----:B------:R-:W-:Y:S01]  /*13980*/  FMUL.FTZ R26, R28, c[0x0][0x2ec] ;  /* 0x0000bb001c1a7a20 */ /* 0x000fe20000410000 */
[----:B------:R-:W1:Y:S01]  /*13990*/  LDSM.16.M88.4 R4, [R212+0x1000] ;  /* 0x00100000d404783b */ /* 0x000e620000000200 */
[----:B------:R-:W-:Y:S01]  /*139a0*/  FMUL.FTZ R18, R30, c[0x0][0x2ec] ;  /* 0x0000bb001e127a20 */ /* 0x000fe20000410000 */
[----:B------:R-:W2:Y:S03]  /*139b0*/  MUFU.TANH R16, R24 ;  /* 0x0000001800107308 */ /* 0x000ea60000002400 */
[----:B------:R-:W-:Y:S02]  /*139c0*/  FMUL.FTZ R27, R32, c[0x0][0x2ec] ;  /* 0x0000bb00201b7a20 */ /* 0x000fe40000410000 */
[----:B------:R-:W-:Y:S02]  /*139d0*/  FMUL.FTZ R28, R33, c[0x0][0x2ec] ;  /* 0x0000bb00211c7a20 */ /* 0x000fe40000410000 */
[----:B------:R-:W-:Y:S02]  /*139e0*/  FMUL.FTZ R33, R34, c[0x0][0x2ec] ;  /* 0x0000bb0022217a20 */ /* 0x000fe40000410000 */
[----:B------:R-:W-:Y:S01]  /*139f0*/  FMUL.FTZ R34, R35, c[0x0][0x2ec] ;  /* 0x0000bb0023227a20 */ /* 0x000fe20000410000 */
[----:B------:R-:W-:Y:S10]  /*13a00*/  MUFU.TANH R14, R14 ;  /* 0x0000000e000e7308 */ /* 0x000ff40000002400 */
[----:B------:R-:W-:Y:S01]  /*13a10*/  MUFU.TANH R15, R15 ;  /* 0x0000000f000f7308 */ /* 0x000fe20000002400 */
[----:B--2---:R2:W-:Y:S01]  /*13a20*/  STL [R1+0x24], R16 ;  /* 0x0000241001007387 */ /* 0x0045e20000100800 */
[----:B------:R-:W-:Y:S02]  /*13a30*/  FMUL.FTZ R24, R25, c[0x0][0x2ec] ;  /* 0x0000bb0019187a20 */ /* 0x000fe40000410000 */
[----:B------:R-:W-:Y:S06]  /*13a40*/  FMUL.FTZ R25, R29, c[0x0][0x2ec] ;  /* 0x0000bb001d197a20 */ /* 0x000fec0000410000 */
[----:B------:R-:W-:Y:S01]  /*13a50*/  MUFU.TANH R20, R20 ;  /* 0x0000001400147308 */ /* 0x000fe20000002400 */
[-C--:B-1----:R-:W-:Y:S09]  /*13a60*/  HMMA.16816.F32 R36, R200, R4.reuse, R36 ;  /* 0x00000004c824723c */ /* 0x082ff20000001824 */
[----:B------:R-:W-:Y:S01]  /*13a70*/  MUFU.TANH R21, R21 ;  /* 0x0000001500157308 */ /* 0x000fe20000002400 */
[C---:B------:R-:W-:Y:S09]  /*13a80*/  HMMA.16816.F32 R40, R208.reuse, R4, R40 ;  /* 0x00000004d028723c */ /* 0x040ff20000001828 */
[----:B------:R-:W-:Y:S03]  /*13a90*/  MUFU.TANH R22, R22 ;  /* 0x0000001600167308 */ /* 0x000fe60000002400 */
[----:B--2---:R-:W-:Y:S01]  /*13aa0*/  FMUL.FTZ R16, R31, c[0x0][0x2ec] ;  /* 0x0000bb001f107a20 */ /* 0x004fe20000410000 */
[-C--:B------:R-:W-:Y:S06]  /*13ab0*/  HMMA.16816.F32 R44, R208, R6.reuse, R44 ;  /* 0x00000006d02c723c */ /* 0x080fec000000182c */
[----:B------:R-:W-:Y:S02]  /*13ac0*/  MUFU.TANH R23, R23 ;  /* 0x0000001700177308 */ /* 0x000fe40000002400 */
[C---:B------:R-:W-:Y:S04]  /*13ad0*/  HMMA.16816.F32 R48, R200.reuse, R6, R48 ;  /* 0x00000006c830723c */ /* 0x040fe80000001830 */
[----:B------:R-:W-:Y:S02]  /*13ae0*/  FMUL.FTZ R36, R36, c[0x0][0x2ec] ;  /* 0x0000bb0024247a20 */ /* 0x000fe40000410000 */
[----:B------:R-:W-:Y:S02]  /*13af0*/  FMUL.FTZ R37, R37, c[0x0][0x2ec] ;  /* 0x0000bb0025257a20 */ /* 0x000fe40000410000 */
[----:B------:R-:W1:Y:S01]  /*13b00*/  MUFU.TANH R5, R36 ;  /* 0x0000002400057308 */ /* 0x000e620000002400 */
[----:B------:R-:W-:Y:S03]  /*13b10*/  FMUL.FTZ R38, R38, c[0x0][0x2ec] ;  /* 0x0000bb0026267a20 */ /* 0x000fe60000410000 */
[----:B------:R-:W-:Y:S02]  /*13b20*/  FMUL.FTZ R35, R41, c[0x0][0x2ec] ;  /* 0x0000bb0029237a20 */ /* 0x000fe40000410000 */
[----:B------:R-:W-:Y:S02]  /*13b30*/  FMUL.FTZ R32, R42, c[0x0][0x2ec] ;  /* 0x0000bb002a207a20 */ /* 0x000fe40000410000 */
[----:B------:R-:W-:Y:S02]  /*13b40*/  FMUL.FTZ R30, R43, c[0x0][0x2ec] ;  /* 0x0000bb002b1e7a20 */ /* 0x000fe40000410000 */
[----:B------:R-:W2:Y:S01]  /*13b50*/  MUFU.TANH R4, R37 ;  /* 0x0000002500047308 */ /* 0x000ea20000002400 */
[----:B------:R-:W-:Y:S02]  /*13b60*/  FMUL.FTZ R31, R46, c[0x0][0x2ec] ;  /* 0x0000bb002e1f7a20 */ /* 0x000fe40000410000 */
[----:B------:R-:W-:Y:S03]  /*13b70*/  FMUL.FTZ R29, R47, c[0x0][0x2ec] ;  /* 0x0000bb002f1d7a20 */ /* 0x000fe60000410000 */
[----:B------:R-:W-:Y:S02]  /*13b80*/  FMUL.FTZ R46, R48, c[0x0][0x2ec] ;  /* 0x0000bb00302e7a20 */ /* 0x000fe40000410000 */
[----:B------:R-:W-:Y:S02]  /*13b90*/  FMUL.FTZ R47, R50, c[0x0][0x2ec] ;  /* 0x0000bb00322f7a20 */ /* 0x000fe40000410000 */
[----:B------:R-:W-:Y:S01]  /*13ba0*/  MUFU.TANH R24, R24 ;  /* 0x0000001800187308 */ /* 0x000fe20000002400 */
[----:B------:R-:W-:Y:S01]  /*13bb0*/  FMUL.FTZ R48, R51, c[0x0][0x2ec] ;  /* 0x0000bb0033307a20 */ /* 0x000fe20000410000 */
[----:B-1----:R-:W-:Y:S01]  /*13bc0*/  STL [R1+0x28], R5 ;  /* 0x0000280501007387 */ /* 0x002fe20000100800 */
[----:B------:R-:W-:Y:S02]  /*13bd0*/  FMUL.FTZ R36, R40, c[0x0][0x2ec] ;  /* 0x0000bb0028247a20 */ /* 0x000fe40000410000 */
[----:B------:R-:W-:Y:S05]  /*13be0*/  FMUL.FTZ R40, R44, c[0x0][0x2ec] ;  /* 0x0000bb002c287a20 */ /* 0x000fea0000410000 */
[----:B------:R-:W-:Y:S01]  /*13bf0*/  MUFU.TANH R19, R19 ;  /* 0x0000001300137308 */ /* 0x000fe20000002400 */
[----:B--2---:R-:W-:Y:S01]  /*13c00*/  STL [R1+0x2c], R4 ;  /* 0x00002c0401007387 */ /* 0x004fe20000100800 */
[----:B------:R-:W-:Y:S02]  /*13c10*/  FMUL.FTZ R37, R39, c[0x0][0x2ec] ;  /* 0x0000bb0027257a20 */ /* 0x000fe40000410000 */
[----:B------:R-:W-:Y:S01]  /*13c20*/  FMUL.FTZ R39, R45, c[0x0][0x2ec] ;  /* 0x0000bb002d277a20 */ /* 0x000fe20000410000 */
[----:B------:R-:W1:Y:S01]  /*13c30*/  LDSM.16.M88.4 R4, [R212+0x1800] ;  /* 0x00180000d404783b */ /* 0x000e620000000200 */
[----:B------:R-:W-:Y:S04]  /*13c40*/  FMUL.FTZ R45, R49, c[0x0][0x2ec] ;  /* 0x0000bb00312d7a20 */ /* 0x000fe80000410000 */
[----:B------:R-:W-:Y:S10]  /*13c50*/  MUFU.TANH R17, R17 ;  /* 0x0000001100117308 */ /* 0x000ff40000002400 */
[----:B------:R-:W-:Y:S10]  /*13c60*/  MUFU.TANH R26, R26 ;  /* 0x0000001a001a7308 */ /* 0x000ff40000002400 */
[----:B------:R-:W-:Y:S10]  /*13c70*/  MUFU.TANH R25, R25 ;  /* 0x0000001900197308 */ /* 0x000ff40000002400 */
[----:B------:R-:W-:Y:S01]  /*13c80*/  MUFU.TANH R18, R18 ;  /* 0x0000001200127308 */ /* 0x000fe20000002400 */
[-C--:B-1----:R-:W-:Y:S09]  /*13c90*/  HMMA.16816.F32 R52, R200, R4.reuse, R52 ;  /* 0x00000004c834723c */ /* 0x082ff20000001834 */
[----:B------:R-:W-:Y:S01]  /*13ca0*/  MUFU.TANH R16, R16 ;  /* 0x0000001000107308 */ /* 0x000fe20000002400 */
[C---:B------:R-:W-:Y:S09]  /*13cb0*/  HMMA.16816.F32 R56, R208.reuse, R4, R56 ;  /* 0x00000004d038723c */ /* 0x040ff20000001838 */
[----:B------:R-:W-:Y:S01]  /*13cc0*/  MUFU.TANH R27, R27 ;  /* 0x0000001b001b7308 */ /* 0x000fe20000002400 */
[-C--:B------:R-:W-:Y:S09]  /*13cd0*/  HMMA.16816.F32 R60, R208, R6.reuse, R60 ;  /* 0x00000006d03c723c */ /* 0x080ff2000000183c */
[----:B------:R-:W-:Y:S01]  /*13ce0*/  MUFU.TANH R28, R28 ;  /* 0x0000001c001c7308 */ /* 0x000fe20000002400 */
[C---:B------:R-:W-:Y:S04]  /*13cf0*/  HMMA.16816.F32 R64, R200.reuse, R6, R64 ;  /* 0x00000006c840723c */ /* 0x040fe80000001840 */
[----:B------:R-:W-:Y:S02]  /*13d00*/  FMUL.FTZ R52, R52, c[0x0][0x2ec] ;  /* 0x0000bb0034347a20 */ /* 0x000fe40000410000 */
[----:B------:R-:W-:Y:S03]  /*13d10*/  FMUL.FTZ R53, R53, c[0x0][0x2ec] ;  /* 0x0000bb0035357a20 */ /* 0x000fe60000410000 */
[----:B------:R-:W1:Y:S03]  /*13d20*/  MUFU.TANH R4, R52 ;  /* 0x0000003400047308 */ /* 0x000e660000002400 */
        /* <DEDUP_REMOVED lines=47> */
[----:B------:R-:W-:Y:S03]  /*14020*/  FMUL.FTZ R77, R83, c[0x0][0x2ec] ;  /* 0x0000bb00534d7a20 */ /* 0x000fe60000410000 */
[----:B------:R-:W-:Y:S01]  /*14030*/  MUFU.TANH R31, R31 ;  /* 0x0000001f001f7308 */ /* 0x000fe20000002400 */
[----:B--2---:R-:W-:Y:S01]  /*14040*/  STL [R1+0x34], R4 ;  /* 0x0000340401007387 */ /* 0x004fe20000100800 */
[----:B------:R-:W-:Y:S03]  /*14050*/  FMUL.FTZ R69, R70, c[0x0][0x2ec] ;  /* 0x0000bb0046457a20 */ /* 0x000fe60000410000 */
[----:B------:R-:W1:Y:S05]  /*14060*/  LDSM.16.M88.4 R4, [R212+0x2800] ;  /* 0x00280000d404783b */ /* 0x000e6a0000000200 */
        /* <DEDUP_REMOVED lines=56> */
[----:B------:R-:W3:Y:S01]  /*143f0*/  MUFU.TANH R60, R60 ;  /* 0x0000003c003c7308 */ /* 0x000ee20000002400 */
[----:B------:R-:W-:Y:S02]  /*14400*/  FMUL.FTZ R112, R112, c[0x0][0x2ec] ;  /* 0x0000bb0070707a20 */ /* 0x000fe40000410000 */
[----:B------:R-:W-:Y:S01]  /*14410*/  FMUL.FTZ R110, R113, c[0x0][0x2ec] ;  /* 0x0000bb00716e7a20 */ /* 0x000fe20000410000 */
[----:B-1----:R-:W-:Y:S01]  /*14420*/  STL [R1+0x40], R4 ;  /* 0x0000400401007387 */ /* 0x002fe20000100800 */
[----:B------:R-:W-:Y:S02]  /*14430*/  FMUL.FTZ R100, R102, c[0x0][0x2ec] ;  /* 0x0000bb0066647a20 */ /* 0x000fe40000410000 */
[----:B------:R-:W-:Y:S01]  /*14440*/  FMUL.FTZ R102, R114, c[0x0][0x2ec] ;  /* 0x0000bb0072667a20 */ /* 0x000fe20000410000 */
[----:B------:R-:W1:Y:S01]  /*14450*/  LDSM.16.M88.4 R4, [R212+0x3800] ;  /* 0x00380000d404783b */ /* 0x000e620000000200 */
[----:B------:R-:W-:Y:S04]  /*14460*/  DEPBAR.LE SB0, 0x0 ;  /* 0x000080000000791a */ /* 0x000fe80000000000 */
[----:B------:R-:W4:Y:S01]  /*14470*/  MUFU.TANH R62, R62 ;  /* 0x0000003e003e7308 */ /* 0x000f220000002400 */
[----:B------:R-:W-:Y:S02]  /*14480*/  FMUL.FTZ R114, R115, c[0x0][0x2ec] ;  /* 0x0000bb0073727a20 */ /* 0x000fe40000410000 */
[----:B------:R-:W-:Y:S07]  /*14490*/  BAR.SYNC.DEFER_BLOCKING 0x0 ;  /* 0x0000000000007b1d */ /* 0x000fee0000010000 */
[----:B------:R-:W1:Y:S10]  /*144a0*/  MUFU.TANH R63, R63 ;  /* 0x0000003f003f7308 */ /* 0x000e740000002400 */
[----:B------:R-:W2:Y:S10]  /*144b0*/  MUFU.TANH R69, R69 ;  /* 0x0000004500457308 */ /* 0x000eb40000002400 */
[----:B------:R-:W2:Y:S01]  /*144c0*/  MUFU.TANH R68, R68 ;  /* 0x0000004400447308 */ /* 0x000ea20000002400 */
[-C--:B-1----:R-:W-:Y:S09]  /*144d0*/  HMMA.16816.F32 R116, R200, R4.reuse, R116 ;  /* 0x00000004c874723c */ /* 0x082ff20000001874 */
[----:B------:R-:W1:Y:S01]  /*144e0*/  MUFU.TANH R67, R67 ;  /* 0x0000004300437308 */ /* 0x000e620000002400 */
[C---:B------:R-:W-:Y:S09]  /*144f0*/  HMMA.16816.F32 R120, R208.reuse, R4, R120 ;  /* 0x00000004d078723c */ /* 0x040ff20000001878 */
[----:B------:R-:W1:Y:S01]  /*14500*/  MUFU.TANH R65, R65 ;  /* 0x0000004100417308 */ /* 0x000e620000002400 */
[-C--:B------:R-:W-:Y:S04]  /*14510*/  HMMA.16816.F32 R124, R208, R6.reuse, R124 ;  /* 0x00000006d07c723c */ /* 0x080fe8000000187c */
[----:B------:R-:W-:Y:S05]  /*14520*/  FMUL.FTZ R117, R117, c[0x0][0x2ec] ;  /* 0x0000bb0075757a20 */ /* 0x000fea0000410000 */
[----:B------:R-:W1:Y:S01]  /*14530*/  MUFU.TANH R59, R59 ;  /* 0x0000003b003b7308 */ /* 0x000e620000002400 */
[----:B------:R-:W-:Y:S04]  /*14540*/  HMMA.16816.F32 R128, R200, R6, R128 ;  /* 0x00000006c880723c */ /* 0x000fe80000001880 */
[----:B------:R-:W-:Y:S02]  /*14550*/  FMUL.FTZ R118, R118, c[0x0][0x2ec] ;  /* 0x0000bb0076767a20 */ /* 0x000fe40000410000 */
[----:B------:R-:W-:Y:S02]  /*14560*/  FMUL.FTZ R119, R119, c[0x0][0x2ec] ;  /* 0x0000bb0077777a20 */ /* 0x000fe40000410000 */
[----:B------:R-:W-:Y:S01]  /*14570*/  FMUL.FTZ R5, R122, c[0x0][0x2ec] ;  /* 0x0000bb007a057a20 */ /* 0x000fe20000410000 */
[----:B------:R5:W1:Y:S03]  /*14580*/  MUFU.TANH R208, R117 ;  /* 0x0000007500d07308 */ /* 0x000a660000002400 */
[----:B------:R-:W-:Y:S02]  /*14590*/  FMUL.FTZ R4, R123, c[0x0][0x2ec] ;  /* 0x0000bb007b047a20 */ /* 0x000fe40000410000 */
[----:B------:R-:W-:Y:S02]  /*145a0*/  FMUL.FTZ R122, R125, c[0x0][0x2ec] ;  /* 0x0000bb007d7a7a20 */ /* 0x000fe40000410000 */
[----:B------:R-:W-:Y:S02]  /*145b0*/  FMUL.FTZ R115, R126, c[0x0][0x2ec] ;  /* 0x0000bb007e737a20 */ /* 0x000fe40000410000 */
[----:B------:R-:W-:Y:S01]  /*145c0*/  FMUL.FTZ R6, R127, c[0x0][0x2ec] ;  /* 0x0000bb007f067a20 */ /* 0x000fe20000410000 */
[----:B------:R1:W1:Y:S01]  /*145d0*/  MUFU.TANH R211, R118 ;  /* 0x0000007600d37308 */ /* 0x0002620000002400 */
[----:B------:R-:W-:Y:S04]  /*145e0*/  FMUL.FTZ R116, R116, c[0x0][0x2ec] ;  /* 0x0000bb0074747a20 */ /* 0x000fe80000410000 */
[----:B------:R-:W-:Y:S02]  /*145f0*/  FMUL.FTZ R128, R128, c[0x0][0x2ec] ;  /* 0x0000bb0080807a20 */ /* 0x000fe40000410000 */
[----:B------:R-:W-:Y:S02]  /*14600*/  FMUL.FTZ R126, R129, c[0x0][0x2ec] ;  /* 0x0000bb00817e7a20 */ /* 0x000fe40000410000 */
[----:B------:R-:W-:Y:S01]  /*14610*/  FMUL.FTZ R123, R131, c[0x0][0x2ec] ;  /* 0x0000bb00837b7a20 */ /* 0x000fe20000410000 */
[----:B------:R2:W2:Y:S01]  /*14620*/  MUFU.TANH R210, R119 ;  /* 0x0000007700d27308 */ /* 0x0004a20000002400 */
[----:B-----5:R-:W-:Y:S09]  /*14630*/  FMUL.FTZ R117, R121, c[0x0][0x2ec] ;  /* 0x0000bb0079757a20 */ /* 0x020ff20000410000 */
[----:B------:R-:W3:Y:S01]  /*14640*/  MUFU.TANH R57, R57 ;  /* 0x0000003900397308 */ /* 0x000ee20000002400 */
[----:B-1----:R-:W-:Y:S02]  /*14650*/  FMUL.FTZ R118, R124, c[0x0][0x2ec] ;  /* 0x0000bb007c767a20 */ /* 0x002fe40000410000 */
[----:B------:R-:W-:Y:S07]  /*14660*/  FMUL.FTZ R124, R130, c[0x0][0x2ec] ;  /* 0x0000bb00827c7a20 */ /* 0x000fee0000410000 */
[----:B------:R-:W1:Y:S01]  /*14670*/  MUFU.TANH R66, R66 ;  /* 0x0000004200427308 */ /* 0x000e620000002400 */
[----:B--2---:R-:W-:Y:S09]  /*14680*/  FMUL.FTZ R119, R120, c[0x0][0x2ec] ;  /* 0x0000bb0078777a20 */ /* 0x004ff20000410000 */
        /* <DEDUP_REMOVED lines=49> */
[----:B------:R-:W1:Y:S02]  /*149a0*/  MUFU.TANH R123, R123 ;  /* 0x0000007b007b7308 */ /* 0x000e640000002400 */
[----:B-1234-:R-:W-:-:S05]  /*149b0*/  @P0 BRA `(.L_x_546) ;  /* 0xffffdfb000000947 */ /* 0x01efca000383ffff */
.L_x_545:
[----:B------:R-:W-:Y:S01]  /*149c0*/  LOP3.LUT R252, R252, 0xfffffffe, RZ, 0xc0, !PT ;  /* 0xfffffffefcfc7812 */ /* 0x000fe200078ec0ff */
[----:B------:R-:W2:Y:S01]  /*149d0*/  LDL.LU R116, [R1+0x20] ;  /* 0x0000200001747983 */ /* 0x000ea20000300800 */
[----:B-1----:R-:W-:Y:S01]  /*149e0*/  IMAD.U32 R131, RZ, RZ, UR16 ;  /* 0x00000010ff837e24 */ /* 0x002fe2000f8e00ff */
[----:B------:R-:W-:Y:S02]  /*149f0*/  UISETP.GT.AND UP0, UPT, UR16, UR9, UPT ;  /* 0x000000091000728c */ /* 0x000fe4000bf04270 */
[----:B------:R-:W-:Y:S01]  /*14a00*/  STL [R1+0xa8], R249 ;  /* 0x0000a8f901007387 */ /* 0x000fe20000100800 */
[----:B------:R-:W-:Y:S01]  /*14a10*/  IMAD R131, R131, 0x80, R251 ;  /* 0x0000008083837824 */ /* 0x000fe200078e02fb */
[----:B------:R-:W-:Y:S02]  /*14a20*/  UMOV UR14, UR16 ;  /* 0x00000010000e7c82 */ /* 0x000fe40008000000 */
[----:B------:R-:W-:Y:S02]  /*14a30*/  STL [R1+0xa4], R248 ;  /* 0x0000a4f801007387 */ /* 0x000fe40000100800 */
[C---:B------:R-:W-:Y:S02]  /*14a40*/  IADD3 R7, R131.reuse, 0x1, RZ ;  /* 0x0000000183077810 */ /* 0x040fe40007ffe0ff */
[----:B------:R-:W-:Y:S01]  /*14a50*/  IADD3 R85, R131, 0x8, RZ ;  /* 0x0000000883557810 */ /* 0x000fe20007ffe0ff */
[----:B------:R-:W-:Y:S01]  /*14a60*/  STL [R1+0xa0], R239 ;  /* 0x0000a0ef01007387 */ /* 0x000fe20000100800 */
[C---:B------:R-:W-:Y:S02]  /*14a70*/  ISETP.GE.AND P2, PT, R7.reuse, R245, PT ;  /* 0x000000f50700720c */ /* 0x040fe40003f46270 */
[C---:B------:R-:W-:Y:S01]  /*14a80*/  ISETP.GE.AND P0, PT, R7.reuse, R241, PT ;  /* 0x000000f10700720c */ /* 0x040fe20003f06270 */
[----:B------:R-:W-:Y:S01]  /*14a90*/  STL [R1+0x9c], R238 ;  /* 0x00009cee01007387 */ /* 0x000fe20000100800 */
[C---:B------:R-:W-:Y:S02]  /*14aa0*/  ISETP.GE.AND P1, PT, R7.reuse, R243, PT ;  /* 0x000000f30700720c */ /* 0x040fe40003f26270 */
[C---:B------:R-:W-:Y:S01]  /*14ab0*/  ISETP.GE.OR P6, PT, R7.reuse, R244, !P2 ;  /* 0x000000f40700720c */ /* 0x040fe200057c6670 */
[----:B------:R-:W-:Y:S01]  /*14ac0*/  STL [R1+0x98], R237 ;  /* 0x000098ed01007387 */ /* 0x000fe20000100800 */
[----:B------:R-:W-:Y:S02]  /*14ad0*/  ISETP.GE.OR P2, PT, R7, R240, !P0 ;  /* 0x000000f00700720c */ /* 0x000fe40004746670 */
[----:B------:R-:W-:Y:S01]  /*14ae0*/  ISETP.GE.AND P0, PT, R131, R245, PT ;  /* 0x000000f58300720c */ /* 0x000fe20003f06270 */
[----:B------:R-:W-:Y:S01]  /*14af0*/  STL [R1+0x94], R236 ;  /* 0x000094ec01007387 */ /* 0x000fe20000100800 */
[----:B------:R-:W-:Y:S02]  /*14b00*/  ISETP.GE.OR P1, PT, R7, R242, !P1 ;  /* 0x000000f20700720c */ /* 0x000fe40004f26670 */
[C---:B------:R-:W-:Y:S01]  /*14b10*/  ISETP.GE.OR P0, PT, R131.reuse, R244, !P0 ;  /* 0x000000f48300720c */ /* 0x040fe20004706670 */
[----:B------:R-:W-:Y:S01]  /*14b20*/  STL [R1+0x90], R235 ;  /* 0x000090eb01007387 */ /* 0x000fe20000100800 */
[-C--:B------:R-:W-:Y:S02]  /*14b30*/  ISETP.GE.AND P4, PT, R131, R247.reuse, PT ;  /* 0x000000f78300720c */ /* 0x080fe40003f86270 */
[----:B------:R-:W-:Y:S01]  /*14b40*/  FSEL R103, R206, -INF , !P0 ;  /* 0xff800000ce677808 */ /* 0x000fe20004000000 */
[----:B------:R-:W-:Y:S01]  /*14b50*/  STL [R1+0x8c], R234 ;  /* 0x00008cea01007387 */ /* 0x000fe20000100800 */
[----:B------:R-:W-:Y:S02]  /*14b60*/  ISETP.GE.AND P0, PT, R85, R247, PT ;  /* 0x000000f75500720c */ /* 0x000fe40003f06270 */
[-C--:B------:R-:W-:Y:S01]  /*14b70*/  ISETP.GE.OR P4, PT, R131, R246.reuse, !P4 ;  /* 0x000000f68300720c */ /* 0x080fe20006786670 */
[----:B------:R-:W-:Y:S01]  /*14b80*/  STL [R1+0x88], R233 ;  /* 0x000088e901007387 */ /* 0x000fe20000100800 */
[----:B------:R-:W-:Y:S02]  /*14b90*/  ISETP.GE.OR P0, PT, R85, R246, !P0 ;  /* 0x000000f65500720c */ /* 0x000fe40004706670 */
[----:B------:R-:W-:Y:S01]  /*14ba0*/  @P1 LOP3.LUT R252, R252, 0x1, RZ, 0xfc, !PT ;  /* 0x00000001fcfc1812 */ /* 0x000fe200078efcff */
[----:B------:R-:W-:Y:S01]  /*14bb0*/  STL [R1+0x84], R232 ;  /* 0x000084e801007387 */ /* 0x000fe20000100800 */
[----:B------:R-:W-:Y:S02]  /*14bc0*/  FSEL R104, R13, -INF , !P0 ;  /* 0xff8000000d687808 */ /* 0x000fe40004000000 */
[C---:B------:R-:W-:Y:S01]  /*14bd0*/  ISETP.GE.AND P0, PT, R85.reuse, R241, PT ;  /* 0x000000f15500720c */ /* 0x040fe20003f06270 */
[----:B------:R-:W-:Y:S01]  /*14be0*/  STL [R1+0x80], R231 ;  /* 0x000080e701007387 */ /* 0x000fe20000100800 */
[----:B------:R-:W-:Y:S02]  /*14bf0*/  LOP3.LUT R252, R252, 0xfffffff7, RZ, 0xc0, !PT ;  /* 0xfffffff7fcfc7812 */ /* 0x000fe400078ec0ff */
[----:B------:R-:W-:Y:S01]  /*14c00*/  ISETP.GE.OR P0, PT, R85, R240, !P0 ;  /* 0x000000f05500720c */ /* 0x000fe20004706670 */
[----:B------:R-:W-:Y:S01]  /*14c10*/  STL [R1+0x7c], R230 ;  /* 0x00007ce601007387 */ /* 0x000fe20000100800 */
[----:B------:R-:W-:Y:S02]  /*14c20*/  @P2 LOP3.LUT R252, R252, 0x8, RZ, 0xfc, !PT ;  /* 0x00000008fcfc2812 */ /* 0x000fe400078efcff */
[C---:B------:R-:W-:Y:S01]  /*14c30*/  IADD3 R87, R131.reuse, 0x9, RZ ;  /* 0x0000000983577810 */ /* 0x040fe20007ffe0ff */
[----:B------:R-:W-:Y:S01]  /*14c40*/  STL [R1+0x78], R229 ;  /* 0x000078e501007387 */ /* 0x000fe20000100800 */
[----:B------:R-:W-:Y:S02]  /*14c50*/  FSEL R105, R204, -INF , !P4 ;  /* 0xff800000cc697808 */ /* 0x000fe40006000000 */
[C---:B------:R-:W-:Y:S01]  /*14c60*/  LOP3.LUT P4, RZ, R252.reuse, 0x1, RZ, 0xc0, !PT ;  /* 0x00000001fcff7812 */ /* 0x040fe2000788c0ff */
[----:B------:R-:W-:Y:S01]  /*14c70*/  STL [R1+0x74], R228 ;  /* 0x000074e401007387 */ /* 0x000fe20000100800 */
[----:B------:R-:W-:Y:S02]  /*14c80*/  LOP3.LUT R252, R252, 0xfffffffb, RZ, 0xc0, !PT ;  /* 0xfffffffbfcfc7812 */ /* 0x000fe400078ec0ff */
[----:B------:R-:W-:Y:S01]  /*14c90*/  ISETP.GE.AND P1, PT, R131, R243, PT ;  /* 0x000000f38300720c */ /* 0x000fe20003f26270 */
[----:B------:R-:W-:Y:S01]  /*14ca0*/  STL [R1+0x70], R227 ;  /* 0x000070e301007387 */ /* 0x000fe20000100800 */
[----:B------:R-:W-:Y:S02]  /*14cb0*/  @P0 LOP3.LUT R252, R252, 0x4, RZ, 0xfc, !PT ;  /* 0x00000004fcfc0812 */ /* 0x000fe400078efcff */
[----:B------:R-:W-:Y:S01]  /*14cc0*/  ISETP.GE.AND P0, PT, R87, R245, PT ;  /* 0x000000f55700720c */ /* 0x000fe20003f06270 */
[----:B------:R-:W-:Y:S01]  /*14cd0*/  STL [R1+0x6c], R226 ;  /* 0x00006ce201007387 */ /* 0x000fe20000100800 */
[----:B------:R-:W-:Y:S02]  /*14ce0*/  ISETP.GE.OR P2, PT, R131, R242, !P1 ;  /* 0x000000f28300720c */ /* 0x000fe40004f46670 */
[----:B------:R-:W-:Y:S01]  /*14cf0*/  ISETP.GE.OR P0, PT, R87, R244, !P0 ;  /* 0x000000f45700720c */ /* 0x000fe20004706670 */
[----:B------:R-:W-:Y:S01]  /*14d00*/  STL [R1+0x68], R225 ;  /* 0x000068e101007387 */ /* 0x000fe20000100800 */
[----:B------:R-:W-:Y:S02]  /*14d10*/  FSEL R98, R8, -INF , !P2 ;  /* 0xff80000008627808 */ /* 0x000fe40005000000 */
[----:B------:R-:W-:Y:S01]  /*14d20*/  ISETP.GE.AND P3, PT, R7, R247, PT ;  /* 0x000000f70700720c */ /* 0x000fe20003f66270 */
[----:B------:R-:W-:Y:S01]  /*14d30*/  STL [R1+0x64], R223 ;  /* 0x000064df01007387 */ /* 0x000fe20000100800 */
[----:B------:R-:W-:Y:S02]  /*14d40*/  ISETP.GE.AND P2, PT, R85, R245, PT ;  /* 0x000000f55500720c */ /* 0x000fe40003f46270 */
[----:B------:R-:W-:Y:S01]  /*14d50*/  ISETP.GE.OR P5, PT, R7, R246, !P3 ;  /* 0x000000f60700720c */ /* 0x000fe20005fa6670 */
[----:B------:R-:W-:Y:S01]  /*14d60*/  STL [R1+0x60], R219 ;  /* 0x000060db01007387 */ /* 0x000fe20000100800 */
[C---:B------:R-:W-:Y:S02]  /*14d70*/  ISETP.GE.AND P3, PT, R131.reuse, R241, PT ;  /* 0x000000f18300720c */ /* 0x040fe40003f66270 */
[C---:B------:R-:W-:Y:S01]  /*14d80*/  IADD3 R86, R131.reuse, 0x11, RZ ;  /* 0x0000001183567810 */ /* 0x040fe20007ffe0ff */
[----:B------:R-:W-:Y:S01]  /*14d90*/  STL [R1+0x5c], R218 ;  /* 0x00005cda01007387 */ /* 0x000fe20000100800 */
[----:B------:R-:W-:Y:S02]  /*14da0*/  ISETP.GE.OR P1, PT, R131, R240, !P3 ;  /* 0x000000f08300720c */ /* 0x000fe40005f26670 */
[----:B------:R-:W-:Y:S01]  /*14db0*/  ISETP.GE.AND P3, PT, R87, R247, PT ;  /* 0x000000f75700720c */ /* 0x000fe20003f66270 */
[----:B------:R1:W-:Y:S01]  /*14dc0*/  STL [R1+0x58], R217 ;  /* 0x000058d901007387 */ /* 0x0003e20000100800 */
[----:B------:R-:W-:Y:S02]  /*14dd0*/  FSEL R10, R10, -INF , !P1 ;  /* 0xff8000000a0a7808 */ /* 0x000fe40004800000 */
[----:B------:R-:W-:Y:S01]  /*14de0*/  ISETP.GE.AND P1, PT, R85, R243, PT ;  /* 0x000000f35500720c */ /* 0x000fe20003f26270 */
[----:B------:R-:W-:Y:S01]  /*14df0*/  STL [R1+0x54], R216 ;  /* 0x000054d801007387 */ /* 0x000fe20000100800 */
[----:B------:R-:W-:Y:S02]  /*14e00*/  FSEL R108, R205, -INF , !P5 ;  /* 0xff800000cd6c7808 */ /* 0x000fe40006800000 */
[C---:B------:R-:W-:Y:S01]  /*14e10*/  ISETP.GE.OR P2, PT, R85.reuse, R244, !P2 ;  /* 0x000000f45500720c */ /* 0x040fe20005746670 */
[----:B------:R3:W-:Y:S01]  /*14e20*/  STL [R1+0x50], R215 ;  /* 0x000050d701007387 */ /* 0x0007e20000100800 */
[----:B------:R-:W-:Y:S02]  /*14e30*/  ISETP.GE.OR P5, PT, R85, R242, !P1 ;  /* 0x000000f25500720c */ /* 0x000fe40004fa6670 */
[C---:B------:R-:W-:Y:S01]  /*14e40*/  IADD3 R85, R131.reuse, 0x18, RZ ;  /* 0x0000001883557810 */ /* 0x040fe20007ffe0ff */
[----:B------:R4:W-:Y:S01]  /*14e50*/  STL [R1+0x4c], R214 ;  /* 0x00004cd601007387 */ /* 0x0009e20000100800 */
[----:B------:R-:W-:Y:S02]  /*14e60*/  IADD3 R7, R131, 0x10, RZ ;  /* 0x0000001083077810 */ /* 0x000fe40007ffe0ff */
[-C--:B------:R-:W-:Y:S01]  /*14e70*/  ISETP.GE.OR P3, PT, R87, R246.reuse, !P3 ;  /* 0x000000f65700720c */ /* 0x080fe20005f66670 */
[----:B------:R1:W-:Y:S01]  /*14e80*/  STL [R1+0x48], R213 ;  /* 0x000048d501007387 */ /* 0x0003e20000100800 */
[----:B------:R-:W-:Y:S02]  /*14e90*/  FSEL R111, R15, -INF , !P2 ;  /* 0xff8000000f6f7808 */ /* 0x000fe40005000000 */
[-C--:B------:R-:W-:Y:S01]  /*14ea0*/  ISETP.GE.AND P2, PT, R86, R247.reuse, PT ;  /* 0x000000f75600720c */ /* 0x080fe20003f46270 */
[----:B------:R1:W-:Y:S01]  /*14eb0*/  STL [R1+0x44], R212 ;  /* 0x000044d401007387 */ /* 0x0003e20000100800 */
[C---:B------:R-:W-:Y:S02]  /*14ec0*/  ISETP.GE.AND P1, PT, R7.reuse, R247, PT ;  /* 0x000000f70700720c */ /* 0x040fe40003f26270 */
[----:B------:R-:W-:Y:S02]  /*14ed0*/  FSEL R106, R14, -INF , !P3 ;  /* 0xff8000000e6a7808 */ /* 0x000fe40005800000 */
[-C--:B------:R-:W-:Y:S02]  /*14ee0*/  ISETP.GE.OR P3, PT, R86, R246.reuse, !P2 ;  /* 0x000000f65600720c */ /* 0x080fe40005766670 */
[----:B------:R-:W-:Y:S02]  /*14ef0*/  ISETP.GE.OR P1, PT, R7, R246, !P1 ;  /* 0x000000f60700720c */ /* 0x000fe40004f26670 */
[----:B------:R-:W-:Y:S02]  /*14f00*/  FSEL R21, R21, -INF , !P3 ;  /* 0xff80000015157808 */ /* 0x000fe40005800000 */
[----:B------:R-:W-:Y:S02]  /*14f10*/  ISETP.GE.AND P3, PT, R87, R243, PT ;  /* 0x000000f35700720c */ /* 0x000fe40003f66270 */
[----:B------:R-:W-:Y:S02]  /*14f20*/  FSEL R113, R20, -INF , !P1 ;  /* 0xff80000014717808 */ /* 0x000fe40004800000 */
[-C--:B------:R-:W-:Y:S02]  /*14f30*/  ISETP.GE.AND P1, PT, R7, R245.reuse, PT ;  /* 0x000000f50700720c */ /* 0x080fe40003f26270 */
[----:B------:R-:W-:Y:S02]  /*14f40*/  FSEL R9, R9, -INF , !P4 ;  /* 0xff80000009097808 */ /* 0x000fe40006000000 */
[----:B------:R-:W-:Y:S02]  /*14f50*/  ISETP.GE.OR P4, PT, R87, R242, !P3 ;  /* 0x000000f25700720c */ /* 0x000fe40005f86670 */
[-C--:B------:R-:W-:Y:S02]  /*14f60*/  ISETP.GE.OR P2, PT, R7, R244.reuse, !P1 ;  /* 0x000000f40700720c */ /* 0x080fe40004f46670 */
[----:B------:R-:W-:Y:S02]  /*14f70*/  ISETP.GE.AND P1, PT, R86, R245, PT ;  /* 0x000000f55600720c */ /* 0x000fe40003f26270 */
[----:B------:R-:W-:Y:S02]  /*14f80*/  IADD3 R13, R131, 0x19, RZ ;  /* 0x00000019830d7810 */ /* 0x000fe40007ffe0ff */
[----:B------:R-:W-:Y:S02]  /*14f90*/  FSEL R22, R22, -INF , !P2 ;  /* 0xff80000016167808 */ /* 0x000fe40005000000 */
[----:B------:R-:W-:Y:S02]  /*14fa0*/  ISETP.GE.OR P1, PT, R86, R244, !P1 ;  /* 0x000000f45600720c */ /* 0x000fe40004f26670 */
[----:B------:R-:W-:Y:S02]  /*14fb0*/  ISETP.GE.AND P2, PT, R13, R247, PT ;  /* 0x000000f70d00720c */ /* 0x000fe40003f46270 */
[----:B------:R-:W-:Y:S02]  /*14fc0*/  FSEL R23, R23, -INF , !P1 ;  /* 0xff80000017177808 */ /* 0x000fe40004800000 */
[-C--:B------:R-:W-:Y:S02]  /*14fd0*/  ISETP.GE.OR P1, PT, R13, R246.reuse, !P2 ;  /* 0x000000f60d00720c */ /* 0x080fe40005726670 */
[----:B------:R-:W-:Y:S02]  /*14fe0*/  ISETP.GE.AND P2, PT, R7, R243, PT ;  /* 0x000000f30700720c */ /* 0x000fe40003f46270 */
[----:B------:R-:W-:Y:S02]  /*14ff0*/  LOP3.LUT R252, R252, 0xfffffffd, RZ, 0xc0, !PT ;  /* 0xfffffffdfcfc7812 */ /* 0x000fe400078ec0ff */
[----:B------:R-:W-:Y:S02]  /*15000*/  IADD3 R15, R131, 0x20, RZ ;  /* 0x00000020830f7810 */ /* 0x000fe40007ffe0ff */
[----:B------:R-:W-:Y:S02]  /*15010*/  FSEL R28, R28, -INF , !P1 ;  /* 0xff8000001c1c7808 */ /* 0x000fe40004800000 */
[-C--:B------:R-:W-:Y:S02]  /*15020*/  ISETP.GE.AND P1, PT, R15, R247.reuse, PT ;  /* 0x000000f70f00720c */ /* 0x080fe40003f26270 */
[----:B------:R-:W-:Y:S02]  /*15030*/  FSEL R14, R11, -INF , !P5 ;  /* 0xff8000000b0e7808 */ /* 0x000fe40006800000 */
[-C--:B------:R-:W-:Y:S02]  /*15040*/  ISETP.GE.OR P1, PT, R15, R246.reuse, !P1 ;  /* 0x000000f60f00720c */ /* 0x080fe40004f26670 */
[C---:B------:R-:W-:Y:S02]  /*15050*/  IADD3 R11, R131.reuse, 0x21, RZ ;  /* 0x00000021830b7810 */ /* 0x040fe40007ffe0ff */
[----:B------:R-:W-:Y:S02]  /*15060*/  IADD3 R20, R131, 0x31, RZ ;  /* 0x0000003183147810 */ /* 0x000fe40007ffe0ff */
[----:B------:R-:W-:Y:S02]  /*15070*/  FSEL R207, R207, -INF , !P6 ;  /* 0xff800000cfcf7808 */ /* 0x000fe40007000000 */
[----:B--2---:R-:W-:Y:S02]  /*15080*/  FSEL R8, R116, -INF , !P0 ;  /* 0xff80000074087808 */ /* 0x004fe40004000000 */
[----:B------:R-:W2:Y:S01]  /*15090*/  LDL.LU R116, [R1+0x28] ;  /* 0x0000280001747983 */ /* 0x000ea20000300800 */
[C---:B------:R-:W-:Y:S03]  /*150a0*/  ISETP.GE.AND P0, PT, R85.reuse, R247, PT ;  /* 0x000000f75500720c */ /* 0x040fe60003f06270 */
[----:B------:R-:W3:Y:S01]  /*150b0*/  LDL.LU R120, [R1+0x2c] ;  /* 0x00002c0001787983 */ /* 0x000ee20000300800 */
[----:B------:R-:W-:Y:S03]  /*150c0*/  ISETP.GE.OR P0, PT, R85, R246, !P0 ;  /* 0x000000f65500720c */ /* 0x000fe60004706670 */
[----:B------:R-:W3:Y:S01]  /*150d0*/  LDL.LU R121, [R1+0x24] ;  /* 0x0000240001797983 */ /* 0x000ee20000300800 */
[----:B------:R-:W-:Y:S02]  /*150e0*/  FSEL R27, R27, -INF , !P0 ;  /* 0xff8000001b1b7808 */ /* 0x000fe40004000000 */
[C---:B------:R-:W-:Y:S04]  /*150f0*/  ISETP.GE.AND P0, PT, R87.reuse, R241, PT ;  /* 0x000000f15700720c */ /* 0x040fe80003f06270 */
[----:B------:R-:W-:Y:S02]  /*15100*/  ISETP.GE.OR P3, PT, R87, R240, !P0 ;  /* 0x000000f05700720c */ /* 0x000fe40004766670 */
[C---:B------:R-:W-:Y:S04]  /*15110*/  ISETP.GE.AND P0, PT, R85.reuse, R245, PT ;  /* 0x000000f55500720c */ /* 0x040fe80003f06270 */
[----:B------:R-:W-:Y:S04]  /*15120*/  ISETP.GE.OR P0, PT, R85, R244, !P0 ;  /* 0x000000f45500720c */ /* 0x000fe80004706670 */
[----:B------:R-:W-:Y:S02]  /*15130*/  FSEL R33, R33, -INF , !P0 ;  /* 0xff80000021217808 */ /* 0x000fe40004000000 */
[C---:B------:R-:W-:Y:S02]  /*15140*/  ISETP.GE.AND P0, PT, R7.reuse, R241, PT ;  /* 0x000000f10700720c */ /* 0x040fe40003f06270 */
[----:B------:R-:W-:Y:S02]  /*15150*/  @P3 LOP3.LUT R252, R252, 0x2, RZ, 0xfc, !PT ;  /* 0x00000002fcfc3812 */ /* 0x000fe400078efcff */
[C---:B------:R-:W-:Y:S02]  /*15160*/  ISETP.GE.OR P3, PT, R7.reuse, R242, !P2 ;  /* 0x000000f20700720c */ /* 0x040fe40005766670 */
[----:B------:R-:W-:Y:S02]  /*15170*/  ISETP.GE.OR P5, PT, R7, R240, !P0 ;  /* 0x000000f00700720c */ /* 0x000fe400047a6670 */
[C---:B------:R-:W-:Y:S02]  /*15180*/  ISETP.GE.AND P0, PT, R13.reuse, R245, PT ;  /* 0x000000f50d00720c */ /* 0x040fe40003f06270 */
[----:B------:R-:W-:Y:S02]  /*15190*/  FSEL R7, R12, -INF , !P4 ;  /* 0xff8000000c077808 */ /* 0x000fe40006000000 */
[----:B------:R-:W-:Y:S02]  /*151a0*/  ISETP.GE.OR P2, PT, R13, R244, !P0 ;  /* 0x000000f40d00720c */ /* 0x000fe40004746670 */
[----:B------:R-:W-:Y:S02]  /*151b0*/  IADD3 R12, R131, 0x28, RZ ;  /* 0x00000028830c7810 */ /* 0x000fe40007ffe0ff */
[----:B------:R-:W-:Y:S02]  /*151c0*/  FSEL R34, R34, -INF , !P2 ;  /* 0xff80000022227808 */ /* 0x000fe40005000000 */
[----:B------:R-:W-:Y:S02]  /*151d0*/  ISETP.GE.AND P2, PT, R86, R243, PT ;  /* 0x000000f35600720c */ /* 0x000fe40003f46270 */
[----:B------:R-:W-:Y:S02]  /*151e0*/  LOP3.LUT R252, R252, 0xfffffffe, RZ, 0xc0, !PT ;  /* 0xfffffffefcfc7812 */ /* 0x000fe400078ec0ff */
[----:B------:R-:W-:Y:S02]  /*151f0*/  ISETP.GE.OR P2, PT, R86, R242, !P2 ;  /* 0x000000f25600720c */ /* 0x000fe40005746670 */
[----:B-1----:R-:W-:Y:S02]  /*15200*/  FSEL R217, R19, -INF , !P5 ;  /* 0xff80000013d97808 */ /* 0x002fe40006800000 */
[----:B------:R-:W-:Y:S02]  /*15210*/  FSEL R223, R24, -INF , !P2 ;  /* 0xff80000018df7808 */ /* 0x000fe40005000000 */
[----:B------:R-:W-:Y:S02]  /*15220*/  IADD3 R19, R131, 0x61, RZ ;  /* 0x0000006183137810 */ /* 0x000fe40007ffe0ff */
[----:B--2---:R-:W-:Y:S02]  /*15230*/  FSEL R116, R116, -INF , !P1 ;  /* 0xff80000074747808 */ /* 0x004fe40004800000 */
[C---:B------:R-:W-:Y:S04]  /*15240*/  ISETP.GE.AND P1, PT, R11.reuse, R247, PT ;  /* 0x000000f70b00720c */ /* 0x040fe80003f26270 */
[----:B------:R-:W-:Y:S02]  /*15250*/  ISETP.GE.OR P0, PT, R11, R246, !P1 ;  /* 0x000000f60b00720c */ /* 0x000fe40004f06670 */
[----:B---3--:R-:W-:Y:S02]  /*15260*/  FSEL R200, R121, -INF , !P3 ;  /* 0xff80000079c87808 */ /* 0x008fe40005800000 */
[----:B------:R-:W2:Y:S01]  /*15270*/  LDL.LU R121, [R1+0x30] ;  /* 0x0000300001797983 */ /* 0x000ea20000300800 */
[----:B------:R-:W-:Y:S02]  /*15280*/  FSEL R120, R120, -INF , !P0 ;  /* 0xff80000078787808 */ /* 0x000fe40004000000 */
[C---:B------:R-:W-:Y:S01]  /*15290*/  ISETP.GE.AND P0, PT, R86.reuse, R241, PT ;  /* 0x000000f15600720c */ /* 0x040fe20003f06270 */
[----:B------:R-:W3:Y:S01]  /*152a0*/  LDL.LU R125, [R1+0x38] ;  /* 0x00003800017d7983 */ /* 0x000ee20000300800 */
[C---:B------:R-:W-:Y:S02]  /*152b0*/  ISETP.GE.AND P1, PT, R15.reuse, R245, PT ;  /* 0x000000f50f00720c */ /* 0x040fe40003f26270 */
[----:B------:R-:W-:Y:S02]  /*152c0*/  ISETP.GE.OR P4, PT, R86, R240, !P0 ;  /* 0x000000f05600720c */ /* 0x000fe40004786670 */
[----:B------:R-:W-:Y:S02]  /*152d0*/  ISETP.GE.OR P0, PT, R15, R244, !P1 ;  /* 0x000000f40f00720c */ /* 0x000fe40004f06670 */
[C---:B------:R-:W-:Y:S02]  /*152e0*/  ISETP.GE.AND P1, PT, R85.reuse, R243, PT ;  /* 0x000000f35500720c */ /* 0x040fe40003f26270 */
[----:B------:R-:W-:Y:S02]  /*152f0*/  FSEL R38, R38, -INF , !P0 ;  /* 0xff80000026267808 */ /* 0x000fe40004000000 */
[C---:B------:R-:W-:Y:S02]  /*15300*/  ISETP.GE.AND P0, PT, R12.reuse, R247, PT ;  /* 0x000000f70c00720c */ /* 0x040fe40003f06270 */
[----:B------:R-:W-:Y:S02]  /*15310*/  ISETP.GE.OR P1, PT, R85, R242, !P1 ;  /* 0x000000f25500720c */ /* 0x000fe40004f26670 */
[----:B------:R-:W-:Y:S02]  /*15320*/  ISETP.GE.OR P0, PT, R12, R246, !P0 ;  /* 0x000000f60c00720c */ /* 0x000fe40004706670 */
[----:B------:R-:W-:Y:S02]  /*15330*/  FSEL R218, R26, -INF , !P1 ;  /* 0xff8000001ada7808 */ /* 0x000fe40004800000 */
[----:B------:R-:W-:Y:S02]  /*15340*/  FSEL R46, R46, -INF , !P0 ;  /* 0xff8000002e2e7808 */ /* 0x000fe40004000000 */
[----:B------:R-:W-:Y:S02]  /*15350*/  ISETP.GE.AND P0, PT, R11, R245, PT ;  /* 0x000000f50b00720c */ /* 0x000fe40003f06270 */
[----:B------:R-:W-:Y:S02]  /*15360*/  IADD3 R26, R131, 0x30, RZ ;  /* 0x00000030831a7810 */ /* 0x000fe40007ffe0ff */
[----:B------:R-:W-:Y:S04]  /*15370*/  ISETP.GE.OR P0, PT, R11, R244, !P0 ;  /* 0x000000f40b00720c */ /* 0x000fe80004706670 */
[----:B------:R-:W-:Y:S02]  /*15380*/  FSEL R37, R37, -INF , !P0 ;  /* 0xff80000025257808 */ /* 0x000fe40004000000 */
[C---:B------:R-:W-:Y:S04]  /*15390*/  ISETP.GE.AND P0, PT, R85.reuse, R241, PT ;  /* 0x000000f15500720c */ /* 0x040fe80003f06270 */
[----:B------:R-:W-:Y:S02]  /*153a0*/  ISETP.GE.OR P2, PT, R85, R240, !P0 ;  /* 0x000000f05500720c */ /* 0x000fe40004746670 */
[----:B------:R-:W-:Y:S04]  /*153b0*/  IADD3 R85, R131, 0x29, RZ ;  /* 0x0000002983557810 */ /* 0x000fe80007ffe0ff */
[C---:B------:R-:W-:Y:S04]  /*153c0*/  ISETP.GE.AND P0, PT, R85.reuse, R247, PT ;  /* 0x000000f75500720c */ /* 0x040fe80003f06270 */
[----:B------:R-:W-:Y:S04]  /*153d0*/  ISETP.GE.OR P0, PT, R85, R246, !P0 ;  /* 0x000000f65500720c */ /* 0x000fe80004706670 */
[----:B------:R-:W-:Y:S02]  /*153e0*/  FSEL R45, R45, -INF , !P0 ;  /* 0xff8000002d2d7808 */ /* 0x000fe40004000000 */
[C---:B------:R-:W-:Y:S04]  /*153f0*/  ISETP.GE.AND P0, PT, R12.reuse, R245, PT ;  /* 0x000000f50c00720c */ /* 0x040fe80003f06270 */
[----:B------:R-:W-:Y:S04]  /*15400*/  ISETP.GE.OR P0, PT, R12, R244, !P0 ;  /* 0x000000f40c00720c */ /* 0x000fe80004706670 */
[----:B------:R-:W-:Y:S02]  /*15410*/  FSEL R47, R47, -INF , !P0 ;  /* 0xff8000002f2f7808 */ /* 0x000fe40004000000 */
[C---:B------:R-:W-:Y:S04]  /*15420*/  ISETP.GE.AND P0, PT, R13.reuse, R243, PT ;  /* 0x000000f30d00720c */ /* 0x040fe80003f06270 */
[C---:B------:R-:W-:Y:S02]  /*15430*/  ISETP.GE.OR P1, PT, R13.reuse, R242, !P0 ;  /* 0x000000f20d00720c */ /* 0x040fe40004726670 */
[----:B------:R-:W-:Y:S02]  /*15440*/  ISETP.GE.AND P0, PT, R13, R241, PT ;  /* 0x000000f10d00720c */ /* 0x000fe40003f06270 */
[----:B------:R-:W-:Y:S02]  /*15450*/  FSEL R215, R25, -INF , !P1 ;  /* 0xff80000019d77808 */ /* 0x000fe40004800000 */
[----:B------:R-:W-:Y:S02]  /*15460*/  ISETP.GE.OR P3, PT, R13, R240, !P0 ;  /* 0x000000f00d00720c */ /* 0x000fe40004766670 */
[C---:B------:R-:W-:Y:S02]  /*15470*/  ISETP.GE.AND P0, PT, R26.reuse, R247, PT ;  /* 0x000000f71a00720c */ /* 0x040fe40003f06270 */
[C---:B------:R-:W-:Y:S02]  /*15480*/  IADD3 R13, R131.reuse, 0x38, RZ ;  /* 0x00000038830d7810 */ /* 0x040fe40007ffe0ff */
[----:B------:R-:W-:Y:S02]  /*15490*/  ISETP.GE.OR P0, PT, R26, R246, !P0 ;  /* 0x000000f61a00720c */ /* 0x000fe40004706670 */
[----:B------:R-:W-:Y:S02]  /*154a0*/  IADD3 R25, R131, 0x49, RZ ;  /* 0x0000004983197810 */ /* 0x000fe40007ffe0ff */
[----:B--2---:R-:W-:Y:S02]  /*154b0*/  FSEL R24, R121, -INF , !P0 ;  /* 0xff80000079187808 */ /* 0x004fe40004000000 */
[----:B------:R-:W2:Y:S01]  /*154c0*/  LDL.LU R121, [R1+0x34] ;  /* 0x0000340001797983 */ /* 0x000ea20000300800 */
[C---:B------:R-:W-:Y:S04]  /*154d0*/  ISETP.GE.AND P0, PT, R85.reuse, R245, PT ;  /* 0x000000f55500720c */ /* 0x040fe80003f06270 */
[----:B------:R-:W-:Y:S04]  /*154e0*/  ISETP.GE.OR P0, PT, R85, R244, !P0 ;  /* 0x000000f45500720c */ /* 0x000fe80004706670 */
[----:B------:R-:W-:Y:S02]  /*154f0*/  FSEL R48, R48, -INF , !P0 ;  /* 0xff80000030307808 */ /* 0x000fe40004000000 */
[C---:B------:R-:W-:Y:S04]  /*15500*/  ISETP.GE.AND P0, PT, R15.reuse, R243, PT ;  /* 0x000000f30f00720c */ /* 0x040fe80003f06270 */
[C---:B------:R-:W-:Y:S02]  /*15510*/  ISETP.GE.OR P1, PT, R15.reuse, R242, !P0 ;  /* 0x000000f20f00720c */ /* 0x040fe40004726670 */
[C---:B------:R-:W-:Y:S02]  /*15520*/  ISETP.GE.AND P0, PT, R15.reuse, R241, PT ;  /* 0x000000f10f00720c */ /* 0x040fe40003f06270 */
[----:B------:R-:W-:Y:S02]  /*15530*/  FSEL R216, R36, -INF , !P1 ;  /* 0xff80000024d87808 */ /* 0x000fe40004800000 */
[----:B------:R-:W-:Y:S02]  /*15540*/  ISETP.GE.OR P6, PT, R15, R240, !P0 ;  /* 0x000000f00f00720c */ /* 0x000fe400047c6670 */
[C---:B------:R-:W-:Y:S02]  /*15550*/  ISETP.GE.AND P0, PT, R20.reuse, R247, PT ;  /* 0x000000f71400720c */ /* 0x040fe40003f06270 */
[----:B------:R-:W-:Y:S02]  /*15560*/  IADD3 R36, R131, 0x41, RZ ;  /* 0x0000004183247810 */ /* 0x000fe40007ffe0ff */
        /* <DEDUP_REMOVED lines=37> */
[----:B------:R-:W-:Y:S02]  /*157c0*/  FSEL R85, R39, -INF , !P1 ;  /* 0xff80000027557808 */ /* 0x000fe40004800000 */
[----:B------:R-:W-:Y:S09]  /*157d0*/  IADD3 R39, R131, 0x48, RZ ;  /* 0x0000004883277810 */ /* 0x000ff20007ffe0ff */
[----:B------:R-:W-:Y:S02]  /*157e0*/  @P0 LOP3.LUT R252, R252, 0x200, RZ, 0xfc, !PT ;  /* 0x00000200fcfc0812 */ /* 0x000fe400078efcff */
[----:B------:R-:W-:Y:S02]  /*157f0*/  ISETP.GE.AND P0, PT, R12, R247, PT ;  /* 0x000000f70c00720c */ /* 0x000fe40003f06270 */
[----:B------:R-:W-:Y:S02]  /*15800*/  LOP3.LUT R252, R252, 0xfffffbff, RZ, 0xc0, !PT ;  /* 0xfffffbfffcfc7812 */ /* 0x000fe400078ec0ff */
[----:B------:R-:W-:Y:S04]  /*15810*/  ISETP.GE.OR P0, PT, R12, R246, !P0 ;  /* 0x000000f60c00720c */ /* 0x000fe80004706670 */
[----:B---3--:R-:W-:Y:S02]  /*15820*/  FSEL R130, R125, -INF , !P0 ;  /* 0xff8000007d827808 */ /* 0x008fe40004000000 */
[C---:B------:R-:W-:Y:S04]  /*15830*/  ISETP.GE.AND P0, PT, R11.reuse, R245, PT ;  /* 0x000000f50b00720c */ /* 0x040fe80003f06270 */
[----:B------:R-:W-:Y:S04]  /*15840*/  ISETP.GE.OR P0, PT, R11, R244, !P0 ;  /* 0x000000f40b00720c */ /* 0x000fe80004706670 */
[----:B------:R-:W-:Y:S02]  /*15850*/  FSEL R63, R63, -INF , !P0 ;  /* 0xff8000003f3f7808 */ /* 0x000fe40004000000 */
[C---:B------:R-:W-:Y:S04]  /*15860*/  ISETP.GE.AND P0, PT, R26.reuse, R243, PT ;  /* 0x000000f31a00720c */ /* 0x040fe80003f06270 */
[C---:B------:R-:W-:Y:S02]  /*15870*/  ISETP.GE.OR P1, PT, R26.reuse, R242, !P0 ;  /* 0x000000f21a00720c */ /* 0x040fe40004726670 */
[----:B------:R-:W-:Y:S02]  /*15880*/  ISETP.GE.AND P0, PT, R26, R241, PT ;  /* 0x000000f11a00720c */ /* 0x000fe40003f06270 */
[----:B----4-:R-:W-:Y:S02]  /*15890*/  FSEL R214, R50, -INF , !P1 ;  /* 0xff80000032d67808 */ /* 0x010fe40004800000 */
[----:B------:R-:W-:Y:S11]  /*158a0*/  ISETP.GE.OR P0, PT, R26, R240, !P0 ;  /* 0x000000f01a00720c */ /* 0x000ff60004706670 */
[----:B------:R-:W-:Y:S02]  /*158b0*/  @!UPT UIADD3 URZ, URZ, URZ, URZ ;  /* 0x0000003f3f3ff290 */ /* 0x000fe4000fffe03f */
[----:B------:R-:W-:Y:S02]  /*158c0*/  @P0 LOP3.LUT R252, R252, 0x400, RZ, 0xfc, !PT ;  /* 0x00000400fcfc0812 */ /* 0x000fe400078efcff */
[----:B------:R-:W-:Y:S02]  /*158d0*/  ISETP.GE.AND P0, PT, R36, R247, PT ;  /* 0x000000f72400720c */ /* 0x000fe40003f06270 */
[----:B------:R-:W-:Y:S02]  /*158e0*/  LOP3.LUT R252, R252, 0xffffff7f, RZ, 0xc0, !PT ;  /* 0xffffff7ffcfc7812 */ /* 0x000fe400078ec0ff */
[----:B------:R-:W-:Y:S04]  /*158f0*/  ISETP.GE.OR P0, PT, R36, R246, !P0 ;  /* 0x000000f62400720c */ /* 0x000fe80004706670 */
[----:B--2---:R-:W-:Y:S02]  /*15900*/  FSEL R129, R121, -INF , !P0 ;  /* 0xff80000079817808 */ /* 0x004fe40004000000 */
[----:B------:R-:W2:Y:S01]  /*15910*/  LDL.LU R121, [R1+0x3c] ;  /* 0x00003c0001797983 */ /* 0x000ea20000300800 */
[C---:B------:R-:W-:Y:S03]  /*15920*/  ISETP.GE.AND P0, PT, R12.reuse, R245, PT ;  /* 0x000000f50c00720c */ /* 0x040fe60003f06270 */
[----:B------:R-:W3:Y:S01]  /*15930*/  LDL.LU R125, [R1+0x40] ;  /* 0x00004000017d7983 */ /* 0x000ee20000300800 */
[----:B------:R-:W-:Y:S04]  /*15940*/  ISETP.GE.OR P0, PT, R12, R244, !P0 ;  /* 0x000000f40c00720c */ /* 0x000fe80004706670 */
[----:B------:R-:W-:Y:S02]  /*15950*/  FSEL R15, R69, -INF , !P0 ;  /* 0xff800000450f7808 */ /* 0x000fe40004000000 */
[C---:B------:R-:W-:Y:S02]  /*15960*/  ISETP.GE.AND P0, PT, R20.reuse, R243, PT ;  /* 0x000000f31400720c */ /* 0x040fe40003f06270 */
[----:B------:R-:W-:Y:S02]  /*15970*/  FSEL R69, R17, -INF , !P4 ;  /* 0xff80000011457808 */ /* 0x000fe40006000000 */
[C---:B------:R-:W-:Y:S02]  /*15980*/  ISETP.GE.OR P1, PT, R20.reuse, R242, !P0 ;  /* 0x000000f21400720c */ /* 0x040fe40004726670 */
[C---:B------:R-:W-:Y:S02]  /*15990*/  ISETP.GE.AND P0, PT, R20.reuse, R241, PT ;  /* 0x000000f11400720c */ /* 0x040fe40003f06270 */
        /* <DEDUP_REMOVED lines=18> */
[C---:B------:R-:W-:Y:S04]  /*15ac0*/  ISETP.GE.AND P0, PT, R25.reuse, R247, PT ;  /* 0x000000f71900720c */ /* 0x040fe80003f06270 */
[----:B------:R-:W-:Y:S04]  /*15ad0*/  ISETP.GE.OR P0, PT, R25, R246, !P0 ;  /* 0x000000f61900720c */ /* 0x000fe80004706670 */
[----:B------:R-:W-:Y:S02]  /*15ae0*/  FSEL R74, R74, -INF , !P0 ;  /* 0xff8000004a4a7808 */ /* 0x000fe40004000000 */
[C---:B------:R-:W-:Y:S02]  /*15af0*/  LOP3.LUT P0, RZ, R252.reuse, 0x8, RZ, 0xc0, !PT ;  /* 0x00000008fcff7812 */ /* 0x040fe4000780c0ff */
[----:B------:R-:W-:Y:S02]  /*15b00*/  LOP3.LUT R252, R252, 0xffffffdf, RZ, 0xc0, !PT ;  /* 0xffffffdffcfc7812 */ /* 0x000fe400078ec0ff */
[----:B------:R-:W-:Y:S02]  /*15b10*/  FSEL R13, R0, -INF , !P0 ;  /* 0xff800000000d7808 */ /* 0x000fe40004000000 */
[----:B------:R-:W-:Y:S02]  /*15b20*/  ISETP.GE.AND P0, PT, R39, R245, PT ;  /* 0x000000f52700720c */ /* 0x000fe40003f06270 */
[----:B------:R-:W-:Y:S02]  /*15b30*/  IADD3 R0, R131, 0x51, RZ ;  /* 0x0000005183007810 */ /* 0x000fe40007ffe0ff */
[----:B------:R-:W-:Y:S04]  /*15b40*/  ISETP.GE.OR P0, PT, R39, R244, !P0 ;  /* 0x000000f42700720c */ /* 0x000fe80004706670 */
[----:B------:R-:W-:Y:S02]  /*15b50*/  FSEL R76, R76, -INF , !P0 ;  /* 0xff8000004c4c7808 */ /* 0x000fe40004000000 */
[C---:B------:R-:W-:Y:S04]  /*15b60*/  ISETP.GE.AND P0, PT, R11.reuse, R243, PT ;  /* 0x000000f30b00720c */ /* 0x040fe80003f06270 */
[C---:B------:R-:W-:Y:S02]  /*15b70*/  ISETP.GE.OR P1, PT, R11.reuse, R242, !P0 ;  /* 0x000000f20b00720c */ /* 0x040fe40004726670 */
[C---:B------:R-:W-:Y:S02]  /*15b80*/  ISETP.GE.AND P0, PT, R11.reuse, R241, PT ;  /* 0x000000f10b00720c */ /* 0x040fe40003f06270 */
[----:B------:R-:W-:Y:S02]  /*15b90*/  FSEL R127, R54, -INF , !P1 ;  /* 0xff800000367f7808 */ /* 0x000fe40004800000 */
[----:B------:R-:W-:Y:S02]  /*15ba0*/  ISETP.GE.OR P0, PT, R11, R240, !P0 ;  /* 0x000000f00b00720c */ /* 0x000fe40004706670 */
[----:B------:R-:W-:Y:S11]  /*15bb0*/  IADD3 R54, R131, 0x71, RZ ;  /* 0x0000007183367810 */ /* 0x000ff60007ffe0ff */
[----:B------:R-:W-:Y:S02]  /*15bc0*/  @P0 LOP3.LUT R252, R252, 0x20, RZ, 0xfc, !PT ;  /* 0x00000020fcfc0812 */ /* 0x000fe400078efcff */
[C---:B------:R-:W-:Y:S04]  /*15bd0*/  ISETP.GE.AND P0, PT, R49.reuse, R247, PT ;  /* 0x000000f73100720c */ /* 0x040fe80003f06270 */
[----:B------:R-:W-:Y:S04]  /*15be0*/  ISETP.GE.OR P0, PT, R49, R246, !P0 ;  /* 0x000000f63100720c */ /* 0x000fe80004706670 */
[----:B--2---:R-:W-:Y:S01]  /*15bf0*/  FSEL R26, R121, -INF , !P0 ;  /* 0xff800000791a7808 */ /* 0x004fe20004000000 */
[----:B------:R-:W-:Y:S01]  /*15c00*/  IMAD.MOV.U32 R121, RZ, RZ, R211 ;  /* 0x000000ffff797224 */ /* 0x000fe200078e00d3 */
[C---:B------:R-:W-:Y:S02]  /*15c10*/  LOP3.LUT P0, RZ, R252.reuse, 0x4, RZ, 0xc0, !PT ;  /* 0x00000004fcff7812 */ /* 0x040fe4000780c0ff */
[----:B------:R-:W-:Y:S01]  /*15c20*/  LOP3.LUT R252, R252, 0xffffffef, RZ, 0xc0, !PT ;  /* 0xffffffeffcfc7812 */ /* 0x000fe200078ec0ff */
[----:B------:R-:W-:Y:S01]  /*15c30*/  IMAD.MOV.U32 R202, RZ, RZ, R121 ;  /* 0x000000ffffca7224 */ /* 0x000fe200078e0079 */
        /* <DEDUP_REMOVED lines=10> */
[----:B------:R-:W-:Y:S11]  /*15ce0*/  FSEL R67, R18, -INF , !P2 ;  /* 0xff80000012437808 */ /* 0x000ff60005000000 */
        /* <DEDUP_REMOVED lines=9> */
[----:B------:R-:W-:Y:S02]  /*15d80*/  ISETP.GE.OR P0, PT, R49, R244, !P0 ;  /* 0x000000f43100720c */ /* 0x000fe40004706670 */
[----:B------:R-:W-:Y:S02]  /*15d90*/  FSEL R84, R32, -INF , !P6 ;  /* 0xff80000020547808 */ /* 0x000fe40007000000 */
        /* <DEDUP_REMOVED lines=8> */
[----:B------:R-:W-:Y:S02]  /*15e20*/  ISETP.GE.AND P0, PT, R2, R247, PT ;  /* 0x000000f70200720c */ /* 0x000fe40003f06270 */
        /* <DEDUP_REMOVED lines=11> */
[C---:B------:R-:W-:Y:S04]  /*15ee0*/  ISETP.GE.AND P0, PT, R3.reuse, R247, PT ;  /* 0x000000f70300720c */ /* 0x040fe80003f06270 */
[----:B------:R-:W-:Y:S04]  /*15ef0*/  ISETP.GE.OR P0, PT, R3, R246, !P0 ;  /* 0x000000f60300720c */ /* 0x000fe80004706670 */
[----:B------:R-:W-:Y:S02]  /*15f00*/  FSEL R39, R88, -INF , !P0 ;  /* 0xff80000058277808 */ /* 0x000fe40004000000 */
[----:B------:R-:W-:Y:S02]  /*15f10*/  ISETP.GE.AND P0, PT, R2, R245, PT ;  /* 0x000000f50200720c */ /* 0x000fe40003f06270 */
[----:B------:R-:W-:Y:S02]  /*15f20*/  @P5 LOP3.LUT R252, R252, 0x4, RZ, 0xfc, !PT ;  /* 0x00000004fcfc5812 */ /* 0x000fe400078efcff */
[----:B------:R-:W-:Y:S02]  /*15f30*/  ISETP.GE.OR P0, PT, R2, R244, !P0 ;  /* 0x000000f40200720c */ /* 0x000fe40004706670 */
[----:B------:R-:W-:Y:S02]  /*15f40*/  LOP3.LUT P6, RZ, R252, 0x200, RZ, 0xc0, !PT ;  /* 0x00000200fcff7812 */ /* 0x000fe400078cc0ff */
[----:B------:R-:W-:Y:S02]  /*15f50*/  FSEL R211, R90, -INF , !P0 ;  /* 0xff8000005ad37808 */ /* 0x000fe40004000000 */
[C---:B------:R-:W-:Y:S04]  /*15f60*/  ISETP.GE.AND P0, PT, R25.reuse, R243, PT ;  /* 0x000000f31900720c */ /* 0x040fe80003f06270 */
[C---:B------:R-:W-:Y:S02]  /*15f70*/  ISETP.GE.OR P1, PT, R25.reuse, R242, !P0 ;  /* 0x000000f21900720c */ /* 0x040fe40004726670 */
[C---:B------:R-:W-:Y:S02]  /*15f80*/  ISETP.GE.AND P0, PT, R25.reuse, R241, PT ;  /* 0x000000f11900720c */ /* 0x040fe40003f06270 */
[----:B------:R-:W-:Y:S02]  /*15f90*/  FSEL R64, R64, -INF , !P1 ;  /* 0xff80000040407808 */ /* 0x000fe40004800000 */
[----:B------:R-:W-:Y:S02]  /*15fa0*/  ISETP.GE.OR P5, PT, R25, R240, !P0 ;  /* 0x000000f01900720c */ /* 0x000fe400047a6670 */
[----:B------:R-:W-:Y:S02]  /*15fb0*/  IADD3 R25, R131, 0x60, RZ ;  /* 0x0000006083197810 */ /* 0x000fe40007ffe0ff */
[----:B------:R-:W-:Y:S01]  /*15fc0*/  FSEL R205, R56, -INF , !P5 ;  /* 0xff80000038cd7808 */ /* 0x000fe20006800000 */
[----:B------:R-:W-:Y:S01]  /*15fd0*/  IMAD.MOV.U32 R56, RZ, RZ, R64 ;  /* 0x000000ffff387224 */ /* 0x000fe200078e0040 */
[C---:B------:R-:W-:Y:S01]  /*15fe0*/  ISETP.GE.AND P0, PT, R25.reuse, R247, PT ;  /* 0x000000f71900720c */ /* 0x040fe20003f06270 */
[----:B------:R-:W-:Y:S03]  /*15ff0*/  IMAD.MOV.U32 R64, RZ, RZ, R67 ;  /* 0x000000ffff407224 */ /* 0x000fe600078e0043 */
[----:B------:R-:W-:Y:S04]  /*16000*/  ISETP.GE.OR P0, PT, R25, R246, !P0 ;  /* 0x000000f61900720c */ /* 0x000fe80004706670 */
[----:B---3--:R-:W-:Y:S01]  /*16010*/  FSEL R40, R125, -INF , !P0 ;  /* 0xff8000007d287808 */ /* 0x008fe20004000000 */
[----:B------:R-:W-:Y:S01]  /*16020*/  IMAD.MOV.U32 R125, RZ, RZ, R209 ;  /* 0x000000ffff7d7224 */ /* 0x000fe200078e00d1 */
[C---:B------:R-:W-:Y:S04]  /*16030*/  ISETP.GE.AND P0, PT, R3.reuse, R245, PT ;  /* 0x000000f50300720c */ /* 0x040fe80003f06270 */
[----:B------:R-:W-:Y:S04]  /*16040*/  ISETP.GE.OR P0, PT, R3, R244, !P0 ;  /* 0x000000f40300720c */ /* 0x000fe80004706670 */
[----:B------:R-:W-:Y:S02]  /*16050*/  FSEL R209, R91, -INF , !P0 ;  /* 0xff8000005bd17808 */ /* 0x000fe40004000000 */
[C---:B------:R-:W-:Y:S04]  /*16060*/  ISETP.GE.AND P0, PT, R49.reuse, R243, PT ;  /* 0x000000f33100720c */ /* 0x040fe80003f06270 */
[C---:B------:R-:W-:Y:S02]  /*16070*/  ISETP.GE.OR P1, PT, R49.reuse, R242, !P0 ;  /* 0x000000f23100720c */ /* 0x040fe40004726670 */
[----:B------:R-:W-:Y:S02]  /*16080*/  ISETP.GE.AND P0, PT, R49, R241, PT ;  /* 0x000000f13100720c */ /* 0x000fe40003f06270 */
[----:B------:R-:W-:Y:S01]  /*16090*/  FSEL R230, R81, -INF , !P1 ;  /* 0xff80000051e67808 */ /* 0x000fe20004800000 */
[----:B------:R-:W-:Y:S01]  /*160a0*/  IMAD.MOV.U32 R81, RZ, RZ, R201 ;  /* 0x000000ffff517224 */ /* 0x000fe200078e00c9 */
[----:B------:R-:W-:Y:S02]  /*160b0*/  ISETP.GE.OR P4, PT, R49, R240, !P0 ;  /* 0x000000f03100720c */ /* 0x000fe40004786670 */
[----:B------:R-:W-:Y:S02]  /*160c0*/  ISETP.GE.AND P0, PT, R19, R247, PT ;  /* 0x000000f71300720c */ /* 0x000fe40003f06270 */
[----:B------:R-:W-:Y:S02]  /*160d0*/  FSEL R203, R71, -INF , !P4 ;  /* 0xff80000047cb7808 */ /* 0x000fe40006000000 */
        /* <DEDUP_REMOVED lines=22> */
[----:B------:R-:W-:Y:S02]  /*16240*/  IADD3 R2, R131, 0x69, RZ ;  /* 0x0000006983027810 */ /* 0x000fe40007ffe0ff */
[----:B------:R-:W-:Y:S02]  /*16250*/  FSEL R201, R73, -INF , !P2 ;  /* 0xff80000049c97808 */ /* 0x000fe40005000000 */
[C---:B------:R-:W-:Y:S04]  /*16260*/  ISETP.GE.AND P0, PT, R2.reuse, R247, PT ;  /* 0x000000f70200720c */ /* 0x040fe80003f06270 */
[----:B------:R-:W-:Y:S04]  /*16270*/  ISETP.GE.OR P0, PT, R2, R246, !P0 ;  /* 0x000000f60200720c */ /* 0x000fe80004706670 */
[----:B------:R-:W-:Y:S02]  /*16280*/  FSEL R32, R110, -INF , !P0 ;  /* 0xff8000006e207808 */ /* 0x000fe40004000000 */
[C---:B------:R-:W-:Y:S02]  /*16290*/  LOP3.LUT P0, RZ, R252.reuse, 0x1, RZ, 0xc0, !PT ;  /* 0x00000001fcff7812 */ /* 0x040fe4000780c0ff */
[----:B------:R-:W-:Y:S02]  /*162a0*/  LOP3.LUT R252, R252, 0xfffffffd, RZ, 0xc0, !PT ;  /* 0xfffffffdfcfc7812 */ /* 0x000fe400078ec0ff */
        /* <DEDUP_REMOVED lines=9> */
[C---:B------:R-:W-:Y:S02]  /*16340*/  IADD3 R3, R131.reuse, 0x70, RZ ;  /* 0x0000007083037810 */ /* 0x040fe40007ffe0ff */
[----:B------:R-:W-:Y:S09]  /*16350*/  IADD3 R131, R131, 0x79, RZ ;  /* 0x0000007983837810 */ /* 0x000ff20007ffe0ff */
[----:B------:R-:W-:Y:S02]  /*16360*/  @P0 LOP3.LUT R252, R252, 0x2, RZ, 0xfc, !PT ;  /* 0x00000002fcfc0812 */ /* 0x000fe400078efcff */
[C---:B------:R-:W-:Y:S04]  /*16370*/  ISETP.GE.AND P0, PT, R3.reuse, R247, PT ;  /* 0x000000f70300720c */ /* 0x040fe80003f06270 */
[----:B------:R-:W-:Y:S04]  /*16380*/  ISETP.GE.OR P0, PT, R3, R246, !P0 ;  /* 0x000000f60300720c */ /* 0x000fe80004706670 */
[----:B------:R-:W-:Y:S02]  /*16390*/  FSEL R30, R125, -INF , !P0 ;  /* 0xff8000007d1e7808 */ /* 0x000fe40004000000 */
[C---:B------:R-:W-:Y:S02]  /*163a0*/  LOP3.LUT P0, RZ, R252.reuse, 0x100, RZ, 0xc0, !PT ;  /* 0x00000100fcff7812 */ /* 0x040fe4000780c0ff */
[----:B------:R-:W-:Y:S02]  /*163b0*/  LOP3.LUT R252, R252, 0xfffffffe, RZ, 0xc0, !PT ;  /* 0xfffffffefcfc7812 */ /* 0x000fe400078ec0ff */
[----:B------:R-:W-:Y:S02]  /*163c0*/  FSEL R234, R31, -INF , !P0 ;  /* 0xff8000001fea7808 */ /* 0x000fe40004000000 */
[C---:B------:R-:W-:Y:S02]  /*163d0*/  ISETP.GE.AND P0, PT, R2.reuse, R245, PT ;  /* 0x000000f50200720c */ /* 0x040fe40003f06270 */
[----:B------:R-:W-:Y:S02]  /*163e0*/  FSEL R125, R29, -INF , !P6 ;  /* 0xff8000001d7d7808 */ /* 0x000fe40007000000 */
[----:B------:R-:W-:Y:S04]  /*163f0*/  ISETP.GE.OR P0, PT, R2, R244, !P0 ;  /* 0x000000f40200720c */ /* 0x000fe80004706670 */
[----:B------:R-:W-:Y:S02]  /*16400*/  FSEL R114, R114, -INF , !P0 ;  /* 0xff80000072727808 */ /* 0x000fe40004000000 */
[C---:B------:R-:W-:Y:S04]  /*16410*/  ISETP.GE.AND P0, PT, R25.reuse, R243, PT ;  /* 0x000000f31900720c */ /* 0x040fe80003f06270 */
[C---:B------:R-:W-:Y:S02]  /*16420*/  ISETP.GE.OR P1, PT, R25.reuse, R242, !P0 ;  /* 0x000000f21900720c */ /* 0x040fe40004726670 */
[C---:B------:R-:W-:Y:S04]  /*16430*/  ISETP.GE.AND P0, PT, R25.reuse, R241, PT ;  /* 0x000000f11900720c */ /* 0x040fe80003f06270 */
[----:B------:R-:W-:Y:S11]  /*16440*/  ISETP.GE.OR P0, PT, R25, R240, !P0 ;  /* 0x000000f01900720c */ /* 0x000ff60004706670 */
[----:B------:R-:W-:Y:S02]  /*16450*/  @!UPT UIADD3 URZ, URZ, URZ, URZ ;  /* 0x0000003f3f3ff290 */ /* 0x000fe4000fffe03f */
[----:B------:R-:W-:Y:S02]  /*16460*/  @P0 LOP3.LUT R252, R252, 0x1, RZ, 0xfc, !PT ;  /* 0x00000001fcfc0812 */ /* 0x000fe400078efcff */
[C---:B------:R-:W-:Y:S04]  /*16470*/  ISETP.GE.AND P0, PT, R54.reuse, R247, PT ;  /* 0x000000f73600720c */ /* 0x040fe80003f06270 */
[----:B------:R-:W-:Y:S04]  /*16480*/  ISETP.GE.OR P0, PT, R54, R246, !P0 ;  /* 0x000000f63600720c */ /* 0x000fe80004706670 */
[----:B------:R-:W-:Y:S02]  /*16490*/  FSEL R31, R208, -INF , !P0 ;  /* 0xff800000d01f7808 */ /* 0x000fe40004000000 */
[----:B------:R-:W-:Y:S02]  /*164a0*/  ISETP.GE.AND P0, PT, R3, R245, PT ;  /* 0x000000f50300720c */ /* 0x000fe40003f06270 */
[----:B------:R-:W-:Y:S02]  /*164b0*/  FSEL R208, R93, -INF , !P1 ;  /* 0xff8000005dd07808 */ /* 0x000fe40004800000 */
[----:B------:R-:W-:Y:S04]  /*164c0*/  ISETP.GE.OR P0, PT, R3, R244, !P0 ;  /* 0x000000f40300720c */ /* 0x000fe80004706670 */
[----:B------:R-:W-:Y:S02]  /*164d0*/  FSEL R18, R202, -INF , !P0 ;  /* 0xff800000ca127808 */ /* 0x000fe40004000000 */
[C---:B------:R-:W-:Y:S02]  /*164e0*/  ISETP.GE.AND P0, PT, R19.reuse, R243, PT ;  /* 0x000000f31300720c */ /* 0x040fe40003f06270 */
[----:B------:R-:W-:Y:S01]  /*164f0*/  FSEL R202, R70, -INF , !P3 ;  /* 0xff80000046ca7808 */ /* 0x000fe20005800000 */
[----:B------:R-:W-:Y:S01]  /*16500*/  IMAD.MOV.U32 R70, RZ, RZ, R68 ;  /* 0x000000ffff467224 */ /* 0x000fe200078e0044 */
[C---:B------:R-:W-:Y:S02]  /*16510*/  ISETP.GE.OR P1, PT, R19.reuse, R242, !P0 ;  /* 0x000000f21300720c */ /* 0x040fe40004726670 */
[C---:B------:R-:W-:Y:S02]  /*16520*/  ISETP.GE.AND P0, PT, R19.reuse, R241, PT ;  /* 0x000000f11300720c */ /* 0x040fe40003f06270 */
[----:B------:R-:W-:Y:S02]  /*16530*/  FSEL R204, R92, -INF , !P1 ;  /* 0xff8000005ccc7808 */ /* 0x000fe40004800000 */
[----:B------:R-:W-:Y:S02]  /*16540*/  ISETP.GE.OR P6, PT, R19, R240, !P0 ;  /* 0x000000f01300720c */ /* 0x000fe400047c6670 */
[C---:B------:R-:W-:Y:S02]  /*16550*/  ISETP.GE.AND P0, PT, R55.reuse, R247, PT ;  /* 0x000000f73700720c */ /* 0x040fe40003f06270 */
[----:B------:R-:W-:Y:S02]  /*16560*/  LOP3.LUT P1, RZ, R252, 0x4, RZ, 0xc0, !PT ;  /* 0x00000004fcff7812 */ /* 0x000fe4000782c0ff */
[----:B------:R-:W-:Y:S02]  /*16570*/  ISETP.GE.OR P0, PT, R55, R246, !P0 ;  /* 0x000000f63700720c */ /* 0x000fe40004706670 */
[----:B------:R-:W-:Y:S01]  /*16580*/  FSEL R206, R58, -INF , !P1 ;  /* 0xff8000003ace7808 */ /* 0x000fe20004800000 */
[----:B------:R-:W-:Y:S01]  /*16590*/  IMAD.MOV.U32 R58, RZ, RZ, R200 ;  /* 0x000000ffff3a7224 */ /* 0x000fe200078e00c8 */
[----:B------:R-:W-:Y:S02]  /*165a0*/  FSEL R29, R128, -INF , !P0 ;  /* 0xff800000801d7808 */ /* 0x000fe40004000000 */
[C---:B------:R-:W-:Y:S02]  /*165b0*/  LOP3.LUT P0, RZ, R252.reuse, 0x400, RZ, 0xc0, !PT ;  /* 0x00000400fcff7812 */ /* 0x040fe4000780c0ff */
[----:B------:R-:W-:Y:S02]  /*165c0*/  LOP3.LUT P1, RZ, R252, 0x2, RZ, 0xc0, !PT ;  /* 0x00000002fcff7812 */ /* 0x000fe4000782c0ff */
[----:B------:R-:W-:Y:S02]  /*165d0*/  FSEL R128, R44, -INF , !P0 ;  /* 0xff8000002c807808 */ /* 0x000fe40004000000 */
[----:B------:R-:W-:Y:S02]  /*165e0*/  ISETP.GE.AND P0, PT, R54, R245, PT ;  /* 0x000000f53600720c */ /* 0x000fe40003f06270 */
[----:B------:R-:W-:Y:S02]  /*165f0*/  FSEL R200, R72, -INF , !P1 ;  /* 0xff80000048c87808 */ /* 0x000fe40004800000 */
[----:B------:R-:W-:Y:S02]  /*16600*/  ISETP.GE.OR P0, PT, R54, R244, !P0 ;  /* 0x000000f43600720c */ /* 0x000fe40004706670 */
[----:B------:R-:W-:Y:S02]  /*16610*/  FSEL R110, R96, -INF , !P6 ;  /* 0xff800000606e7808 */ /* 0x000fe40007000000 */
[----:B------:R-:W-:Y:S02]  /*16620*/  FSEL R19, R210, -INF , !P0 ;  /* 0xff800000d2137808 */ /* 0x000fe40004000000 */
[C---:B------:R-:W-:Y:S04]  /*16630*/  ISETP.GE.AND P0, PT, R131.reuse, R247, PT ;  /* 0x000000f78300720c */ /* 0x040fe80003f06270 */
[----:B------:R-:W-:Y:S04]  /*16640*/  ISETP.GE.OR P0, PT, R131, R246, !P0 ;  /* 0x000000f68300720c */ /* 0x000fe80004706670 */
[----:B------:R-:W-:Y:S02]  /*16650*/  FSEL R44, R126, -INF , !P0 ;  /* 0xff8000007e2c7808 */ /* 0x000fe40004000000 */
[----:B------:R-:W-:Y:S04]  /*16660*/  LOP3.LUT P0, RZ, R252, 0x80, RZ, 0xc0, !PT ;  /* 0x00000080fcff7812 */ /* 0x000fe8000780c0ff */
[----:B------:R-:W-:Y:S02]  /*16670*/  FSEL R126, R42, -INF , !P0 ;  /* 0xff8000002a7e7808 */ /* 0x000fe40004000000 */
[C---:B------:R-:W-:Y:S04]  /*16680*/  ISETP.GE.AND P0, PT, R0.reuse, R243, PT ;  /* 0x000000f30000720c */ /* 0x040fe80003f06270 */
[----:B------:R-:W-:Y:S04]  /*16690*/  ISETP.GE.OR P0, PT, R0, R242, !P0 ;  /* 0x000000f20000720c */ /* 0x000fe80004706670 */
        /* <DEDUP_REMOVED lines=14> */
[----:B------:R-:W-:Y:S02]  /*16780*/  ISETP.GE.AND P0, PT, R3, R243, PT ;  /* 0x000000f30300720c */ /* 0x000fe40003f06270 */
[----:B------:R-:W-:Y:S02]  /*16790*/  FMNMX.FTZ R41, R105, R198, !PT ;  /* 0x000000c669297209 */ /* 0x000fe40007810000 */
[-C--:B------:R-:W-:Y:S02]  /*167a0*/  ISETP.GE.OR P0, PT, R3, R242.reuse, !P0 ;  /* 0x000000f20300720c */ /* 0x080fe40004706670 */
[----:B------:R-:W-:Y:S02]  /*167b0*/  FMNMX.FTZ R41, R108, R41, !PT ;  /* 0x000000296c297209 */ /* 0x000fe40007810000 */
[----:B------:R-:W-:Y:S02]  /*167c0*/  FSEL R93, R119, -INF , !P0 ;  /* 0xff800000775d7808 */ /* 0x000fe40004000000 */
[----:B------:R-:W-:Y:S04]  /*167d0*/  LOP3.LUT P0, RZ, R252, 0x10, RZ, 0xc0, !PT ;  /* 0x00000010fcff7812 */ /* 0x000fe8000780c0ff */
[----:B------:R-:W-:Y:S02]  /*167e0*/  FSEL R88, R59, -INF , !P0 ;  /* 0xff8000003b587808 */ /* 0x000fe40004000000 */
[CC--:B------:R-:W-:Y:S04]  /*167f0*/  ISETP.GE.AND P0, PT, R54.reuse, R243.reuse, PT ;  /* 0x000000f33600720c */ /* 0x0c0fe80003f06270 */
[-C--:B------:R-:W-:Y:S04]  /*16800*/  ISETP.GE.OR P0, PT, R54, R242.reuse, !P0 ;  /* 0x000000f23600720c */ /* 0x080fe80004706670 */
[----:B------:R-:W-:Y:S02]  /*16810*/  FSEL R91, R117, -INF , !P0 ;  /* 0xff800000755b7808 */ /* 0x000fe40004000000 */
[----:B------:R-:W-:Y:S04]  /*16820*/  LOP3.LUT P0, RZ, R252, 0x8, RZ, 0xc0, !PT ;  /* 0x00000008fcff7812 */ /* 0x000fe8000780c0ff */
[----:B------:R-:W-:Y:S02]  /*16830*/  FSEL R92, R57, -INF , !P0 ;  /* 0xff800000395c7808 */ /* 0x000fe40004000000 */
[CC--:B------:R-:W-:Y:S04]  /*16840*/  ISETP.GE.AND P0, PT, R55.reuse, R243.reuse, PT ;  /* 0x000000f33700720c */ /* 0x0c0fe80003f06270 */
[-C--:B------:R-:W-:Y:S04]  /*16850*/  ISETP.GE.OR P0, PT, R55, R242.reuse, !P0 ;  /* 0x000000f23700720c */ /* 0x080fe80004706670 */
[----:B------:R-:W-:Y:S02]  /*16860*/  FSEL R90, R118, -INF , !P0 ;  /* 0xff800000765a7808 */ /* 0x000fe40004000000 */
[C---:B------:R-:W-:Y:S04]  /*16870*/  ISETP.GE.AND P0, PT, R131.reuse, R243, PT ;  /* 0x000000f38300720c */ /* 0x040fe80003f06270 */
[----:B------:R-:W-:Y:S04]  /*16880*/  ISETP.GE.OR P0, PT, R131, R242, !P0 ;  /* 0x000000f28300720c */ /* 0x000fe80004706670 */
[----:B------:R-:W-:Y:S02]  /*16890*/  FSEL R89, R122, -INF , !P0 ;  /* 0xff8000007a597808 */ /* 0x000fe40004000000 */
[CC--:B------:R-:W-:Y:S04]  /*168a0*/  ISETP.GE.AND P0, PT, R0.reuse, R241.reuse, PT ;  /* 0x000000f10000720c */ /* 0x0c0fe80003f06270 */
[-C--:B------:R-:W-:Y:S02]  /*168b0*/  ISETP.GE.OR P5, PT, R0, R240.reuse, !P0 ;  /* 0x000000f00000720c */ /* 0x080fe400047a6670 */
[C---:B------:R-:W-:Y:S02]  /*168c0*/  ISETP.GE.AND P0, PT, R2.reuse, R241, PT ;  /* 0x000000f10200720c */ /* 0x040fe40003f06270 */
[----:B------:R-:W-:Y:S02]  /*168d0*/  FMNMX.FTZ R0, R103, R199, !PT ;  /* 0x000000c767007209 */ /* 0x000fe40007810000 */
[----:B------:R-:W-:Y:S02]  /*168e0*/  ISETP.GE.OR P4, PT, R2, R240, !P0 ;  /* 0x000000f00200720c */ /* 0x000fe40004786670 */
[----:B------:R-:W-:Y:S02]  /*168f0*/  FMNMX.FTZ R2, R104, R41, !PT ;  /* 0x0000002968027209 */ /* 0x000fe40007810000 */
[----:B------:R-:W-:Y:S02]  /*16900*/  FMNMX.FTZ R0, R207, R0, !PT ;  /* 0x00000000cf007209 */ /* 0x000fe40007810000 */
[----:B------:R-:W-:Y:S02]  /*16910*/  FMNMX.FTZ R2, R106, R2, !PT ;  /* 0x000000026a027209 */ /* 0x000fe40007810000 */
[----:B------:R-:W-:Y:S02]  /*16920*/  ISETP.GE.AND P0, PT, R3, R241, PT ;  /* 0x000000f10300720c */ /* 0x000fe40003f06270 */
[----:B------:R-:W-:Y:S02]  /*16930*/  FMNMX.FTZ R41, R113, R2, !PT ;  /* 0x0000000271297209 */ /* 0x000fe40007810000 */
[----:B------:R-:W-:Y:S02]  /*16940*/  FMNMX.FTZ R0, R111, R0, !PT ;  /* 0x000000006f007209 */ /* 0x000fe40007810000 */
        /* <DEDUP_REMOVED lines=111> */
[----:B-1----:R-:W-:Y:S02]  /*17040*/  FMNMX.FTZ R41, R41, R2, !PT ;  /* 0x0000000229297209 */ /* 0x002fe40007810000 */
[CC--:B------:R-:W-:Y:S02]  /*17050*/  ISETP.GE.AND P0, PT, R54.reuse, R241.reuse, PT ;  /* 0x000000f13600720c */ /* 0x0c0fe40003f06270 */
[----:B------:R-:W-:Y:S01]  /*17060*/  FMNMX.FTZ R0, R203, R0, !PT ;  /* 0x00000000cb007209 */ /* 0x000fe20007810000 */
[----:B------:R-:W1:Y:S01]  /*17070*/  SHFL.BFLY PT, R2, R42, 0x2, 0x1f ;  /* 0x0c401f002a027f89 */ /* 0x000e6200000e0000 */
[----:B------:R-:W-:Y:S01]  /*17080*/  ISETP.GE.OR P2, PT, R54, R240, !P0 ;  /* 0x000000f03600720c */ /* 0x000fe20004746670 */
[----:B------:R-:W-:Y:S01]  /*17090*/  IMAD.MOV.U32 R54, RZ, RZ, R215 ;  /* 0x000000ffff367224 */ /* 0x000fe200078e00d7 */
[C---:B------:R-:W-:Y:S02]  /*170a0*/  ISETP.GE.AND P0, PT, R55.reuse, R241, PT ;  /* 0x000000f13700720c */ /* 0x040fe40003f06270 */
[----:B------:R-:W-:Y:S02]  /*170b0*/  FMNMX.FTZ R0, R202, R0, !PT ;  /* 0x00000000ca007209 */ /* 0x000fe40007810000 */
[----:B------:R-:W-:Y:S01]  /*170c0*/  ISETP.GE.OR P1, PT, R55, R240, !P0 ;  /* 0x000000f03700720c */ /* 0x000fe20004726670 */
[----:B------:R-:W3:Y:S01]  /*170d0*/  SHFL.BFLY PT, R68, R41, 0x1, 0x1f ;  /* 0x0c201f0029447f89 */ /* 0x000ee200000e0000 */
[----:B------:R-:W-:Y:S01]  /*170e0*/  FMNMX.FTZ R0, R201, R0, !PT ;  /* 0x00000000c9007209 */ /* 0x000fe20007810000 */
[----:B------:R-:W-:Y:S01]  /*170f0*/  IMAD.MOV.U32 R55, RZ, RZ, R216 ;  /* 0x000000ffff377224 */ /* 0x000fe200078e00d8 */
[----:B------:R-:W-:Y:S02]  /*17100*/  LOP3.LUT P0, RZ, R252, 0x1, RZ, 0xc0, !PT ;  /* 0x00000001fcff7812 */ /* 0x000fe4000780c0ff */
[----:B------:R-:W-:Y:S02]  /*17110*/  FMNMX.FTZ R0, R200, R0, !PT ;  /* 0x00000000c8007209 */ /* 0x000fe40007810000 */
[----:B------:R-:W-:Y:S02]  /*17120*/  FSEL R112, R97, -INF , !P0 ;  /* 0xff80000061707808 */ /* 0x000fe40004000000 */
[----:B------:R-:W-:Y:S02]  /*17130*/  FSEL R109, R109, -INF , !P5 ;  /* 0xff8000006d6d7808 */ /* 0x000fe40006800000 */
[----:B------:R-:W-:Y:S02]  /*17140*/  FMNMX.FTZ R0, R112, R0, !PT ;  /* 0x0000000070007209 */ /* 0x000fe40007810000 */
[----:B--2---:R-:W-:Y:S01]  /*17150*/  FMNMX.FTZ R3, R3, R43, !PT ;  /* 0x0000002b03037209 */ /* 0x004fe20007810000 */
[----:B------:R-:W-:Y:S01]  /*17160*/  IMAD.MOV.U32 R43, RZ, RZ, R223 ;  /* 0x000000ffff2b7224 */ /* 0x000fe200078e00df */
[----:B------:R-:W-:Y:S02]  /*17170*/  FMNMX.FTZ R0, R110, R0, !PT ;  /* 0x000000006e007209 */ /* 0x000fe40007810000 */
[----:B-1----:R-:W-:Y:S02]  /*17180*/  FMNMX.FTZ R2, R42, R2, !PT ;  /* 0x000000022a027209 */ /* 0x002fe40007810000 */
[----:B------:R-:W-:Y:S02]  /*17190*/  FMNMX.FTZ R42, R109, R0, !PT ;  /* 0x000000006d2a7209 */ /* 0x000fe40007810000 */
[----:B------:R-:W1:Y:S01]  /*171a0*/  SHFL.BFLY PT, R0, R3, 0x1, 0x1f ;  /* 0x0c201f0003007f89 */ /* 0x000e6200000e0000 */
[----:B------:R-:W-:Y:S02]  /*171b0*/  FSEL R107, R107, -INF , !P4 ;  /* 0xff8000006b6b7808 */ /* 0x000fe40006000000 */
[----:B------:R-:W-:Y:S02]  /*171c0*/  FSEL R99, R5, -INF , !P3 ;  /* 0xff80000005637808 */ /* 0x000fe40005800000 */
[----:B------:R-:W-:Y:S01]  /*171d0*/  FMNMX.FTZ R5, R107, R42, !PT ;  /* 0x0000002a6b057209 */ /* 0x000fe20007810000 */
[----:B------:R-:W-:Y:S01]  /*171e0*/  IMAD.MOV.U32 R42, RZ, RZ, R218 ;  /* 0x000000ffff2a7224 */ /* 0x000fe200078e00da */
[----:B------:R-:W-:Y:S02]  /*171f0*/  FSEL R97, R4, -INF , !P2 ;  /* 0xff80000004617808 */ /* 0x000fe40005000000 */
[----:B------:R-:W-:Y:S01]  /*17200*/  ISETP.GE.AND P0, PT, R131, R241, PT ;  /* 0x000000f18300720c */ /* 0x000fe20003f06270 */
[----:B------:R-:W2:Y:S01]  /*17210*/  SHFL.BFLY PT, R4, R2, 0x1, 0x1f ;  /* 0x0c201f0002047f89 */ /* 0x000ea200000e0000 */
[----:B------:R-:W-:Y:S02]  /*17220*/  FMNMX.FTZ R5, R99, R5, !PT ;  /* 0x0000000563057209 */ /* 0x000fe40007810000 */
[----:B------:R-:W-:Y:S01]  /*17230*/  FSEL R96, R115, -INF , !P1 ;  /* 0xff80000073607808 */ /* 0x000fe20004800000 */
[----:B------:R-:W-:Y:S01]  /*17240*/  IMAD.MOV.U32 R115, RZ, RZ, R69 ;  /* 0x000000ffff737224 */ /* 0x000fe200078e0045 */
[----:B------:R-:W-:Y:S02]  /*17250*/  ISETP.GE.OR P0, PT, R131, R240, !P0 ;  /* 0x000000f08300720c */ /* 0x000fe40004706670 */
[----:B------:R-:W-:Y:S02]  /*17260*/  FMNMX.FTZ R5, R97, R5, !PT ;  /* 0x0000000561057209 */ /* 0x000fe40007810000 */
[----:B------:R-:W-:Y:S02]  /*17270*/  FSEL R69, R6, -INF , !P0 ;  /* 0xff80000006457808 */ /* 0x000fe40004000000 */
[----:B------:R-:W-:Y:S02]  /*17280*/  FMNMX.FTZ R6, R96, R5, !PT ;  /* 0x0000000560067209 */ /* 0x000fe40007810000 */
[----:B---3--:R-:W-:Y:S01]  /*17290*/  FMNMX.FTZ R68, R41, R68, !PT ;  /* 0x0000004429447209 */ /* 0x008fe20007810000 */
[----:B------:R-:W-:Y:S01]  /*172a0*/  IMAD.MOV.U32 R41, RZ, RZ, R217 ;  /* 0x000000ffff297224 */ /* 0x000fe200078e00d9 */
[----:B------:R-:W-:Y:S02]  /*172b0*/  FMNMX.FTZ R6, R69, R6, !PT ;  /* 0x0000000645067209 */ /* 0x000fe40007810000 */
[----:B-1----:R-:W-:Y:S01]  /*172c0*/  FMNMX.FTZ R3, R3, R0, !PT ;  /* 0x0000000003037209 */ /* 0x002fe20007810000 */
[C---:B------:R-:W-:Y:S01]  /*172d0*/  FMUL.FTZ R102, R68.reuse, c[0x0][0x23c] ;  /* 0x00008f0044667a20 */ /* 0x040fe20000410000 */
[----:B------:R-:W-:Y:S01]  /*172e0*/  FSETP.NEU.FTZ.AND P1, PT, R68, -INF , PT ;  /* 0xff8000004400780b */ /* 0x000fe20003f3d000 */
[----:B------:R-:W1:Y:S01]  /*172f0*/  SHFL.BFLY PT, R0, R6, 0x2, 0x1f ;  /* 0x0c401f0006007f89 */ /* 0x000e6200000e0000 */
[C---:B------:R-:W-:Y:S01]  /*17300*/  FSETP.NEU.FTZ.AND P0, PT, R3.reuse, -INF , PT ;  /* 0xff8000000300780b */ /* 0x040fe20003f1d000 */
[----:B------:R-:W-:Y:S01]  /*17310*/  FMUL.FTZ R100, R3, c[0x0][0x23c] ;  /* 0x00008f0003647a20 */ /* 0x000fe20000410000 */
[----:B------:R-:W-:Y:S02]  /*17320*/  FSEL R102, R102, RZ, P1 ;  /* 0x000000ff66667208 */ /* 0x000fe40000800000 */
[----:B--2---:R-:W-:Y:S02]  /*17330*/  FMNMX.FTZ R2, R2, R4, !PT ;  /* 0x0000000402027209 */ /* 0x004fe40007810000 */
[----:B------:R-:W-:Y:S01]  /*17340*/  FSEL R100, R100, RZ, P0 ;  /* 0x000000ff64647208 */ /* 0x000fe20000000000 */
[--C-:B------:R-:W-:Y:S01]  /*17350*/  FFMA.FTZ R59, R28, c[0x0][0x23c], -R102.reuse ;  /* 0x00008f001c3b7a23 */ /* 0x100fe20000010866 */
[----:B------:R-:W-:Y:S01]  /*17360*/  FSETP.NEU.FTZ.AND P2, PT, R2, -INF , PT ;  /* 0xff8000000200780b */ /* 0x000fe20003f5d000 */
[----:B------:R-:W-:Y:S01]  /*17370*/  FFMA.FTZ R249, R21, c[0x0][0x23c], -R102 ;  /* 0x00008f0015f97a23 */ /* 0x000fe20000010866 */
[----:B------:R-:W-:Y:S01]  /*17380*/  FSEL R4, R3, RZ, P0 ;  /* 0x000000ff03047208 */ /* 0x000fe20000000000 */
[----:B------:R-:W-:Y:S01]  /*17390*/  IMAD.MOV.U32 R21, RZ, RZ, R66 ;  /* 0x000000ffff157224 */ /* 0x000fe200078e0042 */
[----:B------:R-:W-:Y:S01]  /*173a0*/  FSEL R5, R68, RZ, P1 ;  /* 0x000000ff44057208 */ /* 0x000fe20000800000 */
[----:B------:R-:W-:Y:S01]  /*173b0*/  FFMA.FTZ R233, R45, c[0x0][0x23c], -R102 ;  /* 0x00008f002de97a23 */ /* 0x000fe20000010866 */
[----:B------:R-:W-:Y:S01]  /*173c0*/  FSEL R71, R2, RZ, P2 ;  /* 0x000000ff02477208 */ /* 0x000fe20001000000 */
[----:B------:R-:W-:Y:S02]  /*173d0*/  IMAD.MOV.U32 R45, RZ, RZ, R115 ;  /* 0x000000ffff2d7224 */ /* 0x000fe400078e0073 */
[----:B------:R-:W-:Y:S02]  /*173e0*/  FFMA.FTZ R207, R207, c[0x0][0x23c], -R100 ;  /* 0x00008f00cfcf7a23 */ /* 0x000fe40000010864 */
[----:B------:R-:W-:Y:S02]  /*173f0*/  FFMA.FTZ R80, R113, c[0x0][0x23c], -R102 ;  /* 0x00008f0071507a23 */ /* 0x000fe40000010866 */
[----:B------:R2:W-:Y:S01]  /*17400*/  MUFU.EX2 R228, R207 ;  /* 0x000000cf00e47308 */ /* 0x0005e20000000800 */
[----:B------:R-:W-:Y:S01]  /*17410*/  FADD.FTZ R5, -R5, R198 ;  /* 0x000000c605057221 */ /* 0x000fe20000010100 */
[----:B-1----:R-:W-:Y:S01]  /*17420*/  FMNMX.FTZ R0, R6, R0, !PT ;  /* 0x0000000006007209 */ /* 0x002fe20007810000 */
[--C-:B------:R-:W-:Y:S02]  /*17430*/  FFMA.FTZ R8, R8, c[0x0][0x23c], -R100.reuse ;  /* 0x00008f0008087a23 */ /* 0x100fe40000010864 */
[----:B------:R-:W-:Y:S02]  /*17440*/  FFMA.FTZ R111, R111, c[0x0][0x23c], -R100 ;  /* 0x00008f006f6f7a23 */ /* 0x000fe40000010864 */
[----:B------:R-:W1:Y:S01]  /*17450*/  SHFL.BFLY PT, R6, R0, 0x1, 0x1f ;  /* 0x0c201f0000067f89 */ /* 0x000e6200000e0000 */
[----:B------:R-:W-:Y:S02]  /*17460*/  FMUL.FTZ R5, R5, c[0x0][0x23c] ;  /* 0x00008f0005057a20 */ /* 0x000fe40000410000 */
[----:B------:R-:W-:Y:S02]  /*17470*/  FADD.FTZ R4, -R4, R199 ;  /* 0x000000c704047221 */ /* 0x000fe40000010100 */
[--C-:B------:R-:W-:Y:S02]  /*17480*/  FFMA.FTZ R67, R74, c[0x0][0x23c], -R102.reuse ;  /* 0x00008f004a437a23 */ /* 0x100fe40000010866 */
[----:B------:R3:W-:Y:S01]  /*17490*/  MUFU.EX2 R74, R8 ;  /* 0x00000008004a7308 */ /* 0x0007e20000000800 */
[--C-:B------:R-:W-:Y:S02]  /*174a0*/  FFMA.FTZ R108, R108, c[0x0][0x23c], -R102.reuse ;  /* 0x00008f006c6c7a23 */ /* 0x100fe40000010866 */
[--C-:B------:R-:W-:Y:S02]  /*174b0*/  FFMA.FTZ R104, R104, c[0x0][0x23c], -R102.reuse ;  /* 0x00008f0068687a23 */ /* 0x100fe40000010866 */
[----:B------:R-:W-:Y:S02]  /*174c0*/  FMUL.FTZ R4, R4, c[0x0][0x23c] ;  /* 0x00008f0004047a20 */ /* 0x000fe40000410000 */
[--C-:B------:R-:W-:Y:S02]  /*174d0*/  FFMA.FTZ R199, R35, c[0x0][0x23c], -R102.reuse ;  /* 0x00008f0023c77a23 */ /* 0x100fe40000010866 */
[--C-:B------:R-:W-:Y:S01]  /*174e0*/  FFMA.FTZ R238, R27, c[0x0][0x23c], -R102.reuse ;  /* 0x00008f001bee7a23 */ /* 0x100fe20000010866 */
[----:B------:R-:W-:Y:S01]  /*174f0*/  MUFU.EX2 R229, R108 ;  /* 0x0000006c00e57308 */ /* 0x000fe20000000800 */
[--C-:B--2---:R-:W-:Y:S02]  /*17500*/  FFMA.FTZ R207, R26, c[0x0][0x23c], -R102.reuse ;  /* 0x00008f001acf7a23 */ /* 0x104fe40000010866 */
[----:B------:R-:W-:Y:S02]  /*17510*/  FFMA.FTZ R215, R46, c[0x0][0x23c], -R102 ;  /* 0x00008f002ed77a23 */ /* 0x000fe40000010866 */
[----:B------:R-:W-:Y:S01]  /*17520*/  FFMA.FTZ R27, R20, c[0x0][0x23c], -R100 ;  /* 0x00008f00141b7a23 */ /* 0x000fe20000010864 */
[----:B-1----:R-:W-:Y:S01]  /*17530*/  FMNMX.FTZ R0, R0, R6, !PT ;  /* 0x0000000600007209 */ /* 0x002fe20007810000 */
[----:B------:R-:W-:Y:S03]  /*17540*/  FMUL.FTZ R6, R2, c[0x0][0x23c] ;  /* 0x00008f0002067a20 */ /* 0x000fe60000410000 */
[----:B------:R-:W-:Y:S01]  /*17550*/  MUFU.EX2 R26, R111 ;  /* 0x0000006f001a7308 */ /* 0x000fe20000000800 */
[----:B------:R-:W-:Y:S01]  /*17560*/  FSETP.NEU.FTZ.AND P0, PT, R0, -INF , PT ;  /* 0xff8000000000780b */ /* 0x000fe20003f1d000 */
[--C-:B------:R-:W-:Y:S01]  /*17570*/  FFMA.FTZ R57, R116, c[0x0][0x23c], -R102.reuse ;  /* 0x00008f0074397a23 */ /* 0x100fe20000010866 */
[----:B------:R-:W-:Y:S01]  /*17580*/  FSEL R28, R6, RZ, P2 ;  /* 0x000000ff061c7208 */ /* 0x000fe20001000000 */
[----:B------:R-:W-:Y:S01]  /*17590*/  FFMA.FTZ R218, R120, c[0x0][0x23c], -R102 ;  /* 0x00008f0078da7a23 */ /* 0x000fe20000010866 */
[----:B---3--:R-:W-:Y:S01]  /*175a0*/  FSEL R8, R0, RZ, P0 ;  /* 0x000000ff00087208 */ /* 0x008fe20000000000 */
[----:B------:R-:W-:Y:S02]  /*175b0*/  FFMA.FTZ R248, R22, c[0x0][0x23c], -R100 ;  /* 0x00008f0016f87a23 */ /* 0x000fe40000010864 */
[----:B------:R-:W-:Y:S02]  /*175c0*/  FFMA.FTZ R14, R14, c[0x0][0x23c], -R28 ;  /* 0x00008f000e0e7a23 */ /* 0x000fe4000001081c */
[----:B------:R-:W1:Y:S01]  /*175d0*/  MUFU.EX2 R6, R5 ;  /* 0x0000000500067308 */ /* 0x000e620000000800 */
[--C-:B------:R-:W-:Y:S02]  /*175e0*/  FFMA.FTZ R239, R23, c[0x0][0x23c], -R100.reuse ;  /* 0x00008f0017ef7a23 */ /* 0x100fe40000010864 */
[--C-:B------:R-:W-:Y:S02]  /*175f0*/  FFMA.FTZ R236, R33, c[0x0][0x23c], -R100.reuse ;  /* 0x00008f0021ec7a23 */ /* 0x100fe40000010864 */
[--C-:B------:R-:W-:Y:S02]  /*17600*/  FFMA.FTZ R235, R34, c[0x0][0x23c], -R100.reuse ;  /* 0x00008f0022eb7a23 */ /* 0x100fe40000010864 */
[--C-:B------:R-:W-:Y:S02]  /*17610*/  FFMA.FTZ R217, R38, c[0x0][0x23c], -R100.reuse ;  /* 0x00008f0026d97a23 */ /* 0x100fe40000010864 */
[----:B------:R-:W-:Y:S01]  /*17620*/  FFMA.FTZ R216, R37, c[0x0][0x23c], -R100 ;  /* 0x00008f0025d87a23 */ /* 0x000fe20000010864 */
[----:B------:R2:W-:Y:S01]  /*17630*/  MUFU.EX2 R223, R14 ;  /* 0x0000000e00df7308 */ /* 0x0005e20000000800 */
[----:B------:R-:W-:Y:S02]  /*17640*/  FFMA.FTZ R98, R98, c[0x0][0x23c], -R28 ;  /* 0x00008f0062627a23 */ /* 0x000fe4000001081c */
[--C-:B------:R-:W-:Y:S02]  /*17650*/  FFMA.FTZ R232, R48, c[0x0][0x23c], -R100.reuse ;  /* 0x00008f0030e87a23 */ /* 0x100fe40000010864 */
[--C-:B------:R-:W-:Y:S02]  /*17660*/  FFMA.FTZ R237, R52, c[0x0][0x23c], -R100.reuse ;  /* 0x00008f0034ed7a23 */ /* 0x100fe40000010864 */
[----:B------:R-:W-:Y:S02]  /*17670*/  FFMA.FTZ R251, R83, c[0x0][0x23c], -R100 ;  /* 0x00008f0053fb7a23 */ /* 0x000fe40000010864 */
[----:B------:R-:W-:Y:S01]  /*17680*/  IMAD.MOV.U32 R113, RZ, RZ, R225 ;  /* 0x000000ffff717224 */ /* 0x000fe200078e00e1 */
[----:B------:R3:W-:Y:S01]  /*17690*/  MUFU.EX2 R66, R98 ;  /* 0x0000006200427308 */ /* 0x0007e20000000800 */
[----:B------:R-:W-:Y:S02]  /*176a0*/  FFMA.FTZ R9, R9, c[0x0][0x23c], -R28 ;  /* 0x00008f0009097a23 */ /* 0x000fe4000001081c */
[----:B------:R-:W-:Y:S02]  /*176b0*/  FFMA.FTZ R78, R24, c[0x0][0x23c], -R102 ;  /* 0x00008f00184e7a23 */ /* 0x000fe40000010866 */
[----:B------:R-:W-:Y:S02]  /*176c0*/  IMAD.MOV.U32 R24, RZ, RZ, R214 ;  /* 0x000000ffff187224 */ /* 0x000fe400078e00d6 */
[----:B------:R-:W-:Y:S02]  /*176d0*/  FFMA.FTZ R61, R61, c[0x0][0x23c], -R102 ;  /* 0x00008f003d3d7a23 */ /* 0x000fe40000010866 */
[----:B------:R-:W-:Y:S01]  /*176e0*/  FFMA.FTZ R73, R103, c[0x0][0x23c], -R100 ;  /* 0x00008f0067497a23 */ /* 0x000fe20000010864 */
[----:B------:R4:W-:Y:S01]  /*176f0*/  MUFU.EX2 R226, R104 ;  /* 0x0000006800e27308 */ /* 0x0009e20000000800 */
[----:B------:R-:W-:Y:S02]  /*17700*/  FADD.FTZ R8, -R8, R196 ;  /* 0x000000c408087221 */ /* 0x000fe40000010100 */
[--C-:B------:R-:W-:Y:S01]  /*17710*/  FFMA.FTZ R196, R82, c[0x0][0x23c], -R100.reuse ;  /* 0x00008f0052c47a23 */ /* 0x100fe20000010864 */
[----:B--2---:R-:W2:Y:S01]  /*17720*/  LDL.LU R14, [R1+0x1c] ;  /* 0x00001c00010e7983 */ /* 0x004ea20000300800 */
[--C-:B------:R-:W-:Y:S02]  /*17730*/  FFMA.FTZ R47, R47, c[0x0][0x23c], -R100.reuse ;  /* 0x00008f002f2f7a23 */ /* 0x100fe40000010864 */
[--C-:B------:R-:W-:Y:S02]  /*17740*/  FFMA.FTZ R62, R62, c[0x0][0x23c], -R100.reuse ;  /* 0x00008f003e3e7a23 */ /* 0x100fe40000010864 */
[--C-:B------:R-:W-:Y:S01]  /*17750*/  FFMA.FTZ R63, R63, c[0x0][0x23c], -R100.reuse ;  /* 0x00008f003f3f7a23 */ /* 0x100fe20000010864 */
[----:B------:R-:W-:Y:S01]  /*17760*/  MUFU.EX2 R35, R9 ;  /* 0x0000000900237308 */ /* 0x000fe20000000800 */
[--C-:B------:R-:W-:Y:S02]  /*17770*/  FFMA.FTZ R15, R15, c[0x0][0x23c], -R100.reuse ;  /* 0x00008f000f0f7a23 */ /* 0x100fe40000010864 */
[--C-:B------:R-:W-:Y:S02]  /*17780*/  FFMA.FTZ R76, R76, c[0x0][0x23c], -R100.reuse ;  /* 0x00008f004c4c7a23 */ /* 0x100fe40000010864 */
[----:B---3--:R-:W-:Y:S02]  /*17790*/  FMUL.FTZ R98, R0, c[0x0][0x23c] ;  /* 0x00008f0000627a20 */ /* 0x008fe40000410000 */
[--C-:B------:R-:W-:Y:S02]  /*177a0*/  FFMA.FTZ R77, R77, c[0x0][0x23c], -R100.reuse ;  /* 0x00008f004d4d7a23 */ /* 0x100fe40000010864 */
[----:B------:R-:W-:Y:S01]  /*177b0*/  FFMA.FTZ R211, R211, c[0x0][0x23c], -R100 ;  /* 0x00008f00d3d37a23 */ /* 0x000fe20000010864 */
[----:B------:R-:W3:Y:S01]  /*177c0*/  MUFU.EX2 R9, R4 ;  /* 0x0000000400097308 */ /* 0x000ee20000000800 */
[----:B------:R-:W-:Y:S01]  /*177d0*/  FSEL R98, R98, RZ, P0 ;  /* 0x000000ff62627208 */ /* 0x000fe20000000000 */
[----:B------:R-:W-:Y:S01]  /*177e0*/  FFMA.FTZ R72, R105, c[0x0][0x23c], -R102 ;  /* 0x00008f0069487a23 */ /* 0x000fe20000010866 */
[----:B------:R-:W-:Y:S01]  /*177f0*/  FSETP.NEU.FTZ.AND P0, PT, R2, -INF , PT ;  /* 0xff8000000200780b */ /* 0x000fe20003f1d000 */
[----:B------:R-:W-:Y:S02]  /*17800*/  FFMA.FTZ R209, R209, c[0x0][0x23c], -R100 ;  /* 0x00008f00d1d17a23 */ /* 0x000fe40000010864 */
[----:B------:R-:W-:Y:S02]  /*17810*/  FFMA.FTZ R115, R10, c[0x0][0x23c], -R98 ;  /* 0x00008f000a737a23 */ /* 0x000fe40000010862 */
[----:B------:R-:W2:Y:S01]  /*17820*/  LDL.LU R10, [R1+0x18] ;  /* 0x00001800010a7983 */ /* 0x000ea20000300800 */
[----:B------:R-:W-:Y:S01]  /*17830*/  FFMA.FTZ R121, R121, c[0x0][0x23c], -R100 ;  /* 0x00008f0079797a23 */ /* 0x000fe20000010864 */
[----:B------:R-:W-:Y:S01]  /*17840*/  MUFU.EX2 R72, R72 ;  /* 0x0000004800487308 */ /* 0x000fe20000000800 */
[----:B------:R-:W-:Y:S02]  /*17850*/  IMAD.MOV.U32 R46, RZ, RZ, R113 ;  /* 0x000000ffff2e7224 */ /* 0x000fe400078e0071 */
[----:B------:R-:W-:Y:S02]  /*17860*/  IMAD.MOV.U32 R113, RZ, RZ, R65 ;  /* 0x000000ffff717224 */ /* 0x000fe400078e0041 */
[----:B-1----:R-:W-:Y:S02]  /*17870*/  FMUL.FTZ R65, R6, R193 ;  /* 0x000000c106417220 */ /* 0x002fe40000410000 */
[----:B------:R-:W-:Y:S02]  /*17880*/  IMAD.MOV.U32 R193, RZ, RZ, R26 ;  /* 0x000000ffffc17224 */ /* 0x000fe400078e001a */
[----:B------:R-:W-:Y:S01]  /*17890*/  IMAD.MOV.U32 R26, RZ, RZ, R67 ;  /* 0x000000ffff1a7224 */ /* 0x000fe200078e0043 */
[----:B------:R-:W-:Y:S01]  /*178a0*/  MUFU.EX2 R73, R73 ;  /* 0x0000004900497308 */ /* 0x000fe20000000800 */
[--C-:B------:R-:W-:Y:S02]  /*178b0*/  FFMA.FTZ R120, R16, c[0x0][0x23c], -R100.reuse ;  /* 0x00008f0010787a23 */ /* 0x100fe40000010864 */
[--C-:B------:R-:W-:Y:S02]  /*178c0*/  FFMA.FTZ R117, R17, c[0x0][0x23c], -R100.reuse ;  /* 0x00008f0011757a23 */ /* 0x100fe40000010864 */
[--C-:B------:R-:W-:Y:S02]  /*178d0*/  FFMA.FTZ R116, R114, c[0x0][0x23c], -R100.reuse ;  /* 0x00008f0072747a23 */ /* 0x100fe40000010864 */
[--C-:B------:R-:W-:Y:S02]  /*178e0*/  FFMA.FTZ R105, R18, c[0x0][0x23c], -R100.reuse ;  /* 0x00008f0012697a23 */ /* 0x100fe40000010864 */
[--C-:B----4-:R-:W-:Y:S01]  /*178f0*/  FFMA.FTZ R104, R19, c[0x0][0x23c], -R100.reuse ;  /* 0x00008f0013687a23 */ /* 0x110fe20000010864 */
[----:B------:R-:W-:Y:S01]  /*17900*/  MUFU.EX2 R115, R115 ;  /* 0x0000007300737308 */ /* 0x000fe20000000800 */
[----:B------:R-:W-:Y:S02]  /*17910*/  FFMA.FTZ R101, R101, c[0x0][0x23c], -R100 ;  /* 0x00008f0065657a23 */ /* 0x000fe40000010864 */
[C---:B---3--:R-:W-:Y:S02]  /*17920*/  FMUL.FTZ R18, R9.reuse, R170 ;  /* 0x000000aa09127220 */ /* 0x048fe40000410000 */
[----:B------:R-:W-:Y:S02]  /*17930*/  IMAD.MOV.U32 R170, RZ, RZ, R27 ;  /* 0x000000ffffaa7224 */ /* 0x000fe400078e001b */
[----:B------:R-:W-:Y:S02]  /*17940*/  FMUL.FTZ R19, R9, R171 ;  /* 0x000000ab09137220 */ /* 0x000fe40000410000 */
[----:B------:R-:W-:Y:S01]  /*17950*/  IMAD.MOV.U32 R171, RZ, RZ, R24 ;  /* 0x000000ffffab7224 */ /* 0x000fe200078e0018 */
[----:B------:R-:W-:Y:S01]  /*17960*/  MUFU.EX2 R207, R207 ;  /* 0x000000cf00cf7308 */ /* 0x000fe20000000800 */
[----:B------:R-:W-:Y:S02]  /*17970*/  FADD.FTZ R71, -R71, R197 ;  /* 0x000000c547477221 */ /* 0x000fe40000010100 */
[--C-:B------:R-:W-:Y:S02]  /*17980*/  FFMA.FTZ R197, R40, c[0x0][0x23c], -R102.reuse ;  /* 0x00008f0028c57a23 */ /* 0x100fe40000010866 */
[----:B------:R-:W-:Y:S02]  /*17990*/  IMAD.MOV.U32 R40, RZ, RZ, R61 ;  /* 0x000000ffff287224 */ /* 0x000fe400078e003d */
[----:B------:R-:W-:Y:S02]  /*179a0*/  FFMA.FTZ R108, R30, c[0x0][0x23c], -R102 ;  /* 0x00008f001e6c7a23 */ /* 0x000fe40000010866 */
[--C-:B------:R-:W-:Y:S01]  /*179b0*/  FFMA.FTZ R30, R51, c[0x0][0x23c], -R100.reuse ;  /* 0x00008f00331e7a23 */ /* 0x100fe20000010864 */
[----:B------:R-:W-:Y:S01]  /*179c0*/  MUFU.EX2 R199, R199 ;  /* 0x000000c700c77308 */ /* 0x000fe20000000800 */
[----:B------:R-:W-:Y:S02]  /*179d0*/  FFMA.FTZ R100, R25, c[0x0][0x23c], -R100 ;  /* 0x00008f0019647a23 */ /* 0x000fe40000010864 */
[----:B------:R-:W-:Y:S02]  /*179e0*/  IMAD.MOV.U32 R61, RZ, RZ, R46 ;  /* 0x000000ffff3d7224 */ /* 0x000fe400078e002e */
[----:B------:R-:W-:Y:S02]  /*179f0*/  IMAD.MOV.U32 R46, RZ, RZ, R41 ;  /* 0x000000ffff2e7224 */ /* 0x000fe400078e0029 */
[----:B------:R-:W-:Y:S02]  /*17a00*/  IMAD.MOV.U32 R41, RZ, RZ, R54 ;  /* 0x000000ffff297224 */ /* 0x000fe400078e0036 */
[----:B------:R-:W-:Y:S01]  /*17a10*/  FMUL.FTZ R54, R9, R190 ;  /* 0x000000be09367220 */ /* 0x000fe20000410000 */
[----:B------:R-:W-:Y:S01]  /*17a20*/  MUFU.EX2 R196, R196 ;  /* 0x000000c400c47308 */ /* 0x000fe20000000800 */
[----:B------:R-:W-:Y:S02]  /*17a30*/  IMAD.MOV.U32 R190, RZ, RZ, R26 ;  /* 0x000000ffffbe7224 */ /* 0x000fe400078e001a */
[----:B------:R-:W1:Y:S01]  /*17a40*/  LDSM.16.MT88.4 R24, [R224+0x8000] ;  /* 0x00800000e018783b */ /* 0x000e620000004200 */
[----:B------:R-:W-:Y:S02]  /*17a50*/  FMUL.FTZ R71, R71, c[0x0][0x23c] ;  /* 0x00008f0047477a20 */ /* 0x000fe40000410000 */
[----:B------:R-:W-:Y:S02]  /*17a60*/  FFMA.FTZ R106, R106, c[0x0][0x23c], -R102 ;  /* 0x00008f006a6a7a23 */ /* 0x000fe40000010866 */
[----:B------:R-:W-:Y:S02]  /*17a70*/  FFMA.FTZ R7, R7, c[0x0][0x23c], -R28 ;  /* 0x00008f0007077a23 */ /* 0x000fe4000001081c */
[----:B------:R-:W3:Y:S01]  /*17a80*/  MUFU.EX2 R225, R106 ;  /* 0x0000006a00e17308 */ /* 0x000ee20000000800 */
[----:B------:R-:W-:Y:S02]  /*17a90*/  FMUL.FTZ R8, R8, c[0x0][0x23c] ;  /* 0x00008f0008087a20 */ /* 0x000fe40000410000 */
[--C-:B------:R-:W-:Y:S02]  /*17aa0*/  FFMA.FTZ R79, R53, c[0x0][0x23c], -R102.reuse ;  /* 0x00008f00354f7a23 */ /* 0x100fe40000010866 */
[C---:B------:R-:W-:Y:S02]  /*17ab0*/  FMUL.FTZ R4, R6.reuse, R164 ;  /* 0x000000a406047220 */ /* 0x040fe40000410000 */
[C---:B------:R-:W-:Y:S02]  /*17ac0*/  FMUL.FTZ R5, R6.reuse, R165 ;  /* 0x000000a506057220 */ /* 0x040fe40000410000 */
[C---:B------:R-:W-:Y:S01]  /*17ad0*/  FMUL.FTZ R16, R6.reuse, R168 ;  /* 0x000000a806107220 */ /* 0x040fe20000410000 */
[----:B------:R4:W-:Y:S01]  /*17ae0*/  MUFU.EX2 R214, R7 ;  /* 0x0000000700d67308 */ /* 0x0009e20000000800 */
        /* <DEDUP_REMOVED lines=9> */
[C---:B------:R-:W-:Y:S02]  /*17b80*/  FMUL.FTZ R36, R6.reuse, R180 ;  /* 0x000000b406247220 */ /* 0x040fe40000410000 */
[--C-:B------:R-:W-:Y:S01]  /*17b90*/  FFMA.FTZ R122, R49, c[0x0][0x23c], -R102.reuse ;  /* 0x00008f00317a7a23 */ /* 0x100fe20000010866 */
[----:B------:R-:W-:Y:S01]  /*17ba0*/  MUFU.EX2 R197, R197 ;  /* 0x000000c500c57308 */ /* 0x000fe20000000800 */
[----:B------:R-:W-:Y:S02]  /*17bb0*/  FMUL.FTZ R49, R6, R185 ;  /* 0x000000b906317220 */ /* 0x000fe40000410000 */
[--C-:B------:R-:W-:Y:S02]  /*17bc0*/  FFMA.FTZ R118, R32, c[0x0][0x23c], -R102.reuse ;  /* 0x00008f0020767a23 */ /* 0x100fe40000010866 */
[C---:B------:R-:W-:Y:S02]  /*17bd0*/  FMUL.FTZ R32, R6.reuse, R176 ;  /* 0x000000b006207220 */ /* 0x040fe40000410000 */
[----:B------:R-:W-:Y:S02]  /*17be0*/  IMAD.MOV.U32 R28, RZ, RZ, R21 ;  /* 0x000000ffff1c7224 */ /* 0x000fe400078e0015 */
[----:B------:R-:W-:Y:S01]  /*17bf0*/  FMUL.FTZ R21, R6, R173 ;  /* 0x000000ad06157220 */ /* 0x000fe20000410000 */
[----:B------:R-:W-:Y:S01]  /*17c00*/  MUFU.EX2 R198, R198 ;  /* 0x000000c600c67308 */ /* 0x000fe20000000800 */
[----:B------:R-:W-:Y:S02]  /*17c10*/  FFMA.FTZ R131, R60, c[0x0][0x23c], -R102 ;  /* 0x00008f003c837a23 */ /* 0x000fe40000010866 */
[----:B------:R-:W-:Y:S02]  /*17c20*/  IMAD.MOV.U32 R60, RZ, RZ, R64 ;  /* 0x000000ffff3c7224 */ /* 0x000fe400078e0040 */
[----:B------:R-:W-:Y:S02]  /*17c30*/  FMUL.FTZ R64, R6, R192 ;  /* 0x000000c006407220 */ /* 0x000fe40000410000 */
[----:B------:R-:W-:Y:S02]  /*17c40*/  FMUL.FTZ R67, R9, R195 ;  /* 0x000000c309437220 */ /* 0x000fe40000410000 */
[--C-:B------:R-:W-:Y:S01]  /*17c50*/  FFMA.FTZ R111, R13, c[0x0][0x23c], -R98.reuse ;  /* 0x00008f000d6f7a23 */ /* 0x100fe20000010862 */
[----:B------:R-:W-:Y:S01]  /*17c60*/  MUFU.EX2 R131, R131 ;  /* 0x0000008300837308 */ /* 0x000fe20000000800 */
[--C-:B------:R-:W-:Y:S02]  /*17c70*/  FFMA.FTZ R114, R11, c[0x0][0x23c], -R98.reuse ;  /* 0x00008f000b727a23 */ /* 0x100fe40000010862 */
[----:B------:R-:W-:Y:S02]  /*17c80*/  IMAD.MOV.U32 R195, RZ, RZ, R113 ;  /* 0x000000ffffc37224 */ /* 0x000fe400078e0071 */
[----:B------:R-:W-:Y:S02]  /*17c90*/  FFMA.FTZ R113, R12, c[0x0][0x23c], -R98 ;  /* 0x00008f000c717a23 */ /* 0x000fe40000010862 */
[----:B------:R-:W-:Y:S02]  /*17ca0*/  IMAD.MOV.U32 R189, RZ, RZ, R40 ;  /* 0x000000ffffbd7224 */ /* 0x000fe400078e0028 */
[----:B------:R-:W-:Y:S01]  /*17cb0*/  IMAD.MOV.U32 R173, RZ, RZ, R41 ;  /* 0x000000ffffad7224 */ /* 0x000fe200078e0029 */
[----:B------:R-:W1:Y:S01]  /*17cc0*/  MUFU.EX2 R111, R111 ;  /* 0x0000006f006f7308 */ /* 0x000e620000000800 */
[----:B------:R-:W-:Y:S02]  /*17cd0*/  IMAD.MOV.U32 R176, RZ, RZ, R42 ;  /* 0x000000ffffb07224 */ /* 0x000fe400078e002a */
[----:B------:R-:W-:Y:S02]  /*17ce0*/  IMAD.MOV.U32 R180, RZ, RZ, R43 ;  /* 0x000000ffffb47224 */ /* 0x000fe400078e002b */
[----:B------:R-:W1:Y:S01]  /*17cf0*/  LDSM.16.MT88.4 R40, [R222+0x8000] ;  /* 0x00800000de28783b */ /* 0x000e620000004200 */
[----:B------:R-:W-:Y:S02]  /*17d00*/  IMAD.MOV.U32 R188, RZ, RZ, R56 ;  /* 0x000000ffffbc7224 */ /* 0x000fe400078e0038 */
[----:B------:R-:W-:Y:S02]  /*17d10*/  IMAD.MOV.U32 R169, RZ, RZ, R57 ;  /* 0x000000ffffa97224 */ /* 0x000fe400078e0039 */
[----:B------:R-:W-:Y:S01]  /*17d20*/  MUFU.EX2 R114, R114 ;  /* 0x0000007200727308 */ /* 0x000fe20000000800 */
[----:B------:R-:W-:Y:S02]  /*17d30*/  IMAD.MOV.U32 R177, RZ, RZ, R81 ;  /* 0x000000ffffb17224 */ /* 0x000fe400078e0051 */
[C---:B----4-:R-:W-:Y:S02]  /*17d40*/  FMUL.FTZ R7, R9.reuse, R167 ;  /* 0x000000a709077220 */ /* 0x050fe40000410000 */
[C---:B------:R-:W-:Y:S02]  /*17d50*/  FMUL.FTZ R51, R9.reuse, R187 ;  /* 0x000000bb09337220 */ /* 0x040fe40000410000 */
[----:B------:R-:W-:Y:S02]  /*17d60*/  IMAD.MOV.U32 R187, RZ, RZ, R66 ;  /* 0x000000ffffbb7224 */ /* 0x000fe400078e0042 */
[----:B------:R-:W-:Y:S01]  /*17d70*/  FMUL.FTZ R66, R9, R194 ;  /* 0x000000c209427220 */ /* 0x000fe20000410000 */
[----:B------:R-:W-:Y:S01]  /*17d80*/  MUFU.EX2 R113, R113 ;  /* 0x0000007100717308 */ /* 0x000fe20000000800 */
[----:B------:R-:W-:Y:S02]  /*17d90*/  FFMA.FTZ R75, R75, c[0x0][0x23c], -R102 ;  /* 0x00008f004b4b7a23 */ /* 0x000fe40000010866 */
[----:B------:R-:W-:Y:S02]  /*17da0*/  IMAD.MOV.U32 R172, RZ, RZ, R74 ;  /* 0x000000ffffac7224 */ /* 0x000fe400078e004a */
[----:B------:R-:W-:Y:S02]  /*17db0*/  IMAD.MOV.U32 R74, RZ, RZ, R75 ;  /* 0x000000ffff4a7224 */ /* 0x000fe400078e004b */
[----:B------:R-:W-:Y:S02]  /*17dc0*/  IMAD.MOV.U32 R75, RZ, RZ, R60 ;  /* 0x000000ffff4b7224 */ /* 0x000fe400078e003c */
[----:B------:R-:W-:Y:S01]  /*17dd0*/  IMAD.MOV.U32 R194, RZ, RZ, R74 ;  /* 0x000000ffffc27224 */ /* 0x000fe200078e004a */
[----:B------:R-:W-:Y:S01]  /*17de0*/  MUFU.EX2 R122, R122 ;  /* 0x0000007a007a7308 */ /* 0x000fe20000000800 */
[----:B---3--:R-:W-:Y:S01]  /*17df0*/  F2FP.PACK_AB R74, R225, R226 ;  /* 0x000000e2e14a723e */ /* 0x008fe200000000ff */
[----:B------:R-:W-:Y:S02]  /*17e00*/  IMAD.MOV.U32 R185, RZ, RZ, R35 ;  /* 0x000000ffffb97224 */ /* 0x000fe400078e0023 */
[C---:B------:R-:W-:Y:S02]  /*17e10*/  FMUL.FTZ R22, R9.reuse, R174 ;  /* 0x000000ae09167220 */ /* 0x040fe40000410000 */
[C---:B------:R-:W-:Y:S02]  /*17e20*/  FMUL.FTZ R23, R9.reuse, R175 ;  /* 0x000000af09177220 */ /* 0x040fe40000410000 */
[C---:B------:R-:W-:Y:S02]  /*17e30*/  FMUL.FTZ R34, R9.reuse, R178 ;  /* 0x000000b209227220 */ /* 0x040fe40000410000 */
[----:B------:R-:W-:Y:S01]  /*17e40*/  MUFU.EX2 R121, R121 ;  /* 0x0000007900797308 */ /* 0x000fe20000000800 */
[C---:B------:R-:W-:Y:S02]  /*17e50*/  FMUL.FTZ R35, R9.reuse, R179 ;  /* 0x000000b309237220 */ /* 0x040fe40000410000 */
[----:B------:R-:W-:Y:S02]  /*17e60*/  FMUL.FTZ R38, R9, R182 ;  /* 0x000000b609267220 */ /* 0x000fe40000410000 */
[----:B------:R-:W-:Y:S01]  /*17e70*/  IMAD.MOV.U32 R179, RZ, RZ, R77 ;  /* 0x000000ffffb37224 */ /* 0x000fe200078e004d */
[----:B-1----:R-:W-:Y:S01]  /*17e80*/  F2FP.PACK_AB R77, R111, R115 ;  /* 0x000000736f4d723e */ /* 0x002fe200000000ff */
[----:B------:R-:W-:Y:S01]  /*17e90*/  IMAD.MOV.U32 R174, RZ, RZ, R78 ;  /* 0x000000ffffae7224 */ /* 0x000fe200078e004e */
[----:B------:R-:W-:Y:S01]  /*17ea0*/  F2FP.PACK_AB R78, R214, R223 ;  /* 0x000000dfd64e723e */ /* 0x000fe200000000ff */
[----:B------:R-:W-:Y:S01]  /*17eb0*/  FFMA.FTZ R210, R39, c[0x0][0x23c], -R102 ;  /* 0x00008f0027d27a23 */ /* 0x000fe20000010866 */
[----:B------:R-:W-:Y:S01]  /*17ec0*/  MUFU.EX2 R120, R120 ;  /* 0x0000007800787308 */ /* 0x000fe20000000800 */
[----:B------:R-:W-:Y:S02]  /*17ed0*/  FMUL.FTZ R39, R9, R183 ;  /* 0x000000b709277220 */ /* 0x000fe40000410000 */
[----:B------:R-:W-:Y:S01]  /*17ee0*/  IMAD.MOV.U32 R183, RZ, RZ, R76 ;  /* 0x000000ffffb77224 */ /* 0x000fe200078e004c */
[----:B------:R-:W-:Y:S01]  /*17ef0*/  F2FP.PACK_AB R76, R185, R187 ;  /* 0x000000bbb94c723e */ /* 0x000fe200000000ff */
[----:B------:R-:W-:Y:S02]  /*17f00*/  FFMA.FTZ R119, R50, c[0x0][0x23c], -R102 ;  /* 0x00008f0032777a23 */ /* 0x000fe40000010866 */
[C---:B------:R-:W-:Y:S02]  /*17f10*/  FMUL.FTZ R50, R9.reuse, R186 ;  /* 0x000000ba09327220 */ /* 0x040fe40000410000 */
[----:B------:R-:W-:Y:S01]  /*17f20*/  IMAD.MOV.U32 R60, RZ, RZ, R45 ;  /* 0x000000ffff3c7224 */ /* 0x000fe200078e002d */
[----:B------:R-:W-:Y:S01]  /*17f30*/  MUFU.EX2 R118, R118 ;  /* 0x0000007600767308 */ /* 0x000fe20000000800 */
[----:B------:R-:W-:Y:S02]  /*17f40*/  IMAD.MOV.U32 R45, RZ, RZ, R28 ;  /* 0x000000ffff2d7224 */ /* 0x000fe400078e001c */
[----:B------:R-:W-:Y:S02]  /*17f50*/  IMAD.MOV.U32 R28, RZ, RZ, R55 ;  /* 0x000000ffff1c7224 */ /* 0x000fe400078e0037 */
[----:B------:R-:W-:Y:S02]  /*17f60*/  FMUL.FTZ R55, R9, R191 ;  /* 0x000000bf09377220 */ /* 0x000fe40000410000 */
[C---:B------:R-:W-:Y:S02]  /*17f70*/  FMUL.FTZ R12, R71.reuse, R156 ;  /* 0x0000009c470c7220 */ /* 0x040fe40000410000 */
[----:B------:R-:W-:Y:S01]  /*17f80*/  FMUL.FTZ R13, R71, R157 ;  /* 0x0000009d470d7220 */ /* 0x000fe20000410000 */
[----:B------:R-:W-:Y:S01]  /*17f90*/  MUFU.EX2 R119, R119 ;  /* 0x0000007700777308 */ /* 0x000fe20000000800 */
[----:B------:R-:W-:Y:S02]  /*17fa0*/  IMAD.MOV.U32 R167, RZ, RZ, R15 ;  /* 0x000000ffffa77224 */ /* 0x000fe400078e000f */
[----:B------:R-:W-:Y:S02]  /*17fb0*/  IMAD.MOV.U32 R182, RZ, RZ, R58 ;  /* 0x000000ffffb67224 */ /* 0x000fe400078e003a */
[----:B------:R-:W-:Y:S02]  /*17fc0*/  IMAD.MOV.U32 R175, RZ, RZ, R59 ;  /* 0x000000ffffaf7224 */ /* 0x000fe400078e003b */
[----:B------:R-:W1:Y:S01]  /*17fd0*/  LDSM.16.MT88.4 R56, [R221+0x8000] ;  /* 0x00800000dd38783b */ /* 0x000e620000004200 */
[----:B------:R-:W-:Y:S02]  /*17fe0*/  IMAD.MOV.U32 R184, RZ, RZ, R30 ;  /* 0x000000ffffb87224 */ /* 0x000fe400078e001e */
[--C-:B------:R-:W-:Y:S01]  /*17ff0*/  FFMA.FTZ R106, R31, c[0x0][0x23c], -R102.reuse ;  /* 0x00008f001f6a7a23 */ /* 0x100fe20000010866 */
[----:B------:R-:W-:Y:S01]  /*18000*/  MUFU.EX2 R175, R175 ;  /* 0x000000af00af7308 */ /* 0x000fe20000000800 */
[----:B------:R-:W-:Y:S02]  /*18010*/  FFMA.FTZ R103, R29, c[0x0][0x23c], -R102 ;  /* 0x00008f001d677a23 */ /* 0x000fe40000010866 */
[C---:B------:R-:W-:Y:S02]  /*18020*/  FMUL.FTZ R29, R71.reuse, R149 ;  /* 0x00000095471d7220 */ /* 0x040fe40000410000 */
[----:B------:R-:W-:Y:S02]  /*18030*/  IMAD.MOV.U32 R168, RZ, RZ, R28 ;  /* 0x000000ffffa87224 */ /* 0x000fe400078e001c */
[C---:B------:R-:W-:Y:S02]  /*18040*/  FMUL.FTZ R28, R71.reuse, R148 ;  /* 0x00000094471c7220 */ /* 0x040fe40000410000 */
[----:B------:R-:W-:Y:S01]  /*18050*/  IMAD.MOV.U32 R156, RZ, RZ, R80 ;  /* 0x000000ffff9c7224 */ /* 0x000fe200078e0050 */
[----:B------:R-:W-:Y:S01]  /*18060*/  MUFU.EX2 R100, R100 ;  /* 0x0000006400647308 */ /* 0x000fe20000000800 */
[----:B------:R-:W-:Y:S01]  /*18070*/  IMAD.MOV.U32 R178, RZ, RZ, R62 ;  /* 0x000000ffffb27224 */ /* 0x000fe200078e003e */
[----:B------:R-:W3:Y:S01]  /*18080*/  LDSM.16.MT88.4 R80, [R220+0x8000] ;  /* 0x00800000dc50783b */ /* 0x000ee20000004200 */
[----:B------:R-:W-:Y:S02]  /*18090*/  IMAD.MOV.U32 R191, RZ, RZ, R63 ;  /* 0x000000ffffbf7224 */ /* 0x000fe400078e003f */
[----:B------:R-:W-:Y:S02]  /*180a0*/  IMAD.MOV.U32 R181, RZ, RZ, R45 ;  /* 0x000000ffffb57224 */ /* 0x000fe400078e002d */
[----:B------:R-:W-:Y:S02]  /*180b0*/  IMAD.MOV.U32 R192, RZ, RZ, R47 ;  /* 0x000000ffffc07224 */ /* 0x000fe400078e002f */
[----:B------:R-:W-:Y:S01]  /*180c0*/  FMUL.FTZ R45, R71, R141 ;  /* 0x0000008d472d7220 */ /* 0x000fe20000410000 */
[----:B------:R-:W-:Y:S01]  /*180d0*/  MUFU.EX2 R117, R117 ;  /* 0x0000007500757308 */ /* 0x000fe20000000800 */
[--C-:B------:R-:W-:Y:S02]  /*180e0*/  FFMA.FTZ R130, R130, c[0x0][0x23c], -R102.reuse ;  /* 0x00008f0082827a23 */ /* 0x100fe40000010866 */
[--C-:B------:R-:W-:Y:S02]  /*180f0*/  FFMA.FTZ R129, R129, c[0x0][0x23c], -R102.reuse ;  /* 0x00008f0081817a23 */ /* 0x100fe40000010866 */
[----:B------:R-:W-:Y:S02]  /*18100*/  FFMA.FTZ R102, R44, c[0x0][0x23c], -R102 ;  /* 0x00008f002c667a23 */ /* 0x000fe40000010866 */
[C---:B------:R-:W-:Y:S02]  /*18110*/  FMUL.FTZ R44, R71.reuse, R140 ;  /* 0x0000008c472c7220 */ /* 0x040fe40000410000 */
[----:B------:R-:W-:Y:S01]  /*18120*/  IMAD.MOV.U32 R186, RZ, RZ, R61 ;  /* 0x000000ffffba7224 */ /* 0x000fe200078e003d */
[----:B------:R-:W-:Y:S01]  /*18130*/  MUFU.EX2 R130, R130 ;  /* 0x0000008200827308 */ /* 0x000fe20000000800 */
[----:B------:R-:W-:Y:S02]  /*18140*/  FMUL.FTZ R61, R71, R133 ;  /* 0x00000085473d7220 */ /* 0x000fe40000410000 */
        /* <DEDUP_REMOVED lines=11> */
[----:B------:R-:W-:Y:S09]  /*18200*/  FFMA.FTZ R107, R107, c[0x0][0x23c], -R98 ;  /* 0x00008f006b6b7a23 */ /* 0x000ff20000010862 */
[----:B------:R-:W-:Y:S10]  /*18210*/  MUFU.EX2 R129, R129 ;  /* 0x0000008100817308 */ /* 0x000ff40000000800 */
[----:B------:R-:W-:Y:S01]  /*18220*/  MUFU.EX2 R205, R205 ;  /* 0x000000cd00cd7308 */ /* 0x000fe20000000800 */
[----:B--2---:R-:W-:Y:S01]  /*18230*/  FFMA.FTZ R164, R6, R14, R72 ;  /* 0x0000000e06a47223 */ /* 0x004fe20000010048 */
[----:B------:R-:W-:Y:S01]  /*18240*/  F2FP.PACK_AB R72, R229, R72 ;  /* 0x00000048e548723e */ /* 0x000fe200000000ff */
[C---:B------:R-:W-:Y:S02]  /*18250*/  FMUL.FTZ R6, R9.reuse, R166 ;  /* 0x000000a609067220 */ /* 0x040fe40000410000 */
[----:B------:R-:W-:Y:S05]  /*18260*/  IMAD.MOV.U32 R166, RZ, RZ, R70 ;  /* 0x000000ffffa67224 */ /* 0x000fea00078e0046 */
[----:B------:R2:W4:Y:S10]  /*18270*/  MUFU.EX2 R70, R8 ;  /* 0x0000000800467308 */ /* 0x0005340000000800 */
[----:B------:R-:W-:Y:S01]  /*18280*/  MUFU.EX2 R203, R203 ;  /* 0x000000cb00cb7308 */ /* 0x000fe20000000800 */
[----:B------:R-:W-:Y:S01]  /*18290*/  FFMA.FTZ R165, R9, R10, R73 ;  /* 0x0000000a09a57223 */ /* 0x000fe20000010049 */
[----:B------:R-:W-:Y:S01]  /*182a0*/  F2FP.PACK_AB R73, R228, R73 ;  /* 0x00000049e449723e */ /* 0x000fe200000000ff */
[C---:B------:R-:W-:Y:S07]  /*182b0*/  FMUL.FTZ R9, R71.reuse, R161 ;  /* 0x000000a147097220 */ /* 0x040fee0000410000 */
[----:B------:R-:W-:Y:S01]  /*182c0*/  MUFU.EX2 R202, R202 ;  /* 0x000000ca00ca7308 */ /* 0x000fe20000000800 */
[----:B------:R-:W-:Y:S02]  /*182d0*/  IMAD.MOV.U32 R161, RZ, RZ, R60 ;  /* 0x000000ffffa17224 */ /* 0x000fe400078e003c */
[C---:B------:R-:W-:Y:S02]  /*182e0*/  FMUL.FTZ R60, R71.reuse, R132 ;  /* 0x00000084473c7220 */ /* 0x040fe40000410000 */
[----:B--2---:R-:W-:Y:S02]  /*182f0*/  FMUL.FTZ R8, R71, R160 ;  /* 0x000000a047087220 */ /* 0x004fe40000410000 */
[----:B------:R-:W-:Y:S01]  /*18300*/  IMAD.MOV.U32 R160, RZ, RZ, R75 ;  /* 0x000000ffffa07224 */ /* 0x000fe200078e004b */
[----:B------:R-:W-:Y:S01]  /*18310*/  F2FP.PACK_AB R75, R172, R193 ;  /* 0x000000c1ac4b723e */ /* 0x000fe200000000ff */
[----:B------:R-:W-:Y:S01]  /*18320*/  FADD.FTZ R165, R228, R165 ;  /* 0x000000a5e4a57221 */ /* 0x000fe20000010000 */
[----:B------:R-:W-:Y:S01]  /*18330*/  MUFU.EX2 R201, R201 ;  /* 0x000000c900c97308 */ /* 0x000fe20000000800 */
[C---:B----4-:R-:W-:Y:S02]  /*18340*/  FMUL.FTZ R10, R70.reuse, R162 ;  /* 0x000000a2460a7220 */ /* 0x050fe40000410000 */
[C---:B------:R-:W-:Y:S02]  /*18350*/  FMUL.FTZ R11, R70.reuse, R163 ;  /* 0x000000a3460b7220 */ /* 0x040fe40000410000 */
[-C--:B------:R-:W-:Y:S01]  /*18360*/  HMMA.16816.F32 R4, R72, R24.reuse, R4 ;  /* 0x000000184804723c */ /* 0x080fe20000001804 */
[----:B------:R-:W-:Y:S01]  /*18370*/  IMAD.MOV.U32 R163, RZ, RZ, R79 ;  /* 0x000000ffffa37224 */ /* 0x000fe200078e004f */
[----:B------:R-:W-:Y:S01]  /*18380*/  F2FP.PACK_AB R79, R113, R114 ;  /* 0x00000072714f723e */ /* 0x000fe200000000ff */
[C---:B------:R-:W-:Y:S02]  /*18390*/  FMUL.FTZ R14, R70.reuse, R158 ;  /* 0x0000009e460e7220 */ /* 0x040fe40000410000 */
[C---:B------:R-:W-:Y:S01]  /*183a0*/  FMUL.FTZ R15, R70.reuse, R159 ;  /* 0x0000009f460f7220 */ /* 0x040fe20000410000 */
[----:B------:R-:W-:Y:S01]  /*183b0*/  MUFU.EX2 R200, R200 ;  /* 0x000000c800c87308 */ /* 0x000fe20000000800 */
[C---:B------:R-:W-:Y:S02]  /*183c0*/  FMUL.FTZ R30, R70.reuse, R150 ;  /* 0x00000096461e7220 */ /* 0x040fe40000410000 */
[C---:B------:R-:W-:Y:S03]  /*183d0*/  HMMA.16816.F32 R8, R76.reuse, R24, R8 ;  /* 0x000000184c08723c */ /* 0x040fe60000001808 */
[C---:B------:R-:W-:Y:S02]  /*183e0*/  FMUL.FTZ R31, R70.reuse, R151 ;  /* 0x00000097461f7220 */ /* 0x040fe40000410000 */
[C---:B------:R-:W-:Y:S02]  /*183f0*/  FMUL.FTZ R47, R70.reuse, R143 ;  /* 0x0000008f462f7220 */ /* 0x040fe40000410000 */
[C---:B------:R-:W-:Y:S01]  /*18400*/  FMUL.FTZ R24, R71.reuse, R152 ;  /* 0x0000009847187220 */ /* 0x040fe20000410000 */
[-C--:B------:R-:W-:Y:S01]  /*18410*/  HMMA.16816.F32 R12, R76, R26.reuse, R12 ;  /* 0x0000001a4c0c723c */ /* 0x080fe2000000180c */
[C---:B------:R-:W-:Y:S01]  /*18420*/  FMUL.FTZ R25, R71.reuse, R153 ;  /* 0x0000009947197220 */ /* 0x040fe20000410000 */
[----:B------:R-:W-:Y:S02]  /*18430*/  MUFU.EX2 R116, R116 ;  /* 0x0000007400747308 */ /* 0x000fe40000000800 */
[C---:B------:R-:W-:Y:S02]  /*18440*/  FMUL.FTZ R62, R70.reuse, R134 ;  /* 0x00000086463e7220 */ /* 0x040fe40000410000 */
[C---:B------:R-:W-:Y:S02]  /*18450*/  FMUL.FTZ R63, R70.reuse, R135 ;  /* 0x00000087463f7220 */ /* 0x040fe40000410000 */
[C---:B------:R-:W-:Y:S01]  /*18460*/  HMMA.16816.F32 R16, R72.reuse, R26, R16 ;  /* 0x0000001a4810723c */ /* 0x040fe20000001810 */
[----:B------:R-:W-:Y:S03]  /*18470*/  IMAD.MOV.U32 R162, RZ, RZ, R46 ;  /* 0x000000ffffa27224 */ /* 0x000fe600078e002e */
[C---:B------:R-:W-:Y:S01]  /*18480*/  FMUL.FTZ R46, R70.reuse, R142 ;  /* 0x0000008e462e7220 */ /* 0x040fe20000410000 */
[----:B------:R-:W-:Y:S02]  /*18490*/  MUFU.EX2 R108, R108 ;  /* 0x0000006c006c7308 */ /* 0x000fe40000000800 */
[C---:B------:R-:W-:Y:S01]  /*184a0*/  FMUL.FTZ R26, R70.reuse, R154 ;  /* 0x0000009a461a7220 */ /* 0x040fe20000410000 */
[-C--:B------:R-:W-:Y:S01]  /*184b0*/  HMMA.16816.F32 R20, R72, R40.reuse, R20 ;  /* 0x000000284814723c */ /* 0x080fe20000001814 */
[C---:B------:R-:W-:Y:S06]  /*184c0*/  FMUL.FTZ R27, R70.reuse, R155 ;  /* 0x0000009b461b7220 */ /* 0x040fec0000410000 */
[----:B------:R-:W-:Y:S01]  /*184d0*/  MUFU.EX2 R106, R106 ;  /* 0x0000006a006a7308 */ /* 0x000fe20000000800 */
[C---:B------:R-:W-:Y:S07]  /*184e0*/  HMMA.16816.F32 R24, R76.reuse, R40, R24 ;  /* 0x000000284c18723c */ /* 0x040fee0000001818 */
[C---:B------:R-:W-:Y:S01]  /*184f0*/  FMUL.FTZ R40, R71.reuse, R144 ;  /* 0x0000009047287220 */ /* 0x040fe20000410000 */
[-C--:B------:R-:W-:Y:S01]  /*18500*/  HMMA.16816.F32 R28, R76, R42.reuse, R28 ;  /* 0x0000002a4c1c723c */ /* 0x080fe2000000181c */
[C---:B------:R-:W-:Y:S01]  /*18510*/  FMUL.FTZ R41, R71.reuse, R145 ;  /* 0x0000009147297220 */ /* 0x040fe20000410000 */
[----:B------:R-:W-:Y:S06]  /*18520*/  MUFU.EX2 R105, R105 ;  /* 0x0000006900697308 */ /* 0x000fec0000000800 */
[C---:B------:R-:W-:Y:S04]  /*18530*/  HMMA.16816.F32 R32, R72.reuse, R42, R32 ;  /* 0x0000002a4820723c */ /* 0x040fe80000001820 */
[----:B------:R-:W-:Y:S03]  /*18540*/  MUFU.EX2 R104, R104 ;  /* 0x0000006800687308 */ /* 0x000fe60000000800 */
[C---:B------:R-:W-:Y:S01]  /*18550*/  FMUL.FTZ R42, R70.reuse, R146 ;  /* 0x00000092462a7220 */ /* 0x040fe20000410000 */
[-C--:B-1----:R-:W-:Y:S01]  /*18560*/  HMMA.16816.F32 R36, R72, R56.reuse, R36 ;  /* 0x000000384824723c */ /* 0x082fe20000001824 */
[C---:B------:R-:W-:Y:S05]  /*18570*/  FMUL.FTZ R43, R70.reuse, R147 ;  /* 0x00000093462b7220 */ /* 0x040fea0000410000 */
[----:B------:R-:W-:Y:S02]  /*18580*/  MUFU.EX2 R146, R248 ;  /* 0x000000f800927308 */ /* 0x000fe40000000800 */
[C---:B------:R-:W-:Y:S07]  /*18590*/  HMMA.16816.F32 R40, R76.reuse, R56, R40 ;  /* 0x000000384c28723c */ /* 0x040fee0000001828 */
[C---:B------:R-:W-:Y:S01]  /*185a0*/  FMUL.FTZ R56, R71.reuse, R136 ;  /* 0x0000008847387220 */ /* 0x040fe20000410000 */
[-C--:B------:R-:W-:Y:S01]  /*185b0*/  HMMA.16816.F32 R44, R76, R58.reuse, R44 ;  /* 0x0000003a4c2c723c */ /* 0x080fe2000000182c */
[----:B------:R1:W-:Y:S03]  /*185c0*/  MUFU.EX2 R136, R156 ;  /* 0x0000009c00887308 */ /* 0x0003e60000000800 */
[----:B------:R-:W-:Y:S04]  /*185d0*/  FMUL.FTZ R57, R71, R137 ;  /* 0x0000008947397220 */ /* 0x000fe80000410000 */
[C---:B------:R-:W-:Y:S03]  /*185e0*/  HMMA.16816.F32 R48, R72.reuse, R58, R48 ;  /* 0x0000003a4830723c */ /* 0x040fe60000001830 */
[----:B------:R-:W-:Y:S04]  /*185f0*/  MUFU.EX2 R103, R103 ;  /* 0x0000006700677308 */ /* 0x000fe80000000800 */
[C---:B------:R-:W-:Y:S01]  /*18600*/  FMUL.FTZ R58, R70.reuse, R138 ;  /* 0x0000008a463a7220 */ /* 0x040fe20000410000 */
[-C--:B---3--:R-:W-:Y:S01]  /*18610*/  HMMA.16816.F32 R52, R72, R80.reuse, R52 ;  /* 0x000000504834723c */ /* 0x088fe20000001834 */
[----:B------:R-:W-:Y:S04]  /*18620*/  FMUL.FTZ R59, R70, R139 ;  /* 0x0000008b463b7220 */ /* 0x000fe80000410000 */
[----:B------:R-:W-:Y:S03]  /*18630*/  MUFU.EX2 R101, R101 ;  /* 0x0000006500657308 */ /* 0x000fe60000000800 */
[C---:B------:R-:W-:Y:S01]  /*18640*/  HMMA.16816.F32 R56, R76.reuse, R80, R56 ;  /* 0x000000504c38723c */ /* 0x040fe20000001838 */
[----:B-1----:R-:W-:Y:S03]  /*18650*/  IMAD.MOV.U32 R156, RZ, RZ, R163 ;  /* 0x000000ffff9c7224 */ /* 0x002fe600078e00a3 */
[----:B------:R-:W-:Y:S02]  /*18660*/  IMAD.MOV.U32 R163, RZ, RZ, R162 ;  /* 0x000000ffffa37224 */ /* 0x000fe400078e00a2 */
[----:B------:R-:W-:Y:S01]  /*18670*/  IMAD.MOV.U32 R162, RZ, RZ, R161 ;  /* 0x000000ffffa27224 */ /* 0x000fe200078e00a1 */
[----:B------:R-:W-:Y:S01]  /*18680*/  MUFU.EX2 R112, R112 ;  /* 0x0000007000707308 */ /* 0x000fe20000000800 */
[-C--:B------:R-:W-:Y:S01]  /*18690*/  HMMA.16816.F32 R60, R76, R82.reuse, R60 ;  /* 0x000000524c3c723c */ /* 0x080fe2000000183c */
[----:B------:R-:W-:Y:S01]  /*186a0*/  IMAD.MOV.U32 R161, RZ, RZ, R160 ;  /* 0x000000ffffa17224 */ /* 0x000fe200078e00a0 */
[----:B------:R-:W1:Y:S02]  /*186b0*/  LDSM.16.MT88.4 R76, [R224+0x8800] ;  /* 0x00880000e04c783b */ /* 0x000e640000004200 */
[----:B------:R-:W-:Y:S02]  /*186c0*/  IMAD.MOV.U32 R160, RZ, RZ, R195 ;  /* 0x000000ffffa07224 */ /* 0x000fe400078e00c3 */
[----:B------:R-:W-:Y:S02]  /*186d0*/  IMAD.MOV.U32 R195, RZ, RZ, R191 ;  /* 0x000000ffffc37224 */ /* 0x000fe400078e00bf */
[----:B------:R-:W-:Y:S01]  /*186e0*/  HMMA.16816.F32 R64, R72, R82, R64 ;  /* 0x000000524840723c */ /* 0x000fe20000001840 */
[----:B------:R-:W-:Y:S01]  /*186f0*/  IMAD.MOV.U32 R191, RZ, RZ, R190 ;  /* 0x000000ffffbf7224 */ /* 0x000fe200078e00be */
[----:B------:R-:W-:Y:S02]  /*18700*/  MUFU.EX2 R110, R110 ;  /* 0x0000006e006e7308 */ /* 0x000fe40000000800 */
[----:B------:R-:W-:Y:S02]  /*18710*/  IMAD.MOV.U32 R190, RZ, RZ, R183 ;  /* 0x000000ffffbe7224 */ /* 0x000fe400078e00b7 */
[----:B------:R-:W-:Y:S02]  /*18720*/  IMAD.MOV.U32 R183, RZ, RZ, R178 ;  /* 0x000000ffffb77224 */ /* 0x000fe400078e00b2 */
[----:B------:R-:W-:Y:S04]  /*18730*/  IMAD.MOV.U32 R178, RZ, RZ, R189 ;  /* 0x000000ffffb27224 */ /* 0x000fe800078e00bd */
        /* <DEDUP_REMOVED lines=13> */
[----:B------:R3:W4:Y:S01]  /*18810*/  MUFU.EX2 R183, R239 ;  /* 0x000000ef00b77308 */ /* 0x0007220000000800 */
[----:B------:R-:W-:Y:S02]  /*18820*/  IMAD.MOV.U32 R152, RZ, RZ, R158 ;  /* 0x000000ffff987224 */ /* 0x000fe400078e009e */
[----:B------:R-:W-:Y:S02]  /*18830*/  IMAD.MOV.U32 R158, RZ, RZ, R163 ;  /* 0x000000ffff9e7224 */ /* 0x000fe400078e00a3 */
[----:B------:R-:W-:Y:S02]  /*18840*/  IMAD.MOV.U32 R159, RZ, RZ, R157 ;  /* 0x000000ffff9f7224 */ /* 0x000fe400078e009d */
[----:B------:R-:W-:Y:S02]  /*18850*/  IMAD.MOV.U32 R157, RZ, RZ, R162 ;  /* 0x000000ffff9d7224 */ /* 0x000fe400078e00a2 */
[----:B------:R-:W-:Y:S01]  /*18860*/  IMAD.MOV.U32 R153, RZ, RZ, R152 ;  /* 0x000000ffff997224 */ /* 0x000fe200078e0098 */
[----:B------:R1:W1:Y:S01]  /*18870*/  MUFU.EX2 R178, R238 ;  /* 0x000000ee00b27308 */ /* 0x0002620000000800 */
[----:B------:R-:W-:Y:S02]  /*18880*/  IMAD.MOV.U32 R152, RZ, RZ, R159 ;  /* 0x000000ffff987224 */ /* 0x000fe400078e009f */
[----:B------:R-:W-:Y:S01]  /*18890*/  IMAD.MOV.U32 R159, RZ, RZ, R158 ;  /* 0x000000ffff9f7224 */ /* 0x000fe200078e009e */
[----:B--2---:R2:W5:Y:S01]  /*188a0*/  LDL.LU R249, [R1+0xa8] ;  /* 0x0000a80001f97983 */ /* 0x0045620000300800 */
[----:B------:R-:W-:Y:S02]  /*188b0*/  IMAD.MOV.U32 R158, RZ, RZ, R157 ;  /* 0x000000ffff9e7224 */ /* 0x000fe400078e009d */
[----:B------:R-:W-:Y:S01]  /*188c0*/  IMAD.MOV.U32 R157, RZ, RZ, R156 ;  /* 0x000000ffff9d7224 */ /* 0x000fe200078e009c */
[----:B------:R2:W5:Y:S01]  /*188d0*/  LDL.LU R248, [R1+0xa4] ;  /* 0x0000a40001f87983 */ /* 0x0005620000300800 */
[----:B------:R-:W-:Y:S01]  /*188e0*/  IMAD.MOV.U32 R156, RZ, RZ, R174 ;  /* 0x000000ffff9c7224 */ /* 0x000fe200078e00ae */
[----:B------:R-:W-:Y:S01]  /*188f0*/  MUFU.EX2 R107, R107 ;  /* 0x0000006b006b7308 */ /* 0x000fe20000000800 */
[----:B------:R-:W-:Y:S02]  /*18900*/  IMAD.MOV.U32 R174, RZ, RZ, R177 ;  /* 0x000000ffffae7224 */ /* 0x000fe400078e00b1 */
[----:B------:R-:W-:Y:S01]  /*18910*/  IMAD.MOV.U32 R154, RZ, RZ, R153 ;  /* 0x000000ffff9a7224 */ /* 0x000fe200078e0099 */
[----:B---3--:R2:W5:Y:S01]  /*18920*/  LDL.LU R239, [R1+0xa0] ;  /* 0x0000a00001ef7983 */ /* 0x0085620000300800 */
[----:B------:R-:W-:Y:S01]  /*18930*/  IMAD.MOV.U32 R153, RZ, RZ, R152 ;  /* 0x000000ffff997224 */ /* 0x000fe200078e0098 */
[----:B----4-:R-:W-:Y:S01]  /*18940*/  F2FP.PACK_AB R73, R183, R146 ;  /* 0x00000092b749723e */ /* 0x010fe200000000ff */
[----:B------:R-:W-:Y:S02]  /*18950*/  IMAD.MOV.U32 R152, RZ, RZ, R159 ;  /* 0x000000ffff987224 */ /* 0x000fe400078e009f */
[----:B------:R-:W-:Y:S01]  /*18960*/  IMAD.MOV.U32 R159, RZ, RZ, R158 ;  /* 0x000000ffff9f7224 */ /* 0x000fe200078e009e */
[----:B------:R3:W-:Y:S01]  /*18970*/  MUFU.EX2 R177, R236 ;  /* 0x000000ec00b17308 */ /* 0x0007e20000000800 */
[----:B------:R-:W-:Y:S02]  /*18980*/  IMAD.MOV.U32 R158, RZ, RZ, R157 ;  /* 0x000000ffff9e7224 */ /* 0x000fe400078e009d */
[----:B------:R-:W-:Y:S01]  /*18990*/  IMAD.MOV.U32 R157, RZ, RZ, R156 ;  /* 0x000000ffff9d7224 */ /* 0x000fe200078e009c */
[----:B-1----:R2:W5:Y:S01]  /*189a0*/  LDL.LU R238, [R1+0x9c] ;  /* 0x00009c0001ee7983 */ /* 0x0025620000300800 */
[----:B------:R-:W-:Y:S01]  /*189b0*/  IMAD.MOV.U32 R156, RZ, RZ, R174 ;  /* 0x000000ffff9c7224 */ /* 0x000fe200078e00ae */
[----:B------:R-:W-:Y:S01]  /*189c0*/  F2FP.PACK_AB R74, R175, R178 ;  /* 0x000000b2af4a723e */ /* 0x000fe200000000ff */
[----:B------:R-:W-:Y:S02]  /*189d0*/  IMAD.MOV.U32 R163, RZ, RZ, R237 ;  /* 0x000000ffffa37224 */ /* 0x000fe400078e00ed */
[----:B------:R2:W5:Y:S01]  /*189e0*/  LDL.LU R237, [R1+0x98] ;  /* 0x0000980001ed7983 */ /* 0x0005620000300800 */
        /* <DEDUP_REMOVED lines=8> */
[----:B---3--:R2:W5:Y:S01]  /*18a70*/  LDL.LU R236, [R1+0x94] ;  /* 0x0000940001ec7983 */ /* 0x0085620000300800 */
[----:B------:R-:W-:Y:S02]  /*18a80*/  IMAD.MOV.U32 R156, RZ, RZ, R172 ;  /* 0x000000ffff9c7224 */ /* 0x000fe400078e00ac */
[----:B------:R-:W-:Y:S02]  /*18a90*/  IMAD.MOV.U32 R172, RZ, RZ, R169 ;  /* 0x000000ffffac7224 */ /* 0x000fe400078e00a9 */
[----:B------:R-:W-:Y:S02]  /*18aa0*/  IMAD.MOV.U32 R169, RZ, RZ, R234 ;  /* 0x000000ffffa97224 */ /* 0x000fe400078e00ea */
[----:B------:R-:W-:Y:S02]  /*18ab0*/  IMAD.MOV.U32 R148, RZ, RZ, R155 ;  /* 0x000000ffff947224 */ /* 0x000fe400078e009b */
[----:B------:R-:W-:Y:S01]  /*18ac0*/  IMAD.MOV.U32 R155, RZ, RZ, R154 ;  /* 0x000000ffff9b7224 */ /* 0x000fe200078e009a */
[----:B-1----:R2:W5:Y:S01]  /*18ad0*/  LDL.LU R235, [R1+0x90] ;  /* 0x0000900001eb7983 */ /* 0x0025620000300800 */
[----:B------:R-:W-:Y:S01]  /*18ae0*/  IMAD.MOV.U32 R154, RZ, RZ, R153 ;  /* 0x000000ffff9a7224 */ /* 0x000fe200078e0099 */
[----:B----4-:R-:W-:Y:S01]  /*18af0*/  F2FP.PACK_AB R75, R174, R177 ;  /* 0x000000b1ae4b723e */ /* 0x010fe200000000ff */
[----:B------:R-:W-:Y:S01]  /*18b00*/  IMAD.MOV.U32 R153, RZ, RZ, R152 ;  /* 0x000000ffff997224 */ /* 0x000fe200078e0098 */
[----:B------:R2:W5:Y:S01]  /*18b10*/  LDL.LU R234, [R1+0x8c] ;  /* 0x00008c0001ea7983 */ /* 0x0005620000300800 */
[----:B------:R-:W-:Y:S01]  /*18b20*/  IMAD.MOV.U32 R152, RZ, RZ, R158 ;  /* 0x000000ffff987224 */ /* 0x000fe200078e009e */
[----:B------:R-:W-:Y:S01]  /*18b30*/  MUFU.EX2 R172, R172 ;  /* 0x000000ac00ac7308 */ /* 0x000fe20000000800 */
[----:B------:R-:W-:Y:S02]  /*18b40*/  IMAD.MOV.U32 R158, RZ, RZ, R157 ;  /* 0x000000ffff9e7224 */ /* 0x000fe400078e009d */
[----:B------:R-:W-:Y:S02]  /*18b50*/  IMAD.MOV.U32 R157, RZ, RZ, R156 ;  /* 0x000000ffff9d7224 */ /* 0x000fe400078e009c */
[----:B------:R-:W-:Y:S02]  /*18b60*/  IMAD.MOV.U32 R156, RZ, RZ, R193 ;  /* 0x000000ffff9c7224 */ /* 0x000fe400078e00c1 */
[----:B------:R-:W-:Y:S02]  /*18b70*/  IMAD.MOV.U32 R193, RZ, RZ, R233 ;  /* 0x000000ffffc17224 */ /* 0x000fe400078e00e9 */
[----:B------:R2:W5:Y:S01]  /*18b80*/  LDL.LU R233, [R1+0x88] ;  /* 0x0000880001e97983 */ /* 0x0005620000300800 */
        /* <DEDUP_REMOVED lines=11> */
[----:B------:R2:W5:Y:S01]  /*18c40*/  LDL.LU R232, [R1+0x84] ;  /* 0x0000840001e87983 */ /* 0x0005620000300800 */
        /* <DEDUP_REMOVED lines=16> */
[----:B------:R2:W5:Y:S01]  /*18d50*/  LDL.LU R230, [R1+0x7c] ;  /* 0x00007c0001e67983 */ /* 0x0005620000300800 */
[----:B------:R-:W-:Y:S02]  /*18d60*/  IMAD.MOV.U32 R162, RZ, RZ, R189 ;  /* 0x000000ffffa27224 */ /* 0x000fe400078e00bd */
[----:B------:R-:W-:Y:S01]  /*18d70*/  FMUL.FTZ R189, R2, c[0x0][0x23c] ;  /* 0x00008f0002bd7a20 */ /* 0x000fe20000410000 */
[----:B------:R-:W3:Y:S01]  /*18d80*/  LDL.LU R72, [R1+0x14] ;  /* 0x0000140001487983 */ /* 0x000ee20000300800 */
[--C-:B------:R-:W-:Y:S02]  /*18d90*/  FFMA.FTZ R145, R149, c[0x0][0x23c], -R98.reuse ;  /* 0x00008f0095917a23 */ /* 0x100fe40000010862 */
[----:B------:R-:W-:Y:S01]  /*18da0*/  FFMA.FTZ R142, R148, c[0x0][0x23c], -R98 ;  /* 0x00008f00948e7a23 */ /* 0x000fe20000010862 */
[----:B------:R-:W-:Y:S01]  /*18db0*/  FSEL R189, R189, RZ, P0 ;  /* 0x000000ffbdbd7208 */ /* 0x000fe20000000000 */
[----:B------:R-:W-:Y:S01]  /*18dc0*/  IMAD.MOV.U32 R148, RZ, RZ, R155 ;  /* 0x000000ffff947224 */ /* 0x000fe200078e009b */
[----:B------:R-:W-:Y:S01]  /*18dd0*/  PLOP3.LUT P0, PT, PT, PT, UP0, 0x80, 0x0 ;  /* 0x000000000000781c */ /* 0x000fe20003f0f008 */
[----:B------:R-:W1:Y:S01]  /*18de0*/  MUFU.EX2 R145, R145 ;  /* 0x0000009100917308 */ /* 0x000e620000000800 */
[----:B------:R-:W-:Y:S02]  /*18df0*/  IMAD.MOV.U32 R155, RZ, RZ, R158 ;  /* 0x000000ffff9b7224 */ /* 0x000fe400078e009e */
[--C-:B------:R-:W-:Y:S02]  /*18e00*/  FFMA.FTZ R182, R182, c[0x0][0x23c], -R189.reuse ;  /* 0x00008f00b6b67a23 */ /* 0x100fe400000108bd */
[--C-:B------:R-:W-:Y:S02]  /*18e10*/  FFMA.FTZ R180, R180, c[0x0][0x23c], -R189.reuse ;  /* 0x00008f00b4b47a23 */ /* 0x100fe400000108bd */
[--C-:B------:R-:W-:Y:S02]  /*18e20*/  FFMA.FTZ R176, R176, c[0x0][0x23c], -R189.reuse ;  /* 0x00008f00b0b07a23 */ /* 0x100fe400000108bd */
[----:B------:R-:W-:Y:S01]  /*18e30*/  FFMA.FTZ R173, R173, c[0x0][0x23c], -R189 ;  /* 0x00008f00adad7a23 */ /* 0x000fe200000108bd */
[----:B------:R-:W-:Y:S01]  /*18e40*/  MUFU.EX2 R182, R182 ;  /* 0x000000b600b67308 */ /* 0x000fe20000000800 */
[----:B------:R-:W-:Y:S02]  /*18e50*/  IMAD.MOV.U32 R158, RZ, RZ, R157 ;  /* 0x000000ffff9e7224 */ /* 0x000fe400078e009d */
[----:B------:R-:W-:Y:S02]  /*18e60*/  IMAD.MOV.U32 R157, RZ, RZ, R156 ;  /* 0x000000ffff9d7224 */ /* 0x000fe400078e009c */
[----:B------:R-:W-:Y:S02]  /*18e70*/  IMAD.MOV.U32 R156, RZ, RZ, R192 ;  /* 0x000000ffff9c7224 */ /* 0x000fe400078e00c0 */
[----:B------:R-:W-:Y:S02]  /*18e80*/  FFMA.FTZ R168, R168, c[0x0][0x23c], -R189 ;  /* 0x00008f00a8a87a23 */ /* 0x000fe400000108bd */
[----:B------:R-:W-:Y:S01]  /*18e90*/  IMAD.MOV.U32 R192, RZ, RZ, R227 ;  /* 0x000000ffffc07224 */ /* 0x000fe200078e00e3 */
[----:B------:R-:W4:Y:S01]  /*18ea0*/  MUFU.EX2 R180, R180 ;  /* 0x000000b400b47308 */ /* 0x000f220000000800 */
[----:B------:R-:W-:Y:S01]  /*18eb0*/  FFMA.FTZ R127, R127, c[0x0][0x23c], -R189 ;  /* 0x00008f007f7f7a23 */ /* 0x000fe200000108bd */
[----:B-1----:R-:W-:Y:S08]  /*18ec0*/  F2FP.PACK_AB R81, R145, R140 ;  /* 0x0000008c9151723e */ /* 0x002ff000000000ff */
[----:B------:R-:W-:Y:S10]  /*18ed0*/  MUFU.EX2 R176, R176 ;  /* 0x000000b000b07308 */ /* 0x000ff40000000800 */
[----:B------:R-:W1:Y:S01]  /*18ee0*/  MUFU.EX2 R173, R173 ;  /* 0x000000ad00ad7308 */ /* 0x000e620000000800 */
[----:B----4-:R-:W-:Y:S09]  /*18ef0*/  F2FP.PACK_AB R80, R180, R182 ;  /* 0x000000b6b450723e */ /* 0x010ff200000000ff */
[----:B------:R-:W4:Y:S10]  /*18f00*/  MUFU.EX2 R142, R142 ;  /* 0x0000008e008e7308 */ /* 0x000f340000000800 */
[----:B------:R-:W-:Y:S01]  /*18f10*/  MUFU.EX2 R158, R158 ;  /* 0x0000009e009e7308 */ /* 0x000fe20000000800 */
[----:B-1----:R-:W-:Y:S09]  /*18f20*/  F2FP.PACK_AB R82, R173, R176 ;  /* 0x000000b0ad52723e */ /* 0x002ff200000000ff */
[----:B------:R-:W-:Y:S01]  /*18f30*/  MUFU.EX2 R157, R157 ;  /* 0x0000009d009d7308 */ /* 0x000fe20000000800 */
[----:B----4-:R-:W-:Y:S09]  /*18f40*/  F2FP.PACK_AB R83, R142, R143 ;  /* 0x0000008f8e53723e */ /* 0x010ff200000000ff */
[----:B------:R-:W-:Y:S10]  /*18f50*/  MUFU.EX2 R156, R156 ;  /* 0x0000009c009c7308 */ /* 0x000ff40000000800 */
[----:B------:R-:W1:Y:S10]  /*18f60*/  MUFU.EX2 R168, R168 ;  /* 0x000000a800a87308 */ /* 0x000e740000000800 */
[----:B------:R-:W-:Y:S01]  /*18f70*/  MUFU.EX2 R127, R127 ;  /* 0x0000007f007f7308 */ /* 0x000fe20000000800 */
[----:B---3--:R-:W-:Y:S01]  /*18f80*/  FFMA.FTZ R187, R71, R72, R187 ;  /* 0x0000004847bb7223 */ /* 0x008fe200000100bb */
[----:B------:R-:W-:Y:S01]  /*18f90*/  F2FP.PACK_AB R72, R184, R136 ;  /* 0x00000088b848723e */ /* 0x000fe200000000ff */
[----:B------:R-:W-:Y:S02]  /*18fa0*/  FADD.FTZ R71, R229, R164 ;  /* 0x000000a4e5477221 */ /* 0x000fe40000010000 */
[----:B------:R2:W5:Y:S01]  /*18fb0*/  LDL.LU R229, [R1+0x78] ;  /* 0x0000780001e57983 */ /* 0x0005620000300800 */
[----:B------:R-:W-:Y:S02]  /*18fc0*/  FFMA.FTZ R164, R90, c[0x0][0x23c], -R189 ;  /* 0x00008f005aa47a23 */ /* 0x000fe400000108bd */
[----:B------:R-:W-:Y:S01]  /*18fd0*/  FADD.FTZ R71, R226, R71 ;  /* 0x00000047e2477221 */ /* 0x000fe20000010000 */
[-C--:B------:R-:W-:Y:S01]  /*18fe0*/  HMMA.16816.F32 R4, R72, R76.reuse, R4 ;  /* 0x0000004c4804723c */ /* 0x080fe20000001804 */
[----:B------:R2:W5:Y:S01]  /*18ff0*/  LDL.LU R228, [R1+0x74] ;  /* 0x0000740001e47983 */ /* 0x0005620000300800 */
[----:B------:R-:W-:Y:S02]  /*19000*/  FADD.FTZ R187, R148, R187 ;  /* 0x000000bb94bb7221 */ /* 0x000fe40000010000 */
[----:B------:R-:W-:Y:S01]  /*19010*/  IMAD.MOV.U32 R148, RZ, RZ, R155 ;  /* 0x000000ffff947224 */ /* 0x000fe200078e009b */
[----:B------:R2:W5:Y:S01]  /*19020*/  LDL.LU R227, [R1+0x70] ;  /* 0x0000700001e37983 */ /* 0x0005620000300800 */
[----:B------:R-:W-:Y:S02]  /*19030*/  IMAD.MOV.U32 R155, RZ, RZ, R225 ;  /* 0x000000ffff9b7224 */ /* 0x000fe400078e00e1 */
[C---:B------:R-:W-:Y:S01]  /*19040*/  HMMA.16816.F32 R8, R80.reuse, R76, R8 ;  /* 0x0000004c5008723c */ /* 0x040fe20000001808 */
[----:B------:R2:W5:Y:S03]  /*19050*/  LDL.LU R226, [R1+0x6c] ;  /* 0x00006c0001e27983 */ /* 0x0005660000300800 */
[----:B------:R-:W-:Y:S01]  /*19060*/  FADD.FTZ R187, R223, R187 ;  /* 0x000000bbdfbb7221 */ /* 0x000fe20000010000 */
[----:B------:R2:W5:Y:S01]  /*19070*/  LDL.LU R225, [R1+0x68] ;  /* 0x0000680001e17983 */ /* 0x0005620000300800 */
[----:B------:R-:W-:Y:S02]  /*19080*/  FADD.FTZ R147, R148, R165 ;  /* 0x000000a594937221 */ /* 0x000fe40000010000 */
[-C--:B------:R-:W-:Y:S01]  /*19090*/  HMMA.16816.F32 R12, R80, R78.reuse, R12 ;  /* 0x0000004e500c723c */ /* 0x080fe2000000180c */
[----:B------:R2:W5:Y:S03]  /*190a0*/  LDL.LU R223, [R1+0x64] ;  /* 0x0000640001df7983 */ /* 0x0005660000300800 */
[----:B------:R-:W-:Y:S02]  /*190b0*/  FADD.FTZ R187, R214, R187 ;  /* 0x000000bbd6bb7221 */ /* 0x000fe40000010000 */
[----:B------:R-:W-:Y:S02]  /*190c0*/  FFMA.FTZ R165, R91, c[0x0][0x23c], -R189 ;  /* 0x00008f005ba57a23 */ /* 0x000fe400000108bd */
[C---:B------:R-:W-:Y:S01]  /*190d0*/  HMMA.16816.F32 R16, R72.reuse, R78, R16 ;  /* 0x0000004e4810723c */ /* 0x040fe20000001810 */
[----:B------:R-:W3:Y:S03]  /*190e0*/  LDSM.16.MT88.4 R76, [R222+0x8800] ;  /* 0x00880000de4c783b */ /* 0x000ee60000004200 */
[----:B------:R-:W-:Y:S02]  /*190f0*/  FADD.FTZ R182, R182, R187 ;  /* 0x000000bbb6b67221 */ /* 0x000fe40000010000 */
[----:B------:R-:W-:Y:S02]  /*19100*/  IMAD.MOV.U32 R148, RZ, RZ, R155 ;  /* 0x000000ffff947224 */ /* 0x000fe400078e009b */
[----:B------:R-:W-:Y:S04]  /*19110*/  FADD.FTZ R182, R180, R182 ;  /* 0x000000b6b4b67221 */ /* 0x000fe80000010000 */
[----:B------:R-:W-:Y:S02]  /*19120*/  FADD.FTZ R182, R176, R182 ;  /* 0x000000b6b0b67221 */ /* 0x000fe40000010000 */
[----:B------:R-:W-:Y:S02]  /*19130*/  IMAD.MOV.U32 R155, RZ, RZ, R154 ;  /* 0x000000ffff9b7224 */ /* 0x000fe400078e009a */
[----:B------:R-:W-:Y:S02]  /*19140*/  FADD.FTZ R173, R173, R182 ;  /* 0x000000b6adad7221 */ /* 0x000fe40000010000 */
[----:B------:R-:W-:Y:S02]  /*19150*/  IMAD.MOV.U32 R154, RZ, RZ, R153 ;  /* 0x000000ffff9a7224 */ /* 0x000fe400078e0099 */
[----:B-1----:R-:W-:Y:S02]  /*19160*/  FADD.FTZ R173, R168, R173 ;  /* 0x000000ada8ad7221 */ /* 0x002fe40000010000 */
        /* <DEDUP_REMOVED lines=10> */
[-C--:B---3--:R-:W-:Y:S01]  /*19210*/  HMMA.16816.F32 R20, R72, R76.reuse, R20 ;  /* 0x0000004c4814723c */ /* 0x088fe20000001814 */
[----:B------:R-:W-:Y:S02]  /*19220*/  IMAD.MOV.U32 R166, RZ, RZ, R219 ;  /* 0x000000ffffa67224 */ /* 0x000fe400078e00db */
[----:B------:R2:W5:Y:S01]  /*19230*/  LDL.LU R219, [R1+0x60] ;  /* 0x0000600001db7983 */ /* 0x0005620000300800 */
[----:B------:R-:W-:Y:S02]  /*19240*/  IMAD.MOV.U32 R149, RZ, RZ, R148 ;  /* 0x000000ffff957224 */ /* 0x000fe400078e0094 */
[----:B------:R-:W-:Y:S02]  /*19250*/  IMAD.MOV.U32 R148, RZ, RZ, R155 ;  /* 0x000000ffff947224 */ /* 0x000fe400078e009b */
[C---:B------:R-:W-:Y:S01]  /*19260*/  HMMA.16816.F32 R24, R80.reuse, R76, R24 ;  /* 0x0000004c5018723c */ /* 0x040fe20000001818 */
[----:B------:R-:W-:Y:S03]  /*19270*/  IMAD.MOV.U32 R155, RZ, RZ, R154 ;  /* 0x000000ffff9b7224 */ /* 0x000fe600078e009a */
[----:B------:R-:W-:Y:S02]  /*19280*/  IMAD.MOV.U32 R154, RZ, RZ, R153 ;  /* 0x000000ffff9a7224 */ /* 0x000fe400078e0099 */
[----:B------:R-:W-:Y:S02]  /*19290*/  IMAD.MOV.U32 R153, RZ, RZ, R159 ;  /* 0x000000ffff997224 */ /* 0x000fe400078e009f */
[-C--:B------:R-:W-:Y:S01]  /*192a0*/  HMMA.16816.F32 R28, R80, R78.reuse, R28 ;  /* 0x0000004e501c723c */ /* 0x080fe2000000181c */
[----:B------:R-:W-:Y:S03]  /*192b0*/  IMAD.MOV.U32 R159, RZ, RZ, R163 ;  /* 0x000000ffff9f7224 */ /* 0x000fe600078e00a3 */
[----:B------:R-:W-:Y:S02]  /*192c0*/  IMAD.MOV.U32 R163, RZ, RZ, R162 ;  /* 0x000000ffffa37224 */ /* 0x000fe400078e00a2 */
[----:B------:R-:W-:Y:S02]  /*192d0*/  IMAD.MOV.U32 R162, RZ, RZ, R161 ;  /* 0x000000ffffa27224 */ /* 0x000fe400078e00a1 */
[C---:B------:R-:W-:Y:S01]  /*192e0*/  HMMA.16816.F32 R32, R72.reuse, R78, R32 ;  /* 0x0000004e4820723c */ /* 0x040fe20000001820 */
[----:B------:R-:W1:Y:S03]  /*192f0*/  LDSM.16.MT88.4 R76, [R221+0x8800] ;  /* 0x00880000dd4c783b */ /* 0x000e660000004200 */
[----:B------:R-:W-:Y:S02]  /*19300*/  IMAD.MOV.U32 R161, RZ, RZ, R160 ;  /* 0x000000ffffa17224 */ /* 0x000fe400078e00a0 */
[----:B------:R-:W-:Y:S02]  /*19310*/  IMAD.MOV.U32 R160, RZ, RZ, R195 ;  /* 0x000000ffffa07224 */ /* 0x000fe400078e00c3 */
        /* <DEDUP_REMOVED lines=10> */
[----:B------:R-:W-:Y:S02]  /*193c0*/  FADD.FTZ R71, R139, R71 ;  /* 0x000000478b477221 */ /* 0x000fe40000010000 */
[----:B------:R-:W-:Y:S02]  /*193d0*/  FADD.FTZ R147, R138, R147 ;  /* 0x000000938a937221 */ /* 0x000fe40000010000 */
[----:B------:R-:W-:Y:S01]  /*193e0*/  IMAD.MOV.U32 R148, RZ, RZ, R155 ;  /* 0x000000ffff947224 */ /* 0x000fe200078e009b */
[----:B---3--:R2:W5:Y:S01]  /*193f0*/  LDL.LU R218, [R1+0x5c] ;  /* 0x00005c0001da7983 */ /* 0x0085620000300800 */
[----:B------:R-:W-:Y:S02]  /*19400*/  IMAD.MOV.U32 R155, RZ, RZ, R154 ;  /* 0x000000ffff9b7224 */ /* 0x000fe400078e009a */
[----:B------:R-:W-:Y:S02]  /*19410*/  IMAD.MOV.U32 R154, RZ, RZ, R153 ;  /* 0x000000ffff9a7224 */ /* 0x000fe400078e0099 */
[----:B------:R-:W-:Y:S01]  /*19420*/  IMAD.MOV.U32 R153, RZ, RZ, R159 ;  /* 0x000000ffff997224 */ /* 0x000fe200078e009f */
[-C--:B-1----:R-:W-:Y:S01]  /*19430*/  HMMA.16816.F32 R36, R72, R76.reuse, R36 ;  /* 0x0000004c4824723c */ /* 0x082fe20000001824 */
        /* <DEDUP_REMOVED lines=9> */
[-C--:B------:R-:W-:Y:S01]  /*194d0*/  HMMA.16816.F32 R44, R80, R78.reuse, R44 ;  /* 0x0000004e502c723c */ /* 0x080fe2000000182c */
[----:B------:R-:W-:Y:S03]  /*194e0*/  IMAD.MOV.U32 R155, RZ, RZ, R154 ;  /* 0x000000ffff9b7224 */ /* 0x000fe600078e009a */
[----:B------:R-:W-:Y:S02]  /*194f0*/  IMAD.MOV.U32 R154, RZ, RZ, R153 ;  /* 0x000000ffff9a7224 */ /* 0x000fe400078e0099 */
[----:B------:R-:W-:Y:S02]  /*19500*/  IMAD.MOV.U32 R153, RZ, RZ, R159 ;  /* 0x000000ffff997224 */ /* 0x000fe400078e009f */
[C---:B------:R-:W-:Y:S01]  /*19510*/  HMMA.16816.F32 R48, R72.reuse, R78, R48 ;  /* 0x0000004e4830723c */ /* 0x040fe20000001830 */
[----:B------:R-:W3:Y:S03]  /*19520*/  LDSM.16.MT88.4 R76, [R220+0x8800] ;  /* 0x00880000dc4c783b */ /* 0x000ee60000004200 */
[----:B------:R-:W-:Y:S02]  /*19530*/  IMAD.MOV.U32 R159, RZ, RZ, R163 ;  /* 0x000000ffff9f7224 */ /* 0x000fe400078e00a3 */
[----:B------:R-:W-:Y:S02]  /*19540*/  IMAD.MOV.U32 R163, RZ, RZ, R162 ;  /* 0x000000ffffa37224 */ /* 0x000fe400078e00a2 */
[----:B------:R-:W-:Y:S01]  /*19550*/  IMAD.MOV.U32 R162, RZ, RZ, R161 ;  /* 0x000000ffffa27224 */ /* 0x000fe200078e00a1 */
[----:B-1----:R2:W5:Y:S03]  /*19560*/  LDL.LU R217, [R1+0x58] ;  /* 0x0000580001d97983 */ /* 0x0025660000300800 */
        /* <DEDUP_REMOVED lines=10> */
[----:B------:R-:W-:Y:S01]  /*19610*/  IMAD.MOV.U32 R151, RZ, RZ, R155 ;  /* 0x000000ffff977224 */ /* 0x000fe200078e009b */
[----:B------:R2:W2:Y:S01]  /*19620*/  MUFU.EX2 R159, R215 ;  /* 0x000000d7009f7308 */ /* 0x0004a20000000800 */
[--C-:B------:R-:W-:Y:S02]  /*19630*/  FFMA.FTZ R155, R86, c[0x0][0x23c], -R189.reuse ;  /* 0x00008f00569b7a23 */ /* 0x100fe400000108bd */
[----:B------:R-:W-:Y:S02]  /*19640*/  IMAD.MOV.U32 R137, RZ, RZ, R150 ;  /* 0x000000ffff897224 */ /* 0x000fe400078e0096 */
[----:B------:R-:W-:Y:S02]  /*19650*/  IMAD.MOV.U32 R150, RZ, RZ, R154 ;  /* 0x000000ffff967224 */ /* 0x000fe400078e009a */
[----:B------:R-:W-:Y:S02]  /*19660*/  FFMA.FTZ R154, R85, c[0x0][0x23c], -R189 ;  /* 0x00008f00559a7a23 */ /* 0x000fe400000108bd */
[----:B------:R-:W-:Y:S01]  /*19670*/  IMAD.MOV.U32 R144, RZ, RZ, R148 ;  /* 0x000000ffff907224 */ /* 0x000fe200078e0094 */
[-C--:B---3--:R-:W-:Y:S01]  /*19680*/  HMMA.16816.F32 R52, R72, R76.reuse, R52 ;  /* 0x0000004c4834723c */ /* 0x088fe20000001834 */
[----:B------:R-:W-:Y:S01]  /*19690*/  IMAD.MOV.U32 R148, RZ, RZ, R163 ;  /* 0x000000ffff947224 */ /* 0x000fe200078e00a3 */
[----:B-1----:R1:W5:Y:S01]  /*196a0*/  LDL.LU R216, [R1+0x54] ;  /* 0x0000540001d87983 */ /* 0x0023620000300800 */
[----:B------:R-:W-:Y:S01]  /*196b0*/  IMAD.MOV.U32 R163, RZ, RZ, R161 ;  /* 0x000000ffffa37224 */ /* 0x000fe200078e00a1 */
[----:B------:R-:W-:Y:S01]  /*196c0*/  MUFU.EX2 R155, R155 ;  /* 0x0000009b009b7308 */ /* 0x000fe20000000800 */
[----:B------:R-:W-:Y:S02]  /*196d0*/  FFMA.FTZ R161, R84, c[0x0][0x23c], -R98 ;  /* 0x00008f0054a17a23 */ /* 0x000fe40000010862 */
[----:B------:R-:W-:Y:S01]  /*196e0*/  IMAD.MOV.U32 R141, RZ, RZ, R149 ;  /* 0x000000ffff8d7224 */ /* 0x000fe200078e0095 */
[C---:B------:R-:W-:Y:S01]  /*196f0*/  HMMA.16816.F32 R56, R80.reuse, R76, R56 ;  /* 0x0000004c5038723c */ /* 0x040fe20000001838 */
[----:B------:R-:W-:Y:S03]  /*19700*/  IMAD.MOV.U32 R149, RZ, RZ, R153 ;  /* 0x000000ffff957224 */ /* 0x000fe600078e0099 */
[----:B------:R-:W-:Y:S02]  /*19710*/  IMAD.MOV.U32 R153, RZ, RZ, R162 ;  /* 0x000000ffff997224 */ /* 0x000fe400078e00a2 */
[----:B------:R-:W-:Y:S01]  /*19720*/  IMAD.MOV.U32 R162, RZ, RZ, R160 ;  /* 0x000000ffffa27224 */ /* 0x000fe200078e00a0 */
[----:B------:R-:W3:Y:S01]  /*19730*/  MUFU.EX2 R154, R154 ;  /* 0x0000009a009a7308 */ /* 0x000ee20000000800 */
[-C--:B------:R-:W-:Y:S01]  /*19740*/  HMMA.16816.F32 R60, R80, R78.reuse, R60 ;  /* 0x0000004e503c723c */ /* 0x080fe2000000183c */
[----:B------:R-:W-:Y:S01]  /*19750*/  IMAD.MOV.U32 R160, RZ, RZ, R166 ;  /* 0x000000ffffa07224 */ /* 0x000fe200078e00a6 */
[----:B------:R-:W-:Y:S02]  /*19760*/  LDSM.16.MT88.4 R80, [R222+0x9000] ;  /* 0x00900000de50783b */ /* 0x000fe40000004200 */
[----:B------:R-:W-:Y:S02]  /*19770*/  FFMA.FTZ R166, R87, c[0x0][0x23c], -R189 ;  /* 0x00008f0057a67a23 */ /* 0x000fe400000108bd */
[--C-:B------:R-:W-:Y:S02]  /*19780*/  FFMA.FTZ R162, R162, c[0x0][0x23c], -R98.reuse ;  /* 0x00008f00a2a27a23 */ /* 0x100fe40000010862 */
[----:B------:R-:W-:Y:S01]  /*19790*/  HMMA.16816.F32 R64, R72, R78, R64 ;  /* 0x0000004e4840723c */ /* 0x000fe20000001840 */
[----:B------:R-:W-:Y:S01]  /*197a0*/  FFMA.FTZ R160, R160, c[0x0][0x23c], -R98 ;  /* 0x00008f00a0a07a23 */ /* 0x000fe20000010862 */
[----:B------:R-:W1:Y:S01]  /*197b0*/  LDSM.16.MT88.4 R84, [R224+0x9000] ;  /* 0x00900000e054783b */ /* 0x000e620000004200 */
[----:B------:R-:W3:Y:S04]  /*197c0*/  MUFU.EX2 R166, R166 ;  /* 0x000000a600a67308 */ /* 0x000ee80000000800 */
[----:B----4-:R-:W-:Y:S02]  /*197d0*/  F2FP.PACK_AB R73, R169, R170 ;  /* 0x000000aaa949723e */ /* 0x010fe400000000ff */
[----:B------:R-:W-:Y:S01]  /*197e0*/  F2FP.PACK_AB R72, R171, R172 ;  /* 0x000000acab48723e */ /* 0x000fe200000000ff */
[----:B--2---:R2:W5:Y:S02]  /*197f0*/  LDL.LU R215, [R1+0x50] ;  /* 0x0000500001d77983 */ /* 0x0045640000300800 */
[----:B------:R-:W-:Y:S01]  /*19800*/  F2FP.PACK_AB R74, R158, R159 ;  /* 0x0000009f9e4a723e */ /* 0x000fe200000000ff */
[----:B------:R-:W-:Y:S01]  /*19810*/  MUFU.EX2 R161, R161 ;  /* 0x000000a100a17308 */ /* 0x000fe20000000800 */
[----:B------:R-:W-:Y:S01]  /*19820*/  F2FP.PACK_AB R75, R156, R157 ;  /* 0x0000009d9c4b723e */ /* 0x000fe200000000ff */
[----:B------:R2:W5:Y:S01]  /*19830*/  LDL.LU R214, [R1+0x4c] ;  /* 0x00004c0001d67983 */ /* 0x0005620000300800 */
[----:B---3--:R-:W-:Y:S07]  /*19840*/  F2FP.PACK_AB R78, R154, R155 ;  /* 0x0000009b9a4e723e */ /* 0x008fee00000000ff */
[----:B------:R-:W3:Y:S01]  /*19850*/  MUFU.EX2 R162, R162 ;  /* 0x000000a200a27308 */ /* 0x000ee20000000800 */
[C---:B------:R-:W-:Y:S01]  /*19860*/  F2FP.PACK_AB R76, R166.reuse, R168 ;  /* 0x000000a8a64c723e */ /* 0x040fe200000000ff */
[----:B------:R-:W-:Y:S04]  /*19870*/  FADD.FTZ R166, R166, R173 ;  /* 0x000000ada6a67221 */ /* 0x000fe80000010000 */
[----:B------:R-:W-:Y:S04]  /*19880*/  FADD.FTZ R166, R155, R166 ;  /* 0x000000a69ba67221 */ /* 0x000fe80000010000 */
[----:B------:R-:W4:Y:S01]  /*19890*/  MUFU.EX2 R160, R160 ;  /* 0x000000a000a07308 */ /* 0x000f220000000800 */
[----:B------:R-:W-:Y:S01]  /*198a0*/  FADD.FTZ R154, R154, R166 ;  /* 0x000000a69a9a7221 */ /* 0x000fe20000010000 */
[-C--:B-1----:R-:W-:Y:S08]  /*198b0*/  HMMA.16816.F32 R4, R72, R84.reuse, R4 ;  /* 0x000000544804723c */ /* 0x082ff00000001804 */
[----:B------:R1:W-:Y:S01]  /*198c0*/  MUFU.EX2 R125, R150 ;  /* 0x00000096007d7308 */ /* 0x0003e20000000800 */
[----:B---3--:R-:W-:Y:S09]  /*198d0*/  F2FP.PACK_AB R77, R162, R161 ;  /* 0x000000a1a24d723e */ /* 0x008ff200000000ff */
[----:B------:R-:W-:Y:S01]  /*198e0*/  MUFU.EX2 R135, R141 ;  /* 0x0000008d00877308 */ /* 0x000fe20000000800 */
[----:B----4-:R-:W-:Y:S09]  /*198f0*/  F2FP.PACK_AB R79, R133, R160 ;  /* 0x000000a0854f723e */ /* 0x010ff200000000ff */
[----:B------:R3:W-:Y:S01]  /*19900*/  MUFU.EX2 R132, R151 ;  /* 0x0000009700847308 */ /* 0x0007e20000000800 */
[C---:B------:R-:W-:Y:S01]  /*19910*/  HMMA.16816.F32 R8, R76.reuse, R84, R8 ;  /* 0x000000544c08723c */ /* 0x040fe20000001808 */
[----:B-1----:R-:W-:Y:S02]  /*19920*/  IMAD.MOV.U32 R150, RZ, RZ, R149 ;  /* 0x000000ffff967224 */ /* 0x002fe400078e0095 */
[----:B------:R-:W-:Y:S02]  /*19930*/  IMAD.MOV.U32 R149, RZ, RZ, R148 ;  /* 0x000000ffff957224 */ /* 0x000fe400078e0094 */
[----:B------:R-:W-:Y:S03]  /*19940*/  IMAD.MOV.U32 R148, RZ, RZ, R153 ;  /* 0x000000ffff947224 */ /* 0x000fe600078e0099 */
[-C--:B------:R-:W-:Y:S01]  /*19950*/  HMMA.16816.F32 R12, R76, R86.reuse, R12 ;  /* 0x000000564c0c723c */ /* 0x080fe2000000180c */
[----:B------:R1:W-:Y:S03]  /*19960*/  MUFU.EX2 R139, R150 ;  /* 0x00000096008b7308 */ /* 0x0003e60000000800 */
[----:B------:R-:W-:Y:S02]  /*19970*/  IMAD.MOV.U32 R153, RZ, RZ, R152 ;  /* 0x000000ffff997224 */ /* 0x000fe400078e0098 */
[----:B------:R-:W-:Y:S02]  /*19980*/  IMAD.MOV.U32 R152, RZ, RZ, R186 ;  /* 0x000000ffff987224 */ /* 0x000fe400078e00ba */
[C---:B------:R-:W-:Y:S01]  /*19990*/  HMMA.16816.F32 R16, R72.reuse, R86, R16 ;  /* 0x000000564810723c */ /* 0x040fe20000001810 */
[----:B------:R-:W4:Y:S02]  /*199a0*/  LDSM.16.MT88.4 R84, [R221+0x9000] ;  /* 0x00900000dd54783b */ /* 0x000f240000004200 */
[----:B------:R-:W-:Y:S01]  /*199b0*/  MUFU.EX2 R141, R149 ;  /* 0x00000095008d7308 */ /* 0x000fe20000000800 */
[----:B------:R-:W-:Y:S02]  /*199c0*/  IMAD.MOV.U32 R186, RZ, RZ, R179 ;  /* 0x000000ffffba7224 */ /* 0x000fe400078e00b3 */
[----:B------:R-:W-:Y:S02]  /*199d0*/  IMAD.MOV.U32 R179, RZ, RZ, R192 ;  /* 0x000000ffffb37224 */ /* 0x000fe400078e00c0 */
[-C--:B------:R-:W-:Y:S01]  /*199e0*/  HMMA.16816.F32 R20, R72, R80.reuse, R20 ;  /* 0x000000504814723c */ /* 0x080fe20000001814 */
[----:B------:R-:W-:Y:S03]  /*199f0*/  IMAD.MOV.U32 R192, RZ, RZ, R188 ;  /* 0x000000ffffc07224 */ /* 0x000fe600078e00bc */
[----:B------:R-:W-:Y:S01]  /*19a00*/  FADD.FTZ R188, R136, R71 ;  /* 0x0000004788bc7221 */ /* 0x000fe20000010000 */
[----:B------:R2:W-:Y:S01]  /*19a10*/  MUFU.EX2 R138, R186 ;  /* 0x000000ba008a7308 */ /* 0x0005e20000000800 */
[--C-:B---3--:R-:W-:Y:S02]  /*19a20*/  FFMA.FTZ R151, R152, c[0x0][0x23c], -R189.reuse ;  /* 0x00008f0098977a23 */ /* 0x108fe400000108bd */
[C---:B------:R-:W-:Y:S01]  /*19a30*/  HMMA.16816.F32 R24, R76.reuse, R80, R24 ;  /* 0x000000504c18723c */ /* 0x040fe20000001818 */
[----:B------:R-:W-:Y:S03]  /*19a40*/  FADD.FTZ R184, R184, R188 ;  /* 0x000000bcb8b87221 */ /* 0x000fe60000010000 */
[--C-:B-1----:R-:W-:Y:S02]  /*19a50*/  FFMA.FTZ R150, R148, c[0x0][0x23c], -R189.reuse ;  /* 0x00008f0094967a23 */ /* 0x102fe400000108bd */
[----:B------:R-:W-:Y:S01]  /*19a60*/  FADD.FTZ R184, R178, R184 ;  /* 0x000000b8b2b87221 */ /* 0x000fe20000010000 */
[----:B------:R-:W1:Y:S01]  /*19a70*/  MUFU.EX2 R137, R137 ;  /* 0x0000008900897308 */ /* 0x000e620000000800 */
[-C--:B------:R-:W-:Y:S01]  /*19a80*/  HMMA.16816.F32 R28, R76, R82.reuse, R28 ;  /* 0x000000524c1c723c */ /* 0x080fe2000000181c */
[----:B------:R-:W-:Y:S03]  /*19a90*/  FFMA.FTZ R148, R153, c[0x0][0x23c], -R189 ;  /* 0x00008f0099947a23 */ /* 0x000fe600000108bd */
[----:B------:R-:W-:Y:S02]  /*19aa0*/  FADD.FTZ R175, R175, R184 ;  /* 0x000000b8afaf7221 */ /* 0x000fe40000010000 */
[--C-:B------:R-:W-:Y:S02]  /*19ab0*/  FFMA.FTZ R153, R128, c[0x0][0x23c], -R98.reuse ;  /* 0x00008f0080997a23 */ /* 0x100fe40000010862 */
[C---:B------:R-:W-:Y:S01]  /*19ac0*/  HMMA.16816.F32 R32, R72.reuse, R82, R32 ;  /* 0x000000524820723c */ /* 0x040fe20000001820 */
[----:B------:R-:W3:Y:S01]  /*19ad0*/  LDSM.16.MT88.4 R80, [R220+0x9000] ;  /* 0x00900000dc50783b */ /* 0x000ee20000004200 */
[----:B------:R1:W-:Y:S02]  /*19ae0*/  MUFU.EX2 R128, R163 ;  /* 0x000000a300807308 */ /* 0x0003e40000000800 */
[----:B------:R-:W-:Y:S02]  /*19af0*/  FADD.FTZ R175, R172, R175 ;  /* 0x000000afacaf7221 */ /* 0x000fe40000010000 */
[----:B--2---:R-:W-:Y:S02]  /*19b00*/  FFMA.FTZ R186, R208, c[0x0][0x23c], -R189 ;  /* 0x00008f00d0ba7a23 */ /* 0x004fe400000108bd */
[----:B------:R-:W-:Y:S01]  /*19b10*/  FADD.FTZ R171, R171, R175 ;  /* 0x000000afabab7221 */ /* 0x000fe20000010000 */
[-C--:B----4-:R-:W-:Y:S03]  /*19b20*/  HMMA.16816.F32 R36, R72, R84.reuse, R36 ;  /* 0x000000544824723c */ /* 0x090fe60000001824 */
[----:B------:R-:W-:Y:S01]  /*19b30*/  FADD.FTZ R171, R159, R171 ;  /* 0x000000ab9fab7221 */ /* 0x000fe20000010000 */
[----:B------:R2:W4:Y:S01]  /*19b40*/  MUFU.EX2 R134, R144 ;  /* 0x0000009000867308 */ /* 0x0005220000000800 */
[--C-:B------:R-:W-:Y:S02]  /*19b50*/  FFMA.FTZ R152, R126, c[0x0][0x23c], -R98.reuse ;  /* 0x00008f007e987a23 */ /* 0x100fe40000010862 */
[----:B------:R-:W-:Y:S01]  /*19b60*/  FADD.FTZ R158, R158, R171 ;  /* 0x000000ab9e9e7221 */ /* 0x000fe20000010000 */
[C---:B------:R-:W-:Y:S01]  /*19b70*/  HMMA.16816.F32 R40, R76.reuse, R84, R40 ;  /* 0x000000544c28723c */ /* 0x040fe20000001828 */
[----:B------:R-:W-:Y:S03]  /*19b80*/  FFMA.FTZ R126, R123, c[0x0][0x23c], -R98 ;  /* 0x00008f007b7e7a23 */ /* 0x000fe60000010862 */
[----:B-1----:R-:W-:Y:S02]  /*19b90*/  FADD.FTZ R158, R137, R158 ;  /* 0x0000009e899e7221 */ /* 0x002fe40000010000 */
[----:B------:R1:W-:Y:S01]  /*19ba0*/  MUFU.EX2 R123, R195 ;  /* 0x000000c3007b7308 */ /* 0x0003e20000000800 */
[--C-:B------:R-:W-:Y:S01]  /*19bb0*/  FFMA.FTZ R149, R124, c[0x0][0x23c], -R98.reuse ;  /* 0x00008f007c957a23 */ /* 0x100fe20000010862 */
[-C--:B------:R-:W-:Y:S01]  /*19bc0*/  HMMA.16816.F32 R44, R76, R86.reuse, R44 ;  /* 0x000000564c2c723c */ /* 0x080fe2000000182c */
[--C-:B------:R-:W-:Y:S03]  /*19bd0*/  FFMA.FTZ R163, R89, c[0x0][0x23c], -R189.reuse ;  /* 0x00008f0059a37a23 */ /* 0x100fe600000108bd */
[--C-:B------:R-:W-:Y:S04]  /*19be0*/  FFMA.FTZ R208, R206, c[0x0][0x23c], -R98.reuse ;  /* 0x00008f00ced07a23 */ /* 0x100fe80000010862 */
[C---:B------:R-:W-:Y:S01]  /*19bf0*/  HMMA.16816.F32 R48, R72.reuse, R86, R48 ;  /* 0x000000564830723c */ /* 0x040fe20000001830 */
[----:B------:R-:W4:Y:S01]  /*19c00*/  LDSM.16.MT88.4 R84, [R224+0x9800] ;  /* 0x00980000e054783b */ /* 0x000f220000004200 */
[----:B------:R-:W4:Y:S02]  /*19c10*/  MUFU.EX2 R150, R150 ;  /* 0x0000009600967308 */ /* 0x000f240000000800 */
[--C-:B--2---:R-:W-:Y:S02]  /*19c20*/  FFMA.FTZ R144, R179, c[0x0][0x23c], -R189.reuse ;  /* 0x00008f00b3907a23 */ /* 0x104fe400000108bd */
[--C-:B------:R-:W-:Y:S02]  /*19c30*/  FFMA.FTZ R179, R94, c[0x0][0x23c], -R189.reuse ;  /* 0x00008f005eb37a23 */ /* 0x100fe400000108bd */
[-C--:B---3--:R-:W-:Y:S04]  /*19c40*/  HMMA.16816.F32 R52, R72, R80.reuse, R52 ;  /* 0x000000504834723c */ /* 0x088fe80000001834 */
[----:B------:R-:W-:Y:S01]  /*19c50*/  MUFU.EX2 R176, R179 ;  /* 0x000000b300b07308 */ /* 0x000fe20000000800 */
[--C-:B-1----:R-:W-:Y:S03]  /*19c60*/  FFMA.FTZ R195, R185, c[0x0][0x23c], -R189.reuse ;  /* 0x00008f00b9c37a23 */ /* 0x102fe600000108bd */
[C---:B------:R-:W-:Y:S01]  /*19c70*/  HMMA.16816.F32 R56, R76.reuse, R80, R56 ;  /* 0x000000504c38723c */ /* 0x040fe20000001838 */
[--C-:B------:R-:W-:Y:S03]  /*19c80*/  FFMA.FTZ R185, R204, c[0x0][0x23c], -R189.reuse ;  /* 0x00008f00ccb97a23 */ /* 0x100fe600000108bd */
[----:B------:R-:W-:Y:S02]  /*19c90*/  FFMA.FTZ R204, R92, c[0x0][0x23c], -R98 ;  /* 0x00008f005ccc7a23 */ /* 0x000fe40000010862 */
[----:B------:R-:W-:Y:S01]  /*19ca0*/  MUFU.EX2 R148, R148 ;  /* 0x0000009400947308 */ /* 0x000fe20000000800 */
[----:B------:R-:W-:Y:S01]  /*19cb0*/  FFMA.FTZ R81, R167, c[0x0][0x23c], -R189 ;  /* 0x00008f00a7517a23 */ /* 0x000fe200000108bd */
[-C--:B------:R-:W-:Y:S01]  /*19cc0*/  HMMA.16816.F32 R60, R76, R82.reuse, R60 ;  /* 0x000000524c3c723c */ /* 0x080fe2000000183c */
[----:B------:R-:W-:Y:S03]  /*19cd0*/  FADD.FTZ R80, R146, R147 ;  /* 0x0000009392507221 */ /* 0x000fe60000010000 */
[--C-:B------:R-:W-:Y:S02]  /*19ce0*/  FFMA.FTZ R167, R93, c[0x0][0x23c], -R189.reuse ;  /* 0x00008f005da77a23 */ /* 0x100fe400000108bd */
[----:B------:R-:W-:Y:S02]  /*19cf0*/  FADD.FTZ R183, R183, R80 ;  /* 0x00000050b7b77221 */ /* 0x000fe40000010000 */
[----:B------:R-:W-:Y:S01]  /*19d00*/  HMMA.16816.F32 R64, R72, R82, R64 ;  /* 0x000000524840723c */ /* 0x000fe20000001840 */
[--C-:B------:R-:W-:Y:S01]  /*19d10*/  FFMA.FTZ R76, R192, c[0x0][0x23c], -R189.reuse ;  /* 0x00008f00c04c7a23 */ /* 0x100fe200000108bd */
[----:B------:R1:W-:Y:S02]  /*19d20*/  MUFU.EX2 R146, R81 ;  /* 0x0000005100927308 */ /* 0x0003e40000000800 */
[--C-:B------:R-:W-:Y:S02]  /*19d30*/  FFMA.FTZ R192, R212, c[0x0][0x23c], -R189.reuse ;  /* 0x00008f00d4c07a23 */ /* 0x100fe400000108bd */
[--C-:B------:R-:W-:Y:S01]  /*19d40*/  FFMA.FTZ R147, R193, c[0x0][0x23c], -R189.reuse ;  /* 0x00008f00c1937a23 */ /* 0x100fe200000108bd */
[----:B------:R-:W-:Y:S01]  /*19d50*/  F2FP.PACK_AB R72, R135, R137 ;  /* 0x000000898748723e */ /* 0x000fe200000000ff */
[----:B------:R-:W-:Y:S01]  /*19d60*/  FFMA.FTZ R193, R213, c[0x0][0x23c], -R189 ;  /* 0x00008f00d5c17a23 */ /* 0x000fe200000108bd */
[----:B----4-:R-:W-:Y:S01]  /*19d70*/  F2FP.PACK_AB R73, R132, R134 ;  /* 0x000000868449723e */ /* 0x010fe200000000ff */
[----:B------:R2:W5:Y:S02]  /*19d80*/  LDL.LU R213, [R1+0x48] ;  /* 0x0000480001d57983 */ /* 0x0005640000300800 */
[----:B------:R3:W-:Y:S01]  /*19d90*/  MUFU.EX2 R188, R76 ;  /* 0x0000004c00bc7308 */ /* 0x0007e20000000800 */
[----:B------:R-:W-:Y:S01]  /*19da0*/  F2FP.PACK_AB R74, R131, R125 ;  /* 0x0000007d834a723e */ /* 0x000fe200000000ff */
[----:B------:R2:W5:Y:S01]  /*19db0*/  LDL.LU R212, [R1+0x44] ;  /* 0x0000440001d47983 */ /* 0x0005620000300800 */
[----:B------:R-:W-:Y:S01]  /*19dc0*/  F2FP.PACK_AB R75, R141, R139 ;  /* 0x0000008b8d4b723e */ /* 0x000fe200000000ff */
[----:B------:R-:W-:Y:S02]  /*19dd0*/  FADD.FTZ R183, R177, R183 ;  /* 0x000000b7b1b77221 */ /* 0x000fe40000010000 */
[----:B------:R-:W-:Y:S02]  /*19de0*/  FADD.FTZ R135, R135, R158 ;  /* 0x0000009e87877221 */ /* 0x000fe40000010000 */
[----:B------:R-:W-:Y:S02]  /*19df0*/  FADD.FTZ R174, R174, R183 ;  /* 0x000000b7aeae7221 */ /* 0x000fe40000010000 */
[-C--:B------:R-:W-:Y:S01]  /*19e00*/  HMMA.16816.F32 R4, R72, R84.reuse, R4 ;  /* 0x000000544804723c */ /* 0x080fe20000001804 */
[----:B------:R-:W4:Y:S01]  /*19e10*/  MUFU.EX2 R151, R151 ;  /* 0x0000009700977308 */ /* 0x000f220000000800 */
[----:B------:R-:W-:Y:S01]  /*19e20*/  FADD.FTZ R174, R170, R174 ;  /* 0x000000aeaaae7221 */ /* 0x000fe20000010000 */
[----:B-1----:R-:W1:Y:S01]  /*19e30*/  LDSM.16.MT88.4 R80, [R222+0x9800] ;  /* 0x00980000de50783b */ /* 0x002e620000004200 */
[----:B------:R-:W-:Y:S02]  /*19e40*/  FADD.FTZ R135, R125, R135 ;  /* 0x000000877d877221 */ /* 0x000fe40000010000 */
[----:B------:R-:W-:Y:S02]  /*19e50*/  FADD.FTZ R169, R169, R174 ;  /* 0x000000aea9a97221 */ /* 0x000fe40000010000 */
[----:B------:R-:W-:Y:S03]  /*19e60*/  FADD.FTZ R131, R131, R135 ;  /* 0x0000008783837221 */ /* 0x000fe60000010000 */
[----:B------:R-:W-:Y:S01]  /*19e70*/  MUFU.EX2 R153, R153 ;  /* 0x0000009900997308 */ /* 0x000fe20000000800 */
[----:B------:R-:W-:Y:S02]  /*19e80*/  FADD.FTZ R169, R157, R169 ;  /* 0x000000a99da97221 */ /* 0x000fe40000010000 */
[----:B---3--:R-:W-:Y:S02]  /*19e90*/  FFMA.FTZ R76, R88, c[0x0][0x23c], -R98 ;  /* 0x00008f00584c7a23 */ /* 0x008fe40000010862 */
[----:B------:R-:W3:Y:S01]  /*19ea0*/  LDSM.16.MT88.4 R88, [R221+0x9800] ;  /* 0x00980000dd58783b */ /* 0x000ee20000004200 */
[----:B------:R-:W-:Y:S02]  /*19eb0*/  FADD.FTZ R156, R156, R169 ;  /* 0x000000a99c9c7221 */ /* 0x000fe40000010000 */
[----:B------:R-:W-:Y:S02]  /*19ec0*/  FADD.FTZ R154, R150, R154 ;  /* 0x0000009a969a7221 */ /* 0x000fe40000010000 */
[----:B------:R-:W1:Y:S01]  /*19ed0*/  MUFU.EX2 R152, R152 ;  /* 0x0000009800987308 */ /* 0x000e620000000800 */
[----:B------:R-:W-:Y:S02]  /*19ee0*/  FADD.FTZ R156, R134, R156 ;  /* 0x0000009c869c7221 */ /* 0x000fe40000010000 */
[----:B------:R-:W-:Y:S01]  /*19ef0*/  LDSM.16.MT88.4 R168, [R224+0xb800] ;  /* 0x00b80000e0a8783b */ /* 0x000fe20000004200 */
[----:B----4-:R-:W-:Y:S01]  /*19f00*/  F2FP.PACK_AB R78, R127, R151 ;  /* 0x000000977f4e723e */ /* 0x010fe200000000ff */
[----:B------:R-:W-:Y:S02]  /*19f10*/  FADD.FTZ R156, R132, R156 ;  /* 0x0000009c849c7221 */ /* 0x000fe40000010000 */
[----:B------:R-:W-:Y:S02]  /*19f20*/  FADD.FTZ R131, R130, R131 ;  /* 0x0000008382837221 */ /* 0x000fe40000010000 */
[----:B------:R-:W-:Y:S01]  /*19f30*/  FADD.FTZ R139, R139, R156 ;  /* 0x0000009c8b8b7221 */ /* 0x000fe20000010000 */
[----:B------:R-:W-:Y:S01]  /*19f40*/  MUFU.EX2 R149, R149 ;  /* 0x0000009500957308 */ /* 0x000fe20000000800 */
[----:B------:R-:W-:Y:S02]  /*19f50*/  FADD.FTZ R131, R129, R131 ;  /* 0x0000008381837221 */ /* 0x000fe40000010000 */
[----:B------:R-:W-:Y:S04]  /*19f60*/  FADD.FTZ R141, R141, R139 ;  /* 0x0000008b8d8d7221 */ /* 0x000fe80000010000 */
[----:B------:R-:W-:Y:S03]  /*19f70*/  FADD.FTZ R141, R128, R141 ;  /* 0x0000008d808d7221 */ /* 0x000fe60000010000 */
[----:B------:R-:W4:Y:S01]  /*19f80*/  MUFU.EX2 R126, R126 ;  /* 0x0000007e007e7308 */ /* 0x000f220000000800 */
[----:B------:R-:W-:Y:S01]  /*19f90*/  FADD.FTZ R141, R123, R141 ;  /* 0x0000008d7b8d7221 */ /* 0x000fe20000010000 */
[----:B-1----:R-:W-:Y:S08]  /*19fa0*/  F2FP.PACK_AB R77, R152, R153 ;  /* 0x00000099984d723e */ /* 0x002ff000000000ff */
[----:B------:R1:W-:Y:S10]  /*19fb0*/  MUFU.EX2 R180, R76 ;  /* 0x0000004c00b47308 */ /* 0x0003f40000000800 */
[----:B------:R2:W2:Y:S01]  /*19fc0*/  MUFU.EX2 R124, R194 ;  /* 0x000000c2007c7308 */ /* 0x0004a20000000800 */
[----:B----4-:R-:W-:Y:S09]  /*19fd0*/  F2FP.PACK_AB R79, R126, R149 ;  /* 0x000000957e4f723e */ /* 0x010ff200000000ff */
[----:B------:R4:W-:Y:S01]  /*19fe0*/  MUFU.EX2 R187, R192 ;  /* 0x000000c000bb7308 */ /* 0x0009e20000000800 */
[----:B-1----:R-:W-:Y:S09]  /*19ff0*/  F2FP.PACK_AB R76, R148, R150 ;  /* 0x00000096944c723e */ /* 0x002ff200000000ff */
[----:B------:R-:W1:Y:S01]  /*1a000*/  MUFU.EX2 R71, R191 ;  /* 0x000000bf00477308 */ /* 0x000e620000000800 */
[C---:B------:R-:W-:Y:S01]  /*1a010*/  HMMA.16816.F32 R8, R76.reuse, R84, R8 ;  /* 0x000000544c08723c */ /* 0x040fe20000001808 */
[--C-:B--2---:R-:W-:Y:S02]  /*1a020*/  FFMA.FTZ R194, R181, c[0x0][0x23c], -R189.reuse ;  /* 0x00008f00b5c27a23 */ /* 0x104fe400000108bd */
[----:B------:R-:W-:Y:S02]  /*1a030*/  FFMA.FTZ R181, R95, c[0x0][0x23c], -R189 ;  /* 0x00008f005fb57a23 */ /* 0x000fe400000108bd */
[----:B------:R-:W2:Y:S03]  /*1a040*/  LDSM.16.MT88.4 R92, [R220+0x9800] ;  /* 0x00980000dc5c783b */ /* 0x000ea60000004200 */
[-C--:B------:R-:W-:Y:S01]  /*1a050*/  HMMA.16816.F32 R12, R76, R86.reuse, R12 ;  /* 0x000000564c0c723c */ /* 0x080fe2000000180c */
[----:B------:R-:W-:Y:S03]  /*1a060*/  MUFU.EX2 R189, R209 ;  /* 0x000000d100bd7308 */ /* 0x000fe60000000800 */
[----:B------:R-:W-:Y:S01]  /*1a070*/  FADD.FTZ R131, R124, R131 ;  /* 0x000000837c837221 */ /* 0x000fe20000010000 */
[----:B----4-:R-:W-:Y:S03]  /*1a080*/  F2FP.PACK_AB R192, R106, R108 ;  /* 0x0000006c6ac0723e */ /* 0x010fe600000000ff */
[C---:B------:R-:W-:Y:S01]  /*1a090*/  HMMA.16816.F32 R16, R72.reuse, R86, R16 ;  /* 0x000000564810723c */ /* 0x040fe20000001810 */
[----:B------:R-:W-:Y:S02]  /*1a0a0*/  LDSM.16.MT88.4 R84, [R222+0xa000] ;  /* 0x00a00000de54783b */ /* 0x000fe40000004200 */
[----:B------:R4:W-:Y:S01]  /*1a0b0*/  MUFU.EX2 R209, R195 ;  /* 0x000000c300d17308 */ /* 0x0009e20000000800 */
[----:B-1----:R-:W-:Y:S04]  /*1a0c0*/  FADD.FTZ R131, R71, R131 ;  /* 0x0000008347837221 */ /* 0x002fe80000010000 */
[-C--:B------:R-:W-:Y:S01]  /*1a0d0*/  HMMA.16816.F32 R20, R72, R80.reuse, R20 ;  /* 0x000000504814723c */ /* 0x080fe20000001814 */
[----:B------:R-:W-:Y:S04]  /*1a0e0*/  FADD.FTZ R131, R207, R131 ;  /* 0x00000083cf837221 */ /* 0x000fe80000010000 */
[----:B------:R-:W1:Y:S03]  /*1a0f0*/  MUFU.EX2 R136, R190 ;  /* 0x000000be00887308 */ /* 0x000e660000000800 */
[C---:B------:R-:W-:Y:S01]  /*1a100*/  HMMA.16816.F32 R24, R76.reuse, R80, R24 ;  /* 0x000000504c18723c */ /* 0x040fe20000001818 */
[----:B------:R-:W-:Y:S04]  /*1a110*/  FADD.FTZ R131, R199, R131 ;  /* 0x00000083c7837221 */ /* 0x000fe80000010000 */
[----:B------:R-:W-:Y:S02]  /*1a120*/  FADD.FTZ R131, R198, R131 ;  /* 0x00000083c6837221 */ /* 0x000fe40000010000 */
[----:B------:R-:W2:Y:S01]  /*1a130*/  MUFU.EX2 R144, R144 ;  /* 0x0000009000907308 */ /* 0x000ea20000000800 */
[-C--:B------:R-:W-:Y:S01]  /*1a140*/  HMMA.16816.F32 R28, R76, R82.reuse, R28 ;  /* 0x000000524c1c723c */ /* 0x080fe2000000181c */
[----:B----4-:R-:W4:Y:S07]  /*1a150*/  LDL.LU R195, [R1+0x10] ;  /* 0x0000100001c37983 */ /* 0x010f2e0000300800 */
[C---:B------:R-:W-:Y:S01]  /*1a160*/  HMMA.16816.F32 R32, R72.reuse, R82, R32 ;  /* 0x000000524820723c */ /* 0x040fe20000001820 */
[----:B------:R-:W2:Y:S01]  /*1a170*/  LDSM.16.MT88.4 R80, [R224+0xa000] ;  /* 0x00a00000e050783b */ /* 0x000ea20000004200 */
[----:B------:R-:W2:Y:S02]  /*1a180*/  MUFU.EX2 R147, R147 ;  /* 0x0000009300937308 */ /* 0x000ea40000000800 */
[----:B-1----:R-:W-:Y:S04]  /*1a190*/  FADD.FTZ R141, R136, R141 ;  /* 0x0000008d888d7221 */ /* 0x002fe80000010000 */
[-C--:B---3--:R-:W-:Y:S01]  /*1a1a0*/  HMMA.16816.F32 R36, R72, R88.reuse, R36 ;  /* 0x000000584824723c */ /* 0x088fe20000001824 */
[----:B------:R-:W-:Y:S03]  /*1a1b0*/  FADD.FTZ R141, R138, R141 ;  /* 0x0000008d8a8d7221 */ /* 0x000fe60000010000 */
[----:B------:R-:W1:Y:S04]  /*1a1c0*/  MUFU.EX2 R204, R204 ;  /* 0x000000cc00cc7308 */ /* 0x000e680000000800 */
[C---:B------:R-:W-:Y:S06]  /*1a1d0*/  HMMA.16816.F32 R40, R76.reuse, R88, R40 ;  /* 0x000000584c28723c */ /* 0x040fec0000001828 */
[----:B------:R-:W-:Y:S02]  /*1a1e0*/  MUFU.EX2 R208, R208 ;  /* 0x000000d000d07308 */ /* 0x000fe40000000800 */
[-C--:B------:R-:W-:Y:S08]  /*1a1f0*/  HMMA.16816.F32 R44, R76, R90.reuse, R44 ;  /* 0x0000005a4c2c723c */ /* 0x080ff0000000182c */
[C---:B------:R-:W-:Y:S01]  /*1a200*/  HMMA.16816.F32 R48, R72.reuse, R90, R48 ;  /* 0x0000005a4830723c */ /* 0x040fe20000001830 */
[----:B------:R-:W3:Y:S01]  /*1a210*/  LDSM.16.MT88.4 R88, [R221+0xa000] ;  /* 0x00a00000dd58783b */ /* 0x000ee20000004200 */
[----:B------:R1:W-:Y:S06]  /*1a220*/  MUFU.EX2 R206, R251 ;  /* 0x000000fb00ce7308 */ /* 0x0003ec0000000800 */
[-C--:B--2---:R-:W-:Y:S04]  /*1a230*/  HMMA.16816.F32 R52, R72, R92.reuse, R52 ;  /* 0x0000005c4834723c */ /* 0x084fe80000001834 */
[----:B------:R-:W2:Y:S04]  /*1a240*/  MUFU.EX2 R190, R210 ;  /* 0x000000d200be7308 */ /* 0x000ea80000000800 */
[C---:B------:R-:W-:Y:S06]  /*1a250*/  HMMA.16816.F32 R56, R76.reuse, R92, R56 ;  /* 0x0000005c4c38723c */ /* 0x040fec0000001838 */
[----:B------:R-:W-:Y:S02]  /*1a260*/  MUFU.EX2 R191, R211 ;  /* 0x000000d300bf7308 */ /* 0x000fe40000000800 */
[-C--:B------:R-:W-:Y:S01]  /*1a270*/  HMMA.16816.F32 R60, R76, R94.reuse, R60 ;  /* 0x0000005e4c3c723c */ /* 0x080fe2000000183c */
[----:B-1----:R-:W1:Y:S06]  /*1a280*/  S2R R251, SR_TID.X ;  /* 0x0000000000fb7919 */ /* 0x002e6c0000002100 */
[----:B------:R-:W-:Y:S01]  /*1a290*/  F2FP.PACK_AB R76, R146, R144 ;  /* 0x00000090924c723e */ /* 0x000fe200000000ff */
[----:B------:R-:W-:Y:S01]  /*1a2a0*/  HMMA.16816.F32 R64, R72, R94, R64 ;  /* 0x0000005e4840723c */ /* 0x000fe20000001840 */
[----:B------:R-:W-:Y:S01]  /*1a2b0*/  F2FP.PACK_AB R78, R188, R147 ;  /* 0x00000093bc4e723e */ /* 0x000fe200000000ff */
[----:B------:R-:W3:Y:S01]  /*1a2c0*/  LDSM.16.MT88.4 R92, [R220+0xa000] ;  /* 0x00a00000dc5c783b */ /* 0x000ee20000004200 */
[----:B------:R1:W1:Y:S01]  /*1a2d0*/  MUFU.EX2 R211, R193 ;  /* 0x000000c100d37308 */ /* 0x0002620000000800 */
[----:B------:R-:W-:Y:S01]  /*1a2e0*/  F2FP.PACK_AB R77, R204, R180 ;  /* 0x000000b4cc4d723e */ /* 0x000fe200000000ff */
[----:B--2---:R-:W-:Y:S01]  /*1a2f0*/  FADD.FTZ R131, R190, R131 ;  /* 0x00000083be837221 */ /* 0x004fe20000010000 */
[----:B------:R-:W-:Y:S02]  /*1a300*/  F2FP.PACK_AB R79, R205, R208 ;  /* 0x000000d0cd4f723e */ /* 0x000fe400000000ff */
[----:B------:R-:W-:Y:S01]  /*1a310*/  F2FP.PACK_AB R72, R129, R130 ;  /* 0x000000828148723e */ /* 0x000fe200000000ff */
[----:B------:R-:W-:Y:S03]  /*1a320*/  FADD.FTZ R131, R197, R131 ;  /* 0x00000083c5837221 */ /* 0x000fe60000010000 */
[----:B------:R-:W-:Y:S01]  /*1a330*/  F2FP.PACK_AB R73, R123, R128 ;  /* 0x000000807b49723e */ /* 0x000fe200000000ff */
[----:B------:R2:W2:Y:S01]  /*1a340*/  MUFU.EX2 R210, R194 ;  /* 0x000000c200d27308 */ /* 0x0004a20000000800 */
[----:B------:R-:W-:Y:S01]  /*1a350*/  F2FP.PACK_AB R74, R71, R124 ;  /* 0x0000007c474a723e */ /* 0x000fe200000000ff */
[----:B------:R-:W-:Y:S01]  /*1a360*/  FADD.FTZ R131, R122, R131 ;  /* 0x000000837a837221 */ /* 0x000fe20000010000 */
[----:B------:R-:W-:Y:S01]  /*1a370*/  F2FP.PACK_AB R75, R138, R136 ;  /* 0x000000888a4b723e */ /* 0x000fe200000000ff */
[----:B-1----:R-:W-:Y:S02]  /*1a380*/  IMAD.SHL.U32 R251, R251, 0x2, RZ ;  /* 0x00000002fbfb7824 */ /* 0x002fe400078e00ff */
[----:B------:R-:W-:Y:S04]  /*1a390*/  FADD.FTZ R131, R119, R131 ;  /* 0x0000008377837221 */ /* 0x000fe80000010000 */
[-C--:B------:R-:W-:Y:S01]  /*1a3a0*/  HMMA.16816.F32 R4, R72, R80.reuse, R4 ;  /* 0x000000504804723c */ /* 0x080fe20000001804 */
[----:B------:R-:W-:Y:S01]  /*1a3b0*/  FADD.FTZ R131, R118, R131 ;  /* 0x0000008376837221 */ /* 0x000fe20000010000 */
[----:B------:R-:W-:Y:S02]  /*1a3c0*/  LOP3.LUT R251, R251, 0x6, RZ, 0xc0, !PT ;  /* 0x00000006fbfb7812 */ /* 0x000fe400078ec0ff */
[----:B------:R-:W-:Y:S01]  /*1a3d0*/  F2FP.PACK_AB R193, R104, R105 ;  /* 0x0000006968c1723e */ /* 0x000fe200000000ff */
[----:B------:R-:W-:Y:S03]  /*1a3e0*/  FADD.FTZ R131, R108, R131 ;  /* 0x000000836c837221 */ /* 0x000fe60000010000 */
[C---:B------:R-:W-:Y:S01]  /*1a3f0*/  HMMA.16816.F32 R8, R76.reuse, R80, R8 ;  /* 0x000000504c08723c */ /* 0x040fe20000001808 */
[----:B------:R-:W-:Y:S04]  /*1a400*/  FADD.FTZ R131, R106, R131 ;  /* 0x000000836a837221 */ /* 0x000fe80000010000 */
[----:B------:R-:W-:Y:S01]  /*1a410*/  FADD.FTZ R131, R103, R131 ;  /* 0x0000008367837221 */ /* 0x000fe20000010000 */
[----:B--2---:R-:W-:Y:S02]  /*1a420*/  F2FP.PACK_AB R194, R102, R103 ;  /* 0x0000006766c2723e */ /* 0x004fe400000000ff */
[-C--:B------:R-:W-:Y:S08]  /*1a430*/  HMMA.16816.F32 R12, R76, R82.reuse, R12 ;  /* 0x000000524c0c723c */ /* 0x080ff0000000180c */
[C---:B------:R-:W-:Y:S01]  /*1a440*/  HMMA.16816.F32 R16, R72.reuse, R82, R16 ;  /* 0x000000524810723c */ /* 0x040fe20000001810 */
[----:B------:R-:W1:Y:S07]  /*1a450*/  LDSM.16.MT88.4 R80, [R224+0xa800] ;  /* 0x00a80000e050783b */ /* 0x000e6e0000004200 */
[-C--:B------:R-:W-:Y:S08]  /*1a460*/  HMMA.16816.F32 R20, R72, R84.reuse, R20 ;  /* 0x000000544814723c */ /* 0x080ff00000001814 */
[C---:B------:R-:W-:Y:S08]  /*1a470*/  HMMA.16816.F32 R24, R76.reuse, R84, R24 ;  /* 0x000000544c18723c */ /* 0x040ff00000001818 */
[-C--:B------:R-:W-:Y:S08]  /*1a480*/  HMMA.16816.F32 R28, R76, R86.reuse, R28 ;  /* 0x000000564c1c723c */ /* 0x080ff0000000181c */
[C---:B------:R-:W-:Y:S01]  /*1a490*/  HMMA.16816.F32 R32, R72.reuse, R86, R32 ;  /* 0x000000564820723c */ /* 0x040fe20000001820 */
[----:B------:R-:W2:Y:S07]  /*1a4a0*/  LDSM.16.MT88.4 R84, [R222+0xa800] ;  /* 0x00a80000de54783b */ /* 0x000eae0000004200 */
[-C--:B---3--:R-:W-:Y:S08]  /*1a4b0*/  HMMA.16816.F32 R36, R72, R88.reuse, R36 ;  /* 0x000000584824723c */ /* 0x088ff00000001824 */
[C---:B------:R-:W-:Y:S08]  /*1a4c0*/  HMMA.16816.F32 R40, R76.reuse, R88, R40 ;  /* 0x000000584c28723c */ /* 0x040ff00000001828 */
[-C--:B------:R-:W-:Y:S08]  /*1a4d0*/  HMMA.16816.F32 R44, R76, R90.reuse, R44 ;  /* 0x0000005a4c2c723c */ /* 0x080ff0000000182c */
[C---:B------:R-:W-:Y:S01]  /*1a4e0*/  HMMA.16816.F32 R48, R72.reuse, R90, R48 ;  /* 0x0000005a4830723c */ /* 0x040fe20000001830 */
[----:B------:R-:W3:Y:S07]  /*1a4f0*/  LDSM.16.MT88.4 R88, [R221+0xa800] ;  /* 0x00a80000dd58783b */ /* 0x000eee0000004200 */
[-C--:B------:R-:W-:Y:S08]  /*1a500*/  HMMA.16816.F32 R52, R72, R92.reuse, R52 ;  /* 0x0000005c4834723c */ /* 0x080ff00000001834 */
[C---:B------:R-:W-:Y:S01]  /*1a510*/  HMMA.16816.F32 R56, R76.reuse, R92, R56 ;  /* 0x0000005c4c38723c */ /* 0x040fe20000001838 */
[----:B------:R-:W-:Y:S07]  /*1a520*/  MUFU.EX2 R92, R185 ;  /* 0x000000b9005c7308 */ /* 0x000fee0000000800 */
[-C--:B------:R-:W-:Y:S03]  /*1a530*/  HMMA.16816.F32 R60, R76, R94.reuse, R60 ;  /* 0x0000005e4c3c723c */ /* 0x080fe6000000183c */
[----:B------:R-:W1:Y:S04]  /*1a540*/  MUFU.EX2 R93, R181 ;  /* 0x000000b5005d7308 */ /* 0x000e680000000800 */
[----:B------:R-:W-:Y:S01]  /*1a550*/  F2FP.PACK_AB R78, R187, R211 ;  /* 0x000000d3bb4e723e */ /* 0x000fe200000000ff */
[----:B------:R-:W-:Y:S01]  /*1a560*/  HMMA.16816.F32 R64, R72, R94, R64 ;  /* 0x0000005e4840723c */ /* 0x000fe20000001840 */
[----:B------:R-:W-:Y:S03]  /*1a570*/  F2FP.PACK_AB R76, R210, R209 ;  /* 0x000000d1d24c723e */ /* 0x000fe600000000ff */
[----:B------:R-:W-:Y:S02]  /*1a580*/  F2FP.PACK_AB R77, R202, R203 ;  /* 0x000000cbca4d723e */ /* 0x000fe400000000ff */
[----:B------:R-:W-:Y:S02]  /*1a590*/  F2FP.PACK_AB R79, R200, R201 ;  /* 0x000000c9c84f723e */ /* 0x000fe400000000ff */
[----:B------:R-:W-:Y:S01]  /*1a5a0*/  F2FP.PACK_AB R72, R199, R207 ;  /* 0x000000cfc748723e */ /* 0x000fe200000000ff */
[----:B------:R-:W-:Y:S03]  /*1a5b0*/  IMAD.MOV.U32 R199, RZ, RZ, R3 ;  /* 0x000000ffffc77224 */ /* 0x000fe600078e0003 */
[----:B------:R-:W-:Y:S01]  /*1a5c0*/  F2FP.PACK_AB R73, R196, R206 ;  /* 0x000000cec449723e */ /* 0x000fe200000000ff */
[----:B------:R-:W-:Y:S01]  /*1a5d0*/  FADD.FTZ R206, R206, R141 ;  /* 0x0000008dcece7221 */ /* 0x000fe20000010000 */
[----:B------:R-:W-:Y:S01]  /*1a5e0*/  F2FP.PACK_AB R74, R190, R198 ;  /* 0x000000c6be4a723e */ /* 0x000fe200000000ff */
[----:B------:R-:W-:Y:S01]  /*1a5f0*/  IMAD.MOV.U32 R198, RZ, RZ, R68 ;  /* 0x000000ffffc67224 */ /* 0x000fe200078e0044 */
[----:B------:R-:W-:Y:S01]  /*1a600*/  F2FP.PACK_AB R75, R189, R191 ;  /* 0x000000bfbd4b723e */ /* 0x000fe200000000ff */
[----:B------:R-:W-:Y:S02]  /*1a610*/  FADD.FTZ R206, R196, R206 ;  /* 0x000000cec4ce7221 */ /* 0x000fe40000010000 */
[----:B------:R-:W-:Y:S02]  /*1a620*/  IMAD.MOV.U32 R196, RZ, RZ, R0 ;  /* 0x000000ffffc47224 */ /* 0x000fe400078e0000 */
[----:B------:R-:W-:Y:S02]  /*1a630*/  FADD.FTZ R206, R191, R206 ;  /* 0x000000cebfce7221 */ /* 0x000fe40000010000 */
[-C--:B-1----:R-:W-:Y:S02]  /*1a640*/  HMMA.16816.F32 R4, R72, R80.reuse, R4 ;  /* 0x000000504804723c */ /* 0x082fe40000001804 */
[----:B------:R-:W-:Y:S04]  /*1a650*/  FADD.FTZ R206, R189, R206 ;  /* 0x000000cebdce7221 */ /* 0x000fe80000010000 */
[----:B------:R-:W-:Y:S02]  /*1a660*/  FADD.FTZ R206, R121, R206 ;  /* 0x000000ce79ce7221 */ /* 0x000fe40000010000 */
[C---:B------:R-:W-:Y:S04]  /*1a670*/  HMMA.16816.F32 R8, R76.reuse, R80, R8 ;  /* 0x000000504c08723c */ /* 0x040fe80000001808 */
[----:B------:R-:W-:Y:S04]  /*1a680*/  FADD.FTZ R206, R120, R206 ;  /* 0x000000ce78ce7221 */ /* 0x000fe80000010000 */
[-C--:B------:R-:W-:Y:S01]  /*1a690*/  HMMA.16816.F32 R12, R76, R82.reuse, R12 ;  /* 0x000000524c0c723c */ /* 0x080fe2000000180c */
[----:B------:R-:W-:Y:S04]  /*1a6a0*/  FADD.FTZ R206, R117, R206 ;  /* 0x000000ce75ce7221 */ /* 0x000fe80000010000 */
[----:B------:R-:W-:Y:S03]  /*1a6b0*/  FADD.FTZ R206, R116, R206 ;  /* 0x000000ce74ce7221 */ /* 0x000fe60000010000 */
[C---:B------:R-:W-:Y:S01]  /*1a6c0*/  HMMA.16816.F32 R16, R72.reuse, R82, R16 ;  /* 0x000000524810723c */ /* 0x040fe20000001810 */
[----:B------:R-:W1:Y:S03]  /*1a6d0*/  LDSM.16.MT88.4 R80, [R220+0xa800] ;  /* 0x00a80000dc50783b */ /* 0x000e660000004200 */
[----:B------:R-:W-:Y:S04]  /*1a6e0*/  FADD.FTZ R206, R105, R206 ;  /* 0x000000ce69ce7221 */ /* 0x000fe80000010000 */
[-C--:B--2---:R-:W-:Y:S01]  /*1a6f0*/  HMMA.16816.F32 R20, R72, R84.reuse, R20 ;  /* 0x000000544814723c */ /* 0x084fe20000001814 */
[----:B------:R-:W-:Y:S04]  /*1a700*/  FADD.FTZ R206, R104, R206 ;  /* 0x000000ce68ce7221 */ /* 0x000fe80000010000 */
[----:B------:R-:W-:Y:S03]  /*1a710*/  FADD.FTZ R206, R101, R206 ;  /* 0x000000ce65ce7221 */ /* 0x000fe60000010000 */
[C---:B------:R-:W-:Y:S08]  /*1a720*/  HMMA.16816.F32 R24, R76.reuse, R84, R24 ;  /* 0x000000544c18723c */ /* 0x040ff00000001818 */
[-C--:B------:R-:W-:Y:S08]  /*1a730*/  HMMA.16816.F32 R28, R76, R86.reuse, R28 ;  /* 0x000000564c1c723c */ /* 0x080ff0000000181c */
[C---:B------:R-:W-:Y:S01]  /*1a740*/  HMMA.16816.F32 R32, R72.reuse, R86, R32 ;  /* 0x000000564820723c */ /* 0x040fe20000001820 */
[----:B------:R-:W2:Y:S07]  /*1a750*/  LDSM.16.MT88.4 R84, [R224+0xb000] ;  /* 0x00b00000e054783b */ /* 0x000eae0000004200 */
[-C--:B---3--:R-:W-:Y:S01]  /*1a760*/  HMMA.16816.F32 R36, R72, R88.reuse, R36 ;  /* 0x000000584824723c */ /* 0x088fe20000001824 */
[----:B----4-:R-:W-:Y:S02]  /*1a770*/  FFMA.FTZ R115, R70, R195, R115 ;  /* 0x000000c346737223 */ /* 0x010fe40000010073 */
[----:B------:R3:W4:Y:S01]  /*1a780*/  MUFU.EX2 R70, R186 ;  /* 0x000000ba00467308 */ /* 0x0007220000000800 */
[----:B------:R-:W-:Y:S01]  /*1a790*/  F2FP.PACK_AB R195, R100, R101 ;  /* 0x0000006564c3723e */ /* 0x000fe200000000ff */
[----:B------:R-:W-:Y:S02]  /*1a7a0*/  FADD.FTZ R115, R111, R115 ;  /* 0x000000736f737221 */ /* 0x000fe40000010000 */
[----:B------:R-:W-:Y:S01]  /*1a7b0*/  IMAD.MOV.U32 R111, RZ, RZ, R176 ;  /* 0x000000ffff6f7224 */ /* 0x000fe200078e00b0 */
[C---:B------:R-:W-:Y:S01]  /*1a7c0*/  HMMA.16816.F32 R40, R76.reuse, R88, R40 ;  /* 0x000000584c28723c */ /* 0x040fe20000001828 */
[----:B------:R-:W-:Y:S03]  /*1a7d0*/  LDSM.16.MT88.4 R176, [R222+0xb800] ;  /* 0x00b80000deb0783b */ /* 0x000fe60000004200 */
[----:B------:R-:W-:Y:S02]  /*1a7e0*/  FADD.FTZ R115, R114, R115 ;  /* 0x0000007372737221 */ /* 0x000fe40000010000 */
[----:B------:R-:W-:Y:S02]  /*1a7f0*/  IMAD.MOV.U32 R114, RZ, RZ, R93 ;  /* 0x000000ffff727224 */ /* 0x000fe400078e005d */
[-C--:B------:R-:W-:Y:S01]  /*1a800*/  HMMA.16816.F32 R44, R76, R90.reuse, R44 ;  /* 0x0000005a4c2c723c */ /* 0x080fe2000000182c */
[----:B------:R-:W-:Y:S03]  /*1a810*/  FADD.FTZ R113, R113, R115 ;  /* 0x0000007371717221 */ /* 0x000fe60000010000 */
[----:B------:R-:W-:Y:S02]  /*1a820*/  IMAD.MOV.U32 R115, RZ, RZ, R92 ;  /* 0x000000ffff737224 */ /* 0x000fe400078e005c */
[----:B------:R-:W-:Y:S01]  /*1a830*/  LDSM.16.MT88.4 R92, [R221+0xb000] ;  /* 0x00b00000dd5c783b */ /* 0x000fe20000004200 */
[----:B------:R-:W-:Y:S01]  /*1a840*/  FADD.FTZ R113, R140, R113 ;  /* 0x000000718c717221 */ /* 0x000fe20000010000 */
[C---:B------:R-:W-:Y:S04]  /*1a850*/  HMMA.16816.F32 R48, R72.reuse, R90, R48 ;  /* 0x0000005a4830723c */ /* 0x040fe80000001830 */
[----:B------:R-:W-:Y:S02]  /*1a860*/  FADD.FTZ R145, R145, R113 ;  /* 0x0000007191917221 */ /* 0x000fe40000010000 */
[----:B------:R-:W2:Y:S01]  /*1a870*/  LDSM.16.MT88.4 R88, [R222+0xb000] ;  /* 0x00b00000de58783b */ /* 0x000ea20000004200 */
[----:B------:R-:W-:Y:S01]  /*1a880*/  IMAD.MOV.U32 R113, RZ, RZ, R187 ;  /* 0x000000ffff717224 */ /* 0x000fe200078e00bb */
[-C--:B-1----:R-:W-:Y:S01]  /*1a890*/  HMMA.16816.F32 R52, R72, R80.reuse, R52 ;  /* 0x000000504834723c */ /* 0x082fe20000001834 */
[----:B------:R-:W-:Y:S04]  /*1a8a0*/  FADD.FTZ R145, R143, R145 ;  /* 0x000000918f917221 */ /* 0x000fe80000010000 */
[----:B------:R-:W-:Y:S01]  /*1a8b0*/  FADD.FTZ R142, R142, R145 ;  /* 0x000000918e8e7221 */ /* 0x000fe20000010000 */
[----:B---3--:R-:W-:Y:S02]  /*1a8c0*/  LDSM.16.MT88.4 R184, [R221+0xb800] ;  /* 0x00b80000ddb8783b */ /* 0x008fe40000004200 */
[C---:B------:R-:W-:Y:S01]  /*1a8d0*/  HMMA.16816.F32 R56, R76.reuse, R80, R56 ;  /* 0x000000504c38723c */ /* 0x040fe20000001838 */
[----:B------:R-:W-:Y:S04]  /*1a8e0*/  FADD.FTZ R142, R161, R142 ;  /* 0x0000008ea18e7221 */ /* 0x000fe80000010000 */
[----:B------:R-:W-:Y:S03]  /*1a8f0*/  FADD.FTZ R162, R162, R142 ;  /* 0x0000008ea2a27221 */ /* 0x000fe60000010000 */
[-C--:B------:R-:W-:Y:S01]  /*1a900*/  HMMA.16816.F32 R60, R76, R82.reuse, R60 ;  /* 0x000000524c3c723c */ /* 0x080fe2000000183c */
[----:B------:R-:W-:Y:S04]  /*1a910*/  FADD.FTZ R160, R160, R162 ;  /* 0x000000a2a0a07221 */ /* 0x000fe80000010000 */
[----:B------:R-:W-:Y:S02]  /*1a920*/  FADD.FTZ R160, R133, R160 ;  /* 0x000000a085a07221 */ /* 0x000fe40000010000 */
[----:B----4-:R-:W-:Y:S01]  /*1a930*/  F2FP.PACK_AB R76, R115, R70 ;  /* 0x00000046734c723e */ /* 0x010fe200000000ff */
[----:B------:R-:W-:Y:S01]  /*1a940*/  HMMA.16816.F32 R64, R72, R82, R64 ;  /* 0x000000524840723c */ /* 0x000fe20000001840 */
[----:B------:R-:W-:Y:S01]  /*1a950*/  F2FP.PACK_AB R78, R111, R114 ;  /* 0x000000726f4e723e */ /* 0x000fe200000000ff */
[----:B------:R-:W1:Y:S02]  /*1a960*/  LDSM.16.MT88.4 R80, [R220+0xb000] ;  /* 0x00b00000dc50783b */ /* 0x000e640000004200 */
[----:B------:R-:W-:Y:S01]  /*1a970*/  F2FP.PACK_AB R77, R110, R112 ;  /* 0x000000706e4d723e */ /* 0x000fe200000000ff */
[----:B------:R-:W-:Y:S01]  /*1a980*/  FADD.FTZ R153, R153, R160 ;  /* 0x000000a099997221 */ /* 0x000fe20000010000 */
[----:B------:R-:W-:Y:S02]  /*1a990*/  F2FP.PACK_AB R79, R107, R109 ;  /* 0x0000006d6b4f723e */ /* 0x000fe400000000ff */
[----:B------:R-:W-:Y:S01]  /*1a9a0*/  F2FP.PACK_AB R72, R122, R197 ;  /* 0x000000c57a48723e */ /* 0x000fe200000000ff */
[----:B------:R-:W-:Y:S03]  /*1a9b0*/  FADD.FTZ R153, R152, R153 ;  /* 0x0000009998997221 */ /* 0x000fe60000010000 */
[----:B------:R-:W-:Y:S01]  /*1a9c0*/  F2FP.PACK_AB R73, R120, R121 ;  /* 0x000000797849723e */ /* 0x000fe200000000ff */
[----:B------:R-:W-:Y:S01]  /*1a9d0*/  IMAD.MOV.U32 R197, RZ, RZ, R2 ;  /* 0x000000ffffc57224 */ /* 0x000fe200078e0002 */
[----:B------:R-:W-:Y:S02]  /*1a9e0*/  F2FP.PACK_AB R74, R118, R119 ;  /* 0x00000077764a723e */ /* 0x000fe400000000ff */
[----:B------:R-:W-:Y:S07]  /*1a9f0*/  F2FP.PACK_AB R75, R116, R117 ;  /* 0x00000075744b723e */ /* 0x000fee00000000ff */
[-C--:B--2---:R-:W-:Y:S08]  /*1aa00*/  HMMA.16816.F32 R4, R72, R84.reuse, R4 ;  /* 0x000000544804723c */ /* 0x084ff00000001804 */
[C---:B------:R-:W-:Y:S01]  /*1aa10*/  HMMA.16816.F32 R8, R76.reuse, R84, R8 ;  /* 0x000000544c08723c */ /* 0x040fe20000001808 */
[----:B------:R-:W-:Y:S07]  /*1aa20*/  MUFU.EX2 R84, R167 ;  /* 0x000000a700547308 */ /* 0x000fee0000000800 */
[-C--:B------:R-:W-:Y:S03]  /*1aa30*/  HMMA.16816.F32 R12, R76, R86.reuse, R12 ;  /* 0x000000564c0c723c */ /* 0x080fe6000000180c */
[----:B------:R-:W2:Y:S05]  /*1aa40*/  MUFU.EX2 R85, R165 ;  /* 0x000000a500557308 */ /* 0x000eaa0000000800 */
[C---:B------:R-:W-:Y:S05]  /*1aa50*/  HMMA.16816.F32 R16, R72.reuse, R86, R16 ;  /* 0x000000564810723c */ /* 0x040fea0000001810 */
[----:B------:R-:W-:Y:S03]  /*1aa60*/  MUFU.EX2 R86, R164 ;  /* 0x000000a400567308 */ /* 0x000fe60000000800 */
[-C--:B------:R-:W-:Y:S07]  /*1aa70*/  HMMA.16816.F32 R20, R72, R88.reuse, R20 ;  /* 0x000000584814723c */ /* 0x080fee0000001814 */
[----:B------:R-:W3:Y:S01]  /*1aa80*/  MUFU.EX2 R87, R163 ;  /* 0x000000a300577308 */ /* 0x000ee20000000800 */
[C---:B------:R-:W-:Y:S01]  /*1aa90*/  HMMA.16816.F32 R24, R76.reuse, R88, R24 ;  /* 0x000000584c18723c */ /* 0x040fe20000001818 */
[----:B--2---:R-:W-:Y:S06]  /*1aaa0*/  F2FP.PACK_AB R132, R85, R84 ;  /* 0x000000545584723e */ /* 0x004fec00000000ff */
[--C-:B------:R-:W-:Y:S01]  /*1aab0*/  FFMA.FTZ R88, R99, c[0x0][0x23c], -R98.reuse ;  /* 0x00008f0063587a23 */ /* 0x100fe20000010862 */
[-C--:B------:R-:W-:Y:S01]  /*1aac0*/  HMMA.16816.F32 R28, R76, R90.reuse, R28 ;  /* 0x0000005a4c1c723c */ /* 0x080fe2000000181c */
[--C-:B------:R-:W-:Y:S04]  /*1aad0*/  FFMA.FTZ R89, R97, c[0x0][0x23c], -R98.reuse ;  /* 0x00008f0061597a23 */ /* 0x100fe80000010862 */
[----:B------:R-:W-:Y:S03]  /*1aae0*/  MUFU.EX2 R88, R88 ;  /* 0x0000005800587308 */ /* 0x000fe60000000800 */
[C---:B------:R-:W-:Y:S01]  /*1aaf0*/  HMMA.16816.F32 R32, R72.reuse, R90, R32 ;  /* 0x0000005a4820723c */ /* 0x040fe20000001820 */
[----:B---3--:R-:W-:Y:S07]  /*1ab00*/  F2FP.PACK_AB R134, R87, R86 ;  /* 0x000000565786723e */ /* 0x008fee00000000ff */
[-C--:B------:R-:W-:Y:S01]  /*1ab10*/  HMMA.16816.F32 R36, R72, R92.reuse, R36 ;  /* 0x0000005c4824723c */ /* 0x080fe20000001824 */
[--C-:B------:R-:W-:Y:S01]  /*1ab20*/  FFMA.FTZ R90, R96, c[0x0][0x23c], -R98.reuse ;  /* 0x00008f00605a7a23 */ /* 0x100fe20000010862 */
[----:B------:R-:W2:Y:S02]  /*1ab30*/  MUFU.EX2 R89, R89 ;  /* 0x0000005900597308 */ /* 0x000ea40000000800 */
[----:B------:R-:W-:Y:S02]  /*1ab40*/  FFMA.FTZ R98, R69, c[0x0][0x23c], -R98 ;  /* 0x00008f0045627a23 */ /* 0x000fe40000010862 */
[----:B------:R-:W-:Y:S02]  /*1ab50*/  FADD.FTZ R69, R148, R154 ;  /* 0x0000009a94457221 */ /* 0x000fe40000010000 */
[C---:B------:R-:W-:Y:S04]  /*1ab60*/  HMMA.16816.F32 R40, R76.reuse, R92, R40 ;  /* 0x0000005c4c28723c */ /* 0x040fe80000001828 */
[----:B------:R-:W-:Y:S01]  /*1ab70*/  MUFU.EX2 R98, R98 ;  /* 0x0000006200627308 */ /* 0x000fe20000000800 */
[----:B------:R-:W-:Y:S03]  /*1ab80*/  FADD.FTZ R69, R151, R69 ;  /* 0x0000004597457221 */ /* 0x000fe60000010000 */
[-C--:B------:R-:W-:Y:S01]  /*1ab90*/  HMMA.16816.F32 R44, R76, R94.reuse, R44 ;  /* 0x0000005e4c2c723c */ /* 0x080fe2000000182c */
[----:B------:R-:W-:Y:S04]  /*1aba0*/  FADD.FTZ R69, R127, R69 ;  /* 0x000000457f457221 */ /* 0x000fe80000010000 */
[----:B------:R-:W-:Y:S01]  /*1abb0*/  FADD.FTZ R69, R144, R69 ;  /* 0x0000004590457221 */ /* 0x000fe20000010000 */
[----:B------:R-:W3:Y:S02]  /*1abc0*/  MUFU.EX2 R90, R90 ;  /* 0x0000005a005a7308 */ /* 0x000ee40000000800 */
[C---:B------:R-:W-:Y:S01]  /*1abd0*/  HMMA.16816.F32 R48, R72.reuse, R94, R48 ;  /* 0x0000005e4830723c */ /* 0x040fe20000001830 */
[----:B------:R-:W-:Y:S03]  /*1abe0*/  FADD.FTZ R69, R146, R69 ;  /* 0x0000004592457221 */ /* 0x000fe60000010000 */
[----:B--2---:R-:W-:Y:S01]  /*1abf0*/  F2FP.PACK_AB R133, R89, R88 ;  /* 0x000000585985723e */ /* 0x004fe200000000ff */
[----:B------:R-:W-:Y:S03]  /*1ac00*/  FADD.FTZ R69, R147, R69 ;  /* 0x0000004593457221 */ /* 0x000fe60000010000 */
[-C--:B-1----:R-:W-:Y:S01]  /*1ac10*/  HMMA.16816.F32 R52, R72, R80.reuse, R52 ;  /* 0x000000504834723c */ /* 0x082fe20000001834 */
[----:B------:R-:W-:Y:S04]  /*1ac20*/  FADD.FTZ R69, R188, R69 ;  /* 0x00000045bc457221 */ /* 0x000fe80000010000 */
[----:B------:R-:W-:Y:S03]  /*1ac30*/  FADD.FTZ R69, R209, R69 ;  /* 0x00000045d1457221 */ /* 0x000fe60000010000 */
[C---:B------:R-:W-:Y:S01]  /*1ac40*/  HMMA.16816.F32 R56, R76.reuse, R80, R56 ;  /* 0x000000504c38723c */ /* 0x040fe20000001838 */
[----:B------:R-:W-:Y:S04]  /*1ac50*/  FADD.FTZ R69, R210, R69 ;  /* 0x00000045d2457221 */ /* 0x000fe80000010000 */
[----:B------:R-:W-:Y:S01]  /*1ac60*/  FADD.FTZ R69, R211, R69 ;  /* 0x00000045d3457221 */ /* 0x000fe20000010000 */
[----:B---3--:R-:W-:Y:S02]  /*1ac70*/  F2FP.PACK_AB R135, R98, R90 ;  /* 0x0000005a6287723e */ /* 0x008fe400000000ff */
[-C--:B------:R-:W-:Y:S01]  /*1ac80*/  HMMA.16816.F32 R60, R76, R82.reuse, R60 ;  /* 0x000000524c3c723c */ /* 0x080fe2000000183c */
[----:B------:R-:W-:Y:S04]  /*1ac90*/  FADD.FTZ R69, R113, R69 ;  /* 0x0000004571457221 */ /* 0x000fe80000010000 */
[----:B------:R-:W-:Y:S03]  /*1aca0*/  FADD.FTZ R69, R70, R69 ;  /* 0x0000004546457221 */ /* 0x000fe60000010000 */
[----:B------:R-:W-:Y:S01]  /*1acb0*/  HMMA.16816.F32 R64, R72, R82, R64 ;  /* 0x000000524840723c */ /* 0x000fe20000001840 */
[----:B------:R-:W-:Y:S04]  /*1acc0*/  FADD.FTZ R69, R115, R69 ;  /* 0x0000004573457221 */ /* 0x000fe80000010000 */
[----:B------:R-:W-:Y:S02]  /*1acd0*/  FADD.FTZ R69, R114, R69 ;  /* 0x0000004572457221 */ /* 0x000fe40000010000 */
[----:B------:R-:W-:Y:S01]  /*1ace0*/  FADD.FTZ R72, R149, R153 ;  /* 0x0000009995487221 */ /* 0x000fe20000010000 */
[-C--:B------:R-:W-:Y:S01]  /*1acf0*/  HMMA.16816.F32 R164, R192, R168.reuse, R4 ;  /* 0x000000a8c0a4723c */ /* 0x080fe20000001804 */
[----:B------:R-:W1:Y:S03]  /*1ad00*/  LDSM.16.MT88.4 R4, [R220+0xb800] ;  /* 0x00b80000dc04783b */ /* 0x000e660000004200 */
[----:B------:R-:W-:Y:S02]  /*1ad10*/  FADD.FTZ R72, R126, R72 ;  /* 0x000000487e487221 */ /* 0x000fe40000010000 */
[----:B------:R-:W-:Y:S02]  /*1ad20*/  FADD.FTZ R69, R111, R69 ;  /* 0x000000456f457221 */ /* 0x000fe40000010000 */
[C---:B------:R-:W-:Y:S01]  /*1ad30*/  HMMA.16816.F32 R160, R132.reuse, R168, R8 ;  /* 0x000000a884a0723c */ /* 0x040fe20000001808 */
[----:B------:R-:W-:Y:S03]  /*1ad40*/  FADD.FTZ R72, R180, R72 ;  /* 0x00000048b4487221 */ /* 0x000fe60000010000 */
[----:B------:R-:W-:Y:S02]  /*1ad50*/  FADD.FTZ R69, R84, R69 ;  /* 0x0000004554457221 */ /* 0x000fe40000010000 */
[----:B------:R-:W-:Y:S02]  /*1ad60*/  FADD.FTZ R72, R204, R72 ;  /* 0x00000048cc487221 */ /* 0x000fe40000010000 */
[-C--:B------:R-:W-:Y:S01]  /*1ad70*/  HMMA.16816.F32 R156, R132, R170.reuse, R12 ;  /* 0x000000aa849c723c */ /* 0x080fe2000000180c */
[----:B------:R-:W-:Y:S03]  /*1ad80*/  FADD.FTZ R69, R85, R69 ;  /* 0x0000004555457221 */ /* 0x000fe60000010000 */
[----:B------:R-:W-:Y:S02]  /*1ad90*/  FADD.FTZ R72, R208, R72 ;  /* 0x00000048d0487221 */ /* 0x000fe40000010000 */
[----:B------:R-:W-:Y:S02]  /*1ada0*/  FADD.FTZ R69, R86, R69 ;  /* 0x0000004556457221 */ /* 0x000fe40000010000 */
[C---:B------:R-:W-:Y:S01]  /*1adb0*/  HMMA.16816.F32 R168, R192.reuse, R170, R16 ;  /* 0x000000aac0a8723c */ /* 0x040fe20000001810 */
[----:B------:R-:W-:Y:S04]  /*1adc0*/  FADD.FTZ R72, R205, R72 ;  /* 0x00000048cd487221 */ /* 0x000fe80000010000 */
[----:B------:R-:W-:Y:S03]  /*1add0*/  FADD.FTZ R72, R203, R72 ;  /* 0x00000048cb487221 */ /* 0x000fe60000010000 */
[-C--:B------:R-:W-:Y:S01]  /*1ade0*/  HMMA.16816.F32 R172, R192, R176.reuse, R20 ;  /* 0x000000b0c0ac723c */ /* 0x080fe20000001814 */
[----:B------:R-:W-:Y:S04]  /*1adf0*/  FADD.FTZ R72, R202, R72 ;  /* 0x00000048ca487221 */ /* 0x000fe80000010000 */
[----:B------:R-:W-:Y:S03]  /*1ae00*/  FADD.FTZ R72, R201, R72 ;  /* 0x00000048c9487221 */ /* 0x000fe60000010000 */
        /* <DEDUP_REMOVED lines=12> */
[C---:B------:R-:W-:Y:S08]  /*1aed0*/  HMMA.16816.F32 R144, R132.reuse, R184, R40 ;  /* 0x000000b88490723c */ /* 0x040ff00000001828 */
[-C--:B------:R-:W-:Y:S08]  /*1aee0*/  HMMA.16816.F32 R140, R132, R186.reuse, R44 ;  /* 0x000000ba848c723c */ /* 0x080ff0000000182c */
[C---:B------:R-:W-:Y:S08]  /*1aef0*/  HMMA.16816.F32 R184, R192.reuse, R186, R48 ;  /* 0x000000bac0b8723c */ /* 0x040ff00000001830 */
[-C--:B-1----:R-:W-:Y:S08]  /*1af00*/  HMMA.16816.F32 R188, R192, R4.reuse, R52 ;  /* 0x00000004c0bc723c */ /* 0x082ff00000001834 */
[C---:B------:R-:W-:Y:S07]  /*1af10*/  HMMA.16816.F32 R136, R132.reuse, R4, R56 ;  /* 0x000000048488723c */ /* 0x040fee0000001838 */
[----:B------:R-:W-:Y:S01]  /*1af20*/  FADD.FTZ R4, R100, R206 ;  /* 0x000000ce64047221 */ /* 0x000fe20000010000 */
[-C--:B------:R-:W-:Y:S01]  /*1af30*/  HMMA.16816.F32 R132, R132, R6.reuse, R60 ;  /* 0x000000068484723c */ /* 0x080fe2000000183c */
[----:B------:R-:W-:Y:S07]  /*1af40*/  FADD.FTZ R5, R87, R69 ;  /* 0x0000004557057221 */ /* 0x000fee0000010000 */
[----:B------:R-:W-:Y:S07]  /*1af50*/  HMMA.16816.F32 R192, R192, R6, R64 ;  /* 0x00000006c0c0723c */ /* 0x000fee0000001840 */
[----:B------:R-:W-:Y:S05]  /*1af60*/  FADD.FTZ R6, R102, R131 ;  /* 0x0000008366067221 */ /* 0x000fea0000010000 */
[----:B------:R-:W-:Y:S04]  /*1af70*/  STL [R1+0x1c], R6 ;  /* 0x00001c0601007387 */ /* 0x000fe80000100800 */
[----:B------:R1:W-:Y:S04]  /*1af80*/  STL [R1+0x18], R4 ;  /* 0x0000180401007387 */ /* 0x0003e80000100800 */
[----:B------:R2:W-:Y:S01]  /*1af90*/  STL [R1+0x14], R5 ;  /* 0x0000140501007387 */ /* 0x0005e20000100800 */
[----:B-1----:R-:W-:Y:S05]  /*1afa0*/  FADD.FTZ R4, R98, R72 ;  /* 0x0000004862047221 */ /* 0x002fea0000010000 */
[----:B------:R2:W-:Y:S02]  /*1afb0*/  STL [R1+0x10], R4 ;  /* 0x0000100401007387 */ /* 0x0005e40000100800 */
[----:B--2--5:R-:W-:-:S05]  /*1afc0*/  @P0 BRA `(.L_x_544) ;  /* 0xffff7c3000000947 */ /* 0x024fca000383ffff */
.L_x_543:
[----:B------:R-:W2:Y:S01]  /*1afd0*/  LDL.LU R4, [R1+0x1c] ;  /* 0x00001c0001047983 */ /* 0x000ea20000300800 */
[----:B------:R-:W-:Y:S01]  /*1afe0*/  MOV R12, 0x3f800000 ;  /* 0x3f800000000c7802 */ /* 0x000fe20000000f00 */
[----:B------:R-:W1:Y:S01]  /*1aff0*/  S2UR UR6, SR_CTAID.Y ;  /* 0x00000000000679c3 */ /* 0x000e620000002600 */
[----:B------:R-:W-:Y:S01]  /*1b000*/  UISETP.NE.AND UP4, UPT, UR10, -0x1, UPT ;  /* 0xffffffff0a00788c */ /* 0x000fe2000bf85270 */
[----:B------:R-:W3:Y:S01]  /*1b010*/  LDL.LU R8, [R1+0x18] ;  /* 0x0000180001087983 */ /* 0x000ee20000300800 */
[----:B------:R-:W-:-:S03]  /*1b020*/  ULDC.64 UR4, c[0x0][0x1e8] ;  /* 0x00007a0000047ab9 */ /* 0x000fc60000000a00 */
[----:B------:R-:W4:Y:S04]  /*1b030*/  LDL.LU R11, [R1+0x14] ;  /* 0x00001400010b7983 */ /* 0x000f280000300800 */
[----:B------:R-:W4:Y:S01]  /*1b040*/  LDL.LU R9, [R1+0x10] ;  /* 0x0000100001097983 */ /* 0x000f220000300800 */
[----:B------:R-:W-:Y:S01]  /*1b050*/  ULDC.U8 UR9, c[0x0][0x329] ;  /* 0x0000ca4000097ab9 */ /* 0x000fe20000000000 */
[----:B------:R-:W1:Y:S01]  /*1b060*/  S2UR UR12, SR_CTAID.Z ;  /* 0x00000000000c79c3 */ /* 0x000e620000002700 */
[----:B------:R-:W-:Y:S01]  /*1b070*/  @UP4 UIMAD.WIDE.U32 UR14, UR10, UR4, URZ ;  /* 0x000000040a0e42a5 */ /* 0x000fe2000f8e003f */
[----:B------:R-:W-:Y:S01]  /*1b080*/  BSSY B0, `(.L_x_547) ;  /* 0x0000126000007945 */ /* 0x000fe20003800000 */
[----:B------:R-:W-:Y:S02]  /*1b090*/  UISETP.NE.AND UP1, UPT, UR9, URZ, UPT ;  /* 0x0000003f0900728c */ /* 0x000fe4000bf25270 */
[----:B------:R-:W-:-:S02]  /*1b0a0*/  @UP4 UIMAD UR7, UR10, UR5, UR15 ;  /* 0x000000050a0742a4 */ /* 0x000fc4000f8e020f */
[----:B------:R-:W-:Y:S02]  /*1b0b0*/  ULDC UR8, c[0x0][0x214] ;  /* 0x0000850000087ab9 */ /* 0x000fe40000000800 */
[----:B------:R-:W-:Y:S02]  /*1b0c0*/  ULDC.64 UR4, c[0x0][0x1e0] ;  /* 0x0000780000047ab9 */ /* 0x000fe40000000a00 */
[----:B------:R-:W-:Y:S02]  /*1b0d0*/  UMOV UR22, URZ ;  /* 0x0000003f00167c82 */ /* 0x000fe40008000000 */
[----:B-1----:R-:W-:Y:S02]  /*1b0e0*/  @!UP4 USHF.R.S32.HI UR13, URZ, 0x1f, UR6 ;  /* 0x0000001f3f0dc899 */ /* 0x002fe40008011406 */
[----:B------:R-:W-:Y:S02]  /*1b0f0*/  @!UP4 UIMAD.WIDE.U32 UR20, UR6, UR4, URZ ;  /* 0x000000040614c2a5 */ /* 0x000fe4000f8e003f */
[----:B------:R-:W-:-:S02]  /*1b100*/  @!UP4 UIMAD UR13, UR13, UR4, URZ ;  /* 0x000000040d0dc2a4 */ /* 0x000fc4000f8e023f */
[----:B------:R-:W-:Y:S02]  /*1b110*/  @UP1 ULDC UR15, c[0x0][0x210] ;  /* 0x00008400000f1ab9 */ /* 0x000fe40000000800 */
[----:B------:R-:W-:Y:S02]  /*1b120*/  ULDC.U8 UR4, c[0x0][0x328] ;  /* 0x0000ca0000047ab9 */ /* 0x000fe40000000000 */
[----:B------:R-:W-:Y:S02]  /*1b130*/  UISETP.NE.AND UP3, UPT, UR4, URZ, UPT ;  /* 0x0000003f0400728c */ /* 0x000fe4000bf65270 */
[----:B------:R-:W-:Y:S02]  /*1b140*/  @!UP4 UIMAD UR13, UR6, UR5, UR13 ;  /* 0x00000005060dc2a4 */ /* 0x000fe4000f8e020d */
[----:B------:R-:W-:Y:S01]  /*1b150*/  UISETP.NE.OR UP2, UPT, UR9, URZ, !UP3 ;  /* 0x0000003f0900728c */ /* 0x000fe2000df45670 */
[----:B------:R-:W1:Y:S01]  /*1b160*/  S2UR UR9, SR_CTAID.X ;  /* 0x00000000000979c3 */ /* 0x000e620000002500 */
[----:B------:R-:W-:-:S02]  /*1b170*/  ULDC UR5, c[0x0][0x234] ;  /* 0x00008d0000057ab9 */ /* 0x000fc40000000800 */
[----:B------:R-:W-:Y:S02]  /*1b180*/  @UP1 UIMAD UR15, UR15, UR8, URZ ;  /* 0x000000080f0f12a4 */ /* 0x000fe4000f8e023f */
[----:B------:R-:W-:Y:S02]  /*1b190*/  UISETP.NE.OR UP0, UPT, UR10, -0x1, UP2 ;  /* 0xffffffff0a00788c */ /* 0x000fe40009705670 */
[----:B------:R-:W-:Y:S02]  /*1b1a0*/  @!UP1 USEL UR15, UR8, UR5, !UP3 ;  /* 0x00000005080f9287 */ /* 0x000fe4000d800000 */
[----:B------:R-:W-:Y:S02]  /*1b1b0*/  ULDC UR4, c[0x0][0x1c0] ;  /* 0x0000700000047ab9 */ /* 0x000fe40000000800 */
[----:B------:R-:W-:Y:S02]  /*1b1c0*/  @UP1 UMOV UR16, 0x1 ;  /* 0x0000000100101882 */ /* 0x000fe40000000000 */
[----:B------:R-:W-:-:S02]  /*1b1d0*/  @!UP1 UIMAD UR16, UR15, UR4, URZ ;  /* 0x000000040f1092a4 */ /* 0x000fc4000f8e023f */
[----:B------:R-:W-:Y:S02]  /*1b1e0*/  @UP1 ULDC UR17, c[0x0][0x210] ;  /* 0x0000840000111ab9 */ /* 0x000fe40000000800 */
[----:B------:R-:W-:Y:S02]  /*1b1f0*/  UIMAD UR4, UR6, UR16, URZ ;  /* 0x00000010060472a4 */ /* 0x000fe4000f8e023f */
[----:B------:R-:W-:Y:S02]  /*1b200*/  @!UP1 UMOV UR17, 0x1 ;  /* 0x0000000100119882 */ /* 0x000fe40000000000 */
[----:B------:R-:W-:Y:S02]  /*1b210*/  @!UP0 UIMAD UR10, UR6, UR8, URZ ;  /* 0x00000008060a82a4 */ /* 0x000fe4000f8e023f */
[----:B------:R-:W-:Y:S02]  /*1b220*/  USEL UR4, UR4, URZ, UP2 ;  /* 0x0000003f04047287 */ /* 0x000fe40009000000 */
[----:B-1----:R-:W-:-:S02]  /*1b230*/  UIMAD UR9, UR9, UR17, URZ ;  /* 0x00000011090972a4 */ /* 0x002fc4000f8e023f */
[----:B------:R-:W-:Y:S02]  /*1b240*/  UIMAD UR15, UR12, UR15, UR4 ;  /* 0x0000000f0c0f72a4 */ /* 0x000fe4000f8e0204 */
[----:B------:R-:W-:Y:S02]  /*1b250*/  USHF.L.U32 UR9, UR9, 0x7, URZ ;  /* 0x0000000709097899 */ /* 0x000fe4000800063f */
        /* <DEDUP_REMOVED lines=10> */
[----:B---3--:R-:W2:Y:S04]  /*1b300*/  SHFL.BFLY PT, R10, R8, 0x2, 0x1f ;  /* 0x0c401f00080a7f89 */ /* 0x008ea800000e0000 */
[----:B----4-:R-:W3:Y:S04]  /*1b310*/  SHFL.BFLY PT, R7, R11, 0x2, 0x1f ;  /* 0x0c401f000b077f89 */ /* 0x010ee800000e0000 */
[----:B------:R-:W4:Y:S01]  /*1b320*/  SHFL.BFLY PT, R5, R9, 0x2, 0x1f ;  /* 0x0c401f0009057f89 */ /* 0x000f2200000e0000 */
[----:B-1----:R-:W-:-:S02]  /*1b330*/  FADD.FTZ R6, R6, R4 ;  /* 0x0000000406067221 */ /* 0x002fc40000010000 */
[----:B--2---:R-:W-:-:S03]  /*1b340*/  FADD.FTZ R10, R10, R8 ;  /* 0x000000080a0a7221 */ /* 0x004fc60000010000 */
[----:B------:R-:W1:Y:S01]  /*1b350*/  SHFL.BFLY PT, R4, R6, 0x1, 0x1f ;  /* 0x0c201f0006047f89 */ /* 0x000e6200000e0000 */
[----:B---3--:R-:W-:-:S03]  /*1b360*/  FADD.FTZ R7, R7, R11 ;  /* 0x0000000b07077221 */ /* 0x008fc60000010000 */
[----:B------:R-:W2:Y:S01]  /*1b370*/  SHFL.BFLY PT, R8, R10, 0x1, 0x1f ;  /* 0x0c201f000a087f89 */ /* 0x000ea200000e0000 */
[----:B----4-:R-:W-:-:S03]  /*1b380*/  FADD.FTZ R5, R5, R9 ;  /* 0x0000000905057221 */ /* 0x010fc60000010000 */
[----:B------:R-:W3:Y:S01]  /*1b390*/  SHFL.BFLY PT, R11, R7, 0x1, 0x1f ;  /* 0x0c201f00070b7f89 */ /* 0x000ee200000e0000 */
[----:B------:R-:W-:Y:S01]  /*1b3a0*/  MOV R9, 0x3f800000 ;  /* 0x3f80000000097802 */ /* 0x000fe20000000f00 */
[----:B-1----:R-:W-:Y:S02]  /*1b3b0*/  FADD.FTZ R4, R6, R4 ;  /* 0x0000000406047221 */ /* 0x002fe40000010000 */
[----:B------:R-:W1:Y:S01]  /*1b3c0*/  SHFL.BFLY PT, R6, R5, 0x1, 0x1f ;  /* 0x0c201f0005067f89 */ /* 0x000e6200000e0000 */
[----:B--2---:R-:W-:Y:S01]  /*1b3d0*/  FADD.FTZ R8, R10, R8 ;  /* 0x000000080a087221 */ /* 0x004fe20000010000 */
[----:B------:R-:W-:Y:S02]  /*1b3e0*/  MOV R10, 0x3f800000 ;  /* 0x3f800000000a7802 */ /* 0x000fe40000000f00 */
[----:B------:R-:W-:Y:S01]  /*1b3f0*/  FSETP.NE.FTZ.AND P5, PT, R4, RZ, PT ;  /* 0x000000ff0400720b */ /* 0x000fe20003fb5000 */
[----:B---3--:R-:W-:Y:S01]  /*1b400*/  FADD.FTZ R7, R7, R11 ;  /* 0x0000000b07077221 */ /* 0x008fe20000010000 */
[----:B------:R-:W-:-:S02]  /*1b410*/  FSETP.NE.FTZ.AND P4, PT, R8, RZ, PT ;  /* 0x000000ff0800720b */ /* 0x000fc40003f95000 */
[----:B------:R-:W-:Y:S02]  /*1b420*/  MOV R11, 0x3f800000 ;  /* 0x3f800000000b7802 */ /* 0x000fe40000000f00 */
[----:B------:R-:W-:-:S07]  /*1b430*/  FSETP.NE.FTZ.AND P3, PT, R7, RZ, PT ;  /* 0x000000ff0700720b */ /* 0x000fce0003f75000 */
[----:B------:R-:W2:Y:S01]  /*1b440*/  @P5 MUFU.RCP R9, R4 ;  /* 0x0000000400095308 */ /* 0x000ea20000001000 */
[----:B-1----:R-:W-:Y:S02]  /*1b450*/  FADD.FTZ R6, R5, R6 ;  /* 0x0000000605067221 */ /* 0x002fe40000010000 */
[----:B------:R-:W1:Y:S05]  /*1b460*/  S2R R5, SR_TID.X ;  /* 0x0000000000057919 */ /* 0x000e6a0000002100 */
[----:B------:R-:W3:Y:S01]  /*1b470*/  @P4 MUFU.RCP R10, R8 ;  /* 0x00000008000a4308 */ /* 0x000ee20000001000 */
[----:B------:R-:W-:Y:S01]  /*1b480*/  FSETP.NE.FTZ.AND P0, PT, R6, RZ, PT ;  /* 0x000000ff0600720b */ /* 0x000fe20003f15000 */
[----:B--2---:R-:W-:-:S06]  /*1b490*/  FMUL.FTZ R164, R9, R164 ;  /* 0x000000a409a47220 */ /* 0x004fcc0000410000 */
[----:B------:R-:W2:Y:S01]  /*1b4a0*/  @P3 MUFU.RCP R11, R7 ;  /* 0x00000007000b3308 */ /* 0x000ea20000001000 */
[C---:B------:R-:W-:Y:S02]  /*1b4b0*/  FMUL.FTZ R165, R9.reuse, R165 ;  /* 0x000000a509a57220 */ /* 0x040fe40000410000 */
[C---:B------:R-:W-:Y:S02]  /*1b4c0*/  FMUL.FTZ R168, R9.reuse, R168 ;  /* 0x000000a809a87220 */ /* 0x040fe40000410000 */
[----:B------:R-:W-:Y:S01]  /*1b4d0*/  FMUL.FTZ R169, R9, R169 ;  /* 0x000000a909a97220 */ /* 0x000fe20000410000 */
[----:B------:R-:W-:Y:S01]  /*1b4e0*/  F2FP.PACK_AB R164, R165, R164 ;  /* 0x000000a4a5a4723e */ /* 0x000fe200000000ff */
[----:B------:R-:W-:Y:S01]  /*1b4f0*/  FMUL.FTZ R172, R9, R172 ;  /* 0x000000ac09ac7220 */ /* 0x000fe20000410000 */
[----:B------:R-:W4:Y:S01]  /*1b500*/  @P0 MUFU.RCP R12, R6 ;  /* 0x00000006000c0308 */ /* 0x000f220000001000 */
[C---:B---3--:R-:W-:Y:S01]  /*1b510*/  FMUL.FTZ R166, R10.reuse, R166 ;  /* 0x000000a60aa67220 */ /* 0x048fe20000410000 */
[----:B------:R-:W-:Y:S01]  /*1b520*/  F2FP.PACK_AB R168, R169, R168 ;  /* 0x000000a8a9a8723e */ /* 0x000fe200000000ff */
[----:B------:R-:W-:-:S02]  /*1b530*/  FMUL.FTZ R167, R10, R167 ;  /* 0x000000a70aa77220 */ /* 0x000fc40000410000 */
[C---:B------:R-:W-:Y:S02]  /*1b540*/  FMUL.FTZ R170, R10.reuse, R170 ;  /* 0x000000aa0aaa7220 */ /* 0x040fe40000410000 */
        /* <DEDUP_REMOVED lines=10> */
[----:B------:R-:W3:Y:S01]  /*1b5f0*/  @P4 MUFU.LG2 R8, R8 ;  /* 0x0000000800084308 */ /* 0x000ee20000000c00 */
        /* <DEDUP_REMOVED lines=10> */
[----:B------:R-:W-:Y:S01]  /*1b6a0*/  FMUL.FTZ R195, R10, R195 ;  /* 0x000000c30ac37220 */ /* 0x000fe20000410000 */
[----:B-1----:R-:W-:Y:S01]  /*1b6b0*/  SHF.R.S32.HI R10, RZ, 0x1f, R5 ;  /* 0x0000001fff0a7819 */ /* 0x002fe20000011405 */
[----:B--2---:R-:W-:Y:S01]  /*1b6c0*/  FMUL.FTZ R160, R11, R160 ;  /* 0x000000a00ba07220 */ /* 0x004fe20000410000 */
[----:B------:R-:W-:Y:S01]  /*1b6d0*/  F2FP.PACK_AB R190, R191, R190 ;  /* 0x000000bebfbe723e */ /* 0x000fe200000000ff */
[C---:B------:R-:W-:Y:S01]  /*1b6e0*/  FMUL.FTZ R161, R11.reuse, R161 ;  /* 0x000000a10ba17220 */ /* 0x040fe20000410000 */
[----:B------:R-:W-:Y:S01]  /*1b6f0*/  LEA.HI R13, R10, R5, RZ, 0x2 ;  /* 0x000000050a0d7211 */ /* 0x000fe200078f10ff */
[----:B----4-:R-:W-:Y:S01]  /*1b700*/  FMUL.FTZ R163, R12, R163 ;  /* 0x000000a30ca37220 */ /* 0x010fe20000410000 */
[----:B------:R-:W-:Y:S01]  /*1b710*/  LEA.HI R10, R10, R5, RZ, 0x5 ;  /* 0x000000050a0a7211 */ /* 0x000fe200078f28ff */
[C---:B------:R-:W-:Y:S01]  /*1b720*/  FMUL.FTZ R162, R12.reuse, R162 ;  /* 0x000000a20ca27220 */ /* 0x040fe20000410000 */
[--C-:B------:R-:W-:Y:S01]  /*1b730*/  SHF.R.S32.HI R15, RZ, 0x2, R13.reuse ;  /* 0x00000002ff0f7819 */ /* 0x100fe2000001140d */
[C---:B------:R-:W-:Y:S01]  /*1b740*/  FMUL.FTZ R156, R11.reuse, R156 ;  /* 0x0000009c0b9c7220 */ /* 0x040fe20000410000 */
[----:B------:R-:W-:Y:S01]  /*1b750*/  SHF.R.S32.HI R14, RZ, 0x1f, R13 ;  /* 0x0000001fff0e7819 */ /* 0x000fe2000001140d */
[----:B------:R-:W-:Y:S01]  /*1b760*/  FMUL.FTZ R157, R11, R157 ;  /* 0x0000009d0b9d7220 */ /* 0x000fe20000410000 */
[----:B------:R-:W-:Y:S01]  /*1b770*/  F2FP.PACK_AB R160, R161, R160 ;  /* 0x000000a0a1a0723e */ /* 0x000fe200000000ff */
[----:B------:R-:W-:Y:S01]  /*1b780*/  FMUL.FTZ R159, R12, R159 ;  /* 0x0000009f0c9f7220 */ /* 0x000fe20000410000 */
[----:B------:R-:W-:Y:S01]  /*1b790*/  LEA.HI R14, R14, R15, RZ, 0x3 ;  /* 0x0000000f0e0e7211 */ /* 0x000fe200078f18ff */
[----:B------:R-:W-:Y:S01]  /*1b7a0*/  FMUL.FTZ R158, R12, R158 ;  /* 0x0000009e0c9e7220 */ /* 0x000fe20000410000 */
[----:B------:R-:W-:Y:S01]  /*1b7b0*/  F2FP.PACK_AB R162, R163, R162 ;  /* 0x000000a2a3a2723e */ /* 0x000fe200000000ff */
[C---:B------:R-:W-:Y:S01]  /*1b7c0*/  FMUL.FTZ R173, R9.reuse, R173 ;  /* 0x000000ad09ad7220 */ /* 0x040fe20000410000 */
[----:B------:R-:W-:Y:S01]  /*1b7d0*/  LOP3.LUT R14, R14, 0xfffffff8, RZ, 0xc0, !PT ;  /* 0xfffffff80e0e7812 */ /* 0x000fe200078ec0ff */
[----:B------:R-:W-:Y:S01]  /*1b7e0*/  FMUL.FTZ R176, R9, R176 ;  /* 0x000000b009b07220 */ /* 0x000fe20000410000 */
[----:B------:R-:W-:Y:S01]  /*1b7f0*/  F2FP.PACK_AB R156, R157, R156 ;  /* 0x0000009c9d9c723e */ /* 0x000fe200000000ff */
[----:B------:R-:W-:Y:S01]  /*1b800*/  FMUL.FTZ R177, R9, R177 ;  /* 0x000000b109b17220 */ /* 0x000fe20000410000 */
[----:B------:R-:W-:Y:S01]  /*1b810*/  IADD3 R14, R15, -R14, RZ ;  /* 0x8000000e0f0e7210 */ /* 0x000fe20007ffe0ff */
[----:B------:R-:W-:Y:S01]  /*1b820*/  FMUL.FTZ R152, R11, R152 ;  /* 0x000000980b987220 */ /* 0x000fe20000410000 */
[----:B------:R-:W-:Y:S01]  /*1b830*/  LOP3.LUT R15, R13, 0x3ffffffc, RZ, 0xc0, !PT ;  /* 0x3ffffffc0d0f7812 */ /* 0x000fe200078ec0ff */
[C---:B------:R-:W-:Y:S01]  /*1b840*/  FMUL.FTZ R153, R11.reuse, R153 ;  /* 0x000000990b997220 */ /* 0x040fe20000410000 */
[----:B------:R-:W-:Y:S01]  /*1b850*/  SHF.L.U32 R16, R14, 0x6, RZ ;  /* 0x000000060e107819 */ /* 0x000fe200000006ff */
[----:B------:R-:W-:Y:S01]  /*1b860*/  FMUL.FTZ R155, R12, R155 ;  /* 0x0000009b0c9b7220 */ /* 0x000fe20000410000 */
[----:B------:R-:W-:Y:S01]  /*1b870*/  LOP3.LUT R17, R14, 0x1, RZ, 0xc0, !PT ;  /* 0x000000010e117812 */ /* 0x000fe200078ec0ff */
[----:B------:R-:W-:Y:S01]  /*1b880*/  FMUL.FTZ R154, R12, R154 ;  /* 0x0000009a0c9a7220 */ /* 0x000fe20000410000 */
[----:B------:R-:W-:Y:S01]  /*1b890*/  SHF.R.S32.HI R13, RZ, 0x5, R10 ;  /* 0x00000005ff0d7819 */ /* 0x000fe2000001140a */
[----:B------:R-:W-:Y:S01]  /*1b8a0*/  FMUL.FTZ R148, R11, R148 ;  /* 0x000000940b947220 */ /* 0x000fe20000410000 */
[----:B------:R-:W-:Y:S01]  /*1b8b0*/  IADD3 R15, -R15, R5, RZ ;  /* 0x000000050f0f7210 */ /* 0x000fe20007ffe1ff */
[----:B------:R-:W-:Y:S01]  /*1b8c0*/  FMUL.FTZ R149, R11, R149 ;  /* 0x000000950b957220 */ /* 0x000fe20000410000 */
[----:B------:R-:W-:Y:S01]  /*1b8d0*/  LOP3.LUT R16, R16, 0x1c0, RZ, 0xc0, !PT ;  /* 0x000001c010107812 */ /* 0x000fe200078ec0ff */
[C---:B------:R-:W-:Y:S01]  /*1b8e0*/  FMUL.FTZ R151, R12.reuse, R151 ;  /* 0x000000970c977220 */ /* 0x040fe20000410000 */
[----:B------:R-:W-:Y:S01]  /*1b8f0*/  ISETP.NE.U32.AND P1, PT, R17, 0x1, PT ;  /* 0x000000011100780c */ /* 0x000fe20003f25070 */
[----:B------:R-:W-:Y:S01]  /*1b900*/  FMUL.FTZ R150, R12, R150 ;  /* 0x000000960c967220 */ /* 0x000fe20000410000 */
[----:B------:R-:W-:Y:S01]  /*1b910*/  MOV R17, 0xfffffff0 ;  /* 0xfffffff000117802 */ /* 0x000fe20000000f00 */
[----:B------:R-:W-:Y:S01]  /*1b920*/  FMUL.FTZ R180, R9, R180 ;  /* 0x000000b409b47220 */ /* 0x000fe20000410000 */
[----:B------:R-:W-:Y:S01]  /*1b930*/  LEA R15, R13, R15, 0x9 ;  /* 0x0000000f0d0f7211 */ /* 0x000fe200078e48ff */
[C---:B------:R-:W-:Y:S01]  /*1b940*/  FMUL.FTZ R181, R9.reuse, R181 ;  /* 0x000000b509b57220 */ /* 0x040fe20000410000 */
[----:B------:R-:W-:Y:S01]  /*1b950*/  LEA.HI R16, R16, R16, RZ, 0x1d ;  /* 0x0000001010107211 */ /* 0x000fe200078fe8ff */
[----:B------:R-:W-:Y:S01]  /*1b960*/  FMUL.FTZ R184, R9, R184 ;  /* 0x000000b809b87220 */ /* 0x000fe20000410000 */
[----:B------:R-:W-:Y:S01]  /*1b970*/  SEL R17, R17, 0x10, !P1 ;  /* 0x0000001011117807 */ /* 0x000fe20004800000 */
[----:B------:R-:W-:Y:S01]  /*1b980*/  FMUL.FTZ R185, R9, R185 ;  /* 0x000000b909b97220 */ /* 0x000fe20000410000 */
[----:B------:R-:W-:Y:S01]  /*1b990*/  R2P PR, R14, 0x6 ;  /* 0x000000060e007804 */ /* 0x000fe20000000000 */
[----:B------:R-:W-:Y:S01]  /*1b9a0*/  FMUL.FTZ R144, R11, R144 ;  /* 0x000000900b907220 */ /* 0x000fe20000410000 */
[----:B------:R-:W-:Y:S01]  /*1b9b0*/  LEA R15, R15, R16, 0x1 ;  /* 0x000000100f0f7211 */ /* 0x000fe200078e08ff */
[----:B------:R-:W-:Y:S01]  /*1b9c0*/  FMUL.FTZ R145, R11, R145 ;  /* 0x000000910b917220 */ /* 0x000fe20000410000 */
[----:B------:R-:W-:Y:S01]  /*1b9d0*/  MOV R16, 0x20 ;  /* 0x0000002000107802 */ /* 0x000fe20000000f00 */
[C---:B------:R-:W-:Y:S01]  /*1b9e0*/  FMUL.FTZ R147, R12.reuse, R147 ;  /* 0x000000930c937220 */ /* 0x040fe20000410000 */
[----:B------:R-:W-:Y:S01]  /*1b9f0*/  SHF.L.U32 R15, R15, 0x1, RZ ;  /* 0x000000010f0f7819 */ /* 0x000fe200000006ff */
[----:B------:R-:W-:Y:S01]  /*1ba00*/  FMUL.FTZ R146, R12, R146 ;  /* 0x000000920c927220 */ /* 0x000fe20000410000 */
[----:B------:R-:W-:Y:S01]  /*1ba10*/  F2FP.PACK_AB R158, R159, R158 ;  /* 0x0000009e9f9e723e */ /* 0x000fe200000000ff */
[----:B------:R-:W-:Y:S01]  /*1ba20*/  FMUL.FTZ R140, R11, R140 ;  /* 0x0000008c0b8c7220 */ /* 0x000fe20000410000 */
[----:B------:R-:W-:Y:S01]  /*1ba30*/  IADD3 R14, R15, R17, RZ ;  /* 0x000000110f0e7210 */ /* 0x000fe20007ffe0ff */
[----:B------:R-:W-:Y:S01]  /*1ba40*/  STS [R15], R164 ;  /* 0x000000a40f007388 */ /* 0x000fe20000000800 */
[----:B------:R-:W-:Y:S01]  /*1ba50*/  SEL R18, R16, 0xffffffe0, !P1 ;  /* 0xffffffe010127807 */ /* 0x000fe20004800000 */
[----:B------:R-:W-:Y:S01]  /*1ba60*/  FMUL.FTZ R141, R11, R141 ;  /* 0x0000008d0b8d7220 */ /* 0x000fe20000410000 */
[C---:B------:R-:W-:Y:S01]  /*1ba70*/  IADD3 R16, R15.reuse, 0x40, RZ ;  /* 0x000000400f107810 */ /* 0x040fe20007ffe0ff */
[----:B------:R-:W-:Y:S01]  /*1ba80*/  STS [R15+0x400], R166 ;  /* 0x000400a60f007388 */ /* 0x000fe20000000800 */
[C---:B------:R-:W-:Y:S01]  /*1ba90*/  @P2 IADD3 R16, R15.reuse, -0x40, RZ ;  /* 0xffffffc00f102810 */ /* 0x040fe20007ffe0ff */
[C---:B------:R-:W-:Y:S01]  /*1baa0*/  FMUL.FTZ R143, R12.reuse, R143 ;  /* 0x0000008f0c8f7220 */ /* 0x040fe20000410000 */
[----:B------:R-:W-:Y:S01]  /*1bab0*/  IADD3 R19, R15, R18, RZ ;  /* 0x000000120f137210 */ /* 0x000fe20007ffe0ff */
[----:B------:R-:W-:Y:S01]  /*1bac0*/  STS [R14], R168 ;  /* 0x000000a80e007388 */ /* 0x000fe20000000800 */
[----:B------:R-:W-:Y:S01]  /*1bad0*/  F2FP.PACK_AB R172, R173, R172 ;  /* 0x000000acadac723e */ /* 0x000fe200000000ff */
[C---:B------:R-:W-:Y:S01]  /*1bae0*/  FMUL.FTZ R142, R12.reuse, R142 ;  /* 0x0000008e0c8e7220 */ /* 0x040fe20000410000 */
[----:B------:R-:W-:Y:S01]  /*1baf0*/  F2FP.PACK_AB R176, R177, R176 ;  /* 0x000000b0b1b0723e */ /* 0x000fe200000000ff */
[----:B------:R-:W-:Y:S01]  /*1bb00*/  STS [R14+0x400], R170 ;  /* 0x000400aa0e007388 */ /* 0x000fe20000000800 */
[----:B------:R-:W-:Y:S01]  /*1bb10*/  F2FP.PACK_AB R152, R153, R152 ;  /* 0x000000989998723e */ /* 0x000fe200000000ff */
[----:B------:R-:W-:Y:S01]  /*1bb20*/  FMUL.FTZ R188, R9, R188 ;  /* 0x000000bc09bc7220 */ /* 0x000fe20000410000 */
[----:B------:R-:W-:Y:S01]  /*1bb30*/  F2FP.PACK_AB R154, R155, R154 ;  /* 0x0000009a9b9a723e */ /* 0x000fe200000000ff */
[----:B------:R-:W-:Y:S01]  /*1bb40*/  STS [R15+0x2000], R160 ;  /* 0x002000a00f007388 */ /* 0x000fe20000000800 */
[----:B------:R-:W-:Y:S01]  /*1bb50*/  F2FP.PACK_AB R148, R149, R148 ;  /* 0x000000949594723e */ /* 0x000fe200000000ff */
[----:B------:R-:W-:Y:S01]  /*1bb60*/  FMUL.FTZ R189, R9, R189 ;  /* 0x000000bd09bd7220 */ /* 0x000fe20000410000 */
[----:B------:R-:W-:Y:S01]  /*1bb70*/  F2FP.PACK_AB R150, R151, R150 ;  /* 0x000000969796723e */ /* 0x000fe200000000ff */
[----:B------:R1:W-:Y:S01]  /*1bb80*/  STS [R15+0x2400], R162 ;  /* 0x002400a20f007388 */ /* 0x0003e20000000800 */
        /* <DEDUP_REMOVED lines=24> */
[----:B------:R-:W4:Y:S01]  /*1bd10*/  @P0 MUFU.LG2 R6, R6 ;  /* 0x0000000600060308 */ /* 0x000f220000000c00 */
[----:B-1----:R-:W-:Y:S01]  /*1bd20*/  IADD3 R15, R14, R18, RZ ;  /* 0x000000120e0f7210 */ /* 0x002fe20007ffe0ff */
[----:B---3--:R-:W-:Y:S01]  /*1bd30*/  @P5 FMUL.FTZ R4, R4, 0.69314718246459960938 ;  /* 0x3f31721804045820 */ /* 0x008fe20000410000 */
[----:B------:R-:W-:Y:S01]  /*1bd40*/  F2FP.PACK_AB R138, R139, R138 ;  /* 0x0000008a8b8a723e */ /* 0x000fe200000000ff */
[----:B------:R-:W-:Y:S01]  /*1bd50*/  @P4 FMUL.FTZ R8, R8, 0.69314718246459960938 ;  /* 0x3f31721808084820 */ /* 0x000fe20000410000 */
[----:B------:R-:W-:Y:S01]  /*1bd60*/  F2FP.PACK_AB R11, R11, R132 ;  /* 0x000000840b0b723e */ /* 0x000fe200000000ff */
[----:B------:R-:W-:Y:S01]  /*1bd70*/  STS [R15], R176 ;  /* 0x000000b00f007388 */ /* 0x000fe20000000800 */
[----:B------:R-:W-:Y:S01]  /*1bd80*/  F2FP.PACK_AB R12, R135, R12 ;  /* 0x0000000c870c723e */ /* 0x000fe200000000ff */
[----:B------:R-:W-:Y:S01]  /*1bd90*/  @P3 FMUL.FTZ R7, R7, 0.69314718246459960938 ;  /* 0x3f31721807073820 */ /* 0x000fe20000410000 */
[----:B--2---:R-:W-:Y:S01]  /*1bda0*/  IADD3 R14, R18, 0x400, R16 ;  /* 0x00000400120e7810 */ /* 0x004fe20007ffe010 */
[----:B------:R-:W-:Y:S01]  /*1bdb0*/  STS [R15+0x400], R178 ;  /* 0x000400b20f007388 */ /* 0x000fe20000000800 */
[----:B------:R-:W-:-:S02]  /*1bdc0*/  LOP3.LUT R10, R10, 0xffffffe0, RZ, 0xc0, !PT ;  /* 0xffffffe00a0a7812 */ /* 0x000fc400078ec0ff */
[C---:B------:R-:W-:Y:S01]  /*1bdd0*/  IADD3 R14, R17.reuse, R14, RZ ;  /* 0x0000000e110e7210 */ /* 0x040fe20007ffe0ff */
[----:B------:R-:W-:Y:S01]  /*1bde0*/  STS [R19+0x2000], R152 ;  /* 0x0020009813007388 */ /* 0x000fe20000000800 */
[----:B------:R-:W-:Y:S01]  /*1bdf0*/  IADD3 R17, R17, R16, RZ ;  /* 0x0000001011117210 */ /* 0x000fe20007ffe0ff */
[----:B----4-:R-:W-:Y:S01]  /*1be00*/  @P0 FMUL.FTZ R6, R6, 0.69314718246459960938 ;  /* 0x3f31721806060820 */ /* 0x010fe20000410000 */
[----:B------:R-:W-:Y:S01]  /*1be10*/  IADD3 R10, -R10, R5, RZ ;  /* 0x000000050a0a7210 */ /* 0x000fe20007ffe1ff */
[----:B------:R-:W-:Y:S01]  /*1be20*/  STS [R19+0x2400], R154 ;  /* 0x0024009a13007388 */ /* 0x000fe20000000800 */
[----:B------:R-:W-:Y:S01]  /*1be30*/  MOV R5, 0x7f800000 ;  /* 0x7f80000000057802 */ /* 0x000fe20000000f00 */
[----:B------:R-:W-:Y:S01]  /*1be40*/  @P3 FFMA.FTZ R5, R2, c[0x0][0x238], R7 ;  /* 0x00008e0002053a23 */ /* 0x000fe20000010007 */
[----:B------:R-:W-:Y:S01]  /*1be50*/  LOP3.LUT P1, RZ, R10, 0x3, RZ, 0xc0, !PT ;  /* 0x000000030aff7812 */ /* 0x000fe2000782c0ff */
[----:B------:R-:W-:Y:S01]  /*1be60*/  STS [R15+0x2000], R148 ;  /* 0x002000940f007388 */ /* 0x000fe20000000800 */
[----:B------:R-:W-:Y:S01]  /*1be70*/  MOV R10, 0x7f800000 ;  /* 0x7f800000000a7802 */ /* 0x000fe20000000f00 */
[----:B------:R-:W-:-:S02]  /*1be80*/  @P5 FFMA.FTZ R10, R68, c[0x0][0x238], R4 ;  /* 0x00008e00440a5a23 */ /* 0x000fc40000010004 */
[----:B------:R-:W-:Y:S04]  /*1be90*/  STS [R15+0x2400], R150 ;  /* 0x002400960f007388 */ /* 0x000fe80000000800 */
[----:B------:R-:W-:Y:S04]  /*1bea0*/  STS [R16], R180 ;  /* 0x000000b410007388 */ /* 0x000fe80000000800 */
[----:B------:R-:W-:Y:S04]  /*1beb0*/  STS [R16+0x400], R182 ;  /* 0x000400b610007388 */ /* 0x000fe80000000800 */
[----:B------:R-:W-:Y:S04]  /*1bec0*/  STS [R17], R184 ;  /* 0x000000b811007388 */ /* 0x000fe80000000800 */
[----:B------:R-:W-:Y:S04]  /*1bed0*/  STS [R17+0x400], R186 ;  /* 0x000400ba11007388 */ /* 0x000fe80000000800 */
[----:B------:R-:W-:Y:S04]  /*1bee0*/  STS [R16+0x2000], R144 ;  /* 0x0020009010007388 */ /* 0x000fe80000000800 */
[----:B------:R1:W-:Y:S04]  /*1bef0*/  STS [R16+0x2400], R146 ;  /* 0x0024009210007388 */ /* 0x0003e80000000800 */
[----:B------:R-:W-:Y:S04]  /*1bf00*/  STS [R17+0x2000], R140 ;  /* 0x0020008c11007388 */ /* 0x000fe80000000800 */
[----:B------:R-:W-:Y:S01]  /*1bf10*/  STS [R17+0x2400], R142 ;  /* 0x0024008e11007388 */ /* 0x000fe20000000800 */
[----:B-1----:R-:W-:-:S02]  /*1bf20*/  IADD3 R16, R18, R16, RZ ;  /* 0x0000001012107210 */ /* 0x002fc40007ffe0ff */
[----:B------:R-:W-:-:S03]  /*1bf30*/  IADD3 R18, R18, R17, RZ ;  /* 0x0000001112127210 */ /* 0x000fc60007ffe0ff */
[----:B------:R-:W-:Y:S04]  /*1bf40*/  STS [R16], R188 ;  /* 0x000000bc10007388 */ /* 0x000fe80000000800 */
[----:B------:R-:W-:Y:S04]  /*1bf50*/  STS [R16+0x400], R190 ;  /* 0x000400be10007388 */ /* 0x000fe80000000800 */
[----:B------:R1:W-:Y:S04]  /*1bf60*/  STS [R18], R9 ;  /* 0x0000000912007388 */ /* 0x0003e80000000800 */
[----:B------:R-:W-:Y:S04]  /*1bf70*/  STS [R14], R194 ;  /* 0x000000c20e007388 */ /* 0x000fe80000000800 */
[----:B------:R-:W-:Y:S04]  /*1bf80*/  STS [R16+0x2000], R136 ;  /* 0x0020008810007388 */ /* 0x000fe80000000800 */
[----:B------:R-:W-:Y:S04]  /*1bf90*/  STS [R16+0x2400], R138 ;  /* 0x0024008a10007388 */ /* 0x000fe80000000800 */
[----:B------:R2:W-:Y:S04]  /*1bfa0*/  STS [R18+0x2000], R11 ;  /* 0x0020000b12007388 */ /* 0x0005e80000000800 */
[----:B------:R3:W-:Y:S04]  /*1bfb0*/  STS [R14+0x2000], R12 ;  /* 0x0020000c0e007388 */ /* 0x0007e80000000800 */
[----:B------:R-:W-:Y:S01]  /*1bfc0*/  BAR.SYNC.DEFER_BLOCKING 0x0 ;  /* 0x0000000000007b1d */ /* 0x000fe20000010000 */
[----:B-1----:R-:W-:Y:S01]  /*1bfd0*/  MOV R9, 0x7f800000 ;  /* 0x7f80000000097802 */ /* 0x002fe20000000f00 */
[----:B------:R-:W-:Y:S01]  /*1bfe0*/  @P0 FFMA.FTZ R9, R0, c[0x0][0x238], R6 ;  /* 0x00008e0000090a23 */ /* 0x000fe20000010006 */
[----:B--2---:R-:W-:Y:S01]  /*1bff0*/  MOV R11, 0x7f800000 ;  /* 0x7f800000000b7802 */ /* 0x004fe20000000f00 */
[----:B------:R-:W-:-:S02]  /*1c000*/  @P4 FFMA.FTZ R11, R3, c[0x0][0x238], R8 ;  /* 0x00008e00030b4a23 */ /* 0x000fc40000010008 */
[----:B------:R3:W1:Y:S04]  /*1c010*/  LDS.128 R40, [R235] ;  /* 0x00000000eb287984 */ /* 0x0006680000000c00 */
[----:B------:R3:W2:Y:S04]  /*1c020*/  LDS.128 R36, [R235+0x800] ;  /* 0x00080000eb247984 */ /* 0x0006a80000000c00 */
[----:B------:R3:W4:Y:S04]  /*1c030*/  LDS.128 R32, [R235+0x1000] ;  /* 0x00100000eb207984 */ /* 0x0007280000000c00 */
[----:B------:R3:W1:Y:S04]  /*1c040*/  LDS.128 R28, [R235+0x1800] ;  /* 0x00180000eb1c7984 */ /* 0x0006680000000c00 */
[----:B------:R3:W1:Y:S04]  /*1c050*/  LDS.128 R24, [R235+0x2000] ;  /* 0x00200000eb187984 */ /* 0x0006680000000c00 */
[----:B------:R3:W1:Y:S04]  /*1c060*/  LDS.128 R20, [R235+0x2800] ;  /* 0x00280000eb147984 */ /* 0x0006680000000c00 */
[----:B------:R3:W1:Y:S04]  /*1c070*/  LDS.128 R16, [R235+0x3000] ;  /* 0x00300000eb107984 */ /* 0x0006680000000c00 */
[----:B------:R3:W1:Y:S01]  /*1c080*/  LDS.128 R44, [R235+0x3800] ;  /* 0x00380000eb2c7984 */ /* 0x0006620000000c00 */
[----:B------:R-:W-:Y:S05]  /*1c090*/  @P1 BRA `(.L_x_548) ;  /* 0x0000024000001947 */ /* 0x000fea0003800000 */
[----:B------:R-:W-:-:S04]  /*1c0a0*/  SHF.R.S32.HI R0, RZ, 0x1f, R13 ;  /* 0x0000001fff007819 */ /* 0x000fc8000001140d */
[----:B------:R-:W-:-:S04]  /*1c0b0*/  LEA.HI R0, R0, R13, RZ, 0x2 ;  /* 0x0000000d00007211 */ /* 0x000fc800078f10ff */
[----:B------:R-:W-:-:S05]  /*1c0c0*/  LOP3.LUT R0, R0, 0xffffffc, RZ, 0xc0, !PT ;  /* 0x0ffffffc00007812 */ /* 0x000fca00078ec0ff */
        /* <DEDUP_REMOVED lines=14> */
[C---:B---3--:R-:W-:Y:S01]  /*1c1b0*/  @!P3 LEA R12, P5, R3.reuse, c[0x0][0x200], 0x2 ;  /* 0x00008000030cba11 */ /* 0x048fe200078a10ff */
[----:B------:R-:W-:Y:S01]  /*1c1c0*/  @!P0 IMAD R6, R6, UR17, RZ ;  /* 0x0000001106068c24 */ /* 0x000fe2000f8e02ff */
[C---:B------:R-:W-:Y:S02]  /*1c1d0*/  @!P2 IADD3 R2, P4, R4.reuse, UR9, RZ ;  /* 0x000000090402ac10 */ /* 0x040fe4000ff9e0ff */
        /* <DEDUP_REMOVED lines=16> */
.L_x_548:
[----:B------:R-:W-:Y:S05]  /*1c2e0*/  BSYNC B0 ;  /* 0x0000000000007941 */ /* 0x000fea0003800000 */
.L_x_547:
[----:B---3--:R-:W3:Y:S01]  /*1c2f0*/  LDL.LU.64 R8, [R1] ;  /* 0x0000000001087983 */ /* 0x008ee20000300a00 */
[----:B------:R-:W-:Y:S01]  /*1c300*/  USHF.R.S32.HI UR6, URZ, 0x1f, UR12 ;  /* 0x0000001f3f067899 */ /* 0x000fe2000801140c */
[----:B------:R-:W-:Y:S01]  /*1c310*/  BSSY B0, `(.L_x_549) ;  /* 0x0000017000007945 */ /* 0x000fe20003800000 */
[----:B------:R-:W-:Y:S01]  /*1c320*/  ULDC.64 UR4, c[0x0][0x1f0] ;  /* 0x00007c0000047ab9 */ /* 0x000fe20000000a00 */
[----:B------:R-:W4:Y:S01]  /*1c330*/  S2R R3, SR_TID.X ;  /* 0x0000000000037919 */ /* 0x000f220000002100 */
[----:B------:R-:W-:-:S03]  /*1c340*/  UIMAD UR4, UR6, UR4, URZ ;  /* 0x00000004060472a4 */ /* 0x000fc6000f8e023f */
[----:B------:R-:W2:Y:S01]  /*1c350*/  S2R R0, SR_CTAID.Z ;  /* 0x0000000000007919 */ /* 0x000ea20000002700 */
[----:B------:R-:W-:Y:S01]  /*1c360*/  UIMAD UR4, UR12, UR5, UR4 ;  /* 0x000000050c0472a4 */ /* 0x000fe2000f8e0204 */
[----:B----4-:R-:W-:-:S04]  /*1c370*/  SHF.R.S32.HI R2, RZ, 0x1f, R3 ;  /* 0x0000001fff027819 */ /* 0x010fc80000011403 */
[----:B------:R-:W-:-:S04]  /*1c380*/  LEA.HI R2, R2, R3, RZ, 0x3 ;  /* 0x0000000302027211 */ /* 0x000fc800078f18ff */
[----:B------:R-:W-:Y:S02]  /*1c390*/  SHF.R.S32.HI R2, RZ, 0x3, R2 ;  /* 0x00000003ff027819 */ /* 0x000fe40000011402 */
[----:B---3--:R-:W-:-:S04]  /*1c3a0*/  IADD3 R4, P0, R8, UR14, RZ ;  /* 0x0000000e08047c10 */ /* 0x008fc8000ff1e0ff */
[----:B------:R-:W-:Y:S02]  /*1c3b0*/  IADD3.X R5, R9, UR7, RZ, P0, !PT ;  /* 0x0000000709057c10 */ /* 0x000fe400087fe4ff */
[----:B------:R-:W-:-:S03]  /*1c3c0*/  ISETP.GE.AND P0, PT, R2, UR11, PT ;  /* 0x0000000b02007c0c */ /* 0x000fc6000bf06270 */
[----:B--2---:R-:W-:-:S05]  /*1c3d0*/  IMAD.WIDE.U32 R4, R0, c[0x0][0x1f0], R4 ;  /* 0x00007c0000047a25 */ /* 0x004fca00078e0004 */
        /* <DEDUP_REMOVED lines=9> */
[----:B-1----:R1:W-:Y:S02]  /*1c470*/  STG.E.128 [R10.64], R40 ;  /* 0x000000280a007986 */ /* 0x0023e4000c101d12 */
.L_x_550:
[----:B------:R-:W-:Y:S05]  /*1c480*/  BSYNC B0 ;  /* 0x0000000000007941 */ /* 0x000fea0003800000 */
.L_x_549:
[----:B------:R-:W-:Y:S01]  /*1c490*/  IADD3 R0, R2, 0x10, RZ ;  /* 0x0000001002007810 */ /* 0x000fe20007ffe0ff */
        /* <DEDUP_REMOVED lines=14> */
.L_x_552:
[----:B------:R-:W-:Y:S05]  /*1c580*/  BSYNC B0 ;  /* 0x0000000000007941 */ /* 0x000fea0003800000 */
.L_x_551:
        /* <DEDUP_REMOVED lines=15> */
.L_x_554:
[----:B------:R-:W-:Y:S05]  /*1c680*/  BSYNC B0 ;  /* 0x0000000000007941 */ /* 0x000fea0003800000 */
.L_x_553:
        /* <DEDUP_REMOVED lines=15> */
.L_x_556:
[----:B------:R-:W-:Y:S05]  /*1c780*/  BSYNC B0 ;  /* 0x0000000000007941 */ /* 0x000fea0003800000 */
.L_x_555:
[----:B------:R-:W-:Y:S01]  /*1c790*/  ISETP.GE.AND P0, PT, R234, UR11, PT ;  /* 0x0000000bea007c0c */ /* 0x000fe2000bf06270 */
[----:B------:R-:W-:-:S12]  /*1c7a0*/  BSSY B0, `(.L_x_557) ;  /* 0x000000d000007945 */ /* 0x000fd80003800000 */
        /* <DEDUP_REMOVED lines=12> */
.L_x_558:
[----:B------:R-:W-:Y:S05]  /*1c870*/  BSYNC B0 ;  /* 0x0000000000007941 */ /* 0x000fea0003800000 */
.L_x_557:
        /* <DEDUP_REMOVED lines=14> */
.L_x_560:
[----:B------:R-:W-:Y:S05]  /*1c960*/  BSYNC B0 ;  /* 0x0000000000007941 */ /* 0x000fea0003800000 */
.L_x_559:
        /* <DEDUP_REMOVED lines=14> */
.L_x_562:
[----:B------:R-:W-:Y:S05]  /*1ca50*/  BSYNC B0 ;  /* 0x0000000000007941 */ /* 0x000fea0003800000 */
.L_x_561:
[----:B------:R-:W-:-:S13]  /*1ca60*/  ISETP.GE.AND P0, PT, R231, UR11, PT ;  /* 0x0000000be7007c0c */ /* 0x000fda000bf06270 */
        /* <DEDUP_REMOVED lines=12> */
.L_x_563:
        /* <DEDUP_REMOVED lines=13> */
.L_x_2121:


//--------------------- .text._ZN5flash16flash_fwd_kernelI23Flash_fwd_kernel_traitsILi64ELi128ELi128ELi4ELb0ELb0EN7cutlass6half_tE19Flash_kernel_traitsILi64ELi128ELi128ELi4ES3_EELb0ELb0ELb1ELb0ELb0ELb0ELb0ELb0EEEvNS_16Flash_fwd_paramsE --------------------------
	.section	.text._ZN5flash16flash_fwd_kernelI23Flash_fwd_kernel_traitsILi64ELi128ELi128ELi4ELb0ELb0EN7cutlass6half_tE19Flash_kernel_traitsILi64ELi128ELi128ELi4ES3_EELb0ELb0ELb1ELb0ELb0ELb0ELb0ELb0EEEvNS_16Flash_fwd_paramsE,"ax",@progbits
	.sectioninfo	@"SHI_REGISTERS=255"
	.align	128
        .global         _ZN5flash16flash_fwd_kernelI23Flash_fwd_kernel_traitsILi64ELi128ELi128ELi4ELb0ELb0EN7cutlass6half_tE19Flash_kernel_traitsILi64ELi128ELi128ELi4ES3_EELb0ELb0ELb1ELb0ELb0ELb0ELb0ELb0EEEvNS_16Flash_fwd_paramsE
        .type           _ZN5flash16flash_fwd_kernelI23Flash_fwd_kernel_traitsILi64ELi128ELi128ELi4ELb0ELb0EN7cutlass6half_tE19Flash_kernel_traitsILi64ELi128ELi128ELi4ES3_EELb0ELb0ELb1ELb0ELb0ELb0ELb0ELb0EEEvNS_16Flash_fwd_paramsE,@function
        .size           _ZN5flash16flash_fwd_kernelI23Flash_fwd_kernel_traitsILi64ELi128ELi128ELi4ELb0ELb0EN7cutlass6half_tE19Flash_kernel_traitsILi64ELi128ELi128ELi4ES3_EELb0ELb0ELb1ELb0ELb0ELb0ELb0ELb0EEEvNS_16Flash_fwd_paramsE,(.L_x_2122 - _ZN5flash16flash_fwd_kernelI23Flash_fwd_kernel_traitsILi64ELi128ELi128ELi4ELb0ELb0EN7cutlass6half_tE19Flash_kernel_traitsILi64ELi128ELi128ELi4ES3_EELb0ELb0ELb1ELb0ELb0ELb0ELb0ELb0EEEvNS_16Flash_fwd_paramsE)
        .other          _ZN5flash16flash_fwd_kernelI23Flash_fwd_kernel_traitsILi64ELi128ELi128ELi4ELb0ELb0EN7cutlass6half_tE19Flash_kernel_traitsILi64ELi128ELi128ELi4ES3_EELb0ELb0ELb1ELb0ELb0ELb0ELb0ELb0EEEvNS_16Flash_fwd_paramsE,@"STO_CUDA_ENTRY STV_DEFAULT"
_ZN5flash16flash_fwd_kernelI23Flash_fwd_kernel_traitsILi64ELi128ELi128ELi4ELb0ELb0EN7cutlass6half_tE19Flash_kernel_traitsILi64ELi128ELi128ELi4ES3_EELb0ELb0ELb1ELb0ELb0ELb0ELb0ELb0EEEvNS_16Flash_fwd_paramsE:
.text._ZN5flash16flash_fwd_kernelI23Flash_fwd_kernel_traitsILi64ELi128ELi128ELi4ELb0ELb0EN7cutlass6half_tE19Flash_kernel_traitsILi64ELi128ELi128ELi4ES3_EELb0ELb0ELb1ELb0ELb0ELb0ELb0ELb0EEEvNS_16Flash_fwd_paramsE:
        /* <DEDUP_REMOVED lines=14> */
[----:B------:R-:W-:Y:S02]  /*00e0*/  UISETP.NE.AND UP3, UPT, UR7, URZ, UPT ;  /* 0x0000003f0700728c */ /* 0x000fe4000bf65270 */
[----:B-1----:R-:W-:-:S02]  /*00f0*/  UIMAD.WIDE UR10, UR6, UR30, UR10 ;  /* 0x0000001e060a72a5 */ /* 0x002fc4000f8e020a */
[----:B------:R-:W-:Y:S02]  /*0100*/  UISETP.EQ.U32.AND UP1, UPT, URZ, UR8, UPT ;  /* 0x000000083f00728c */ /* 0x000fe4000bf22070 */
[----:B------:R-:W-:Y:S02]  /*0110*/  UISETP.NE.AND.EX UP0, UPT, URZ, UR5, UPT, UP0 ;  /* 0x000000053f00728c */ /* 0x000fe4000bf05300 */
[----:B------:R-:W-:Y:S01]  /*0120*/  IMAD.U32 R2, RZ, RZ, UR10 ;  /* 0x0000000aff027e24 */ /* 0x000fe2000f8e00ff */
[----:B------:R-:W-:Y:S01]  /*0130*/  UISETP.EQ.OR.EX UP1, UPT, URZ, UR9, !UP3, UP1 ;  /* 0x000000093f00728c */ /* 0x000fe2000df22710 */
[----:B------:R-:W-:Y:S01]  /*0140*/  IMAD.U32 R3, RZ, RZ, UR11 ;  /* 0x0000000bff037e24 */ /* 0x000fe2000f8e00ff */
[----:B------:R-:W-:Y:S01]  /*0150*/  ULDC.64 UR4, c[0x0][0x250] ;  /* 0x0000940000047ab9 */ /* 0x000fe20000000a00 */
[----:B------:R-:W-:Y:S01]  /*0160*/  PLOP3.LUT P1, PT, PT, PT, UP0, 0x80, 0x0 ;  /* 0x000000000000781c */ /* 0x000fe20003f2f008 */
[----:B------:R-:W-:Y:S02]  /*0170*/  ULDC.64 UR8, c[0x0][0x248] ;  /* 0x0000920000087ab9 */ /* 0x000fe40000000a00 */
[----:B------:R1:W2:Y:S04]  /*0180*/  @P0 LDG.E R7, [R2.64] ;  /* 0x0000003202070981 */ /* 0x0002a8000c1e1900 */
[----:B------:R1:W3:Y:S01]  /*0190*/  @P0 LDG.E R6, [R2.64+0x4] ;  /* 0x0000043202060981 */ /* 0x0002e2000c1e1900 */
[----:B------:R-:W-:Y:S01]  /*01a0*/  PLOP3.LUT P2, PT, PT, PT, UP1, 0x80, 0x0 ;  /* 0x000000000000781c */ /* 0x000fe20003f4f018 */
[----:B------:R-:W-:-:S02]  /*01b0*/  @UP0 UIMAD.WIDE UR4, UR6, UR30, UR4 ;  /* 0x0000001e060402a5 */ /* 0x000fc4000f8e0204 */
[----:B------:R-:W-:-:S04]  /*01c0*/  UIMAD.WIDE UR8, UR6, UR30, UR8 ;  /* 0x0000001e060872a5 */ /* 0x000fc8000f8e0208 */
[----:B------:R-:W-:Y:S02]  /*01d0*/  IMAD.U32 R4, RZ, RZ, UR4 ;  /* 0x00000004ff047e24 */ /* 0x000fe4000f8e00ff */
[----:B------:R-:W-:-:S05]  /*01e0*/  IMAD.U32 R5, RZ, RZ, UR5 ;  /* 0x00000005ff057e24 */ /* 0x000fca000f8e00ff */
[----:B------:R-:W4:Y:S01]  /*01f0*/  @P1 LDG.E R4, [R4.64] ;  /* 0x0000003204041981 */ /* 0x000f22000c1e1900 */
        /* <DEDUP_REMOVED lines=11> */
[----:B------:R-:W-:-:S03]  /*02b0*/  ISETP.NE.AND.EX P0, PT, RZ, c[0x0][0x24c], PT, P0 ;  /* 0x00009300ff007a0c */ /* 0x000fc60003f05300 */
[----:B----4-:R3:W4:Y:S01]  /*02c0*/  @P1 R2UR UR15, R4 ;  /* 0x00000000040f13c2 */ /* 0x01072200000e0000 */
[----:B--2---:R-:W-:-:S07]  /*02d0*/  @UP2 UIADD3 UR35, UR35, -UR32, URZ ;  /* 0x8000002023232290 */ /* 0x004fce000fffe03f */
[----:B-----5:R3:W2:Y:S01]  /*02e0*/  @!P2 R2UR UR17, R0 ;  /* 0x000000000011a3c2 */ /* 0x0206a200000e0000 */
[----:B------:R-:W-:Y:S01]  /*02f0*/  @!UP2 ULDC UR35, c[0x0][0x214] ;  /* 0x000085000023aab9 */ /* 0x000fe20000000800 */
        /* <DEDUP_REMOVED lines=8> */
.L_x_564:
[----:B------:R-:W-:Y:S02]  /*0380*/  ULDC UR7, c[0x0][0x218] ;  /* 0x0000860000077ab9 */ /* 0x000fe40000000800 */
.L_x_565:
        /* <DEDUP_REMOVED lines=52> */
[----:B------:R-:W-:Y:S01]  /*06d0*/  BSSY B0, `(.L_x_567) ;  /* 0x0000042000007945 */ /* 0x000fe20003800000 */
[----:B------:R-:W-:Y:S01]  /*06e0*/  UIADD3 UR35, -UR10, UR35, URZ ;  /* 0x000000230a237290 */ /* 0x000fe2000fffe13f */
[----:B------:R-:W-:Y:S01]  /*06f0*/  LOP3.LUT R0, R4, 0xfffffff8, RZ, 0xc0, !PT ;  /* 0xfffffff804007812 */ /* 0x000fe200078ec0ff */
[----:B------:R-:W-:Y:S01]  /*0700*/  UMOV UR20, URZ ;  /* 0x0000003f00147c82 */ /* 0x000fe20008000000 */
[----:B------:R-:W-:Y:S01]  /*0710*/  SHF.R.S32.HI R4, RZ, 0x3, R4 ;  /* 0x00000003ff047819 */ /* 0x000fe20000011404 */
[----:B------:R-:W-:-:S02]  /*0720*/  @UP0 UIMAD.WIDE.U32 UR16, UR32, UR4, URZ ;  /* 0x00000004201002a5 */ /* 0x000fc4000f8e003f */
[----:B------:R-:W-:Y:S01]  /*0730*/  @!UP0 USHF.R.S32.HI UR11, URZ, 0x1f, UR6 ;  /* 0x0000001f3f0b8899 */ /* 0x000fe20008011406 */
[----:B------:R-:W-:Y:S01]  /*0740*/  IMAD.IADD R14, R27, 0x1, -R0 ;  /* 0x000000011b0e7824 */ /* 0x000fe200078e0a00 */
[----:B------:R-:W-:Y:S01]  /*0750*/  @UP0 UIMAD UR7, UR32, UR5, UR17 ;  /* 0x00000005200702a4 */ /* 0x000fe2000f8e0211 */
[----:B------:R-:W-:Y:S01]  /*0760*/  SHF.R.S32.HI R5, RZ, 0x1f, R4 ;  /* 0x0000001fff057819 */ /* 0x000fe20000011404 */
[----:B------:R-:W-:Y:S01]  /*0770*/  @!UP0 UIMAD.WIDE.U32 UR14, UR6, UR12, URZ ;  /* 0x0000000c060e82a5 */ /* 0x000fe2000f8e003f */
[----:B------:R-:W-:Y:S01]  /*0780*/  IMAD.SHL.U32 R0, R14, 0x8, RZ ;  /* 0x000000080e007824 */ /* 0x000fe200078e00ff */
[----:B------:R-:W-:Y:S01]  /*0790*/  ULDC.64 UR4, c[0x0][0x1f0] ;  /* 0x00007c0000047ab9 */ /* 0x000fe20000000a00 */
[----:B------:R-:W-:Y:S01]  /*07a0*/  ISETP.GE.AND P4, PT, R4, UR35, PT ;  /* 0x0000002304007c0c */ /* 0x000fe2000bf86270 */
[----:B------:R-:W-:Y:S02]  /*07b0*/  UIMAD UR8, UR8, UR4, URZ ;  /* 0x00000004080872a4 */ /* 0x000fe4000f8e023f */
[----:B------:R-:W-:Y:S01]  /*07c0*/  @!UP0 UIMAD UR4, UR11, UR12, URZ ;  /* 0x0000000c0b0482a4 */ /* 0x000fe2000f8e023f */
[----:B------:R-:W-:Y:S01]  /*07d0*/  ISETP.GE.AND P1, PT, R0, c[0x0][0x220], PT ;  /* 0x0000880000007a0c */ /* 0x000fe20003f26270 */
[----:B------:R-:W-:-:S02]  /*07e0*/  ULDC.U8 UR17, c[0x0][0x328] ;  /* 0x0000ca0000117ab9 */ /* 0x000fc40000000000 */
[----:B------:R-:W-:Y:S02]  /*07f0*/  ULDC.U8 UR12, c[0x0][0x329] ;  /* 0x0000ca40000c7ab9 */ /* 0x000fe40000000000 */
[----:B------:R-:W-:Y:S02]  /*0800*/  UISETP.NE.AND UP1, UPT, UR12, URZ, UPT ;  /* 0x0000003f0c00728c */ /* 0x000fe4000bf25270 */
[----:B------:R-:W-:Y:S02]  /*0810*/  UISETP.NE.AND UP2, UPT, UR17, URZ, UPT ;  /* 0x0000003f1100728c */ /* 0x000fe4000bf45270 */
[----:B------:R-:W-:Y:S02]  /*0820*/  UIMAD UR5, UR9, UR5, UR8 ;  /* 0x00000005090572a4 */ /* 0x000fe4000f8e0208 */
[----:B------:R-:W-:Y:S02]  /*0830*/  UISETP.NE.OR UP3, UPT, UR12, URZ, !UP2 ;  /* 0x0000003f0c00728c */ /* 0x000fe4000d765670 */
[----:B------:R-:W-:-:S02]  /*0840*/  ULDC UR11, c[0x0][0x214] ;  /* 0x00008500000b7ab9 */ /* 0x000fc40000000800 */
[----:B------:R-:W-:Y:S02]  /*0850*/  @UP0 UMOV UR12, UR16 ;  /* 0x00000010000c0c82 */ /* 0x000fe40008000000 */
[----:B------:R-:W-:Y:S02]  /*0860*/  @UP1 ULDC UR18, c[0x0][0x210] ;  /* 0x0000840000121ab9 */ /* 0x000fe40000000800 */
[----:B------:R-:W-:Y:S02]  /*0870*/  ULDC UR8, c[0x0][0x234] ;  /* 0x00008d0000087ab9 */ /* 0x000fe40000000800 */
[----:B------:R-:W-:Y:S02]  /*0880*/  @!UP0 UMOV UR12, UR14 ;  /* 0x0000000e000c8c82 */ /* 0x000fe40008000000 */
[----:B------:R-:W-:Y:S01]  /*0890*/  @UP1 UIMAD UR14, UR18, UR11, URZ ;  /* 0x0000000b120e12a4 */ /* 0x000fe2000f8e023f */
[----:B------:R-:W-:Y:S01]  /*08a0*/  IADD3 R2, P0, R0, UR12, RZ ;  /* 0x0000000c00027c10 */ /* 0x000fe2000ff1e0ff */
[----:B------:R-:W-:-:S02]  /*08b0*/  @!UP1 USEL UR14, UR11, UR8, !UP2 ;  /* 0x000000080b0e9287 */ /* 0x000fc4000d000000 */
[----:B------:R-:W-:Y:S02]  /*08c0*/  @!UP0 UIMAD UR13, UR6, UR13, UR4 ;  /* 0x0000000d060d82a4 */ /* 0x000fe4000f8e0204 */
[----:B------:R-:W-:Y:S02]  /*08d0*/  @UP1 UMOV UR16, 0x1 ;  /* 0x0000000100101882 */ /* 0x000fe40000000000 */
[----:B------:R-:W-:Y:S02]  /*08e0*/  ULDC UR4, c[0x0][0x1c0] ;  /* 0x0000700000047ab9 */ /* 0x000fe40000000800 */
[----:B------:R-:W-:Y:S02]  /*08f0*/  @!UP1 UIMAD UR16, UR14, UR4, URZ ;  /* 0x000000040e1092a4 */ /* 0x000fe4000f8e023f */
[----:B------:R-:W-:Y:S02]  /*0900*/  @!UP0 UIADD3 UR7, UR15, UR13, URZ ;  /* 0x0000000d0f078290 */ /* 0x000fe4000fffe03f */
[----:B------:R-:W-:-:S02]  /*0910*/  @!UP3 UIMAD UR18, UR6, UR11, URZ ;  /* 0x0000000b0612b2a4 */ /* 0x000fc4000f8e023f */
[----:B------:R-:W-:Y:S02]  /*0920*/  UIMAD UR16, UR6, UR16, URZ ;  /* 0x00000010061072a4 */ /* 0x000fe4000f8e023f */
[----:B------:R-:W-:Y:S01]  /*0930*/  @!UP3 USEL UR18, UR18, UR32, !UP0 ;  /* 0x000000201212b287 */ /* 0x000fe2000c000000 */
[----:B------:R-:W-:Y:S01]  /*0940*/  LEA.HI.X.SX32 R3, R0, UR7, 0x1, P0 ;  /* 0x0000000700037c11 */ /* 0x000fe200080f0eff */
[----:B------:R-:W-:Y:S01]  /*0950*/  @UP1 ULDC UR17, c[0x0][0x210] ;  /* 0x0000840000111ab9 */ /* 0x000fe20000000800 */
[----:B------:R-:W-:Y:S01]  /*0960*/  ISETP.GE.OR P0, PT, R4, UR35, P1 ;  /* 0x0000002304007c0c */ /* 0x000fe20008f06670 */
[----:B------:R-:W-:Y:S02]  /*0970*/  USEL UR16, UR16, URZ, UP3 ;  /* 0x0000003f10107287 */ /* 0x000fe40009800000 */
[----:B------:R-:W-:Y:S01]  /*0980*/  @!UP1 UMOV UR17, 0x1 ;  /* 0x0000000100119882 */ /* 0x000fe20000000000 */
[----:B-1----:R-:W-:Y:S01]  /*0990*/  IMAD.WIDE.U32 R8, R8, c[0x0][0x1f0], R2 ;  /* 0x00007c0008087a25 */ /* 0x002fe200078e0002 */
[----:B------:R-:W-:-:S02]  /*09a0*/  UIMAD UR10, UR10, UR17, URZ ;  /* 0x000000110a0a72a4 */ /* 0x000fc4000f8e023f */
[----:B------:R-:W-:Y:S01]  /*09b0*/  UIMAD UR16, UR9, UR14, UR16 ;  /* 0x0000000e091072a4 */ /* 0x000fe2000f8e0210 */
[----:B------:R-:W-:Y:S01]  /*09c0*/  IMAD.U32 R2, RZ, RZ, UR33 ;  /* 0x00000021ff027e24 */ /* 0x000fe2000f8e00ff */
[----:B------:R-:W-:Y:S01]  /*09d0*/  @!UP3 UMOV UR20, UR18 ;  /* 0x000000120014bc82 */ /* 0x000fe20008000000 */
[----:B------:R-:W-:Y:S01]  /*09e0*/  IADD3 R7, R9, UR5, RZ ;  /* 0x0000000509077c10 */ /* 0x000fe2000fffe0ff */
[----:B------:R-:W-:Y:S01]  /*09f0*/  UMOV UR21, URZ ;  /* 0x0000003f00157c82 */ /* 0x000fe20008000000 */
[----:B------:R-:W-:Y:S01]  /*0a00*/  IMAD.WIDE R2, R2, 0x80, R4 ;  /* 0x0000008002027825 */ /* 0x000fe200078e0204 */
        /* <DEDUP_REMOVED lines=14> */
.L_x_568:
[----:B------:R-:W-:Y:S05]  /*0af0*/  BSYNC B0 ;  /* 0x0000000000007941 */ /* 0x000fea0003800000 */
.L_x_567:
        /* <DEDUP_REMOVED lines=16> */
.L_x_570:
[----:B------:R-:W-:Y:S05]  /*0c00*/  BSYNC B0 ;  /* 0x0000000000007941 */ /* 0x000fea0003800000 */
.L_x_569:
        /* <DEDUP_REMOVED lines=17> */
.L_x_572:
[----:B------:R-:W-:Y:S05]  /*0d20*/  BSYNC B0 ;  /* 0x0000000000007941 */ /* 0x000fea0003800000 */
.L_x_571:
        /* <DEDUP_REMOVED lines=16> */
.L_x_574:
[----:B------:R-:W-:Y:S05]  /*0e30*/  BSYNC B0 ;  /* 0x0000000000007941 */ /* 0x000fea0003800000 */
.L_x_573:
        /* <DEDUP_REMOVED lines=17> */
.L_x_576:
[----:B------:R-:W-:Y:S05]  /*0f50*/  BSYNC B0 ;  /* 0x0000000000007941 */ /* 0x000fea0003800000 */
.L_x_575:
        /* <DEDUP_REMOVED lines=17> */
.L_x_578:
[----:B------:R-:W-:Y:S05]  /*1070*/  BSYNC B0 ;  /* 0x0000000000007941 */ /* 0x000fea0003800000 */
.L_x_577:
        /* <DEDUP_REMOVED lines=16> */
.L_x_580:
[----:B------:R-:W-:Y:S05]  /*1180*/  BSYNC B0 ;  /* 0x0000000000007941 */ /* 0x000fea0003800000 */
.L_x_579:
        /* <DEDUP_REMOVED lines=15> */
.L_x_582:
[----:B------:R-:W-:Y:S05]  /*1280*/  BSYNC B0 ;  /* 0x0000000000007941 */ /* 0x000fea0003800000 */
.L_x_581:
[C---:B------:R-:W-:Y:S02]  /*1290*/  ISETP.NE.OR P1, PT, R14.reuse, RZ, P4 ;  /* 0x000000ff0e00720c */ /* 0x040fe40002725670 */
[----:B------:R-:W-:Y:S02]  /*12a0*/  ISETP.NE.AND P4, PT, R23, RZ, PT ;  /* 0x000000ff1700720c */ /* 0x000fe40003f85270 */
[C---:B------:R-:W-:Y:S02]  /*12b0*/  ISETP.NE.OR P3, PT, R14.reuse, RZ, P3 ;  /* 0x000000ff0e00720c */ /* 0x040fe40001f65670 */
[----:B------:R-:W-:-:S07]  /*12c0*/  ISETP.NE.OR P4, PT, R14, RZ, P4 ;  /* 0x000000ff0e00720c */ /* 0x000fce0002785670 */
        /* <DEDUP_REMOVED lines=15> */
[----:B------:R-:W-:Y:S02]  /*13c0*/  ISETP.NE.OR P2, PT, R14, RZ, P2 ;  /* 0x000000ff0e00720c */ /* 0x000fe40001745670 */
[----:B------:R-:W-:-:S04]  /*13d0*/  ISETP.NE.AND P1, PT, R21, RZ, PT ;  /* 0x000000ff1500720c */ /* 0x000fc80003f25270 */
[----:B------:R-:W-:Y:S01]  /*13e0*/  ISETP.NE.OR P1, PT, R14, RZ, P1 ;  /* 0x000000ff0e00720c */ /* 0x000fe20000f25670 */
[----:B-1----:R-:W-:Y:S02]  /*13f0*/  @!P0 IMAD.MOV.U32 R0, RZ, RZ, 0x7f800000 ;  /* 0x7f800000ff008424 */ /* 0x002fe400078e00ff */
[----:B------:R-:W-:-:S03]  /*1400*/  @!P4 IMAD R4, R19, UR17, RZ ;  /* 0x000000111304cc24 */ /* 0x000fc6000f8e02ff */
[----:B------:R1:W-:Y:S02]  /*1410*/  @!P0 STG.E [R2.64], R0 ;  /* 0x0000000002008986 */ /* 0x0003e4000c101932 */
        /* <DEDUP_REMOVED lines=12> */
[----:B------:R-:W-:Y:S02]  /*14e0*/  ISETP.NE.OR P0, PT, R14, RZ, P5 ;  /* 0x000000ff0e00720c */ /* 0x000fe40002f05670 */
[----:B------:R-:W-:-:S04]  /*14f0*/  @!P2 IADD3 R0, P5, R2, UR10, RZ ;  /* 0x0000000a0200ac10 */ /* 0x000fc8000ffbe0ff */
[----:B------:R-:W-:Y:S02]  /*1500*/  @!P2 LEA.HI.X.SX32 R2, R2, UR4, 0x1, P5 ;  /* 0x000000040202ac11 */ /* 0x000fe4000a8f0eff */
[----:B------:R-:W-:-:S04]  /*1510*/  @!P2 LEA R6, P5, R0, c[0x0][0x200], 0x2 ;  /* 0x000080000006aa11 */ /* 0x000fc800078a10ff */
[----:B------:R-:W-:Y:S01]  /*1520*/  @!P2 LEA.HI.X R7, R0, c[0x0][0x204], R2, 0x2, P5 ;  /* 0x000081000007aa11 */ /* 0x000fe200028f1402 */
[----:B------:R-:W-:Y:S01]  /*1530*/  @!P0 IMAD R2, R15, UR17, RZ ;  /* 0x000000110f028c24 */ /* 0x000fe2000f8e02ff */
[----:B------:R-:W-:-:S04]  /*1540*/  @!P1 IADD3 R0, P5, R3, UR10, RZ ;  /* 0x0000000a03009c10 */ /* 0x000fc8000ffbe0ff */
[----:B------:R-:W-:Y:S01]  /*1550*/  @!P1 LEA.HI.X.SX32 R3, R3, UR4, 0x1, P5 ;  /* 0x0000000403039c11 */ /* 0x000fe2000a8f0eff */
[----:B-1----:R-:W-:Y:S01]  /*1560*/  @!P2 IMAD.MOV.U32 R10, RZ, RZ, 0x7f800000 ;  /* 0x7f800000ff0aa424 */ /* 0x002fe200078e00ff */
        /* <DEDUP_REMOVED lines=13> */
[----:B------:R-:W-:-:S13]  /*1640*/  ISETP.NE.OR P0, PT, R14, RZ, P6 ;  /* 0x000000ff0e00720c */ /* 0x000fda0003705670 */
        /* <DEDUP_REMOVED lines=9> */
.L_x_566:
        /* <DEDUP_REMOVED lines=9> */
[----:B------:R-:W-:Y:S02]  /*1770*/  @!UP0 UIMAD UR16, UR16, UR12, URZ ;  /* 0x0000000c101082a4 */ /* 0x000fe4000f8e023f */
[----:B------:R-:W-:-:S02]  /*1780*/  ULDC.64 UR4, c[0x0][0x198] ;  /* 0x0000660000047ab9 */ /* 0x000fc40000000a00 */
[----:B------:R-:W-:Y:S02]  /*1790*/  @!UP0 UIMAD.WIDE.U32 UR20, UR6, UR12, URZ ;  /* 0x0000000c061482a5 */ /* 0x000fe4000f8e003f */
[----:B------:R-:W-:Y:S02]  /*17a0*/  @UP1 UIMAD.WIDE.U32 UR24, UR18, UR4, URZ ;  /* 0x00000004121812a5 */ /* 0x000fe4000f8e003f */
[----:B------:R-:W-:Y:S02]  /*17b0*/  @!UP0 UIMAD UR13, UR6, UR13, UR16 ;  /* 0x0000000d060d82a4 */ /* 0x000fe4000f8e0210 */
[----:B------:R-:W-:Y:S02]  /*17c0*/  @UP1 UIMAD UR12, UR18, UR5, UR25 ;  /* 0x00000005120c12a4 */ /* 0x000fe4000f8e0219 */
[----:B------:R-:W-:Y:S02]  /*17d0*/  @!UP0 UIADD3 UR14, UR21, UR13, URZ ;  /* 0x0000000d150e8290 */ /* 0x000fe4000fffe03f */
[----:B------:R-:W-:-:S02]  /*17e0*/  @UP0 UMOV UR18, UR22 ;  /* 0x0000001600120c82 */ /* 0x000fc40008000000 */
[----:B------:R-:W-:Y:S02]  /*17f0*/  @!UP0 UMOV UR18, UR20 ;  /* 0x0000001400128c82 */ /* 0x000fe40008000000 */
[----:B------:R-:W-:Y:S01]  /*1800*/  @UP1 UMOV UR16, UR24 ;  /* 0x0000001800101c82 */ /* 0x000fe20008000000 */
[----:B------:R-:W-:Y:S05]  /*1810*/  @P0 BRA `(.L_x_583) ;  /* 0x000000d000000947 */ /* 0x000fea0003800000 */
[----:B------:R-:W-:Y:S02]  /*1820*/  USHF.R.S32.HI UR13, URZ, 0x1f, UR15 ;  /* 0x0000001f3f0d7899 */ /* 0x000fe4000801140f */
[----:B------:R-:W-:Y:S02]  /*1830*/  ULDC.64 UR4, c[0x0][0x198] ;  /* 0x0000660000047ab9 */ /* 0x000fe40000000a00 */
[----:B------:R-:W-:Y:S02]  /*1840*/  UIMAD UR13, UR13, UR4, URZ ;  /* 0x000000040d0d72a4 */ /* 0x000fe4000f8e023f */
[----:B------:R-:W-:Y:S02]  /*1850*/  USHF.R.S32.HI UR12, URZ, 0x1f, UR6 ;  /* 0x0000001f3f0c7899 */ /* 0x000fe40008011406 */
[----:B------:R-:W-:-:S02]  /*1860*/  UIMAD.WIDE.U32 UR20, UR15, UR4, URZ ;  /* 0x000000040f1472a5 */ /* 0x000fc4000f8e003f */
        /* <DEDUP_REMOVED lines=8> */
.L_x_583:
[----:B------:R-:W-:Y:S01]  /*18f0*/  IABS R0, c[0x0][0x1c8] ;  /* 0x0000720000007a13 */ /* 0x000fe20000000000 */
[----:B------:R-:W1:Y:S01]  /*1900*/  S2R R5, SR_CTAID.Z ;  /* 0x0000000000057919 */ /* 0x000e620000002700 */
[----:B------:R-:W-:Y:S02]  /*1910*/  ULDC UR4, c[0x0][0x1c8] ;  /* 0x0000720000047ab9 */ /* 0x000fe40000000800 */
[----:B------:R-:W-:Y:S01]  /*1920*/  ULOP3.LUT UR4, UR9, UR4, URZ, 0x3c, !UPT ;  /* 0x0000000409047292 */ /* 0x000fe2000f8e3c3f */
[----:B------:R-:W-:Y:S01]  /*1930*/  IMAD.MOV.U32 R4, RZ, RZ, R0 ;  /* 0x000000ffff047224 */ /* 0x000fe200078e0000 */
[----:B------:R-:W-:Y:S02]  /*1940*/  @UP1 UIADD3 UR17, UR15, UR17, URZ ;  /* 0x000000110f111290 */ /* 0x000fe4000fffe03f */
[----:B------:R-:W-:Y:S01]  /*1950*/  USHF.R.S32.HI UR13, URZ, 0x1f, UR9 ;  /* 0x0000001f3f0d7899 */ /* 0x000fe20008011409 */
[----:B------:R-:W2:Y:S01]  /*1960*/  I2F.RP R2, R4 ;  /* 0x0000000400027306 */ /* 0x000ea20000209400 */
[----:B------:R-:W-:Y:S01]  /*1970*/  ISETP.LE.AND P2, PT, RZ, UR4, PT ;  /* 0x00000004ff007c0c */ /* 0x000fe2000bf43270 */
[----:B------:R-:W-:-:S02]  /*1980*/  ULDC.64 UR4, c[0x0][0x1a0] ;  /* 0x0000680000047ab9 */ /* 0x000fc40000000a00 */
        /* <DEDUP_REMOVED lines=36> */
.L_x_584:
[----:B------:R-:W-:Y:S01]  /*1bd0*/  SHF.R.S32.HI R19, RZ, 0x1f, R27 ;  /* 0x0000001fff137819 */ /* 0x000fe2000001141b */
[----:B------:R-:W1:Y:S01]  /*1be0*/  S2R R10, SR_CTAID.Z ;  /* 0x00000000000a7919 */ /* 0x000e620000002700 */
[----:B------:R-:W-:Y:S01]  /*1bf0*/  UIADD3 UR6, -UR10, UR35, URZ ;  /* 0x000000230a067290 */ /* 0x000fe2000fffe13f */
[----:B------:R-:W-:Y:S01]  /*1c00*/  IMAD.U32 R6, RZ, RZ, UR33 ;  /* 0x00000021ff067e24 */ /* 0x000fe2000f8e00ff */
[CC--:B------:R-:W-:Y:S01]  /*1c10*/  LEA.HI R0, R19.reuse, R27.reuse, RZ, 0x3 ;  /* 0x0000001b13007211 */ /* 0x0c0fe200078f18ff */
[----:B------:R-:W-:Y:S01]  /*1c20*/  ULDC.64 UR4, c[0x0][0x1a8] ;  /* 0x00006a0000047ab9 */ /* 0x000fe20000000a00 */
[-C--:B------:R-:W-:Y:S01]  /*1c30*/  LEA.HI R4, R19, R27.reuse, RZ, 0x6 ;  /* 0x0000001b13047211 */ /* 0x080fe200078f30ff */
[----:B------:R-:W-:Y:S01]  /*1c40*/  UIMAD UR4, UR13, UR4, URZ ;  /* 0x000000040d0472a4 */ /* 0x000fe2000f8e023f */
[----:B------:R-:W-:Y:S01]  /*1c50*/  SHF.R.S32.HI R14, RZ, 0x3, R0 ;  /* 0x00000003ff0e7819 */ /* 0x000fe20000011400 */
[----:B------:R-:W-:Y:S01]  /*1c60*/  BSSY B0, `(.L_x_585) ;  /* 0x0000028000007945 */ /* 0x000fe20003800000 */
[----:B------:R-:W-:Y:S01]  /*1c70*/  LOP3.LUT R0, R0, 0xfffffff8, RZ, 0xc0, !PT ;  /* 0xfffffff800007812 */ /* 0x000fe200078ec0ff */
[----:B------:R-:W-:Y:S01]  /*1c80*/  IMAD.SHL.U32 R4, R4, 0x8, RZ ;  /* 0x0000000804047824 */ /* 0x000fe200078e00ff */
[----:B------:R-:W-:Y:S01]  /*1c90*/  UIMAD UR4, UR9, UR5, UR4 ;  /* 0x00000005090472a4 */ /* 0x000fe2000f8e0204 */
[----:B------:R-:W-:Y:S01]  /*1ca0*/  IMAD.SHL.U32 R2, R14, 0x40, RZ ;  /* 0x000000400e027824 */ /* 0x000fe200078e00ff */
[----:B------:R-:W-:Y:S01]  /*1cb0*/  SHF.R.S32.HI R15, RZ, 0x1f, R14 ;  /* 0x0000001fff0f7819 */ /* 0x000fe2000001140e */
[----:B------:R-:W-:Y:S01]  /*1cc0*/  IMAD.IADD R25, R27, 0x1, -R0 ;  /* 0x000000011b197824 */ /* 0x000fe200078e0a00 */
[----:B------:R-:W-:-:S02]  /*1cd0*/  LEA.HI R26, R19, R27, RZ, 0x5 ;  /* 0x0000001b131a7211 */ /* 0x000fc400078f28ff */
[----:B------:R-:W-:Y:S01]  /*1ce0*/  LOP3.LUT R0, R2, 0x1c0, RZ, 0xc0, !PT ;  /* 0x000001c002007812 */ /* 0x000fe200078ec0ff */
[----:B------:R-:W-:Y:S01]  /*1cf0*/  IMAD.SHL.U32 R28, R25, 0x8, RZ ;  /* 0x00000008191c7824 */ /* 0x000fe200078e00ff */
[----:B------:R-:W-:Y:S01]  /*1d00*/  SHF.R.S32.HI R13, RZ, 0x1f, R12 ;  /* 0x0000001fff0d7819 */ /* 0x000fe2000001140c */
[----:B------:R-:W-:Y:S01]  /*1d10*/  IMAD.WIDE R6, R6, 0x80, R14 ;  /* 0x0000008006067825 */ /* 0x000fe200078e020e */
[----:B------:R-:W-:Y:S02]  /*1d20*/  SHF.R.U32.HI R3, RZ, 0x3, R0 ;  /* 0x00000003ff037819 */ /* 0x000fe40000011600 */
[--C-:B------:R-:W-:Y:S02]  /*1d30*/  SHF.R.S32.HI R29, RZ, 0x1f, R28.reuse ;  /* 0x0000001fff1d7819 */ /* 0x100fe4000001141c */
[----:B------:R-:W-:Y:S02]  /*1d40*/  LOP3.LUT R0, R0, 0x38, R28, 0xf8, !PT ;  /* 0x0000003800007812 */ /* 0x000fe400078ef81c */
[----:B------:R-:W-:Y:S01]  /*1d50*/  IADD3 R2, P0, R28, UR18, RZ ;  /* 0x000000121c027c10 */ /* 0x000fe2000ff1e0ff */
[----:B------:R2:W-:Y:S01]  /*1d60*/  STL.64 [R1+0xc0], R28 ;  /* 0x0000c01c01007387 */ /* 0x0005e20000100a00 */
[----:B------:R-:W-:-:S02]  /*1d70*/  LOP3.LUT R0, R0, R3, RZ, 0x3c, !PT ;  /* 0x0000000300007212 */ /* 0x000fc400078e3cff */
[----:B------:R-:W-:Y:S02]  /*1d80*/  IADD3.X R3, R29, UR14, RZ, P0, !PT ;  /* 0x0000000e1d037c10 */ /* 0x000fe400087fe4ff */
[----:B------:R-:W-:Y:S02]  /*1d90*/  ISETP.GE.AND P0, PT, R14, UR6, PT ;  /* 0x000000060e007c0c */ /* 0x000fe4000bf06270 */
[----:B------:R-:W-:Y:S01]  /*1da0*/  LOP3.LUT R0, R0, 0xfffffe00, R4, 0xf8, !PT ;  /* 0xfffffe0000007812 */ /* 0x000fe200078ef804 */
[----:B-1----:R-:W-:Y:S01]  /*1db0*/  IMAD.WIDE.U32 R10, R10, c[0x0][0x1a8], R2 ;  /* 0x00006a000a0a7a25 */ /* 0x002fe200078e0002 */
        /* <DEDUP_REMOVED lines=18> */
.L_x_586:
[----:B------:R-:W-:Y:S05]  /*1ee0*/  BSYNC B0 ;  /* 0x0000000000007941 */ /* 0x000fea0003800000 */
.L_x_585:
[----:B------:R-:W-:Y:S01]  /*1ef0*/  IADD3 R24, R14, 0x10, RZ ;  /* 0x000000100e187810 */ /* 0x000fe20007ffe0ff */
[----:B------:R-:W-:Y:S03]  /*1f00*/  BSSY B0, `(.L_x_587) ;  /* 0x0000014000007945 */ /* 0x000fe60003800000 */
[----:B------:R-:W-:-:S13]  /*1f10*/  ISETP.GE.AND P0, PT, R24, UR6, PT ;  /* 0x0000000618007c0c */ /* 0x000fda000bf06270 */
[----:B------:R-:W-:Y:S05]  /*1f20*/  @P0 BRA `(.L_x_588) ;  /* 0x0000011000000947 */ /* 0x000fea0003800000 */
[----:B------:R-:W-:-:S13]  /*1f30*/  ISETP.GE.AND P0, PT, R28, c[0x0][0x220], PT ;  /* 0x000088001c007a0c */ /* 0x000fda0003f06270 */
[----:B------:R4:W-:Y:S01]  /*1f40*/  @P0 STS.128 [R243+0x800], RZ ;  /* 0x000800fff3000388 */ /* 0x0009e20000000c00 */
[----:B------:R-:W-:Y:S05]  /*1f50*/  @P0 BRA `(.L_x_588) ;  /* 0x000000e000000947 */ /* 0x000fea0003800000 */
[----:B------:R-:W-:Y:S02]  /*1f60*/  IADD3 R0, P0, R6, 0x10, RZ ;  /* 0x0000001006007810 */ /* 0x000fe40007f1e0ff */
[----:B------:R-:W-:-:S03]  /*1f70*/  MOV R3, R9 ;  /* 0x0000000900037202 */ /* 0x000fc60000000f00 */
[----:B------:R-:W-:-:S04]  /*1f80*/  IMAD.X R2, RZ, RZ, R7, P0 ;  /* 0x000000ffff027224 */ /* 0x000fc800000e0607 */
[----:B---3--:R-:W-:Y:S02]  /*1f90*/  IMAD R4, R2, c[0x0][0x190], RZ ;  /* 0x0000640002047a24 */ /* 0x008fe400078e02ff */
[----:B------:R-:W-:-:S04]  /*1fa0*/  IMAD.MOV.U32 R2, RZ, RZ, R10 ;  /* 0x000000ffff027224 */ /* 0x000fc800078e000a */
        /* <DEDUP_REMOVED lines=9> */
.L_x_588:
[----:B------:R-:W-:Y:S05]  /*2040*/  BSYNC B0 ;  /* 0x0000000000007941 */ /* 0x000fea0003800000 */
.L_x_587:
        /* <DEDUP_REMOVED lines=21> */
.L_x_590:
[----:B------:R-:W-:Y:S05]  /*21a0*/  BSYNC B0 ;  /* 0x0000000000007941 */ /* 0x000fea0003800000 */
.L_x_589:
        /* <DEDUP_REMOVED lines=21> */
.L_x_592:
[----:B------:R-:W-:Y:S05]  /*2300*/  BSYNC B0 ;  /* 0x0000000000007941 */ /* 0x000fea0003800000 */
.L_x_591:
        /* <DEDUP_REMOVED lines=21> */
.L_x_594:
[----:B------:R-:W-:Y:S05]  /*2460*/  BSYNC B0 ;  /* 0x0000000000007941 */ /* 0x000fea0003800000 */
.L_x_593:
        /* <DEDUP_REMOVED lines=21> */
.L_x_596:
[----:B------:R-:W-:Y:S05]  /*25c0*/  BSYNC B0 ;  /* 0x0000000000007941 */ /* 0x000fea0003800000 */
.L_x_595:
        /* <DEDUP_REMOVED lines=21> */
.L_x_598:
[----:B------:R-:W-:Y:S05]  /*2720*/  BSYNC B0 ;  /* 0x0000000000007941 */ /* 0x000fea0003800000 */
.L_x_597:
        /* <DEDUP_REMOVED lines=25> */
.L_x_600:
[----:B------:R-:W-:Y:S05]  /*28c0*/  BSYNC B0 ;  /* 0x0000000000007941 */ /* 0x000fea0003800000 */
.L_x_599:
[----:B------:R-:W-:Y:S01]  /*28d0*/  IMAD R6, R15, c[0x0][0x198], RZ ;  /* 0x000066000f067a24 */ /* 0x000fe200078e02ff */
[----:B------:R-:W-:Y:S01]  /*28e0*/  LEA.HI R19, R19, R27, RZ, 0x4 ;  /* 0x0000001b13137211 */ /* 0x000fe200078f20ff */
[--C-:B---3--:R-:W-:Y:S01]  /*28f0*/  IMAD.WIDE.U32 R4, R14, c[0x0][0x198], R28.reuse ;  /* 0x000066000e047a25 */ /* 0x108fe200078e001c */
[----:B------:R-:W-:Y:S01]  /*2900*/  UIADD3 UR9, UR7, -0x1, URZ ;  /* 0xffffffff07097890 */ /* 0x000fe2000fffe03f */
[----:B------:R-:W-:Y:S02]  /*2910*/  BSSY B0, `(.L_x_601) ;  /* 0x0000037000007945 */ /* 0x000fe40003800000 */
[----:B------:R-:W-:Y:S01]  /*2920*/  IMAD R0, R15, c[0x0][0x1a0], RZ ;  /* 0x000068000f007a24 */ /* 0x000fe200078e02ff */
[----:B------:R-:W-:Y:S01]  /*2930*/  IADD3 R4, P1, R4, UR16, RZ ;  /* 0x0000001004047c10 */ /* 0x000fe2000ff3e0ff */
[C---:B------:R-:W-:Y:S01]  /*2940*/  IMAD.WIDE.U32 R2, R14.reuse, c[0x0][0x1a0], R28 ;  /* 0x000068000e027a25 */ /* 0x040fe200078e001c */
[----:B------:R-:W-:Y:S02]  /*2950*/  UIMAD UR15, UR9, -0x80, UR11 ;  /* 0xffffff80090f78a4 */ /* 0x000fe4000f8e020b */
[----:B------:R-:W-:Y:S01]  /*2960*/  USHF.R.S32.HI UR16, URZ, 0x1f, UR9 ;  /* 0x0000001f3f107899 */ /* 0x000fe20008011409 */
[----:B------:R-:W-:Y:S01]  /*2970*/  IMAD R7, R14, c[0x0][0x19c], R6 ;  /* 0x000067000e077a24 */ /* 0x000fe200078e0206 */
[----:B------:R-:W-:Y:S01]  /*2980*/  IADD3 R2, P0, R2, UR20, RZ ;  /* 0x0000001402027c10 */ /* 0x000fe2000ff1e0ff */
[C---:B------:R-:W-:Y:S01]  /*2990*/  IMAD R0, R14.reuse, c[0x0][0x1a4], R0 ;  /* 0x000069000e007a24 */ /* 0x040fe200078e0200 */
[----:B------:R-:W-:Y:S01]  /*29a0*/  LOP3.LUT R6, R19, 0xfffffff0, RZ, 0xc0, !PT ;  /* 0xfffffff013067812 */ /* 0x000fe200078ec0ff */
[----:B------:R-:W-:Y:S01]  /*29b0*/  IMAD R8, R13, c[0x0][0x1b0], RZ ;  /* 0x00006c000d087a24 */ /* 0x000fe200078e02ff */
[----:B------:R-:W-:Y:S01]  /*29c0*/  IADD3.X R5, R5, UR12, R7, P1, !PT ;  /* 0x0000000c05057c10 */ /* 0x000fe20008ffe407 */
[----:B------:R-:W-:Y:S01]  /*29d0*/  IMAD R7, R13, c[0x0][0x1b8], RZ ;  /* 0x00006e000d077a24 */ /* 0x000fe200078e02ff */
[----:B------:R-:W-:Y:S01]  /*29e0*/  IADD3.X R3, R3, UR17, R0, P0, !PT ;  /* 0x0000001103037c10 */ /* 0x000fe200087fe400 */
[----:B------:R-:W-:Y:S01]  /*29f0*/  IMAD.IADD R6, R27, 0x1, -R6 ;  /* 0x000000011b067824 */ /* 0x000fe200078e0a06 */
[----:B------:R-:W-:Y:S01]  /*2a00*/  ISETP.GE.AND P0, PT, R14, UR15, PT ;  /* 0x0000000f0e007c0c */ /* 0x000fe2000bf06270 */
[C---:B------:R-:W-:Y:S01]  /*2a10*/  IMAD R8, R12.reuse, c[0x0][0x1b4], R8 ;  /* 0x00006d000c087a24 */ /* 0x040fe200078e0208 */
[----:B------:R-:W-:Y:S01]  /*2a20*/  UIMAD UR12, UR5, UR9, URZ ;  /* 0x00000009050c72a4 */ /* 0x000fe2000f8e023f */
[----:B------:R-:W-:Y:S01]  /*2a30*/  IMAD.WIDE.U32 R34, R12, c[0x0][0x1b0], R4 ;  /* 0x00006c000c227a25 */ /* 0x000fe200078e0004 */
[----:B------:R-:W-:-:S02]  /*2a40*/  SHF.R.S32.HI R0, RZ, 0x1f, R6 ;  /* 0x0000001fff007819 */ /* 0x000fc40000011406 */
[----:B------:R-:W-:Y:S01]  /*2a50*/  UIMAD UR12, UR16, UR14, UR12 ;  /* 0x0000000e100c72a4 */ /* 0x000fe2000f8e020c */
[C---:B------:R-:W-:Y:S01]  /*2a60*/  IMAD R9, R12.reuse, c[0x0][0x1bc], R7 ;  /* 0x00006f000c097a24 */ /* 0x040fe200078e0207 */
[----:B------:R-:W-:Y:S01]  /*2a70*/  IADD3 R11, R35, R8, RZ ;  /* 0x00000008230b7210 */ /* 0x000fe20007ffe0ff */
[----:B------:R-:W-:Y:S01]  /*2a80*/  IMAD.WIDE.U32 R30, R12, c[0x0][0x1b8], R2 ;  /* 0x00006e000c1e7a25 */ /* 0x000fe200078e0002 */
[----:B------:R-:W-:Y:S01]  /*2a90*/  MOV R10, R34 ;  /* 0x00000022000a7202 */ /* 0x000fe20000000f00 */
[----:B------:R3:W-:Y:S01]  /*2aa0*/  STL.64 [R1+0xd0], R34 ;  /* 0x0000d02201007387 */ /* 0x0007e20000100a00 */
[----:B------:R-:W-:Y:S01]  /*2ab0*/  LEA.HI R0, R0, R6, RZ, 0x3 ;  /* 0x0000000600007211 */ /* 0x000fe200078f18ff */
[----:B------:R-:W-:Y:S01]  /*2ac0*/  IMAD.IADD R33, R31, 0x1, R9 ;  /* 0x000000011f217824 */ /* 0x000fe200078e0209 */
[----:B------:R-:W-:Y:S01]  /*2ad0*/  LOP3.LUT R2, R26, 0xffffffe0, RZ, 0xc0, !PT ;  /* 0xffffffe01a027812 */ /* 0x000fe200078ec0ff */
[----:B------:R3:W-:Y:S01]  /*2ae0*/  STL.64 [R1+0xa0], R30 ;  /* 0x0000a01e01007387 */ /* 0x0007e20000100a00 */
[C---:B------:R-:W-:Y:S01]  /*2af0*/  LOP3.LUT R7, R0.reuse, 0xfffffff8, RZ, 0xc0, !PT ;  /* 0xfffffff800077812 */ /* 0x040fe200078ec0ff */
[----:B------:R-:W-:Y:S01]  /*2b00*/  IMAD.MOV.U32 R26, RZ, RZ, 0x20 ;  /* 0x00000020ff1a7424 */ /* 0x000fe200078e00ff */
[----:B------:R-:W-:Y:S01]  /*2b10*/  MOV R3, 0x10 ;  /* 0x0000001000037802 */ /* 0x000fe20000000f00 */
[----:B------:R3:W-:Y:S01]  /*2b20*/  STL.64 [R1+0xc8], R10 ;  /* 0x0000c80a01007387 */ /* 0x0007e20000100a00 */
[----:B------:R-:W-:Y:S01]  /*2b30*/  IMAD.SHL.U32 R0, R0, 0x40, RZ ;  /* 0x0000004000007824 */ /* 0x000fe200078e00ff */
[----:B------:R-:W-:Y:S01]  /*2b40*/  IADD3 R5, -R2, R27, RZ ;  /* 0x0000001b02057210 */ /* 0x000fe20007ffe1ff */
[----:B------:R-:W-:Y:S01]  /*2b50*/  IMAD.IADD R23, R6, 0x1, -R7 ;  /* 0x0000000106177824 */ /* 0x000fe200078e0a07 */
[----:B------:R3:W-:Y:S01]  /*2b60*/  STL [R1+0x9c], R33 ;  /* 0x00009c2101007387 */ /* 0x0007e20000100800 */
[----:B------:R-:W-:Y:S01]  /*2b70*/  IMAD.U32 R6, RZ, RZ, UR9 ;  /* 0x00000009ff067e24 */ /* 0x000fe2000f8e00ff */
[----:B------:R-:W-:-:S02]  /*2b80*/  LOP3.LUT R252, R0, 0xfffffe00, RZ, 0xc0, !PT ;  /* 0xfffffe0000fc7812 */ /* 0x000fc400078ec0ff */
[----:B------:R-:W-:Y:S01]  /*2b90*/  R2P PR, R23, 0x6 ;  /* 0x0000000617007804 */ /* 0x000fe20000000000 */
[----:B------:R-:W-:-:S04]  /*2ba0*/  IMAD.WIDE.U32 R6, R6, UR14, R10 ;  /* 0x0000000e06067c25 */ /* 0x000fc8000f8e000a */
[----:B------:R-:W-:Y:S02]  /*2bb0*/  SEL R2, R3, 0xfffffff0, !P1 ;  /* 0xfffffff003027807 */ /* 0x000fe40004800000 */
[----:B------:R-:W-:Y:S02]  /*2bc0*/  IADD3 R9, R7, UR12, RZ ;  /* 0x0000000c07097c10 */ /* 0x000fe4000fffe0ff */
[----:B------:R-:W-:Y:S01]  /*2bd0*/  SEL R4, R26, 0xffffffe0, !P2 ;  /* 0xffffffe01a047807 */ /* 0x000fe20005000000 */
[----:B------:R-:W-:Y:S05]  /*2be0*/  @P0 BRA `(.L_x_602) ;  /* 0x0000009000000947 */ /* 0x000fea0003800000 */
[----:B------:R-:W-:-:S13]  /*2bf0*/  ISETP.GE.AND P0, PT, R28, c[0x0][0x220], PT ;  /* 0x000088001c007a0c */ /* 0x000fda0003f06270 */
[----:B------:R1:W-:Y:S01]  /*2c00*/  @P0 STS.128 [R243+0x4000], RZ ;  /* 0x004000fff3000388 */ /* 0x0003e20000000c00 */
[----:B------:R-:W-:Y:S05]  /*2c10*/  @P0 BRA `(.L_x_602) ;  /* 0x0000006000000947 */ /* 0x000fea0003800000 */
[----:B---3--:R-:W-:-:S04]  /*2c20*/  LEA R10, P0, R6, c[0x0][0x168], 0x1 ;  /* 0x00005a00060a7a11 */ /* 0x008fc800078008ff */
[----:B------:R-:W-:-:S05]  /*2c30*/  LEA.HI.X R11, R6, c[0x0][0x16c], R9, 0x1, P0 ;  /* 0x00005b00060b7a11 */ /* 0x000fca00000f0c09 */
[----:B------:R-:W-:Y:S01]  /*2c40*/  @!PT LDS RZ, [RZ] ;  /* 0x00000000fffff984 */ /* 0x000fe20000000800 */
[----:B------:R-:W-:Y:S01]  /*2c50*/  @!PT LDS RZ, [RZ] ;  /* 0x00000000fffff984 */ /* 0x000fe20000000800 */
[----:B------:R-:W-:Y:S01]  /*2c60*/  @!PT LDS RZ, [RZ] ;  /* 0x00000000fffff984 */ /* 0x000fe20000000800 */
[----:B------:R3:W-:Y:S04]  /*2c70*/  LDGSTS.E.BYPASS.LTC128B.128 [R243+0x4000], [R10.64] ;  /* 0x040000000af37fae */ /* 0x0007e8000b901d72 */
.L_x_602:
[----:B------:R-:W-:Y:S05]  /*2c80*/  BSYNC B0 ;  /* 0x0000000000007941 */ /* 0x000fea0003800000 */
.L_x_601:
        /* <DEDUP_REMOVED lines=11> */
[----:B---3--:R-:W-:-:S04]  /*2d40*/  LEA R10, P0, R0, c[0x0][0x168], 0x1 ;  /* 0x00005a00000a7a11 */ /* 0x008fc800078008ff */
[----:B------:R-:W-:-:S05]  /*2d50*/  LEA.HI.X R11, R0, c[0x0][0x16c], R3, 0x1, P0 ;  /* 0x00005b00000b7a11 */ /* 0x000fca00000f0c03 */
[----:B------:R-:W-:Y:S01]  /*2d60*/  @!PT LDS RZ, [RZ] ;  /* 0x00000000fffff984 */ /* 0x000fe20000000800 */
[----:B------:R-:W-:Y:S01]  /*2d70*/  @!PT LDS RZ, [RZ] ;  /* 0x00000000fffff984 */ /* 0x000fe20000000800 */
[----:B------:R-:W-:Y:S01]  /*2d80*/  @!PT LDS RZ, [RZ] ;  /* 0x00000000fffff984 */ /* 0x000fe20000000800 */
[----:B------:R3:W-:Y:S04]  /*2d90*/  LDGSTS.E.BYPASS.LTC128B.128 [R243+0x4800], [R10.64] ;  /* 0x048000000af37fae */ /* 0x0007e8000b901d72 */
.L_x_604:
[----:B------:R-:W-:Y:S05]  /*2da0*/  BSYNC B0 ;  /* 0x0000000000007941 */ /* 0x000fea0003800000 */
.L_x_603:
        /* <DEDUP_REMOVED lines=17> */
.L_x_606:
[----:B------:R-:W-:Y:S05]  /*2ec0*/  BSYNC B0 ;  /* 0x0000000000007941 */ /* 0x000fea0003800000 */
.L_x_605:
        /* <DEDUP_REMOVED lines=18> */
.L_x_608:
[----:B------:R-:W-:Y:S05]  /*2ff0*/  BSYNC B0 ;  /* 0x0000000000007941 */ /* 0x000fea0003800000 */
.L_x_607:
        /* <DEDUP_REMOVED lines=17> */
.L_x_610:
[----:B------:R-:W-:Y:S05]  /*3110*/  BSYNC B0 ;  /* 0x0000000000007941 */ /* 0x000fea0003800000 */
.L_x_609:
        /* <DEDUP_REMOVED lines=19> */
.L_x_612:
[----:B------:R-:W-:Y:S05]  /*3250*/  BSYNC B0 ;  /* 0x0000000000007941 */ /* 0x000fea0003800000 */
.L_x_611:
        /* <DEDUP_REMOVED lines=19> */
.L_x_614:
[----:B------:R-:W-:Y:S05]  /*3390*/  BSYNC B0 ;  /* 0x0000000000007941 */ /* 0x000fea0003800000 */
.L_x_613:
[----:B------:R-:W-:Y:S01]  /*33a0*/  ISETP.GE.AND P0, PT, R16, UR15, PT ;  /* 0x0000000f10007c0c */ /* 0x000fe2000bf06270 */
[----:B------:R-:W-:Y:S01]  /*33b0*/  ULDC.64 UR12, c[0x0][0x1a0] ;  /* 0x00006800000c7ab9 */ /* 0x000fe20000000a00 */
[----:B------:R-:W-:Y:S01]  /*33c0*/  BSSY B0, `(.L_x_615) ;  /* 0x0000013000007945 */ /* 0x000fe20003800000 */
[----:B------:R-:W-:Y:S02]  /*33d0*/  USHF.L.U64.HI UR28, UR12, UR28, UR13 ;  /* 0x0000001c0c1c7299 */ /* 0x000fe4000801020d */
[----:B------:R-:W-:-:S08]  /*33e0*/  USHF.L.U32 UR29, UR12, 0x7, URZ ;  /* 0x000000070c1d7899 */ /* 0x000fd0000800063f */
        /* <DEDUP_REMOVED lines=16> */
.L_x_616:
[----:B------:R-:W-:Y:S05]  /*34f0*/  BSYNC B0 ;  /* 0x0000000000007941 */ /* 0x000fea0003800000 */
.L_x_615:
[----:B------:R-:W0:Y:S01]  /*3500*/  LDGDEPBAR ;  /* 0x00000000000079af */ /* 0x000e220000000000 */
[----:B------:R-:W-:Y:S01]  /*3510*/  ISETP.GE.AND P0, PT, R14, UR15, PT ;  /* 0x0000000f0e007c0c */ /* 0x000fe2000bf06270 */
[----:B---3--:R-:W-:Y:S01]  /*3520*/  IMAD.MOV.U32 R10, RZ, RZ, R32 ;  /* 0x000000ffff0a7224 */ /* 0x008fe200078e0020 */
[----:B------:R-:W-:Y:S01]  /*3530*/  UIMAD UR13, UR28, UR9, URZ ;  /* 0x000000091c0d72a4 */ /* 0x000fe2000f8e023f */
[----:B------:R-:W-:Y:S01]  /*3540*/  IMAD.MOV.U32 R11, RZ, RZ, R33 ;  /* 0x000000ffff0b7224 */ /* 0x000fe200078e0021 */
[----:B------:R-:W-:Y:S01]  /*3550*/  SHF.R.S32.HI R0, RZ, 0x1f, R5 ;  /* 0x0000001fff007819 */ /* 0x000fe20000011405 */
[----:B------:R-:W-:Y:S01]  /*3560*/  IMAD.MOV.U32 R10, RZ, RZ, R30 ;  /* 0x000000ffff0a7224 */ /* 0x000fe200078e001e */
[----:B------:R-:W-:Y:S01]  /*3570*/  UIMAD UR13, UR16, UR29, UR13 ;  /* 0x0000001d100d72a4 */ /* 0x000fe2000f8e020d */
[----:B-1----:R-:W-:Y:S01]  /*3580*/  IMAD.U32 R6, RZ, RZ, UR9 ;  /* 0x00000009ff067e24 */ /* 0x002fe2000f8e00ff */
[----:B------:R-:W-:Y:S01]  /*3590*/  LEA.HI R0, R0, R5, RZ, 0x2 ;  /* 0x0000000500007211 */ /* 0x000fe200078f10ff */
[----:B------:R-:W-:Y:S01]  /*35a0*/  IMAD.SHL.U32 R27, R27, 0x2, RZ ;  /* 0x000000021b1b7824 */ /* 0x000fe200078e00ff */
[----:B------:R1:W-:Y:S01]  /*35b0*/  STL.64 [R1+0x98], R10 ;  /* 0x0000980a01007387 */ /* 0x0003e20000100a00 */
[----:B------:R-:W-:Y:S01]  /*35c0*/  IMAD.WIDE.U32 R6, R6, UR29, R10 ;  /* 0x0000001d06067c25 */ /* 0x000fe2000f8e000a */
[----:B------:R-:W-:Y:S01]  /*35d0*/  BSSY B0, `(.L_x_617) ;  /* 0x0000011000007945 */ /* 0x000fe20003800000 */
[----:B------:R-:W-:-:S02]  /*35e0*/  SHF.R.S32.HI R133, RZ, 0x2, R0 ;  /* 0x00000002ff857819 */ /* 0x000fc40000011400 */
[----:B------:R-:W-:Y:S02]  /*35f0*/  LOP3.LUT R134, R27, 0x6, RZ, 0xc0, !PT ;  /* 0x000000061b867812 */ /* 0x000fe400078ec0ff */
[----:B------:R-:W-:Y:S01]  /*3600*/  IADD3 R9, R7, UR13, RZ ;  /* 0x0000000d07097c10 */ /* 0x000fe2000fffe0ff */
[----:B------:R-:W-:-:S04]  /*3610*/  DEPBAR.LE SB0, 0x0 ;  /* 0x000080000000791a */ /* 0x000fc80000000000 */
[----:B------:R-:W-:Y:S06]  /*3620*/  BAR.SYNC.DEFER_BLOCKING 0x0 ;  /* 0x0000000000007b1d */ /* 0x000fec0000010000 */
[----:B------:R1:W-:Y:S01]  /*3630*/  @P0 STS.128 [R243+0x8000], RZ ;  /* 0x008000fff3000388 */ /* 0x0003e20000000c00 */
        /* <DEDUP_REMOVED lines=10> */
.L_x_618:
[----:B------:R-:W-:Y:S05]  /*36e0*/  BSYNC B0 ;  /* 0x0000000000007941 */ /* 0x000fea0003800000 */
.L_x_617:
[----:B------:R-:W-:Y:S01]  /*36f0*/  ISETP.GE.AND P0, PT, R24, UR15, PT ;  /* 0x0000000f18007c0c */ /* 0x000fe2000bf06270 */
[----:B------:R-:W-:Y:S01]  /*3700*/  ULDC UR13, c[0x0][0x1a4] ;  /* 0x00006900000d7ab9 */ /* 0x000fe20000000800 */
[----:B------:R-:W-:Y:S01]  /*3710*/  BSSY B0, `(.L_x_619) ;  /* 0x0000010000007945 */ /* 0x000fe20003800000 */
[----:B------:R-:W-:Y:S02]  /*3720*/  USHF.L.U32 UR31, UR12, 0x4, URZ ;  /* 0x000000040c1f7899 */ /* 0x000fe4000800063f */
[----:B------:R-:W-:-:S08]  /*3730*/  USHF.L.U64.HI UR30, UR12, UR30, UR13 ;  /* 0x0000001e0c1e7299 */ /* 0x000fd0000801020d */
[----:B------:R1:W-:Y:S01]  /*3740*/  @P0 STS.128 [R243+0x8800], RZ ;  /* 0x008800fff3000388 */ /* 0x0003e20000000c00 */
        /* <DEDUP_REMOVED lines=12> */
.L_x_620:
[----:B------:R-:W-:Y:S05]  /*3810*/  BSYNC B0 ;  /* 0x0000000000007941 */ /* 0x000fea0003800000 */
.L_x_619:
[----:B------:R-:W-:Y:S01]  /*3820*/  ISETP.GE.AND P0, PT, R22, UR15, PT ;  /* 0x0000000f16007c0c */ /* 0x000fe2000bf06270 */
[----:B------:R-:W-:-:S12]  /*3830*/  BSSY B0, `(.L_x_621) ;  /* 0x0000011000007945 */ /* 0x000fd80003800000 */
[----:B------:R1:W-:Y:S01]  /*3840*/  @P0 STS.128 [R243+0x9000], RZ ;  /* 0x009000fff3000388 */ /* 0x0003e20000000c00 */
        /* <DEDUP_REMOVED lines=15> */
.L_x_622:
[----:B------:R-:W-:Y:S05]  /*3940*/  BSYNC B0 ;  /* 0x0000000000007941 */ /* 0x000fea0003800000 */
.L_x_621:
[----:B------:R-:W-:Y:S01]  /*3950*/  ISETP.GE.AND P0, PT, R21, UR15, PT ;  /* 0x0000000f15007c0c */ /* 0x000fe2000bf06270 */
[----:B------:R-:W-:-:S12]  /*3960*/  BSSY B0, `(.L_x_623) ;  /* 0x0000012000007945 */ /* 0x000fd80003800000 */
[----:B------:R1:W-:Y:S01]  /*3970*/  @P0 STS.128 [R243+0x9800], RZ ;  /* 0x009800fff3000388 */ /* 0x0003e20000000c00 */
        /* <DEDUP_REMOVED lines=16> */
.L_x_624:
[----:B------:R-:W-:Y:S05]  /*3a80*/  BSYNC B0 ;  /* 0x0000000000007941 */ /* 0x000fea0003800000 */
.L_x_623:
        /* <DEDUP_REMOVED lines=18> */
.L_x_626:
[----:B------:R-:W-:Y:S05]  /*3bb0*/  BSYNC B0 ;  /* 0x0000000000007941 */ /* 0x000fea0003800000 */
.L_x_625:
        /* <DEDUP_REMOVED lines=20> */
.L_x_628:
[----:B------:R-:W-:Y:S05]  /*3d00*/  BSYNC B0 ;  /* 0x0000000000007941 */ /* 0x000fea0003800000 */
.L_x_627:
        /* <DEDUP_REMOVED lines=20> */
.L_x_630:
[----:B------:R-:W-:Y:S05]  /*3e50*/  BSYNC B0 ;  /* 0x0000000000007941 */ /* 0x000fea0003800000 */
.L_x_629:
        /* <DEDUP_REMOVED lines=19> */
.L_x_632:
[----:B------:R-:W-:Y:S05]  /*3f90*/  BSYNC B0 ;  /* 0x0000000000007941 */ /* 0x000fea0003800000 */
.L_x_631:
[----:B-1----:R-:W-:Y:S01]  /*3fa0*/  SHF.R.S32.HI R7, RZ, 0x4, R19 ;  /* 0x00000004ff077819 */ /* 0x002fe20000011413 */
[C---:B------:R-:W-:Y:S01]  /*3fb0*/  IMAD.SHL.U32 R6, R25.reuse, 0x40, RZ ;  /* 0x0000004019067824 */ /* 0x040fe200078e00ff */
[----:B------:R-:W-:Y:S01]  /*3fc0*/  R2P PR, R25, 0x6 ;  /* 0x0000000619007804 */ /* 0x000fe20000000000 */
[----:B------:R-:W-:Y:S01]  /*3fd0*/  IMAD.SHL.U32 R3, R23, 0x40, RZ ;  /* 0x0000004017037824 */ /* 0x000fe200078e00ff */
[----:B------:R-:W-:Y:S01]  /*3fe0*/  LEA.HI R0, R19, R7, RZ, 0x1 ;  /* 0x0000000713007211 */ /* 0x000fe200078f08ff */
[----:B------:R-:W-:Y:S01]  /*3ff0*/  IMAD.SHL.U32 R5, R14, 0x8, RZ ;  /* 0x000000080e057824 */ /* 0x000fe200078e00ff */
[----:B------:R-:W-:Y:S01]  /*4000*/  UIADD3 UR16, UR11, 0x1, -UR35 ;  /* 0x000000010b107890 */ /* 0x000fe2000fffe823 */
[----:B------:R-:W0:Y:S01]  /*4010*/  LDGDEPBAR ;  /* 0x00000000000079af */ /* 0x000e220000000000 */
[----:B------:R-:W-:Y:S01]  /*4020*/  LOP3.LUT R0, R0, 0xfffffffe, RZ, 0xc0, !PT ;  /* 0xfffffffe00007812 */ /* 0x000fe200078ec0ff */
[----:B------:R-:W-:Y:S01]  /*4030*/  ULDC UR13, c[0x0][0x2e8] ;  /* 0x0000ba00000d7ab9 */ /* 0x000fe20000000800 */
[----:B------:R-:W-:Y:S01]  /*4040*/  LOP3.LUT R3, R3, 0x1c0, RZ, 0xc0, !PT ;  /* 0x000001c003037812 */ /* 0x000fe200078ec0ff */
[----:B------:R-:W-:-:S02]  /*4050*/  UIADD3 UR13, UR16, UR13, URZ ;  /* 0x0000000d100d7290 */ /* 0x000fc4000fffe03f */
[----:B------:R-:W-:Y:S01]  /*4060*/  IMAD.IADD R7, R7, 0x1, -R0 ;  /* 0x0000000107077824 */ /* 0x000fe200078e0a00 */
[----:B------:R-:W-:Y:S01]  /*4070*/  LOP3.LUT R0, R6, 0x1c0, RZ, 0xc0, !PT ;  /* 0x000001c006007812 */ /* 0x000fe200078ec0ff */
[----:B------:R-:W-:Y:S02]  /*4080*/  ULDC UR15, c[0x0][0x2e4] ;  /* 0x0000b900000f7ab9 */ /* 0x000fe40000000800 */
[----:B------:R-:W-:Y:S01]  /*4090*/  IMAD.SHL.U32 R6, R7, 0x8, RZ ;  /* 0x0000000807067824 */ /* 0x000fe200078e00ff */
[----:B------:R-:W-:Y:S01]  /*40a0*/  LOP3.LUT R8, R0, 0x8, R5, 0xf8, !PT ;  /* 0x0000000800087812 */ /* 0x000fe200078ef805 */
[----:B------:R-:W-:Y:S01]  /*40b0*/  UIADD3 UR15, UR11, -UR15, -UR35 ;  /* 0x8000000f0b0f7290 */ /* 0x000fe2000fffe823 */
[----:B------:R-:W-:Y:S01]  /*40c0*/  SHF.R.U32.HI R0, RZ, 0x3, R0 ;  /* 0x00000003ff007819 */ /* 0x000fe20000011600 */
[----:B------:R-:W-:Y:S01]  /*40d0*/  UISETP.GT.AND UP0, UPT, UR9, UR8, UPT ;  /* 0x000000080900728c */ /* 0x000fe2000bf04270 */
[----:B------:R-:W-:Y:S02]  /*40e0*/  LOP3.LUT R6, R3, 0x8, R6, 0xf8, !PT ;  /* 0x0000000803067812 */ /* 0x000fe400078ef806 */
[----:B------:R-:W-:Y:S01]  /*40f0*/  SHF.R.U32.HI R5, RZ, 0x3, R3 ;  /* 0x00000003ff057819 */ /* 0x000fe20000011603 */
[----:B------:R-:W-:Y:S01]  /*4100*/  IMAD R3, R132, 0x400, R252 ;  /* 0x0000040084037824 */ /* 0x000fe200078e02fc */
[----:B------:R-:W-:-:S02]  /*4110*/  LOP3.LUT R0, R8, R0, RZ, 0x3c, !PT ;  /* 0x0000000008007212 */ /* 0x000fc400078e3cff */
        /* <DEDUP_REMOVED lines=8> */
[C---:B------:R-:W-:Y:S01]  /*41a0*/  IADD3 R3, R135.reuse, 0x4000, RZ ;  /* 0x0000400087037810 */ /* 0x040fe20007ffe0ff */
[--C-:B------:R-:W-:Y:S01]  /*41b0*/  IMAD R225, R2, 0x2, R222.reuse ;  /* 0x0000000202e17824 */ /* 0x100fe200078e02de */
[----:B------:R-:W1:Y:S01]  /*41c0*/  LDSM.16.M88.4 R16, [R222] ;  /* 0x00000000de10783b */ /* 0x000e620000000200 */
[----:B------:R-:W-:Y:S01]  /*41d0*/  IADD3 R226, R135, 0x4040, RZ ;  /* 0x0000404087e27810 */ /* 0x000fe20007ffe0ff */
[----:B------:R-:W-:Y:S01]  /*41e0*/  IMAD R223, R4, 0x2, R222 ;  /* 0x0000000204df7824 */ /* 0x000fe200078e02de */
[----:B------:R-:W-:Y:S01]  /*41f0*/  @P2 IADD3 R226, R3, -0x40, RZ ;  /* 0xffffffc003e22810 */ /* 0x000fe20007ffe0ff */
[----:B------:R-:W5:Y:S01]  /*4200*/  LDSM.16.M88.4 R12, [R222+0x2000] ;  /* 0x00200000de0c783b */ /* 0x000f620000000200 */
[----:B------:R-:W-:Y:S01]  /*4210*/  LEA R3, R132, UR10, 0x4 ;  /* 0x0000000a84037c11 */ /* 0x000fe2000f8e20ff */
[----:B------:R-:W-:-:S02]  /*4220*/  IMAD R224, R2, 0x2, R223 ;  /* 0x0000000202e07824 */ /* 0x000fc400078e02df */
[----:B------:R-:W2:Y:S01]  /*4230*/  LDSM.16.M88.4 R60, [R135+0x4800] ;  /* 0x00480000873c783b */ /* 0x000ea20000000200 */
[----:B------:R-:W-:Y:S02]  /*4240*/  IMAD.IADD R220, R0, 0x1, R226 ;  /* 0x0000000100dc7824 */ /* 0x000fe400078e02e2 */
[----:B------:R-:W-:Y:S01]  /*4250*/  IMAD.IADD R3, R133, 0x1, R3 ;  /* 0x0000000185037824 */ /* 0x000fe200078e0203 */
[----:B------:R-:W3:Y:S01]  /*4260*/  LDSM.16.M88.4 R56, [R135+0x5000] ;  /* 0x005000008738783b */ /* 0x000ee20000000200 */
[----:B------:R-:W-:-:S03]  /*4270*/  IMAD.U32 R0, RZ, RZ, UR9 ;  /* 0x00000009ff007e24 */ /* 0x000fc6000f8e00ff */
[----:B------:R-:W4:Y:S01]  /*4280*/  LDSM.16.M88.4 R52, [R135+0x5800] ;  /* 0x005800008734783b */ /* 0x000f220000000200 */
[C---:B------:R-:W-:Y:S01]  /*4290*/  IADD3 R6, R3.reuse, 0x40, RZ ;  /* 0x0000004003067810 */ /* 0x040fe20007ffe0ff */
[----:B------:R-:W-:Y:S01]  /*42a0*/  IMAD R0, R0, 0x80, R134 ;  /* 0x0000008000007824 */ /* 0x000fe200078e0286 */
[C---:B------:R-:W-:Y:S01]  /*42b0*/  IADD3 R5, R3.reuse, 0x48, RZ ;  /* 0x0000004803057810 */ /* 0x040fe20007ffe0ff */
[----:B------:R-:W2:Y:S01]  /*42c0*/  LDSM.16.M88.4 R48, [R135+0x6000] ;  /* 0x006000008730783b */ /* 0x000ea20000000200 */
[----:B------:R-:W-:-:S03]  /*42d0*/  IADD3 R7, R3, 0x8, RZ ;  /* 0x0000000803077810 */ /* 0x000fc60007ffe0ff */
[----:B------:R-:W2:Y:S04]  /*42e0*/  LDSM.16.M88.4 R44, [R135+0x6800] ;  /* 0x00680000872c783b */ /* 0x000ea80000000200 */
[----:B------:R-:W2:Y:S04]  /*42f0*/  LDSM.16.M88.4 R36, [R135+0x7000] ;  /* 0x007000008724783b */ /* 0x000ea80000000200 */
[----:B------:R-:W2:Y:S04]  /*4300*/  LDSM.16.M88.4 R32, [R135+0x7800] ;  /* 0x007800008720783b */ /* 0x000ea80000000200 */
[----:B------:R-:W-:Y:S01]  /*4310*/  LDSM.16.M88.4 R24, [R221+0x4800] ;  /* 0x00480000dd18783b */ /* 0x000fe20000000200 */
[-C--:B-1----:R-:W-:Y:S03]  /*4320*/  HMMA.16816.F32 R160, R16, R8.reuse, RZ ;  /* 0x0000000810a0723c */ /* 0x082fe600000018ff */
[----:B------:R-:W-:Y:S04]  /*4330*/  LDSM.16.M88.4 R40, [R221+0x5000] ;  /* 0x00500000dd28783b */ /* 0x000fe80000000200 */
[----:B------:R-:W-:Y:S01]  /*4340*/  LDSM.16.M88.4 R64, [R221+0x5800] ;  /* 0x00580000dd40783b */ /* 0x000fe20000000200 */
[C---:B-----5:R-:W-:Y:S03]  /*4350*/  HMMA.16816.F32 R156, R12.reuse, R8, RZ ;  /* 0x000000080c9c723c */ /* 0x060fe600000018ff */
[----:B------:R-:W-:Y:S04]  /*4360*/  LDSM.16.M88.4 R68, [R221+0x6000] ;  /* 0x00600000dd44783b */ /* 0x000fe80000000200 */
[----:B------:R-:W-:Y:S01]  /*4370*/  LDSM.16.M88.4 R76, [R221+0x7000] ;  /* 0x00700000dd4c783b */ /* 0x000fe20000000200 */
[-C--:B------:R-:W-:Y:S03]  /*4380*/  HMMA.16816.F32 R152, R12, R10.reuse, RZ ;  /* 0x0000000a0c98723c */ /* 0x080fe600000018ff */
[----:B------:R-:W-:Y:S04]  /*4390*/  LDSM.16.M88.4 R72, [R221+0x7800] ;  /* 0x00780000dd48783b */ /* 0x000fe80000000200 */
[----:B------:R-:W-:Y:S01]  /*43a0*/  LDSM.16.M88.4 R20, [R225] ;  /* 0x00000000e114783b */ /* 0x000fe20000000200 */
[----:B------:R-:W-:Y:S03]  /*43b0*/  HMMA.16816.F32 R148, R16, R10, RZ ;  /* 0x0000000a1094723c */ /* 0x000fe600000018ff */
[----:B------:R-:W1:Y:S04]  /*43c0*/  LDSM.16.M88.4 R8, [R225+0x2000] ;  /* 0x00200000e108783b */ /* 0x000e680000000200 */
[----:B------:R-:W5:Y:S01]  /*43d0*/  LDSM.16.M88.4 R80, [R221+0x6800] ;  /* 0x00680000dd50783b */ /* 0x000f620000000200 */
[C---:B--2---:R-:W-:Y:S03]  /*43e0*/  HMMA.16816.F32 R144, R12.reuse, R60, RZ ;  /* 0x0000003c0c90723c */ /* 0x044fe600000018ff */
[----:B------:R-:W2:Y:S05]  /*43f0*/  LDSM.16.M88.4 R28, [R221+0x4000] ;  /* 0x00400000dd1c783b */ /* 0x000eaa0000000200 */
        /* <DEDUP_REMOVED lines=16> */
[C---:B------:R-:W-:Y:S01]  /*4500*/  HMMA.16816.F32 R168, R16.reuse, R54, RZ ;  /* 0x0000003610a8723c */ /* 0x040fe200000018ff */
[----:B------:R-:W-:Y:S07]  /*4510*/  LDSM.16.M88.4 R52, [R226] ;  /* 0x00000000e234783b */ /* 0x000fee0000000200 */
[C---:B------:R-:W-:Y:S08]  /*4520*/  HMMA.16816.F32 R172, R16.reuse, R48, RZ ;  /* 0x0000003010ac723c */ /* 0x040ff000000018ff */
[C---:B------:R-:W-:Y:S01]  /*4530*/  HMMA.16816.F32 R176, R16.reuse, R50, RZ ;  /* 0x0000003210b0723c */ /* 0x040fe200000018ff */
[----:B------:R-:W-:Y:S07]  /*4540*/  LDSM.16.M88.4 R48, [R226+0x800] ;  /* 0x00080000e230783b */ /* 0x000fee0000000200 */
        /* <DEDUP_REMOVED lines=9> */
[----:B------:R-:W-:Y:S07]  /*45e0*/  LDSM.16.M88.4 R32, [R226+0x2800] ;  /* 0x00280000e220783b */ /* 0x000fee0000000200 */
        /* <DEDUP_REMOVED lines=14> */
[----:B------:R-:W-:Y:S08]  /*46d0*/  HMMA.16816.F32 R88, R20, R70, R176 ;  /* 0x000000461458723c */ /* 0x000ff000000018b0 */
[C---:B------:R-:W-:Y:S08]  /*46e0*/  HMMA.16816.F32 R140, R8.reuse, R26, R140 ;  /* 0x0000001a088c723c */ /* 0x040ff0000000188c */
[C---:B-----5:R-:W-:Y:S08]  /*46f0*/  HMMA.16816.F32 R204, R8.reuse, R80, R108 ;  /* 0x0000005008cc723c */ /* 0x060ff0000000186c */
[----:B------:R-:W-:Y:S08]  /*4700*/  HMMA.16816.F32 R200, R8, R82, R104 ;  /* 0x0000005208c8723c */ /* 0x000ff00000001868 */
[C---:B------:R-:W-:Y:S01]  /*4710*/  HMMA.16816.F32 R120, R20.reuse, R26, R60 ;  /* 0x0000001a1478723c */ /* 0x040fe2000000183c */
[----:B------:R-:W1:Y:S07]  /*4720*/  LDSM.16.M88.4 R24, [R223+0x2000] ;  /* 0x00200000df18783b */ /* 0x000e6e0000000200 */
[C---:B------:R-:W-:Y:S08]  /*4730*/  HMMA.16816.F32 R84, R20.reuse, R80, R180 ;  /* 0x000000501454723c */ /* 0x040ff000000018b4 */
[C---:B------:R-:W-:Y:S08]  /*4740*/  HMMA.16816.F32 R68, R20.reuse, R76, R188 ;  /* 0x0000004c1444723c */ /* 0x040ff000000018bc */
[----:B------:R-:W-:Y:S01]  /*4750*/  HMMA.16816.F32 R64, R20, R72, R36 ;  /* 0x000000481440723c */ /* 0x000fe20000001824 */
[----:B------:R-:W-:Y:S07]  /*4760*/  LDSM.16.M88.4 R36, [R226+0x2000] ;  /* 0x00200000e224783b */ /* 0x000fee0000000200 */
[C---:B--2---:R-:W-:Y:S08]  /*4770*/  HMMA.16816.F32 R156, R8.reuse, R28, R156 ;  /* 0x0000001c089c723c */ /* 0x044ff0000000189c */
[C---:B------:R-:W-:Y:S08]  /*4780*/  HMMA.16816.F32 R152, R8.reuse, R30, R152 ;  /* 0x0000001e0898723c */ /* 0x040ff00000001898 */
[----:B------:R-:W-:Y:S01]  /*4790*/  HMMA.16816.F32 R236, R8, R42, R128 ;  /* 0x0000002a08ec723c */ /* 0x000fe20000001880 */
[----:B------:R-:W-:Y:S07]  /*47a0*/  LDSM.16.M88.4 R8, [R224+0x2000] ;  /* 0x00200000e008783b */ /* 0x000fee0000000200 */
[C---:B------:R-:W-:Y:S08]  /*47b0*/  HMMA.16816.F32 R160, R20.reuse, R28, R160 ;  /* 0x0000001c14a0723c */ /* 0x040ff000000018a0 */
[C---:B------:R-:W-:Y:S01]  /*47c0*/  HMMA.16816.F32 R148, R20.reuse, R30, R148 ;  /* 0x0000001e1494723c */ /* 0x040fe20000001894 */
[----:B------:R-:W-:Y:S07]  /*47d0*/  LDSM.16.M88.4 R28, [R226+0x3000] ;  /* 0x00300000e21c783b */ /* 0x000fee0000000200 */
[C---:B------:R-:W-:Y:S01]  /*47e0*/  HMMA.16816.F32 R108, R20.reuse, R40, R12 ;  /* 0x00000028146c723c */ /* 0x040fe2000000180c */
[----:B------:R-:W-:Y:S07]  /*47f0*/  LDSM.16.M88.4 R12, [R224] ;  /* 0x00000000e00c783b */ /* 0x000fee0000000200 */
[C---:B------:R-:W-:Y:S01]  /*4800*/  HMMA.16816.F32 R104, R20.reuse, R42, R56 ;  /* 0x0000002a1468723c */ /* 0x040fe20000001838 */
[----:B------:R-:W2:Y:S04]  /*4810*/  LDSM.16.M88.4 R40, [R226+0x1800] ;  /* 0x00180000e228783b */ /* 0x000ea80000000200 */
[----:B------:R-:W-:Y:S03]  /*4820*/  LDSM.16.M88.4 R56, [R220] ;  /* 0x00000000dc38783b */ /* 0x000fe60000000200 */
[C---:B------:R-:W-:Y:S08]  /*4830*/  HMMA.16816.F32 R80, R20.reuse, R82, R184 ;  /* 0x000000521450723c */ /* 0x040ff000000018b8 */
[C---:B------:R-:W-:Y:S08]  /*4840*/  HMMA.16816.F32 R76, R20.reuse, R78, R192 ;  /* 0x0000004e144c723c */ /* 0x040ff000000018c0 */
[----:B------:R-:W-:Y:S01]  /*4850*/  HMMA.16816.F32 R72, R20, R74, R16 ;  /* 0x0000004a1448723c */ /* 0x000fe20000001810 */
[----:B------:R-:W3:Y:S04]  /*4860*/  LDSM.16.M88.4 R20, [R226+0x3800] ;  /* 0x00380000e214783b */ /* 0x000ee80000000200 */
[----:B------:R-:W4:Y:S03]  /*4870*/  LDSM.16.M88.4 R16, [R223] ;  /* 0x00000000df10783b */ /* 0x000f260000000200 */
[C---:B-1----:R-:W-:Y:S08]  /*4880*/  HMMA.16816.F32 R60, R24.reuse, R52, R156 ;  /* 0x00000034183c723c */ /* 0x042ff0000000189c */
[C---:B------:R-:W-:Y:S08]  /*4890*/  HMMA.16816.F32 R112, R24.reuse, R54, R152 ;  /* 0x000000361870723c */ /* 0x040ff00000001898 */
[C---:B------:R-:W-:Y:S08]  /*48a0*/  HMMA.16816.F32 R128, R24.reuse, R48, R212 ;  /* 0x000000301880723c */ /* 0x040ff000000018d4 */
[C---:B------:R-:W-:Y:S08]  /*48b0*/  HMMA.16816.F32 R140, R24.reuse, R50, R140 ;  /* 0x00000032188c723c */ /* 0x040ff0000000188c */
[C---:B------:R-:W-:Y:S08]  /*48c0*/  HMMA.16816.F32 R152, R24.reuse, R44, R244 ;  /* 0x0000002c1898723c */ /* 0x040ff000000018f4 */
[C---:B------:R-:W-:Y:S08]  /*48d0*/  HMMA.16816.F32 R156, R24.reuse, R46, R236 ;  /* 0x0000002e189c723c */ /* 0x040ff000000018ec */
[C---:B--2---:R-:W-:Y:S08]  /*48e0*/  HMMA.16816.F32 R208, R24.reuse, R40, R208 ;  /* 0x0000002818d0723c */ /* 0x044ff000000018d0 */
[C---:B------:R-:W-:Y:S07]  /*48f0*/  HMMA.16816.F32 R164, R24.reuse, R42, R232 ;  /* 0x0000002a18a4723c */ /* 0x040fee00000018e8 */
[C---:B------:R-:W-:Y:S01]  /*4900*/  IADD3 R233, R226.reuse, 0x800, RZ ;  /* 0x00000800e2e97810 */ /* 0x040fe20007ffe0ff */
[----:B------:R-:W-:Y:S01]  /*4910*/  HMMA.16816.F32 R228, R24, R36, R228 ;  /* 0x0000002418e4723c */ /* 0x000fe200000018e4 */
[----:B------:R-:W-:-:S07]  /*4920*/  IADD3 R232, R226, 0x1000, RZ ;  /* 0x00001000e2e87810 */ /* 0x000fce0007ffe0ff */
[C---:B------:R-:W-:Y:S08]  /*4930*/  HMMA.16816.F32 R216, R24.reuse, R38, R216 ;  /* 0x0000002618d8723c */ /* 0x040ff000000018d8 */
[C---:B------:R-:W-:Y:S08]  /*4940*/  HMMA.16816.F32 R204, R24.reuse, R32, R204 ;  /* 0x0000002018cc723c */ /* 0x040ff000000018cc */
[C---:B------:R-:W-:Y:S08]  /*4950*/  HMMA.16816.F32 R200, R24.reuse, R34, R200 ;  /* 0x0000002218c8723c */ /* 0x040ff000000018c8 */
[C---:B------:R-:W-:Y:S08]  /*4960*/  HMMA.16816.F32 R196, R24.reuse, R28, R196 ;  /* 0x0000001c18c4723c */ /* 0x040ff000000018c4 */
[C---:B---3--:R-:W-:Y:S08]  /*4970*/  HMMA.16816.F32 R168, R24.reuse, R20, R144 ;  /* 0x0000001418a8723c */ /* 0x048ff00000001890 */
[C---:B------:R-:W-:Y:S08]  /*4980*/  HMMA.16816.F32 R176, R24.reuse, R30, R136 ;  /* 0x0000001e18b0723c */ /* 0x040ff00000001888 */
[----:B------:R-:W-:Y:S08]  /*4990*/  HMMA.16816.F32 R184, R24, R22, R124 ;  /* 0x0000001618b8723c */ /* 0x000ff0000000187c */
[C---:B----4-:R-:W-:Y:S08]  /*49a0*/  HMMA.16816.F32 R24, R16.reuse, R52, R160 ;  /* 0x000000341018723c */ /* 0x050ff000000018a0 */
        /* <DEDUP_REMOVED lines=12> */
[C---:B------:R-:W-:Y:S07]  /*4a70*/  HMMA.16816.F32 R124, R16.reuse, R20, R64 ;  /* 0x00000014107c723c */ /* 0x040fee0000001840 */
[C---:B------:R-:W-:Y:S01]  /*4a80*/  IADD3 R21, R3.reuse, UR13, RZ ;  /* 0x0000000d03157c10 */ /* 0x040fe2000fffe0ff */
[----:B------:R-:W-:Y:S01]  /*4a90*/  HMMA.16816.F32 R136, R16, R30, R76 ;  /* 0x0000001e1088723c */ /* 0x000fe2000000184c */
[----:B------:R-:W-:-:S02]  /*4aa0*/  IADD3 R20, R3, UR15, RZ ;  /* 0x0000000f03147c10 */ /* 0x000fc4000fffe0ff */
[----:B------:R-:W-:Y:S02]  /*4ab0*/  IMNMX R242, R21, UR11, PT ;  /* 0x0000000b15f27c17 */ /* 0x000fe4000b800200 */
[C---:B------:R-:W-:Y:S02]  /*4ac0*/  IADD3 R21, R6.reuse, UR15, RZ ;  /* 0x0000000f06157c10 */ /* 0x040fe4000fffe0ff */
[----:B------:R-:W-:Y:S01]  /*4ad0*/  IADD3 R6, R6, UR13, RZ ;  /* 0x0000000d06067c10 */ /* 0x000fe2000fffe0ff */
[----:B------:R-:W-:Y:S01]  /*4ae0*/  HMMA.16816.F32 R144, R16, R22, R72 ;  /* 0x000000161090723c */ /* 0x000fe20000001848 */
[----:B------:R-:W1:Y:S01]  /*4af0*/  LDSM.16.M88.4 R16, [R220+0x800] ;  /* 0x00080000dc10783b */ /* 0x000e620000000200 */
[----:B------:R-:W-:Y:S02]  /*4b00*/  IADD3 R3, R0, 0x1, RZ ;  /* 0x0000000100037810 */ /* 0x000fe40007ffe0ff */
[----:B------:R-:W-:Y:S02]  /*4b10*/  IMNMX R237, RZ, R20, !PT ;  /* 0x00000014ffed7217 */ /* 0x000fe40007800200 */
[----:B------:R-:W-:-:S02]  /*4b20*/  IMNMX R240, R6, UR11, PT ;  /* 0x0000000b06f07c17 */ /* 0x000fc4000b800200 */
[C---:B------:R-:W-:Y:S01]  /*4b30*/  IADD3 R22, R5.reuse, UR15, RZ ;  /* 0x0000000f05167c10 */ /* 0x040fe2000fffe0ff */
[-C--:B------:R-:W-:Y:S01]  /*4b40*/  HMMA.16816.F32 R32, R12, R56.reuse, R24 ;  /* 0x000000380c20723c */ /* 0x080fe20000001818 */
[----:B------:R-:W-:Y:S02]  /*4b50*/  IADD3 R5, R5, UR13, RZ ;  /* 0x0000000d05057c10 */ /* 0x000fe4000fffe0ff */
[----:B------:R-:W-:Y:S02]  /*4b60*/  IADD3 R20, R7, UR15, RZ ;  /* 0x0000000f07147c10 */ /* 0x000fe4000fffe0ff */
[----:B------:R-:W-:Y:S02]  /*4b70*/  IMNMX R239, R5, UR11, PT ;  /* 0x0000000b05ef7c17 */ /* 0x000fe4000b800200 */
[----:B------:R-:W-:Y:S01]  /*4b80*/  IADD3 R7, R7, UR13, RZ ;  /* 0x0000000d07077c10 */ /* 0x000fe2000fffe0ff */
[----:B------:R-:W-:Y:S01]  /*4b90*/  HMMA.16816.F32 R60, R8, R56, R60 ;  /* 0x00000038083c723c */ /* 0x000fe2000000183c */
[----:B------:R-:W-:-:S02]  /*4ba0*/  IMNMX R238, RZ, R21, !PT ;  /* 0x00000015ffee7217 */ /* 0x000fc40007800200 */
[C---:B------:R-:W-:Y:S02]  /*4bb0*/  ISETP.GE.AND P1, PT, R3.reuse, R240, PT ;  /* 0x000000f00300720c */ /* 0x040fe40003f26270 */
[----:B------:R-:W-:Y:S02]  /*4bc0*/  IMNMX R235, RZ, R22, !PT ;  /* 0x00000016ffeb7217 */ /* 0x000fe40007800200 */
[C---:B------:R-:W-:Y:S01]  /*4bd0*/  ISETP.GE.AND P3, PT, R3.reuse, R242, PT ;  /* 0x000000f20300720c */ /* 0x040fe20003f66270 */
[----:B------:R-:W-:Y:S01]  /*4be0*/  HMMA.16816.F32 R24, R12, R58, R52 ;  /* 0x0000003a0c18723c */ /* 0x000fe20000001834 */
[----:B------:R-:W-:Y:S02]  /*4bf0*/  ISETP.GE.AND P0, PT, R3, R239, PT ;  /* 0x000000ef0300720c */ /* 0x000fe40003f06270 */
[----:B------:R-:W-:Y:S02]  /*4c00*/  IMNMX R241, R7, UR11, PT ;  /* 0x0000000b07f17c17 */ /* 0x000fe4000b800200 */
[----:B------:R-:W-:-:S02]  /*4c10*/  ISETP.LT.OR P5, PT, R3, R238, P1 ;  /* 0x000000ee0300720c */ /* 0x000fc40000fa1670 */
[C---:B------:R-:W-:Y:S01]  /*4c20*/  ISETP.LT.OR P3, PT, R3.reuse, R237, P3 ;  /* 0x000000ed0300720c */ /* 0x040fe20001f61670 */
[----:B------:R-:W-:Y:S01]  /*4c30*/  HMMA.16816.F32 R28, R8, R58, R112 ;  /* 0x0000003a081c723c */ /* 0x000fe20000001870 */
[C---:B------:R-:W-:Y:S02]  /*4c40*/  ISETP.LT.OR P1, PT, R3.reuse, R235, P0 ;  /* 0x000000eb0300720c */ /* 0x040fe40000721670 */
[----:B------:R-:W-:Y:S02]  /*4c50*/  IMNMX R236, RZ, R20, !PT ;  /* 0x00000014ffec7217 */ /* 0x000fe40007800200 */
[-C--:B------:R-:W-:Y:S01]  /*4c60*/  ISETP.GE.AND P2, PT, R3, R241.reuse, PT ;  /* 0x000000f10300720c */ /* 0x080fe20003f46270 */
[----:B------:R-:W2:Y:S01]  /*4c70*/  LDSM.16.M88.4 R20, [R220+0x1000] ;  /* 0x00100000dc14783b */ /* 0x000ea20000000200 */
[----:B------:R-:W-:Y:S01]  /*4c80*/  ISETP.GE.AND P0, PT, R0, R241, PT ;  /* 0x000000f10000720c */ /* 0x000fe20003f06270 */
[----:B-1----:R-:W-:Y:S01]  /*4c90*/  HMMA.16816.F32 R44, R12, R16, R116 ;  /* 0x000000100c2c723c */ /* 0x002fe20000001874 */
[----:B------:R-:W-:-:S02]  /*4ca0*/  P2R R7, PR, RZ, 0x8 ;  /* 0x00000008ff077803 */ /* 0x000fc40000000000 */
[C---:B------:R-:W-:Y:S02]  /*4cb0*/  ISETP.GE.AND P4, PT, R0.reuse, R242, PT ;  /* 0x000000f20000720c */ /* 0x040fe40003f86270 */
[-C--:B------:R-:W-:Y:S02]  /*4cc0*/  ISETP.LT.OR P2, PT, R3, R236.reuse, P2 ;  /* 0x000000ec0300720c */ /* 0x080fe40001741670 */
[C---:B------:R-:W-:Y:S01]  /*4cd0*/  ISETP.LT.OR P3, PT, R0.reuse, R236, P0 ;  /* 0x000000ec0000720c */ /* 0x040fe20000761670 */
[----:B------:R-:W-:Y:S01]  /*4ce0*/  HMMA.16816.F32 R40, R8, R16, R128 ;  /* 0x000000100828723c */ /* 0x000fe20000001880 */
[----:B------:R-:W-:Y:S02]  /*4cf0*/  ISETP.GE.AND P0, PT, R0, R239, PT ;  /* 0x000000ef0000720c */ /* 0x000fe40003f06270 */
[----:B------:R-:W-:Y:S02]  /*4d00*/  P2R R5, PR, RZ, 0x2 ;  /* 0x00000002ff057803 */ /* 0x000fe40000000000 */
[----:B------:R-:W-:-:S02]  /*4d10*/  P2R R6, PR, RZ, 0x4 ;  /* 0x00000004ff067803 */ /* 0x000fc40000000000 */
[C---:B------:R-:W-:Y:S01]  /*4d20*/  ISETP.LT.OR P1, PT, R0.reuse, R237, P4 ;  /* 0x000000ed0000720c */ /* 0x040fe20002721670 */
[-C--:B------:R-:W-:Y:S01]  /*4d30*/  HMMA.16816.F32 R48, R8, R18.reuse, R140 ;  /* 0x000000120830723c */ /* 0x080fe2000000188c */
[C---:B------:R-:W-:Y:S02]  /*4d40*/  ISETP.GE.AND P2, PT, R0.reuse, R240, PT ;  /* 0x000000f00000720c */ /* 0x040fe40003f46270 */
[C---:B------:R-:W-:Y:S02]  /*4d50*/  ISETP.LT.OR P0, PT, R0.reuse, R235, P0 ;  /* 0x000000eb0000720c */ /* 0x040fe40000701670 */
[----:B------:R-:W-:Y:S02]  /*4d60*/  IADD3 R3, R0, 0x8, RZ ;  /* 0x0000000800037810 */ /* 0x000fe40007ffe0ff */
[----:B------:R-:W-:Y:S01]  /*4d70*/  FSEL R64, R32, -INF , !P1 ;  /* 0xff80000020407808 */ /* 0x000fe20004800000 */
[----:B------:R-:W-:Y:S01]  /*4d80*/  HMMA.16816.F32 R36, R12, R18, R120 ;  /* 0x000000120c24723c */ /* 0x000fe20000001878 */
[----:B------:R-:W-:Y:S01]  /*4d90*/  ISETP.LT.OR P1, PT, R0, R238, P2 ;  /* 0x000000ee0000720c */ /* 0x000fe20001721670 */
[----:B------:R-:W1:Y:S01]  /*4da0*/  LDSM.16.M88.4 R16, [R220+0x1800] ;  /* 0x00180000dc10783b */ /* 0x000e620000000200 */
[----:B------:R-:W-:-:S02]  /*4db0*/  FSEL R118, R62, -INF , !P0 ;  /* 0xff8000003e767808 */ /* 0x000fc40004000000 */
[C---:B------:R-:W-:Y:S02]  /*4dc0*/  ISETP.GE.AND P2, PT, R3.reuse, R241, PT ;  /* 0x000000f10300720c */ /* 0x040fe40003f46270 */
[----:B------:R-:W-:Y:S02]  /*4dd0*/  ISETP.GE.AND P0, PT, R3, R239, PT ;  /* 0x000000ef0300720c */ /* 0x000fe40003f06270 */
[----:B------:R-:W-:Y:S02]  /*4de0*/  FSEL R114, R61, -INF , !P5 ;  /* 0xff8000003d727808 */ /* 0x000fe40006800000 */
[----:B------:R-:W-:Y:S02]  /*4df0*/  FSEL R132, R60, -INF , !P1 ;  /* 0xff8000003c847808 */ /* 0x000fe40004800000 */
[C---:B------:R-:W-:Y:S02]  /*4e00*/  ISETP.LT.OR P4, PT, R3.reuse, R236, P2 ;  /* 0x000000ec0300720c */ /* 0x040fe40001781670 */
[----:B------:R-:W-:-:S02]  /*4e10*/  ISETP.LT.OR P5, PT, R3, R235, P0 ;  /* 0x000000eb0300720c */ /* 0x000fc400007a1670 */
[----:B------:R-:W-:Y:S02]  /*4e20*/  ISETP.GE.AND P1, PT, R3, R240, PT ;  /* 0x000000f00300720c */ /* 0x000fe40003f26270 */
[----:B------:R-:W-:Y:S02]  /*4e30*/  ISETP.NE.AND P2, PT, R6, RZ, PT ;  /* 0x000000ff0600720c */ /* 0x000fe40003f45270 */
[----:B------:R-:W-:Y:S02]  /*4e40*/  ISETP.NE.AND P0, PT, R5, RZ, PT ;  /* 0x000000ff0500720c */ /* 0x000fe40003f05270 */
[----:B------:R-:W-:Y:S02]  /*4e50*/  IADD3 R5, R0, 0x9, RZ ;  /* 0x0000000900057810 */ /* 0x000fe40007ffe0ff */
[----:B------:R-:W-:Y:S02]  /*4e60*/  FSEL R78, R34, -INF , !P3 ;  /* 0xff800000224e7808 */ /* 0x000fe40005800000 */
[----:B------:R-:W-:-:S02]  /*4e70*/  ISETP.GE.AND P3, PT, R3, R242, PT ;  /* 0x000000f20300720c */ /* 0x000fc40003f66270 */
[----:B------:R-:W-:Y:S02]  /*4e80*/  ISETP.LT.OR P6, PT, R3, R238, P1 ;  /* 0x000000ee0300720c */ /* 0x000fe40000fc1670 */
[----:B------:R-:W-:Y:S02]  /*4e90*/  FSEL R74, R35, -INF , !P2 ;  /* 0xff800000234a7808 */ /* 0x000fe40005000000 */
[----:B------:R-:W-:Y:S02]  /*4ea0*/  ISETP.NE.AND P1, PT, R7, RZ, PT ;  /* 0x000000ff0700720c */ /* 0x000fe40003f25270 */
[----:B------:R-:W-:Y:S02]  /*4eb0*/  ISETP.GE.AND P2, PT, R5, R242, PT ;  /* 0x000000f20500720c */ /* 0x000fe40003f46270 */
[----:B------:R-:W-:Y:S02]  /*4ec0*/  ISETP.LT.OR P3, PT, R3, R237, P3 ;  /* 0x000000ed0300720c */ /* 0x000fe40001f61670 */
[----:B------:R-:W-:-:S02]  /*4ed0*/  FSEL R56, R33, -INF , !P1 ;  /* 0xff80000021387808 */ /* 0x000fc40004800000 */
[C---:B------:R-:W-:Y:S01]  /*4ee0*/  ISETP.LT.OR P2, PT, R5.reuse, R237, P2 ;  /* 0x000000ed0500720c */ /* 0x040fe20001741670 */
[----:B--2---:R-:W-:Y:S01]  /*4ef0*/  HMMA.16816.F32 R32, R12, R20, R108 ;  /* 0x000000140c20723c */ /* 0x004fe2000000186c */
[----:B------:R-:W-:Y:S02]  /*4f00*/  ISETP.GE.AND P1, PT, R5, R241, PT ;  /* 0x000000f10500720c */ /* 0x000fe40003f26270 */
[----:B------:R-:W-:Y:S02]  /*4f10*/  FSEL R116, R63, -INF , !P0 ;  /* 0xff8000003f747808 */ /* 0x000fe40004000000 */
[----:B------:R-:W-:Y:S02]  /*4f20*/  FSEL R61, R24, -INF , !P3 ;  /* 0xff800000183d7808 */ /* 0x000fe40005800000 */
[C---:B------:R-:W-:Y:S02]  /*4f30*/  ISETP.GE.AND P0, PT, R5.reuse, R240, PT ;  /* 0x000000f00500720c */ /* 0x040fe40003f06270 */
[----:B------:R-:W-:-:S02]  /*4f40*/  ISETP.GE.AND P3, PT, R5, R239, PT ;  /* 0x000000ef0500720c */ /* 0x000fc40003f66270 */
[----:B------:R-:W-:Y:S02]  /*4f50*/  P2R R6, PR, RZ, 0x4 ;  /* 0x00000004ff067803 */ /* 0x000fe40000000000 */
[C---:B------:R-:W-:Y:S02]  /*4f60*/  ISETP.LT.OR P2, PT, R5.reuse, R236, P1 ;  /* 0x000000ec0500720c */ /* 0x040fe40000f41670 */
[----:B------:R-:W-:Y:S02]  /*4f70*/  IADD3 R3, R0, 0x10, RZ ;  /* 0x0000001000037810 */ /* 0x000fe40007ffe0ff */
[C---:B------:R-:W-:Y:S02]  /*4f80*/  ISETP.LT.OR P0, PT, R5.reuse, R238, P0 ;  /* 0x000000ee0500720c */ /* 0x040fe40000701670 */
[----:B------:R-:W-:Y:S02]  /*4f90*/  ISETP.LT.OR P1, PT, R5, R235, P3 ;  /* 0x000000eb0500720c */ /* 0x000fe40001f21670 */
[----:B------:R-:W-:-:S02]  /*4fa0*/  P2R R5, PR, RZ, 0x4 ;  /* 0x00000004ff057803 */ /* 0x000fc40000000000 */
[C---:B------:R-:W-:Y:S02]  /*4fb0*/  ISETP.GE.AND P2, PT, R3.reuse, R240, PT ;  /* 0x000000f00300720c */ /* 0x040fe40003f46270 */
[----:B------:R-:W-:Y:S02]  /*4fc0*/  ISETP.GE.AND P3, PT, R3, R241, PT ;  /* 0x000000f10300720c */ /* 0x000fe40003f66270 */
[----:B------:R-:W-:Y:S02]  /*4fd0*/  FSEL R117, R30, -INF , !P5 ;  /* 0xff8000001e757808 */ /* 0x000fe40006800000 */
[----:B------:R-:W-:Y:S02]  /*4fe0*/  FSEL R113, R28, -INF , !P6 ;  /* 0xff8000001c717808 */ /* 0x000fe40007000000 */
[----:B------:R-:W-:Y:S02]  /*4ff0*/  ISETP.NE.AND P5, PT, R5, RZ, PT ;  /* 0x000000ff0500720c */ /* 0x000fe40003fa5270 */
[----:B------:R-:W-:-:S02]  /*5000*/  ISETP.LT.OR P2, PT, R3, R238, P2 ;  /* 0x000000ee0300720c */ /* 0x000fc40001741670 */
[----:B------:R-:W-:Y:S02]  /*5010*/  ISETP.LT.OR P6, PT, R3, R236, P3 ;  /* 0x000000ec0300720c */ /* 0x000fe40001fc1670 */
[----:B------:R-:W-:Y:S02]  /*5020*/  IADD3 R5, R0, 0x11, RZ ;  /* 0x0000001100057810 */ /* 0x000fe40007ffe0ff */
[----:B------:R-:W-:Y:S02]  /*5030*/  ISETP.NE.AND P3, PT, R6, RZ, PT ;  /* 0x000000ff0600720c */ /* 0x000fe40003f65270 */
[----:B------:R-:W-:Y:S02]  /*5040*/  P2R R6, PR, RZ, 0x4 ;  /* 0x00000004ff067803 */ /* 0x000fe40000000000 */
[----:B------:R-:W-:Y:S02]  /*5050*/  ISETP.GE.AND P2, PT, R5, R241, PT ;  /* 0x000000f10500720c */ /* 0x000fe40003f46270 */
[----:B------:R-:W-:-:S02]  /*5060*/  FSEL R57, R25, -INF , !P3 ;  /* 0xff80000019397808 */ /* 0x000fc40005800000 */
[----:B------:R-:W-:Y:S02]  /*5070*/  FSEL R112, R29, -INF , !P0 ;  /* 0xff8000001d707808 */ /* 0x000fe40004000000 */
[----:B------:R-:W-:Y:S02]  /*5080*/  ISETP.GE.AND P3, PT, R5, R242, PT ;  /* 0x000000f20500720c */ /* 0x000fe40003f66270 */
[----:B------:R-:W-:Y:S02]  /*5090*/  ISETP.GE.AND P0, PT, R3, R239, PT ;  /* 0x000000ef0300720c */ /* 0x000fe40003f06270 */
[----:B------:R-:W-:Y:S02]  /*50a0*/  FSEL R76, R26, -INF , !P4 ;  /* 0xff8000001a4c7808 */ /* 0x000fe40006000000 */
[----:B------:R-:W-:Y:S02]  /*50b0*/  FSEL R115, R31, -INF , !P1 ;  /* 0xff8000001f737808 */ /* 0x000fe40004800000 */
[----:B------:R-:W-:Y:S01]  /*50c0*/  ISETP.LT.OR P2, PT, R5, R236, P2 ;  /* 0x000000ec0500720c */ /* 0x000fe20001741670 */
[----:B-1----:R-:W-:Y:S01]  /*50d0*/  HMMA.16816.F32 R28, R8, R16, R208 ;  /* 0x00000010081c723c */ /* 0x002fe200000018d0 */
[----:B------:R-:W-:-:S02]  /*50e0*/  ISETP.GE.AND P4, PT, R3, R242, PT ;  /* 0x000000f20300720c */ /* 0x000fc40003f86270 */
[----:B------:R-:W-:Y:S02]  /*50f0*/  FSEL R67, R27, -INF , !P5 ;  /* 0xff8000001b437808 */ /* 0x000fe40006800000 */
[C---:B------:R-:W-:Y:S02]  /*5100*/  ISETP.GE.AND P1, PT, R5.reuse, R240, PT ;  /* 0x000000f00500720c */ /* 0x040fe40003f26270 */
[----:B------:R-:W-:Y:S01]  /*5110*/  P2R R7, PR, RZ, 0x40 ;  /* 0x00000040ff077803 */ /* 0x000fe20000000000 */
[----:B------:R-:W-:Y:S01]  /*5120*/  HMMA.16816.F32 R24, R8, R20, R152 ;  /* 0x000000140818723c */ /* 0x000fe20000001898 */
[----:B------:R-:W-:Y:S02]  /*5130*/  ISETP.LT.OR P5, PT, R5, R237, P3 ;  /* 0x000000ed0500720c */ /* 0x000fe40001fa1670 */
[----:B------:R-:W-:Y:S02]  /*5140*/  ISETP.LT.OR P6, PT, R3, R235, P0 ;  /* 0x000000eb0300720c */ /* 0x000fe400007c1670 */
[----:B------:R-:W-:-:S02]  /*5150*/  ISETP.NE.AND P3, PT, R6, RZ, PT ;  /* 0x000000ff0600720c */ /* 0x000fc40003f65270 */
[----:B------:R-:W-:Y:S02]  /*5160*/  ISETP.GE.AND P0, PT, R5, R239, PT ;  /* 0x000000ef0500720c */ /* 0x000fe40003f06270 */
[----:B------:R-:W-:Y:S02]  /*5170*/  P2R R6, PR, RZ, 0x4 ;  /* 0x00000004ff067803 */ /* 0x000fe40000000000 */
[----:B------:R-:W-:Y:S02]  /*5180*/  ISETP.LT.OR P4, PT, R3, R237, P4 ;  /* 0x000000ed0300720c */ /* 0x000fe40002781670 */
[C---:B------:R-:W-:Y:S02]  /*5190*/  ISETP.LT.OR P2, PT, R5.reuse, R238, P1 ;  /* 0x000000ee0500720c */ /* 0x040fe40000f41670 */
[----:B------:R-:W-:Y:S02]  /*51a0*/  IADD3 R3, R0, 0x18, RZ ;  /* 0x0000001800037810 */ /* 0x000fe40007ffe0ff */
[----:B------:R-:W-:-:S02]  /*51b0*/  ISETP.LT.OR P1, PT, R5, R235, P0 ;  /* 0x000000eb0500720c */ /* 0x000fc40000721670 */
[----:B------:R-:W-:Y:S02]  /*51c0*/  P2R R5, PR, RZ, 0x4 ;  /* 0x00000004ff057803 */ /* 0x000fe40000000000 */
[----:B------:R-:W-:Y:S02]  /*51d0*/  FSEL R75, R40, -INF , !P3 ;  /* 0xff800000284b7808 */ /* 0x000fe40005800000 */
[C---:B------:R-:W-:Y:S02]  /*51e0*/  ISETP.GE.AND P3, PT, R3.reuse, R241, PT ;  /* 0x000000f10300720c */ /* 0x040fe40003f66270 */
[----:B------:R-:W-:Y:S02]  /*51f0*/  ISETP.GE.AND P2, PT, R3, R240, PT ;  /* 0x000000f00300720c */ /* 0x000fe40003f46270 */
[----:B------:R-:W-:Y:S02]  /*5200*/  FSEL R108, R42, -INF , !P6 ;  /* 0xff8000002a6c7808 */ /* 0x000fe40007000000 */
[----:B------:R-:W-:-:S02]  /*5210*/  FSEL R55, R45, -INF , !P5 ;  /* 0xff8000002d377808 */ /* 0x000fc40006800000 */
[C---:B------:R-:W-:Y:S02]  /*5220*/  ISETP.LT.OR P5, PT, R3.reuse, R236, P3 ;  /* 0x000000ec0300720c */ /* 0x040fe40001fa1670 */
[----:B------:R-:W-:Y:S02]  /*5230*/  ISETP.LT.OR P6, PT, R3, R238, P2 ;  /* 0x000000ee0300720c */ /* 0x000fe400017c1670 */
[----:B------:R-:W-:Y:S02]  /*5240*/  ISETP.NE.AND P3, PT, R5, RZ, PT ;  /* 0x000000ff0500720c */ /* 0x000fe40003f65270 */
[----:B------:R-:W-:Y:S02]  /*5250*/  ISETP.NE.AND P2, PT, R6, RZ, PT ;  /* 0x000000ff0600720c */ /* 0x000fe40003f45270 */
[----:B------:R-:W-:Y:S02]  /*5260*/  IADD3 R5, R0, 0x19, RZ ;  /* 0x0000001900057810 */ /* 0x000fe40007ffe0ff */
[----:B------:R-:W-:-:S02]  /*5270*/  FSEL R58, R44, -INF , !P4 ;  /* 0xff8000002c3a7808 */ /* 0x000fc40006000000 */
[----:B------:R-:W-:Y:S02]  /*5280*/  FSEL R60, R47, -INF , !P2 ;  /* 0xff8000002f3c7808 */ /* 0x000fe40005000000 */
[----:B------:R-:W-:Y:S02]  /*5290*/  ISETP.NE.AND P4, PT, R7, RZ, PT ;  /* 0x000000ff0700720c */ /* 0x000fe40003f85270 */
[----:B------:R-:W-:Y:S02]  /*52a0*/  ISETP.GE.AND P2, PT, R5, R242, PT ;  /* 0x000000f20500720c */ /* 0x000fe40003f46270 */
[----:B------:R-:W-:Y:S02]  /*52b0*/  ISETP.GE.AND P0, PT, R3, R239, PT ;  /* 0x000000ef0300720c */ /* 0x000fe40003f06270 */
[----:B------:R-:W-:Y:S02]  /*52c0*/  FSEL R66, R46, -INF , !P4 ;  /* 0xff8000002e427808 */ /* 0x000fe40006000000 */
[----:B------:R-:W-:Y:S01]  /*52d0*/  FSEL R77, R43, -INF , !P1 ;  /* 0xff8000002b4d7808 */ /* 0x000fe20004800000 */
[----:B------:R-:W-:Y:S01]  /*52e0*/  HMMA.16816.F32 R44, R8, R22, R156 ;  /* 0x00000016082c723c */ /* 0x000fe2000000189c */
[----:B------:R-:W-:-:S02]  /*52f0*/  ISETP.LT.OR P2, PT, R5, R237, P2 ;  /* 0x000000ed0500720c */ /* 0x000fc40001741670 */
[----:B------:R-:W-:Y:S02]  /*5300*/  ISETP.GE.AND P4, PT, R3, R242, PT ;  /* 0x000000f20300720c */ /* 0x000fe40003f86270 */
[----:B------:R-:W-:Y:S02]  /*5310*/  ISETP.GE.AND P1, PT, R5, R241, PT ;  /* 0x000000f10500720c */ /* 0x000fe40003f26270 */
[----:B------:R-:W-:Y:S02]  /*5320*/  P2R R7, PR, RZ, 0x20 ;  /* 0x00000020ff077803 */ /* 0x000fe40000000000 */
[----:B------:R-:W-:Y:S02]  /*5330*/  ISETP.LT.OR P5, PT, R3, R235, P0 ;  /* 0x000000eb0300720c */ /* 0x000fe400007a1670 */
[----:B------:R-:W-:Y:S02]  /*5340*/  FSEL R65, R41, -INF , !P3 ;  /* 0xff80000029417808 */ /* 0x000fe40005800000 */
[C---:B------:R-:W-:Y:S01]  /*5350*/  ISETP.GE.AND P0, PT, R5.reuse, R240, PT ;  /* 0x000000f00500720c */ /* 0x040fe20003f06270 */
[----:B------:R-:W-:Y:S01]  /*5360*/  HMMA.16816.F32 R40, R12, R22, R104 ;  /* 0x000000160c28723c */ /* 0x000fe20000001868 */
[----:B------:R-:W-:Y:S01]  /*5370*/  ISETP.GE.AND P3, PT, R5, R239, PT ;  /* 0x000000ef0500720c */ /* 0x000fe20003f66270 */
[----:B------:R-:W1:Y:S01]  /*5380*/  LDSM.16.M88.4 R20, [R220+0x2000] ;  /* 0x00200000dc14783b */ /* 0x000e620000000200 */
[----:B------:R-:W-:-:S02]  /*5390*/  P2R R6, PR, RZ, 0x4 ;  /* 0x00000004ff067803 */ /* 0x000fc40000000000 */
[----:B------:R-:W-:Y:S02]  /*53a0*/  ISETP.LT.OR P4, PT, R3, R237, P4 ;  /* 0x000000ed0300720c */ /* 0x000fe40002781670 */
        /* <DEDUP_REMOVED lines=14> */
[----:B------:R-:W-:Y:S02]  /*5490*/  FSEL R53, R36, -INF , !P4 ;  /* 0xff80000024357808 */ /* 0x000fe40006000000 */
[----:B------:R-:W-:Y:S02]  /*54a0*/  P2R R6, PR, RZ, 0x4 ;  /* 0x00000004ff067803 */ /* 0x000fe40000000000 */
[----:B------:R-:W-:-:S02]  /*54b0*/  ISETP.NE.AND P4, PT, R7, RZ, PT ;  /* 0x000000ff0700720c */ /* 0x000fc40003f85270 */
[----:B------:R-:W-:Y:S02]  /*54c0*/  ISETP.GE.AND P2, PT, R5, R241, PT ;  /* 0x000000f10500720c */ /* 0x000fe40003f46270 */
[----:B------:R-:W-:Y:S02]  /*54d0*/  FSEL R52, R37, -INF , !P3 ;  /* 0xff80000025347808 */ /* 0x000fe40005800000 */
[----:B------:R-:W-:Y:S02]  /*54e0*/  FSEL R62, R49, -INF , !P0 ;  /* 0xff800000313e7808 */ /* 0x000fe40004000000 */
[----:B------:R-:W-:Y:S02]  /*54f0*/  ISETP.GE.AND P3, PT, R5, R242, PT ;  /* 0x000000f20500720c */ /* 0x000fe40003f66270 */
[----:B------:R-:W-:Y:S02]  /*5500*/  ISETP.GE.AND P0, PT, R3, R239, PT ;  /* 0x000000ef0300720c */ /* 0x000fe40003f06270 */
[----:B------:R-:W-:-:S02]  /*5510*/  FSEL R59, R38, -INF , !P4 ;  /* 0xff800000263b7808 */ /* 0x000fc40006000000 */
[----:B------:R-:W-:Y:S02]  /*5520*/  FSEL R79, R51, -INF , !P1 ;  /* 0xff800000334f7808 */ /* 0x000fe40004800000 */
[----:B------:R-:W-:Y:S01]  /*5530*/  ISETP.LT.OR P2, PT, R5, R236, P2 ;  /* 0x000000ec0500720c */ /* 0x000fe20001741670 */
[----:B------:R-:W-:Y:S01]  /*5540*/  HMMA.16816.F32 R48, R8, R18, R164 ;  /* 0x000000120830723c */ /* 0x000fe200000018a4 */
[----:B------:R-:W-:Y:S02]  /*5550*/  ISETP.GE.AND P4, PT, R3, R242, PT ;  /* 0x000000f20300720c */ /* 0x000fe40003f86270 */
[----:B------:R-:W-:Y:S02]  /*5560*/  FSEL R54, R39, -INF , !P5 ;  /* 0xff80000027367808 */ /* 0x000fe40006800000 */
[C---:B------:R-:W-:Y:S02]  /*5570*/  ISETP.GE.AND P1, PT, R5.reuse, R240, PT ;  /* 0x000000f00500720c */ /* 0x040fe40003f26270 */
[----:B------:R-:W-:Y:S01]  /*5580*/  P2R R7, PR, RZ, 0x40 ;  /* 0x00000040ff077803 */ /* 0x000fe20000000000 */
[----:B------:R-:W-:Y:S01]  /*5590*/  HMMA.16816.F32 R36, R12, R16, R100 ;  /* 0x000000100c24723c */ /* 0x000fe20000001864 */
[----:B------:R-:W-:-:S02]  /*55a0*/  ISETP.LT.OR P5, PT, R5, R237, P3 ;  /* 0x000000ed0500720c */ /* 0x000fc40001fa1670 */
[----:B------:R-:W-:Y:S02]  /*55b0*/  ISETP.LT.OR P6, PT, R3, R235, P0 ;  /* 0x000000eb0300720c */ /* 0x000fe400007c1670 */
[----:B------:R-:W-:Y:S02]  /*55c0*/  ISETP.NE.AND P3, PT, R6, RZ, PT ;  /* 0x000000ff0600720c */ /* 0x000fe40003f65270 */
[----:B------:R-:W-:Y:S02]  /*55d0*/  ISETP.GE.AND P0, PT, R5, R239, PT ;  /* 0x000000ef0500720c */ /* 0x000fe40003f06270 */
[----:B------:R-:W-:Y:S02]  /*55e0*/  P2R R6, PR, RZ, 0x4 ;  /* 0x00000004ff067803 */ /* 0x000fe40000000000 */
[----:B------:R-:W-:Y:S02]  /*55f0*/  ISETP.LT.OR P4, PT, R3, R237, P4 ;  /* 0x000000ed0300720c */ /* 0x000fe40002781670 */
[----:B------:R-:W-:-:S02]  /*5600*/  ISETP.LT.OR P2, PT, R5, R238, P1 ;  /* 0x000000ee0500720c */ /* 0x000fc40000f41670 */
[----:B------:R-:W-:Y:S02]  /*5610*/  IADD3 R3, R0, 0x28, RZ ;  /* 0x0000002800037810 */ /* 0x000fe40007ffe0ff */
[----:B------:R-:W-:Y:S02]  /*5620*/  ISETP.LT.OR P1, PT, R5, R235, P0 ;  /* 0x000000eb0500720c */ /* 0x000fe40000721670 */
[----:B------:R-:W-:Y:S02]  /*5630*/  P2R R5, PR, RZ, 0x4 ;  /* 0x00000004ff057803 */ /* 0x000fe40000000000 */
[----:B------:R-:W-:Y:S02]  /*5640*/  FSEL R153, R24, -INF , !P3 ;  /* 0xff80000018997808 */ /* 0x000fe40005800000 */
[C---:B------:R-:W-:Y:S02]  /*5650*/  ISETP.GE.AND P3, PT, R3.reuse, R241, PT ;  /* 0x000000f10300720c */ /* 0x040fe40003f66270 */
[----:B------:R-:W-:-:S02]  /*5660*/  ISETP.GE.AND P2, PT, R3, R240, PT ;  /* 0x000000f00300720c */ /* 0x000fc40003f46270 */
[----:B------:R-:W-:Y:S02]  /*5670*/  FSEL R154, R26, -INF , !P6 ;  /* 0xff8000001a9a7808 */ /* 0x000fe40007000000 */
[----:B------:R-:W-:Y:S02]  /*5680*/  FSEL R148, R33, -INF , !P5 ;  /* 0xff80000021947808 */ /* 0x000fe40006800000 */
[C---:B------:R-:W-:Y:S02]  /*5690*/  ISETP.LT.OR P5, PT, R3.reuse, R236, P3 ;  /* 0x000000ec0300720c */ /* 0x040fe40001fa1670 */
[----:B------:R-:W-:Y:S02]  /*56a0*/  ISETP.LT.OR P6, PT, R3, R238, P2 ;  /* 0x000000ee0300720c */ /* 0x000fe400017c1670 */
[----:B------:R-:W-:Y:S02]  /*56b0*/  ISETP.NE.AND P3, PT, R5, RZ, PT ;  /* 0x000000ff0500720c */ /* 0x000fe40003f65270 */
[----:B------:R-:W-:-:S02]  /*56c0*/  ISETP.NE.AND P2, PT, R6, RZ, PT ;  /* 0x000000ff0600720c */ /* 0x000fc40003f45270 */
[----:B------:R-:W-:Y:S02]  /*56d0*/  IADD3 R5, R0, 0x29, RZ ;  /* 0x0000002900057810 */ /* 0x000fe40007ffe0ff */
[----:B------:R-:W-:Y:S02]  /*56e0*/  FSEL R151, R32, -INF , !P4 ;  /* 0xff80000020977808 */ /* 0x000fe40006000000 */
[----:B------:R-:W-:Y:S02]  /*56f0*/  FSEL R141, R35, -INF , !P2 ;  /* 0xff800000238d7808 */ /* 0x000fe40005000000 */
[----:B------:R-:W-:Y:S02]  /*5700*/  ISETP.NE.AND P4, PT, R7, RZ, PT ;  /* 0x000000ff0700720c */ /* 0x000fe40003f85270 */
[----:B------:R-:W-:Y:S02]  /*5710*/  ISETP.GE.AND P2, PT, R5, R242, PT ;  /* 0x000000f20500720c */ /* 0x000fe40003f46270 */
[----:B------:R-:W-:-:S02]  /*5720*/  ISETP.GE.AND P0, PT, R3, R239, PT ;  /* 0x000000ef0300720c */ /* 0x000fc40003f06270 */
[----:B------:R-:W-:Y:S02]  /*5730*/  FSEL R150, R34, -INF , !P4 ;  /* 0xff80000022967808 */ /* 0x000fe40006000000 */
[----:B------:R-:W-:Y:S01]  /*5740*/  FSEL R149, R27, -INF , !P1 ;  /* 0xff8000001b957808 */ /* 0x000fe20004800000 */
[----:B------:R-:W-:Y:S01]  /*5750*/  HMMA.16816.F32 R32, R12, R18, R96 ;  /* 0x000000120c20723c */ /* 0x000fe20000001860 */
[----:B------:R-:W-:Y:S01]  /*5760*/  ISETP.LT.OR P2, PT, R5, R237, P2 ;  /* 0x000000ed0500720c */ /* 0x000fe20001741670 */
[----:B------:R-:W2:Y:S01]  /*5770*/  LDSM.16.M88.4 R16, [R220+0x2800] ;  /* 0x00280000dc10783b */ /* 0x000ea20000000200 */
[----:B------:R-:W-:Y:S02]  /*5780*/  ISETP.GE.AND P4, PT, R3, R242, PT ;  /* 0x000000f20300720c */ /* 0x000fe40003f86270 */
[----:B------:R-:W-:Y:S02]  /*5790*/  ISETP.GE.AND P1, PT, R5, R241, PT ;  /* 0x000000f10500720c */ /* 0x000fe40003f26270 */
[----:B------:R-:W-:-:S02]  /*57a0*/  P2R R7, PR, RZ, 0x20 ;  /* 0x00000020ff077803 */ /* 0x000fc40000000000 */
[----:B------:R-:W-:Y:S02]  /*57b0*/  ISETP.LT.OR P5, PT, R3, R235, P0 ;  /* 0x000000eb0300720c */ /* 0x000fe400007a1670 */
[----:B------:R-:W-:Y:S02]  /*57c0*/  FSEL R143, R25, -INF , !P3 ;  /* 0xff800000198f7808 */ /* 0x000fe40005800000 */
[C---:B------:R-:W-:Y:S01]  /*57d0*/  ISETP.GE.AND P0, PT, R5.reuse, R240, PT ;  /* 0x000000f00500720c */ /* 0x040fe20003f06270 */
[----:B-1----:R-:W-:Y:S01]  /*57e0*/  HMMA.16816.F32 R24, R8, R20, R228 ;  /* 0x000000140818723c */ /* 0x002fe200000018e4 */
[----:B------:R-:W-:Y:S02]  /*57f0*/  ISETP.GE.AND P3, PT, R5, R239, PT ;  /* 0x000000ef0500720c */ /* 0x000fe40003f66270 */
[----:B------:R-:W-:Y:S02]  /*5800*/  P2R R6, PR, RZ, 0x4 ;  /* 0x00000004ff067803 */ /* 0x000fe40000000000 */
[----:B------:R-:W-:-:S02]  /*5810*/  ISETP.LT.OR P4, PT, R3, R237, P4 ;  /* 0x000000ed0300720c */ /* 0x000fc40002781670 */
[C---:B------:R-:W-:Y:S02]  /*5820*/  ISETP.LT.OR P2, PT, R5.reuse, R236, P1 ;  /* 0x000000ec0500720c */ /* 0x040fe40000f41670 */
[----:B------:R-:W-:Y:S02]  /*5830*/  IADD3 R3, R0, 0x30, RZ ;  /* 0x0000003000037810 */ /* 0x000fe40007ffe0ff */
[C---:B------:R-:W-:Y:S02]  /*5840*/  ISETP.LT.OR P0, PT, R5.reuse, R238, P0 ;  /* 0x000000ee0500720c */ /* 0x040fe40000701670 */
[----:B------:R-:W-:Y:S02]  /*5850*/  ISETP.LT.OR P1, PT, R5, R235, P3 ;  /* 0x000000eb0500720c */ /* 0x000fe40001f21670 */
[----:B------:R-:W-:Y:S02]  /*5860*/  P2R R5, PR, RZ, 0x4 ;  /* 0x00000004ff057803 */ /* 0x000fe40000000000 */
[----:B------:R-:W-:-:S02]  /*5870*/  ISETP.GE.AND P2, PT, R3, R240, PT ;  /* 0x000000f00300720c */ /* 0x000fc40003f46270 */
[----:B------:R-:W-:Y:S02]  /*5880*/  ISETP.GE.AND P3, PT, R3, R241, PT ;  /* 0x000000f10300720c */ /* 0x000fe40003f66270 */
[----:B------:R-:W-:Y:S02]  /*5890*/  FSEL R142, R46, -INF , !P5 ;  /* 0xff8000002e8e7808 */ /* 0x000fe40006800000 */
[----:B------:R-:W-:Y:S02]  /*58a0*/  FSEL R140, R44, -INF , !P6 ;  /* 0xff8000002c8c7808 */ /* 0x000fe40007000000 */
[----:B------:R-:W-:Y:S02]  /*58b0*/  ISETP.NE.AND P5, PT, R5, RZ, PT ;  /* 0x000000ff0500720c */ /* 0x000fe40003fa5270 */
[C---:B------:R-:W-:Y:S02]  /*58c0*/  ISETP.LT.OR P2, PT, R3.reuse, R238, P2 ;  /* 0x000000ee0300720c */ /* 0x040fe40001741670 */
[----:B------:R-:W-:-:S02]  /*58d0*/  ISETP.LT.OR P6, PT, R3, R236, P3 ;  /* 0x000000ec0300720c */ /* 0x000fc40001fc1670 */
[----:B------:R-:W-:Y:S02]  /*58e0*/  IADD3 R5, R0, 0x31, RZ ;  /* 0x0000003100057810 */ /* 0x000fe40007ffe0ff */
[----:B------:R-:W-:Y:S02]  /*58f0*/  ISETP.NE.AND P3, PT, R6, RZ, PT ;  /* 0x000000ff0600720c */ /* 0x000fe40003f65270 */
[----:B------:R-:W-:Y:S02]  /*5900*/  FSEL R133, R40, -INF , !P4 ;  /* 0xff80000028857808 */ /* 0x000fe40006000000 */
[----:B------:R-:W-:Y:S02]  /*5910*/  P2R R6, PR, RZ, 0x4 ;  /* 0x00000004ff067803 */ /* 0x000fe40000000000 */
[----:B------:R-:W-:Y:S02]  /*5920*/  ISETP.NE.AND P4, PT, R7, RZ, PT ;  /* 0x000000ff0700720c */ /* 0x000fe40003f85270 */
[----:B------:R-:W-:-:S02]  /*5930*/  ISETP.GE.AND P2, PT, R5, R241, PT ;  /* 0x000000f10500720c */ /* 0x000fc40003f46270 */
[----:B------:R-:W-:Y:S02]  /*5940*/  FSEL R128, R41, -INF , !P3 ;  /* 0xff80000029807808 */ /* 0x000fe40005800000 */
[----:B------:R-:W-:Y:S02]  /*5950*/  FSEL R131, R45, -INF , !P0 ;  /* 0xff8000002d837808 */ /* 0x000fe40004000000 */
[----:B------:R-:W-:Y:S02]  /*5960*/  ISETP.GE.AND P3, PT, R5, R242, PT ;  /* 0x000000f20500720c */ /* 0x000fe40003f66270 */
[----:B------:R-:W-:Y:S02]  /*5970*/  ISETP.GE.AND P0, PT, R3, R239, PT ;  /* 0x000000ef0300720c */ /* 0x000fe40003f06270 */
[----:B------:R-:W-:Y:S02]  /*5980*/  FSEL R134, R42, -INF , !P4 ;  /* 0xff8000002a867808 */ /* 0x000fe40006000000 */
[----:B------:R-:W-:-:S02]  /*5990*/  FSEL R130, R47, -INF , !P1 ;  /* 0xff8000002f827808 */ /* 0x000fc40004800000 */
[----:B------:R-:W-:Y:S01]  /*59a0*/  ISETP.LT.OR P2, PT, R5, R236, P2 ;  /* 0x000000ec0500720c */ /* 0x000fe20001741670 */
[----:B--2---:R-:W-:Y:S01]  /*59b0*/  HMMA.16816.F32 R44, R8, R18, R200 ;  /* 0x00000012082c723c */ /* 0x004fe200000018c8 */
        /* <DEDUP_REMOVED lines=33> */
[----:B------:R-:W-:Y:S02]  /*5bd0*/  ISETP.LT.OR P2, PT, R5, R237, P2 ;  /* 0x000000ed0500720c */ /* 0x000fe40001741670 */
[----:B------:R-:W-:Y:S02]  /*5be0*/  ISETP.GE.AND P4, PT, R3, R242, PT ;  /* 0x000000f20300720c */ /* 0x000fe40003f86270 */
[----:B------:R-:W-:Y:S02]  /*5bf0*/  ISETP.GE.AND P1, PT, R5, R241, PT ;  /* 0x000000f10500720c */ /* 0x000fe40003f26270 */
[----:B------:R-:W-:-:S02]  /*5c00*/  P2R R7, PR, RZ, 0x20 ;  /* 0x00000020ff077803 */ /* 0x000fc40000000000 */
[----:B------:R-:W-:Y:S02]  /*5c10*/  ISETP.LT.OR P5, PT, R3, R235, P0 ;  /* 0x000000eb0300720c */ /* 0x000fe400007a1670 */
[----:B------:R-:W-:Y:S02]  /*5c20*/  FSEL R165, R29, -INF , !P3 ;  /* 0xff8000001da57808 */ /* 0x000fe40005800000 */
[C---:B------:R-:W-:Y:S01]  /*5c30*/  ISETP.GE.AND P0, PT, R5.reuse, R240, PT ;  /* 0x000000f00500720c */ /* 0x040fe20003f06270 */
[----:B------:R-:W-:Y:S01]  /*5c40*/  HMMA.16816.F32 R28, R12, R22, R88 ;  /* 0x000000160c1c723c */ /* 0x000fe20000001858 */
[----:B------:R-:W-:Y:S01]  /*5c50*/  ISETP.GE.AND P3, PT, R5, R239, PT ;  /* 0x000000ef0500720c */ /* 0x000fe20003f66270 */
[----:B------:R-:W1:Y:S01]  /*5c60*/  LDSM.16.M88.4 R20, [R220+0x3000] ;  /* 0x00300000dc14783b */ /* 0x000e620000000200 */
        /* <DEDUP_REMOVED lines=27> */
[-C--:B------:R-:W-:Y:S01]  /*5e20*/  HMMA.16816.F32 R48, R12, R16.reuse, R84 ;  /* 0x000000100c30723c */ /* 0x080fe20000001854 */
        /* <DEDUP_REMOVED lines=32> */
[----:B-1----:R-:W-:Y:S01]  /*6030*/  HMMA.16816.F32 R40, R12, R20, R68 ;  /* 0x000000140c28723c */ /* 0x002fe20000001844 */
        /* <DEDUP_REMOVED lines=10> */
[----:B------:R-:W-:Y:S01]  /*60e0*/  P2R R6, PR, RZ, 0x4 ;  /* 0x00000004ff067803 */ /* 0x000fe20000000000 */
[----:B------:R-:W-:-:S04]  /*60f0*/  DEPBAR.LE SB0, 0x0 ;  /* 0x000080000000791a */ /* 0x000fc80000000000 */
[----:B------:R-:W-:Y:S02]  /*6100*/  ISETP.LT.OR P4, PT, R3, R237, P4 ;  /* 0x000000ed0300720c */ /* 0x000fe40002781670 */
[C---:B------:R-:W-:Y:S02]  /*6110*/  ISETP.LT.OR P2, PT, R5.reuse, R236, P1 ;  /* 0x000000ec0500720c */ /* 0x040fe40000f41670 */
[----:B------:R-:W-:Y:S02]  /*6120*/  IADD3 R3, R0, 0x50, RZ ;  /* 0x0000005000037810 */ /* 0x000fe40007ffe0ff */
[C---:B------:R-:W-:Y:S02]  /*6130*/  ISETP.LT.OR P0, PT, R5.reuse, R238, P0 ;  /* 0x000000ee0500720c */ /* 0x040fe40000701670 */
[----:B------:R-:W-:Y:S02]  /*6140*/  ISETP.LT.OR P1, PT, R5, R235, P3 ;  /* 0x000000eb0500720c */ /* 0x000fe40001f21670 */
[----:B------:R-:W-:-:S02]  /*6150*/  P2R R5, PR, RZ, 0x4 ;  /* 0x00000004ff057803 */ /* 0x000fc40000000000 */
[----:B------:R-:W-:Y:S02]  /*6160*/  ISETP.GE.AND P2, PT, R3, R240, PT ;  /* 0x000000f00300720c */ /* 0x000fe40003f46270 */
[----:B------:R-:W-:Y:S02]  /*6170*/  FSEL R192, R28, -INF , !P4 ;  /* 0xff8000001cc07808 */ /* 0x000fe40006000000 */
[----:B------:R-:W-:Y:S02]  /*6180*/  ISETP.NE.AND P4, PT, R7, RZ, PT ;  /* 0x000000ff0700720c */ /* 0x000fe40003f85270 */
[----:B------:R-:W-:Y:S02]  /*6190*/  ISETP.GE.AND P3, PT, R3, R241, PT ;  /* 0x000000f10300720c */ /* 0x000fe40003f66270 */
[----:B------:R-:W-:Y:S02]  /*61a0*/  FSEL R200, R38, -INF , !P5 ;  /* 0xff80000026c87808 */ /* 0x000fe40006800000 */
[----:B------:R-:W-:-:S02]  /*61b0*/  ISETP.NE.AND P5, PT, R5, RZ, PT ;  /* 0x000000ff0500720c */ /* 0x000fc40003fa5270 */
[C---:B------:R-:W-:Y:S02]  /*61c0*/  ISETP.LT.OR P2, PT, R3.reuse, R238, P2 ;  /* 0x000000ee0300720c */ /* 0x040fe40001741670 */
[----:B------:R-:W-:Y:S02]  /*61d0*/  FSEL R194, R36, -INF , !P6 ;  /* 0xff80000024c27808 */ /* 0x000fe40007000000 */
[----:B------:R-:W-:Y:S02]  /*61e0*/  IADD3 R5, R0, 0x51, RZ ;  /* 0x0000005100057810 */ /* 0x000fe40007ffe0ff */
[----:B------:R-:W-:Y:S02]  /*61f0*/  FSEL R193, R30, -INF , !P4 ;  /* 0xff8000001ec17808 */ /* 0x000fe40006000000 */
[C---:B------:R-:W-:Y:S02]  /*6200*/  ISETP.LT.OR P6, PT, R3.reuse, R236, P3 ;  /* 0x000000ec0300720c */ /* 0x040fe40001fc1670 */
[----:B------:R-:W-:-:S02]  /*6210*/  ISETP.GE.AND P4, PT, R3, R242, PT ;  /* 0x000000f20300720c */ /* 0x000fc40003f86270 */
[----:B------:R-:W-:Y:S02]  /*6220*/  ISETP.NE.AND P3, PT, R6, RZ, PT ;  /* 0x000000ff0600720c */ /* 0x000fe40003f65270 */
[----:B------:R-:W-:Y:S02]  /*6230*/  P2R R6, PR, RZ, 0x4 ;  /* 0x00000004ff067803 */ /* 0x000fe40000000000 */
[----:B------:R-:W-:Y:S02]  /*6240*/  ISETP.GE.AND P2, PT, R5, R241, PT ;  /* 0x000000f10500720c */ /* 0x000fe40003f46270 */
[----:B------:R-:W-:Y:S02]  /*6250*/  FSEL R190, R37, -INF , !P0 ;  /* 0xff80000025be7808 */ /* 0x000fe40004000000 */
[C---:B------:R-:W-:Y:S02]  /*6260*/  ISETP.LT.OR P4, PT, R3.reuse, R237, P4 ;  /* 0x000000ed0300720c */ /* 0x040fe40002781670 */
[----:B------:R-:W-:-:S02]  /*6270*/  ISETP.GE.AND P0, PT, R3, R239, PT ;  /* 0x000000ef0300720c */ /* 0x000fc40003f06270 */
[----:B------:R-:W-:Y:S02]  /*6280*/  P2R R7, PR, RZ, 0x40 ;  /* 0x00000040ff077803 */ /* 0x000fe40000000000 */
[----:B------:R-:W-:Y:S02]  /*6290*/  FSEL R182, R29, -INF , !P3 ;  /* 0xff8000001db67808 */ /* 0x000fe40005800000 */
[----:B------:R-:W-:Y:S02]  /*62a0*/  FSEL R191, R39, -INF , !P1 ;  /* 0xff80000027bf7808 */ /* 0x000fe40004800000 */
[C---:B------:R-:W-:Y:S01]  /*62b0*/  ISETP.GE.AND P3, PT, R5.reuse, R242, PT ;  /* 0x000000f20500720c */ /* 0x040fe20003f66270 */
[----:B-1----:R-:W-:Y:S01]  /*62c0*/  HMMA.16816.F32 R36, R12, R16, R124 ;  /* 0x000000100c24723c */ /* 0x002fe2000000187c */
[C---:B------:R-:W-:Y:S02]  /*62d0*/  ISETP.LT.OR P2, PT, R5.reuse, R236, P2 ;  /* 0x000000ec0500720c */ /* 0x040fe40001741670 */
[----:B------:R-:W-:-:S02]  /*62e0*/  ISETP.GE.AND P1, PT, R5, R240, PT ;  /* 0x000000f00500720c */ /* 0x000fc40003f26270 */
[----:B------:R-:W-:Y:S01]  /*62f0*/  FSEL R189, R48, -INF , !P4 ;  /* 0xff80000030bd7808 */ /* 0x000fe20006000000 */
[----:B------:R-:W-:Y:S01]  /*6300*/  BAR.SYNC.DEFER_BLOCKING 0x0 ;  /* 0x0000000000007b1d */ /* 0x000fe20000010000 */
[----:B------:R-:W-:Y:S02]  /*6310*/  ISETP.LT.OR P6, PT, R3, R235, P0 ;  /* 0x000000eb0300720c */ /* 0x000fe400007c1670 */
[----:B------:R-:W-:Y:S02]  /*6320*/  FSEL R183, R31, -INF , !P5 ;  /* 0xff8000001fb77808 */ /* 0x000fe40006800000 */
[----:B------:R-:W-:Y:S01]  /*6330*/  ISETP.NE.AND P4, PT, R7, RZ, PT ;  /* 0x000000ff0700720c */ /* 0x000fe20003f85270 */
[----:B------:R-:W-:Y:S01]  /*6340*/  HMMA.16816.F32 R28, R8, R20, R196 ;  /* 0x00000014081c723c */ /* 0x000fe200000018c4 */
[C---:B------:R-:W-:Y:S02]  /*6350*/  ISETP.GE.AND P0, PT, R5.reuse, R239, PT ;  /* 0x000000ef0500720c */ /* 0x040fe40003f06270 */
[----:B------:R-:W-:-:S02]  /*6360*/  ISETP.LT.OR P5, PT, R5, R237, P3 ;  /* 0x000000ed0500720c */ /* 0x000fc40001fa1670 */
[----:B------:R-:W-:Y:S02]  /*6370*/  P2R R7, PR, RZ, 0x4 ;  /* 0x00000004ff077803 */ /* 0x000fe40000000000 */
[----:B------:R-:W-:Y:S02]  /*6380*/  ISETP.NE.AND P3, PT, R6, RZ, PT ;  /* 0x000000ff0600720c */ /* 0x000fe40003f65270 */
[C---:B------:R-:W-:Y:S02]  /*6390*/  ISETP.LT.OR P2, PT, R5.reuse, R238, P1 ;  /* 0x000000ee0500720c */ /* 0x040fe40000f41670 */
[----:B------:R-:W-:Y:S02]  /*63a0*/  IADD3 R3, R0, 0x58, RZ ;  /* 0x0000005800037810 */ /* 0x000fe40007ffe0ff */
[----:B------:R-:W-:Y:S02]  /*63b0*/  ISETP.LT.OR P1, PT, R5, R235, P0 ;  /* 0x000000eb0500720c */ /* 0x000fe40000721670 */
[----:B------:R-:W-:-:S02]  /*63c0*/  P2R R5, PR, RZ, 0x4 ;  /* 0x00000004ff057803 */ /* 0x000fc40000000000 */
[----:B------:R-:W-:Y:S02]  /*63d0*/  FSEL R248, R32, -INF , !P3 ;  /* 0xff80000020f87808 */ /* 0x000fe40005800000 */
[C---:B------:R-:W-:Y:S02]  /*63e0*/  ISETP.GE.AND P3, PT, R3.reuse, R241, PT ;  /* 0x000000f10300720c */ /* 0x040fe40003f66270 */
[----:B------:R-:W-:Y:S02]  /*63f0*/  ISETP.GE.AND P2, PT, R3, R240, PT ;  /* 0x000000f00300720c */ /* 0x000fe40003f46270 */
[----:B------:R-:W-:Y:S02]  /*6400*/  FSEL R251, R34, -INF , !P6 ;  /* 0xff80000022fb7808 */ /* 0x000fe40007000000 */
[----:B------:R-:W-:Y:S02]  /*6410*/  FSEL R188, R49, -INF , !P5 ;  /* 0xff80000031bc7808 */ /* 0x000fe40006800000 */
[----:B------:R-:W-:-:S02]  /*6420*/  ISETP.LT.OR P5, PT, R3, R236, P3 ;  /* 0x000000ec0300720c */ /* 0x000fc40001fa1670 */
[----:B------:R-:W-:Y:S02]  /*6430*/  ISETP.LT.OR P6, PT, R3, R238, P2 ;  /* 0x000000ee0300720c */ /* 0x000fe400017c1670 */
[----:B------:R-:W-:Y:S02]  /*6440*/  ISETP.NE.AND P3, PT, R5, RZ, PT ;  /* 0x000000ff0500720c */ /* 0x000fe40003f65270 */
[----:B------:R-:W-:Y:S02]  /*6450*/  ISETP.NE.AND P2, PT, R7, RZ, PT ;  /* 0x000000ff0700720c */ /* 0x000fe40003f45270 */
[----:B------:R-:W-:Y:S02]  /*6460*/  IADD3 R5, R0, 0x59, RZ ;  /* 0x0000005900057810 */ /* 0x000fe40007ffe0ff */
[----:B------:R-:W-:Y:S02]  /*6470*/  FSEL R245, R51, -INF , !P2 ;  /* 0xff80000033f57808 */ /* 0x000fe40005000000 */
[----:B------:R-:W-:-:S02]  /*6480*/  ISETP.GE.AND P2, PT, R5, R242, PT ;  /* 0x000000f20500720c */ /* 0x000fc40003f46270 */
[----:B------:R-:W-:Y:S02]  /*6490*/  ISETP.GE.AND P0, PT, R3, R239, PT ;  /* 0x000000ef0300720c */ /* 0x000fe40003f06270 */
[----:B------:R-:W-:Y:S02]  /*64a0*/  FSEL R249, R50, -INF , !P4 ;  /* 0xff80000032f97808 */ /* 0x000fe40006000000 */
[----:B------:R-:W-:Y:S02]  /*64b0*/  FSEL R250, R35, -INF , !P1 ;  /* 0xff80000023fa7808 */ /* 0x000fe40004800000 */
[----:B------:R-:W-:Y:S02]  /*64c0*/  ISETP.LT.OR P2, PT, R5, R237, P2 ;  /* 0x000000ed0500720c */ /* 0x000fe40001741670 */
[----:B------:R-:W-:Y:S02]  /*64d0*/  ISETP.GE.AND P4, PT, R3, R242, PT ;  /* 0x000000f20300720c */ /* 0x000fe40003f86270 */
[----:B------:R-:W-:-:S02]  /*64e0*/  ISETP.GE.AND P1, PT, R5, R241, PT ;  /* 0x000000f10500720c */ /* 0x000fc40003f26270 */
[----:B------:R-:W-:Y:S02]  /*64f0*/  P2R R6, PR, RZ, 0x20 ;  /* 0x00000020ff067803 */ /* 0x000fe40000000000 */
[----:B------:R-:W-:Y:S02]  /*6500*/  ISETP.LT.OR P5, PT, R3, R235, P0 ;  /* 0x000000eb0300720c */ /* 0x000fe400007a1670 */
[----:B------:R-:W-:Y:S02]  /*6510*/  FSEL R215, R33, -INF , !P3 ;  /* 0xff80000021d77808 */ /* 0x000fe40005800000 */
[C---:B------:R-:W-:Y:S01]  /*6520*/  ISETP.GE.AND P0, PT, R5.reuse, R240, PT ;  /* 0x000000f00500720c */ /* 0x040fe20003f06270 */
[----:B------:R-:W-:Y:S01]  /*6530*/  HMMA.16816.F32 R32, R8, R16, R168 ;  /* 0x000000100820723c */ /* 0x000fe200000018a8 */
[----:B------:R-:W-:Y:S02]  /*6540*/  ISETP.GE.AND P3, PT, R5, R239, PT ;  /* 0x000000ef0500720c */ /* 0x000fe40003f66270 */
[----:B------:R-:W-:-:S02]  /*6550*/  P2R R7, PR, RZ, 0x4 ;  /* 0x00000004ff077803 */ /* 0x000fc40000000000 */
[----:B------:R-:W-:Y:S02]  /*6560*/  ISETP.LT.OR P4, PT, R3, R237, P4 ;  /* 0x000000ed0300720c */ /* 0x000fe40002781670 */
[C---:B------:R-:W-:Y:S02]  /*6570*/  ISETP.LT.OR P2, PT, R5.reuse, R236, P1 ;  /* 0x000000ec0500720c */ /* 0x040fe40000f41670 */
[----:B------:R-:W-:Y:S02]  /*6580*/  IADD3 R3, R0, 0x60, RZ ;  /* 0x0000006000037810 */ /* 0x000fe40007ffe0ff */
[C---:B------:R-:W-:Y:S02]  /*6590*/  ISETP.LT.OR P0, PT, R5.reuse, R238, P0 ;  /* 0x000000ee0500720c */ /* 0x040fe40000701670 */
[----:B------:R-:W-:Y:S02]  /*65a0*/  ISETP.LT.OR P1, PT, R5, R235, P3 ;  /* 0x000000eb0500720c */ /* 0x000fe40001f21670 */
[----:B------:R-:W-:-:S02]  /*65b0*/  FSEL R181, R24, -INF , !P4 ;  /* 0xff80000018b57808 */ /* 0x000fc40006000000 */
[----:B------:R-:W-:Y:S02]  /*65c0*/  P2R R5, PR, RZ, 0x4 ;  /* 0x00000004ff057803 */ /* 0x000fe40000000000 */
[----:B------:R-:W-:Y:S02]  /*65d0*/  ISETP.NE.AND P4, PT, R6, RZ, PT ;  /* 0x000000ff0600720c */ /* 0x000fe40003f85270 */
[C---:B------:R-:W-:Y:S02]  /*65e0*/  ISETP.GE.AND P3, PT, R3.reuse, R241, PT ;  /* 0x000000f10300720c */ /* 0x040fe40003f66270 */
[----:B------:R-:W-:Y:S02]  /*65f0*/  ISETP.GE.AND P2, PT, R3, R240, PT ;  /* 0x000000f00300720c */ /* 0x000fe40003f46270 */
[----:B------:R-:W-:Y:S02]  /*6600*/  FSEL R234, R44, -INF , !P6 ;  /* 0xff8000002cea7808 */ /* 0x000fe40007000000 */
[----:B------:R-:W-:-:S02]  /*6610*/  FSEL R247, R46, -INF , !P5 ;  /* 0xff8000002ef77808 */ /* 0x000fc40006800000 */
[----:B------:R-:W-:Y:S02]  /*6620*/  FSEL R214, R26, -INF , !P4 ;  /* 0xff8000001ad67808 */ /* 0x000fe40006000000 */
[C---:B------:R-:W-:Y:S02]  /*6630*/  ISETP.LT.OR P5, PT, R3.reuse, R236, P3 ;  /* 0x000000ec0300720c */ /* 0x040fe40001fa1670 */
[C---:B------:R-:W-:Y:S02]  /*6640*/  ISETP.LT.OR P6, PT, R3.reuse, R238, P2 ;  /* 0x000000ee0300720c */ /* 0x040fe400017c1670 */
[----:B------:R-:W-:Y:S02]  /*6650*/  ISETP.GE.AND P4, PT, R3, R242, PT ;  /* 0x000000f20300720c */ /* 0x000fe40003f86270 */
[----:B------:R-:W-:Y:S02]  /*6660*/  FSEL R244, R45, -INF , !P0 ;  /* 0xff8000002df47808 */ /* 0x000fe40004000000 */
[----:B------:R-:W-:-:S02]  /*6670*/  ISETP.NE.AND P3, PT, R5, RZ, PT ;  /* 0x000000ff0500720c */ /* 0x000fc40003f65270 */
[----:B------:R-:W-:Y:S02]  /*6680*/  ISETP.NE.AND P2, PT, R7, RZ, PT ;  /* 0x000000ff0700720c */ /* 0x000fe40003f45270 */
[C---:B------:R-:W-:Y:S02]  /*6690*/  ISETP.GE.AND P0, PT, R3.reuse, R239, PT ;  /* 0x000000ef0300720c */ /* 0x040fe40003f06270 */
[----:B------:R-:W-:Y:S02]  /*66a0*/  IADD3 R5, R0, 0x61, RZ ;  /* 0x0000006100057810 */ /* 0x000fe40007ffe0ff */
[----:B------:R-:W-:Y:S02]  /*66b0*/  ISETP.LT.OR P4, PT, R3, R237, P4 ;  /* 0x000000ed0300720c */ /* 0x000fe40002781670 */
[----:B------:R-:W-:Y:S02]  /*66c0*/  P2R R6, PR, RZ, 0x20 ;  /* 0x00000020ff067803 */ /* 0x000fe40000000000 */
[----:B------:R-:W-:-:S02]  /*66d0*/  FSEL R69, R25, -INF , !P2 ;  /* 0xff80000019457808 */ /* 0x000fc40005000000 */
[----:B------:R-:W-:Y:S02]  /*66e0*/  FSEL R206, R27, -INF , !P3 ;  /* 0xff8000001bce7808 */ /* 0x000fe40005800000 */
[----:B------:R-:W-:Y:S01]  /*66f0*/  ISETP.LT.OR P5, PT, R3, R235, P0 ;  /* 0x000000eb0300720c */ /* 0x000fe200007a1670 */
[-C--:B------:R-:W-:Y:S01]  /*6700*/  HMMA.16816.F32 R24, R8, R22.reuse, R176 ;  /* 0x000000160818723c */ /* 0x080fe200000018b0 */
[C---:B------:R-:W-:Y:S02]  /*6710*/  ISETP.GE.AND P3, PT, R5.reuse, R242, PT ;  /* 0x000000f20500720c */ /* 0x040fe40003f66270 */
[----:B------:R-:W-:Y:S02]  /*6720*/  ISETP.GE.AND P2, PT, R5, R241, PT ;  /* 0x000000f10500720c */ /* 0x000fe40003f46270 */
[----:B------:R-:W-:Y:S02]  /*6730*/  FSEL R246, R47, -INF , !P1 ;  /* 0xff8000002ff67808 */ /* 0x000fe40004800000 */
[C---:B------:R-:W-:Y:S01]  /*6740*/  ISETP.GE.AND P0, PT, R5.reuse, R239, PT ;  /* 0x000000ef0500720c */ /* 0x040fe20003f06270 */
[----:B------:R-:W-:Y:S01]  /*6750*/  HMMA.16816.F32 R20, R12, R22, R136 ;  /* 0x000000160c14723c */ /* 0x000fe20000001888 */
[----:B------:R-:W-:-:S02]  /*6760*/  ISETP.GE.AND P1, PT, R5, R240, PT ;  /* 0x000000f00500720c */ /* 0x000fc40003f26270 */
[----:B------:R-:W-:Y:S02]  /*6770*/  FSEL R166, R40, -INF , !P4 ;  /* 0xff80000028a67808 */ /* 0x000fe40006000000 */
[C---:B------:R-:W-:Y:S02]  /*6780*/  ISETP.LT.OR P4, PT, R5.reuse, R237, P3 ;  /* 0x000000ed0500720c */ /* 0x040fe40001f81670 */
[C---:B------:R-:W-:Y:S01]  /*6790*/  ISETP.LT.OR P2, PT, R5.reuse, R236, P2 ;  /* 0x000000ec0500720c */ /* 0x040fe20001741670 */
[----:B------:R-:W-:Y:S01]  /*67a0*/  HMMA.16816.F32 R8, R8, R18, R184 ;  /* 0x000000120808723c */ /* 0x000fe200000018b8 */
[----:B------:R-:W-:Y:S02]  /*67b0*/  IADD3 R3, R0, 0x70, RZ ;  /* 0x0000007000037810 */ /* 0x000fe40007ffe0ff */
[----:B------:R-:W-:Y:S02]  /*67c0*/  ISETP.NE.AND P3, PT, R6, RZ, PT ;  /* 0x000000ff0600720c */ /* 0x000fe40003f65270 */
[----:B------:R-:W-:-:S02]  /*67d0*/  ISETP.LT.OR P0, PT, R5, R235, P0 ;  /* 0x000000eb0500720c */ /* 0x000fc40000701670 */
[----:B------:R-:W-:Y:S01]  /*67e0*/  ISETP.LT.OR P1, PT, R5, R238, P1 ;  /* 0x000000ee0500720c */ /* 0x000fe20000f21670 */
[----:B------:R-:W-:Y:S01]  /*67f0*/  HMMA.16816.F32 R12, R12, R18, R144 ;  /* 0x000000120c0c723c */ /* 0x000fe20000001890 */
[----:B------:R-:W-:Y:S02]  /*6800*/  P2R R7, PR, RZ, 0x4 ;  /* 0x00000004ff077803 */ /* 0x000fe40000000000 */
[----:B------:R-:W-:Y:S02]  /*6810*/  FSEL R201, R42, -INF , !P3 ;  /* 0xff8000002ac97808 */ /* 0x000fe40005800000 */
[----:B------:R-:W-:Y:S02]  /*6820*/  P2R R5, PR, RZ, 0x1 ;  /* 0x00000001ff057803 */ /* 0x000fe40000000000 */
[----:B------:R-:W-:Y:S02]  /*6830*/  ISETP.GE.AND P2, PT, R3, R241, PT ;  /* 0x000000f10300720c */ /* 0x000fe40003f46270 */
[----:B------:R-:W-:-:S02]  /*6840*/  P2R R6, PR, RZ, 0x2 ;  /* 0x00000002ff067803 */ /* 0x000fc40000000000 */
[C---:B------:R-:W-:Y:S02]  /*6850*/  ISETP.GE.AND P3, PT, R3.reuse, R242, PT ;  /* 0x000000f20300720c */ /* 0x040fe40003f66270 */
[C---:B------:R-:W-:Y:S02]  /*6860*/  ISETP.GE.AND P0, PT, R3.reuse, R239, PT ;  /* 0x000000ef0300720c */ /* 0x040fe40003f06270 */
[----:B------:R-:W-:Y:S02]  /*6870*/  ISETP.GE.AND P1, PT, R3, R240, PT ;  /* 0x000000f00300720c */ /* 0x000fe40003f26270 */
[----:B------:R-:W-:Y:S02]  /*6880*/  FSEL R127, R41, -INF , !P4 ;  /* 0xff800000297f7808 */ /* 0x000fe40006000000 */
[----:B------:R-:W-:Y:S02]  /*6890*/  FSEL R213, R30, -INF , !P5 ;  /* 0xff8000001ed57808 */ /* 0x000fe40006800000 */
[----:B------:R-:W-:-:S02]  /*68a0*/  ISETP.LT.OR P4, PT, R3, R236, P2 ;  /* 0x000000ec0300720c */ /* 0x000fc40001781670 */
[C---:B------:R-:W-:Y:S02]  /*68b0*/  ISETP.LT.OR P5, PT, R3.reuse, R237, P3 ;  /* 0x000000ed0300720c */ /* 0x040fe40001fa1670 */
[C---:B------:R-:W-:Y:S02]  /*68c0*/  ISETP.LT.OR P2, PT, R3.reuse, R235, P0 ;  /* 0x000000eb0300720c */ /* 0x040fe40000741670 */
[----:B------:R-:W-:Y:S02]  /*68d0*/  ISETP.LT.OR P3, PT, R3, R238, P1 ;  /* 0x000000ee0300720c */ /* 0x000fe40000f61670 */
[----:B------:R-:W-:Y:S02]  /*68e0*/  ISETP.NE.AND P0, PT, R6, RZ, PT ;  /* 0x000000ff0600720c */ /* 0x000fe40003f05270 */
[----:B------:R-:W-:Y:S02]  /*68f0*/  IADD3 R3, R0, 0x71, RZ ;  /* 0x0000007100037810 */ /* 0x000fe40007ffe0ff */
[----:B------:R-:W-:-:S02]  /*6900*/  FSEL R207, R28, -INF , !P6 ;  /* 0xff8000001ccf7808 */ /* 0x000fc40007000000 */
[----:B------:R-:W-:Y:S02]  /*6910*/  FSEL R199, R29, -INF , !P0 ;  /* 0xff8000001dc77808 */ /* 0x000fe40004000000 */
[----:B------:R-:W-:Y:S02]  /*6920*/  ISETP.NE.AND P6, PT, R5, RZ, PT ;  /* 0x000000ff0500720c */ /* 0x000fe40003fc5270 */
[----:B------:R-:W-:Y:S02]  /*6930*/  ISETP.NE.AND P1, PT, R7, RZ, PT ;  /* 0x000000ff0700720c */ /* 0x000fe40003f25270 */
[----:B------:R-:W-:Y:S02]  /*6940*/  ISETP.GE.AND P0, PT, R3, R242, PT ;  /* 0x000000f20300720c */ /* 0x000fe40003f06270 */
[----:B------:R-:W-:Y:S02]  /*6950*/  IADD3 R5, R0, 0x68, RZ ;  /* 0x0000006800057810 */ /* 0x000fe40007ffe0ff */
[----:B------:R-:W-:-:S02]  /*6960*/  FSEL R197, R43, -INF , !P1 ;  /* 0xff8000002bc57808 */ /* 0x000fc40004800000 */
[----:B------:R-:W-:Y:S02]  /*6970*/  ISETP.LT.OR P0, PT, R3, R237, P0 ;  /* 0x000000ed0300720c */ /* 0x000fe40000701670 */
[C---:B------:R-:W-:Y:S02]  /*6980*/  ISETP.GE.AND P1, PT, R5.reuse, R242, PT ;  /* 0x000000f20500720c */ /* 0x040fe40003f26270 */
[----:B------:R-:W-:Y:S02]  /*6990*/  FSEL R126, R36, -INF , !P5 ;  /* 0xff800000247e7808 */ /* 0x000fe40006800000 */
[----:B------:R-:W-:Y:S02]  /*69a0*/  ISETP.GE.AND P5, PT, R5, R240, PT ;  /* 0x000000f00500720c */ /* 0x000fe40003fa6270 */
[----:B------:R-:W-:Y:S02]  /*69b0*/  FSEL R196, R38, -INF , !P4 ;  /* 0xff80000026c47808 */ /* 0x000fe40006000000 */
[----:B------:R-:W-:-:S02]  /*69c0*/  FSEL R198, R32, -INF , !P3 ;  /* 0xff80000020c67808 */ /* 0x000fc40005800000 */
[----:B------:R-:W-:Y:S02]  /*69d0*/  FSEL R125, R37, -INF , !P0 ;  /* 0xff800000257d7808 */ /* 0x000fe40004000000 */
[----:B------:R-:W-:Y:S02]  /*69e0*/  ISETP.LT.OR P1, PT, R5, R237, P1 ;  /* 0x000000ed0500720c */ /* 0x000fe40000f21670 */
[C---:B------:R-:W-:Y:S02]  /*69f0*/  ISETP.GE.AND P3, PT, R3.reuse, R241, PT ;  /* 0x000000f10300720c */ /* 0x040fe40003f66270 */
[C---:B------:R-:W-:Y:S02]  /*6a00*/  ISETP.GE.AND P4, PT, R3.reuse, R240, PT ;  /* 0x000000f00300720c */ /* 0x040fe40003f86270 */
[----:B------:R-:W-:Y:S02]  /*6a10*/  ISETP.GE.AND P0, PT, R3, R239, PT ;  /* 0x000000ef0300720c */ /* 0x000fe40003f06270 */
[----:B------:R-:W-:-:S02]  /*6a20*/  FSEL R202, R34, -INF , !P2 ;  /* 0xff80000022ca7808 */ /* 0x000fc40005000000 */
[----:B------:R-:W-:Y:S02]  /*6a30*/  ISETP.LT.OR P2, PT, R5, R238, P5 ;  /* 0x000000ee0500720c */ /* 0x000fe40002f41670 */
[----:B------:R-:W-:Y:S02]  /*6a40*/  P2R R6, PR, RZ, 0x2 ;  /* 0x00000002ff067803 */ /* 0x000fe40000000000 */
[C---:B------:R-:W-:Y:S02]  /*6a50*/  ISETP.LT.OR P3, PT, R3.reuse, R236, P3 ;  /* 0x000000ec0300720c */ /* 0x040fe40001f61670 */
[C---:B------:R-:W-:Y:S02]  /*6a60*/  ISETP.LT.OR P4, PT, R3.reuse, R238, P4 ;  /* 0x000000ee0300720c */ /* 0x040fe40002781670 */
[----:B------:R-:W-:Y:S02]  /*6a70*/  ISETP.LT.OR P5, PT, R3, R235, P0 ;  /* 0x000000eb0300720c */ /* 0x000fe400007a1670 */
[----:B------:R-:W-:-:S02]  /*6a80*/  ISETP.GE.AND P1, PT, R5, R239, PT ;  /* 0x000000ef0500720c */ /* 0x000fc40003f26270 */
[----:B------:R-:W-:Y:S02]  /*6a90*/  IADD3 R3, R0, 0x69, RZ ;  /* 0x0000006900037810 */ /* 0x000fe40007ffe0ff */
[----:B------:R-:W-:Y:S02]  /*6aa0*/  FSEL R178, R39, -INF , !P3 ;  /* 0xff80000027b27808 */ /* 0x000fe40005800000 */
[----:B------:R-:W-:Y:S02]  /*6ab0*/  ISETP.LT.OR P1, PT, R5, R235, P1 ;  /* 0x000000eb0500720c */ /* 0x000fe40000f21670 */
[C---:B------:R-:W-:Y:S02]  /*6ac0*/  ISETP.GE.AND P3, PT, R3.reuse, R242, PT ;  /* 0x000000f20300720c */ /* 0x040fe40003f66270 */
[----:B------:R-:W-:Y:S02]  /*6ad0*/  FSEL R186, R26, -INF , !P1 ;  /* 0xff8000001aba7808 */ /* 0x000fe40004800000 */
[----:B------:R-:W-:-:S02]  /*6ae0*/  ISETP.LT.OR P3, PT, R3, R237, P3 ;  /* 0x000000ed0300720c */ /* 0x000fc40001f61670 */
[C---:B------:R-:W-:Y:S02]  /*6af0*/  ISETP.GE.AND P1, PT, R3.reuse, R241, PT ;  /* 0x000000f10300720c */ /* 0x040fe40003f26270 */
[----:B------:R-:W-:Y:S02]  /*6b00*/  FSEL R184, R24, -INF , !P2 ;  /* 0xff80000018b87808 */ /* 0x000fe40005000000 */
[----:B------:R-:W-:Y:S02]  /*6b10*/  ISETP.GE.AND P0, PT, R3, R240, PT ;  /* 0x000000f00300720c */ /* 0x000fe40003f06270 */
[----:B------:R-:W-:Y:S02]  /*6b20*/  FSEL R185, R33, -INF , !P4 ;  /* 0xff80000021b97808 */ /* 0x000fe40006000000 */
[----:B------:R-:W-:Y:S02]  /*6b30*/  ISETP.NE.AND P4, PT, R6, RZ, PT ;  /* 0x000000ff0600720c */ /* 0x000fe40003f85270 */
[----:B------:R-:W-:-:S02]  /*6b40*/  ISETP.GE.AND P2, PT, R3, R239, PT ;  /* 0x000000ef0300720c */ /* 0x000fc40003f46270 */
[----:B------:R-:W-:Y:S02]  /*6b50*/  P2R R6, PR, RZ, 0x8 ;  /* 0x00000008ff067803 */ /* 0x000fe40000000000 */
[C---:B------:R-:W-:Y:S02]  /*6b60*/  ISETP.LT.OR P3, PT, R3.reuse, R236, P1 ;  /* 0x000000ec0300720c */ /* 0x040fe40000f61670 */
[C---:B------:R-:W-:Y:S02]  /*6b70*/  ISETP.LT.OR P1, PT, R3.reuse, R238, P0 ;  /* 0x000000ee0300720c */ /* 0x040fe40000721670 */
[----:B------:R-:W-:Y:S02]  /*6b80*/  ISETP.LT.OR P0, PT, R3, R235, P2 ;  /* 0x000000eb0300720c */ /* 0x000fe40001701670 */
[----:B------:R-:W-:Y:S02]  /*6b90*/  IADD3 R3, R0, 0x78, RZ ;  /* 0x0000007800037810 */ /* 0x000fe40007ffe0ff */
[----:B------:R-:W-:-:S02]  /*6ba0*/  FSEL R170, R25, -INF , !P1 ;  /* 0xff80000019aa7808 */ /* 0x000fc40004800000 */
[----:B------:R-:W-:Y:S02]  /*6bb0*/  ISETP.GE.AND P1, PT, R3, R240, PT ;  /* 0x000000f00300720c */ /* 0x000fe40003f26270 */
[----:B------:R-:W-:Y:S02]  /*6bc0*/  IADD3 R0, R0, 0x79, RZ ;  /* 0x0000007900007810 */ /* 0x000fe40007ffe0ff */
[----:B------:R-:W-:Y:S02]  /*6bd0*/  FSEL R124, R20, -INF , !P4 ;  /* 0xff800000147c7808 */ /* 0x000fe40006000000 */
[----:B------:R-:W-:Y:S02]  /*6be0*/  FSEL R179, R35, -INF , !P5 ;  /* 0xff80000023b37808 */ /* 0x000fe40006800000 */
[----:B------:R-:W-:Y:S02]  /*6bf0*/  ISETP.LT.OR P4, PT, R3, R238, P1 ;  /* 0x000000ee0300720c */ /* 0x000fe40000f81670 */
[----:B------:R-:W-:-:S02]  /*6c00*/  ISETP.GE.AND P5, PT, R0, R242, PT ;  /* 0x000000f20000720c */ /* 0x000fc40003fa6270 */
[----:B------:R-:W-:Y:S02]  /*6c10*/  FSEL R203, R31, -INF , !P6 ;  /* 0xff8000001fcb7808 */ /* 0x000fe40007000000 */
[----:B------:R-:W-:Y:S02]  /*6c20*/  FSEL R169, R8, -INF , !P4 ;  /* 0xff80000008a97808 */ /* 0x000fe40006000000 */
[----:B------:R-:W-:Y:S02]  /*6c30*/  ISETP.GE.AND P6, PT, R5, R241, PT ;  /* 0x000000f10500720c */ /* 0x000fe40003fc6270 */
[----:B------:R-:W-:Y:S02]  /*6c40*/  ISETP.LT.OR P4, PT, R0, R237, P5 ;  /* 0x000000ed0000720c */ /* 0x000fe40002f81670 */
[----:B------:R-:W-:Y:S02]  /*6c50*/  FSEL R177, R27, -INF , !P0 ;  /* 0xff8000001bb17808 */ /* 0x000fe40004000000 */
[----:B------:R-:W-:-:S02]  /*6c60*/  ISETP.GE.AND P0, PT, R3, R239, PT ;  /* 0x000000ef0300720c */ /* 0x000fc40003f06270 */
[----:B------:R-:W-:Y:S02]  /*6c70*/  ISETP.LT.OR P6, PT, R5, R236, P6 ;  /* 0x000000ec0500720c */ /* 0x000fe400037c1670 */
[----:B------:R-:W-:Y:S02]  /*6c80*/  FSEL R159, R13, -INF , !P4 ;  /* 0xff8000000d9f7808 */ /* 0x000fe40006000000 */
[----:B------:R-:W-:Y:S02]  /*6c90*/  P2R R5, PR, RZ, 0x8 ;  /* 0x00000008ff057803 */ /* 0x000fe40000000000 */
[----:B------:R-:W-:Y:S02]  /*6ca0*/  PLOP3.LUT P4, PT, PT, PT, UP0, 0x80, 0x0 ;  /* 0x000000000000781c */ /* 0x000fe40003f8f008 */
[----:B------:R-:W-:Y:S02]  /*6cb0*/  ISETP.GE.AND P2, PT, R3, R242, PT ;  /* 0x000000f20300720c */ /* 0x000fe40003f46270 */
[----:B------:R-:W-:-:S02]  /*6cc0*/  ISETP.GE.AND P3, PT, R0, R240, PT ;  /* 0x000000f00000720c */ /* 0x000fc40003f66270 */
[C---:B------:R-:W-:Y:S02]  /*6cd0*/  ISETP.LT.OR P0, PT, R3.reuse, R235, P0 ;  /* 0x000000eb0300720c */ /* 0x040fe40000701670 */
[----:B------:R-:W-:Y:S02]  /*6ce0*/  FSEL R147, R22, -INF , !P6 ;  /* 0xff80000016937808 */ /* 0x000fe40007000000 */
[----:B------:R-:W-:Y:S02]  /*6cf0*/  ISETP.LT.OR P6, PT, R3, R237, P2 ;  /* 0x000000ed0300720c */ /* 0x000fe400017c1670 */
[----:B------:R-:W-:Y:S02]  /*6d00*/  ISETP.LT.OR P1, PT, R0, R238, P3 ;  /* 0x000000ee0000720c */ /* 0x000fe40001f21670 */
[----:B------:R-:W-:Y:S02]  /*6d10*/  FSEL R176, R10, -INF , !P0 ;  /* 0xff8000000ab07808 */ /* 0x000fe40004000000 */
[----:B------:R-:W-:-:S02]  /*6d20*/  ISETP.GE.AND P2, PT, R0, R241, PT ;  /* 0x000000f10000720c */ /* 0x000fc40003f46270 */
[----:B------:R-:W-:Y:S02]  /*6d30*/  ISETP.GE.AND P3, PT, R3, R241, PT ;  /* 0x000000f10300720c */ /* 0x000fe40003f66270 */
[C---:B------:R-:W-:Y:S02]  /*6d40*/  ISETP.GE.AND P0, PT, R0.reuse, R239, PT ;  /* 0x000000ef0000720c */ /* 0x040fe40003f06270 */
[----:B------:R-:W-:Y:S02]  /*6d50*/  FSEL R168, R9, -INF , !P1 ;  /* 0xff80000009a87808 */ /* 0x000fe40004800000 */
[-C--:B------:R-:W-:Y:S02]  /*6d60*/  ISETP.LT.OR P1, PT, R0, R236.reuse, P2 ;  /* 0x000000ec0000720c */ /* 0x080fe40001721670 */
[----:B------:R-:W-:Y:S02]  /*6d70*/  ISETP.LT.OR P3, PT, R3, R236, P3 ;  /* 0x000000ec0300720c */ /* 0x000fe40001f61670 */
[----:B------:R-:W-:-:S02]  /*6d80*/  ISETP.NE.AND P5, PT, R5, RZ, PT ;  /* 0x000000ff0500720c */ /* 0x000fc40003fa5270 */
[----:B------:R-:W-:Y:S02]  /*6d90*/  ISETP.NE.AND P2, PT, R6, RZ, PT ;  /* 0x000000ff0600720c */ /* 0x000fe40003f45270 */
[----:B------:R-:W-:Y:S01]  /*6da0*/  ISETP.LT.OR P0, PT, R0, R235, P0 ;  /* 0x000000eb0000720c */ /* 0x000fe20000701670 */
[----:B------:R-:W-:Y:S01]  /*6db0*/  IMAD.IADD R0, R252, 0x1, R227 ;  /* 0x00000001fc007824 */ /* 0x000fe200078e02e3 */
        /* <DEDUP_REMOVED lines=9> */
[----:B------:R-:W-:-:S02]  /*6e50*/  IADD3 R228, R226, 0x3000, RZ ;  /* 0x00003000e2e47810 */ /* 0x000fc40007ffe0ff */
[----:B------:R-:W-:Y:S01]  /*6e60*/  IADD3 R227, R226, 0x3800, RZ ;  /* 0x00003800e2e37810 */ /* 0x000fe20007ffe0ff */
[----:B------:R-:W-:Y:S05]  /*6e70*/  @!P4 BRA `(.L_x_633) ;  /* 0x000006b00000c947 */ /* 0x000fea0003800000 */
[----:B------:R-:W2:Y:S04]  /*6e80*/  LDL.64 R122, [R1+0xc0] ;  /* 0x0000c000017a7983 */ /* 0x000ea80000100a00 */
[----:B------:R-:W3:Y:S01]  /*6e90*/  LDL.64 R72, [R1+0xc8] ;  /* 0x0000c80001487983 */ /* 0x000ee20000100a00 */
[----:B------:R-:W-:Y:S01]  /*6ea0*/  UIADD3 UR11, UR7, -0x2, URZ ;  /* 0xfffffffe070b7890 */ /* 0x000fe2000fffe03f */
        /* <DEDUP_REMOVED lines=9> */
[----:B------:R-:W-:Y:S01]  /*6f40*/  IMAD.U32 R17, RZ, RZ, UR4 ;  /* 0x00000004ff117e24 */ /* 0x000fe2000f8e00ff */
[----:B--2---:R-:W-:Y:S01]  /*6f50*/  ISETP.GE.AND P0, PT, R122, c[0x0][0x220], PT ;  /* 0x000088007a007a0c */ /* 0x004fe20003f06270 */
[----:B---3--:R-:W-:-:S05]  /*6f60*/  IMAD.WIDE.U32 R8, R8, UR14, R72 ;  /* 0x0000000e08087c25 */ /* 0x008fca000f8e0048 */
[----:B------:R-:W-:-:S07]  /*6f70*/  IADD3 R7, R9, UR5, RZ ;  /* 0x0000000509077c10 */ /* 0x000fce000fffe0ff */
[----:B------:R-:W-:Y:S01]  /*6f80*/  @!P0 IMAD.MOV.U32 R12, RZ, RZ, c[0x0][0x19c] ;  /* 0x00006700ff0c8624 */ /* 0x000fe200078e00ff */
[----:B------:R-:W-:Y:S01]  /*6f90*/  @!P0 LEA R6, P1, R6, R8, 0x6 ;  /* 0x0000000806068211 */ /* 0x000fe200078230ff */
[----:B------:R-:W-:Y:S01]  /*6fa0*/  @!P0 IMAD.MOV.U32 R16, RZ, RZ, c[0x0][0x19c] ;  /* 0x00006700ff108624 */ /* 0x000fe200078e00ff */
[----:B------:R-:W-:Y:S01]  /*6fb0*/  @!P0 IADD3 R3, P3, R8, UR27, RZ ;  /* 0x0000001b08038c10 */ /* 0x000fe2000ff7e0ff */
[----:B------:R1:W-:Y:S01]  /*6fc0*/  @P0 STS.128 [R243+0x4000], RZ ;  /* 0x004000fff3000388 */ /* 0x0003e20000000c00 */
[----:B------:R-:W-:Y:S01]  /*6fd0*/  @!P0 LEA.HI.X R12, R14, R7, R12, 0x6, P1 ;  /* 0x000000070e0c8211 */ /* 0x000fe200008f340c */
[----:B------:R-:W-:Y:S01]  /*6fe0*/  @!P0 IMAD R16, R16, 0x60, RZ ;  /* 0x0000006010108824 */ /* 0x000fe200078e02ff */
[----:B------:R-:W-:Y:S02]  /*6ff0*/  @!P0 IADD3.X R10, R7, UR26, RZ, P3, !PT ;  /* 0x0000001a070a8c10 */ /* 0x000fe40009ffe4ff */
[----:B------:R-:W-:Y:S02]  /*7000*/  @!P0 LEA R24, P1, R6, c[0x0][0x168], 0x1 ;  /* 0x00005a0006188a11 */ /* 0x000fe400078208ff */
[----:B------:R-:W-:-:S02]  /*7010*/  @!P0 MOV R11, c[0x0][0x19c] ;  /* 0x00006700000b8a02 */ /* 0x000fc40000000f00 */
[-C--:B------:R-:W-:Y:S02]  /*7020*/  @!P0 LEA R5, P2, R5, R8.reuse, 0x5 ;  /* 0x0000000805058211 */ /* 0x080fe400078428ff */
[----:B------:R-:W-:Y:S02]  /*7030*/  @!P0 LEA R28, P3, R3, c[0x0][0x168], 0x1 ;  /* 0x00005a00031c8a11 */ /* 0x000fe400078608ff */
[----:B------:R-:W-:Y:S01]  /*7040*/  @!P0 LEA.HI.X R25, R6, c[0x0][0x16c], R12, 0x1, P1 ;  /* 0x00005b0006198a11 */ /* 0x000fe200008f0c0c */
[----:B------:R-:W-:Y:S01]  /*7050*/  @!P0 IMAD.MOV.U32 R6, RZ, RZ, R8 ;  /* 0x000000ffff068224 */ /* 0x000fe200078e0008 */
[----:B------:R-:W-:Y:S01]  /*7060*/  @!P0 LEA.HI.X R11, R13, R7, R11, 0x5, P2 ;  /* 0x000000070d0b8211 */ /* 0x000fe200010f2c0b */
[--C-:B------:R-:W-:Y:S01]  /*7070*/  @!P0 IMAD.MOV.U32 R13, RZ, RZ, R7.reuse ;  /* 0x000000ffff0d8224 */ /* 0x100fe200078e0007 */
[----:B------:R-:W-:Y:S01]  /*7080*/  @!P0 LEA.HI.X R29, R3, c[0x0][0x16c], R10, 0x1, P3 ;  /* 0x00005b00031d8a11 */ /* 0x000fe200018f0c0a */
[----:B------:R-:W-:Y:S01]  /*7090*/  IMAD.U32 R3, RZ, RZ, UR4 ;  /* 0x00000004ff037e24 */ /* 0x000fe2000f8e00ff */
[----:B------:R-:W-:Y:S01]  /*70a0*/  @!P0 MOV R12, R8 ;  /* 0x00000008000c8202 */ /* 0x000fe20000000f00 */
[----:B------:R-:W-:Y:S01]  /*70b0*/  @!P0 IMAD.WIDE.U32 R14, R14, 0x30, R6 ;  /* 0x000000300e0e8825 */ /* 0x000fe200078e0006 */
[----:B------:R-:W-:-:S02]  /*70c0*/  @!P0 LEA R26, P2, R5, c[0x0][0x168], 0x1 ;  /* 0x00005a00051a8a11 */ /* 0x000fc400078408ff */
[C---:B------:R-:W-:Y:S01]  /*70d0*/  @!P0 LEA R22, P1, R8.reuse, c[0x0][0x168], 0x1 ;  /* 0x00005a0008168a11 */ /* 0x040fe200078208ff */
[----:B------:R-:W-:Y:S01]  /*70e0*/  @!P0 IMAD.WIDE.U32 R12, R3, 0x50, R12 ;  /* 0x00000050030c8825 */ /* 0x000fe200078e000c */
[----:B------:R-:W-:Y:S02]  /*70f0*/  @!P0 LEA.HI.X R27, R5, c[0x0][0x16c], R11, 0x1, P2 ;  /* 0x00005b00051b8a11 */ /* 0x000fe400010f0c0b */
[----:B------:R-:W-:Y:S01]  /*7100*/  @!P0 MOV R5, c[0x0][0x19c] ;  /* 0x0000670000058a02 */ /* 0x000fe20000000f00 */
[----:B------:R-:W-:Y:S01]  /*7110*/  @!P0 IMAD.MOV.U32 R3, RZ, RZ, c[0x0][0x19c] ;  /* 0x00006700ff038624 */ /* 0x000fe200078e00ff */
[--C-:B------:R-:W-:Y:S01]  /*7120*/  @!P0 LEA.HI.X R23, R8, c[0x0][0x16c], R7.reuse, 0x1, P1 ;  /* 0x00005b0008178a11 */ /* 0x100fe200008f0c07 */
[----:B------:R-:W-:Y:S01]  /*7130*/  @!P0 IMAD.MOV.U32 R10, RZ, RZ, R8 ;  /* 0x000000ffff0a8224 */ /* 0x000fe200078e0008 */
[----:B------:R-:W-:Y:S01]  /*7140*/  @!P0 LEA R20, P3, R14, c[0x0][0x168], 0x1 ;  /* 0x00005a000e148a11 */ /* 0x000fe200078608ff */
[----:B------:R-:W-:Y:S01]  /*7150*/  @!P0 IMAD R3, R3, 0x30, RZ ;  /* 0x0000003003038824 */ /* 0x000fe200078e02ff */
[----:B------:R-:W-:Y:S01]  /*7160*/  @!P0 LEA R18, P2, R12, c[0x0][0x168], 0x1 ;  /* 0x00005a000c128a11 */ /* 0x000fe200078408ff */
[----:B------:R-:W-:Y:S01]  /*7170*/  @!P0 IMAD.MOV.U32 R11, RZ, RZ, R7 ;  /* 0x000000ffff0b8224 */ /* 0x000fe200078e0007 */
[----:B------:R-:W-:Y:S01]  /*7180*/  @!PT LDS RZ, [RZ] ;  /* 0x00000000fffff984 */ /* 0x000fe20000000800 */
[----:B------:R-:W-:Y:S01]  /*7190*/  @!PT LDS RZ, [RZ] ;  /* 0x00000000fffff984 */ /* 0x000fe20000000800 */
[----:B------:R-:W-:Y:S01]  /*71a0*/  @!PT LDS RZ, [RZ] ;  /* 0x00000000fffff984 */ /* 0x000fe20000000800 */
[----:B------:R1:W-:Y:S01]  /*71b0*/  @!P0 LDGSTS.E.BYPASS.LTC128B.128 [R243+0x4000], [R22.64] ;  /* 0x0400000016f38fae */ /* 0x0003e2000b901d72 */
[----:B------:R-:W-:Y:S01]  /*71c0*/  @!P0 IMAD R5, R5, 0x50, RZ ;  /* 0x0000005005058824 */ /* 0x000fe200078e02ff */
[----:B------:R-:W-:Y:S01]  /*71d0*/  @!P0 IADD3 R3, R3, R15, RZ ;  /* 0x0000000f03038210 */ /* 0x000fe20007ffe0ff */
[----:B------:R-:W-:Y:S01]  /*71e0*/  @!P0 IMAD.WIDE.U32 R10, R17, 0x60, R10 ;  /* 0x00000060110a8825 */ /* 0x000fe200078e000a */
[----:B------:R1:W-:Y:S02]  /*71f0*/  @P0 STS.128 [R243+0x4800], RZ ;  /* 0x004800fff3000388 */ /* 0x0003e40000000c00 */
[----:B------:R-:W-:Y:S01]  /*7200*/  @!P0 LEA.HI.X R21, R14, c[0x0][0x16c], R3, 0x1, P3 ;  /* 0x00005b000e158a11 */ /* 0x000fe200018f0c03 */
[----:B------:R-:W-:Y:S01]  /*7210*/  @!P0 IMAD.IADD R5, R5, 0x1, R13 ;  /* 0x0000000105058824 */ /* 0x000fe200078e020d */
[----:B------:R-:W-:Y:S01]  /*7220*/  @!PT LDS RZ, [RZ] ;  /* 0x00000000fffff984 */ /* 0x000fe20000000800 */
[----:B------:R-:W-:Y:S01]  /*7230*/  @!PT LDS RZ, [RZ] ;  /* 0x00000000fffff984 */ /* 0x000fe20000000800 */
[----:B------:R-:W-:Y:S01]  /*7240*/  @!PT LDS RZ, [RZ] ;  /* 0x00000000fffff984 */ /* 0x000fe20000000800 */
[----:B------:R1:W-:Y:S01]  /*7250*/  @!P0 LDGSTS.E.BYPASS.LTC128B.128 [R243+0x4800], [R28.64] ;  /* 0x048000001cf38fae */ /* 0x0003e2000b901d72 */
[----:B------:R-:W-:Y:S01]  /*7260*/  @!P0 IMAD.IADD R11, R16, 0x1, R11 ;  /* 0x00000001100b8824 */ /* 0x000fe200078e020b */
[----:B------:R-:W-:-:S02]  /*7270*/  @!P0 LEA R16, P1, R10, c[0x0][0x168], 0x1 ;  /* 0x00005a000a108a11 */ /* 0x000fc400078208ff */
        /* <DEDUP_REMOVED lines=41> */
.L_x_635:
[----:B------:R-:W-:Y:S05]  /*7510*/  BSYNC B0 ;  /* 0x0000000000007941 */ /* 0x000fea0003800000 */
.L_x_634:
[----:B------:R-:W0:Y:S02]  /*7520*/  LDGDEPBAR ;  /* 0x00000000000079af */ /* 0x000e240000000000 */
.L_x_633:
[----:B------:R-:W-:Y:S01]  /*7530*/  FMNMX.FTZ R3, R64, R56, !PT ;  /* 0x0000003840037209 */ /* 0x000fe20007810000 */
[----:B------:R-:W-:Y:S01]  /*7540*/  STL [R1+0x134], R243 ;  /* 0x000134f301007387 */ /* 0x000fe20000100800 */
[----:B------:R-:W-:Y:S02]  /*7550*/  IMAD.SHL.U32 R216, R0, 0x2, RZ ;  /* 0x0000000200d87824 */ /* 0x000fe400078e00ff */
[----:B------:R-:W-:Y:S01]  /*7560*/  FMNMX.FTZ R3, R61, R3, !PT ;  /* 0x000000033d037209 */ /* 0x000fe20007810000 */
[----:B------:R-:W-:Y:S01]  /*7570*/  STL [R1+0x130], R242 ;  /* 0x000130f201007387 */ /* 0x000fe20000100800 */
[----:B------:R-:W-:Y:S01]  /*7580*/  IMAD R217, R4, 0x2, R216 ;  /* 0x0000000204d97824 */ /* 0x000fe200078e02d8 */
[C---:B------:R-:W-:Y:S02]  /*7590*/  LEA R219, R2.reuse, R216, 0x1 ;  /* 0x000000d802db7211 */ /* 0x040fe400078e08ff */
[----:B------:R-:W-:Y:S01]  /*75a0*/  FMNMX.FTZ R3, R57, R3, !PT ;  /* 0x0000000339037209 */ /* 0x000fe20007810000 */
[----:B------:R-:W-:Y:S01]  /*75b0*/  STL [R1+0x12c], R241 ;  /* 0x00012cf101007387 */ /* 0x000fe20000100800 */
[----:B------:R-:W-:-:S02]  /*75c0*/  LEA R218, R2, R217, 0x1 ;  /* 0x000000d902da7211 */ /* 0x000fc400078e08ff */
        /* <DEDUP_REMOVED lines=117> */
[----:B------:R-:W-:Y:S01]  /*7d20*/  STL [R1+0x138], R73 ;  /* 0x0001384901007387 */ /* 0x000fe20000100800 */
[----:B------:R-:W-:Y:S01]  /*7d30*/  FMNMX.FTZ R3, R149, R6, !PT ;  /* 0x0000000695037209 */ /* 0x000fe20007810000 */
[C---:B------:R-:W-:Y:S01]  /*7d40*/  FMUL.FTZ R6, R73.reuse, c[0x0][0x23c] ;  /* 0x00008f0049067a20 */ /* 0x040fe20000410000 */
[----:B------:R-:W-:Y:S01]  /*7d50*/  FMNMX.FTZ R5, R248, R5, !PT ;  /* 0x00000005f8057209 */ /* 0x000fe20007810000 */
[----:B--2---:R-:W1:Y:S01]  /*7d60*/  SHFL.BFLY PT, R8, R72, 0x2, 0x1f ;  /* 0x0c401f0048087f89 */ /* 0x004e6200000e0000 */
[----:B------:R-:W-:-:S02]  /*7d70*/  FSETP.NEU.FTZ.AND P0, PT, R73, -INF , PT ;  /* 0xff8000004900780b */ /* 0x000fc40003f1d000 */
[----:B------:R-:W-:Y:S02]  /*7d80*/  FMNMX.FTZ R3, R142, R3, !PT ;  /* 0x000000038e037209 */ /* 0x000fe40007810000 */
        /* <DEDUP_REMOVED lines=10> */
[----:B------:R2:W-:Y:S01]  /*7e30*/  MUFU.EX2 R151, R2 ;  /* 0x0000000200977308 */ /* 0x0005e20000000800 */
[----:B------:R-:W-:Y:S01]  /*7e40*/  FMNMX.FTZ R5, R207, R5, !PT ;  /* 0x00000005cf057209 */ /* 0x000fe20007810000 */
[--C-:B------:R-:W-:Y:S01]  /*7e50*/  FFMA.FTZ R152, R152, c[0x0][0x23c], -R6.reuse ;  /* 0x00008f0098987a23 */ /* 0x100fe20000010806 */
[----:B------:R-:W-:Y:S01]  /*7e60*/  FMNMX.FTZ R3, R164, R3, !PT ;  /* 0x00000003a4037209 */ /* 0x000fe20007810000 */
[--C-:B------:R-:W-:Y:S01]  /*7e70*/  FFMA.FTZ R159, R159, c[0x0][0x23c], -R6.reuse ;  /* 0x00008f009f9f7a23 */ /* 0x100fe20000010806 */
[----:B-1----:R-:W-:Y:S01]  /*7e80*/  FMNMX.FTZ R72, R72, R8, !PT ;  /* 0x0000000848487209 */ /* 0x002fe20007810000 */
[----:B------:R-:W-:-:S02]  /*7e90*/  FFMA.FTZ R8, R57, c[0x0][0x23c], -R6 ;  /* 0x00008f0039087a23 */ /* 0x000fc40000010806 */
[----:B------:R1:W-:Y:S02]  /*7ea0*/  MUFU.EX2 R73, R7 ;  /* 0x0000000700497308 */ /* 0x0003e40000000800 */
[----:B------:R-:W3:Y:S06]  /*7eb0*/  SHFL.BFLY PT, R9, R72, 0x1, 0x1f ;  /* 0x0c201f0048097f89 */ /* 0x000eec00000e0000 */
[----:B------:R-:W-:Y:S01]  /*7ec0*/  MUFU.EX2 R239, R8 ;  /* 0x0000000800ef7308 */ /* 0x000fe20000000800 */
[--C-:B--2---:R-:W-:Y:S02]  /*7ed0*/  FFMA.FTZ R2, R148, c[0x0][0x23c], -R6.reuse ;  /* 0x00008f0094027a23 */ /* 0x104fe40000010806 */
[----:B-1----:R-:W-:-:S05]  /*7ee0*/  FFMA.FTZ R7, R56, c[0x0][0x23c], -R6 ;  /* 0x00008f0038077a23 */ /* 0x002fca0000010806 */
[----:B------:R1:W-:Y:S01]  /*7ef0*/  MUFU.EX2 R10, R7 ;  /* 0x00000007000a7308 */ /* 0x0003e20000000800 */
[----:B---3--:R-:W-:-:S04]  /*7f00*/  FMNMX.FTZ R72, R72, R9, !PT ;  /* 0x0000000948487209 */ /* 0x008fc80007810000 */
[----:B------:R-:W-:Y:S01]  /*7f10*/  FSETP.NEU.FTZ.AND P0, PT, R72, -INF , PT ;  /* 0xff8000004800780b */ /* 0x000fe20003f1d000 */
[----:B------:R-:W-:Y:S01]  /*7f20*/  STL [R1+0x13c], R72 ;  /* 0x00013c4801007387 */ /* 0x000fe20000100800 */
[----:B-1----:R-:W-:Y:S02]  /*7f30*/  FMNMX.FTZ R7, R199, R5, !PT ;  /* 0x00000005c7077209 */ /* 0x002fe40007810000 */
[----:B------:R-:W-:Y:S01]  /*7f40*/  FMNMX.FTZ R5, R157, R3, !PT ;  /* 0x000000039d057209 */ /* 0x000fe20007810000 */
[----:B------:R-:W-:Y:S01]  /*7f50*/  FFMA.FTZ R3, R61, c[0x0][0x23c], -R6 ;  /* 0x00008f003d037a23 */ /* 0x000fe20000010806 */
[----:B------:R-:W-:Y:S02]  /*7f60*/  FMNMX.FTZ R7, R184, R7, !PT ;  /* 0x00000007b8077209 */ /* 0x000fe40007810000 */
[----:B------:R-:W-:Y:S01]  /*7f70*/  FMNMX.FTZ R5, R211, R5, !PT ;  /* 0x00000005d3057209 */ /* 0x000fe20007810000 */
[----:B------:R1:W2:Y:S01]  /*7f80*/  MUFU.EX2 R221, R3 ;  /* 0x0000000300dd7308 */ /* 0x0002a20000000800 */
[----:B------:R-:W-:-:S02]  /*7f90*/  FMNMX.FTZ R7, R170, R7, !PT ;  /* 0x00000007aa077209 */ /* 0x000fc40007810000 */
[----:B-1----:R-:W-:Y:S02]  /*7fa0*/  FMNMX.FTZ R3, R205, R5, !PT ;  /* 0x00000005cd037209 */ /* 0x002fe40007810000 */
[----:B------:R-:W-:Y:S01]  /*7fb0*/  FMNMX.FTZ R5, R198, R7, !PT ;  /* 0x00000007c6057209 */ /* 0x000fe20007810000 */
[--C-:B------:R-:W-:Y:S01]  /*7fc0*/  FFMA.FTZ R7, R52, c[0x0][0x23c], -R6.reuse ;  /* 0x00008f0034077a23 */ /* 0x100fe20000010806 */
[----:B------:R-:W-:Y:S02]  /*7fd0*/  FMNMX.FTZ R3, R200, R3, !PT ;  /* 0x00000003c8037209 */ /* 0x000fe40007810000 */
[----:B------:R-:W-:Y:S01]  /*7fe0*/  FMNMX.FTZ R71, R185, R5, !PT ;  /* 0x00000005b9477209 */ /* 0x000fe20007810000 */
[----:B------:R-:W-:Y:S01]  /*7ff0*/  MUFU.EX2 R227, R7 ;  /* 0x0000000700e37308 */ /* 0x000fe20000000800 */
[----:B------:R-:W-:Y:S01]  /*8000*/  FMNMX.FTZ R5, R191, R3, !PT ;  /* 0x00000003bf057209 */ /* 0x000fe20007810000 */
[----:B------:R-:W-:Y:S01]  /*8010*/  FFMA.FTZ R3, R58, c[0x0][0x23c], -R6 ;  /* 0x00008f003a037a23 */ /* 0x000fe20000010806 */
[----:B------:R-:W-:-:S02]  /*8020*/  FMNMX.FTZ R71, R169, R71, !PT ;  /* 0x00000047a9477209 */ /* 0x000fc40007810000 */
[----:B------:R-:W-:Y:S02]  /*8030*/  FMNMX.FTZ R5, R251, R5, !PT ;  /* 0x00000005fb057209 */ /* 0x000fe40007810000 */
[----:B------:R-:W-:Y:S01]  /*8040*/  FMNMX.FTZ R71, R168, R71, !PT ;  /* 0x00000047a8477209 */ /* 0x000fe20007810000 */
[----:B------:R1:W-:Y:S01]  /*8050*/  MUFU.EX2 R235, R3 ;  /* 0x0000000300eb7308 */ /* 0x0003e20000000800 */
[----:B------:R-:W-:Y:S02]  /*8060*/  FMNMX.FTZ R5, R250, R5, !PT ;  /* 0x00000005fa057209 */ /* 0x000fe40007810000 */
[----:B--2---:R-:W-:Y:S01]  /*8070*/  F2FP.PACK_AB R22, R239, R221 ;  /* 0x000000ddef16723e */ /* 0x004fe200000000ff */
[----:B------:R-:W2:Y:S01]  /*8080*/  SHFL.BFLY PT, R8, R71, 0x2, 0x1f ;  /* 0x0c401f0047087f89 */ /* 0x000ea200000e0000 */
[----:B------:R-:W-:-:S04]  /*8090*/  FMNMX.FTZ R5, R247, R5, !PT ;  /* 0x00000005f7057209 */ /* 0x000fc80007810000 */
[----:B------:R-:W-:Y:S01]  /*80a0*/  FMNMX.FTZ R5, R246, R5, !PT ;  /* 0x00000005f6057209 */ /* 0x000fe20007810000 */
[----:B-1----:R-:W-:-:S04]  /*80b0*/  FFMA.FTZ R3, R55, c[0x0][0x23c], -R6 ;  /* 0x00008f0037037a23 */ /* 0x002fc80000010806 */
[----:B------:R1:W3:Y:S01]  /*80c0*/  MUFU.EX2 R139, R3 ;  /* 0x00000003008b7308 */ /* 0x0002e20000000800 */
[----:B--2---:R-:W-:Y:S01]  /*80d0*/  FMNMX.FTZ R71, R71, R8, !PT ;  /* 0x0000000847477209 */ /* 0x004fe20007810000 */
[----:B-1----:R-:W-:Y:S01]  /*80e0*/  FFMA.FTZ R3, R53, c[0x0][0x23c], -R6 ;  /* 0x00008f0035037a23 */ /* 0x002fe20000010806 */
[----:B---3--:R-:W-:-:S05]  /*80f0*/  F2FP.PACK_AB R12, R139, R235 ;  /* 0x000000eb8b0c723e */ /* 0x008fca00000000ff */
[----:B------:R1:W2:Y:S02]  /*8100*/  MUFU.EX2 R233, R3 ;  /* 0x0000000300e97308 */ /* 0x0002a40000000800 */
[----:B-1----:R-:W-:Y:S01]  /*8110*/  FMNMX.FTZ R3, R213, R5, !PT ;  /* 0x00000005d5037209 */ /* 0x002fe20007810000 */
[----:B------:R-:W-:Y:S01]  /*8120*/  FMUL.FTZ R5, R72, c[0x0][0x23c] ;  /* 0x00008f0048057a20 */ /* 0x000fe20000410000 */
[----:B--2---:R-:W-:Y:S02]  /*8130*/  F2FP.PACK_AB R14, R227, R233 ;  /* 0x000000e9e30e723e */ /* 0x004fe400000000ff */
[----:B------:R-:W-:Y:S02]  /*8140*/  FMNMX.FTZ R3, R203, R3, !PT ;  /* 0x00000003cb037209 */ /* 0x000fe40007810000 */
[----:B------:R-:W-:Y:S02]  /*8150*/  FSEL R5, R5, RZ, P0 ;  /* 0x000000ff05057208 */ /* 0x000fe40000000000 */
[----:B------:R-:W-:-:S03]  /*8160*/  FMNMX.FTZ R3, R186, R3, !PT ;  /* 0x00000003ba037209 */ /* 0x000fc60007810000 */
[----:B------:R-:W-:Y:S01]  /*8170*/  FFMA.FTZ R7, R78, c[0x0][0x23c], -R5 ;  /* 0x00008f004e077a23 */ /* 0x000fe20000010805 */
[----:B------:R-:W-:-:S03]  /*8180*/  FMNMX.FTZ R3, R177, R3, !PT ;  /* 0x00000003b1037209 */ /* 0x000fc60007810000 */
[----:B------:R1:W-:Y:S01]  /*8190*/  MUFU.EX2 R136, R7 ;  /* 0x0000000700887308 */ /* 0x0003e20000000800 */
[----:B------:R-:W-:Y:S01]  /*81a0*/  FMNMX.FTZ R70, R202, R3, !PT ;  /* 0x00000003ca467209 */ /* 0x000fe20007810000 */
[----:B------:R-:W-:-:S03]  /*81b0*/  FFMA.FTZ R3, R74, c[0x0][0x23c], -R5 ;  /* 0x00008f004a037a23 */ /* 0x000fc60000010805 */
[----:B------:R-:W-:-:S03]  /*81c0*/  FMNMX.FTZ R70, R179, R70, !PT ;  /* 0x00000046b3467209 */ /* 0x000fc60007810000 */
[----:B------:R2:W3:Y:S01]  /*81d0*/  MUFU.EX2 R232, R3 ;  /* 0x0000000300e87308 */ /* 0x0004e20000000800 */
[----:B------:R-:W-:-:S04]  /*81e0*/  FMNMX.FTZ R70, R176, R70, !PT ;  /* 0x00000046b0467209 */ /* 0x000fc80007810000 */
[----:B------:R-:W-:Y:S01]  /*81f0*/  FMNMX.FTZ R70, R171, R70, !PT ;  /* 0x00000046ab467209 */ /* 0x000fe20007810000 */
[----:B-1----:R-:W1:Y:S04]  /*8200*/  SHFL.BFLY PT, R7, R71, 0x1, 0x1f ;  /* 0x0c201f0047077f89 */ /* 0x002e6800000e0000 */
[----:B------:R-:W4:Y:S01]  /*8210*/  SHFL.BFLY PT, R8, R70, 0x2, 0x1f ;  /* 0x0c401f0046087f89 */ /* 0x000f2200000e0000 */
[----:B--2---:R-:W-:Y:S01]  /*8220*/  FFMA.FTZ R3, R76, c[0x0][0x23c], -R5 ;  /* 0x00008f004c037a23 */ /* 0x004fe20000010805 */
[----:B---3--:R-:W-:-:S03]  /*8230*/  F2FP.PACK_AB R21, R232, R136 ;  /* 0x00000088e815723e */ /* 0x008fc600000000ff */
[----:B------:R2:W-:Y:S01]  /*8240*/  MUFU.EX2 R72, R3 ;  /* 0x0000000300487308 */ /* 0x0005e20000000800 */
[----:B-1----:R-:W-:Y:S01]  /*8250*/  FMNMX.FTZ R71, R71, R7, !PT ;  /* 0x0000000747477209 */ /* 0x002fe20007810000 */
[--C-:B------:R-:W-:Y:S02]  /*8260*/  FFMA.FTZ R7, R59, c[0x0][0x23c], -R5.reuse ;  /* 0x00008f003b077a23 */ /* 0x100fe40000010805 */
[----:B--2---:R-:W-:Y:S01]  /*8270*/  FFMA.FTZ R3, R67, c[0x0][0x23c], -R5 ;  /* 0x00008f0043037a23 */ /* 0x004fe20000010805 */
[----:B------:R-:W-:-:S03]  /*8280*/  FSETP.NEU.FTZ.AND P0, PT, R71, -INF , PT ;  /* 0xff8000004700780b */ /* 0x000fc60003f1d000 */
[----:B------:R1:W-:Y:S01]  /*8290*/  MUFU.EX2 R230, R7 ;  /* 0x0000000700e67308 */ /* 0x0003e20000000800 */
[----:B----4-:R-:W-:-:S05]  /*82a0*/  FMNMX.FTZ R70, R70, R8, !PT ;  /* 0x0000000846467209 */ /* 0x010fca0007810000 */
[----:B------:R-:W2:Y:S02]  /*82b0*/  SHFL.BFLY PT, R8, R70, 0x1, 0x1f ;  /* 0x0c201f0046087f89 */ /* 0x000ea400000e0000 */
[----:B------:R3:W4:Y:S01]  /*82c0*/  MUFU.EX2 R238, R3 ;  /* 0x0000000300ee7308 */ /* 0x0007220000000800 */
[--C-:B-1----:R-:W-:Y:S02]  /*82d0*/  FFMA.FTZ R7, R54, c[0x0][0x23c], -R5.reuse ;  /* 0x00008f0036077a23 */ /* 0x102fe40000010805 */
[----:B------:R-:W1:Y:S05]  /*82e0*/  LDSM.16.MT88.4 R52, [R219+0x8800] ;  /* 0x00880000db34783b */ /* 0x000e6a0000004200 */
[----:B------:R-:W2:Y:S01]  /*82f0*/  MUFU.EX2 R226, R7 ;  /* 0x0000000700e27308 */ /* 0x000ea20000000800 */
[----:B---3--:R-:W-:Y:S01]  /*8300*/  FFMA.FTZ R3, R66, c[0x0][0x23c], -R5 ;  /* 0x00008f0042037a23 */ /* 0x008fe20000010805 */
[----:B----4-:R-:W-:-:S06]  /*8310*/  F2FP.PACK_AB R23, R238, R72 ;  /* 0x00000048ee17723e */ /* 0x010fcc00000000ff */
[----:B------:R3:W-:Y:S01]  /*8320*/  MUFU.EX2 R137, R3 ;  /* 0x0000000300897308 */ /* 0x0007e20000000800 */
[----:B--2---:R-:W-:Y:S02]  /*8330*/  FMNMX.FTZ R70, R70, R8, !PT ;  /* 0x0000000846467209 */ /* 0x004fe40007810000 */
[----:B------:R-:W-:Y:S01]  /*8340*/  F2FP.PACK_AB R15, R226, R230 ;  /* 0x000000e6e20f723e */ /* 0x000fe200000000ff */
[----:B---3--:R-:W-:-:S04]  /*8350*/  FFMA.FTZ R3, R60, c[0x0][0x23c], -R5 ;  /* 0x00008f003c037a23 */ /* 0x008fc80000010805 */
[----:B------:R2:W3:Y:S02]  /*8360*/  MUFU.EX2 R252, R3 ;  /* 0x0000000300fc7308 */ /* 0x0004e40000000800 */
[----:B--2---:R-:W-:Y:S01]  /*8370*/  FMUL.FTZ R3, R71, c[0x0][0x23c] ;  /* 0x00008f0047037a20 */ /* 0x004fe20000410000 */
[----:B---3--:R-:W-:-:S04]  /*8380*/  F2FP.PACK_AB R13, R252, R137 ;  /* 0x00000089fc0d723e */ /* 0x008fc800000000ff */
[----:B------:R-:W-:Y:S02]  /*8390*/  FSEL R3, R3, RZ, P0 ;  /* 0x000000ff03037208 */ /* 0x000fe40000000000 */
[----:B------:R-:W-:-:S03]  /*83a0*/  FSETP.NEU.FTZ.AND P0, PT, R70, -INF , PT ;  /* 0xff8000004600780b */ /* 0x000fc60003f1d000 */
[--C-:B------:R-:W-:Y:S01]  /*83b0*/  FFMA.FTZ R7, R132, c[0x0][0x23c], -R3.reuse ;  /* 0x00008f0084077a23 */ /* 0x100fe20000010803 */
[----:B------:R-:W-:Y:S01]  /*83c0*/  MOV R132, R10 ;  /* 0x0000000a00847202 */ /* 0x000fe20000000f00 */
[----:B------:R-:W-:Y:S02]  /*83d0*/  FFMA.FTZ R8, R62, c[0x0][0x23c], -R3 ;  /* 0x00008f003e087a23 */ /* 0x000fe40000010803 */
[----:B------:R2:W-:Y:S01]  /*83e0*/  MUFU.EX2 R242, R7 ;  /* 0x0000000700f27308 */ /* 0x0005e20000000800 */
[----:B------:R-:W-:-:S07]  /*83f0*/  F2FP.PACK_AB R20, R132, R73 ;  /* 0x000000498414723e */ /* 0x000fce00000000ff */
[----:B------:R-:W-:Y:S01]  /*8400*/  HMMA.16816.F32 R56, R20, R24, RZ ;  /* 0x000000181438723c */ /* 0x000fe200000018ff */
[----:B------:R-:W-:Y:S01]  /*8410*/  MUFU.EX2 R225, R8 ;  /* 0x0000000800e17308 */ /* 0x000fe20000000800 */
[----:B--2---:R-:W-:-:S07]  /*8420*/  FFMA.FTZ R7, R114, c[0x0][0x23c], -R3 ;  /* 0x00008f0072077a23 */ /* 0x004fce0000010803 */
[----:B------:R2:W3:Y:S11]  /*8430*/  MUFU.EX2 R243, R7 ;  /* 0x0000000700f37308 */ /* 0x0004f60000000800 */
[----:B------:R-:W-:Y:S04]  /*8440*/  @!UPT UIADD3 URZ, URZ, URZ, URZ ;  /* 0x0000003f3f3ff290 */ /* 0x000fe8000fffe03f */
[----:B------:R-:W-:Y:S01]  /*8450*/  HMMA.16816.F32 R84, R12, R48, R56 ;  /* 0x000000300c54723c */ /* 0x000fe20000001838 */
[----:B--2---:R-:W-:Y:S01]  /*8460*/  FFMA.FTZ R7, R113, c[0x0][0x23c], -R3 ;  /* 0x00008f0071077a23 */ /* 0x004fe20000010803 */
[----:B---3--:R-:W-:-:S03]  /*8470*/  F2FP.PACK_AB R16, R243, R242 ;  /* 0x000000f2f310723e */ /* 0x008fc600000000ff */
[----:B------:R2:W-:Y:S02]  /*8480*/  MUFU.EX2 R241, R7 ;  /* 0x0000000700f17308 */ /* 0x0005e40000000800 */
[----:B--2---:R-:W-:-:S06]  /*8490*/  FFMA.FTZ R7, R112, c[0x0][0x23c], -R3 ;  /* 0x00008f0070077a23 */ /* 0x004fcc0000010803 */
[----:B------:R2:W3:Y:S02]  /*84a0*/  MUFU.EX2 R237, R7 ;  /* 0x0000000700ed7308 */ /* 0x0004e40000000800 */
[----:B--2---:R-:W-:Y:S01]  /*84b0*/  FFMA.FTZ R7, R75, c[0x0][0x23c], -R3 ;  /* 0x00008f004b077a23 */ /* 0x004fe20000010803 */
[----:B---3--:R-:W-:-:S05]  /*84c0*/  F2FP.PACK_AB R18, R237, R241 ;  /* 0x000000f1ed12723e */ /* 0x008fca00000000ff */
[----:B------:R2:W-:Y:S02]  /*84d0*/  MUFU.EX2 R138, R7 ;  /* 0x00000007008a7308 */ /* 0x0005e40000000800 */
[----:B--2---:R-:W-:-:S06]  /*84e0*/  FFMA.FTZ R7, R65, c[0x0][0x23c], -R3 ;  /* 0x00008f0041077a23 */ /* 0x004fcc0000010803 */
[----:B------:R2:W3:Y:S02]  /*84f0*/  MUFU.EX2 R135, R7 ;  /* 0x0000000700877308 */ /* 0x0004e40000000800 */
[----:B--2---:R-:W-:Y:S01]  /*8500*/  FFMA.FTZ R7, R63, c[0x0][0x23c], -R3 ;  /* 0x00008f003f077a23 */ /* 0x004fe20000010803 */
[----:B---3--:R-:W-:Y:S01]  /*8510*/  F2FP.PACK_AB R8, R135, R138 ;  /* 0x0000008a8708723e */ /* 0x008fe200000000ff */
[----:B------:R-:W-:Y:S01]  /*8520*/  HMMA.16816.F32 R60, R20, R44, RZ ;  /* 0x0000002c143c723c */ /* 0x000fe200000018ff */
[----:B------:R-:W-:-:S03]  /*8530*/  IMAD.MOV.U32 R148, RZ, RZ, R135 ;  /* 0x000000ffff947224 */ /* 0x000fc600078e0087 */
[----:B------:R2:W3:Y:S02]  /*8540*/  MUFU.EX2 R229, R7 ;  /* 0x0000000700e57308 */ /* 0x0004e40000000800 */
[----:B--2---:R-:W-:Y:S01]  /*8550*/  FMUL.FTZ R7, R70, c[0x0][0x23c] ;  /* 0x00008f0046077a20 */ /* 0x004fe20000410000 */
[----:B---3--:R-:W-:-:S04]  /*8560*/  F2FP.PACK_AB R10, R225, R229 ;  /* 0x000000e5e10a723e */ /* 0x008fc800000000ff */
[----:B------:R-:W-:Y:S11]  /*8570*/  FSEL R0, R7, RZ, P0 ;  /* 0x000000ff07007208 */ /* 0x000ff60000000000 */
[----:B------:R-:W-:Y:S02]  /*8580*/  @!UPT UIADD3 URZ, URZ, URZ, URZ ;  /* 0x0000003f3f3ff290 */ /* 0x000fe4000fffe03f */
[----:B------:R-:W-:Y:S01]  /*8590*/  HMMA.16816.F32 R120, R12, R36, R60 ;  /* 0x000000240c78723c */ /* 0x000fe2000000183c */
[--C-:B------:R-:W-:Y:S02]  /*85a0*/  FFMA.FTZ R7, R118, c[0x0][0x23c], -R0.reuse ;  /* 0x00008f0076077a23 */ /* 0x100fe40000010800 */
[--C-:B------:R-:W-:Y:S02]  /*85b0*/  FFMA.FTZ R4, R77, c[0x0][0x23c], -R0.reuse ;  /* 0x00008f004d047a23 */ /* 0x100fe40000010800 */
[----:B------:R2:W-:Y:S08]  /*85c0*/  MUFU.EX2 R74, R7 ;  /* 0x00000007004a7308 */ /* 0x0005f00000000800 */
[----:B------:R3:W-:Y:S01]  /*85d0*/  MUFU.EX2 R220, R4 ;  /* 0x0000000400dc7308 */ /* 0x0007e20000000800 */
[----:B--2---:R-:W-:-:S07]  /*85e0*/  FFMA.FTZ R7, R116, c[0x0][0x23c], -R0 ;  /* 0x00008f0074077a23 */ /* 0x004fce0000010800 */
[----:B------:R2:W4:Y:S01]  /*85f0*/  MUFU.EX2 R187, R7 ;  /* 0x0000000700bb7308 */ /* 0x0005220000000800 */
[----:B---3--:R-:W-:-:S07]  /*8600*/  FFMA.FTZ R4, R109, c[0x0][0x23c], -R0 ;  /* 0x00008f006d047a23 */ /* 0x008fce0000010800 */
[----:B------:R3:W-:Y:S01]  /*8610*/  MUFU.EX2 R228, R4 ;  /* 0x0000000400e47308 */ /* 0x0007e20000000800 */
[----:B--2---:R-:W-:Y:S01]  /*8620*/  FFMA.FTZ R7, R117, c[0x0][0x23c], -R0 ;  /* 0x00008f0075077a23 */ /* 0x004fe20000010800 */
[----:B----4-:R-:W-:-:S06]  /*8630*/  F2FP.PACK_AB R17, R187, R74 ;  /* 0x0000004abb11723e */ /* 0x010fcc00000000ff */
[----:B------:R2:W-:Y:S01]  /*8640*/  MUFU.EX2 R240, R7 ;  /* 0x0000000700f07308 */ /* 0x0005e20000000800 */
[--C-:B---3--:R-:W-:Y:S02]  /*8650*/  FFMA.FTZ R4, R79, c[0x0][0x23c], -R0.reuse ;  /* 0x00008f004f047a23 */ /* 0x108fe40000010800 */
[----:B------:R-:W-:Y:S05]  /*8660*/  HMMA.16816.F32 R76, R20, R32, RZ ;  /* 0x00000020144c723c */ /* 0x000fea00000018ff */
[----:B------:R-:W3:Y:S01]  /*8670*/  MUFU.EX2 R224, R4 ;  /* 0x0000000400e07308 */ /* 0x000ee20000000800 */
[----:B--2---:R-:W-:-:S07]  /*8680*/  FFMA.FTZ R7, R115, c[0x0][0x23c], -R0 ;  /* 0x00008f0073077a23 */ /* 0x004fce0000010800 */
[----:B------:R2:W-:Y:S01]  /*8690*/  MUFU.EX2 R4, R2 ;  /* 0x0000000200047308 */ /* 0x0005e20000000800 */
[----:B---3--:R-:W-:-:S07]  /*86a0*/  F2FP.PACK_AB R11, R224, R228 ;  /* 0x000000e4e00b723e */ /* 0x008fce00000000ff */
[----:B------:R-:W3:Y:S03]  /*86b0*/  MUFU.EX2 R236, R7 ;  /* 0x0000000700ec7308 */ /* 0x000ee60000000800 */
[----:B-1----:R-:W-:Y:S01]  /*86c0*/  HMMA.16816.F32 R100, R12, R52, R76 ;  /* 0x000000340c64723c */ /* 0x002fe2000000184c */
[----:B--2---:R-:W-:-:S04]  /*86d0*/  FFMA.FTZ R2, R133, c[0x0][0x23c], -R6 ;  /* 0x00008f0085027a23 */ /* 0x004fc80000010806 */
[----:B------:R1:W-:Y:S01]  /*86e0*/  MUFU.EX2 R222, R2 ;  /* 0x0000000200de7308 */ /* 0x0003e20000000800 */
[----:B---3--:R-:W-:Y:S01]  /*86f0*/  F2FP.PACK_AB R19, R236, R240 ;  /* 0x000000f0ec13723e */ /* 0x008fe200000000ff */
[----:B------:R-:W-:-:S06]  /*8700*/  FFMA.FTZ R7, R108, c[0x0][0x23c], -R0 ;  /* 0x00008f006c077a23 */ /* 0x000fcc0000010800 */
[----:B------:R-:W2:Y:S01]  /*8710*/  MUFU.EX2 R231, R7 ;  /* 0x0000000700e77308 */ /* 0x000ea20000000800 */
[----:B------:R-:W-:Y:S01]  /*8720*/  HMMA.16816.F32 R28, R16, R24, RZ ;  /* 0x00000018101c723c */ /* 0x000fe200000018ff */
[----:B-1----:R-:W-:-:S07]  /*8730*/  FFMA.FTZ R2, R128, c[0x0][0x23c], -R6 ;  /* 0x00008f0080027a23 */ /* 0x002fce0000010806 */
[----:B------:R-:W-:Y:S01]  /*8740*/  HMMA.16816.F32 R64, R16, R32, RZ ;  /* 0x000000201040723c */ /* 0x000fe200000018ff */
[----:B------:R1:W-:Y:S01]  /*8750*/  MUFU.EX2 R135, R2 ;  /* 0x0000000200877308 */ /* 0x0003e20000000800 */
[----:B--2---:R-:W-:-:S06]  /*8760*/  F2FP.PACK_AB R9, R220, R231 ;  /* 0x000000e7dc09723e */ /* 0x004fcc00000000ff */
[----:B------:R-:W-:Y:S08]  /*8770*/  HMMA.16816.F32 R56, R16, R44, RZ ;  /* 0x0000002c1038723c */ /* 0x000ff000000018ff */
[----:B------:R-:W-:Y:S01]  /*8780*/  HMMA.16816.F32 R88, R8, R48, R28 ;  /* 0x000000300858723c */ /* 0x000fe2000000181c */
[----:B------:R-:W2:Y:S01]  /*8790*/  LDSM.16.MT88.4 R28, [R218+0x8800] ;  /* 0x00880000da1c783b */ /* 0x000ea20000004200 */
[----:B-1----:R-:W-:-:S04]  /*87a0*/  FFMA.FTZ R2, R150, c[0x0][0x23c], -R5 ;  /* 0x00008f0096027a23 */ /* 0x002fc80000010805 */
[----:B------:R1:W-:Y:S02]  /*87b0*/  MUFU.EX2 R7, R2 ;  /* 0x0000000200077308 */ /* 0x0003e40000000800 */
[C---:B------:R-:W-:Y:S08]  /*87c0*/  HMMA.16816.F32 R96, R8.reuse, R52, R64 ;  /* 0x000000340860723c */ /* 0x040ff00000001840 */
[----:B------:R-:W-:Y:S01]  /*87d0*/  HMMA.16816.F32 R116, R8, R36, R56 ;  /* 0x000000240874723c */ /* 0x000fe20000001838 */
[----:B-1----:R-:W-:Y:S01]  /*87e0*/  FFMA.FTZ R2, R141, c[0x0][0x23c], -R5 ;  /* 0x00008f008d027a23 */ /* 0x002fe20000010805 */
[----:B------:R-:W-:-:S06]  /*87f0*/  MOV R141, R220 ;  /* 0x000000dc008d7202 */ /* 0x000fcc0000000f00 */
[C---:B------:R-:W-:Y:S01]  /*8800*/  HMMA.16816.F32 R60, R16.reuse, R40, RZ ;  /* 0x00000028103c723c */ /* 0x040fe200000018ff */
[----:B------:R1:W3:Y:S07]  /*8810*/  MUFU.EX2 R128, R2 ;  /* 0x0000000200807308 */ /* 0x0002ee0000000800 */
[C---:B------:R-:W-:Y:S08]  /*8820*/  HMMA.16816.F32 R80, R16.reuse, R26, RZ ;  /* 0x0000001a1050723c */ /* 0x040ff000000018ff */
[----:B------:R-:W-:Y:S01]  /*8830*/  HMMA.16816.F32 R76, R16, R34, RZ ;  /* 0x00000022104c723c */ /* 0x000fe200000018ff */
[----:B-1----:R-:W-:-:S02]  /*8840*/  FFMA.FTZ R2, R134, c[0x0][0x23c], -R5 ;  /* 0x00008f0086027a23 */ /* 0x002fc40000010805 */
[----:B------:R-:W-:-:S05]  /*8850*/  IMAD.MOV.U32 R134, RZ, RZ, R4 ;  /* 0x000000ffff867224 */ /* 0x000fca00078e0004 */
[C---:B------:R-:W-:Y:S08]  /*8860*/  HMMA.16816.F32 R64, R16.reuse, R46, RZ ;  /* 0x0000002e1040723c */ /* 0x040ff000000018ff */
[----:B------:R-:W-:Y:S08]  /*8870*/  HMMA.16816.F32 R56, R16, R42, RZ ;  /* 0x0000002a1038723c */ /* 0x000ff000000018ff */
[C---:B------:R-:W-:Y:S08]  /*8880*/  HMMA.16816.F32 R16, R20.reuse, R40, RZ ;  /* 0x000000281410723c */ /* 0x040ff000000018ff */
[C---:B------:R-:W-:Y:S08]  /*8890*/  HMMA.16816.F32 R24, R20.reuse, R26, RZ ;  /* 0x0000001a1418723c */ /* 0x040ff000000018ff */
[C---:B------:R-:W-:Y:S08]  /*88a0*/  HMMA.16816.F32 R32, R20.reuse, R34, RZ ;  /* 0x000000221420723c */ /* 0x040ff000000018ff */
[C---:B------:R-:W-:Y:S08]  /*88b0*/  HMMA.16816.F32 R44, R20.reuse, R46, RZ ;  /* 0x0000002e142c723c */ /* 0x040ff000000018ff */
[----:B------:R-:W-:Y:S08]  /*88c0*/  HMMA.16816.F32 R20, R20, R42, RZ ;  /* 0x0000002a1414723c */ /* 0x000ff000000018ff */
[C---:B--2---:R-:W-:Y:S08]  /*88d0*/  HMMA.16816.F32 R108, R8.reuse, R28, R60 ;  /* 0x0000001c086c723c */ /* 0x044ff0000000183c */
[----:B------:R-:W-:Y:S08]  /*88e0*/  HMMA.16816.F32 R104, R8, R30, R56 ;  /* 0x0000001e0868723c */ /* 0x000ff00000001838 */
[C---:B------:R-:W-:Y:S01]  /*88f0*/  HMMA.16816.F32 R112, R12.reuse, R28, R16 ;  /* 0x0000001c0c70723c */ /* 0x040fe20000001810 */
[----:B------:R-:W1:Y:S07]  /*8900*/  LDSM.16.MT88.4 R16, [R216+0x9000] ;  /* 0x00900000d810783b */ /* 0x000e6e0000004200 */
[----:B------:R-:W-:Y:S01]  /*8910*/  HMMA.16816.F32 R28, R12, R30, R20 ;  /* 0x0000001e0c1c723c */ /* 0x000fe20000001814 */
[----:B------:R2:W-:Y:S07]  /*8920*/  MUFU.EX2 R22, R2 ;  /* 0x0000000200167308 */ /* 0x0005ee0000000800 */
[-C--:B------:R-:W-:Y:S08]  /*8930*/  HMMA.16816.F32 R80, R8, R50.reuse, R80 ;  /* 0x000000320850723c */ /* 0x080ff00000001850 */
[----:B------:R-:W-:Y:S01]  /*8940*/  HMMA.16816.F32 R48, R12, R50, R24 ;  /* 0x000000320c30723c */ /* 0x000fe20000001818 */
[----:B--2---:R-:W-:-:S04]  /*8950*/  FFMA.FTZ R2, R129, c[0x0][0x23c], -R5 ;  /* 0x00008f0081027a23 */ /* 0x004fc80000010805 */
[----:B------:R2:W4:Y:S03]  /*8960*/  MUFU.EX2 R21, R2 ;  /* 0x0000000200157308 */ /* 0x0005260000000800 */
[C---:B------:R-:W-:Y:S08]  /*8970*/  HMMA.16816.F32 R76, R8.reuse, R54, R76 ;  /* 0x00000036084c723c */ /* 0x040ff0000000184c */
[----:B------:R-:W-:Y:S01]  /*8980*/  HMMA.16816.F32 R92, R8, R38, R64 ;  /* 0x00000026085c723c */ /* 0x000fe20000001840 */
[----:B--2---:R-:W-:-:S07]  /*8990*/  FFMA.FTZ R2, R153, c[0x0][0x23c], -R3 ;  /* 0x00008f0099027a23 */ /* 0x004fce0000010803 */
[C---:B------:R-:W-:Y:S01]  /*89a0*/  HMMA.16816.F32 R24, R12.reuse, R54, R32 ;  /* 0x000000360c18723c */ /* 0x040fe20000001820 */
[----:B------:R2:W-:Y:S07]  /*89b0*/  MUFU.EX2 R4, R2 ;  /* 0x0000000200047308 */ /* 0x0005ee0000000800 */
[----:B------:R-:W-:Y:S07]  /*89c0*/  HMMA.16816.F32 R60, R12, R38, R44 ;  /* 0x000000260c3c723c */ /* 0x000fee000000182c */
[----:B------:R-:W-:Y:S01]  /*89d0*/  F2FP.PACK_AB R12, R134, R151 ;  /* 0x00000097860c723e */ /* 0x000fe200000000ff */
[----:B--2---:R-:W-:Y:S01]  /*89e0*/  FFMA.FTZ R2, R143, c[0x0][0x23c], -R3 ;  /* 0x00008f008f027a23 */ /* 0x004fe20000010803 */
[----:B---3--:R-:W-:-:S02]  /*89f0*/  F2FP.PACK_AB R13, R128, R7 ;  /* 0x00000007800d723e */ /* 0x008fc400000000ff */
[----:B------:R-:W-:Y:S01]  /*8a00*/  F2FP.PACK_AB R14, R135, R222 ;  /* 0x000000de870e723e */ /* 0x000fe200000000ff */
[----:B------:R2:W-:Y:S01]  /*8a10*/  MUFU.EX2 R223, R2 ;  /* 0x0000000200df7308 */ /* 0x0005e20000000800 */
[----:B----4-:R-:W-:-:S07]  /*8a20*/  F2FP.PACK_AB R15, R21, R22 ;  /* 0x00000016150f723e */ /* 0x010fce00000000ff */
[----:B-1----:R-:W-:Y:S01]  /*8a30*/  HMMA.16816.F32 R44, R12, R16, R84 ;  /* 0x000000100c2c723c */ /* 0x002fe20000001854 */
[----:B--2---:R-:W-:Y:S01]  /*8a40*/  FFMA.FTZ R2, R140, c[0x0][0x23c], -R3 ;  /* 0x00008f008c027a23 */ /* 0x004fe20000010803 */
[----:B------:R-:W-:-:S06]  /*8a50*/  MOV R140, R221 ;  /* 0x000000dd008c7202 */ /* 0x000fcc0000000f00 */
[----:B------:R-:W-:Y:S01]  /*8a60*/  HMMA.16816.F32 R32, R12, R18, R48 ;  /* 0x000000120c20723c */ /* 0x000fe20000001830 */
[----:B------:R1:W-:Y:S02]  /*8a70*/  MUFU.EX2 R221, R2 ;  /* 0x0000000200dd7308 */ /* 0x0003e40000000800 */
[----:B-1----:R-:W-:-:S06]  /*8a80*/  FFMA.FTZ R2, R131, c[0x0][0x23c], -R3 ;  /* 0x00008f0083027a23 */ /* 0x002fcc0000010803 */
        /* <DEDUP_REMOVED lines=10> */
[----:B--2---:R-:W-:Y:S01]  /*8b30*/  F2FP.PACK_AB R9, R153, R150 ;  /* 0x000000969909723e */ /* 0x004fe200000000ff */
[----:B------:R-:W-:-:S04]  /*8b40*/  IMAD.MOV.U32 R142, RZ, RZ, R232 ;  /* 0x000000ffff8e7224 */ /* 0x000fc800078e00e8 */
[----:B------:R1:W-:Y:S02]  /*8b50*/  MUFU.EX2 R220, R2 ;  /* 0x0000000200dc7308 */ /* 0x0003e40000000800 */
[----:B-1----:R-:W-:-:S06]  /*8b60*/  FFMA.FTZ R2, R130, c[0x0][0x23c], -R0 ;  /* 0x00008f0082027a23 */ /* 0x002fcc0000010800 */
[----:B------:R-:W1:Y:S02]  /*8b70*/  MUFU.EX2 R4, R2 ;  /* 0x0000000200047308 */ /* 0x000e640000000800 */
[----:B-1----:R-:W-:Y:S01]  /*8b80*/  F2FP.PACK_AB R11, R4, R220 ;  /* 0x000000dc040b723e */ /* 0x002fe200000000ff */
[----:B------:R-:W-:-:S05]  /*8b90*/  FFMA.FTZ R2, R174, c[0x0][0x23c], -R6 ;  /* 0x00008f00ae027a23 */ /* 0x000fca0000010806 */
[----:B------:R1:W-:Y:S01]  /*8ba0*/  MUFU.EX2 R174, R2 ;  /* 0x0000000200ae7308 */ /* 0x0003e20000000800 */
[C---:B------:R-:W-:Y:S07]  /*8bb0*/  HMMA.16816.F32 R56, R8.reuse, R16, R88 ;  /* 0x000000100838723c */ /* 0x040fee0000001858 */
[----:B------:R-:W-:Y:S01]  /*8bc0*/  MOV R91, R22 ;  /* 0x00000016005b7202 */ /* 0x000fe20000000f00 */
[----:B------:R-:W-:Y:S01]  /*8bd0*/  HMMA.16816.F32 R52, R8, R18, R80 ;  /* 0x000000120834723c */ /* 0x000fe20000001850 */
[----:B------:R-:W2:Y:S01]  /*8be0*/  LDSM.16.MT88.4 R16, [R219+0x9000] ;  /* 0x00900000db10783b */ /* 0x000ea20000004200 */
[----:B------:R-:W-:Y:S01]  /*8bf0*/  IMAD.MOV.U32 R90, RZ, RZ, R21 ;  /* 0x000000ffff5a7224 */ /* 0x000fe200078e0015 */
[----:B------:R-:W-:Y:S01]  /*8c00*/  MOV R89, R20 ;  /* 0x0000001400597202 */ /* 0x000fe20000000f00 */
[----:B------:R-:W-:Y:S01]  /*8c10*/  IMAD.MOV.U32 R88, RZ, RZ, R4 ;  /* 0x000000ffff587224 */ /* 0x000fe200078e0004 */
[----:B------:R-:W3:Y:S01]  /*8c20*/  LDSM.16.MT88.4 R20, [R217+0x9000] ;  /* 0x00900000d914783b */ /* 0x000ee20000004200 */
[----:B-1----:R-:W-:Y:S01]  /*8c30*/  FFMA.FTZ R2, R167, c[0x0][0x23c], -R6 ;  /* 0x00008f00a7027a23 */ /* 0x002fe20000010806 */
[----:B------:R-:W-:Y:S01]  /*8c40*/  MOV R83, R137 ;  /* 0x0000008900537202 */ /* 0x000fe20000000f00 */
[----:B------:R-:W-:-:S02]  /*8c50*/  IMAD.MOV.U32 R4, RZ, RZ, R136 ;  /* 0x000000ffff047224 */ /* 0x000fc400078e0088 */
[----:B------:R1:W4:Y:S02]  /*8c60*/  MUFU.EX2 R131, R2 ;  /* 0x0000000200837308 */ /* 0x0003240000000800 */
[----:B-1----:R-:W-:Y:S01]  /*8c70*/  FFMA.FTZ R2, R160, c[0x0][0x23c], -R6 ;  /* 0x00008f00a0027a23 */ /* 0x002fe20000010806 */
[----:B------:R-:W-:-:S05]  /*8c80*/  MOV R160, R88 ;  /* 0x0000005800a07202 */ /* 0x000fca0000000f00 */
[----:B------:R1:W-:Y:S01]  /*8c90*/  MUFU.EX2 R232, R2 ;  /* 0x0000000200e87308 */ /* 0x0003e20000000800 */
[----:B--2---:R-:W-:Y:S01]  /*8ca0*/  HMMA.16816.F32 R40, R12, R16, R100 ;  /* 0x000000100c28723c */ /* 0x004fe20000001864 */
[----:B-1----:R-:W-:-:S07]  /*8cb0*/  FFMA.FTZ R2, R155, c[0x0][0x23c], -R6 ;  /* 0x00008f009b027a23 */ /* 0x002fce0000010806 */
[C---:B------:R-:W-:Y:S01]  /*8cc0*/  HMMA.16816.F32 R36, R8.reuse, R16, R96 ;  /* 0x000000100824723c */ /* 0x040fe20000001860 */
[----:B------:R1:W-:Y:S07]  /*8cd0*/  MUFU.EX2 R74, R2 ;  /* 0x00000002004a7308 */ /* 0x0003ee0000000800 */
[-C--:B------:R-:W-:Y:S08]  /*8ce0*/  HMMA.16816.F32 R48, R8, R18.reuse, R76 ;  /* 0x000000120830723c */ /* 0x080ff0000000184c */
[----:B------:R-:W-:Y:S01]  /*8cf0*/  HMMA.16816.F32 R24, R12, R18, R24 ;  /* 0x000000120c18723c */ /* 0x000fe20000001818 */
[----:B------:R-:W2:Y:S01]  /*8d00*/  LDSM.16.MT88.4 R16, [R218+0x9000] ;  /* 0x00900000da10783b */ /* 0x000ea20000004200 */
[----:B-1----:R-:W-:-:S04]  /*8d10*/  FFMA.FTZ R2, R173, c[0x0][0x23c], -R5 ;  /* 0x00008f00ad027a23 */ /* 0x002fc80000010805 */
[----:B------:R1:W-:Y:S02]  /*8d20*/  MUFU.EX2 R133, R2 ;  /* 0x0000000200857308 */ /* 0x0003e40000000800 */
[-C--:B---3--:R-:W-:Y:S07]  /*8d30*/  HMMA.16816.F32 R76, R12, R20.reuse, R120 ;  /* 0x000000140c4c723c */ /* 0x088fee0000001878 */
[----:B------:R-:W-:Y:S01]  /*8d40*/  MOV R123, R7 ;  /* 0x00000007007b7202 */ /* 0x000fe20000000f00 */
[----:B------:R-:W-:Y:S01]  /*8d50*/  HMMA.16816.F32 R64, R8, R20, R116 ;  /* 0x000000140840723c */ /* 0x000fe20000001874 */
[----:B-1----:R-:W-:-:S07]  /*8d60*/  FFMA.FTZ R2, R163, c[0x0][0x23c], -R5 ;  /* 0x00008f00a3027a23 */ /* 0x002fce0000010805 */
[-C--:B------:R-:W-:Y:S01]  /*8d70*/  HMMA.16816.F32 R92, R8, R22.reuse, R92 ;  /* 0x00000016085c723c */ /* 0x080fe2000000185c */
[----:B------:R-:W-:Y:S01]  /*8d80*/  IMAD.MOV.U32 R163, RZ, RZ, R89 ;  /* 0x000000ffffa37224 */ /* 0x000fe200078e0059 */
[----:B------:R1:W3:Y:S06]  /*8d90*/  MUFU.EX2 R130, R2 ;  /* 0x0000000200827308 */ /* 0x0002ec0000000800 */
[C---:B------:R-:W-:Y:S01]  /*8da0*/  HMMA.16816.F32 R96, R12.reuse, R22, R60 ;  /* 0x000000160c60723c */ /* 0x040fe2000000183c */
[----:B------:R-:W-:Y:S07]  /*8db0*/  LDSM.16.MT88.4 R20, [R217+0x9800] ;  /* 0x00980000d914783b */ /* 0x000fee0000004200 */
[----:B--2---:R-:W-:Y:S01]  /*8dc0*/  HMMA.16816.F32 R84, R12, R18, R28 ;  /* 0x000000120c54723c */ /* 0x004fe2000000181c */
[----:B-1----:R-:W-:Y:S01]  /*8dd0*/  FFMA.FTZ R2, R161, c[0x0][0x23c], -R5 ;  /* 0x00008f00a1027a23 */ /* 0x002fe20000010805 */
[----:B------:R-:W-:-:S03]  /*8de0*/  MOV R161, R90 ;  /* 0x0000005a00a17202 */ /* 0x000fc60000000f00 */
[----:B------:R1:W-:Y:S03]  /*8df0*/  MUFU.EX2 R137, R2 ;  /* 0x0000000200897308 */ /* 0x0003e60000000800 */
[C---:B------:R-:W-:Y:S08]  /*8e00*/  HMMA.16816.F32 R108, R8.reuse, R16, R108 ;  /* 0x00000010086c723c */ /* 0x040ff0000000186c */
[----:B------:R-:W-:Y:S01]  /*8e10*/  HMMA.16816.F32 R104, R8, R18, R104 ;  /* 0x000000120868723c */ /* 0x000fe20000001868 */
[----:B-1----:R-:W-:-:S07]  /*8e20*/  FFMA.FTZ R2, R156, c[0x0][0x23c], -R5 ;  /* 0x00008f009c027a23 */ /* 0x002fce0000010805 */
[----:B------:R-:W-:Y:S01]  /*8e30*/  HMMA.16816.F32 R112, R12, R16, R112 ;  /* 0x000000100c70723c */ /* 0x000fe20000001870 */
[----:B------:R1:W2:Y:S01]  /*8e40*/  MUFU.EX2 R75, R2 ;  /* 0x00000002004b7308 */ /* 0x0002a20000000800 */
[----:B------:R-:W2:Y:S05]  /*8e50*/  LDSM.16.MT88.4 R16, [R216+0x9800] ;  /* 0x00980000d810783b */ /* 0x000eaa0000004200 */
[----:B----4-:R-:W-:Y:S02]  /*8e60*/  F2FP.PACK_AB R12, R131, R174 ;  /* 0x000000ae830c723e */ /* 0x010fe400000000ff */
[----:B---3--:R-:W-:Y:S02]  /*8e70*/  F2FP.PACK_AB R13, R130, R133 ;  /* 0x00000085820d723e */ /* 0x008fe400000000ff */
[----:B------:R-:W-:Y:S01]  /*8e80*/  F2FP.PACK_AB R14, R74, R232 ;  /* 0x000000e84a0e723e */ /* 0x000fe200000000ff */
[----:B-1----:R-:W-:Y:S01]  /*8e90*/  FFMA.FTZ R2, R175, c[0x0][0x23c], -R3 ;  /* 0x00008f00af027a23 */ /* 0x002fe20000010803 */
[----:B--2---:R-:W-:-:S03]  /*8ea0*/  F2FP.PACK_AB R15, R75, R137 ;  /* 0x000000894b0f723e */ /* 0x004fc600000000ff */
[----:B------:R1:W-:Y:S02]  /*8eb0*/  MUFU.EX2 R129, R2 ;  /* 0x0000000200817308 */ /* 0x0003e40000000800 */
[----:B-1----:R-:W-:-:S06]  /*8ec0*/  FFMA.FTZ R2, R165, c[0x0][0x23c], -R3 ;  /* 0x00008f00a5027a23 */ /* 0x002fcc0000010803 */
[----:B------:R1:W2:Y:S01]  /*8ed0*/  MUFU.EX2 R156, R2 ;  /* 0x00000002009c7308 */ /* 0x0002a20000000800 */
[----:B------:R-:W-:Y:S01]  /*8ee0*/  HMMA.16816.F32 R116, R12, R16, R44 ;  /* 0x000000100c74723c */ /* 0x000fe2000000182c */
[----:B-1----:R-:W-:Y:S01]  /*8ef0*/  FFMA.FTZ R2, R162, c[0x0][0x23c], -R3 ;  /* 0x00008f00a2027a23 */ /* 0x002fe20000010803 */
[----:B--2---:R-:W-:Y:S01]  /*8f00*/  F2FP.PACK_AB R8, R156, R129 ;  /* 0x000000819c08723e */ /* 0x004fe200000000ff */
[----:B------:R-:W-:-:S04]  /*8f10*/  IMAD.MOV.U32 R162, RZ, RZ, R91 ;  /* 0x000000ffffa27224 */ /* 0x000fc800078e005b */
[----:B------:R1:W-:Y:S02]  /*8f20*/  MUFU.EX2 R136, R2 ;  /* 0x0000000200887308 */ /* 0x0003e40000000800 */
[----:B-1----:R-:W-:Y:S01]  /*8f30*/  FFMA.FTZ R2, R158, c[0x0][0x23c], -R3 ;  /* 0x00008f009e027a23 */ /* 0x002fe20000010803 */
[----:B------:R-:W-:Y:S01]  /*8f40*/  MOV R158, R4 ;  /* 0x00000004009e7202 */ /* 0x000fe20000000f00 */
[----:B------:R-:W-:-:S04]  /*8f50*/  IMAD.MOV.U32 R4, RZ, RZ, R73 ;  /* 0x000000ffff047224 */ /* 0x000fc800078e0049 */
        /* <DEDUP_REMOVED lines=9> */
[----:B-1----:R-:W-:Y:S02]  /*8ff0*/  FFMA.FTZ R2, R157, c[0x0][0x23c], -R0 ;  /* 0x00008f009d027a23 */ /* 0x002fe40000010800 */
[----:B------:R-:W-:Y:S02]  /*9000*/  IMAD.MOV.U32 R157, RZ, RZ, R83 ;  /* 0x000000ffff9d7224 */ /* 0x000fe400078e0053 */
[----:B------:R-:W-:Y:S02]  /*9010*/  HMMA.16816.F32 R80, R12, R18, R32 ;  /* 0x000000120c50723c */ /* 0x000fe40000001820 */
[----:B------:R-:W1:Y:S02]  /*9020*/  MUFU.EX2 R2, R2 ;  /* 0x0000000200027308 */ /* 0x000e640000000800 */
[----:B-1----:R-:W-:-:S07]  /*9030*/  F2FP.PACK_AB R11, R2, R7 ;  /* 0x00000007020b723e */ /* 0x002fce00000000ff */
[C---:B------:R-:W-:Y:S08]  /*9040*/  HMMA.16816.F32 R100, R8.reuse, R16, R56 ;  /* 0x000000100864723c */ /* 0x040ff00000001838 */
[C---:B------:R-:W-:Y:S01]  /*9050*/  HMMA.16816.F32 R88, R8.reuse, R18, R52 ;  /* 0x000000120858723c */ /* 0x040fe20000001834 */
[----:B------:R-:W1:Y:S07]  /*9060*/  LDSM.16.MT88.4 R16, [R219+0x9800] ;  /* 0x00980000db10783b */ /* 0x000e6e0000004200 */
[----:B------:R-:W-:Y:S08]  /*9070*/  HMMA.16816.F32 R32, R8, R20, R64 ;  /* 0x000000140820723c */ /* 0x000ff00000001840 */
[-C--:B-1----:R-:W-:Y:S08]  /*9080*/  HMMA.16816.F32 R44, R12, R16.reuse, R40 ;  /* 0x000000100c2c723c */ /* 0x082ff00000001828 */
[C---:B------:R-:W-:Y:S08]  /*9090*/  HMMA.16816.F32 R40, R8.reuse, R16, R36 ;  /* 0x000000100828723c */ /* 0x040ff00000001824 */
[-C--:B------:R-:W-:Y:S07]  /*90a0*/  HMMA.16816.F32 R36, R8, R18.reuse, R48 ;  /* 0x000000120824723c */ /* 0x080fee0000001830 */
[----:B------:R-:W-:Y:S01]  /*90b0*/  MOV R51, R123 ;  /* 0x0000007b00337202 */ /* 0x000fe20000000f00 */
[----:B------:R-:W-:Y:S01]  /*90c0*/  HMMA.16816.F32 R24, R12, R18, R24 ;  /* 0x000000120c18723c */ /* 0x000fe20000001818 */
[----:B------:R-:W1:Y:S01]  /*90d0*/  LDSM.16.MT88.4 R16, [R218+0x9800] ;  /* 0x00980000da10783b */ /* 0x000e620000004200 */
[----:B------:R-:W-:Y:S01]  /*90e0*/  IMAD.MOV.U32 R50, RZ, RZ, R154 ;  /* 0x000000ffff327224 */ /* 0x000fe200078e009a */
[----:B------:R-:W-:Y:S01]  /*90f0*/  MOV R49, R134 ;  /* 0x0000008600317202 */ /* 0x000fe20000000f00 */
[----:B------:R-:W-:-:S02]  /*9100*/  FFMA.FTZ R134, R166, c[0x0][0x23c], -R6 ;  /* 0x00008f00a6867a23 */ /* 0x000fc40000010806 */
[----:B------:R-:W-:Y:S02]  /*9110*/  IMAD.MOV.U32 R48, RZ, RZ, R128 ;  /* 0x000000ffff307224 */ /* 0x000fe400078e0080 */
[----:B------:R-:W-:Y:S01]  /*9120*/  HMMA.16816.F32 R120, R12, R20, R76 ;  /* 0x000000140c78723c */ /* 0x000fe2000000184c */
[----:B------:R-:W-:-:S06]  /*9130*/  FFMA.FTZ R128, R189, c[0x0][0x23c], -R6 ;  /* 0x00008f00bd807a23 */ /* 0x000fcc0000010806 */
[----:B------:R-:W-:Y:S01]  /*9140*/  MOV R21, R2 ;  /* 0x0000000200157202 */ /* 0x000fe20000000f00 */
[----:B------:R-:W-:Y:S01]  /*9150*/  FFMA.FTZ R2, R210, c[0x0][0x23c], -R6 ;  /* 0x00008f00d2027a23 */ /* 0x000fe20000010806 */
[-C--:B------:R-:W-:Y:S01]  /*9160*/  HMMA.16816.F32 R76, R12, R22.reuse, R96 ;  /* 0x000000160c4c723c */ /* 0x080fe20000001860 */
[----:B------:R-:W-:Y:S02]  /*9170*/  IMAD.MOV.U32 R20, RZ, RZ, R28 ;  /* 0x000000ffff147224 */ /* 0x000fe400078e001c */
[----:B------:R2:W-:Y:S03]  /*9180*/  MUFU.EX2 R172, R2 ;  /* 0x0000000200ac7308 */ /* 0x0005e60000000800 */
[----:B------:R-:W-:Y:S01]  /*9190*/  MOV R189, R20 ;  /* 0x0000001400bd7202 */ /* 0x000fe20000000f00 */
[----:B------:R-:W-:Y:S01]  /*91a0*/  IMAD.MOV.U32 R97, RZ, RZ, R136 ;  /* 0x000000ffff617224 */ /* 0x000fe200078e0088 */
[----:B------:R-:W-:Y:S01]  /*91b0*/  HMMA.16816.F32 R28, R8, R22, R92 ;  /* 0x00000016081c723c */ /* 0x000fe2000000185c */
[----:B------:R-:W-:-:S02]  /*91c0*/  MOV R99, R138 ;  /* 0x0000008a00637202 */ /* 0x000fc40000000f00 */
[----:B------:R-:W-:-:S04]  /*91d0*/  MOV R98, R137 ;  /* 0x0000008900627202 */ /* 0x000fc80000000f00 */
[----:B------:R-:W-:Y:S01]  /*91e0*/  IMAD.MOV.U32 R94, RZ, RZ, R74 ;  /* 0x000000ffff5e7224 */ /* 0x000fe200078e004a */
[----:B------:R-:W-:Y:S01]  /*91f0*/  MOV R95, R75 ;  /* 0x0000004b005f7202 */ /* 0x000fe20000000f00 */
[--C-:B------:R-:W-:Y:S02]  /*9200*/  FFMA.FTZ R74, R181, c[0x0][0x23c], -R6.reuse ;  /* 0x00008f00b54a7a23 */ /* 0x100fe40000010806 */
[--C-:B--2---:R-:W-:Y:S02]  /*9210*/  FFMA.FTZ R2, R208, c[0x0][0x23c], -R6.reuse ;  /* 0x00008f00d0027a23 */ /* 0x104fe40000010806 */
[----:B------:R-:W-:Y:S01]  /*9220*/  FFMA.FTZ R75, R188, c[0x0][0x23c], -R6 ;  /* 0x00008f00bc4b7a23 */ /* 0x000fe20000010806 */
[----:B------:R-:W-:Y:S01]  /*9230*/  MOV R188, R95 ;  /* 0x0000005f00bc7202 */ /* 0x000fe20000000f00 */
[----:B------:R-:W-:Y:S01]  /*9240*/  IMAD.MOV.U32 R208, RZ, RZ, R94 ;  /* 0x000000ffffd07224 */ /* 0x000fe200078e005e */
[----:B-1----:R-:W-:Y:S01]  /*9250*/  HMMA.16816.F32 R60, R8, R16, R108 ;  /* 0x00000010083c723c */ /* 0x002fe2000000186c */
[----:B------:R1:W2:Y:S01]  /*9260*/  MUFU.EX2 R111, R2 ;  /* 0x00000002006f7308 */ /* 0x0002a20000000800 */
[----:B------:R-:W-:Y:S01]  /*9270*/  MOV R95, R149 ;  /* 0x00000095005f7202 */ /* 0x000fe20000000f00 */
[--C-:B------:R-:W-:Y:S01]  /*9280*/  FFMA.FTZ R149, R125, c[0x0][0x23c], -R6.reuse ;  /* 0x00008f007d957a23 */ /* 0x100fe20000010806 */
[----:B------:R-:W-:Y:S01]  /*9290*/  MOV R94, R140 ;  /* 0x0000008c005e7202 */ /* 0x000fe20000000f00 */
[----:B------:R-:W-:-:S02]  /*92a0*/  FFMA.FTZ R140, R127, c[0x0][0x23c], -R6 ;  /* 0x00008f007f8c7a23 */ /* 0x000fc40000010806 */
[----:B------:R-:W-:Y:S01]  /*92b0*/  MOV R109, R252 ;  /* 0x000000fc006d7202 */ /* 0x000fe20000000f00 */
[----:B------:R-:W-:Y:S01]  /*92c0*/  HMMA.16816.F32 R56, R8, R18, R104 ;  /* 0x000000120838723c */ /* 0x000fe20000001868 */
[----:B------:R-:W-:-:S07]  /*92d0*/  IMAD.MOV.U32 R108, RZ, RZ, R139 ;  /* 0x000000ffff6c7224 */ /* 0x000fce00078e008b */
[----:B------:R-:W-:Y:S01]  /*92e0*/  HMMA.16816.F32 R64, R12, R16, R112 ;  /* 0x000000100c40723c */ /* 0x000fe20000001870 */
[----:B-1----:R-:W-:-:S04]  /*92f0*/  FFMA.FTZ R2, R192, c[0x0][0x23c], -R6 ;  /* 0x00008f00c0027a23 */ /* 0x002fc80000010806 */
[----:B------:R1:W-:Y:S03]  /*9300*/  MUFU.EX2 R154, R2 ;  /* 0x00000002009a7308 */ /* 0x0003e60000000800 */
[----:B------:R-:W-:Y:S01]  /*9310*/  HMMA.16816.F32 R52, R12, R18, R84 ;  /* 0x000000120c34723c */ /* 0x000fe20000001854 */
[----:B------:R-:W3:Y:S06]  /*9320*/  LDSM.16.MT88.4 R16, [R216+0xa000] ;  /* 0x00a00000d810783b */ /* 0x000eec0000004200 */
[----:B--2---:R-:W-:Y:S01]  /*9330*/  F2FP.PACK_AB R12, R111, R172 ;  /* 0x000000ac6f0c723e */ /* 0x004fe200000000ff */
[----:B-1----:R-:W-:Y:S01]  /*9340*/  FFMA.FTZ R2, R182, c[0x0][0x23c], -R6 ;  /* 0x00008f00b6027a23 */ /* 0x002fe20000010806 */
[----:B------:R-:W-:-:S03]  /*9350*/  MOV R182, R51 ;  /* 0x0000003300b67202 */ /* 0x000fc60000000f00 */
[----:B------:R1:W2:Y:S02]  /*9360*/  MUFU.EX2 R180, R2 ;  /* 0x0000000200b47308 */ /* 0x0002a40000000800 */
[----:B-1----:R-:W-:Y:S01]  /*9370*/  FFMA.FTZ R2, R209, c[0x0][0x23c], -R5 ;  /* 0x00008f00d1027a23 */ /* 0x002fe20000010805 */
[----:B--2---:R-:W-:-:S05]  /*9380*/  F2FP.PACK_AB R14, R180, R154 ;  /* 0x0000009ab40e723e */ /* 0x004fca00000000ff */
[----:B------:R1:W-:Y:S02]  /*9390*/  MUFU.EX2 R175, R2 ;  /* 0x0000000200af7308 */ /* 0x0003e40000000800 */
[----:B-1----:R-:W-:Y:S02]  /*93a0*/  FFMA.FTZ R2, R195, c[0x0][0x23c], -R5 ;  /* 0x00008f00c3027a23 */ /* 0x002fe40000010805 */
[----:B------:R-:W-:-:S04]  /*93b0*/  IMAD.MOV.U32 R195, RZ, RZ, R50 ;  /* 0x000000ffffc37224 */ /* 0x000fc800078e0032 */
[----:B------:R1:W2:Y:S02]  /*93c0*/  MUFU.EX2 R92, R2 ;  /* 0x00000002005c7308 */ /* 0x0002a40000000800 */
[----:B-1----:R-:W-:Y:S01]  /*93d0*/  FFMA.FTZ R2, R193, c[0x0][0x23c], -R5 ;  /* 0x00008f00c1027a23 */ /* 0x002fe20000010805 */
[----:B--2---:R-:W-:Y:S02]  /*93e0*/  MOV R166, R92 ;  /* 0x0000005c00a67202 */ /* 0x004fe40000000f00 */
[----:B------:R-:W-:-:S03]  /*93f0*/  MOV R92, R148 ;  /* 0x00000094005c7202 */ /* 0x000fc60000000f00 */
[----:B------:R1:W-:Y:S01]  /*9400*/  MUFU.EX2 R167, R2 ;  /* 0x0000000200a77308 */ /* 0x0003e20000000800 */
[----:B------:R-:W-:Y:S01]  /*9410*/  F2FP.PACK_AB R13, R166, R175 ;  /* 0x000000afa60d723e */ /* 0x000fe200000000ff */
[----:B------:R-:W-:Y:S01]  /*9420*/  FFMA.FTZ R148, R126, c[0x0][0x23c], -R6 ;  /* 0x00008f007e947a23 */ /* 0x000fe20000010806 */
[----:B------:R-:W-:Y:S01]  /*9430*/  MOV R193, R49 ;  /* 0x0000003100c17202 */ /* 0x000fe20000000f00 */
[----:B-1----:R-:W-:Y:S01]  /*9440*/  FFMA.FTZ R2, R183, c[0x0][0x23c], -R5 ;  /* 0x00008f00b7027a23 */ /* 0x002fe20000010805 */
[----:B------:R-:W-:-:S03]  /*9450*/  MOV R183, R48 ;  /* 0x0000003000b77202 */ /* 0x000fc60000000f00 */
[----:B------:R1:W2:Y:S02]  /*9460*/  MUFU.EX2 R164, R2 ;  /* 0x0000000200a47308 */ /* 0x0002a40000000800 */
[----:B-1----:R-:W-:Y:S01]  /*9470*/  FFMA.FTZ R2, R212, c[0x0][0x23c], -R3 ;  /* 0x00008f00d4027a23 */ /* 0x002fe20000010803 */
[----:B--2---:R-:W-:-:S05]  /*9480*/  F2FP.PACK_AB R15, R164, R167 ;  /* 0x000000a7a40f723e */ /* 0x004fca00000000ff */
[----:B------:R1:W-:Y:S02]  /*9490*/  MUFU.EX2 R173, R2 ;  /* 0x0000000200ad7308 */ /* 0x0003e40000000800 */
[----:B---3--:R-:W-:Y:S01]  /*94a0*/  HMMA.16816.F32 R136, R12, R16, R116 ;  /* 0x000000100c88723c */ /* 0x008fe20000001874 */
[----:B-1----:R-:W-:Y:S02]  /*94b0*/  FFMA.FTZ R2, R204, c[0x0][0x23c], -R3 ;  /* 0x00008f00cc027a23 */ /* 0x002fe40000010803 */
[----:B------:R-:W-:-:S03]  /*94c0*/  IMAD.MOV.U32 R204, RZ, RZ, R143 ;  /* 0x000000ffffcc7224 */ /* 0x000fc600078e008f */
[----:B------:R1:W2:Y:S01]  /*94d0*/  MUFU.EX2 R93, R2 ;  /* 0x00000002005d7308 */ /* 0x0002a20000000800 */
[----:B------:R-:W-:Y:S02]  /*94e0*/  FFMA.FTZ R143, R196, c[0x0][0x23c], -R5 ;  /* 0x00008f00c48f7a23 */ /* 0x000fe40000010805 */
[----:B-1----:R-:W-:Y:S01]  /*94f0*/  FFMA.FTZ R2, R194, c[0x0][0x23c], -R3 ;  /* 0x00008f00c2027a23 */ /* 0x002fe20000010803 */
[----:B--2---:R-:W-:Y:S01]  /*9500*/  MOV R181, R93 ;  /* 0x0000005d00b57202 */ /* 0x004fe20000000f00 */
[----:B------:R-:W-:-:S03]  /*9510*/  IMAD.MOV.U32 R93, RZ, RZ, R141 ;  /* 0x000000ffff5d7224 */ /* 0x000fc600078e008d */
[----:B------:R1:W-:Y:S01]  /*9520*/  MUFU.EX2 R155, R2 ;  /* 0x00000002009b7308 */ /* 0x0003e20000000800 */
[----:B------:R-:W-:Y:S01]  /*9530*/  F2FP.PACK_AB R8, R181, R173 ;  /* 0x000000adb508723e */ /* 0x000fe200000000ff */
[----:B------:R-:W-:Y:S02]  /*9540*/  FFMA.FTZ R141, R124, c[0x0][0x23c], -R6 ;  /* 0x00008f007c8d7a23 */ /* 0x000fe40000010806 */
[----:B------:R-:W-:Y:S01]  /*9550*/  HMMA.16816.F32 R124, R12, R18, R80 ;  /* 0x000000120c7c723c */ /* 0x000fe20000001850 */
[----:B-1----:R-:W-:Y:S02]  /*9560*/  FFMA.FTZ R2, R190, c[0x0][0x23c], -R3 ;  /* 0x00008f00be027a23 */ /* 0x002fe40000010803 */
[----:B------:R-:W-:Y:S02]  /*9570*/  IMAD.MOV.U32 R190, RZ, RZ, R21 ;  /* 0x000000ffffbe7224 */ /* 0x000fe400078e0015 */
[----:B------:R1:W2:Y:S01]  /*9580*/  MUFU.EX2 R192, R2 ;  /* 0x0000000200c07308 */ /* 0x0002a20000000800 */
[----:B------:R-:W3:Y:S01]  /*9590*/  LDSM.16.MT88.4 R20, [R217+0xa000] ;  /* 0x00a00000d914783b */ /* 0x000ee20000004200 */
[----:B-1----:R-:W-:Y:S01]  /*95a0*/  FFMA.FTZ R2, R211, c[0x0][0x23c], -R0 ;  /* 0x00008f00d3027a23 */ /* 0x002fe20000010800 */
[----:B--2---:R-:W-:-:S05]  /*95b0*/  F2FP.PACK_AB R10, R192, R155 ;  /* 0x0000009bc00a723e */ /* 0x004fca00000000ff */
[----:B------:R1:W-:Y:S02]  /*95c0*/  MUFU.EX2 R110, R2 ;  /* 0x00000002006e7308 */ /* 0x0003e40000000800 */
[--C-:B-1----:R-:W-:Y:S01]  /*95d0*/  FFMA.FTZ R2, R205, c[0x0][0x23c], -R0.reuse ;  /* 0x00008f00cd027a23 */ /* 0x102fe20000010800 */
[----:B------:R-:W-:Y:S01]  /*95e0*/  MOV R205, R131 ;  /* 0x0000008300cd7202 */ /* 0x000fe20000000f00 */
[----:B------:R-:W-:-:S04]  /*95f0*/  FFMA.FTZ R131, R179, c[0x0][0x23c], -R0 ;  /* 0x00008f00b3837a23 */ /* 0x000fc80000010800 */
[----:B------:R1:W2:Y:S02]  /*9600*/  MUFU.EX2 R194, R2 ;  /* 0x0000000200c27308 */ /* 0x0002a40000000800 */
[----:B-1----:R-:W-:Y:S01]  /*9610*/  FFMA.FTZ R2, R200, c[0x0][0x23c], -R0 ;  /* 0x00008f00c8027a23 */ /* 0x002fe20000010800 */
[----:B--2---:R-:W-:Y:S02]  /*9620*/  F2FP.PACK_AB R9, R194, R110 ;  /* 0x0000006ec209723e */ /* 0x004fe400000000ff */
[----:B------:R-:W-:-:S03]  /*9630*/  MOV R200, R130 ;  /* 0x0000008200c87202 */ /* 0x000fc60000000f00 */
[----:B------:R1:W-:Y:S01]  /*9640*/  MUFU.EX2 R165, R2 ;  /* 0x0000000200a57308 */ /* 0x0003e20000000800 */
[--C-:B------:R-:W-:Y:S02]  /*9650*/  FFMA.FTZ R130, R202, c[0x0][0x23c], -R0.reuse ;  /* 0x00008f00ca827a23 */ /* 0x100fe40000010800 */
[----:B-1----:R-:W-:Y:S01]  /*9660*/  FFMA.FTZ R2, R191, c[0x0][0x23c], -R0 ;  /* 0x00008f00bf027a23 */ /* 0x002fe20000010800 */
[----:B------:R-:W-:Y:S01]  /*9670*/  MOV R191, R157 ;  /* 0x0000009d00bf7202 */ /* 0x000fe20000000f00 */
[----:B------:R-:W-:-:S03]  /*9680*/  IMAD.MOV.U32 R157, RZ, RZ, R142 ;  /* 0x000000ffff9d7224 */ /* 0x000fc600078e008e */
[----:B------:R-:W1:Y:S01]  /*9690*/  MUFU.EX2 R252, R2 ;  /* 0x0000000200fc7308 */ /* 0x000e620000000800 */
[----:B------:R-:W-:Y:S02]  /*96a0*/  FFMA.FTZ R142, R68, c[0x0][0x23c], -R6 ;  /* 0x00008f00448e7a23 */ /* 0x000fe40000010806 */
[----:B------:R-:W-:Y:S02]  /*96b0*/  IMAD.MOV.U32 R6, RZ, RZ, R156 ;  /* 0x000000ffff067224 */ /* 0x000fe400078e009c */
[--C-:B------:R-:W-:Y:S02]  /*96c0*/  FFMA.FTZ R156, R178, c[0x0][0x23c], -R5.reuse ;  /* 0x00008f00b29c7a23 */ /* 0x100fe40000010805 */
[----:B------:R-:W-:Y:S01]  /*96d0*/  FFMA.FTZ R68, R147, c[0x0][0x23c], -R5 ;  /* 0x00008f0093447a23 */ /* 0x000fe20000010805 */
[----:B-1----:R-:W-:Y:S01]  /*96e0*/  F2FP.PACK_AB R11, R252, R165 ;  /* 0x000000a5fc0b723e */ /* 0x002fe200000000ff */
[----:B------:R-:W-:-:S04]  /*96f0*/  FFMA.FTZ R2, R248, c[0x0][0x23c], -R3 ;  /* 0x00008f00f8027a23 */ /* 0x000fc80000010803 */
[----:B------:R1:W-:Y:S02]  /*9700*/  MUFU.EX2 R248, R2 ;  /* 0x0000000200f87308 */ /* 0x0003e40000000800 */
[C---:B------:R-:W-:Y:S08]  /*9710*/  HMMA.16816.F32 R104, R8.reuse, R16, R100 ;  /* 0x000000100868723c */ /* 0x040ff00000001864 */
[----:B------:R-:W-:Y:S01]  /*9720*/  HMMA.16816.F32 R100, R8, R18, R88 ;  /* 0x000000120864723c */ /* 0x000fe20000001858 */
[----:B------:R-:W2:Y:S01]  /*9730*/  LDSM.16.MT88.4 R16, [R219+0xa000] ;  /* 0x00a00000db10783b */ /* 0x000ea20000004200 */
[----:B-1----:R-:W-:-:S06]  /*9740*/  FFMA.FTZ R2, R215, c[0x0][0x23c], -R3 ;  /* 0x00008f00d7027a23 */ /* 0x002fcc0000010803 */
[----:B---3--:R-:W-:Y:S07]  /*9750*/  HMMA.16816.F32 R48, R8, R20, R32 ;  /* 0x000000140830723c */ /* 0x008fee0000001820 */
[----:B------:R-:W-:Y:S01]  /*9760*/  MOV R35, R93 ;  /* 0x0000005d00237202 */ /* 0x000fe20000000f00 */
[----:B------:R-:W-:Y:S02]  /*9770*/  IMAD.MOV.U32 R34, RZ, RZ, R95 ;  /* 0x000000ffff227224 */ /* 0x000fe400078e005f */
[----:B------:R-:W-:-:S02]  /*9780*/  FFMA.FTZ R33, R207, c[0x0][0x23c], -R3 ;  /* 0x00008f00cf217a23 */ /* 0x000fc40000010803 */
[----:B------:R-:W-:Y:S01]  /*9790*/  FFMA.FTZ R32, R199, c[0x0][0x23c], -R3 ;  /* 0x00008f00c7207a23 */ /* 0x000fe20000010803 */
[-C--:B--2---:R-:W-:Y:S08]  /*97a0*/  HMMA.16816.F32 R116, R12, R16.reuse, R44 ;  /* 0x000000100c74723c */ /* 0x084ff0000000182c */
[C---:B------:R-:W-:Y:S08]  /*97b0*/  HMMA.16816.F32 R84, R8.reuse, R16, R40 ;  /* 0x000000100854723c */ /* 0x040ff00000001828 */
[-C--:B------:R-:W-:Y:S08]  /*97c0*/  HMMA.16816.F32 R80, R8, R18.reuse, R36 ;  /* 0x000000120850723c */ /* 0x080ff00000001824 */
[----:B------:R-:W-:Y:S01]  /*97d0*/  HMMA.16816.F32 R112, R12, R18, R24 ;  /* 0x000000120c70723c */ /* 0x000fe20000001818 */
[----:B------:R-:W1:Y:S06]  /*97e0*/  LDSM.16.MT88.4 R16, [R218+0xa000] ;  /* 0x00a00000da10783b */ /* 0x000e6c0000004200 */
[----:B------:R-:W-:Y:S01]  /*97f0*/  FFMA.FTZ R27, R214, c[0x0][0x23c], -R5 ;  /* 0x00008f00d61b7a23 */ /* 0x000fe20000010805 */
[----:B------:R-:W-:Y:S01]  /*9800*/  HMMA.16816.F32 R44, R8, R22, R28 ;  /* 0x00000016082c723c */ /* 0x000fe2000000181c */
[----:B------:R2:W-:Y:S01]  /*9810*/  MUFU.EX2 R214, R2 ;  /* 0x0000000200d67308 */ /* 0x0005e20000000800 */
[----:B------:R-:W-:-:S02]  /*9820*/  FFMA.FTZ R25, R213, c[0x0][0x23c], -R0 ;  /* 0x00008f00d5197a23 */ /* 0x000fc40000010800 */
[----:B------:R-:W-:Y:S02]  /*9830*/  FFMA.FTZ R24, R203, c[0x0][0x23c], -R0 ;  /* 0x00008f00cb187a23 */ /* 0x000fe40000010800 */
[----:B------:R-:W-:Y:S02]  /*9840*/  FFMA.FTZ R26, R206, c[0x0][0x23c], -R5 ;  /* 0x00008f00ce1a7a23 */ /* 0x000fe40000010805 */
[--C-:B------:R-:W-:Y:S02]  /*9850*/  FFMA.FTZ R31, R184, c[0x0][0x23c], -R3.reuse ;  /* 0x00008f00b81f7a23 */ /* 0x100fe40000010803 */
[----:B------:R-:W-:Y:S02]  /*9860*/  FFMA.FTZ R30, R170, c[0x0][0x23c], -R3 ;  /* 0x00008f00aa1e7a23 */ /* 0x000fe40000010803 */
[--C-:B------:R-:W-:Y:S02]  /*9870*/  FFMA.FTZ R29, R249, c[0x0][0x23c], -R5.reuse ;  /* 0x00008f00f91d7a23 */ /* 0x100fe40000010805 */
[----:B------:R-:W-:-:S02]  /*9880*/  FFMA.FTZ R28, R245, c[0x0][0x23c], -R5 ;  /* 0x00008f00f51c7a23 */ /* 0x000fc40000010805 */
[----:B--2---:R-:W-:-:S04]  /*9890*/  FFMA.FTZ R2, R234, c[0x0][0x23c], -R3 ;  /* 0x00008f00ea027a23 */ /* 0x004fc80000010803 */
[----:B------:R2:W-:Y:S01]  /*98a0*/  MUFU.EX2 R212, R2 ;  /* 0x0000000200d47308 */ /* 0x0005e20000000800 */
[----:B-1----:R-:W-:Y:S01]  /*98b0*/  HMMA.16816.F32 R40, R8, R16, R60 ;  /* 0x000000100828723c */ /* 0x002fe2000000183c */
[----:B--2---:R-:W-:-:S06]  /*98c0*/  FFMA.FTZ R2, R244, c[0x0][0x23c], -R3 ;  /* 0x00008f00f4027a23 */ /* 0x004fcc0000010803 */
[----:B------:R-:W-:Y:S01]  /*98d0*/  MOV R63, R97 ;  /* 0x00000061003f7202 */ /* 0x000fe20000000f00 */
[----:B------:R-:W-:Y:S01]  /*98e0*/  HMMA.16816.F32 R36, R8, R18, R56 ;  /* 0x000000120824723c */ /* 0x000fe20000001838 */
[----:B------:R-:W-:Y:S01]  /*98f0*/  MOV R62, R98 ;  /* 0x00000062003e7202 */ /* 0x000fe20000000f00 */
[----:B------:R-:W-:Y:S01]  /*9900*/  IMAD.MOV.U32 R61, RZ, RZ, R99 ;  /* 0x000000ffff3d7224 */ /* 0x000fe200078e0063 */
[----:B------:R1:W-:Y:S01]  /*9910*/  MUFU.EX2 R211, R2 ;  /* 0x0000000200d37308 */ /* 0x0003e20000000800 */
[----:B------:R-:W-:Y:S02]  /*9920*/  MOV R60, R108 ;  /* 0x0000006c003c7202 */ /* 0x000fe40000000f00 */
[----:B------:R-:W-:Y:S01]  /*9930*/  MOV R108, R129 ;  /* 0x00000081006c7202 */ /* 0x000fe20000000f00 */
[----:B------:R-:W-:Y:S01]  /*9940*/  IMAD.MOV.U32 R10, RZ, RZ, R92 ;  /* 0x000000ffff0a7224 */ /* 0x000fe200078e005c */
[----:B------:R-:W-:Y:S01]  /*9950*/  MOV R9, R94 ;  /* 0x0000005e00097202 */ /* 0x000fe20000000f00 */
[C---:B------:R-:W-:Y:S01]  /*9960*/  HMMA.16816.F32 R96, R12.reuse, R20, R120 ;  /* 0x000000140c60723c */ /* 0x040fe20000001878 */
[----:B------:R-:W-:Y:S01]  /*9970*/  MOV R11, R109 ;  /* 0x0000006d000b7202 */ /* 0x000fe20000000f00 */
[----:B------:R-:W-:Y:S01]  /*9980*/  FFMA.FTZ R129, R168, c[0x0][0x23c], -R3 ;  /* 0x00008f00a8817a23 */ /* 0x000fe20000010803 */
[----:B------:R-:W-:Y:S01]  /*9990*/  MOV R109, R133 ;  /* 0x00000085006d7202 */ /* 0x000fe20000000f00 */
[--C-:B------:R-:W-:Y:S01]  /*99a0*/  FFMA.FTZ R56, R186, c[0x0][0x23c], -R0.reuse ;  /* 0x00008f00ba387a23 */ /* 0x100fe20000010800 */
[----:B------:R-:W-:Y:S01]  /*99b0*/  MOV R8, R157 ;  /* 0x0000009d00087202 */ /* 0x000fe20000000f00 */
[----:B------:R-:W-:Y:S01]  /*99c0*/  FFMA.FTZ R57, R177, c[0x0][0x23c], -R0 ;  /* 0x00008f00b1397a23 */ /* 0x000fe20000010800 */
[----:B------:R-:W-:Y:S01]  /*99d0*/  MOV R21, R158 ;  /* 0x0000009e00157202 */ /* 0x000fe20000000f00 */
[----:B------:R-:W-:Y:S01]  /*99e0*/  HMMA.16816.F32 R92, R12, R22, R76 ;  /* 0x000000160c5c723c */ /* 0x000fe2000000184c */
[----:B------:R-:W-:-:S02]  /*99f0*/  IMAD.MOV.U32 R20, RZ, RZ, R4 ;  /* 0x000000ffff147224 */ /* 0x000fc400078e0004 */
[--C-:B-1----:R-:W-:Y:S02]  /*9a00*/  FFMA.FTZ R2, R251, c[0x0][0x23c], -R0.reuse ;  /* 0x00008f00fb027a23 */ /* 0x102fe40000010800 */
[--C-:B------:R-:W-:Y:S02]  /*9a10*/  FFMA.FTZ R121, R198, c[0x0][0x23c], -R3.reuse ;  /* 0x00008f00c6797a23 */ /* 0x100fe40000010803 */
[----:B------:R-:W-:Y:S01]  /*9a20*/  MOV R79, R132 ;  /* 0x00000084004f7202 */ /* 0x000fe20000000f00 */
[--C-:B------:R-:W-:Y:S01]  /*9a30*/  FFMA.FTZ R122, R185, c[0x0][0x23c], -R3.reuse ;  /* 0x00008f00b97a7a23 */ /* 0x100fe20000010803 */
[----:B------:R1:W-:Y:S01]  /*9a40*/  MUFU.EX2 R210, R2 ;  /* 0x0000000200d27308 */ /* 0x0003e20000000800 */
[----:B------:R-:W-:Y:S01]  /*9a50*/  FFMA.FTZ R123, R169, c[0x0][0x23c], -R3 ;  /* 0x00008f00a97b7a23 */ /* 0x000fe20000010803 */
[C---:B------:R-:W-:Y:S01]  /*9a60*/  HMMA.16816.F32 R88, R12.reuse, R16, R64 ;  /* 0x000000100c58723c */ /* 0x040fe20000001840 */
[--C-:B------:R-:W-:Y:S01]  /*9a70*/  FFMA.FTZ R3, R250, c[0x0][0x23c], -R0.reuse ;  /* 0x00008f00fa037a23 */ /* 0x100fe20000010800 */
[----:B------:R-:W-:Y:S01]  /*9a80*/  MOV R78, R61 ;  /* 0x0000003d004e7202 */ /* 0x000fe20000000f00 */
[--C-:B------:R-:W-:Y:S01]  /*9a90*/  FFMA.FTZ R4, R246, c[0x0][0x23c], -R0.reuse ;  /* 0x00008f00f6047a23 */ /* 0x100fe20000010800 */
[----:B------:R-:W-:Y:S01]  /*9aa0*/  MOV R61, R191 ;  /* 0x000000bf003d7202 */ /* 0x000fe20000000f00 */
[--C-:B------:R-:W-:Y:S01]  /*9ab0*/  FFMA.FTZ R132, R176, c[0x0][0x23c], -R0.reuse ;  /* 0x00008f00b0847a23 */ /* 0x100fe20000010800 */
[----:B------:R-:W2:Y:S01]  /*9ac0*/  MUFU.EX2 R209, R3 ;  /* 0x0000000300d17308 */ /* 0x000ea20000000800 */
[----:B------:R-:W-:Y:S01]  /*9ad0*/  FFMA.FTZ R133, R171, c[0x0][0x23c], -R0 ;  /* 0x00008f00ab857a23 */ /* 0x000fe20000010800 */
[----:B------:R-:W-:Y:S01]  /*9ae0*/  MOV R65, R21 ;  /* 0x0000001500417202 */ /* 0x000fe20000000f00 */
[----:B------:R-:W-:Y:S01]  /*9af0*/  HMMA.16816.F32 R52, R12, R18, R52 ;  /* 0x000000120c34723c */ /* 0x000fe20000001834 */
[----:B------:R-:W-:Y:S01]  /*9b00*/  LDSM.16.MT88.4 R16, [R219+0xa800] ;  /* 0x00a80000db10783b */ /* 0x000fe20000004200 */
[----:B------:R-:W-:Y:S01]  /*9b10*/  IMAD.MOV.U32 R64, RZ, RZ, R8 ;  /* 0x000000ffff407224 */ /* 0x000fe200078e0008 */
[----:B------:R-:W-:Y:S01]  /*9b20*/  MOV R66, R9 ;  /* 0x0000000900427202 */ /* 0x000fe20000000f00 */
[----:B------:R-:W-:Y:S01]  /*9b30*/  IMAD.MOV.U32 R76, RZ, RZ, R11 ;  /* 0x000000ffff4c7224 */ /* 0x000fe200078e000b */
[----:B------:R-:W-:Y:S01]  /*9b40*/  MOV R67, R10 ;  /* 0x0000000a00437202 */ /* 0x000fe20000000f00 */
[----:B-1----:R-:W-:Y:S01]  /*9b50*/  FFMA.FTZ R2, R247, c[0x0][0x23c], -R0 ;  /* 0x00008f00f7027a23 */ /* 0x002fe20000010800 */
[----:B------:R-:W-:Y:S01]  /*9b60*/  LDSM.16.MT88.4 R12, [R217+0xa800] ;  /* 0x00a80000d90c783b */ /* 0x000fe20000004200 */
[----:B------:R-:W-:-:S02]  /*9b70*/  FADD.FTZ R0, R20, R79 ;  /* 0x0000004f14007221 */ /* 0x000fc40000010000 */
[----:B------:R-:W-:Y:S01]  /*9b80*/  IMAD.MOV.U32 R178, RZ, RZ, R6 ;  /* 0x000000ffffb27224 */ /* 0x000fe200078e0006 */
[----:B------:R-:W1:Y:S01]  /*9b90*/  LDSM.16.MT88.4 R20, [R216+0xa800] ;  /* 0x00a80000d814783b */ /* 0x000e620000004200 */
[----:B------:R-:W-:Y:S01]  /*9ba0*/  IMAD.MOV.U32 R191, RZ, RZ, R208 ;  /* 0x000000ffffbf7224 */ /* 0x000fe200078e00d0 */
[----:B------:R-:W-:Y:S01]  /*9bb0*/  MUFU.EX2 R203, R75 ;  /* 0x0000004b00cb7308 */ /* 0x000fe20000000800 */
[--C-:B------:R-:W-:Y:S01]  /*9bc0*/  FFMA.FTZ R59, R197, c[0x0][0x23c], -R5.reuse ;  /* 0x00008f00c53b7a23 */ /* 0x100fe20000010805 */
[----:B------:R-:W3:Y:S01]  /*9bd0*/  LDSM.16.MT88.4 R8, [R218+0xa800] ;  /* 0x00a80000da08783b */ /* 0x000ee20000004200 */
[--C-:B------:R-:W-:Y:S01]  /*9be0*/  FFMA.FTZ R58, R201, c[0x0][0x23c], -R5.reuse ;  /* 0x00008f00c93a7a23 */ /* 0x100fe20000010805 */
[----:B------:R-:W-:Y:S01]  /*9bf0*/  MOV R77, R60 ;  /* 0x0000003c004d7202 */ /* 0x000fe20000000f00 */
[--C-:B------:R-:W-:Y:S02]  /*9c00*/  FFMA.FTZ R120, R145, c[0x0][0x23c], -R5.reuse ;  /* 0x00008f0091787a23 */ /* 0x100fe40000010805 */
[--C-:B------:R-:W-:Y:S01]  /*9c10*/  FFMA.FTZ R157, R146, c[0x0][0x23c], -R5.reuse ;  /* 0x00008f00929d7a23 */ /* 0x100fe20000010805 */
[----:B------:R-:W-:Y:S01]  /*9c20*/  MUFU.EX2 R207, R2 ;  /* 0x0000000200cf7308 */ /* 0x000fe20000000800 */
[----:B------:R-:W-:-:S02]  /*9c30*/  FFMA.FTZ R158, R144, c[0x0][0x23c], -R5 ;  /* 0x00008f00909e7a23 */ /* 0x000fc40000010805 */
[----:B------:R-:W-:Y:S02]  /*9c40*/  IMAD.MOV.U32 R199, RZ, RZ, R204 ;  /* 0x000000ffffc77224 */ /* 0x000fe400078e00cc */
[----:B------:R-:W-:-:S03]  /*9c50*/  IMAD.MOV.U32 R79, RZ, RZ, R62 ;  /* 0x000000ffff4f7224 */ /* 0x000fc600078e003e */
[----:B------:R4:W4:Y:S01]  /*9c60*/  MUFU.EX2 R208, R4 ;  /* 0x0000000400d07308 */ /* 0x0009220000000800 */
[----:B------:R-:W-:Y:S02]  /*9c70*/  MOV R197, R7 ;  /* 0x0000000700c57202 */ /* 0x000fe40000000f00 */
[----:B------:R-:W-:Y:S02]  /*9c80*/  MOV R146, R200 ;  /* 0x000000c800927202 */ /* 0x000fe40000000f00 */
[----:B------:R-:W-:Y:S02]  /*9c90*/  MOV R144, R205 ;  /* 0x000000cd00907202 */ /* 0x000fe40000000f00 */
[----:B--2---:R-:W-:Y:S01]  /*9ca0*/  F2FP.PACK_AB R5, R209, R210 ;  /* 0x000000d2d105723e */ /* 0x004fe200000000ff */
[----:B------:R-:W-:Y:S01]  /*9cb0*/  MUFU.EX2 R201, R128 ;  /* 0x0000008000c97308 */ /* 0x000fe20000000800 */
[----:B------:R-:W-:Y:S02]  /*9cc0*/  F2FP.PACK_AB R6, R211, R212 ;  /* 0x000000d4d306723e */ /* 0x000fe400000000ff */
[----:B------:R-:W-:-:S05]  /*9cd0*/  MOV R62, R72 ;  /* 0x00000048003e7202 */ /* 0x000fca0000000f00 */
[----:B------:R-:W-:Y:S01]  /*9ce0*/  MUFU.EX2 R206, R69 ;  /* 0x0000004500ce7308 */ /* 0x000fe20000000800 */
[----:B----4-:R-:W-:Y:S01]  /*9cf0*/  F2FP.PACK_AB R4, R214, R248 ;  /* 0x000000f8d604723e */ /* 0x010fe200000000ff */
[----:B------:R-:W-:Y:S01]  /*9d00*/  IMAD.MOV.U32 R249, RZ, RZ, R110 ;  /* 0x000000fffff97224 */ /* 0x000fe200078e006e */
[----:B------:R-:W-:Y:S02]  /*9d10*/  F2FP.PACK_AB R7, R208, R207 ;  /* 0x000000cfd007723e */ /* 0x000fe400000000ff */
[----:B------:R-:W-:-:S03]  /*9d20*/  MOV R60, R63 ;  /* 0x0000003f003c7202 */ /* 0x000fc60000000f00 */
[----:B------:R-:W-:Y:S01]  /*9d30*/  MUFU.EX2 R202, R27 ;  /* 0x0000001b00ca7308 */ /* 0x000fe20000000800 */
[----:B------:R-:W-:Y:S02]  /*9d40*/  MOV R63, R73 ;  /* 0x00000049003f7202 */ /* 0x000fe40000000f00 */
[----:B------:R-:W-:Y:S02]  /*9d50*/  MOV R244, R108 ;  /* 0x0000006c00f47202 */ /* 0x000fe40000000f00 */
[----:B------:R-:W-:Y:S02]  /*9d60*/  MOV R245, R109 ;  /* 0x0000006d00f57202 */ /* 0x000fe40000000f00 */
[----:B------:R-:W-:Y:S01]  /*9d70*/  MOV R215, R111 ;  /* 0x0000006f00d77202 */ /* 0x000fe20000000f00 */
[----:B------:R-:W-:Y:S01]  /*9d80*/  MUFU.EX2 R205, R74 ;  /* 0x0000004a00cd7308 */ /* 0x000fe20000000800 */
[----:B------:R-:W-:Y:S01]  /*9d90*/  MOV R169, R62 ;  /* 0x0000003e00a97202 */ /* 0x000fe20000000f00 */
[----:B-1----:R-:W-:Y:S06]  /*9da0*/  HMMA.16816.F32 R108, R4, R20, R104 ;  /* 0x00000014046c723c */ /* 0x002fec0000001868 */
[----:B------:R-:W-:Y:S01]  /*9db0*/  MUFU.EX2 R128, R29 ;  /* 0x0000001d00807308 */ /* 0x000fe20000000800 */
[----:B------:R-:W-:-:S07]  /*9dc0*/  FADD.FTZ R2, R65, R64 ;  /* 0x0000004041027221 */ /* 0x000fce0000010000 */
[----:B------:R-:W1:Y:S01]  /*9dd0*/  MUFU.EX2 R200, R28 ;  /* 0x0000001c00c87308 */ /* 0x000e620000000800 */
[C---:B------:R-:W-:Y:S07]  /*9de0*/  HMMA.16816.F32 R104, R4.reuse, R22, R100 ;  /* 0x000000160468723c */ /* 0x040fee0000001864 */
[----:B------:R2:W4:Y:S01]  /*9df0*/  MUFU.EX2 R204, R26 ;  /* 0x0000001a00cc7308 */ /* 0x0005220000000800 */
[C---:B------:R-:W-:Y:S01]  /*9e00*/  HMMA.16816.F32 R100, R4.reuse, R16, R84 ;  /* 0x000000100464723c */ /* 0x040fe20000001854 */
        /* <DEDUP_REMOVED lines=10> */
[----:B------:R-:W-:Y:S01]  /*9eb0*/  FADD.FTZ R34, R34, R187 ;  /* 0x000000bb22227221 */ /* 0x000fe20000010000 */
[----:B------:R-:W-:Y:S01]  /*9ec0*/  MUFU.EX2 R75, R33 ;  /* 0x00000021004b7308 */ /* 0x000fe20000000800 */
[----:B------:R-:W-:-:S07]  /*9ed0*/  FADD.FTZ R3, R242, R243 ;  /* 0x000000f3f2037221 */ /* 0x000fce0000010000 */
[----:B------:R-:W-:Y:S01]  /*9ee0*/  MUFU.EX2 R56, R56 ;  /* 0x0000003800387308 */ /* 0x000fe20000000800 */
[C---:B------:R-:W-:Y:S07]  /*9ef0*/  HMMA.16816.F32 R80, R4.reuse, R12, R48 ;  /* 0x0000000c0450723c */ /* 0x040fee0000001830 */
[----:B------:R-:W-:Y:S01]  /*9f00*/  MUFU.EX2 R57, R57 ;  /* 0x0000003900397308 */ /* 0x000fe20000000800 */
[C---:B------:R-:W-:Y:S07]  /*9f10*/  HMMA.16816.F32 R76, R4.reuse, R14, R44 ;  /* 0x0000000e044c723c */ /* 0x040fee000000182c */
[----:B------:R-:W-:Y:S01]  /*9f20*/  MUFU.EX2 R134, R134 ;  /* 0x0000008600867308 */ /* 0x000fe20000000800 */
[C---:B---3--:R-:W-:Y:S07]  /*9f30*/  HMMA.16816.F32 R64, R4.reuse, R8, R40 ;  /* 0x000000080440723c */ /* 0x048fee0000001828 */
[----:B------:R-:W-:Y:S01]  /*9f40*/  MUFU.EX2 R58, R58 ;  /* 0x0000003a003a7308 */ /* 0x000fe20000000800 */
[----:B------:R-:W-:Y:S07]  /*9f50*/  HMMA.16816.F32 R60, R4, R10, R36 ;  /* 0x0000000a043c723c */ /* 0x000fee0000001824 */
[----:B------:R-:W-:Y:S01]  /*9f60*/  MUFU.EX2 R59, R59 ;  /* 0x0000003b003b7308 */ /* 0x000fe20000000800 */
[----:B------:R-:W-:Y:S01]  /*9f70*/  FADD.FTZ R4, R169, R2 ;  /* 0x00000002a9047221 */ /* 0x000fe20000010000 */
[----:B-1----:R-:W-:-:S06]  /*9f80*/  F2FP.PACK_AB R5, R200, R128 ;  /* 0x00000080c805723e */ /* 0x002fcc00000000ff */
[----:B------:R-:W-:Y:S01]  /*9f90*/  MUFU.EX2 R68, R68 ;  /* 0x0000004400447308 */ /* 0x000fe20000000800 */
[----:B--2---:R-:W-:Y:S01]  /*9fa0*/  FADD.FTZ R26, R238, R4 ;  /* 0x00000004ee1a7221 */ /* 0x004fe20000010000 */
[----:B------:R-:W-:Y:S01]  /*9fb0*/  F2FP.PACK_AB R4, R203, R201 ;  /* 0x000000c9cb04723e */ /* 0x000fe200000000ff */
[----:B------:R-:W-:Y:S01]  /*9fc0*/  IMAD.MOV.U32 R171, RZ, RZ, R195 ;  /* 0x000000ffffab7224 */ /* 0x000fe200078e00c3 */
[----:B------:R-:W-:Y:S01]  /*9fd0*/  F2FP.PACK_AB R6, R206, R205 ;  /* 0x000000cdce06723e */ /* 0x000fe200000000ff */
[----:B------:R1:W5:Y:S01]  /*9fe0*/  LDL.LU R72, [R1+0x13c] ;  /* 0x00013c0001487983 */ /* 0x0003620000300800 */
[----:B----4-:R-:W-:Y:S02]  /*9ff0*/  F2FP.PACK_AB R7, R204, R202 ;  /* 0x000000cacc07723e */ /* 0x010fe400000000ff */
[----:B------:R-:W-:Y:S01]  /*a000*/  MOV R169, R251 ;  /* 0x000000fb00a97202 */ /* 0x000fe20000000f00 */
[----:B------:R-:W-:Y:S01]  /*a010*/  IMAD.MOV.U32 R251, RZ, RZ, R170 ;  /* 0x000000fffffb7224 */ /* 0x000fe200078e00aa */
[----:B------:R-:W-:Y:S01]  /*a020*/  MOV R170, R35 ;  /* 0x0000002300aa7202 */ /* 0x000fe20000000f00 */
[----:B------:R-:W-:Y:S01]  /*a030*/  FADD.FTZ R2, R240, R34 ;  /* 0x00000022f0027221 */ /* 0x000fe20000010000 */
[----:B------:R-:W-:Y:S01]  /*a040*/  MUFU.EX2 R74, R25 ;  /* 0x00000019004a7308 */ /* 0x000fe20000000800 */
[----:B------:R-:W-:Y:S01]  /*a050*/  HMMA.16816.F32 R40, R4, R16, R116 ;  /* 0x000000100428723c */ /* 0x000fe20000001874 */
[----:B------:R-:W-:-:S06]  /*a060*/  IMAD.MOV.U32 R168, RZ, RZ, R185 ;  /* 0x000000ffffa87224 */ /* 0x000fcc00078e00b9 */
[----:B------:R-:W2:Y:S01]  /*a070*/  MUFU.EX2 R69, R24 ;  /* 0x0000001800457308 */ /* 0x000ea20000000800 */
[----:B------:R-:W-:Y:S01]  /*a080*/  HMMA.16816.F32 R48, R4, R20, R136 ;  /* 0x000000140430723c */ /* 0x000fe20000001888 */
[----:B------:R-:W-:Y:S02]  /*a090*/  FADD.FTZ R3, R241, R3 ;  /* 0x00000003f1037221 */ /* 0x000fe40000010000 */
[----:B------:R-:W-:-:S04]  /*a0a0*/  FADD.FTZ R0, R239, R0 ;  /* 0x00000000ef007221 */ /* 0x000fc80000010000 */
[----:B------:R-:W-:Y:S01]  /*a0b0*/  MUFU.EX2 R27, R142 ;  /* 0x0000008e001b7308 */ /* 0x000fe20000000800 */
[C---:B------:R-:W-:Y:S01]  /*a0c0*/  HMMA.16816.F32 R44, R4.reuse, R22, R124 ;  /* 0x00000016042c723c */ /* 0x040fe2000000187c */
[----:B------:R-:W3:Y:S06]  /*a0d0*/  LDSM.16.MT88.4 R20, [R216+0xb000] ;  /* 0x00b00000d814783b */ /* 0x000eec0000004200 */
[----:B------:R-:W-:Y:S01]  /*a0e0*/  MUFU.EX2 R120, R120 ;  /* 0x0000007800787308 */ /* 0x000fe20000000800 */
[----:B------:R-:W-:Y:S01]  /*a0f0*/  HMMA.16816.F32 R112, R4, R18, R112 ;  /* 0x000000120470723c */ /* 0x000fe20000001870 */
[----:B------:R-:W4:Y:S01]  /*a100*/  LDSM.16.MT88.4 R16, [R219+0xb000] ;  /* 0x00b00000db10783b */ /* 0x000f220000004200 */
[----:B------:R-:W-:-:S02]  /*a110*/  MOV R187, R182 ;  /* 0x000000b600bb7202 */ /* 0x000fc40000000f00 */
[----:B------:R-:W-:Y:S02]  /*a120*/  MOV R213, R183 ;  /* 0x000000b700d57202 */ /* 0x000fe40000000f00 */
[----:B------:R-:W-:Y:S01]  /*a130*/  MOV R186, R193 ;  /* 0x000000c100ba7202 */ /* 0x000fe20000000f00 */
[----:B------:R1:W1:Y:S01]  /*a140*/  MUFU.EX2 R116, R32 ;  /* 0x0000002000747308 */ /* 0x0002620000000800 */
[C---:B------:R-:W-:Y:S01]  /*a150*/  HMMA.16816.F32 R88, R4.reuse, R8, R88 ;  /* 0x000000080458723c */ /* 0x040fe20000001858 */
[----:B------:R-:W-:Y:S01]  /*a160*/  MOV R246, R197 ;  /* 0x000000c500f67202 */ /* 0x000fe20000000f00 */
[----:B------:R-:W-:Y:S01]  /*a170*/  IMAD.MOV.U32 R250, RZ, RZ, R145 ;  /* 0x000000fffffa7224 */ /* 0x000fe200078e0091 */
[----:B------:R-:W-:Y:S01]  /*a180*/  MOV R195, R163 ;  /* 0x000000a300c37202 */ /* 0x000fe20000000f00 */
[----:B------:R2:W5:Y:S03]  /*a190*/  LDL.LU R73, [R1+0x138] ;  /* 0x0001380001497983 */ /* 0x0005660000300800 */
[----:B------:R-:W-:Y:S01]  /*a1a0*/  MUFU.EX2 R117, R31 ;  /* 0x0000001f00757308 */ /* 0x000fe20000000800 */
[C---:B------:R-:W-:Y:S01]  /*a1b0*/  HMMA.16816.F32 R36, R4.reuse, R10, R52 ;  /* 0x0000000a0424723c */ /* 0x040fe20000001834 */
[----:B------:R-:W-:Y:S07]  /*a1c0*/  LDSM.16.MT88.4 R8, [R218+0xb000] ;  /* 0x00b00000da08783b */ /* 0x000fee0000004200 */
[----:B-1----:R-:W-:Y:S01]  /*a1d0*/  HMMA.16816.F32 R32, R4, R12, R96 ;  /* 0x0000000c0420723c */ /* 0x002fe20000001860 */
[----:B------:R1:W1:Y:S01]  /*a1e0*/  MUFU.EX2 R96, R30 ;  /* 0x0000001e00607308 */ /* 0x0002620000000800 */
[----:B------:R-:W-:Y:S01]  /*a1f0*/  MOV R185, R198 ;  /* 0x000000c600b97202 */ /* 0x000fe20000000f00 */
[----:B------:R-:W-:-:S02]  /*a200*/  FADD.FTZ R3, R237, R3 ;  /* 0x00000003ed037221 */ /* 0x000fc40000010000 */
[----:B------:R-:W-:Y:S02]  /*a210*/  FADD.FTZ R2, R236, R2 ;  /* 0x00000002ec027221 */ /* 0x000fe40000010000 */
[----:B------:R-:W-:Y:S01]  /*a220*/  FADD.FTZ R0, R235, R0 ;  /* 0x00000000eb007221 */ /* 0x000fe20000010000 */
[----:B------:R-:W-:Y:S01]  /*a230*/  MOV R183, R162 ;  /* 0x000000a200b77202 */ /* 0x000fe20000000f00 */
[----:B------:R-:W-:Y:S02]  /*a240*/  IMAD.MOV.U32 R197, RZ, RZ, R190 ;  /* 0x000000ffffc57224 */ /* 0x000fe400078e00be */
[----:B------:R-:W-:Y:S01]  /*a250*/  IMAD.MOV.U32 R193, RZ, RZ, R161 ;  /* 0x000000ffffc17224 */ /* 0x000fe200078e00a1 */
[----:B------:R-:W-:Y:S02]  /*a260*/  MOV R182, R160 ;  /* 0x000000a000b67202 */ /* 0x000fe40000000f00 */
[----:B------:R-:W-:Y:S01]  /*a270*/  MOV R247, R147 ;  /* 0x0000009300f77202 */ /* 0x000fe20000000f00 */
[----:B------:R-:W-:Y:S01]  /*a280*/  IMAD.MOV.U32 R124, RZ, RZ, R246 ;  /* 0x000000ffff7c7224 */ /* 0x000fe200078e00f6 */
[----:B------:R-:W-:Y:S01]  /*a290*/  MOV R118, R250 ;  /* 0x000000fa00767202 */ /* 0x000fe20000000f00 */
[----:B-1----:R-:W-:Y:S01]  /*a2a0*/  HMMA.16816.F32 R28, R4, R14, R92 ;  /* 0x0000000e041c723c */ /* 0x002fe2000000185c */
[----:B------:R-:W1:Y:S01]  /*a2b0*/  LDSM.16.MT88.4 R12, [R217+0xb000] ;  /* 0x00b00000d90c783b */ /* 0x000e620000004200 */
[----:B------:R-:W1:Y:S01]  /*a2c0*/  MUFU.EX2 R53, R140 ;  /* 0x0000008c00357308 */ /* 0x000e620000000800 */
[----:B------:R-:W-:-:S02]  /*a2d0*/  MOV R198, R184 ;  /* 0x000000b800c67202 */ /* 0x000fc40000000f00 */
[----:B------:R-:W-:Y:S01]  /*a2e0*/  MOV R125, R249 ;  /* 0x000000f9007d7202 */ /* 0x000fe20000000f00 */
[----:B------:R-:W-:Y:S01]  /*a2f0*/  IMAD.MOV.U32 R126, RZ, RZ, R215 ;  /* 0x000000ffff7e7224 */ /* 0x000fe200078e00d7 */
[----:B------:R-:W-:Y:S01]  /*a300*/  MOV R127, R166 ;  /* 0x000000a6007f7202 */ /* 0x000fe20000000f00 */
[----:B------:R-:W-:Y:S01]  /*a310*/  FADD.FTZ R4, R168, R26 ;  /* 0x0000001aa8047221 */ /* 0x000fe20000010000 */
[----:B------:R-:W-:Y:S01]  /*a320*/  MOV R168, R169 ;  /* 0x000000a900a87202 */ /* 0x000fe20000000f00 */
[----:B------:R-:W1:Y:S01]  /*a330*/  MUFU.EX2 R52, R141 ;  /* 0x0000008d00347308 */ /* 0x000e620000000800 */
[----:B------:R-:W-:Y:S01]  /*a340*/  MOV R169, R185 ;  /* 0x000000b900a97202 */ /* 0x000fe20000000f00 */
[----:B------:R-:W-:Y:S01]  /*a350*/  IMAD.MOV.U32 R185, RZ, RZ, R251 ;  /* 0x000000ffffb97224 */ /* 0x000fe200078e00fb */
[----:B------:R-:W-:Y:S01]  /*a360*/  MOV R251, R198 ;  /* 0x000000c600fb7202 */ /* 0x000fe20000000f00 */
[----:B------:R-:W-:Y:S01]  /*a370*/  IMAD.MOV.U32 R184, RZ, RZ, R233 ;  /* 0x000000ffffb87224 */ /* 0x000fe200078e00e9 */
[----:B------:R-:W-:Y:S01]  /*a380*/  MOV R198, R170 ;  /* 0x000000aa00c67202 */ /* 0x000fe20000000f00 */
[----:B------:R-:W-:Y:S01]  /*a390*/  FADD.FTZ R3, R168, R3 ;  /* 0x00000003a8037221 */ /* 0x000fe20000010000 */
[----:B--2---:R-:W-:Y:S01]  /*a3a0*/  F2FP.PACK_AB R5, R69, R74 ;  /* 0x0000004a4505723e */ /* 0x004fe200000000ff */
[----:B------:R-:W-:Y:S01]  /*a3b0*/  FADD.FTZ R24, R185, R4 ;  /* 0x00000004b9187221 */ /* 0x000fe20000010000 */
[----:B------:R-:W-:Y:S01]  /*a3c0*/  F2FP.PACK_AB R4, R116, R75 ;  /* 0x0000004b7404723e */ /* 0x000fe200000000ff */
[----:B------:R-:W-:Y:S01]  /*a3d0*/  FADD.FTZ R2, R231, R2 ;  /* 0x00000002e7027221 */ /* 0x000fe20000010000 */
[----:B------:R-:W-:Y:S01]  /*a3e0*/  F2FP.PACK_AB R6, R96, R117 ;  /* 0x000000756006723e */ /* 0x000fe200000000ff */
[----:B------:R-:W-:Y:S01]  /*a3f0*/  IMAD.MOV.U32 R170, RZ, RZ, R184 ;  /* 0x000000ffffaa7224 */ /* 0x000fe200078e00b8 */
[----:B------:R-:W-:Y:S01]  /*a400*/  F2FP.PACK_AB R7, R57, R56 ;  /* 0x000000383907723e */ /* 0x000fe200000000ff */
[----:B------:R-:W-:Y:S01]  /*a410*/  FADD.FTZ R0, R169, R0 ;  /* 0x00000000a9007221 */ /* 0x000fe20000010000 */
[----:B------:R-:W-:Y:S01]  /*a420*/  MOV R184, R199 ;  /* 0x000000c700b87202 */ /* 0x000fe20000000f00 */
[----:B------:R-:W-:Y:S01]  /*a430*/  FADD.FTZ R3, R251, R3 ;  /* 0x00000003fb037221 */ /* 0x000fe20000010000 */
[----:B------:R-:W-:Y:S01]  /*a440*/  MOV R199, R144 ;  /* 0x0000009000c77202 */ /* 0x000fe20000000f00 */
[----:B------:R-:W-:Y:S01]  /*a450*/  FADD.FTZ R2, R198, R2 ;  /* 0x00000002c6027221 */ /* 0x000fe20000010000 */
[----:B------:R-:W-:Y:S01]  /*a460*/  MOV R142, R183 ;  /* 0x000000b7008e7202 */ /* 0x000fe20000000f00 */
[----:B------:R-:W-:Y:S01]  /*a470*/  FADD.FTZ R25, R170, R0 ;  /* 0x00000000aa197221 */ /* 0x000fe20000010000 */
[C---:B---3--:R-:W-:Y:S01]  /*a480*/  HMMA.16816.F32 R108, R4.reuse, R20, R108 ;  /* 0x00000014046c723c */ /* 0x048fe2000000186c */
        /* <DEDUP_REMOVED lines=8> */
[----:B------:R-:W-:Y:S01]  /*a510*/  IMAD.MOV.U32 R196, RZ, RZ, R232 ;  /* 0x000000ffffc47224 */ /* 0x000fe200078e00e8 */
[----:B------:R-:W-:Y:S01]  /*a520*/  MUFU.EX2 R130, R130 ;  /* 0x0000008200827308 */ /* 0x000fe20000000800 */
[----:B------:R-:W-:Y:S01]  /*a530*/  FADD.FTZ R2, R227, R25 ;  /* 0x00000019e3027221 */ /* 0x000fe20000010000 */
[----:B------:R2:W5:Y:S01]  /*a540*/  LDL.LU R243, [R1+0x134] ;  /* 0x0001340001f37983 */ /* 0x0005620000300800 */
[----:B------:R-:W-:-:S03]  /*a550*/  FADD.FTZ R26, R226, R24 ;  /* 0x00000018e21a7221 */ /* 0x000fc60000010000 */
[C---:B----4-:R-:W-:Y:S01]  /*a560*/  HMMA.16816.F32 R100, R4.reuse, R16, R100 ;  /* 0x000000100464723c */ /* 0x050fe20000001864 */
[----:B------:R-:W-:Y:S01]  /*a570*/  FADD.FTZ R25, R225, R3 ;  /* 0x00000003e1197221 */ /* 0x000fe20000010000 */
[----:B------:R-:W-:Y:S01]  /*a580*/  MUFU.EX2 R121, R121 ;  /* 0x0000007900797308 */ /* 0x000fe20000000800 */
[----:B------:R-:W-:Y:S01]  /*a590*/  FADD.FTZ R0, R224, R0 ;  /* 0x00000000e0007221 */ /* 0x000fe20000010000 */
[----:B------:R-:W-:Y:S04]  /*a5a0*/  LDSM.16.MT88.4 R160, [R219+0xb800] ;  /* 0x00b80000dba0783b */ /* 0x000fe80000004200 */
[----:B------:R-:W-:Y:S01]  /*a5b0*/  HMMA.16816.F32 R84, R4, R18, R84 ;  /* 0x000000120454723c */ /* 0x000fe20000001854 */
[----:B------:R-:W-:-:S07]  /*a5c0*/  FADD.FTZ R24, R151, R2 ;  /* 0x0000000297187221 */ /* 0x000fce0000010000 */
[----:B-1----:R-:W-:Y:S01]  /*a5d0*/  HMMA.16816.F32 R80, R4, R12, R80 ;  /* 0x0000000c0450723c */ /* 0x002fe20000001850 */
[----:B------:R-:W-:-:S07]  /*a5e0*/  MOV R170, R199 ;  /* 0x000000c700aa7202 */ /* 0x000fce0000000f00 */
[----:B------:R-:W-:Y:S01]  /*a5f0*/  HMMA.16816.F32 R76, R4, R14, R76 ;  /* 0x0000000e044c723c */ /* 0x000fe2000000184c */
[----:B------:R-:W-:-:S07]  /*a600*/  MOV R168, R196 ;  /* 0x000000c400a87202 */ /* 0x000fce0000000f00 */
[----:B------:R-:W-:Y:S01]  /*a610*/  HMMA.16816.F32 R64, R4, R8, R64 ;  /* 0x000000080440723c */ /* 0x000fe20000001840 */
[----:B------:R-:W-:-:S07]  /*a620*/  FADD.FTZ R3, R187, R26 ;  /* 0x0000001abb037221 */ /* 0x000fce0000010000 */
[----:B------:R-:W-:Y:S01]  /*a630*/  HMMA.16816.F32 R60, R4, R10, R60 ;  /* 0x0000000a043c723c */ /* 0x000fe2000000183c */
[----:B------:R-:W-:Y:S01]  /*a640*/  IMAD.MOV.U32 R198, RZ, RZ, R191 ;  /* 0x000000ffffc67224 */ /* 0x000fe200078e00bf */
[----:B------:R-:W-:Y:S01]  /*a650*/  MOV R251, R144 ;  /* 0x0000009000fb7202 */ /* 0x000fe20000000f00 */
[----:B------:R-:W-:Y:S01]  /*a660*/  IMAD.MOV.U32 R185, RZ, RZ, R146 ;  /* 0x000000ffffb97224 */ /* 0x000fe200078e0092 */
[----:B------:R-:W-:Y:S01]  /*a670*/  MOV R199, R188 ;  /* 0x000000bc00c77202 */ /* 0x000fe20000000f00 */
[----:B------:R-:W-:Y:S01]  /*a680*/  FADD.FTZ R2, R171, R25 ;  /* 0x00000019ab027221 */ /* 0x000fe20000010000 */
[----:B------:R-:W-:Y:S01]  /*a690*/  MOV R196, R189 ;  /* 0x000000bd00c47202 */ /* 0x000fe20000000f00 */
[----:B------:R-:W-:Y:S01]  /*a6a0*/  IMAD.MOV.U32 R92, RZ, RZ, R244 ;  /* 0x000000ffff5c7224 */ /* 0x000fe200078e00f4 */
[----:B------:R-:W-:Y:S01]  /*a6b0*/  F2FP.PACK_AB R4, R53, R134 ;  /* 0x000000863504723e */ /* 0x000fe200000000ff */
[----:B------:R-:W-:Y:S01]  /*a6c0*/  IMAD.MOV.U32 R140, RZ, RZ, R195 ;  /* 0x000000ffff8c7224 */ /* 0x000fe200078e00c3 */
[----:B------:R-:W-:-:S02]  /*a6d0*/  F2FP.PACK_AB R5, R59, R58 ;  /* 0x0000003a3b05723e */ /* 0x000fc400000000ff */
[----:B------:R-:W-:Y:S02]  /*a6e0*/  MOV R54, R182 ;  /* 0x000000b600367202 */ /* 0x000fe40000000f00 */
[----:B------:R-:W-:Y:S01]  /*a6f0*/  MOV R119, R247 ;  /* 0x000000f700777202 */ /* 0x000fe20000000f00 */
[----:B------:R-:W-:Y:S01]  /*a700*/  IMAD.MOV.U32 R246, RZ, RZ, R194 ;  /* 0x000000fffff67224 */ /* 0x000fe200078e00c2 */
[----:B------:R-:W-:Y:S02]  /*a710*/  F2FP.PACK_AB R6, R27, R52 ;  /* 0x000000341b06723e */ /* 0x000fe400000000ff */
[----:B------:R-:W-:Y:S01]  /*a720*/  MOV R250, R167 ;  /* 0x000000a700fa7202 */ /* 0x000fe20000000f00 */
[----:B------:R-:W-:Y:S01]  /*a730*/  IMAD.MOV.U32 R249, RZ, RZ, R164 ;  /* 0x000000fffff97224 */ /* 0x000fe200078e00a4 */
[----:B------:R-:W-:Y:S01]  /*a740*/  F2FP.PACK_AB R7, R120, R68 ;  /* 0x000000447807723e */ /* 0x000fe200000000ff */
[----:B------:R-:W-:Y:S01]  /*a750*/  FADD.FTZ R0, R150, R0 ;  /* 0x0000000096007221 */ /* 0x000fe20000010000 */
[----:B------:R-:W-:Y:S01]  /*a760*/  MOV R141, R193 ;  /* 0x000000c1008d7202 */ /* 0x000fe20000000f00 */
[----:B------:R-:W-:Y:S01]  /*a770*/  FADD.FTZ R3, R213, R3 ;  /* 0x00000003d5037221 */ /* 0x000fe20000010000 */
[----:B------:R-:W-:Y:S01]  /*a780*/  MOV R169, R178 ;  /* 0x000000b200a97202 */ /* 0x000fe20000000f00 */
[----:B------:R-:W-:Y:S01]  /*a790*/  IMAD.MOV.U32 R95, RZ, RZ, R251 ;  /* 0x000000ffff5f7224 */ /* 0x000fe200078e00fb */
[----:B------:R-:W-:Y:S01]  /*a7a0*/  MOV R93, R184 ;  /* 0x000000b8005d7202 */ /* 0x000fe20000000f00 */
[C---:B------:R-:W-:Y:S01]  /*a7b0*/  HMMA.16816.F32 R40, R4.reuse, R16, R40 ;  /* 0x000000100428723c */ /* 0x040fe20000001828 */
[----:B------:R-:W-:Y:S01]  /*a7c0*/  FADD.FTZ R2, R223, R2 ;  /* 0x00000002df027221 */ /* 0x000fe20000010000 */
[----:B------:R-:W-:Y:S01]  /*a7d0*/  MOV R94, R170 ;  /* 0x000000aa005e7202 */ /* 0x000fe20000000f00 */
[----:B------:R-:W-:Y:S01]  /*a7e0*/  FADD.FTZ R0, R153, R0 ;  /* 0x0000000099007221 */ /* 0x000fe20000010000 */
[----:B------:R-:W-:Y:S01]  /*a7f0*/  MOV R245, R180 ;  /* 0x000000b400f57202 */ /* 0x000fe20000000f00 */
[----:B------:R-:W-:Y:S01]  /*a800*/  IMAD.MOV.U32 R99, RZ, RZ, R168 ;  /* 0x000000ffff637224 */ /* 0x000fe200078e00a8 */
[----:B------:R-:W-:Y:S01]  /*a810*/  MOV R215, R192 ;  /* 0x000000c000d77202 */ /* 0x000fe20000000f00 */
[----:B------:R-:W-:Y:S01]  /*a820*/  MUFU.EX2 R131, R131 ;  /* 0x0000008300837308 */ /* 0x000fe20000000800 */
[C---:B------:R-:W-:Y:S01]  /*a830*/  HMMA.16816.F32 R48, R4.reuse, R20, R48 ;  /* 0x000000140430723c */ /* 0x040fe20000001830 */
[----:B------:R-:W-:Y:S01]  /*a840*/  FADD.FTZ R3, R142, R3 ;  /* 0x000000038e037221 */ /* 0x000fe20000010000 */
[----:B------:R2:W5:Y:S04]  /*a850*/  LDL.LU R242, [R1+0x130] ;  /* 0x0001300001f27983 */ /* 0x0005680000300800 */
[----:B------:R-:W1:Y:S02]  /*a860*/  LDSM.16.MT88.4 R144, [R216+0xb800] ;  /* 0x00b80000d890783b */ /* 0x000e640000004200 */
[----:B------:R-:W-:Y:S01]  /*a870*/  HMMA.16816.F32 R44, R4, R22, R44 ;  /* 0x00000016042c723c */ /* 0x000fe2000000182c */
[----:B------:R-:W-:-:S07]  /*a880*/  FADD.FTZ R2, R221, R2 ;  /* 0x00000002dd027221 */ /* 0x000fce0000010000 */
[C---:B------:R-:W-:Y:S08]  /*a890*/  HMMA.16816.F32 R32, R4.reuse, R12, R32 ;  /* 0x0000000c0420723c */ /* 0x040ff00000001820 */
[C---:B------:R-:W-:Y:S08]  /*a8a0*/  HMMA.16816.F32 R28, R4.reuse, R14, R28 ;  /* 0x0000000e041c723c */ /* 0x040ff0000000181c */
[C---:B------:R-:W-:Y:S08]  /*a8b0*/  HMMA.16816.F32 R188, R4.reuse, R8, R88 ;  /* 0x0000000804bc723c */ /* 0x040ff00000001858 */
[C---:B------:R-:W-:Y:S01]  /*a8c0*/  HMMA.16816.F32 R36, R4.reuse, R10, R36 ;  /* 0x0000000a0424723c */ /* 0x040fe20000001824 */
[----:B------:R-:W-:Y:S01]  /*a8d0*/  MOV R97, R185 ;  /* 0x000000b900617202 */ /* 0x000fe20000000f00 */
[----:B------:R-:W3:Y:S01]  /*a8e0*/  MUFU.EX2 R122, R122 ;  /* 0x0000007a007a7308 */ /* 0x000ee20000000800 */
[----:B------:R-:W-:Y:S01]  /*a8f0*/  MOV R213, R181 ;  /* 0x000000b500d57202 */ /* 0x000fe20000000f00 */
[----:B------:R-:W4:Y:S04]  /*a900*/  LDSM.16.MT88.4 R176, [R217+0xb800] ;  /* 0x00b80000d9b0783b */ /* 0x000f280000004200 */
[----:B------:R-:W-:Y:S01]  /*a910*/  HMMA.16816.F32 R16, R4, R18, R112 ;  /* 0x000000120410723c */ /* 0x000fe20000001870 */
[----:B------:R-:W-:Y:S01]  /*a920*/  FADD.FTZ R0, R220, R0 ;  /* 0x00000000dc007221 */ /* 0x000fe20000010000 */
[----:B------:R-:W-:-:S02]  /*a930*/  MOV R98, R169 ;  /* 0x000000a900627202 */ /* 0x000fc40000000f00 */
[----:B------:R-:W-:Y:S02]  /*a940*/  MOV R247, R154 ;  /* 0x0000009a00f77202 */ /* 0x000fe40000000f00 */
[----:B------:R-:W-:Y:S01]  /*a950*/  MOV R244, R165 ;  /* 0x000000a500f47202 */ /* 0x000fe20000000f00 */
[----:B------:R-:W-:Y:S02]  /*a960*/  FADD.FTZ R4, R186, R24 ;  /* 0x00000018ba047221 */ /* 0x000fe40000010000 */
[----:B------:R-:W-:Y:S01]  /*a970*/  IMAD.MOV.U32 R251, RZ, RZ, R155 ;  /* 0x000000fffffb7224 */ /* 0x000fe200078e009b */
[----:B------:R-:W-:Y:S01]  /*a980*/  MUFU.EX2 R22, R148 ;  /* 0x0000009400167308 */ /* 0x000fe20000000800 */
[----:B------:R-:W-:Y:S01]  /*a990*/  FADD.FTZ R4, R222, R4 ;  /* 0x00000004de047221 */ /* 0x000fe20000010000 */
[----:B------:R-:W-:Y:S01]  /*a9a0*/  MOV R112, R92 ;  /* 0x0000005c00707202 */ /* 0x000fe20000000f00 */
[----:B------:R-:W-:Y:S01]  /*a9b0*/  FADD.FTZ R6, R141, R3 ;  /* 0x000000038d067221 */ /* 0x000fe20000010000 */
[----:B------:R2:W5:Y:S01]  /*a9c0*/  LDL.LU R241, [R1+0x12c] ;  /* 0x00012c0001f17983 */ /* 0x0005620000300800 */
[----:B------:R-:W-:Y:S01]  /*a9d0*/  FADD.FTZ R4, R135, R4 ;  /* 0x0000000487047221 */ /* 0x000fe20000010000 */
[----:B------:R-:W-:Y:S01]  /*a9e0*/  MOV R113, R93 ;  /* 0x0000005d00717202 */ /* 0x000fe20000000f00 */
[----:B------:R-:W-:Y:S01]  /*a9f0*/  IMAD.MOV.U32 R91, RZ, RZ, R55 ;  /* 0x000000ffff5b7224 */ /* 0x000fe200078e0037 */
[----:B------:R-:W-:Y:S01]  /*aa00*/  MUFU.EX2 R21, R149 ;  /* 0x0000009500157308 */ /* 0x000fe20000000800 */
        /* <DEDUP_REMOVED lines=8> */
[----:B------:R-:W-:Y:S01]  /*aa90*/  FADD.FTZ R2, R91, R6 ;  /* 0x000000065b027221 */ /* 0x000fe20000010000 */
[----:B------:R2:W5:Y:S01]  /*aaa0*/  LDL.LU R240, [R1+0x128] ;  /* 0x0001280001f07983 */ /* 0x0005620000300800 */
[----:B------:R-:W-:Y:S01]  /*aab0*/  FADD.FTZ R0, R112, R5 ;  /* 0x0000000570007221 */ /* 0x000fe20000010000 */
[----:B------:R-:W-:Y:S01]  /*aac0*/  MOV R55, R99 ;  /* 0x0000006300377202 */ /* 0x000fe20000000f00 */
[----:B------:R-:W-:Y:S01]  /*aad0*/  IMAD.MOV.U32 R54, RZ, RZ, R98 ;  /* 0x000000ffff367224 */ /* 0x000fe200078e0062 */
[----:B------:R-:W1:Y:S01]  /*aae0*/  LDSM.16.MT88.4 R12, [R218+0xb800] ;  /* 0x00b80000da0c783b */ /* 0x000e620000004200 */
[----:B------:R-:W-:-:S02]  /*aaf0*/  FADD.FTZ R3, R113, R3 ;  /* 0x0000000371037221 */ /* 0x000fc40000010000 */
[----:B------:R-:W-:Y:S01]  /*ab00*/  FADD.FTZ R5, R114, R4 ;  /* 0x0000000472057221 */ /* 0x000fe20000010000 */
[----:B------:R-:W-:Y:S01]  /*ab10*/  MOV R94, R124 ;  /* 0x0000007c005e7202 */ /* 0x000fe20000000f00 */
[----:B------:R-:W-:Y:S01]  /*ab20*/  FADD.FTZ R4, R115, R2 ;  /* 0x0000000273047221 */ /* 0x000fe20000010000 */
[----:B------:R-:W-:Y:S01]  /*ab30*/  MOV R95, R198 ;  /* 0x000000c6005f7202 */ /* 0x000fe20000000f00 */
[----:B------:R-:W-:Y:S01]  /*ab40*/  FADD.FTZ R2, R23, R0 ;  /* 0x0000000017027221 */ /* 0x000fe20000010000 */
[----:B------:R-:W-:Y:S01]  /*ab50*/  MUFU.EX2 R9, R156 ;  /* 0x0000009c00097308 */ /* 0x000fe20000000800 */
[----:B------:R-:W-:Y:S02]  /*ab60*/  FADD.FTZ R0, R54, R3 ;  /* 0x0000000336007221 */ /* 0x000fe40000010000 */
[----:B------:R-:W-:Y:S01]  /*ab70*/  IMAD.MOV.U32 R93, RZ, RZ, R119 ;  /* 0x000000ffff5d7224 */ /* 0x000fe200078e0077 */
[----:B------:R-:W-:Y:S01]  /*ab80*/  MOV R99, R197 ;  /* 0x000000c500637202 */ /* 0x000fe20000000f00 */
[----:B------:R-:W-:Y:S01]  /*ab90*/  FADD.FTZ R5, R55, R5 ;  /* 0x0000000537057221 */ /* 0x000fe20000010000 */
[----:B------:R-:W-:Y:S01]  /*aba0*/  MOV R98, R196 ;  /* 0x000000c400627202 */ /* 0x000fe20000000f00 */
[----:B------:R-:W-:Y:S01]  /*abb0*/  IMAD.MOV.U32 R97, RZ, RZ, R199 ;  /* 0x000000ffff617224 */ /* 0x000fe200078e00c7 */
[----:B------:R-:W-:Y:S01]  /*abc0*/  MUFU.EX2 R20, R152 ;  /* 0x0000009800147308 */ /* 0x000fe20000000800 */
[----:B------:R-:W-:Y:S01]  /*abd0*/  FADD.FTZ R3, R92, R4 ;  /* 0x000000045c037221 */ /* 0x000fe20000010000 */
[----:B------:R2:W5:Y:S01]  /*abe0*/  LDL.LU R239, [R1+0x124] ;  /* 0x0001240001ef7983 */ /* 0x0005620000300800 */
[----:B------:R-:W-:Y:S01]  /*abf0*/  FADD.FTZ R0, R94, R0 ;  /* 0x000000005e007221 */ /* 0x000fe20000010000 */
[----:B------:R-:W-:Y:S01]  /*ac00*/  MOV R119, R175 ;  /* 0x000000af00777202 */ /* 0x000fe20000000f00 */
[----:B------:R-:W-:-:S02]  /*ac10*/  FADD.FTZ R2, R93, R2 ;  /* 0x000000025d027221 */ /* 0x000fc40000010000 */
[----:B------:R-:W-:Y:S01]  /*ac20*/  IMAD.MOV.U32 R118, RZ, RZ, R172 ;  /* 0x000000ffff767224 */ /* 0x000fe200078e00ac */
[----:B------:R-:W-:Y:S01]  /*ac30*/  MOV R124, R173 ;  /* 0x000000ad007c7202 */ /* 0x000fe20000000f00 */
[----:B------:R-:W-:Y:S01]  /*ac40*/  FADD.FTZ R4, R95, R5 ;  /* 0x000000055f047221 */ /* 0x000fe20000010000 */
[----:B------:R-:W-:Y:S01]  /*ac50*/  MUFU.EX2 R8, R157 ;  /* 0x0000009d00087308 */ /* 0x000fe20000000800 */
[----:B------:R-:W-:Y:S01]  /*ac60*/  FADD.FTZ R3, R97, R3 ;  /* 0x0000000361037221 */ /* 0x000fe20000010000 */
[----:B------:R2:W5:Y:S01]  /*ac70*/  LDL.LU R238, [R1+0x120] ;  /* 0x0001200001ee7983 */ /* 0x0005620000300800 */
[----:B------:R-:W-:Y:S02]  /*ac80*/  FADD.FTZ R0, R99, R0 ;  /* 0x0000000063007221 */ /* 0x000fe40000010000 */
[----:B------:R-:W-:Y:S01]  /*ac90*/  FADD.FTZ R2, R98, R2 ;  /* 0x0000000262027221 */ /* 0x000fe20000010000 */
[----:B------:R2:W5:Y:S01]  /*aca0*/  LDL.LU R237, [R1+0x11c] ;  /* 0x00011c0001ed7983 */ /* 0x0005620000300800 */
[----:B------:R-:W-:-:S02]  /*acb0*/  FADD.FTZ R4, R118, R4 ;  /* 0x0000000476047221 */ /* 0x000fc40000010000 */
[----:B------:R-:W-:Y:S01]  /*acc0*/  FADD.FTZ R3, R119, R3 ;  /* 0x0000000377037221 */ /* 0x000fe20000010000 */
[----:B------:R-:W-:Y:S01]  /*acd0*/  MUFU.EX2 R132, R132 ;  /* 0x0000008400847308 */ /* 0x000fe20000000800 */
[----:B------:R-:W-:Y:S01]  /*ace0*/  FADD.FTZ R0, R125, R0 ;  /* 0x000000007d007221 */ /* 0x000fe20000010000 */
[----:B------:R2:W5:Y:S01]  /*acf0*/  LDL.LU R236, [R1+0x118] ;  /* 0x0001180001ec7983 */ /* 0x0005620000300800 */
[----:B------:R-:W-:Y:S02]  /*ad00*/  FADD.FTZ R2, R124, R2 ;  /* 0x000000027c027221 */ /* 0x000fe40000010000 */
[----:B------:R-:W-:Y:S01]  /*ad10*/  FADD.FTZ R4, R126, R4 ;  /* 0x000000047e047221 */ /* 0x000fe20000010000 */
[----:B------:R2:W5:Y:S01]  /*ad20*/  LDL.LU R235, [R1+0x114] ;  /* 0x0001140001eb7983 */ /* 0x0005620000300800 */
[----:B------:R-:W-:Y:S02]  /*ad30*/  FADD.FTZ R3, R127, R3 ;  /* 0x000000037f037221 */ /* 0x000fe40000010000 */
[----:B------:R-:W-:Y:S01]  /*ad40*/  FADD.FTZ R0, R246, R0 ;  /* 0x00000000f6007221 */ /* 0x000fe20000010000 */
[----:B------:R-:W-:Y:S01]  /*ad50*/  MUFU.EX2 R123, R123 ;  /* 0x0000007b007b7308 */ /* 0x000fe20000000800 */
[----:B------:R-:W-:Y:S01]  /*ad60*/  FADD.FTZ R2, R213, R2 ;  /* 0x00000002d5027221 */ /* 0x000fe20000010000 */
[----:B------:R2:W5:Y:S01]  /*ad70*/  LDL.LU R233, [R1+0x110] ;  /* 0x0001100001e97983 */ /* 0x0005620000300800 */
[----:B------:R-:W-:-:S02]  /*ad80*/  FADD.FTZ R4, R247, R4 ;  /* 0x00000004f7047221 */ /* 0x000fc40000010000 */
[----:B------:R-:W-:Y:S01]  /*ad90*/  FADD.FTZ R3, R250, R3 ;  /* 0x00000003fa037221 */ /* 0x000fe20000010000 */
[----:B------:R2:W5:Y:S01]  /*ada0*/  LDL.LU R232, [R1+0x10c] ;  /* 0x00010c0001e87983 */ /* 0x0005620000300800 */
[----:B------:R-:W-:Y:S02]  /*adb0*/  FADD.FTZ R0, R244, R0 ;  /* 0x00000000f4007221 */ /* 0x000fe40000010000 */
        /* <DEDUP_REMOVED lines=37> */
[----:B------:R-:W-:Y:S01]  /*b010*/  FADD.FTZ R0, R74, R0 ;  /* 0x000000004a007221 */ /* 0x000fe20000010000 */
[----:B---3--:R-:W-:Y:S01]  /*b020*/  F2FP.PACK_AB R192, R122, R121 ;  /* 0x000000797ac0723e */ /* 0x008fe200000000ff */
[----:B------:R-:W-:Y:S01]  /*b030*/  FADD.FTZ R2, R75, R2 ;  /* 0x000000024b027221 */ /* 0x000fe20000010000 */
[----:B------:R2:W5:Y:S01]  /*b040*/  LDL.LU R221, [R1+0xe0] ;  /* 0x0000e00001dd7983 */ /* 0x0005620000300800 */
[----:B------:R-:W-:Y:S01]  /*b050*/  FADD.FTZ R4, R53, R4 ;  /* 0x0000000435047221 */ /* 0x000fe20000010000 */
[----:B------:R-:W-:Y:S01]  /*b060*/  F2FP.PACK_AB R193, R131, R130 ;  /* 0x0000008283c1723e */ /* 0x000fe200000000ff */
[----:B------:R-:W-:Y:S01]  /*b070*/  FADD.FTZ R3, R59, R3 ;  /* 0x000000033b037221 */ /* 0x000fe20000010000 */
[----:B------:R2:W5:Y:S01]  /*b080*/  LDL.LU R220, [R1+0xdc] ;  /* 0x0000dc0001dc7983 */ /* 0x0005620000300800 */
[----:B------:R-:W-:Y:S01]  /*b090*/  FADD.FTZ R0, R69, R0 ;  /* 0x0000000045007221 */ /* 0x000fe20000010000 */
[----:B-1----:R-:W-:Y:S01]  /*b0a0*/  F2FP.PACK_AB R194, R129, R123 ;  /* 0x0000007b81c2723e */ /* 0x002fe200000000ff */
[----:B------:R-:W-:Y:S01]  /*b0b0*/  FADD.FTZ R2, R116, R2 ;  /* 0x0000000274027221 */ /* 0x000fe20000010000 */
[----:B------:R2:W5:Y:S01]  /*b0c0*/  LDL.LU R135, [R1+0xd8] ;  /* 0x0000d80001877983 */ /* 0x0005620000300800 */
[----:B------:R-:W-:Y:S01]  /*b0d0*/  FADD.FTZ R4, R52, R4 ;  /* 0x0000000434047221 */ /* 0x000fe20000010000 */
[----:B------:R-:W-:Y:S01]  /*b0e0*/  F2FP.PACK_AB R195, R133, R132 ;  /* 0x0000008485c3723e */ /* 0x000fe200000000ff */
[----:B------:R-:W-:-:S02]  /*b0f0*/  FADD.FTZ R3, R68, R3 ;  /* 0x0000000344037221 */ /* 0x000fc40000010000 */
[----:B------:R-:W-:Y:S02]  /*b100*/  FADD.FTZ R0, R56, R0 ;  /* 0x0000000038007221 */ /* 0x000fe40000010000 */
[----:B------:R-:W-:Y:S02]  /*b110*/  FADD.FTZ R2, R117, R2 ;  /* 0x0000000275027221 */ /* 0x000fe40000010000 */
        /* <DEDUP_REMOVED lines=27> */
[----:B------:R-:W-:Y:S01]  /*b2d0*/  FADD.FTZ R2, R129, R2 ;  /* 0x0000000281027221 */ /* 0x000fe20000010000 */
[----:B------:R2:W-:Y:S02]  /*b2e0*/  STL [R1+0xa8], R4 ;  /* 0x0000a80401007387 */ /* 0x0005e40000100800 */
[C---:B----4-:R-:W-:Y:S02]  /*b2f0*/  HMMA.16816.F32 R168, R192.reuse, R176, R80 ;  /* 0x000000b0c0a8723c */ /* 0x050fe40000001850 */
[----:B------:R2:W-:Y:S04]  /*b300*/  STL [R1+0xac], R3 ;  /* 0x0000ac0301007387 */ /* 0x0005e80000100800 */
[----:B------:R2:W-:Y:S02]  /*b310*/  STL [R1+0xb4], R0 ;  /* 0x0000b40001007387 */ /* 0x0005e40000100800 */
[----:B------:R-:W-:Y:S02]  /*b320*/  HMMA.16816.F32 R180, R192, R178, R76 ;  /* 0x000000b2c0b4723c */ /* 0x000fe4000000184c */
[----:B------:R2:W-:Y:S06]  /*b330*/  STL [R1+0xb0], R2 ;  /* 0x0000b00201007387 */ /* 0x0005ec0000100800 */
        /* <DEDUP_REMOVED lines=11> */
[----:B--2---:R-:W2:Y:S04]  /*b3f0*/  LDL.64 R250, [R1+0xc0] ;  /* 0x0000c00001fa7983 */ /* 0x004ea80000100a00 */
[----:B------:R-:W3:Y:S01]  /*b400*/  LDL.64 R244, [R1+0x98] ;  /* 0x0000980001f47983 */ /* 0x000ee20000100a00 */
[----:B------:R-:W-:Y:S01]  /*b410*/  UIADD3 UR9, UR7, -0x2, URZ ;  /* 0xfffffffe07097890 */ /* 0x000fe2000fffe03f */
[----:B------:R-:W-:Y:S01]  /*b420*/  IMAD.U32 R4, RZ, RZ, UR12 ;  /* 0x0000000cff047e24 */ /* 0x000fe2000f8e00ff */
[----:B------:R-:W-:-:S04]  /*b430*/  DEPBAR.LE SB0, 0x0 ;  /* 0x000080000000791a */ /* 0x000fc80000000000 */
[----:B------:R-:W-:Y:S01]  /*b440*/  USHF.R.S32.HI UR10, URZ, 0x1f, UR9 ;  /* 0x0000001f3f0a7899 */ /* 0x000fe20008011409 */
[----:B------:R-:W-:Y:S01]  /*b450*/  IMAD.U32 R2, RZ, RZ, UR9 ;  /* 0x00000009ff027e24 */ /* 0x000fe2000f8e00ff */
[----:B------:R-:W-:Y:S01]  /*b460*/  UIMAD UR5, UR28, UR9, URZ ;  /* 0x000000091c0572a4 */ /* 0x000fe2000f8e023f */
[----:B------:R-:W-:Y:S01]  /*b470*/  IMAD.U32 R5, RZ, RZ, UR12 ;  /* 0x0000000cff057e24 */ /* 0x000fe2000f8e00ff */
[----:B-----5:R-:W-:Y:S01]  /*b480*/  STL [R1+0xe4], R73 ;  /* 0x0000e44901007387 */ /* 0x020fe20000100800 */
[----:B------:R-:W-:Y:S01]  /*b490*/  IMAD.U32 R6, RZ, RZ, UR12 ;  /* 0x0000000cff067e24 */ /* 0x000fe2000f8e00ff */
[----:B------:R-:W-:Y:S01]  /*b4a0*/  UIMAD UR5, UR10, UR29, UR5 ;  /* 0x0000001d0a0572a4 */ /* 0x000fe2000f8e0205 */
[----:B------:R-:W-:Y:S01]  /*b4b0*/  IMAD.U32 R7, RZ, RZ, UR12 ;  /* 0x0000000cff077e24 */ /* 0x000fe2000f8e00ff */
[----:B------:R-:W-:Y:S01]  /*b4c0*/  STL [R1+0xe0], R72 ;  /* 0x0000e04801007387 */ /* 0x000fe20000100800 */
[----:B------:R-:W-:Y:S01]  /*b4d0*/  IMAD.U32 R17, RZ, RZ, UR12 ;  /* 0x0000000cff117e24 */ /* 0x000fe2000f8e00ff */
[----:B------:R-:W-:-:S02]  /*b4e0*/  LOP3.LUT R234, R234, 0xffffbfff, RZ, 0xc0, !PT ;  /* 0xffffbfffeaea7812 */ /* 0x000fc400078ec0ff */
[----:B------:R-:W-:Y:S04]  /*b4f0*/  STL [R1+0xdc], R71 ;  /* 0x0000dc4701007387 */ /* 0x000fe80000100800 */
[----:B------:R-:W-:Y:S04]  /*b500*/  STL [R1+0xd8], R70 ;  /* 0x0000d84601007387 */ /* 0x000fe80000100800 */
[----:B------:R-:W-:Y:S01]  /*b510*/  BAR.SYNC.DEFER_BLOCKING 0x0 ;  /* 0x0000000000007b1d */ /* 0x000fe20000010000 */
[----:B--2---:R-:W-:Y:S01]  /*b520*/  ISETP.GE.AND P4, PT, R250, c[0x0][0x220], PT ;  /* 0x00008800fa007a0c */ /* 0x004fe20003f86270 */
[----:B---3--:R-:W-:-:S05]  /*b530*/  IMAD.WIDE.U32 R2, R2, UR29, R244 ;  /* 0x0000001d02027c25 */ /* 0x008fca000f8e00f4 */
[----:B------:R-:W-:-:S07]  /*b540*/  IADD3 R3, R3, UR5, RZ ;  /* 0x0000000503037c10 */ /* 0x000fce000fffe0ff */
[----:B------:R-:W-:Y:S01]  /*b550*/  @!P4 IMAD.MOV.U32 R9, RZ, RZ, c[0x0][0x1a4] ;  /* 0x00006900ff09c624 */ /* 0x000fe200078e00ff */
[-C--:B------:R-:W-:Y:S01]  /*b560*/  @!P4 LEA R4, P1, R4, R2.reuse, 0x5 ;  /* 0x000000020404c211 */ /* 0x080fe200078228ff */
[----:B------:R-:W-:Y:S01]  /*b570*/  @!P4 IMAD.MOV.U32 R16, RZ, RZ, c[0x0][0x1a4] ;  /* 0x00006900ff10c624 */ /* 0x000fe200078e00ff */
[----:B------:R-:W-:Y:S01]  /*b580*/  @!P4 IADD3 R0, P2, R2, UR31, RZ ;  /* 0x0000001f0200cc10 */ /* 0x000fe2000ff5e0ff */
[--C-:B------:R-:W-:Y:S01]  /*b590*/  @!P4 IMAD.MOV.U32 R12, RZ, RZ, R2.reuse ;  /* 0x000000ffff0cc224 */ /* 0x100fe200078e0002 */
[----:B------:R-:W-:Y:S01]  /*b5a0*/  @!P4 LEA R5, P0, R5, R2, 0x6 ;  /* 0x000000020505c211 */ /* 0x000fe200078030ff */
[----:B------:R-:W-:Y:S01]  /*b5b0*/  @!P4 IMAD.MOV.U32 R13, RZ, RZ, R3 ;  /* 0x000000ffff0dc224 */ /* 0x000fe200078e0003 */
[-C--:B------:R-:W-:Y:S01]  /*b5c0*/  @!P4 LEA.HI.X R9, R6, R3.reuse, R9, 0x5, P1 ;  /* 0x000000030609c211 */ /* 0x080fe200008f2c09 */
[--C-:B------:R-:W-:Y:S01]  /*b5d0*/  @!P4 IMAD.MOV.U32 R6, RZ, RZ, R2.reuse ;  /* 0x000000ffff06c224 */ /* 0x100fe200078e0002 */
[----:B------:R-:W-:Y:S01]  /*b5e0*/  @!P4 IADD3.X R8, R3, UR30, RZ, P2, !PT ;  /* 0x0000001e0308cc10 */ /* 0x000fe200097fe4ff */
[----:B------:R-:W-:Y:S01]  /*b5f0*/  @!P4 IMAD.MOV.U32 R14, RZ, RZ, R2 ;  /* 0x000000ffff0ec224 */ /* 0x000fe200078e0002 */
[----:B------:R-:W-:Y:S01]  /*b600*/  @!P4 LEA R22, P1, R0, c[0x0][0x170], 0x1 ;  /* 0x00005c000016ca11 */ /* 0x000fe200078208ff */
[--C-:B------:R-:W-:Y:S01]  /*b610*/  @!P4 IMAD.MOV.U32 R15, RZ, RZ, R3.reuse ;  /* 0x000000ffff0fc224 */ /* 0x100fe200078e0003 */
[----:B------:R-:W-:Y:S01]  /*b620*/  @!P4 LEA.HI.X R16, R7, R3, R16, 0x6, P0 ;  /* 0x000000030710c211 */ /* 0x000fe200000f3410 */
[----:B------:R-:W-:Y:S01]  /*b630*/  @!P4 IMAD.MOV.U32 R7, RZ, RZ, R3 ;  /* 0x000000ffff07c224 */ /* 0x000fe200078e0003 */
[----:B------:R-:W-:Y:S01]  /*b640*/  @!P4 LEA R20, P0, R4, c[0x0][0x170], 0x1 ;  /* 0x00005c000414ca11 */ /* 0x000fe200078008ff */
[----:B------:R-:W-:Y:S01]  /*b650*/  @P4 STS.128 [R243+0x8000], RZ ;  /* 0x008000fff3004388 */ /* 0x000fe20000000c00 */
[----:B------:R-:W-:Y:S01]  /*b660*/  @!P4 LEA.HI.X R23, R0, c[0x0][0x174], R8, 0x1, P1 ;  /* 0x00005d000017ca11 */ /* 0x000fe200008f0c08 */
[----:B------:R-:W-:Y:S01]  /*b670*/  IMAD.U32 R0, RZ, RZ, UR12 ;  /* 0x0000000cff007e24 */ /* 0x000fe2000f8e00ff */
[----:B------:R-:W-:Y:S01]  /*b680*/  @!P4 LEA.HI.X R21, R4, c[0x0][0x174], R9, 0x1, P0 ;  /* 0x00005d000415ca11 */ /* 0x000fe200000f0c09 */
[----:B------:R-:W-:Y:S01]  /*b690*/  IMAD.U32 R8, RZ, RZ, UR12 ;  /* 0x0000000cff087e24 */ /* 0x000fe2000f8e00ff */
[----:B------:R-:W-:Y:S01]  /*b6a0*/  @!P4 LEA R10, P3, R2, c[0x0][0x170], 0x1 ;  /* 0x00005c00020aca11 */ /* 0x000fe200078608ff */
[----:B------:R-:W-:Y:S01]  /*b6b0*/  IMAD.U32 R4, RZ, RZ, UR12 ;  /* 0x0000000cff047e24 */ /* 0x000fe2000f8e00ff */
[----:B------:R-:W-:Y:S01]  /*b6c0*/  @!P4 LEA R18, P0, R5, c[0x0][0x170], 0x1 ;  /* 0x00005c000512ca11 */ /* 0x000fe200078008ff */
[----:B------:R-:W-:Y:S01]  /*b6d0*/  @!P4 IMAD.WIDE.U32 R6, R0, 0x50, R6 ;  /* 0x000000500006c825 */ /* 0x000fe200078e0006 */
[----:B------:R-:W-:-:S02]  /*b6e0*/  @!P4 LEA.HI.X R11, R2, c[0x0][0x174], R3, 0x1, P3 ;  /* 0x00005d00020bca11 */ /* 0x000fc400018f0c03 */
[----:B------:R-:W-:Y:S01]  /*b6f0*/  @!P4 LEA.HI.X R19, R5, c[0x0][0x174], R16, 0x1, P0 ;  /* 0x00005d000513ca11 */ /* 0x000fe200000f0c10 */
[----:B------:R-:W-:Y:S01]  /*b700*/  @!P4 IMAD.MOV.U32 R0, RZ, RZ, c[0x0][0x1a4] ;  /* 0x00006900ff00c624 */ /* 0x000fe200078e00ff */
[----:B------:R-:W-:Y:S01]  /*b710*/  @P4 LOP3.LUT R234, R234, 0x4000, RZ, 0xfc, !PT ;  /* 0x00004000eaea4812 */ /* 0x000fe200078efcff */
[----:B------:R-:W-:Y:S01]  /*b720*/  @!P4 IMAD.WIDE.U32 R8, R8, 0x30, R2 ;  /* 0x000000300808c825 */ /* 0x000fe200078e0002 */
[----:B------:R-:W-:Y:S01]  /*b730*/  @!PT LDS RZ, [RZ] ;  /* 0x00000000fffff984 */ /* 0x000fe20000000800 */
[----:B------:R-:W-:Y:S01]  /*b740*/  @!PT LDS RZ, [RZ] ;  /* 0x00000000fffff984 */ /* 0x000fe20000000800 */
[----:B------:R-:W-:Y:S01]  /*b750*/  @!PT LDS RZ, [RZ] ;  /* 0x00000000fffff984 */ /* 0x000fe20000000800 */
[----:B------:R1:W-:Y:S03]  /*b760*/  @!P4 LDGSTS.E.BYPASS.LTC128B.128 [R243+0x8000], [R10.64] ;  /* 0x080000000af3cfae */ /* 0x0003e6000b901d72 */
[----:B------:R-:W-:Y:S01]  /*b770*/  @!P4 IMAD.WIDE.U32 R4, R4, 0x60, R12 ;  /* 0x000000600404c825 */ /* 0x000fe200078e000c */
[----:B------:R-:W-:Y:S01]  /*b780*/  @!P4 LEA R16, P3, R8, c[0x0][0x170], 0x1 ;  /* 0x00005c000810ca11 */ /* 0x000fe200078608ff */
[----:B------:R-:W-:Y:S02]  /*b790*/  @P4 STS.128 [R243+0x8800], RZ ;  /* 0x008800fff3004388 */ /* 0x000fe40000000c00 */
[----:B------:R-:W-:-:S02]  /*b7a0*/  @!P4 IMAD.WIDE.U32 R2, R17, 0x70, R14 ;  /* 0x000000701102c825 */ /* 0x000fc400078e000e */
[----:B------:R-:W-:Y:S01]  /*b7b0*/  @!PT LDS RZ, [RZ] ;  /* 0x00000000fffff984 */ /* 0x000fe20000000800 */
[----:B------:R-:W-:Y:S01]  /*b7c0*/  @!PT LDS RZ, [RZ] ;  /* 0x00000000fffff984 */ /* 0x000fe20000000800 */
[----:B------:R-:W-:Y:S01]  /*b7d0*/  @!PT LDS RZ, [RZ] ;  /* 0x00000000fffff984 */ /* 0x000fe20000000800 */
[----:B------:R2:W-:Y:S02]  /*b7e0*/  @!P4 LDGSTS.E.BYPASS.LTC128B.128 [R243+0x8800], [R22.64] ;  /* 0x0880000016f3cfae */ /* 0x0005e4000b901d72 */
[----:B------:R-:W-:Y:S02]  /*b7f0*/  @!P4 IMAD.MOV.U32 R12, RZ, RZ, c[0x0][0x1a4] ;  /* 0x00006900ff0cc624 */ /* 0x000fe400078e00ff */
[----:B------:R-:W-:Y:S01]  /*b800*/  @!P4 IMAD.MOV.U32 R14, RZ, RZ, c[0x0][0x1a4] ;  /* 0x00006900ff0ec624 */ /* 0x000fe200078e00ff */
[----:B------:R-:W-:Y:S01]  /*b810*/  @P4 STS.128 [R243+0x9000], RZ ;  /* 0x009000fff3004388 */ /* 0x000fe20000000c00 */
[----:B------:R-:W-:Y:S02]  /*b820*/  @!P4 IMAD R0, R0, 0x30, RZ ;  /* 0x000000300000c824 */ /* 0x000fe400078e02ff */
[----:B------:R-:W-:Y:S01]  /*b830*/  @!P4 IMAD.MOV.U32 R13, RZ, RZ, c[0x0][0x1a4] ;  /* 0x00006900ff0dc624 */ /* 0x000fe200078e00ff */
[----:B------:R-:W-:Y:S01]  /*b840*/  @!PT LDS RZ, [RZ] ;  /* 0x00000000fffff984 */ /* 0x000fe20000000800 */
[----:B------:R-:W-:Y:S01]  /*b850*/  @!PT LDS RZ, [RZ] ;  /* 0x00000000fffff984 */ /* 0x000fe20000000800 */
[----:B------:R-:W-:Y:S01]  /*b860*/  @!PT LDS RZ, [RZ] ;  /* 0x00000000fffff984 */ /* 0x000fe20000000800 */
[----:B------:R2:W-:Y:S01]  /*b870*/  @!P4 LDGSTS.E.BYPASS.LTC128B.128 [R243+0x9000], [R20.64] ;  /* 0x0900000014f3cfae */ /* 0x0005e2000b901d72 */
[----:B------:R-:W-:-:S02]  /*b880*/  @!P4 IMAD R12, R12, 0x50, RZ ;  /* 0x000000500c0cc824 */ /* 0x000fc400078e02ff */
[----:B------:R-:W-:Y:S01]  /*b890*/  @!P4 IMAD R14, R14, 0x70, RZ ;  /* 0x000000700e0ec824 */ /* 0x000fe200078e02ff */
[----:B------:R-:W-:Y:S01]  /*b8a0*/  @P4 STS.128 [R243+0x9800], RZ ;  /* 0x009800fff3004388 */ /* 0x000fe20000000c00 */
[----:B------:R-:W-:Y:S02]  /*b8b0*/  @!P4 IMAD.IADD R0, R0, 0x1, R9 ;  /* 0x000000010000c824 */ /* 0x000fe400078e0209 */
[----:B------:R-:W-:Y:S02]  /*b8c0*/  @!P4 IMAD R13, R13, 0x60, RZ ;  /* 0x000000600d0dc824 */ /* 0x000fe400078e02ff */
[----:B------:R-:W-:Y:S01]  /*b8d0*/  @!P4 IMAD.IADD R7, R12, 0x1, R7 ;  /* 0x000000010c07c824 */ /* 0x000fe200078e0207 */
[----:B------:R-:W-:Y:S01]  /*b8e0*/  @!P4 LEA.HI.X R17, R8, c[0x0][0x174], R0, 0x1, P3 ;  /* 0x00005d000811ca11 */ /* 0x000fe200018f0c00 */
[----:B------:R-:W-:Y:S01]  /*b8f0*/  @!P4 IMAD.IADD R3, R14, 0x1, R3 ;  /* 0x000000010e03c824 */ /* 0x000fe200078e0203 */
[----:B------:R-:W-:Y:S01]  /*b900*/  @!P4 LEA R14, P2, R6, c[0x0][0x170], 0x1 ;  /* 0x00005c00060eca11 */ /* 0x000fe200078408ff */
[----:B------:R-:W-:Y:S01]  /*b910*/  @!P4 IMAD.IADD R5, R13, 0x1, R5 ;  /* 0x000000010d05c824 */ /* 0x000fe200078e0205 */
[----:B------:R-:W-:Y:S01]  /*b920*/  @!P4 LEA R12, P1, R4, c[0x0][0x170], 0x1 ;  /* 0x00005c00040cca11 */ /* 0x000fe200078208ff */
[----:B------:R-:W-:Y:S01]  /*b930*/  @!PT LDS RZ, [RZ] ;  /* 0x00000000fffff984 */ /* 0x000fe20000000800 */
[----:B------:R-:W-:Y:S01]  /*b940*/  @!PT LDS RZ, [RZ] ;  /* 0x00000000fffff984 */ /* 0x000fe20000000800 */
[----:B------:R-:W-:Y:S01]  /*b950*/  @!PT LDS RZ, [RZ] ;  /* 0x00000000fffff984 */ /* 0x000fe20000000800 */
[----:B------:R3:W-:Y:S01]  /*b960*/  @!P4 LDGSTS.E.BYPASS.LTC128B.128 [R243+0x9800], [R16.64] ;  /* 0x0980000010f3cfae */ /* 0x0007e2000b901d72 */
[----:B-1----:R-:W-:-:S02]  /*b970*/  @!P4 LEA R10, P0, R2, c[0x0][0x170], 0x1 ;  /* 0x00005c00020aca11 */ /* 0x002fc400078008ff */
[----:B------:R-:W-:Y:S01]  /*b980*/  @!P4 LEA.HI.X R15, R6, c[0x0][0x174], R7, 0x1, P2 ;  /* 0x00005d00060fca11 */ /* 0x000fe200010f0c07 */
[----:B------:R-:W-:Y:S01]  /*b990*/  @P4 STS.128 [R243+0xa000], RZ ;  /* 0x00a000fff3004388 */ /* 0x000fe20000000c00 */
[----:B------:R-:W-:Y:S02]  /*b9a0*/  @!P4 LEA.HI.X R13, R4, c[0x0][0x174], R5, 0x1, P1 ;  /* 0x00005d00040dca11 */ /* 0x000fe400008f0c05 */
[----:B------:R-:W-:Y:S01]  /*b9b0*/  @!P4 LEA.HI.X R11, R2, c[0x0][0x174], R3, 0x1, P0 ;  /* 0x00005d00020bca11 */ /* 0x000fe200000f0c03 */
        /* <DEDUP_REMOVED lines=19> */
[----:B---3--:R-:W-:Y:S04]  /*baf0*/  LDSM.16.M88.4 R16, [R222] ;  /* 0x00000000de10783b */ /* 0x008fe80000000200 */
[----:B------:R-:W3:Y:S04]  /*bb00*/  LDSM.16.M88.4 R88, [R135+0x5000] ;  /* 0x005000008758783b */ /* 0x000ee80000000200 */
[----:B------:R-:W2:Y:S04]  /*bb10*/  LDSM.16.M88.4 R32, [R135+0x4800] ;  /* 0x004800008720783b */ /* 0x000ea80000000200 */
[----:B------:R-:W-:Y:S04]  /*bb20*/  LDSM.16.M88.4 R52, [R221+0x5000] ;  /* 0x00500000dd34783b */ /* 0x000fe80000000200 */
[----:B-1----:R-:W1:Y:S04]  /*bb30*/  LDSM.16.M88.4 R12, [R222+0x2000] ;  /* 0x00200000de0c783b */ /* 0x002e680000000200 */
[----:B------:R-:W-:Y:S04]  /*bb40*/  LDSM.16.M88.4 R84, [R135+0x5800] ;  /* 0x005800008754783b */ /* 0x000fe80000000200 */
[----:B----4-:R-:W4:Y:S04]  /*bb50*/  LDSM.16.M88.4 R8, [R225] ;  /* 0x00000000e108783b */ /* 0x010f280000000200 */
[----:B------:R-:W4:Y:S04]  /*bb60*/  LDSM.16.M88.4 R40, [R135+0x4000] ;  /* 0x004000008728783b */ /* 0x000f280000000200 */
[----:B------:R-:W-:Y:S04]  /*bb70*/  LDSM.16.M88.4 R4, [R225+0x2000] ;  /* 0x00200000e104783b */ /* 0x000fe80000000200 */
[----:B------:R-:W4:Y:S04]  /*bb80*/  LDSM.16.M88.4 R56, [R221+0x4800] ;  /* 0x00480000dd38783b */ /* 0x000f280000000200 */
[----:B------:R-:W4:Y:S01]  /*bb90*/  LDSM.16.M88.4 R48, [R221+0x5800] ;  /* 0x00580000dd30783b */ /* 0x000f220000000200 */
[C---:B---3--:R-:W-:Y:S03]  /*bba0*/  HMMA.16816.F32 R204, R16.reuse, R88, RZ ;  /* 0x0000005810cc723c */ /* 0x048fe600000018ff */
[----:B------:R-:W3:Y:S04]  /*bbb0*/  LDSM.16.M88.4 R24, [R221+0x4000] ;  /* 0x00400000dd18783b */ /* 0x000ee80000000200 */
[----:B------:R-:W3:Y:S01]  /*bbc0*/  LDSM.16.M88.4 R60, [R135+0x7800] ;  /* 0x00780000873c783b */ /* 0x000ee20000000200 */
[-C--:B--2---:R-:W-:Y:S03]  /*bbd0*/  HMMA.16816.F32 R212, R16, R32.reuse, RZ ;  /* 0x0000002010d4723c */ /* 0x084fe600000018ff */
[----:B------:R-:W2:Y:S04]  /*bbe0*/  LDSM.16.M88.4 R80, [R135+0x6000] ;  /* 0x006000008750783b */ /* 0x000ea80000000200 */
[----:B------:R-:W2:Y:S01]  /*bbf0*/  LDSM.16.M88.4 R76, [R135+0x6800] ;  /* 0x00680000874c783b */ /* 0x000ea20000000200 */
[----:B-1----:R-:W-:Y:S03]  /*bc00*/  HMMA.16816.F32 R208, R12, R32, RZ ;  /* 0x000000200cd0723c */ /* 0x002fe600000018ff */
[----:B------:R-:W1:Y:S04]  /*bc10*/  LDSM.16.M88.4 R64, [R135+0x7000] ;  /* 0x007000008740783b */ /* 0x000e680000000200 */
[----:B------:R-:W1:Y:S01]  /*bc20*/  LDSM.16.M88.4 R44, [R221+0x6000] ;  /* 0x00600000dd2c783b */ /* 0x000e620000000200 */
[----:B----4-:R-:W-:Y:S03]  /*bc30*/  HMMA.16816.F32 R68, R8, R52, R204 ;  /* 0x000000340844723c */ /* 0x010fe600000018cc */
[----:B------:R-:W4:Y:S04]  /*bc40*/  LDSM.16.M88.4 R36, [R221+0x6800] ;  /* 0x00680000dd24783b */ /* 0x000f280000000200 */
[----:B------:R-:W0:Y:S01]  /*bc50*/  LDGDEPBAR ;  /* 0x00000000000079af */ /* 0x000e220000000000 */
[C---:B------:R-:W-:Y:S08]  /*bc60*/  HMMA.16816.F32 R128, R16.reuse, R84, RZ ;  /* 0x000000541080723c */ /* 0x040ff000000018ff */
[-C--:B------:R-:W-:Y:S08]  /*bc70*/  HMMA.16816.F32 R28, R16, R40.reuse, RZ ;  /* 0x00000028101c723c */ /* 0x080ff000000018ff */
[----:B------:R-:W-:Y:S01]  /*bc80*/  HMMA.16816.F32 R20, R12, R40, RZ ;  /* 0x000000280c14723c */ /* 0x000fe200000018ff */
[----:B------:R-:W-:-:S02]  /*bc90*/  IMAD.MOV.U32 R133, RZ, RZ, R69 ;  /* 0x000000ffff857224 */ /* 0x000fc400078e0045 */
[----:B------:R-:W-:Y:S02]  /*bca0*/  IMAD.MOV.U32 R132, RZ, RZ, R71 ;  /* 0x000000ffff847224 */ /* 0x000fe400078e0047 */
[----:B------:R-:W-:-:S03]  /*bcb0*/  IMAD.MOV.U32 R75, RZ, RZ, R70 ;  /* 0x000000ffff4b7224 */ /* 0x000fc600078e0046 */
[-C--:B------:R-:W-:Y:S08]  /*bcc0*/  HMMA.16816.F32 R212, R8, R56.reuse, R212 ;  /* 0x0000003808d4723c */ /* 0x080ff000000018d4 */
[----:B------:R-:W-:Y:S07]  /*bcd0*/  HMMA.16816.F32 R208, R4, R56, R208 ;  /* 0x0000003804d0723c */ /* 0x000fee00000018d0 */
[----:B------:R-:W-:Y:S01]  /*bce0*/  IMAD.MOV.U32 R57, RZ, RZ, R68 ;  /* 0x000000ffff397224 */ /* 0x000fe200078e0044 */
[----:B------:R-:W-:Y:S08]  /*bcf0*/  HMMA.16816.F32 R124, R12, R84, RZ ;  /* 0x000000540c7c723c */ /* 0x000ff000000018ff */
[C---:B------:R-:W-:Y:S08]  /*bd00*/  HMMA.16816.F32 R68, R8.reuse, R48, R128 ;  /* 0x000000300844723c */ /* 0x040ff00000001880 */
[-C--:B---3--:R-:W-:Y:S01]  /*bd10*/  HMMA.16816.F32 R248, R8, R24.reuse, R28 ;  /* 0x0000001808f8723c */ /* 0x088fe2000000181c */
[----:B------:R-:W3:Y:S07]  /*bd20*/  LDSM.16.M88.4 R28, [R221+0x7000] ;  /* 0x00700000dd1c783b */ /* 0x000eee0000000200 */
[----:B------:R-:W-:Y:S01]  /*bd30*/  HMMA.16816.F32 R244, R4, R24, R20 ;  /* 0x0000001804f4723c */ /* 0x000fe20000001814 */
[----:B------:R-:W1:Y:S07]  /*bd40*/  LDSM.16.M88.4 R20, [R221+0x7800] ;  /* 0x00780000dd14783b */ /* 0x000e6e0000000200 */
[----:B------:R-:W-:Y:S01]  /*bd50*/  HMMA.16816.F32 R96, R16, R60, RZ ;  /* 0x0000003c1060723c */ /* 0x000fe200000018ff */
[----:B------:R-:W-:-:S02]  /*bd60*/  IMAD.MOV.U32 R33, RZ, RZ, R69 ;  /* 0x000000ffff217224 */ /* 0x000fc400078e0045 */
[----:B------:R-:W-:Y:S02]  /*bd70*/  IMAD.MOV.U32 R32, RZ, RZ, R70 ;  /* 0x000000ffff207224 */ /* 0x000fe400078e0046 */
[----:B------:R-:W-:-:S03]  /*bd80*/  IMAD.MOV.U32 R25, RZ, RZ, R68 ;  /* 0x000000ffff197224 */ /* 0x000fc600078e0044 */
[----:B------:R-:W-:Y:S07]  /*bd90*/  HMMA.16816.F32 R92, R12, R60, RZ ;  /* 0x0000003c0c5c723c */ /* 0x000fee00000018ff */
[----:B------:R-:W-:Y:S01]  /*bda0*/  IMAD.MOV.U32 R61, RZ, RZ, R71 ;  /* 0x000000ffff3d7224 */ /* 0x000fe200078e0047 */
[----:B--2---:R-:W-:Y:S08]  /*bdb0*/  HMMA.16816.F32 R120, R16, R80, RZ ;  /* 0x000000501078723c */ /* 0x004ff000000018ff */
[----:B------:R-:W-:Y:S08]  /*bdc0*/  HMMA.16816.F32 R68, R4, R48, R124 ;  /* 0x000000300444723c */ /* 0x000ff0000000187c */
[----:B------:R-:W-:Y:S08]  /*bdd0*/  HMMA.16816.F32 R116, R12, R80, RZ ;  /* 0x000000500c74723c */ /* 0x000ff000000018ff */
[-C--:B------:R-:W-:Y:S08]  /*bde0*/  HMMA.16816.F32 R112, R16, R76.reuse, RZ ;  /* 0x0000004c1070723c */ /* 0x080ff000000018ff */
[----:B------:R-:W-:Y:S01]  /*bdf0*/  HMMA.16816.F32 R108, R12, R76, RZ ;  /* 0x0000004c0c6c723c */ /* 0x000fe200000018ff */
[----:B------:R-:W-:-:S02]  /*be00*/  IMAD.MOV.U32 R125, RZ, RZ, R70 ;  /* 0x000000ffff7d7224 */ /* 0x000fc400078e0046 */
[----:B------:R-:W-:Y:S02]  /*be10*/  IMAD.MOV.U32 R124, RZ, RZ, R69 ;  /* 0x000000ffff7c7224 */ /* 0x000fe400078e0045 */
[----:B------:R-:W-:-:S03]  /*be20*/  IMAD.MOV.U32 R85, RZ, RZ, R68 ;  /* 0x000000ffff557224 */ /* 0x000fc600078e0044 */
[-C--:B-1----:R-:W-:Y:S08]  /*be30*/  HMMA.16816.F32 R104, R16, R64.reuse, RZ ;  /* 0x000000401068723c */ /* 0x082ff000000018ff */
[C---:B------:R-:W-:Y:S08]  /*be40*/  HMMA.16816.F32 R100, R12.reuse, R64, RZ ;  /* 0x000000400c64723c */ /* 0x040ff000000018ff */
[----:B------:R-:W-:Y:S07]  /*be50*/  HMMA.16816.F32 R200, R12, R88, RZ ;  /* 0x000000580cc8723c */ /* 0x000fee00000018ff */
[----:B------:R-:W-:Y:S01]  /*be60*/  IMAD.MOV.U32 R88, RZ, RZ, R71 ;  /* 0x000000ffff587224 */ /* 0x000fe200078e0047 */
[-C--:B------:R-:W-:Y:S08]  /*be70*/  HMMA.16816.F32 R116, R4, R44.reuse, R116 ;  /* 0x0000002c0474723c */ /* 0x080ff00000001874 */
[C---:B------:R-:W-:Y:S07]  /*be80*/  HMMA.16816.F32 R68, R8.reuse, R44, R120 ;  /* 0x0000002c0844723c */ /* 0x040fee0000001878 */
[----:B------:R-:W-:Y:S01]  /*be90*/  IMAD.MOV.U32 R45, RZ, RZ, R133 ;  /* 0x000000ffff2d7224 */ /* 0x000fe200078e0085 */
[-C--:B----4-:R-:W-:Y:S08]  /*bea0*/  HMMA.16816.F32 R112, R8, R36.reuse, R112 ;  /* 0x000000240870723c */ /* 0x090ff00000001870 */
[----:B------:R-:W-:Y:S01]  /*beb0*/  HMMA.16816.F32 R108, R4, R36, R108 ;  /* 0x00000024046c723c */ /* 0x000fe2000000186c */
[----:B------:R-:W-:-:S02]  /*bec0*/  IMAD.MOV.U32 R73, RZ, RZ, R116 ;  /* 0x000000ffff497224 */ /* 0x000fc400078e0074 */
[----:B------:R-:W-:-:S05]  /*bed0*/  IMAD.MOV.U32 R72, RZ, RZ, R117 ;  /* 0x000000ffff487224 */ /* 0x000fca00078e0075 */
[-C--:B---3--:R-:W-:Y:S01]  /*bee0*/  HMMA.16816.F32 R104, R8, R28.reuse, R104 ;  /* 0x0000001c0868723c */ /* 0x088fe20000001868 */
        /* <DEDUP_REMOVED lines=9> */
[-C--:B------:R-:W-:Y:S01]  /*bf80*/  HMMA.16816.F32 R96, R8, R20.reuse, R96 ;  /* 0x000000140860723c */ /* 0x080fe20000001860 */
        /* <DEDUP_REMOVED lines=10> */
[----:B------:R-:W-:Y:S02]  /*c030*/  IMAD.MOV.U32 R24, RZ, RZ, R105 ;  /* 0x000000ffff187224 */ /* 0x000fe400078e0069 */
[----:B------:R-:W-:Y:S02]  /*c040*/  IMAD.MOV.U32 R37, RZ, RZ, R106 ;  /* 0x000000ffff257224 */ /* 0x000fe400078e006a */
[----:B------:R-:W-:-:S02]  /*c050*/  IMAD.MOV.U32 R36, RZ, RZ, R107 ;  /* 0x000000ffff247224 */ /* 0x000fc400078e006b */
        /* <DEDUP_REMOVED lines=16> */
[----:B------:R-:W-:Y:S01]  /*c160*/  HMMA.16816.F32 R104, R12, R86, RZ ;  /* 0x000000560c68723c */ /* 0x000fe200000018ff */
[----:B------:R-:W-:Y:S02]  /*c170*/  IMAD.MOV.U32 R29, RZ, RZ, R124 ;  /* 0x000000ffff1d7224 */ /* 0x000fe400078e007c */
[----:B------:R-:W-:-:S05]  /*c180*/  IMAD.MOV.U32 R20, RZ, RZ, R132 ;  /* 0x000000ffff147224 */ /* 0x000fca00078e0084 */
[C---:B------:R-:W-:Y:S08]  /*c190*/  HMMA.16816.F32 R100, R12.reuse, R82, RZ ;  /* 0x000000520c64723c */ /* 0x040ff000000018ff */
[C---:B------:R-:W-:Y:S08]  /*c1a0*/  HMMA.16816.F32 R96, R12.reuse, R78, RZ ;  /* 0x0000004e0c60723c */ /* 0x040ff000000018ff */
[C---:B------:R-:W-:Y:S08]  /*c1b0*/  HMMA.16816.F32 R92, R12.reuse, R66, RZ ;  /* 0x000000420c5c723c */ /* 0x040ff000000018ff */
[----:B------:R-:W-:Y:S08]  /*c1c0*/  HMMA.16816.F32 R12, R12, R62, RZ ;  /* 0x0000003e0c0c723c */ /* 0x000ff000000018ff */
[C---:B------:R-:W-:Y:S08]  /*c1d0*/  HMMA.16816.F32 R116, R4.reuse, R26, R116 ;  /* 0x0000001a0474723c */ /* 0x040ff00000001874 */
[C---:B------:R-:W-:Y:S08]  /*c1e0*/  HMMA.16816.F32 R112, R4.reuse, R58, R112 ;  /* 0x0000003a0470723c */ /* 0x040ff00000001870 */
        /* <DEDUP_REMOVED lines=12> */
[C---:B------:R-:W-:Y:S01]  /*c2b0*/  HMMA.16816.F32 R200, R4.reuse, R38, R96 ;  /* 0x0000002604c8723c */ /* 0x040fe20000001860 */
        /* <DEDUP_REMOVED lines=9> */
[----:B------:R-:W-:Y:S07]  /*c350*/  HMMA.16816.F32 R4, R4, R22, R12 ;  /* 0x000000160404723c */ /* 0x000fee000000180c */
        /* <DEDUP_REMOVED lines=38> */
[----:B------:R-:W-:-:S05]  /*c5c0*/  IMAD.MOV.U32 R35, RZ, RZ, R96 ;  /* 0x000000ffff237224 */ /* 0x000fca00078e0060 */
[C---:B------:R-:W-:Y:S08]  /*c5d0*/  HMMA.16816.F32 R64, R16.reuse, R66, RZ ;  /* 0x000000421040723c */ /* 0x040ff000000018ff */
[----:B------:R-:W-:Y:S08]  /*c5e0*/  HMMA.16816.F32 R16, R16, R62, RZ ;  /* 0x0000003e1010723c */ /* 0x000ff000000018ff */
[C---:B------:R-:W-:Y:S08]  /*c5f0*/  HMMA.16816.F32 R100, R8.reuse, R50, R84 ;  /* 0x000000320864723c */ /* 0x040ff00000001854 */
[C---:B------:R-:W-:Y:S07]  /*c600*/  HMMA.16816.F32 R88, R8.reuse, R54, R88 ;  /* 0x000000360858723c */ /* 0x040fee0000001858 */
[----:B------:R-:W-:Y:S01]  /*c610*/  IMAD.MOV.U32 R55, RZ, RZ, R13 ;  /* 0x000000ffff377224 */ /* 0x000fe200078e000d */
[----:B------:R-:W-:Y:S01]  /*c620*/  HMMA.16816.F32 R84, R8, R38, R76 ;  /* 0x000000260854723c */ /* 0x000fe2000000184c */
[----:B------:R-:W-:-:S06]  /*c630*/  IMAD.MOV.U32 R54, RZ, RZ, R15 ;  /* 0x000000ffff367224 */ /* 0x000fcc00078e000f */
[----:B------:R-:W-:Y:S01]  /*c640*/  IMAD.MOV.U32 R38, RZ, RZ, R5 ;  /* 0x000000ffff267224 */ /* 0x000fe200078e0005 */
[C---:B------:R-:W-:Y:S01]  /*c650*/  HMMA.16816.F32 R16, R8.reuse, R22, R16 ;  /* 0x000000160810723c */ /* 0x040fe20000001810 */
[----:B------:R-:W-:Y:S02]  /*c660*/  IMAD.MOV.U32 R39, RZ, RZ, R6 ;  /* 0x000000ffff277224 */ /* 0x000fe400078e0006 */
[----:B------:R-:W-:Y:S02]  /*c670*/  IMAD.MOV.U32 R79, RZ, RZ, R14 ;  /* 0x000000ffff4f7224 */ /* 0x000fe400078e000e */
[----:B------:R-:W-:Y:S02]  /*c680*/  IMAD.MOV.U32 R76, RZ, RZ, R105 ;  /* 0x000000ffff4c7224 */ /* 0x000fe400078e0069 */
[----:B------:R-:W-:Y:S01]  /*c690*/  IMAD.MOV.U32 R23, RZ, RZ, R7 ;  /* 0x000000ffff177224 */ /* 0x000fe200078e0007 */
[----:B------:R-:W-:Y:S01]  /*c6a0*/  HMMA.16816.F32 R108, R8, R46, R80 ;  /* 0x0000002e086c723c */ /* 0x000fe20000001850 */
[----:B------:R-:W-:Y:S01]  /*c6b0*/  IMAD.MOV.U32 R22, RZ, RZ, R12 ;  /* 0x000000ffff167224 */ /* 0x000fe200078e000c */
[----:B------:R-:W-:Y:S01]  /*c6c0*/  LDSM.16.M88.4 R4, [R223+0x2000] ;  /* 0x00200000df04783b */ /* 0x000fe20000000200 */
[----:B------:R-:W-:-:S02]  /*c6d0*/  IMAD.MOV.U32 R77, RZ, RZ, R106 ;  /* 0x000000ffff4d7224 */ /* 0x000fc400078e006a */
[----:B------:R-:W-:Y:S01]  /*c6e0*/  IMAD.MOV.U32 R78, RZ, RZ, R107 ;  /* 0x000000ffff4e7224 */ /* 0x000fe200078e006b */
[----:B------:R-:W1:Y:S01]  /*c6f0*/  LDSM.16.M88.4 R12, [R226] ;  /* 0x00000000e20c783b */ /* 0x000e620000000200 */
[----:B------:R-:W-:Y:S01]  /*c700*/  IMAD.MOV.U32 R46, RZ, RZ, R92 ;  /* 0x000000ffff2e7224 */ /* 0x000fe200078e005c */
[----:B------:R-:W-:Y:S01]  /*c710*/  HMMA.16816.F32 R64, R8, R30, R64 ;  /* 0x0000001e0840723c */ /* 0x000fe20000001840 */
[----:B------:R-:W-:Y:S01]  /*c720*/  IMAD.MOV.U32 R47, RZ, RZ, R93 ;  /* 0x000000ffff2f7224 */ /* 0x000fe200078e005d */
[----:B------:R-:W2:Y:S05]  /*c730*/  LDSM.16.M88.4 R8, [R223] ;  /* 0x00000000df08783b */ /* 0x000eaa0000000200 */
[----:B------:R-:W-:-:S02]  /*c740*/  IMAD.MOV.U32 R30, RZ, RZ, R94 ;  /* 0x000000ffff1e7224 */ /* 0x000fc400078e005e */
[----:B------:R-:W-:Y:S01]  /*c750*/  IMAD.MOV.U32 R31, RZ, RZ, R95 ;  /* 0x000000ffff1f7224 */ /* 0x000fe200078e005f */
[C---:B-1----:R-:W-:Y:S07]  /*c760*/  HMMA.16816.F32 R104, R4.reuse, R12, R244 ;  /* 0x0000000c0468723c */ /* 0x042fee00000018f4 */
[----:B------:R-:W-:Y:S01]  /*c770*/  IMAD.MOV.U32 R244, RZ, RZ, R97 ;  /* 0x000000fffff47224 */ /* 0x000fe200078e0061 */
[----:B------:R-:W-:Y:S01]  /*c780*/  HMMA.16816.F32 R92, R4, R14, R116 ;  /* 0x0000000e045c723c */ /* 0x000fe20000001874 */
[----:B------:R-:W-:-:S02]  /*c790*/  IMAD.MOV.U32 R245, RZ, RZ, R98 ;  /* 0x000000fffff57224 */ /* 0x000fc400078e0062 */
[----:B------:R-:W-:Y:S02]  /*c7a0*/  IMAD.MOV.U32 R246, RZ, RZ, R99 ;  /* 0x000000fffff67224 */ /* 0x000fe400078e0063 */
[----:B------:R-:W-:Y:S02]  /*c7b0*/  IMAD.MOV.U32 R247, RZ, RZ, R61 ;  /* 0x000000fffff77224 */ /* 0x000fe400078e003d */
[----:B------:R-:W-:Y:S01]  /*c7c0*/  IMAD.MOV.U32 R119, RZ, RZ, R48 ;  /* 0x000000ffff777224 */ /* 0x000fe200078e0030 */
[----:B--2---:R-:W-:Y:S03]  /*c7d0*/  HMMA.16816.F32 R96, R8, R12, R248 ;  /* 0x0000000c0860723c */ /* 0x004fe600000018f8 */
[----:B------:R-:W-:-:S04]  /*c7e0*/  IMAD.MOV.U32 R116, RZ, RZ, R119 ;  /* 0x000000ffff747224 */ /* 0x000fc800078e0077 */
[----:B------:R-:W-:Y:S02]  /*c7f0*/  IMAD.MOV.U32 R250, RZ, RZ, R49 ;  /* 0x000000fffffa7224 */ /* 0x000fe400078e0031 */
[----:B------:R-:W-:Y:S01]  /*c800*/  HMMA.16816.F32 R48, R8, R14, R40 ;  /* 0x0000000e0830723c */ /* 0x000fe20000001828 */
[----:B------:R-:W1:Y:S01]  /*c810*/  LDSM.16.M88.4 R12, [R233] ;  /* 0x00000000e90c783b */ /* 0x000e620000000200 */
[----:B------:R-:W-:Y:S02]  /*c820*/  IMAD.MOV.U32 R251, RZ, RZ, R60 ;  /* 0x000000fffffb7224 */ /* 0x000fe400078e003c */
[----:B------:R-:W-:Y:S02]  /*c830*/  IMAD.MOV.U32 R248, RZ, RZ, R57 ;  /* 0x000000fffff87224 */ /* 0x000fe400078e0039 */
[----:B------:R-:W-:Y:S02]  /*c840*/  IMAD.MOV.U32 R249, RZ, RZ, R56 ;  /* 0x000000fffff97224 */ /* 0x000fe400078e0038 */
[----:B------:R-:W-:-:S02]  /*c850*/  IMAD.MOV.U32 R117, RZ, RZ, R248 ;  /* 0x000000ffff757224 */ /* 0x000fc400078e00f8 */
[----:B------:R-:W-:Y:S02]  /*c860*/  IMAD.MOV.U32 R118, RZ, RZ, R249 ;  /* 0x000000ffff767224 */ /* 0x000fe400078e00f9 */
[----:B------:R-:W-:Y:S01]  /*c870*/  IMAD.MOV.U32 R119, RZ, RZ, R250 ;  /* 0x000000ffff777224 */ /* 0x000fe200078e00fa */
[-C--:B-1----:R-:W-:Y:S07]  /*c880*/  HMMA.16816.F32 R80, R8, R12.reuse, R212 ;  /* 0x0000000c0850723c */ /* 0x082fee00000018d4 */
        /* <DEDUP_REMOVED lines=9> */
[----:B------:R-:W-:-:S03]  /*c920*/  IMAD.MOV.U32 R209, RZ, RZ, R33 ;  /* 0x000000ffffd17224 */ /* 0x000fc600078e0021 */
[----:B------:R-:W-:Y:S01]  /*c930*/  HMMA.16816.F32 R24, R8, R14, R24 ;  /* 0x0000000e0818723c */ /* 0x000fe20000001818 */
[----:B------:R-:W1:Y:S01]  /*c940*/  LDSM.16.M88.4 R12, [R232] ;  /* 0x00000000e80c783b */ /* 0x000e620000000200 */
[----:B------:R-:W-:Y:S02]  /*c950*/  IMAD.MOV.U32 R248, RZ, RZ, R79 ;  /* 0x000000fffff87224 */ /* 0x000fe400078e004f */
[----:B------:R-:W-:Y:S02]  /*c960*/  IMAD.MOV.U32 R249, RZ, RZ, R54 ;  /* 0x000000fffff97224 */ /* 0x000fe400078e0036 */
[----:B------:R-:W-:Y:S02]  /*c970*/  IMAD.MOV.U32 R250, RZ, RZ, R55 ;  /* 0x000000fffffa7224 */ /* 0x000fe400078e0037 */
[----:B------:R-:W-:Y:S02]  /*c980*/  IMAD.MOV.U32 R112, RZ, RZ, R73 ;  /* 0x000000ffff707224 */ /* 0x000fe400078e0049 */
[----:B------:R-:W-:Y:S01]  /*c990*/  IMAD.MOV.U32 R113, RZ, RZ, R72 ;  /* 0x000000ffff717224 */ /* 0x000fe200078e0048 */
[----:B------:R2:W5:Y:S01]  /*c9a0*/  LDL.LU R73, [R1+0xe4] ;  /* 0x0000e40001497983 */ /* 0x0005620000300800 */
[----:B------:R-:W-:-:S02]  /*c9b0*/  IMAD.MOV.U32 R114, RZ, RZ, R71 ;  /* 0x000000ffff727224 */ /* 0x000fc400078e0047 */
[----:B------:R-:W-:Y:S01]  /*c9c0*/  IMAD.MOV.U32 R115, RZ, RZ, R70 ;  /* 0x000000ffff737224 */ /* 0x000fe200078e0046 */
[----:B------:R2:W5:Y:S04]  /*c9d0*/  LDL.LU R72, [R1+0xe0] ;  /* 0x0000e00001487983 */ /* 0x0005680000300800 */
[----:B------:R2:W5:Y:S04]  /*c9e0*/  LDL.LU R71, [R1+0xdc] ;  /* 0x0000dc0001477983 */ /* 0x0005680000300800 */
[----:B------:R2:W5:Y:S01]  /*c9f0*/  LDL.LU R70, [R1+0xd8] ;  /* 0x0000d80001467983 */ /* 0x0005620000300800 */
[-C--:B-1----:R-:W-:Y:S07]  /*ca00*/  HMMA.16816.F32 R36, R4, R12.reuse, R204 ;  /* 0x0000000c0424723c */ /* 0x082fee00000018cc */
[----:B------:R-:W-:Y:S01]  /*ca10*/  IMAD.MOV.U32 R204, RZ, RZ, R34 ;  /* 0x000000ffffcc7224 */ /* 0x000fe200078e0022 */
[----:B------:R-:W-:Y:S01]  /*ca20*/  HMMA.16816.F32 R44, R8, R12, R44 ;  /* 0x0000000c082c723c */ /* 0x000fe2000000182c */
[----:B------:R-:W-:-:S02]  /*ca30*/  IMAD.MOV.U32 R205, RZ, RZ, R35 ;  /* 0x000000ffffcd7224 */ /* 0x000fc400078e0023 */
[----:B------:R-:W-:Y:S02]  /*ca40*/  IMAD.MOV.U32 R206, RZ, RZ, R20 ;  /* 0x000000ffffce7224 */ /* 0x000fe400078e0014 */
[----:B------:R-:W-:-:S03]  /*ca50*/  IMAD.MOV.U32 R207, RZ, RZ, R21 ;  /* 0x000000ffffcf7224 */ /* 0x000fc600078e0015 */
[-C--:B------:R-:W-:Y:S08]  /*ca60*/  HMMA.16816.F32 R32, R4, R14.reuse, R120 ;  /* 0x0000000e0420723c */ /* 0x080ff00000001878 */
[----:B------:R-:W-:Y:S01]  /*ca70*/  HMMA.16816.F32 R20, R8, R14, R88 ;  /* 0x0000000e0814723c */ /* 0x000fe20000001858 */
[----:B------:R-:W1:Y:S06]  /*ca80*/  LDSM.16.M88.4 R12, [R231] ;  /* 0x00000000e70c783b */ /* 0x000e6c0000000200 */
[----:B------:R-:W-:-:S02]  /*ca90*/  IMAD.MOV.U32 R89, RZ, RZ, R76 ;  /* 0x000000ffff597224 */ /* 0x000fc400078e004c */
[----:B------:R-:W-:Y:S02]  /*caa0*/  IMAD.MOV.U32 R90, RZ, RZ, R77 ;  /* 0x000000ffff5a7224 */ /* 0x000fe400078e004d */
[----:B------:R-:W-:Y:S01]  /*cab0*/  IMAD.MOV.U32 R91, RZ, RZ, R78 ;  /* 0x000000ffff5b7224 */ /* 0x000fe200078e004e */
[-C--:B-1----:R-:W-:Y:S07]  /*cac0*/  HMMA.16816.F32 R40, R8, R12.reuse, R244 ;  /* 0x0000000c0828723c */ /* 0x082fee00000018f4 */
[----:B------:R-:W-:Y:S01]  /*cad0*/  IMAD.MOV.U32 R246, RZ, RZ, R53 ;  /* 0x000000fffff67224 */ /* 0x000fe200078e0035 */
[----:B------:R-:W-:Y:S01]  /*cae0*/  HMMA.16816.F32 R28, R4, R12, R28 ;  /* 0x0000000c041c723c */ /* 0x000fe2000000181c */
[----:B------:R-:W-:-:S07]  /*caf0*/  IMAD.MOV.U32 R247, RZ, RZ, R52 ;  /* 0x000000fffff77224 */ /* 0x000fce00078e0034 */
[-C--:B------:R-:W-:Y:S08]  /*cb00*/  HMMA.16816.F32 R52, R4, R14.reuse, R124 ;  /* 0x0000000e0434723c */ /* 0x080ff0000000187c */
[----:B------:R-:W-:Y:S01]  /*cb10*/  HMMA.16816.F32 R76, R8, R14, R100 ;  /* 0x0000000e084c723c */ /* 0x000fe20000001864 */
[----:B------:R-:W1:Y:S01]  /*cb20*/  LDSM.16.M88.4 R12, [R230] ;  /* 0x00000000e60c783b */ /* 0x000e620000000200 */
[----:B------:R-:W-:-:S02]  /*cb30*/  IMAD.MOV.U32 R88, RZ, RZ, R251 ;  /* 0x000000ffff587224 */ /* 0x000fc400078e00fb */
[----:B------:R-:W-:Y:S02]  /*cb40*/  IMAD.MOV.U32 R124, RZ, RZ, R68 ;  /* 0x000000ffff7c7224 */ /* 0x000fe400078e0044 */
[----:B------:R-:W-:Y:S02]  /*cb50*/  IMAD.MOV.U32 R125, RZ, RZ, R3 ;  /* 0x000000ffff7d7224 */ /* 0x000fe400078e0003 */
[-C--:B-1----:R-:W-:Y:S08]  /*cb60*/  HMMA.16816.F32 R100, R4, R12.reuse, R112 ;  /* 0x0000000c0464723c */ /* 0x082ff00000001870 */
[----:B------:R-:W-:Y:S08]  /*cb70*/  HMMA.16816.F32 R88, R8, R12, R88 ;  /* 0x0000000c0858723c */ /* 0x000ff00000001858 */
[-C--:B------:R-:W-:Y:S08]  /*cb80*/  HMMA.16816.F32 R112, R4, R14.reuse, R128 ;  /* 0x0000000e0470723c */ /* 0x080ff00000001880 */
[----:B------:R-:W-:Y:S01]  /*cb90*/  HMMA.16816.F32 R108, R8, R14, R108 ;  /* 0x0000000e086c723c */ /* 0x000fe2000000186c */
[----:B------:R-:W1:Y:S01]  /*cba0*/  LDSM.16.M88.4 R12, [R229] ;  /* 0x00000000e50c783b */ /* 0x000e620000000200 */
[----:B------:R-:W-:-:S02]  /*cbb0*/  IMAD.MOV.U32 R126, RZ, RZ, R2 ;  /* 0x000000ffff7e7224 */ /* 0x000fc400078e0002 */
[----:B------:R-:W-:-:S07]  /*cbc0*/  IMAD.MOV.U32 R127, RZ, RZ, R0 ;  /* 0x000000ffff7f7224 */ /* 0x000fce00078e0000 */
[-C--:B-1----:R-:W-:Y:S08]  /*cbd0*/  HMMA.16816.F32 R124, R8, R12.reuse, R124 ;  /* 0x0000000c087c723c */ /* 0x082ff0000000187c */
[C---:B------:R-:W-:Y:S08]  /*cbe0*/  HMMA.16816.F32 R128, R4.reuse, R12, R204 ;  /* 0x0000000c0480723c */ /* 0x040ff000000018cc */
[-C--:B------:R-:W-:Y:S08]  /*cbf0*/  HMMA.16816.F32 R200, R4, R14.reuse, R200 ;  /* 0x0000000e04c8723c */ /* 0x080ff000000018c8 */
[----:B------:R-:W-:Y:S01]  /*cc00*/  HMMA.16816.F32 R84, R8, R14, R84 ;  /* 0x0000000e0854723c */ /* 0x000fe20000001854 */
[----:B------:R-:W1:Y:S01]  /*cc10*/  LDSM.16.M88.4 R12, [R228] ;  /* 0x00000000e40c783b */ /* 0x000e620000000200 */
[----:B------:R-:W-:-:S02]  /*cc20*/  IMAD.MOV.U32 R122, RZ, RZ, R132 ;  /* 0x000000ffff7a7224 */ /* 0x000fc400078e0084 */
[----:B------:R-:W-:-:S04]  /*cc30*/  IMAD.MOV.U32 R245, RZ, RZ, R69 ;  /* 0x000000fffff57224 */ /* 0x000fc800078e0045 */
[-C--:B-1----:R-:W-:Y:S08]  /*cc40*/  HMMA.16816.F32 R204, R8, R12.reuse, R208 ;  /* 0x0000000c08cc723c */ /* 0x082ff000000018d0 */
[C---:B------:R-:W-:Y:S08]  /*cc50*/  HMMA.16816.F32 R208, R4.reuse, R12, R212 ;  /* 0x0000000c04d0723c */ /* 0x040ff000000018d4 */
[-C--:B------:R-:W-:Y:S11]  /*cc60*/  HMMA.16816.F32 R212, R4, R14.reuse, R116 ;  /* 0x0000000e04d4723c */ /* 0x080ff60000001874 */
[----:B------:R-:W-:Y:S11]  /*cc70*/  @!UPT UIADD3 URZ, URZ, URZ, URZ ;  /* 0x0000003f3f3ff290 */ /* 0x000ff6000fffe03f */
[----:B------:R-:W-:Y:S02]  /*cc80*/  @!UPT UIADD3 URZ, URZ, URZ, URZ ;  /* 0x0000003f3f3ff290 */ /* 0x000fe4000fffe03f */
[----:B------:R-:W-:Y:S02]  /*cc90*/  IMAD.MOV.U32 R132, RZ, RZ, R213 ;  /* 0x000000ffff847224 */ /* 0x000fe400078e00d5 */
[----:B------:R-:W-:Y:S02]  /*cca0*/  IMAD.MOV.U32 R118, RZ, RZ, R214 ;  /* 0x000000ffff767224 */ /* 0x000fe400078e00d6 */
[----:B------:R-:W-:Y:S02]  /*ccb0*/  IMAD.MOV.U32 R69, RZ, RZ, R215 ;  /* 0x000000ffff457224 */ /* 0x000fe400078e00d7 */
[----:B------:R-:W-:Y:S02]  /*ccc0*/  IMAD.MOV.U32 R68, RZ, RZ, R212 ;  /* 0x000000ffff447224 */ /* 0x000fe400078e00d4 */
[----:B------:R-:W-:Y:S01]  /*ccd0*/  HMMA.16816.F32 R212, R8, R14, R64 ;  /* 0x0000000e08d4723c */ /* 0x000fe20000001840 */
[----:B------:R-:W1:Y:S01]  /*cce0*/  LDSM.16.M88.4 R12, [R227] ;  /* 0x00000000e30c783b */ /* 0x000e620000000200 */
[----:B------:R-:W-:-:S02]  /*ccf0*/  IMAD.MOV.U32 R251, RZ, RZ, R252 ;  /* 0x000000fffffb7224 */ /* 0x000fc400078e00fc */
[----:B------:R-:W-:Y:S02]  /*cd00*/  IMAD.MOV.U32 R120, RZ, RZ, R134 ;  /* 0x000000ffff787224 */ /* 0x000fe400078e0086 */
[----:B------:R-:W-:Y:S02]  /*cd10*/  IMAD.MOV.U32 R121, RZ, RZ, R133 ;  /* 0x000000ffff797224 */ /* 0x000fe400078e0085 */
[----:B------:R-:W-:Y:S02]  /*cd20*/  IMAD.MOV.U32 R123, RZ, RZ, R75 ;  /* 0x000000ffff7b7224 */ /* 0x000fe400078e004b */
[----:B------:R-:W-:Y:S01]  /*cd30*/  IMAD.MOV.U32 R244, RZ, RZ, R74 ;  /* 0x000000fffff47224 */ /* 0x000fe200078e004a */
[C---:B-1----:R-:W-:Y:S08]  /*cd40*/  HMMA.16816.F32 R64, R4.reuse, R12, R248 ;  /* 0x0000000c0440723c */ /* 0x042ff000000018f8 */
[----:B------:R-:W-:Y:S11]  /*cd50*/  HMMA.16816.F32 R4, R4, R14, R120 ;  /* 0x0000000e0404723c */ /* 0x000ff60000001878 */
[----:B------:R-:W-:Y:S05]  /*cd60*/  @!UPT UIADD3 URZ, URZ, URZ, URZ ;  /* 0x0000003f3f3ff290 */ /* 0x000fea000fffe03f */
[----:B------:R-:W-:Y:S02]  /*cd70*/  IMAD.MOV.U32 R251, RZ, RZ, R65 ;  /* 0x000000fffffb7224 */ /* 0x000fe400078e0041 */
[----:B------:R-:W-:Y:S02]  /*cd80*/  IMAD.MOV.U32 R250, RZ, RZ, R66 ;  /* 0x000000fffffa7224 */ /* 0x000fe400078e0042 */
[----:B------:R-:W-:-:S04]  /*cd90*/  IMAD.MOV.U32 R248, RZ, RZ, R64 ;  /* 0x000000fffff87224 */ /* 0x000fc800078e0040 */
[----:B------:R-:W-:Y:S02]  /*cda0*/  IMAD.MOV.U32 R66, RZ, RZ, R4 ;  /* 0x000000ffff427224 */ /* 0x000fe400078e0004 */
[----:B------:R-:W-:Y:S02]  /*cdb0*/  IMAD.MOV.U32 R65, RZ, RZ, R5 ;  /* 0x000000ffff417224 */ /* 0x000fe400078e0005 */
[----:B------:R-:W-:Y:S02]  /*cdc0*/  IMAD.MOV.U32 R64, RZ, RZ, R6 ;  /* 0x000000ffff407224 */ /* 0x000fe400078e0006 */
[----:B------:R-:W-:Y:S02]  /*cdd0*/  IMAD.MOV.U32 R0, RZ, RZ, R7 ;  /* 0x000000ffff007224 */ /* 0x000fe400078e0007 */
[C---:B------:R-:W-:Y:S11]  /*cde0*/  HMMA.16816.F32 R4, R8.reuse, R12, R244 ;  /* 0x0000000c0804723c */ /* 0x040ff600000018f4 */
[----:B------:R-:W-:Y:S11]  /*cdf0*/  @!UPT UIADD3 URZ, URZ, URZ, URZ ;  /* 0x0000003f3f3ff290 */ /* 0x000ff6000fffe03f */
[----:B------:R-:W-:Y:S02]  /*ce00*/  @!UPT UIADD3 URZ, URZ, URZ, URZ ;  /* 0x0000003f3f3ff290 */ /* 0x000fe4000fffe03f */
[----:B------:R-:W-:Y:S02]  /*ce10*/  IMAD.MOV.U32 R247, RZ, RZ, R5 ;  /* 0x000000fffff77224 */ /* 0x000fe400078e0005 */
[----:B------:R-:W-:Y:S02]  /*ce20*/  IMAD.MOV.U32 R246, RZ, RZ, R6 ;  /* 0x000000fffff67224 */ /* 0x000fe400078e0006 */
[----:B------:R-:W-:Y:S02]  /*ce30*/  IMAD.MOV.U32 R245, RZ, RZ, R7 ;  /* 0x000000fffff57224 */ /* 0x000fe400078e0007 */
[----:B------:R-:W-:Y:S02]  /*ce40*/  IMAD.MOV.U32 R244, RZ, RZ, R4 ;  /* 0x000000fffff47224 */ /* 0x000fe400078e0004 */
[----:B------:R-:W-:Y:S01]  /*ce50*/  HMMA.16816.F32 R4, R8, R14, R16 ;  /* 0x0000000e0804723c */ /* 0x000fe20000001810 */
[----:B------:R-:W-:Y:S01]  /*ce60*/  IMAD.MOV.U32 R249, RZ, RZ, R67 ;  /* 0x000000fffff97224 */ /* 0x000fe200078e0043 */
[----:B------:R-:W-:Y:S04]  /*ce70*/  LDSM.16.M88.4 R12, [R220] ;  /* 0x00000000dc0c783b */ /* 0x000fe80000000200 */
[----:B------:R-:W1:Y:S11]  /*ce80*/  LDSM.16.M88.4 R8, [R224] ;  /* 0x00000000e008783b */ /* 0x000e760000000200 */
[----:B------:R-:W-:Y:S07]  /*ce90*/  @!UPT UIADD3 URZ, URZ, URZ, URZ ;  /* 0x0000003f3f3ff290 */ /* 0x000fee000fffe03f */
[----:B------:R-:W-:Y:S02]  /*cea0*/  IMAD.MOV.U32 R117, RZ, RZ, R5 ;  /* 0x000000ffff757224 */ /* 0x000fe400078e0005 */
[----:B------:R-:W-:Y:S02]  /*ceb0*/  IMAD.MOV.U32 R116, RZ, RZ, R6 ;  /* 0x000000ffff747224 */ /* 0x000fe400078e0006 */
[----:B------:R-:W-:Y:S02]  /*cec0*/  IMAD.MOV.U32 R16, RZ, RZ, R4 ;  /* 0x000000ffff107224 */ /* 0x000fe400078e0004 */
[----:B------:R-:W-:Y:S02]  /*ced0*/  IMAD.MOV.U32 R67, RZ, RZ, R7 ;  /* 0x000000ffff437224 */ /* 0x000fe400078e0007 */
[----:B------:R-:W3:Y:S01]  /*cee0*/  LDSM.16.M88.4 R4, [R224+0x2000] ;  /* 0x00200000e004783b */ /* 0x000ee20000000200 */
[----:B-1----:R-:W-:Y:S08]  /*cef0*/  HMMA.16816.F32 R96, R8, R12, R96 ;  /* 0x0000000c0860723c */ /* 0x002ff00000001860 */
[C---:B---3--:R-:W-:Y:S08]  /*cf00*/  HMMA.16816.F32 R92, R4.reuse, R14, R92 ;  /* 0x0000000e045c723c */ /* 0x048ff0000000185c */
[----:B------:R-:W-:Y:S08]  /*cf10*/  HMMA.16816.F32 R120, R4, R12, R104 ;  /* 0x0000000c0478723c */ /* 0x000ff00000001868 */
[----:B------:R-:W-:Y:S08]  /*cf20*/  HMMA.16816.F32 R12, R8, R14, R48 ;  /* 0x0000000e080c723c */ /* 0x000ff00000001830 */
[----:B------:R-:W-:-:S02]  /*cf30*/  IMAD.MOV.U32 R119, RZ, RZ, R95 ;  /* 0x000000ffff777224 */ /* 0x000fc400078e005f */
[----:B------:R-:W-:Y:S02]  /*cf40*/  IMAD.MOV.U32 R106, RZ, RZ, R94 ;  /* 0x000000ffff6a7224 */ /* 0x000fe400078e005e */
[----:B------:R-:W-:Y:S02]  /*cf50*/  IMAD.MOV.U32 R94, RZ, RZ, R69 ;  /* 0x000000ffff5e7224 */ /* 0x000fe400078e0045 */
[----:B------:R-:W-:-:S10]  /*cf60*/  IMAD.MOV.U32 R95, RZ, RZ, R68 ;  /* 0x000000ffff5f7224 */ /* 0x000fd400078e0044 */
[----:B------:R-:W-:Y:S02]  /*cf70*/  IMAD.MOV.U32 R18, RZ, RZ, R15 ;  /* 0x000000ffff127224 */ /* 0x000fe400078e000f */
[----:B------:R-:W-:Y:S02]  /*cf80*/  IMAD.MOV.U32 R17, RZ, RZ, R14 ;  /* 0x000000ffff117224 */ /* 0x000fe400078e000e */
[----:B------:R-:W-:Y:S02]  /*cf90*/  IMAD.MOV.U32 R69, RZ, RZ, R12 ;  /* 0x000000ffff457224 */ /* 0x000fe400078e000c */
[----:B------:R-:W-:Y:S02]  /*cfa0*/  IMAD.MOV.U32 R68, RZ, RZ, R13 ;  /* 0x000000ffff447224 */ /* 0x000fe400078e000d */
[----:B------:R-:W1:Y:S01]  /*cfb0*/  LDSM.16.M88.4 R12, [R220+0x800] ;  /* 0x00080000dc0c783b */ /* 0x000e620000000200 */
[----:B------:R-:W-:Y:S02]  /*cfc0*/  IMAD.MOV.U32 R104, RZ, RZ, R121 ;  /* 0x000000ffff687224 */ /* 0x000fe400078e0079 */
[----:B------:R-:W-:-:S02]  /*cfd0*/  IMAD.MOV.U32 R75, RZ, RZ, R120 ;  /* 0x000000ffff4b7224 */ /* 0x000fc400078e0078 */
[----:B------:R-:W-:Y:S02]  /*cfe0*/  IMAD.MOV.U32 R121, RZ, RZ, R92 ;  /* 0x000000ffff797224 */ /* 0x000fe400078e005c */
[----:B------:R-:W-:Y:S02]  /*cff0*/  IMAD.MOV.U32 R120, RZ, RZ, R93 ;  /* 0x000000ffff787224 */ /* 0x000fe400078e005d */
[----:B------:R-:W-:Y:S02]  /*d000*/  IMAD.MOV.U32 R92, RZ, RZ, R132 ;  /* 0x000000ffff5c7224 */ /* 0x000fe400078e0084 */
[----:B------:R-:W-:Y:S01]  /*d010*/  IMAD.MOV.U32 R93, RZ, RZ, R118 ;  /* 0x000000ffff5d7224 */ /* 0x000fe200078e0076 */
[----:B-1----:R-:W-:Y:S07]  /*d020*/  HMMA.16816.F32 R48, R8, R12, R80 ;  /* 0x0000000c0830723c */ /* 0x002fee0000001850 */
        /* <DEDUP_REMOVED lines=9> */
[-C--:B------:R-:W-:Y:S08]  /*d0c0*/  HMMA.16816.F32 R56, R4, R14.reuse, R56 ;  /* 0x0000000e0438723c */ /* 0x080ff00000001838 */
[----:B------:R-:W-:Y:S01]  /*d0d0*/  HMMA.16816.F32 R248, R8, R14, R24 ;  /* 0x0000000e08f8723c */ /* 0x000fe20000001818 */
[----:B------:R-:W1:Y:S01]  /*d0e0*/  LDSM.16.M88.4 R12, [R220+0x1000] ;  /* 0x00100000dc0c783b */ /* 0x000e620000000200 */
        /* <DEDUP_REMOVED lines=19> */
[----:B------:R-:W-:Y:S01]  /*d220*/  IMAD.MOV.U32 R133, RZ, RZ, R57 ;  /* 0x000000ffff857224 */ /* 0x000fe200078e0039 */
[----:B-1----:R-:W-:Y:S01]  /*d230*/  HMMA.16816.F32 R120, R4, R12, R36 ;  /* 0x0000000c0478723c */ /* 0x002fe20000001824 */
[----:B------:R-:W-:Y:S02]  /*d240*/  IMAD.MOV.U32 R132, RZ, RZ, R59 ;  /* 0x000000ffff847224 */ /* 0x000fe400078e003b */
[----:B------:R-:W-:Y:S02]  /*d250*/  IMAD.MOV.U32 R57, RZ, RZ, R247 ;  /* 0x000000ffff397224 */ /* 0x000fe400078e00f7 */
[----:B------:R-:W-:Y:S02]  /*d260*/  IMAD.MOV.U32 R58, RZ, RZ, R246 ;  /* 0x000000ffff3a7224 */ /* 0x000fe400078e00f6 */
[----:B------:R-:W-:Y:S02]  /*d270*/  IMAD.MOV.U32 R59, RZ, RZ, R245 ;  /* 0x000000ffff3b7224 */ /* 0x000fe400078e00f5 */
[----:B------:R-:W-:-:S02]  /*d280*/  IMAD.MOV.U32 R56, RZ, RZ, R244 ;  /* 0x000000ffff387224 */ /* 0x000fc400078e00f4 */
[----:B------:R-:W-:Y:S01]  /*d290*/  IMAD.MOV.U32 R51, RZ, RZ, R119 ;  /* 0x000000ffff337224 */ /* 0x000fe200078e0077 */
[----:B------:R-:W-:Y:S01]  /*d2a0*/  HMMA.16816.F32 R244, R8, R12, R44 ;  /* 0x0000000c08f4723c */ /* 0x000fe2000000182c */
        /* <DEDUP_REMOVED lines=8> */
[----:B------:R-:W-:Y:S02]  /*d330*/  IMAD.MOV.U32 R35, RZ, RZ, R104 ;  /* 0x000000ffff237224 */ /* 0x000fe400078e0068 */
[----:B------:R-:W-:Y:S01]  /*d340*/  HMMA.16816.F32 R104, R8, R14, R20 ;  /* 0x0000000e0868723c */ /* 0x000fe20000001814 */
[----:B------:R-:W1:Y:S01]  /*d350*/  LDSM.16.M88.4 R12, [R220+0x1800] ;  /* 0x00180000dc0c783b */ /* 0x000e620000000200 */
[----:B------:R-:W-:Y:S02]  /*d360*/  IMAD.MOV.U32 R46, RZ, RZ, R99 ;  /* 0x000000ffff2e7224 */ /* 0x000fe400078e0063 */
[----:B------:R-:W-:-:S02]  /*d370*/  IMAD.MOV.U32 R47, RZ, RZ, R98 ;  /* 0x000000ffff2f7224 */ /* 0x000fc400078e0062 */
[----:B------:R-:W-:Y:S02]  /*d380*/  IMAD.MOV.U32 R38, RZ, RZ, R97 ;  /* 0x000000ffff267224 */ /* 0x000fe400078e0061 */
[----:B------:R-:W-:Y:S02]  /*d390*/  IMAD.MOV.U32 R39, RZ, RZ, R96 ;  /* 0x000000ffff277224 */ /* 0x000fe400078e0060 */
[----:B-1----:R-:W-:Y:S07]  /*d3a0*/  HMMA.16816.F32 R96, R8, R12, R40 ;  /* 0x0000000c0860723c */ /* 0x002fee0000001828 */
[----:B------:R-:W-:Y:S01]  /*d3b0*/  IMAD.MOV.U32 R40, RZ, RZ, R19 ;  /* 0x000000ffff287224 */ /* 0x000fe200078e0013 */
[----:B------:R-:W-:Y:S01]  /*d3c0*/  HMMA.16816.F32 R24, R4, R14, R52 ;  /* 0x0000000e0418723c */ /* 0x000fe20000001834 */
[----:B------:R-:W-:-:S02]  /*d3d0*/  IMAD.MOV.U32 R41, RZ, RZ, R18 ;  /* 0x000000ffff297224 */ /* 0x000fc400078e0012 */
[----:B------:R-:W-:Y:S02]  /*d3e0*/  IMAD.MOV.U32 R42, RZ, RZ, R17 ;  /* 0x000000ffff2a7224 */ /* 0x000fe400078e0011 */
[----:B------:R-:W-:-:S03]  /*d3f0*/  IMAD.MOV.U32 R43, RZ, RZ, R16 ;  /* 0x000000ffff2b7224 */ /* 0x000fc600078e0010 */
[----:B------:R-:W-:Y:S08]  /*d400*/  HMMA.16816.F32 R16, R4, R12, R28 ;  /* 0x0000000c0410723c */ /* 0x000ff0000000181c */
[----:B------:R-:W-:Y:S01]  /*d410*/  HMMA.16816.F32 R20, R8, R14, R76 ;  /* 0x0000000e0814723c */ /* 0x000fe2000000184c */
[----:B------:R-:W1:Y:S01]  /*d420*/  LDSM.16.M88.4 R12, [R220+0x2000] ;  /* 0x00200000dc0c783b */ /* 0x000e620000000200 */
[----:B------:R-:W-:-:S02]  /*d430*/  IMAD.MOV.U32 R55, RZ, RZ, R35 ;  /* 0x000000ffff377224 */ /* 0x000fc400078e0023 */
[----:B------:R-:W-:Y:S02]  /*d440*/  IMAD.MOV.U32 R53, RZ, RZ, R43 ;  /* 0x000000ffff357224 */ /* 0x000fe400078e002b */
[----:B------:R-:W-:Y:S02]  /*d450*/  IMAD.MOV.U32 R54, RZ, RZ, R36 ;  /* 0x000000ffff367224 */ /* 0x000fe400078e0024 */
[----:B-1----:R-:W-:Y:S07]  /*d460*/  HMMA.16816.F32 R28, R4, R12, R100 ;  /* 0x0000000c041c723c */ /* 0x002fee0000001864 */
[----:B------:R-:W-:-:S02]  /*d470*/  IMAD.MOV.U32 R103, RZ, RZ, R40 ;  /* 0x000000ffff677224 */ /* 0x000fc400078e0028 */
[----:B------:R-:W-:Y:S02]  /*d480*/  IMAD.MOV.U32 R101, RZ, RZ, R41 ;  /* 0x000000ffff657224 */ /* 0x000fe400078e0029 */
[----:B------:R-:W-:Y:S02]  /*d490*/  IMAD.MOV.U32 R102, RZ, RZ, R42 ;  /* 0x000000ffff667224 */ /* 0x000fe400078e002a */
[----:B------:R-:W-:Y:S01]  /*d4a0*/  IMAD.MOV.U32 R100, RZ, RZ, R55 ;  /* 0x000000ffff647224 */ /* 0x000fe200078e0037 */
[----:B------:R-:W-:Y:S01]  /*d4b0*/  HMMA.16816.F32 R40, R4, R14, R112 ;  /* 0x0000000e0428723c */ /* 0x000fe20000001870 */
[----:B------:R-:W-:-:S06]  /*d4c0*/  IMAD.MOV.U32 R55, RZ, RZ, R37 ;  /* 0x000000ffff377224 */ /* 0x000fcc00078e0025 */
[----:B------:R-:W-:Y:S01]  /*d4d0*/  IMAD.MOV.U32 R115, RZ, RZ, R38 ;  /* 0x000000ffff737224 */ /* 0x000fe200078e0026 */
[----:B------:R-:W-:Y:S01]  /*d4e0*/  HMMA.16816.F32 R32, R8, R12, R88 ;  /* 0x0000000c0820723c */ /* 0x000fe20000001858 */
[----:B------:R-:W-:-:S07]  /*d4f0*/  IMAD.MOV.U32 R114, RZ, RZ, R39 ;  /* 0x000000ffff727224 */ /* 0x000fce00078e0027 */
[----:B------:R-:W-:Y:S01]  /*d500*/  HMMA.16816.F32 R36, R8, R14, R108 ;  /* 0x0000000e0824723c */ /* 0x000fe2000000186c */
[----:B------:R-:W1:Y:S01]  /*d510*/  LDSM.16.M88.4 R12, [R220+0x2800] ;  /* 0x00280000dc0c783b */ /* 0x000e620000000200 */
[----:B------:R-:W-:Y:S02]  /*d520*/  IMAD.MOV.U32 R113, RZ, RZ, R51 ;  /* 0x000000ffff717224 */ /* 0x000fe400078e0033 */
[----:B------:R-:W-:-:S03]  /*d530*/  IMAD.MOV.U32 R112, RZ, RZ, R44 ;  /* 0x000000ffff707224 */ /* 0x000fc600078e002c */
[----:B------:R-:W-:Y:S02]  /*d540*/  IMAD.MOV.U32 R109, RZ, RZ, R48 ;  /* 0x000000ffff6d7224 */ /* 0x000fe400078e0030 */
[----:B------:R-:W-:Y:S02]  /*d550*/  IMAD.MOV.U32 R110, RZ, RZ, R49 ;  /* 0x000000ffff6e7224 */ /* 0x000fe400078e0031 */
[----:B------:R-:W-:Y:S02]  /*d560*/  IMAD.MOV.U32 R111, RZ, RZ, R50 ;  /* 0x000000ffff6f7224 */ /* 0x000fe400078e0032 */
[----:B------:R-:W-:Y:S01]  /*d570*/  IMAD.MOV.U32 R108, RZ, RZ, R45 ;  /* 0x000000ffff6c7224 */ /* 0x000fe200078e002d */
[----:B-1----:R-:W-:Y:S07]  /*d580*/  HMMA.16816.F32 R48, R8, R12, R124 ;  /* 0x0000000c0830723c */ /* 0x002fee000000187c */
[----:B------:R-:W-:-:S02]  /*d590*/  IMAD.MOV.U32 R126, RZ, RZ, R46 ;  /* 0x000000ffff7e7224 */ /* 0x000fc400078e002e */
[----:B------:R-:W-:Y:S02]  /*d5a0*/  IMAD.MOV.U32 R127, RZ, RZ, R47 ;  /* 0x000000ffff7f7224 */ /* 0x000fe400078e002f */
[----:B------:R-:W-:Y:S01]  /*d5b0*/  HMMA.16816.F32 R44, R4, R12, R128 ;  /* 0x0000000c042c723c */ /* 0x000fe20000001880 */
[----:B------:R-:W-:Y:S02]  /*d5c0*/  IMAD.MOV.U32 R124, RZ, RZ, R60 ;  /* 0x000000ffff7c7224 */ /* 0x000fe400078e003c */
[----:B------:R-:W-:-:S04]  /*d5d0*/  IMAD.MOV.U32 R125, RZ, RZ, R61 ;  /* 0x000000ffff7d7224 */ /* 0x000fc800078e003d */
[----:B------:R-:W-:Y:S02]  /*d5e0*/  IMAD.MOV.U32 R130, RZ, RZ, R62 ;  /* 0x000000ffff827224 */ /* 0x000fe400078e003e */
[----:B------:R-:W-:Y:S02]  /*d5f0*/  IMAD.MOV.U32 R131, RZ, RZ, R63 ;  /* 0x000000ffff837224 */ /* 0x000fe400078e003f */
[----:B------:R-:W-:Y:S07]  /*d600*/  HMMA.16816.F32 R60, R4, R14, R200 ;  /* 0x0000000e043c723c */ /* 0x000fee00000018c8 */
[----:B------:R-:W-:-:S02]  /*d610*/  IMAD.MOV.U32 R200, RZ, RZ, R53 ;  /* 0x000000ffffc87224 */ /* 0x000fc400078e0035 */
[----:B------:R-:W-:Y:S02]  /*d620*/  IMAD.MOV.U32 R201, RZ, RZ, R54 ;  /* 0x000000ffffc97224 */ /* 0x000fe400078e0036 */
[----:B------:R-:W-:Y:S02]  /*d630*/  IMAD.MOV.U32 R202, RZ, RZ, R55 ;  /* 0x000000ffffca7224 */ /* 0x000fe400078e0037 */
[----:B------:R-:W-:Y:S01]  /*d640*/  HMMA.16816.F32 R52, R8, R14, R84 ;  /* 0x0000000e0834723c */ /* 0x000fe20000001854 */
[----:B------:R-:W1:Y:S04]  /*d650*/  LDSM.16.M88.4 R12, [R220+0x3000] ;  /* 0x00300000dc0c783b */ /* 0x000e680000000200 */
[----:B------:R-:W3:Y:S01]  /*d660*/  S2R R129, SR_TID.X ;  /* 0x0000000000817919 */ /* 0x000ee20000002100 */
[----:B------:R-:W-:-:S02]  /*d670*/  IMAD.MOV.U32 R203, RZ, RZ, R67 ;  /* 0x000000ffffcb7224 */ /* 0x000fc400078e0043 */
[----:B------:R-:W-:Y:S02]  /*d680*/  IMAD.MOV.U32 R84, RZ, RZ, R66 ;  /* 0x000000ffff547224 */ /* 0x000fe400078e0042 */
[----:B------:R-:W-:Y:S02]  /*d690*/  IMAD.MOV.U32 R85, RZ, RZ, R65 ;  /* 0x000000ffff557224 */ /* 0x000fe400078e0041 */
[----:B------:R-:W-:Y:S02]  /*d6a0*/  IMAD.MOV.U32 R86, RZ, RZ, R64 ;  /* 0x000000ffff567224 */ /* 0x000fe400078e0040 */
[----:B------:R-:W-:Y:S02]  /*d6b0*/  IMAD.MOV.U32 R87, RZ, RZ, R0 ;  /* 0x000000ffff577224 */ /* 0x000fe400078e0000 */
[----:B------:R-:W-:Y:S02]  /*d6c0*/  IMAD.U32 R0, RZ, RZ, UR9 ;  /* 0x00000009ff007e24 */ /* 0x000fe4000f8e00ff */
[----:B------:R-:W-:-:S02]  /*d6d0*/  IMAD.MOV.U32 R128, RZ, RZ, R130 ;  /* 0x000000ffff807224 */ /* 0x000fc400078e0082 */
[----:B---3--:R-:W-:Y:S01]  /*d6e0*/  IMAD.SHL.U32 R129, R129, 0x2, RZ ;  /* 0x0000000281817824 */ /* 0x008fe200078e00ff */
[----:B-1----:R-:W-:Y:S08]  /*d6f0*/  HMMA.16816.F32 R88, R4, R14, R80 ;  /* 0x0000000e0458723c */ /* 0x002ff00000001850 */
[-C--:B------:R-:W-:Y:S08]  /*d700*/  HMMA.16816.F32 R76, R8, R12.reuse, R204 ;  /* 0x0000000c084c723c */ /* 0x080ff000000018cc */
[----:B------:R-:W-:Y:S08]  /*d710*/  HMMA.16816.F32 R64, R4, R12, R208 ;  /* 0x0000000c0440723c */ /* 0x000ff000000018d0 */
[----:B------:R-:W-:Y:S01]  /*d720*/  HMMA.16816.F32 R80, R8, R14, R212 ;  /* 0x0000000e0850723c */ /* 0x000fe200000018d4 */
[----:B------:R-:W1:Y:S01]  /*d730*/  LDSM.16.M88.4 R12, [R220+0x3800] ;  /* 0x00380000dc0c783b */ /* 0x000e620000000200 */
[----:B------:R-:W-:Y:S01]  /*d740*/  LOP3.LUT R129, R129, 0x6, RZ, 0xc0, !PT ;  /* 0x0000000681817812 */ /* 0x000fe200078ec0ff */
[----:B------:R-:W-:Y:S01]  /*d750*/  IMAD.MOV.U32 R130, RZ, RZ, R108 ;  /* 0x000000ffff827224 */ /* 0x000fe200078e006c */
[----:B------:R-:W-:Y:S01]  /*d760*/  UISETP.GT.AND UP0, UPT, UR9, UR8, UPT ;  /* 0x000000080900728c */ /* 0x000fe2000bf04270 */
[----:B------:R-:W-:Y:S01]  /*d770*/  IMAD.MOV.U32 R108, RZ, RZ, R110 ;  /* 0x000000ffff6c7224 */ /* 0x000fe200078e006e */
[----:B------:R-:W-:-:S04]  /*d780*/  DEPBAR.LE SB0, 0x0 ;  /* 0x000080000000791a */ /* 0x000fc80000000000 */
[----:B------:R-:W-:Y:S02]  /*d790*/  IMAD R0, R0, 0x80, R129 ;  /* 0x0000008000007824 */ /* 0x000fe400078e0281 */
[----:B------:R-:W-:Y:S02]  /*d7a0*/  IMAD.MOV.U32 R110, RZ, RZ, R100 ;  /* 0x000000ffff6e7224 */ /* 0x000fe400078e0064 */
[----:B------:R-:W-:Y:S01]  /*d7b0*/  IMAD.MOV.U32 R100, RZ, RZ, R2 ;  /* 0x000000ffff647224 */ /* 0x000fe200078e0002 */
[----:B------:R-:W-:-:S04]  /*d7c0*/  IADD3 R2, R0, 0x1, RZ ;  /* 0x0000000100027810 */ /* 0x000fc80007ffe0ff */
[C---:B------:R-:W-:Y:S02]  /*d7d0*/  ISETP.GE.AND P3, PT, R2.reuse, R242, PT ;  /* 0x000000f20200720c */ /* 0x040fe40003f66270 */
[C---:B------:R-:W-:Y:S01]  /*d7e0*/  ISETP.GE.AND P2, PT, R2.reuse, R241, PT ;  /* 0x000000f10200720c */ /* 0x040fe20003f46270 */
[----:B------:R-:W-:Y:S01]  /*d7f0*/  BAR.SYNC.DEFER_BLOCKING 0x0 ;  /* 0x0000000000007b1d */ /* 0x000fe20000010000 */
[C---:B------:R-:W-:Y:S02]  /*d800*/  ISETP.GE.AND P1, PT, R2.reuse, R240, PT ;  /* 0x000000f00200720c */ /* 0x040fe40003f26270 */
[C---:B------:R-:W-:Y:S02]  /*d810*/  ISETP.GE.AND P0, PT, R2.reuse, R239, PT ;  /* 0x000000ef0200720c */ /* 0x040fe40003f06270 */
[C---:B------:R-:W-:Y:S02]  /*d820*/  ISETP.LT.OR P6, PT, R2.reuse, R237, P3 ;  /* 0x000000ed0200720c */ /* 0x040fe40001fc1670 */
[----:B------:R-:W-:-:S02]  /*d830*/  ISETP.LT.OR P3, PT, R2, R236, P2 ;  /* 0x000000ec0200720c */ /* 0x000fc40001761670 */
[C---:B------:R-:W-:Y:S02]  /*d840*/  ISETP.LT.OR P5, PT, R2.reuse, R238, P1 ;  /* 0x000000ee0200720c */ /* 0x040fe40000fa1670 */
[----:B------:R-:W-:Y:S02]  /*d850*/  ISETP.LT.OR P2, PT, R2, R235, P0 ;  /* 0x000000eb0200720c */ /* 0x000fe40000741670 */
[C---:B------:R-:W-:Y:S02]  /*d860*/  ISETP.GE.AND P1, PT, R0.reuse, R242, PT ;  /* 0x000000f20000720c */ /* 0x040fe40003f26270 */
[C---:B------:R-:W-:Y:S01]  /*d870*/  ISETP.GE.AND P0, PT, R0.reuse, R241, PT ;  /* 0x000000f10000720c */ /* 0x040fe20003f06270 */
[----:B------:R-:W-:Y:S01]  /*d880*/  IMAD.MOV.U32 R129, RZ, RZ, R131 ;  /* 0x000000ffff817224 */ /* 0x000fe200078e0083 */
[C---:B------:R-:W-:Y:S02]  /*d890*/  ISETP.LT.OR P1, PT, R0.reuse, R237, P1 ;  /* 0x000000ed0000720c */ /* 0x040fe40000f21670 */
[C---:B------:R-:W-:Y:S01]  /*d8a0*/  ISETP.LT.OR P0, PT, R0.reuse, R236, P0 ;  /* 0x000000ec0000720c */ /* 0x040fe20000701670 */
[----:B-1----:R-:W-:Y:S01]  /*d8b0*/  HMMA.16816.F32 R56, R8, R12, R56 ;  /* 0x0000000c0838723c */ /* 0x002fe20000001838 */
[----:B------:R-:W-:Y:S01]  /*d8c0*/  IADD3 R2, R0, 0x8, RZ ;  /* 0x0000000800027810 */ /* 0x000fe20007ffe0ff */
[----:B------:R-:W-:-:S06]  /*d8d0*/  IMAD.MOV.U32 R131, RZ, RZ, R109 ;  /* 0x000000ffff837224 */ /* 0x000fcc00078e006d */
[----:B------:R-:W-:Y:S01]  /*d8e0*/  HMMA.16816.F32 R84, R4, R14, R84 ;  /* 0x0000000e0454723c */ /* 0x000fe20000001854 */
[----:B------:R-:W-:-:S07]  /*d8f0*/  IMAD.MOV.U32 R109, RZ, RZ, R111 ;  /* 0x000000ffff6d7224 */ /* 0x000fce00078e006f */
[----:B------:R-:W-:Y:S07]  /*d900*/  HMMA.16816.F32 R8, R8, R14, R200 ;  /* 0x0000000e0808723c */ /* 0x000fee00000018c8 */
[----:B------:R-:W-:Y:S02]  /*d910*/  FSEL R14, R128, -INF , !P1 ;  /* 0xff800000800e7808 */ /* 0x000fe40004800000 */
[----:B------:R-:W-:Y:S02]  /*d920*/  FSEL R15, R129, -INF , !P0 ;  /* 0xff800000810f7808 */ /* 0x000fe40004000000 */
[----:B------:R-:W-:-:S02]  /*d930*/  ISETP.GE.AND P1, PT, R0, R240, PT ;  /* 0x000000f00000720c */ /* 0x000fc40003f26270 */
[C---:B------:R-:W-:Y:S01]  /*d940*/  ISETP.GE.AND P0, PT, R0.reuse, R239, PT ;  /* 0x000000ef0000720c */ /* 0x040fe20003f06270 */
[----:B------:R-:W-:Y:S01]  /*d950*/  HMMA.16816.F32 R92, R4, R12, R92 ;  /* 0x0000000c045c723c */ /* 0x000fe2000000185c */
[C---:B------:R-:W-:Y:S02]  /*d960*/  ISETP.LT.OR P1, PT, R0.reuse, R238, P1 ;  /* 0x000000ee0000720c */ /* 0x040fe40000f21670 */
[----:B------:R-:W-:Y:S01]  /*d970*/  ISETP.LT.OR P0, PT, R0, R235, P0 ;  /* 0x000000eb0000720c */ /* 0x000fe20000701670 */
[----:B------:R-:W-:Y:S01]  /*d980*/  IMAD.MOV.U32 R111, RZ, RZ, R3 ;  /* 0x000000ffff6f7224 */ /* 0x000fe200078e0003 */
[----:B------:R-:W-:Y:S02]  /*d990*/  P2R R3, PR, RZ, 0x4 ;  /* 0x00000004ff037803 */ /* 0x000fe40000000000 */
[----:B------:R-:W-:Y:S02]  /*d9a0*/  P2R R4, PR, RZ, 0x8 ;  /* 0x00000008ff047803 */ /* 0x000fe40000000000 */
[----:B------:R-:W-:-:S02]  /*d9b0*/  ISETP.GE.AND P3, PT, R2, R242, PT ;  /* 0x000000f20200720c */ /* 0x000fc40003f66270 */
[----:B------:R-:W-:Y:S02]  /*d9c0*/  FSEL R75, R75, -INF , !P1 ;  /* 0xff8000004b4b7808 */ /* 0x000fe40004800000 */
[----:B------:R-:W-:Y:S02]  /*d9d0*/  FSEL R103, R103, -INF , !P0 ;  /* 0xff80000067677808 */ /* 0x000fe40004000000 */
[C---:B------:R-:W-:Y:S02]  /*d9e0*/  ISETP.GE.AND P2, PT, R2.reuse, R241, PT ;  /* 0x000000f10200720c */ /* 0x040fe40003f46270 */
[C---:B------:R-:W-:Y:S02]  /*d9f0*/  ISETP.GE.AND P1, PT, R2.reuse, R240, PT ;  /* 0x000000f00200720c */ /* 0x040fe40003f26270 */
[----:B------:R-:W-:Y:S02]  /*da00*/  ISETP.GE.AND P0, PT, R2, R239, PT ;  /* 0x000000ef0200720c */ /* 0x000fe40003f06270 */
[----:B------:R-:W-:-:S02]  /*da10*/  FSEL R110, R110, -INF , !P5 ;  /* 0xff8000006e6e7808 */ /* 0x000fc40006800000 */
[C---:B------:R-:W-:Y:S02]  /*da20*/  ISETP.LT.OR P5, PT, R2.reuse, R237, P3 ;  /* 0x000000ed0200720c */ /* 0x040fe40001fa1670 */
[C---:B------:R-:W-:Y:S02]  /*da30*/  ISETP.LT.OR P3, PT, R2.reuse, R236, P2 ;  /* 0x000000ec0200720c */ /* 0x040fe40001761670 */
[----:B------:R-:W-:Y:S02]  /*da40*/  ISETP.NE.AND P2, PT, R3, RZ, PT ;  /* 0x000000ff0300720c */ /* 0x000fe40003f45270 */
[C---:B------:R-:W-:Y:S02]  /*da50*/  ISETP.LT.OR P1, PT, R2.reuse, R238, P1 ;  /* 0x000000ee0200720c */ /* 0x040fe40000f21670 */
[----:B------:R-:W-:Y:S02]  /*da60*/  ISETP.LT.OR P4, PT, R2, R235, P0 ;  /* 0x000000eb0200720c */ /* 0x000fe40000781670 */
[----:B------:R-:W-:-:S02]  /*da70*/  IADD3 R2, R0, 0x9, RZ ;  /* 0x0000000900027810 */ /* 0x000fc40007ffe0ff */
[----:B------:R-:W-:Y:S02]  /*da80*/  FSEL R74, R74, -INF , !P6 ;  /* 0xff8000004a4a7808 */ /* 0x000fe40007000000 */
[----:B------:R-:W-:Y:S02]  /*da90*/  FSEL R111, R111, -INF , !P2 ;  /* 0xff8000006f6f7808 */ /* 0x000fe40005000000 */
[----:B------:R-:W-:Y:S02]  /*daa0*/  ISETP.NE.AND P6, PT, R4, RZ, PT ;  /* 0x000000ff0400720c */ /* 0x000fe40003fc5270 */
[----:B------:R-:W-:Y:S02]  /*dab0*/  P2R R3, PR, RZ, 0x2 ;  /* 0x00000002ff037803 */ /* 0x000fe40000000000 */
[----:B------:R-:W-:Y:S02]  /*dac0*/  ISETP.GE.AND P2, PT, R2, R242, PT ;  /* 0x000000f20200720c */ /* 0x000fe40003f46270 */
[----:B------:R-:W-:-:S02]  /*dad0*/  FSEL R102, R102, -INF , !P3 ;  /* 0xff80000066667808 */ /* 0x000fc40005800000 */
[C---:B------:R-:W-:Y:S02]  /*dae0*/  ISETP.GE.AND P1, PT, R2.reuse, R241, PT ;  /* 0x000000f10200720c */ /* 0x040fe40003f26270 */
[C---:B------:R-:W-:Y:S02]  /*daf0*/  ISETP.GE.AND P0, PT, R2.reuse, R240, PT ;  /* 0x000000f00200720c */ /* 0x040fe40003f06270 */
[----:B------:R-:W-:Y:S02]  /*db00*/  ISETP.GE.AND P3, PT, R2, R239, PT ;  /* 0x000000ef0200720c */ /* 0x000fe40003f66270 */
[----:B------:R-:W-:Y:S02]  /*db10*/  FSEL R69, R69, -INF , !P5 ;  /* 0xff80000045457808 */ /* 0x000fe40006800000 */
[----:B------:R-:W-:Y:S02]  /*db20*/  FSEL R100, R100, -INF , !P6 ;  /* 0xff80000064647808 */ /* 0x000fe40007000000 */
[----:B------:R-:W-:-:S02]  /*db30*/  ISETP.LT.OR P5, PT, R2, R237, P2 ;  /* 0x000000ed0200720c */ /* 0x000fc400017a1670 */
[----:B------:R-:W-:Y:S02]  /*db40*/  ISETP.NE.AND P2, PT, R3, RZ, PT ;  /* 0x000000ff0300720c */ /* 0x000fe40003f45270 */
[C---:B------:R-:W-:Y:S02]  /*db50*/  ISETP.LT.OR P1, PT, R2.reuse, R236, P1 ;  /* 0x000000ec0200720c */ /* 0x040fe40000f21670 */
[C---:B------:R-:W-:Y:S02]  /*db60*/  ISETP.LT.OR P0, PT, R2.reuse, R238, P0 ;  /* 0x000000ee0200720c */ /* 0x040fe40000701670 */
[----:B------:R-:W-:Y:S02]  /*db70*/  ISETP.LT.OR P6, PT, R2, R235, P3 ;  /* 0x000000eb0200720c */ /* 0x000fe40001fc1670 */
[----:B------:R-:W-:Y:S02]  /*db80*/  IADD3 R2, R0, 0x10, RZ ;  /* 0x0000001000027810 */ /* 0x000fe40007ffe0ff */
[----:B------:R-:W-:-:S02]  /*db90*/  P2R R3, PR, RZ, 0x2 ;  /* 0x00000002ff037803 */ /* 0x000fc40000000000 */
[----:B------:R-:W-:Y:S02]  /*dba0*/  FSEL R108, R108, -INF , !P2 ;  /* 0xff8000006c6c7808 */ /* 0x000fe40005000000 */
[----:B------:R-:W-:Y:S02]  /*dbb0*/  FSEL R109, R109, -INF , !P0 ;  /* 0xff8000006d6d7808 */ /* 0x000fe40004000000 */
[C---:B------:R-:W-:Y:S02]  /*dbc0*/  ISETP.GE.AND P2, PT, R2.reuse, R242, PT ;  /* 0x000000f20200720c */ /* 0x040fe40003f46270 */
[C---:B------:R-:W-:Y:S02]  /*dbd0*/  ISETP.GE.AND P1, PT, R2.reuse, R241, PT ;  /* 0x000000f10200720c */ /* 0x040fe40003f26270 */
[C---:B------:R-:W-:Y:S02]  /*dbe0*/  ISETP.GE.AND P3, PT, R2.reuse, R240, PT ;  /* 0x000000f00200720c */ /* 0x040fe40003f66270 */
[----:B------:R-:W-:-:S02]  /*dbf0*/  ISETP.GE.AND P0, PT, R2, R239, PT ;  /* 0x000000ef0200720c */ /* 0x000fc40003f06270 */
[----:B------:R-:W-:Y:S02]  /*dc00*/  FSEL R112, R112, -INF , !P4 ;  /* 0xff80000070707808 */ /* 0x000fe40006000000 */
[C---:B------:R-:W-:Y:S02]  /*dc10*/  ISETP.LT.OR P2, PT, R2.reuse, R237, P2 ;  /* 0x000000ed0200720c */ /* 0x040fe40001741670 */
[C---:B------:R-:W-:Y:S02]  /*dc20*/  ISETP.LT.OR P1, PT, R2.reuse, R236, P1 ;  /* 0x000000ec0200720c */ /* 0x040fe40000f21670 */
[C---:B------:R-:W-:Y:S02]  /*dc30*/  ISETP.LT.OR P3, PT, R2.reuse, R238, P3 ;  /* 0x000000ee0200720c */ /* 0x040fe40001f61670 */
[----:B------:R-:W-:Y:S02]  /*dc40*/  ISETP.LT.OR P4, PT, R2, R235, P0 ;  /* 0x000000eb0200720c */ /* 0x000fe40000781670 */
[----:B------:R-:W-:-:S02]  /*dc50*/  FSEL R68, R68, -INF , !P5 ;  /* 0xff80000044447808 */ /* 0x000fc40006800000 */
[----:B------:R-:W-:Y:S02]  /*dc60*/  IADD3 R2, R0, 0x11, RZ ;  /* 0x0000001100027810 */ /* 0x000fe40007ffe0ff */
[----:B------:R-:W-:Y:S02]  /*dc70*/  ISETP.NE.AND P5, PT, R3, RZ, PT ;  /* 0x000000ff0300720c */ /* 0x000fe40003fa5270 */
[----:B------:R-:W-:Y:S02]  /*dc80*/  P2R R3, PR, RZ, 0x8 ;  /* 0x00000008ff037803 */ /* 0x000fe40000000000 */
[C---:B------:R-:W-:Y:S02]  /*dc90*/  ISETP.GE.AND P0, PT, R2.reuse, R242, PT ;  /* 0x000000f20200720c */ /* 0x040fe40003f06270 */
[----:B------:R-:W-:Y:S02]  /*dca0*/  FSEL R101, R101, -INF , !P5 ;  /* 0xff80000065657808 */ /* 0x000fe40006800000 */
[----:B------:R-:W-:-:S02]  /*dcb0*/  ISETP.GE.AND P3, PT, R2, R241, PT ;  /* 0x000000f10200720c */ /* 0x000fc40003f66270 */
[----:B------:R-:W-:Y:S02]  /*dcc0*/  FSEL R5, R130, -INF , !P2 ;  /* 0xff80000082057808 */ /* 0x000fe40005000000 */
[C---:B------:R-:W-:Y:S02]  /*dcd0*/  ISETP.GE.AND P5, PT, R2.reuse, R240, PT ;  /* 0x000000f00200720c */ /* 0x040fe40003fa6270 */
[C---:B------:R-:W-:Y:S02]  /*dce0*/  ISETP.GE.AND P2, PT, R2.reuse, R239, PT ;  /* 0x000000ef0200720c */ /* 0x040fe40003f46270 */
[----:B------:R-:W-:Y:S02]  /*dcf0*/  FSEL R4, R131, -INF , !P1 ;  /* 0xff80000083047808 */ /* 0x000fe40004800000 */
[----:B------:R-:W-:Y:S02]  /*dd00*/  ISETP.LT.OR P1, PT, R2, R237, P0 ;  /* 0x000000ed0200720c */ /* 0x000fe40000721670 */
[----:B------:R-:W-:-:S02]  /*dd10*/  FSEL R113, R113, -INF , !P6 ;  /* 0xff80000071717808 */ /* 0x000fc40007000000 */
[C---:B------:R-:W-:Y:S01]  /*dd20*/  ISETP.LT.OR P0, PT, R2.reuse, R236, P3 ;  /* 0x000000ec0200720c */ /* 0x040fe20001f01670 */
[----:B------:R1:W-:Y:S01]  /*dd30*/  STL [R1+0x38], R5 ;  /* 0x0000380501007387 */ /* 0x0003e20000100800 */
[C---:B------:R-:W-:Y:S02]  /*dd40*/  ISETP.LT.OR P3, PT, R2.reuse, R238, P5 ;  /* 0x000000ee0200720c */ /* 0x040fe40002f61670 */
[----:B------:R-:W-:Y:S02]  /*dd50*/  ISETP.LT.OR P6, PT, R2, R235, P2 ;  /* 0x000000eb0200720c */ /* 0x000fe400017c1670 */
[----:B------:R-:W-:Y:S01]  /*dd60*/  IADD3 R2, R0, 0x18, RZ ;  /* 0x0000001800027810 */ /* 0x000fe20007ffe0ff */
[----:B------:R3:W-:Y:S01]  /*dd70*/  STL [R1+0x40], R4 ;  /* 0x0000400401007387 */ /* 0x0007e20000100800 */
[----:B------:R-:W-:Y:S02]  /*dd80*/  ISETP.NE.AND P5, PT, R3, RZ, PT ;  /* 0x000000ff0300720c */ /* 0x000fe40003fa5270 */
[----:B------:R-:W-:-:S02]  /*dd90*/  P2R R3, PR, RZ, 0x8 ;  /* 0x00000008ff037803 */ /* 0x000fc40000000000 */
[C---:B------:R-:W-:Y:S02]  /*dda0*/  ISETP.GE.AND P3, PT, R2.reuse, R242, PT ;  /* 0x000000f20200720c */ /* 0x040fe40003f66270 */
[----:B------:R-:W-:Y:S02]  /*ddb0*/  ISETP.GE.AND P2, PT, R2, R241, PT ;  /* 0x000000f10200720c */ /* 0x000fe40003f46270 */
[----:B-1----:R-:W-:Y:S02]  /*ddc0*/  FSEL R5, R124, -INF , !P1 ;  /* 0xff8000007c057808 */ /* 0x002fe40004800000 */
[----:B---3--:R-:W-:-:S03]  /*ddd0*/  FSEL R4, R125, -INF , !P0 ;  /* 0xff8000007d047808 */ /* 0x008fc60004000000 */
[----:B------:R1:W-:Y:S01]  /*dde0*/  STL [R1+0x30], R5 ;  /* 0x0000300501007387 */ /* 0x0003e20000100800 */
[C---:B------:R-:W-:Y:S02]  /*ddf0*/  ISETP.GE.AND P1, PT, R2.reuse, R240, PT ;  /* 0x000000f00200720c */ /* 0x040fe40003f26270 */
[C---:B------:R-:W-:Y:S01]  /*de00*/  ISETP.GE.AND P0, PT, R2.reuse, R239, PT ;  /* 0x000000ef0200720c */ /* 0x040fe20003f06270 */
[----:B------:R3:W-:Y:S01]  /*de10*/  STL [R1+0x50], R4 ;  /* 0x0000500401007387 */ /* 0x0007e20000100800 */
[----:B------:R-:W-:Y:S02]  /*de20*/  ISETP.LT.OR P1, PT, R2, R238, P1 ;  /* 0x000000ee0200720c */ /* 0x000fe40000f21670 */
[----:B-1----:R-:W-:Y:S02]  /*de30*/  FSEL R5, R126, -INF , !P5 ;  /* 0xff8000007e057808 */ /* 0x002fe40006800000 */
[----:B------:R-:W-:Y:S02]  /*de40*/  ISETP.LT.OR P5, PT, R2, R237, P3 ;  /* 0x000000ed0200720c */ /* 0x000fe40001fa1670 */
[----:B---3--:R-:W-:-:S02]  /*de50*/  FSEL R4, R127, -INF , !P4 ;  /* 0xff8000007f047808 */ /* 0x008fc40006000000 */
[C---:B------:R-:W-:Y:S02]  /*de60*/  ISETP.LT.OR P3, PT, R2.reuse, R236, P2 ;  /* 0x000000ec0200720c */ /* 0x040fe40001761670 */
[----:B------:R-:W-:Y:S01]  /*de70*/  ISETP.NE.AND P2, PT, R3, RZ, PT ;  /* 0x000000ff0300720c */ /* 0x000fe20003f45270 */
[----:B------:R1:W-:Y:S01]  /*de80*/  STL [R1+0x58], R5 ;  /* 0x0000580501007387 */ /* 0x0003e20000100800 */
[----:B------:R-:W-:Y:S02]  /*de90*/  ISETP.LT.OR P4, PT, R2, R235, P0 ;  /* 0x000000eb0200720c */ /* 0x000fe40000781670 */
[----:B------:R-:W-:Y:S01]  /*dea0*/  IADD3 R2, R0, 0x19, RZ ;  /* 0x0000001900027810 */ /* 0x000fe20007ffe0ff */
[----:B------:R3:W-:Y:S01]  /*deb0*/  STL [R1+0x60], R4 ;  /* 0x0000600401007387 */ /* 0x0007e20000100800 */
[----:B------:R-:W-:Y:S02]  /*dec0*/  P2R R3, PR, RZ, 0x2 ;  /* 0x00000002ff037803 */ /* 0x000fe40000000000 */
[----:B------:R-:W-:-:S02]  /*ded0*/  FSEL R201, R250, -INF , !P3 ;  /* 0xff800000fac97808 */ /* 0x000fc40005800000 */
[C---:B------:R-:W-:Y:S02]  /*dee0*/  ISETP.GE.AND P1, PT, R2.reuse, R241, PT ;  /* 0x000000f10200720c */ /* 0x040fe40003f26270 */
[C---:B------:R-:W-:Y:S02]  /*def0*/  ISETP.GE.AND P0, PT, R2.reuse, R240, PT ;  /* 0x000000f00200720c */ /* 0x040fe40003f06270 */
[C---:B------:R-:W-:Y:S02]  /*df00*/  ISETP.GE.AND P3, PT, R2.reuse, R239, PT ;  /* 0x000000ef0200720c */ /* 0x040fe40003f66270 */
[----:B------:R-:W-:Y:S02]  /*df10*/  ISETP.LT.OR P1, PT, R2, R236, P1 ;  /* 0x000000ec0200720c */ /* 0x000fe40000f21670 */
[----:B-1----:R-:W-:Y:S02]  /*df20*/  FSEL R5, R114, -INF , !P2 ;  /* 0xff80000072057808 */ /* 0x002fe40005000000 */
[----:B---3--:R-:W-:-:S03]  /*df30*/  FSEL R4, R115, -INF , !P6 ;  /* 0xff80000073047808 */ /* 0x008fc60007000000 */
[----:B------:R-:W-:Y:S01]  /*df40*/  STL [R1+0x5c], R5 ;  /* 0x00005c0501007387 */ /* 0x000fe20000100800 */
[----:B------:R-:W-:-:S03]  /*df50*/  ISETP.GE.AND P2, PT, R2, R242, PT ;  /* 0x000000f20200720c */ /* 0x000fc60003f46270 */
[----:B------:R1:W-:Y:S01]  /*df60*/  STL [R1+0x64], R4 ;  /* 0x0000640401007387 */ /* 0x0003e20000100800 */
[C---:B------:R-:W-:Y:S02]  /*df70*/  ISETP.LT.OR P0, PT, R2.reuse, R238, P0 ;  /* 0x000000ee0200720c */ /* 0x040fe40000701670 */
[----:B------:R-:W-:Y:S02]  /*df80*/  ISETP.LT.OR P6, PT, R2, R235, P3 ;  /* 0x000000eb0200720c */ /* 0x000fe40001fc1670 */
[----:B------:R-:W-:Y:S02]  /*df90*/  FSEL R127, R133, -INF , !P0 ;  /* 0xff800000857f7808 */ /* 0x000fe40004000000 */
[----:B------:R-:W-:Y:S02]  /*dfa0*/  FSEL R200, R134, -INF , !P4 ;  /* 0xff80000086c87808 */ /* 0x000fe40006000000 */
[----:B-1----:R-:W-:Y:S02]  /*dfb0*/  FSEL R4, R248, -INF , !P5 ;  /* 0xff800000f8047808 */ /* 0x002fe40006800000 */
[----:B------:R-:W-:-:S02]  /*dfc0*/  ISETP.LT.OR P5, PT, R2, R237, P2 ;  /* 0x000000ed0200720c */ /* 0x000fc400017a1670 */
[----:B------:R-:W-:Y:S02]  /*dfd0*/  ISETP.NE.AND P2, PT, R3, RZ, PT ;  /* 0x000000ff0300720c */ /* 0x000fe40003f45270 */
[----:B------:R-:W-:Y:S02]  /*dfe0*/  IADD3 R2, R0, 0x20, RZ ;  /* 0x0000002000027810 */ /* 0x000fe40007ffe0ff */
[----:B------:R-:W-:Y:S01]  /*dff0*/  FSEL R208, R252, -INF , !P2 ;  /* 0xff800000fcd07808 */ /* 0x000fe20005000000 */
[----:B------:R1:W-:Y:S01]  /*e000*/  STL [R1+0x20], R4 ;  /* 0x0000200401007387 */ /* 0x0003e20000100800 */
[C---:B------:R-:W-:Y:S02]  /*e010*/  ISETP.GE.AND P2, PT, R2.reuse, R242, PT ;  /* 0x000000f20200720c */ /* 0x040fe40003f46270 */
[----:B------:R-:W-:Y:S02]  /*e020*/  P2R R3, PR, RZ, 0x2 ;  /* 0x00000002ff037803 */ /* 0x000fe40000000000 */
        /* <DEDUP_REMOVED lines=8> */
[----:B-1----:R-:W-:Y:S02]  /*e0b0*/  FSEL R4, R249, -INF , !P5 ;  /* 0xff800000f9047808 */ /* 0x002fe40006800000 */
[----:B------:R-:W-:-:S03]  /*e0c0*/  ISETP.NE.AND P5, PT, R3, RZ, PT ;  /* 0x000000ff0300720c */ /* 0x000fc60003fa5270 */
[----:B------:R1:W-:Y:S01]  /*e0d0*/  STL [R1+0x18], R4 ;  /* 0x0000180401007387 */ /* 0x0003e20000100800 */
[----:B------:R-:W-:Y:S02]  /*e0e0*/  P2R R3, PR, RZ, 0x8 ;  /* 0x00000008ff037803 */ /* 0x000fe40000000000 */
[C---:B------:R-:W-:Y:S02]  /*e0f0*/  ISETP.GE.AND P0, PT, R2.reuse, R242, PT ;  /* 0x000000f20200720c */ /* 0x040fe40003f06270 */
[C---:B------:R-:W-:Y:S02]  /*e100*/  ISETP.GE.AND P3, PT, R2.reuse, R241, PT ;  /* 0x000000f10200720c */ /* 0x040fe40003f66270 */
[----:B------:R-:W-:Y:S02]  /*e110*/  FSEL R126, R251, -INF , !P5 ;  /* 0xff800000fb7e7808 */ /* 0x000fe40006800000 */
[----:B------:R-:W-:Y:S02]  /*e120*/  ISETP.GE.AND P5, PT, R2, R240, PT ;  /* 0x000000f00200720c */ /* 0x000fe40003fa6270 */
[----:B------:R-:W-:-:S02]  /*e130*/  FSEL R203, R132, -INF , !P6 ;  /* 0xff80000084cb7808 */ /* 0x000fc40007000000 */
[----:B-1----:R-:W-:Y:S02]  /*e140*/  FSEL R4, R244, -INF , !P2 ;  /* 0xff800000f4047808 */ /* 0x002fe40005000000 */
[----:B------:R-:W-:-:S03]  /*e150*/  ISETP.GE.AND P2, PT, R2, R239, PT ;  /* 0x000000ef0200720c */ /* 0x000fc60003f46270 */
[----:B------:R1:W-:Y:S01]  /*e160*/  STL [R1+0xc], R4 ;  /* 0x00000c0401007387 */ /* 0x0003e20000100800 */
[----:B------:R-:W-:Y:S02]  /*e170*/  ISETP.LT.OR P6, PT, R2, R235, P2 ;  /* 0x000000eb0200720c */ /* 0x000fe400017c1670 */
[----:B-1----:R-:W-:Y:S02]  /*e180*/  FSEL R4, R246, -INF , !P1 ;  /* 0xff800000f6047808 */ /* 0x002fe40004800000 */
[C---:B------:R-:W-:Y:S02]  /*e190*/  ISETP.LT.OR P1, PT, R2.reuse, R237, P0 ;  /* 0x000000ed0200720c */ /* 0x040fe40000721670 */
[C---:B------:R-:W-:Y:S01]  /*e1a0*/  ISETP.LT.OR P0, PT, R2.reuse, R236, P3 ;  /* 0x000000ec0200720c */ /* 0x040fe20001f01670 */
[----:B------:R1:W-:Y:S01]  /*e1b0*/  STL [R1+0x24], R4 ;  /* 0x0000240401007387 */ /* 0x0003e20000100800 */
[----:B------:R-:W-:Y:S02]  /*e1c0*/  ISETP.LT.OR P3, PT, R2, R238, P5 ;  /* 0x000000ee0200720c */ /* 0x000fe40002f61670 */
[----:B------:R-:W-:-:S02]  /*e1d0*/  FSEL R5, R245, -INF , !P1 ;  /* 0xff800000f5057808 */ /* 0x000fc40004800000 */
[----:B------:R-:W-:Y:S02]  /*e1e0*/  IADD3 R2, R0, 0x28, RZ ;  /* 0x0000002800027810 */ /* 0x000fe40007ffe0ff */
[----:B------:R-:W-:Y:S01]  /*e1f0*/  ISETP.NE.AND P5, PT, R3, RZ, PT ;  /* 0x000000ff0300720c */ /* 0x000fe20003fa5270 */
[----:B------:R3:W-:Y:S01]  /*e200*/  STL [R1+0x4], R5 ;  /* 0x0000040501007387 */ /* 0x0007e20000100800 */
[----:B------:R-:W-:Y:S02]  /*e210*/  P2R R3, PR, RZ, 0x8 ;  /* 0x00000008ff037803 */ /* 0x000fe40000000000 */
[C---:B------:R-:W-:Y:S02]  /*e220*/  ISETP.GE.AND P3, PT, R2.reuse, R242, PT ;  /* 0x000000f20200720c */ /* 0x040fe40003f66270 */
[C---:B------:R-:W-:Y:S02]  /*e230*/  ISETP.GE.AND P2, PT, R2.reuse, R241, PT ;  /* 0x000000f10200720c */ /* 0x040fe40003f46270 */
[----:B------:R-:W-:-:S02]  /*e240*/  ISETP.GE.AND P1, PT, R2, R240, PT ;  /* 0x000000f00200720c */ /* 0x000fc40003f26270 */
[----:B-1----:R-:W-:Y:S02]  /*e250*/  FSEL R4, R247, -INF , !P0 ;  /* 0xff800000f7047808 */ /* 0x002fe40004000000 */
[----:B------:R-:W-:-:S03]  /*e260*/  ISETP.GE.AND P0, PT, R2, R239, PT ;  /* 0x000000ef0200720c */ /* 0x000fc60003f06270 */
[----:B------:R1:W-:Y:S01]  /*e270*/  STL [R1+0x1c], R4 ;  /* 0x00001c0401007387 */ /* 0x0003e20000100800 */
[----:B---3--:R-:W-:Y:S02]  /*e280*/  FSEL R5, R120, -INF , !P5 ;  /* 0xff80000078057808 */ /* 0x008fe40006800000 */
[C---:B------:R-:W-:Y:S02]  /*e290*/  ISETP.LT.OR P5, PT, R2.reuse, R237, P3 ;  /* 0x000000ed0200720c */ /* 0x040fe40001fa1670 */
[C---:B------:R-:W-:Y:S01]  /*e2a0*/  ISETP.LT.OR P3, PT, R2.reuse, R236, P2 ;  /* 0x000000ec0200720c */ /* 0x040fe20001761670 */
[----:B------:R-:W-:Y:S01]  /*e2b0*/  STL [R1+0x34], R5 ;  /* 0x0000340501007387 */ /* 0x000fe20000100800 */
[----:B------:R-:W-:Y:S02]  /*e2c0*/  ISETP.LT.OR P1, PT, R2, R238, P1 ;  /* 0x000000ee0200720c */ /* 0x000fe40000f21670 */
[----:B------:R-:W-:Y:S02]  /*e2d0*/  ISETP.NE.AND P2, PT, R3, RZ, PT ;  /* 0x000000ff0300720c */ /* 0x000fe40003f45270 */
[----:B------:R-:W-:-:S02]  /*e2e0*/  P2R R3, PR, RZ, 0x2 ;  /* 0x00000002ff037803 */ /* 0x000fc40000000000 */
[----:B------:R-:W-:Y:S02]  /*e2f0*/  FSEL R121, R121, -INF , !P2 ;  /* 0xff80000079797808 */ /* 0x000fe40005000000 */
[----:B-1----:R-:W-:Y:S02]  /*e300*/  FSEL R4, R122, -INF , !P4 ;  /* 0xff8000007a047808 */ /* 0x002fe40006000000 */
[----:B------:R-:W-:Y:S02]  /*e310*/  ISETP.LT.OR P4, PT, R2, R235, P0 ;  /* 0x000000eb0200720c */ /* 0x000fe40000781670 */
[----:B------:R-:W-:Y:S01]  /*e320*/  IADD3 R2, R0, 0x29, RZ ;  /* 0x0000002900027810 */ /* 0x000fe20007ffe0ff */
[----:B------:R1:W-:Y:S03]  /*e330*/  STL [R1+0x7c], R4 ;  /* 0x00007c0401007387 */ /* 0x0003e60000100800 */
[----:B------:R-:W-:-:S02]  /*e340*/  ISETP.GE.AND P1, PT, R2, R241, PT ;  /* 0x000000f10200720c */ /* 0x000fc40003f26270 */
[C---:B------:R-:W-:Y:S02]  /*e350*/  ISETP.GE.AND P2, PT, R2.reuse, R242, PT ;  /* 0x000000f20200720c */ /* 0x040fe40003f46270 */
[----:B------:R-:W-:Y:S02]  /*e360*/  ISETP.LT.OR P1, PT, R2, R236, P1 ;  /* 0x000000ec0200720c */ /* 0x000fe40000f21670 */
[----:B------:R-:W-:Y:S02]  /*e370*/  FSEL R115, R104, -INF , !P5 ;  /* 0xff80000068737808 */ /* 0x000fe40006800000 */
[C---:B------:R-:W-:Y:S02]  /*e380*/  ISETP.GE.AND P0, PT, R2.reuse, R240, PT ;  /* 0x000000f00200720c */ /* 0x040fe40003f06270 */
[----:B------:R-:W-:Y:S02]  /*e390*/  ISETP.LT.OR P5, PT, R2, R237, P2 ;  /* 0x000000ed0200720c */ /* 0x000fe400017a1670 */
[----:B------:R-:W-:-:S02]  /*e3a0*/  ISETP.NE.AND P2, PT, R3, RZ, PT ;  /* 0x000000ff0300720c */ /* 0x000fc40003f45270 */
[----:B-1----:R-:W-:-:S05]  /*e3b0*/  FSEL R4, R123, -INF , !P6 ;  /* 0xff8000007b047808 */ /* 0x002fca0007000000 */
[----:B------:R1:W-:Y:S01]  /*e3c0*/  STL [R1+0x78], R4 ;  /* 0x0000780401007387 */ /* 0x0003e20000100800 */
[----:B------:R-:W-:Y:S02]  /*e3d0*/  P2R R3, PR, RZ, 0x2 ;  /* 0x00000002ff037803 */ /* 0x000fe40000000000 */
[----:B------:R-:W-:Y:S02]  /*e3e0*/  ISETP.LT.OR P0, PT, R2, R238, P0 ;  /* 0x000000ee0200720c */ /* 0x000fe40000701670 */
[----:B------:R-:W-:Y:S02]  /*e3f0*/  FSEL R114, R105, -INF , !P5 ;  /* 0xff80000069727808 */ /* 0x000fe40006800000 */
[----:B------:R-:W-:Y:S02]  /*e400*/  ISETP.NE.AND P5, PT, R3, RZ, PT ;  /* 0x000000ff0300720c */ /* 0x000fe40003fa5270 */
[----:B------:R-:W-:Y:S02]  /*e410*/  FSEL R120, R116, -INF , !P2 ;  /* 0xff80000074787808 */ /* 0x000fe40005000000 */
[----:B------:R-:W-:-:S02]  /*e420*/  FSEL R3, R117, -INF , !P0 ;  /* 0xff80000075037808 */ /* 0x000fc40004000000 */
[----:B-1----:R-:W-:Y:S02]  /*e430*/  FSEL R4, R106, -INF , !P3 ;  /* 0xff8000006a047808 */ /* 0x002fe40005800000 */
[----:B------:R-:W-:-:S04]  /*e440*/  ISETP.GE.AND P3, PT, R2, R239, PT ;  /* 0x000000ef0200720c */ /* 0x000fc80003f66270 */
[----:B------:R-:W-:Y:S02]  /*e450*/  ISETP.LT.OR P6, PT, R2, R235, P3 ;  /* 0x000000eb0200720c */ /* 0x000fe40001fc1670 */
[----:B------:R-:W-:-:S04]  /*e460*/  IADD3 R2, R0, 0x30, RZ ;  /* 0x0000003000027810 */ /* 0x000fc80007ffe0ff */
[C---:B------:R-:W-:Y:S02]  /*e470*/  ISETP.GE.AND P2, PT, R2.reuse, R242, PT ;  /* 0x000000f20200720c */ /* 0x040fe40003f46270 */
[C---:B------:R-:W-:Y:S02]  /*e480*/  ISETP.GE.AND P1, PT, R2.reuse, R241, PT ;  /* 0x000000f10200720c */ /* 0x040fe40003f26270 */
[C---:B------:R-:W-:Y:S02]  /*e490*/  ISETP.GE.AND P3, PT, R2.reuse, R240, PT ;  /* 0x000000f00200720c */ /* 0x040fe40003f66270 */
[----:B------:R-:W-:Y:S02]  /*e4a0*/  ISETP.GE.AND P0, PT, R2, R239, PT ;  /* 0x000000ef0200720c */ /* 0x000fe40003f06270 */
[----:B------:R-:W-:Y:S02]  /*e4b0*/  FSEL R118, R118, -INF , !P4 ;  /* 0xff80000076767808 */ /* 0x000fe40006000000 */
[----:B------:R-:W-:-:S02]  /*e4c0*/  ISETP.LT.OR P2, PT, R2, R237, P2 ;  /* 0x000000ed0200720c */ /* 0x000fc40001741670 */
[C---:B------:R-:W-:Y:S02]  /*e4d0*/  ISETP.LT.OR P1, PT, R2.reuse, R236, P1 ;  /* 0x000000ec0200720c */ /* 0x040fe40000f21670 */
[C---:B------:R-:W-:Y:S02]  /*e4e0*/  ISETP.LT.OR P3, PT, R2.reuse, R238, P3 ;  /* 0x000000ee0200720c */ /* 0x040fe40001f61670 */
[----:B------:R-:W-:Y:S02]  /*e4f0*/  ISETP.LT.OR P4, PT, R2, R235, P0 ;  /* 0x000000eb0200720c */ /* 0x000fe40000781670 */
[----:B------:R-:W-:Y:S01]  /*e500*/  IADD3 R2, R0, 0x31, RZ ;  /* 0x0000003100027810 */ /* 0x000fe20007ffe0ff */
[----:B------:R-:W-:Y:S01]  /*e510*/  STL [R1+0x10], R4 ;  /* 0x0000100401007387 */ /* 0x000fe20000100800 */
[----:B------:R-:W-:Y:S02]  /*e520*/  FSEL R117, R107, -INF , !P5 ;  /* 0xff8000006b757808 */ /* 0x000fe40006800000 */
[----:B------:R-:W-:Y:S01]  /*e530*/  ISETP.GE.AND P0, PT, R2, R242, PT ;  /* 0x000000f20200720c */ /* 0x000fe20003f06270 */
[----:B------:R1:W-:Y:S01]  /*e540*/  STL [R1+0x28], R3 ;  /* 0x0000280301007387 */ /* 0x0003e20000100800 */
[----:B------:R-:W-:-:S02]  /*e550*/  FSEL R246, R96, -INF , !P2 ;  /* 0xff80000060f67808 */ /* 0x000fc40005000000 */
[C---:B------:R-:W-:Y:S02]  /*e560*/  ISETP.GE.AND P5, PT, R2.reuse, R240, PT ;  /* 0x000000f00200720c */ /* 0x040fe40003fa6270 */
[----:B------:R-:W-:Y:S02]  /*e570*/  ISETP.GE.AND P2, PT, R2, R239, PT ;  /* 0x000000ef0200720c */ /* 0x000fe40003f46270 */
[----:B------:R-:W-:Y:S02]  /*e580*/  FSEL R251, R98, -INF , !P1 ;  /* 0xff80000062fb7808 */ /* 0x000fe40004800000 */
[C---:B------:R-:W-:Y:S02]  /*e590*/  ISETP.LT.OR P1, PT, R2.reuse, R237, P0 ;  /* 0x000000ed0200720c */ /* 0x040fe40000721670 */
[----:B------:R-:W-:Y:S02]  /*e5a0*/  FSEL R116, R119, -INF , !P6 ;  /* 0xff80000077747808 */ /* 0x000fe40007000000 */
[----:B------:R-:W-:-:S02]  /*e5b0*/  ISETP.LT.OR P6, PT, R2, R235, P2 ;  /* 0x000000eb0200720c */ /* 0x000fc400017c1670 */
[----:B-1----:R-:W-:Y:S02]  /*e5c0*/  P2R R3, PR, RZ, 0x8 ;  /* 0x00000008ff037803 */ /* 0x002fe40000000000 */
[----:B------:R-:W-:-:S04]  /*e5d0*/  ISETP.GE.AND P3, PT, R2, R241, PT ;  /* 0x000000f10200720c */ /* 0x000fc80003f66270 */
[C---:B------:R-:W-:Y:S02]  /*e5e0*/  ISETP.LT.OR P0, PT, R2.reuse, R236, P3 ;  /* 0x000000ec0200720c */ /* 0x040fe40001f01670 */
[----:B------:R-:W-:Y:S02]  /*e5f0*/  ISETP.LT.OR P3, PT, R2, R238, P5 ;  /* 0x000000ee0200720c */ /* 0x000fe40002f61670 */
[----:B------:R-:W-:Y:S02]  /*e600*/  IADD3 R2, R0, 0x38, RZ ;  /* 0x0000003800027810 */ /* 0x000fe40007ffe0ff */
[----:B------:R-:W-:Y:S02]  /*e610*/  ISETP.NE.AND P5, PT, R3, RZ, PT ;  /* 0x000000ff0300720c */ /* 0x000fe40003fa5270 */
        /* <DEDUP_REMOVED lines=8> */
[----:B------:R-:W-:Y:S02]  /*e6a0*/  ISETP.LT.OR P5, PT, R2, R237, P3 ;  /* 0x000000ed0200720c */ /* 0x000fe40001fa1670 */
[----:B------:R-:W-:Y:S02]  /*e6b0*/  FSEL R119, R18, -INF , !P4 ;  /* 0xff80000012777808 */ /* 0x000fe40006000000 */
[C---:B------:R-:W-:Y:S02]  /*e6c0*/  ISETP.LT.OR P3, PT, R2.reuse, R236, P2 ;  /* 0x000000ec0200720c */ /* 0x040fe40001761670 */
[----:B------:R-:W-:Y:S02]  /*e6d0*/  ISETP.NE.AND P2, PT, R3, RZ, PT ;  /* 0x000000ff0300720c */ /* 0x000fe40003f45270 */
[C---:B------:R-:W-:Y:S02]  /*e6e0*/  ISETP.LT.OR P1, PT, R2.reuse, R238, P1 ;  /* 0x000000ee0200720c */ /* 0x040fe40000f21670 */
[----:B------:R-:W-:-:S02]  /*e6f0*/  ISETP.LT.OR P4, PT, R2, R235, P0 ;  /* 0x000000eb0200720c */ /* 0x000fc40000781670 */
[----:B------:R-:W-:Y:S02]  /*e700*/  IADD3 R2, R0, 0x39, RZ ;  /* 0x0000003900027810 */ /* 0x000fe40007ffe0ff */
[----:B------:R-:W-:Y:S02]  /*e710*/  FSEL R17, R17, -INF , !P2 ;  /* 0xff80000011117808 */ /* 0x000fe40005000000 */
[----:B------:R-:W-:Y:S02]  /*e720*/  P2R R3, PR, RZ, 0x2 ;  /* 0x00000002ff037803 */ /* 0x000fe40000000000 */
[----:B------:R-:W-:Y:S02]  /*e730*/  ISETP.GE.AND P2, PT, R2, R242, PT ;  /* 0x000000f20200720c */ /* 0x000fe40003f46270 */
[----:B------:R-:W-:Y:S02]  /*e740*/  FSEL R248, R22, -INF , !P3 ;  /* 0xff80000016f87808 */ /* 0x000fe40005800000 */
[----:B------:R-:W-:-:S02]  /*e750*/  ISETP.GE.AND P1, PT, R2, R241, PT ;  /* 0x000000f10200720c */ /* 0x000fc40003f26270 */
[C---:B------:R-:W-:Y:S02]  /*e760*/  ISETP.GE.AND P0, PT, R2.reuse, R240, PT ;  /* 0x000000f00200720c */ /* 0x040fe40003f06270 */
[----:B------:R-:W-:Y:S01]  /*e770*/  ISETP.GE.AND P3, PT, R2, R239, PT ;  /* 0x000000ef0200720c */ /* 0x000fe20003f66270 */
[----:B------:R1:W-:Y:S01]  /*e780*/  STL [R1+0x14], R4 ;  /* 0x0000140401007387 */ /* 0x0003e20000100800 */
[----:B------:R-:W-:Y:S02]  /*e790*/  FSEL R212, R20, -INF , !P5 ;  /* 0xff80000014d47808 */ /* 0x000fe40006800000 */
[C---:B------:R-:W-:Y:S02]  /*e7a0*/  ISETP.LT.OR P5, PT, R2.reuse, R237, P2 ;  /* 0x000000ed0200720c */ /* 0x040fe400017a1670 */
[----:B------:R-:W-:Y:S02]  /*e7b0*/  ISETP.NE.AND P2, PT, R3, RZ, PT ;  /* 0x000000ff0300720c */ /* 0x000fe40003f45270 */
[----:B------:R-:W-:-:S02]  /*e7c0*/  ISETP.LT.OR P1, PT, R2, R236, P1 ;  /* 0x000000ec0200720c */ /* 0x000fc40000f21670 */
[----:B------:R-:W-:Y:S02]  /*e7d0*/  ISETP.LT.OR P0, PT, R2, R238, P0 ;  /* 0x000000ee0200720c */ /* 0x000fe40000701670 */
[----:B------:R-:W-:Y:S02]  /*e7e0*/  P2R R3, PR, RZ, 0x2 ;  /* 0x00000002ff037803 */ /* 0x000fe40000000000 */
[----:B------:R-:W-:Y:S02]  /*e7f0*/  FSEL R5, R24, -INF , !P2 ;  /* 0xff80000018057808 */ /* 0x000fe40005000000 */
[----:B------:R-:W-:Y:S02]  /*e800*/  FSEL R252, R25, -INF , !P0 ;  /* 0xff80000019fc7808 */ /* 0x000fe40004000000 */
[----:B-1----:R-:W-:Y:S02]  /*e810*/  FSEL R4, R19, -INF , !P6 ;  /* 0xff80000013047808 */ /* 0x002fe40007000000 */
[----:B------:R-:W-:-:S02]  /*e820*/  ISETP.LT.OR P6, PT, R2, R235, P3 ;  /* 0x000000eb0200720c */ /* 0x000fc40001fc1670 */
[----:B------:R-:W-:Y:S01]  /*e830*/  IADD3 R2, R0, 0x40, RZ ;  /* 0x0000004000027810 */ /* 0x000fe20007ffe0ff */
[----:B------:R1:W-:Y:S03]  /*e840*/  STL [R1+0x8c], R4 ;  /* 0x00008c0401007387 */ /* 0x0003e60000100800 */
[C---:B------:R-:W-:Y:S02]  /*e850*/  ISETP.GE.AND P2, PT, R2.reuse, R242, PT ;  /* 0x000000f20200720c */ /* 0x040fe40003f46270 */
[C---:B------:R-:W-:Y:S02]  /*e860*/  ISETP.GE.AND P1, PT, R2.reuse, R241, PT ;  /* 0x000000f10200720c */ /* 0x040fe40003f26270 */
[C---:B------:R-:W-:Y:S02]  /*e870*/  ISETP.GE.AND P3, PT, R2.reuse, R240, PT ;  /* 0x000000f00200720c */ /* 0x040fe40003f66270 */
[----:B------:R-:W-:-:S02]  /*e880*/  ISETP.GE.AND P0, PT, R2, R239, PT ;  /* 0x000000ef0200720c */ /* 0x000fc40003f06270 */
[C---:B------:R-:W-:Y:S02]  /*e890*/  ISETP.LT.OR P2, PT, R2.reuse, R237, P2 ;  /* 0x000000ed0200720c */ /* 0x040fe40001741670 */
[C---:B------:R-:W-:Y:S02]  /*e8a0*/  ISETP.LT.OR P1, PT, R2.reuse, R236, P1 ;  /* 0x000000ec0200720c */ /* 0x040fe40000f21670 */
[----:B------:R-:W-:Y:S02]  /*e8b0*/  ISETP.LT.OR P3, PT, R2, R238, P3 ;  /* 0x000000ee0200720c */ /* 0x000fe40001f61670 */
[----:B------:R-:W-:Y:S02]  /*e8c0*/  FSEL R210, R21, -INF , !P5 ;  /* 0xff80000015d27808 */ /* 0x000fe40006800000 */
[----:B------:R-:W-:Y:S02]  /*e8d0*/  ISETP.NE.AND P5, PT, R3, RZ, PT ;  /* 0x000000ff0300720c */ /* 0x000fe40003fa5270 */
[----:B-1----:R-:W-:-:S02]  /*e8e0*/  FSEL R4, R26, -INF , !P4 ;  /* 0xff8000001a047808 */ /* 0x002fc40006000000 */
[----:B------:R-:W-:Y:S02]  /*e8f0*/  ISETP.LT.OR P4, PT, R2, R235, P0 ;  /* 0x000000eb0200720c */ /* 0x000fe40000781670 */
[----:B------:R-:W-:Y:S02]  /*e900*/  IADD3 R2, R0, 0x41, RZ ;  /* 0x0000004100027810 */ /* 0x000fe40007ffe0ff */
[----:B------:R-:W-:Y:S02]  /*e910*/  P2R R3, PR, RZ, 0x8 ;  /* 0x00000008ff037803 */ /* 0x000fe40000000000 */
[C---:B------:R-:W-:Y:S02]  /*e920*/  ISETP.GE.AND P0, PT, R2.reuse, R242, PT ;  /* 0x000000f20200720c */ /* 0x040fe40003f06270 */
[----:B------:R-:W-:Y:S02]  /*e930*/  FSEL R215, R23, -INF , !P5 ;  /* 0xff80000017d77808 */ /* 0x000fe40006800000 */
[----:B------:R-:W-:-:S02]  /*e940*/  ISETP.GE.AND P3, PT, R2, R241, PT ;  /* 0x000000f10200720c */ /* 0x000fc40003f66270 */
[----:B------:R-:W-:Y:S01]  /*e950*/  FSEL R207, R32, -INF , !P2 ;  /* 0xff80000020cf7808 */ /* 0x000fe20005000000 */
[----:B------:R-:W-:Y:S01]  /*e960*/  STL [R1], R5 ;  /* 0x0000000501007387 */ /* 0x000fe20000100800 */
[C---:B------:R-:W-:Y:S02]  /*e970*/  ISETP.GE.AND P5, PT, R2.reuse, R240, PT ;  /* 0x000000f00200720c */ /* 0x040fe40003fa6270 */
[----:B------:R-:W-:Y:S01]  /*e980*/  ISETP.GE.AND P2, PT, R2, R239, PT ;  /* 0x000000ef0200720c */ /* 0x000fe20003f46270 */
[----:B------:R1:W-:Y:S01]  /*e990*/  STL [R1+0x88], R4 ;  /* 0x0000880401007387 */ /* 0x0003e20000100800 */
[----:B------:R-:W-:Y:S02]  /*e9a0*/  FSEL R213, R34, -INF , !P1 ;  /* 0xff80000022d57808 */ /* 0x000fe40004800000 */
[C---:B------:R-:W-:Y:S02]  /*e9b0*/  ISETP.LT.OR P1, PT, R2.reuse, R237, P0 ;  /* 0x000000ed0200720c */ /* 0x040fe40000721670 */
[----:B------:R-:W-:-:S02]  /*e9c0*/  ISETP.LT.OR P0, PT, R2, R236, P3 ;  /* 0x000000ec0200720c */ /* 0x000fc40001f01670 */
[----:B------:R-:W-:Y:S02]  /*e9d0*/  ISETP.LT.OR P3, PT, R2, R238, P5 ;  /* 0x000000ee0200720c */ /* 0x000fe40002f61670 */
[----:B------:R-:W-:Y:S02]  /*e9e0*/  ISETP.NE.AND P5, PT, R3, RZ, PT ;  /* 0x000000ff0300720c */ /* 0x000fe40003fa5270 */
[----:B------:R-:W-:Y:S02]  /*e9f0*/  P2R R3, PR, RZ, 0x8 ;  /* 0x00000008ff037803 */ /* 0x000fe40000000000 */
[----:B------:R-:W-:Y:S02]  /*ea00*/  FSEL R204, R33, -INF , !P1 ;  /* 0xff80000021cc7808 */ /* 0x000fe40004800000 */
[----:B------:R-:W-:Y:S02]  /*ea10*/  FSEL R211, R35, -INF , !P0 ;  /* 0xff80000023d37808 */ /* 0x000fe40004000000 */
[----:B-1----:R-:W-:-:S02]  /*ea20*/  FSEL R4, R27, -INF , !P6 ;  /* 0xff8000001b047808 */ /* 0x002fc40007000000 */
        /* <DEDUP_REMOVED lines=8> */
[----:B------:R-:W-:Y:S02]  /*eab0*/  FSEL R30, R30, -INF , !P4 ;  /* 0xff8000001e1e7808 */ /* 0x000fe40006000000 */
[C---:B------:R-:W-:Y:S02]  /*eac0*/  ISETP.LT.OR P3, PT, R2.reuse, R236, P2 ;  /* 0x000000ec0200720c */ /* 0x040fe40001761670 */
[----:B------:R-:W-:Y:S02]  /*ead0*/  ISETP.NE.AND P2, PT, R3, RZ, PT ;  /* 0x000000ff0300720c */ /* 0x000fe40003f45270 */
[C---:B------:R-:W-:Y:S02]  /*eae0*/  ISETP.LT.OR P1, PT, R2.reuse, R238, P1 ;  /* 0x000000ee0200720c */ /* 0x040fe40000f21670 */
[----:B------:R-:W-:Y:S02]  /*eaf0*/  ISETP.LT.OR P4, PT, R2, R235, P0 ;  /* 0x000000eb0200720c */ /* 0x000fe40000781670 */
[----:B------:R-:W-:-:S02]  /*eb00*/  IADD3 R2, R0, 0x49, RZ ;  /* 0x0000004900027810 */ /* 0x000fc40007ffe0ff */
[----:B------:R-:W-:Y:S02]  /*eb10*/  FSEL R247, R29, -INF , !P2 ;  /* 0xff8000001df77808 */ /* 0x000fe40005000000 */
[----:B------:R-:W-:Y:S02]  /*eb20*/  P2R R3, PR, RZ, 0x2 ;  /* 0x00000002ff037803 */ /* 0x000fe40000000000 */
[----:B------:R-:W-:Y:S02]  /*eb30*/  ISETP.GE.AND P2, PT, R2, R242, PT ;  /* 0x000000f20200720c */ /* 0x000fe40003f46270 */
[----:B------:R-:W-:Y:S02]  /*eb40*/  FSEL R206, R38, -INF , !P3 ;  /* 0xff80000026ce7808 */ /* 0x000fe40005800000 */
[C---:B------:R-:W-:Y:S02]  /*eb50*/  ISETP.GE.AND P1, PT, R2.reuse, R241, PT ;  /* 0x000000f10200720c */ /* 0x040fe40003f26270 */
[----:B------:R-:W-:-:S02]  /*eb60*/  ISETP.GE.AND P0, PT, R2, R240, PT ;  /* 0x000000f00200720c */ /* 0x000fc40003f06270 */
[----:B------:R-:W-:Y:S02]  /*eb70*/  ISETP.GE.AND P3, PT, R2, R239, PT ;  /* 0x000000ef0200720c */ /* 0x000fe40003f66270 */
[----:B------:R-:W-:Y:S02]  /*eb80*/  FSEL R131, R36, -INF , !P5 ;  /* 0xff80000024837808 */ /* 0x000fe40006800000 */
[----:B------:R-:W-:Y:S02]  /*eb90*/  FSEL R31, R31, -INF , !P6 ;  /* 0xff8000001f1f7808 */ /* 0x000fe40007000000 */
[C---:B------:R-:W-:Y:S02]  /*eba0*/  ISETP.LT.OR P5, PT, R2.reuse, R237, P2 ;  /* 0x000000ed0200720c */ /* 0x040fe400017a1670 */
[----:B------:R-:W-:Y:S02]  /*ebb0*/  ISETP.NE.AND P2, PT, R3, RZ, PT ;  /* 0x000000ff0300720c */ /* 0x000fe40003f45270 */
[----:B------:R-:W-:-:S02]  /*ebc0*/  ISETP.LT.OR P1, PT, R2, R236, P1 ;  /* 0x000000ec0200720c */ /* 0x000fc40000f21670 */
[C---:B------:R-:W-:Y:S02]  /*ebd0*/  ISETP.LT.OR P0, PT, R2.reuse, R238, P0 ;  /* 0x000000ee0200720c */ /* 0x040fe40000701670 */
[----:B------:R-:W-:Y:S02]  /*ebe0*/  ISETP.LT.OR P6, PT, R2, R235, P3 ;  /* 0x000000eb0200720c */ /* 0x000fe40001fc1670 */
[----:B------:R-:W-:Y:S02]  /*ebf0*/  IADD3 R2, R0, 0x50, RZ ;  /* 0x0000005000027810 */ /* 0x000fe40007ffe0ff */
[----:B------:R-:W-:Y:S02]  /*ec00*/  P2R R3, PR, RZ, 0x2 ;  /* 0x00000002ff037803 */ /* 0x000fe40000000000 */
[----:B------:R-:W-:Y:S02]  /*ec10*/  FSEL R244, R40, -INF , !P2 ;  /* 0xff80000028f47808 */ /* 0x000fe40005000000 */
[----:B------:R-:W-:-:S02]  /*ec20*/  FSEL R214, R41, -INF , !P0 ;  /* 0xff80000029d67808 */ /* 0x000fc40004000000 */
        /* <DEDUP_REMOVED lines=9> */
[----:B------:R-:W-:Y:S02]  /*ecc0*/  FSEL R124, R37, -INF , !P5 ;  /* 0xff800000257c7808 */ /* 0x000fe40006800000 */
[----:B------:R-:W-:Y:S02]  /*ecd0*/  IADD3 R2, R0, 0x51, RZ ;  /* 0x0000005100027810 */ /* 0x000fe40007ffe0ff */
[----:B------:R-:W-:-:S02]  /*ece0*/  ISETP.NE.AND P5, PT, R3, RZ, PT ;  /* 0x000000ff0300720c */ /* 0x000fc40003fa5270 */
[----:B------:R-:W-:Y:S02]  /*ecf0*/  P2R R3, PR, RZ, 0x8 ;  /* 0x00000008ff037803 */ /* 0x000fe40000000000 */
[C---:B------:R-:W-:Y:S02]  /*ed00*/  ISETP.GE.AND P0, PT, R2.reuse, R242, PT ;  /* 0x000000f20200720c */ /* 0x040fe40003f06270 */
[----:B------:R-:W-:Y:S02]  /*ed10*/  FSEL R133, R39, -INF , !P5 ;  /* 0xff80000027857808 */ /* 0x000fe40006800000 */
[----:B------:R-:W-:Y:S02]  /*ed20*/  ISETP.GE.AND P3, PT, R2, R241, PT ;  /* 0x000000f10200720c */ /* 0x000fe40003f66270 */
[----:B------:R-:W-:Y:S02]  /*ed30*/  FSEL R123, R48, -INF , !P2 ;  /* 0xff800000307b7808 */ /* 0x000fe40005000000 */
[----:B------:R-:W-:-:S02]  /*ed40*/  ISETP.GE.AND P5, PT, R2, R240, PT ;  /* 0x000000f00200720c */ /* 0x000fc40003fa6270 */
[----:B------:R-:W-:Y:S02]  /*ed50*/  ISETP.GE.AND P2, PT, R2, R239, PT ;  /* 0x000000ef0200720c */ /* 0x000fe40003f46270 */
[----:B------:R-:W-:Y:S02]  /*ed60*/  FSEL R130, R50, -INF , !P1 ;  /* 0xff80000032827808 */ /* 0x000fe40004800000 */
[C---:B------:R-:W-:Y:S02]  /*ed70*/  ISETP.LT.OR P1, PT, R2.reuse, R237, P0 ;  /* 0x000000ed0200720c */ /* 0x040fe40000721670 */
[----:B------:R-:W-:Y:S02]  /*ed80*/  FSEL R43, R43, -INF , !P6 ;  /* 0xff8000002b2b7808 */ /* 0x000fe40007000000 */
[C---:B------:R-:W-:Y:S02]  /*ed90*/  ISETP.LT.OR P0, PT, R2.reuse, R236, P3 ;  /* 0x000000ec0200720c */ /* 0x040fe40001f01670 */
        /* <DEDUP_REMOVED lines=55> */
[----:B------:R-:W-:Y:S01]  /*f110*/  ISETP.GE.AND P2, PT, R2, R239, PT ;  /* 0x000000ef0200720c */ /* 0x000fe20003f46270 */
[----:B------:R1:W-:Y:S01]  /*f120*/  STL [R1+0x84], R4 ;  /* 0x0000840401007387 */ /* 0x0003e20000100800 */
[----:B------:R-:W-:Y:S02]  /*f130*/  FSEL R105, R78, -INF , !P1 ;  /* 0xff8000004e697808 */ /* 0x000fe40004800000 */
[C---:B------:R-:W-:Y:S02]  /*f140*/  ISETP.LT.OR P1, PT, R2.reuse, R237, P0 ;  /* 0x000000ed0200720c */ /* 0x040fe40000721670 */
[C---:B------:R-:W-:Y:S02]  /*f150*/  ISETP.LT.OR P0, PT, R2.reuse, R236, P3 ;  /* 0x000000ec0200720c */ /* 0x040fe40001f01670 */
[----:B------:R-:W-:Y:S02]  /*f160*/  ISETP.LT.OR P3, PT, R2, R238, P5 ;  /* 0x000000ee0200720c */ /* 0x000fe40002f61670 */
[----:B------:R-:W-:-:S02]  /*f170*/  ISETP.NE.AND P5, PT, R3, RZ, PT ;  /* 0x000000ff0300720c */ /* 0x000fc40003fa5270 */
[----:B------:R-:W-:Y:S02]  /*f180*/  P2R R3, PR, RZ, 0x8 ;  /* 0x00000008ff037803 */ /* 0x000fe40000000000 */
[----:B------:R-:W-:Y:S02]  /*f190*/  FSEL R97, R77, -INF , !P1 ;  /* 0xff8000004d617808 */ /* 0x000fe40004800000 */
[----:B------:R-:W-:Y:S02]  /*f1a0*/  FSEL R104, R79, -INF , !P0 ;  /* 0xff8000004f687808 */ /* 0x000fe40004000000 */
[----:B-1----:R-:W-:Y:S02]  /*f1b0*/  FSEL R4, R63, -INF , !P6 ;  /* 0xff8000003f047808 */ /* 0x002fe40007000000 */
        /* <DEDUP_REMOVED lines=37> */
[----:B------:R-:W-:-:S02]  /*f410*/  FSEL R81, R81, -INF , !P5 ;  /* 0xff80000051517808 */ /* 0x000fc40006800000 */
[----:B------:R-:W-:Y:S02]  /*f420*/  ISETP.NE.AND P5, PT, R3, RZ, PT ;  /* 0x000000ff0300720c */ /* 0x000fe40003fa5270 */
[C---:B------:R-:W-:Y:S02]  /*f430*/  ISETP.LT.OR P2, PT, R2.reuse, R237, P2 ;  /* 0x000000ed0200720c */ /* 0x040fe40001741670 */
[C---:B------:R-:W-:Y:S02]  /*f440*/  ISETP.LT.OR P1, PT, R2.reuse, R236, P1 ;  /* 0x000000ec0200720c */ /* 0x040fe40000f21670 */
        /* <DEDUP_REMOVED lines=13> */
[C---:B------:R-:W-:Y:S02]  /*f520*/  ISETP.LT.OR P6, PT, R2.reuse, R238, P5 ;  /* 0x000000ee0200720c */ /* 0x040fe40002fc1670 */
[----:B------:R-:W-:-:S02]  /*f530*/  ISETP.LT.OR P0, PT, R2, R236, P3 ;  /* 0x000000ec0200720c */ /* 0x000fc40001f01670 */
[----:B------:R-:W-:Y:S02]  /*f540*/  ISETP.LT.OR P5, PT, R2, R235, P2 ;  /* 0x000000eb0200720c */ /* 0x000fe400017a1670 */
[----:B------:R-:W-:Y:S02]  /*f550*/  IADD3 R2, R0, 0x78, RZ ;  /* 0x0000007800027810 */ /* 0x000fe40007ffe0ff */
[----:B------:R-:W-:Y:S02]  /*f560*/  ISETP.NE.AND P3, PT, R3, RZ, PT ;  /* 0x000000ff0300720c */ /* 0x000fe40003f65270 */
[----:B------:R-:W-:Y:S02]  /*f570*/  FSEL R25, R57, -INF , !P1 ;  /* 0xff80000039197808 */ /* 0x000fe40004800000 */
[----:B------:R-:W-:Y:S02]  /*f580*/  FSEL R27, R59, -INF , !P0 ;  /* 0xff8000003b1b7808 */ /* 0x000fe40004000000 */
[----:B------:R-:W-:-:S02]  /*f590*/  ISETP.GE.AND P1, PT, R2, R241, PT ;  /* 0x000000f10200720c */ /* 0x000fc40003f26270 */
[----:B------:R-:W-:Y:S02]  /*f5a0*/  FSEL R92, R92, -INF , !P3 ;  /* 0xff8000005c5c7808 */ /* 0x000fe40005800000 */
[C---:B------:R-:W-:Y:S02]  /*f5b0*/  ISETP.GE.AND P0, PT, R2.reuse, R240, PT ;  /* 0x000000f00200720c */ /* 0x040fe40003f06270 */
[----:B------:R-:W-:Y:S02]  /*f5c0*/  ISETP.GE.AND P3, PT, R2, R239, PT ;  /* 0x000000ef0200720c */ /* 0x000fe40003f66270 */
[----:B------:R-:W-:Y:S02]  /*f5d0*/  FSEL R94, R94, -INF , !P4 ;  /* 0xff8000005e5e7808 */ /* 0x000fe40006000000 */
[C---:B------:R-:W-:Y:S02]  /*f5e0*/  ISETP.LT.OR P4, PT, R2.reuse, R236, P1 ;  /* 0x000000ec0200720c */ /* 0x040fe40000f81670 */
[----:B------:R-:W-:-:S02]  /*f5f0*/  ISETP.LT.OR P1, PT, R2, R238, P0 ;  /* 0x000000ee0200720c */ /* 0x000fc40000721670 */
[----:B------:R-:W-:Y:S02]  /*f600*/  ISETP.LT.OR P0, PT, R2, R235, P3 ;  /* 0x000000eb0200720c */ /* 0x000fe40001f01670 */
[----:B------:R-:W-:Y:S01]  /*f610*/  IADD3 R0, R0, 0x79, RZ ;  /* 0x0000007900007810 */ /* 0x000fe20007ffe0ff */
[----:B------:R2:W-:Y:S01]  /*f620*/  STL [R1+0x70], R4 ;  /* 0x0000700401007387 */ /* 0x0005e20000100800 */
[----:B------:R-:W-:Y:S02]  /*f630*/  FSEL R20, R86, -INF , !P0 ;  /* 0xff80000056147808 */ /* 0x000fe40004000000 */
[----:B------:R-:W-:Y:S02]  /*f640*/  ISETP.GE.AND P0, PT, R0, R239, PT ;  /* 0x000000ef0000720c */ /* 0x000fe40003f06270 */
[----:B------:R-:W-:Y:S02]  /*f650*/  ISETP.GE.AND P2, PT, R2, R242, PT ;  /* 0x000000f20200720c */ /* 0x000fe40003f46270 */
[----:B------:R-:W-:-:S02]  /*f660*/  FSEL R84, R84, -INF , !P1 ;  /* 0xff80000054547808 */ /* 0x000fc40004800000 */
[----:B------:R-:W-:Y:S02]  /*f670*/  ISETP.LT.OR P1, PT, R0, R235, P0 ;  /* 0x000000eb0000720c */ /* 0x000fe40000721670 */
[----:B------:R-:W-:Y:S02]  /*f680*/  PLOP3.LUT P0, PT, PT, PT, UP0, 0x80, 0x0 ;  /* 0x000000000000781c */ /* 0x000fe40003f0f008 */
[----:B------:R-:W-:Y:S02]  /*f690*/  ISETP.LT.OR P2, PT, R2, R237, P2 ;  /* 0x000000ed0200720c */ /* 0x000fe40001741670 */
[----:B------:R-:W-:Y:S02]  /*f6a0*/  FSEL R95, R95, -INF , !P5 ;  /* 0xff8000005f5f7808 */ /* 0x000fe40006800000 */
[----:B------:R-:W-:Y:S02]  /*f6b0*/  P2R R3, PR, RZ, 0x4 ;  /* 0x00000004ff037803 */ /* 0x000fe40000000000 */
[----:B------:R-:W-:-:S02]  /*f6c0*/  ISETP.GE.AND P5, PT, R0, R242, PT ;  /* 0x000000f20000720c */ /* 0x000fc40003fa6270 */
[C---:B------:R-:W-:Y:S02]  /*f6d0*/  ISETP.GE.AND P2, PT, R0.reuse, R240, PT ;  /* 0x000000f00000720c */ /* 0x040fe40003f46270 */
[C---:B------:R-:W-:Y:S02]  /*f6e0*/  ISETP.GE.AND P3, PT, R0.reuse, R241, PT ;  /* 0x000000f10000720c */ /* 0x040fe40003f66270 */
[----:B------:R-:W-:Y:S02]  /*f6f0*/  FSEL R93, R93, -INF , !P6 ;  /* 0xff8000005d5d7808 */ /* 0x000fe40007000000 */
[----:B------:R-:W-:Y:S02]  /*f700*/  ISETP.NE.AND P6, PT, R3, RZ, PT ;  /* 0x000000ff0300720c */ /* 0x000fe40003fc5270 */
[C---:B------:R-:W-:Y:S02]  /*f710*/  ISETP.LT.OR P2, PT, R0.reuse, R238, P2 ;  /* 0x000000ee0000720c */ /* 0x040fe40001741670 */
[----:B------:R-:W-:-:S02]  /*f720*/  ISETP.LT.OR P5, PT, R0, R237, P5 ;  /* 0x000000ed0000720c */ /* 0x000fc40002fa1670 */
[----:B------:R-:W-:Y:S02]  /*f730*/  ISETP.LT.OR P3, PT, R0, R236, P3 ;  /* 0x000000ec0000720c */ /* 0x000fe40001f61670 */
[----:B------:R-:W-:Y:S02]  /*f740*/  FSEL R24, R10, -INF , !P4 ;  /* 0xff8000000a187808 */ /* 0x000fe40006000000 */
[----:B------:R-:W-:Y:S02]  /*f750*/  FSEL R85, R85, -INF , !P2 ;  /* 0xff80000055557808 */ /* 0x000fe40005000000 */
[----:B------:R-:W-:Y:S02]  /*f760*/  FSEL R48, R87, -INF , !P1 ;  /* 0xff80000057307808 */ /* 0x000fe40004800000 */
[----:B------:R-:W-:Y:S02]  /*f770*/  FSEL R22, R8, -INF , !P6 ;  /* 0xff80000008167808 */ /* 0x000fe40007000000 */
[----:B------:R-:W-:-:S02]  /*f780*/  LOP3.LUT P4, RZ, R234, 0x4000, RZ, 0xc0, !PT ;  /* 0x00004000eaff7812 */ /* 0x000fc4000788c0ff */
[----:B------:R-:W-:Y:S02]  /*f790*/  FSEL R21, R9, -INF , !P5 ;  /* 0xff80000009157808 */ /* 0x000fe40006800000 */
[----:B------:R-:W-:Y:S01]  /*f7a0*/  FSEL R23, R11, -INF , !P3 ;  /* 0xff8000000b177808 */ /* 0x000fe20005800000 */
[----:B------:R-:W-:Y:S05]  /*f7b0*/  @!P0 BRA `(.L_x_637) ;  /* 0x000006e000008947 */ /* 0x000fea0003800000 */
[----:B--2---:R-:W2:Y:S04]  /*f7c0*/  LDL.64 R12, [R1+0xd0] ;  /* 0x0000d000010c7983 */ /* 0x004ea80000100a00 */
[----:B------:R-:W3:Y:S01]  /*f7d0*/  LDL.64 R6, [R1+0xc8] ;  /* 0x0000c80001067983 */ /* 0x000ee20000100a00 */
[----:B------:R-:W-:Y:S01]  /*f7e0*/  UIADD3 UR7, UR7, -0x3, URZ ;  /* 0xfffffffd07077890 */ /* 0x000fe2000fffe03f */
[----:B------:R-:W-:Y:S01]  /*f7f0*/  @!P4 IMAD.MOV.U32 R8, RZ, RZ, c[0x0][0x19c] ;  /* 0x00006700ff08c624 */ /* 0x000fe200078e00ff */
[----:B------:R-:W-:Y:S01]  /*f800*/  ULDC.64 UR10, c[0x0][0x198] ;  /* 0x00006600000a7ab9 */ /* 0x000fe20000000a00 */
[----:B------:R1:W-:Y:S01]  /*f810*/  @P4 STS.128 [R243+0x4000], RZ ;  /* 0x004000fff3004388 */ /* 0x0003e20000000c00 */
[----:B------:R-:W-:Y:S01]  /*f820*/  USHF.R.S32.HI UR5, URZ, 0x1f, UR7 ;  /* 0x0000001f3f057899 */ /* 0x000fe20008011407 */
[----:B------:R-:W-:Y:S01]  /*f830*/  @!P4 IMAD R8, R8, 0x50, RZ ;  /* 0x000000500808c824 */ /* 0x000fe200078e02ff */
[----:B------:R-:W-:Y:S01]  /*f840*/  UIMAD.WIDE.U32 UR14, UR7, UR10, URZ ;  /* 0x0000000a070e72a5 */ /* 0x000fe2000f8e003f */
[----:B------:R-:W-:Y:S01]  /*f850*/  BSSY B0, `(.L_x_638) ;  /* 0x0000063000007945 */ /* 0x000fe20003800000 */
[----:B------:R-:W-:-:S04]  /*f860*/  UIMAD UR5, UR5, UR10, URZ ;  /* 0x0000000a050572a4 */ /* 0x000fc8000f8e023f */
[----:B------:R-:W-:Y:S01]  /*f870*/  UIMAD UR5, UR7, UR11, UR5 ;  /* 0x0000000b070572a4 */ /* 0x000fe2000f8e0205 */
[----:B------:R-:W-:Y:S02]  /*f880*/  IMAD.U32 R2, RZ, RZ, UR14 ;  /* 0x0000000eff027e24 */ /* 0x000fe4000f8e00ff */
[----:B------:R-:W-:Y:S01]  /*f890*/  IMAD.U32 R3, RZ, RZ, UR14 ;  /* 0x0000000eff037e24 */ /* 0x000fe2000f8e00ff */
[----:B------:R-:W-:-:S06]  /*f8a0*/  UIADD3 UR5, UR15, UR5, URZ ;  /* 0x000000050f057290 */ /* 0x000fcc000fffe03f */
[----:B------:R-:W-:Y:S01]  /*f8b0*/  IMAD.U32 R0, RZ, RZ, UR5 ;  /* 0x00000005ff007e24 */ /* 0x000fe2000f8e00ff */
[----:B--2---:R-:W-:-:S04]  /*f8c0*/  LEA R2, P0, R2, R12, 0x7 ;  /* 0x0000000c02027211 */ /* 0x004fc800078038ff */
[----:B---3--:R-:W-:Y:S01]  /*f8d0*/  LEA.HI.X R3, R3, R7, R0, 0x7, P0 ;  /* 0x0000000703037211 */ /* 0x008fe200000f3c00 */
[----:B------:R-:W-:Y:S01]  /*f8e0*/  @!P4 IMAD.MOV.U32 R0, RZ, RZ, c[0x0][0x19c] ;  /* 0x00006700ff00c624 */ /* 0x000fe200078e00ff */
[----:B------:R-:W-:-:S03]  /*f8f0*/  @!P4 LEA R4, P0, R2, c[0x0][0x168], 0x1 ;  /* 0x00005a000204ca11 */ /* 0x000fc600078008ff */
[----:B------:R-:W-:Y:S01]  /*f900*/  @!P4 IMAD R0, R0, 0x30, RZ ;  /* 0x000000300000c824 */ /* 0x000fe200078e02ff */
[----:B------:R-:W-:-:S05]  /*f910*/  @!P4 LEA.HI.X R5, R2, c[0x0][0x16c], R3, 0x1, P0 ;  /* 0x00005b000205ca11 */ /* 0x000fca00000f0c03 */
[----:B------:R-:W-:Y:S01]  /*f920*/  @!PT LDS RZ, [RZ] ;  /* 0x00000000fffff984 */ /* 0x000fe20000000800 */
[----:B------:R-:W-:Y:S01]  /*f930*/  @!PT LDS RZ, [RZ] ;  /* 0x00000000fffff984 */ /* 0x000fe20000000800 */
[----:B------:R-:W-:Y:S01]  /*f940*/  @!PT LDS RZ, [RZ] ;  /* 0x00000000fffff984 */ /* 0x000fe20000000800 */
[----:B------:R2:W-:Y:S04]  /*f950*/  @!P4 LDGSTS.E.BYPASS.LTC128B.128 [R243+0x4000], [R4.64] ;  /* 0x0400000004f3cfae */ /* 0x0005e8000b901d72 */
[----:B------:R1:W-:Y:S01]  /*f960*/  @P4 STS.128 [R243+0x4800], RZ ;  /* 0x004800fff3004388 */ /* 0x0003e20000000c00 */
[----:B--2---:R-:W-:-:S04]  /*f970*/  IMAD.U32 R4, RZ, RZ, UR4 ;  /* 0x00000004ff047e24 */ /* 0x004fc8000f8e00ff */
[----:B------:R-:W-:-:S05]  /*f980*/  @!P4 IMAD.WIDE.U32 R4, R4, 0x30, R2 ;  /* 0x000000300404c825 */ /* 0x000fca00078e0002 */
[----:B------:R-:W-:Y:S01]  /*f990*/  @!P4 IADD3 R0, R0, R5, RZ ;  /* 0x000000050000c210 */ /* 0x000fe20007ffe0ff */
[----:B------:R-:W-:Y:S01]  /*f9a0*/  @!P4 IMAD.MOV.U32 R5, RZ, RZ, R3 ;  /* 0x000000ffff05c224 */ /* 0x000fe200078e0003 */
[----:B------:R-:W-:-:S04]  /*f9b0*/  @!P4 LEA R12, P0, R4, c[0x0][0x168], 0x1 ;  /* 0x00005a00040cca11 */ /* 0x000fc800078008ff */
[----:B------:R-:W-:Y:S01]  /*f9c0*/  @!P4 LEA.HI.X R13, R4, c[0x0][0x16c], R0, 0x1, P0 ;  /* 0x00005b00040dca11 */ /* 0x000fe200000f0c00 */
[----:B------:R-:W-:Y:S02]  /*f9d0*/  IMAD.U32 R0, RZ, RZ, UR4 ;  /* 0x00000004ff007e24 */ /* 0x000fe4000f8e00ff */
[----:B------:R-:W-:-:S04]  /*f9e0*/  @!P4 IMAD.MOV.U32 R4, RZ, RZ, R2 ;  /* 0x000000ffff04c224 */ /* 0x000fc800078e0002 */
[----:B------:R-:W-:Y:S01]  /*f9f0*/  @!P4 IMAD.WIDE.U32 R4, R0, 0x50, R4 ;  /* 0x000000500004c825 */ /* 0x000fe200078e0004 */
[----:B------:R-:W-:-:S04]  /*fa00*/  @!P4 IADD3 R0, P1, R2, UR27, RZ ;  /* 0x0000001b0200cc10 */ /* 0x000fc8000ff3e0ff */
[----:B------:R-:W-:Y:S02]  /*fa10*/  @!P4 LEA R6, P0, R0, c[0x0][0x168], 0x1 ;  /* 0x00005a000006ca11 */ /* 0x000fe400078008ff */
[----:B------:R-:W-:-:S04]  /*fa20*/  @!P4 IADD3.X R7, R3, UR26, RZ, P1, !PT ;  /* 0x0000001a0307cc10 */ /* 0x000fc80008ffe4ff */
[----:B------:R-:W-:Y:S02]  /*fa30*/  @!P4 LEA.HI.X R7, R0, c[0x0][0x16c], R7, 0x1, P0 ;  /* 0x00005b000007ca11 */ /* 0x000fe400000f0c07 */
[----:B------:R-:W-:Y:S01]  /*fa40*/  @!P4 IADD3 R0, R8, R5, RZ ;  /* 0x000000050800c210 */ /* 0x000fe20007ffe0ff */
[----:B------:R-:W-:Y:S01]  /*fa50*/  @!P4 IMAD.MOV.U32 R5, RZ, RZ, R3 ;  /* 0x000000ffff05c224 */ /* 0x000fe200078e0003 */
[C---:B------:R-:W-:Y:S01]  /*fa60*/  @!P4 LEA R10, P0, R4.reuse, c[0x0][0x168], 0x1 ;  /* 0x00005a00040aca11 */ /* 0x040fe200078008ff */
[----:B------:R-:W-:Y:S01]  /*fa70*/  @!PT LDS RZ, [RZ] ;  /* 0x00000000fffff984 */ /* 0x000fe20000000800 */
[----:B------:R-:W-:Y:S01]  /*fa80*/  @!PT LDS RZ, [RZ] ;  /* 0x00000000fffff984 */ /* 0x000fe20000000800 */
[----:B------:R-:W-:Y:S01]  /*fa90*/  @!PT LDS RZ, [RZ] ;  /* 0x00000000fffff984 */ /* 0x000fe20000000800 */
[----:B------:R2:W-:Y:S01]  /*faa0*/  @!P4 LDGSTS.E.BYPASS.LTC128B.128 [R243+0x4800], [R6.64] ;  /* 0x0480000006f3cfae */ /* 0x0005e2000b901d72 */
[----:B------:R-:W-:Y:S02]  /*fab0*/  @!P4 MOV R8, c[0x0][0x19c] ;  /* 0x000067000008ca02 */ /* 0x000fe40000000f00 */
[----:B------:R-:W-:Y:S01]  /*fac0*/  @!P4 LEA.HI.X R11, R4, c[0x0][0x16c], R0, 0x1, P0 ;  /* 0x00005b00040bca11 */ /* 0x000fe200000f0c00 */
[----:B------:R-:W-:Y:S01]  /*fad0*/  IMAD.U32 R0, RZ, RZ, UR4 ;  /* 0x00000004ff007e24 */ /* 0x000fe2000f8e00ff */
[----:B------:R1:W-:Y:S01]  /*fae0*/  @P4 STS.128 [R243+0x5000], RZ ;  /* 0x005000fff3004388 */ /* 0x0003e20000000c00 */
[----:B------:R-:W-:-:S02]  /*faf0*/  IMAD.U32 R4, RZ, RZ, UR4 ;  /* 0x00000004ff047e24 */ /* 0x000fc4000f8e00ff */
[----:B------:R-:W-:Y:S01]  /*fb00*/  @!P4 IMAD R8, R8, 0x60, RZ ;  /* 0x000000600808c824 */ /* 0x000fe200078e02ff */
[----:B------:R-:W-:Y:S01]  /*fb10*/  @!P4 LEA R0, P0, R0, R2, 0x5 ;  /* 0x000000020000c211 */ /* 0x000fe200078028ff */
[----:B--2---:R-:W-:Y:S02]  /*fb20*/  @!P4 IMAD.MOV.U32 R7, RZ, RZ, c[0x0][0x19c] ;  /* 0x00006700ff07c624 */ /* 0x004fe400078e00ff */
[----:B------:R-:W-:-:S03]  /*fb30*/  IMAD.U32 R6, RZ, RZ, UR4 ;  /* 0x00000004ff067e24 */ /* 0x000fc6000f8e00ff */
[----:B------:R-:W-:Y:S01]  /*fb40*/  @!P4 LEA.HI.X R7, R4, R3, R7, 0x5, P0 ;  /* 0x000000030407c211 */ /* 0x000fe200000f2c07 */
[----:B------:R-:W-:-:S04]  /*fb50*/  @!P4 IMAD.MOV.U32 R4, RZ, RZ, R2 ;  /* 0x000000ffff04c224 */ /* 0x000fc800078e0002 */
[----:B------:R-:W-:Y:S01]  /*fb60*/  @!P4 IMAD.WIDE.U32 R4, R6, 0x60, R4 ;  /* 0x000000600604c825 */ /* 0x000fe200078e0004 */
[----:B------:R-:W-:-:S04]  /*fb70*/  @!P4 LEA R6, P0, R0, c[0x0][0x168], 0x1 ;  /* 0x00005a000006ca11 */ /* 0x000fc800078008ff */
[----:B------:R-:W-:Y:S01]  /*fb80*/  @!P4 LEA.HI.X R7, R0, c[0x0][0x16c], R7, 0x1, P0 ;  /* 0x00005b000007ca11 */ /* 0x000fe200000f0c07 */
[----:B------:R-:W-:Y:S01]  /*fb90*/  @!P4 IMAD.IADD R0, R8, 0x1, R5 ;  /* 0x000000010800c824 */ /* 0x000fe200078e0205 */
[C---:B------:R-:W-:Y:S01]  /*fba0*/  @!P4 LEA R8, P0, R4.reuse, c[0x0][0x168], 0x1 ;  /* 0x00005a000408ca11 */ /* 0x040fe200078008ff */
[----:B------:R-:W-:Y:S02]  /*fbb0*/  @!P4 IMAD.MOV.U32 R5, RZ, RZ, c[0x0][0x19c] ;  /* 0x00006700ff05c624 */ /* 0x000fe400078e00ff */
[----:B------:R-:W-:Y:S01]  /*fbc0*/  @!PT LDS RZ, [RZ] ;  /* 0x00000000fffff984 */ /* 0x000fe20000000800 */
[----:B------:R-:W-:Y:S01]  /*fbd0*/  @!PT LDS RZ, [RZ] ;  /* 0x00000000fffff984 */ /* 0x000fe20000000800 */
[----:B------:R-:W-:Y:S01]  /*fbe0*/  @!PT LDS RZ, [RZ] ;  /* 0x00000000fffff984 */ /* 0x000fe20000000800 */
[----:B------:R1:W-:Y:S01]  /*fbf0*/  @!P4 LDGSTS.E.BYPASS.LTC128B.128 [R243+0x5000], [R6.64] ;  /* 0x0500000006f3cfae */ /* 0x0003e2000b901d72 */
[----:B------:R-:W-:Y:S01]  /*fc00*/  @!P4 LEA.HI.X R9, R4, c[0x0][0x16c], R0, 0x1, P0 ;  /* 0x00005b000409ca11 */ /* 0x000fe200000f0c00 */
[----:B------:R-:W-:Y:S01]  /*fc10*/  IMAD.U32 R4, RZ, RZ, UR4 ;  /* 0x00000004ff047e24 */ /* 0x000fe2000f8e00ff */
[----:B------:R-:W-:Y:S01]  /*fc20*/  MOV R0, UR4 ;  /* 0x0000000400007c02 */ /* 0x000fe20008000f00 */
[----:B------:R1:W-:Y:S03]  /*fc30*/  @P4 STS.128 [R243+0x5800], RZ ;  /* 0x005800fff3004388 */ /* 0x0003e60000000c00 */
[----:B------:R-:W-:Y:S01]  /*fc40*/  @!P4 LEA R0, P0, R0, R2, 0x6 ;  /* 0x000000020000c211 */ /* 0x000fe200078030ff */
[----:B------:R-:W-:Y:S01]  /*fc50*/  @!PT LDS RZ, [RZ] ;  /* 0x00000000fffff984 */ /* 0x000fe20000000800 */
[----:B------:R-:W-:Y:S01]  /*fc60*/  @!PT LDS RZ, [RZ] ;  /* 0x00000000fffff984 */ /* 0x000fe20000000800 */
[----:B------:R-:W-:Y:S01]  /*fc70*/  @!PT LDS RZ, [RZ] ;  /* 0x00000000fffff984 */ /* 0x000fe20000000800 */
[----:B------:R1:W-:Y:S03]  /*fc80*/  @!P4 LDGSTS.E.BYPASS.LTC128B.128 [R243+0x5800], [R12.64] ;  /* 0x058000000cf3cfae */ /* 0x0003e6000b901d72 */
[----:B------:R-:W-:Y:S01]  /*fc90*/  @!P4 LEA.HI.X R5, R4, R3, R5, 0x6, P0 ;  /* 0x000000030405c211 */ /* 0x000fe200000f3405 */
[----:B------:R1:W-:Y:S01]  /*fca0*/  @P4 STS.128 [R243+0x6000], RZ ;  /* 0x006000fff3004388 */ /* 0x0003e20000000c00 */
[----:B------:R-:W-:-:S04]  /*fcb0*/  @!P4 LEA R4, P0, R0, c[0x0][0x168], 0x1 ;  /* 0x00005a000004ca11 */ /* 0x000fc800078008ff */
[----:B------:R-:W-:-:S05]  /*fcc0*/  @!P4 LEA.HI.X R5, R0, c[0x0][0x16c], R5, 0x1, P0 ;  /* 0x00005b000005ca11 */ /* 0x000fca00000f0c05 */
        /* <DEDUP_REMOVED lines=16> */
[----:B-1----:R-:W-:Y:S01]  /*fdd0*/  IMAD.U32 R4, RZ, RZ, UR4 ;  /* 0x00000004ff047e24 */ /* 0x002fe2000f8e00ff */
[----:B------:R-:W-:-:S02]  /*fde0*/  ULDC UR5, c[0x0][0x19c] ;  /* 0x0000670000057ab9 */ /* 0x000fc40000000800 */
        /* <DEDUP_REMOVED lines=9> */
.L_x_639:
[----:B------:R-:W-:Y:S05]  /*fe80*/  BSYNC B0 ;  /* 0x0000000000007941 */ /* 0x000fea0003800000 */
.L_x_638:
[----:B------:R-:W0:Y:S02]  /*fe90*/  LDGDEPBAR ;  /* 0x00000000000079af */ /* 0x000e240000000000 */
.L_x_637:
[----:B--2---:R-:W-:Y:S01]  /*fea0*/  STL [R1+0x138], R243 ;  /* 0x000138f301007387 */ /* 0x004fe20000100800 */
[----:B------:R-:W-:-:S03]  /*feb0*/  MOV R87, R30 ;  /* 0x0000001e00577202 */ /* 0x000fc60000000f00 */
[----:B------:R-:W-:Y:S04]  /*fec0*/  STL [R1+0x134], R242 ;  /* 0x000134f201007387 */ /* 0x000fe80000100800 */
[----:B------:R-:W-:Y:S04]  /*fed0*/  STL [R1+0x130], R241 ;  /* 0x000130f101007387 */ /* 0x000fe80000100800 */
[----:B------:R-:W-:Y:S04]  /*fee0*/  STL [R1+0x12c], R240 ;  /* 0x00012cf001007387 */ /* 0x000fe80000100800 */
[----:B------:R-:W-:Y:S04]  /*fef0*/  STL [R1+0x128], R239 ;  /* 0x000128ef01007387 */ /* 0x000fe80000100800 */
[----:B------:R-:W-:Y:S04]  /*ff00*/  STL [R1+0x124], R238 ;  /* 0x000124ee01007387 */ /* 0x000fe80000100800 */
[----:B------:R-:W-:Y:S04]  /*ff10*/  STL [R1+0x120], R237 ;  /* 0x000120ed01007387 */ /* 0x000fe80000100800 */
[----:B------:R-:W-:Y:S04]  /*ff20*/  STL [R1+0x11c], R236 ;  /* 0x00011cec01007387 */ /* 0x000fe80000100800 */
[----:B------:R-:W2:Y:S04]  /*ff30*/  LDL.LU R29, [R1+0x30] ;  /* 0x00003000011d7983 */ /* 0x000ea80000300800 */
[----:B-1----:R-:W3:Y:S04]  /*ff40*/  LDL.LU R10, [R1+0x78] ;  /* 0x00007800010a7983 */ /* 0x002ee80000300800 */
[----:B------:R-:W4:Y:S04]  /*ff50*/  LDL.LU R9, [R1+0x7c] ;  /* 0x00007c0001097983 */ /* 0x000f280000300800 */
[----:B------:R-:W2:Y:S04]  /*ff60*/  LDL.LU R30, [R1+0x20] ;  /* 0x00002000011e7983 */ /* 0x000ea80000300800 */
[----:B------:R-:W2:Y:S04]  /*ff70*/  LDL.LU R32, [R1+0x18] ;  /* 0x0000180001207983 */ /* 0x000ea80000300800 */
[----:B------:R-:W2:Y:S01]  /*ff80*/  LDL.LU R2, [R1+0x50] ;  /* 0x0000500001027983 */ /* 0x000ea20000300800 */
[----:B------:R-:W-:-:S03]  /*ff90*/  IMAD.MOV.U32 R3, RZ, RZ, R121 ;  /* 0x000000ffff037224 */ /* 0x000fc600078e0079 */
[----:B------:R-:W2:Y:S01]  /*ffa0*/  LDL.LU R4, [R1+0x5c] ;  /* 0x00005c0001047983 */ /* 0x000ea20000300800 */
[----:B------:R-:W-:-:S03]  /*ffb0*/  MOV R0, R120 ;  /* 0x0000007800007202 */ /* 0x000fc60000000f00 */
[----:B------:R-:W2:Y:S04]  /*ffc0*/  LDL.LU R5, [R1+0x40] ;  /* 0x0000400001057983 */ /* 0x000ea80000300800 */
[----:B------:R-:W2:Y:S04]  /*ffd0*/  LDL.LU R6, [R1+0x58] ;  /* 0x0000580001067983 */ /* 0x000ea80000300800 */
[----:B------:R-:W2:Y:S04]  /*ffe0*/  LDL.LU R7, [R1+0x60] ;  /* 0x0000600001077983 */ /* 0x000ea80000300800 */
[----:B------:R-:W2:Y:S04]  /*fff0*/  LDL R8, [R1+0x38] ;  /* 0x0000380001087983 */ /* 0x000ea80000100800 */
[----:B------:R-:W2:Y:S04]  /*10000*/  LDL.LU R121, [R1+0xc] ;  /* 0x00000c0001797983 */ /* 0x000ea80000300800 */
[----:B------:R-:W2:Y:S04]  /*10010*/  LDL.LU R120, [R1+0x4] ;  /* 0x0000040001787983 */ /* 0x000ea80000300800 */
[----:B------:R-:W-:Y:S04]  /*10020*/  STL [R1+0x118], R235 ;  /* 0x000118eb01007387 */ /* 0x000fe80000100800 */
[----:B------:R1:W-:Y:S04]  /*10030*/  STL [R1+0x114], R234 ;  /* 0x000114ea01007387 */ /* 0x0003e80000100800 */
[----:B-1----:R-:W2:Y:S04]  /*10040*/  LDL.LU R234, [R1+0x88] ;  /* 0x0000880001ea7983 */ /* 0x002ea80000300800 */
[----:B------:R1:W-:Y:S04]  /*10050*/  STL [R1+0x110], R233 ;  /* 0x000110e901007387 */ /* 0x0003e80000100800 */
[----:B-1----:R-:W2:Y:S04]  /*10060*/  LDL.LU R233, [R1+0x84] ;  /* 0x0000840001e97983 */ /* 0x002ea80000300800 */
        /* <DEDUP_REMOVED lines=9> */
[----:B------:R1:W-:Y:S04]  /*10100*/  STL [R1+0xe8], R223 ;  /* 0x0000e8df01007387 */ /* 0x0003e80000100800 */
[----:B------:R-:W-:Y:S04]  /*10110*/  STL [R1+0xe4], R222 ;  /* 0x0000e4de01007387 */ /* 0x000fe80000100800 */
[----:B------:R-:W-:Y:S01]  /*10120*/  STL [R1+0xe0], R221 ;  /* 0x0000e0dd01007387 */ /* 0x000fe20000100800 */
[----:B------:R-:W-:-:S02]  /*10130*/  MOV R38, R3 ;  /* 0x0000000300267202 */ /* 0x000fc40000000f00 */
[----:B------:R-:W-:Y:S01]  /*10140*/  MOV R57, R201 ;  /* 0x000000c900397202 */ /* 0x000fe20000000f00 */
[----:B------:R1:W-:Y:S01]  /*10150*/  STL [R1+0xdc], R220 ;  /* 0x0000dcdc01007387 */ /* 0x0003e20000100800 */
[----:B------:R-:W-:Y:S02]  /*10160*/  IMAD.MOV.U32 R39, RZ, RZ, R117 ;  /* 0x000000ffff277224 */ /* 0x000fe400078e0075 */
[----:B------:R-:W-:Y:S01]  /*10170*/  IMAD.MOV.U32 R41, RZ, RZ, R208 ;  /* 0x000000ffff297224 */ /* 0x000fe200078e00d0 */
[----:B------:R1:W-:Y:S01]  /*10180*/  STL [R1+0xd8], R135 ;  /* 0x0000d88701007387 */ /* 0x0003e20000100800 */
[----:B------:R-:W-:Y:S01]  /*10190*/  MOV R59, R127 ;  /* 0x0000007f003b7202 */ /* 0x000fe20000000f00 */
[----:B------:R-:W-:Y:S01]  /*101a0*/  IMAD.MOV.U32 R58, RZ, RZ, R200 ;  /* 0x000000ffff3a7224 */ /* 0x000fe200078e00c8 */
[----:B------:R-:W-:Y:S01]  /*101b0*/  MOV R45, R203 ;  /* 0x000000cb002d7202 */ /* 0x000fe20000000f00 */
[----:B------:R-:W2:Y:S01]  /*101c0*/  LDL.LU R243, [R1+0x70] ;  /* 0x0000700001f37983 */ /* 0x000ea20000300800 */
[----:B-1----:R-:W-:Y:S01]  /*101d0*/  MOV R224, R0 ;  /* 0x0000000000e07202 */ /* 0x002fe20000000f00 */
[----:B------:R-:W-:Y:S01]  /*101e0*/  IMAD.MOV.U32 R37, RZ, RZ, R17 ;  /* 0x000000ffff257224 */ /* 0x000fe200078e0011 */
[----:B-----5:R-:W-:Y:S01]  /*101f0*/  FMNMX.FTZ R0, R73, R14, !PT ;  /* 0x0000000e49007209 */ /* 0x020fe20007810000 */
[----:B------:R-:W2:Y:S01]  /*10200*/  LDL.LU R242, [R1+0x24] ;  /* 0x0000240001f27983 */ /* 0x000ea20000300800 */
[----:B------:R-:W-:Y:S01]  /*10210*/  IMAD.MOV.U32 R47, RZ, RZ, R116 ;  /* 0x000000ffff2f7224 */ /* 0x000fe200078e0074 */
[----:B------:R-:W-:Y:S01]  /*10220*/  MOV R227, R16 ;  /* 0x0000001000e37202 */ /* 0x000fe20000000f00 */
[----:B------:R-:W-:Y:S01]  /*10230*/  IMAD.MOV.U32 R225, RZ, RZ, R18 ;  /* 0x000000ffffe17224 */ /* 0x000fe200078e0012 */
[----:B------:R-:W-:Y:S01]  /*10240*/  FMNMX.FTZ R0, R74, R0, !PT ;  /* 0x000000004a007209 */ /* 0x000fe20007810000 */
[----:B------:R-:W2:Y:S01]  /*10250*/  LDL.LU R241, [R1+0x1c] ;  /* 0x00001c0001f17983 */ /* 0x000ea20000300800 */
[----:B------:R-:W-:-:S02]  /*10260*/  IMAD.MOV.U32 R223, RZ, RZ, R19 ;  /* 0x000000ffffdf7224 */ /* 0x000fc400078e0013 */
[----:B------:R-:W-:Y:S01]  /*10270*/  FMNMX.FTZ R0, R69, R0, !PT ;  /* 0x0000000045007209 */ /* 0x000fe20007810000 */
[----:B------:R-:W2:Y:S03]  /*10280*/  LDL.LU R240, [R1+0x10] ;  /* 0x0000100001f07983 */ /* 0x000ea60000300800 */
[----:B------:R-:W-:Y:S01]  /*10290*/  FMNMX.FTZ R0, R68, R0, !PT ;  /* 0x0000000044007209 */ /* 0x000fe20007810000 */
[----:B------:R-:W2:Y:S01]  /*102a0*/  LDL.LU R239, [R1+0x64] ;  /* 0x0000640001ef7983 */ /* 0x000ea20000300800 */
[----:B------:R-:W-:-:S03]  /*102b0*/  IMAD.MOV.U32 R220, RZ, RZ, R20 ;  /* 0x000000ffffdc7224 */ /* 0x000fc600078e0014 */
[----:B------:R-:W2:Y:S01]  /*102c0*/  LDL.LU R238, [R1+0x14] ;  /* 0x0000140001ee7983 */ /* 0x000ea20000300800 */
[----:B------:R-:W-:-:S03]  /*102d0*/  MOV R135, R119 ;  /* 0x0000007700877202 */ /* 0x000fc60000000f00 */
[----:B------:R-:W2:Y:S04]  /*102e0*/  LDL.LU R237, [R1] ;  /* 0x0000000001ed7983 */ /* 0x000ea80000300800 */
[----:B------:R-:W2:Y:S04]  /*102f0*/  LDL.LU R11, [R1+0xa8] ;  /* 0x0000a800010b7983 */ /* 0x000ea80000300800 */
[----:B------:R-:W-:Y:S01]  /*10300*/  LDSM.16.MT88.4 R16, [R216+0x8000] ;  /* 0x00800000d810783b */ /* 0x000fe20000004200 */
[----:B---3--:R-:W-:-:S03]  /*10310*/  IMAD.MOV.U32 R221, RZ, RZ, R10 ;  /* 0x000000ffffdd7224 */ /* 0x008fc600078e000a */
[----:B------:R-:W3:Y:S01]  /*10320*/  LDL.LU R10, [R1+0xac] ;  /* 0x0000ac00010a7983 */ /* 0x000ee20000300800 */
[----:B----4-:R-:W-:Y:S02]  /*10330*/  MOV R222, R9 ;  /* 0x0000000900de7202 */ /* 0x010fe40000000f00 */
[----:B--2---:R-:W-:-:S04]  /*10340*/  FMNMX.FTZ R0, R8, R0, !PT ;  /* 0x0000000008007209 */ /* 0x004fc80007810000 */
[----:B------:R-:W-:-:S04]  /*10350*/  FMNMX.FTZ R0, R29, R0, !PT ;  /* 0x000000001d007209 */ /* 0x000fc80007810000 */
[----:B------:R-:W-:-:S04]  /*10360*/  FMNMX.FTZ R0, R30, R0, !PT ;  /* 0x000000001e007209 */ /* 0x000fc80007810000 */
[----:B------:R-:W-:-:S04]  /*10370*/  FMNMX.FTZ R0, R32, R0, !PT ;  /* 0x0000000020007209 */ /* 0x000fc80007810000 */
[----:B------:R-:W-:-:S04]  /*10380*/  FMNMX.FTZ R0, R121, R0, !PT ;  /* 0x0000000079007209 */ /* 0x000fc80007810000 */
[----:B------:R-:W-:Y:S01]  /*10390*/  FMNMX.FTZ R0, R120, R0, !PT ;  /* 0x0000000078007209 */ /* 0x000fe20007810000 */
[----:B------:R1:W-:Y:S03]  /*103a0*/  STL [R1+0x140], R121 ;  /* 0x0001407901007387 */ /* 0x0003e60000100800 */
[----:B------:R-:W-:-:S04]  /*103b0*/  FMNMX.FTZ R0, R115, R0, !PT ;  /* 0x0000000073007209 */ /* 0x000fc80007810000 */
[----:B------:R-:W-:-:S04]  /*103c0*/  FMNMX.FTZ R0, R114, R0, !PT ;  /* 0x0000000072007209 */ /* 0x000fc80007810000 */
[----:B------:R-:W-:-:S04]  /*103d0*/  FMNMX.FTZ R0, R246, R0, !PT ;  /* 0x00000000f6007209 */ /* 0x000fc80007810000 */
[----:B------:R-:W-:Y:S01]  /*103e0*/  FMNMX.FTZ R0, R245, R0, !PT ;  /* 0x00000000f5007209 */ /* 0x000fe20007810000 */
[----:B-1----:R-:W2:Y:S04]  /*103f0*/  LDL.LU R121, [R1+0x8c] ;  /* 0x00008c0001797983 */ /* 0x002ea80000300800 */
[----:B------:R1:W-:Y:S01]  /*10400*/  STL [R1+0x144], R120 ;  /* 0x0001447801007387 */ /* 0x0003e20000100800 */
[----:B------:R-:W-:-:S03]  /*10410*/  FMNMX.FTZ R0, R212, R0, !PT ;  /* 0x00000000d4007209 */ /* 0x000fc60007810000 */
[----:B-1----:R-:W4:Y:S04]  /*10420*/  LDL.LU R120, [R1+0x34] ;  /* 0x0000340001787983 */ /* 0x002f280000300800 */
[----:B------:R1:W-:Y:S04]  /*10430*/  STL [R1+0x13c], R212 ;  /* 0x00013cd401007387 */ /* 0x0003e80000100800 */
[----:B-1----:R-:W2:Y:S01]  /*10440*/  LDL.LU R212, [R1+0x28] ;  /* 0x0000280001d47983 */ /* 0x002ea20000300800 */
        /* <DEDUP_REMOVED lines=19> */
[----:B------:R-:W-:Y:S02]  /*10580*/  MOV R40, R2 ;  /* 0x0000000200287202 */ /* 0x000fe40000000f00 */
[----:B------:R-:W-:Y:S01]  /*10590*/  FMNMX.FTZ R2, R101, R0, !PT ;  /* 0x0000000065027209 */ /* 0x000fe20007810000 */
[----:B------:R-:W-:Y:S01]  /*105a0*/  IMAD.MOV.U32 R34, RZ, RZ, R5 ;  /* 0x000000ffff227224 */ /* 0x000fe200078e0005 */
[----:B------:R-:W-:Y:S02]  /*105b0*/  FMNMX.FTZ R0, R21, R3, !PT ;  /* 0x0000000315007209 */ /* 0x000fe40007810000 */
[----:B------:R-:W-:Y:S02]  /*105c0*/  MOV R36, R4 ;  /* 0x0000000400247202 */ /* 0x000fe40000000f00 */
[----:B------:R-:W-:Y:S01]  /*105d0*/  FMNMX.FTZ R2, R34, R2, !PT ;  /* 0x0000000222027209 */ /* 0x000fe20007810000 */
[----:B------:R-:W1:Y:S03]  /*105e0*/  SHFL.BFLY PT, R4, R0, 0x2, 0x1f ;  /* 0x0c401f0000047f89 */ /* 0x000e6600000e0000 */
[----:B------:R-:W-:-:S02]  /*105f0*/  FMNMX.FTZ R3, R40, R2, !PT ;  /* 0x0000000228037209 */ /* 0x000fc40007810000 */
[----:B------:R-:W-:Y:S01]  /*10600*/  FMNMX.FTZ R2, R71, R75, !PT ;  /* 0x0000004b47027209 */ /* 0x000fe20007810000 */
[----:B------:R-:W-:Y:S01]  /*10610*/  IMAD.MOV.U32 R9, RZ, RZ, R126 ;  /* 0x000000ffff097224 */ /* 0x000fe200078e007e */
[----:B------:R-:W-:Y:S02]  /*10620*/  FMNMX.FTZ R3, R57, R3, !PT ;  /* 0x0000000339037209 */ /* 0x000fe40007810000 */
[----:B------:R-:W-:Y:S02]  /*10630*/  FMNMX.FTZ R2, R110, R2, !PT ;  /* 0x000000026e027209 */ /* 0x000fe40007810000 */
[----:B------:R-:W-:Y:S02]  /*10640*/  FMNMX.FTZ R3, R9, R3, !PT ;  /* 0x0000000309037209 */ /* 0x000fe40007810000 */
[----:B------:R-:W-:Y:S02]  /*10650*/  FMNMX.FTZ R2, R108, R2, !PT ;  /* 0x000000026c027209 */ /* 0x000fe40007810000 */
[----:B------:R-:W-:-:S02]  /*10660*/  FMNMX.FTZ R3, R242, R3, !PT ;  /* 0x00000003f2037209 */ /* 0x000fc40007810000 */
[----:B------:R-:W-:Y:S02]  /*10670*/  MOV R33, R6 ;  /* 0x0000000600217202 */ /* 0x000fe40000000f00 */
[----:B------:R-:W-:Y:S02]  /*10680*/  FMNMX.FTZ R2, R109, R2, !PT ;  /* 0x000000026d027209 */ /* 0x000fe40007810000 */
[----:B------:R-:W-:Y:S01]  /*10690*/  FMNMX.FTZ R3, R241, R3, !PT ;  /* 0x00000003f1037209 */ /* 0x000fe20007810000 */
[----:B------:R-:W-:Y:S01]  /*106a0*/  IMAD.MOV.U32 R28, RZ, RZ, R7 ;  /* 0x000000ffff1c7224 */ /* 0x000fe200078e0007 */
[----:B------:R-:W-:Y:S02]  /*106b0*/  FMNMX.FTZ R2, R33, R2, !PT ;  /* 0x0000000221027209 */ /* 0x000fe40007810000 */
        /* <DEDUP_REMOVED lines=35> */
[----:B------:R-:W-:Y:S01]  /*108f0*/  FMNMX.FTZ R4, R80, R4, !PT ;  /* 0x0000000450047209 */ /* 0x000fe20007810000 */
[----:B------:R-:W1:Y:S03]  /*10900*/  SHFL.BFLY PT, R6, R7, 0x1, 0x1f ;  /* 0x0c201f0007067f89 */ /* 0x000e6600000e0000 */
[----:B------:R-:W-:-:S04]  /*10910*/  FMNMX.FTZ R4, R27, R4, !PT ;  /* 0x000000041b047209 */ /* 0x000fc80007810000 */
[----:B------:R-:W-:Y:S02]  /*10920*/  FMNMX.FTZ R4, R24, R4, !PT ;  /* 0x0000000418047209 */ /* 0x000fe40007810000 */
[----:B----4-:R-:W-:-:S04]  /*10930*/  FMNMX.FTZ R3, R120, R3, !PT ;  /* 0x0000000378037209 */ /* 0x010fc80007810000 */
[----:B------:R-:W-:-:S04]  /*10940*/  FMNMX.FTZ R3, R38, R3, !PT ;  /* 0x0000000326037209 */ /* 0x000fc80007810000 */
[----:B------:R-:W-:-:S04]  /*10950*/  FMNMX.FTZ R3, R224, R3, !PT ;  /* 0x00000003e0037209 */ /* 0x000fc80007810000 */
[----:B--2---:R-:W-:-:S04]  /*10960*/  FMNMX.FTZ R3, R212, R3, !PT ;  /* 0x00000003d4037209 */ /* 0x004fc80007810000 */
        /* <DEDUP_REMOVED lines=36> */
[----:B-1----:R-:W-:-:S03]  /*10bb0*/  FMNMX.FTZ R208, R7, R6, !PT ;  /* 0x0000000607d07209 */ /* 0x002fc60007810000 */
[----:B------:R-:W1:Y:S01]  /*10bc0*/  SHFL.BFLY PT, R6, R2, 0x2, 0x1f ;  /* 0x0c401f0002067f89 */ /* 0x000e6200000e0000 */
[----:B------:R-:W-:-:S04]  /*10bd0*/  FMNMX.FTZ R3, R91, R4, !PT ;  /* 0x000000045b037209 */ /* 0x000fc80007810000 */
[----:B------:R-:W-:Y:S02]  /*10be0*/  FMNMX.FTZ R3, R94, R3, !PT ;  /* 0x000000035e037209 */ /* 0x000fe40007810000 */
[----:B--2---:R-:W-:Y:S02]  /*10bf0*/  FMNMX.FTZ R0, R0, R5, !PT ;  /* 0x0000000500007209 */ /* 0x004fe40007810000 */
[----:B------:R-:W-:-:S03]  /*10c00*/  FMNMX.FTZ R3, R95, R3, !PT ;  /* 0x000000035f037209 */ /* 0x000fc60007810000 */
[----:B------:R-:W2:Y:S01]  /*10c10*/  SHFL.BFLY PT, R8, R0, 0x1, 0x1f ;  /* 0x0c201f0000087f89 */ /* 0x000ea200000e0000 */
[----:B------:R-:W-:-:S04]  /*10c20*/  FMNMX.FTZ R3, R220, R3, !PT ;  /* 0x00000003dc037209 */ /* 0x000fc80007810000 */
[----:B------:R-:W-:Y:S01]  /*10c30*/  FMNMX.FTZ R5, R48, R3, !PT ;  /* 0x0000000330057209 */ /* 0x000fe20007810000 */
[----:B------:R-:W-:Y:S01]  /*10c40*/  FMUL.FTZ R4, R208, c[0x0][0x23c] ;  /* 0x00008f00d0047a20 */ /* 0x000fe20000410000 */
[----:B-1----:R-:W-:-:S03]  /*10c50*/  FMNMX.FTZ R2, R2, R6, !PT ;  /* 0x0000000602027209 */ /* 0x002fc60007810000 */
[----:B------:R-:W1:Y:S01]  /*10c60*/  SHFL.BFLY PT, R6, R5, 0x2, 0x1f ;  /* 0x0c401f0005067f89 */ /* 0x000e6200000e0000 */
[----:B------:R-:W-:-:S04]  /*10c70*/  FSETP.NEU.FTZ.AND P3, PT, R208, -INF , PT ;  /* 0xff800000d000780b */ /* 0x000fc80003f7d000 */
[----:B------:R-:W-:Y:S01]  /*10c80*/  FSEL R4, R4, RZ, P3 ;  /* 0x000000ff04047208 */ /* 0x000fe20001800000 */
[----:B------:R-:W4:Y:S01]  /*10c90*/  SHFL.BFLY PT, R7, R2, 0x1, 0x1f ;  /* 0x0c201f0002077f89 */ /* 0x000f2200000e0000 */
[----:B--2---:R-:W-:-:S03]  /*10ca0*/  FMNMX.FTZ R203, R0, R8, !PT ;  /* 0x0000000800cb7209 */ /* 0x004fc60007810000 */
[--C-:B------:R-:W-:Y:S02]  /*10cb0*/  FFMA.FTZ R0, R69, c[0x0][0x23c], -R4.reuse ;  /* 0x00008f0045007a23 */ /* 0x100fe40000010804 */
[----:B------:R-:W-:Y:S02]  /*10cc0*/  FFMA.FTZ R3, R14, c[0x0][0x23c], -R4 ;  /* 0x00008f000e037a23 */ /* 0x000fe40000010804 */
[----:B------:R2:W-:Y:S01]  /*10cd0*/  MUFU.EX2 R46, R0 ;  /* 0x00000000002e7308 */ /* 0x0005e20000000800 */
[----:B------:R-:W-:-:S07]  /*10ce0*/  FSETP.NEU.FTZ.AND P2, PT, R203, -INF , PT ;  /* 0xff800000cb00780b */ /* 0x000fce0003f5d000 */
[----:B------:R1:W-:Y:S01]  /*10cf0*/  MUFU.EX2 R12, R3 ;  /* 0x00000003000c7308 */ /* 0x0003e20000000800 */
[----:B--2---:R-:W-:-:S07]  /*10d00*/  FFMA.FTZ R0, R68, c[0x0][0x23c], -R4 ;  /* 0x00008f0044007a23 */ /* 0x004fce0000010804 */
[----:B------:R2:W-:Y:S01]  /*10d10*/  MUFU.EX2 R231, R0 ;  /* 0x0000000000e77308 */ /* 0x0005e20000000800 */
[----:B-1----:R-:W-:-:S07]  /*10d20*/  FFMA.FTZ R3, R74, c[0x0][0x23c], -R4 ;  /* 0x00008f004a037a23 */ /* 0x002fce0000010804 */
[----:B------:R1:W-:Y:S01]  /*10d30*/  MUFU.EX2 R90, R3 ;  /* 0x00000003005a7308 */ /* 0x0003e20000000800 */
[----:B--2---:R-:W-:-:S05]  /*10d40*/  FMNMX.FTZ R0, R5, R6, !PT ;  /* 0x0000000605007209 */ /* 0x004fca0007810000 */
[----:B------:R-:W2:Y:S01]  /*10d50*/  SHFL.BFLY PT, R6, R0, 0x1, 0x1f ;  /* 0x0c201f0000067f89 */ /* 0x000ea200000e0000 */
[----:B-1----:R-:W-:Y:S01]  /*10d60*/  FMUL.FTZ R3, R203, c[0x0][0x23c] ;  /* 0x00008f00cb037a20 */ /* 0x002fe20000410000 */
[----:B----4-:R-:W-:-:S04]  /*10d70*/  FMNMX.FTZ R201, R2, R7, !PT ;  /* 0x0000000702c97209 */ /* 0x010fc80007810000 */
[----:B------:R-:W-:-:S05]  /*10d80*/  FSEL R3, R3, RZ, P2 ;  /* 0x000000ff03037208 */ /* 0x000fca0001000000 */
[--C-:B------:R-:W-:Y:S02]  /*10d90*/  FFMA.FTZ R5, R15, c[0x0][0x23c], -R3.reuse ;  /* 0x00008f000f057a23 */ /* 0x100fe40000010803 */
[----:B------:R-:W-:Y:S02]  /*10da0*/  FFMA.FTZ R2, R100, c[0x0][0x23c], -R3 ;  /* 0x00008f0064027a23 */ /* 0x000fe40000010803 */
[----:B------:R1:W-:Y:S01]  /*10db0*/  MUFU.EX2 R13, R5 ;  /* 0x00000005000d7308 */ /* 0x0003e20000000800 */
[----:B------:R-:W-:-:S07]  /*10dc0*/  FSETP.NEU.FTZ.AND P1, PT, R201, -INF , PT ;  /* 0xff800000c900780b */ /* 0x000fce0003f3d000 */
[----:B------:R4:W-:Y:S01]  /*10dd0*/  MUFU.EX2 R86, R2 ;  /* 0x0000000200567308 */ /* 0x0009e20000000800 */
[----:B-1----:R-:W-:-:S07]  /*10de0*/  FFMA.FTZ R5, R102, c[0x0][0x23c], -R3 ;  /* 0x00008f0066057a23 */ /* 0x002fce0000010803 */
[----:B------:R1:W-:Y:S01]  /*10df0*/  MUFU.EX2 R235, R5 ;  /* 0x0000000500eb7308 */ /* 0x0003e20000000800 */
[----:B----4-:R-:W-:Y:S01]  /*10e00*/  FMUL.FTZ R2, R201, c[0x0][0x23c] ;  /* 0x00008f00c9027a20 */ /* 0x010fe20000410000 */
[----:B--2---:R-:W-:-:S04]  /*10e10*/  FMNMX.FTZ R200, R0, R6, !PT ;  /* 0x0000000600c87209 */ /* 0x004fc80007810000 */
[----:B------:R-:W-:Y:S01]  /*10e20*/  FSEL R2, R2, RZ, P1 ;  /* 0x000000ff02027208 */ /* 0x000fe20000800000 */
[----:B-1----:R-:W-:-:S04]  /*10e30*/  FFMA.FTZ R5, R101, c[0x0][0x23c], -R3 ;  /* 0x00008f0065057a23 */ /* 0x002fc80000010803 */
[----:B------:R-:W-:Y:S01]  /*10e40*/  FFMA.FTZ R0, R110, c[0x0][0x23c], -R2 ;  /* 0x00008f006e007a23 */ /* 0x000fe20000010802 */
        /* <DEDUP_REMOVED lines=8> */
[----:B------:R1:W-:Y:S01]  /*10ed0*/  MUFU.EX2 R44, R5 ;  /* 0x00000005002c7308 */ /* 0x0003e20000000800 */
[----:B------:R-:W-:Y:S01]  /*10ee0*/  FSEL R6, R208, RZ, P3 ;  /* 0x000000ffd0067208 */ /* 0x000fe20001800000 */
[----:B-1----:R-:W-:-:S06]  /*10ef0*/  FFMA.FTZ R5, R109, c[0x0][0x23c], -R2 ;  /* 0x00008f006d057a23 */ /* 0x002fcc0000010802 */
[----:B------:R1:W-:Y:S01]  /*10f00*/  MUFU.EX2 R229, R5 ;  /* 0x0000000500e57308 */ /* 0x0003e20000000800 */
[----:B------:R-:W-:Y:S02]  /*10f10*/  FADD.FTZ R6, R73, -R6 ;  /* 0x8000000649067221 */ /* 0x000fe40000010000 */
[----:B-1----:R-:W-:-:S05]  /*10f20*/  FFMA.FTZ R5, R103, c[0x0][0x23c], -R0 ;  /* 0x00008f0067057a23 */ /* 0x002fca0000010800 */
[----:B------:R1:W-:Y:S01]  /*10f30*/  MUFU.EX2 R126, R5 ;  /* 0x00000005007e7308 */ /* 0x0003e20000000800 */
[----:B------:R-:W-:Y:S01]  /*10f40*/  FSEL R7, R203, RZ, P2 ;  /* 0x000000ffcb077208 */ /* 0x000fe20001000000 */
[----:B-1----:R-:W-:-:S06]  /*10f50*/  FFMA.FTZ R5, R111, c[0x0][0x23c], -R0 ;  /* 0x00008f006f057a23 */ /* 0x002fcc0000010800 */
[----:B------:R1:W-:Y:S01]  /*10f60*/  MUFU.EX2 R226, R5 ;  /* 0x0000000500e27308 */ /* 0x0003e20000000800 */
[----:B------:R-:W-:Y:S02]  /*10f70*/  FADD.FTZ R7, R72, -R7 ;  /* 0x8000000748077221 */ /* 0x000fe40000010000 */
[----:B-1----:R-:W-:-:S05]  /*10f80*/  FFMA.FTZ R5, R112, c[0x0][0x23c], -R0 ;  /* 0x00008f0070057a23 */ /* 0x002fca0000010800 */
[----:B------:R1:W-:Y:S01]  /*10f90*/  MUFU.EX2 R232, R5 ;  /* 0x0000000500e87308 */ /* 0x0003e20000000800 */
[----:B------:R-:W-:Y:S02]  /*10fa0*/  FMUL.FTZ R7, R7, c[0x0][0x23c] ;  /* 0x00008f0007077a20 */ /* 0x000fe40000410000 */
[----:B-1----:R-:W-:Y:S01]  /*10fb0*/  FMUL.FTZ R5, R6, c[0x0][0x23c] ;  /* 0x00008f0006057a20 */ /* 0x002fe20000410000 */
[----:B------:R-:W-:-:S05]  /*10fc0*/  FSEL R6, R201, RZ, P1 ;  /* 0x000000ffc9067208 */ /* 0x000fca0000800000 */
[----:B------:R-:W-:Y:S01]  /*10fd0*/  FADD.FTZ R8, R71, -R6 ;  /* 0x8000000647087221 */ /* 0x000fe20000010000 */
[----:B------:R-:W-:Y:S01]  /*10fe0*/  FSEL R6, R200, RZ, P0 ;  /* 0x000000ffc8067208 */ /* 0x000fe20000000000 */
[----:B------:R1:W-:Y:S04]  /*10ff0*/  MUFU.EX2 R20, R7 ;  /* 0x0000000700147308 */ /* 0x0003e80000000800 */
[----:B------:R-:W-:-:S04]  /*11000*/  FADD.FTZ R6, R70, -R6 ;  /* 0x8000000646067221 */ /* 0x000fc80000010000 */
[----:B------:R-:W-:Y:S01]  /*11010*/  FMUL.FTZ R6, R6, c[0x0][0x23c] ;  /* 0x00008f0006067a20 */ /* 0x000fe20000410000 */
[----:B------:R-:W2:Y:S01]  /*11020*/  MUFU.EX2 R5, R5 ;  /* 0x0000000500057308 */ /* 0x000ea20000000800 */
[----:B-1----:R-:W-:Y:S02]  /*11030*/  FMUL.FTZ R7, R8, c[0x0][0x23c] ;  /* 0x00008f0008077a20 */ /* 0x002fe40000410000 */
[----:B------:R-:W-:-:S05]  /*11040*/  FFMA.FTZ R8, R113, c[0x0][0x23c], -R0 ;  /* 0x00008f0071087a23 */ /* 0x000fca0000010800 */
[----:B------:R-:W1:Y:S08]  /*11050*/  MUFU.EX2 R6, R6 ;  /* 0x0000000600067308 */ /* 0x000e700000000800 */
[----:B------:R-:W4:Y:S08]  /*11060*/  MUFU.EX2 R7, R7 ;  /* 0x0000000700077308 */ /* 0x000f300000000800 */
[----:B------:R4:W4:Y:S01]  /*11070*/  MUFU.EX2 R228, R8 ;  /* 0x0000000800e47308 */ /* 0x0009220000000800 */
[----:B--2---:R-:W-:Y:S01]  /*11080*/  FFMA.FTZ R236, R11, R5, R12 ;  /* 0x000000050bec7223 */ /* 0x004fe2000001000c */
[----:B------:R-:W-:Y:S01]  /*11090*/  MOV R112, R9 ;  /* 0x0000000900707202 */ /* 0x000fe20000000f00 */
[----:B---3--:R-:W-:Y:S01]  /*110a0*/  FFMA.FTZ R35, R10, R20, R13 ;  /* 0x000000140a237223 */ /* 0x008fe2000001000d */
[----:B------:R-:W-:Y:S01]  /*110b0*/  F2FP.PACK_AB R9, R226, R126 ;  /* 0x0000007ee209723e */ /* 0x000fe200000000ff */
[----:B-1----:R-:W-:Y:S01]  /*110c0*/  FMUL.FTZ R138, R138, R6 ;  /* 0x000000068a8a7220 */ /* 0x002fe20000410000 */
[----:B------:R-:W-:Y:S01]  /*110d0*/  F2FP.PACK_AB R10, R229, R44 ;  /* 0x0000002ce50a723e */ /* 0x000fe200000000ff */
[----:B------:R-:W-:-:S02]  /*110e0*/  FMUL.FTZ R139, R139, R6 ;  /* 0x000000068b8b7220 */ /* 0x000fc40000410000 */
[-C--:B----4-:R-:W-:Y:S02]  /*110f0*/  FMUL.FTZ R136, R136, R7.reuse ;  /* 0x0000000788887220 */ /* 0x090fe40000410000 */
[----:B------:R-:W-:Y:S01]  /*11100*/  FMUL.FTZ R137, R137, R7 ;  /* 0x0000000789897220 */ /* 0x000fe20000410000 */
[----:B------:R-:W-:Y:S01]  /*11110*/  F2FP.PACK_AB R12, R90, R12 ;  /* 0x0000000c5a0c723e */ /* 0x000fe200000000ff */
[----:B------:R-:W-:Y:S01]  /*11120*/  FMUL.FTZ R140, R140, R5 ;  /* 0x000000058c8c7220 */ /* 0x000fe20000410000 */
[----:B------:R-:W-:Y:S02]  /*11130*/  F2FP.PACK_AB R13, R86, R13 ;  /* 0x0000000d560d723e */ /* 0x000fe400000000ff */
[----:B------:R-:W-:Y:S02]  /*11140*/  F2FP.PACK_AB R8, R56, R127 ;  /* 0x0000007f3808723e */ /* 0x000fe400000000ff */
[----:B------:R-:W-:Y:S01]  /*11150*/  F2FP.PACK_AB R11, R228, R232 ;  /* 0x000000e8e40b723e */ /* 0x000fe200000000ff */
[-C--:B------:R-:W-:Y:S01]  /*11160*/  FMUL.FTZ R141, R141, R5.reuse ;  /* 0x000000058d8d7220 */ /* 0x080fe20000410000 */
[----:B------:R-:W-:Y:S01]  /*11170*/  F2FP.PACK_AB R14, R231, R46 ;  /* 0x0000002ee70e723e */ /* 0x000fe200000000ff */
[----:B------:R-:W-:Y:S01]  /*11180*/  FMUL.FTZ R144, R144, R5 ;  /* 0x0000000590907220 */ /* 0x000fe20000410000 */
[----:B------:R-:W-:Y:S01]  /*11190*/  F2FP.PACK_AB R15, R230, R235 ;  /* 0x000000ebe60f723e */ /* 0x000fe200000000ff */
[----:B------:R-:W-:-:S02]  /*111a0*/  FMUL.FTZ R145, R145, R5 ;  /* 0x0000000591917220 */ /* 0x000fc40000410000 */
[-C--:B------:R-:W-:Y:S02]  /*111b0*/  FMUL.FTZ R142, R142, R20.reuse ;  /* 0x000000148e8e7220 */ /* 0x080fe40000410000 */
[----:B------:R-:W-:Y:S02]  /*111c0*/  FMUL.FTZ R143, R143, R20 ;  /* 0x000000148f8f7220 */ /* 0x000fe40000410000 */
[-C--:B------:R-:W-:Y:S02]  /*111d0*/  FMUL.FTZ R148, R148, R7.reuse ;  /* 0x0000000794947220 */ /* 0x080fe40000410000 */
[----:B------:R-:W-:Y:S02]  /*111e0*/  FMUL.FTZ R149, R149, R7 ;  /* 0x0000000795957220 */ /* 0x000fe40000410000 */
[-C--:B------:R-:W-:Y:S02]  /*111f0*/  FMUL.FTZ R150, R150, R6.reuse ;  /* 0x0000000696967220 */ /* 0x080fe40000410000 */
[----:B------:R-:W-:-:S02]  /*11200*/  FMUL.FTZ R151, R151, R6 ;  /* 0x0000000697977220 */ /* 0x000fc40000410000 */
[-C--:B------:R-:W-:Y:S02]  /*11210*/  FMUL.FTZ R146, R146, R20.reuse ;  /* 0x0000001492927220 */ /* 0x080fe40000410000 */
[----:B------:R-:W-:Y:S01]  /*11220*/  FMUL.FTZ R147, R147, R20 ;  /* 0x0000001493937220 */ /* 0x000fe20000410000 */
[----:B------:R-:W-:Y:S01]  /*11230*/  HMMA.16816.F32 R52, R8, R16, R136 ;  /* 0x000000100834723c */ /* 0x000fe20000001888 */
[-C--:B------:R-:W-:Y:S01]  /*11240*/  FMUL.FTZ R156, R156, R5.reuse ;  /* 0x000000059c9c7220 */ /* 0x080fe20000410000 */
[----:B------:R-:W-:Y:S01]  /*11250*/  MOV R108, R50 ;  /* 0x00000032006c7202 */ /* 0x000fe20000000f00 */
        /* <DEDUP_REMOVED lines=10> */
[----:B------:R-:W-:Y:S01]  /*11300*/  FMUL.FTZ R197, R197, R5 ;  /* 0x00000005c5c57220 */ /* 0x000fe20000410000 */
[----:B------:R-:W-:Y:S01]  /*11310*/  MOV R5, R118 ;  /* 0x0000007600057202 */ /* 0x000fe20000000f00 */
[----:B------:R-:W-:Y:S01]  /*11320*/  IMAD.MOV.U32 R109, RZ, RZ, R51 ;  /* 0x000000ffff6d7224 */ /* 0x000fe200078e0033 */
[----:B------:R-:W-:Y:S01]  /*11330*/  HMMA.16816.F32 R116, R12, R16, R140 ;  /* 0x000000100c74723c */ /* 0x000fe2000000188c */
[----:B------:R-:W-:Y:S02]  /*11340*/  IMAD.MOV.U32 R110, RZ, RZ, R49 ;  /* 0x000000ffff6e7224 */ /* 0x000fe400078e0031 */
[----:B------:R-:W-:-:S05]  /*11350*/  IMAD.MOV.U32 R139, RZ, RZ, R48 ;  /* 0x000000ffff8b7224 */ /* 0x000fca00078e0030 */
[-C--:B------:R-:W-:Y:S08]  /*11360*/  HMMA.16816.F32 R48, R8, R18.reuse, R148 ;  /* 0x000000120830723c */ /* 0x080ff00000001894 */
[----:B------:R-:W-:Y:S01]  /*11370*/  HMMA.16816.F32 R100, R12, R18, R144 ;  /* 0x000000120c64723c */ /* 0x000fe20000001890 */
[----:B------:R-:W1:Y:S01]  /*11380*/  LDSM.16.MT88.4 R16, [R219+0x8000] ;  /* 0x00800000db10783b */ /* 0x000e620000004200 */
[----:B------:R-:W-:-:S02]  /*11390*/  FMUL.FTZ R158, R158, R20 ;  /* 0x000000149e9e7220 */ /* 0x000fc40000410000 */
[----:B------:R-:W-:Y:S02]  /*113a0*/  FMUL.FTZ R159, R159, R20 ;  /* 0x000000149f9f7220 */ /* 0x000fe40000410000 */
[-C--:B------:R-:W-:Y:S02]  /*113b0*/  FMUL.FTZ R152, R152, R7.reuse ;  /* 0x0000000798987220 */ /* 0x080fe40000410000 */
[----:B------:R-:W-:Y:S02]  /*113c0*/  FMUL.FTZ R153, R153, R7 ;  /* 0x0000000799997220 */ /* 0x000fe40000410000 */
[-C--:B------:R-:W-:Y:S02]  /*113d0*/  FMUL.FTZ R154, R154, R6.reuse ;  /* 0x000000069a9a7220 */ /* 0x080fe40000410000 */
[----:B------:R-:W-:Y:S01]  /*113e0*/  FMUL.FTZ R155, R155, R6 ;  /* 0x000000069b9b7220 */ /* 0x000fe20000410000 */
[----:B------:R-:W-:Y:S01]  /*113f0*/  MOV R148, R47 ;  /* 0x0000002f00947202 */ /* 0x000fe20000000f00 */
[----:B------:R-:W-:Y:S01]  /*11400*/  IMAD.MOV.U32 R147, RZ, RZ, R46 ;  /* 0x000000ffff937224 */ /* 0x000fe200078e002e */
[----:B------:R-:W-:Y:S01]  /*11410*/  MOV R144, R45 ;  /* 0x0000002d00907202 */ /* 0x000fe20000000f00 */
[----:B-1----:R-:W-:Y:S07]  /*11420*/  HMMA.16816.F32 R60, R12, R16, R156 ;  /* 0x000000100c3c723c */ /* 0x002fee000000189c */
[----:B------:R-:W-:-:S02]  /*11430*/  IMAD.MOV.U32 R159, RZ, RZ, R44 ;  /* 0x000000ffff9f7224 */ /* 0x000fc400078e002c */
[----:B------:R-:W-:Y:S01]  /*11440*/  HMMA.16816.F32 R44, R8, R16, R152 ;  /* 0x00000010082c723c */ /* 0x000fe20000001898 */
[----:B------:R-:W2:Y:S02]  /*11450*/  LDL.LU R152, [R1+0xb0] ;  /* 0x0000b00001987983 */ /* 0x000ea40000300800 */
[----:B--2---:R-:W-:Y:S02]  /*11460*/  FFMA.FTZ R127, R152, R7, R127 ;  /* 0x00000007987f7223 */ /* 0x004fe4000001007f */
[----:B------:R-:W2:Y:S02]  /*11470*/  LDL.LU R152, [R1+0xb4] ;  /* 0x0000b40001987983 */ /* 0x000ea40000300800 */
[----:B------:R-:W-:Y:S02]  /*11480*/  MOV R154, R30 ;  /* 0x0000001e009a7202 */ /* 0x000fe40000000f00 */
[----:B------:R-:W-:Y:S02]  /*11490*/  MOV R153, R29 ;  /* 0x0000001d00997202 */ /* 0x000fe40000000f00 */
[----:B------:R-:W-:-:S02]  /*114a0*/  MOV R156, R34 ;  /* 0x00000022009c7202 */ /* 0x000fc40000000f00 */
[----:B------:R-:W-:Y:S02]  /*114b0*/  MOV R155, R32 ;  /* 0x00000020009b7202 */ /* 0x000fe40000000f00 */
[----:B------:R-:W-:Y:S01]  /*114c0*/  MOV R158, R40 ;  /* 0x00000028009e7202 */ /* 0x000fe20000000f00 */
[----:B------:R-:W-:Y:S01]  /*114d0*/  IMAD.MOV.U32 R149, RZ, RZ, R56 ;  /* 0x000000ffff957224 */ /* 0x000fe200078e0038 */
[----:B------:R-:W-:Y:S02]  /*114e0*/  MOV R150, R57 ;  /* 0x0000003900967202 */ /* 0x000fe40000000f00 */
[----:B------:R-:W-:Y:S01]  /*114f0*/  MOV R151, R59 ;  /* 0x0000003b00977202 */ /* 0x000fe20000000f00 */
[-C--:B------:R-:W-:Y:S02]  /*11500*/  FMUL.FTZ R164, R164, R7.reuse ;  /* 0x00000007a4a47220 */ /* 0x080fe40000410000 */
[----:B------:R-:W-:Y:S02]  /*11510*/  FMUL.FTZ R165, R165, R7 ;  /* 0x00000007a5a57220 */ /* 0x000fe40000410000 */
[----:B------:R-:W-:-:S02]  /*11520*/  FMUL.FTZ R166, R166, R6 ;  /* 0x00000006a6a67220 */ /* 0x000fc40000410000 */
[----:B------:R-:W-:Y:S02]  /*11530*/  FMUL.FTZ R167, R167, R6 ;  /* 0x00000006a7a77220 */ /* 0x000fe40000410000 */
[-C--:B------:R-:W-:Y:S02]  /*11540*/  FMUL.FTZ R162, R162, R20.reuse ;  /* 0x00000014a2a27220 */ /* 0x080fe40000410000 */
[----:B------:R-:W-:Y:S01]  /*11550*/  FMUL.FTZ R163, R163, R20 ;  /* 0x00000014a3a37220 */ /* 0x000fe20000410000 */
[----:B------:R-:W-:Y:S01]  /*11560*/  MOV R136, R41 ;  /* 0x0000002900887202 */ /* 0x000fe20000000f00 */
[----:B------:R-:W-:Y:S02]  /*11570*/  IMAD.MOV.U32 R111, RZ, RZ, R42 ;  /* 0x000000ffff6f7224 */ /* 0x000fe400078e002a */
[----:B------:R-:W-:Y:S02]  /*11580*/  IMAD.MOV.U32 R141, RZ, RZ, R43 ;  /* 0x000000ffff8d7224 */ /* 0x000fe400078e002b */
[-C--:B------:R-:W-:Y:S08]  /*11590*/  HMMA.16816.F32 R40, R8, R18.reuse, R164 ;  /* 0x000000120828723c */ /* 0x080ff000000018a4 */
[----:B------:R-:W-:Y:S01]  /*115a0*/  HMMA.16816.F32 R64, R12, R18, R160 ;  /* 0x000000120c40723c */ /* 0x000fe200000018a0 */
[----:B------:R-:W1:Y:S01]  /*115b0*/  LDSM.16.MT88.4 R16, [R217+0x8000] ;  /* 0x00800000d910783b */ /* 0x000e620000004200 */
[----:B--2---:R-:W-:Y:S01]  /*115c0*/  FFMA.FTZ R126, R152, R6, R126 ;  /* 0x00000006987e7223 */ /* 0x004fe2000001007e */
        /* <DEDUP_REMOVED lines=12> */
[----:B------:R-:W-:-:S02]  /*11690*/  MOV R139, R5 ;  /* 0x00000005008b7202 */ /* 0x000fc40000000f00 */
[----:B------:R-:W2:Y:S01]  /*116a0*/  LDL.LU R5, [R1+0x38] ;  /* 0x0000380001057983 */ /* 0x000ea20000300800 */
[-C--:B------:R-:W-:Y:S02]  /*116b0*/  FMUL.FTZ R174, R174, R20.reuse ;  /* 0x00000014aeae7220 */ /* 0x080fe40000410000 */
[----:B------:R-:W-:Y:S02]  /*116c0*/  FMUL.FTZ R175, R175, R20 ;  /* 0x00000014afaf7220 */ /* 0x000fe40000410000 */
[-C--:B------:R-:W-:Y:S02]  /*116d0*/  FMUL.FTZ R168, R168, R7.reuse ;  /* 0x00000007a8a87220 */ /* 0x080fe40000410000 */
[----:B------:R-:W-:Y:S02]  /*116e0*/  FMUL.FTZ R169, R169, R7 ;  /* 0x00000007a9a97220 */ /* 0x000fe40000410000 */
[-C--:B------:R-:W-:Y:S02]  /*116f0*/  FMUL.FTZ R170, R170, R6.reuse ;  /* 0x00000006aaaa7220 */ /* 0x080fe40000410000 */
[----:B------:R-:W-:-:S02]  /*11700*/  FMUL.FTZ R171, R171, R6 ;  /* 0x00000006abab7220 */ /* 0x000fc40000410000 */
[-C--:B------:R-:W-:Y:S02]  /*11710*/  FMUL.FTZ R180, R180, R7.reuse ;  /* 0x00000007b4b47220 */ /* 0x080fe40000410000 */
        /* <DEDUP_REMOVED lines=8> */
[----:B------:R-:W-:Y:S01]  /*117a0*/  IMAD.MOV.U32 R137, RZ, RZ, R37 ;  /* 0x000000ffff897224 */ /* 0x000fe200078e0025 */
[----:B-1----:R-:W-:Y:S01]  /*117b0*/  HMMA.16816.F32 R68, R12, R16, R172 ;  /* 0x000000100c44723c */ /* 0x002fe200000018ac */
[----:B------:R-:W-:-:S02]  /*117c0*/  IMAD.MOV.U32 R146, RZ, RZ, R35 ;  /* 0x000000ffff927224 */ /* 0x000fc400078e0023 */
[----:B------:R-:W-:-:S05]  /*117d0*/  IMAD.MOV.U32 R140, RZ, RZ, R33 ;  /* 0x000000ffff8c7224 */ /* 0x000fca00078e0021 */
[C---:B------:R-:W-:Y:S08]  /*117e0*/  HMMA.16816.F32 R36, R8.reuse, R16, R168 ;  /* 0x000000100824723c */ /* 0x040ff000000018a8 */
[-C--:B------:R-:W-:Y:S08]  /*117f0*/  HMMA.16816.F32 R32, R8, R18.reuse, R180 ;  /* 0x000000120820723c */ /* 0x080ff000000018b4 */
[----:B------:R-:W-:Y:S01]  /*11800*/  HMMA.16816.F32 R76, R12, R18, R176 ;  /* 0x000000120c4c723c */ /* 0x000fe200000018b0 */
[----:B------:R-:W1:Y:S01]  /*11810*/  LDSM.16.MT88.4 R16, [R218+0x8000] ;  /* 0x00800000da10783b */ /* 0x000e620000004200 */
[----:B------:R-:W-:-:S02]  /*11820*/  FMUL.FTZ R190, R190, R20 ;  /* 0x00000014bebe7220 */ /* 0x000fc40000410000 */
[----:B------:R-:W-:Y:S01]  /*11830*/  FMUL.FTZ R191, R191, R20 ;  /* 0x00000014bfbf7220 */ /* 0x000fe20000410000 */
[----:B------:R-:W-:Y:S01]  /*11840*/  MOV R167, R152 ;  /* 0x0000009800a77202 */ /* 0x000fe20000000f00 */
        /* <DEDUP_REMOVED lines=10> */
[----:B------:R-:W-:Y:S02]  /*118f0*/  MOV R150, R151 ;  /* 0x0000009700967202 */ /* 0x000fe40000000f00 */
[----:B------:R-:W-:Y:S01]  /*11900*/  MOV R151, R139 ;  /* 0x0000008b00977202 */ /* 0x000fe20000000f00 */
[----:B------:R-:W-:Y:S01]  /*11910*/  IMAD.MOV.U32 R139, RZ, RZ, R112 ;  /* 0x000000ffff8b7224 */ /* 0x000fe200078e0070 */
[----:B-1----:R-:W-:Y:S01]  /*11920*/  HMMA.16816.F32 R72, R12, R16, R188 ;  /* 0x000000100c48723c */ /* 0x002fe200000018bc */
[----:B------:R-:W-:Y:S01]  /*11930*/  IMAD.MOV.U32 R142, RZ, RZ, R31 ;  /* 0x000000ffff8e7224 */ /* 0x000fe200078e001f */
[----:B------:R-:W-:Y:S02]  /*11940*/  MOV R112, R120 ;  /* 0x0000007800707202 */ /* 0x000fe40000000f00 */
[----:B------:R-:W3:Y:S01]  /*11950*/  LDL.LU R120, [R1+0x144] ;  /* 0x0001440001787983 */ /* 0x000ee20000300800 */
[----:B--2---:R-:W-:-:S04]  /*11960*/  FFMA.FTZ R5, R5, c[0x0][0x23c], -R4 ;  /* 0x00008f0005057a23 */ /* 0x004fc80000010804 */
[----:B------:R1:W-:Y:S02]  /*11970*/  MUFU.EX2 R189, R5 ;  /* 0x0000000500bd7308 */ /* 0x0003e40000000800 */
[----:B-1----:R-:W-:Y:S01]  /*11980*/  FFMA.FTZ R5, R167, c[0x0][0x23c], -R4 ;  /* 0x00008f00a7057a23 */ /* 0x002fe20000010804 */
        /* <DEDUP_REMOVED lines=12> */
[----:B------:R-:W-:Y:S02]  /*11a50*/  MOV R139, R227 ;  /* 0x000000e3008b7202 */ /* 0x000fe40000000f00 */
[----:B------:R1:W2:Y:S02]  /*11a60*/  MUFU.EX2 R227, R5 ;  /* 0x0000000500e37308 */ /* 0x0002a40000000800 */
[----:B-1----:R-:W-:Y:S02]  /*11a70*/  FFMA.FTZ R5, R167, c[0x0][0x23c], -R4 ;  /* 0x00008f00a7057a23 */ /* 0x002fe40000010804 */
[----:B------:R-:W-:Y:S01]  /*11a80*/  IMAD.MOV.U32 R167, RZ, RZ, R152 ;  /* 0x000000ffffa77224 */ /* 0x000fe200078e0098 */
[----:B------:R-:W-:-:S02]  /*11a90*/  MOV R152, R153 ;  /* 0x0000009900987202 */ /* 0x000fc40000000f00 */
        /* <DEDUP_REMOVED lines=10> */
[----:B------:R-:W-:Y:S02]  /*11b40*/  IMAD.MOV.U32 R141, RZ, RZ, R225 ;  /* 0x000000ffff8d7224 */ /* 0x000fe400078e00e1 */
[----:B------:R1:W-:Y:S02]  /*11b50*/  MUFU.EX2 R225, R5 ;  /* 0x0000000500e17308 */ /* 0x0003e40000000800 */
[----:B-1----:R-:W-:Y:S01]  /*11b60*/  FFMA.FTZ R5, R167, c[0x0][0x23c], -R4 ;  /* 0x00008f00a7057a23 */ /* 0x002fe20000010804 */
        /* <DEDUP_REMOVED lines=14> */
[----:B------:R-:W4:Y:S01]  /*11c50*/  LDL.LU R121, [R1+0x140] ;  /* 0x0001400001797983 */ /* 0x000f220000300800 */
[----:B------:R-:W-:Y:S01]  /*11c60*/  MOV R156, R140 ;  /* 0x0000008c009c7202 */ /* 0x000fe20000000f00 */
[----:B------:R-:W-:-:S02]  /*11c70*/  IMAD.MOV.U32 R140, RZ, RZ, R212 ;  /* 0x000000ffff8c7224 */ /* 0x000fc400078e00d4 */
[----:B------:R-:W4:Y:S01]  /*11c80*/  LDL.LU R212, [R1+0x13c] ;  /* 0x00013c0001d47983 */ /* 0x000f220000300800 */
[-C--:B------:R-:W-:Y:S02]  /*11c90*/  FMUL.FTZ R186, R186, R6.reuse ;  /* 0x00000006baba7220 */ /* 0x080fe40000410000 */
[-C--:B------:R-:W-:Y:S02]  /*11ca0*/  FMUL.FTZ R187, R187, R6.reuse ;  /* 0x00000006bbbb7220 */ /* 0x080fe40000410000 */
[-C--:B------:R-:W-:Y:S02]  /*11cb0*/  FMUL.FTZ R194, R194, R6.reuse ;  /* 0x00000006c2c27220 */ /* 0x080fe40000410000 */
[----:B------:R-:W-:Y:S01]  /*11cc0*/  FMUL.FTZ R195, R195, R6 ;  /* 0x00000006c3c37220 */ /* 0x000fe20000410000 */
[----:B------:R-:W-:Y:S01]  /*11cd0*/  MOV R166, R153 ;  /* 0x0000009900a67202 */ /* 0x000fe20000000f00 */
[----:B------:R1:W-:Y:S01]  /*11ce0*/  MUFU.EX2 R6, R5 ;  /* 0x0000000500067308 */ /* 0x0003e20000000800 */
[----:B------:R-:W-:Y:S01]  /*11cf0*/  MOV R153, R158 ;  /* 0x0000009e00997202 */ /* 0x000fe20000000f00 */
[----:B------:R-:W-:-:S03]  /*11d00*/  IMAD.MOV.U32 R163, RZ, RZ, R156 ;  /* 0x000000ffffa37224 */ /* 0x000fc600078e009c */
[----:B------:R-:W-:Y:S02]  /*11d10*/  MOV R161, R153 ;  /* 0x0000009900a17202 */ /* 0x000fe40000000f00 */
[----:B------:R-:W-:Y:S01]  /*11d20*/  MOV R153, R226 ;  /* 0x000000e200997202 */ /* 0x000fe20000000f00 */
[----:B-1----:R-:W-:Y:S02]  /*11d30*/  FFMA.FTZ R5, R167, c[0x0][0x23c], -R3 ;  /* 0x00008f00a7057a23 */ /* 0x002fe40000010803 */
[----:B------:R-:W-:Y:S01]  /*11d40*/  IMAD.MOV.U32 R167, RZ, RZ, R155 ;  /* 0x000000ffffa77224 */ /* 0x000fe200078e009b */
[----:B------:R-:W-:Y:S01]  /*11d50*/  MOV R155, R148 ;  /* 0x00000094009b7202 */ /* 0x000fe20000000f00 */
[----:B------:R1:W-:Y:S01]  /*11d60*/  MUFU.EX2 R188, R5 ;  /* 0x0000000500bc7308 */ /* 0x0003e20000000800 */
[----:B------:R-:W-:Y:S02]  /*11d70*/  MOV R164, R157 ;  /* 0x0000009d00a47202 */ /* 0x000fe40000000f00 */
[----:B------:R-:W-:Y:S01]  /*11d80*/  MOV R162, R155 ;  /* 0x0000009b00a27202 */ /* 0x000fe20000000f00 */
[----:B------:R-:W-:-:S02]  /*11d90*/  FMUL.FTZ R184, R184, R7 ;  /* 0x00000007b8b87220 */ /* 0x000fc40000410000 */
[-C--:B------:R-:W-:Y:S02]  /*11da0*/  FMUL.FTZ R185, R185, R7.reuse ;  /* 0x00000007b9b97220 */ /* 0x080fe40000410000 */
[----:B------:R-:W-:Y:S02]  /*11db0*/  FMUL.FTZ R192, R192, R7 ;  /* 0x00000007c0c07220 */ /* 0x000fe40000410000 */
[----:B-1----:R-:W-:Y:S01]  /*11dc0*/  FFMA.FTZ R5, R165, c[0x0][0x23c], -R3 ;  /* 0x00008f00a5057a23 */ /* 0x002fe20000010803 */
[----:B------:R-:W-:-:S03]  /*11dd0*/  MOV R165, R145 ;  /* 0x0000009100a57202 */ /* 0x000fc60000000f00 */
[----:B------:R1:W1:Y:S01]  /*11de0*/  MUFU.EX2 R226, R5 ;  /* 0x0000000500e27308 */ /* 0x0002620000000800 */
[----:B------:R-:W-:Y:S02]  /*11df0*/  FMUL.FTZ R193, R193, R7 ;  /* 0x00000007c1c17220 */ /* 0x000fe40000410000 */
[----:B------:R-:W-:Y:S02]  /*11e00*/  FFMA.FTZ R148, R246, c[0x0][0x23c], -R4 ;  /* 0x00008f00f6947a23 */ /* 0x000fe40000010804 */
[----:B------:R-:W-:Y:S02]  /*11e10*/  IMAD.MOV.U32 R143, RZ, RZ, R58 ;  /* 0x000000ffff8f7224 */ /* 0x000fe400078e003a */
[----:B------:R-:W-:Y:S02]  /*11e20*/  IMAD.MOV.U32 R113, RZ, RZ, R28 ;  /* 0x000000ffff717224 */ /* 0x000fe400078e001c */
        /* <DEDUP_REMOVED lines=8> */
[----:B------:R-:W-:Y:S01]  /*11eb0*/  HMMA.16816.F32 R56, R8, R16, R184 ;  /* 0x000000100838723c */ /* 0x000fe200000018b8 */
[----:B------:R-:W-:-:S02]  /*11ec0*/  IMAD.MOV.U32 R158, RZ, RZ, R147 ;  /* 0x000000ffff9e7224 */ /* 0x000fc400078e0093 */
[----:B------:R-:W-:Y:S02]  /*11ed0*/  IMAD.MOV.U32 R157, RZ, RZ, R146 ;  /* 0x000000ffff9d7224 */ /* 0x000fe400078e0092 */
[--C-:B------:R-:W-:Y:S02]  /*11ee0*/  FFMA.FTZ R170, R122, c[0x0][0x23c], -R4.reuse ;  /* 0x00008f007aaa7a23 */ /* 0x100fe40000010804 */
[----:B------:R-:W-:Y:S01]  /*11ef0*/  FFMA.FTZ R171, R106, c[0x0][0x23c], -R4 ;  /* 0x00008f006aab7a23 */ /* 0x000fe20000010804 */
[----:B------:R-:W-:Y:S01]  /*11f00*/  HMMA.16816.F32 R28, R8, R18, R192 ;  /* 0x00000012081c723c */ /* 0x000fe200000018c0 */
[----:B-1----:R-:W-:Y:S01]  /*11f10*/  FFMA.FTZ R5, R161, c[0x0][0x23c], -R3 ;  /* 0x00008f00a1057a23 */ /* 0x002fe20000010803 */
[----:B------:R-:W-:Y:S02]  /*11f20*/  MOV R161, R162 ;  /* 0x000000a200a17202 */ /* 0x000fe40000000f00 */
[----:B------:R-:W-:Y:S01]  /*11f30*/  MOV R162, R163 ;  /* 0x000000a300a27202 */ /* 0x000fe20000000f00 */
[----:B------:R-:W-:Y:S01]  /*11f40*/  IMAD.MOV.U32 R163, RZ, RZ, R164 ;  /* 0x000000ffffa37224 */ /* 0x000fe200078e00a4 */
[----:B------:R-:W-:Y:S01]  /*11f50*/  MOV R164, R154 ;  /* 0x0000009a00a47202 */ /* 0x000fe20000000f00 */
[--C-:B------:R-:W-:Y:S01]  /*11f60*/  FFMA.FTZ R183, R96, c[0x0][0x23c], -R4.reuse ;  /* 0x00008f0060b77a23 */ /* 0x100fe20000010804 */
[----:B------:R-:W-:Y:S01]  /*11f70*/  MOV R154, R144 ;  /* 0x00000090009a7202 */ /* 0x000fe20000000f00 */
[----:B---3--:R-:W-:-:S02]  /*11f80*/  FFMA.FTZ R120, R120, c[0x0][0x23c], -R4 ;  /* 0x00008f0078787a23 */ /* 0x008fc40000010804 */
        /* <DEDUP_REMOVED lines=16> */
[----:B------:R-:W-:Y:S02]  /*12090*/  FFMA.FTZ R106, R21, c[0x0][0x23c], -R4 ;  /* 0x00008f00156a7a23 */ /* 0x000fe40000010804 */
[----:B------:R-:W-:-:S02]  /*120a0*/  IMAD.MOV.U32 R144, RZ, RZ, R224 ;  /* 0x000000ffff907224 */ /* 0x000fc400078e00e0 */
[-C--:B------:R-:W-:Y:S02]  /*120b0*/  FMUL.FTZ R198, R198, R20.reuse ;  /* 0x00000014c6c67220 */ /* 0x080fe40000410000 */
[----:B------:R-:W-:Y:S02]  /*120c0*/  FMUL.FTZ R199, R199, R20 ;  /* 0x00000014c7c77220 */ /* 0x000fe40000410000 */
[--C-:B------:R-:W-:Y:S02]  /*120d0*/  FFMA.FTZ R124, R240, c[0x0][0x23c], -R3.reuse ;  /* 0x00008f00f07c7a23 */ /* 0x100fe40000010803 */
[--C-:B------:R-:W-:Y:S02]  /*120e0*/  FFMA.FTZ R213, R213, c[0x0][0x23c], -R3.reuse ;  /* 0x00008f00d5d57a23 */ /* 0x100fe40000010803 */
[--C-:B------:R-:W-:Y:S02]  /*120f0*/  FFMA.FTZ R211, R211, c[0x0][0x23c], -R3.reuse ;  /* 0x00008f00d3d37a23 */ /* 0x100fe40000010803 */
[----:B------:R-:W-:-:S02]  /*12100*/  FFMA.FTZ R206, R206, c[0x0][0x23c], -R3 ;  /* 0x00008f00cece7a23 */ /* 0x000fc40000010803 */
[--C-:B------:R-:W-:Y:S02]  /*12110*/  FFMA.FTZ R178, R104, c[0x0][0x23c], -R3.reuse ;  /* 0x00008f0068b27a23 */ /* 0x100fe40000010803 */
[--C-:B------:R-:W-:Y:S02]  /*12120*/  FFMA.FTZ R190, R80, c[0x0][0x23c], -R3.reuse ;  /* 0x00008f0050be7a23 */ /* 0x100fe40000010803 */
[----:B------:R-:W-:Y:S01]  /*12130*/  FFMA.FTZ R191, R27, c[0x0][0x23c], -R3 ;  /* 0x00008f001bbf7a23 */ /* 0x000fe20000010803 */
[----:B------:R-:W-:Y:S01]  /*12140*/  HMMA.16816.F32 R196, R12, R18, R196 ;  /* 0x000000120cc4723c */ /* 0x000fe200000018c4 */
[----:B------:R-:W1:Y:S01]  /*12150*/  LDSM.16.MT88.4 R12, [R216+0x8800] ;  /* 0x00880000d80c783b */ /* 0x000e620000004200 */
[----:B------:R-:W3:Y:S03]  /*12160*/  MUFU.EX2 R224, R5 ;  /* 0x0000000500e07308 */ /* 0x000ee60000000800 */
[----:B------:R-:W-:Y:S01]  /*12170*/  LDSM.16.MT88.4 R16, [R217+0x8800] ;  /* 0x00880000d910783b */ /* 0x000fe20000004200 */
[----:B--2---:R-:W-:-:S02]  /*12180*/  F2FP.PACK_AB R8, R227, R189 ;  /* 0x000000bde308723e */ /* 0x004fc400000000ff */
[----:B------:R-:W-:Y:S02]  /*12190*/  F2FP.PACK_AB R9, R226, R188 ;  /* 0x000000bce209723e */ /* 0x000fe400000000ff */
[----:B---3--:R-:W-:Y:S01]  /*121a0*/  F2FP.PACK_AB R11, R224, R246 ;  /* 0x000000f6e00b723e */ /* 0x008fe200000000ff */
[--C-:B------:R-:W-:Y:S02]  /*121b0*/  FFMA.FTZ R209, R209, c[0x0][0x23c], -R2.reuse ;  /* 0x00008f00d1d17a23 */ /* 0x100fe40000010802 */
[--C-:B------:R-:W-:Y:S02]  /*121c0*/  FFMA.FTZ R205, R205, c[0x0][0x23c], -R2.reuse ;  /* 0x00008f00cdcd7a23 */ /* 0x100fe40000010802 */
[----:B------:R-:W-:Y:S02]  /*121d0*/  FFMA.FTZ R202, R202, c[0x0][0x23c], -R2 ;  /* 0x00008f00caca7a23 */ /* 0x000fe40000010802 */
[--C-:B----4-:R-:W-:Y:S02]  /*121e0*/  FFMA.FTZ R121, R121, c[0x0][0x23c], -R4.reuse ;  /* 0x00008f0079797a23 */ /* 0x110fe40000010804 */
[----:B------:R-:W-:-:S02]  /*121f0*/  FFMA.FTZ R146, R212, c[0x0][0x23c], -R4 ;  /* 0x00008f00d4927a23 */ /* 0x000fc40000010804 */
[----:B------:R-:W-:Y:S01]  /*12200*/  FFMA.FTZ R4, R161, c[0x0][0x23c], -R2 ;  /* 0x00008f00a1047a23 */ /* 0x000fe20000010802 */
[----:B------:R-:W-:Y:S02]  /*12210*/  MOV R161, R162 ;  /* 0x000000a200a17202 */ /* 0x000fe40000000f00 */
        /* <DEDUP_REMOVED lines=8> */
[----:B------:R-:W-:Y:S01]  /*122a0*/  MOV R160, R161 ;  /* 0x000000a100a07202 */ /* 0x000fe20000000f00 */
[----:B------:R-:W-:Y:S01]  /*122b0*/  IMAD.MOV.U32 R161, RZ, RZ, R162 ;  /* 0x000000ffffa17224 */ /* 0x000fe200078e00a2 */
[----:B------:R-:W-:-:S02]  /*122c0*/  MOV R113, R112 ;  /* 0x0000007000717202 */ /* 0x000fc40000000f00 */
[----:B------:R-:W-:Y:S02]  /*122d0*/  MOV R162, R163 ;  /* 0x000000a300a27202 */ /* 0x000fe40000000f00 */
[----:B------:R-:W-:Y:S01]  /*122e0*/  MOV R163, R164 ;  /* 0x000000a400a37202 */ /* 0x000fe20000000f00 */
[----:B------:R-:W-:Y:S01]  /*122f0*/  IMAD.MOV.U32 R164, RZ, RZ, R154 ;  /* 0x000000ffffa47224 */ /* 0x000fe200078e009a */
[----:B------:R-:W-:Y:S01]  /*12300*/  MOV R154, R139 ;  /* 0x0000008b009a7202 */ /* 0x000fe20000000f00 */
[----:B------:R-:W-:Y:S01]  /*12310*/  IMAD.MOV.U32 R175, RZ, RZ, R160 ;  /* 0x000000ffffaf7224 */ /* 0x000fe200078e00a0 */
[----:B------:R-:W-:Y:S02]  /*12320*/  MOV R139, R113 ;  /* 0x00000071008b7202 */ /* 0x000fe40000000f00 */
[----:B------:R-:W-:Y:S02]  /*12330*/  MOV R160, R161 ;  /* 0x000000a100a07202 */ /* 0x000fe40000000f00 */
[----:B------:R-:W-:Y:S01]  /*12340*/  MOV R161, R162 ;  /* 0x000000a200a17202 */ /* 0x000fe20000000f00 */
[----:B------:R-:W-:Y:S01]  /*12350*/  IMAD.MOV.U32 R162, RZ, RZ, R163 ;  /* 0x000000ffffa27224 */ /* 0x000fe200078e00a3 */
[----:B------:R-:W-:-:S02]  /*12360*/  MOV R163, R164 ;  /* 0x000000a400a37202 */ /* 0x000fc40000000f00 */
[----:B------:R-:W-:Y:S01]  /*12370*/  MOV R164, R154 ;  /* 0x0000009a00a47202 */ /* 0x000fe20000000f00 */
[----:B------:R-:W-:Y:S01]  /*12380*/  IMAD.MOV.U32 R154, RZ, RZ, R139 ;  /* 0x000000ffff9a7224 */ /* 0x000fe200078e008b */
[----:B------:R-:W-:Y:S01]  /*12390*/  MOV R139, R239 ;  /* 0x000000ef008b7202 */ /* 0x000fe20000000f00 */
[----:B------:R-:W-:Y:S01]  /*123a0*/  FFMA.FTZ R123, R175, c[0x0][0x23c], -R3 ;  /* 0x00008f00af7b7a23 */ /* 0x000fe20000010803 */
        /* <DEDUP_REMOVED lines=8> */
[----:B------:R-:W-:-:S02]  /*12430*/  MOV R154, R238 ;  /* 0x000000ee009a7202 */ /* 0x000fc40000000f00 */
[----:B------:R-:W-:Y:S01]  /*12440*/  MOV R163, R139 ;  /* 0x0000008b00a37202 */ /* 0x000fe20000000f00 */
[----:B------:R-:W-:Y:S01]  /*12450*/  IMAD.MOV.U32 R181, RZ, RZ, R175 ;  /* 0x000000ffffb57224 */ /* 0x000fe200078e00af */
[----:B------:R-:W-:Y:S01]  /*12460*/  MOV R179, R174 ;  /* 0x000000ae00b37202 */ /* 0x000fe20000000f00 */
[----:B------:R-:W-:Y:S01]  /*12470*/  IMAD.MOV.U32 R174, RZ, RZ, R162 ;  /* 0x000000ffffae7224 */ /* 0x000fe200078e00a2 */
[----:B------:R-:W-:Y:S02]  /*12480*/  MOV R168, R160 ;  /* 0x000000a000a87202 */ /* 0x000fe40000000f00 */
[----:B------:R-:W-:Y:S02]  /*12490*/  MOV R175, R163 ;  /* 0x000000a300af7202 */ /* 0x000fe40000000f00 */
[----:B------:R-:W-:Y:S01]  /*124a0*/  MOV R160, R164 ;  /* 0x000000a400a07202 */ /* 0x000fe20000000f00 */
[----:B--2---:R-:W-:Y:S01]  /*124b0*/  FFMA.FTZ R4, R173, c[0x0][0x23c], -R2 ;  /* 0x00008f00ad047a23 */ /* 0x004fe20000010802 */
[----:B------:R-:W-:Y:S01]  /*124c0*/  MOV R173, R161 ;  /* 0x000000a100ad7202 */ /* 0x000fe20000000f00 */
[----:B------:R-:W-:Y:S01]  /*124d0*/  IMAD.MOV.U32 R161, RZ, RZ, R154 ;  /* 0x000000ffffa17224 */ /* 0x000fe200078e009a */
[----:B------:R-:W-:Y:S01]  /*124e0*/  MOV R162, R137 ;  /* 0x0000008900a27202 */ /* 0x000fe20000000f00 */
[----:B------:R-:W-:Y:S01]  /*124f0*/  FFMA.FTZ R137, R215, c[0x0][0x23c], -R3 ;  /* 0x00008f00d7897a23 */ /* 0x000fe20000010803 */
[----:B------:R-:W-:Y:S01]  /*12500*/  MOV R163, R138 ;  /* 0x0000008a00a37202 */ /* 0x000fe20000000f00 */
[----:B------:R2:W3:Y:S01]  /*12510*/  MUFU.EX2 R215, R4 ;  /* 0x0000000400d77308 */ /* 0x0004e20000000800 */
[----:B------:R-:W-:Y:S01]  /*12520*/  IMAD.MOV.U32 R187, RZ, RZ, R173 ;  /* 0x000000ffffbb7224 */ /* 0x000fe200078e00ad */
[----:B------:R-:W-:-:S02]  /*12530*/  MOV R195, R181 ;  /* 0x000000b500c37202 */ /* 0x000fc40000000f00 */
[----:B------:R-:W-:Y:S02]  /*12540*/  MOV R176, R174 ;  /* 0x000000ae00b07202 */ /* 0x000fe40000000f00 */
[----:B------:R-:W-:Y:S01]  /*12550*/  MOV R177, R175 ;  /* 0x000000af00b17202 */ /* 0x000fe20000000f00 */
[----:B------:R-:W-:Y:S01]  /*12560*/  IMAD.MOV.U32 R164, RZ, RZ, R237 ;  /* 0x000000ffffa47224 */ /* 0x000fe200078e00ed */
[----:B------:R-:W-:Y:S01]  /*12570*/  MOV R181, R161 ;  /* 0x000000a100b57202 */ /* 0x000fe20000000f00 */
[----:B------:R-:W-:Y:S01]  /*12580*/  IMAD.MOV.U32 R193, RZ, RZ, R187 ;  /* 0x000000ffffc17224 */ /* 0x000fe200078e00bb */
[----:B------:R-:W-:Y:S01]  /*12590*/  MOV R173, R162 ;  /* 0x000000a200ad7202 */ /* 0x000fe20000000f00 */
[----:B------:R-:W-:Y:S01]  /*125a0*/  IMAD.MOV.U32 R174, RZ, RZ, R163 ;  /* 0x000000ffffae7224 */ /* 0x000fe200078e00a3 */
[----:B------:R-:W-:Y:S01]  /*125b0*/  MOV R194, R176 ;  /* 0x000000b000c27202 */ /* 0x000fe20000000f00 */
[----:B--2---:R-:W-:Y:S02]  /*125c0*/  FFMA.FTZ R4, R179, c[0x0][0x23c], -R2 ;  /* 0x00008f00b3047a23 */ /* 0x004fe40000010802 */
[----:B------:R-:W-:Y:S01]  /*125d0*/  IMAD.MOV.U32 R179, RZ, RZ, R160 ;  /* 0x000000ffffb37224 */ /* 0x000fe200078e00a0 */
[----:B------:R-:W-:Y:S01]  /*125e0*/  MOV R187, R177 ;  /* 0x000000b100bb7202 */ /* 0x000fe20000000f00 */
[--C-:B------:R-:W-:Y:S01]  /*125f0*/  FFMA.FTZ R140, R251, c[0x0][0x23c], -R3.reuse ;  /* 0x00008f00fb8c7a23 */ /* 0x100fe20000010803 */
[----:B------:R-:W-:Y:S01]  /*12600*/  MOV R186, R168 ;  /* 0x000000a800ba7202 */ /* 0x000fe20000000f00 */
[----:B------:R-:W-:Y:S01]  /*12610*/  FFMA.FTZ R139, R250, c[0x0][0x23c], -R3 ;  /* 0x00008f00fa8b7a23 */ /* 0x000fe20000010803 */
[----:B------:R-:W-:Y:S01]  /*12620*/  MOV R161, R165 ;  /* 0x000000a500a17202 */ /* 0x000fe20000000f00 */
[----:B------:R-:W-:Y:S01]  /*12630*/  IMAD.MOV.U32 R162, RZ, RZ, R166 ;  /* 0x000000ffffa27224 */ /* 0x000fe200078e00a6 */
        /* <DEDUP_REMOVED lines=17> */
[----:B------:R-:W-:Y:S01]  /*12750*/  FFMA.FTZ R3, R193, c[0x0][0x23c], -R0 ;  /* 0x00008f00c1037a23 */ /* 0x000fe20000010800 */
[----:B------:R2:W-:Y:S01]  /*12760*/  MUFU.EX2 R210, R4 ;  /* 0x0000000400d27308 */ /* 0x0005e20000000800 */
[--C-:B------:R-:W-:Y:S01]  /*12770*/  FFMA.FTZ R27, R194, c[0x0][0x23c], -R2.reuse ;  /* 0x00008f00c21b7a23 */ /* 0x100fe20000010802 */
[----:B------:R-:W-:Y:S01]  /*12780*/  MOV R164, R152 ;  /* 0x0000009800a47202 */ /* 0x000fe20000000f00 */
[----:B------:R-:W-:Y:S01]  /*12790*/  IMAD.MOV.U32 R152, RZ, RZ, R153 ;  /* 0x000000ffff987224 */ /* 0x000fe200078e0099 */
[----:B------:R-:W-:Y:S01]  /*127a0*/  MOV R212, R222 ;  /* 0x000000de00d47202 */ /* 0x000fe20000000f00 */
[--C-:B------:R-:W-:Y:S01]  /*127b0*/  FFMA.FTZ R128, R177, c[0x0][0x23c], -R2.reuse ;  /* 0x00008f00b1807a23 */ /* 0x100fe20000010802 */
[----:B------:R-:W4:Y:S02]  /*127c0*/  LDSM.16.MT88.4 R20, [R219+0x8800] ;  /* 0x00880000db14783b */ /* 0x000f240000004200 */
[----:B------:R1:W-:Y:S01]  /*127d0*/  MUFU.EX2 R194, R3 ;  /* 0x0000000300c27308 */ /* 0x0003e20000000800 */
[----:B------:R-:W-:Y:S01]  /*127e0*/  MOV R153, R157 ;  /* 0x0000009d00997202 */ /* 0x000fe20000000f00 */
[----:B--2---:R-:W-:Y:S01]  /*127f0*/  FFMA.FTZ R4, R195, c[0x0][0x23c], -R2 ;  /* 0x00008f00c3047a23 */ /* 0x004fe20000010802 */
[----:B------:R-:W-:Y:S01]  /*12800*/  MOV R195, R174 ;  /* 0x000000ae00c37202 */ /* 0x000fe20000000f00 */
[----:B------:R-:W-:Y:S01]  /*12810*/  IMAD.MOV.U32 R174, RZ, RZ, R160 ;  /* 0x000000ffffae7224 */ /* 0x000fe200078e00a0 */
[----:B------:R-:W-:Y:S01]  /*12820*/  MOV R160, R161 ;  /* 0x000000a100a07202 */ /* 0x000fe20000000f00 */
[----:B-1----:R-:W-:Y:S01]  /*12830*/  FFMA.FTZ R3, R187, c[0x0][0x23c], -R0 ;  /* 0x00008f00bb037a23 */ /* 0x002fe20000010800 */
        /* <DEDUP_REMOVED lines=8> */
[----:B------:R-:W-:Y:S02]  /*128c0*/  MOV R153, R157 ;  /* 0x0000009d00997202 */ /* 0x000fe40000000f00 */
[----:B------:R-:W-:Y:S01]  /*128d0*/  MOV R157, R158 ;  /* 0x0000009e009d7202 */ /* 0x000fe20000000f00 */
[----:B-1----:R-:W-:-:S04]  /*128e0*/  FFMA.FTZ R3, R143, c[0x0][0x23c], -R0 ;  /* 0x00008f008f037a23 */ /* 0x002fc80000010800 */
[----:B------:R1:W-:Y:S01]  /*128f0*/  MUFU.EX2 R80, R3 ;  /* 0x0000000300507308 */ /* 0x0003e20000000800 */
[----:B------:R-:W-:Y:S01]  /*12900*/  IMAD.MOV.U32 R158, RZ, RZ, R151 ;  /* 0x000000ffff9e7224 */ /* 0x000fe200078e0097 */
[----:B------:R-:W-:-:S06]  /*12910*/  MOV R151, R223 ;  /* 0x000000df00977202 */ /* 0x000fcc0000000f00 */
[----:B------:R3:W2:Y:S01]  /*12920*/  MUFU.EX2 R223, R4 ;  /* 0x0000000400df7308 */ /* 0x0006a20000000800 */
[----:B-1----:R-:W-:-:S07]  /*12930*/  FFMA.FTZ R3, R177, c[0x0][0x23c], -R0 ;  /* 0x00008f00b1037a23 */ /* 0x002fce0000010800 */
[----:B------:R-:W1:Y:S01]  /*12940*/  MUFU.EX2 R222, R3 ;  /* 0x0000000300de7308 */ /* 0x000e620000000800 */
[----:B------:R-:W-:Y:S01]  /*12950*/  FFMA.FTZ R129, R252, c[0x0][0x23c], -R2 ;  /* 0x00008f00fc817a23 */ /* 0x000fe20000010802 */
[----:B------:R-:W-:Y:S02]  /*12960*/  MOV R252, R6 ;  /* 0x0000000600fc7202 */ /* 0x000fe40000000f00 */
[----:B---3--:R-:W-:Y:S02]  /*12970*/  F2FP.PACK_AB R4, R215, R185 ;  /* 0x000000b9d704723e */ /* 0x008fe400000000ff */
[----:B------:R-:W-:Y:S02]  /*12980*/  F2FP.PACK_AB R10, R252, R225 ;  /* 0x000000e1fc0a723e */ /* 0x000fe400000000ff */
[----:B--2---:R-:W-:Y:S02]  /*12990*/  F2FP.PACK_AB R5, R193, R194 ;  /* 0x000000c2c105723e */ /* 0x004fe400000000ff */
[----:B------:R-:W-:-:S02]  /*129a0*/  F2FP.PACK_AB R6, R223, R210 ;  /* 0x000000d2df06723e */ /* 0x000fc400000000ff */
[----:B-1----:R-:W-:Y:S01]  /*129b0*/  F2FP.PACK_AB R7, R222, R80 ;  /* 0x00000050de07723e */ /* 0x002fe200000000ff */
[-C--:B------:R-:W-:Y:S08]  /*129c0*/  HMMA.16816.F32 R116, R8, R12.reuse, R116 ;  /* 0x0000000c0874723c */ /* 0x080ff00000001874 */
[C---:B------:R-:W-:Y:S08]  /*129d0*/  HMMA.16816.F32 R52, R4.reuse, R12, R52 ;  /* 0x0000000c0434723c */ /* 0x040ff00000001834 */
[-C--:B------:R-:W-:Y:S08]  /*129e0*/  HMMA.16816.F32 R48, R4, R14.reuse, R48 ;  /* 0x0000000e0430723c */ /* 0x080ff00000001830 */
[----:B------:R-:W-:Y:S01]  /*129f0*/  HMMA.16816.F32 R100, R8, R14, R100 ;  /* 0x0000000e0864723c */ /* 0x000fe20000001864 */
[----:B------:R-:W1:Y:S01]  /*12a00*/  LDSM.16.MT88.4 R12, [R218+0x8800] ;  /* 0x00880000da0c783b */ /* 0x000e620000004200 */
[--C-:B------:R-:W-:Y:S01]  /*12a10*/  FFMA.FTZ R130, R174, c[0x0][0x23c], -R2.reuse ;  /* 0x00008f00ae827a23 */ /* 0x100fe20000010802 */
[----:B------:R-:W-:Y:S01]  /*12a20*/  MOV R174, R162 ;  /* 0x000000a200ae7202 */ /* 0x000fe20000000f00 */
[----:B------:R-:W-:Y:S01]  /*12a30*/  FFMA.FTZ R131, R173, c[0x0][0x23c], -R2 ;  /* 0x00008f00ad837a23 */ /* 0x000fe20000010802 */
        /* <DEDUP_REMOVED lines=8> */
[----:B------:R-:W-:Y:S01]  /*12ac0*/  MOV R158, R144 ;  /* 0x00000090009e7202 */ /* 0x000fe20000000f00 */
[----:B------:R-:W-:Y:S01]  /*12ad0*/  IMAD.MOV.U32 R107, RZ, RZ, R152 ;  /* 0x000000ffff6b7224 */ /* 0x000fe200078e0098 */
[----:B------:R-:W-:Y:S01]  /*12ae0*/  MOV R248, R174 ;  /* 0x000000ae00f87202 */ /* 0x000fe20000000f00 */
[--C-:B------:R-:W-:Y:S01]  /*12af0*/  FFMA.FTZ R24, R176, c[0x0][0x23c], -R2.reuse ;  /* 0x00008f00b0187a23 */ /* 0x100fe20000010802 */
[----:B------:R-:W-:Y:S01]  /*12b00*/  MOV R97, R160 ;  /* 0x000000a000617202 */ /* 0x000fe20000000f00 */
[----:B------:R-:W-:Y:S01]  /*12b10*/  IMAD.MOV.U32 R157, RZ, RZ, R141 ;  /* 0x000000ffff9d7224 */ /* 0x000fe200078e008d */
[----:B------:R-:W-:Y:S01]  /*12b20*/  MOV R98, R162 ;  /* 0x000000a200627202 */ /* 0x000fe20000000f00 */
[----:B------:R-:W-:Y:S01]  /*12b30*/  IMAD.MOV.U32 R81, RZ, RZ, R173 ;  /* 0x000000ffff517224 */ /* 0x000fe200078e00ad */
[----:B------:R-:W-:Y:S01]  /*12b40*/  MOV R99, R163 ;  /* 0x000000a300637202 */ /* 0x000fe20000000f00 */
[----:B------:R-:W-:Y:S01]  /*12b50*/  IMAD.MOV.U32 R133, RZ, RZ, R161 ;  /* 0x000000ffff857224 */ /* 0x000fe200078e00a1 */
        /* <DEDUP_REMOVED lines=15> */
[----:B------:R-:W-:Y:S01]  /*12c50*/  FFMA.FTZ R177, R85, c[0x0][0x23c], -R2 ;  /* 0x00008f0055b17a23 */ /* 0x000fe20000010802 */
[----:B----4-:R-:W-:Y:S01]  /*12c60*/  HMMA.16816.F32 R44, R4, R20, R44 ;  /* 0x00000014042c723c */ /* 0x010fe2000000182c */
[----:B------:R-:W-:-:S04]  /*12c70*/  FFMA.FTZ R2, R212, c[0x0][0x23c], -R0 ;  /* 0x00008f00d4027a23 */ /* 0x000fc80000010800 */
[----:B------:R2:W-:Y:S03]  /*12c80*/  MUFU.EX2 R212, R2 ;  /* 0x0000000200d47308 */ /* 0x0005e60000000800 */
[----:B------:R-:W-:Y:S08]  /*12c90*/  HMMA.16816.F32 R40, R4, R22, R40 ;  /* 0x000000160428723c */ /* 0x000ff00000001828 */
[C---:B------:R-:W-:Y:S08]  /*12ca0*/  HMMA.16816.F32 R60, R8.reuse, R20, R60 ;  /* 0x00000014083c723c */ /* 0x040ff0000000183c */
[----:B------:R-:W-:Y:S01]  /*12cb0*/  HMMA.16816.F32 R64, R8, R22, R64 ;  /* 0x000000160840723c */ /* 0x000fe20000001840 */
[----:B------:R-:W3:Y:S01]  /*12cc0*/  LDSM.16.MT88.4 R20, [R216+0x9000] ;  /* 0x00900000d814783b */ /* 0x000ee20000004200 */
[----:B--2---:R-:W-:-:S06]  /*12cd0*/  FFMA.FTZ R2, R221, c[0x0][0x23c], -R0 ;  /* 0x00008f00dd027a23 */ /* 0x004fcc0000010800 */
[C---:B------:R-:W-:Y:S01]  /*12ce0*/  HMMA.16816.F32 R36, R4.reuse, R16, R36 ;  /* 0x000000100424723c */ /* 0x040fe20000001824 */
[----:B------:R2:W-:Y:S07]  /*12cf0*/  MUFU.EX2 R221, R2 ;  /* 0x0000000200dd7308 */ /* 0x0005ee0000000800 */
[----:B------:R-:W-:Y:S08]  /*12d00*/  HMMA.16816.F32 R32, R4, R18, R32 ;  /* 0x000000120420723c */ /* 0x000ff00000001820 */
[----:B------:R-:W-:Y:S01]  /*12d10*/  HMMA.16816.F32 R68, R8, R16, R68 ;  /* 0x000000100844723c */ /* 0x000fe20000001844 */
[----:B--2---:R-:W-:-:S07]  /*12d20*/  FFMA.FTZ R2, R107, c[0x0][0x23c], -R0 ;  /* 0x00008f006b027a23 */ /* 0x004fce0000010800 */
[C---:B------:R-:W-:Y:S01]  /*12d30*/  HMMA.16816.F32 R76, R8.reuse, R18, R76 ;  /* 0x00000012084c723c */ /* 0x040fe2000000184c */
[----:B------:R-:W2:Y:S01]  /*12d40*/  LDSM.16.MT88.4 R16, [R219+0x9000] ;  /* 0x00900000db10783b */ /* 0x000ea20000004200 */
[----:B------:R-:W-:Y:S02]  /*12d50*/  MOV R187, R159 ;  /* 0x0000009f00bb7202 */ /* 0x000fe40000000f00 */
[----:B------:R-:W-:Y:S02]  /*12d60*/  MOV R159, R220 ;  /* 0x000000dc009f7202 */ /* 0x000fe40000000f00 */
[----:B------:R-:W-:Y:S01]  /*12d70*/  MUFU.EX2 R220, R25 ;  /* 0x0000001900dc7308 */ /* 0x000fe20000000800 */
[----:B------:R-:W-:Y:S01]  /*12d80*/  IMAD.MOV.U32 R186, RZ, RZ, R135 ;  /* 0x000000ffffba7224 */ /* 0x000fe200078e0087 */
[C---:B-1----:R-:W-:Y:S06]  /*12d90*/  HMMA.16816.F32 R72, R8.reuse, R12, R72 ;  /* 0x0000000c0848723c */ /* 0x042fec0000001848 */
[----:B------:R1:W-:Y:S02]  /*12da0*/  MUFU.EX2 R25, R2 ;  /* 0x0000000200197308 */ /* 0x0003e40000000800 */
[----:B------:R-:W-:Y:S06]  /*12db0*/  HMMA.16816.F32 R196, R8, R14, R196 ;  /* 0x0000000e08c4723c */ /* 0x000fec00000018c4 */
[----:B------:R-:W-:Y:S01]  /*12dc0*/  MUFU.EX2 R195, R27 ;  /* 0x0000001b00c37308 */ /* 0x000fe20000000800 */
[----:B-1----:R-:W-:-:S07]  /*12dd0*/  FFMA.FTZ R2, R248, c[0x0][0x23c], -R0 ;  /* 0x00008f00f8027a23 */ /* 0x002fce0000010800 */
[----:B------:R-:W1:Y:S08]  /*12de0*/  MUFU.EX2 R245, R26 ;  /* 0x0000001a00f57308 */ /* 0x000e700000000800 */
[----:B------:R-:W4:Y:S08]  /*12df0*/  MUFU.EX2 R135, R24 ;  /* 0x0000001800877308 */ /* 0x000f300000000800 */
[----:B------:R-:W1:Y:S01]  /*12e00*/  MUFU.EX2 R8, R2 ;  /* 0x0000000200087308 */ /* 0x000e620000000800 */
[----:B------:R-:W-:Y:S01]  /*12e10*/  HMMA.16816.F32 R56, R4, R12, R56 ;  /* 0x0000000c0438723c */ /* 0x000fe20000001838 */
[----:B------:R-:W-:-:S07]  /*12e20*/  IMAD.MOV.U32 R82, RZ, RZ, R106 ;  /* 0x000000ffff527224 */ /* 0x000fce00078e006a */
[----:B------:R-:W-:Y:S01]  /*12e30*/  HMMA.16816.F32 R28, R4, R14, R28 ;  /* 0x0000000e041c723c */ /* 0x000fe2000000181c */
[----:B------:R-:W2:Y:S06]  /*12e40*/  LDSM.16.MT88.4 R12, [R217+0x9000] ;  /* 0x00900000d90c783b */ /* 0x000eac0000004200 */
[----:B-1----:R-:W-:Y:S02]  /*12e50*/  F2FP.PACK_AB R4, R245, R195 ;  /* 0x000000c3f504723e */ /* 0x002fe400000000ff */
[----:B------:R-:W-:Y:S02]  /*12e60*/  F2FP.PACK_AB R5, R221, R212 ;  /* 0x000000d4dd05723e */ /* 0x000fe400000000ff */
[----:B----4-:R-:W-:-:S02]  /*12e70*/  F2FP.PACK_AB R6, R135, R220 ;  /* 0x000000dc8706723e */ /* 0x010fc400000000ff */
[----:B------:R-:W-:Y:S01]  /*12e80*/  F2FP.PACK_AB R7, R8, R25 ;  /* 0x000000190807723e */ /* 0x000fe200000000ff */
[----:B------:R-:W-:-:S06]  /*12e90*/  IMAD.MOV.U32 R27, RZ, RZ, R96 ;  /* 0x000000ffff1b7224 */ /* 0x000fcc00078e0060 */
[C---:B---3--:R-:W-:Y:S07]  /*12ea0*/  HMMA.16816.F32 R104, R4.reuse, R22, R48 ;  /* 0x000000160468723c */ /* 0x048fee0000001830 */
[----:B------:R-:W-:Y:S01]  /*12eb0*/  MOV R50, R97 ;  /* 0x0000006100327202 */ /* 0x000fe20000000f00 */
[----:B------:R-:W-:Y:S01]  /*12ec0*/  IMAD.MOV.U32 R48, RZ, RZ, R99 ;  /* 0x000000ffff307224 */ /* 0x000fe200078e0063 */
[----:B------:R-:W-:Y:S02]  /*12ed0*/  MOV R49, R98 ;  /* 0x0000006200317202 */ /* 0x000fe40000000f00 */
[----:B--2---:R-:W-:Y:S07]  /*12ee0*/  HMMA.16816.F32 R96, R4, R16, R44 ;  /* 0x000000100460723c */ /* 0x004fee000000182c */
[----:B------:R-:W-:-:S02]  /*12ef0*/  MOV R45, R8 ;  /* 0x00000008002d7202 */ /* 0x000fc40000000f00 */
[----:B------:R-:W1:Y:S01]  /*12f00*/  LDSM.16.MT88.4 R8, [R218+0x9000] ;  /* 0x00900000da08783b */ /* 0x000e620000004200 */
[----:B------:R-:W-:Y:S01]  /*12f10*/  MOV R244, R81 ;  /* 0x0000005100f47202 */ /* 0x000fe20000000f00 */
[----:B------:R-:W-:Y:S01]  /*12f20*/  IMAD.MOV.U32 R81, RZ, RZ, R152 ;  /* 0x000000ffff517224 */ /* 0x000fe200078e0098 */
[----:B------:R-:W-:Y:S02]  /*12f30*/  MOV R152, R150 ;  /* 0x0000009600987202 */ /* 0x000fe40000000f00 */
[----:B------:R-:W-:Y:S01]  /*12f40*/  MOV R136, R111 ;  /* 0x0000006f00887202 */ /* 0x000fe20000000f00 */
[----:B------:R-:W-:Y:S01]  /*12f50*/  IMAD.MOV.U32 R249, RZ, RZ, R133 ;  /* 0x000000fffff97224 */ /* 0x000fe200078e0085 */
[----:B------:R-:W-:Y:S02]  /*12f60*/  MOV R83, R122 ;  /* 0x0000007a00537202 */ /* 0x000fe40000000f00 */
[----:B------:R-:W-:Y:S02]  /*12f70*/  MOV R134, R152 ;  /* 0x0000009800867202 */ /* 0x000fe40000000f00 */
[----:B------:R-:W-:-:S02]  /*12f80*/  MOV R122, R157 ;  /* 0x0000009d007a7202 */ /* 0x000fc40000000f00 */
[----:B------:R-:W-:Y:S02]  /*12f90*/  MOV R44, R90 ;  /* 0x0000005a002c7202 */ /* 0x000fe40000000f00 */
[----:B------:R-:W-:Y:S02]  /*12fa0*/  MOV R152, R91 ;  /* 0x0000005b00987202 */ /* 0x000fe40000000f00 */
[----:B------:R-:W-:Y:S01]  /*12fb0*/  MOV R133, R186 ;  /* 0x000000ba00857202 */ /* 0x000fe20000000f00 */
[----:B------:R-:W-:Y:S01]  /*12fc0*/  HMMA.16816.F32 R88, R4, R18, R40 ;  /* 0x000000120458723c */ /* 0x000fe20000001828 */
[----:B------:R-:W-:Y:S01]  /*12fd0*/  MOV R248, R187 ;  /* 0x000000bb00f87202 */ /* 0x000fe20000000f00 */
[----:B------:R-:W-:Y:S01]  /*12fe0*/  IMAD.MOV.U32 R187, RZ, RZ, R149 ;  /* 0x000000ffffbb7224 */ /* 0x000fe200078e0095 */
[----:B------:R-:W-:Y:S01]  /*12ff0*/  MOV R186, R158 ;  /* 0x0000009e00ba7202 */ /* 0x000fe20000000f00 */
[----:B------:R-:W-:Y:S01]  /*13000*/  IMAD.MOV.U32 R158, RZ, RZ, R136 ;  /* 0x000000ffff9e7224 */ /* 0x000fe200078e0088 */
[----:B------:R-:W-:-:S02]  /*13010*/  MOV R125, R122 ;  /* 0x0000007a007d7202 */ /* 0x000fc40000000f00 */
[----:B------:R-:W-:Y:S01]  /*13020*/  IMAD.MOV.U32 R42, RZ, RZ, R87 ;  /* 0x000000ffff2a7224 */ /* 0x000fe200078e0057 */
[----:B------:R-:W-:Y:S01]  /*13030*/  MOV R24, R248 ;  /* 0x000000f800187202 */ /* 0x000fe20000000f00 */
[----:B------:R-:W-:Y:S02]  /*13040*/  IMAD.MOV.U32 R132, RZ, RZ, R187 ;  /* 0x000000ffff847224 */ /* 0x000fe400078e00bb */
[----:B------:R-:W-:Y:S01]  /*13050*/  IMAD.MOV.U32 R248, RZ, RZ, R158 ;  /* 0x000000fffff87224 */ /* 0x000fe200078e009e */
[----:B------:R-:W-:Y:S01]  /*13060*/  MOV R41, R42 ;  /* 0x0000002a00297202 */ /* 0x000fe20000000f00 */
[----:B------:R2:W-:Y:S01]  /*13070*/  MUFU.EX2 R187, R121 ;  /* 0x0000007900bb7308 */ /* 0x0005e20000000800 */
[----:B------:R-:W-:Y:S01]  /*13080*/  IMAD.MOV.U32 R40, RZ, RZ, R44 ;  /* 0x000000ffff287224 */ /* 0x000fe200078e002c */
[----:B------:R-:W-:Y:S01]  /*13090*/  MOV R42, R48 ;  /* 0x00000030002a7202 */ /* 0x000fe20000000f00 */
[----:B------:R-:W-:Y:S01]  /*130a0*/  IMAD.MOV.U32 R48, RZ, RZ, R50 ;  /* 0x000000ffff307224 */ /* 0x000fe200078e0032 */
[----:B------:R-:W-:-:S02]  /*130b0*/  MOV R51, R249 ;  /* 0x000000f900337202 */ /* 0x000fc40000000f00 */
[----:B------:R-:W-:Y:S02]  /*130c0*/  MOV R122, R186 ;  /* 0x000000ba007a7202 */ /* 0x000fe40000000f00 */
[----:B------:R3:W-:Y:S01]  /*130d0*/  MUFU.EX2 R214, R120 ;  /* 0x0000007800d67308 */ /* 0x0007e20000000800 */
[----:B------:R-:W-:Y:S02]  /*130e0*/  MOV R43, R86 ;  /* 0x00000056002b7202 */ /* 0x000fe40000000f00 */
[----:B------:R-:W-:Y:S01]  /*130f0*/  MOV R50, R244 ;  /* 0x000000f400327202 */ /* 0x000fe20000000f00 */
[----:B------:R-:W-:Y:S01]  /*13100*/  HMMA.16816.F32 R84, R4, R12, R36 ;  /* 0x0000000c0454723c */ /* 0x000fe20000001824 */
[--C-:B--2---:R-:W-:Y:S02]  /*13110*/  FFMA.FTZ R121, R125, c[0x0][0x23c], -R0.reuse ;  /* 0x00008f007d797a23 */ /* 0x104fe40000010800 */
[--C-:B------:R-:W-:Y:S02]  /*13120*/  FFMA.FTZ R125, R132, c[0x0][0x23c], -R0.reuse ;  /* 0x00008f00847d7a23 */ /* 0x100fe40000010800 */
[--C-:B------:R-:W-:Y:S01]  /*13130*/  FFMA.FTZ R132, R134, c[0x0][0x23c], -R0.reuse ;  /* 0x00008f0086847a23 */ /* 0x100fe20000010800 */
[----:B------:R-:W-:Y:S01]  /*13140*/  MUFU.EX2 R247, R115 ;  /* 0x0000007300f77308 */ /* 0x000fe20000000800 */
[----:B------:R-:W-:-:S02]  /*13150*/  FFMA.FTZ R134, R248, c[0x0][0x23c], -R0 ;  /* 0x00008f00f8867a23 */ /* 0x000fc40000010800 */
[----:B---3--:R-:W-:Y:S01]  /*13160*/  FFMA.FTZ R120, R41, c[0x0][0x23c], -R0 ;  /* 0x00008f0029787a23 */ /* 0x008fe20000010800 */
[----:B------:R-:W-:Y:S02]  /*13170*/  MOV R44, R49 ;  /* 0x00000031002c7202 */ /* 0x000fe40000000f00 */
[----:B------:R-:W-:Y:S02]  /*13180*/  MOV R39, R40 ;  /* 0x0000002800277202 */ /* 0x000fe40000000f00 */
[----:B------:R-:W2:Y:S01]  /*13190*/  MUFU.EX2 R249, R114 ;  /* 0x0000007200f97308 */ /* 0x000ea20000000800 */
[----:B------:R-:W-:Y:S01]  /*131a0*/  MOV R40, R42 ;  /* 0x0000002a00287202 */ /* 0x000fe20000000f00 */
[----:B------:R-:W-:Y:S01]  /*131b0*/  IMAD.MOV.U32 R111, RZ, RZ, R243 ;  /* 0x000000ffff6f7224 */ /* 0x000fe200078e00f3 */
[----:B------:R-:W-:-:S05]  /*131c0*/  MOV R157, R151 ;  /* 0x00000097009d7202 */ /* 0x000fca0000000f00 */
[----:B------:R-:W-:Y:S01]  /*131d0*/  MUFU.EX2 R186, R112 ;  /* 0x0000007000ba7308 */ /* 0x000fe20000000800 */
[----:B------:R-:W-:Y:S01]  /*131e0*/  MOV R49, R51 ;  /* 0x0000003300317202 */ /* 0x000fe20000000f00 */
[----:B------:R-:W-:-:S06]  /*131f0*/  IMAD.MOV.U32 R51, RZ, RZ, R235 ;  /* 0x000000ffff337224 */ /* 0x000fcc00078e00eb */
[----:B------:R-:W3:Y:S01]  /*13200*/  MUFU.EX2 R244, R113 ;  /* 0x0000007100f47308 */ /* 0x000ee20000000800 */
[----:B------:R-:W-:-:S07]  /*13210*/  IMAD.MOV.U32 R42, RZ, RZ, R44 ;  /* 0x000000ffff2a7224 */ /* 0x000fce00078e002c */
[----:B------:R4:W-:Y:S01]  /*13220*/  MUFU.EX2 R41, R124 ;  /* 0x0000007c00297308 */ /* 0x0009e20000000800 */
[----:B------:R-:W-:-:S07]  /*13230*/  MOV R3, R133 ;  /* 0x0000008500037202 */ /* 0x000fce0000000f00 */
[----:B------:R1:W1:Y:S01]  /*13240*/  MUFU.EX2 R248, R123 ;  /* 0x0000007b00f87308 */ /* 0x0002620000000800 */
        /* <DEDUP_REMOVED lines=14> */
[----:B------:R-:W-:-:S02]  /*13330*/  MOV R47, R83 ;  /* 0x00000053002f7202 */ /* 0x000fc40000000f00 */
[----:B------:R-:W-:Y:S01]  /*13340*/  MOV R158, R95 ;  /* 0x0000005f009e7202 */ /* 0x000fe20000000f00 */
[C---:B-1----:R-:W-:Y:S01]  /*13350*/  HMMA.16816.F32 R80, R4.reuse, R8, R56 ;  /* 0x000000080450723c */ /* 0x042fe20000001838 */
[----:B------:R-:W-:Y:S01]  /*13360*/  MOV R50, R51 ;  /* 0x0000003300327202 */ /* 0x000fe20000000f00 */
[--C-:B------:R-:W-:Y:S02]  /*13370*/  FFMA.FTZ R122, R122, c[0x0][0x23c], -R0.reuse ;  /* 0x00008f007a7a7a23 */ /* 0x100fe40000010800 */
[--C-:B------:R-:W-:Y:S01]  /*13380*/  FFMA.FTZ R164, R164, c[0x0][0x23c], -R0.reuse ;  /* 0x00008f00a4a47a23 */ /* 0x100fe20000010800 */
[----:B------:R-:W-:Y:S01]  /*13390*/  MUFU.EX2 R131, R131 ;  /* 0x0000008300837308 */ /* 0x000fe20000000800 */
[--C-:B------:R-:W-:Y:S01]  /*133a0*/  FFMA.FTZ R152, R152, c[0x0][0x23c], -R0.reuse ;  /* 0x00008f0098987a23 */ /* 0x100fe20000010800 */
[----:B------:R1:W5:Y:S01]  /*133b0*/  LDL.LU R243, [R1+0x138] ;  /* 0x0001380001f37983 */ /* 0x0003620000300800 */
[C---:B------:R-:W-:Y:S08]  /*133c0*/  HMMA.16816.F32 R92, R4.reuse, R14, R32 ;  /* 0x0000000e045c723c */ /* 0x040ff00000001820 */
[----:B------:R-:W-:Y:S01]  /*133d0*/  HMMA.16816.F32 R52, R4, R10, R28 ;  /* 0x0000000a0434723c */ /* 0x000fe2000000181c */
[----:B------:R-:W-:Y:S01]  /*133e0*/  MOV R51, R24 ;  /* 0x0000001800337202 */ /* 0x000fe20000000f00 */
[--C-:B------:R-:W-:Y:S01]  /*133f0*/  FFMA.FTZ R3, R3, c[0x0][0x23c], -R0.reuse ;  /* 0x00008f0003037a23 */ /* 0x100fe20000010800 */
[----:B------:R-:W-:Y:S01]  /*13400*/  MUFU.EX2 R129, R129 ;  /* 0x0000008100817308 */ /* 0x000fe20000000800 */
[----:B------:R-:W-:Y:S01]  /*13410*/  FFMA.FTZ R2, R2, c[0x0][0x23c], -R0 ;  /* 0x00008f0002027a23 */ /* 0x000fe20000010800 */
[----:B------:R1:W5:Y:S02]  /*13420*/  LDL.LU R242, [R1+0x134] ;  /* 0x0001340001f27983 */ /* 0x0003640000300800 */
[----:B------:R-:W-:-:S02]  /*13430*/  FADD.FTZ R5, R39, R38 ;  /* 0x0000002627057221 */ /* 0x000fc40000010000 */
[----:B------:R-:W-:Y:S01]  /*13440*/  FADD.FTZ R4, R43, R42 ;  /* 0x0000002a2b047221 */ /* 0x000fe20000010000 */
[----:B--2---:R-:W-:Y:S01]  /*13450*/  F2FP.PACK_AB R6, R249, R247 ;  /* 0x000000f7f906723e */ /* 0x004fe200000000ff */
[----:B----4-:R-:W-:Y:S01]  /*13460*/  FADD.FTZ R124, R49, R5 ;  /* 0x00000005317c7221 */ /* 0x010fe20000010000 */
[----:B---3--:R-:W-:Y:S01]  /*13470*/  F2FP.PACK_AB R5, R244, R186 ;  /* 0x000000baf405723e */ /* 0x008fe200000000ff */
[----:B------:R-:W-:Y:S01]  /*13480*/  FADD.FTZ R123, R50, R4 ;  /* 0x00000004327b7221 */ /* 0x000fe20000010000 */
[----:B------:R-:W-:Y:S02]  /*13490*/  F2FP.PACK_AB R4, R214, R187 ;  /* 0x000000bbd604723e */ /* 0x000fe400000000ff */
[----:B------:R-:W-:Y:S01]  /*134a0*/  F2FP.PACK_AB R7, R248, R41 ;  /* 0x00000029f807723e */ /* 0x000fe200000000ff */
        /* <DEDUP_REMOVED lines=9> */
[----:B------:R-:W-:Y:S02]  /*13540*/  FFMA.FTZ R159, R159, c[0x0][0x23c], -R0 ;  /* 0x00008f009f9f7a23 */ /* 0x000fe40000010800 */
[----:B------:R-:W-:Y:S01]  /*13550*/  FADD.FTZ R126, R48, R126 ;  /* 0x0000007e307e7221 */ /* 0x000fe20000010000 */
[----:B------:R-:W2:Y:S01]  /*13560*/  MUFU.EX2 R3, R3 ;  /* 0x0000000300037308 */ /* 0x000ea20000000800 */
[----:B------:R-:W-:Y:S01]  /*13570*/  FADD.FTZ R0, R44, R127 ;  /* 0x0000007f2c007221 */ /* 0x000fe20000010000 */
[----:B------:R-:W-:Y:S01]  /*13580*/  HMMA.16816.F32 R112, R4, R20, R116 ;  /* 0x000000140470723c */ /* 0x000fe20000001874 */
[----:B------:R-:W-:Y:S01]  /*13590*/  IMAD.MOV.U32 R127, RZ, RZ, R26 ;  /* 0x000000ffff7f7224 */ /* 0x000fe200078e001a */
[----:B------:R1:W5:Y:S01]  /*135a0*/  LDL.LU R241, [R1+0x130] ;  /* 0x0001300001f17983 */ /* 0x0003620000300800 */
[----:B------:R-:W-:-:S03]  /*135b0*/  FADD.FTZ R0, R51, R0 ;  /* 0x0000000033007221 */ /* 0x000fc60000010000 */
[----:B------:R3:W-:Y:S01]  /*135c0*/  MUFU.EX2 R117, R128 ;  /* 0x0000008000757308 */ /* 0x0007e20000000800 */
[----:B------:R1:W5:Y:S01]  /*135d0*/  LDL.LU R240, [R1+0x12c] ;  /* 0x00012c0001f07983 */ /* 0x0003620000300800 */
[C---:B------:R-:W-:Y:S08]  /*135e0*/  HMMA.16816.F32 R100, R4.reuse, R22, R100 ;  /* 0x000000160464723c */ /* 0x040ff00000001864 */
[C---:B------:R-:W-:Y:S08]  /*135f0*/  HMMA.16816.F32 R32, R4.reuse, R12, R68 ;  /* 0x0000000c0420723c */ /* 0x040ff00000001844 */
[----:B------:R-:W-:Y:S01]  /*13600*/  HMMA.16816.F32 R28, R4, R8, R72 ;  /* 0x00000008041c723c */ /* 0x000fe20000001848 */
[----:B------:R-:W-:Y:S01]  /*13610*/  MOV R70, R45 ;  /* 0x0000002d00467202 */ /* 0x000fe20000000f00 */
[----:B------:R4:W-:Y:S01]  /*13620*/  MUFU.EX2 R74, R24 ;  /* 0x00000018004a7308 */ /* 0x0009e20000000800 */
[----:B------:R-:W-:-:S05]  /*13630*/  MOV R68, R46 ;  /* 0x0000002e00447202 */ /* 0x000fca0000000f00 */
[----:B------:R-:W-:Y:S01]  /*13640*/  HMMA.16816.F32 R48, R4, R16, R60 ;  /* 0x000000100430723c */ /* 0x000fe2000000183c */
[----:B---3--:R-:W-:Y:S01]  /*13650*/  MOV R128, R47 ;  /* 0x0000002f00807202 */ /* 0x008fe20000000f00 */
[----:B------:R-:W-:Y:S01]  /*13660*/  IMAD.MOV.U32 R75, RZ, RZ, R27 ;  /* 0x000000ffff4b7224 */ /* 0x000fe200078e001b */
[----:B------:R-:W-:-:S05]  /*13670*/  MOV R71, R25 ;  /* 0x0000001900477202 */ /* 0x000fca0000000f00 */
[C---:B------:R-:W-:Y:S01]  /*13680*/  HMMA.16816.F32 R36, R4.reuse, R18, R64 ;  /* 0x000000120424723c */ /* 0x040fe20000001840 */
[----:B------:R-:W-:Y:S04]  /*13690*/  LDSM.16.MT88.4 R16, [R216+0x9800] ;  /* 0x00980000d810783b */ /* 0x000fe80000004200 */
[----:B----4-:R-:W-:Y:S03]  /*136a0*/  LDSM.16.MT88.4 R24, [R218+0x9800] ;  /* 0x00980000da18783b */ /* 0x010fe60000004200 */
[C---:B------:R-:W-:Y:S01]  /*136b0*/  HMMA.16816.F32 R20, R4.reuse, R14, R76 ;  /* 0x0000000e0414723c */ /* 0x040fe2000000184c */
[----:B------:R-:W3:Y:S01]  /*136c0*/  LDSM.16.MT88.4 R12, [R219+0x9800] ;  /* 0x00980000db0c783b */ /* 0x000ee20000004200 */
[----:B------:R-:W4:Y:S08]  /*136d0*/  MUFU.EX2 R42, R130 ;  /* 0x00000082002a7308 */ /* 0x000f300000000800 */
[----:B------:R-:W1:Y:S01]  /*136e0*/  MUFU.EX2 R2, R2 ;  /* 0x0000000200027308 */ /* 0x000e620000000800 */
[----:B------:R-:W-:Y:S01]  /*136f0*/  HMMA.16816.F32 R44, R4, R10, R196 ;  /* 0x0000000a042c723c */ /* 0x000fe200000018c4 */
[----:B------:R-:W1:Y:S06]  /*13700*/  LDSM.16.MT88.4 R8, [R217+0x9800] ;  /* 0x00980000d908783b */ /* 0x000e6c0000004200 */
[----:B------:R-:W-:Y:S08]  /*13710*/  MUFU.EX2 R118, R145 ;  /* 0x0000009100767308 */ /* 0x000ff00000000800 */
[----:B------:R-:W-:Y:S08]  /*13720*/  MUFU.EX2 R140, R140 ;  /* 0x0000008c008c7308 */ /* 0x000ff00000000800 */
[----:B------:R-:W-:Y:S08]  /*13730*/  MUFU.EX2 R119, R137 ;  /* 0x0000008900777308 */ /* 0x000ff00000000800 */
[----:B------:R-:W-:Y:S08]  /*13740*/  MUFU.EX2 R141, R141 ;  /* 0x0000008d008d7308 */ /* 0x000ff00000000800 */
[----:B------:R-:W-:Y:S01]  /*13750*/  MUFU.EX2 R143, R143 ;  /* 0x0000008f008f7308 */ /* 0x000fe20000000800 */
[----:B------:R-:W-:Y:S01]  /*13760*/  FADD.FTZ R0, R229, R0 ;  /* 0x00000000e5007221 */ /* 0x000fe20000010000 */
[----:B------:R3:W5:Y:S06]  /*13770*/  LDL.LU R239, [R1+0x128] ;  /* 0x0001280001ef7983 */ /* 0x00076c0000300800 */
[----:B------:R-:W3:Y:S01]  /*13780*/  MUFU.EX2 R130, R40 ;  /* 0x0000002800827308 */ /* 0x000ee20000000800 */
[----:B--2---:R-:W-:-:S02]  /*13790*/  MOV R199, R3 ;  /* 0x0000000300c77202 */ /* 0x004fc40000000f00 */
[----:B----4-:R-:W-:Y:S02]  /*137a0*/  MOV R73, R42 ;  /* 0x0000002a00497202 */ /* 0x010fe40000000f00 */
[----:B------:R-:W-:-:S03]  /*137b0*/  F2FP.PACK_AB R4, R131, R117 ;  /* 0x000000758304723e */ /* 0x000fc600000000ff */
[----:B------:R-:W-:Y:S01]  /*137c0*/  MUFU.EX2 R197, R148 ;  /* 0x0000009400c57308 */ /* 0x000fe20000000800 */
[----:B-1----:R-:W-:-:S07]  /*137d0*/  F2FP.PACK_AB R5, R2, R199 ;  /* 0x000000c70205723e */ /* 0x002fce00000000ff */
[----:B------:R1:W-:Y:S01]  /*137e0*/  MUFU.EX2 R198, R147 ;  /* 0x0000009300c67308 */ /* 0x0003e20000000800 */
[----:B------:R-:W-:-:S07]  /*137f0*/  F2FP.PACK_AB R6, R129, R73 ;  /* 0x000000498106723e */ /* 0x000fce00000000ff */
[----:B------:R-:W-:Y:S01]  /*13800*/  MUFU.EX2 R72, R146 ;  /* 0x0000009200487308 */ /* 0x000fe20000000800 */
[----:B---3--:R-:W-:-:S07]  /*13810*/  F2FP.PACK_AB R7, R130, R74 ;  /* 0x0000004a8207723e */ /* 0x008fce00000000ff */
[----:B------:R-:W-:Y:S01]  /*13820*/  MUFU.EX2 R196, R139 ;  /* 0x0000008b00c47308 */ /* 0x000fe20000000800 */
[----:B------:R-:W-:Y:S01]  /*13830*/  IMAD.MOV.U32 R69, RZ, RZ, R41 ;  /* 0x000000ffff457224 */ /* 0x000fe200078e0029 */
[----:B------:R2:W5:Y:S06]  /*13840*/  LDL.LU R238, [R1+0x124] ;  /* 0x0001240001ee7983 */ /* 0x00056c0000300800 */
[----:B------:R-:W3:Y:S01]  /*13850*/  MUFU.EX2 R3, R138 ;  /* 0x0000008a00037308 */ /* 0x000ee20000000800 */
[----:B------:R-:W-:Y:S01]  /*13860*/  HMMA.16816.F32 R56, R4, R14, R88 ;  /* 0x0000000e0438723c */ /* 0x000fe20000001858 */
[----:B-1----:R-:W-:-:S06]  /*13870*/  MOV R147, R252 ;  /* 0x000000fc00937202 */ /* 0x002fcc0000000f00 */
[----:B------:R-:W-:Y:S01]  /*13880*/  MUFU.EX2 R145, R120 ;  /* 0x0000007800917308 */ /* 0x000fe20000000800 */
[C---:B------:R-:W-:Y:S08]  /*13890*/  HMMA.16816.F32 R88, R4.reuse, R24, R80 ;  /* 0x000000180458723c */ /* 0x040ff00000001850 */
[C---:B------:R-:W-:Y:S01]  /*138a0*/  HMMA.16816.F32 R64, R4.reuse, R18, R104 ;  /* 0x000000120440723c */ /* 0x040fe20000001868 */
[----:B---3--:R-:W-:Y:S01]  /*138b0*/  MOV R137, R3 ;  /* 0x0000000300897202 */ /* 0x008fe20000000f00 */
[----:B------:R1:W3:Y:S06]  /*138c0*/  MUFU.EX2 R146, R142 ;  /* 0x0000008e00927308 */ /* 0x0002ec0000000800 */
[C---:B------:R-:W-:Y:S08]  /*138d0*/  HMMA.16816.F32 R60, R4.reuse, R12, R96 ;  /* 0x0000000c043c723c */ /* 0x040ff00000001860 */
[C---:B------:R-:W-:Y:S08]  /*138e0*/  HMMA.16816.F32 R76, R4.reuse, R8, R84 ;  /* 0x00000008044c723c */ /* 0x040ff00000001854 */
[C---:B------:R-:W-:Y:S01]  /*138f0*/  HMMA.16816.F32 R92, R4.reuse, R10, R92 ;  /* 0x0000000a045c723c */ /* 0x040fe2000000185c */
[----:B------:R-:W-:Y:S01]  /*13900*/  IMAD.MOV.U32 R148, RZ, RZ, R131 ;  /* 0x000000ffff947224 */ /* 0x000fe200078e0083 */
[----:B------:R-:W-:Y:S01]  /*13910*/  MOV R139, R74 ;  /* 0x0000004a008b7202 */ /* 0x000fe20000000f00 */
[----:B------:R-:W-:Y:S01]  /*13920*/  MUFU.EX2 R213, R213 ;  /* 0x000000d500d57308 */ /* 0x000fe20000000800 */
[----:B------:R-:W-:Y:S01]  /*13930*/  FADD.FTZ R0, R185, R0 ;  /* 0x00000000b9007221 */ /* 0x000fe20000010000 */
[----:B------:R2:W5:Y:S03]  /*13940*/  LDL.LU R237, [R1+0x120] ;  /* 0x0001200001ed7983 */ /* 0x0005660000300800 */
[C---:B------:R-:W-:Y:S08]  /*13950*/  HMMA.16816.F32 R40, R4.reuse, R16, R108 ;  /* 0x000000100428723c */ /* 0x040ff0000000186c */
[----:B------:R-:W-:Y:S01]  /*13960*/  HMMA.16816.F32 R80, R4, R26, R52 ;  /* 0x0000001a0450723c */ /* 0x000fe20000001834 */
[----:B------:R-:W-:Y:S01]  /*13970*/  MOV R87, R2 ;  /* 0x0000000200577202 */ /* 0x000fe20000000f00 */
[----:B------:R-:W-:Y:S01]  /*13980*/  FADD.FTZ R3, R231, R124 ;  /* 0x0000007ce7037221 */ /* 0x000fe20000010000 */
[----:B------:R-:W-:Y:S01]  /*13990*/  MUFU.EX2 R252, R122 ;  /* 0x0000007a00fc7308 */ /* 0x000fe20000000800 */
[----:B------:R-:W-:Y:S01]  /*139a0*/  IMAD.MOV.U32 R131, RZ, RZ, R250 ;  /* 0x000000ffff837224 */ /* 0x000fe200078e00fa */
[----:B-1----:R-:W-:Y:S01]  /*139b0*/  MOV R142, R75 ;  /* 0x0000004b008e7202 */ /* 0x002fe20000000f00 */
[----:B------:R-:W-:Y:S01]  /*139c0*/  IMAD.MOV.U32 R138, RZ, RZ, R73 ;  /* 0x000000ffff8a7224 */ /* 0x000fe200078e0049 */
[----:B------:R-:W-:Y:S01]  /*139d0*/  MOV R185, R68 ;  /* 0x0000004400b97202 */ /* 0x000fe20000000f00 */
[----:B------:R-:W-:Y:S01]  /*139e0*/  FADD.FTZ R4, R232, R126 ;  /* 0x0000007ee8047221 */ /* 0x000fe20000010000 */
[----:B------:R-:W-:Y:S01]  /*139f0*/  F2FP.PACK_AB R5, R196, R140 ;  /* 0x0000008cc405723e */ /* 0x000fe200000000ff */
[----:B------:R-:W-:Y:S01]  /*13a00*/  FADD.FTZ R0, R215, R0 ;  /* 0x00000000d7007221 */ /* 0x000fe20000010000 */
[----:B------:R-:W-:Y:S01]  /*13a10*/  F2FP.PACK_AB R6, R118, R72 ;  /* 0x000000487606723e */ /* 0x000fe200000000ff */
[----:B------:R-:W-:Y:S01]  /*13a20*/  FADD.FTZ R116, R228, R4 ;  /* 0x00000004e4747221 */ /* 0x000fe20000010000 */
[----:B------:R-:W-:Y:S01]  /*13a30*/  F2FP.PACK_AB R4, R198, R197 ;  /* 0x000000c5c604723e */ /* 0x000fe200000000ff */
[----:B------:R2:W5:Y:S01]  /*13a40*/  LDL.LU R236, [R1+0x11c] ;  /* 0x00011c0001ec7983 */ /* 0x0005620000300800 */
[----:B------:R-:W-:Y:S01]  /*13a50*/  F2FP.PACK_AB R7, R119, R137 ;  /* 0x000000897707723e */ /* 0x000fe200000000ff */
[----:B------:R-:W-:-:S02]  /*13a60*/  FADD.FTZ R2, R230, R123 ;  /* 0x0000007be6027221 */ /* 0x000fc40000010000 */
[----:B------:R-:W-:Y:S01]  /*13a70*/  FADD.FTZ R3, R189, R3 ;  /* 0x00000003bd037221 */ /* 0x000fe20000010000 */
[----:B------:R-:W-:Y:S01]  /*13a80*/  MOV R120, R87 ;  /* 0x0000005700787202 */ /* 0x000fe20000000f00 */
[----:B------:R-:W-:Y:S01]  /*13a90*/  IMAD.MOV.U32 R126, RZ, RZ, R212 ;  /* 0x000000ffff7e7224 */ /* 0x000fe200078e00d4 */
[----:B------:R-:W-:Y:S01]  /*13aa0*/  MOV R124, R214 ;  /* 0x000000d6007c7202 */ /* 0x000fe20000000f00 */
[C---:B------:R-:W-:Y:S01]  /*13ab0*/  HMMA.16816.F32 R108, R4.reuse, R18, R100 ;  /* 0x00000012046c723c */ /* 0x040fe20000001864 */
[----:B------:R-:W-:Y:S01]  /*13ac0*/  MUFU.EX2 R250, R155 ;  /* 0x0000009b00fa7308 */ /* 0x000fe20000000800 */
[----:B------:R2:W5:Y:S06]  /*13ad0*/  LDL.LU R235, [R1+0x118] ;  /* 0x0001180001eb7983 */ /* 0x00056c0000300800 */
[C---:B------:R-:W-:Y:S08]  /*13ae0*/  HMMA.16816.F32 R104, R4.reuse, R12, R48 ;  /* 0x0000000c0468723c */ /* 0x040ff00000001830 */
[C---:B------:R-:W-:Y:S01]  /*13af0*/  HMMA.16816.F32 R96, R4.reuse, R14, R36 ;  /* 0x0000000e0460723c */ /* 0x040fe20000001824 */
[----:B------:R-:W1:Y:S07]  /*13b00*/  LDSM.16.MT88.4 R12, [R216+0xa000] ;  /* 0x00a00000d80c783b */ /* 0x000e6e0000004200 */
[C---:B------:R-:W-:Y:S01]  /*13b10*/  HMMA.16816.F32 R112, R4.reuse, R16, R112 ;  /* 0x000000100470723c */ /* 0x040fe20000001870 */
[----:B------:R-:W-:Y:S07]  /*13b20*/  LDSM.16.MT88.4 R16, [R218+0xa000] ;  /* 0x00a00000da10783b */ /* 0x000fee0000004200 */
[C---:B------:R-:W-:Y:S08]  /*13b30*/  HMMA.16816.F32 R32, R4.reuse, R8, R32 ;  /* 0x000000080420723c */ /* 0x040ff00000001820 */
[C---:B------:R-:W-:Y:S01]  /*13b40*/  HMMA.16816.F32 R100, R4.reuse, R10, R20 ;  /* 0x0000000a0464723c */ /* 0x040fe20000001814 */
[----:B------:R-:W4:Y:S04]  /*13b50*/  LDSM.16.MT88.4 R8, [R219+0xa000] ;  /* 0x00a00000db08783b */ /* 0x000f280000004200 */
[----:B------:R-:W1:Y:S01]  /*13b60*/  LDSM.16.MT88.4 R20, [R217+0xa000] ;  /* 0x00a00000d914783b */ /* 0x000e620000004200 */
[----:B------:R-:W-:Y:S01]  /*13b70*/  IMAD.MOV.U32 R123, RZ, RZ, R199 ;  /* 0x000000ffff7b7224 */ /* 0x000fe200078e00c7 */
[----:B------:R2:W1:Y:S01]  /*13b80*/  MUFU.EX2 R189, R121 ;  /* 0x0000007900bd7308 */ /* 0x0004620000000800 */
[----:B------:R-:W-:Y:S01]  /*13b90*/  FADD.FTZ R2, R188, R2 ;  /* 0x00000002bc027221 */ /* 0x000fe20000010000 */
[----:B------:R-:W-:Y:S01]  /*13ba0*/  HMMA.16816.F32 R84, R4, R24, R28 ;  /* 0x000000180454723c */ /* 0x000fe2000000181c */
[----:B------:R-:W-:Y:S01]  /*13bb0*/  FADD.FTZ R3, R227, R3 ;  /* 0x00000003e3037221 */ /* 0x000fe20000010000 */
[----:B------:R1:W5:Y:S04]  /*13bc0*/  LDL.LU R234, [R1+0x114] ;  /* 0x0001140001ea7983 */ /* 0x0003680000300800 */
[----:B------:R1:W1:Y:S08]  /*13bd0*/  MUFU.EX2 R199, R144 ;  /* 0x0000009000c77308 */ /* 0x0002700000000800 */
[----:B------:R-:W1:Y:S01]  /*13be0*/  MUFU.EX2 R188, R125 ;  /* 0x0000007d00bc7308 */ /* 0x000e620000000800 */
[----:B------:R-:W-:Y:S01]  /*13bf0*/  MOV R31, R128 ;  /* 0x00000080001f7202 */ /* 0x000fe20000000f00 */
[----:B------:R-:W-:Y:S01]  /*13c00*/  IMAD.MOV.U32 R38, RZ, RZ, R245 ;  /* 0x000000ffff267224 */ /* 0x000fe200078e00f5 */
[----:B------:R-:W-:-:S02]  /*13c10*/  MOV R128, R248 ;  /* 0x000000f800807202 */ /* 0x000fc40000000f00 */
[----:B------:R-:W-:Y:S02]  /*13c20*/  MOV R25, R247 ;  /* 0x000000f700197202 */ /* 0x000fe40000000f00 */
[----:B------:R-:W-:Y:S01]  /*13c30*/  MOV R39, R244 ;  /* 0x000000f400277202 */ /* 0x000fe20000000f00 */
[----:B------:R-:W-:Y:S01]  /*13c40*/  MUFU.EX2 R214, R207 ;  /* 0x000000cf00d67308 */ /* 0x000fe20000000800 */
[----:B--2---:R-:W-:-:S07]  /*13c50*/  MOV R121, R72 ;  /* 0x0000004800797202 */ /* 0x004fce0000000f00 */
[----:B------:R-:W2:Y:S01]  /*13c60*/  MUFU.EX2 R212, R211 ;  /* 0x000000d300d47308 */ /* 0x000ea20000000800 */
[----:B------:R-:W-:Y:S01]  /*13c70*/  HMMA.16816.F32 R72, R4, R26, R44 ;  /* 0x0000001a0448723c */ /* 0x000fe2000000182c */
[----:B------:R-:W-:Y:S01]  /*13c80*/  IMAD.MOV.U32 R30, RZ, RZ, R69 ;  /* 0x000000ffff1e7224 */ /* 0x000fe200078e0045 */
[----:B------:R-:W-:Y:S02]  /*13c90*/  MOV R29, R70 ;  /* 0x00000046001d7202 */ /* 0x000fe40000000f00 */
[----:B------:R-:W-:Y:S01]  /*13ca0*/  MOV R28, R129 ;  /* 0x00000081001c7202 */ /* 0x000fe20000000f00 */
[----:B------:R-:W-:Y:S01]  /*13cb0*/  FADD.FTZ R2, R226, R2 ;  /* 0x00000002e2027221 */ /* 0x000fe20000010000 */
[----:B------:R2:W5:Y:S01]  /*13cc0*/  LDL.LU R233, [R1+0x110] ;  /* 0x0001100001e97983 */ /* 0x0005620000300800 */
[----:B------:R-:W-:Y:S01]  /*13cd0*/  MUFU.EX2 R245, R204 ;  /* 0x000000cc00f57308 */ /* 0x000fe20000000800 */
[----:B---3--:R-:W-:Y:S02]  /*13ce0*/  F2FP.PACK_AB R4, R141, R146 ;  /* 0x000000928d04723e */ /* 0x008fe400000000ff */
[----:B-1----:R-:W-:Y:S01]  /*13cf0*/  F2FP.PACK_AB R5, R189, R145 ;  /* 0x00000091bd05723e */ /* 0x002fe200000000ff */
[----:B------:R-:W-:Y:S01]  /*13d00*/  IMAD.MOV.U32 R144, RZ, RZ, R71 ;  /* 0x000000ffff907224 */ /* 0x000fe200078e0047 */
[----:B------:R-:W-:Y:S01]  /*13d10*/  F2FP.PACK_AB R6, R199, R143 ;  /* 0x0000008fc706723e */ /* 0x000fe200000000ff */
[----:B------:R-:W-:-:S02]  /*13d20*/  FADD.FTZ R37, R225, R3 ;  /* 0x00000003e1257221 */ /* 0x000fc40000010000 */
[----:B------:R1:W3:Y:S01]  /*13d30*/  MUFU.EX2 R248, R156 ;  /* 0x0000009c00f87308 */ /* 0x0002e20000000800 */
[----:B------:R-:W-:Y:S01]  /*13d40*/  F2FP.PACK_AB R7, R188, R252 ;  /* 0x000000fcbc07723e */ /* 0x000fe200000000ff */
[----:B------:R1:W5:Y:S06]  /*13d50*/  LDL.LU R232, [R1+0x10c] ;  /* 0x00010c0001e87983 */ /* 0x00036c0000300800 */
[----:B------:R-:W-:Y:S08]  /*13d60*/  MUFU.EX2 R244, R206 ;  /* 0x000000ce00f47308 */ /* 0x000ff00000000800 */
[----:B------:R-:W1:Y:S01]  /*13d70*/  MUFU.EX2 R247, R154 ;  /* 0x0000009a00f77308 */ /* 0x000e620000000800 */
[----:B------:R-:W-:Y:S01]  /*13d80*/  HMMA.16816.F32 R68, R4, R12, R40 ;  /* 0x0000000c0444723c */ /* 0x000fe20000001828 */
[----:B------:R-:W-:-:S06]  /*13d90*/  MOV R125, R25 ;  /* 0x00000019007d7202 */ /* 0x000fcc0000000f00 */
[----:B------:R1:W-:Y:S01]  /*13da0*/  MUFU.EX2 R211, R153 ;  /* 0x0000009900d37308 */ /* 0x0003e20000000800 */
[----:B------:R-:W-:Y:S01]  /*13db0*/  HMMA.16816.F32 R64, R4, R14, R64 ;  /* 0x0000000e0440723c */ /* 0x000fe20000001840 */
[----:B------:R-:W-:Y:S01]  /*13dc0*/  LDSM.16.MT88.4 R24, [R219+0xa800] ;  /* 0x00a80000db18783b */ /* 0x000fe20000004200 */
[----:B------:R-:W-:Y:S01]  /*13dd0*/  MOV R129, R249 ;  /* 0x000000f900817202 */ /* 0x000fe20000000f00 */
[----:B------:R-:W-:-:S04]  /*13de0*/  FADD.FTZ R3, R246, R2 ;  /* 0x00000002f6037221 */ /* 0x000fc80000010000 */
[----:B------:R-:W-:Y:S01]  /*13df0*/  MUFU.EX2 R215, R202 ;  /* 0x000000ca00d77308 */ /* 0x000fe20000000800 */
[C---:B----4-:R-:W-:Y:S07]  /*13e00*/  HMMA.16816.F32 R60, R4.reuse, R8, R60 ;  /* 0x00000008043c723c */ /* 0x050fee000000183c */
[----:B------:R-:W-:Y:S01]  /*13e10*/  MUFU.EX2 R207, R134 ;  /* 0x0000008600cf7308 */ /* 0x000fe20000000800 */
[C---:B------:R-:W-:Y:S07]  /*13e20*/  HMMA.16816.F32 R56, R4.reuse, R10, R56 ;  /* 0x0000000a0438723c */ /* 0x040fee0000001838 */
[----:B------:R-:W-:Y:S01]  /*13e30*/  MUFU.EX2 R204, R170 ;  /* 0x000000aa00cc7308 */ /* 0x000fe20000000800 */
[C---:B------:R-:W-:Y:S01]  /*13e40*/  HMMA.16816.F32 R52, R4.reuse, R20, R76 ;  /* 0x000000140434723c */ /* 0x040fe2000000184c */
[----:B-1----:R-:W-:Y:S01]  /*13e50*/  IMAD.MOV.U32 R156, RZ, RZ, R128 ;  /* 0x000000ffff9c7224 */ /* 0x002fe200078e0080 */
[----:B------:R1:W5:Y:S06]  /*13e60*/  LDL.LU R231, [R1+0x108] ;  /* 0x0001080001e77983 */ /* 0x00036c0000300800 */
[C---:B------:R-:W-:Y:S08]  /*13e70*/  HMMA.16816.F32 R48, R4.reuse, R22, R92 ;  /* 0x000000160430723c */ /* 0x040ff0000000185c */
[C---:B------:R-:W-:Y:S08]  /*13e80*/  HMMA.16816.F32 R44, R4.reuse, R16, R88 ;  /* 0x00000010042c723c */ /* 0x040ff00000001858 */
[----:B------:R-:W-:Y:S01]  /*13e90*/  HMMA.16816.F32 R40, R4, R18, R80 ;  /* 0x000000120428723c */ /* 0x000fe20000001850 */
[----:B------:R-:W-:Y:S01]  /*13ea0*/  MUFU.EX2 R249, R209 ;  /* 0x000000d100f97308 */ /* 0x000fe20000000800 */
[----:B------:R-:W-:Y:S01]  /*13eb0*/  FADD.FTZ R2, R210, R0 ;  /* 0x00000000d2027221 */ /* 0x000fe20000010000 */
[----:B------:R1:W5:Y:S04]  /*13ec0*/  LDL.LU R230, [R1+0x104] ;  /* 0x0001040001e67983 */ /* 0x0003680000300800 */
[----:B------:R-:W-:Y:S01]  /*13ed0*/  FADD.FTZ R4, R194, R116 ;  /* 0x00000074c2047221 */ /* 0x000fe20000010000 */
[----:B--2---:R-:W-:-:S02]  /*13ee0*/  F2FP.PACK_AB R5, R212, R213 ;  /* 0x000000d5d405723e */ /* 0x004fc400000000ff */
[----:B---3--:R-:W-:Y:S01]  /*13ef0*/  F2FP.PACK_AB R6, R250, R248 ;  /* 0x000000f8fa06723e */ /* 0x008fe200000000ff */
[----:B------:R-:W-:Y:S01]  /*13f00*/  FADD.FTZ R36, R193, R4 ;  /* 0x00000004c1247221 */ /* 0x000fe20000010000 */
[----:B------:R-:W-:Y:S02]  /*13f10*/  F2FP.PACK_AB R4, R245, R214 ;  /* 0x000000d6f504723e */ /* 0x000fe400000000ff */
[----:B------:R-:W-:Y:S01]  /*13f20*/  F2FP.PACK_AB R7, R247, R244 ;  /* 0x000000f4f707723e */ /* 0x000fe200000000ff */
[----:B------:R-:W-:Y:S01]  /*13f30*/  IMAD.MOV.U32 R94, RZ, RZ, R29 ;  /* 0x000000ffff5e7224 */ /* 0x000fe200078e001d */
[----:B------:R-:W-:Y:S02]  /*13f40*/  MOV R95, R28 ;  /* 0x0000001c005f7202 */ /* 0x000fe40000000f00 */
[----:B------:R-:W-:Y:S01]  /*13f50*/  MOV R90, R30 ;  /* 0x0000001e005a7202 */ /* 0x000fe20000000f00 */
[----:B------:R-:W-:Y:S01]  /*13f60*/  IMAD.MOV.U32 R30, RZ, RZ, R117 ;  /* 0x000000ffff1e7224 */ /* 0x000fe200078e0075 */
[----:B------:R-:W-:Y:S01]  /*13f70*/  MOV R91, R31 ;  /* 0x0000001f005b7202 */ /* 0x000fe20000000f00 */
[----:B------:R-:W-:Y:S01]  /*13f80*/  IMAD.MOV.U32 R92, RZ, RZ, R121 ;  /* 0x000000ffff5c7224 */ /* 0x000fe200078e0079 */
[----:B------:R-:W-:-:S02]  /*13f90*/  MOV R28, R120 ;  /* 0x00000078001c7202 */ /* 0x000fc40000000f00 */
[----:B------:R-:W-:Y:S01]  /*13fa0*/  MOV R93, R119 ;  /* 0x00000077005d7202 */ /* 0x000fe20000000f00 */
[----:B------:R-:W2:Y:S01]  /*13fb0*/  MUFU.EX2 R246, R205 ;  /* 0x000000cd00f67308 */ /* 0x000ea20000000800 */
[----:B------:R-:W-:-:S07]  /*13fc0*/  MOV R29, R123 ;  /* 0x0000007b001d7202 */ /* 0x000fce0000000f00 */
[----:B------:R-:W-:Y:S01]  /*13fd0*/  MUFU.EX2 R210, R132 ;  /* 0x0000008400d27308 */ /* 0x000fe20000000800 */
[----:B------:R-:W-:Y:S01]  /*13fe0*/  MOV R31, R118 ;  /* 0x00000076001f7202 */ /* 0x000fe20000000f00 */
[----:B------:R-:W-:Y:S01]  /*13ff0*/  HMMA.16816.F32 R76, R4, R12, R112 ;  /* 0x0000000c044c723c */ /* 0x000fe20000001870 */
[----:B------:R-:W-:Y:S01]  /*14000*/  IMAD.MOV.U32 R194, RZ, RZ, R28 ;  /* 0x000000ffffc27224 */ /* 0x000fe200078e001c */
[----:B------:R-:W-:-:S04]  /*14010*/  MOV R193, R29 ;  /* 0x0000001d00c17202 */ /* 0x000fc80000000f00 */
[----:B------:R-:W3:Y:S08]  /*14020*/  MUFU.EX2 R209, R133 ;  /* 0x0000008500d17308 */ /* 0x000ef00000000800 */
[----:B------:R-:W4:Y:S01]  /*14030*/  MUFU.EX2 R206, R136 ;  /* 0x0000008800ce7308 */ /* 0x000f220000000800 */
[----:B------:R-:W-:Y:S01]  /*14040*/  HMMA.16816.F32 R12, R4, R14, R108 ;  /* 0x0000000e040c723c */ /* 0x000fe2000000186c */
[----:B------:R-:W-:-:S06]  /*14050*/  MOV R153, R30 ;  /* 0x0000001e00997202 */ /* 0x000fcc0000000f00 */
[----:B------:R-:W-:Y:S01]  /*14060*/  MUFU.EX2 R202, R171 ;  /* 0x000000ab00ca7308 */ /* 0x000fe20000000800 */
[C---:B------:R-:W-:Y:S07]  /*14070*/  HMMA.16816.F32 R108, R4.reuse, R8, R104 ;  /* 0x00000008046c723c */ /* 0x040fee0000001868 */
[----:B------:R-:W-:Y:S01]  /*14080*/  MUFU.EX2 R134, R172 ;  /* 0x000000ac00867308 */ /* 0x000fe20000000800 */
[C---:B------:R-:W-:Y:S01]  /*14090*/  HMMA.16816.F32 R120, R4.reuse, R10, R96 ;  /* 0x0000000a0478723c */ /* 0x040fe20000001860 */
[----:B------:R-:W1:Y:S06]  /*140a0*/  LDSM.16.MT88.4 R8, [R216+0xa800] ;  /* 0x00a80000d808783b */ /* 0x000e6c0000004200 */
[----:B------:R-:W-:Y:S01]  /*140b0*/  MUFU.EX2 R128, R161 ;  /* 0x000000a100807308 */ /* 0x000fe20000000800 */
[----:B------:R-:W-:Y:S01]  /*140c0*/  HMMA.16816.F32 R116, R4, R20, R32 ;  /* 0x000000140474723c */ /* 0x000fe20000001820 */
[----:B------:R-:W1:Y:S01]  /*140d0*/  LDSM.16.MT88.4 R32, [R217+0xa800] ;  /* 0x00a80000d920783b */ /* 0x000e620000004200 */
[----:B------:R-:W-:-:S02]  /*140e0*/  FADD.FTZ R3, R224, R3 ;  /* 0x00000003e0037221 */ /* 0x000fc40000010000 */
[----:B------:R-:W-:Y:S01]  /*140f0*/  FADD.FTZ R2, R223, R2 ;  /* 0x00000002df027221 */ /* 0x000fe20000010000 */
[----:B------:R1:W5:Y:S02]  /*14100*/  LDL.LU R229, [R1+0x100] ;  /* 0x0001000001e57983 */ /* 0x0003640000300800 */
[----:B------:R-:W-:Y:S02]  /*14110*/  IMAD.MOV.U32 R20, RZ, RZ, R31 ;  /* 0x000000ffff147224 */ /* 0x000fe400078e001f */
[----:B------:R-:W1:Y:S01]  /*14120*/  LDSM.16.MT88.4 R28, [R218+0xa800] ;  /* 0x00a80000da1c783b */ /* 0x000e620000004200 */
[----:B------:R2:W-:Y:S01]  /*14130*/  MUFU.EX2 R205, R169 ;  /* 0x000000a900cd7308 */ /* 0x0005e20000000800 */
[C---:B------:R-:W-:Y:S07]  /*14140*/  HMMA.16816.F32 R104, R4.reuse, R16, R84 ;  /* 0x000000100468723c */ /* 0x040fee0000001854 */
[----:B------:R1:W-:Y:S01]  /*14150*/  MUFU.EX2 R133, R165 ;  /* 0x000000a500857308 */ /* 0x0003e20000000800 */
[----:B------:R-:W-:Y:S01]  /*14160*/  MOV R16, R147 ;  /* 0x0000009300107202 */ /* 0x000fe20000000f00 */
[----:B------:R-:W-:Y:S01]  /*14170*/  HMMA.16816.F32 R112, R4, R22, R100 ;  /* 0x000000160470723c */ /* 0x000fe20000001864 */
[----:B------:R-:W-:-:S05]  /*14180*/  MOV R147, R130 ;  /* 0x0000008200937202 */ /* 0x000fca0000000f00 */
[----:B------:R1:W1:Y:S01]  /*14190*/  MUFU.EX2 R132, R166 ;  /* 0x000000a600847308 */ /* 0x0002620000000800 */
[----:B--2---:R-:W-:Y:S01]  /*141a0*/  MOV R169, R144 ;  /* 0x0000009000a97202 */ /* 0x004fe20000000f00 */
[----:B------:R-:W-:Y:S01]  /*141b0*/  HMMA.16816.F32 R96, R4, R18, R72 ;  /* 0x000000120460723c */ /* 0x000fe20000001848 */
[----:B------:R-:W-:Y:S01]  /*141c0*/  MOV R144, R131 ;  /* 0x0000008300907202 */ /* 0x000fe20000000f00 */
[----:B------:R-:W-:Y:S01]  /*141d0*/  IMAD.MOV.U32 R21, RZ, RZ, R90 ;  /* 0x000000ffff157224 */ /* 0x000fe200078e005a */
[----:B------:R-:W-:Y:S01]  /*141e0*/  MOV R155, R91 ;  /* 0x0000005b009b7202 */ /* 0x000fe20000000f00 */
[----:B------:R-:W-:Y:S01]  /*141f0*/  IMAD.MOV.U32 R136, RZ, RZ, R95 ;  /* 0x000000ffff887224 */ /* 0x000fe200078e005f */
[----:B------:R-:W-:Y:S01]  /*14200*/  MOV R154, R92 ;  /* 0x0000005c009a7202 */ /* 0x000fe20000000f00 */
[----:B------:R2:W-:Y:S01]  /*14210*/  MUFU.EX2 R131, R167 ;  /* 0x000000a700837308 */ /* 0x0005e20000000800 */
[----:B------:R-:W-:Y:S01]  /*14220*/  F2FP.PACK_AB R4, R246, R249 ;  /* 0x000000f9f604723e */ /* 0x000fe200000000ff */
[----:B------:R-:W-:Y:S01]  /*14230*/  FADD.FTZ R0, R127, R36 ;  /* 0x000000247f007221 */ /* 0x000fe20000010000 */
[----:B---3--:R-:W-:-:S02]  /*14240*/  F2FP.PACK_AB R5, R209, R210 ;  /* 0x000000d2d105723e */ /* 0x008fc400000000ff */
[----:B------:R-:W-:Y:S01]  /*14250*/  MOV R161, R124 ;  /* 0x0000007c00a17202 */ /* 0x000fe20000000f00 */
[----:B------:R-:W-:Y:S01]  /*14260*/  FADD.FTZ R3, R186, R3 ;  /* 0x00000003ba037221 */ /* 0x000fe20000010000 */
[----:B------:R3:W5:Y:S01]  /*14270*/  LDL.LU R228, [R1+0xfc] ;  /* 0x0000fc0001e47983 */ /* 0x0007620000300800 */
[----:B------:R-:W3:Y:S01]  /*14280*/  MUFU.EX2 R130, R168 ;  /* 0x000000a800827308 */ /* 0x000ee20000000800 */
[----:B------:R-:W-:Y:S02]  /*14290*/  F2FP.PACK_AB R6, R211, R215 ;  /* 0x000000d7d306723e */ /* 0x000fe400000000ff */
[----:B----4-:R-:W-:Y:S02]  /*142a0*/  F2FP.PACK_AB R7, R206, R207 ;  /* 0x000000cfce07723e */ /* 0x010fe400000000ff */
[----:B------:R-:W-:Y:S02]  /*142b0*/  MOV R23, R93 ;  /* 0x0000005d00177202 */ /* 0x000fe40000000f00 */
[----:B------:R-:W-:Y:S01]  /*142c0*/  MOV R22, R94 ;  /* 0x0000005e00167202 */ /* 0x000fe20000000f00 */
[----:B------:R-:W-:Y:S01]  /*142d0*/  IMAD.MOV.U32 R17, RZ, RZ, R129 ;  /* 0x000000ffff117224 */ /* 0x000fe200078e0081 */
[----:B-1----:R-:W-:Y:S01]  /*142e0*/  MOV R165, R169 ;  /* 0x000000a900a57202 */ /* 0x002fe20000000f00 */
[C---:B------:R-:W-:Y:S01]  /*142f0*/  HMMA.16816.F32 R100, R4.reuse, R8, R68 ;  /* 0x000000080464723c */ /* 0x040fe20000001844 */
[----:B------:R-:W-:Y:S01]  /*14300*/  IMAD.MOV.U32 R171, RZ, RZ, R136 ;  /* 0x000000ffffab7224 */ /* 0x000fe200078e0088 */
[----:B------:R-:W-:Y:S01]  /*14310*/  MOV R166, R21 ;  /* 0x0000001500a67202 */ /* 0x000fe20000000f00 */
[----:B------:R1:W-:Y:S01]  /*14320*/  MUFU.EX2 R127, R162 ;  /* 0x000000a2007f7308 */ /* 0x0003e20000000800 */
[----:B--2---:R-:W-:Y:S01]  /*14330*/  MOV R167, R125 ;  /* 0x0000007d00a77202 */ /* 0x004fe20000000f00 */
[----:B------:R-:W-:Y:S01]  /*14340*/  FADD.FTZ R0, R222, R0 ;  /* 0x00000000de007221 */ /* 0x000fe20000010000 */
[----:B------:R2:W5:Y:S02]  /*14350*/  LDL.LU R227, [R1+0xf8] ;  /* 0x0000f80001e37983 */ /* 0x0005640000300800 */
[C---:B------:R-:W-:Y:S08]  /*14360*/  HMMA.16816.F32 R80, R4.reuse, R32, R52 ;  /* 0x000000200450723c */ /* 0x040ff00000001834 */
[C---:B------:R-:W-:Y:S08]  /*14370*/  HMMA.16816.F32 R92, R4.reuse, R10, R64 ;  /* 0x0000000a045c723c */ /* 0x040ff00000001840 */
[C---:B------:R-:W-:Y:S08]  /*14380*/  HMMA.16816.F32 R88, R4.reuse, R24, R60 ;  /* 0x000000180458723c */ /* 0x040ff0000000183c */
[C---:B------:R-:W-:Y:S08]  /*14390*/  HMMA.16816.F32 R84, R4.reuse, R26, R56 ;  /* 0x0000001a0454723c */ /* 0x040ff00000001838 */
[C---:B------:R-:W-:Y:S08]  /*143a0*/  HMMA.16816.F32 R72, R4.reuse, R34, R48 ;  /* 0x000000220448723c */ /* 0x040ff00000001830 */
[----:B------:R-:W-:Y:S01]  /*143b0*/  HMMA.16816.F32 R68, R4, R28, R44 ;  /* 0x0000001c0444723c */ /* 0x000fe2000000182c */
[----:B------:R-:W-:Y:S01]  /*143c0*/  MOV R172, R17 ;  /* 0x0000001100ac7202 */ /* 0x000fe20000000f00 */
[----:B------:R-:W-:Y:S01]  /*143d0*/  IMAD.MOV.U32 R136, RZ, RZ, R20 ;  /* 0x000000ffff887224 */ /* 0x000fe200078e0014 */
[----:B------:R-:W-:-:S02]  /*143e0*/  MOV R170, R22 ;  /* 0x0000001600aa7202 */ /* 0x000fc40000000f00 */
[----:B------:R-:W-:Y:S01]  /*143f0*/  MOV R169, R23 ;  /* 0x0000001700a97202 */ /* 0x000fe20000000f00 */
[----:B-1----:R-:W-:Y:S01]  /*14400*/  IMAD.MOV.U32 R162, RZ, RZ, R126 ;  /* 0x000000ffffa27224 */ /* 0x002fe200078e007e */
[----:B------:R-:W1:Y:S01]  /*14410*/  LDSM.16.MT88.4 R20, [R216+0xb000] ;  /* 0x00b00000d814783b */ /* 0x000e620000004200 */
[----:B------:R-:W-:Y:S01]  /*14420*/  HMMA.16816.F32 R52, R4, R30, R40 ;  /* 0x0000001e0434723c */ /* 0x000fe20000001828 */
[----:B------:R4:W1:Y:S08]  /*14430*/  MUFU.EX2 R129, R160 ;  /* 0x000000a000817308 */ /* 0x0008700000000800 */
[----:B------:R-:W-:Y:S01]  /*14440*/  MUFU.EX2 R124, R150 ;  /* 0x00000096007c7308 */ /* 0x000fe20000000800 */
[----:B------:R-:W-:Y:S01]  /*14450*/  FADD.FTZ R4, R16, R37 ;  /* 0x0000002510047221 */ /* 0x000fe20000010000 */
[----:B------:R-:W-:Y:S01]  /*14460*/  F2FP.PACK_AB R5, R132, R133 ;  /* 0x000000858405723e */ /* 0x000fe200000000ff */
[----:B------:R-:W1:Y:S01]  /*14470*/  LDSM.16.MT88.4 R16, [R219+0xb000] ;  /* 0x00b00000db10783b */ /* 0x000e620000004200 */
[----:B------:R-:W-:Y:S01]  /*14480*/  F2FP.PACK_AB R6, R134, R202 ;  /* 0x000000ca8606723e */ /* 0x000fe200000000ff */
[----:B------:R-:W-:Y:S01]  /*14490*/  FADD.FTZ R40, R187, R4 ;  /* 0x00000004bb287221 */ /* 0x000fe20000010000 */
[----:B------:R-:W-:Y:S01]  /*144a0*/  F2FP.PACK_AB R4, R204, R205 ;  /* 0x000000cdcc04723e */ /* 0x000fe200000000ff */
[----:B------:R-:W-:Y:S01]  /*144b0*/  IMAD.MOV.U32 R168, RZ, RZ, R38 ;  /* 0x000000ffffa87224 */ /* 0x000fe200078e0026 */
[----:B---3--:R-:W-:Y:S01]  /*144c0*/  F2FP.PACK_AB R7, R130, R131 ;  /* 0x000000838207723e */ /* 0x008fe200000000ff */
[----:B------:R-:W3:Y:S01]  /*144d0*/  MUFU.EX2 R125, R149 ;  /* 0x00000095007d7308 */ /* 0x000ee20000000800 */
[----:B------:R-:W-:Y:S01]  /*144e0*/  FADD.FTZ R2, R195, R2 ;  /* 0x00000002c3027221 */ /* 0x000fe20000010000 */
[----:B------:R2:W5:Y:S04]  /*144f0*/  LDL.LU R226, [R1+0xf4] ;  /* 0x0000f40001e27983 */ /* 0x0005680000300800 */
[C---:B------:R-:W-:Y:S08]  /*14500*/  HMMA.16816.F32 R60, R4.reuse, R8, R76 ;  /* 0x00000008043c723c */ /* 0x040ff0000000184c */
[C---:B------:R-:W-:Y:S01]  /*14510*/  HMMA.16816.F32 R56, R4.reuse, R10, R12 ;  /* 0x0000000a0438723c */ /* 0x040fe2000000180c */
[----:B------:R-:W1:Y:S04]  /*14520*/  LDSM.16.MT88.4 R12, [R217+0xb000] ;  /* 0x00b00000d90c783b */ /* 0x000e680000004200 */
[----:B------:R-:W1:Y:S01]  /*14530*/  LDSM.16.MT88.4 R8, [R218+0xb000] ;  /* 0x00b00000da08783b */ /* 0x000e620000004200 */
[----:B------:R-:W1:Y:S02]  /*14540*/  MUFU.EX2 R126, R163 ;  /* 0x000000a3007e7308 */ /* 0x000e640000000800 */
[----:B------:R-:W-:Y:S01]  /*14550*/  HMMA.16816.F32 R48, R4, R24, R108 ;  /* 0x000000180430723c */ /* 0x000fe2000000186c */
[----:B----4-:R-:W-:-:S05]  /*14560*/  MOV R160, R39 ;  /* 0x0000002700a07202 */ /* 0x010fca0000000f00 */
[----:B------:R-:W-:Y:S02]  /*14570*/  MUFU.EX2 R43, R178 ;  /* 0x000000b2002b7308 */ /* 0x000fe40000000800 */
[C---:B------:R-:W-:Y:S06]  /*14580*/  HMMA.16816.F32 R64, R4.reuse, R28, R104 ;  /* 0x0000001c0440723c */ /* 0x040fec0000001868 */
[----:B------:R-:W-:Y:S02]  /*14590*/  MUFU.EX2 R42, R179 ;  /* 0x000000b3002a7308 */ /* 0x000fe40000000800 */
[C---:B------:R-:W-:Y:S06]  /*145a0*/  HMMA.16816.F32 R44, R4.reuse, R26, R120 ;  /* 0x0000001a042c723c */ /* 0x040fec0000001878 */
[----:B------:R-:W-:Y:S01]  /*145b0*/  MUFU.EX2 R41, R181 ;  /* 0x000000b500297308 */ /* 0x000fe20000000800 */
[----:B------:R-:W-:Y:S01]  /*145c0*/  FADD.FTZ R0, R162, R0 ;  /* 0x00000000a2007221 */ /* 0x000fe20000010000 */
[----:B------:R-:W-:Y:S01]  /*145d0*/  MOV R187, R165 ;  /* 0x000000a500bb7202 */ /* 0x000fe20000000f00 */
[----:B------:R-:W-:Y:S01]  /*145e0*/  FADD.FTZ R2, R168, R2 ;  /* 0x00000002a8027221 */ /* 0x000fe20000010000 */
[----:B------:R2:W5:Y:S04]  /*145f0*/  LDL.LU R225, [R1+0xf0] ;  /* 0x0000f00001e17983 */ /* 0x0005680000300800 */
[----:B------:R-:W-:Y:S08]  /*14600*/  MUFU.EX2 R109, R151 ;  /* 0x00000097006d7308 */ /* 0x000ff00000000800 */
[----:B------:R-:W4:Y:S01]  /*14610*/  MUFU.EX2 R108, R152 ;  /* 0x00000098006c7308 */ /* 0x000f220000000800 */
[C---:B------:R-:W-:Y:S07]  /*14620*/  HMMA.16816.F32 R36, R4.reuse, R32, R116 ;  /* 0x000000200424723c */ /* 0x040fee0000001874 */
[----:B------:R-:W-:Y:S01]  /*14630*/  MUFU.EX2 R79, R182 ;  /* 0x000000b6004f7308 */ /* 0x000fe20000000800 */
[C---:B------:R-:W-:Y:S07]  /*14640*/  HMMA.16816.F32 R32, R4.reuse, R34, R112 ;  /* 0x000000220420723c */ /* 0x040fee0000001870 */
[----:B------:R-:W-:Y:S01]  /*14650*/  MUFU.EX2 R78, R183 ;  /* 0x000000b7004e7308 */ /* 0x000fe20000000800 */
[----:B------:R-:W-:Y:S07]  /*14660*/  HMMA.16816.F32 R28, R4, R30, R96 ;  /* 0x0000001e041c723c */ /* 0x000fee0000001860 */
[----:B------:R-:W-:Y:S01]  /*14670*/  MUFU.EX2 R77, R184 ;  /* 0x000000b8004d7308 */ /* 0x000fe20000000800 */
[----:B-1----:R-:W-:-:S07]  /*14680*/  F2FP.PACK_AB R4, R128, R129 ;  /* 0x000000818004723e */ /* 0x002fce00000000ff */
[----:B------:R-:W1:Y:S01]  /*14690*/  MUFU.EX2 R76, R175 ;  /* 0x000000af004c7308 */ /* 0x000e620000000800 */
[----:B---3--:R-:W-:Y:S01]  /*146a0*/  F2FP.PACK_AB R5, R124, R125 ;  /* 0x0000007d7c05723e */ /* 0x008fe200000000ff */
[----:B------:R-:W-:Y:S01]  /*146b0*/  FADD.FTZ R24, R221, R0 ;  /* 0x00000000dd187221 */ /* 0x000fe20000010000 */
[----:B------:R-:W-:Y:S01]  /*146c0*/  F2FP.PACK_AB R6, R126, R127 ;  /* 0x0000007f7e06723e */ /* 0x000fe200000000ff */
[----:B------:R-:W-:Y:S01]  /*146d0*/  FADD.FTZ R3, R160, R3 ;  /* 0x00000003a0037221 */ /* 0x000fe20000010000 */
[----:B----4-:R-:W-:Y:S02]  /*146e0*/  F2FP.PACK_AB R7, R108, R109 ;  /* 0x0000006d6c07723e */ /* 0x010fe400000000ff */
[----:B------:R-:W-:Y:S01]  /*146f0*/  MOV R168, R172 ;  /* 0x000000ac00a87202 */ /* 0x000fe20000000f00 */
[----:B------:R-:W3:Y:S01]  /*14700*/  MUFU.EX2 R96, R180 ;  /* 0x000000b400607308 */ /* 0x000ee20000000800 */
[----:B------:R-:W-:Y:S01]  /*14710*/  FADD.FTZ R2, R220, R2 ;  /* 0x00000002dc027221 */ /* 0x000fe20000010000 */
[----:B------:R-:W-:-:S02]  /*14720*/  MOV R165, R144 ;  /* 0x0000009000a57202 */ /* 0x000fc40000000f00 */
[----:B------:R-:W-:Y:S01]  /*14730*/  MOV R120, R138 ;  /* 0x0000008a00787202 */ /* 0x000fe20000000f00 */
[C---:B------:R-:W-:Y:S01]  /*14740*/  HMMA.16816.F32 R100, R4.reuse, R20, R100 ;  /* 0x000000140464723c */ /* 0x040fe20000001864 */
[----:B------:R-:W-:Y:S01]  /*14750*/  MOV R121, R139 ;  /* 0x0000008b00797202 */ /* 0x000fe20000000f00 */
[----:B------:R-:W-:Y:S01]  /*14760*/  IMAD.MOV.U32 R123, RZ, RZ, R169 ;  /* 0x000000ffff7b7224 */ /* 0x000fe200078e00a9 */
[----:B------:R-:W-:Y:S02]  /*14770*/  MOV R122, R136 ;  /* 0x00000088007a7202 */ /* 0x000fe40000000f00 */
[----:B------:R-:W-:Y:S01]  /*14780*/  MOV R110, R171 ;  /* 0x000000ab006e7202 */ /* 0x000fe20000000f00 */
[----:B------:R-:W-:Y:S01]  /*14790*/  MUFU.EX2 R25, R176 ;  /* 0x000000b000197308 */ /* 0x000fe20000000800 */
[----:B------:R2:W5:Y:S01]  /*147a0*/  LDL.LU R224, [R1+0xec] ;  /* 0x0000ec0001e07983 */ /* 0x0005620000300800 */
[C---:B------:R-:W-:Y:S08]  /*147b0*/  HMMA.16816.F32 R92, R4.reuse, R22, R92 ;  /* 0x00000016045c723c */ /* 0x040ff0000000185c */
        /* <DEDUP_REMOVED lines=8> */
[----:B------:R-:W-:Y:S01]  /*14840*/  FADD.FTZ R2, R135, R2 ;  /* 0x0000000287027221 */ /* 0x000fe20000010000 */
[----:B------:R-:W-:Y:S01]  /*14850*/  MOV R115, R153 ;  /* 0x0000009900737202 */ /* 0x000fe20000000f00 */
[----:B------:R-:W-:Y:S01]  /*14860*/  IMAD.MOV.U32 R116, RZ, RZ, R193 ;  /* 0x000000ffff747224 */ /* 0x000fe200078e00c1 */
[----:B------:R-:W-:Y:S01]  /*14870*/  MOV R117, R194 ;  /* 0x000000c200757202 */ /* 0x000fe20000000f00 */
[----:B------:R-:W-:Y:S01]  /*14880*/  FADD.FTZ R4, R161, R40 ;  /* 0x00000028a1047221 */ /* 0x000fe20000010000 */
[----:B-1----:R-:W-:Y:S01]  /*14890*/  F2FP.PACK_AB R5, R43, R76 ;  /* 0x0000004c2b05723e */ /* 0x002fe200000000ff */
[----:B------:R-:W-:Y:S01]  /*148a0*/  IMAD.MOV.U32 R113, RZ, RZ, R165 ;  /* 0x000000ffff717224 */ /* 0x000fe200078e00a5 */
[----:B------:R-:W-:Y:S01]  /*148b0*/  F2FP.PACK_AB R6, R77, R78 ;  /* 0x0000004e4d06723e */ /* 0x000fe200000000ff */
[----:B------:R-:W-:Y:S01]  /*148c0*/  FADD.FTZ R0, R167, R4 ;  /* 0x00000004a7007221 */ /* 0x000fe20000010000 */
[----:B---3--:R-:W-:-:S02]  /*148d0*/  F2FP.PACK_AB R4, R79, R96 ;  /* 0x000000604f04723e */ /* 0x008fc400000000ff */
[----:B------:R-:W-:Y:S01]  /*148e0*/  MOV R118, R154 ;  /* 0x0000009a00767202 */ /* 0x000fe20000000f00 */
[----:B------:R-:W-:Y:S01]  /*148f0*/  IMAD.MOV.U32 R119, RZ, RZ, R137 ;  /* 0x000000ffff777224 */ /* 0x000fe200078e0089 */
[----:B------:R-:W-:Y:S01]  /*14900*/  F2FP.PACK_AB R7, R41, R42 ;  /* 0x0000002a2907723e */ /* 0x000fe200000000ff */
[----:B------:R-:W-:Y:S01]  /*14910*/  IMAD.MOV.U32 R167, RZ, RZ, R156 ;  /* 0x000000ffffa77224 */ /* 0x000fe200078e009c */
[----:B------:R-:W-:Y:S01]  /*14920*/  MOV R166, R147 ;  /* 0x0000009300a67202 */ /* 0x000fe20000000f00 */
[----:B------:R-:W-:Y:S01]  /*14930*/  FADD.FTZ R2, R115, R2 ;  /* 0x0000000273027221 */ /* 0x000fe20000010000 */
[----:B------:R-:W-:Y:S01]  /*14940*/  MOV R106, R117 ;  /* 0x00000075006a7202 */ /* 0x000fe20000000f00 */
[----:B------:R-:W-:Y:S01]  /*14950*/  IMAD.MOV.U32 R172, RZ, RZ, R145 ;  /* 0x000000ffffac7224 */ /* 0x000fe200078e0091 */
[----:B------:R-:W-:Y:S01]  /*14960*/  LDSM.16.MT88.4 R160, [R219+0xb800] ;  /* 0x00b80000dba0783b */ /* 0x000fe20000004200 */
[C---:B------:R-:W-:Y:S01]  /*14970*/  HMMA.16816.F32 R60, R4.reuse, R20, R60 ;  /* 0x00000014043c723c */ /* 0x040fe2000000183c */
[----:B------:R-:W-:Y:S01]  /*14980*/  FADD.FTZ R3, R167, R3 ;  /* 0x00000003a7037221 */ /* 0x000fe20000010000 */
[----:B------:R-:W-:Y:S01]  /*14990*/  MUFU.EX2 R27, R173 ;  /* 0x000000ad001b7308 */ /* 0x000fe20000000800 */
[----:B------:R2:W5:Y:S05]  /*149a0*/  LDL.LU R223, [R1+0xe8] ;  /* 0x0000e80001df7983 */ /* 0x00056a0000300800 */
[----:B------:R-:W-:Y:S01]  /*149b0*/  HMMA.16816.F32 R56, R4, R22, R56 ;  /* 0x000000160438723c */ /* 0x000fe20000001838 */
[----:B------:R-:W-:-:S07]  /*149c0*/  FADD.FTZ R3, R140, R3 ;  /* 0x000000038c037221 */ /* 0x000fce0000010000 */
[C---:B------:R-:W-:Y:S01]  /*149d0*/  HMMA.16816.F32 R48, R4.reuse, R16, R48 ;  /* 0x000000100430723c */ /* 0x040fe20000001830 */
[----:B------:R1:W-:Y:S07]  /*149e0*/  MUFU.EX2 R17, R142 ;  /* 0x0000008e00117308 */ /* 0x0003ee0000000800 */
[C---:B------:R-:W-:Y:S08]  /*149f0*/  HMMA.16816.F32 R44, R4.reuse, R18, R44 ;  /* 0x00000012042c723c */ /* 0x040ff0000000182c */
[C---:B------:R-:W-:Y:S08]  /*14a00*/  HMMA.16816.F32 R36, R4.reuse, R12, R36 ;  /* 0x0000000c0424723c */ /* 0x040ff00000001824 */
[C---:B------:R-:W-:Y:S08]  /*14a10*/  HMMA.16816.F32 R32, R4.reuse, R14, R32 ;  /* 0x0000000e0420723c */ /* 0x040ff00000001820 */
[C---:B------:R-:W-:Y:S08]  /*14a20*/  HMMA.16816.F32 R64, R4.reuse, R8, R64 ;  /* 0x000000080440723c */ /* 0x040ff00000001840 */
[----:B------:R-:W-:Y:S01]  /*14a30*/  HMMA.16816.F32 R28, R4, R10, R28 ;  /* 0x0000000a041c723c */ /* 0x000fe2000000181c */
[----:B-1----:R-:W-:Y:S01]  /*14a40*/  IMAD.MOV.U32 R142, RZ, RZ, R148 ;  /* 0x000000ffff8e7224 */ /* 0x002fe200078e0094 */
        /* <DEDUP_REMOVED lines=8> */
[----:B------:R1:W-:Y:S01]  /*14ad0*/  MUFU.EX2 R7, R113 ;  /* 0x0000007100077308 */ /* 0x0003e20000000800 */
[----:B------:R-:W-:Y:S01]  /*14ae0*/  FADD.FTZ R0, R114, R4 ;  /* 0x0000000472007221 */ /* 0x000fe20000010000 */
[----:B------:R-:W-:Y:S01]  /*14af0*/  LDSM.16.MT88.4 R12, [R218+0xb800] ;  /* 0x00b80000da0c783b */ /* 0x000fe20000004200 */
[----:B------:R-:W-:-:S02]  /*14b00*/  FADD.FTZ R4, R197, R5 ;  /* 0x00000005c5047221 */ /* 0x000fc40000010000 */
[----:B------:R-:W-:Y:S01]  /*14b10*/  FADD.FTZ R0, R116, R0 ;  /* 0x0000000074007221 */ /* 0x000fe20000010000 */
[----:B------:R2:W5:Y:S01]  /*14b20*/  LDL.LU R222, [R1+0xe4] ;  /* 0x0000e40001de7983 */ /* 0x0005620000300800 */
[----:B------:R-:W-:Y:S01]  /*14b30*/  FADD.FTZ R6, R198, R4 ;  /* 0x00000004c6067221 */ /* 0x000fe20000010000 */
[----:B------:R-:W-:Y:S01]  /*14b40*/  MOV R114, R121 ;  /* 0x0000007900727202 */ /* 0x000fe20000000f00 */
[----:B------:R-:W-:Y:S02]  /*14b50*/  FADD.FTZ R4, R196, R3 ;  /* 0x00000003c4047221 */ /* 0x000fe40000010000 */
[----:B------:R-:W-:Y:S01]  /*14b60*/  IMAD.MOV.U32 R118, RZ, RZ, R111 ;  /* 0x000000ffff767224 */ /* 0x000fe200078e006f */
[----:B------:R-:W-:Y:S01]  /*14b70*/  MOV R122, R189 ;  /* 0x000000bd007a7202 */ /* 0x000fe20000000f00 */
[----:B------:R-:W-:Y:S01]  /*14b80*/  FADD.FTZ R5, R142, R2 ;  /* 0x000000028e057221 */ /* 0x000fe20000010000 */
[----:B------:R3:W4:Y:S01]  /*14b90*/  MUFU.EX2 R23, R177 ;  /* 0x000000b100177308 */ /* 0x0007220000000800 */
[----:B------:R-:W2:Y:S01]  /*14ba0*/  LDSM.16.MT88.4 R144, [R216+0xb800] ;  /* 0x00b80000d890783b */ /* 0x000ea20000004200 */
[----:B-1----:R-:W-:Y:S01]  /*14bb0*/  MOV R113, R120 ;  /* 0x0000007800717202 */ /* 0x002fe20000000f00 */
        /* <DEDUP_REMOVED lines=12> */
[----:B------:R-:W-:Y:S01]  /*14c80*/  MOV R121, R141 ;  /* 0x0000008d00797202 */ /* 0x000fe20000000f00 */
[----:B------:R-:W-:Y:S01]  /*14c90*/  FADD.FTZ R0, R117, R5 ;  /* 0x0000000575007221 */ /* 0x000fe20000010000 */
[----:B------:R-:W-:Y:S01]  /*14ca0*/  MOV R123, R143 ;  /* 0x0000008f007b7202 */ /* 0x000fe20000000f00 */
[----:B------:R-:W-:Y:S01]  /*14cb0*/  FADD.FTZ R3, R118, R4 ;  /* 0x0000000476037221 */ /* 0x000fe20000010000 */
[----:B---3--:R-:W3:Y:S01]  /*14cc0*/  LDSM.16.MT88.4 R176, [R217+0xb800] ;  /* 0x00b80000d9b0783b */ /* 0x008ee20000004200 */
[----:B------:R-:W-:Y:S02]  /*14cd0*/  FADD.FTZ R5, R214, R6 ;  /* 0x00000006d6057221 */ /* 0x000fe40000010000 */
[----:B------:R-:W-:-:S02]  /*14ce0*/  FADD.FTZ R4, R213, R2 ;  /* 0x00000002d5047221 */ /* 0x000fc40000010000 */
[----:B------:R-:W-:Y:S02]  /*14cf0*/  IMAD.MOV.U32 R110, RZ, RZ, R199 ;  /* 0x000000ffff6e7224 */ /* 0x000fe400078e00c7 */
[----:B------:R-:W-:Y:S01]  /*14d00*/  IMAD.MOV.U32 R111, RZ, RZ, R188 ;  /* 0x000000ffff6f7224 */ /* 0x000fe200078e00bc */
[----:B------:R-:W-:Y:S01]  /*14d10*/  MUFU.EX2 R10, R190 ;  /* 0x000000be000a7308 */ /* 0x000fe20000000800 */
[----:B------:R-:W-:-:S07]  /*14d20*/  FADD.FTZ R2, R119, R0 ;  /* 0x0000000077027221 */ /* 0x000fce0000010000 */
[----:B------:R-:W-:Y:S01]  /*14d30*/  MUFU.EX2 R22, R157 ;  /* 0x0000009d00167308 */ /* 0x000fe20000000800 */
[----:B------:R-:W-:-:S07]  /*14d40*/  FADD.FTZ R0, R120, R3 ;  /* 0x0000000378007221 */ /* 0x000fce0000010000 */
[----:B------:R-:W-:Y:S01]  /*14d50*/  MUFU.EX2 R9, R191 ;  /* 0x000000bf00097308 */ /* 0x000fe20000000800 */
[----:B------:R-:W-:-:S07]  /*14d60*/  FADD.FTZ R5, R245, R5 ;  /* 0x00000005f5057221 */ /* 0x000fce0000010000 */
        /* <DEDUP_REMOVED lines=12> */
[----:B------:R-:W2:Y:S01]  /*14e30*/  MUFU.EX2 R19, R164 ;  /* 0x000000a400137308 */ /* 0x000ea20000000800 */
[----:B------:R-:W-:Y:S01]  /*14e40*/  FADD.FTZ R0, R252, R0 ;  /* 0x00000000fc007221 */ /* 0x000fe20000010000 */
[----:B----4-:R-:W-:Y:S01]  /*14e50*/  F2FP.PACK_AB R194, R23, R25 ;  /* 0x0000001917c2723e */ /* 0x010fe200000000ff */
[----:B------:R-:W-:Y:S01]  /*14e60*/  FADD.FTZ R4, R250, R4 ;  /* 0x00000004fa047221 */ /* 0x000fe20000010000 */
[----:B-1----:R-:W-:Y:S01]  /*14e70*/  F2FP.PACK_AB R196, R17, R18 ;  /* 0x0000001211c4723e */ /* 0x002fe200000000ff */
[----:B------:R-:W-:Y:S01]  /*14e80*/  FADD.FTZ R3, R247, R3 ;  /* 0x00000003f7037221 */ /* 0x000fe20000010000 */
[----:B------:R1:W5:Y:S01]  /*14e90*/  LDL.LU R220, [R1+0xdc] ;  /* 0x0000dc0001dc7983 */ /* 0x0003620000300800 */
        /* <DEDUP_REMOVED lines=56> */
[----:B------:R-:W-:Y:S01]  /*15220*/  FADD.FTZ R0, R19, R0 ;  /* 0x0000000013007221 */ /* 0x000fe20000010000 */
[----:B------:R1:W-:Y:S01]  /*15230*/  STL [R1+0xa8], R4 ;  /* 0x0000a80401007387 */ /* 0x0003e20000100800 */
[C---:B------:R-:W-:Y:S03]  /*15240*/  HMMA.16816.F32 R136, R192.reuse, R144, R100 ;  /* 0x00000090c088723c */ /* 0x040fe60000001864 */
[----:B------:R1:W-:Y:S04]  /*15250*/  STL [R1+0xac], R3 ;  /* 0x0000ac0301007387 */ /* 0x0003e80000100800 */
[----:B------:R1:W-:Y:S01]  /*15260*/  STL [R1+0xb0], R2 ;  /* 0x0000b00201007387 */ /* 0x0003e20000100800 */
[C---:B------:R-:W-:Y:S03]  /*15270*/  HMMA.16816.F32 R148, R192.reuse, R146, R92 ;  /* 0x00000092c094723c */ /* 0x040fe6000000185c */
[----:B------:R1:W-:Y:S05]  /*15280*/  STL [R1+0xb4], R0 ;  /* 0x0000b40001007387 */ /* 0x0003ea0000100800 */
[C---:B------:R-:W-:Y:S08]  /*15290*/  HMMA.16816.F32 R152, R192.reuse, R160, R88 ;  /* 0x000000a0c098723c */ /* 0x040ff00000001858 */
[C---:B------:R-:W-:Y:S08]  /*152a0*/  HMMA.16816.F32 R164, R192.reuse, R162, R84 ;  /* 0x000000a2c0a4723c */ /* 0x040ff00000001854 */
[C---:B---3--:R-:W-:Y:S08]  /*152b0*/  HMMA.16816.F32 R168, R192.reuse, R176, R80 ;  /* 0x000000b0c0a8723c */ /* 0x048ff00000001850 */
        /* <DEDUP_REMOVED lines=11> */
[----:B------:R-:W-:Y:S01]  /*15370*/  MOV R72, R203 ;  /* 0x000000cb00487202 */ /* 0x000fe20000000f00 */
[----:B------:R-:W-:Y:S01]  /*15380*/  IMAD.MOV.U32 R73, RZ, RZ, R208 ;  /* 0x000000ffff497224 */ /* 0x000fe200078e00d0 */
[----:B------:R-:W-:-:S02]  /*15390*/  MOV R70, R200 ;  /* 0x000000c800467202 */ /* 0x000fc40000000f00 */
[----:B------:R-:W-:-:S03]  /*153a0*/  MOV R71, R201 ;  /* 0x000000c900477202 */ /* 0x000fc60000000f00 */
.L_x_636:
[----:B-12---:R-:W-:-:S06]  /*153b0*/  UISETP.GT.AND UP0, UPT, UR9, UR8, UPT ;  /* 0x000000080900728c */ /* 0x006fcc000bf04270 */
[----:B------:R-:W-:-:S13]  /*153c0*/  PLOP3.LUT P0, PT, PT, PT, UP0, 0x80, 0x0 ;  /* 0x000000000000781c */ /* 0x000fda0003f0f008 */
[----:B------:R-:W-:Y:S05]  /*153d0*/  @!P0 BRA `(.L_x_640) ;  /* 0x00009c6000008947 */ /* 0x000fea0003800000 */
[----:B------:R-:W2:Y:S01]  /*153e0*/  LDL.64 R8, [R1+0xc0] ;  /* 0x0000c00001087983 */ /* 0x000ea20000100a00 */
[----:B------:R-:W-:Y:S01]  /*153f0*/  ULDC UR17, c[0x0][0x1a4] ;  /* 0x0000690000117ab9 */ /* 0x000fe20000000800 */
[----:B-----5:R-:W-:Y:S01]  /*15400*/  IMAD.MOV.U32 R132, RZ, RZ, R72 ;  /* 0x000000ffff847224 */ /* 0x020fe200078e0048 */
[----:B------:R-:W-:Y:S01]  /*15410*/  ULDC UR25, c[0x0][0x19c] ;  /* 0x0000670000197ab9 */ /* 0x000fe20000000800 */
[----:B------:R-:W3:Y:S01]  /*15420*/  LDL.LU.64 R6, [R1+0x98] ;  /* 0x0000980001067983 */ /* 0x000ee20000300a00 */
[----:B------:R-:W-:Y:S01]  /*15430*/  USHF.L.U32 UR11, UR12, 0x5, URZ ;  /* 0x000000050c0b7899 */ /* 0x000fe2000800063f */
[----:B------:R-:W-:Y:S01]  /*15440*/  MOV R3, R73 ;  /* 0x0000004900037202 */ /* 0x000fe20000000f00 */
[----:B------:R-:W-:Y:S01]  /*15450*/  UIMAD.WIDE.U32 UR52, UR12, 0x30, URZ ;  /* 0x000000300c3478a5 */ /* 0x000fe2000f8e003f */
[----:B------:R-:W3:Y:S01]  /*15460*/  LDL.LU.64 R4, [R1+0xa0] ;  /* 0x0000a00001047983 */ /* 0x000ee20000300a00 */
[----:B------:R-:W-:Y:S01]  /*15470*/  USHF.L.U32 UR14, UR12, 0x6, URZ ;  /* 0x000000060c0e7899 */ /* 0x000fe2000800063f */
[----:B------:R-:W-:Y:S01]  /*15480*/  IMAD.MOV.U32 R134, RZ, RZ, R70 ;  /* 0x000000ffff867224 */ /* 0x000fe200078e0046 */
[----:B------:R-:W-:Y:S01]  /*15490*/  UIMAD.WIDE.U32 UR48, UR12, 0x50, URZ ;  /* 0x000000500c3078a5 */ /* 0x000fe2000f8e003f */
[----:B------:R-:W-:Y:S01]  /*154a0*/  MOV R133, R71 ;  /* 0x0000004700857202 */ /* 0x000fe20000000f00 */
[----:B------:R-:W-:-:S02]  /*154b0*/  UIMAD.WIDE.U32 UR46, UR12, 0x60, URZ ;  /* 0x000000600c2e78a5 */ /* 0x000fc4000f8e003f */
[----:B------:R-:W-:Y:S02]  /*154c0*/  UIMAD.WIDE.U32 UR44, UR12, 0x70, URZ ;  /* 0x000000700c2c78a5 */ /* 0x000fe4000f8e003f */
[----:B------:R-:W-:Y:S02]  /*154d0*/  USHF.L.U64.HI UR10, UR12, 0x5, UR17 ;  /* 0x000000050c0a7899 */ /* 0x000fe40008010211 */
[----:B------:R-:W-:Y:S02]  /*154e0*/  USHF.L.U64.HI UR13, UR12, 0x6, UR17 ;  /* 0x000000060c0d7899 */ /* 0x000fe40008010211 */
[----:B------:R-:W-:Y:S02]  /*154f0*/  USHF.L.U64.HI UR18, UR4, 0x5, UR25 ;  /* 0x0000000504127899 */ /* 0x000fe40008010219 */
[----:B------:R-:W-:Y:S02]  /*15500*/  USHF.L.U64.HI UR21, UR4, 0x6, UR25 ;  /* 0x0000000604157899 */ /* 0x000fe40008010219 */
[----:B------:R-:W-:-:S02]  /*15510*/  UIMAD UR12, UR17, 0x30, URZ ;  /* 0x00000030110c78a4 */ /* 0x000fc4000f8e023f */
[----:B------:R-:W-:Y:S02]  /*15520*/  UIMAD UR15, UR17, 0x50, URZ ;  /* 0x00000050110f78a4 */ /* 0x000fe4000f8e023f */
[----:B------:R-:W-:Y:S02]  /*15530*/  UIMAD UR16, UR17, 0x60, URZ ;  /* 0x00000060111078a4 */ /* 0x000fe4000f8e023f */
[----:B------:R-:W-:Y:S02]  /*15540*/  UIMAD UR20, UR25, 0x30, URZ ;  /* 0x00000030191478a4 */ /* 0x000fe4000f8e023f */
[----:B------:R-:W-:Y:S02]  /*15550*/  UIMAD UR23, UR25, 0x50, URZ ;  /* 0x00000050191778a4 */ /* 0x000fe4000f8e023f */
[----:B------:R-:W-:Y:S02]  /*15560*/  UIMAD UR24, UR25, 0x60, URZ ;  /* 0x00000060191878a4 */ /* 0x000fe4000f8e023f */
[----:B------:R-:W-:-:S02]  /*15570*/  UIMAD.WIDE.U32 UR42, UR4, 0x30, URZ ;  /* 0x00000030042a78a5 */ /* 0x000fc4000f8e003f */
[----:B------:R-:W-:Y:S02]  /*15580*/  UIMAD.WIDE.U32 UR40, UR4, 0x50, URZ ;  /* 0x00000050042878a5 */ /* 0x000fe4000f8e003f */
[----:B------:R-:W-:Y:S02]  /*15590*/  UIMAD.WIDE.U32 UR38, UR4, 0x60, URZ ;  /* 0x00000060042678a5 */ /* 0x000fe4000f8e003f */
[----:B------:R-:W-:Y:S02]  /*155a0*/  UIMAD.WIDE.U32 UR36, UR4, 0x70, URZ ;  /* 0x00000070042478a5 */ /* 0x000fe4000f8e003f */
[----:B------:R-:W-:Y:S02]  /*155b0*/  UIMAD UR17, UR17, 0x70, URZ ;  /* 0x00000070111178a4 */ /* 0x000fe4000f8e023f */
[----:B------:R-:W-:Y:S02]  /*155c0*/  UIMAD UR25, UR25, 0x70, URZ ;  /* 0x00000070191978a4 */ /* 0x000fe4000f8e023f */
[----:B------:R-:W-:-:S02]  /*155d0*/  USHF.L.U32 UR19, UR4, 0x5, URZ ;  /* 0x0000000504137899 */ /* 0x000fc4000800063f */
[----:B------:R-:W-:Y:S02]  /*155e0*/  USHF.L.U32 UR22, UR4, 0x6, URZ ;  /* 0x0000000604167899 */ /* 0x000fe4000800063f */
[----:B------:R-:W-:Y:S02]  /*155f0*/  UIADD3 UR12, UR12, UR53, URZ ;  /* 0x000000350c0c7290 */ /* 0x000fe4000fffe03f */
[----:B------:R-:W-:Y:S02]  /*15600*/  UIADD3 UR15, UR15, UR49, URZ ;  /* 0x000000310f0f7290 */ /* 0x000fe4000fffe03f */
[----:B------:R-:W-:Y:S02]  /*15610*/  UIADD3 UR16, UR16, UR47, URZ ;  /* 0x0000002f10107290 */ /* 0x000fe4000fffe03f */
[----:B------:R-:W-:Y:S02]  /*15620*/  UIADD3 UR17, UR17, UR45, URZ ;  /* 0x0000002d11117290 */ /* 0x000fe4000fffe03f */
[----:B------:R-:W-:-:S02]  /*15630*/  UIADD3 UR20, UR20, UR43, URZ ;  /* 0x0000002b14147290 */ /* 0x000fc4000fffe03f */
[----:B------:R-:W-:Y:S02]  /*15640*/  UIADD3 UR23, UR23, UR41, URZ ;  /* 0x0000002917177290 */ /* 0x000fe4000fffe03f */
[----:B------:R-:W-:Y:S02]  /*15650*/  UIADD3 UR24, UR24, UR39, URZ ;  /* 0x0000002718187290 */ /* 0x000fe4000fffe03f */
[----:B------:R-:W-:Y:S01]  /*15660*/  UIADD3 UR25, UR25, UR37, URZ ;  /* 0x0000002519197290 */ /* 0x000fe2000fffe03f */
[----:B---3--:R-:W-:-:S05]  /*15670*/  IMAD.MOV.U32 R5, RZ, RZ, R7 ;  /* 0x000000ffff057224 */ /* 0x008fca00078e0007 */
[----:B------:R1:W-:Y:S01]  /*15680*/  STL.64 [R1+0xb8], R4 ;  /* 0x0000b80401007387 */ /* 0x0003e20000100a00 */
[----:B--2---:R-:W-:Y:S01]  /*15690*/  ISETP.GE.AND P4, PT, R8, c[0x0][0x220], PT ;  /* 0x0000880008007a0c */ /* 0x004fe20003f86270 */
[----:B------:R-:W-:Y:S05]  /*156a0*/  BRA `(.L_x_641) ;  /* 0x0000058000007947 */ /* 0x000fea0003800000 */
.L_x_643:
[----:B------:R-:W2:Y:S01]  /*156b0*/  LDL.64 R246, [R1+0xd0] ;  /* 0x0000d00001f67983 */ /* 0x000ea20000100a00 */
[----:B------:R-:W-:Y:S02]  /*156c0*/  ULDC.64 UR4, c[0x0][0x198] ;  /* 0x0000660000047ab9 */ /* 0x000fe40000000a00 */
[----:B------:R-:W-:Y:S01]  /*156d0*/  UIADD3 UR34, UR9, -0x2, URZ ;  /* 0xfffffffe09227890 */ /* 0x000fe2000fffe03f */
[----:B------:R-:W3:Y:S03]  /*156e0*/  LDL.64 R244, [R1+0xc8] ;  /* 0x0000c80001f47983 */ /* 0x000ee60000100a00 */
[----:B------:R-:W-:Y:S01]  /*156f0*/  USHF.R.S32.HI UR9, URZ, 0x1f, UR34 ;  /* 0x0000001f3f097899 */ /* 0x000fe20008011422 */
[----:B------:R1:W-:Y:S01]  /*15700*/  @P4 STS.128 [R243+0x4000], RZ ;  /* 0x004000fff3004388 */ /* 0x0003e20000000c00 */
        /* <DEDUP_REMOVED lines=8> */
[----:B---3--:R-:W-:Y:S02]  /*15790*/  LEA.HI.X R2, R200, R245, R2, 0x7, P0 ;  /* 0x000000f5c8027211 */ /* 0x008fe400000f3c02 */
[C---:B------:R-:W-:Y:S02]  /*157a0*/  @!P4 LEA R202, P0, R0.reuse, c[0x0][0x168], 0x1 ;  /* 0x00005a0000caca11 */ /* 0x040fe400078008ff */
[C---:B------:R-:W-:Y:S02]  /*157b0*/  @!P4 IADD3 R201, P6, R0.reuse, UR27, RZ ;  /* 0x0000001b00c9cc10 */ /* 0x040fe4000ffde0ff */
[----:B------:R-:W-:Y:S02]  /*157c0*/  @!P4 IADD3 R203, P3, R0, UR19, RZ ;  /* 0x0000001300cbcc10 */ /* 0x000fe4000ff7e0ff */
[----:B------:R-:W-:Y:S02]  /*157d0*/  @!P4 IADD3.X R207, R2, UR26, RZ, P6, !PT ;  /* 0x0000001a02cfcc10 */ /* 0x000fe4000b7fe4ff */
[----:B------:R-:W-:Y:S02]  /*157e0*/  @!P4 LEA R210, P2, R203, c[0x0][0x168], 0x1 ;  /* 0x00005a00cbd2ca11 */ /* 0x000fe400078408ff */
[C---:B------:R-:W-:Y:S02]  /*157f0*/  @!P4 LEA R200, P5, R201.reuse, c[0x0][0x168], 0x1 ;  /* 0x00005a00c9c8ca11 */ /* 0x040fe400078a08ff */
[----:B------:R-:W-:Y:S02]  /*15800*/  @!P4 IADD3 R204, P1, R0, UR42, RZ ;  /* 0x0000002a00cccc10 */ /* 0x000fe4000ff3e0ff */
[----:B------:R-:W-:Y:S02]  /*15810*/  P2R R205, PR, RZ, 0x1 ;  /* 0x00000001ffcd7803 */ /* 0x000fe40000000000 */
[----:B------:R-:W-:Y:S02]  /*15820*/  @!P4 LEA.HI.X R201, R201, c[0x0][0x16c], R207, 0x1, P5 ;  /* 0x00005b00c9c9ca11 */ /* 0x000fe400028f0ccf */
[----:B------:R-:W-:Y:S02]  /*15830*/  ISETP.NE.AND P6, PT, R205, RZ, PT ;  /* 0x000000ffcd00720c */ /* 0x000fe40003fc5270 */
[----:B------:R-:W-:Y:S02]  /*15840*/  @!P4 IADD3.X R205, R2, UR18, RZ, P3, !PT ;  /* 0x0000001202cdcc10 */ /* 0x000fe40009ffe4ff */
[----:B------:R-:W-:Y:S02]  /*15850*/  @!P4 LEA R208, P0, R204, c[0x0][0x168], 0x1 ;  /* 0x00005a00ccd0ca11 */ /* 0x000fe400078008ff */
[----:B------:R-:W-:Y:S02]  /*15860*/  @!P4 LEA.HI.X R211, R203, c[0x0][0x16c], R205, 0x1, P2 ;  /* 0x00005b00cbd3ca11 */ /* 0x000fe400010f0ccd */
[----:B------:R-:W-:Y:S02]  /*15870*/  @!P4 LEA.HI.X R203, R0, c[0x0][0x16c], R2, 0x1, P6 ;  /* 0x00005b0000cbca11 */ /* 0x000fe400030f0c02 */
[----:B------:R-:W-:Y:S02]  /*15880*/  @!P4 IADD3.X R206, R2, UR20, RZ, P1, !PT ;  /* 0x0000001402cecc10 */ /* 0x000fe40008ffe4ff */
[----:B------:R-:W-:Y:S01]  /*15890*/  @!P4 IADD3 R205, P3, R0, UR22, RZ ;  /* 0x0000001600cdcc10 */ /* 0x000fe2000ff7e0ff */
[----:B------:R-:W-:Y:S01]  /*158a0*/  @!PT LDS RZ, [RZ] ;  /* 0x00000000fffff984 */ /* 0x000fe20000000800 */
[----:B------:R-:W-:Y:S01]  /*158b0*/  @!PT LDS RZ, [RZ] ;  /* 0x00000000fffff984 */ /* 0x000fe20000000800 */
[----:B------:R-:W-:Y:S01]  /*158c0*/  @!PT LDS RZ, [RZ] ;  /* 0x00000000fffff984 */ /* 0x000fe20000000800 */
[----:B------:R2:W-:Y:S01]  /*158d0*/  @!P4 LDGSTS.E.BYPASS.LTC128B.128 [R243+0x4000], [R202.64] ;  /* 0x04000000caf3cfae */ /* 0x0005e2000b901d72 */
[----:B------:R-:W-:Y:S02]  /*158e0*/  @!P4 LEA.HI.X R209, R204, c[0x0][0x16c], R206, 0x1, P0 ;  /* 0x00005b00ccd1ca11 */ /* 0x000fe400000f0cce */
[C---:B------:R-:W-:Y:S01]  /*158f0*/  @!P4 LEA R206, P2, R205.reuse, c[0x0][0x168], 0x1 ;  /* 0x00005a00cdceca11 */ /* 0x040fe200078408ff */
[----:B------:R1:W-:Y:S01]  /*15900*/  @P4 STS.128 [R243+0x4800], RZ ;  /* 0x004800fff3004388 */ /* 0x0003e20000000c00 */
[----:B------:R-:W-:Y:S03]  /*15910*/  @!P4 IADD3 R212, P1, R0, UR40, RZ ;  /* 0x0000002800d4cc10 */ /* 0x000fe6000ff3e0ff */
[----:B------:R-:W-:Y:S01]  /*15920*/  @!PT LDS RZ, [RZ] ;  /* 0x00000000fffff984 */ /* 0x000fe20000000800 */
[----:B------:R-:W-:Y:S01]  /*15930*/  @!PT LDS RZ, [RZ] ;  /* 0x00000000fffff984 */ /* 0x000fe20000000800 */
[----:B------:R-:W-:Y:S01]  /*15940*/  @!PT LDS RZ, [RZ] ;  /* 0x00000000fffff984 */ /* 0x000fe20000000800 */
[----:B------:R3:W-:Y:S01]  /*15950*/  @!P4 LDGSTS.E.BYPASS.LTC128B.128 [R243+0x4800], [R200.64] ;  /* 0x04800000c8f3cfae */ /* 0x0007e2000b901d72 */
[----:B------:R-:W-:Y:S03]  /*15960*/  @!P4 LEA R204, P0, R212, c[0x0][0x168], 0x1 ;  /* 0x00005a00d4ccca11 */ /* 0x000fe600078008ff */
        /* <DEDUP_REMOVED lines=9> */
[----:B------:R1:W-:Y:S01]  /*15a00*/  @!P4 LDGSTS.E.BYPASS.LTC128B.128 [R243+0x5800], [R208.64] ;  /* 0x05800000d0f3cfae */ /* 0x0003e2000b901d72 */
[C---:B--2---:R-:W-:Y:S03]  /*15a10*/  @!P4 IADD3.X R202, R2.reuse, UR21, RZ, P3, !PT ;  /* 0x0000001502cacc10 */ /* 0x044fe60009ffe4ff */
[----:B------:R1:W-:Y:S01]  /*15a20*/  @P4 STS.128 [R243+0x6000], RZ ;  /* 0x006000fff3004388 */ /* 0x0003e20000000c00 */
[----:B------:R-:W-:Y:S02]  /*15a30*/  @!P4 IADD3.X R203, R2, UR23, RZ, P1, !PT ;  /* 0x0000001702cbcc10 */ /* 0x000fe40008ffe4ff */
[----:B------:R-:W-:Y:S02]  /*15a40*/  @!P4 LEA.HI.X R207, R205, c[0x0][0x16c], R202, 0x1, P2 ;  /* 0x00005b00cdcfca11 */ /* 0x000fe400010f0cca */
[----:B------:R-:W-:Y:S02]  /*15a50*/  @!P4 LEA.HI.X R205, R212, c[0x0][0x16c], R203, 0x1, P0 ;  /* 0x00005b00d4cdca11 */ /* 0x000fe400000f0ccb */
[C---:B------:R-:W-:Y:S01]  /*15a60*/  @!P4 IADD3 R203, P3, R0.reuse, UR38, RZ ;  /* 0x0000002600cbcc10 */ /* 0x040fe2000ff7e0ff */
[----:B------:R-:W-:Y:S01]  /*15a70*/  @!PT LDS RZ, [RZ] ;  /* 0x00000000fffff984 */ /* 0x000fe20000000800 */
[----:B------:R-:W-:Y:S01]  /*15a80*/  @!PT LDS RZ, [RZ] ;  /* 0x00000000fffff984 */ /* 0x000fe20000000800 */
[----:B------:R-:W-:Y:S01]  /*15a90*/  @!PT LDS RZ, [RZ] ;  /* 0x00000000fffff984 */ /* 0x000fe20000000800 */
[----:B------:R1:W-:Y:S01]  /*15aa0*/  @!P4 LDGSTS.E.BYPASS.LTC128B.128 [R243+0x6000], [R206.64] ;  /* 0x06000000cef3cfae */ /* 0x0003e2000b901d72 */
[----:B------:R-:W-:Y:S02]  /*15ab0*/  @!P4 IADD3 R0, P1, R0, UR36, RZ ;  /* 0x000000240000cc10 */ /* 0x000fe4000ff3e0ff */
[C---:B------:R-:W-:Y:S01]  /*15ac0*/  @!P4 LEA R202, P2, R203.reuse, c[0x0][0x168], 0x1 ;  /* 0x00005a00cbcaca11 */ /* 0x040fe200078408ff */
[----:B------:R1:W-:Y:S01]  /*15ad0*/  @P4 STS.128 [R243+0x6800], RZ ;  /* 0x006800fff3004388 */ /* 0x0003e20000000c00 */
[----:B---3--:R-:W-:Y:S02]  /*15ae0*/  @!P4 IADD3.X R201, R2, UR24, RZ, P3, !PT ;  /* 0x0000001802c9cc10 */ /* 0x008fe40009ffe4ff */
[----:B------:R-:W-:Y:S01]  /*15af0*/  @!P4 LEA R200, P0, R0, c[0x0][0x168], 0x1 ;  /* 0x00005a0000c8ca11 */ /* 0x000fe200078008ff */
[----:B------:R-:W-:Y:S01]  /*15b00*/  @!PT LDS RZ, [RZ] ;  /* 0x00000000fffff984 */ /* 0x000fe20000000800 */
[----:B------:R-:W-:Y:S01]  /*15b10*/  @!PT LDS RZ, [RZ] ;  /* 0x00000000fffff984 */ /* 0x000fe20000000800 */
[----:B------:R-:W-:Y:S01]  /*15b20*/  @!PT LDS RZ, [RZ] ;  /* 0x00000000fffff984 */ /* 0x000fe20000000800 */
[----:B------:R1:W-:Y:S01]  /*15b30*/  @!P4 LDGSTS.E.BYPASS.LTC128B.128 [R243+0x6800], [R204.64] ;  /* 0x06800000ccf3cfae */ /* 0x0003e2000b901d72 */
[----:B------:R-:W-:Y:S02]  /*15b40*/  @!P4 LEA.HI.X R203, R203, c[0x0][0x16c], R201, 0x1, P2 ;  /* 0x00005b00cbcbca11 */ /* 0x000fe400010f0cc9 */
[----:B------:R-:W-:Y:S01]  /*15b50*/  @!P4 IADD3.X R2, R2, UR25, RZ, P1, !PT ;  /* 0x000000190202cc10 */ /* 0x000fe20008ffe4ff */
[----:B------:R1:W-:Y:S03]  /*15b60*/  @P4 STS.128 [R243+0x7000], RZ ;  /* 0x007000fff3004388 */ /* 0x0003e60000000c00 */
        /* <DEDUP_REMOVED lines=10> */
[----:B------:R-:W0:Y:S01]  /*15c10*/  LDGDEPBAR ;  /* 0x00000000000079af */ /* 0x000e220000000000 */
[----:B------:R-:W-:-:S05]  /*15c20*/  BRA `(.L_x_642) ;  /* 0x0000100000007947 */ /* 0x000fca0003800000 */
.L_x_641:
        /* <DEDUP_REMOVED lines=9> */
[----:B------:R-:W-:Y:S01]  /*15cc0*/  @P4 STS.128 [R243+0x8000], RZ ;  /* 0x008000fff3004388 */ /* 0x000fe20000000c00 */
[----:B--2---:R-:W-:Y:S05]  /*15cd0*/  IMAD.WIDE.U32 R4, R4, UR29, R6 ;  /* 0x0000001d04047c25 */ /* 0x004fea000f8e0006 */
[C---:B------:R-:W-:Y:S02]  /*15ce0*/  @!P4 LEA R16, P3, R4.reuse, c[0x0][0x170], 0x1 ;  /* 0x00005c000410ca11 */ /* 0x040fe400078608ff */
[----:B------:R-:W-:Y:S02]  /*15cf0*/  IADD3 R0, R5, UR4, RZ ;  /* 0x0000000405007c10 */ /* 0x000fe4000fffe0ff */
[C---:B------:R-:W-:Y:S02]  /*15d00*/  @!P4 IADD3 R2, P0, R4.reuse, UR31, RZ ;  /* 0x0000001f0402cc10 */ /* 0x040fe4000ff1e0ff */
[----:B------:R-:W-:Y:S02]  /*15d10*/  @!P4 LEA.HI.X R17, R4, c[0x0][0x174], R0, 0x1, P3 ;  /* 0x00005d000411ca11 */ /* 0x000fe400018f0c00 */
[----:B------:R-:W-:Y:S02]  /*15d20*/  @!P4 LEA R18, P2, R2, c[0x0][0x170], 0x1 ;  /* 0x00005c000212ca11 */ /* 0x000fe400078408ff */
[----:B------:R-:W-:Y:S01]  /*15d30*/  @!P4 IADD3.X R7, R0, UR30, RZ, P0, !PT ;  /* 0x0000001e0007cc10 */ /* 0x000fe200087fe4ff */
[----:B------:R-:W-:Y:S01]  /*15d40*/  @!PT LDS RZ, [RZ] ;  /* 0x00000000fffff984 */ /* 0x000fe20000000800 */
[----:B------:R-:W-:Y:S01]  /*15d50*/  @!PT LDS RZ, [RZ] ;  /* 0x00000000fffff984 */ /* 0x000fe20000000800 */
[----:B------:R-:W-:Y:S01]  /*15d60*/  @!PT LDS RZ, [RZ] ;  /* 0x00000000fffff984 */ /* 0x000fe20000000800 */
[----:B------:R1:W-:Y:S01]  /*15d70*/  @!P4 LDGSTS.E.BYPASS.LTC128B.128 [R243+0x8000], [R16.64] ;  /* 0x0800000010f3cfae */ /* 0x0003e2000b901d72 */
[----:B------:R-:W-:Y:S02]  /*15d80*/  @!P4 IADD3 R5, P1, R4, UR11, RZ ;  /* 0x0000000b0405cc10 */ /* 0x000fe4000ff3e0ff */
[----:B------:R-:W-:Y:S02]  /*15d90*/  @!P4 LEA.HI.X R19, R2, c[0x0][0x174], R7, 0x1, P2 ;  /* 0x00005d000213ca11 */ /* 0x000fe400010f0c07 */
[----:B------:R-:W-:Y:S01]  /*15da0*/  @!P4 IADD3 R7, P2, R4, UR14, RZ ;  /* 0x0000000e0407cc10 */ /* 0x000fe2000ff5e0ff */
[----:B------:R-:W-:Y:S01]  /*15db0*/  @P4 STS.128 [R243+0x8800], RZ ;  /* 0x008800fff3004388 */ /* 0x000fe20000000c00 */
[----:B------:R-:W-:Y:S02]  /*15dc0*/  @!P4 IADD3.X R8, R0, UR10, RZ, P1, !PT ;  /* 0x0000000a0008cc10 */ /* 0x000fe40008ffe4ff */
[C---:B------:R-:W-:Y:S02]  /*15dd0*/  @!P4 IADD3 R6, P0, R4.reuse, UR52, RZ ;  /* 0x000000340406cc10 */ /* 0x040fe4000ff1e0ff */
[----:B------:R-:W-:Y:S01]  /*15de0*/  @!P4 IADD3 R9, P6, R4, UR48, RZ ;  /* 0x000000300409cc10 */ /* 0x000fe2000ffde0ff */
[----:B------:R-:W-:Y:S01]  /*15df0*/  @!PT LDS RZ, [RZ] ;  /* 0x00000000fffff984 */ /* 0x000fe20000000800 */
[----:B------:R-:W-:Y:S01]  /*15e00*/  @!PT LDS RZ, [RZ] ;  /* 0x00000000fffff984 */ /* 0x000fe20000000800 */
[----:B------:R-:W-:Y:S01]  /*15e10*/  @!PT LDS RZ, [RZ] ;  /* 0x00000000fffff984 */ /* 0x000fe20000000800 */
[----:B------:R1:W-:Y:S01]  /*15e20*/  @!P4 LDGSTS.E.BYPASS.LTC128B.128 [R243+0x8800], [R18.64] ;  /* 0x0880000012f3cfae */ /* 0x0003e2000b901d72 */
[----:B------:R-:W-:Y:S02]  /*15e30*/  @!P4 LEA R12, P1, R6, c[0x0][0x170], 0x1 ;  /* 0x00005c00060cca11 */ /* 0x000fe400078208ff */
[C---:B------:R-:W-:Y:S02]  /*15e40*/  @!P4 IADD3.X R10, R0.reuse, UR12, RZ, P0, !PT ;  /* 0x0000000c000acc10 */ /* 0x040fe400087fe4ff */
[----:B------:R-:W-:Y:S01]  /*15e50*/  @!P4 IADD3.X R21, R0, UR15, RZ, P6, !PT ;  /* 0x0000000f0015cc10 */ /* 0x000fe2000b7fe4ff */
[----:B------:R-:W-:Y:S01]  /*15e60*/  @P4 STS.128 [R243+0x9000], RZ ;  /* 0x009000fff3004388 */ /* 0x000fe20000000c00 */
[----:B------:R-:W-:Y:S02]  /*15e70*/  P2R R2, PR, RZ, 0x4 ;  /* 0x00000004ff027803 */ /* 0x000fe40000000000 */
[C---:B------:R-:W-:Y:S02]  /*15e80*/  @!P4 LEA R14, P2, R5.reuse, c[0x0][0x170], 0x1 ;  /* 0x00005c00050eca11 */ /* 0x040fe400078408ff */
[----:B------:R-:W-:Y:S02]  /*15e90*/  @!P4 LEA.HI.X R13, R6, c[0x0][0x174], R10, 0x1, P1 ;  /* 0x00005d00060dca11 */ /* 0x000fe400008f0c0a */
[----:B------:R-:W-:Y:S02]  /*15ea0*/  @!P4 LEA.HI.X R15, R5, c[0x0][0x174], R8, 0x1, P2 ;  /* 0x00005d00050fca11 */ /* 0x000fe400010f0c08 */
[----:B------:R-:W-:Y:S02]  /*15eb0*/  ISETP.NE.AND P3, PT, R2, RZ, PT ;  /* 0x000000ff0200720c */ /* 0x000fe40003f65270 */
[----:B------:R-:W-:Y:S01]  /*15ec0*/  @!P4 LEA R8, P2, R9, c[0x0][0x170], 0x1 ;  /* 0x00005c000908ca11 */ /* 0x000fe200078408ff */
[----:B------:R-:W-:Y:S01]  /*15ed0*/  @!PT LDS RZ, [RZ] ;  /* 0x00000000fffff984 */ /* 0x000fe20000000800 */
[----:B------:R-:W-:Y:S01]  /*15ee0*/  @!PT LDS RZ, [RZ] ;  /* 0x00000000fffff984 */ /* 0x000fe20000000800 */
[----:B------:R-:W-:Y:S01]  /*15ef0*/  @!PT LDS RZ, [RZ] ;  /* 0x00000000fffff984 */ /* 0x000fe20000000800 */
[----:B------:R2:W-:Y:S01]  /*15f00*/  @!P4 LDGSTS.E.BYPASS.LTC128B.128 [R243+0x9000], [R14.64] ;  /* 0x090000000ef3cfae */ /* 0x0005e2000b901d72 */
[----:B------:R-:W-:Y:S02]  /*15f10*/  @!P4 IADD3.X R5, R0, UR13, RZ, P3, !PT ;  /* 0x0000000d0005cc10 */ /* 0x000fe40009ffe4ff */
[----:B------:R-:W-:Y:S02]  /*15f20*/  @!P4 LEA R10, P3, R7, c[0x0][0x170], 0x1 ;  /* 0x00005c00070aca11 */ /* 0x000fe400078608ff */
[----:B------:R-:W-:Y:S01]  /*15f30*/  @!P4 LEA.HI.X R9, R9, c[0x0][0x174], R21, 0x1, P2 ;  /* 0x00005d000909ca11 */ /* 0x000fe200010f0c15 */
[----:B------:R-:W-:Y:S01]  /*15f40*/  @P4 STS.128 [R243+0x9800], RZ ;  /* 0x009800fff3004388 */ /* 0x000fe20000000c00 */
[----:B------:R-:W-:Y:S02]  /*15f50*/  @!P4 LEA.HI.X R11, R7, c[0x0][0x174], R5, 0x1, P3 ;  /* 0x00005d00070bca11 */ /* 0x000fe400018f0c05 */
        /* <DEDUP_REMOVED lines=10> */
[----:B------:R-:W-:Y:S02]  /*16000*/  @!P4 LEA.HI.X R7, R20, c[0x0][0x174], R22, 0x1, P1 ;  /* 0x00005d001407ca11 */ /* 0x000fe400008f0c16 */
[C---:B------:R-:W-:Y:S03]  /*16010*/  @!P4 LEA R4, P0, R2.reuse, c[0x0][0x170], 0x1 ;  /* 0x00005c000204ca11 */ /* 0x040fe600078008ff */
[----:B------:R-:W-:Y:S01]  /*16020*/  @!PT LDS RZ, [RZ] ;  /* 0x00000000fffff984 */ /* 0x000fe20000000800 */
[----:B------:R-:W-:Y:S01]  /*16030*/  @!PT LDS RZ, [RZ] ;  /* 0x00000000fffff984 */ /* 0x000fe20000000800 */
[----:B------:R-:W-:Y:S01]  /*16040*/  @!PT LDS RZ, [RZ] ;  /* 0x00000000fffff984 */ /* 0x000fe20000000800 */
[----:B------:R3:W-:Y:S01]  /*16050*/  @!P4 LDGSTS.E.BYPASS.LTC128B.128 [R243+0xa000], [R10.64] ;  /* 0x0a0000000af3cfae */ /* 0x0007e2000b901d72 */
[----:B------:R-:W-:Y:S02]  /*16060*/  @!P4 LEA.HI.X R5, R2, c[0x0][0x174], R0, 0x1, P0 ;  /* 0x00005d000205ca11 */ /* 0x000fe400000f0c00 */
[----:B------:R-:W-:Y:S03]  /*16070*/  PLOP3.LUT P0, PT, PT, PT, UP0, 0x80, 0x0 ;  /* 0x000000000000781c */ /* 0x000fe60003f0f008 */
        /* <DEDUP_REMOVED lines=16> */
[----:B-1----:R-:W4:Y:S06]  /*16180*/  LDSM.16.M88.4 R16, [R135+0x4000] ;  /* 0x004000008710783b */ /* 0x002f2c0000000200 */
[----:B------:R-:W3:Y:S06]  /*16190*/  LDSM.16.M88.4 R124, [R222+0x2000] ;  /* 0x00200000de7c783b */ /* 0x000eec0000000200 */
[----:B------:R-:W1:Y:S06]  /*161a0*/  LDSM.16.M88.4 R32, [R135+0x4800] ;  /* 0x004800008720783b */ /* 0x000e6c0000000200 */
[----:B------:R-:W0:Y:S06]  /*161b0*/  LDGDEPBAR ;  /* 0x00000000000079af */ /* 0x000e2c0000000000 */
[----:B------:R-:W5:Y:S06]  /*161c0*/  LDSM.16.M88.4 R48, [R135+0x5000] ;  /* 0x005000008730783b */ /* 0x000f6c0000000200 */
[----:B------:R-:W1:Y:S06]  /*161d0*/  LDSM.16.M88.4 R64, [R135+0x5800] ;  /* 0x005800008740783b */ /* 0x000e6c0000000200 */
[----:B------:R-:W5:Y:S01]  /*161e0*/  LDSM.16.M88.4 R80, [R135+0x6000] ;  /* 0x006000008750783b */ /* 0x000f620000000200 */
[-C--:B----4-:R-:W-:Y:S05]  /*161f0*/  HMMA.16816.F32 R4, R128, R16.reuse, RZ ;  /* 0x000000108004723c */ /* 0x090fea00000018ff */
[----:B------:R-:W4:Y:S03]  /*16200*/  LDSM.16.M88.4 R96, [R135+0x6800] ;  /* 0x006800008760783b */ /* 0x000f260000000200 */
[C---:B---3--:R-:W-:Y:S03]  /*16210*/  HMMA.16816.F32 R8, R124.reuse, R16, RZ ;  /* 0x000000107c08723c */ /* 0x048fe600000018ff */
[----:B------:R-:W3:Y:S06]  /*16220*/  LDSM.16.M88.4 R112, [R135+0x7000] ;  /* 0x007000008770783b */ /* 0x000eec0000000200 */
[----:B------:R-:W3:Y:S01]  /*16230*/  LDSM.16.M88.4 R200, [R135+0x7800] ;  /* 0x0078000087c8783b */ /* 0x000ee20000000200 */
[-C--:B--2---:R-:W-:Y:S05]  /*16240*/  HMMA.16816.F32 R12, R124, R18.reuse, RZ ;  /* 0x000000127c0c723c */ /* 0x084fea00000018ff */
[----:B------:R-:W-:Y:S03]  /*16250*/  LDSM.16.M88.4 R204, [R225] ;  /* 0x00000000e1cc783b */ /* 0x000fe60000000200 */
[C---:B------:R-:W-:Y:S03]  /*16260*/  HMMA.16816.F32 R16, R128.reuse, R18, RZ ;  /* 0x000000128010723c */ /* 0x040fe600000018ff */
[----:B------:R-:W2:Y:S05]  /*16270*/  LDSM.16.M88.4 R208, [R221+0x4000] ;  /* 0x00400000ddd0783b */ /* 0x000eaa0000000200 */
[-C--:B-1----:R-:W-:Y:S01]  /*16280*/  HMMA.16816.F32 R20, R128, R32.reuse, RZ ;  /* 0x000000208014723c */ /* 0x082fe200000018ff */
[----:B------:R-:W1:Y:S07]  /*16290*/  LDSM.16.M88.4 R212, [R225+0x2000] ;  /* 0x00200000e1d4783b */ /* 0x000e6e0000000200 */
[C---:B------:R-:W-:Y:S08]  /*162a0*/  HMMA.16816.F32 R24, R124.reuse, R32, RZ ;  /* 0x000000207c18723c */ /* 0x040ff000000018ff */
[-C--:B------:R-:W-:Y:S08]  /*162b0*/  HMMA.16816.F32 R28, R124, R34.reuse, RZ ;  /* 0x000000227c1c723c */ /* 0x080ff000000018ff */
        /* <DEDUP_REMOVED lines=24> */
[----:B------:R-:W-:Y:S01]  /*16440*/  HMMA.16816.F32 R128, R128, R202, RZ ;  /* 0x000000ca8080723c */ /* 0x000fe200000018ff */
[----:B------:R-:W3:Y:S07]  /*16450*/  LDSM.16.M88.4 R200, [R221+0x4800] ;  /* 0x00480000ddc8783b */ /* 0x000eee0000000200 */
[-C--:B--2---:R-:W-:Y:S08]  /*16460*/  HMMA.16816.F32 R4, R204, R208.reuse, R4 ;  /* 0x000000d0cc04723c */ /* 0x084ff00000001804 */
[C---:B-1----:R-:W-:Y:S08]  /*16470*/  HMMA.16816.F32 R8, R212.reuse, R208, R8 ;  /* 0x000000d0d408723c */ /* 0x042ff00000001808 */
        /* <DEDUP_REMOVED lines=32> */
[----:B------:R-:W-:Y:S07]  /*16680*/  LDSM.16.M88.4 R208, [R223] ;  /* 0x00000000dfd0783b */ /* 0x000fee0000000200 */
[-C--:B--2---:R-:W-:Y:S08]  /*16690*/  HMMA.16816.F32 R116, R204, R200.reuse, R116 ;  /* 0x000000c8cc74723c */ /* 0x084ff00000001874 */
[C---:B------:R-:W-:Y:S08]  /*166a0*/  HMMA.16816.F32 R120, R212.reuse, R200, R120 ;  /* 0x000000c8d478723c */ /* 0x040ff00000001878 */
[-C--:B------:R-:W-:Y:S01]  /*166b0*/  HMMA.16816.F32 R124, R212, R202.reuse, R124 ;  /* 0x000000cad47c723c */ /* 0x080fe2000000187c */
[----:B------:R-:W1:Y:S07]  /*166c0*/  LDSM.16.M88.4 R212, [R226] ;  /* 0x00000000e2d4783b */ /* 0x000e6e0000000200 */
[----:B------:R-:W-:Y:S01]  /*166d0*/  HMMA.16816.F32 R128, R204, R202, R128 ;  /* 0x000000cacc80723c */ /* 0x000fe20000001880 */
[----:B------:R-:W2:Y:S06]  /*166e0*/  LDSM.16.M88.4 R200, [R223+0x2000] ;  /* 0x00200000dfc8783b */ /* 0x000eac0000000200 */
[----:B------:R-:W3:Y:S01]  /*166f0*/  LDSM.16.M88.4 R204, [R233] ;  /* 0x00000000e9cc783b */ /* 0x000ee20000000200 */
[-C--:B-1----:R-:W-:Y:S08]  /*16700*/  HMMA.16816.F32 R4, R208, R212.reuse, R4 ;  /* 0x000000d4d004723c */ /* 0x082ff00000001804 */
[C---:B--2---:R-:W-:Y:S08]  /*16710*/  HMMA.16816.F32 R8, R200.reuse, R212, R8 ;  /* 0x000000d4c808723c */ /* 0x044ff00000001808 */
[-C--:B------:R-:W-:Y:S08]  /*16720*/  HMMA.16816.F32 R12, R200, R214.reuse, R12 ;  /* 0x000000d6c80c723c */ /* 0x080ff0000000180c */
[C---:B------:R-:W-:Y:S01]  /*16730*/  HMMA.16816.F32 R16, R208.reuse, R214, R16 ;  /* 0x000000d6d010723c */ /* 0x040fe20000001810 */
[----:B------:R-:W1:Y:S07]  /*16740*/  LDSM.16.M88.4 R212, [R232] ;  /* 0x00000000e8d4783b */ /* 0x000e6e0000000200 */
        /* <DEDUP_REMOVED lines=36> */
[----:B------:R-:W3:Y:S01]  /*16990*/  LDSM.16.M88.4 R208, [R220+0x800] ;  /* 0x00080000dcd0783b */ /* 0x000ee20000000200 */
[-C--:B-1----:R-:W-:Y:S08]  /*169a0*/  HMMA.16816.F32 R4, R200, R212.reuse, R4 ;  /* 0x000000d4c804723c */ /* 0x082ff00000001804 */
[C---:B--2---:R-:W-:Y:S08]  /*169b0*/  HMMA.16816.F32 R8, R204.reuse, R212, R8 ;  /* 0x000000d4cc08723c */ /* 0x044ff00000001808 */
        /* <DEDUP_REMOVED lines=27> */
[----:B------:R-:W2:Y:S01]  /*16b70*/  LDSM.16.M88.4 R208, [R220+0x3800] ;  /* 0x00380000dcd0783b */ /* 0x000ea20000000200 */
[----:B------:R-:W-:Y:S05]  /*16b80*/  DEPBAR.LE SB0, 0x0 ;  /* 0x000080000000791a */ /* 0x000fea0000000000 */
[----:B------:R-:W-:Y:S01]  /*16b90*/  BAR.SYNC.DEFER_BLOCKING 0x0 ;  /* 0x0000000000007b1d */ /* 0x000fe20000010000 */
[-C--:B-1----:R-:W-:Y:S08]  /*16ba0*/  HMMA.16816.F32 R100, R200, R212.reuse, R100 ;  /* 0x000000d4c864723c */ /* 0x082ff00000001864 */
[C---:B------:R-:W-:Y:S08]  /*16bb0*/  HMMA.16816.F32 R104, R204.reuse, R212, R104 ;  /* 0x000000d4cc68723c */ /* 0x040ff00000001868 */
[-C--:B------:R-:W-:Y:S08]  /*16bc0*/  HMMA.16816.F32 R108, R204, R214.reuse, R108 ;  /* 0x000000d6cc6c723c */ /* 0x080ff0000000186c */
[C---:B------:R-:W-:Y:S08]  /*16bd0*/  HMMA.16816.F32 R112, R200.reuse, R214, R112 ;  /* 0x000000d6c870723c */ /* 0x040ff00000001870 */
[-C--:B--2---:R-:W-:Y:S08]  /*16be0*/  HMMA.16816.F32 R116, R200, R208.reuse, R116 ;  /* 0x000000d0c874723c */ /* 0x084ff00000001874 */
[C---:B------:R-:W-:Y:S08]  /*16bf0*/  HMMA.16816.F32 R120, R204.reuse, R208, R120 ;  /* 0x000000d0cc78723c */ /* 0x040ff00000001878 */
[-C--:B------:R-:W-:Y:S08]  /*16c00*/  HMMA.16816.F32 R124, R204, R210.reuse, R124 ;  /* 0x000000d2cc7c723c */ /* 0x080ff0000000187c */
[----:B------:R-:W-:Y:S01]  /*16c10*/  HMMA.16816.F32 R128, R200, R210, R128 ;  /* 0x000000d2c880723c */ /* 0x000fe20000001880 */
[----:B------:R-:W-:-:S07]  /*16c20*/  @P0 BRA `(.L_x_643) ;  /* 0xffffea8000000947 */ /* 0x000fce000383ffff */
.L_x_642:
[----:B------:R-:W-:Y:S01]  /*16c30*/  LOP3.LUT R234, R234, 0xffffbfff, RZ, 0xc0, !PT ;  /* 0xffffbfffeaea7812 */ /* 0x000fe200078ec0ff */
[----:B------:R-:W2:Y:S01]  /*16c40*/  S2R R2, SR_TID.X ;  /* 0x0000000000027919 */ /* 0x000ea20000002100 */
[----:B------:R-:W-:Y:S01]  /*16c50*/  IMAD.U32 R0, RZ, RZ, UR7 ;  /* 0x00000007ff007e24 */ /* 0x000fe2000f8e00ff */
[----:B------:R-:W-:Y:S01]  /*16c60*/  UISETP.GT.AND UP0, UPT, UR7, UR8, UPT ;  /* 0x000000080700728c */ /* 0x000fe2000bf04270 */
[----:B------:R-:W-:Y:S01]  /*16c70*/  @P4 LOP3.LUT R234, R234, 0x4000, RZ, 0xfc, !PT ;  /* 0x00004000eaea4812 */ /* 0x000fe200078efcff */
[----:B------:R-:W-:Y:S03]  /*16c80*/  UMOV UR9, UR7 ;  /* 0x0000000700097c82 */ /* 0x000fe60008000000 */
[----:B------:R-:W-:Y:S01]  /*16c90*/  LOP3.LUT R234, R234, 0xffffff7f, RZ, 0xc0, !PT ;  /* 0xffffff7feaea7812 */ /* 0x000fe200078ec0ff */
[----:B------:R-:W-:Y:S04]  /*16ca0*/  STL [R1+0x13c], R196 ;  /* 0x00013cc401007387 */ /* 0x000fe80000100800 */
[----:B------:R-:W-:Y:S04]  /*16cb0*/  STL [R1+0x138], R197 ;  /* 0x000138c501007387 */ /* 0x000fe80000100800 */
[----:B------:R-:W-:Y:S04]  /*16cc0*/  STL [R1+0x134], R198 ;  /* 0x000134c601007387 */ /* 0x000fe80000100800 */
[----:B------:R-:W-:Y:S01]  /*16cd0*/  STL [R1+0x130], R199 ;  /* 0x000130c701007387 */ /* 0x000fe20000100800 */
[----:B--2---:R-:W-:Y:S03]  /*16ce0*/  IMAD.SHL.U32 R2, R2, 0x2, RZ ;  /* 0x0000000202027824 */ /* 0x004fe600078e00ff */
[----:B------:R-:W-:Y:S02]  /*16cf0*/  STL [R1+0x114], R243 ;  /* 0x000114f301007387 */ /* 0x000fe40000100800 */
[----:B------:R-:W-:Y:S02]  /*16d00*/  LOP3.LUT R2, R2, 0x6, RZ, 0xc0, !PT ;  /* 0x0000000602027812 */ /* 0x000fe400078ec0ff */
[----:B------:R-:W-:Y:S04]  /*16d10*/  STL [R1+0x110], R233 ;  /* 0x000110e901007387 */ /* 0x000fe80000100800 */
[----:B------:R-:W-:Y:S01]  /*16d20*/  STL [R1+0x10c], R232 ;  /* 0x00010ce801007387 */ /* 0x000fe20000100800 */
[----:B------:R-:W-:Y:S03]  /*16d30*/  IMAD R0, R0, 0x80, R2 ;  /* 0x0000008000007824 */ /* 0x000fe600078e0202 */
[----:B------:R-:W-:Y:S02]  /*16d40*/  STL [R1+0x108], R231 ;  /* 0x000108e701007387 */ /* 0x000fe40000100800 */
[C---:B------:R-:W-:Y:S02]  /*16d50*/  IADD3 R2, R0.reuse, 0x1, RZ ;  /* 0x0000000100027810 */ /* 0x040fe40007ffe0ff */
[C---:B------:R-:W-:Y:S01]  /*16d60*/  ISETP.GE.AND P2, PT, R0.reuse, R237, PT ;  /* 0x000000ed0000720c */ /* 0x040fe20003f46270 */
[----:B------:R-:W-:Y:S01]  /*16d70*/  STL [R1+0x104], R230 ;  /* 0x000104e601007387 */ /* 0x000fe20000100800 */
[-C--:B------:R-:W-:Y:S02]  /*16d80*/  ISETP.GE.AND P0, PT, R0, R236.reuse, PT ;  /* 0x000000ec0000720c */ /* 0x080fe40003f06270 */
[C---:B------:R-:W-:Y:S01]  /*16d90*/  ISETP.GE.AND P3, PT, R2.reuse, R236, PT ;  /* 0x000000ec0200720c */ /* 0x040fe20003f66270 */
[----:B------:R2:W-:Y:S01]  /*16da0*/  STL [R1+0x100], R229 ;  /* 0x000100e501007387 */ /* 0x0005e20000100800 */
[----:B------:R-:W-:Y:S02]  /*16db0*/  ISETP.GE.AND P4, PT, R2, R238, PT ;  /* 0x000000ee0200720c */ /* 0x000fe40003f86270 */
[C---:B------:R-:W-:Y:S01]  /*16dc0*/  ISETP.GE.OR P5, PT, R0.reuse, R242, !P2 ;  /* 0x000000f20000720c */ /* 0x040fe200057a6670 */
[----:B------:R3:W-:Y:S01]  /*16dd0*/  STL [R1+0xfc], R228 ;  /* 0x0000fce401007387 */ /* 0x0007e20000100800 */
[-C--:B------:R-:W-:Y:S02]  /*16de0*/  ISETP.GE.OR P2, PT, R0, R241.reuse, !P0 ;  /* 0x000000f10000720c */ /* 0x080fe40004746670 */
[C---:B------:R-:W-:Y:S01]  /*16df0*/  ISETP.GE.OR P0, PT, R2.reuse, R241, !P3 ;  /* 0x000000f10200720c */ /* 0x040fe20005f06670 */
[----:B------:R4:W-:Y:S01]  /*16e00*/  STL [R1+0xf8], R227 ;  /* 0x0000f8e301007387 */ /* 0x0009e20000100800 */
[C---:B------:R-:W-:Y:S02]  /*16e10*/  ISETP.GE.OR P3, PT, R2.reuse, R240, !P4 ;  /* 0x000000f00200720c */ /* 0x040fe40006766670 */
[C---:B------:R-:W-:Y:S01]  /*16e20*/  ISETP.GE.AND P1, PT, R2.reuse, R237, PT ;  /* 0x000000ed0200720c */ /* 0x040fe20003f26270 */
[----:B------:R-:W-:Y:S01]  /*16e30*/  STL [R1+0xf4], R226 ;  /* 0x0000f4e201007387 */ /* 0x000fe20000100800 */
[C---:B------:R-:W-:Y:S02]  /*16e40*/  ISETP.GE.AND P6, PT, R2.reuse, R235, PT ;  /* 0x000000eb0200720c */ /* 0x040fe40003fc6270 */
[C---:B------:R-:W-:Y:S01]  /*16e50*/  ISETP.GE.OR P1, PT, R2.reuse, R242, !P1 ;  /* 0x000000f20200720c */ /* 0x040fe20004f26670 */
[----:B------:R-:W-:Y:S01]  /*16e60*/  STL [R1+0xf0], R225 ;  /* 0x0000f0e101007387 */ /* 0x000fe20000100800 */
[----:B------:R-:W-:Y:S02]  /*16e70*/  ISETP.GE.OR P4, PT, R2, R239, !P6 ;  /* 0x000000ef0200720c */ /* 0x000fe40007786670 */
[----:B-1----:R-:W-:Y:S01]  /*16e80*/  FSEL R203, R4, -INF , !P5 ;  /* 0xff80000004cb7808 */ /* 0x002fe20006800000 */
[----:B------:R-:W-:Y:S01]  /*16e90*/  STL [R1+0xec], R224 ;  /* 0x0000ece001007387 */ /* 0x000fe20000100800 */
[C---:B------:R-:W-:Y:S02]  /*16ea0*/  IADD3 R2, R0.reuse, 0x8, RZ ;  /* 0x0000000800027810 */ /* 0x040fe40007ffe0ff */
[----:B------:R-:W-:Y:S01]  /*16eb0*/  IADD3 R4, R0, 0x9, RZ ;  /* 0x0000000900047810 */ /* 0x000fe20007ffe0ff */
[----:B------:R-:W-:Y:S01]  /*16ec0*/  STL [R1+0xe8], R223 ;  /* 0x0000e8df01007387 */ /* 0x000fe20000100800 */
[----:B------:R-:W-:Y:S02]  /*16ed0*/  FSEL R204, R6, -INF , !P2 ;  /* 0xff80000006cc7808 */ /* 0x000fe40005000000 */
[-C--:B------:R-:W-:Y:S01]  /*16ee0*/  ISETP.GE.AND P2, PT, R2, R237.reuse, PT ;  /* 0x000000ed0200720c */ /* 0x080fe20003f46270 */
[----:B------:R-:W-:Y:S01]  /*16ef0*/  STL [R1+0xe4], R222 ;  /* 0x0000e4de01007387 */ /* 0x000fe20000100800 */
[----:B------:R-:W-:Y:S02]  /*16f00*/  FSEL R205, R5, -INF , !P1 ;  /* 0xff80000005cd7808 */ /* 0x000fe40004800000 */
[----:B------:R-:W-:Y:S01]  /*16f10*/  ISETP.GE.AND P1, PT, R4, R237, PT ;  /* 0x000000ed0400720c */ /* 0x000fe20003f26270 */
[----:B------:R-:W-:Y:S01]  /*16f20*/  STL [R1+0xe0], R221 ;  /* 0x0000e0dd01007387 */ /* 0x000fe20000100800 */
[----:B------:R-:W-:Y:S02]  /*16f30*/  @P3 LOP3.LUT R234, R234, 0x80, RZ, 0xfc, !PT ;  /* 0x00000080eaea3812 */ /* 0x000fe400078efcff */
[-C--:B------:R-:W-:Y:S01]  /*16f40*/  ISETP.GE.AND P3, PT, R4, R236.reuse, PT ;  /* 0x000000ec0400720c */ /* 0x080fe20003f66270 */
[----:B------:R-:W-:Y:S01]  /*16f50*/  STL [R1+0xdc], R220 ;  /* 0x0000dcdc01007387 */ /* 0x000fe20000100800 */
[----:B------:R-:W-:Y:S02]  /*16f60*/  FSEL R206, R7, -INF , !P0 ;  /* 0xff80000007ce7808 */ /* 0x000fe40004000000 */
[C---:B------:R-:W-:Y:S01]  /*16f70*/  ISETP.GE.AND P0, PT, R2.reuse, R236, PT ;  /* 0x000000ec0200720c */ /* 0x040fe20003f06270 */
[----:B------:R1:W-:Y:S01]  /*16f80*/  STL [R1+0xd8], R135 ;  /* 0x0000d88701007387 */ /* 0x0003e20000100800 */
[-C--:B------:R-:W-:Y:S02]  /*16f90*/  ISETP.GE.OR P5, PT, R2, R242.reuse, !P2 ;  /* 0x000000f20200720c */ /* 0x080fe400057a6670 */
[----:B------:R-:W-:Y:S02]  /*16fa0*/  ISETP.GE.OR P2, PT, R4, R242, !P1 ;  /* 0x000000f20400720c */ /* 0x000fe40004f46670 */
[-C--:B------:R-:W-:Y:S02]  /*16fb0*/  ISETP.GE.OR P1, PT, R2, R241.reuse, !P0 ;  /* 0x000000f10200720c */ /* 0x080fe40004726670 */
[----:B------:R-:W-:Y:S02]  /*16fc0*/  ISETP.GE.OR P0, PT, R4, R241, !P3 ;  /* 0x000000f10400720c */ /* 0x000fe40005f06670 */
[C---:B------:R-:W-:Y:S02]  /*16fd0*/  IADD3 R201, R0.reuse, 0x10, RZ ;  /* 0x0000001000c97810 */ /* 0x040fe40007ffe0ff */
[----:B------:R-:W-:Y:S02]  /*16fe0*/  IADD3 R202, R0, 0x11, RZ ;  /* 0x0000001100ca7810 */ /* 0x000fe40007ffe0ff */
[----:B------:R-:W-:Y:S02]  /*16ff0*/  FSEL R207, R17, -INF , !P2 ;  /* 0xff80000011cf7808 */ /* 0x000fe40005000000 */
[-C--:B------:R-:W-:Y:S02]  /*17000*/  ISETP.GE.AND P2, PT, R201, R237.reuse, PT ;  /* 0x000000edc900720c */ /* 0x080fe40003f46270 */
[----:B------:R-:W-:Y:S02]  /*17010*/  FSEL R209, R18, -INF , !P1 ;  /* 0xff80000012d17808 */ /* 0x000fe40004800000 */
[C---:B------:R-:W-:Y:S02]  /*17020*/  ISETP.GE.AND P1, PT, R202.reuse, R237, PT ;  /* 0x000000edca00720c */ /* 0x040fe40003f26270 */
[-C--:B------:R-:W-:Y:S02]  /*17030*/  ISETP.GE.AND P3, PT, R202, R236.reuse, PT ;  /* 0x000000ecca00720c */ /* 0x080fe40003f66270 */
[----:B------:R-:W-:Y:S02]  /*17040*/  FSEL R210, R19, -INF , !P0 ;  /* 0xff80000013d27808 */ /* 0x000fe40004000000 */
[C---:B------:R-:W-:Y:S02]  /*17050*/  ISETP.GE.AND P0, PT, R201.reuse, R236, PT ;  /* 0x000000ecc900720c */ /* 0x040fe40003f06270 */
[----:B------:R-:W-:Y:S02]  /*17060*/  FSEL R208, R16, -INF , !P5 ;  /* 0xff80000010d07808 */ /* 0x000fe40006800000 */
[CC--:B------:R-:W-:Y:S02]  /*17070*/  ISETP.GE.OR P5, PT, R201.reuse, R242.reuse, !P2 ;  /* 0x000000f2c900720c */ /* 0x0c0fe400057a6670 */
[C---:B------:R-:W-:Y:S02]  /*17080*/  ISETP.GE.OR P2, PT, R202.reuse, R242, !P1 ;  /* 0x000000f2ca00720c */ /* 0x040fe40004f46670 */
[-C--:B------:R-:W-:Y:S02]  /*17090*/  ISETP.GE.OR P1, PT, R201, R241.reuse, !P0 ;  /* 0x000000f1c900720c */ /* 0x080fe40004726670 */
[----:B------:R-:W-:Y:S02]  /*170a0*/  ISETP.GE.OR P0, PT, R202, R241, !P3 ;  /* 0x000000f1ca00720c */ /* 0x000fe40005f06670 */
[C---:B------:R-:W-:Y:S02]  /*170b0*/  IADD3 R16, R0.reuse, 0x18, RZ ;  /* 0x0000001800107810 */ /* 0x040fe40007ffe0ff */
[----:B------:R-:W-:Y:S02]  /*170c0*/  IADD3 R17, R0, 0x19, RZ ;  /* 0x0000001900117810 */ /* 0x000fe40007ffe0ff */
[----:B--2---:R-:W-:Y:S02]  /*170d0*/  FSEL R229, R21, -INF , !P2 ;  /* 0xff80000015e57808 */ /* 0x004fe40005000000 */
[-C--:B------:R-:W-:Y:S02]  /*170e0*/  ISETP.GE.AND P2, PT, R16, R237.reuse, PT ;  /* 0x000000ed1000720c */ /* 0x080fe40003f46270 */
[----:B---3--:R-:W-:Y:S02]  /*170f0*/  FSEL R228, R22, -INF , !P1 ;  /* 0xff80000016e47808 */ /* 0x008fe40004800000 */
[C---:B------:R-:W-:Y:S02]  /*17100*/  ISETP.GE.AND P1, PT, R17.reuse, R237, PT ;  /* 0x000000ed1100720c */ /* 0x040fe40003f26270 */
[-C--:B------:R-:W-:Y:S02]  /*17110*/  ISETP.GE.AND P3, PT, R17, R236.reuse, PT ;  /* 0x000000ec1100720c */ /* 0x080fe40003f66270 */
[----:B------:R-:W-:Y:S02]  /*17120*/  FSEL R215, R23, -INF , !P0 ;  /* 0xff80000017d77808 */ /* 0x000fe40004000000 */
[----:B------:R-:W-:Y:S02]  /*17130*/  ISETP.GE.AND P0, PT, R16, R236, PT ;  /* 0x000000ec1000720c */ /* 0x000fe40003f06270 */
[----:B------:R-:W-:Y:S02]  /*17140*/  FSEL R230, R20, -INF , !P5 ;  /* 0xff80000014e67808 */ /* 0x000fe40006800000 */
[CC--:B------:R-:W-:Y:S02]  /*17150*/  ISETP.GE.OR P5, PT, R16.reuse, R242.reuse, !P2 ;  /* 0x000000f21000720c */ /* 0x0c0fe400057a6670 */
[C---:B------:R-:W-:Y:S02]  /*17160*/  ISETP.GE.OR P2, PT, R17.reuse, R242, !P1 ;  /* 0x000000f21100720c */ /* 0x040fe40004f46670 */
[-C--:B------:R-:W-:Y:S02]  /*17170*/  ISETP.GE.OR P1, PT, R16, R241.reuse, !P0 ;  /* 0x000000f11000720c */ /* 0x080fe40004726670 */
[----:B------:R-:W-:Y:S02]  /*17180*/  ISETP.GE.OR P0, PT, R17, R241, !P3 ;  /* 0x000000f11100720c */ /* 0x000fe40005f06670 */
[C---:B------:R-:W-:Y:S02]  /*17190*/  IADD3 R23, R0.reuse, 0x20, RZ ;  /* 0x0000002000177810 */ /* 0x040fe40007ffe0ff */
[----:B------:R-:W-:Y:S02]  /*171a0*/  IADD3 R200, R0, 0x21, RZ ;  /* 0x0000002100c87810 */ /* 0x000fe40007ffe0ff */
[----:B------:R-:W-:Y:S02]  /*171b0*/  FSEL R212, R33, -INF , !P2 ;  /* 0xff80000021d47808 */ /* 0x000fe40005000000 */
[-C--:B------:R-:W-:Y:S02]  /*171c0*/  ISETP.GE.AND P2, PT, R23, R237.reuse, PT ;  /* 0x000000ed1700720c */ /* 0x080fe40003f46270 */
[----:B------:R-:W-:Y:S02]  /*171d0*/  FSEL R196, R34, -INF , !P1 ;  /* 0xff80000022c47808 */ /* 0x000fe40004800000 */
[----:B------:R-:W-:Y:S02]  /*171e0*/  ISETP.GE.AND P1, PT, R200, R237, PT ;  /* 0x000000edc800720c */ /* 0x000fe40003f26270 */
[----:B------:R-:W-:Y:S02]  /*171f0*/  FSEL R198, R35, -INF , !P0 ;  /* 0xff80000023c67808 */ /* 0x000fe40004000000 */
[C---:B------:R-:W-:Y:S02]  /*17200*/  ISETP.GE.AND P0, PT, R23.reuse, R236, PT ;  /* 0x000000ec1700720c */ /* 0x040fe40003f06270 */
[----:B------:R-:W-:Y:S02]  /*17210*/  FSEL R213, R32, -INF , !P5 ;  /* 0xff80000020d57808 */ /* 0x000fe40006800000 */
[CC--:B------:R-:W-:Y:S02]  /*17220*/  ISETP.GE.OR P5, PT, R23.reuse, R242.reuse, !P2 ;  /* 0x000000f21700720c */ /* 0x0c0fe400057a6670 */
[C---:B------:R-:W-:Y:S02]  /*17230*/  ISETP.GE.OR P2, PT, R200.reuse, R242, !P1 ;  /* 0x000000f2c800720c */ /* 0x040fe40004f46670 */
[-C--:B------:R-:W-:Y:S02]  /*17240*/  ISETP.GE.OR P1, PT, R23, R241.reuse, !P0 ;  /* 0x000000f11700720c */ /* 0x080fe40004726670 */
[----:B------:R-:W-:Y:S02]  /*17250*/  ISETP.GE.AND P3, PT, R200, R236, PT ;  /* 0x000000ecc800720c */ /* 0x000fe40003f66270 */
[----:B------:R-:W-:Y:S01]  /*17260*/  FSEL R5, R38, -INF , !P1 ;  /* 0xff80000026057808 */ /* 0x000fe20004800000 */
[----:B------:R-:W-:Y:S01]  /*17270*/  IMAD.MOV.U32 R38, RZ, RZ, R229 ;  /* 0x000000ffff267224 */ /* 0x000fe200078e00e5 */
[----:B------:R-:W-:Y:S02]  /*17280*/  ISETP.GE.OR P0, PT, R200, R241, !P3 ;  /* 0x000000f1c800720c */ /* 0x000fe40005f06670 */
[----:B------:R-:W-:Y:S01]  /*17290*/  IADD3 R22, R0, 0x28, RZ ;  /* 0x0000002800167810 */ /* 0x000fe20007ffe0ff */
[----:B------:R2:W-:Y:S01]  /*172a0*/  STL [R1+0x80], R5 ;  /* 0x0000800501007387 */ /* 0x0005e20000100800 */
[----:B----4-:R-:W-:Y:S02]  /*172b0*/  FSEL R227, R39, -INF , !P0 ;  /* 0xff80000027e37808 */ /* 0x010fe40004000000 */
[-C--:B------:R-:W-:Y:S02]  /*172c0*/  ISETP.GE.AND P0, PT, R22, R237.reuse, PT ;  /* 0x000000ed1600720c */ /* 0x080fe40003f06270 */
[----:B------:R-:W-:Y:S02]  /*172d0*/  IADD3 R6, R0, 0x29, RZ ;  /* 0x0000002900067810 */ /* 0x000fe40007ffe0ff */
[----:B------:R-:W-:Y:S01]  /*172e0*/  FSEL R197, R37, -INF , !P2 ;  /* 0xff80000025c57808 */ /* 0x000fe20005000000 */
[----:B------:R-:W-:Y:S01]  /*172f0*/  IMAD.MOV.U32 R37, RZ, RZ, R230 ;  /* 0x000000ffff257224 */ /* 0x000fe200078e00e6 */
[-C--:B------:R-:W-:Y:S02]  /*17300*/  ISETP.GE.AND P3, PT, R6, R237.reuse, PT ;  /* 0x000000ed0600720c */ /* 0x080fe40003f66270 */
[----:B------:R-:W-:Y:S01]  /*17310*/  ISETP.GE.OR P2, PT, R22, R242, !P0 ;  /* 0x000000f21600720c */ /* 0x000fe20004746670 */
[----:B------:R-:W-:Y:S01]  /*17320*/  STL [R1+0x5c], R197 ;  /* 0x00005cc501007387 */ /* 0x000fe20000100800 */
[----:B------:R-:W-:Y:S02]  /*17330*/  IADD3 R7, R0, 0x30, RZ ;  /* 0x0000003000077810 */ /* 0x000fe40007ffe0ff */
[-C--:B------:R-:W-:Y:S02]  /*17340*/  ISETP.GE.AND P1, PT, R22, R236.reuse, PT ;  /* 0x000000ec1600720c */ /* 0x080fe40003f26270 */
[----:B------:R-:W-:Y:S02]  /*17350*/  ISETP.GE.AND P0, PT, R6, R236, PT ;  /* 0x000000ec0600720c */ /* 0x000fe40003f06270 */
[----:B------:R-:W-:Y:S02]  /*17360*/  IADD3 R21, R0, 0x31, RZ ;  /* 0x0000003100157810 */ /* 0x000fe40007ffe0ff */
[----:B-1----:R-:W-:Y:S02]  /*17370*/  FSEL R135, R36, -INF , !P5 ;  /* 0xff80000024877808 */ /* 0x002fe40006800000 */
[-C--:B------:R-:W-:Y:S02]  /*17380*/  ISETP.GE.OR P5, PT, R6, R242.reuse, !P3 ;  /* 0x000000f20600720c */ /* 0x080fe40005fa6670 */
[----:B------:R-:W-:Y:S02]  /*17390*/  ISETP.GE.AND P3, PT, R7, R237, PT ;  /* 0x000000ed0700720c */ /* 0x000fe40003f66270 */
[----:B------:R-:W-:Y:S02]  /*173a0*/  FSEL R211, R48, -INF , !P2 ;  /* 0xff80000030d37808 */ /* 0x000fe40005000000 */
[-C--:B------:R-:W-:Y:S02]  /*173b0*/  ISETP.GE.OR P2, PT, R22, R241.reuse, !P1 ;  /* 0x000000f11600720c */ /* 0x080fe40004f46670 */
[----:B------:R-:W-:Y:S02]  /*173c0*/  ISETP.GE.OR P1, PT, R6, R241, !P0 ;  /* 0x000000f10600720c */ /* 0x000fe40004726670 */
[----:B------:R-:W-:Y:S01]  /*173d0*/  FSEL R199, R49, -INF , !P5 ;  /* 0xff80000031c77808 */ /* 0x000fe20006800000 */
[----:B------:R-:W-:Y:S01]  /*173e0*/  IMAD.MOV.U32 R49, RZ, RZ, R215 ;  /* 0x000000ffff317224 */ /* 0x000fe200078e00d7 */
[----:B------:R-:W-:Y:S02]  /*173f0*/  ISETP.GE.AND P0, PT, R21, R237, PT ;  /* 0x000000ed1500720c */ /* 0x000fe40003f06270 */
[----:B------:R-:W-:Y:S01]  /*17400*/  FSEL R225, R51, -INF , !P1 ;  /* 0xff80000033e17808 */ /* 0x000fe20004800000 */
[----:B------:R-:W-:Y:S01]  /*17410*/  IMAD.MOV.U32 R51, RZ, RZ, R212 ;  /* 0x000000ffff337224 */ /* 0x000fe200078e00d4 */
[-C--:B------:R-:W-:Y:S01]  /*17420*/  ISETP.GE.OR P1, PT, R7, R242.reuse, !P3 ;  /* 0x000000f20700720c */ /* 0x080fe20005f26670 */
[----:B------:R-:W-:Y:S01]  /*17430*/  STL [R1+0x54], R199 ;  /* 0x000054c701007387 */ /* 0x000fe20000100800 */
[----:B------:R-:W-:Y:S02]  /*17440*/  ISETP.GE.OR P0, PT, R21, R242, !P0 ;  /* 0x000000f21500720c */ /* 0x000fe40004706670 */
[----:B------:R-:W-:Y:S01]  /*17450*/  FSEL R249, R52, -INF , !P1 ;  /* 0xff80000034f97808 */ /* 0x000fe20004800000 */
[----:B------:R-:W-:Y:S01]  /*17460*/  IMAD.MOV.U32 R52, RZ, RZ, R196 ;  /* 0x000000ffff347224 */ /* 0x000fe200078e00c4 */
[----:B--2---:R-:W-:Y:S02]  /*17470*/  FSEL R5, R53, -INF , !P0 ;  /* 0xff80000035057808 */ /* 0x004fe40004000000 */
[-C--:B------:R-:W-:Y:S01]  /*17480*/  ISETP.GE.AND P0, PT, R21, R236.reuse, PT ;  /* 0x000000ec1500720c */ /* 0x080fe20003f06270 */
[----:B------:R-:W-:Y:S01]  /*17490*/  STL [R1+0x50], R249 ;  /* 0x000050f901007387 */ /* 0x000fe20000100800 */
[----:B------:R-:W-:Y:S02]  /*174a0*/  ISETP.GE.AND P1, PT, R7, R236, PT ;  /* 0x000000ec0700720c */ /* 0x000fe40003f26270 */
[-C--:B------:R-:W-:Y:S01]  /*174b0*/  ISETP.GE.OR P0, PT, R21, R241.reuse, !P0 ;  /* 0x000000f11500720c */ /* 0x080fe20004706670 */
[----:B------:R1:W-:Y:S01]  /*174c0*/  STL [R1+0x4c], R5 ;  /* 0x00004c0501007387 */ /* 0x0003e20000100800 */
[----:B------:R-:W-:Y:S02]  /*174d0*/  ISETP.GE.OR P1, PT, R7, R241, !P1 ;  /* 0x000000f10700720c */ /* 0x000fe40004f26670 */
[----:B------:R-:W-:Y:S02]  /*174e0*/  IADD3 R20, R0, 0x39, RZ ;  /* 0x0000003900147810 */ /* 0x000fe40007ffe0ff */
[----:B------:R-:W-:Y:S02]  /*174f0*/  FSEL R222, R54, -INF , !P1 ;  /* 0xff80000036de7808 */ /* 0x000fe40004800000 */
[----:B------:R-:W-:Y:S02]  /*17500*/  FSEL R221, R55, -INF , !P0 ;  /* 0xff80000037dd7808 */ /* 0x000fe40004000000 */
[----:B------:R-:W-:Y:S01]  /*17510*/  ISETP.GE.AND P0, PT, R20, R237, PT ;  /* 0x000000ed1400720c */ /* 0x000fe20003f06270 */
[----:B------:R-:W-:Y:S01]  /*17520*/  STL [R1+0x78], R222 ;  /* 0x000078de01007387 */ /* 0x000fe20000100800 */
[----:B------:R-:W-:Y:S02]  /*17530*/  ISETP.GE.AND P3, PT, R2, R238, PT ;  /* 0x000000ee0200720c */ /* 0x000fe40003f66270 */
[----:B------:R-:W-:Y:S01]  /*17540*/  ISETP.GE.OR P0, PT, R20, R242, !P0 ;  /* 0x000000f21400720c */ /* 0x000fe20004706670 */
[----:B------:R-:W-:Y:S01]  /*17550*/  STL [R1+0x74], R221 ;  /* 0x000074dd01007387 */ /* 0x000fe20000100800 */
[----:B------:R-:W-:Y:S01]  /*17560*/  FSEL R231, R50, -INF , !P2 ;  /* 0xff80000032e77808 */ /* 0x000fe20005000000 */
[----:B------:R-:W-:Y:S01]  /*17570*/  IMAD.MOV.U32 R50, RZ, RZ, R213 ;  /* 0x000000ffff327224 */ /* 0x000fe200078e00d5 */
[C---:B------:R-:W-:Y:S02]  /*17580*/  ISETP.GE.AND P2, PT, R2.reuse, R235, PT ;  /* 0x000000eb0200720c */ /* 0x040fe40003f46270 */
[C---:B------:R-:W-:Y:S02]  /*17590*/  ISETP.GE.OR P3, PT, R2.reuse, R240, !P3 ;  /* 0x000000f00200720c */ /* 0x040fe40005f66670 */
[----:B------:R-:W-:Y:S02]  /*175a0*/  ISETP.GE.OR P2, PT, R2, R239, !P2 ;  /* 0x000000ef0200720c */ /* 0x000fe40005746670 */
[----:B------:R-:W-:Y:S02]  /*175b0*/  FSEL R2, R65, -INF , !P0 ;  /* 0xff80000041027808 */ /* 0x000fe40004000000 */
[----:B-1----:R-:W-:Y:S02]  /*175c0*/  IADD3 R5, R0, 0x38, RZ ;  /* 0x0000003800057810 */ /* 0x002fe40007ffe0ff */
[C---:B------:R-:W-:Y:S02]  /*175d0*/  ISETP.GE.AND P0, PT, R20.reuse, R236, PT ;  /* 0x000000ec1400720c */ /* 0x040fe40003f06270 */
[C---:B------:R-:W-:Y:S02]  /*175e0*/  ISETP.GE.AND P1, PT, R5.reuse, R237, PT ;  /* 0x000000ed0500720c */ /* 0x040fe40003f26270 */
[----:B------:R-:W-:Y:S02]  /*175f0*/  ISETP.GE.OR P0, PT, R20, R241, !P0 ;  /* 0x000000f11400720c */ /* 0x000fe40004706670 */
[----:B------:R-:W-:Y:S02]  /*17600*/  ISETP.GE.OR P1, PT, R5, R242, !P1 ;  /* 0x000000f20500720c */ /* 0x000fe40004f26670 */
[----:B------:R-:W-:Y:S01]  /*17610*/  FSEL R220, R67, -INF , !P0 ;  /* 0xff80000043dc7808 */ /* 0x000fe20004000000 */
[----:B------:R-:W-:Y:S01]  /*17620*/  IMAD.MOV.U32 R67, RZ, RZ, R199 ;  /* 0x000000ffff437224 */ /* 0x000fe200078e00c7 */
[----:B------:R-:W-:Y:S02]  /*17630*/  FSEL R18, R64, -INF , !P1 ;  /* 0xff80000040127808 */ /* 0x000fe40004800000 */
[C---:B------:R-:W-:Y:S02]  /*17640*/  ISETP.GE.AND P1, PT, R5.reuse, R236, PT ;  /* 0x000000ec0500720c */ /* 0x040fe40003f26270 */
[----:B------:R-:W-:Y:S01]  /*17650*/  ISETP.GE.AND P0, PT, R4, R235, PT ;  /* 0x000000eb0400720c */ /* 0x000fe20003f06270 */
[----:B------:R-:W-:Y:S01]  /*17660*/  STL [R1+0x48], R18 ;  /* 0x0000481201007387 */ /* 0x000fe20000100800 */
[----:B------:R-:W-:Y:S02]  /*17670*/  ISETP.GE.OR P1, PT, R5, R241, !P1 ;  /* 0x000000f10500720c */ /* 0x000fe40004f26670 */
[----:B------:R-:W-:Y:S01]  /*17680*/  LOP3.LUT R234, R234, 0xffffffdf, RZ, 0xc0, !PT ;  /* 0xffffffdfeaea7812 */ /* 0x000fe200078ec0ff */
[----:B------:R1:W-:Y:S01]  /*17690*/  STL [R1+0x44], R2 ;  /* 0x0000440201007387 */ /* 0x0003e20000100800 */
[----:B------:R-:W-:Y:S02]  /*176a0*/  FSEL R226, R66, -INF , !P1 ;  /* 0xff80000042e27808 */ /* 0x000fe40004800000 */
[----:B------:R-:W-:Y:S01]  /*176b0*/  ISETP.GE.AND P1, PT, R4, R238, PT ;  /* 0x000000ee0400720c */ /* 0x000fe20003f26270 */
[----:B------:R-:W-:Y:S01]  /*176c0*/  STL [R1+0x70], R220 ;  /* 0x000070dc01007387 */ /* 0x000fe20000100800 */
[----:B------:R-:W-:Y:S02]  /*176d0*/  @P3 LOP3.LUT R234, R234, 0x20, RZ, 0xfc, !PT ;  /* 0x00000020eaea3812 */ /* 0x000fe400078efcff */
[C---:B------:R-:W-:Y:S02]  /*176e0*/  ISETP.GE.OR P3, PT, R4.reuse, R239, !P0 ;  /* 0x000000ef0400720c */ /* 0x040fe40004766670 */
        /* <DEDUP_REMOVED lines=9> */
[C---:B-1----:R-:W-:Y:S01]  /*17780*/  IADD3 R2, R0.reuse, 0x41, RZ ;  /* 0x0000004100027810 */ /* 0x042fe20007ffe0ff */
[----:B------:R-:W-:Y:S01]  /*17790*/  STL [R1+0x3c], R224 ;  /* 0x00003ce001007387 */ /* 0x000fe20000100800 */
[C---:B------:R-:W-:Y:S02]  /*177a0*/  ISETP.GE.OR P1, PT, R201.reuse, R240, !P0 ;  /* 0x000000f0c900720c */ /* 0x040fe40004726670 */
[C---:B------:R-:W-:Y:S02]  /*177b0*/  ISETP.GE.AND P0, PT, R201.reuse, R235, PT ;  /* 0x000000ebc900720c */ /* 0x040fe40003f06270 */
[C---:B------:R-:W-:Y:S02]  /*177c0*/  IADD3 R19, R0.reuse, 0x48, RZ ;  /* 0x0000004800137810 */ /* 0x040fe40007ffe0ff */
[----:B------:R-:W-:Y:S02]  /*177d0*/  ISETP.GE.OR P0, PT, R201, R239, !P0 ;  /* 0x000000efc900720c */ /* 0x000fe40004706670 */
[----:B------:R-:W-:Y:S02]  /*177e0*/  IADD3 R18, R0, 0x49, RZ ;  /* 0x0000004900127810 */ /* 0x000fe40007ffe0ff */
[----:B------:R-:W-:Y:S02]  /*177f0*/  FSEL R36, R11, -INF , !P4 ;  /* 0xff8000000b247808 */ /* 0x000fe40006000000 */
[----:B------:R-:W-:Y:S02]  /*17800*/  FSEL R33, R13, -INF , !P5 ;  /* 0xff8000000d217808 */ /* 0x000fe40006800000 */
[----:B------:R-:W-:Y:S02]  /*17810*/  @P1 LOP3.LUT R234, R234, 0x4, RZ, 0xfc, !PT ;  /* 0x00000004eaea1812 */ /* 0x000fe400078efcff */
[----:B------:R-:W-:Y:S02]  /*17820*/  IADD3 R11, R0, 0x58, RZ ;  /* 0x00000058000b7810 */ /* 0x000fe40007ffe0ff */
[C---:B------:R-:W-:Y:S02]  /*17830*/  LOP3.LUT P2, RZ, R234.reuse, 0x80, RZ, 0xc0, !PT ;  /* 0x00000080eaff7812 */ /* 0x040fe4000784c0ff */
[----:B------:R-:W-:Y:S02]  /*17840*/  LOP3.LUT R234, R234, 0xfffffffd, RZ, 0xc0, !PT ;  /* 0xfffffffdeaea7812 */ /* 0x000fe400078ec0ff */
[----:B------:R-:W-:Y:S02]  /*17850*/  FSEL R35, R9, -INF , !P2 ;  /* 0xff80000009237808 */ /* 0x000fe40005000000 */
[----:B------:R-:W-:Y:S02]  /*17860*/  @P0 LOP3.LUT R234, R234, 0x2, RZ, 0xfc, !PT ;  /* 0x00000002eaea0812 */ /* 0x000fe400078efcff */
[----:B------:R-:W-:Y:S02]  /*17870*/  ISETP.GE.AND P0, PT, R2, R237, PT ;  /* 0x000000ed0200720c */ /* 0x000fe40003f06270 */
[----:B------:R-:W-:Y:S02]  /*17880*/  LOP3.LUT R234, R234, 0xfffffffe, RZ, 0xc0, !PT ;  /* 0xfffffffeeaea7812 */ /* 0x000fe400078ec0ff */
[----:B------:R-:W-:Y:S02]  /*17890*/  ISETP.GE.OR P0, PT, R2, R242, !P0 ;  /* 0x000000f20200720c */ /* 0x000fe40004706670 */
[----:B------:R-:W-:Y:S02]  /*178a0*/  FSEL R15, R15, -INF , !P3 ;  /* 0xff8000000f0f7808 */ /* 0x000fe40005800000 */
[----:B------:R-:W-:Y:S01]  /*178b0*/  FSEL R223, R69, -INF , !P0 ;  /* 0xff80000045df7808 */ /* 0x000fe20004000000 */
[----:B------:R-:W-:Y:S01]  /*178c0*/  IMAD.MOV.U32 R69, RZ, RZ, R211 ;  /* 0x000000ffff457224 */ /* 0x000fe200078e00d3 */
[----:B------:R-:W-:Y:S02]  /*178d0*/  ISETP.GE.AND P0, PT, R4, R236, PT ;  /* 0x000000ec0400720c */ /* 0x000fe40003f06270 */
[----:B------:R-:W-:Y:S01]  /*178e0*/  IADD3 R9, R0, 0x60, RZ ;  /* 0x0000006000097810 */ /* 0x000fe20007ffe0ff */
[----:B------:R-:W-:Y:S01]  /*178f0*/  STL [R1+0x38], R223 ;  /* 0x000038df01007387 */ /* 0x000fe20000100800 */
[----:B------:R-:W-:Y:S02]  /*17900*/  ISETP.GE.OR P0, PT, R4, R241, !P0 ;  /* 0x000000f10400720c */ /* 0x000fe40004706670 */
[----:B------:R-:W-:Y:S02]  /*17910*/  MOV R39, R228 ;  /* 0x000000e400277202 */ /* 0x000fe40000000f00 */
[----:B------:R-:W-:Y:S02]  /*17920*/  FSEL R66, R70, -INF , !P0 ;  /* 0xff80000046427808 */ /* 0x000fe40004000000 */
[C---:B------:R-:W-:Y:S02]  /*17930*/  ISETP.GE.AND P0, PT, R2.reuse, R236, PT ;  /* 0x000000ec0200720c */ /* 0x040fe40003f06270 */
[----:B------:R-:W-:Y:S02]  /*17940*/  MOV R53, R197 ;  /* 0x000000c500357202 */ /* 0x000fe40000000f00 */
[----:B------:R-:W-:Y:S02]  /*17950*/  ISETP.GE.OR P0, PT, R2, R241, !P0 ;  /* 0x000000f10200720c */ /* 0x000fe40004706670 */
[----:B------:R-:W-:Y:S02]  /*17960*/  FMNMX.FTZ R13, R203, R3, !PT ;  /* 0x00000003cb0d7209 */ /* 0x000fe40007810000 */
[----:B------:R-:W-:Y:S02]  /*17970*/  FSEL R214, R71, -INF , !P0 ;  /* 0xff80000047d67808 */ /* 0x000fe40004000000 */
[C---:B------:R-:W-:Y:S02]  /*17980*/  ISETP.GE.AND P0, PT, R202.reuse, R238, PT ;  /* 0x000000eeca00720c */ /* 0x040fe40003f06270 */
[----:B------:R-:W-:Y:S01]  /*17990*/  FMNMX.FTZ R13, R205, R13, !PT ;  /* 0x0000000dcd0d7209 */ /* 0x000fe20007810000 */
[----:B------:R-:W-:Y:S01]  /*179a0*/  STL [R1+0x6c], R214 ;  /* 0x00006cd601007387 */ /* 0x000fe20000100800 */
[C---:B------:R-:W-:Y:S02]  /*179b0*/  ISETP.GE.OR P1, PT, R202.reuse, R240, !P0 ;  /* 0x000000f0ca00720c */ /* 0x040fe40004726670 */
[----:B------:R-:W-:Y:S02]  /*179c0*/  ISETP.GE.AND P0, PT, R202, R235, PT ;  /* 0x000000ebca00720c */ /* 0x000fe40003f06270 */
[----:B------:R-:W-:Y:S02]  /*179d0*/  FMNMX.FTZ R13, R208, R13, !PT ;  /* 0x0000000dd00d7209 */ /* 0x000fe40007810000 */
[----:B------:R-:W-:Y:S02]  /*179e0*/  ISETP.GE.OR P6, PT, R202, R239, !P0 ;  /* 0x000000efca00720c */ /* 0x000fe400047c6670 */
[----:B------:R-:W-:Y:S02]  /*179f0*/  ISETP.GE.AND P0, PT, R19, R237, PT ;  /* 0x000000ed1300720c */ /* 0x000fe40003f06270 */
[----:B------:R-:W-:Y:S02]  /*17a00*/  FMNMX.FTZ R13, R207, R13, !PT ;  /* 0x0000000dcf0d7209 */ /* 0x000fe40007810000 */
[----:B------:R-:W-:Y:S02]  /*17a10*/  ISETP.GE.OR P0, PT, R19, R242, !P0 ;  /* 0x000000f21300720c */ /* 0x000fe40004706670 */
[----:B------:R-:W-:Y:S02]  /*17a20*/  @P1 LOP3.LUT R234, R234, 0x1, RZ, 0xfc, !PT ;  /* 0x00000001eaea1812 */ /* 0x000fe400078efcff */
[----:B------:R-:W-:Y:S02]  /*17a30*/  FSEL R80, R80, -INF , !P0 ;  /* 0xff80000050507808 */ /* 0x000fe40004000000 */
[----:B------:R-:W-:Y:S02]  /*17a40*/  ISETP.GE.AND P0, PT, R16, R238, PT ;  /* 0x000000ee1000720c */ /* 0x000fe40003f06270 */
[----:B------:R-:W-:Y:S01]  /*17a50*/  LOP3.LUT R234, R234, 0xffbfffff, RZ, 0xc0, !PT ;  /* 0xffbfffffeaea7812 */ /* 0x000fe200078ec0ff */
[----:B------:R-:W-:Y:S01]  /*17a60*/  STL [R1+0x34], R80 ;  /* 0x0000345001007387 */ /* 0x000fe20000100800 */
[----:B------:R-:W-:Y:S02]  /*17a70*/  FMNMX.FTZ R13, R37, R13, !PT ;  /* 0x0000000d250d7209 */ /* 0x000fe40007810000 */
[----:B------:R-:W-:Y:S02]  /*17a80*/  @P6 LOP3.LUT R234, R234, 0x400000, RZ, 0xfc, !PT ;  /* 0x00400000eaea6812 */ /* 0x000fe400078efcff */
[C---:B------:R-:W-:Y:S02]  /*17a90*/  ISETP.GE.OR P6, PT, R16.reuse, R240, !P0 ;  /* 0x000000f01000720c */ /* 0x040fe400047c6670 */
[----:B------:R-:W-:Y:S02]  /*17aa0*/  ISETP.GE.AND P0, PT, R16, R235, PT ;  /* 0x000000eb1000720c */ /* 0x000fe40003f06270 */
[----:B------:R-:W-:Y:S02]  /*17ab0*/  LOP3.LUT R234, R234, 0xffffdfff, RZ, 0xc0, !PT ;  /* 0xffffdfffeaea7812 */ /* 0x000fe400078ec0ff */
[----:B------:R-:W-:Y:S02]  /*17ac0*/  ISETP.GE.OR P1, PT, R16, R239, !P0 ;  /* 0x000000ef1000720c */ /* 0x000fe40004726670 */
[----:B------:R-:W-:Y:S02]  /*17ad0*/  ISETP.GE.AND P0, PT, R18, R237, PT ;  /* 0x000000ed1200720c */ /* 0x000fe40003f06270 */
[----:B------:R-:W-:Y:S02]  /*17ae0*/  FMNMX.FTZ R13, R38, R13, !PT ;  /* 0x0000000d260d7209 */ /* 0x000fe40007810000 */
[----:B------:R-:W-:Y:S02]  /*17af0*/  ISETP.GE.OR P0, PT, R18, R242, !P0 ;  /* 0x000000f21200720c */ /* 0x000fe40004706670 */
[----:B------:R-:W-:Y:S02]  /*17b00*/  @P6 LOP3.LUT R234, R234, 0x2000, RZ, 0xfc, !PT ;  /* 0x00002000eaea6812 */ /* 0x000fe400078efcff */
[----:B------:R-:W-:Y:S02]  /*17b10*/  FSEL R16, R81, -INF , !P0 ;  /* 0xff80000051107808 */ /* 0x000fe40004000000 */
[CC--:B------:R-:W-:Y:S02]  /*17b20*/  ISETP.GE.AND P0, PT, R19.reuse, R236.reuse, PT ;  /* 0x000000ec1300720c */ /* 0x0c0fe40003f06270 */
[----:B------:R-:W-:Y:S01]  /*17b30*/  LOP3.LUT R234, R234, 0xfffffff7, RZ, 0xc0, !PT ;  /* 0xfffffff7eaea7812 */ /* 0x000fe200078ec0ff */
[----:B------:R1:W-:Y:S01]  /*17b40*/  STL [R1+0x30], R16 ;  /* 0x0000301001007387 */ /* 0x0003e20000100800 */
[-C--:B------:R-:W-:Y:S02]  /*17b50*/  ISETP.GE.OR P0, PT, R19, R241.reuse, !P0 ;  /* 0x000000f11300720c */ /* 0x080fe40004706670 */
[----:B------:R-:W-:Y:S02]  /*17b60*/  @P1 LOP3.LUT R234, R234, 0x8, RZ, 0xfc, !PT ;  /* 0x00000008eaea1812 */ /* 0x000fe400078efcff */
[----:B------:R-:W-:Y:S02]  /*17b70*/  FSEL R71, R82, -INF , !P0 ;  /* 0xff80000052477808 */ /* 0x000fe40004000000 */
[----:B------:R-:W-:Y:S02]  /*17b80*/  ISETP.GE.AND P0, PT, R18, R236, PT ;  /* 0x000000ec1200720c */ /* 0x000fe40003f06270 */
[----:B------:R-:W-:Y:S01]  /*17b90*/  LOP3.LUT R234, R234, 0xffdfffff, RZ, 0xc0, !PT ;  /* 0xffdfffffeaea7812 */ /* 0x000fe200078ec0ff */
[----:B------:R-:W-:Y:S01]  /*17ba0*/  STL [R1+0x68], R71 ;  /* 0x0000684701007387 */ /* 0x000fe20000100800 */
[----:B------:R-:W-:Y:S02]  /*17bb0*/  ISETP.GE.OR P0, PT, R18, R241, !P0 ;  /* 0x000000f11200720c */ /* 0x000fe40004706670 */
[----:B------:R-:W-:Y:S04]  /*17bc0*/  FMNMX.FTZ R13, R50, R13, !PT ;  /* 0x0000000d320d7209 */ /* 0x000fe80007810000 */
[----:B------:R-:W-:Y:S04]  /*17bd0*/  FMNMX.FTZ R13, R51, R13, !PT ;  /* 0x0000000d330d7209 */ /* 0x000fe80007810000 */
[----:B------:R-:W-:Y:S02]  /*17be0*/  FMNMX.FTZ R13, R135, R13, !PT ;  /* 0x0000000d870d7209 */ /* 0x000fe40007810000 */
[----:B-1----:R-:W-:Y:S02]  /*17bf0*/  FSEL R16, R83, -INF , !P0 ;  /* 0xff80000053107808 */ /* 0x002fe40004000000 */
[C---:B------:R-:W-:Y:S02]  /*17c00*/  ISETP.GE.AND P0, PT, R0.reuse, R238, PT ;  /* 0x000000ee0000720c */ /* 0x040fe40003f06270 */
[----:B------:R-:W-:Y:S01]  /*17c10*/  FMNMX.FTZ R13, R53, R13, !PT ;  /* 0x0000000d350d7209 */ /* 0x000fe20007810000 */
[----:B------:R-:W-:Y:S01]  /*17c20*/  IMAD.MOV.U32 R53, RZ, RZ, R198 ;  /* 0x000000ffff357224 */ /* 0x000fe200078e00c6 */
[----:B------:R-:W-:Y:S01]  /*17c30*/  ISETP.GE.OR P0, PT, R0, R240, !P0 ;  /* 0x000000f00000720c */ /* 0x000fe20004706670 */
[----:B------:R1:W-:Y:S01]  /*17c40*/  STL [R1+0x64], R16 ;  /* 0x0000641001007387 */ /* 0x0003e20000100800 */
[----:B------:R-:W-:Y:S02]  /*17c50*/  FMNMX.FTZ R13, R69, R13, !PT ;  /* 0x0000000d450d7209 */ /* 0x000fe40007810000 */
[----:B------:R-:W-:Y:S02]  /*17c60*/  FSEL R32, R8, -INF , !P0 ;  /* 0xff80000008207808 */ /* 0x000fe40004000000 */
[C---:B------:R-:W-:Y:S02]  /*17c70*/  ISETP.GE.AND P0, PT, R0.reuse, R235, PT ;  /* 0x000000eb0000720c */ /* 0x040fe40003f06270 */
[----:B------:R-:W-:Y:S01]  /*17c80*/  FMNMX.FTZ R13, R67, R13, !PT ;  /* 0x0000000d430d7209 */ /* 0x000fe20007810000 */
[----:B------:R-:W-:Y:S01]  /*17c90*/  IMAD.MOV.U32 R67, RZ, RZ, R226 ;  /* 0x000000ffff437224 */ /* 0x000fe200078e00e2 */
[----:B------:R-:W-:Y:S04]  /*17ca0*/  ISETP.GE.OR P0, PT, R0, R239, !P0 ;  /* 0x000000ef0000720c */ /* 0x000fe80004706670 */
[----:B------:R-:W-:Y:S02]  /*17cb0*/  FSEL R34, R10, -INF , !P0 ;  /* 0xff8000000a227808 */ /* 0x000fe40004000000 */
[C---:B------:R-:W-:Y:S02]  /*17cc0*/  ISETP.GE.AND P0, PT, R17.reuse, R238, PT ;  /* 0x000000ee1100720c */ /* 0x040fe40003f06270 */
[C---:B------:R-:W-:Y:S02]  /*17cd0*/  IADD3 R10, R0.reuse, 0x59, RZ ;  /* 0x00000059000a7810 */ /* 0x040fe40007ffe0ff */
[C---:B------:R-:W-:Y:S02]  /*17ce0*/  ISETP.GE.OR P2, PT, R17.reuse, R240, !P0 ;  /* 0x000000f01100720c */ /* 0x040fe40004746670 */
[C---:B------:R-:W-:Y:S04]  /*17cf0*/  ISETP.GE.AND P0, PT, R17.reuse, R235, PT ;  /* 0x000000eb1100720c */ /* 0x040fe80003f06270 */
[----:B------:R-:W-:Y:S02]  /*17d00*/  ISETP.GE.OR P1, PT, R17, R239, !P0 ;  /* 0x000000ef1100720c */ /* 0x000fe40004726670 */
[C---:B------:R-:W-:Y:S02]  /*17d10*/  IADD3 R17, R0.reuse, 0x50, RZ ;  /* 0x0000005000117810 */ /* 0x040fe40007ffe0ff */
[----:B-1----:R-:W-:Y:S02]  /*17d20*/  IADD3 R16, R0, 0x51, RZ ;  /* 0x0000005100107810 */ /* 0x002fe40007ffe0ff */
[C---:B------:R-:W-:Y:S02]  /*17d30*/  ISETP.GE.AND P0, PT, R17.reuse, R237, PT ;  /* 0x000000ed1100720c */ /* 0x040fe40003f06270 */
[----:B------:R-:W-:Y:S02]  /*17d40*/  @P2 LOP3.LUT R234, R234, 0x200000, RZ, 0xfc, !PT ;  /* 0x00200000eaea2812 */ /* 0x000fe400078efcff */
[----:B------:R-:W-:Y:S02]  /*17d50*/  ISETP.GE.OR P0, PT, R17, R242, !P0 ;  /* 0x000000f21100720c */ /* 0x000fe40004706670 */
[----:B------:R-:W-:Y:S02]  /*17d60*/  LOP3.LUT P2, RZ, R234, 0x10, RZ, 0xc0, !PT ;  /* 0x00000010eaff7812 */ /* 0x000fe4000784c0ff */
[----:B------:R-:W-:Y:S02]  /*17d70*/  FSEL R8, R84, -INF , !P0 ;  /* 0xff80000054087808 */ /* 0x000fe40004000000 */
[C---:B------:R-:W-:Y:S02]  /*17d80*/  ISETP.GE.AND P0, PT, R23.reuse, R238, PT ;  /* 0x000000ee1700720c */ /* 0x040fe40003f06270 */
[----:B------:R-:W-:Y:S01]  /*17d90*/  LOP3.LUT R234, R234, 0xff7fffff, RZ, 0xc0, !PT ;  /* 0xff7fffffeaea7812 */ /* 0x000fe200078ec0ff */
[----:B------:R1:W-:Y:S01]  /*17da0*/  STL [R1+0xc], R8 ;  /* 0x00000c0801007387 */ /* 0x0003e20000100800 */
[C---:B------:R-:W-:Y:S02]  /*17db0*/  ISETP.GE.OR P0, PT, R23.reuse, R240, !P0 ;  /* 0x000000f01700720c */ /* 0x040fe40004706670 */
[----:B------:R-:W-:Y:S02]  /*17dc0*/  @P1 LOP3.LUT R234, R234, 0x800000, RZ, 0xfc, !PT ;  /* 0x00800000eaea1812 */ /* 0x000fe400078efcff */
[----:B------:R-:W-:Y:S02]  /*17dd0*/  FSEL R14, R14, -INF , !P2 ;  /* 0xff8000000e0e7808 */ /* 0x000fe40005000000 */
[C---:B------:R-:W-:Y:S02]  /*17de0*/  LOP3.LUT P1, RZ, R234.reuse, 0x4, RZ, 0xc0, !PT ;  /* 0x00000004eaff7812 */ /* 0x040fe4000782c0ff */
[C---:B------:R-:W-:Y:S02]  /*17df0*/  LOP3.LUT P6, RZ, R234.reuse, 0x1, RZ, 0xc0, !PT ;  /* 0x00000001eaff7812 */ /* 0x040fe400078cc0ff */
[----:B------:R-:W-:Y:S04]  /*17e00*/  LOP3.LUT R234, R234, 0xffffefff, RZ, 0xc0, !PT ;  /* 0xffffefffeaea7812 */ /* 0x000fe800078ec0ff */
[----:B------:R-:W-:Y:S02]  /*17e10*/  @P0 LOP3.LUT R234, R234, 0x1000, RZ, 0xfc, !PT ;  /* 0x00001000eaea0812 */ /* 0x000fe400078efcff */
[C---:B------:R-:W-:Y:S04]  /*17e20*/  ISETP.GE.AND P0, PT, R23.reuse, R235, PT ;  /* 0x000000eb1700720c */ /* 0x040fe80003f06270 */
[----:B------:R-:W-:Y:S02]  /*17e30*/  ISETP.GE.OR P4, PT, R23, R239, !P0 ;  /* 0x000000ef1700720c */ /* 0x000fe40004786670 */
[----:B------:R-:W-:Y:S02]  /*17e40*/  ISETP.GE.AND P0, PT, R16, R237, PT ;  /* 0x000000ed1000720c */ /* 0x000fe40003f06270 */
[----:B------:R-:W-:Y:S02]  /*17e50*/  FSEL R232, R42, -INF , !P4 ;  /* 0xff8000002ae87808 */ /* 0x000fe40006000000 */
[----:B------:R-:W-:Y:S04]  /*17e60*/  ISETP.GE.OR P0, PT, R16, R242, !P0 ;  /* 0x000000f21000720c */ /* 0x000fe80004706670 */
[----:B-1----:R-:W-:Y:S02]  /*17e70*/  FSEL R8, R85, -INF , !P0 ;  /* 0xff80000055087808 */ /* 0x002fe40004000000 */
[CC--:B------:R-:W-:Y:S03]  /*17e80*/  ISETP.GE.AND P0, PT, R17.reuse, R236.reuse, PT ;  /* 0x000000ec1100720c */ /* 0x0c0fe60003f06270 */
[----:B------:R1:W-:Y:S01]  /*17e90*/  STL [R1+0x8], R8 ;  /* 0x0000080801007387 */ /* 0x0003e20000100800 */
[-C--:B------:R-:W-:Y:S04]  /*17ea0*/  ISETP.GE.OR P0, PT, R17, R241.reuse, !P0 ;  /* 0x000000f11100720c */ /* 0x080fe80004706670 */
        /* <DEDUP_REMOVED lines=8> */
[C---:B------:R-:W-:Y:S02]  /*17f30*/  ISETP.GE.OR P5, PT, R200.reuse, R240, !P0 ;  /* 0x000000f0c800720c */ /* 0x040fe400047a6670 */
[C---:B------:R-:W-:Y:S02]  /*17f40*/  ISETP.GE.AND P0, PT, R200.reuse, R235, PT ;  /* 0x000000ebc800720c */ /* 0x040fe40003f06270 */
[----:B------:R-:W-:Y:S02]  /*17f50*/  FSEL R41, R41, -INF , !P5 ;  /* 0xff80000029297808 */ /* 0x000fe40006800000 */
[----:B------:R-:W-:Y:S02]  /*17f60*/  ISETP.GE.OR P3, PT, R200, R239, !P0 ;  /* 0x000000efc800720c */ /* 0x000fe40004766670 */
[----:B------:R-:W-:Y:S02]  /*17f70*/  ISETP.GE.AND P0, PT, R11, R237, PT ;  /* 0x000000ed0b00720c */ /* 0x000fe40003f06270 */
[----:B------:R-:W-:Y:S02]  /*17f80*/  FSEL R43, R43, -INF , !P3 ;  /* 0xff8000002b2b7808 */ /* 0x000fe40005800000 */
[----:B------:R-:W-:Y:S04]  /*17f90*/  ISETP.GE.OR P0, PT, R11, R242, !P0 ;  /* 0x000000f20b00720c */ /* 0x000fe80004706670 */
[----:B------:R-:W-:Y:S02]  /*17fa0*/  FSEL R48, R96, -INF , !P0 ;  /* 0xff80000060307808 */ /* 0x000fe40004000000 */
[C---:B------:R-:W-:Y:S02]  /*17fb0*/  ISETP.GE.AND P0, PT, R22.reuse, R238, PT ;  /* 0x000000ee1600720c */ /* 0x040fe40003f06270 */
[----:B------:R-:W-:Y:S02]  /*17fc0*/  FSEL R96, R25, -INF , !P6 ;  /* 0xff80000019607808 */ /* 0x000fe40007000000 */
[C---:B------:R-:W-:Y:S02]  /*17fd0*/  ISETP.GE.OR P2, PT, R22.reuse, R240, !P0 ;  /* 0x000000f01600720c */ /* 0x040fe40004746670 */
[C---:B------:R-:W-:Y:S04]  /*17fe0*/  ISETP.GE.AND P0, PT, R22.reuse, R235, PT ;  /* 0x000000eb1600720c */ /* 0x040fe80003f06270 */
[----:B------:R-:W-:Y:S07]  /*17ff0*/  ISETP.GE.OR P0, PT, R22, R239, !P0 ;  /* 0x000000ef1600720c */ /* 0x000fee0004706670 */
[----:B------:R-:W-:Y:S04]  /*18000*/  @P2 LOP3.LUT R234, R234, 0x800, RZ, 0xfc, !PT ;  /* 0x00000800eaea2812 */ /* 0x000fe800078efcff */
[C---:B------:R-:W-:Y:S02]  /*18010*/  LOP3.LUT P2, RZ, R234.reuse, 0x2000, RZ, 0xc0, !PT ;  /* 0x00002000eaff7812 */ /* 0x040fe4000784c0ff */
[----:B------:R-:W-:Y:S02]  /*18020*/  LOP3.LUT R234, R234, 0xfffffbff, RZ, 0xc0, !PT ;  /* 0xfffffbffeaea7812 */ /* 0x000fe400078ec0ff */
[----:B------:R-:W-:Y:S02]  /*18030*/  FSEL R86, R28, -INF , !P2 ;  /* 0xff8000001c567808 */ /* 0x000fe40005000000 */
[----:B------:R-:W-:Y:S02]  /*18040*/  @P0 LOP3.LUT R234, R234, 0x400, RZ, 0xfc, !PT ;  /* 0x00000400eaea0812 */ /* 0x000fe400078efcff */
[----:B------:R-:W-:Y:S02]  /*18050*/  ISETP.GE.AND P0, PT, R10, R237, PT ;  /* 0x000000ed0a00720c */ /* 0x000fe40003f06270 */
[----:B------:R-:W-:Y:S02]  /*18060*/  LOP3.LUT P6, RZ, R234, 0x400000, RZ, 0xc0, !PT ;  /* 0x00400000eaff7812 */ /* 0x000fe400078cc0ff */
[----:B------:R-:W-:Y:S02]  /*18070*/  ISETP.GE.OR P0, PT, R10, R242, !P0 ;  /* 0x000000f20a00720c */ /* 0x000fe40004706670 */
[----:B------:R-:W-:Y:S02]  /*18080*/  FSEL R202, R27, -INF , !P6 ;  /* 0xff8000001bca7808 */ /* 0x000fe40007000000 */
[----:B------:R-:W-:Y:S02]  /*18090*/  FSEL R252, R97, -INF , !P0 ;  /* 0xff80000061fc7808 */ /* 0x000fe40004000000 */
[CC--:B------:R-:W-:Y:S04]  /*180a0*/  ISETP.GE.AND P0, PT, R11.reuse, R236.reuse, PT ;  /* 0x000000ec0b00720c */ /* 0x0c0fe80003f06270 */
[-C--:B------:R-:W-:Y:S04]  /*180b0*/  ISETP.GE.OR P0, PT, R11, R241.reuse, !P0 ;  /* 0x000000f10b00720c */ /* 0x080fe80004706670 */
[----:B-1----:R-:W-:Y:S02]  /*180c0*/  FSEL R8, R98, -INF , !P0 ;  /* 0xff80000062087808 */ /* 0x002fe40004000000 */
[----:B------:R-:W-:Y:S02]  /*180d0*/  ISETP.GE.AND P0, PT, R10, R236, PT ;  /* 0x000000ec0a00720c */ /* 0x000fe40003f06270 */
[----:B------:R-:W-:Y:S01]  /*180e0*/  FSEL R98, R24, -INF , !P1 ;  /* 0xff80000018627808 */ /* 0x000fe20004800000 */
[----:B------:R1:W-:Y:S01]  /*180f0*/  STL [R1+0x2c], R8 ;  /* 0x00002c0801007387 */ /* 0x0003e20000100800 */
[----:B------:R-:W-:Y:S02]  /*18100*/  ISETP.GE.OR P0, PT, R10, R241, !P0 ;  /* 0x000000f10a00720c */ /* 0x000fe40004706670 */
[C---:B------:R-:W-:Y:S04]  /*18110*/  LOP3.LUT P1, RZ, R234.reuse, 0x800000, RZ, 0xc0, !PT ;  /* 0x00800000eaff7812 */ /* 0x040fe8000782c0ff */
[----:B------:R-:W-:Y:S02]  /*18120*/  FSEL R215, R31, -INF , !P1 ;  /* 0xff8000001fd77808 */ /* 0x000fe40004800000 */
[----:B-1----:R-:W-:Y:S02]  /*18130*/  FSEL R8, R99, -INF , !P0 ;  /* 0xff80000063087808 */ /* 0x002fe40004000000 */
[C---:B------:R-:W-:Y:S02]  /*18140*/  LOP3.LUT P0, RZ, R234.reuse, 0x2, RZ, 0xc0, !PT ;  /* 0x00000002eaff7812 */ /* 0x040fe4000780c0ff */
[----:B------:R-:W-:Y:S01]  /*18150*/  LOP3.LUT R234, R234, 0xffffffbf, RZ, 0xc0, !PT ;  /* 0xffffffbfeaea7812 */ /* 0x000fe200078ec0ff */
[----:B------:R1:W-:Y:S01]  /*18160*/  STL [R1+0x28], R8 ;  /* 0x0000280801007387 */ /* 0x0003e20000100800 */
[----:B------:R-:W-:Y:S02]  /*18170*/  FSEL R211, R26, -INF , !P0 ;  /* 0xff8000001ad37808 */ /* 0x000fe40004000000 */
[C---:B------:R-:W-:Y:S04]  /*18180*/  ISETP.GE.AND P0, PT, R6.reuse, R238, PT ;  /* 0x000000ee0600720c */ /* 0x040fe80003f06270 */
[C---:B------:R-:W-:Y:S02]  /*18190*/  ISETP.GE.OR P6, PT, R6.reuse, R240, !P0 ;  /* 0x000000f00600720c */ /* 0x040fe400047c6670 */
[----:B------:R-:W-:Y:S11]  /*181a0*/  ISETP.GE.AND P0, PT, R6, R235, PT ;  /* 0x000000eb0600720c */ /* 0x000ff60003f06270 */
[----:B------:R-:W-:Y:S02]  /*181b0*/  @P6 LOP3.LUT R234, R234, 0x40, RZ, 0xfc, !PT ;  /* 0x00000040eaea6812 */ /* 0x000fe400078efcff */
[----:B------:R-:W-:Y:S02]  /*181c0*/  ISETP.GE.OR P6, PT, R6, R239, !P0 ;  /* 0x000000ef0600720c */ /* 0x000fe400047c6670 */
[C---:B------:R-:W-:Y:S02]  /*181d0*/  ISETP.GE.AND P0, PT, R9.reuse, R237, PT ;  /* 0x000000ed0900720c */ /* 0x040fe40003f06270 */
[----:B------:R-:W-:Y:S02]  /*181e0*/  LOP3.LUT R234, R234, 0xffffffdf, RZ, 0xc0, !PT ;  /* 0xffffffdfeaea7812 */ /* 0x000fe400078ec0ff */
[----:B------:R-:W-:Y:S02]  /*181f0*/  ISETP.GE.OR P0, PT, R9, R242, !P0 ;  /* 0x000000f20900720c */ /* 0x000fe40004706670 */
[----:B-1----:R-:W-:Y:S02]  /*18200*/  IADD3 R8, R0, 0x61, RZ ;  /* 0x0000006100087810 */ /* 0x002fe40007ffe0ff */
[----:B------:R-:W-:Y:S02]  /*18210*/  FSEL R248, R100, -INF , !P0 ;  /* 0xff80000064f87808 */ /* 0x000fe40004000000 */
[C---:B------:R-:W-:Y:S02]  /*18220*/  ISETP.GE.AND P0, PT, R7.reuse, R238, PT ;  /* 0x000000ee0700720c */ /* 0x040fe40003f06270 */
[----:B------:R-:W-:Y:S02]  /*18230*/  @P6 LOP3.LUT R234, R234, 0x20, RZ, 0xfc, !PT ;  /* 0x00000020eaea6812 */ /* 0x000fe400078efcff */
[C---:B------:R-:W-:Y:S02]  /*18240*/  ISETP.GE.OR P6, PT, R7.reuse, R240, !P0 ;  /* 0x000000f00700720c */ /* 0x040fe400047c6670 */
[C---:B------:R-:W-:Y:S02]  /*18250*/  ISETP.GE.AND P0, PT, R7.reuse, R235, PT ;  /* 0x000000eb0700720c */ /* 0x040fe40003f06270 */
[----:B------:R-:W-:Y:S02]  /*18260*/  LOP3.LUT R234, R234, 0xfffffeff, RZ, 0xc0, !PT ;  /* 0xfffffeffeaea7812 */ /* 0x000fe400078ec0ff */
[----:B------:R-:W-:Y:S02]  /*18270*/  ISETP.GE.OR P0, PT, R7, R239, !P0 ;  /* 0x000000ef0700720c */ /* 0x000fe40004706670 */
[C---:B------:R-:W-:Y:S02]  /*18280*/  IADD3 R7, R0.reuse, 0x68, RZ ;  /* 0x0000006800077810 */ /* 0x040fe40007ffe0ff */
[----:B------:R-:W-:Y:S03]  /*18290*/  IADD3 R6, R0, 0x69, RZ ;  /* 0x0000006900067810 */ /* 0x000fe60007ffe0ff */
        /* <DEDUP_REMOVED lines=10> */
[CC--:B------:R-:W-:Y:S01]  /*18340*/  ISETP.GE.AND P0, PT, R9.reuse, R236.reuse, PT ;  /* 0x000000ec0900720c */ /* 0x0c0fe20003f06270 */
[----:B------:R-:W3:Y:S03]  /*18350*/  LDL.LU R101, [R1+0x44] ;  /* 0x0000440001657983 */ /* 0x000ee60000300800 */
[-C--:B------:R-:W-:Y:S04]  /*18360*/  ISETP.GE.OR P0, PT, R9, R241.reuse, !P0 ;  /* 0x000000f10900720c */ /* 0x080fe80004706670 */
[----:B------:R-:W-:Y:S02]  /*18370*/  FSEL R243, R102, -INF , !P0 ;  /* 0xff80000066f37808 */ /* 0x000fe40004000000 */
[C---:B------:R-:W-:Y:S01]  /*18380*/  ISETP.GE.AND P0, PT, R8.reuse, R236, PT ;  /* 0x000000ec0800720c */ /* 0x040fe20003f06270 */
[----:B------:R-:W3:Y:S03]  /*18390*/  LDL.LU R102, [R1+0x48] ;  /* 0x0000480001667983 */ /* 0x000ee60000300800 */
[----:B------:R-:W-:Y:S04]  /*183a0*/  ISETP.GE.OR P0, PT, R8, R241, !P0 ;  /* 0x000000f10800720c */ /* 0x000fe80004706670 */
[----:B------:R-:W-:Y:S02]  /*183b0*/  FSEL R233, R103, -INF , !P0 ;  /* 0xff80000067e97808 */ /* 0x000fe40004000000 */
[----:B------:R-:W4:Y:S01]  /*183c0*/  LDL.LU R103, [R1+0x4c] ;  /* 0x00004c0001677983 */ /* 0x000f220000300800 */
[C---:B------:R-:W-:Y:S02]  /*183d0*/  LOP3.LUT P0, RZ, R234.reuse, 0x8, RZ, 0xc0, !PT ;  /* 0x00000008eaff7812 */ /* 0x040fe4000780c0ff */
[----:B------:R-:W-:Y:S01]  /*183e0*/  LOP3.LUT R234, R234, 0xffffffef, RZ, 0xc0, !PT ;  /* 0xffffffefeaea7812 */ /* 0x000fe200078ec0ff */
[----:B------:R1:W-:Y:S01]  /*183f0*/  STL [R1+0x118], R237 ;  /* 0x000118ed01007387 */ /* 0x0003e20000100800 */
[----:B------:R-:W-:Y:S02]  /*18400*/  FSEL R244, R30, -INF , !P0 ;  /* 0xff8000001ef47808 */ /* 0x000fe40004000000 */
[C---:B------:R-:W-:Y:S04]  /*18410*/  ISETP.GE.AND P0, PT, R21.reuse, R238, PT ;  /* 0x000000ee1500720c */ /* 0x040fe80003f06270 */
[C---:B------:R-:W-:Y:S02]  /*18420*/  ISETP.GE.OR P2, PT, R21.reuse, R240, !P0 ;  /* 0x000000f01500720c */ /* 0x040fe40004746670 */
[C---:B------:R-:W-:Y:S04]  /*18430*/  ISETP.GE.AND P0, PT, R21.reuse, R235, PT ;  /* 0x000000eb1500720c */ /* 0x040fe80003f06270 */
[----:B------:R-:W-:Y:S02]  /*18440*/  ISETP.GE.OR P1, PT, R21, R239, !P0 ;  /* 0x000000ef1500720c */ /* 0x000fe40004726670 */
[C---:B------:R-:W-:Y:S04]  /*18450*/  ISETP.GE.AND P0, PT, R7.reuse, R237, PT ;  /* 0x000000ed0700720c */ /* 0x040fe80003f06270 */
[----:B------:R-:W-:Y:S02]  /*18460*/  ISETP.GE.OR P0, PT, R7, R242, !P0 ;  /* 0x000000f20700720c */ /* 0x000fe40004706670 */
[----:B------:R-:W-:Y:S02]  /*18470*/  @P2 LOP3.LUT R234, R234, 0x10, RZ, 0xfc, !PT ;  /* 0x00000010eaea2812 */ /* 0x000fe400078efcff */
[----:B------:R-:W-:Y:S02]  /*18480*/  FSEL R213, R112, -INF , !P0 ;  /* 0xff80000070d57808 */ /* 0x000fe40004000000 */
[C---:B------:R-:W-:Y:S02]  /*18490*/  ISETP.GE.AND P0, PT, R5.reuse, R238, PT ;  /* 0x000000ee0500720c */ /* 0x040fe40003f06270 */
[----:B------:R-:W-:Y:S02]  /*184a0*/  LOP3.LUT R234, R234, 0xfffffff7, RZ, 0xc0, !PT ;  /* 0xfffffff7eaea7812 */ /* 0x000fe400078ec0ff */
[C---:B------:R-:W-:Y:S02]  /*184b0*/  ISETP.GE.OR P2, PT, R5.reuse, R240, !P0 ;  /* 0x000000f00500720c */ /* 0x040fe40004746670 */
[C---:B------:R-:W-:Y:S02]  /*184c0*/  ISETP.GE.AND P0, PT, R5.reuse, R235, PT ;  /* 0x000000eb0500720c */ /* 0x040fe40003f06270 */
[----:B------:R-:W-:Y:S02]  /*184d0*/  @P1 LOP3.LUT R234, R234, 0x8, RZ, 0xfc, !PT ;  /* 0x00000008eaea1812 */ /* 0x000fe400078efcff */
[----:B------:R-:W-:Y:S02]  /*184e0*/  ISETP.GE.OR P1, PT, R5, R239, !P0 ;  /* 0x000000ef0500720c */ /* 0x000fe40004726670 */
[----:B------:R-:W-:Y:S02]  /*184f0*/  ISETP.GE.AND P0, PT, R6, R237, PT ;  /* 0x000000ed0600720c */ /* 0x000fe40003f06270 */
[----:B------:R-:W-:Y:S02]  /*18500*/  LOP3.LUT R234, R234, 0xfffffffb, RZ, 0xc0, !PT ;  /* 0xfffffffbeaea7812 */ /* 0x000fe400078ec0ff */
[----:B------:R-:W-:Y:S02]  /*18510*/  ISETP.GE.OR P0, PT, R6, R242, !P0 ;  /* 0x000000f20600720c */ /* 0x000fe40004706670 */
[----:B------:R-:W-:Y:S02]  /*18520*/  @P2 LOP3.LUT R234, R234, 0x4, RZ, 0xfc, !PT ;  /* 0x00000004eaea2812 */ /* 0x000fe400078efcff */
[----:B------:R-:W-:Y:S02]  /*18530*/  FSEL R113, R113, -INF , !P0 ;  /* 0xff80000071717808 */ /* 0x000fe40004000000 */
[CC--:B------:R-:W-:Y:S02]  /*18540*/  ISETP.GE.AND P0, PT, R7.reuse, R236.reuse, PT ;  /* 0x000000ec0700720c */ /* 0x0c0fe40003f06270 */
[----:B------:R-:W-:Y:S02]  /*18550*/  LOP3.LUT R234, R234, 0xfffffffd, RZ, 0xc0, !PT ;  /* 0xfffffffdeaea7812 */ /* 0x000fe400078ec0ff */
[-C--:B------:R-:W-:Y:S02]  /*18560*/  ISETP.GE.OR P0, PT, R7, R241.reuse, !P0 ;  /* 0x000000f10700720c */ /* 0x080fe40004706670 */
[----:B------:R-:W-:Y:S02]  /*18570*/  @P1 LOP3.LUT R234, R234, 0x2, RZ, 0xfc, !PT ;  /* 0x00000002eaea1812 */ /* 0x000fe400078efcff */
[----:B------:R-:W-:Y:S02]  /*18580*/  FSEL R251, R114, -INF , !P0 ;  /* 0xff80000072fb7808 */ /* 0x000fe40004000000 */
[----:B------:R-:W-:Y:S02]  /*18590*/  ISETP.GE.AND P0, PT, R6, R236, PT ;  /* 0x000000ec0600720c */ /* 0x000fe40003f06270 */
[----:B------:R-:W-:Y:S02]  /*185a0*/  LOP3.LUT P2, RZ, R234, 0x20, RZ, 0xc0, !PT ;  /* 0x00000020eaff7812 */ /* 0x000fe4000784c0ff */
[----:B------:R-:W-:Y:S02]  /*185b0*/  ISETP.GE.OR P0, PT, R6, R241, !P0 ;  /* 0x000000f10600720c */ /* 0x000fe40004706670 */
[----:B------:R-:W-:Y:S02]  /*185c0*/  LOP3.LUT R234, R234, 0xffefffff, RZ, 0xc0, !PT ;  /* 0xffefffffeaea7812 */ /* 0x000fe400078ec0ff */
[----:B------:R-:W-:Y:S02]  /*185d0*/  FSEL R250, R115, -INF , !P0 ;  /* 0xff80000073fa7808 */ /* 0x000fe40004000000 */
[----:B------:R-:W-:Y:S02]  /*185e0*/  ISETP.GE.AND P0, PT, R20, R238, PT ;  /* 0x000000ee1400720c */ /* 0x000fe40003f06270 */
[----:B------:R-:W-:Y:S02]  /*185f0*/  IADD3 R5, R0, 0x70, RZ ;  /* 0x0000007000057810 */ /* 0x000fe40007ffe0ff */
[----:B------:R-:W-:Y:S02]  /*18600*/  ISETP.GE.OR P5, PT, R20, R240, !P0 ;  /* 0x000000f01400720c */ /* 0x000fe400047a6670 */
[----:B------:R-:W-:Y:S02]  /*18610*/  @P2 LOP3.LUT R234, R234, 0x100000, RZ, 0xfc, !PT ;  /* 0x00100000eaea2812 */ /* 0x000fe400078efcff */
[----:B------:R-:W-:Y:S02]  /*18620*/  ISETP.GE.AND P0, PT, R20, R235, PT ;  /* 0x000000eb1400720c */ /* 0x000fe40003f06270 */
[C---:B------:R-:W-:Y:S02]  /*18630*/  LOP3.LUT P2, RZ, R234.reuse, 0x800, RZ, 0xc0, !PT ;  /* 0x00000800eaff7812 */ /* 0x040fe4000784c0ff */
[C---:B------:R-:W-:Y:S02]  /*18640*/  LOP3.LUT P3, RZ, R234.reuse, 0x400, RZ, 0xc0, !PT ;  /* 0x00000400eaff7812 */ /* 0x040fe4000786c0ff */
[----:B------:R-:W-:Y:S02]  /*18650*/  LOP3.LUT R234, R234, 0xffff7fff, RZ, 0xc0, !PT ;  /* 0xffff7fffeaea7812 */ /* 0x000fe400078ec0ff */
[----:B------:R-:W-:Y:S02]  /*18660*/  ISETP.GE.OR P1, PT, R20, R239, !P0 ;  /* 0x000000ef1400720c */ /* 0x000fe40004726670 */
[----:B------:R-:W-:Y:S02]  /*18670*/  @P5 LOP3.LUT R234, R234, 0x8000, RZ, 0xfc, !PT ;  /* 0x00008000eaea5812 */ /* 0x000fe400078efcff */
[C---:B------:R-:W-:Y:S02]  /*18680*/  ISETP.GE.AND P0, PT, R5.reuse, R237, PT ;  /* 0x000000ed0500720c */ /* 0x040fe40003f06270 */
[C---:B------:R-:W-:Y:S02]  /*18690*/  LOP3.LUT P5, RZ, R234.reuse, 0x4, RZ, 0xc0, !PT ;  /* 0x00000004eaff7812 */ /* 0x040fe400078ac0ff */
[----:B------:R-:W-:Y:S02]  /*186a0*/  LOP3.LUT R234, R234, 0xfffeffff, RZ, 0xc0, !PT ;  /* 0xfffeffffeaea7812 */ /* 0x000fe400078ec0ff */
[----:B------:R-:W-:Y:S02]  /*186b0*/  ISETP.GE.OR P0, PT, R5, R242, !P0 ;  /* 0x000000f20500720c */ /* 0x000fe40004706670 */
[----:B------:R-:W-:Y:S02]  /*186c0*/  FSEL R22, R44, -INF , !P2 ;  /* 0xff8000002c167808 */ /* 0x000fe40005000000 */
[----:B------:R-:W-:Y:S02]  /*186d0*/  FSEL R116, R116, -INF , !P0 ;  /* 0xff80000074747808 */ /* 0x000fe40004000000 */
[----:B------:R-:W-:Y:S02]  /*186e0*/  ISETP.GE.AND P0, PT, R4, R238, PT ;  /* 0x000000ee0400720c */ /* 0x000fe40003f06270 */
[----:B------:R-:W-:Y:S02]  /*186f0*/  FSEL R46, R46, -INF , !P3 ;  /* 0xff8000002e2e7808 */ /* 0x000fe40005800000 */
[----:B------:R-:W-:Y:S02]  /*18700*/  @P5 LOP3.LUT R234, R234, 0x10000, RZ, 0xfc, !PT ;  /* 0x00010000eaea5812 */ /* 0x000fe400078efcff */
[----:B------:R-:W-:Y:S02]  /*18710*/  ISETP.GE.OR P4, PT, R4, R240, !P0 ;  /* 0x000000f00400720c */ /* 0x000fe40004786670 */
[C---:B------:R-:W-:Y:S02]  /*18720*/  LOP3.LUT P5, RZ, R234.reuse, 0x8, RZ, 0xc0, !PT ;  /* 0x00000008eaff7812 */ /* 0x040fe400078ac0ff */
[----:B------:R-:W-:Y:S02]  /*18730*/  LOP3.LUT R234, R234, 0xfffdffff, RZ, 0xc0, !PT ;  /* 0xfffdffffeaea7812 */ /* 0x000fe400078ec0ff */
[C---:B------:R-:W-:Y:S02]  /*18740*/  ISETP.GE.AND P0, PT, R4.reuse, R235, PT ;  /* 0x000000eb0400720c */ /* 0x040fe40003f06270 */
[----:B------:R-:W-:Y:S02]  /*18750*/  FSEL R197, R63, -INF , !P1 ;  /* 0xff8000003fc57808 */ /* 0x000fe40004800000 */
[----:B------:R-:W-:Y:S02]  /*18760*/  ISETP.GE.OR P6, PT, R4, R239, !P0 ;  /* 0x000000ef0400720c */ /* 0x000fe400047c6670 */
[----:B------:R-:W-:Y:S02]  /*18770*/  IADD3 R4, R0, 0x71, RZ ;  /* 0x0000007100047810 */ /* 0x000fe40007ffe0ff */
[----:B------:R-:W-:Y:S02]  /*18780*/  ISETP.GE.AND P1, PT, R19, R238, PT ;  /* 0x000000ee1300720c */ /* 0x000fe40003f26270 */
[----:B------:R-:W-:Y:S02]  /*18790*/  @P5 LOP3.LUT R234, R234, 0x20000, RZ, 0xfc, !PT ;  /* 0x00020000eaea5812 */ /* 0x000fe400078efcff */
[----:B------:R-:W-:Y:S02]  /*187a0*/  ISETP.GE.AND P0, PT, R4, R237, PT ;  /* 0x000000ed0400720c */ /* 0x000fe40003f06270 */
[C---:B------:R-:W-:Y:S02]  /*187b0*/  LOP3.LUT P5, RZ, R234.reuse, 0x80, RZ, 0xc0, !PT ;  /* 0x00000080eaff7812 */ /* 0x040fe400078ac0ff */
[----:B------:R-:W-:Y:S02]  /*187c0*/  LOP3.LUT R234, R234, 0xfffbffff, RZ, 0xc0, !PT ;  /* 0xfffbffffeaea7812 */ /* 0x000fe400078ec0ff */
[----:B------:R-:W-:Y:S02]  /*187d0*/  ISETP.GE.OR P0, PT, R4, R242, !P0 ;  /* 0x000000f20400720c */ /* 0x000fe40004706670 */
[----:B------:R-:W-:Y:S02]  /*187e0*/  FSEL R68, R74, -INF , !P6 ;  /* 0xff8000004a447808 */ /* 0x000fe40007000000 */
[----:B------:R-:W-:Y:S02]  /*187f0*/  FSEL R112, R117, -INF , !P0 ;  /* 0xff80000075707808 */ /* 0x000fe40004000000 */
[CC--:B------:R-:W-:Y:S02]  /*18800*/  ISETP.GE.AND P0, PT, R5.reuse, R236.reuse, PT ;  /* 0x000000ec0500720c */ /* 0x0c0fe40003f06270 */
[----:B------:R-:W-:Y:S02]  /*18810*/  FSEL R54, R72, -INF , !P4 ;  /* 0xff80000048367808 */ /* 0x000fe40006000000 */
[----:B------:R-:W-:Y:S02]  /*18820*/  @P5 LOP3.LUT R234, R234, 0x40000, RZ, 0xfc, !PT ;  /* 0x00040000eaea5812 */ /* 0x000fe400078efcff */
[-C--:B------:R-:W-:Y:S02]  /*18830*/  ISETP.GE.OR P0, PT, R5, R241.reuse, !P0 ;  /* 0x000000f10500720c */ /* 0x080fe40004706670 */
[----:B------:R-:W-:Y:S02]  /*18840*/  LOP3.LUT P5, RZ, R234, 0x10, RZ, 0xc0, !PT ;  /* 0x00000010eaff7812 */ /* 0x000fe400078ac0ff */
[----:B------:R-:W-:Y:S02]  /*18850*/  FSEL R246, R118, -INF , !P0 ;  /* 0xff80000076f67808 */ /* 0x000fe40004000000 */
[----:B------:R-:W-:Y:S02]  /*18860*/  ISETP.GE.AND P0, PT, R4, R236, PT ;  /* 0x000000ec0400720c */ /* 0x000fe40003f06270 */
[----:B------:R-:W-:Y:S02]  /*18870*/  LOP3.LUT R234, R234, 0xfff7ffff, RZ, 0xc0, !PT ;  /* 0xfff7ffffeaea7812 */ /* 0x000fe400078ec0ff */
[----:B------:R-:W-:Y:S04]  /*18880*/  ISETP.GE.OR P0, PT, R4, R241, !P0 ;  /* 0x000000f10400720c */ /* 0x000fe80004706670 */
[----:B------:R-:W-:Y:S02]  /*18890*/  FSEL R245, R119, -INF , !P0 ;  /* 0xff80000077f57808 */ /* 0x000fe40004000000 */
[----:B------:R-:W-:Y:S04]  /*188a0*/  @P5 LOP3.LUT R234, R234, 0x80000, RZ, 0xfc, !PT ;  /* 0x00080000eaea5812 */ /* 0x000fe800078efcff */
[C---:B------:R-:W-:Y:S02]  /*188b0*/  LOP3.LUT P0, RZ, R234.reuse, 0x40, RZ, 0xc0, !PT ;  /* 0x00000040eaff7812 */ /* 0x040fe4000780c0ff */
[----:B------:R-:W-:Y:S02]  /*188c0*/  LOP3.LUT P2, RZ, R234, 0x100000, RZ, 0xc0, !PT ;  /* 0x00100000eaff7812 */ /* 0x000fe4000784c0ff */
[----:B------:R-:W-:Y:S02]  /*188d0*/  FSEL R45, R45, -INF , !P0 ;  /* 0xff8000002d2d7808 */ /* 0x000fe40004000000 */
[C---:B------:R-:W-:Y:S02]  /*188e0*/  ISETP.GE.AND P0, PT, R2.reuse, R238, PT ;  /* 0x000000ee0200720c */ /* 0x040fe40003f06270 */
[----:B------:R-:W-:Y:S02]  /*188f0*/  FSEL R47, R47, -INF , !P2 ;  /* 0xff8000002f2f7808 */ /* 0x000fe40005000000 */
[C---:B------:R-:W-:Y:S02]  /*18900*/  ISETP.GE.OR P3, PT, R2.reuse, R240, !P0 ;  /* 0x000000f00200720c */ /* 0x040fe40004766670 */
[----:B------:R-:W-:Y:S02]  /*18910*/  ISETP.GE.AND P0, PT, R2, R235, PT ;  /* 0x000000eb0200720c */ /* 0x000fe40003f06270 */
[----:B------:R-:W-:Y:S02]  /*18920*/  LOP3.LUT P5, RZ, R234, 0x100, RZ, 0xc0, !PT ;  /* 0x00000100eaff7812 */ /* 0x000fe400078ac0ff */
[----:B------:R-:W-:Y:S02]  /*18930*/  ISETP.GE.OR P2, PT, R2, R239, !P0 ;  /* 0x000000ef0200720c */ /* 0x000fe40004746670 */
[C---:B------:R-:W-:Y:S02]  /*18940*/  IADD3 R2, R0.reuse, 0x78, RZ ;  /* 0x0000007800027810 */ /* 0x040fe40007ffe0ff */
[----:B------:R-:W-:Y:S02]  /*18950*/  IADD3 R0, R0, 0x79, RZ ;  /* 0x0000007900007810 */ /* 0x000fe40007ffe0ff */
[-C--:B------:R-:W-:Y:S02]  /*18960*/  ISETP.GE.AND P0, PT, R2, R237.reuse, PT ;  /* 0x000000ed0200720c */ /* 0x080fe40003f06270 */
[----:B------:R-:W-:Y:S02]  /*18970*/  FSEL R55, R56, -INF , !P5 ;  /* 0xff80000038377808 */ /* 0x000fe40006800000 */
[-C--:B------:R-:W-:Y:S02]  /*18980*/  ISETP.GE.OR P0, PT, R2, R242.reuse, !P0 ;  /* 0x000000f20200720c */ /* 0x080fe40004706670 */
[----:B------:R-:W-:Y:S02]  /*18990*/  LOP3.LUT P5, RZ, R234, 0x80000, RZ, 0xc0, !PT ;  /* 0x00080000eaff7812 */ /* 0x000fe400078ac0ff */
[----:B------:R-:W-:Y:S02]  /*189a0*/  FSEL R97, R128, -INF , !P0 ;  /* 0xff80000080617808 */ /* 0x000fe40004000000 */
[C---:B------:R-:W-:Y:S02]  /*189b0*/  ISETP.GE.AND P0, PT, R0.reuse, R237, PT ;  /* 0x000000ed0000720c */ /* 0x040fe40003f06270 */
[----:B-1----:R-:W2:Y:S01]  /*189c0*/  LDL.LU R237, [R1+0x28] ;  /* 0x0000280001ed7983 */ /* 0x002ea20000300800 */
[----:B------:R-:W-:Y:S02]  /*189d0*/  FSEL R230, R57, -INF , !P5 ;  /* 0xff80000039e67808 */ /* 0x000fe40006800000 */
[----:B------:R-:W-:Y:S01]  /*189e0*/  ISETP.GE.OR P0, PT, R0, R242, !P0 ;  /* 0x000000f20000720c */ /* 0x000fe20004706670 */
[----:B------:R1:W-:Y:S01]  /*189f0*/  STL [R1+0x11c], R242 ;  /* 0x00011cf201007387 */ /* 0x0003e20000100800 */
[----:B------:R-:W-:Y:S02]  /*18a00*/  LOP3.LUT P5, RZ, R234, 0x40000, RZ, 0xc0, !PT ;  /* 0x00040000eaff7812 */ /* 0x000fe400078ac0ff */
[----:B------:R-:W-:Y:S02]  /*18a10*/  FSEL R87, R129, -INF , !P0 ;  /* 0xff80000081577808 */ /* 0x000fe40004000000 */
[----:B------:R-:W-:Y:S02]  /*18a20*/  FSEL R196, R58, -INF , !P5 ;  /* 0xff8000003ac47808 */ /* 0x000fe40006800000 */
[----:B------:R-:W-:Y:S02]  /*18a30*/  LOP3.LUT P5, RZ, R234, 0x20000, RZ, 0xc0, !PT ;  /* 0x00020000eaff7812 */ /* 0x000fe400078ac0ff */
[-C--:B------:R-:W-:Y:S02]  /*18a40*/  ISETP.GE.AND P0, PT, R2, R236.reuse, PT ;  /* 0x000000ec0200720c */ /* 0x080fe40003f06270 */
[----:B------:R-:W-:Y:S02]  /*18a50*/  FSEL R228, R59, -INF , !P5 ;  /* 0xff8000003be47808 */ /* 0x000fe40006800000 */
[----:B------:R-:W-:Y:S02]  /*18a60*/  LOP3.LUT P5, RZ, R234, 0x10000, RZ, 0xc0, !PT ;  /* 0x00010000eaff7812 */ /* 0x000fe400078ac0ff */
[-C--:B------:R-:W-:Y:S02]  /*18a70*/  ISETP.GE.OR P0, PT, R2, R241.reuse, !P0 ;  /* 0x000000f10200720c */ /* 0x080fe40004706670 */
[----:B------:R-:W-:Y:S02]  /*18a80*/  FSEL R60, R60, -INF , !P5 ;  /* 0xff8000003c3c7808 */ /* 0x000fe40006800000 */
[----:B------:R-:W-:Y:S02]  /*18a90*/  LOP3.LUT P5, RZ, R234, 0x8000, RZ, 0xc0, !PT ;  /* 0x00008000eaff7812 */ /* 0x000fe400078ac0ff */
[----:B------:R-:W-:Y:S02]  /*18aa0*/  FSEL R212, R130, -INF , !P0 ;  /* 0xff80000082d47808 */ /* 0x000fe40004000000 */
[C---:B------:R-:W-:Y:S01]  /*18ab0*/  ISETP.GE.AND P0, PT, R0.reuse, R236, PT ;  /* 0x000000ec0000720c */ /* 0x040fe20003f06270 */
[----:B-1----:R-:W2:Y:S01]  /*18ac0*/  LDL.LU R242, [R1+0x2c] ;  /* 0x00002c0001f27983 */ /* 0x002ea20000300800 */
[----:B------:R-:W-:Y:S02]  /*18ad0*/  FSEL R199, R75, -INF , !P2 ;  /* 0xff8000004bc77808 */ /* 0x000fe40005000000 */
[----:B------:R-:W-:Y:S01]  /*18ae0*/  ISETP.GE.OR P0, PT, R0, R241, !P0 ;  /* 0x000000f10000720c */ /* 0x000fe20004706670 */
[----:B------:R1:W-:Y:S01]  /*18af0*/  STL [R1+0x120], R236 ;  /* 0x000120ec01007387 */ /* 0x0003e20000100800 */
[-C--:B------:R-:W-:Y:S02]  /*18b00*/  ISETP.GE.AND P2, PT, R17, R238.reuse, PT ;  /* 0x000000ee1100720c */ /* 0x080fe40003f46270 */
[----:B------:R-:W-:Y:S01]  /*18b10*/  FSEL R114, R131, -INF , !P0 ;  /* 0xff80000083727808 */ /* 0x000fe20004000000 */
[----:B------:R1:W-:Y:S01]  /*18b20*/  STL [R1+0x124], R241 ;  /* 0x000124f101007387 */ /* 0x0003e20000100800 */
[C---:B------:R-:W-:Y:S02]  /*18b30*/  LOP3.LUT P0, RZ, R234.reuse, 0x2, RZ, 0xc0, !PT ;  /* 0x00000002eaff7812 */ /* 0x040fe4000780c0ff */
[----:B------:R-:W-:Y:S02]  /*18b40*/  LOP3.LUT R234, R234, 0xfffffffd, RZ, 0xc0, !PT ;  /* 0xfffffffdeaea7812 */ /* 0x000fe400078ec0ff */
[----:B------:R-:W-:Y:S02]  /*18b50*/  FSEL R229, R62, -INF , !P0 ;  /* 0xff8000003ee57808 */ /* 0x000fe40004000000 */
[----:B------:R-:W-:Y:S02]  /*18b60*/  ISETP.GE.AND P0, PT, R19, R235, PT ;  /* 0x000000eb1300720c */ /* 0x000fe40003f06270 */
[----:B------:R-:W-:Y:S02]  /*18b70*/  FSEL R70, R73, -INF , !P3 ;  /* 0xff80000049467808 */ /* 0x000fe40005800000 */
[----:B------:R-:W-:Y:S02]  /*18b80*/  ISETP.GE.OR P0, PT, R19, R239, !P0 ;  /* 0x000000ef1300720c */ /* 0x000fe40004706670 */
[C---:B------:R-:W-:Y:S04]  /*18b90*/  ISETP.GE.AND P3, PT, R18.reuse, R238, PT ;  /* 0x000000ee1200720c */ /* 0x040fe80003f66270 */
[CC--:B------:R-:W-:Y:S02]  /*18ba0*/  ISETP.GE.OR P3, PT, R18.reuse, R240.reuse, !P3 ;  /* 0x000000f01200720c */ /* 0x0c0fe40005f66670 */
[----:B-1----:R-:W-:Y:S02]  /*18bb0*/  FSEL R236, R61, -INF , !P5 ;  /* 0xff8000003dec7808 */ /* 0x002fe40006800000 */
[-C--:B------:R-:W-:Y:S01]  /*18bc0*/  ISETP.GE.OR P5, PT, R19, R240.reuse, !P1 ;  /* 0x000000f01300720c */ /* 0x080fe20004fa6670 */
[----:B------:R-:W2:Y:S01]  /*18bd0*/  LDL.LU R241, [R1+0x64] ;  /* 0x0000640001f17983 */ /* 0x000ea20000300800 */
[----:B------:R-:W-:Y:S02]  /*18be0*/  ISETP.GE.AND P1, PT, R18, R235, PT ;  /* 0x000000eb1200720c */ /* 0x000fe40003f26270 */
[----:B------:R-:W-:Y:S02]  /*18bf0*/  FSEL R12, R76, -INF , !P5 ;  /* 0xff8000004c0c7808 */ /* 0x000fe40006800000 */
[----:B------:R-:W-:Y:S02]  /*18c00*/  ISETP.GE.OR P6, PT, R18, R239, !P1 ;  /* 0x000000ef1200720c */ /* 0x000fe40004fc6670 */
[C---:B------:R-:W-:Y:S01]  /*18c10*/  ISETP.GE.OR P1, PT, R17.reuse, R240, !P2 ;  /* 0x000000f01100720c */ /* 0x040fe20005726670 */
[----:B------:R1:W-:Y:S01]  /*18c20*/  STL [R1+0x90], R12 ;  /* 0x0000900c01007387 */ /* 0x0003e20000100800 */
[----:B------:R-:W-:Y:S02]  /*18c30*/  @P0 LOP3.LUT R234, R234, 0x2, RZ, 0xfc, !PT ;  /* 0x00000002eaea0812 */ /* 0x000fe400078efcff */
[C---:B------:R-:W-:Y:S02]  /*18c40*/  ISETP.GE.AND P0, PT, R17.reuse, R235, PT ;  /* 0x000000eb1100720c */ /* 0x040fe40003f06270 */
[----:B------:R-:W-:Y:S02]  /*18c50*/  LOP3.LUT R234, R234, 0xfffffffe, RZ, 0xc0, !PT ;  /* 0xfffffffeeaea7812 */ /* 0x000fe400078ec0ff */
[----:B------:R-:W-:Y:S02]  /*18c60*/  ISETP.GE.OR P4, PT, R17, R239, !P0 ;  /* 0x000000ef1100720c */ /* 0x000fe40004786670 */
[----:B------:R-:W-:Y:S02]  /*18c70*/  ISETP.GE.AND P0, PT, R16, R235, PT ;  /* 0x000000eb1000720c */ /* 0x000fe40003f06270 */
[----:B------:R-:W-:Y:S02]  /*18c80*/  FSEL R20, R77, -INF , !P3 ;  /* 0xff8000004d147808 */ /* 0x000fe40005800000 */
[----:B------:R-:W-:Y:S02]  /*18c90*/  @P1 LOP3.LUT R234, R234, 0x1, RZ, 0xfc, !PT ;  /* 0x00000001eaea1812 */ /* 0x000fe400078efcff */
[C---:B------:R-:W-:Y:S02]  /*18ca0*/  ISETP.GE.AND P1, PT, R16.reuse, R238, PT ;  /* 0x000000ee1000720c */ /* 0x040fe40003f26270 */
[C---:B------:R-:W-:Y:S02]  /*18cb0*/  ISETP.GE.OR P3, PT, R16.reuse, R239, !P0 ;  /* 0x000000ef1000720c */ /* 0x040fe40004766670 */
[----:B------:R-:W-:Y:S02]  /*18cc0*/  ISETP.GE.OR P2, PT, R16, R240, !P1 ;  /* 0x000000f01000720c */ /* 0x000fe40004f46670 */
[----:B------:R-:W-:Y:S02]  /*18cd0*/  LOP3.LUT P1, RZ, R234, 0x2, RZ, 0xc0, !PT ;  /* 0x00000002eaff7812 */ /* 0x000fe4000782c0ff */
[C---:B------:R-:W-:Y:S02]  /*18ce0*/  ISETP.GE.AND P0, PT, R11.reuse, R235, PT ;  /* 0x000000eb0b00720c */ /* 0x040fe40003f06270 */
[----:B-1----:R-:W-:Y:S02]  /*18cf0*/  FMNMX.FTZ R12, R204, R132, !PT ;  /* 0x00000084cc0c7209 */ /* 0x002fe40007810000 */
[----:B------:R-:W-:Y:S02]  /*18d00*/  FSEL R198, R78, -INF , !P1 ;  /* 0xff8000004ec67808 */ /* 0x000fe40004800000 */
[----:B------:R-:W-:Y:S01]  /*18d10*/  FMNMX.FTZ R12, R206, R12, !PT ;  /* 0x0000000cce0c7209 */ /* 0x000fe20007810000 */
[----:B----4-:R-:W-:Y:S01]  /*18d20*/  STL [R1+0x12c], R103 ;  /* 0x00012c6701007387 */ /* 0x010fe20000100800 */
[----:B------:R-:W-:Y:S02]  /*18d30*/  ISETP.GE.AND P1, PT, R11, R238, PT ;  /* 0x000000ee0b00720c */ /* 0x000fe40003f26270 */
[----:B------:R-:W-:Y:S01]  /*18d40*/  FMNMX.FTZ R12, R209, R12, !PT ;  /* 0x0000000cd10c7209 */ /* 0x000fe20007810000 */
[----:B------:R-:W4:Y:S01]  /*18d50*/  LDL.LU R118, [R1+0xc] ;  /* 0x00000c0001767983 */ /* 0x000f220000300800 */
[----:B------:R-:W-:Y:S02]  /*18d60*/  ISETP.GE.OR P0, PT, R11, R239, !P0 ;  /* 0x000000ef0b00720c */ /* 0x000fe40004706670 */
[----:B------:R-:W-:Y:S01]  /*18d70*/  FMNMX.FTZ R12, R210, R12, !PT ;  /* 0x0000000cd20c7209 */ /* 0x000fe20007810000 */
[----:B------:R-:W2:Y:S01]  /*18d80*/  LDL.LU R117, [R1+0x8] ;  /* 0x0000080001757983 */ /* 0x000ea20000300800 */
[----:B------:R-:W-:Y:S02]  /*18d90*/  FSEL R16, R79, -INF , !P6 ;  /* 0xff8000004f107808 */ /* 0x000fe40007000000 */
[----:B------:R-:W-:Y:S01]  /*18da0*/  ISETP.GE.OR P6, PT, R11, R240, !P1 ;  /* 0x000000f00b00720c */ /* 0x000fe20004fc6670 */
[----:B---3--:R1:W-:Y:S01]  /*18db0*/  STL [R1+0x140], R102 ;  /* 0x0001406601007387 */ /* 0x0083e20000100800 */
[----:B------:R-:W-:Y:S02]  /*18dc0*/  FMNMX.FTZ R11, R39, R12, !PT ;  /* 0x0000000c270b7209 */ /* 0x000fe40007810000 */
[----:B------:R-:W-:Y:S02]  /*18dd0*/  FMNMX.FTZ R12, R249, R13, !PT ;  /* 0x0000000df90c7209 */ /* 0x000fe40007810000 */
[----:B------:R-:W-:Y:S02]  /*18de0*/  FSEL R13, R90, -INF , !P4 ;  /* 0xff8000005a0d7808 */ /* 0x000fe40006000000 */
[----:B------:R-:W-:Y:S02]  /*18df0*/  FMNMX.FTZ R12, R103, R12, !PT ;  /* 0x0000000c670c7209 */ /* 0x000fe40007810000 */
[----:B------:R-:W-:Y:S02]  /*18e00*/  FMNMX.FTZ R11, R49, R11, !PT ;  /* 0x0000000b310b7209 */ /* 0x000fe40007810000 */
[----:B------:R-:W-:Y:S02]  /*18e10*/  FMNMX.FTZ R12, R102, R12, !PT ;  /* 0x0000000c660c7209 */ /* 0x000fe40007810000 */
[C---:B------:R-:W-:Y:S02]  /*18e20*/  LOP3.LUT P5, RZ, R234.reuse, 0x1, RZ, 0xc0, !PT ;  /* 0x00000001eaff7812 */ /* 0x040fe400078ac0ff */
[----:B------:R-:W-:Y:S02]  /*18e30*/  LOP3.LUT R234, R234, 0xfffffffb, RZ, 0xc0, !PT ;  /* 0xfffffffbeaea7812 */ /* 0x000fe400078ec0ff */
[----:B------:R-:W-:Y:S02]  /*18e40*/  FMNMX.FTZ R11, R52, R11, !PT ;  /* 0x0000000b340b7209 */ /* 0x000fe40007810000 */
[----:B------:R-:W-:Y:S02]  /*18e50*/  ISETP.GE.AND P1, PT, R10, R238, PT ;  /* 0x000000ee0a00720c */ /* 0x000fe40003f26270 */
[----:B------:R-:W-:Y:S02]  /*18e60*/  @P0 LOP3.LUT R234, R234, 0x4, RZ, 0xfc, !PT ;  /* 0x00000004eaea0812 */ /* 0x000fe400078efcff */
[----:B------:R-:W-:Y:S01]  /*18e70*/  ISETP.GE.AND P0, PT, R10, R235, PT ;  /* 0x000000eb0a00720c */ /* 0x000fe20003f06270 */
[----:B-1----:R-:W3:Y:S01]  /*18e80*/  LDL.LU R102, [R1+0x30] ;  /* 0x0000300001667983 */ /* 0x002ee20000300800 */
[----:B------:R-:W-:Y:S01]  /*18e90*/  FSEL R19, R88, -INF , !P5 ;  /* 0xff80000058137808 */ /* 0x000fe20006800000 */
[----:B------:R-:W-:Y:S01]  /*18ea0*/  IMAD.MOV.U32 R88, RZ, RZ, R231 ;  /* 0x000000ffff587224 */ /* 0x000fe200078e00e7 */
[C---:B------:R-:W-:Y:S01]  /*18eb0*/  ISETP.GE.OR P5, PT, R10.reuse, R239, !P0 ;  /* 0x000000ef0a00720c */ /* 0x040fe200047a6670 */
[----:B------:R-:W2:Y:S01]  /*18ec0*/  LDL.LU R90, [R1+0x80] ;  /* 0x00008000015a7983 */ /* 0x000ea20000300800 */
[----:B------:R-:W-:Y:S01]  /*18ed0*/  FSEL R18, R89, -INF , !P2 ;  /* 0xff80000059127808 */ /* 0x000fe20005000000 */
[----:B------:R-:W-:Y:S01]  /*18ee0*/  IMAD.MOV.U32 R89, RZ, RZ, R227 ;  /* 0x000000ffff597224 */ /* 0x000fe200078e00e3 */
[----:B------:R-:W-:Y:S02]  /*18ef0*/  ISETP.GE.OR P2, PT, R10, R240, !P1 ;  /* 0x000000f00a00720c */ /* 0x000fe40004f46670 */
[----:B------:R-:W-:Y:S02]  /*18f00*/  FMNMX.FTZ R10, R53, R11, !PT ;  /* 0x0000000b350a7209 */ /* 0x000fe40007810000 */
[----:B------:R-:W-:Y:S02]  /*18f10*/  FMNMX.FTZ R11, R101, R12, !PT ;  /* 0x0000000c650b7209 */ /* 0x000fe40007810000 */
[C---:B------:R-:W-:Y:S02]  /*18f20*/  ISETP.GE.AND P1, PT, R9.reuse, R238, PT ;  /* 0x000000ee0900720c */ /* 0x040fe40003f26270 */
[----:B------:R-:W-:Y:S02]  /*18f30*/  FMNMX.FTZ R11, R224, R11, !PT ;  /* 0x0000000be00b7209 */ /* 0x000fe40007810000 */
[----:B------:R-:W-:Y:S02]  /*18f40*/  ISETP.GE.AND P0, PT, R9, R235, PT ;  /* 0x000000eb0900720c */ /* 0x000fe40003f06270 */
[----:B------:R-:W-:Y:S02]  /*18f50*/  FMNMX.FTZ R11, R223, R11, !PT ;  /* 0x0000000bdf0b7209 */ /* 0x000fe40007810000 */
[----:B------:R-:W-:Y:S02]  /*18f60*/  FSEL R231, R91, -INF , !P3 ;  /* 0xff8000005be77808 */ /* 0x000fe40005800000 */
[----:B------:R-:W-:Y:S02]  /*18f70*/  MOV R91, R225 ;  /* 0x000000e1005b7202 */ /* 0x000fe40000000f00 */
[C---:B------:R-:W-:Y:S02]  /*18f80*/  ISETP.GE.OR P4, PT, R9.reuse, R239, !P0 ;  /* 0x000000ef0900720c */ /* 0x040fe40004786670 */
[----:B------:R-:W-:Y:S02]  /*18f90*/  ISETP.GE.OR P1, PT, R9, R240, !P1 ;  /* 0x000000f00900720c */ /* 0x000fe40004f26670 */
[----:B------:R-:W-:Y:S02]  /*18fa0*/  LOP3.LUT R234, R234, 0xfffffffe, RZ, 0xc0, !PT ;  /* 0xfffffffeeaea7812 */ /* 0x000fe400078ec0ff */
[----:B------:R-:W-:Y:S02]  /*18fb0*/  ISETP.GE.AND P0, PT, R8, R235, PT ;  /* 0x000000eb0800720c */ /* 0x000fe40003f06270 */
[----:B------:R-:W-:Y:S01]  /*18fc0*/  FSEL R12, R93, -INF , !P2 ;  /* 0xff8000005d0c7808 */ /* 0x000fe20005000000 */
[----:B------:R-:W-:Y:S01]  /*18fd0*/  IMAD.MOV.U32 R93, RZ, RZ, R69 ;  /* 0x000000ffff5d7224 */ /* 0x000fe200078e0045 */
[----:B------:R-:W-:Y:S02]  /*18fe0*/  FSEL R131, R92, -INF , !P6 ;  /* 0xff8000005c837808 */ /* 0x000fe40007000000 */
[----:B------:R-:W-:Y:S02]  /*18ff0*/  ISETP.GE.OR P2, PT, R8, R239, !P0 ;  /* 0x000000ef0800720c */ /* 0x000fe40004746670 */
[C---:B------:R-:W-:Y:S02]  /*19000*/  ISETP.GE.AND P0, PT, R7.reuse, R235, PT ;  /* 0x000000eb0700720c */ /* 0x040fe40003f06270 */
[----:B------:R-:W-:Y:S02]  /*19010*/  @P1 LOP3.LUT R234, R234, 0x1, RZ, 0xfc, !PT ;  /* 0x00000001eaea1812 */ /* 0x000fe400078efcff */
[----:B------:R-:W-:Y:S02]  /*19020*/  ISETP.GE.AND P1, PT, R8, R238, PT ;  /* 0x000000ee0800720c */ /* 0x000fe40003f26270 */
[----:B------:R-:W-:Y:S02]  /*19030*/  LOP3.LUT P6, RZ, R234, 0x4, RZ, 0xc0, !PT ;  /* 0x00000004eaff7812 */ /* 0x000fe400078cc0ff */
[----:B------:R-:W-:Y:S02]  /*19040*/  ISETP.GE.OR P3, PT, R8, R240, !P1 ;  /* 0x000000f00800720c */ /* 0x000fe40004f66670 */
[C---:B------:R-:W-:Y:S02]  /*19050*/  ISETP.GE.AND P1, PT, R7.reuse, R238, PT ;  /* 0x000000ee0700720c */ /* 0x040fe40003f26270 */
[----:B------:R-:W-:Y:S01]  /*19060*/  FSEL R17, R94, -INF , !P6 ;  /* 0xff8000005e117808 */ /* 0x000fe20007000000 */
[----:B------:R-:W-:Y:S01]  /*19070*/  IMAD.MOV.U32 R94, RZ, RZ, R20 ;  /* 0x000000ffff5e7224 */ /* 0x000fe200078e0014 */
[C---:B------:R-:W-:Y:S02]  /*19080*/  ISETP.GE.OR P6, PT, R7.reuse, R240, !P1 ;  /* 0x000000f00700720c */ /* 0x040fe40004fc6670 */
        /* <DEDUP_REMOVED lines=18> */
[----:B------:R-:W-:Y:S02]  /*191b0*/  ISETP.GE.AND P1, PT, R6, R238, PT ;  /* 0x000000ee0600720c */ /* 0x000fe40003f26270 */
[----:B------:R-:W-:Y:S02]  /*191c0*/  FMNMX.FTZ R7, R43, R7, !PT ;  /* 0x000000072b077209 */ /* 0x000fe40007810000 */
[----:B------:R-:W-:Y:S02]  /*191d0*/  FMNMX.FTZ R8, R40, R8, !PT ;  /* 0x0000000828087209 */ /* 0x000fe40007810000 */
[----:B------:R-:W-:Y:S01]  /*191e0*/  FSEL R223, R106, -INF , !P4 ;  /* 0xff8000006adf7808 */ /* 0x000fe20006000000 */
[----:B------:R-:W-:Y:S01]  /*191f0*/  IMAD.MOV.U32 R106, RZ, RZ, R17 ;  /* 0x000000ffff6a7224 */ /* 0x000fe200078e0011 */
[----:B------:R-:W-:Y:S02]  /*19200*/  FMNMX.FTZ R8, R41, R8, !PT ;  /* 0x0000000829087209 */ /* 0x000fe40007810000 */
[----:B------:R-:W-:Y:S01]  /*19210*/  FSEL R201, R108, -INF , !P6 ;  /* 0xff8000006cc97808 */ /* 0x000fe20007000000 */
[----:B------:R-:W-:Y:S01]  /*19220*/  IMAD.MOV.U32 R108, RZ, RZ, R135 ;  /* 0x000000ffff6c7224 */ /* 0x000fe200078e0087 */
[----:B------:R-:W-:Y:S04]  /*19230*/  FMNMX.FTZ R8, R22, R8, !PT ;  /* 0x0000000816087209 */ /* 0x000fe80007810000 */
[----:B------:R-:W-:Y:S04]  /*19240*/  FMNMX.FTZ R8, R45, R8, !PT ;  /* 0x000000082d087209 */ /* 0x000fe80007810000 */
[----:B------:R-:W-:Y:S04]  /*19250*/  FMNMX.FTZ R8, R55, R8, !PT ;  /* 0x0000000837087209 */ /* 0x000fe80007810000 */
[----:B------:R-:W-:Y:S01]  /*19260*/  FMNMX.FTZ R8, R230, R8, !PT ;  /* 0x00000008e6087209 */ /* 0x000fe20007810000 */
[----:B--2---:R-:W-:Y:S01]  /*19270*/  STL [R1+0x128], R90 ;  /* 0x0001285a01007387 */ /* 0x004fe20000100800 */
[----:B------:R-:W-:Y:S03]  /*19280*/  FMNMX.FTZ R10, R90, R10, !PT ;  /* 0x0000000a5a0a7209 */ /* 0x000fe60007810000 */
[----:B------:R-:W2:Y:S01]  /*19290*/  LDL.LU R103, [R1+0x90] ;  /* 0x0000900001677983 */ /* 0x000ea20000300800 */
[----:B------:R-:W-:Y:S04]  /*192a0*/  FMNMX.FTZ R10, R89, R10, !PT ;  /* 0x0000000a590a7209 */ /* 0x000fe80007810000 */
[----:B------:R-:W-:Y:S02]  /*192b0*/  FMNMX.FTZ R9, R88, R10, !PT ;  /* 0x0000000a58097209 */ /* 0x000fe40007810000 */
[----:B------:R-:W-:Y:S02]  /*192c0*/  FMNMX.FTZ R10, R80, R11, !PT ;  /* 0x0000000b500a7209 */ /* 0x000fe40007810000 */
[----:B------:R-:W-:Y:S01]  /*192d0*/  FMNMX.FTZ R9, R91, R9, !PT ;  /* 0x000000095b097209 */ /* 0x000fe20007810000 */
[----:B------:R-:W-:Y:S01]  /*192e0*/  LDSM.16.MT88.4 R80, [R218+0x8000] ;  /* 0x00800000da50783b */ /* 0x000fe20000004200 */
[----:B---3--:R-:W-:Y:S02]  /*192f0*/  FMNMX.FTZ R10, R102, R10, !PT ;  /* 0x0000000a660a7209 */ /* 0x008fe40007810000 */
[----:B------:R-:W-:Y:S02]  /*19300*/  FMNMX.FTZ R9, R222, R9, !PT ;  /* 0x00000009de097209 */ /* 0x000fe40007810000 */
[----:B----4-:R-:W-:Y:S02]  /*19310*/  FMNMX.FTZ R10, R118, R10, !PT ;  /* 0x0000000a760a7209 */ /* 0x010fe40007810000 */
        /* <DEDUP_REMOVED lines=25> */
[----:B------:R-:W1:Y:S01]  /*194b0*/  SHFL.BFLY PT, R9, R73, 0x2, 0x1f ;  /* 0x0c401f0049097f89 */ /* 0x000e6200000e0000 */
[C---:B------:R-:W-:Y:S02]  /*194c0*/  LOP3.LUT P5, RZ, R234.reuse, 0x1, RZ, 0xc0, !PT ;  /* 0x00000001eaff7812 */ /* 0x040fe400078ac0ff */
[----:B------:R-:W-:Y:S02]  /*194d0*/  LOP3.LUT R234, R234, 0xfffffffb, RZ, 0xc0, !PT ;  /* 0xfffffffbeaea7812 */ /* 0x000fe400078ec0ff */
[----:B------:R-:W-:Y:S01]  /*194e0*/  FSEL R249, R104, -INF , !P5 ;  /* 0xff80000068f97808 */ /* 0x000fe20006800000 */
[----:B------:R-:W-:Y:S01]  /*194f0*/  IMAD.MOV.U32 R104, RZ, RZ, R19 ;  /* 0x000000ffff687224 */ /* 0x000fe200078e0013 */
[----:B------:R-:W-:Y:S02]  /*19500*/  @P0 LOP3.LUT R234, R234, 0x4, RZ, 0xfc, !PT ;  /* 0x00000004eaea0812 */ /* 0x000fe400078efcff */
[C---:B------:R-:W-:Y:S02]  /*19510*/  ISETP.GE.AND P0, PT, R6.reuse, R235, PT ;  /* 0x000000eb0600720c */ /* 0x040fe40003f06270 */
[C---:B------:R-:W-:Y:S02]  /*19520*/  ISETP.GE.OR P5, PT, R6.reuse, R240, !P1 ;  /* 0x000000f00600720c */ /* 0x040fe40004fa6670 */
[----:B------:R-:W-:Y:S02]  /*19530*/  ISETP.GE.OR P0, PT, R6, R239, !P0 ;  /* 0x000000ef0600720c */ /* 0x000fe40004706670 */
[----:B------:R-:W-:Y:S02]  /*19540*/  FMNMX.FTZ R6, R46, R7, !PT ;  /* 0x000000072e067209 */ /* 0x000fe40007810000 */
[----:B------:R-:W-:Y:S02]  /*19550*/  ISETP.GE.AND P1, PT, R5, R238, PT ;  /* 0x000000ee0500720c */ /* 0x000fe40003f26270 */
[----:B------:R-:W-:Y:S02]  /*19560*/  FMNMX.FTZ R6, R47, R6, !PT ;  /* 0x000000062f067209 */ /* 0x000fe40007810000 */
[----:B------:R-:W-:Y:S02]  /*19570*/  LOP3.LUT R234, R234, 0xfffffffe, RZ, 0xc0, !PT ;  /* 0xfffffffeeaea7812 */ /* 0x000fe400078ec0ff */
[----:B------:R-:W-:Y:S02]  /*19580*/  FMNMX.FTZ R6, R196, R6, !PT ;  /* 0x00000006c4067209 */ /* 0x000fe40007810000 */
[----:B-1----:R-:W-:Y:S02]  /*19590*/  FMNMX.FTZ R73, R73, R9, !PT ;  /* 0x0000000949497209 */ /* 0x002fe40007810000 */
[----:B------:R-:W-:Y:S02]  /*195a0*/  FMNMX.FTZ R6, R228, R6, !PT ;  /* 0x00000006e4067209 */ /* 0x000fe40007810000 */
[----:B------:R-:W-:Y:S01]  /*195b0*/  FMNMX.FTZ R72, R233, R72, !PT ;  /* 0x00000048e9487209 */ /* 0x000fe20007810000 */
[----:B------:R-:W1:Y:S01]  /*195c0*/  SHFL.BFLY PT, R9, R73, 0x1, 0x1f ;  /* 0x0c201f0049097f89 */ /* 0x000e6200000e0000 */
[----:B------:R-:W-:Y:S02]  /*195d0*/  FMNMX.FTZ R6, R229, R6, !PT ;  /* 0x00000006e5067209 */ /* 0x000fe40007810000 */
[----:B------:R-:W-:Y:S01]  /*195e0*/  FSEL R214, R105, -INF , !P3 ;  /* 0xff80000069d67808 */ /* 0x000fe20005800000 */
[----:B------:R-:W-:Y:S01]  /*195f0*/  IMAD.MOV.U32 R105, RZ, RZ, R60 ;  /* 0x000000ffff697224 */ /* 0x000fe200078e003c */
[C---:B------:R-:W-:Y:S02]  /*19600*/  ISETP.GE.OR P3, PT, R5.reuse, R240, !P1 ;  /* 0x000000f00500720c */ /* 0x040fe40004f66670 */
[----:B------:R-:W-:Y:S02]  /*19610*/  @P0 LOP3.LUT R234, R234, 0x1, RZ, 0xfc, !PT ;  /* 0x00000001eaea0812 */ /* 0x000fe400078efcff */
[----:B------:R-:W-:Y:S02]  /*19620*/  ISETP.GE.AND P0, PT, R5, R235, PT ;  /* 0x000000eb0500720c */ /* 0x000fe40003f06270 */
[----:B------:R-:W-:Y:S02]  /*19630*/  ISETP.GE.AND P1, PT, R4, R238, PT ;  /* 0x000000ee0400720c */ /* 0x000fe40003f26270 */
[----:B------:R-:W-:Y:S02]  /*19640*/  FMNMX.FTZ R72, R251, R72, !PT ;  /* 0x00000048fb487209 */ /* 0x000fe40007810000 */
[----:B------:R-:W-:Y:S02]  /*19650*/  ISETP.GE.OR P4, PT, R5, R239, !P0 ;  /* 0x000000ef0500720c */ /* 0x000fe40004786670 */
[----:B------:R-:W-:Y:S02]  /*19660*/  FMNMX.FTZ R5, R197, R6, !PT ;  /* 0x00000006c5057209 */ /* 0x000fe40007810000 */
[----:B------:R-:W-:Y:S01]  /*19670*/  FSEL R130, R120, -INF , !P3 ;  /* 0xff80000078827808 */ /* 0x000fe20005800000 */
[----:B------:R-:W-:Y:S01]  /*19680*/  IMAD.MOV.U32 R120, RZ, RZ, R68 ;  /* 0x000000ffff787224 */ /* 0x000fe200078e0044 */
[----:B------:R-:W-:Y:S02]  /*19690*/  LOP3.LUT P3, RZ, R234, 0x4, RZ, 0xc0, !PT ;  /* 0x00000004eaff7812 */ /* 0x000fe4000786c0ff */
[----:B------:R-:W-:Y:S01]  /*196a0*/  FSEL R10, R107, -INF , !P2 ;  /* 0xff8000006b0a7808 */ /* 0x000fe20005000000 */
[----:B------:R-:W-:Y:S01]  /*196b0*/  IMAD.MOV.U32 R107, RZ, RZ, R66 ;  /* 0x000000ffff6b7224 */ /* 0x000fe200078e0042 */
[----:B-1----:R-:W-:Y:S02]  /*196c0*/  FMNMX.FTZ R73, R73, R9, !PT ;  /* 0x0000000949497209 */ /* 0x002fe40007810000 */
[----:B------:R-:W-:Y:S02]  /*196d0*/  ISETP.GE.OR P2, PT, R4, R240, !P1 ;  /* 0x000000f00400720c */ /* 0x000fe40004f46670 */
[----:B------:R-:W-:Y:S01]  /*196e0*/  ISETP.GE.AND P1, PT, R2, R238, PT ;  /* 0x000000ee0200720c */ /* 0x000fe20003f26270 */
[----:B------:R-:W-:Y:S01]  /*196f0*/  FMUL.FTZ R84, R73, c[0x0][0x23c] ;  /* 0x00008f0049547a20 */ /* 0x000fe20000410000 */
[----:B------:R-:W-:Y:S02]  /*19700*/  FMNMX.FTZ R72, R250, R72, !PT ;  /* 0x00000048fa487209 */ /* 0x000fe40007810000 */
[----:B------:R-:W-:Y:S02]  /*19710*/  FMNMX.FTZ R8, R105, R8, !PT ;  /* 0x0000000869087209 */ /* 0x000fe40007810000 */
[----:B------:R-:W-:Y:S01]  /*19720*/  FSEL R224, R110, -INF , !P3 ;  /* 0xff8000006ee07808 */ /* 0x000fe20005800000 */
[----:B------:R-:W-:Y:S01]  /*19730*/  IMAD.MOV.U32 R110, RZ, RZ, R13 ;  /* 0x000000ffff6e7224 */ /* 0x000fe200078e000d */
[----:B------:R-:W-:Y:S02]  /*19740*/  FMNMX.FTZ R5, R68, R5, !PT ;  /* 0x0000000544057209 */ /* 0x000fe40007810000 */
[----:B------:R-:W-:Y:S02]  /*19750*/  FSETP.NEU.FTZ.AND P3, PT, R73, -INF , PT ;  /* 0xff8000004900780b */ /* 0x000fe40003f7d000 */
[----:B------:R-:W-:Y:S02]  /*19760*/  ISETP.GE.OR P1, PT, R2, R240, !P1 ;  /* 0x000000f00200720c */ /* 0x000fe40004f26670 */
[----:B------:R-:W-:Y:S02]  /*19770*/  FMNMX.FTZ R72, R246, R72, !PT ;  /* 0x00000048f6487209 */ /* 0x000fe40007810000 */
[----:B------:R-:W-:Y:S02]  /*19780*/  FMNMX.FTZ R8, R236, R8, !PT ;  /* 0x00000008ec087209 */ /* 0x000fe40007810000 */
[----:B------:R-:W-:Y:S02]  /*19790*/  FMNMX.FTZ R5, R199, R5, !PT ;  /* 0x00000005c7057209 */ /* 0x000fe40007810000 */
[-C--:B------:R-:W-:Y:S02]  /*197a0*/  ISETP.GE.AND P0, PT, R4, R235.reuse, PT ;  /* 0x000000eb0400720c */ /* 0x080fe40003f06270 */
[----:B------:R-:W-:Y:S02]  /*197b0*/  FSEL R84, R84, RZ, P3 ;  /* 0x000000ff54547208 */ /* 0x000fe40001800000 */
[----:B------:R-:W-:Y:S01]  /*197c0*/  FSEL R128, R124, -INF , !P1 ;  /* 0xff8000007c807808 */ /* 0x000fe20004800000 */
[----:B------:R-:W-:Y:S01]  /*197d0*/  IMAD.MOV.U32 R124, RZ, RZ, R47 ;  /* 0x000000ffff7c7224 */ /* 0x000fe200078e002f */
[----:B------:R-:W-:Y:S01]  /*197e0*/  ISETP.GE.AND P1, PT, R2, R235, PT ;  /* 0x000000eb0200720c */ /* 0x000fe20003f26270 */
[--C-:B------:R-:W-:Y:S01]  /*197f0*/  FFMA.FTZ R101, R101, c[0x0][0x23c], -R84.reuse ;  /* 0x00008f0065657a23 */ /* 0x100fe20000010854 */
[----:B------:R-:W-:Y:S01]  /*19800*/  FMNMX.FTZ R72, R245, R72, !PT ;  /* 0x00000048f5487209 */ /* 0x000fe20007810000 */
[--C-:B------:R-:W-:Y:S01]  /*19810*/  FFMA.FTZ R118, R118, c[0x0][0x23c], -R84.reuse ;  /* 0x00008f0076767a23 */ /* 0x100fe20000010854 */
[----:B------:R-:W-:Y:S01]  /*19820*/  FMNMX.FTZ R7, R54, R8, !PT ;  /* 0x0000000836077209 */ /* 0x000fe20007810000 */
[----:B------:R-:W-:Y:S01]  /*19830*/  FFMA.FTZ R117, R117, c[0x0][0x23c], -R84 ;  /* 0x00008f0075757a23 */ /* 0x000fe20000010854 */
[----:B------:R-:W-:Y:S01]  /*19840*/  FSEL R200, R109, -INF , !P5 ;  /* 0xff8000006dc87808 */ /* 0x000fe20006800000 */
[----:B------:R-:W-:Y:S01]  /*19850*/  IMAD.MOV.U32 R109, RZ, RZ, R54 ;  /* 0x000000ffff6d7224 */ /* 0x000fe200078e0036 */
[----:B------:R-:W-:Y:S01]  /*19860*/  ISETP.GE.OR P5, PT, R4, R239, !P0 ;  /* 0x000000ef0400720c */ /* 0x000fe200047a6670 */
[--C-:B------:R-:W-:Y:S01]  /*19870*/  FFMA.FTZ R248, R248, c[0x0][0x23c], -R84.reuse ;  /* 0x00008f00f8f87a23 */ /* 0x100fe20000010854 */
[----:B------:R-:W-:Y:S01]  /*19880*/  FMNMX.FTZ R4, R198, R5, !PT ;  /* 0x00000005c6047209 */ /* 0x000fe20007810000 */
[--C-:B------:R-:W-:Y:S01]  /*19890*/  FFMA.FTZ R247, R247, c[0x0][0x23c], -R84.reuse ;  /* 0x00008f00f7f77a23 */ /* 0x100fe20000010854 */
[----:B------:R-:W-:Y:S01]  /*198a0*/  ISETP.GE.OR P1, PT, R2, R239, !P1 ;  /* 0x000000ef0200720c */ /* 0x000fe20004f26670 */
[--C-:B------:R-:W-:Y:S01]  /*198b0*/  FFMA.FTZ R2, R203, c[0x0][0x23c], -R84.reuse ;  /* 0x00008f00cb027a23 */ /* 0x100fe20000010854 */
[----:B------:R-:W-:Y:S02]  /*198c0*/  FMNMX.FTZ R72, R212, R72, !PT ;  /* 0x00000048d4487209 */ /* 0x000fe40007810000 */
[----:B------:R-:W-:Y:S01]  /*198d0*/  FMNMX.FTZ R7, R95, R7, !PT ;  /* 0x000000075f077209 */ /* 0x000fe20007810000 */
[----:B------:R1:W-:Y:S01]  /*198e0*/  MUFU.EX2 R85, R2 ;  /* 0x0000000200557308 */ /* 0x0003e20000000800 */
[----:B------:R-:W-:Y:S02]  /*198f0*/  FMNMX.FTZ R4, R16, R4, !PT ;  /* 0x0000000410047209 */ /* 0x000fe40007810000 */
[----:B------:R-:W-:Y:S02]  /*19900*/  FMNMX.FTZ R72, R114, R72, !PT ;  /* 0x0000004872487209 */ /* 0x000fe40007810000 */
[----:B------:R-:W-:Y:S02]  /*19910*/  FMNMX.FTZ R4, R13, R4, !PT ;  /* 0x000000040d047209 */ /* 0x000fe40007810000 */
[----:B------:R-:W-:Y:S01]  /*19920*/  LOP3.LUT P6, RZ, R234, 0x1, RZ, 0xc0, !PT ;  /* 0x00000001eaff7812 */ /* 0x000fe200078cc0ff */
[----:B------:R-:W3:Y:S01]  /*19930*/  SHFL.BFLY PT, R8, R72, 0x2, 0x1f ;  /* 0x0c401f0048087f89 */ /* 0x000ee200000e0000 */
[----:B------:R-:W-:Y:S02]  /*19940*/  FMNMX.FTZ R4, R231, R4, !PT ;  /* 0x00000004e7047209 */ /* 0x000fe40007810000 */
[----:B------:R-:W-:Y:S02]  /*19950*/  FSEL R220, R111, -INF , !P6 ;  /* 0xff8000006fdc7808 */ /* 0x000fe40007000000 */
[----:B------:R-:W-:Y:S02]  /*19960*/  FMNMX.FTZ R4, R106, R4, !PT ;  /* 0x000000046a047209 */ /* 0x000fe40007810000 */
[C---:B------:R-:W-:Y:S02]  /*19970*/  ISETP.GE.AND P0, PT, R0.reuse, R238, PT ;  /* 0x000000ee0000720c */ /* 0x040fe40003f06270 */
[----:B------:R-:W-:Y:S02]  /*19980*/  FMNMX.FTZ R4, R11, R4, !PT ;  /* 0x000000040b047209 */ /* 0x000fe40007810000 */
[----:B------:R-:W-:Y:S02]  /*19990*/  MOV R111, R10 ;  /* 0x0000000a006f7202 */ /* 0x000fe40000000f00 */
[----:B------:R-:W-:Y:S02]  /*199a0*/  FMNMX.FTZ R4, R223, R4, !PT ;  /* 0x00000004df047209 */ /* 0x000fe40007810000 */
[----:B------:R-:W-:Y:S01]  /*199b0*/  ISETP.GE.OR P0, PT, R0, R240, !P0 ;  /* 0x000000f00000720c */ /* 0x000fe20004706670 */
[----:B-1----:R-:W-:Y:S01]  /*199c0*/  FFMA.FTZ R2, R205, c[0x0][0x23c], -R84 ;  /* 0x00008f00cd027a23 */ /* 0x002fe20000010854 */
[----:B------:R-:W-:Y:S02]  /*199d0*/  FMNMX.FTZ R4, R111, R4, !PT ;  /* 0x000000046f047209 */ /* 0x000fe40007810000 */
[----:B------:R-:W-:Y:S02]  /*199e0*/  FSEL R90, R123, -INF , !P5 ;  /* 0xff8000007b5a7808 */ /* 0x000fe40006800000 */
[----:B------:R-:W-:Y:S01]  /*199f0*/  FMNMX.FTZ R4, R224, R4, !PT ;  /* 0x00000004e0047209 */ /* 0x000fe20007810000 */
[----:B------:R-:W1:Y:S01]  /*19a00*/  MUFU.EX2 R123, R2 ;  /* 0x00000002007b7308 */ /* 0x000e620000000800 */
[----:B------:R-:W-:Y:S02]  /*19a10*/  FSEL R125, R125, -INF , !P0 ;  /* 0xff8000007d7d7808 */ /* 0x000fe40004000000 */
[----:B------:R-:W-:Y:S02]  /*19a20*/  ISETP.GE.AND P0, PT, R0, R235, PT ;  /* 0x000000eb0000720c */ /* 0x000fe40003f06270 */
[----:B---3--:R-:W-:Y:S02]  /*19a30*/  FMNMX.FTZ R72, R72, R8, !PT ;  /* 0x0000000848487209 */ /* 0x008fe40007810000 */
[----:B------:R-:W-:Y:S01]  /*19a40*/  FSEL R221, R122, -INF , !P4 ;  /* 0xff8000007add7808 */ /* 0x000fe20006000000 */
[----:B------:R-:W-:Y:S01]  /*19a50*/  IMAD.MOV.U32 R122, RZ, RZ, R64 ;  /* 0x000000ffff7a7224 */ /* 0x000fe200078e0040 */
[----:B------:R-:W-:Y:S02]  /*19a60*/  ISETP.GE.OR P0, PT, R0, R239, !P0 ;  /* 0x000000ef0000720c */ /* 0x000fe40004706670 */
[----:B------:R-:W-:Y:S02]  /*19a70*/  FMNMX.FTZ R0, R220, R4, !PT ;  /* 0x00000004dc007209 */ /* 0x000fe40007810000 */
[----:B------:R-:W-:Y:S01]  /*19a80*/  FSEL R222, R126, -INF , !P1 ;  /* 0xff8000007ede7808 */ /* 0x000fe20004800000 */
[----:B------:R-:W-:Y:S01]  /*19a90*/  IMAD.MOV.U32 R126, RZ, RZ, R48 ;  /* 0x000000ffff7e7224 */ /* 0x000fe200078e0030 */
[----:B------:R-:W-:Y:S02]  /*19aa0*/  FMNMX.FTZ R0, R221, R0, !PT ;  /* 0x00000000dd007209 */ /* 0x000fe40007810000 */
[----:B------:R-:W-:Y:S01]  /*19ab0*/  FSEL R129, R121, -INF , !P2 ;  /* 0xff80000079817808 */ /* 0x000fe20005000000 */
[----:B------:R-:W-:Y:S01]  /*19ac0*/  IMAD.MOV.U32 R121, RZ, RZ, R18 ;  /* 0x000000ffff797224 */ /* 0x000fe200078e0012 */
[----:B------:R-:W-:Y:S01]  /*19ad0*/  FMNMX.FTZ R0, R90, R0, !PT ;  /* 0x000000005a007209 */ /* 0x000fe20007810000 */
[----:B------:R-:W-:Y:S01]  /*19ae0*/  FFMA.FTZ R126, R126, c[0x0][0x23c], -R84 ;  /* 0x00008f007e7e7a23 */ /* 0x000fe20000010854 */
[----:B------:R-:W-:Y:S02]  /*19af0*/  FSEL R74, R127, -INF , !P0 ;  /* 0xff8000007f4a7808 */ /* 0x000fe40004000000 */
[----:B------:R-:W-:Y:S02]  /*19b00*/  FMNMX.FTZ R0, R222, R0, !PT ;  /* 0x00000000de007209 */ /* 0x000fe40007810000 */
[----:B-1----:R-:W-:Y:S02]  /*19b10*/  F2FP.PACK_AB R76, R123, R85 ;  /* 0x000000557b4c723e */ /* 0x002fe400000000ff */
[----:B------:R-:W-:Y:S02]  /*19b20*/  FMNMX.FTZ R0, R74, R0, !PT ;  /* 0x000000004a007209 */ /* 0x000fe40007810000 */
[----:B------:R-:W-:Y:S02]  /*19b30*/  MOV R127, R16 ;  /* 0x00000010007f7202 */ /* 0x000fe40000000f00 */
[----:B------:R-:W-:Y:S01]  /*19b40*/  LOP3.LUT P4, RZ, R234, 0x4000, RZ, 0xc0, !PT ;  /* 0x00004000eaff7812 */ /* 0x000fe2000788c0ff */
[----:B------:R-:W1:Y:S02]  /*19b50*/  SHFL.BFLY PT, R2, R0, 0x2, 0x1f ;  /* 0x0c401f0000027f89 */ /* 0x000e6400000e0000 */
[----:B-1----:R-:W-:Y:S02]  /*19b60*/  FMNMX.FTZ R0, R0, R2, !PT ;  /* 0x0000000200007209 */ /* 0x002fe40007810000 */
[----:B--2---:R-:W-:Y:S04]  /*19b70*/  FMNMX.FTZ R7, R103, R7, !PT ;  /* 0x0000000767077209 */ /* 0x004fe80007810000 */
[----:B------:R-:W-:Y:S04]  /*19b80*/  FMNMX.FTZ R7, R94, R7, !PT ;  /* 0x000000075e077209 */ /* 0x000fe80007810000 */
[----:B------:R-:W-:Y:S04]  /*19b90*/  FMNMX.FTZ R7, R104, R7, !PT ;  /* 0x0000000768077209 */ /* 0x000fe80007810000 */
[----:B------:R-:W-:Y:S04]  /*19ba0*/  FMNMX.FTZ R6, R18, R7, !PT ;  /* 0x0000000712067209 */ /* 0x000fe80007810000 */
[----:B------:R-:W-:Y:S04]  /*19bb0*/  FMNMX.FTZ R6, R131, R6, !PT ;  /* 0x0000000683067209 */ /* 0x000fe80007810000 */
[----:B------:R-:W-:Y:S04]  /*19bc0*/  FMNMX.FTZ R6, R12, R6, !PT ;  /* 0x000000060c067209 */ /* 0x000fe80007810000 */
[----:B------:R-:W-:Y:S04]  /*19bd0*/  FMNMX.FTZ R6, R249, R6, !PT ;  /* 0x00000006f9067209 */ /* 0x000fe80007810000 */
[----:B------:R-:W-:Y:S02]  /*19be0*/  FMNMX.FTZ R71, R214, R6, !PT ;  /* 0x00000006d6477209 */ /* 0x000fe40007810000 */
[----:B------:R-:W1:Y:S02]  /*19bf0*/  SHFL.BFLY PT, R6, R72, 0x1, 0x1f ;  /* 0x0c201f0048067f89 */ /* 0x000e6400000e0000 */
[----:B------:R-:W-:Y:S04]  /*19c00*/  FMNMX.FTZ R71, R201, R71, !PT ;  /* 0x00000047c9477209 */ /* 0x000fe80007810000 */
[----:B------:R-:W-:Y:S04]  /*19c10*/  FMNMX.FTZ R71, R200, R71, !PT ;  /* 0x00000047c8477209 */ /* 0x000fe80007810000 */
[----:B------:R-:W-:Y:S04]  /*19c20*/  FMNMX.FTZ R71, R130, R71, !PT ;  /* 0x0000004782477209 */ /* 0x000fe80007810000 */
[----:B------:R-:W-:Y:S04]  /*19c30*/  FMNMX.FTZ R71, R129, R71, !PT ;  /* 0x0000004781477209 */ /* 0x000fe80007810000 */
[----:B------:R-:W-:Y:S04]  /*19c40*/  FMNMX.FTZ R71, R128, R71, !PT ;  /* 0x0000004780477209 */ /* 0x000fe80007810000 */
[----:B------:R-:W-:Y:S02]  /*19c50*/  FMNMX.FTZ R71, R125, R71, !PT ;  /* 0x000000477d477209 */ /* 0x000fe40007810000 */
[----:B-1----:R-:W-:Y:S03]  /*19c60*/  FMNMX.FTZ R72, R72, R6, !PT ;  /* 0x0000000648487209 */ /* 0x002fe60007810000 */
[----:B------:R-:W1:Y:S01]  /*19c70*/  SHFL.BFLY PT, R5, R71, 0x2, 0x1f ;  /* 0x0c401f0047057f89 */ /* 0x000e6200000e0000 */
[C---:B------:R-:W-:Y:S01]  /*19c80*/  FSETP.NEU.FTZ.AND P2, PT, R72.reuse, -INF , PT ;  /* 0xff8000004800780b */ /* 0x040fe20003f5d000 */
[----:B------:R-:W-:Y:S05]  /*19c90*/  FMUL.FTZ R75, R72, c[0x0][0x23c] ;  /* 0x00008f00484b7a20 */ /* 0x000fea0000410000 */
[----:B------:R-:W-:Y:S05]  /*19ca0*/  FSEL R75, R75, RZ, P2 ;  /* 0x000000ff4b4b7208 */ /* 0x000fea0001000000 */
[--C-:B------:R-:W-:Y:S02]  /*19cb0*/  FFMA.FTZ R4, R204, c[0x0][0x23c], -R75.reuse ;  /* 0x00008f00cc047a23 */ /* 0x100fe4000001084b */
[--C-:B------:R-:W-:Y:S02]  /*19cc0*/  FFMA.FTZ R2, R209, c[0x0][0x23c], -R75.reuse ;  /* 0x00008f00d1027a23 */ /* 0x100fe4000001084b */
[----:B------:R-:W-:Y:S01]  /*19cd0*/  IMAD.MOV.U32 R209, RZ, RZ, R22 ;  /* 0x000000ffffd17224 */ /* 0x000fe200078e0016 */
[----:B------:R2:W-:Y:S01]  /*19ce0*/  MUFU.EX2 R119, R4 ;  /* 0x0000000400777308 */ /* 0x0005e20000000800 */
[--C-:B------:R-:W-:Y:S02]  /*19cf0*/  FFMA.FTZ R89, R89, c[0x0][0x23c], -R75.reuse ;  /* 0x00008f0059597a23 */ /* 0x100fe4000001084b */
[--C-:B------:R-:W-:Y:S02]  /*19d00*/  FFMA.FTZ R88, R88, c[0x0][0x23c], -R75.reuse ;  /* 0x00008f0058587a23 */ /* 0x100fe4000001084b */
[--C-:B------:R-:W-:Y:S02]  /*19d10*/  FFMA.FTZ R91, R91, c[0x0][0x23c], -R75.reuse ;  /* 0x00008f005b5b7a23 */ /* 0x100fe4000001084b */
[--C-:B------:R-:W-:Y:S01]  /*19d20*/  FFMA.FTZ R107, R107, c[0x0][0x23c], -R75.reuse ;  /* 0x00008f006b6b7a23 */ /* 0x100fe2000001084b */
[----:B-1----:R-:W-:Y:S01]  /*19d30*/  FMNMX.FTZ R71, R71, R5, !PT ;  /* 0x0000000547477209 */ /* 0x002fe20007810000 */
[--C-:B------:R-:W-:Y:S01]  /*19d40*/  FFMA.FTZ R122, R122, c[0x0][0x23c], -R75.reuse ;  /* 0x00008f007a7a7a23 */ /* 0x100fe2000001084b */
[----:B------:R1:W-:Y:S01]  /*19d50*/  MUFU.EX2 R203, R2 ;  /* 0x0000000200cb7308 */ /* 0x0003e20000000800 */
[--C-:B------:R-:W-:Y:S02]  /*19d60*/  FFMA.FTZ R251, R251, c[0x0][0x23c], -R75.reuse ;  /* 0x00008f00fbfb7a23 */ /* 0x100fe4000001084b */
[--C-:B------:R-:W-:Y:S01]  /*19d70*/  FFMA.FTZ R250, R250, c[0x0][0x23c], -R75.reuse ;  /* 0x00008f00fafa7a23 */ /* 0x100fe2000001084b */
[----:B------:R-:W3:Y:S01]  /*19d80*/  SHFL.BFLY PT, R5, R71, 0x1, 0x1f ;  /* 0x0c201f0047057f89 */ /* 0x000ee200000e0000 */
[--C-:B------:R-:W-:Y:S02]  /*19d90*/  FFMA.FTZ R246, R246, c[0x0][0x23c], -R75.reuse ;  /* 0x00008f00f6f67a23 */ /* 0x100fe4000001084b */
[--C-:B--2---:R-:W-:Y:S04]  /*19da0*/  FFMA.FTZ R4, R206, c[0x0][0x23c], -R75.reuse ;  /* 0x00008f00ce047a23 */ /* 0x104fe8000001084b */
[----:B------:R2:W4:Y:S01]  /*19db0*/  MUFU.EX2 R204, R4 ;  /* 0x0000000400cc7308 */ /* 0x0005220000000800 */
[----:B-1----:R-:W1:Y:S01]  /*19dc0*/  SHFL.BFLY PT, R2, R0, 0x1, 0x1f ;  /* 0x0c201f0000027f89 */ /* 0x002e6200000e0000 */
[----:B---3--:R-:W-:Y:S04]  /*19dd0*/  FMNMX.FTZ R71, R71, R5, !PT ;  /* 0x0000000547477209 */ /* 0x008fe80007810000 */
[C---:B------:R-:W-:Y:S01]  /*19de0*/  FSETP.NEU.FTZ.AND P1, PT, R71.reuse, -INF , PT ;  /* 0xff8000004700780b */ /* 0x040fe20003f3d000 */
[----:B------:R-:W-:Y:S05]  /*19df0*/  FMUL.FTZ R92, R71, c[0x0][0x23c] ;  /* 0x00008f00475c7a20 */ /* 0x000fea0000410000 */
[----:B------:R-:W-:Y:S01]  /*19e00*/  FSEL R92, R92, RZ, P1 ;  /* 0x000000ff5c5c7208 */ /* 0x000fe20000800000 */
[----:B--2---:R-:W-:Y:S01]  /*19e10*/  FFMA.FTZ R4, R208, c[0x0][0x23c], -R84 ;  /* 0x00008f00d0047a23 */ /* 0x004fe20000010854 */
[----:B----4-:R-:W-:Y:S03]  /*19e20*/  F2FP.PACK_AB R77, R204, R119 ;  /* 0x00000077cc4d723e */ /* 0x010fe600000000ff */
[--C-:B------:R-:W-:Y:S02]  /*19e30*/  FFMA.FTZ R214, R214, c[0x0][0x23c], -R92.reuse ;  /* 0x00008f00d6d67a23 */ /* 0x100fe4000001085c */
[--C-:B------:R-:W-:Y:S01]  /*19e40*/  FFMA.FTZ R201, R201, c[0x0][0x23c], -R92.reuse ;  /* 0x00008f00c9c97a23 */ /* 0x100fe2000001085c */
[----:B------:R2:W-:Y:S01]  /*19e50*/  MUFU.EX2 R205, R4 ;  /* 0x0000000400cd7308 */ /* 0x0005e20000000800 */
[--C-:B------:R-:W-:Y:S01]  /*19e60*/  FFMA.FTZ R200, R200, c[0x0][0x23c], -R92.reuse ;  /* 0x00008f00c8c87a23 */ /* 0x100fe2000001085c */
[----:B-1----:R-:W-:Y:S01]  /*19e70*/  FMNMX.FTZ R70, R0, R2, !PT ;  /* 0x0000000200467209 */ /* 0x002fe20007810000 */
[----:B------:R-:W-:Y:S02]  /*19e80*/  FFMA.FTZ R0, R23, c[0x0][0x23c], -R92 ;  /* 0x00008f0017007a23 */ /* 0x000fe4000001085c */
[----:B------:R-:W1:Y:S01]  /*19e90*/  LDSM.16.MT88.4 R20, [R216+0x8000] ;  /* 0x00800000d814783b */ /* 0x000e620000004200 */
[C---:B------:R-:W-:Y:S01]  /*19ea0*/  FSETP.NEU.FTZ.AND P0, PT, R70.reuse, -INF , PT ;  /* 0xff8000004600780b */ /* 0x040fe20003f1d000 */
[----:B------:R-:W-:Y:S03]  /*19eb0*/  FMUL.FTZ R100, R70, c[0x0][0x23c] ;  /* 0x00008f0046647a20 */ /* 0x000fe60000410000 */
[----:B------:R3:W-:Y:S02]  /*19ec0*/  MUFU.EX2 R7, R0 ;  /* 0x0000000000077308 */ /* 0x0007e40000000800 */
[----:B------:R-:W-:Y:S05]  /*19ed0*/  FSEL R100, R100, RZ, P0 ;  /* 0x000000ff64647208 */ /* 0x000fea0000000000 */
[----:B------:R-:W-:Y:S04]  /*19ee0*/  FFMA.FTZ R2, R14, c[0x0][0x23c], -R100 ;  /* 0x00008f000e027a23 */ /* 0x000fe80000010864 */
[----:B------:R4:W-:Y:S01]  /*19ef0*/  MUFU.EX2 R227, R2 ;  /* 0x0000000200e37308 */ /* 0x0009e20000000800 */
[----:B--2---:R-:W-:Y:S09]  /*19f00*/  FFMA.FTZ R4, R207, c[0x0][0x23c], -R84 ;  /* 0x00008f00cf047a23 */ /* 0x004ff20000010854 */
[----:B------:R2:W1:Y:S01]  /*19f10*/  MUFU.EX2 R206, R4 ;  /* 0x0000000400ce7308 */ /* 0x0004620000000800 */
[----:B---3--:R-:W-:Y:S09]  /*19f20*/  FFMA.FTZ R0, R33, c[0x0][0x23c], -R92 ;  /* 0x00008f0021007a23 */ /* 0x008ff2000001085c */
[----:B------:R3:W-:Y:S01]  /*19f30*/  MUFU.EX2 R207, R0 ;  /* 0x0000000000cf7308 */ /* 0x0007e20000000800 */
[----:B----4-:R-:W-:Y:S01]  /*19f40*/  FSEL R2, R72, RZ, P2 ;  /* 0x000000ff48027208 */ /* 0x010fe20001000000 */
[----:B--2---:R-:W-:Y:S01]  /*19f50*/  FFMA.FTZ R4, R210, c[0x0][0x23c], -R75 ;  /* 0x00008f00d2047a23 */ /* 0x004fe2000001084b */
[----:B-1----:R-:W-:Y:S07]  /*19f60*/  F2FP.PACK_AB R78, R206, R205 ;  /* 0x000000cdce4e723e */ /* 0x002fee00000000ff */
[----:B------:R1:W2:Y:S01]  /*19f70*/  MUFU.EX2 R208, R4 ;  /* 0x0000000400d07308 */ /* 0x0002a20000000800 */
[----:B---3--:R-:W-:Y:S09]  /*19f80*/  FFMA.FTZ R0, R34, c[0x0][0x23c], -R100 ;  /* 0x00008f0022007a23 */ /* 0x008ff20000010864 */
[----:B------:R3:W-:Y:S01]  /*19f90*/  MUFU.EX2 R210, R0 ;  /* 0x0000000000d27308 */ /* 0x0007e20000000800 */
[----:B-1----:R-:W-:Y:S01]  /*19fa0*/  FFMA.FTZ R4, R32, c[0x0][0x23c], -R92 ;  /* 0x00008f0020047a23 */ /* 0x002fe2000001085c */
[----:B--2---:R-:W-:Y:S08]  /*19fb0*/  F2FP.PACK_AB R79, R208, R203 ;  /* 0x000000cbd04f723e */ /* 0x004ff000000000ff */
[----:B------:R1:W-:Y:S01]  /*19fc0*/  MUFU.EX2 R115, R4 ;  /* 0x0000000400737308 */ /* 0x0003e20000000800 */
[----:B---3--:R-:W-:Y:S09]  /*19fd0*/  FFMA.FTZ R0, R36, c[0x0][0x23c], -R100 ;  /* 0x00008f0024007a23 */ /* 0x008ff20000010864 */
[----:B------:R2:W-:Y:S01]  /*19fe0*/  MUFU.EX2 R225, R0 ;  /* 0x0000000000e17308 */ /* 0x0005e20000000800 */
[----:B-1----:R-:W-:Y:S09]  /*19ff0*/  FFMA.FTZ R4, R35, c[0x0][0x23c], -R92 ;  /* 0x00008f0023047a23 */ /* 0x002ff2000001085c */
[----:B------:R-:W1:Y:S01]  /*1a000*/  MUFU.EX2 R226, R4 ;  /* 0x0000000400e27308 */ /* 0x000e620000000800 */
[----:B--2---:R-:W-:Y:S05]  /*1a010*/  FSEL R0, R73, RZ, P3 ;  /* 0x000000ff49007208 */ /* 0x004fea0001800000 */
[----:B------:R-:W-:Y:S04]  /*1a020*/  FADD.FTZ R0, -R0, R3 ;  /* 0x0000000300007221 */ /* 0x000fe80000010100 */
[----:B------:R-:W-:Y:S04]  /*1a030*/  FMUL.FTZ R0, R0, c[0x0][0x23c] ;  /* 0x00008f0000007a20 */ /* 0x000fe80000410000 */
[----:B------:R2:W3:Y:S01]  /*1a040*/  MUFU.EX2 R3, R0 ;  /* 0x0000000000037308 */ /* 0x0004e20000000800 */
[----:B-1----:R-:W-:Y:S01]  /*1a050*/  F2FP.PACK_AB R64, R226, R115 ;  /* 0x00000073e240723e */ /* 0x002fe200000000ff */
[----:B--2---:R-:W-:Y:S01]  /*1a060*/  FADD.FTZ R0, -R2, R132 ;  /* 0x0000008402007221 */ /* 0x004fe20000010100 */
[----:B------:R-:W-:Y:S01]  /*1a070*/  FSEL R2, R71, RZ, P1 ;  /* 0x000000ff47027208 */ /* 0x000fe20000800000 */
[----:B------:R-:W-:Y:S02]  /*1a080*/  IMAD.MOV.U32 R132, RZ, RZ, R7 ;  /* 0x000000ffff847224 */ /* 0x000fe400078e0007 */
[----:B------:R-:W-:Y:S02]  /*1a090*/  FMUL.FTZ R0, R0, c[0x0][0x23c] ;  /* 0x00008f0000007a20 */ /* 0x000fe40000410000 */
[----:B---3--:R-:W-:Y:S01]  /*1a0a0*/  FMUL.FTZ R4, R3, R140 ;  /* 0x0000008c03047220 */ /* 0x008fe20000410000 */
[----:B------:R-:W-:Y:S01]  /*1a0b0*/  F2FP.PACK_AB R66, R207, R132 ;  /* 0x00000084cf42723e */ /* 0x000fe200000000ff */
[C---:B------:R-:W-:Y:S01]  /*1a0c0*/  FMUL.FTZ R5, R3.reuse, R141 ;  /* 0x0000008d03057220 */ /* 0x040fe20000410000 */
[----:B------:R1:W2:Y:S01]  /*1a0d0*/  MUFU.EX2 R69, R0 ;  /* 0x0000000000457308 */ /* 0x0002a20000000800 */
[C---:B------:R-:W-:Y:S02]  /*1a0e0*/  FMUL.FTZ R17, R3.reuse, R145 ;  /* 0x0000009103117220 */ /* 0x040fe40000410000 */
[----:B------:R-:W-:Y:S02]  /*1a0f0*/  IMAD.MOV.U32 R145, RZ, RZ, R39 ;  /* 0x000000ffff917224 */ /* 0x000fe400078e0027 */
[----:B------:R-:W-:Y:S02]  /*1a100*/  IMAD.MOV.U32 R141, RZ, RZ, R67 ;  /* 0x000000ffff8d7224 */ /* 0x000fe400078e0043 */
[C---:B------:R-:W-:Y:S02]  /*1a110*/  FMUL.FTZ R16, R3.reuse, R144 ;  /* 0x0000009003107220 */ /* 0x040fe40000410000 */
[----:B------:R-:W-:Y:S02]  /*1a120*/  IMAD.MOV.U32 R144, RZ, RZ, R49 ;  /* 0x000000ffff907224 */ /* 0x000fe400078e0031 */
[C---:B------:R-:W-:Y:S02]  /*1a130*/  FMUL.FTZ R32, R3.reuse, R160 ;  /* 0x000000a003207220 */ /* 0x040fe40000410000 */
[C---:B------:R-:W-:Y:S02]  /*1a140*/  FMUL.FTZ R33, R3.reuse, R161 ;  /* 0x000000a103217220 */ /* 0x040fe40000410000 */
[----:B------:R-:W-:Y:S02]  /*1a150*/  IMAD.MOV.U32 R140, RZ, RZ, R45 ;  /* 0x000000ffff8c7224 */ /* 0x000fe400078e002d */
[C---:B------:R-:W-:Y:S02]  /*1a160*/  FMUL.FTZ R48, R3.reuse, R176 ;  /* 0x000000b003307220 */ /* 0x040fe40000410000 */
[----:B------:R-:W-:Y:S02]  /*1a170*/  FMUL.FTZ R49, R3, R177 ;  /* 0x000000b103317220 */ /* 0x000fe40000410000 */
[----:B------:R-:W-:Y:S02]  /*1a180*/  FFMA.FTZ R176, R87, c[0x0][0x23c], -R84 ;  /* 0x00008f0057b07a23 */ /* 0x000fe40000010854 */
[----:B-1----:R-:W-:Y:S01]  /*1a190*/  FADD.FTZ R0, -R2, R133 ;  /* 0x0000008502007221 */ /* 0x002fe20000010100 */
[----:B------:R-:W-:Y:S01]  /*1a1a0*/  FSEL R2, R70, RZ, P0 ;  /* 0x000000ff46027208 */ /* 0x000fe20000000000 */
[C---:B--2---:R-:W-:Y:S01]  /*1a1b0*/  FMUL.FTZ R6, R69.reuse, R142 ;  /* 0x0000008e45067220 */ /* 0x044fe20000410000 */
[----:B------:R-:W-:Y:S01]  /*1a1c0*/  MOV R133, R12 ;  /* 0x0000000c00857202 */ /* 0x000fe20000000f00 */
[----:B------:R-:W-:Y:S01]  /*1a1d0*/  FMUL.FTZ R0, R0, c[0x0][0x23c] ;  /* 0x00008f0000007a20 */ /* 0x000fe20000410000 */
[----:B------:R-:W-:Y:S01]  /*1a1e0*/  PLOP3.LUT P0, PT, PT, PT, UP0, 0x80, 0x0 ;  /* 0x000000000000781c */ /* 0x000fe20003f0f008 */
[C---:B------:R-:W-:Y:S02]  /*1a1f0*/  FMUL.FTZ R7, R69.reuse, R143 ;  /* 0x0000008f45077220 */ /* 0x040fe40000410000 */
[C---:B------:R-:W-:Y:S01]  /*1a200*/  FMUL.FTZ R18, R69.reuse, R146 ;  /* 0x0000009245127220 */ /* 0x040fe20000410000 */
[----:B------:R1:W2:Y:S01]  /*1a210*/  MUFU.EX2 R68, R0 ;  /* 0x0000000000447308 */ /* 0x0002a20000000800 */
[----:B------:R-:W-:Y:S01]  /*1a220*/  IMAD.MOV.U32 R143, RZ, RZ, R65 ;  /* 0x000000ffff8f7224 */ /* 0x000fe200078e0041 */
[----:B------:R-:W-:Y:S01]  /*1a230*/  MOV R146, R38 ;  /* 0x0000002600927202 */ /* 0x000fe20000000f00 */
[----:B------:R-:W-:Y:S01]  /*1a240*/  FMUL.FTZ R19, R69, R147 ;  /* 0x0000009345137220 */ /* 0x000fe20000410000 */
[----:B------:R-:W-:Y:S01]  /*1a250*/  F2FP.PACK_AB R65, R225, R210 ;  /* 0x000000d2e141723e */ /* 0x000fe200000000ff */
[----:B------:R-:W-:Y:S01]  /*1a260*/  IMAD.MOV.U32 R142, RZ, RZ, R41 ;  /* 0x000000ffff8e7224 */ /* 0x000fe200078e0029 */
[-C--:B------:R-:W-:Y:S01]  /*1a270*/  HMMA.16816.F32 R4, R76, R20.reuse, R4 ;  /* 0x000000144c04723c */ /* 0x080fe20000001804 */
[----:B------:R-:W-:Y:S02]  /*1a280*/  IMAD.MOV.U32 R147, RZ, RZ, R146 ;  /* 0x000000ffff937224 */ /* 0x000fe400078e0092 */
[----:B------:R-:W-:Y:S02]  /*1a290*/  IMAD.MOV.U32 R146, RZ, RZ, R145 ;  /* 0x000000ffff927224 */ /* 0x000fe400078e0091 */
[----:B------:R-:W-:Y:S02]  /*1a2a0*/  IMAD.MOV.U32 R145, RZ, RZ, R144 ;  /* 0x000000ffff917224 */ /* 0x000fe400078e0090 */
[C---:B------:R-:W-:Y:S02]  /*1a2b0*/  FMUL.FTZ R34, R69.reuse, R162 ;  /* 0x000000a245227220 */ /* 0x040fe40000410000 */
[----:B------:R-:W-:Y:S03]  /*1a2c0*/  FMUL.FTZ R35, R69, R163 ;  /* 0x000000a345237220 */ /* 0x000fe60000410000 */
[----:B------:R-:W-:Y:S02]  /*1a2d0*/  FFMA.FTZ R163, R116, c[0x0][0x23c], -R84 ;  /* 0x00008f0074a37a23 */ /* 0x000fe40000010854 */
[----:B-1----:R-:W-:Y:S02]  /*1a2e0*/  FADD.FTZ R0, -R2, R134 ;  /* 0x0000008602007221 */ /* 0x002fe40000010100 */
[----:B------:R-:W-:Y:S02]  /*1a2f0*/  FFMA.FTZ R2, R15, c[0x0][0x23c], -R100 ;  /* 0x00008f000f027a23 */ /* 0x000fe40000010864 */
[----:B------:R-:W-:Y:S02]  /*1a300*/  FMUL.FTZ R0, R0, c[0x0][0x23c] ;  /* 0x00008f0000007a20 */ /* 0x000fe40000410000 */
[C---:B--2---:R-:W-:Y:S01]  /*1a310*/  FMUL.FTZ R8, R68.reuse, R136 ;  /* 0x0000008844087220 */ /* 0x044fe20000410000 */
[----:B------:R-:W1:Y:S01]  /*1a320*/  MUFU.EX2 R135, R2 ;  /* 0x0000000200877308 */ /* 0x000e620000000800 */
[C---:B------:R-:W-:Y:S02]  /*1a330*/  FMUL.FTZ R9, R68.reuse, R137 ;  /* 0x0000008944097220 */ /* 0x040fe40000410000 */
[C---:B------:R-:W-:Y:S02]  /*1a340*/  FMUL.FTZ R12, R68.reuse, R148 ;  /* 0x00000094440c7220 */ /* 0x040fe40000410000 */
[C---:B------:R-:W-:Y:S02]  /*1a350*/  FMUL.FTZ R13, R68.reuse, R149 ;  /* 0x00000095440d7220 */ /* 0x040fe40000410000 */
[----:B------:R-:W-:Y:S02]  /*1a360*/  IMAD.MOV.U32 R136, RZ, RZ, R55 ;  /* 0x000000ffff887224 */ /* 0x000fe400078e0037 */
[----:B------:R-:W-:Y:S01]  /*1a370*/  IMAD.MOV.U32 R148, RZ, RZ, R46 ;  /* 0x000000ffff947224 */ /* 0x000fe200078e002e */
[----:B------:R-:W2:Y:S01]  /*1a380*/  MUFU.EX2 R0, R0 ;  /* 0x0000000000007308 */ /* 0x000ea20000000800 */
[----:B------:R-:W-:Y:S02]  /*1a390*/  IMAD.MOV.U32 R149, RZ, RZ, R52 ;  /* 0x000000ffff957224 */ /* 0x000fe400078e0034 */
[C---:B------:R-:W-:Y:S02]  /*1a3a0*/  FMUL.FTZ R24, R68.reuse, R152 ;  /* 0x0000009844187220 */ /* 0x040fe40000410000 */
[C---:B------:R-:W-:Y:S02]  /*1a3b0*/  FMUL.FTZ R25, R68.reuse, R153 ;  /* 0x0000009944197220 */ /* 0x040fe40000410000 */
[C---:B------:R-:W-:Y:S02]  /*1a3c0*/  FMUL.FTZ R28, R68.reuse, R164 ;  /* 0x000000a4441c7220 */ /* 0x040fe40000410000 */
[C---:B------:R-:W-:Y:S02]  /*1a3d0*/  FMUL.FTZ R29, R68.reuse, R165 ;  /* 0x000000a5441d7220 */ /* 0x040fe40000410000 */
[----:B------:R-:W-:Y:S02]  /*1a3e0*/  IMAD.MOV.U32 R134, RZ, RZ, R43 ;  /* 0x000000ffff867224 */ /* 0x000fe400078e002b */
[----:B------:R-:W-:Y:S01]  /*1a3f0*/  IMAD.MOV.U32 R137, RZ, RZ, R40 ;  /* 0x000000ffff897224 */ /* 0x000fe200078e0028 */
[----:B-1----:R-:W-:Y:S01]  /*1a400*/  F2FP.PACK_AB R67, R135, R227 ;  /* 0x000000e38743723e */ /* 0x002fe200000000ff */
[----:B------:R-:W-:Y:S02]  /*1a410*/  IMAD.MOV.U32 R2, RZ, RZ, R37 ;  /* 0x000000ffff027224 */ /* 0x000fe400078e0025 */
[----:B------:R-:W-:Y:S01]  /*1a420*/  FMUL.FTZ R40, R68, R168 ;  /* 0x000000a844287220 */ /* 0x000fe20000410000 */
[----:B------:R-:W1:Y:S01]  /*1a430*/  LDSM.16.MT88.4 R36, [R219+0x8000] ;  /* 0x00800000db24783b */ /* 0x000e620000004200 */
[----:B------:R-:W-:Y:S02]  /*1a440*/  FFMA.FTZ R2, R2, c[0x0][0x23c], -R84 ;  /* 0x00008f0002027a23 */ /* 0x000fe40000010854 */
[C---:B------:R-:W-:Y:S02]  /*1a450*/  FMUL.FTZ R41, R68.reuse, R169 ;  /* 0x000000a944297220 */ /* 0x040fe40000410000 */
[----:B------:R-:W-:Y:S02]  /*1a460*/  FMUL.FTZ R44, R68, R180 ;  /* 0x000000b4442c7220 */ /* 0x000fe40000410000 */
[C---:B--2---:R-:W-:Y:S02]  /*1a470*/  FMUL.FTZ R10, R0.reuse, R138 ;  /* 0x0000008a000a7220 */ /* 0x044fe40000410000 */
[----:B------:R-:W-:Y:S02]  /*1a480*/  IMAD.MOV.U32 R138, RZ, RZ, R11 ;  /* 0x000000ffff8a7224 */ /* 0x000fe400078e000b */
[C---:B------:R-:W-:Y:S01]  /*1a490*/  FMUL.FTZ R11, R0.reuse, R139 ;  /* 0x0000008b000b7220 */ /* 0x040fe20000410000 */
[----:B------:R-:W-:Y:S01]  /*1a4a0*/  MOV R139, R53 ;  /* 0x00000035008b7202 */ /* 0x000fe20000000f00 */
[C---:B------:R-:W-:Y:S01]  /*1a4b0*/  FMUL.FTZ R14, R0.reuse, R150 ;  /* 0x00000096000e7220 */ /* 0x040fe20000410000 */
[----:B------:R-:W2:Y:S01]  /*1a4c0*/  LDSM.16.MT88.4 R52, [R217+0x8000] ;  /* 0x00800000d934783b */ /* 0x000ea20000004200 */
[C---:B------:R-:W-:Y:S01]  /*1a4d0*/  FMUL.FTZ R15, R0.reuse, R151 ;  /* 0x00000097000f7220 */ /* 0x040fe20000410000 */
[----:B------:R-:W-:Y:S01]  /*1a4e0*/  MOV R151, R50 ;  /* 0x0000003200977202 */ /* 0x000fe20000000f00 */
[----:B------:R-:W-:Y:S01]  /*1a4f0*/  IMAD.MOV.U32 R150, RZ, RZ, R51 ;  /* 0x000000ffff967224 */ /* 0x000fe200078e0033 */
[C---:B------:R-:W-:Y:S01]  /*1a500*/  HMMA.16816.F32 R8, R64.reuse, R20, R8 ;  /* 0x000000144008723c */ /* 0x040fe20000001808 */
[C---:B------:R-:W-:Y:S02]  /*1a510*/  FMUL.FTZ R26, R0.reuse, R154 ;  /* 0x0000009a001a7220 */ /* 0x040fe40000410000 */
[----:B------:R-:W-:Y:S01]  /*1a520*/  IMAD.MOV.U32 R144, RZ, RZ, R151 ;  /* 0x000000ffff907224 */ /* 0x000fe200078e0097 */
[----:B------:R-:W-:Y:S01]  /*1a530*/  MOV R151, R150 ;  /* 0x0000009600977202 */ /* 0x000fe20000000f00 */
[----:B------:R-:W-:Y:S02]  /*1a540*/  IMAD.MOV.U32 R150, RZ, RZ, R149 ;  /* 0x000000ffff967224 */ /* 0x000fe400078e0095 */
[C---:B------:R-:W-:Y:S01]  /*1a550*/  FMUL.FTZ R20, R3.reuse, R156 ;  /* 0x0000009c03147220 */ /* 0x040fe20000410000 */
[-C--:B------:R-:W-:Y:S01]  /*1a560*/  HMMA.16816.F32 R12, R64, R22.reuse, R12 ;  /* 0x00000016400c723c */ /* 0x080fe2000000180c */
[----:B------:R-:W-:Y:S03]  /*1a570*/  FMUL.FTZ R21, R3, R157 ;  /* 0x0000009d03157220 */ /* 0x000fe60000410000 */
[----:B------:R-:W-:Y:S02]  /*1a580*/  IMAD.MOV.U32 R149, RZ, RZ, R148 ;  /* 0x000000ffff957224 */ /* 0x000fe400078e0094 */
[----:B------:R-:W-:Y:S02]  /*1a590*/  IMAD.MOV.U32 R148, RZ, RZ, R139 ;  /* 0x000000ffff947224 */ /* 0x000fe400078e008b */
[----:B------:R-:W-:Y:S01]  /*1a5a0*/  IMAD.MOV.U32 R139, RZ, RZ, R138 ;  /* 0x000000ffff8b7224 */ /* 0x000fe200078e008a */
[C---:B------:R-:W-:Y:S03]  /*1a5b0*/  HMMA.16816.F32 R16, R76.reuse, R22, R16 ;  /* 0x000000164c10723c */ /* 0x040fe60000001810 */
[----:B------:R-:W-:Y:S01]  /*1a5c0*/  IMAD.MOV.U32 R138, RZ, RZ, R136 ;  /* 0x000000ffff8a7224 */ /* 0x000fe200078e0088 */
[----:B------:R-:W-:Y:S01]  /*1a5d0*/  MOV R136, R143 ;  /* 0x0000008f00887202 */ /* 0x000fe20000000f00 */
[----:B------:R-:W-:Y:S02]  /*1a5e0*/  IMAD.MOV.U32 R143, RZ, RZ, R142 ;  /* 0x000000ffff8f7224 */ /* 0x000fe400078e008e */
[C---:B------:R-:W-:Y:S02]  /*1a5f0*/  FMUL.FTZ R22, R69.reuse, R158 ;  /* 0x0000009e45167220 */ /* 0x040fe40000410000 */
[----:B------:R-:W-:Y:S03]  /*1a600*/  FMUL.FTZ R23, R69, R159 ;  /* 0x0000009f45177220 */ /* 0x000fe60000410000 */
[----:B------:R-:W-:Y:S02]  /*1a610*/  IMAD.MOV.U32 R142, RZ, RZ, R141 ;  /* 0x000000ffff8e7224 */ /* 0x000fe400078e008d */
[----:B------:R-:W-:Y:S02]  /*1a620*/  IMAD.MOV.U32 R141, RZ, RZ, R133 ;  /* 0x000000ffff8d7224 */ /* 0x000fe400078e0085 */
[----:B------:R-:W-:Y:S01]  /*1a630*/  IMAD.MOV.U32 R133, RZ, RZ, R111 ;  /* 0x000000ffff857224 */ /* 0x000fe200078e006f */
[-C--:B-1----:R-:W-:Y:S01]  /*1a640*/  HMMA.16816.F32 R20, R76, R36.reuse, R20 ;  /* 0x000000244c14723c */ /* 0x082fe20000001814 */
[----:B------:R-:W-:Y:S01]  /*1a650*/  IMAD.MOV.U32 R111, RZ, RZ, R124 ;  /* 0x000000ffff6f7224 */ /* 0x000fe200078e007c */
[----:B------:R-:W-:Y:S01]  /*1a660*/  MOV R124, R120 ;  /* 0x00000078007c7202 */ /* 0x000fe20000000f00 */
[C---:B------:R-:W-:Y:S01]  /*1a670*/  FMUL.FTZ R27, R0.reuse, R155 ;  /* 0x0000009b001b7220 */ /* 0x040fe20000410000 */
[----:B------:R1:W-:Y:S01]  /*1a680*/  MUFU.EX2 R120, R2 ;  /* 0x0000000200787308 */ /* 0x0003e20000000800 */
[C---:B------:R-:W-:Y:S02]  /*1a690*/  FMUL.FTZ R30, R0.reuse, R166 ;  /* 0x000000a6001e7220 */ /* 0x040fe40000410000 */
[C---:B------:R-:W-:Y:S02]  /*1a6a0*/  FMUL.FTZ R31, R0.reuse, R167 ;  /* 0x000000a7001f7220 */ /* 0x040fe40000410000 */
[C---:B------:R-:W-:Y:S01]  /*1a6b0*/  FMUL.FTZ R42, R0.reuse, R170 ;  /* 0x000000aa002a7220 */ /* 0x040fe20000410000 */
[C---:B------:R-:W-:Y:S02]  /*1a6c0*/  HMMA.16816.F32 R24, R64.reuse, R36, R24 ;  /* 0x000000244018723c */ /* 0x040fe40000001818 */
[----:B------:R-:W-:Y:S02]  /*1a6d0*/  FMUL.FTZ R43, R0, R171 ;  /* 0x000000ab002b7220 */ /* 0x000fe40000410000 */
[----:B------:R-:W-:Y:S02]  /*1a6e0*/  FMUL.FTZ R45, R68, R181 ;  /* 0x000000b5442d7220 */ /* 0x000fe40000410000 */
[C---:B------:R-:W-:Y:S02]  /*1a6f0*/  FMUL.FTZ R46, R0.reuse, R182 ;  /* 0x000000b6002e7220 */ /* 0x040fe40000410000 */
[C---:B------:R-:W-:Y:S01]  /*1a700*/  FMUL.FTZ R36, R3.reuse, R172 ;  /* 0x000000ac03247220 */ /* 0x040fe20000410000 */
[-C--:B------:R-:W-:Y:S03]  /*1a710*/  HMMA.16816.F32 R28, R64, R38.reuse, R28 ;  /* 0x00000026401c723c */ /* 0x080fe6000000181c */
[----:B------:R-:W-:Y:S02]  /*1a720*/  FMUL.FTZ R37, R3, R173 ;  /* 0x000000ad03257220 */ /* 0x000fe40000410000 */
[----:B------:R-:W-:Y:S02]  /*1a730*/  FMUL.FTZ R47, R0, R183 ;  /* 0x000000b7002f7220 */ /* 0x000fe40000410000 */
[----:B------:R-:W-:Y:S01]  /*1a740*/  IMAD.MOV.U32 R156, RZ, RZ, R146 ;  /* 0x000000ffff9c7224 */ /* 0x000fe200078e0092 */
[C---:B------:R-:W-:Y:S01]  /*1a750*/  HMMA.16816.F32 R32, R76.reuse, R38, R32 ;  /* 0x000000264c20723c */ /* 0x040fe20000001820 */
[----:B-1----:R-:W-:Y:S03]  /*1a760*/  FFMA.FTZ R2, R147, c[0x0][0x23c], -R84 ;  /* 0x00008f0093027a23 */ /* 0x002fe60000010854 */
[----:B------:R-:W-:Y:S02]  /*1a770*/  IMAD.MOV.U32 R147, RZ, RZ, R145 ;  /* 0x000000ffff937224 */ /* 0x000fe400078e0091 */
[----:B------:R-:W-:Y:S01]  /*1a780*/  IMAD.MOV.U32 R145, RZ, RZ, R151 ;  /* 0x000000ffff917224 */ /* 0x000fe200078e0097 */
[----:B------:R-:W-:Y:S01]  /*1a790*/  MOV R151, R149 ;  /* 0x0000009500977202 */ /* 0x000fe20000000f00 */
[----:B------:R-:W-:Y:S04]  /*1a7a0*/  IMAD.MOV.U32 R149, RZ, RZ, R139 ;  /* 0x000000ffff957224 */ /* 0x000fe800078e008b */
[----:B------:R-:W-:Y:S01]  /*1a7b0*/  IMAD.MOV.U32 R139, RZ, RZ, R136 ;  /* 0x000000ffff8b7224 */ /* 0x000fe200078e0088 */
[----:B------:R-:W-:Y:S01]  /*1a7c0*/  MOV R136, R142 ;  /* 0x0000008e00887202 */ /* 0x000fe20000000f00 */
[----:B------:R-:W-:Y:S02]  /*1a7d0*/  IMAD.MOV.U32 R142, RZ, RZ, R133 ;  /* 0x000000ffff8e7224 */ /* 0x000fe400078e0085 */
[----:B------:R-:W-:Y:S02]  /*1a7e0*/  IMAD.MOV.U32 R133, RZ, RZ, R124 ;  /* 0x000000ffff857224 */ /* 0x000fe400078e007c */
[C---:B------:R-:W-:Y:S01]  /*1a7f0*/  FMUL.FTZ R38, R69.reuse, R174 ;  /* 0x000000ae45267220 */ /* 0x040fe20000410000 */
[----:B------:R1:W-:Y:S01]  /*1a800*/  MUFU.EX2 R124, R2 ;  /* 0x00000002007c7308 */ /* 0x0003e20000000800 */
[C---:B------:R-:W-:Y:S02]  /*1a810*/  FMUL.FTZ R39, R69.reuse, R175 ;  /* 0x000000af45277220 */ /* 0x040fe40000410000 */
[----:B------:R-:W-:Y:S02]  /*1a820*/  IMAD.MOV.U32 R146, RZ, RZ, R144 ;  /* 0x000000ffff927224 */ /* 0x000fe400078e0090 */
[----:B------:R-:W-:Y:S02]  /*1a830*/  IMAD.MOV.U32 R144, RZ, RZ, R150 ;  /* 0x000000ffff907224 */ /* 0x000fe400078e0096 */
[C---:B------:R-:W-:Y:S01]  /*1a840*/  FMUL.FTZ R50, R69.reuse, R178 ;  /* 0x000000b245327220 */ /* 0x040fe20000410000 */
[-C--:B--2---:R-:W-:Y:S01]  /*1a850*/  HMMA.16816.F32 R36, R76, R52.reuse, R36 ;  /* 0x000000344c24723c */ /* 0x084fe20000001824 */
[----:B------:R-:W-:Y:S02]  /*1a860*/  FMUL.FTZ R51, R69, R179 ;  /* 0x000000b345337220 */ /* 0x000fe40000410000 */
[----:B------:R-:W-:Y:S02]  /*1a870*/  IMAD.MOV.U32 R150, RZ, RZ, R148 ;  /* 0x000000ffff967224 */ /* 0x000fe400078e0094 */
[----:B------:R-:W-:Y:S02]  /*1a880*/  IMAD.MOV.U32 R157, RZ, RZ, R147 ;  /* 0x000000ffff9d7224 */ /* 0x000fe400078e0093 */
[C---:B------:R-:W-:Y:S01]  /*1a890*/  FMUL.FTZ R56, R68.reuse, R184 ;  /* 0x000000b844387220 */ /* 0x040fe20000410000 */
[C---:B------:R-:W-:Y:S01]  /*1a8a0*/  HMMA.16816.F32 R40, R64.reuse, R52, R40 ;  /* 0x000000344028723c */ /* 0x040fe20000001828 */
[----:B------:R-:W-:Y:S03]  /*1a8b0*/  FMUL.FTZ R57, R68, R185 ;  /* 0x000000b944397220 */ /* 0x000fe60000410000 */
[C---:B------:R-:W-:Y:S02]  /*1a8c0*/  FMUL.FTZ R58, R0.reuse, R186 ;  /* 0x000000ba003a7220 */ /* 0x040fe40000410000 */
[----:B------:R-:W-:Y:S02]  /*1a8d0*/  FMUL.FTZ R59, R0, R187 ;  /* 0x000000bb003b7220 */ /* 0x000fe40000410000 */
[----:B-1----:R-:W-:Y:S01]  /*1a8e0*/  FFMA.FTZ R2, R156, c[0x0][0x23c], -R75 ;  /* 0x00008f009c027a23 */ /* 0x002fe2000001084b */
[-C--:B------:R-:W-:Y:S03]  /*1a8f0*/  HMMA.16816.F32 R44, R64, R54.reuse, R44 ;  /* 0x00000036402c723c */ /* 0x080fe6000000182c */
[----:B------:R-:W-:Y:S02]  /*1a900*/  IMAD.MOV.U32 R156, RZ, RZ, R146 ;  /* 0x000000ffff9c7224 */ /* 0x000fe400078e0092 */
[----:B------:R-:W-:Y:S02]  /*1a910*/  IMAD.MOV.U32 R146, RZ, RZ, R144 ;  /* 0x000000ffff927224 */ /* 0x000fe400078e0090 */
[----:B------:R-:W-:Y:S01]  /*1a920*/  IMAD.MOV.U32 R144, RZ, RZ, R149 ;  /* 0x000000ffff907224 */ /* 0x000fe200078e0095 */
[C---:B------:R-:W-:Y:S01]  /*1a930*/  HMMA.16816.F32 R48, R76.reuse, R54, R48 ;  /* 0x000000364c30723c */ /* 0x040fe20000001830 */
[----:B------:R-:W-:Y:S03]  /*1a940*/  IMAD.MOV.U32 R149, RZ, RZ, R139 ;  /* 0x000000ffff957224 */ /* 0x000fe600078e008b */
[----:B------:R-:W-:Y:S02]  /*1a950*/  IMAD.MOV.U32 R139, RZ, RZ, R136 ;  /* 0x000000ffff8b7224 */ /* 0x000fe400078e0088 */
[----:B------:R-:W-:Y:S02]  /*1a960*/  IMAD.MOV.U32 R136, RZ, RZ, R142 ;  /* 0x000000ffff887224 */ /* 0x000fe400078e008e */
[----:B------:R-:W-:Y:S04]  /*1a970*/  IMAD.MOV.U32 R142, RZ, RZ, R133 ;  /* 0x000000ffff8e7224 */ /* 0x000fe800078e0085 */
[----:B------:R-:W-:Y:S02]  /*1a980*/  IMAD.MOV.U32 R133, RZ, RZ, R121 ;  /* 0x000000ffff857224 */ /* 0x000fe400078e0079 */
[C---:B------:R-:W-:Y:S01]  /*1a990*/  FMUL.FTZ R52, R3.reuse, R188 ;  /* 0x000000bc03347220 */ /* 0x040fe20000410000 */
[----:B------:R1:W-:Y:S01]  /*1a9a0*/  MUFU.EX2 R121, R2 ;  /* 0x0000000200797308 */ /* 0x0003e20000000800 */
[----:B------:R-:W-:Y:S02]  /*1a9b0*/  FMUL.FTZ R53, R3, R189 ;  /* 0x000000bd03357220 */ /* 0x000fe40000410000 */
[C---:B------:R-:W-:Y:S02]  /*1a9c0*/  FMUL.FTZ R54, R69.reuse, R190 ;  /* 0x000000be45367220 */ /* 0x040fe40000410000 */
[----:B------:R-:W-:Y:S02]  /*1a9d0*/  FMUL.FTZ R55, R69, R191 ;  /* 0x000000bf45377220 */ /* 0x000fe40000410000 */
[----:B------:R-:W-:Y:S01]  /*1a9e0*/  IMAD.MOV.U32 R147, RZ, RZ, R145 ;  /* 0x000000ffff937224 */ /* 0x000fe200078e0091 */
[----:B------:R-:W-:Y:S01]  /*1a9f0*/  MOV R145, R150 ;  /* 0x0000009600917202 */ /* 0x000fe20000000f00 */
[C---:B------:R-:W-:Y:S02]  /*1aa00*/  FMUL.FTZ R60, R68.reuse, R192 ;  /* 0x000000c0443c7220 */ /* 0x040fe40000410000 */
[----:B------:R-:W-:Y:S01]  /*1aa10*/  FMUL.FTZ R61, R68, R193 ;  /* 0x000000c1443d7220 */ /* 0x000fe20000410000 */
[-C--:B------:R-:W-:Y:S01]  /*1aa20*/  HMMA.16816.F32 R52, R76, R80.reuse, R52 ;  /* 0x000000504c34723c */ /* 0x080fe20000001834 */
[C---:B------:R-:W-:Y:S02]  /*1aa30*/  FMUL.FTZ R62, R0.reuse, R194 ;  /* 0x000000c2003e7220 */ /* 0x040fe40000410000 */
[----:B------:R-:W-:Y:S02]  /*1aa40*/  FMUL.FTZ R63, R0, R195 ;  /* 0x000000c3003f7220 */ /* 0x000fe40000410000 */
[----:B------:R-:W-:Y:S02]  /*1aa50*/  IMAD.MOV.U32 R148, RZ, RZ, R138 ;  /* 0x000000ffff947224 */ /* 0x000fe400078e008a */
[----:B------:R-:W-:Y:S01]  /*1aa60*/  IMAD.MOV.U32 R138, RZ, RZ, R143 ;  /* 0x000000ffff8a7224 */ /* 0x000fe200078e008f */
[C---:B------:R-:W-:Y:S01]  /*1aa70*/  HMMA.16816.F32 R56, R64.reuse, R80, R56 ;  /* 0x000000504038723c */ /* 0x040fe20000001838 */
[----:B------:R-:W-:Y:S03]  /*1aa80*/  IMAD.MOV.U32 R143, RZ, RZ, R141 ;  /* 0x000000ffff8f7224 */ /* 0x000fe600078e008d */
[----:B-1----:R-:W-:Y:S02]  /*1aa90*/  FFMA.FTZ R2, R157, c[0x0][0x23c], -R75 ;  /* 0x00008f009d027a23 */ /* 0x002fe4000001084b */
[----:B------:R-:W-:Y:S02]  /*1aaa0*/  IMAD.MOV.U32 R157, RZ, RZ, R147 ;  /* 0x000000ffff9d7224 */ /* 0x000fe400078e0093 */
[----:B------:R-:W-:Y:S01]  /*1aab0*/  IMAD.MOV.U32 R147, RZ, RZ, R145 ;  /* 0x000000ffff937224 */ /* 0x000fe200078e0091 */
[-C--:B------:R-:W-:Y:S03]  /*1aac0*/  HMMA.16816.F32 R60, R64, R82.reuse, R60 ;  /* 0x00000052403c723c */ /* 0x080fe6000000183c */
[----:B------:R-:W-:Y:S02]  /*1aad0*/  IMAD.MOV.U32 R145, RZ, RZ, R144 ;  /* 0x000000ffff917224 */ /* 0x000fe400078e0090 */
[----:B------:R-:W-:Y:S02]  /*1aae0*/  IMAD.MOV.U32 R144, RZ, RZ, R149 ;  /* 0x000000ffff907224 */ /* 0x000fe400078e0095 */
[----:B------:R-:W-:Y:S02]  /*1aaf0*/  IMAD.MOV.U32 R149, RZ, RZ, R139 ;  /* 0x000000ffff957224 */ /* 0x000fe400078e008b */
[----:B------:R-:W-:Y:S03]  /*1ab00*/  IMAD.MOV.U32 R139, RZ, RZ, R136 ;  /* 0x000000ffff8b7224 */ /* 0x000fe600078e0088 */
[----:B------:R-:W-:Y:S02]  /*1ab10*/  IMAD.MOV.U32 R136, RZ, RZ, R142 ;  /* 0x000000ffff887224 */ /* 0x000fe400078e008e */
[----:B------:R-:W-:Y:S02]  /*1ab20*/  IMAD.MOV.U32 R142, RZ, RZ, R133 ;  /* 0x000000ffff8e7224 */ /* 0x000fe400078e0085 */
[----:B------:R-:W-:Y:S01]  /*1ab30*/  IMAD.MOV.U32 R141, RZ, RZ, R111 ;  /* 0x000000ffff8d7224 */ /* 0x000fe200078e006f */
[----:B------:R1:W-:Y:S01]  /*1ab40*/  MUFU.EX2 R133, R2 ;  /* 0x0000000200857308 */ /* 0x0003e20000000800 */
[----:B------:R-:W-:Y:S01]  /*1ab50*/  IMAD.MOV.U32 R111, RZ, RZ, R108 ;  /* 0x000000ffff6f7224 */ /* 0x000fe200078e006c */
[----:B------:R-:W-:Y:S01]  /*1ab60*/  MOV R108, R94 ;  /* 0x0000005e006c7202 */ /* 0x000fe20000000f00 */
[----:B------:R-:W-:Y:S02]  /*1ab70*/  IMAD.MOV.U32 R150, RZ, RZ, R148 ;  /* 0x000000ffff967224 */ /* 0x000fe400078e0094 */
        /* <DEDUP_REMOVED lines=12> */
[----:B------:R-:W-:Y:S01]  /*1ac40*/  FFMA.FTZ R64, R158, c[0x0][0x23c], -R84 ;  /* 0x00008f009e407a23 */ /* 0x000fe20000010854 */
[----:B------:R-:W-:Y:S01]  /*1ac50*/  MOV R158, R156 ;  /* 0x0000009c009e7202 */ /* 0x000fe20000000f00 */
[----:B------:R-:W-:Y:S02]  /*1ac60*/  IMAD.MOV.U32 R159, RZ, RZ, R157 ;  /* 0x000000ffff9f7224 */ /* 0x000fe400078e009d */
[----:B------:R-:W-:Y:S02]  /*1ac70*/  IMAD.MOV.U32 R157, RZ, RZ, R147 ;  /* 0x000000ffff9d7224 */ /* 0x000fe400078e0093 */
[----:B------:R-:W-:Y:S02]  /*1ac80*/  IMAD.MOV.U32 R147, RZ, RZ, R144 ;  /* 0x000000ffff937224 */ /* 0x000fe400078e0090 */
[----:B------:R-:W-:Y:S01]  /*1ac90*/  IMAD.MOV.U32 R144, RZ, RZ, R150 ;  /* 0x000000ffff907224 */ /* 0x000fe200078e0096 */
[----:B------:R-:W-:Y:S01]  /*1aca0*/  MOV R150, R148 ;  /* 0x0000009400967202 */ /* 0x000fe20000000f00 */
[----:B------:R-:W-:Y:S02]  /*1acb0*/  IMAD.MOV.U32 R148, RZ, RZ, R138 ;  /* 0x000000ffff947224 */ /* 0x000fe400078e008a */
[----:B------:R-:W-:Y:S02]  /*1acc0*/  IMAD.MOV.U32 R138, RZ, RZ, R143 ;  /* 0x000000ffff8a7224 */ /* 0x000fe400078e008f */
[----:B------:R-:W-:Y:S02]  /*1acd0*/  IMAD.MOV.U32 R152, RZ, RZ, R158 ;  /* 0x000000ffff987224 */ /* 0x000fe400078e009e */
[----:B------:R-:W-:Y:S02]  /*1ace0*/  FFMA.FTZ R66, R159, c[0x0][0x23c], -R84 ;  /* 0x00008f009f427a23 */ /* 0x000fe40000010854 */
[----:B------:R-:W-:Y:S02]  /*1acf0*/  IMAD.MOV.U32 R159, RZ, RZ, R157 ;  /* 0x000000ffff9f7224 */ /* 0x000fe400078e009d */
[----:B------:R-:W-:Y:S02]  /*1ad00*/  IMAD.MOV.U32 R157, RZ, RZ, R147 ;  /* 0x000000ffff9d7224 */ /* 0x000fe400078e0093 */
[----:B------:R-:W-:Y:S02]  /*1ad10*/  IMAD.MOV.U32 R147, RZ, RZ, R150 ;  /* 0x000000ffff937224 */ /* 0x000fe400078e0096 */
[----:B------:R-:W-:Y:S02]  /*1ad20*/  IMAD.MOV.U32 R150, RZ, RZ, R148 ;  /* 0x000000ffff967224 */ /* 0x000fe400078e0094 */
[----:B------:R-:W-:Y:S01]  /*1ad30*/  IMAD.MOV.U32 R148, RZ, RZ, R138 ;  /* 0x000000ffff947224 */ /* 0x000fe200078e008a */
[----:B------:R-:W-:Y:S01]  /*1ad40*/  MOV R138, R137 ;  /* 0x00000089008a7202 */ /* 0x000fe20000000f00 */
[----:B-1----:R-:W-:Y:S01]  /*1ad50*/  FFMA.FTZ R2, R152, c[0x0][0x23c], -R75 ;  /* 0x00008f0098027a23 */ /* 0x002fe2000001084b */
[----:B------:R-:W-:Y:S01]  /*1ad60*/  MUFU.EX2 R137, R66 ;  /* 0x0000004200897308 */ /* 0x000fe20000000800 */
[----:B------:R-:W-:Y:S02]  /*1ad70*/  IMAD.MOV.U32 R153, RZ, RZ, R159 ;  /* 0x000000ffff997224 */ /* 0x000fe400078e009f */
[----:B------:R-:W-:Y:S02]  /*1ad80*/  IMAD.MOV.U32 R159, RZ, RZ, R157 ;  /* 0x000000ffff9f7224 */ /* 0x000fe400078e009d */
[----:B------:R-:W-:Y:S02]  /*1ad90*/  IMAD.MOV.U32 R157, RZ, RZ, R147 ;  /* 0x000000ffff9d7224 */ /* 0x000fe400078e0093 */
[----:B------:R-:W-:Y:S02]  /*1ada0*/  IMAD.MOV.U32 R147, RZ, RZ, R148 ;  /* 0x000000ffff937224 */ /* 0x000fe400078e0094 */
[----:B------:R-:W-:Y:S02]  /*1adb0*/  IMAD.MOV.U32 R148, RZ, RZ, R134 ;  /* 0x000000ffff947224 */ /* 0x000fe400078e0086 */
[----:B------:R-:W-:Y:S01]  /*1adc0*/  IMAD.MOV.U32 R94, RZ, RZ, R93 ;  /* 0x000000ffff5e7224 */ /* 0x000fe200078e005d */
[----:B------:R1:W-:Y:S01]  /*1add0*/  MUFU.EX2 R134, R2 ;  /* 0x0000000200867308 */ /* 0x0003e20000000800 */
[----:B------:R-:W-:Y:S01]  /*1ade0*/  IMAD.MOV.U32 R156, RZ, RZ, R146 ;  /* 0x000000ffff9c7224 */ /* 0x000fe200078e0092 */
[----:B------:R-:W2:Y:S01]  /*1adf0*/  LDL.LU R93, [R1+0x54] ;  /* 0x00005400015d7983 */ /* 0x000ea20000300800 */
[----:B------:R-:W-:Y:S02]  /*1ae00*/  IMAD.MOV.U32 R146, RZ, RZ, R149 ;  /* 0x000000ffff927224 */ /* 0x000fe400078e0095 */
[----:B------:R-:W-:Y:S01]  /*1ae10*/  IMAD.MOV.U32 R141, RZ, RZ, R196 ;  /* 0x000000ffff8d7224 */ /* 0x000fe200078e00c4 */
[----:B------:R-:W3:Y:S01]  /*1ae20*/  LDL.LU R102, [R1+0x140] ;  /* 0x0001400001667983 */ /* 0x000ee20000300800 */
[----:B------:R-:W-:Y:S01]  /*1ae30*/  IMAD.MOV.U32 R158, RZ, RZ, R156 ;  /* 0x000000ffff9e7224 */ /* 0x000fe200078e009c */
[----:B------:R-:W-:Y:S01]  /*1ae40*/  MOV R156, R146 ;  /* 0x00000092009c7202 */ /* 0x000fe20000000f00 */
[----:B------:R-:W-:Y:S01]  /*1ae50*/  IMAD.MOV.U32 R149, RZ, RZ, R139 ;  /* 0x000000ffff957224 */ /* 0x000fe200078e008b */
[----:B------:R-:W4:Y:S01]  /*1ae60*/  LDL.LU R196, [R1+0x13c] ;  /* 0x00013c0001c47983 */ /* 0x000f220000300800 */
[----:B------:R-:W-:Y:S02]  /*1ae70*/  IMAD.MOV.U32 R139, RZ, RZ, R136 ;  /* 0x000000ffff8b7224 */ /* 0x000fe400078e0088 */
[----:B------:R-:W-:Y:S01]  /*1ae80*/  IMAD.MOV.U32 R143, RZ, RZ, R141 ;  /* 0x000000ffff8f7224 */ /* 0x000fe200078e008d */
[----:B------:R-:W-:Y:S01]  /*1ae90*/  MOV R141, R140 ;  /* 0x0000008c008d7202 */ /* 0x000fe20000000f00 */
[----:B------:R-:W-:Y:S01]  /*1aea0*/  IMAD.MOV.U32 R140, RZ, RZ, R197 ;  /* 0x000000ffff8c7224 */ /* 0x000fe200078e00c5 */
[----:B------:R-:W-:Y:S01]  /*1aeb0*/  MUFU.EX2 R136, R64 ;  /* 0x0000004000887308 */ /* 0x000fe20000000800 */
[----:B------:R-:W-:Y:S01]  /*1aec0*/  IMAD.MOV.U32 R152, RZ, RZ, R156 ;  /* 0x000000ffff987224 */ /* 0x000fe200078e009c */
[----:B------:R-:W4:Y:S01]  /*1aed0*/  LDL.LU R197, [R1+0x138] ;  /* 0x0001380001c57983 */ /* 0x000f220000300800 */
[----:B------:R-:W-:Y:S02]  /*1aee0*/  IMAD.MOV.U32 R146, RZ, RZ, R149 ;  /* 0x000000ffff927224 */ /* 0x000fe400078e0095 */
[----:B------:R-:W-:Y:S02]  /*1aef0*/  IMAD.MOV.U32 R149, RZ, RZ, R139 ;  /* 0x000000ffff957224 */ /* 0x000fe400078e008b */
[----:B------:R-:W-:Y:S01]  /*1af00*/  IMAD.MOV.U32 R139, RZ, RZ, R198 ;  /* 0x000000ffff8b7224 */ /* 0x000fe200078e00c6 */
[----:B------:R-:W-:Y:S01]  /*1af10*/  MOV R156, R146 ;  /* 0x00000092009c7202 */ /* 0x000fe20000000f00 */
[----:B-1----:R-:W-:Y:S01]  /*1af20*/  FFMA.FTZ R2, R153, c[0x0][0x23c], -R75 ;  /* 0x00008f0099027a23 */ /* 0x002fe2000001084b */
[----:B------:R-:W4:Y:S01]  /*1af30*/  LDL.LU R198, [R1+0x134] ;  /* 0x0001340001c67983 */ /* 0x000f220000300800 */
[----:B------:R-:W-:Y:S02]  /*1af40*/  IMAD.MOV.U32 R153, RZ, RZ, R147 ;  /* 0x000000ffff997224 */ /* 0x000fe400078e0093 */
[----:B------:R-:W-:Y:S01]  /*1af50*/  IMAD.MOV.U32 R146, RZ, RZ, R150 ;  /* 0x000000ffff927224 */ /* 0x000fe200078e0096 */
[----:B------:R1:W1:Y:S01]  /*1af60*/  MUFU.EX2 R147, R2 ;  /* 0x0000000200937308 */ /* 0x0002620000000800 */
[----:B------:R-:W-:Y:S02]  /*1af70*/  IMAD.MOV.U32 R150, RZ, RZ, R199 ;  /* 0x000000ffff967224 */ /* 0x000fe400078e00c7 */
[--C-:B------:R-:W-:Y:S01]  /*1af80*/  FFMA.FTZ R94, R94, c[0x0][0x23c], -R84.reuse ;  /* 0x00008f005e5e7a23 */ /* 0x100fe20000010854 */
[----:B------:R-:W4:Y:S01]  /*1af90*/  LDL.LU R199, [R1+0x130] ;  /* 0x0001300001c77983 */ /* 0x000f220000300800 */
[----:B------:R-:W-:Y:S02]  /*1afa0*/  FFMA.FTZ R111, R111, c[0x0][0x23c], -R84 ;  /* 0x00008f006f6f7a23 */ /* 0x000fe40000010854 */
[----:B------:R-:W-:Y:S02]  /*1afb0*/  IMAD.MOV.U32 R184, RZ, RZ, R141 ;  /* 0x000000ffffb87224 */ /* 0x000fe400078e008d */
[----:B------:R-:W-:Y:S02]  /*1afc0*/  IMAD.MOV.U32 R191, RZ, RZ, R232 ;  /* 0x000000ffffbf7224 */ /* 0x000fe400078e00e8 */
[--C-:B-1----:R-:W-:Y:S04]  /*1afd0*/  FFMA.FTZ R2, R98, c[0x0][0x23c], -R92.reuse ;  /* 0x00008f0062027a23 */ /* 0x102fe8000001085c */
[----:B------:R1:W-:Y:S02]  /*1afe0*/  MUFU.EX2 R177, R2 ;  /* 0x0000000200b17308 */ /* 0x0003e40000000800 */
[----:B-1----:R-:W-:Y:S02]  /*1aff0*/  FFMA.FTZ R2, R96, c[0x0][0x23c], -R92 ;  /* 0x00008f0060027a23 */ /* 0x002fe4000001085c */
[----:B------:R-:W-:Y:S01]  /*1b000*/  FFMA.FTZ R96, R153, c[0x0][0x23c], -R84 ;  /* 0x00008f0099607a23 */ /* 0x000fe20000010854 */
[----:B------:R-:W-:Y:S01]  /*1b010*/  MOV R153, R152 ;  /* 0x0000009800997202 */ /* 0x000fe20000000f00 */
[----:B------:R-:W-:Y:S04]  /*1b020*/  IMAD.MOV.U32 R152, RZ, RZ, R159 ;  /* 0x000000ffff987224 */ /* 0x000fe800078e009f */
[----:B------:R1:W-:Y:S01]  /*1b030*/  MUFU.EX2 R179, R2 ;  /* 0x0000000200b37308 */ /* 0x0003e20000000800 */
[----:B------:R-:W-:Y:S02]  /*1b040*/  IMAD.MOV.U32 R159, RZ, RZ, R158 ;  /* 0x000000ffff9f7224 */ /* 0x000fe400078e009e */
[----:B------:R-:W-:Y:S02]  /*1b050*/  IMAD.MOV.U32 R158, RZ, RZ, R145 ;  /* 0x000000ffff9e7224 */ /* 0x000fe400078e0091 */
[----:B------:R-:W-:Y:S02]  /*1b060*/  IMAD.MOV.U32 R145, RZ, RZ, R110 ;  /* 0x000000ffff917224 */ /* 0x000fe400078e006e */
[----:B------:R-:W-:Y:S01]  /*1b070*/  IMAD.MOV.U32 R110, RZ, RZ, R109 ;  /* 0x000000ffff6e7224 */ /* 0x000fe200078e006d */
[----:B------:R-:W-:Y:S01]  /*1b080*/  MOV R109, R95 ;  /* 0x0000005f006d7202 */ /* 0x000fe20000000f00 */
[----:B------:R-:W-:Y:S01]  /*1b090*/  IMAD.MOV.U32 R154, RZ, RZ, R152 ;  /* 0x000000ffff9a7224 */ /* 0x000fe200078e0098 */
[----:B------:R-:W4:Y:S01]  /*1b0a0*/  LDL.LU R95, [R1+0x5c] ;  /* 0x00005c00015f7983 */ /* 0x000f220000300800 */
[----:B------:R-:W-:Y:S01]  /*1b0b0*/  IMAD.MOV.U32 R152, RZ, RZ, R158 ;  /* 0x000000ffff987224 */ /* 0x000fe200078e009e */
[----:B------:R-:W-:Y:S01]  /*1b0c0*/  MOV R158, R110 ;  /* 0x0000006e009e7202 */ /* 0x000fe20000000f00 */
[----:B------:R-:W-:Y:S02]  /*1b0d0*/  IMAD.MOV.U32 R155, RZ, RZ, R153 ;  /* 0x000000ffff9b7224 */ /* 0x000fe400078e0099 */
[----:B------:R-:W-:Y:S02]  /*1b0e0*/  IMAD.MOV.U32 R153, RZ, RZ, R159 ;  /* 0x000000ffff997224 */ /* 0x000fe400078e009f */
[----:B------:R-:W-:Y:S02]  /*1b0f0*/  IMAD.MOV.U32 R159, RZ, RZ, R145 ;  /* 0x000000ffff9f7224 */ /* 0x000fe400078e0091 */
[----:B------:R-:W-:Y:S02]  /*1b100*/  IMAD.MOV.U32 R110, RZ, RZ, R109 ;  /* 0x000000ffff6e7224 */ /* 0x000fe400078e006d */
[----:B------:R-:W-:Y:S02]  /*1b110*/  IMAD.MOV.U32 R109, RZ, RZ, R103 ;  /* 0x000000ffff6d7224 */ /* 0x000fe400078e0067 */
[----:B------:R-:W-:Y:S01]  /*1b120*/  IMAD.MOV.U32 R164, RZ, RZ, R155 ;  /* 0x000000ffffa47224 */ /* 0x000fe200078e009b */
[----:B------:R-:W4:Y:S01]  /*1b130*/  LDL.LU R103, [R1+0x12c] ;  /* 0x00012c0001677983 */ /* 0x000f220000300800 */
[----:B------:R-:W-:Y:S02]  /*1b140*/  IMAD.MOV.U32 R155, RZ, RZ, R154 ;  /* 0x000000ffff9b7224 */ /* 0x000fe400078e009a */
[----:B------:R-:W-:Y:S01]  /*1b150*/  IMAD.MOV.U32 R154, RZ, RZ, R153 ;  /* 0x000000ffff9a7224 */ /* 0x000fe200078e0099 */
[----:B------:R-:W-:Y:S01]  /*1b160*/  MOV R153, R152 ;  /* 0x0000009800997202 */ /* 0x000fe20000000f00 */
[----:B------:R-:W-:Y:S02]  /*1b170*/  IMAD.MOV.U32 R152, RZ, RZ, R159 ;  /* 0x000000ffff987224 */ /* 0x000fe400078e009f */
[----:B------:R-:W-:Y:S02]  /*1b180*/  IMAD.MOV.U32 R159, RZ, RZ, R158 ;  /* 0x000000ffff9f7224 */ /* 0x000fe400078e009e */
[----:B------:R-:W-:Y:S02]  /*1b190*/  IMAD.MOV.U32 R158, RZ, RZ, R110 ;  /* 0x000000ffff9e7224 */ /* 0x000fe400078e006e */
[----:B------:R-:W-:Y:S02]  /*1b1a0*/  IMAD.MOV.U32 R110, RZ, RZ, R109 ;  /* 0x000000ffff6e7224 */ /* 0x000fe400078e006d */
[----:B------:R-:W-:Y:S01]  /*1b1b0*/  IMAD.MOV.U32 R109, RZ, RZ, R108 ;  /* 0x000000ffff6d7224 */ /* 0x000fe200078e006c */
[----:B------:R-:W-:Y:S01]  /*1b1c0*/  MOV R108, R104 ;  /* 0x00000068006c7202 */ /* 0x000fe20000000f00 */
[----:B------:R-:W-:Y:S01]  /*1b1d0*/  IMAD.MOV.U32 R165, RZ, RZ, R164 ;  /* 0x000000ffffa57224 */ /* 0x000fe200078e00a4 */
[----:B------:R-:W4:Y:S01]  /*1b1e0*/  LDL.LU R104, [R1+0x50] ;  /* 0x0000500001687983 */ /* 0x000f220000300800 */
        /* <DEDUP_REMOVED lines=18> */
[----:B------:R-:W-:Y:S02]  /*1b310*/  IMAD.MOV.U32 R110, RZ, RZ, R108 ;  /* 0x000000ffff6e7224 */ /* 0x000fe400078e006c */
[----:B------:R-:W-:Y:S01]  /*1b320*/  IMAD.MOV.U32 R167, RZ, RZ, R166 ;  /* 0x000000ffffa77224 */ /* 0x000fe200078e00a6 */
[----:B------:R-:W4:Y:S01]  /*1b330*/  LDL.LU R108, [R1+0x38] ;  /* 0x00003800016c7983 */ /* 0x000f220000300800 */
[----:B------:R-:W-:Y:S02]  /*1b340*/  IMAD.MOV.U32 R166, RZ, RZ, R165 ;  /* 0x000000ffffa67224 */ /* 0x000fe400078e00a5 */
[----:B------:R-:W-:Y:S01]  /*1b350*/  IMAD.MOV.U32 R165, RZ, RZ, R164 ;  /* 0x000000ffffa57224 */ /* 0x000fe200078e00a4 */
[----:B------:R-:W-:Y:S01]  /*1b360*/  MOV R160, R167 ;  /* 0x000000a700a07202 */ /* 0x000fe20000000f00 */
        /* <DEDUP_REMOVED lines=29> */
[----:B------:R-:W-:Y:S01]  /*1b540*/  IMAD.MOV.U32 R153, RZ, RZ, R158 ;  /* 0x000000ffff997224 */ /* 0x000fe200078e009e */
[----:B------:R-:W-:Y:S01]  /*1b550*/  MOV R158, R131 ;  /* 0x00000083009e7202 */ /* 0x000fe20000000f00 */
[----:B------:R-:W-:Y:S02]  /*1b560*/  IMAD.MOV.U32 R152, RZ, RZ, R142 ;  /* 0x000000ffff987224 */ /* 0x000fe400078e008e */
[----:B------:R-:W-:Y:S02]  /*1b570*/  FFMA.FTZ R167, R97, c[0x0][0x23c], -R84 ;  /* 0x00008f0061a77a23 */ /* 0x000fe40000010854 */
[----:B------:R-:W-:Y:S02]  /*1b580*/  FFMA.FTZ R97, R175, c[0x0][0x23c], -R75 ;  /* 0x00008f00af617a23 */ /* 0x000fe4000001084b */
        /* <DEDUP_REMOVED lines=20> */
[----:B-1----:R-:W-:Y:S02]  /*1b6d0*/  FFMA.FTZ R2, R86, c[0x0][0x23c], -R92 ;  /* 0x00008f0056027a23 */ /* 0x002fe4000001085c */
[----:B------:R-:W-:Y:S02]  /*1b6e0*/  IMAD.MOV.U32 R173, RZ, RZ, R165 ;  /* 0x000000ffffad7224 */ /* 0x000fe400078e00a5 */
[----:B------:R1:W-:Y:S01]  /*1b6f0*/  MUFU.EX2 R192, R2 ;  /* 0x0000000200c07308 */ /* 0x0003e20000000800 */
[--C-:B------:R-:W-:Y:S02]  /*1b700*/  FFMA.FTZ R160, R113, c[0x0][0x23c], -R84.reuse ;  /* 0x00008f0071a07a23 */ /* 0x100fe40000010854 */
[--C-:B------:R-:W-:Y:S02]  /*1b710*/  FFMA.FTZ R165, R112, c[0x0][0x23c], -R84.reuse ;  /* 0x00008f0070a57a23 */ /* 0x100fe40000010854 */
[--C-:B------:R-:W-:Y:S02]  /*1b720*/  FFMA.FTZ R113, R241, c[0x0][0x23c], -R75.reuse ;  /* 0x00008f00f1717a23 */ /* 0x100fe4000001084b */
[--C-:B------:R-:W-:Y:S02]  /*1b730*/  FFMA.FTZ R131, R252, c[0x0][0x23c], -R84.reuse ;  /* 0x00008f00fc837a23 */ /* 0x100fe40000010854 */
[----:B------:R-:W-:Y:S02]  /*1b740*/  FFMA.FTZ R159, R213, c[0x0][0x23c], -R84 ;  /* 0x00008f00d59f7a23 */ /* 0x000fe40000010854 */
[----:B-1----:R-:W-:Y:S04]  /*1b750*/  FFMA.FTZ R2, R202, c[0x0][0x23c], -R100 ;  /* 0x00008f00ca027a23 */ /* 0x002fe80000010864 */
[----:B------:R1:W-:Y:S01]  /*1b760*/  MUFU.EX2 R142, R2 ;  /* 0x00000002008e7308 */ /* 0x0003e20000000800 */
[----:B--2---:R-:W-:Y:S02]  /*1b770*/  FFMA.FTZ R93, R93, c[0x0][0x23c], -R84 ;  /* 0x00008f005d5d7a23 */ /* 0x004fe40000010854 */
[----:B-1----:R-:W-:Y:S02]  /*1b780*/  FFMA.FTZ R2, R215, c[0x0][0x23c], -R100 ;  /* 0x00008f00d7027a23 */ /* 0x002fe40000010864 */
[----:B---3--:R-:W-:Y:S05]  /*1b790*/  FFMA.FTZ R102, R102, c[0x0][0x23c], -R84 ;  /* 0x00008f0066667a23 */ /* 0x008fea0000010854 */
[----:B------:R-:W-:Y:S01]  /*1b7a0*/  MUFU.EX2 R215, R97 ;  /* 0x0000006100d77308 */ /* 0x000fe20000000800 */
[C---:B----4-:R-:W-:Y:S02]  /*1b7b0*/  FMUL.FTZ R64, R3.reuse, R196 ;  /* 0x000000c403407220 */ /* 0x050fe40000410000 */
[----:B------:R-:W-:Y:S02]  /*1b7c0*/  FMUL.FTZ R65, R3, R197 ;  /* 0x000000c503417220 */ /* 0x000fe40000410000 */
[C---:B------:R-:W-:Y:S02]  /*1b7d0*/  FMUL.FTZ R66, R69.reuse, R198 ;  /* 0x000000c645427220 */ /* 0x040fe40000410000 */
[----:B------:R-:W-:Y:S07]  /*1b7e0*/  FMUL.FTZ R67, R69, R199 ;  /* 0x000000c745437220 */ /* 0x000fee0000410000 */
[----:B------:R-:W-:Y:S01]  /*1b7f0*/  HMMA.16816.F32 R64, R76, R82, R64 ;  /* 0x000000524c40723c */ /* 0x000fe20000001840 */
[----:B------:R-:W1:Y:S06]  /*1b800*/  LDSM.16.MT88.4 R80, [R216+0x8800] ;  /* 0x00880000d850783b */ /* 0x000e6c0000004200 */
[----:B------:R-:W-:Y:S01]  /*1b810*/  FFMA.FTZ R77, R99, c[0x0][0x23c], -R92 ;  /* 0x00008f00634d7a23 */ /* 0x000fe2000001085c */
[----:B------:R-:W-:Y:S01]  /*1b820*/  F2FP.PACK_AB R79, R147, R134 ;  /* 0x00000086934f723e */ /* 0x000fe200000000ff */
[--C-:B------:R-:W-:Y:S02]  /*1b830*/  FFMA.FTZ R76, R211, c[0x0][0x23c], -R100.reuse ;  /* 0x00008f00d34c7a23 */ /* 0x100fe40000010864 */
[----:B------:R-:W2:Y:S01]  /*1b840*/  MUFU.EX2 R145, R77 ;  /* 0x0000004d00917308 */ /* 0x000ea20000000800 */
[----:B------:R-:W-:Y:S09]  /*1b850*/  F2FP.PACK_AB R78, R137, R136 ;  /* 0x00000088894e723e */ /* 0x000ff200000000ff */
[----:B------:R3:W-:Y:S01]  /*1b860*/  MUFU.EX2 R195, R76 ;  /* 0x0000004c00c37308 */ /* 0x0007e20000000800 */
[----:B--2---:R-:W-:Y:S02]  /*1b870*/  F2FP.PACK_AB R86, R145, R192 ;  /* 0x000000c09156723e */ /* 0x004fe400000000ff */
[----:B------:R-:W-:Y:S01]  /*1b880*/  F2FP.PACK_AB R77, R133, R121 ;  /* 0x00000079854d723e */ /* 0x000fe200000000ff */
[----:B---3--:R-:W-:Y:S06]  /*1b890*/  FFMA.FTZ R76, R244, c[0x0][0x23c], -R100 ;  /* 0x00008f00f44c7a23 */ /* 0x008fec0000010864 */
[----:B------:R-:W-:Y:S01]  /*1b8a0*/  MUFU.EX2 R244, R102 ;  /* 0x0000006600f47308 */ /* 0x000fe20000000800 */
[--C-:B------:R-:W-:Y:S09]  /*1b8b0*/  FFMA.FTZ R95, R95, c[0x0][0x23c], -R84.reuse ;  /* 0x00008f005f5f7a23 */ /* 0x100ff20000010854 */
[----:B------:R2:W-:Y:S10]  /*1b8c0*/  MUFU.EX2 R194, R76 ;  /* 0x0000004c00c27308 */ /* 0x0005f40000000800 */
[----:B------:R-:W-:Y:S01]  /*1b8d0*/  MUFU.EX2 R141, R95 ;  /* 0x0000005f008d7308 */ /* 0x000fe20000000800 */
[--C-:B------:R-:W-:Y:S01]  /*1b8e0*/  FFMA.FTZ R103, R103, c[0x0][0x23c], -R84.reuse ;  /* 0x00008f0067677a23 */ /* 0x100fe20000010854 */
[----:B--2---:R-:W-:Y:S01]  /*1b8f0*/  F2FP.PACK_AB R76, R124, R120 ;  /* 0x000000787c4c723e */ /* 0x004fe200000000ff */
[--C-:B------:R-:W-:Y:S06]  /*1b900*/  FFMA.FTZ R104, R104, c[0x0][0x23c], -R84.reuse ;  /* 0x00008f0068687a23 */ /* 0x100fec0000010854 */
[-C--:B-1----:R-:W-:Y:S01]  /*1b910*/  HMMA.16816.F32 R4, R76, R80.reuse, R4 ;  /* 0x000000504c04723c */ /* 0x082fe20000001804 */
[--C-:B------:R-:W-:Y:S02]  /*1b920*/  FFMA.FTZ R109, R109, c[0x0][0x23c], -R84.reuse ;  /* 0x00008f006d6d7a23 */ /* 0x100fe40000010854 */
[--C-:B------:R-:W-:Y:S02]  /*1b930*/  FFMA.FTZ R108, R108, c[0x0][0x23c], -R84.reuse ;  /* 0x00008f006c6c7a23 */ /* 0x100fe40000010854 */
[----:B------:R-:W-:Y:S01]  /*1b940*/  FFMA.FTZ R110, R110, c[0x0][0x23c], -R84 ;  /* 0x00008f006e6e7a23 */ /* 0x000fe20000010854 */
[----:B------:R-:W-:Y:S01]  /*1b950*/  F2FP.PACK_AB R84, R179, R177 ;  /* 0x000000b1b354723e */ /* 0x000fe200000000ff */
[--C-:B------:R-:W-:Y:S02]  /*1b960*/  FFMA.FTZ R90, R90, c[0x0][0x23c], -R75.reuse ;  /* 0x00008f005a5a7a23 */ /* 0x100fe4000001084b */
[--C-:B------:R-:W-:Y:S02]  /*1b970*/  FFMA.FTZ R99, R168, c[0x0][0x23c], -R75.reuse ;  /* 0x00008f00a8637a23 */ /* 0x100fe4000001084b */
[----:B------:R-:W2:Y:S04]  /*1b980*/  LDL.LU R168, [R1+0x74] ;  /* 0x0000740001a87983 */ /* 0x000ea80000300800 */
[----:B------:R-:W3:Y:S01]  /*1b990*/  LDL.LU R105, [R1+0x70] ;  /* 0x0000700001697983 */ /* 0x000ee20000300800 */
[----:B--2---:R-:W-:Y:S02]  /*1b9a0*/  FFMA.FTZ R98, R168, c[0x0][0x23c], -R75 ;  /* 0x00008f00a8627a23 */ /* 0x004fe4000001084b */
        /* <DEDUP_REMOVED lines=18> */
[----:B------:R-:W2:Y:S01]  /*1bad0*/  LDL.LU R106, [R1+0x6c] ;  /* 0x00006c00016a7983 */ /* 0x000ea20000300800 */
[----:B------:R-:W-:Y:S01]  /*1bae0*/  IMAD.MOV.U32 R170, RZ, RZ, R168 ;  /* 0x000000ffffaa7224 */ /* 0x000fe200078e00a8 */
[----:B------:R-:W-:Y:S01]  /*1baf0*/  MOV R168, R175 ;  /* 0x000000af00a87202 */ /* 0x000fe20000000f00 */
[----:B------:R-:W-:Y:S01]  /*1bb00*/  IMAD.MOV.U32 R175, RZ, RZ, R161 ;  /* 0x000000ffffaf7224 */ /* 0x000fe200078e00a1 */
[----:B------:R-:W4:Y:S01]  /*1bb10*/  LDL.LU R169, [R1+0x68] ;  /* 0x0000680001a97983 */ /* 0x000f220000300800 */
[----:B------:R-:W-:Y:S02]  /*1bb20*/  IMAD.MOV.U32 R161, RZ, RZ, R164 ;  /* 0x000000ffffa17224 */ /* 0x000fe400078e00a4 */
[----:B------:R-:W-:Y:S01]  /*1bb30*/  IMAD.MOV.U32 R164, RZ, RZ, R154 ;  /* 0x000000ffffa47224 */ /* 0x000fe200078e009a */
[----:B------:R1:W5:Y:S01]  /*1bb40*/  LDL.LU R241, [R1+0x124] ;  /* 0x0001240001f17983 */ /* 0x0003620000300800 */
[----:B------:R-:W-:Y:S01]  /*1bb50*/  IMAD.MOV.U32 R154, RZ, RZ, R152 ;  /* 0x000000ffff9a7224 */ /* 0x000fe200078e0098 */
[----:B------:R-:W-:Y:S01]  /*1bb60*/  MOV R152, R157 ;  /* 0x0000009d00987202 */ /* 0x000fe20000000f00 */
[----:B------:R-:W-:Y:S01]  /*1bb70*/  IMAD.MOV.U32 R157, RZ, RZ, R146 ;  /* 0x000000ffff9d7224 */ /* 0x000fe200078e0092 */
[----:B------:R-:W-:Y:S01]  /*1bb80*/  MOV R146, R236 ;  /* 0x000000ec00927202 */ /* 0x000fe20000000f00 */
[----:B------:R-:W-:Y:S01]  /*1bb90*/  FFMA.FTZ R116, R170, c[0x0][0x23c], -R75 ;  /* 0x00008f00aa747a23 */ /* 0x000fe2000001084b */
[----:B------:R1:W5:Y:S01]  /*1bba0*/  LDL.LU R236, [R1+0x120] ;  /* 0x0001200001ec7983 */ /* 0x0003620000300800 */
[----:B------:R-:W-:Y:S02]  /*1bbb0*/  IMAD.MOV.U32 R170, RZ, RZ, R175 ;  /* 0x000000ffffaa7224 */ /* 0x000fe400078e00af */
[----:B---3--:R-:W-:Y:S02]  /*1bbc0*/  FFMA.FTZ R105, R105, c[0x0][0x23c], -R75 ;  /* 0x00008f0069697a23 */ /* 0x008fe4000001084b */
[----:B------:R-:W-:Y:S02]  /*1bbd0*/  IMAD.MOV.U32 R171, RZ, RZ, R170 ;  /* 0x000000ffffab7224 */ /* 0x000fe400078e00aa */
[----:B------:R-:W-:Y:S01]  /*1bbe0*/  MUFU.EX2 R213, R105 ;  /* 0x0000006900d57308 */ /* 0x000fe20000000800 */
[----:B------:R-:W-:Y:S02]  /*1bbf0*/  IMAD.MOV.U32 R185, RZ, RZ, R139 ;  /* 0x000000ffffb97224 */ /* 0x000fe400078e008b */
[----:B------:R-:W-:Y:S04]  /*1bc00*/  IMAD.MOV.U32 R180, RZ, RZ, R171 ;  /* 0x000000ffffb47224 */ /* 0x000fe800078e00ab */
[----:B------:R-:W-:Y:S03]  /*1bc10*/  IMAD.MOV.U32 R181, RZ, RZ, R180 ;  /* 0x000000ffffb57224 */ /* 0x000fe600078e00b4 */
[----:B------:R-:W-:Y:S01]  /*1bc20*/  MUFU.EX2 R139, R96 ;  /* 0x00000060008b7308 */ /* 0x000fe20000000800 */
[----:B------:R-:W-:Y:S04]  /*1bc30*/  IMAD.MOV.U32 R183, RZ, RZ, R181 ;  /* 0x000000ffffb77224 */ /* 0x000fe800078e00b5 */
[----:B------:R-:W-:Y:S02]  /*1bc40*/  IMAD.MOV.U32 R178, RZ, RZ, R183 ;  /* 0x000000ffffb27224 */ /* 0x000fe400078e00b7 */
[--C-:B--2---:R-:W-:Y:S02]  /*1bc50*/  FFMA.FTZ R106, R106, c[0x0][0x23c], -R75.reuse ;  /* 0x00008f006a6a7a23 */ /* 0x104fe4000001084b */
[----:B----4-:R-:W-:Y:S02]  /*1bc60*/  FFMA.FTZ R112, R169, c[0x0][0x23c], -R75 ;  /* 0x00008f00a9707a23 */ /* 0x010fe4000001084b */
[----:B------:R-:W-:Y:S02]  /*1bc70*/  IMAD.MOV.U32 R169, RZ, RZ, R162 ;  /* 0x000000ffffa97224 */ /* 0x000fe400078e00a2 */
[----:B------:R-:W-:Y:S01]  /*1bc80*/  IMAD.MOV.U32 R162, RZ, RZ, R166 ;  /* 0x000000ffffa27224 */ /* 0x000fe200078e00a6 */
[----:B------:R-:W-:Y:S01]  /*1bc90*/  MOV R166, R155 ;  /* 0x0000009b00a67202 */ /* 0x000fe20000000f00 */
[----:B------:R-:W-:Y:S02]  /*1bca0*/  IMAD.MOV.U32 R155, RZ, RZ, R153 ;  /* 0x000000ffff9b7224 */ /* 0x000fe400078e0099 */
[----:B------:R-:W-:Y:S02]  /*1bcb0*/  IMAD.MOV.U32 R153, RZ, RZ, R158 ;  /* 0x000000ffff997224 */ /* 0x000fe400078e009e */
[----:B------:R-:W-:Y:S02]  /*1bcc0*/  IMAD.MOV.U32 R158, RZ, RZ, R156 ;  /* 0x000000ffff9e7224 */ /* 0x000fe400078e009c */
[----:B------:R-:W-:Y:S02]  /*1bcd0*/  IMAD.MOV.U32 R156, RZ, RZ, R151 ;  /* 0x000000ffff9c7224 */ /* 0x000fe400078e0097 */
[----:B------:R-:W-:Y:S02]  /*1bce0*/  IMAD.MOV.U32 R151, RZ, RZ, R143 ;  /* 0x000000ffff977224 */ /* 0x000fe400078e008f */
[----:B------:R-:W2:Y:S01]  /*1bcf0*/  MUFU.EX2 R143, R2 ;  /* 0x00000002008f7308 */ /* 0x000ea20000000800 */
        /* <DEDUP_REMOVED lines=14> */
[----:B------:R-:W-:Y:S01]  /*1bde0*/  IMAD.MOV.U32 R132, RZ, RZ, R127 ;  /* 0x000000ffff847224 */ /* 0x000fe200078e007f */
[----:B--2---:R-:W-:Y:S01]  /*1bdf0*/  F2FP.PACK_AB R87, R143, R194 ;  /* 0x000000c28f57723e */ /* 0x004fe200000000ff */
[----:B------:R-:W-:Y:S02]  /*1be00*/  FFMA.FTZ R127, R242, c[0x0][0x23c], -R75 ;  /* 0x00008f00f27f7a23 */ /* 0x000fe4000001084b */
[----:B------:R1:W5:Y:S01]  /*1be10*/  LDL.LU R242, [R1+0x11c] ;  /* 0x00011c0001f27983 */ /* 0x0003620000300800 */
        /* <DEDUP_REMOVED lines=29> */
[----:B------:R-:W-:Y:S02]  /*1bff0*/  FFMA.FTZ R144, R243, c[0x0][0x23c], -R75 ;  /* 0x00008f00f3907a23 */ /* 0x000fe4000001084b */
[----:B------:R1:W5:Y:S01]  /*1c000*/  LDL.LU R243, [R1+0x114] ;  /* 0x0001140001f37983 */ /* 0x0003620000300800 */
[----:B------:R-:W-:Y:S02]  /*1c010*/  IMAD.MOV.U32 R180, RZ, RZ, R171 ;  /* 0x000000ffffb47224 */ /* 0x000fe400078e00ab */
[----:B------:R-:W-:Y:S02]  /*1c020*/  IMAD.MOV.U32 R171, RZ, RZ, R170 ;  /* 0x000000ffffab7224 */ /* 0x000fe400078e00aa */
[----:B------:R-:W-:Y:S01]  /*1c030*/  IMAD.MOV.U32 R170, RZ, RZ, R175 ;  /* 0x000000ffffaa7224 */ /* 0x000fe200078e00af */
[----:B------:R-:W-:Y:S01]  /*1c040*/  MOV R175, R162 ;  /* 0x000000a200af7202 */ /* 0x000fe20000000f00 */
[----:B------:R-:W-:Y:S01]  /*1c050*/  IMAD.MOV.U32 R162, RZ, RZ, R161 ;  /* 0x000000ffffa27224 */ /* 0x000fe200078e00a1 */
[----:B------:R-:W-:Y:S01]  /*1c060*/  MOV R182, R180 ;  /* 0x000000b400b67202 */ /* 0x000fe20000000f00 */
        /* <DEDUP_REMOVED lines=8> */
[----:B------:R1:W5:Y:S01]  /*1c0f0*/  LDL.LU R233, [R1+0x110] ;  /* 0x0001100001e97983 */ /* 0x0003620000300800 */
[----:B------:R-:W-:Y:S01]  /*1c100*/  IMAD.MOV.U32 R187, RZ, RZ, R153 ;  /* 0x000000ffffbb7224 */ /* 0x000fe200078e0099 */
[----:B------:R-:W-:Y:S01]  /*1c110*/  MOV R153, R138 ;  /* 0x0000008a00997202 */ /* 0x000fe20000000f00 */
[----:B------:R-:W-:Y:S01]  /*1c120*/  IMAD.MOV.U32 R181, RZ, RZ, R171 ;  /* 0x000000ffffb57224 */ /* 0x000fe200078e00ab */
[----:B------:R-:W-:Y:S01]  /*1c130*/  MUFU.EX2 R138, R90 ;  /* 0x0000005a008a7308 */ /* 0x000fe20000000800 */
[----:B------:R-:W2:Y:S01]  /*1c140*/  LDL.LU R2, [R1+0xa8] ;  /* 0x0000a80001027983 */ /* 0x000ea20000300800 */
[----:B------:R-:W-:Y:S01]  /*1c150*/  IMAD.MOV.U32 R171, RZ, RZ, R175 ;  /* 0x000000ffffab7224 */ /* 0x000fe200078e00af */
[----:B------:R-:W-:Y:S01]  /*1c160*/  MOV R175, R161 ;  /* 0x000000a100af7202 */ /* 0x000fe20000000f00 */
[----:B------:R-:W-:Y:S01]  /*1c170*/  IMAD.MOV.U32 R161, RZ, RZ, R164 ;  /* 0x000000ffffa17224 */ /* 0x000fe200078e00a4 */
[----:B------:R1:W5:Y:S01]  /*1c180*/  LDL.LU R232, [R1+0x10c] ;  /* 0x00010c0001e87983 */ /* 0x0003620000300800 */
[--C-:B------:R-:W-:Y:S02]  /*1c190*/  FFMA.FTZ R164, R245, c[0x0][0x23c], -R75.reuse ;  /* 0x00008f00f5a47a23 */ /* 0x100fe4000001084b */
[----:B------:R-:W-:Y:S02]  /*1c1a0*/  IMAD.MOV.U32 R180, RZ, RZ, R170 ;  /* 0x000000ffffb47224 */ /* 0x000fe400078e00aa */
[----:B------:R-:W-:Y:S01]  /*1c1b0*/  MUFU.EX2 R245, R101 ;  /* 0x0000006500f57308 */ /* 0x000fe20000000800 */
[----:B------:R-:W-:Y:S02]  /*1c1c0*/  IMAD.MOV.U32 R170, RZ, RZ, R162 ;  /* 0x000000ffffaa7224 */ /* 0x000fe400078e00a2 */
[----:B------:R-:W-:Y:S02]  /*1c1d0*/  IMAD.MOV.U32 R162, RZ, RZ, R166 ;  /* 0x000000ffffa27224 */ /* 0x000fe400078e00a6 */
[--C-:B------:R-:W-:Y:S02]  /*1c1e0*/  FFMA.FTZ R166, R212, c[0x0][0x23c], -R75.reuse ;  /* 0x00008f00d4a67a23 */ /* 0x100fe4000001084b */
[----:B------:R-:W-:Y:S02]  /*1c1f0*/  FFMA.FTZ R75, R114, c[0x0][0x23c], -R75 ;  /* 0x00008f00724b7a23 */ /* 0x000fe4000001084b */
[----:B------:R-:W-:Y:S02]  /*1c200*/  IMAD.MOV.U32 R186, RZ, RZ, R157 ;  /* 0x000000ffffba7224 */ /* 0x000fe400078e009d */
[----:B------:R-:W-:Y:S01]  /*1c210*/  MUFU.EX2 R157, R91 ;  /* 0x0000005b009d7308 */ /* 0x000fe20000000800 */
[----:B------:R-:W-:Y:S02]  /*1c220*/  IMAD.MOV.U32 R188, RZ, RZ, R161 ;  /* 0x000000ffffbc7224 */ /* 0x000fe400078e00a1 */
[----:B------:R-:W-:Y:S02]  /*1c230*/  IMAD.MOV.U32 R189, RZ, RZ, R155 ;  /* 0x000000ffffbd7224 */ /* 0x000fe400078e009b */
[----:B------:R-:W-:Y:S02]  /*1c240*/  IMAD.MOV.U32 R190, RZ, RZ, R154 ;  /* 0x000000ffffbe7224 */ /* 0x000fe400078e009a */
[----:B------:R-:W-:Y:S01]  /*1c250*/  IMAD.MOV.U32 R183, RZ, RZ, R182 ;  /* 0x000000ffffb77224 */ /* 0x000fe200078e00b6 */
[----:B------:R-:W-:Y:S01]  /*1c260*/  MOV R182, R181 ;  /* 0x000000b500b67202 */ /* 0x000fe20000000f00 */
[----:B------:R-:W-:Y:S01]  /*1c270*/  IMAD.MOV.U32 R181, RZ, RZ, R180 ;  /* 0x000000ffffb57224 */ /* 0x000fe200078e00b4 */
[----:B------:R3:W-:Y:S01]  /*1c280*/  MUFU.EX2 R155, R88 ;  /* 0x00000058009b7308 */ /* 0x0007e20000000800 */
[----:B------:R-:W-:Y:S02]  /*1c290*/  IMAD.MOV.U32 R180, RZ, RZ, R171 ;  /* 0x000000ffffb47224 */ /* 0x000fe400078e00ab */
[----:B------:R-:W-:Y:S02]  /*1c2a0*/  IMAD.MOV.U32 R171, RZ, RZ, R170 ;  /* 0x000000ffffab7224 */ /* 0x000fe400078e00aa */
[----:B------:R-:W-:Y:S01]  /*1c2b0*/  IMAD.MOV.U32 R170, RZ, RZ, R175 ;  /* 0x000000ffffaa7224 */ /* 0x000fe200078e00af */
[----:B------:R-:W-:Y:S01]  /*1c2c0*/  MOV R175, R162 ;  /* 0x000000a200af7202 */ /* 0x000fe20000000f00 */
[----:B------:R-:W-:Y:S01]  /*1c2d0*/  IMAD.MOV.U32 R154, RZ, RZ, R156 ;  /* 0x000000ffff9a7224 */ /* 0x000fe200078e009c */
[----:B------:R-:W-:Y:S01]  /*1c2e0*/  MOV R162, R158 ;  /* 0x0000009e00a27202 */ /* 0x000fe20000000f00 */
[----:B------:R-:W-:Y:S01]  /*1c2f0*/  IMAD.MOV.U32 R161, RZ, RZ, R151 ;  /* 0x000000ffffa17224 */ /* 0x000fe200078e0097 */
[----:B------:R-:W-:Y:S01]  /*1c300*/  MUFU.EX2 R156, R94 ;  /* 0x0000005e009c7308 */ /* 0x000fe20000000800 */
[----:B------:R-:W-:Y:S09]  /*1c310*/  IMAD.MOV.U32 R151, RZ, RZ, R140 ;  /* 0x000000ffff977224 */ /* 0x000ff200078e008c */
[----:B------:R-:W4:Y:S10]  /*1c320*/  MUFU.EX2 R140, R89 ;  /* 0x00000059008c7308 */ /* 0x000f340000000800 */
[----:B------:R-:W1:Y:S01]  /*1c330*/  MUFU.EX2 R158, R93 ;  /* 0x0000005d009e7308 */ /* 0x000e620000000800 */
[----:B--2---:R-:W-:Y:S01]  /*1c340*/  FFMA.FTZ R114, R3, R2, R85 ;  /* 0x0000000203727223 */ /* 0x004fe20000010055 */
[----:B------:R-:W-:Y:S01]  /*1c350*/  F2FP.PACK_AB R85, R142, R195 ;  /* 0x000000c38e55723e */ /* 0x000fe200000000ff */
[----:B------:R-:W-:Y:S02]  /*1c360*/  FFMA.FTZ R2, R187, c[0x0][0x23c], -R92 ;  /* 0x00008f00bb027a23 */ /* 0x000fe4000001085c */
[----:B------:R-:W-:Y:S01]  /*1c370*/  IMAD.MOV.U32 R187, RZ, RZ, R186 ;  /* 0x000000ffffbb7224 */ /* 0x000fe200078e00ba */
[----:B------:R-:W-:Y:S04]  /*1c380*/  MOV R186, R185 ;  /* 0x000000b900ba7202 */ /* 0x000fe80000000f00 */
[----:B------:R2:W-:Y:S01]  /*1c390*/  MUFU.EX2 R193, R2 ;  /* 0x0000000200c17308 */ /* 0x0005e20000000800 */
[----:B------:R-:W-:Y:S01]  /*1c3a0*/  IMAD.MOV.U32 R185, RZ, RZ, R184 ;  /* 0x000000ffffb97224 */ /* 0x000fe200078e00b8 */
[C---:B------:R-:W-:Y:S01]  /*1c3b0*/  HMMA.16816.F32 R8, R84.reuse, R80, R8 ;  /* 0x000000505408723c */ /* 0x040fe20000001808 */
[----:B------:R-:W-:Y:S02]  /*1c3c0*/  IMAD.MOV.U32 R184, RZ, RZ, R191 ;  /* 0x000000ffffb87224 */ /* 0x000fe400078e00bf */
[----:B------:R-:W-:Y:S02]  /*1c3d0*/  IMAD.MOV.U32 R196, RZ, RZ, R186 ;  /* 0x000000ffffc47224 */ /* 0x000fe400078e00ba */
[----:B------:R-:W-:Y:S01]  /*1c3e0*/  IMAD.MOV.U32 R191, RZ, RZ, R190 ;  /* 0x000000ffffbf7224 */ /* 0x000fe200078e00be */
[----:B------:R-:W-:Y:S01]  /*1c3f0*/  MOV R186, R184 ;  /* 0x000000b800ba7202 */ /* 0x000fe20000000f00 */
[----:B---3--:R-:W-:Y:S01]  /*1c400*/  FFMA.FTZ R88, R196, c[0x0][0x23c], -R92 ;  /* 0x00008f00c4587a23 */ /* 0x008fe2000001085c */
[-C--:B------:R-:W-:Y:S01]  /*1c410*/  HMMA.16816.F32 R12, R84, R82.reuse, R12 ;  /* 0x00000052540c723c */ /* 0x080fe2000000180c */
[----:B------:R-:W-:Y:S02]  /*1c420*/  IMAD.MOV.U32 R190, RZ, RZ, R189 ;  /* 0x000000ffffbe7224 */ /* 0x000fe400078e00bd */
[----:B------:R-:W-:Y:S01]  /*1c430*/  MUFU.EX2 R198, R88 ;  /* 0x0000005800c67308 */ /* 0x000fe20000000800 */
[----:B------:R-:W-:Y:S01]  /*1c440*/  MOV R189, R188 ;  /* 0x000000bc00bd7202 */ /* 0x000fe20000000f00 */
[----:B------:R-:W-:Y:S02]  /*1c450*/  IMAD.MOV.U32 R184, RZ, RZ, R190 ;  /* 0x000000ffffb87224 */ /* 0x000fe400078e00be */
[----:B------:R-:W-:Y:S01]  /*1c460*/  IMAD.MOV.U32 R188, RZ, RZ, R178 ;  /* 0x000000ffffbc7224 */ /* 0x000fe200078e00b2 */
[C---:B------:R-:W-:Y:S01]  /*1c470*/  HMMA.16816.F32 R16, R76.reuse, R82, R16 ;  /* 0x000000524c10723c */ /* 0x040fe20000001810 */
[----:B------:R-:W3:Y:S03]  /*1c480*/  LDSM.16.MT88.4 R80, [R219+0x8800] ;  /* 0x00880000db50783b */ /* 0x000ee60000004200 */
[----:B------:R-:W-:Y:S02]  /*1c490*/  IMAD.MOV.U32 R178, RZ, RZ, R169 ;  /* 0x000000ffffb27224 */ /* 0x000fe400078e00a9 */
[----:B------:R-:W-:Y:S02]  /*1c4a0*/  IMAD.MOV.U32 R169, RZ, RZ, R168 ;  /* 0x000000ffffa97224 */ /* 0x000fe400078e00a8 */
[----:B------:R-:W-:Y:S01]  /*1c4b0*/  IMAD.MOV.U32 R168, RZ, RZ, R174 ;  /* 0x000000ffffa87224 */ /* 0x000fe200078e00ae */
[----:B------:R-:W-:Y:S03]  /*1c4c0*/  MOV R174, R173 ;  /* 0x000000ad00ae7202 */ /* 0x000fe60000000f00 */
[----:B--2---:R-:W-:Y:S01]  /*1c4d0*/  FFMA.FTZ R2, R187, c[0x0][0x23c], -R92 ;  /* 0x00008f00bb027a23 */ /* 0x004fe2000001085c */
[----:B------:R-:W-:Y:S01]  /*1c4e0*/  MOV R190, R169 ;  /* 0x000000a900be7202 */ /* 0x000fe20000000f00 */
[----:B------:R-:W-:Y:S01]  /*1c4f0*/  IMAD.MOV.U32 R169, RZ, RZ, R174 ;  /* 0x000000ffffa97224 */ /* 0x000fe200078e00ae */
[----:B------:R-:W-:Y:S01]  /*1c500*/  MOV R174, R152 ;  /* 0x0000009800ae7202 */ /* 0x000fe20000000f00 */
        /* <DEDUP_REMOVED lines=11> */
[----:B------:R-:W-:Y:S01]  /*1c5c0*/  MOV R185, R184 ;  /* 0x000000b800b97202 */ /* 0x000fe20000000f00 */
[----:B------:R-:W-:Y:S02]  /*1c5d0*/  IMAD.MOV.U32 R184, RZ, RZ, R191 ;  /* 0x000000ffffb87224 */ /* 0x000fe400078e00bf */
[----:B------:R-:W-:Y:S02]  /*1c5e0*/  IMAD.MOV.U32 R191, RZ, RZ, R178 ;  /* 0x000000ffffbf7224 */ /* 0x000fe400078e00b2 */
[----:B------:R-:W-:Y:S01]  /*1c5f0*/  IMAD.MOV.U32 R178, RZ, RZ, R169 ;  /* 0x000000ffffb27224 */ /* 0x000fe200078e00a9 */
[-C--:B---3--:R-:W-:Y:S01]  /*1c600*/  HMMA.16816.F32 R20, R76, R80.reuse, R20 ;  /* 0x000000504c14723c */ /* 0x088fe20000001814 */
[----:B------:R-:W-:Y:S02]  /*1c610*/  IMAD.MOV.U32 R169, RZ, RZ, R168 ;  /* 0x000000ffffa97224 */ /* 0x000fe400078e00a8 */
[----:B------:R-:W-:Y:S02]  /*1c620*/  FFMA.FTZ R3, R196, c[0x0][0x23c], -R92 ;  /* 0x00008f00c4037a23 */ /* 0x000fe4000001085c */
[----:B------:R-:W-:Y:S01]  /*1c630*/  IMAD.MOV.U32 R196, RZ, RZ, R187 ;  /* 0x000000ffffc47224 */ /* 0x000fe200078e00bb */
[----:B------:R-:W-:Y:S01]  /*1c640*/  MOV R187, R186 ;  /* 0x000000ba00bb7202 */ /* 0x000fe20000000f00 */
[----:B------:R-:W-:Y:S01]  /*1c650*/  IMAD.MOV.U32 R186, RZ, RZ, R185 ;  /* 0x000000ffffba7224 */ /* 0x000fe200078e00b9 */
[C---:B------:R-:W-:Y:S01]  /*1c660*/  HMMA.16816.F32 R24, R84.reuse, R80, R24 ;  /* 0x000000505418723c */ /* 0x040fe20000001818 */
[----:B------:R-:W-:Y:S01]  /*1c670*/  IMAD.MOV.U32 R185, RZ, RZ, R184 ;  /* 0x000000ffffb97224 */ /* 0x000fe200078e00b8 */
[----:B------:R-:W3:Y:S02]  /*1c680*/  MUFU.EX2 R199, R3 ;  /* 0x0000000300c77308 */ /* 0x000ee40000000800 */
[----:B------:R-:W-:Y:S02]  /*1c690*/  IMAD.MOV.U32 R184, RZ, RZ, R191 ;  /* 0x000000ffffb87224 */ /* 0x000fe400078e00bf */
[----:B------:R-:W-:Y:S01]  /*1c6a0*/  IMAD.MOV.U32 R191, RZ, RZ, R178 ;  /* 0x000000ffffbf7224 */ /* 0x000fe200078e00b2 */
[----:B------:R-:W-:Y:S01]  /*1c6b0*/  MOV R178, R169 ;  /* 0x000000a900b27202 */ /* 0x000fe20000000f00 */
[-C--:B------:R-:W-:Y:S01]  /*1c6c0*/  HMMA.16816.F32 R28, R84, R82.reuse, R28 ;  /* 0x00000052541c723c */ /* 0x080fe2000000181c */
[----:B--2---:R-:W-:Y:S03]  /*1c6d0*/  FFMA.FTZ R2, R196, c[0x0][0x23c], -R100 ;  /* 0x00008f00c4027a23 */ /* 0x004fe60000010864 */
[----:B------:R-:W-:Y:S02]  /*1c6e0*/  IMAD.MOV.U32 R196, RZ, RZ, R186 ;  /* 0x000000ffffc47224 */ /* 0x000fe400078e00ba */
[----:B------:R-:W-:Y:S02]  /*1c6f0*/  IMAD.MOV.U32 R186, RZ, RZ, R178 ;  /* 0x000000ffffba7224 */ /* 0x000fe400078e00b2 */
[C---:B------:R-:W-:Y:S01]  /*1c700*/  HMMA.16816.F32 R32, R76.reuse, R82, R32 ;  /* 0x000000524c20723c */ /* 0x040fe20000001820 */
[----:B------:R2:W-:Y:S01]  /*1c710*/  MUFU.EX2 R178, R2 ;  /* 0x0000000200b27308 */ /* 0x0005e20000000800 */
[----:B------:R-:W1:Y:S02]  /*1c720*/  LDSM.16.MT88.4 R80, [R217+0x8800] ;  /* 0x00880000d950783b */ /* 0x000e640000004200 */
[----:B------:R-:W-:Y:S01]  /*1c730*/  IMAD.MOV.U32 R173, RZ, RZ, R162 ;  /* 0x000000ffffad7224 */ /* 0x000fe200078e00a2 */
[----:B------:R-:W-:Y:S01]  /*1c740*/  MOV R211, R196 ;  /* 0x000000c400d37202 */ /* 0x000fe20000000f00 */
[----:B------:R-:W-:Y:S02]  /*1c750*/  IMAD.MOV.U32 R162, RZ, RZ, R230 ;  /* 0x000000ffffa27224 */ /* 0x000fe400078e00e6 */
[----:B------:R-:W-:Y:S04]  /*1c760*/  IMAD.MOV.U32 R197, RZ, RZ, R187 ;  /* 0x000000ffffc57224 */ /* 0x000fe800078e00bb */
[----:B------:R-:W-:Y:S01]  /*1c770*/  MOV R168, R162 ;  /* 0x000000a200a87202 */ /* 0x000fe20000000f00 */
        /* <DEDUP_REMOVED lines=17> */
[----:B------:R-:W-:Y:S01]  /*1c890*/  IMAD.MOV.U32 R153, RZ, RZ, R151 ;  /* 0x000000ffff997224 */ /* 0x000fe200078e0097 */
[-C--:B-1----:R-:W-:Y:S01]  /*1c8a0*/  HMMA.16816.F32 R36, R76, R80.reuse, R36 ;  /* 0x000000504c24723c */ /* 0x082fe20000001824 */
[----:B--2---:R-:W-:Y:S02]  /*1c8b0*/  FFMA.FTZ R2, R197, c[0x0][0x23c], -R100 ;  /* 0x00008f00c5027a23 */ /* 0x004fe40000010864 */
[----:B------:R-:W-:Y:S02]  /*1c8c0*/  IMAD.MOV.U32 R197, RZ, RZ, R187 ;  /* 0x000000ffffc57224 */ /* 0x000fe400078e00bb */
[----:B------:R-:W-:Y:S01]  /*1c8d0*/  IMAD.MOV.U32 R187, RZ, RZ, R191 ;  /* 0x000000ffffbb7224 */ /* 0x000fe200078e00bf */
[----:B------:R-:W-:Y:S01]  /*1c8e0*/  MOV R191, R168 ;  /* 0x000000a800bf7202 */ /* 0x000fe20000000f00 */
[----:B------:R-:W-:Y:S01]  /*1c8f0*/  IMAD.MOV.U32 R168, RZ, RZ, R161 ;  /* 0x000000ffffa87224 */ /* 0x000fe200078e00a1 */
[C---:B------:R-:W-:Y:S01]  /*1c900*/  HMMA.16816.F32 R40, R84.reuse, R80, R40 ;  /* 0x000000505428723c */ /* 0x040fe20000001828 */
[----:B------:R-:W-:Y:S03]  /*1c910*/  IMAD.MOV.U32 R161, RZ, RZ, R153 ;  /* 0x000000ffffa17224 */ /* 0x000fe600078e0099 */
[----:B------:R-:W-:Y:S02]  /*1c920*/  IMAD.MOV.U32 R153, RZ, RZ, R148 ;  /* 0x000000ffff997224 */ /* 0x000fe400078e0094 */
[----:B------:R1:W-:Y:S01]  /*1c930*/  MUFU.EX2 R148, R2 ;  /* 0x0000000200947308 */ /* 0x0003e20000000800 */
[----:B------:R-:W-:Y:S01]  /*1c940*/  IMAD.MOV.U32 R202, RZ, RZ, R197 ;  /* 0x000000ffffca7224 */ /* 0x000fe200078e00c5 */
[-C--:B------:R-:W-:Y:S01]  /*1c950*/  HMMA.16816.F32 R44, R84, R82.reuse, R44 ;  /* 0x00000052542c723c */ /* 0x080fe2000000182c */
[----:B------:R-:W-:Y:S03]  /*1c960*/  IMAD.MOV.U32 R151, RZ, RZ, R227 ;  /* 0x000000ffff977224 */ /* 0x000fe600078e00e3 */
[----:B------:R-:W-:Y:S02]  /*1c970*/  IMAD.MOV.U32 R196, RZ, RZ, R186 ;  /* 0x000000ffffc47224 */ /* 0x000fe400078e00ba */
[----:B------:R-:W-:Y:S02]  /*1c980*/  IMAD.MOV.U32 R186, RZ, RZ, R169 ;  /* 0x000000ffffba7224 */ /* 0x000fe400078e00a9 */
[C---:B------:R-:W-:Y:S01]  /*1c990*/  HMMA.16816.F32 R48, R76.reuse, R82, R48 ;  /* 0x000000524c30723c */ /* 0x040fe20000001830 */
[----:B------:R-:W-:Y:S01]  /*1c9a0*/  IMAD.MOV.U32 R169, RZ, RZ, R162 ;  /* 0x000000ffffa97224 */ /* 0x000fe200078e00a2 */
[----:B------:R-:W2:Y:S02]  /*1c9b0*/  LDSM.16.MT88.4 R80, [R218+0x8800] ;  /* 0x00880000da50783b */ /* 0x000ea40000004200 */
[----:B------:R-:W-:Y:S01]  /*1c9c0*/  IMAD.MOV.U32 R162, RZ, RZ, R154 ;  /* 0x000000ffffa27224 */ /* 0x000fe200078e009a */
[----:B------:R-:W-:Y:S01]  /*1c9d0*/  MOV R154, R151 ;  /* 0x00000097009a7202 */ /* 0x000fe20000000f00 */
[----:B------:R-:W-:Y:S02]  /*1c9e0*/  IMAD.MOV.U32 R151, RZ, RZ, R226 ;  /* 0x000000ffff977224 */ /* 0x000fe400078e00e2 */
[----:B------:R-:W-:Y:S02]  /*1c9f0*/  IMAD.MOV.U32 R172, RZ, RZ, R231 ;  /* 0x000000ffffac7224 */ /* 0x000fe400078e00e7 */
[----:B------:R2:W5:Y:S02]  /*1ca00*/  LDL.LU R231, [R1+0x108] ;  /* 0x0001080001e77983 */ /* 0x0005640000300800 */
[----:B-1----:R-:W-:Y:S02]  /*1ca10*/  FFMA.FTZ R2, R211, c[0x0][0x23c], -R100 ;  /* 0x00008f00d3027a23 */ /* 0x002fe40000010864 */
[----:B------:R1:W5:Y:S01]  /*1ca20*/  LDL.LU R230, [R1+0x104] ;  /* 0x0001040001e67983 */ /* 0x0003620000300800 */
[----:B------:R-:W-:Y:S01]  /*1ca30*/  IMAD.MOV.U32 R211, RZ, RZ, R196 ;  /* 0x000000ffffd37224 */ /* 0x000fe200078e00c4 */
[----:B------:R-:W-:Y:S01]  /*1ca40*/  MOV R196, R187 ;  /* 0x000000bb00c47202 */ /* 0x000fe20000000f00 */
[----:B------:R1:W-:Y:S01]  /*1ca50*/  MUFU.EX2 R197, R2 ;  /* 0x0000000200c57308 */ /* 0x0003e20000000800 */
        /* <DEDUP_REMOVED lines=8> */
[----:B------:R-:W-:Y:S01]  /*1cae0*/  MOV R212, R186 ;  /* 0x000000ba00d47202 */ /* 0x000fe20000000f00 */
[----:B------:R-:W-:Y:S01]  /*1caf0*/  IMAD.MOV.U32 R161, RZ, RZ, R154 ;  /* 0x000000ffffa17224 */ /* 0x000fe200078e009a */
[----:B------:R3:W5:Y:S01]  /*1cb00*/  LDL.LU R227, [R1+0xf8] ;  /* 0x0000f80001e37983 */ /* 0x0007620000300800 */
[----:B------:R-:W-:Y:S02]  /*1cb10*/  IMAD.MOV.U32 R154, RZ, RZ, R153 ;  /* 0x000000ffff9a7224 */ /* 0x000fe400078e0099 */
[----:B------:R-:W-:Y:S01]  /*1cb20*/  IMAD.MOV.U32 R153, RZ, RZ, R151 ;  /* 0x000000ffff997224 */ /* 0x000fe200078e0097 */
[----:B------:R-:W-:Y:S01]  /*1cb30*/  MOV R151, R150 ;  /* 0x0000009600977202 */ /* 0x000fe20000000f00 */
[----:B------:R-:W-:Y:S01]  /*1cb40*/  IMAD.MOV.U32 R150, RZ, RZ, R225 ;  /* 0x000000ffff967224 */ /* 0x000fe200078e00e1 */
[----:B------:R3:W5:Y:S01]  /*1cb50*/  LDL.LU R226, [R1+0xf4] ;  /* 0x0000f40001e27983 */ /* 0x0007620000300800 */
[----:B------:R-:W-:Y:S02]  /*1cb60*/  IMAD.MOV.U32 R90, RZ, RZ, R211 ;  /* 0x000000ffff5a7224 */ /* 0x000fe400078e00d3 */
[----:B------:R-:W-:Y:S01]  /*1cb70*/  IMAD.MOV.U32 R186, RZ, RZ, R150 ;  /* 0x000000ffffba7224 */ /* 0x000fe200078e0096 */
[----:B------:R3:W5:Y:S01]  /*1cb80*/  LDL.LU R225, [R1+0xf0] ;  /* 0x0000f00001e17983 */ /* 0x0007620000300800 */
[----:B------:R-:W-:Y:S01]  /*1cb90*/  IMAD.MOV.U32 R95, RZ, RZ, R196 ;  /* 0x000000ffff5f7224 */ /* 0x000fe200078e00c4 */
[-C--:B--2---:R-:W-:Y:S01]  /*1cba0*/  HMMA.16816.F32 R52, R76, R80.reuse, R52 ;  /* 0x000000504c34723c */ /* 0x084fe20000001834 */
[----:B-1----:R-:W-:Y:S02]  /*1cbb0*/  FFMA.FTZ R2, R202, c[0x0][0x23c], -R100 ;  /* 0x00008f00ca027a23 */ /* 0x002fe40000010864 */
[----:B------:R-:W-:Y:S02]  /*1cbc0*/  IMAD.MOV.U32 R202, RZ, RZ, R169 ;  /* 0x000000ffffca7224 */ /* 0x000fe400078e00a9 */
[----:B------:R1:W2:Y:S01]  /*1cbd0*/  MUFU.EX2 R150, R2 ;  /* 0x0000000200967308 */ /* 0x0002a20000000800 */
[----:B------:R-:W-:Y:S01]  /*1cbe0*/  IMAD.MOV.U32 R196, RZ, RZ, R162 ;  /* 0x000000ffffc47224 */ /* 0x000fe200078e00a2 */
[----:B------:R-:W-:Y:S01]  /*1cbf0*/  MOV R162, R154 ;  /* 0x0000009a00a27202 */ /* 0x000fe20000000f00 */
[C---:B------:R-:W-:Y:S01]  /*1cc00*/  HMMA.16816.F32 R56, R84.reuse, R80, R56 ;  /* 0x000000505438723c */ /* 0x040fe20000001838 */
[----:B------:R-:W-:Y:S03]  /*1cc10*/  IMAD.MOV.U32 R89, RZ, RZ, R95 ;  /* 0x000000ffff597224 */ /* 0x000fe600078e005f */
[----:B------:R-:W-:Y:S01]  /*1cc20*/  IMAD.MOV.U32 R95, RZ, RZ, R212 ;  /* 0x000000ffff5f7224 */ /* 0x000fe200078e00d4 */
[----:B------:R-:W-:Y:S01]  /*1cc30*/  MOV R212, R202 ;  /* 0x000000ca00d47202 */ /* 0x000fe20000000f00 */
[----:B------:R-:W-:Y:S01]  /*1cc40*/  IMAD.MOV.U32 R202, RZ, RZ, R196 ;  /* 0x000000ffffca7224 */ /* 0x000fe200078e00c4 */
[----:B------:R-:W-:Y:S01]  /*1cc50*/  MUFU.EX2 R154, R103 ;  /* 0x00000067009a7308 */ /* 0x000fe20000000800 */
[-C--:B------:R-:W-:Y:S01]  /*1cc60*/  HMMA.16816.F32 R60, R84, R82.reuse, R60 ;  /* 0x00000052543c723c */ /* 0x080fe2000000183c */
[----:B------:R-:W-:Y:S01]  /*1cc70*/  IMAD.MOV.U32 R96, RZ, RZ, R187 ;  /* 0x000000ffff607224 */ /* 0x000fe200078e00bb */
[----:B------:R-:W2:Y:S02]  /*1cc80*/  LDSM.16.MT88.4 R84, [R216+0x9000] ;  /* 0x00900000d854783b */ /* 0x000ea40000004200 */
[----:B------:R-:W-:Y:S01]  /*1cc90*/  MOV R187, R224 ;  /* 0x000000e000bb7202 */ /* 0x000fe20000000f00 */
[----:B------:R-:W-:Y:S02]  /*1cca0*/  IMAD.MOV.U32 R252, RZ, RZ, R191 ;  /* 0x000000fffffc7224 */ /* 0x000fe400078e00bf */
[----:B------:R-:W-:Y:S01]  /*1ccb0*/  IMAD.MOV.U32 R211, RZ, RZ, R168 ;  /* 0x000000ffffd37224 */ /* 0x000fe200078e00a8 */
[----:B------:R-:W-:Y:S01]  /*1ccc0*/  HMMA.16816.F32 R64, R76, R82, R64 ;  /* 0x000000524c40723c */ /* 0x000fe20000001840 */
[----:B------:R-:W-:Y:S01]  /*1ccd0*/  IMAD.MOV.U32 R168, RZ, RZ, R149 ;  /* 0x000000ffffa87224 */ /* 0x000fe200078e0095 */
[----:B------:R2:W5:Y:S01]  /*1cce0*/  LDL.LU R224, [R1+0xec] ;  /* 0x0000ec0001e07983 */ /* 0x0005620000300800 */
[----:B------:R-:W-:Y:S01]  /*1ccf0*/  MUFU.EX2 R149, R99 ;  /* 0x0000006300957308 */ /* 0x000fe20000000800 */
[----:B------:R-:W-:Y:S02]  /*1cd00*/  IMAD.MOV.U32 R169, RZ, RZ, R151 ;  /* 0x000000ffffa97224 */ /* 0x000fe400078e0097 */
[----:B-1----:R-:W-:Y:S01]  /*1cd10*/  FFMA.FTZ R2, R90, c[0x0][0x23c], -R92 ;  /* 0x00008f005a027a23 */ /* 0x002fe2000001085c */
[----:B----4-:R-:W-:Y:S01]  /*1cd20*/  F2FP.PACK_AB R77, R140, R138 ;  /* 0x0000008a8c4d723e */ /* 0x010fe200000000ff */
[----:B------:R-:W-:Y:S01]  /*1cd30*/  IMAD.MOV.U32 R90, RZ, RZ, R96 ;  /* 0x000000ffff5a7224 */ /* 0x000fe200078e0060 */
[----:B------:R-:W-:Y:S03]  /*1cd40*/  F2FP.PACK_AB R78, R158, R156 ;  /* 0x0000009c9e4e723e */ /* 0x000fe600000000ff */
[----:B------:R-:W-:Y:S01]  /*1cd50*/  IMAD.MOV.U32 R96, RZ, RZ, R252 ;  /* 0x000000ffff607224 */ /* 0x000fe200078e00fc */
[----:B------:R1:W-:Y:S01]  /*1cd60*/  MUFU.EX2 R196, R2 ;  /* 0x0000000200c47308 */ /* 0x0003e20000000800 */
[----:B------:R-:W-:Y:S01]  /*1cd70*/  IMAD.MOV.U32 R252, RZ, RZ, R211 ;  /* 0x000000fffffc7224 */ /* 0x000fe200078e00d3 */
[----:B------:R-:W-:Y:S01]  /*1cd80*/  F2FP.PACK_AB R79, R157, R155 ;  /* 0x0000009b9d4f723e */ /* 0x000fe200000000ff */
[----:B------:R-:W-:Y:S01]  /*1cd90*/  IMAD.MOV.U32 R211, RZ, RZ, R187 ;  /* 0x000000ffffd37224 */ /* 0x000fe200078e00bb */
[----:B---3--:R-:W-:Y:S01]  /*1cda0*/  F2FP.PACK_AB R82, R199, R198 ;  /* 0x000000c6c752723e */ /* 0x008fe200000000ff */
[----:B------:R-:W-:Y:S01]  /*1cdb0*/  IMAD.MOV.U32 R187, RZ, RZ, R185 ;  /* 0x000000ffffbb7224 */ /* 0x000fe200078e00b9 */
[----:B------:R-:W-:Y:S01]  /*1cdc0*/  MOV R185, R184 ;  /* 0x000000b800b97202 */ /* 0x000fe20000000f00 */
[----:B------:R-:W-:Y:S01]  /*1cdd0*/  IMAD.MOV.U32 R184, RZ, RZ, R190 ;  /* 0x000000ffffb87224 */ /* 0x000fe200078e00be */
[----:B--2---:R-:W-:Y:S01]  /*1cde0*/  F2FP.PACK_AB R83, R150, R197 ;  /* 0x000000c59653723e */ /* 0x004fe200000000ff */
[----:B------:R-:W-:Y:S01]  /*1cdf0*/  IMAD.MOV.U32 R190, RZ, RZ, R189 ;  /* 0x000000ffffbe7224 */ /* 0x000fe200078e00bd */
[----:B------:R-:W-:Y:S01]  /*1ce00*/  MUFU.EX2 R151, R104 ;  /* 0x0000006800977308 */ /* 0x000fe20000000800 */
        /* <DEDUP_REMOVED lines=9> */
[----:B-1----:R-:W-:Y:S01]  /*1cea0*/  FFMA.FTZ R2, R89, c[0x0][0x23c], -R92 ;  /* 0x00008f0059027a23 */ /* 0x002fe2000001085c */
[----:B------:R1:W5:Y:S01]  /*1ceb0*/  LDL.LU R223, [R1+0xe8] ;  /* 0x0000e80001df7983 */ /* 0x0003620000300800 */
        /* <DEDUP_REMOVED lines=10> */
[----:B------:R-:W-:Y:S01]  /*1cf60*/  IMAD.MOV.U32 R94, RZ, RZ, R90 ;  /* 0x000000ffff5e7224 */ /* 0x000fe200078e005a */
[----:B------:R2:W-:Y:S01]  /*1cf70*/  MUFU.EX2 R184, R2 ;  /* 0x0000000200b87308 */ /* 0x0005e20000000800 */
        /* <DEDUP_REMOVED lines=19> */
[----:B------:R1:W5:Y:S01]  /*1d0b0*/  LDL.LU R222, [R1+0xe4] ;  /* 0x0000e40001de7983 */ /* 0x0003620000300800 */
[----:B------:R-:W-:Y:S02]  /*1d0c0*/  FFMA.FTZ R3, R94, c[0x0][0x23c], -R92 ;  /* 0x00008f005e037a23 */ /* 0x000fe4000001085c */
        /* <DEDUP_REMOVED lines=19> */
[----:B------:R1:W5:Y:S01]  /*1d200*/  LDL.LU R221, [R1+0xe0] ;  /* 0x0000e00001dd7983 */ /* 0x0003620000300800 */
[----:B--2---:R-:W-:Y:S02]  /*1d210*/  FFMA.FTZ R2, R89, c[0x0][0x23c], -R92 ;  /* 0x00008f0059027a23 */ /* 0x004fe4000001085c */
[----:B------:R-:W-:Y:S01]  /*1d220*/  IMAD.MOV.U32 R89, RZ, RZ, R96 ;  /* 0x000000ffff597224 */ /* 0x000fe200078e0060 */
[----:B------:R-:W2:Y:S01]  /*1d230*/  LDL.LU R76, [R1+0xac] ;  /* 0x0000ac00014c7983 */ /* 0x000ea20000300800 */
[----:B------:R3:W-:Y:S01]  /*1d240*/  MUFU.EX2 R96, R2 ;  /* 0x0000000200607308 */ /* 0x0007e20000000800 */
[----:B------:R-:W-:Y:S02]  /*1d250*/  IMAD.MOV.U32 R99, RZ, RZ, R182 ;  /* 0x000000ffff637224 */ /* 0x000fe400078e00b6 */
[----:B------:R-:W4:Y:S01]  /*1d260*/  LDL.LU R80, [R1+0xb0] ;  /* 0x0000b00001507983 */ /* 0x000f220000300800 */
[----:B------:R-:W-:Y:S01]  /*1d270*/  IMAD.MOV.U32 R93, RZ, RZ, R89 ;  /* 0x000000ffff5d7224 */ /* 0x000fe200078e0059 */
[----:B------:R-:W-:Y:S01]  /*1d280*/  MOV R89, R212 ;  /* 0x000000d400597202 */ /* 0x000fe20000000f00 */
[----:B------:R-:W-:Y:S02]  /*1d290*/  IMAD.MOV.U32 R182, RZ, RZ, R173 ;  /* 0x000000ffffb67224 */ /* 0x000fe400078e00ad */
[----:B------:R-:W-:Y:S02]  /*1d2a0*/  IMAD.MOV.U32 R191, RZ, RZ, R153 ;  /* 0x000000ffffbf7224 */ /* 0x000fe400078e0099 */
[----:B------:R-:W-:Y:S01]  /*1d2b0*/  MUFU.EX2 R153, R98 ;  /* 0x0000006200997308 */ /* 0x000fe20000000800 */
[----:B------:R-:W-:Y:S02]  /*1d2c0*/  FFMA.FTZ R99, R99, c[0x0][0x23c], -R92 ;  /* 0x00008f0063637a23 */ /* 0x000fe4000001085c */
[----:B------:R-:W-:Y:S02]  /*1d2d0*/  IMAD.MOV.U32 R102, RZ, RZ, R181 ;  /* 0x000000ffff667224 */ /* 0x000fe400078e00b5 */
[----:B------:R-:W-:Y:S05]  /*1d2e0*/  IMAD.MOV.U32 R181, RZ, RZ, R174 ;  /* 0x000000ffffb57224 */ /* 0x000fea00078e00ae */
[----:B------:R-:W-:Y:S01]  /*1d2f0*/  MUFU.EX2 R212, R3 ;  /* 0x0000000300d47308 */ /* 0x000fe20000000800 */
[--C-:B---3--:R-:W-:Y:S09]  /*1d300*/  FFMA.FTZ R2, R93, c[0x0][0x23c], -R100.reuse ;  /* 0x00008f005d027a23 */ /* 0x108ff20000010864 */
[----:B------:R3:W-:Y:S10]  /*1d310*/  MUFU.EX2 R105, R2 ;  /* 0x0000000200697308 */ /* 0x0007f40000000800 */
[----:B------:R-:W-:Y:S01]  /*1d320*/  MUFU.EX2 R174, R109 ;  /* 0x0000006d00ae7308 */ /* 0x000fe20000000800 */
[----:B---3--:R-:W-:Y:S02]  /*1d330*/  FFMA.FTZ R2, R94, c[0x0][0x23c], -R100 ;  /* 0x00008f005e027a23 */ /* 0x008fe40000010864 */
[----:B------:R-:W-:Y:S01]  /*1d340*/  IMAD.MOV.U32 R94, RZ, RZ, R89 ;  /* 0x000000ffff5e7224 */ /* 0x000fe200078e0059 */
[----:B------:R-:W-:Y:S01]  /*1d350*/  MOV R89, R90 ;  /* 0x0000005a00597202 */ /* 0x000fe20000000f00 */
        /* <DEDUP_REMOVED lines=9> */
[----:B------:R3:W1:Y:S01]  /*1d3f0*/  MUFU.EX2 R183, R2 ;  /* 0x0000000200b77308 */ /* 0x0006620000000800 */
[----:B------:R-:W-:Y:S01]  /*1d400*/  IMAD.MOV.U32 R101, RZ, RZ, R202 ;  /* 0x000000ffff657224 */ /* 0x000fe200078e00ca */
[----:B------:R-:W-:Y:S01]  /*1d410*/  MOV R202, R190 ;  /* 0x000000be00ca7202 */ /* 0x000fe20000000f00 */
[----:B------:R-:W-:Y:S02]  /*1d420*/  IMAD.MOV.U32 R190, RZ, RZ, R209 ;  /* 0x000000ffffbe7224 */ /* 0x000fe400078e00d1 */
[----:B------:R-:W-:Y:S01]  /*1d430*/  IMAD.MOV.U32 R97, RZ, RZ, R252 ;  /* 0x000000ffff617224 */ /* 0x000fe200078e00fc */
[----:B------:R-:W-:Y:S01]  /*1d440*/  MOV R252, R180 ;  /* 0x000000b400fc7202 */ /* 0x000fe20000000f00 */
[----:B------:R-:W-:Y:S02]  /*1d450*/  IMAD.MOV.U32 R81, RZ, RZ, R103 ;  /* 0x000000ffff517224 */ /* 0x000fe400078e0067 */
[----:B------:R-:W-:Y:S01]  /*1d460*/  FFMA.FTZ R103, R129, c[0x0][0x23c], -R92 ;  /* 0x00008f0081677a23 */ /* 0x000fe2000001085c */
[----:B------:R1:W-:Y:S01]  /*1d470*/  MUFU.EX2 R209, R111 ;  /* 0x0000006f00d17308 */ /* 0x0003e20000000800 */
[----:B------:R-:W-:Y:S02]  /*1d480*/  IMAD.MOV.U32 R129, RZ, RZ, R252 ;  /* 0x000000ffff817224 */ /* 0x000fe400078e00fc */
[----:B------:R-:W-:Y:S02]  /*1d490*/  IMAD.MOV.U32 R104, RZ, RZ, R89 ;  /* 0x000000ffff687224 */ /* 0x000fe400078e0059 */
[----:B------:R-:W2:Y:S01]  /*1d4a0*/  LDSM.16.MT88.4 R88, [R219+0x9000] ;  /* 0x00900000db58783b */ /* 0x000ea20000004200 */
[----:B------:R-:W-:Y:S02]  /*1d4b0*/  IMAD.MOV.U32 R98, RZ, RZ, R188 ;  /* 0x000000ffff627224 */ /* 0x000fe400078e00bc */
[----:B------:R-:W-:Y:S02]  /*1d4c0*/  IMAD.MOV.U32 R188, RZ, RZ, R172 ;  /* 0x000000ffffbc7224 */ /* 0x000fe400078e00ac */
[----:B------:R1:W-:Y:S01]  /*1d4d0*/  MUFU.EX2 R172, R107 ;  /* 0x0000006b00ac7308 */ /* 0x0003e20000000800 */
[----:B------:R-:W-:Y:S02]  /*1d4e0*/  IMAD.MOV.U32 R180, RZ, RZ, R175 ;  /* 0x000000ffffb47224 */ /* 0x000fe400078e00af */
[----:B------:R-:W-:Y:S02]  /*1d4f0*/  IMAD.MOV.U32 R93, RZ, RZ, R211 ;  /* 0x000000ffff5d7224 */ /* 0x000fe400078e00d3 */
[----:B---3--:R-:W-:Y:S02]  /*1d500*/  FFMA.FTZ R2, R95, c[0x0][0x23c], -R100 ;  /* 0x00008f005f027a23 */ /* 0x008fe40000010864 */
[--C-:B------:R-:W-:Y:S02]  /*1d510*/  FFMA.FTZ R3, R101, c[0x0][0x23c], -R92.reuse ;  /* 0x00008f0065037a23 */ /* 0x100fe4000001085c */
[--C-:B------:R-:W-:Y:S01]  /*1d520*/  FFMA.FTZ R101, R102, c[0x0][0x23c], -R92.reuse ;  /* 0x00008f0066657a23 */ /* 0x100fe2000001085c */
[----:B------:R3:W3:Y:S01]  /*1d530*/  MUFU.EX2 R95, R2 ;  /* 0x00000002005f7308 */ /* 0x0006e20000000800 */
[--C-:B------:R-:W-:Y:S02]  /*1d540*/  FFMA.FTZ R102, R249, c[0x0][0x23c], -R92.reuse ;  /* 0x00008f00f9667a23 */ /* 0x100fe4000001085c */
[--C-:B------:R-:W-:Y:S02]  /*1d550*/  FFMA.FTZ R93, R93, c[0x0][0x23c], -R92.reuse ;  /* 0x00008f005d5d7a23 */ /* 0x100fe4000001085c */
[----:B-1----:R-:W-:Y:S01]  /*1d560*/  IMAD.MOV.U32 R111, RZ, RZ, R81 ;  /* 0x000000ffff6f7224 */ /* 0x002fe200078e0051 */
[----:B------:R-:W-:Y:S01]  /*1d570*/  F2FP.PACK_AB R81, R148, R178 ;  /* 0x000000b29451723e */ /* 0x000fe200000000ff */
[--C-:B------:R-:W-:Y:S02]  /*1d580*/  FFMA.FTZ R98, R98, c[0x0][0x23c], -R92.reuse ;  /* 0x00008f0062627a23 */ /* 0x100fe4000001085c */
[----:B------:R-:W-:Y:S01]  /*1d590*/  IMAD.MOV.U32 R109, RZ, RZ, R161 ;  /* 0x000000ffff6d7224 */ /* 0x000fe200078e00a1 */
[----:B------:R1:W-:Y:S01]  /*1d5a0*/  MUFU.EX2 R175, R108 ;  /* 0x0000006c00af7308 */ /* 0x0003e20000000800 */
[----:B------:R-:W-:Y:S01]  /*1d5b0*/  FFMA.FTZ R161, R128, c[0x0][0x23c], -R92 ;  /* 0x00008f0080a17a23 */ /* 0x000fe2000001085c */
[----:B------:R-:W-:Y:S01]  /*1d5c0*/  MOV R128, R111 ;  /* 0x0000006f00807202 */ /* 0x000fe20000000f00 */
[----:B------:R-:W-:Y:S01]  /*1d5d0*/  IMAD.MOV.U32 R107, RZ, RZ, R186 ;  /* 0x000000ffff6b7224 */ /* 0x000fe200078e00ba */
[----:B------:R-:W-:Y:S02]  /*1d5e0*/  MOV R186, R191 ;  /* 0x000000bf00ba7202 */ /* 0x000fe40000000f00 */
[----:B------:R-:W-:Y:S04]  /*1d5f0*/  MOV R111, R188 ;  /* 0x000000bc006f7202 */ /* 0x000fe80000000f00 */
[----:B------:R1:W-:Y:S01]  /*1d600*/  MUFU.EX2 R211, R106 ;  /* 0x0000006a00d37308 */ /* 0x0003e20000000800 */
[----:B---3--:R-:W-:Y:S02]  /*1d610*/  FFMA.FTZ R2, R94, c[0x0][0x23c], -R100 ;  /* 0x00008f005e027a23 */ /* 0x008fe40000010864 */
[----:B------:R-:W-:Y:S02]  /*1d620*/  IMAD.MOV.U32 R94, RZ, RZ, R185 ;  /* 0x000000ffff5e7224 */ /* 0x000fe400078e00b9 */
[----:B------:R-:W-:Y:S01]  /*1d630*/  IMAD.MOV.U32 R185, RZ, RZ, R189 ;  /* 0x000000ffffb97224 */ /* 0x000fe200078e00bd */
[----:B------:R-:W-:Y:S04]  /*1d640*/  MOV R189, R210 ;  /* 0x000000d200bd7202 */ /* 0x000fe80000000f00 */
[----:B------:R3:W2:Y:S01]  /*1d650*/  MUFU.EX2 R173, R2 ;  /* 0x0000000200ad7308 */ /* 0x0006a20000000800 */
[----:B------:R-:W-:Y:S02]  /*1d660*/  FFMA.FTZ R94, R94, c[0x0][0x23c], -R92 ;  /* 0x00008f005e5e7a23 */ /* 0x000fe4000001085c */
[----:B-1----:R-:W-:Y:S02]  /*1d670*/  IMAD.MOV.U32 R108, RZ, RZ, R162 ;  /* 0x000000ffff6c7224 */ /* 0x002fe400078e00a2 */
[----:B------:R-:W-:Y:S02]  /*1d680*/  FFMA.FTZ R162, R125, c[0x0][0x23c], -R92 ;  /* 0x00008f007da27a23 */ /* 0x000fe4000001085c */
[----:B------:R-:W-:Y:S01]  /*1d690*/  IMAD.MOV.U32 R125, RZ, RZ, R182 ;  /* 0x000000ffff7d7224 */ /* 0x000fe200078e00b6 */
[----:B------:R-:W-:Y:S02]  /*1d6a0*/  MOV R249, R108 ;  /* 0x0000006c00f97202 */ /* 0x000fe40000000f00 */
[----:B------:R-:W-:Y:S01]  /*1d6b0*/  MUFU.EX2 R191, R113 ;  /* 0x0000007100bf7308 */ /* 0x000fe20000000800 */
[----:B------:R-:W-:Y:S02]  /*1d6c0*/  IMAD.MOV.U32 R108, RZ, RZ, R109 ;  /* 0x000000ffff6c7224 */ /* 0x000fe400078e006d */
[----:B------:R-:W-:Y:S02]  /*1d6d0*/  IMAD.MOV.U32 R109, RZ, RZ, R183 ;  /* 0x000000ffff6d7224 */ /* 0x000fe400078e00b7 */
[----:B------:R-:W-:Y:S02]  /*1d6e0*/  IMAD.MOV.U32 R106, RZ, RZ, R104 ;  /* 0x000000ffff6a7224 */ /* 0x000fe400078e0068 */
[----:B------:R-:W-:Y:S02]  /*1d6f0*/  FFMA.FTZ R104, R130, c[0x0][0x23c], -R92 ;  /* 0x00008f0082687a23 */ /* 0x000fe4000001085c */
[----:B------:R-:W-:Y:S01]  /*1d700*/  IMAD.MOV.U32 R130, RZ, RZ, R170 ;  /* 0x000000ffff827224 */ /* 0x000fe200078e00aa */
[----:B------:R-:W-:Y:S01]  /*1d710*/  MUFU.EX2 R183, R94 ;  /* 0x0000005e00b77308 */ /* 0x000fe20000000800 */
[--C-:B---3--:R-:W-:Y:S02]  /*1d720*/  FFMA.FTZ R2, R97, c[0x0][0x23c], -R92.reuse ;  /* 0x00008f0061027a23 */ /* 0x108fe4000001085c */
[----:B------:R-:W-:Y:S07]  /*1d730*/  FFMA.FTZ R97, R202, c[0x0][0x23c], -R92 ;  /* 0x00008f00ca617a23 */ /* 0x000fee000001085c */
[----:B------:R1:W-:Y:S10]  /*1d740*/  MUFU.EX2 R252, R2 ;  /* 0x0000000200fc7308 */ /* 0x0003f40000000800 */
[----:B------:R3:W-:Y:S10]  /*1d750*/  MUFU.EX2 R202, R112 ;  /* 0x0000007000ca7308 */ /* 0x0007f40000000800 */
[----:B------:R-:W-:Y:S01]  /*1d760*/  MUFU.EX2 R170, R93 ;  /* 0x0000005d00aa7308 */ /* 0x000fe20000000800 */
[----:B-1----:R-:W-:Y:S09]  /*1d770*/  FFMA.FTZ R2, R168, c[0x0][0x23c], -R100 ;  /* 0x00008f00a8027a23 */ /* 0x002ff20000010864 */
[----:B------:R1:W-:Y:S01]  /*1d780*/  MUFU.EX2 R168, R2 ;  /* 0x0000000200a87308 */ /* 0x0003e20000000800 */
[----:B---3--:R-:W-:Y:S02]  /*1d790*/  IMAD.MOV.U32 R112, RZ, RZ, R106 ;  /* 0x000000ffff707224 */ /* 0x008fe400078e006a */
[----:B------:R-:W-:Y:S02]  /*1d7a0*/  IMAD.MOV.U32 R106, RZ, RZ, R184 ;  /* 0x000000ffff6a7224 */ /* 0x000fe400078e00b8 */
[----:B------:R-:W-:Y:S02]  /*1d7b0*/  IMAD.MOV.U32 R184, RZ, RZ, R171 ;  /* 0x000000ffffb87224 */ /* 0x000fe400078e00ab */
[----:B------:R-:W-:Y:S03]  /*1d7c0*/  IMAD.MOV.U32 R113, RZ, RZ, R112 ;  /* 0x000000ffff717224 */ /* 0x000fe600078e0070 */
[----:B------:R3:W-:Y:S01]  /*1d7d0*/  MUFU.EX2 R210, R110 ;  /* 0x0000006e00d27308 */ /* 0x0007e20000000800 */
[----:B------:R-:W-:Y:S09]  /*1d7e0*/  IMAD.MOV.U32 R112, RZ, RZ, R185 ;  /* 0x000000ffff707224 */ /* 0x000ff200078e00b9 */
[----:B------:R-:W-:Y:S01]  /*1d7f0*/  MUFU.EX2 R185, R127 ;  /* 0x0000007f00b97308 */ /* 0x000fe20000000800 */
[----:B-1----:R-:W-:Y:S09]  /*1d800*/  FFMA.FTZ R2, R169, c[0x0][0x23c], -R100 ;  /* 0x00008f00a9027a23 */ /* 0x002ff20000010864 */
[----:B------:R1:W-:Y:S01]  /*1d810*/  MUFU.EX2 R169, R2 ;  /* 0x0000000200a97308 */ /* 0x0003e20000000800 */
[----:B---3--:R-:W-:Y:S01]  /*1d820*/  MOV R110, R96 ;  /* 0x00000060006e7202 */ /* 0x008fe20000000f00 */
[----:B------:R-:W-:Y:S02]  /*1d830*/  FADD.FTZ R96, R123, R114 ;  /* 0x000000727b607221 */ /* 0x000fe40000010000 */
[----:B------:R-:W-:Y:S02]  /*1d840*/  IMAD.MOV.U32 R114, RZ, RZ, R95 ;  /* 0x000000ffff727224 */ /* 0x000fe400078e005f */
[----:B------:R-:W-:Y:S04]  /*1d850*/  LDSM.16.MT88.4 R92, [R219+0x9800] ;  /* 0x00980000db5c783b */ /* 0x000fe80000004200 */
[----:B------:R3:W-:Y:S01]  /*1d860*/  MUFU.EX2 R127, R247 ;  /* 0x000000f7007f7308 */ /* 0x0007e20000000800 */
[----:B------:R-:W-:Y:S09]  /*1d870*/  IMAD.MOV.U32 R123, RZ, RZ, R187 ;  /* 0x000000ffff7b7224 */ /* 0x000ff200078e00bb */
[----:B------:R-:W2:Y:S01]  /*1d880*/  MUFU.EX2 R171, R3 ;  /* 0x0000000300ab7308 */ /* 0x000ea20000000800 */
[--C-:B-1----:R-:W-:Y:S09]  /*1d890*/  FFMA.FTZ R2, R249, c[0x0][0x23c], -R100.reuse ;  /* 0x00008f00f9027a23 */ /* 0x102ff20000010864 */
[----:B------:R1:W-:Y:S01]  /*1d8a0*/  MUFU.EX2 R249, R2 ;  /* 0x0000000200f97308 */ /* 0x0003e20000000800 */
[----:B---3--:R-:W3:Y:S09]  /*1d8b0*/  LDL.LU R247, [R1+0xb4] ;  /* 0x0000b40001f77983 */ /* 0x008ef20000300800 */
[----:B------:R1:W-:Y:S10]  /*1d8c0*/  MUFU.EX2 R182, R118 ;  /* 0x0000007600b67308 */ /* 0x0003f40000000800 */
[----:B------:R-:W-:Y:S01]  /*1d8d0*/  MUFU.EX2 R188, R126 ;  /* 0x0000007e00bc7308 */ /* 0x000fe20000000800 */
[----:B-1----:R-:W-:Y:S02]  /*1d8e0*/  FFMA.FTZ R2, R129, c[0x0][0x23c], -R100 ;  /* 0x00008f0081027a23 */ /* 0x002fe40000010864 */
[----:B------:R-:W-:Y:S02]  /*1d8f0*/  IMAD.MOV.U32 R129, RZ, RZ, R130 ;  /* 0x000000ffff817224 */ /* 0x000fe400078e0082 */
[----:B------:R-:W-:Y:S05]  /*1d900*/  IMAD.MOV.U32 R130, RZ, RZ, R181 ;  /* 0x000000ffff827224 */ /* 0x000fea00078e00b5 */
[----:B------:R1:W1:Y:S01]  /*1d910*/  MUFU.EX2 R181, R2 ;  /* 0x0000000200b57308 */ /* 0x0002620000000800 */
[----:B------:R-:W-:Y:S09]  /*1d920*/  IMAD.MOV.U32 R118, RZ, RZ, R180 ;  /* 0x000000ffff767224 */ /* 0x000ff200078e00b4 */
[----:B------:R-:W-:Y:S01]  /*1d930*/  MUFU.EX2 R180, R116 ;  /* 0x0000007400b47308 */ /* 0x000fe20000000800 */
[----:B--2---:R-:W-:Y:S01]  /*1d940*/  FFMA.FTZ R69, R69, R76, R119 ;  /* 0x0000004c45457223 */ /* 0x004fe20000010077 */
[----:B------:R-:W-:Y:S01]  /*1d950*/  F2FP.PACK_AB R76, R141, R139 ;  /* 0x0000008b8d4c723e */ /* 0x000fe200000000ff */
[----:B------:R-:W-:Y:S02]  /*1d960*/  IMAD.MOV.U32 R119, RZ, RZ, R190 ;  /* 0x000000ffff777224 */ /* 0x000fe400078e00be */
[----:B----4-:R-:W-:Y:S01]  /*1d970*/  FFMA.FTZ R68, R68, R80, R115 ;  /* 0x0000005044447223 */ /* 0x010fe20000010073 */
[----:B------:R-:W-:Y:S01]  /*1d980*/  F2FP.PACK_AB R80, R152, R193 ;  /* 0x000000c19850723e */ /* 0x000fe200000000ff */
[----:B------:R-:W-:Y:S03]  /*1d990*/  IMAD.MOV.U32 R115, RZ, RZ, R189 ;  /* 0x000000ffff737224 */ /* 0x000fe600078e00bd */
[----:B------:R-:W-:Y:S01]  /*1d9a0*/  MUFU.EX2 R190, R117 ;  /* 0x0000007500be7308 */ /* 0x000fe20000000800 */
[-C--:B------:R-:W-:Y:S01]  /*1d9b0*/  HMMA.16816.F32 R4, R76, R84.reuse, R4 ;  /* 0x000000544c04723c */ /* 0x080fe20000001804 */
[----:B-1----:R-:W-:Y:S02]  /*1d9c0*/  FADD.FTZ R2, R186, R68 ;  /* 0x00000044ba027221 */ /* 0x002fe40000010000 */
[----:B------:R-:W-:Y:S02]  /*1d9d0*/  FADD.FTZ R68, R205, R96 ;  /* 0x00000060cd447221 */ /* 0x000fe40000010000 */
[----:B------:R-:W-:Y:S02]  /*1d9e0*/  FADD.FTZ R3, R204, R69 ;  /* 0x00000045cc037221 */ /* 0x000fe40000010000 */
[----:B------:R-:W-:Y:S01]  /*1d9f0*/  FADD.FTZ R68, R206, R68 ;  /* 0x00000044ce447221 */ /* 0x000fe20000010000 */
[C---:B------:R-:W-:Y:S01]  /*1da00*/  HMMA.16816.F32 R8, R80.reuse, R84, R8 ;  /* 0x000000545008723c */ /* 0x040fe20000001808 */
[----:B------:R-:W-:Y:S03]  /*1da10*/  MUFU.EX2 R205, R97 ;  /* 0x0000006100cd7308 */ /* 0x000fe60000000800 */
[----:B------:R-:W-:Y:S01]  /*1da20*/  MOV R206, R114 ;  /* 0x0000007200ce7202 */ /* 0x000fe20000000f00 */
[----:B------:R-:W-:Y:S02]  /*1da30*/  IMAD.MOV.U32 R114, RZ, RZ, R115 ;  /* 0x000000ffff727224 */ /* 0x000fe400078e0073 */
[----:B------:R-:W-:Y:S01]  /*1da40*/  IMAD.MOV.U32 R115, RZ, RZ, R184 ;  /* 0x000000ffff737224 */ /* 0x000fe200078e00b8 */
[-C--:B------:R-:W-:Y:S01]  /*1da50*/  HMMA.16816.F32 R12, R80, R86.reuse, R12 ;  /* 0x00000056500c723c */ /* 0x080fe2000000180c */
[----:B------:R-:W-:Y:S02]  /*1da60*/  FADD.FTZ R69, R203, R3 ;  /* 0x00000003cb457221 */ /* 0x000fe40000010000 */
[----:B------:R-:W-:Y:S01]  /*1da70*/  MUFU.EX2 R184, R98 ;  /* 0x0000006200b87308 */ /* 0x000fe20000000800 */
[----:B------:R-:W-:Y:S02]  /*1da80*/  FADD.FTZ R3, R118, R2 ;  /* 0x0000000276037221 */ /* 0x000fe40000010000 */
[----:B------:R-:W-:Y:S02]  /*1da90*/  FFMA.FTZ R2, R123, c[0x0][0x23c], -R100 ;  /* 0x00008f007b027a23 */ /* 0x000fe40000010864 */
[C---:B------:R-:W-:Y:S01]  /*1daa0*/  HMMA.16816.F32 R16, R76.reuse, R86, R16 ;  /* 0x000000564c10723c */ /* 0x040fe20000001810 */
[----:B------:R-:W1:Y:S03]  /*1dab0*/  LDSM.16.MT88.4 R84, [R217+0x9000] ;  /* 0x00900000d954783b */ /* 0x000e660000004200 */
[----:B------:R-:W-:Y:S01]  /*1dac0*/  FADD.FTZ R3, R207, R3 ;  /* 0x00000003cf037221 */ /* 0x000fe20000010000 */
[----:B------:R-:W-:Y:S01]  /*1dad0*/  MUFU.EX2 R186, R132 ;  /* 0x0000008400ba7308 */ /* 0x000fe20000000800 */
[----:B------:R-:W-:Y:S02]  /*1dae0*/  FADD.FTZ R68, R120, R68 ;  /* 0x0000004478447221 */ /* 0x000fe40000010000 */
[-C--:B------:R-:W-:Y:S04]  /*1daf0*/  HMMA.16816.F32 R20, R76, R88.reuse, R20 ;  /* 0x000000584c14723c */ /* 0x080fe80000001814 */
[----:B------:R-:W-:Y:S03]  /*1db00*/  FADD.FTZ R68, R124, R68 ;  /* 0x000000447c447221 */ /* 0x000fe60000010000 */
[----:B------:R2:W-:Y:S01]  /*1db10*/  MUFU.EX2 R132, R99 ;  /* 0x0000006300847308 */ /* 0x0005e20000000800 */
[C---:B------:R-:W-:Y:S01]  /*1db20*/  HMMA.16816.F32 R24, R80.reuse, R88, R24 ;  /* 0x000000585018723c */ /* 0x040fe20000001818 */
[----:B------:R-:W-:Y:S04]  /*1db30*/  FADD.FTZ R68, R136, R68 ;  /* 0x0000004488447221 */ /* 0x000fe80000010000 */
[----:B------:R-:W-:Y:S03]  /*1db40*/  FADD.FTZ R68, R137, R68 ;  /* 0x0000004489447221 */ /* 0x000fe60000010000 */
[-C--:B------:R-:W-:Y:S01]  /*1db50*/  HMMA.16816.F32 R28, R80, R90.reuse, R28 ;  /* 0x0000005a501c723c */ /* 0x080fe2000000181c */
[----:B------:R-:W-:Y:S03]  /*1db60*/  MUFU.EX2 R189, R122 ;  /* 0x0000007a00bd7308 */ /* 0x000fe60000000800 */
[----:B------:R-:W-:Y:S04]  /*1db70*/  FADD.FTZ R68, R139, R68 ;  /* 0x000000448b447221 */ /* 0x000fe80000010000 */
[C---:B------:R-:W-:Y:S01]  /*1db80*/  HMMA.16816.F32 R32, R76.reuse, R90, R32 ;  /* 0x0000005a4c20723c */ /* 0x040fe20000001820 */
[----:B------:R-:W4:Y:S02]  /*1db90*/  LDSM.16.MT88.4 R88, [R218+0x9000] ;  /* 0x00900000da58783b */ /* 0x000f240000004200 */
[----:B------:R-:W-:Y:S01]  /*1dba0*/  MUFU.EX2 R122, R160 ;  /* 0x000000a0007a7308 */ /* 0x000fe20000000800 */
[----:B------:R-:W-:Y:S04]  /*1dbb0*/  FADD.FTZ R68, R141, R68 ;  /* 0x000000448d447221 */ /* 0x000fe80000010000 */
[-C--:B-1----:R-:W-:Y:S01]  /*1dbc0*/  HMMA.16816.F32 R36, R76, R84.reuse, R36 ;  /* 0x000000544c24723c */ /* 0x082fe20000001824 */
[----:B--2---:R-:W-:Y:S04]  /*1dbd0*/  LDSM.16.MT88.4 R96, [R217+0xa000] ;  /* 0x00a00000d960783b */ /* 0x004fe80000004200 */
[----:B------:R1:W-:Y:S03]  /*1dbe0*/  MUFU.EX2 R204, R2 ;  /* 0x0000000200cc7308 */ /* 0x0003e60000000800 */
[C---:B------:R-:W-:Y:S07]  /*1dbf0*/  HMMA.16816.F32 R40, R80.reuse, R84, R40 ;  /* 0x000000545028723c */ /* 0x040fee0000001828 */
[----:B------:R-:W-:Y:S01]  /*1dc00*/  MUFU.EX2 R187, R131 ;  /* 0x0000008300bb7308 */ /* 0x000fe20000000800 */
[-C--:B------:R-:W-:Y:S08]  /*1dc10*/  HMMA.16816.F32 R44, R80, R86.reuse, R44 ;  /* 0x00000056502c723c */ /* 0x080ff0000000182c */
[C---:B------:R-:W-:Y:S01]  /*1dc20*/  HMMA.16816.F32 R48, R76.reuse, R86, R48 ;  /* 0x000000564c30723c */ /* 0x040fe20000001830 */
[----:B------:R-:W2:Y:S01]  /*1dc30*/  LDSM.16.MT88.4 R84, [R216+0x9800] ;  /* 0x00980000d854783b */ /* 0x000ea20000004200 */
[----:B------:R-:W-:Y:S02]  /*1dc40*/  MUFU.EX2 R131, R101 ;  /* 0x0000006500837308 */ /* 0x000fe40000000800 */
[--C-:B-1----:R-:W-:Y:S04]  /*1dc50*/  FFMA.FTZ R2, R130, c[0x0][0x23c], -R100.reuse ;  /* 0x00008f0082027a23 */ /* 0x102fe80000010864 */
[-C--:B----4-:R-:W-:Y:S04]  /*1dc60*/  HMMA.16816.F32 R52, R76, R88.reuse, R52 ;  /* 0x000000584c34723c */ /* 0x090fe80000001834 */
[----:B------:R1:W-:Y:S04]  /*1dc70*/  MUFU.EX2 R130, R2 ;  /* 0x0000000200827308 */ /* 0x0003e80000000800 */
[C---:B------:R-:W-:Y:S06]  /*1dc80*/  HMMA.16816.F32 R56, R80.reuse, R88, R56 ;  /* 0x000000585038723c */ /* 0x040fec0000001838 */
[----:B------:R4:W-:Y:S02]  /*1dc90*/  MUFU.EX2 R126, R144 ;  /* 0x00000090007e7308 */ /* 0x0009e40000000800 */
[-C--:B------:R-:W-:Y:S07]  /*1dca0*/  HMMA.16816.F32 R60, R80, R90.reuse, R60 ;  /* 0x0000005a503c723c */ /* 0x080fee000000183c */
[----:B------:R-:W-:Y:S01]  /*1dcb0*/  F2FP.PACK_AB R80, R106, R196 ;  /* 0x000000c46a50723e */ /* 0x000fe200000000ff */
[----:B------:R-:W-:Y:S01]  /*1dcc0*/  HMMA.16816.F32 R64, R76, R90, R64 ;  /* 0x0000005a4c40723c */ /* 0x000fe20000001840 */
[----:B------:R-:W-:Y:S01]  /*1dcd0*/  F2FP.PACK_AB R82, R212, R110 ;  /* 0x0000006ed452723e */ /* 0x000fe200000000ff */
[----:B------:R-:W2:Y:S01]  /*1dce0*/  LDSM.16.MT88.4 R88, [R217+0x9800] ;  /* 0x00980000d958783b */ /* 0x000ea20000004200 */
[----:B------:R-:W-:Y:S01]  /*1dcf0*/  MUFU.EX2 R123, R159 ;  /* 0x0000009f007b7308 */ /* 0x000fe20000000800 */
[----:B------:R-:W-:Y:S01]  /*1dd00*/  F2FP.PACK_AB R81, R109, R105 ;  /* 0x000000696d51723e */ /* 0x000fe200000000ff */
[--C-:B-1----:R-:W-:Y:S01]  /*1dd10*/  FFMA.FTZ R2, R114, c[0x0][0x23c], -R100.reuse ;  /* 0x00008f0072027a23 */ /* 0x102fe20000010864 */
[----:B------:R-:W-:Y:S01]  /*1dd20*/  F2FP.PACK_AB R83, R173, R206 ;  /* 0x000000cead53723e */ /* 0x000fe200000000ff */
[----:B------:R-:W-:Y:S01]  /*1dd30*/  IMAD.MOV.U32 R114, RZ, RZ, R113 ;  /* 0x000000ffff727224 */ /* 0x000fe200078e0071 */
[----:B------:R-:W-:Y:S01]  /*1dd40*/  F2FP.PACK_AB R76, R154, R151 ;  /* 0x000000979a4c723e */ /* 0x000fe200000000ff */
[----:B------:R-:W-:Y:S03]  /*1dd50*/  IMAD.MOV.U32 R113, RZ, RZ, R129 ;  /* 0x000000ffff717224 */ /* 0x000fe600078e0081 */
[----:B------:R-:W-:Y:S01]  /*1dd60*/  F2FP.PACK_AB R77, R153, R149 ;  /* 0x00000095994d723e */ /* 0x000fe200000000ff */
[----:B------:R1:W-:Y:S01]  /*1dd70*/  MUFU.EX2 R203, R2 ;  /* 0x0000000200cb7308 */ /* 0x0003e20000000800 */
[----:B------:R-:W-:Y:S01]  /*1dd80*/  F2FP.PACK_AB R78, R245, R244 ;  /* 0x000000f4f54e723e */ /* 0x000fe200000000ff */
[----:B----4-:R-:W-:Y:S01]  /*1dd90*/  IMAD.MOV.U32 R144, RZ, RZ, R125 ;  /* 0x000000ffff907224 */ /* 0x010fe200078e007d */
[----:B------:R-:W-:Y:S07]  /*1dda0*/  F2FP.PACK_AB R79, R213, R215 ;  /* 0x000000d7d54f723e */ /* 0x000fee00000000ff */
[-C--:B--2---:R-:W-:Y:S01]  /*1ddb0*/  HMMA.16816.F32 R4, R76, R84.reuse, R4 ;  /* 0x000000544c04723c */ /* 0x084fe20000001804 */
[----:B------:R-:W-:Y:S07]  /*1ddc0*/  MUFU.EX2 R125, R146 ;  /* 0x00000092007d7308 */ /* 0x000fee0000000800 */
[C---:B------:R-:W-:Y:S03]  /*1ddd0*/  HMMA.16816.F32 R8, R80.reuse, R84, R8 ;  /* 0x000000545008723c */ /* 0x040fe60000001808 */
[----:B------:R-:W-:Y:S01]  /*1dde0*/  MUFU.EX2 R120, R250 ;  /* 0x000000fa00787308 */ /* 0x000fe20000000800 */
[----:B-1----:R-:W-:Y:S04]  /*1ddf0*/  FFMA.FTZ R2, R128, c[0x0][0x23c], -R100 ;  /* 0x00008f0080027a23 */ /* 0x002fe80000010864 */
[-C--:B------:R-:W-:Y:S05]  /*1de00*/  HMMA.16816.F32 R12, R80, R86.reuse, R12 ;  /* 0x00000056500c723c */ /* 0x080fea000000180c */
[----:B------:R1:W-:Y:S03]  /*1de10*/  MUFU.EX2 R129, R2 ;  /* 0x0000000200817308 */ /* 0x0003e60000000800 */
[C---:B------:R-:W-:Y:S01]  /*1de20*/  HMMA.16816.F32 R16, R76.reuse, R86, R16 ;  /* 0x000000564c10723c */ /* 0x040fe20000001810 */
[----:B------:R-:W2:Y:S06]  /*1de30*/  LDSM.16.MT88.4 R84, [R218+0x9800] ;  /* 0x00980000da54783b */ /* 0x000eac0000004200 */
[----:B------:R4:W-:Y:S01]  /*1de40*/  MUFU.EX2 R128, R248 ;  /* 0x000000f800807308 */ /* 0x0009e20000000800 */
[-C--:B------:R-:W-:Y:S08]  /*1de50*/  HMMA.16816.F32 R20, R76, R92.reuse, R20 ;  /* 0x0000005c4c14723c */ /* 0x080ff00000001814 */
[C---:B------:R-:W-:Y:S01]  /*1de60*/  HMMA.16816.F32 R24, R80.reuse, R92, R24 ;  /* 0x0000005c5018723c */ /* 0x040fe20000001818 */
[----:B------:R-:W-:Y:S03]  /*1de70*/  MUFU.EX2 R118, R214 ;  /* 0x000000d600767308 */ /* 0x000fe60000000800 */
[----:B-1----:R-:W-:Y:S02]  /*1de80*/  FADD.FTZ R2, R208, R69 ;  /* 0x00000045d0027221 */ /* 0x002fe40000010000 */
[----:B------:R-:W-:Y:S02]  /*1de90*/  IMAD.MOV.U32 R208, RZ, RZ, R112 ;  /* 0x000000ffffd07224 */ /* 0x000fe400078e0070 */
[-C--:B------:R-:W-:Y:S01]  /*1dea0*/  HMMA.16816.F32 R28, R80, R94.reuse, R28 ;  /* 0x0000005e501c723c */ /* 0x080fe2000000181c */
[----:B------:R-:W-:Y:S02]  /*1deb0*/  FADD.FTZ R101, R121, R2 ;  /* 0x0000000279657221 */ /* 0x000fe40000010000 */
[----:B------:R-:W-:Y:S01]  /*1dec0*/  MUFU.EX2 R112, R163 ;  /* 0x000000a300707308 */ /* 0x000fe20000000800 */
[----:B------:R-:W-:Y:S02]  /*1ded0*/  FADD.FTZ R2, R177, R3 ;  /* 0x00000003b1027221 */ /* 0x000fe40000010000 */
[----:B------:R-:W-:Y:S01]  /*1dee0*/  FADD.FTZ R3, R133, R101 ;  /* 0x0000006585037221 */ /* 0x000fe20000010000 */
[----:B----4-:R-:W-:Y:S01]  /*1def0*/  MOV R248, R115 ;  /* 0x0000007300f87202 */ /* 0x010fe20000000f00 */
[C---:B------:R-:W-:Y:S01]  /*1df00*/  HMMA.16816.F32 R32, R76.reuse, R94, R32 ;  /* 0x0000005e4c20723c */ /* 0x040fe20000001820 */
[----:B------:R-:W1:Y:S03]  /*1df10*/  LDSM.16.MT88.4 R92, [R216+0xa000] ;  /* 0x00a00000d85c783b */ /* 0x000e660000004200 */
[----:B------:R-:W-:Y:S01]  /*1df20*/  FADD.FTZ R3, R134, R3 ;  /* 0x0000000386037221 */ /* 0x000fe20000010000 */
[----:B------:R-:W-:Y:S01]  /*1df30*/  MUFU.EX2 R121, R251 ;  /* 0x000000fb00797308 */ /* 0x000fe20000000800 */
[----:B------:R-:W-:Y:S01]  /*1df40*/  IMAD.MOV.U32 R115, RZ, RZ, R119 ;  /* 0x000000ffff737224 */ /* 0x000fe200078e0077 */
[----:B------:R-:W-:Y:S01]  /*1df50*/  MOV R134, R70 ;  /* 0x0000004600867202 */ /* 0x000fe20000000f00 */
[-C--:B------:R-:W-:Y:S01]  /*1df60*/  HMMA.16816.F32 R36, R76, R88.reuse, R36 ;  /* 0x000000584c24723c */ /* 0x080fe20000001824 */
[----:B------:R-:W-:Y:S03]  /*1df70*/  FADD.FTZ R3, R147, R3 ;  /* 0x0000000393037221 */ /* 0x000fe60000010000 */
[----:B------:R-:W-:Y:S02]  /*1df80*/  FFMA.FTZ R101, R208, c[0x0][0x23c], -R100 ;  /* 0x00008f00d0657a23 */ /* 0x000fe40000010864 */
[----:B------:R-:W-:Y:S01]  /*1df90*/  IMAD.MOV.U32 R208, RZ, RZ, R106 ;  /* 0x000000ffffd07224 */ /* 0x000fe200078e006a */
[----:B------:R4:W-:Y:S01]  /*1dfa0*/  MUFU.EX2 R119, R102 ;  /* 0x0000006600777308 */ /* 0x0009e20000000800 */
[C---:B------:R-:W-:Y:S01]  /*1dfb0*/  HMMA.16816.F32 R40, R80.reuse, R88, R40 ;  /* 0x000000585028723c */ /* 0x040fe20000001828 */
[----:B------:R-:W-:Y:S03]  /*1dfc0*/  FADD.FTZ R3, R138, R3 ;  /* 0x000000038a037221 */ /* 0x000fe60000010000 */
[----:B------:R-:W-:Y:S02]  /*1dfd0*/  IMAD.MOV.U32 R207, RZ, RZ, R115 ;  /* 0x000000ffffcf7224 */ /* 0x000fe400078e0073 */
[----:B------:R-:W-:Y:S02]  /*1dfe0*/  IMAD.MOV.U32 R133, RZ, RZ, R71 ;  /* 0x000000ffff857224 */ /* 0x000fe400078e0047 */
[-C--:B------:R-:W-:Y:S01]  /*1dff0*/  HMMA.16816.F32 R44, R80, R90.reuse, R44 ;  /* 0x0000005a502c723c */ /* 0x080fe2000000182c */
[----:B------:R-:W-:Y:S07]  /*1e000*/  MUFU.EX2 R106, R166 ;  /* 0x000000a6006a7308 */ /* 0x000fee0000000800 */
[C---:B------:R-:W-:Y:S01]  /*1e010*/  HMMA.16816.F32 R48, R76.reuse, R90, R48 ;  /* 0x0000005a4c30723c */ /* 0x040fe20000001830 */
[----:B------:R-:W1:Y:S02]  /*1e020*/  LDSM.16.MT88.4 R88, [R219+0xa000] ;  /* 0x00a00000db58783b */ /* 0x000e640000004200 */
[----:B------:R-:W-:Y:S05]  /*1e030*/  MUFU.EX2 R117, R201 ;  /* 0x000000c900757308 */ /* 0x000fea0000000800 */
[-C--:B--2---:R-:W-:Y:S05]  /*1e040*/  HMMA.16816.F32 R52, R76, R84.reuse, R52 ;  /* 0x000000544c34723c */ /* 0x084fea0000001834 */
[----:B------:R-:W-:Y:S03]  /*1e050*/  MUFU.EX2 R116, R200 ;  /* 0x000000c800747308 */ /* 0x000fe60000000800 */
[C---:B------:R-:W-:Y:S01]  /*1e060*/  HMMA.16816.F32 R56, R80.reuse, R84, R56 ;  /* 0x000000545038723c */ /* 0x040fe20000001838 */
[----:B---3--:R-:W-:Y:S03]  /*1e070*/  FFMA.FTZ R69, R0, R247, R144 ;  /* 0x000000f700457223 */ /* 0x008fe60000010090 */
[----:B------:R-:W-:Y:S01]  /*1e080*/  MOV R144, R111 ;  /* 0x0000006f00907202 */ /* 0x000fe20000000f00 */
[----:B------:R-:W-:Y:S02]  /*1e090*/  FADD.FTZ R0, R179, R2 ;  /* 0x00000002b3007221 */ /* 0x000fe40000010000 */
[----:B------:R-:W-:Y:S01]  /*1e0a0*/  MUFU.EX2 R111, R165 ;  /* 0x000000a5006f7308 */ /* 0x000fe20000000800 */
[-C--:B------:R-:W-:Y:S01]  /*1e0b0*/  HMMA.16816.F32 R60, R80, R86.reuse, R60 ;  /* 0x00000056503c723c */ /* 0x080fe2000000183c */
[--C-:B------:R-:W-:Y:S03]  /*1e0c0*/  FFMA.FTZ R2, R248, c[0x0][0x23c], -R100.reuse ;  /* 0x00008f00f8027a23 */ /* 0x100fe60000010864 */
[----:B----4-:R-:W-:Y:S02]  /*1e0d0*/  FFMA.FTZ R102, R144, c[0x0][0x23c], -R100 ;  /* 0x00008f0090667a23 */ /* 0x010fe40000010864 */
[----:B------:R-:W-:Y:S01]  /*1e0e0*/  IMAD.MOV.U32 R248, RZ, RZ, R110 ;  /* 0x000000fffff87224 */ /* 0x000fe200078e006e */
[----:B------:R-:W-:Y:S01]  /*1e0f0*/  F2FP.PACK_AB R80, R171, R252 ;  /* 0x000000fcab50723e */ /* 0x000fe200000000ff */
[----:B------:R-:W-:Y:S01]  /*1e100*/  HMMA.16816.F32 R64, R76, R86, R64 ;  /* 0x000000564c40723c */ /* 0x000fe20000001840 */
[----:B------:R-:W-:Y:S01]  /*1e110*/  F2FP.PACK_AB R82, R183, R170 ;  /* 0x000000aab752723e */ /* 0x000fe200000000ff */
[----:B------:R-:W2:Y:S01]  /*1e120*/  LDSM.16.MT88.4 R84, [R218+0xa000] ;  /* 0x00a00000da54783b */ /* 0x000ea20000004200 */
[----:B------:R3:W-:Y:S01]  /*1e130*/  MUFU.EX2 R124, R2 ;  /* 0x00000002007c7308 */ /* 0x0007e20000000800 */
[----:B------:R-:W-:Y:S01]  /*1e140*/  F2FP.PACK_AB R81, R169, R168 ;  /* 0x000000a8a951723e */ /* 0x000fe200000000ff */
[----:B------:R-:W-:Y:S01]  /*1e150*/  IMAD.MOV.U32 R247, RZ, RZ, R109 ;  /* 0x000000fffff77224 */ /* 0x000fe200078e006d */
[----:B------:R-:W-:Y:S02]  /*1e160*/  F2FP.PACK_AB R83, R181, R249 ;  /* 0x000000f9b553723e */ /* 0x000fe400000000ff */
[----:B------:R-:W-:Y:S04]  /*1e170*/  F2FP.PACK_AB R76, R175, R174 ;  /* 0x000000aeaf4c723e */ /* 0x000fe800000000ff */
[----:B------:R-:W-:Y:S01]  /*1e180*/  F2FP.PACK_AB R77, R211, R172 ;  /* 0x000000acd34d723e */ /* 0x000fe200000000ff */
[----:B------:R-:W-:Y:S01]  /*1e190*/  MUFU.EX2 R110, R246 ;  /* 0x000000f6006e7308 */ /* 0x000fe20000000800 */
[----:B------:R-:W-:Y:S02]  /*1e1a0*/  F2FP.PACK_AB R78, R209, R210 ;  /* 0x000000d2d14e723e */ /* 0x000fe400000000ff */
[----:B------:R-:W-:Y:S07]  /*1e1b0*/  F2FP.PACK_AB R79, R191, R202 ;  /* 0x000000cabf4f723e */ /* 0x000fee00000000ff */
[-C--:B-1----:R-:W-:Y:S01]  /*1e1c0*/  HMMA.16816.F32 R4, R76, R92.reuse, R4 ;  /* 0x0000005c4c04723c */ /* 0x082fe20000001804 */
[----:B------:R-:W-:Y:S01]  /*1e1d0*/  MUFU.EX2 R109, R164 ;  /* 0x000000a4006d7308 */ /* 0x000fe20000000800 */
[----:B---3--:R-:W-:Y:S02]  /*1e1e0*/  FADD.FTZ R2, R192, R0 ;  /* 0x00000000c0027221 */ /* 0x008fe40000010000 */
[----:B------:R-:W-:Y:S04]  /*1e1f0*/  FFMA.FTZ R0, R113, c[0x0][0x23c], -R100 ;  /* 0x00008f0071007a23 */ /* 0x000fe80000010864 */
[C---:B------:R-:W-:Y:S01]  /*1e200*/  HMMA.16816.F32 R8, R80.reuse, R92, R8 ;  /* 0x0000005c5008723c */ /* 0x040fe20000001808 */
[----:B------:R-:W-:Y:S02]  /*1e210*/  FADD.FTZ R2, R145, R2 ;  /* 0x0000000291027221 */ /* 0x000fe40000010000 */
[----:B------:R-:W-:Y:S01]  /*1e220*/  LDSM.16.MT88.4 R144, [R216+0xb800] ;  /* 0x00b80000d890783b */ /* 0x000fe20000004200 */
[----:B------:R1:W-:Y:S01]  /*1e230*/  MUFU.EX2 R113, R0 ;  /* 0x0000000000717308 */ /* 0x0003e20000000800 */
[----:B------:R-:W-:Y:S03]  /*1e240*/  FADD.FTZ R2, R193, R2 ;  /* 0x00000002c1027221 */ /* 0x000fe60000010000 */
[-C--:B------:R-:W-:Y:S01]  /*1e250*/  HMMA.16816.F32 R12, R80, R94.reuse, R12 ;  /* 0x0000005e500c723c */ /* 0x080fe2000000180c */
[----:B------:R-:W-:Y:S05]  /*1e260*/  FADD.FTZ R2, R152, R2 ;  /* 0x0000000298027221 */ /* 0x000fea0000010000 */
[----:B------:R-:W-:Y:S02]  /*1e270*/  MUFU.EX2 R104, R104 ;  /* 0x0000006800687308 */ /* 0x000fe40000000800 */
[C---:B------:R-:W-:Y:S01]  /*1e280*/  HMMA.16816.F32 R16, R76.reuse, R94, R16 ;  /* 0x0000005e4c10723c */ /* 0x040fe20000001810 */
[----:B------:R-:W-:Y:S07]  /*1e290*/  LDSM.16.MT88.4 R92, [R219+0xa800] ;  /* 0x00a80000db5c783b */ /* 0x000fee0000004200 */
[-C--:B------:R-:W-:Y:S01]  /*1e2a0*/  HMMA.16816.F32 R20, R76, R88.reuse, R20 ;  /* 0x000000584c14723c */ /* 0x080fe20000001814 */
[----:B------:R-:W3:Y:S03]  /*1e2b0*/  MUFU.EX2 R103, R103 ;  /* 0x0000006700677308 */ /* 0x000ee60000000800 */
[--C-:B-1----:R-:W-:Y:S04]  /*1e2c0*/  FFMA.FTZ R0, R114, c[0x0][0x23c], -R100.reuse ;  /* 0x00008f0072007a23 */ /* 0x102fe80000010864 */
[C---:B------:R-:W-:Y:S03]  /*1e2d0*/  HMMA.16816.F32 R24, R80.reuse, R88, R24 ;  /* 0x000000585018723c */ /* 0x040fe60000001818 */
[----:B------:R1:W-:Y:S05]  /*1e2e0*/  MUFU.EX2 R114, R0 ;  /* 0x0000000000727308 */ /* 0x0003ea0000000800 */
[-C--:B------:R-:W-:Y:S05]  /*1e2f0*/  HMMA.16816.F32 R28, R80, R90.reuse, R28 ;  /* 0x0000005a501c723c */ /* 0x080fea000000181c */
[----:B------:R-:W-:Y:S03]  /*1e300*/  MUFU.EX2 R101, R101 ;  /* 0x0000006500657308 */ /* 0x000fe60000000800 */
[C---:B------:R-:W-:Y:S01]  /*1e310*/  HMMA.16816.F32 R32, R76.reuse, R90, R32 ;  /* 0x0000005a4c20723c */ /* 0x040fe20000001820 */
[----:B------:R-:W4:Y:S03]  /*1e320*/  LDSM.16.MT88.4 R88, [R216+0xa800] ;  /* 0x00a80000d858783b */ /* 0x000f260000004200 */
[----:B---3--:R-:W-:Y:S04]  /*1e330*/  F2FP.PACK_AB R192, R103, R104 ;  /* 0x0000006867c0723e */ /* 0x008fe800000000ff */
[-C--:B------:R-:W-:Y:S01]  /*1e340*/  HMMA.16816.F32 R36, R76, R96.reuse, R36 ;  /* 0x000000604c24723c */ /* 0x080fe20000001824 */
[--C-:B-1----:R-:W-:Y:S02]  /*1e350*/  FFMA.FTZ R0, R220, c[0x0][0x23c], -R100.reuse ;  /* 0x00008f00dc007a23 */ /* 0x102fe40000010864 */
[----:B------:R1:W5:Y:S05]  /*1e360*/  LDL.LU R220, [R1+0xdc] ;  /* 0x0000dc0001dc7983 */ /* 0x00036a0000300800 */
[C---:B------:R-:W-:Y:S01]  /*1e370*/  HMMA.16816.F32 R40, R80.reuse, R96, R40 ;  /* 0x000000605028723c */ /* 0x040fe20000001828 */
[----:B------:R3:W-:Y:S07]  /*1e380*/  MUFU.EX2 R115, R0 ;  /* 0x0000000000737308 */ /* 0x0007ee0000000800 */
[-C--:B------:R-:W-:Y:S08]  /*1e390*/  HMMA.16816.F32 R44, R80, R98.reuse, R44 ;  /* 0x00000062502c723c */ /* 0x080ff0000000182c */
[C---:B------:R-:W-:Y:S01]  /*1e3a0*/  HMMA.16816.F32 R48, R76.reuse, R98, R48 ;  /* 0x000000624c30723c */ /* 0x040fe20000001830 */
[----:B------:R-:W1:Y:S07]  /*1e3b0*/  LDSM.16.MT88.4 R96, [R217+0xa800] ;  /* 0x00a80000d960783b */ /* 0x000e6e0000004200 */
[-C--:B--2---:R-:W-:Y:S01]  /*1e3c0*/  HMMA.16816.F32 R52, R76, R84.reuse, R52 ;  /* 0x000000544c34723c */ /* 0x084fe20000001834 */
[----:B---3--:R-:W-:Y:S02]  /*1e3d0*/  FADD.FTZ R0, R107, R69 ;  /* 0x000000456b007221 */ /* 0x008fe40000010000 */
[----:B------:R2:W-:Y:S01]  /*1e3e0*/  MUFU.EX2 R107, R176 ;  /* 0x000000b0006b7308 */ /* 0x0005e20000000800 */
[----:B------:R-:W-:Y:S02]  /*1e3f0*/  FFMA.FTZ R69, R207, c[0x0][0x23c], -R100 ;  /* 0x00008f00cf457a23 */ /* 0x000fe40000010864 */
[----:B------:R-:W-:Y:S02]  /*1e400*/  FADD.FTZ R0, R108, R0 ;  /* 0x000000006c007221 */ /* 0x000fe40000010000 */
[C---:B------:R-:W-:Y:S01]  /*1e410*/  HMMA.16816.F32 R56, R80.reuse, R84, R56 ;  /* 0x000000545038723c */ /* 0x040fe20000001838 */
[----:B------:R-:W-:Y:S03]  /*1e420*/  IMAD.MOV.U32 R207, RZ, RZ, R105 ;  /* 0x000000ffffcf7224 */ /* 0x000fe600078e0069 */
[----:B------:R-:W-:Y:S01]  /*1e430*/  FADD.FTZ R0, R135, R0 ;  /* 0x0000000087007221 */ /* 0x000fe20000010000 */
[----:B------:R-:W-:Y:S01]  /*1e440*/  MUFU.EX2 R105, R75 ;  /* 0x0000004b00697308 */ /* 0x000fe20000000800 */
[----:B------:R3:W5:Y:S01]  /*1e450*/  LDL.LU R135, [R1+0xd8] ;  /* 0x0000d80001877983 */ /* 0x0007620000300800 */
[----:B------:R-:W-:Y:S01]  /*1e460*/  FFMA.FTZ R100, R74, c[0x0][0x23c], -R100 ;  /* 0x00008f004a647a23 */ /* 0x000fe20000010864 */
[-C--:B------:R-:W-:Y:S01]  /*1e470*/  HMMA.16816.F32 R60, R80, R86.reuse, R60 ;  /* 0x00000056503c723c */ /* 0x080fe2000000183c */
[----:B------:R-:W-:Y:S03]  /*1e480*/  FADD.FTZ R74, R140, R3 ;  /* 0x000000038c4a7221 */ /* 0x000fe60000010000 */
[----:B------:R-:W-:Y:S02]  /*1e490*/  FADD.FTZ R0, R195, R0 ;  /* 0x00000000c3007221 */ /* 0x000fe40000010000 */
[----:B------:R-:W-:Y:S01]  /*1e4a0*/  FADD.FTZ R3, R156, R68 ;  /* 0x000000449c037221 */ /* 0x000fe20000010000 */
[----:B------:R-:W-:Y:S01]  /*1e4b0*/  F2FP.PACK_AB R80, R184, R205 ;  /* 0x000000cdb850723e */ /* 0x000fe200000000ff */
[----:B------:R-:W-:Y:S01]  /*1e4c0*/  HMMA.16816.F32 R64, R76, R86, R64 ;  /* 0x000000564c40723c */ /* 0x000fe20000001840 */
[----:B------:R-:W-:Y:S01]  /*1e4d0*/  F2FP.PACK_AB R82, R131, R132 ;  /* 0x000000848352723e */ /* 0x000fe200000000ff */
[----:B------:R-:W1:Y:S01]  /*1e4e0*/  LDSM.16.MT88.4 R84, [R218+0xa800] ;  /* 0x00a80000da54783b */ /* 0x000e620000004200 */
[----:B------:R-:W-:Y:S01]  /*1e4f0*/  MUFU.EX2 R100, R100 ;  /* 0x0000006400647308 */ /* 0x000fe20000000800 */
[----:B------:R-:W-:Y:S01]  /*1e500*/  F2FP.PACK_AB R81, R130, R204 ;  /* 0x000000cc8251723e */ /* 0x000fe200000000ff */
[----:B------:R-:W-:Y:S01]  /*1e510*/  FADD.FTZ R0, R142, R0 ;  /* 0x000000008e007221 */ /* 0x000fe20000010000 */
[----:B------:R-:W-:Y:S01]  /*1e520*/  F2FP.PACK_AB R83, R129, R203 ;  /* 0x000000cb8153723e */ /* 0x000fe200000000ff */
[----:B------:R-:W-:Y:S01]  /*1e530*/  FADD.FTZ R74, R155, R74 ;  /* 0x0000004a9b4a7221 */ /* 0x000fe20000010000 */
[----:B------:R-:W-:Y:S01]  /*1e540*/  F2FP.PACK_AB R76, R190, R182 ;  /* 0x000000b6be4c723e */ /* 0x000fe200000000ff */
[----:B------:R-:W-:Y:S03]  /*1e550*/  FADD.FTZ R0, R194, R0 ;  /* 0x00000000c2007221 */ /* 0x000fe60000010000 */
[----:B------:R-:W-:Y:S01]  /*1e560*/  F2FP.PACK_AB R77, R189, R180 ;  /* 0x000000b4bd4d723e */ /* 0x000fe200000000ff */
[----:B------:R-:W-:Y:S01]  /*1e570*/  FADD.FTZ R0, R143, R0 ;  /* 0x000000008f007221 */ /* 0x000fe20000010000 */
[----:B------:R-:W-:Y:S01]  /*1e580*/  F2FP.PACK_AB R78, R187, R188 ;  /* 0x000000bcbb4e723e */ /* 0x000fe200000000ff */
[----:B------:R-:W-:Y:S01]  /*1e590*/  MUFU.EX2 R108, R167 ;  /* 0x000000a7006c7308 */ /* 0x000fe20000000800 */
[----:B------:R-:W-:Y:S01]  /*1e5a0*/  F2FP.PACK_AB R79, R186, R185 ;  /* 0x000000b9ba4f723e */ /* 0x000fe200000000ff */
[----:B------:R-:W-:Y:S02]  /*1e5b0*/  FADD.FTZ R0, R178, R0 ;  /* 0x00000000b2007221 */ /* 0x000fe40000010000 */
[----:B--2---:R-:W-:Y:S01]  /*1e5c0*/  LDSM.16.MT88.4 R176, [R217+0xb800] ;  /* 0x00b80000d9b0783b */ /* 0x004fe20000004200 */
[----:B------:R-:W-:Y:S02]  /*1e5d0*/  FADD.FTZ R3, R158, R3 ;  /* 0x000000039e037221 */ /* 0x000fe40000010000 */
[----:B------:R-:W-:Y:S01]  /*1e5e0*/  FADD.FTZ R0, R148, R0 ;  /* 0x0000000094007221 */ /* 0x000fe20000010000 */
[-C--:B----4-:R-:W-:Y:S01]  /*1e5f0*/  HMMA.16816.F32 R4, R76, R88.reuse, R4 ;  /* 0x000000584c04723c */ /* 0x090fe20000001804 */
[----:B------:R-:W-:Y:S01]  /*1e600*/  FADD.FTZ R3, R151, R3 ;  /* 0x0000000397037221 */ /* 0x000fe20000010000 */
[----:B------:R-:W2:Y:S01]  /*1e610*/  MUFU.EX2 R75, R102 ;  /* 0x00000066004b7308 */ /* 0x000ea20000000800 */
[----:B------:R-:W-:Y:S01]  /*1e620*/  FADD.FTZ R68, R197, R0 ;  /* 0x00000000c5447221 */ /* 0x000fe20000010000 */
[----:B------:R-:W-:Y:S01]  /*1e630*/  F2FP.PACK_AB R197, R109, R110 ;  /* 0x0000006e6dc5723e */ /* 0x000fe200000000ff */
[----:B------:R-:W-:Y:S02]  /*1e640*/  FADD.FTZ R3, R154, R3 ;  /* 0x000000039a037221 */ /* 0x000fe40000010000 */
[----:B------:R-:W-:Y:S01]  /*1e650*/  FADD.FTZ R68, R150, R68 ;  /* 0x0000004496447221 */ /* 0x000fe20000010000 */
[C---:B------:R-:W-:Y:S01]  /*1e660*/  HMMA.16816.F32 R8, R80.reuse, R88, R8 ;  /* 0x000000585008723c */ /* 0x040fe20000001808 */
[----:B------:R-:W-:Y:S04]  /*1e670*/  FADD.FTZ R3, R244, R3 ;  /* 0x00000003f4037221 */ /* 0x000fe80000010000 */
[----:B------:R-:W-:Y:S03]  /*1e680*/  FADD.FTZ R3, R245, R3 ;  /* 0x00000003f5037221 */ /* 0x000fe60000010000 */
[-C--:B------:R-:W-:Y:S01]  /*1e690*/  HMMA.16816.F32 R12, R80, R90.reuse, R12 ;  /* 0x0000005a500c723c */ /* 0x080fe2000000180c */
[----:B------:R-:W-:Y:S07]  /*1e6a0*/  FADD.FTZ R3, R174, R3 ;  /* 0x00000003ae037221 */ /* 0x000fee0000010000 */
[C---:B------:R-:W-:Y:S01]  /*1e6b0*/  HMMA.16816.F32 R16, R76.reuse, R90, R16 ;  /* 0x0000005a4c10723c */ /* 0x040fe20000001810 */
[----:B------:R-:W4:Y:S03]  /*1e6c0*/  LDSM.16.MT88.4 R88, [R216+0xb000] ;  /* 0x00b00000d858783b */ /* 0x000f260000004200 */
[----:B--2---:R-:W-:Y:S04]  /*1e6d0*/  F2FP.PACK_AB R195, R100, R75 ;  /* 0x0000004b64c3723e */ /* 0x004fe800000000ff */
        /* <DEDUP_REMOVED lines=15> */
[----:B------:R-:W-:Y:S01]  /*1e7d0*/  F2FP.PACK_AB R82, R116, R117 ;  /* 0x000000757452723e */ /* 0x000fe200000000ff */
[----:B------:R-:W1:Y:S02]  /*1e7e0*/  LDSM.16.MT88.4 R84, [R218+0xb000] ;  /* 0x00b00000da54783b */ /* 0x000e640000004200 */
[----:B------:R-:W-:Y:S02]  /*1e7f0*/  F2FP.PACK_AB R81, R113, R124 ;  /* 0x0000007c7151723e */ /* 0x000fe400000000ff */
[----:B------:R-:W-:Y:S02]  /*1e800*/  F2FP.PACK_AB R83, R115, R114 ;  /* 0x000000727353723e */ /* 0x000fe400000000ff */
[----:B------:R-:W-:Y:S04]  /*1e810*/  F2FP.PACK_AB R76, R127, R128 ;  /* 0x000000807f4c723e */ /* 0x000fe800000000ff */
[----:B------:R-:W-:Y:S02]  /*1e820*/  F2FP.PACK_AB R77, R125, R126 ;  /* 0x0000007e7d4d723e */ /* 0x000fe400000000ff */
[----:B------:R-:W-:Y:S02]  /*1e830*/  F2FP.PACK_AB R78, R122, R123 ;  /* 0x0000007b7a4e723e */ /* 0x000fe400000000ff */
[----:B------:R-:W-:Y:S07]  /*1e840*/  F2FP.PACK_AB R79, R120, R121 ;  /* 0x00000079784f723e */ /* 0x000fee00000000ff */
[-C--:B----4-:R-:W-:Y:S08]  /*1e850*/  HMMA.16816.F32 R4, R76, R88.reuse, R4 ;  /* 0x000000584c04723c */ /* 0x090ff00000001804 */
[C---:B------:R-:W-:Y:S01]  /*1e860*/  HMMA.16816.F32 R8, R80.reuse, R88, R8 ;  /* 0x000000585008723c */ /* 0x040fe20000001808 */
[----:B------:R-:W-:Y:S07]  /*1e870*/  MUFU.EX2 R89, R161 ;  /* 0x000000a100597308 */ /* 0x000fee0000000800 */
[-C--:B------:R-:W-:Y:S03]  /*1e880*/  HMMA.16816.F32 R12, R80, R90.reuse, R12 ;  /* 0x0000005a500c723c */ /* 0x080fe6000000180c */
[----:B------:R4:W1:Y:S05]  /*1e890*/  MUFU.EX2 R88, R162 ;  /* 0x000000a200587308 */ /* 0x00086a0000000800 */
[C---:B------:R-:W-:Y:S05]  /*1e8a0*/  HMMA.16816.F32 R16, R76.reuse, R90, R16 ;  /* 0x0000005a4c10723c */ /* 0x040fea0000001810 */
[----:B------:R3:W3:Y:S03]  /*1e8b0*/  MUFU.EX2 R90, R69 ;  /* 0x00000045005a7308 */ /* 0x0006e60000000800 */
[-C--:B--2---:R-:W-:Y:S08]  /*1e8c0*/  HMMA.16816.F32 R20, R76, R92.reuse, R20 ;  /* 0x0000005c4c14723c */ /* 0x084ff00000001814 */
[C---:B------:R-:W-:Y:S01]  /*1e8d0*/  HMMA.16816.F32 R24, R80.reuse, R92, R24 ;  /* 0x0000005c5018723c */ /* 0x040fe20000001818 */
[----:B----4-:R-:W2:Y:S03]  /*1e8e0*/  LDSM.16.MT88.4 R160, [R219+0xb800] ;  /* 0x00b80000dba0783b */ /* 0x010ea60000004200 */
[----:B-1----:R-:W-:Y:S04]  /*1e8f0*/  F2FP.PACK_AB R194, R88, R89 ;  /* 0x0000005958c2723e */ /* 0x002fe800000000ff */
[-C--:B------:R-:W-:Y:S01]  /*1e900*/  HMMA.16816.F32 R28, R80, R94.reuse, R28 ;  /* 0x0000005e501c723c */ /* 0x080fe2000000181c */
[----:B---3--:R-:W-:Y:S03]  /*1e910*/  FADD.FTZ R69, R198, R2 ;  /* 0x00000002c6457221 */ /* 0x008fe60000010000 */
[----:B------:R-:W-:Y:S01]  /*1e920*/  F2FP.PACK_AB R198, R107, R108 ;  /* 0x0000006c6bc6723e */ /* 0x000fe200000000ff */
[----:B------:R-:W-:Y:S03]  /*1e930*/  FADD.FTZ R2, R157, R74 ;  /* 0x0000004a9d027221 */ /* 0x000fe60000010000 */
[C---:B------:R-:W-:Y:S01]  /*1e940*/  HMMA.16816.F32 R32, R76.reuse, R94, R32 ;  /* 0x0000005e4c20723c */ /* 0x040fe20000001820 */
[----:B------:R-:W-:Y:S03]  /*1e950*/  FADD.FTZ R0, R199, R69 ;  /* 0x00000045c7007221 */ /* 0x000fe60000010000 */
[----:B------:R-:W-:Y:S01]  /*1e960*/  F2FP.PACK_AB R199, R105, R106 ;  /* 0x0000006a69c7723e */ /* 0x000fe200000000ff */
[----:B------:R-:W-:Y:S01]  /*1e970*/  FADD.FTZ R69, R196, R0 ;  /* 0x00000000c4457221 */ /* 0x000fe20000010000 */
[----:B------:R-:W-:Y:S01]  /*1e980*/  F2FP.PACK_AB R196, R111, R112 ;  /* 0x000000706fc4723e */ /* 0x000fe200000000ff */
[----:B------:R-:W-:Y:S01]  /*1e990*/  FADD.FTZ R2, R149, R2 ;  /* 0x0000000295027221 */ /* 0x000fe20000010000 */
[-C--:B------:R-:W-:Y:S01]  /*1e9a0*/  HMMA.16816.F32 R36, R76, R96.reuse, R36 ;  /* 0x000000604c24723c */ /* 0x080fe20000001824 */
[----:B------:R-:W-:Y:S03]  /*1e9b0*/  F2FP.PACK_AB R193, R101, R90 ;  /* 0x0000005a65c1723e */ /* 0x000fe600000000ff */
[----:B------:R-:W-:Y:S02]  /*1e9c0*/  FADD.FTZ R2, R153, R2 ;  /* 0x0000000299027221 */ /* 0x000fe40000010000 */
[----:B------:R-:W-:Y:S02]  /*1e9d0*/  FADD.FTZ R0, R207, R68 ;  /* 0x00000044cf007221 */ /* 0x000fe40000010000 */
[C---:B------:R-:W-:Y:S01]  /*1e9e0*/  HMMA.16816.F32 R40, R80.reuse, R96, R40 ;  /* 0x000000605028723c */ /* 0x040fe20000001828 */
[----:B------:R-:W-:Y:S03]  /*1e9f0*/  FADD.FTZ R2, R215, R2 ;  /* 0x00000002d7027221 */ /* 0x000fe60000010000 */
[----:B------:R-:W-:Y:S04]  /*1ea00*/  FADD.FTZ R0, R247, R0 ;  /* 0x00000000f7007221 */ /* 0x000fe80000010000 */
[-C--:B------:R-:W-:Y:S01]  /*1ea10*/  HMMA.16816.F32 R44, R80, R98.reuse, R44 ;  /* 0x00000062502c723c */ /* 0x080fe2000000182c */
[----:B------:R-:W-:Y:S04]  /*1ea20*/  FADD.FTZ R0, R206, R0 ;  /* 0x00000000ce007221 */ /* 0x000fe80000010000 */
[----:B------:R-:W-:Y:S03]  /*1ea30*/  FADD.FTZ R0, R173, R0 ;  /* 0x00000000ad007221 */ /* 0x000fe60000010000 */
[C---:B------:R-:W-:Y:S01]  /*1ea40*/  HMMA.16816.F32 R48, R76.reuse, R98, R48 ;  /* 0x000000624c30723c */ /* 0x040fe20000001830 */
[----:B------:R-:W-:Y:S04]  /*1ea50*/  FADD.FTZ R0, R168, R0 ;  /* 0x00000000a8007221 */ /* 0x000fe80000010000 */
[----:B------:R-:W-:Y:S03]  /*1ea60*/  FADD.FTZ R0, R169, R0 ;  /* 0x00000000a9007221 */ /* 0x000fe60000010000 */
[-C--:B------:R-:W-:Y:S08]  /*1ea70*/  HMMA.16816.F32 R52, R76, R84.reuse, R52 ;  /* 0x000000544c34723c */ /* 0x080ff00000001834 */
[C---:B------:R-:W-:Y:S08]  /*1ea80*/  HMMA.16816.F32 R56, R80.reuse, R84, R56 ;  /* 0x000000545038723c */ /* 0x040ff00000001838 */
[-C--:B------:R-:W-:Y:S08]  /*1ea90*/  HMMA.16816.F32 R60, R80, R86.reuse, R60 ;  /* 0x00000056503c723c */ /* 0x080ff0000000183c */
[----:B------:R-:W-:Y:S08]  /*1eaa0*/  HMMA.16816.F32 R64, R76, R86, R64 ;  /* 0x000000564c40723c */ /* 0x000ff00000001840 */
[-C--:B------:R-:W-:Y:S07]  /*1eab0*/  HMMA.16816.F32 R140, R196, R144.reuse, R4 ;  /* 0x00000090c48c723c */ /* 0x080fee0000001804 */
[----:B------:R-:W-:Y:S01]  /*1eac0*/  FADD.FTZ R4, R208, R69 ;  /* 0x00000045d0047221 */ /* 0x000fe20000010000 */
[C---:B------:R-:W-:Y:S07]  /*1ead0*/  HMMA.16816.F32 R136, R192.reuse, R144, R8 ;  /* 0x00000090c088723c */ /* 0x040fee0000001808 */
[----:B------:R-:W-:Y:S01]  /*1eae0*/  FADD.FTZ R8, R248, R4 ;  /* 0x00000004f8087221 */ /* 0x000fe20000010000 */
[-C--:B------:R-:W-:Y:S01]  /*1eaf0*/  HMMA.16816.F32 R148, R192, R146.reuse, R12 ;  /* 0x00000092c094723c */ /* 0x080fe2000000180c */
[----:B------:R-:W-:Y:S01]  /*1eb00*/  FADD.FTZ R9, R213, R2 ;  /* 0x00000002d5097221 */ /* 0x000fe20000010000 */
[----:B------:R-:W1:Y:S02]  /*1eb10*/  LDSM.16.MT88.4 R4, [R218+0xb800] ;  /* 0x00b80000da04783b */ /* 0x000e640000004200 */
[----:B------:R-:W-:Y:S02]  /*1eb20*/  FADD.FTZ R2, R212, R8 ;  /* 0x00000008d4027221 */ /* 0x000fe40000010000 */
[----:B------:R-:W-:Y:S02]  /*1eb30*/  FADD.FTZ R8, R172, R9 ;  /* 0x00000009ac087221 */ /* 0x000fe40000010000 */
[----:B------:R-:W-:Y:S01]  /*1eb40*/  FADD.FTZ R2, R252, R2 ;  /* 0x00000002fc027221 */ /* 0x000fe20000010000 */
[C---:B------:R-:W-:Y:S03]  /*1eb50*/  HMMA.16816.F32 R144, R196.reuse, R146, R16 ;  /* 0x00000092c490723c */ /* 0x040fe60000001810 */
[----:B------:R-:W-:Y:S02]  /*1eb60*/  FADD.FTZ R11, R175, R3 ;  /* 0x00000003af0b7221 */ /* 0x000fe40000010000 */
[----:B------:R-:W-:Y:S02]  /*1eb70*/  FADD.FTZ R3, R211, R8 ;  /* 0x00000008d3037221 */ /* 0x000fe40000010000 */
        /* <DEDUP_REMOVED lines=68> */
[----:B------:R1:W-:Y:S01]  /*1efc0*/  STL [R1+0xac], R3 ;  /* 0x0000ac0301007387 */ /* 0x0003e20000100800 */
[----:B------:R-:W-:Y:S02]  /*1efd0*/  FADD.FTZ R0, R75, R0 ;  /* 0x000000004b007221 */ /* 0x000fe40000010000 */
[----:B------:R-:W-:Y:S01]  /*1efe0*/  IMAD.MOV.U32 R132, RZ, RZ, R72 ;  /* 0x000000ffff847224 */ /* 0x000fe200078e0048 */
[----:B------:R2:W-:Y:S01]  /*1eff0*/  STL [R1+0xb0], R2 ;  /* 0x0000b00201007387 */ /* 0x0005e20000100800 */
[----:B------:R-:W-:Y:S05]  /*1f000*/  FADD.FTZ R0, R100, R0 ;  /* 0x0000000064007221 */ /* 0x000fea0000010000 */
[----:B------:R2:W-:Y:S01]  /*1f010*/  STL [R1+0xb4], R0 ;  /* 0x0000b40001007387 */ /* 0x0005e20000100800 */
[----:B-1----:R-:W-:Y:S01]  /*1f020*/  IMAD.MOV.U32 R3, RZ, RZ, R73 ;  /* 0x000000ffff037224 */ /* 0x002fe200078e0049 */
[----:B--2--5:R-:W-:-:S05]  /*1f030*/  @P0 BRA `(.L_x_641) ;  /* 0xffff6bf000000947 */ /* 0x024fca000383ffff */
.L_x_640:
        /* <DEDUP_REMOVED lines=18> */
[----:B------:R-:W-:Y:S01]  /*1f160*/  @!UP4 UIMAD.WIDE.U32 UR18, UR7, UR4, URZ ;  /* 0x000000040712c2a5 */ /* 0x000fe2000f8e003f */
[----:B------:R-:W-:Y:S01]  /*1f170*/  LEA.HI R41, R43, R42, RZ, 0x5 ;  /* 0x0000002a2b297211 */ /* 0x000fe200078f28ff */
[----:B------:R-:W-:Y:S02]  /*1f180*/  @!UP4 UIMAD UR12, UR12, UR4, URZ ;  /* 0x000000040c0cc2a4 */ /* 0x000fe4000f8e023f */
[----:B------:R-:W-:Y:S01]  /*1f190*/  @UP1 ULDC UR13, c[0x0][0x210] ;  /* 0x00008400000d1ab9 */ /* 0x000fe20000000800 */
[----:B------:R-:W-:Y:S01]  /*1f1a0*/  SHF.R.S32.HI R32, RZ, 0x5, R41 ;  /* 0x00000005ff207819 */ /* 0x000fe20000011429 */
[----:B------:R-:W-:-:S02]  /*1f1b0*/  ULDC.U8 UR4, c[0x0][0x328] ;  /* 0x0000ca0000047ab9 */ /* 0x000fc40000000000 */
[----:B------:R-:W-:Y:S02]  /*1f1c0*/  UISETP.NE.AND UP3, UPT, UR4, URZ, UPT ;  /* 0x0000003f0400728c */ /* 0x000fe4000bf65270 */
[----:B------:R-:W-:Y:S02]  /*1f1d0*/  @!UP4 UIMAD UR12, UR7, UR5, UR12 ;  /* 0x00000005070cc2a4 */ /* 0x000fe4000f8e020c */
[----:B------:R-:W-:Y:S01]  /*1f1e0*/  UISETP.NE.OR UP2, UPT, UR10, URZ, !UP3 ;  /* 0x0000003f0a00728c */ /* 0x000fe2000df45670 */
[----:B------:R-:W1:Y:S01]  /*1f1f0*/  S2UR UR10, SR_CTAID.X ;  /* 0x00000000000a79c3 */ /* 0x000e620000002500 */
[----:B------:R-:W-:Y:S02]  /*1f200*/  ULDC UR5, c[0x0][0x234] ;  /* 0x00008d0000057ab9 */ /* 0x000fe40000000800 */
[----:B------:R-:W-:Y:S02]  /*1f210*/  @UP1 UIMAD UR13, UR13, UR9, URZ ;  /* 0x000000090d0d12a4 */ /* 0x000fe4000f8e023f */
[----:B------:R-:W-:-:S02]  /*1f220*/  UISETP.NE.OR UP0, UPT, UR32, -0x1, UP2 ;  /* 0xffffffff2000788c */ /* 0x000fc40009705670 */
[----:B------:R-:W-:Y:S02]  /*1f230*/  @!UP1 USEL UR13, UR9, UR5, !UP3 ;  /* 0x00000005090d9287 */ /* 0x000fe4000d800000 */
[----:B------:R-:W-:Y:S02]  /*1f240*/  ULDC UR4, c[0x0][0x1c0] ;  /* 0x0000700000047ab9 */ /* 0x000fe40000000800 */
[----:B------:R-:W-:Y:S02]  /*1f250*/  @UP1 UMOV UR15, 0x1 ;  /* 0x00000001000f1882 */ /* 0x000fe40000000000 */
[----:B------:R-:W-:Y:S02]  /*1f260*/  @!UP1 UIMAD UR15, UR13, UR4, URZ ;  /* 0x000000040d0f92a4 */ /* 0x000fe4000f8e023f */
[----:B------:R-:W-:Y:S02]  /*1f270*/  @UP1 ULDC UR16, c[0x0][0x210] ;  /* 0x0000840000101ab9 */ /* 0x000fe40000000800 */
[----:B------:R-:W-:-:S02]  /*1f280*/  UIMAD UR5, UR7, UR15, URZ ;  /* 0x0000000f070572a4 */ /* 0x000fc4000f8e023f */
[----:B------:R-:W-:Y:S02]  /*1f290*/  @!UP1 UMOV UR16, 0x1 ;  /* 0x0000000100109882 */ /* 0x000fe40000000000 */
[----:B------:R-:W-:Y:S02]  /*1f2a0*/  @!UP0 UIMAD UR32, UR7, UR9, URZ ;  /* 0x00000009072082a4 */ /* 0x000fe4000f8e023f */
[----:B------:R-:W-:Y:S02]  /*1f2b0*/  USEL UR5, UR5, URZ, UP2 ;  /* 0x0000003f05057287 */ /* 0x000fe40009000000 */
[----:B-1----:R-:W-:Y:S02]  /*1f2c0*/  UIMAD UR4, UR10, UR16, URZ ;  /* 0x000000100a0472a4 */ /* 0x002fe4000f8e023f */
[----:B------:R-:W-:Y:S02]  /*1f2d0*/  UIMAD UR13, UR11, UR13, UR5 ;  /* 0x0000000d0b0d72a4 */ /* 0x000fe4000f8e0205 */
[----:B------:R-:W-:-:S02]  /*1f2e0*/  USHF.L.U32 UR4, UR4, 0x7, URZ ;  /* 0x0000000704047899 */ /* 0x000fc4000800063f */
[----:B------:R-:W-:Y:S02]  /*1f2f0*/  UMOV UR20, URZ ;  /* 0x0000003f00147c82 */ /* 0x000fe40008000000 */
[----:B------:R-:W-:Y:S02]  /*1f300*/  @!UP2 UMOV UR20, UR32 ;  /* 0x000000200014ac82 */ /* 0x000fe40008000000 */
[----:B------:R-:W-:Y:S02]  /*1f310*/  UMOV UR21, URZ ;  /* 0x0000003f00157c82 */ /* 0x000fe40008000000 */
[----:B------:R-:W-:Y:S02]  /*1f320*/  USHF.R.S32.HI UR5, URZ, 0x1f, UR4 ;  /* 0x0000001f3f057899 */ /* 0x000fe40008011404 */
[----:B------:R-:W-:Y:S02]  /*1f330*/  @!UP2 USHF.R.S32.HI UR21, URZ, 0x1f, UR32 ;  /* 0x0000001f3f15a899 */ /* 0x000fe40008011420 */
[----:B------:R-:W-:-:S02]  /*1f340*/  USHF.R.S32.HI UR7, URZ, 0x1f, UR13 ;  /* 0x0000001f3f077899 */ /* 0x000fc4000801140d */
        /* <DEDUP_REMOVED lines=146> */
[----:B------:R-:W-:Y:S01]  /*1fc70*/  STS [R2], R8 ;  /* 0x0000000802007388 */ /* 0x000fe20000000800 */
        /* <DEDUP_REMOVED lines=17> */
[----:B------:R-:W-:Y:S04]  /*1fd90*/  STS [R2], R16 ;  /* 0x0000001002007388 */ /* 0x000fe80000000800 */
[----:B------:R-:W-:Y:S04]  /*1fda0*/  STS [R2+0x400], R15 ;  /* 0x0004000f02007388 */ /* 0x000fe80000000800 */
[----:B------:R-:W-:Y:S04]  /*1fdb0*/  STS [R4+0x2000], R18 ;  /* 0x0020001204007388 */ /* 0x000fe80000000800 */
[----:B------:R1:W-:Y:S04]  /*1fdc0*/  STS [R4+0x2400], R17 ;  /* 0x0024001104007388 */ /* 0x0003e80000000800 */
[----:B------:R2:W-:Y:S04]  /*1fdd0*/  STS [R2+0x2000], R14 ;  /* 0x0020000e02007388 */ /* 0x0005e80000000800 */
[----:B------:R3:W-:Y:S04]  /*1fde0*/  STS [R2+0x2400], R23 ;  /* 0x0024001702007388 */ /* 0x0007e80000000800 */
[----:B------:R-:W-:Y:S04]  /*1fdf0*/  STS [R0], R31 ;  /* 0x0000001f00007388 */ /* 0x000fe80000000800 */
[----:B------:R-:W-:Y:S01]  /*1fe00*/  STS [R0+0x400], R30 ;  /* 0x0004001e00007388 */ /* 0x000fe20000000800 */
[----:B-1----:R-:W-:-:S04]  /*1fe10*/  IADD3 R4, R6, 0x400, R0 ;  /* 0x0000040006047810 */ /* 0x002fc80007ffe000 */
[C---:B------:R-:W-:Y:S02]  /*1fe20*/  IADD3 R4, R5.reuse, R4, RZ ;  /* 0x0000000405047210 */ /* 0x040fe40007ffe0ff */
[----:B--2---:R-:W-:Y:S02]  /*1fe30*/  MOV R14, 0x7f800000 ;  /* 0x7f800000000e7802 */ /* 0x004fe40000000f00 */
[----:B---3--:R-:W-:Y:S02]  /*1fe40*/  IADD3 R2, R5, R0, RZ ;  /* 0x0000000005027210 */ /* 0x008fe40007ffe0ff */
[----:B------:R-:W-:Y:S02]  /*1fe50*/  @P5 MUFU.LG2 R5, R38 ;  /* 0x0000002600055308 */ /* 0x000fe40000000c00 */
[C---:B------:R-:W-:Y:S01]  /*1fe60*/  IADD3 R3, R6.reuse, R2, RZ ;  /* 0x0000000206037210 */ /* 0x040fe20007ffe0ff */
[----:B------:R-:W-:Y:S04]  /*1fe70*/  STS [R2], R27 ;  /* 0x0000001b02007388 */ /* 0x000fe80000000800 */
[----:B------:R-:W-:Y:S04]  /*1fe80*/  STS [R2+0x400], R26 ;  /* 0x0004001a02007388 */ /* 0x000fe80000000800 */
[----:B------:R-:W-:Y:S04]  /*1fe90*/  STS [R0+0x2000], R29 ;  /* 0x0020001d00007388 */ /* 0x000fe80000000800 */
[----:B------:R1:W-:Y:S04]  /*1fea0*/  STS [R0+0x2400], R28 ;  /* 0x0024001c00007388 */ /* 0x0003e80000000800 */
[----:B------:R-:W-:Y:S04]  /*1feb0*/  STS [R2+0x2000], R25 ;  /* 0x0020001902007388 */ /* 0x000fe80000000800 */
[----:B------:R2:W-:Y:S01]  /*1fec0*/  STS [R2+0x2400], R34 ;  /* 0x0024002202007388 */ /* 0x0005e20000000800 */
[----:B-1----:R-:W-:-:S05]  /*1fed0*/  IADD3 R0, R6, R0, RZ ;  /* 0x0000000006007210 */ /* 0x002fca0007ffe0ff */
[----:B------:R-:W-:Y:S01]  /*1fee0*/  STS [R0], R33 ;  /* 0x0000002100007388 */ /* 0x000fe20000000800 */
[----:B--2---:R-:W1:Y:S03]  /*1fef0*/  @P3 MUFU.LG2 R2, R40 ;  /* 0x0000002800023308 */ /* 0x004e660000000c00 */
[----:B------:R-:W-:Y:S04]  /*1ff00*/  STS [R0+0x400], R24 ;  /* 0x0004001800007388 */ /* 0x000fe80000000800 */
[----:B------:R2:W-:Y:S04]  /*1ff10*/  STS [R3], R12 ;  /* 0x0000000c03007388 */ /* 0x0005e80000000800 */
[----:B------:R-:W-:Y:S04]  /*1ff20*/  STS [R4], R10 ;  /* 0x0000000a04007388 */ /* 0x000fe80000000800 */
[----:B------:R-:W-:Y:S01]  /*1ff30*/  STS [R0+0x2000], R22 ;  /* 0x0020001600007388 */ /* 0x000fe20000000800 */
[----:B-1----:R-:W-:-:S03]  /*1ff40*/  @P3 FMUL.FTZ R2, R2, 0.69314718246459960938 ;  /* 0x3f31721802023820 */ /* 0x002fc60000410000 */
[----:B------:R1:W-:Y:S04]  /*1ff50*/  STS [R0+0x2400], R13 ;  /* 0x0024000d00007388 */ /* 0x0003e80000000800 */
[----:B------:R3:W-:Y:S04]  /*1ff60*/  STS [R3+0x2000], R11 ;  /* 0x0020000b03007388 */ /* 0x0007e80000000800 */
[----:B------:R4:W-:Y:S04]  /*1ff70*/  STS [R4+0x2000], R9 ;  /* 0x0020000904007388 */ /* 0x0009e80000000800 */
[----:B------:R-:W-:Y:S01]  /*1ff80*/  BAR.SYNC.DEFER_BLOCKING 0x0 ;  /* 0x0000000000007b1d */ /* 0x000fe20000010000 */
[----:B--2---:R-:W-:-:S02]  /*1ff90*/  MOV R12, 0x7f800000 ;  /* 0x7f800000000c7802 */ /* 0x004fc40000000f00 */
[----:B-1----:R-:W-:Y:S02]  /*1ffa0*/  LOP3.LUT R0, R41, 0xffffffe0, RZ, 0xc0, !PT ;  /* 0xffffffe029007812 */ /* 0x002fe400078ec0ff */
[----:B------:R-:W-:Y:S02]  /*1ffb0*/  MOV R13, 0x7f800000 ;  /* 0x7f800000000d7802 */ /* 0x000fe40000000f00 */
[----:B------:R-:W-:Y:S01]  /*1ffc0*/  IADD3 R0, -R0, R42, RZ ;  /* 0x0000002a00007210 */ /* 0x000fe20007ffe1ff */
[----:B---3--:R-:W1:Y:S03]  /*1ffd0*/  @P4 MUFU.LG2 R3, R37 ;  /* 0x0000002500034308 */ /* 0x008e660000000c00 */
[----:B------:R-:W-:Y:S01]  /*1ffe0*/  LOP3.LUT P1, RZ, R0, 0x3, RZ, 0xc0, !PT ;  /* 0x0000000300ff7812 */ /* 0x000fe2000782c0ff */
[----:B----4-:R-:W-:Y:S01]  /*1fff0*/  @P5 FMUL.FTZ R4, R5, 0.69314718246459960938 ;  /* 0x3f31721805045820 */ /* 0x010fe20000410000 */
[----:B------:R-:W-:Y:S01]  /*20000*/  MOV R9, 0x7f800000 ;  /* 0x7f80000000097802 */ /* 0x000fe20000000f00 */
[----:B-----5:R2:W3:Y:S01]  /*20010*/  LDS.128 R16, [R243] ;  /* 0x00000000f3107984 */ /* 0x0204e20000000c00 */
[----:B------:R-:W-:Y:S01]  /*20020*/  @P3 FFMA.FTZ R9, R71, c[0x0][0x238], R2 ;  /* 0x00008e0047093a23 */ /* 0x000fe20000010002 */
        /* <DEDUP_REMOVED lines=12> */
[----:B------:R4:W1:Y:S01]  /*200f0*/  LDS.128 R56, [R243+0x3800] ;  /* 0x00380000f3387984 */ /* 0x0008620000000c00 */
[----:B------:R-:W-:Y:S05]  /*20100*/  @P1 BRA `(.L_x_645) ;  /* 0x000002c000001947 */ /* 0x000fea0003800000 */
[----:B------:R-:W5:Y:S01]  /*20110*/  S2R R3, SR_TID.X ;  /* 0x0000000000037919 */ /* 0x000f620000002100 */
[----:B------:R-:W-:-:S04]  /*20120*/  SHF.R.S32.HI R2, RZ, 0x1f, R32 ;  /* 0x0000001fff027819 */ /* 0x000fc80000011420 */
[----:B------:R-:W-:-:S04]  /*20130*/  LEA.HI R2, R2, R32, RZ, 0x2 ;  /* 0x0000002002027211 */ /* 0x000fc800078f10ff */
[----:B------:R-:W-:-:S05]  /*20140*/  LOP3.LUT R2, R2, 0xffffffc, RZ, 0xc0, !PT ;  /* 0x0ffffffc02027812 */ /* 0x000fca00078ec0ff */
[----:B------:R-:W-:Y:S01]  /*20150*/  IMAD.IADD R2, R32, 0x1, -R2 ;  /* 0x0000000120027824 */ /* 0x000fe200078e0a02 */
[----:B-----5:R-:W-:-:S04]  /*20160*/  SHF.R.S32.HI R0, RZ, 0x1f, R3 ;  /* 0x0000001fff007819 */ /* 0x020fc80000011403 */
[----:B------:R-:W-:-:S04]  /*20170*/  LEA.HI R0, R0, R3, RZ, 0x5 ;  /* 0x0000000300007211 */ /* 0x000fc800078f28ff */
[----:B------:R-:W-:-:S05]  /*20180*/  LOP3.LUT R0, R0, 0xffffffe0, RZ, 0xc0, !PT ;  /* 0xffffffe000007812 */ /* 0x000fca00078ec0ff */
[----:B------:R-:W-:-:S05]  /*20190*/  IMAD.IADD R0, R3, 0x1, -R0 ;  /* 0x0000000103007824 */ /* 0x000fca00078e0a00 */
[----:B------:R-:W-:-:S04]  /*201a0*/  SHF.R.S32.HI R3, RZ, 0x1f, R0 ;  /* 0x0000001fff037819 */ /* 0x000fc80000011400 */
[----:B------:R-:W-:-:S04]  /*201b0*/  LEA.HI R0, R3, R0, RZ, 0x2 ;  /* 0x0000000003007211 */ /* 0x000fc800078f10ff */
[----:B------:R-:W-:-:S05]  /*201c0*/  SHF.R.S32.HI R0, RZ, 0x2, R0 ;  /* 0x00000002ff007819 */ /* 0x000fca0000011400 */
        /* <DEDUP_REMOVED lines=32> */
.L_x_645:
[----:B------:R-:W-:Y:S05]  /*203d0*/  BSYNC B0 ;  /* 0x0000000000007941 */ /* 0x000fea0003800000 */
.L_x_644:
[----:B----4-:R-:W4:Y:S01]  /*203e0*/  LDL.LU.64 R4, [R1+0xc0] ;  /* 0x0000c00001047983 */ /* 0x010f220000300a00 */
[----:B------:R-:W-:Y:S01]  /*203f0*/  LEA.HI R12, R43, R42, RZ, 0x3 ;  /* 0x0000002a2b0c7211 */ /* 0x000fe200078f18ff */
[----:B------:R-:W-:Y:S01]  /*20400*/  UIMAD UR10, UR10, -0x80, UR35 ;  /* 0xffffff800a0a78a4 */ /* 0x000fe2000f8e0223 */
[----:B------:R-:W-:Y:S01]  /*20410*/  BSSY B0, `(.L_x_646) ;  /* 0x0000021000007945 */ /* 0x000fe20003800000 */
[----:B------:R-:W5:Y:S01]  /*20420*/  S2R R3, SR_TID.X ;  /* 0x0000000000037919 */ /* 0x000f620000002100 */
[----:B------:R-:W-:Y:S02]  /*20430*/  USHF.R.S32.HI UR6, URZ, 0x1f, UR11 ;  /* 0x0000001f3f067899 */ /* 0x000fe4000801140b */
[----:B------:R-:W-:Y:S01]  /*20440*/  ULDC.64 UR4, c[0x0][0x1f0] ;  /* 0x00007c0000047ab9 */ /* 0x000fe20000000a00 */
[----:B------:R-:W3:Y:S01]  /*20450*/  S2R R10, SR_CTAID.Z ;  /* 0x00000000000a7919 */ /* 0x000ee20000002700 */
[----:B------:R-:W-:-:S04]  /*20460*/  UIMAD UR4, UR6, UR4, URZ ;  /* 0x00000004060472a4 */ /* 0x000fc8000f8e023f */
[----:B------:R-:W-:Y:S01]  /*20470*/  UIMAD UR4, UR11, UR5, UR4 ;  /* 0x000000050b0472a4 */ /* 0x000fe2000f8e0204 */
[----:B-----5:R-:W-:-:S04]  /*20480*/  SHF.R.S32.HI R2, RZ, 0x1f, R3 ;  /* 0x0000001fff027819 */ /* 0x020fc80000011403 */
[----:B------:R-:W-:-:S04]  /*20490*/  LEA.HI R2, R2, R3, RZ, 0x3 ;  /* 0x0000000302027211 */ /* 0x000fc800078f18ff */
[----:B------:R-:W-:Y:S02]  /*204a0*/  LOP3.LUT R0, R2, 0xfffffff8, RZ, 0xc0, !PT ;  /* 0xfffffff802007812 */ /* 0x000fe400078ec0ff */
[----:B------:R-:W-:-:S03]  /*204b0*/  SHF.R.S32.HI R2, RZ, 0x3, R2 ;  /* 0x00000003ff027819 */ /* 0x000fc60000011402 */
[----:B------:R-:W-:Y:S01]  /*204c0*/  IMAD.IADD R0, R3, 0x1, -R0 ;  /* 0x0000000103007824 */ /* 0x000fe200078e0a00 */
[----:B------:R-:W-:-:S03]  /*204d0*/  SHF.R.S32.HI R3, RZ, 0x3, R12 ;  /* 0x00000003ff037819 */ /* 0x000fc6000001140c */
[----:B------:R-:W-:-:S05]  /*204e0*/  IMAD.SHL.U32 R0, R0, 0x8, RZ ;  /* 0x0000000800007824 */ /* 0x000fca00078e00ff */
[----:B------:R-:W-:Y:S02]  /*204f0*/  SHF.R.S32.HI R0, RZ, 0x1f, R0 ;  /* 0x0000001fff007819 */ /* 0x000fe40000011400 */
[C---:B----4-:R-:W-:Y:S02]  /*20500*/  ISETP.GE.AND P1, PT, R4.reuse, c[0x0][0x220], PT ;  /* 0x0000880004007a0c */ /* 0x050fe40003f26270 */
[----:B------:R-:W-:-:S04]  /*20510*/  IADD3 R4, P0, R4, UR14, RZ ;  /* 0x0000000e04047c10 */ /* 0x000fc8000ff1e0ff */
[----:B------:R-:W-:Y:S01]  /*20520*/  IADD3.X R5, R0, UR8, RZ, P0, !PT ;  /* 0x0000000800057c10 */ /* 0x000fe200087fe4ff */
[----:B------:R-:W-:Y:S01]  /*20530*/  IMAD.U32 R0, RZ, RZ, UR33 ;  /* 0x00000021ff007e24 */ /* 0x000fe2000f8e00ff */
[----:B------:R-:W-:Y:S02]  /*20540*/  ISETP.GE.OR P0, PT, R3, UR10, P1 ;  /* 0x0000000a03007c0c */ /* 0x000fe40008f06670 */
[----:B------:R-:W-:Y:S01]  /*20550*/  SHF.R.S32.HI R3, RZ, 0x1f, R2 ;  /* 0x0000001fff037819 */ /* 0x000fe20000011402 */
[----:B---3--:R-:W-:-:S04]  /*20560*/  IMAD.WIDE.U32 R10, R10, c[0x0][0x1f0], R4 ;  /* 0x00007c000a0a7a25 */ /* 0x008fc800078e0004 */
        /* <DEDUP_REMOVED lines=10> */
[----:B------:R3:W-:Y:S02]  /*20610*/  STG.E.128 [R4.64], R16 ;  /* 0x0000001004007986 */ /* 0x0007e4000c101d32 */
.L_x_647:
[----:B------:R-:W-:Y:S05]  /*20620*/  BSYNC B0 ;  /* 0x0000000000007941 */ /* 0x000fea0003800000 */
.L_x_646:
[----:B------:R-:W-:Y:S01]  /*20630*/  LEA.HI.SX32 R0, R12, 0x10, 0x1d ;  /* 0x000000100c007811 */ /* 0x000fe200078feaff */
        /* <DEDUP_REMOVED lines=13> */
[----:B--2---:R2:W-:Y:S02]  /*20710*/  STG.E.128 [R4.64], R20 ;  /* 0x0000001404007986 */ /* 0x0045e4000c101d32 */
.L_x_649:
[----:B------:R-:W-:Y:S05]  /*20720*/  BSYNC B0 ;  /* 0x0000000000007941 */ /* 0x000fea0003800000 */
.L_x_648:
[----:B------:R-:W-:Y:S01]  /*20730*/  LEA.HI.SX32 R0, R12, 0x20, 0x1d ;  /* 0x000000200c007811 */ /* 0x000fe200078feaff */
[----:B------:R-:W-:Y:S03]  /*20740*/  BSSY B0, `(.L_x_650) ;  /* 0x000000e000007945 */ /* 0x000fe60003800000 */
[----:B------:R-:W-:-:S13]  /*20750*/  ISETP.GE.OR P0, PT, R0, UR10, P1 ;  /* 0x0000000a00007c0c */ /* 0x000fda0008f06670 */
[----:B------:R-:W-:Y:S05]  /*20760*/  @P0 BRA `(.L_x_651) ;  /* 0x000000b000000947 */ /* 0x000fea0003800000 */
[----:B--23--:R-:W-:Y:S01]  /*20770*/  IADD3 R4, P0, R6, 0x20, RZ ;  /* 0x0000002006047810 */ /* 0x00cfe20007f1e0ff */
        /* <DEDUP_REMOVED lines=10> */
.L_x_651:
[----:B------:R-:W-:Y:S05]  /*20820*/  BSYNC B0 ;  /* 0x0000000000007941 */ /* 0x000fea0003800000 */
.L_x_650:
        /* <DEDUP_REMOVED lines=15> */
.L_x_653:
[----:B------:R-:W-:Y:S05]  /*20920*/  BSYNC B0 ;  /* 0x0000000000007941 */ /* 0x000fea0003800000 */
.L_x_652:
[----:B------:R-:W-:Y:S01]  /*20930*/  LEA.HI.SX32 R0, R12, 0x40, 0x1d ;  /* 0x000000400c007811 */ /* 0x000fe200078feaff */
[----:B------:R-:W-:Y:S03]  /*20940*/  BSSY B0, `(.L_x_654) ;  /* 0x000000e000007945 */ /* 0x000fe60003800000 */
[----:B------:R-:W-:-:S13]  /*20950*/  ISETP.GE.OR P0, PT, R0, UR10, P1 ;  /* 0x0000000a00007c0c */ /* 0x000fda0008f06670 */
[----:B------:R-:W-:Y:S05]  /*20960*/  @P0 BRA `(.L_x_655) ;  /* 0x000000b000000947 */ /* 0x000fea0003800000 */
[----:B-123--:R-:W-:Y:S01]  /*20970*/  IADD3 R4, P0, R6, 0x40, RZ ;  /* 0x0000004006047810 */ /* 0x00efe20007f1e0ff */
        /* <DEDUP_REMOVED lines=10> */
.L_x_655:
[----:B------:R-:W-:Y:S05]  /*20a20*/  BSYNC B0 ;  /* 0x0000000000007941 */ /* 0x000fea0003800000 */
.L_x_654:
        /* <DEDUP_REMOVED lines=15> */
.L_x_657:
[----:B------:R-:W-:Y:S05]  /*20b20*/  BSYNC B0 ;  /* 0x0000000000007941 */ /* 0x000fea0003800000 */
.L_x_656:
        /* <DEDUP_REMOVED lines=15> */
.L_x_659:
[----:B------:R-:W-:Y:S05]  /*20c20*/  BSYNC B0 ;  /* 0x0000000000007941 */ /* 0x000fea0003800000 */
.L_x_658:
[----:B------:R-:W-:-:S04]  /*20c30*/  LEA.HI.SX32 R0, R12, 0x70, 0x1d ;  /* 0x000000700c007811 */ /* 0x000fc800078feaff */
[----:B------:R-:W-:-:S13]  /*20c40*/  ISETP.GE.OR P0, PT, R0, UR10, P1 ;  /* 0x0000000a00007c0c */ /* 0x000fda0008f06670 */
[----:B------:R-:W-:Y:S05]  /*20c50*/  @P0 EXIT ;  /* 0x000000000000094d */ /* 0x000fea0003800000 */
[----:B------:R-:W-:Y:S01]  /*20c60*/  IADD3 R6, P0, R6, 0x70, RZ ;  /* 0x0000007006067810 */ /* 0x000fe20007f1e0ff */
[----:B------:R-:W-:Y:S01]  /*20c70*/  IMAD.MOV.U32 R2, RZ, RZ, R10 ;  /* 0x000000ffff027224 */ /* 0x000fe200078e000a */
[----:B------:R-:W-:-:S03]  /*20c80*/  MOV R3, R9 ;  /* 0x0000000900037202 */ /* 0x000fc60000000f00 */
[----:B------:R-:W-:Y:S02]  /*20c90*/  IMAD.X R0, RZ, RZ, R7, P0 ;  /* 0x000000ffff007224 */ /* 0x000fe400000e0607 */
[----:B-123--:R-:W-:-:S04]  /*20ca0*/  IMAD.WIDE.U32 R4, R6, c[0x0][0x1e8], R2 ;  /* 0x00007a0006047a25 */ /* 0x00efc800078e0002 */
[----:B------:R-:W-:Y:S01]  /*20cb0*/  IMAD R0, R0, c[0x0][0x1e8], RZ ;  /* 0x00007a0000007a24 */ /* 0x000fe200078e02ff */
[----:B------:R-:W-:-:S03]  /*20cc0*/  LEA R2, P0, R4, c[0x0][0x1d0], 0x1 ;  /* 0x0000740004027a11 */ /* 0x000fc600078008ff */
[----:B------:R-:W-:-:S05]  /*20cd0*/  IMAD R0, R6, c[0x0][0x1ec], R0 ;  /* 0x00007b0006007a24 */ /* 0x000fca00078e0200 */
[----:B------:R-:W-:-:S04]  /*20ce0*/  IADD3 R0, R0, R5, RZ ;  /* 0x0000000500007210 */ /* 0x000fc80007ffe0ff */
[----:B------:R-:W-:-:S05]  /*20cf0*/  LEA.HI.X R3, R4, c[0x0][0x1d4], R0, 0x1, P0 ;  /* 0x0000750004037a11 */ /* 0x000fca00000f0c00 */
[----:B------:R-:W-:Y:S01]  /*20d00*/  STG.E.128 [R2.64], R56 ;  /* 0x0000003802007986 */ /* 0x000fe2000c101d32 */
[----:B------:R-:W-:Y:S05]  /*20d10*/  EXIT ;  /* 0x000000000000794d */ /* 0x000fea0003800000 */
.L_x_660:
        /* <DEDUP_REMOVED lines=14> */
.L_x_2122:


//--------------------- .text._ZN5flash16flash_fwd_kernelI23Flash_fwd_kernel_traitsILi64ELi128ELi128ELi4ELb0ELb0EN7cutlass6half_tE19Flash_kernel_traitsILi64ELi128ELi128ELi4ES3_EELb0ELb0ELb1ELb0ELb0ELb0ELb1ELb0EEEvNS_16Flash_fwd_paramsE --------------------------
	.section	.text._ZN5flash16flash_fwd_kernelI23Flash_fwd_kernel_traitsILi64ELi128ELi128ELi4ELb0ELb0EN7cutlass6half_tE19Flash_kernel_traitsILi64ELi128ELi128ELi4ES3_EELb0ELb0ELb1ELb0ELb0ELb0ELb1ELb0EEEvNS_16Flash_fwd_paramsE,"ax",@progbits
	.sectioninfo	@"SHI_REGISTERS=255"
	.align	128
        .global         _ZN5flash16flash_fwd_kernelI23Flash_fwd_kernel_traitsILi64ELi128ELi128ELi4ELb0ELb0EN7cutlass6half_tE19Flash_kernel_traitsILi64ELi128ELi128ELi4ES3_EELb0ELb0ELb1ELb0ELb0ELb0ELb1ELb0EEEvNS_16Flash_fwd_paramsE
        .type           _ZN5flash16flash_fwd_kernelI23Flash_fwd_kernel_traitsILi64ELi128ELi128ELi4ELb0ELb0EN7cutlass6half_tE19Flash_kernel_traitsILi64ELi128ELi128ELi4ES3_EELb0ELb0ELb1ELb0ELb0ELb0ELb1ELb0EEEvNS_16Flash_fwd_paramsE,@function
        .size           _ZN5flash16flash_fwd_kernelI23Flash_fwd_kernel_traitsILi64ELi128ELi128ELi4ELb0ELb0EN7cutlass6half_tE19Flash_kernel_traitsILi64ELi128ELi128ELi4ES3_EELb0ELb0ELb1ELb0ELb0ELb0ELb1ELb0EEEvNS_16Flash_fwd_paramsE,(.L_x_2123 - _ZN5flash16flash_fwd_kernelI23Flash_fwd_kernel_traitsILi64ELi128ELi128ELi4ELb0ELb0EN7cutlass6half_tE19Flash_kernel_traitsILi64ELi128ELi128ELi4ES3_EELb0ELb0ELb1ELb0ELb0ELb0ELb1ELb0EEEvNS_16Flash_fwd_paramsE)
        .other          _ZN5flash16flash_fwd_kernelI23Flash_fwd_kernel_traitsILi64ELi128ELi128ELi4ELb0ELb0EN7cutlass6half_tE19Flash_kernel_traitsILi64ELi128ELi128ELi4ES3_EELb0ELb0ELb1ELb0ELb0ELb0ELb1ELb0EEEvNS_16Flash_fwd_paramsE,@"STO_CUDA_ENTRY STV_DEFAULT"
_ZN5flash16flash_fwd_kernelI23Flash_fwd_kernel_traitsILi64ELi128ELi128ELi4ELb0ELb0EN7cutlass6half_tE19Flash_kernel_traitsILi64ELi128ELi128ELi4ES3_EELb0ELb0ELb1ELb0ELb0ELb0ELb1ELb0EEEvNS_16Flash_fwd_paramsE:
.text._ZN5flash16flash_fwd_kernelI23Flash_fwd_kernel_traitsILi64ELi128ELi128ELi4ELb0ELb0EN7cutlass6half_tE19Flash_kernel_traitsILi64ELi128ELi128ELi4ES3_EELb0ELb0ELb1ELb0ELb0ELb0ELb1ELb0EEEvNS_16Flash_fwd_paramsE:
        /* <DEDUP_REMOVED lines=56> */
.L_x_661:
[----:B------:R-:W-:Y:S02]  /*0380*/  ULDC UR7, c[0x0][0x218] ;  /* 0x0000860000077ab9 */ /* 0x000fe40000000800 */
.L_x_662:
        /* <DEDUP_REMOVED lines=118> */
.L_x_665:
[----:B------:R-:W-:Y:S05]  /*0af0*/  BSYNC B0 ;  /* 0x0000000000007941 */ /* 0x000fea0003800000 */
.L_x_664:
        /* <DEDUP_REMOVED lines=16> */
.L_x_667:
[----:B------:R-:W-:Y:S05]  /*0c00*/  BSYNC B0 ;  /* 0x0000000000007941 */ /* 0x000fea0003800000 */
.L_x_666:
        /* <DEDUP_REMOVED lines=17> */
.L_x_669:
[----:B------:R-:W-:Y:S05]  /*0d20*/  BSYNC B0 ;  /* 0x0000000000007941 */ /* 0x000fea0003800000 */
.L_x_668:
        /* <DEDUP_REMOVED lines=16> */
.L_x_671:
[----:B------:R-:W-:Y:S05]  /*0e30*/  BSYNC B0 ;  /* 0x0000000000007941 */ /* 0x000fea0003800000 */
.L_x_670:
        /* <DEDUP_REMOVED lines=17> */
.L_x_673:
[----:B------:R-:W-:Y:S05]  /*0f50*/  BSYNC B0 ;  /* 0x0000000000007941 */ /* 0x000fea0003800000 */
.L_x_672:
        /* <DEDUP_REMOVED lines=17> */
.L_x_675:
[----:B------:R-:W-:Y:S05]  /*1070*/  BSYNC B0 ;  /* 0x0000000000007941 */ /* 0x000fea0003800000 */
.L_x_674:
        /* <DEDUP_REMOVED lines=16> */
.L_x_677:
[----:B------:R-:W-:Y:S05]  /*1180*/  BSYNC B0 ;  /* 0x0000000000007941 */ /* 0x000fea0003800000 */
.L_x_676:
        /* <DEDUP_REMOVED lines=15> */
.L_x_679:
[----:B------:R-:W-:Y:S05]  /*1280*/  BSYNC B0 ;  /* 0x0000000000007941 */ /* 0x000fea0003800000 */
.L_x_678:
        /* <DEDUP_REMOVED lines=69> */
.L_x_663:
        /* <DEDUP_REMOVED lines=33> */
.L_x_680:
        /* <DEDUP_REMOVED lines=46> */
.L_x_681:
        /* <DEDUP_REMOVED lines=49> */
.L_x_683:
[----:B------:R-:W-:Y:S05]  /*1ee0*/  BSYNC B0 ;  /* 0x0000000000007941 */ /* 0x000fea0003800000 */
.L_x_682:
        /* <DEDUP_REMOVED lines=21> */
.L_x_685:
[----:B------:R-:W-:Y:S05]  /*2040*/  BSYNC B0 ;  /* 0x0000000000007941 */ /* 0x000fea0003800000 */
.L_x_684:
        /* <DEDUP_REMOVED lines=21> */
.L_x_687:
[----:B------:R-:W-:Y:S05]  /*21a0*/  BSYNC B0 ;  /* 0x0000000000007941 */ /* 0x000fea0003800000 */
.L_x_686:
        /* <DEDUP_REMOVED lines=21> */
.L_x_689:
[----:B------:R-:W-:Y:S05]  /*2300*/  BSYNC B0 ;  /* 0x0000000000007941 */ /* 0x000fea0003800000 */
.L_x_688:
        /* <DEDUP_REMOVED lines=21> */
.L_x_691:
[----:B------:R-:W-:Y:S05]  /*2460*/  BSYNC B0 ;  /* 0x0000000000007941 */ /* 0x000fea0003800000 */
.L_x_690:
        /* <DEDUP_REMOVED lines=21> */
.L_x_693:
[----:B------:R-:W-:Y:S05]  /*25c0*/  BSYNC B0 ;  /* 0x0000000000007941 */ /* 0x000fea0003800000 */
.L_x_692:
        /* <DEDUP_REMOVED lines=21> */
.L_x_695:
[----:B------:R-:W-:Y:S05]  /*2720*/  BSYNC B0 ;  /* 0x0000000000007941 */ /* 0x000fea0003800000 */
.L_x_694:
        /* <DEDUP_REMOVED lines=25> */
.L_x_697:
[----:B------:R-:W-:Y:S05]  /*28c0*/  BSYNC B0 ;  /* 0x0000000000007941 */ /* 0x000fea0003800000 */
.L_x_696:
        /* <DEDUP_REMOVED lines=59> */
.L_x_699:
[----:B------:R-:W-:Y:S05]  /*2c80*/  BSYNC B0 ;  /* 0x0000000000007941 */ /* 0x000fea0003800000 */
.L_x_698:
        /* <DEDUP_REMOVED lines=17> */
.L_x_701:
[----:B------:R-:W-:Y:S05]  /*2da0*/  BSYNC B0 ;  /* 0x0000000000007941 */ /* 0x000fea0003800000 */
.L_x_700:
        /* <DEDUP_REMOVED lines=17> */
.L_x_703:
[----:B------:R-:W-:Y:S05]  /*2ec0*/  BSYNC B0 ;  /* 0x0000000000007941 */ /* 0x000fea0003800000 */
.L_x_702:
        /* <DEDUP_REMOVED lines=18> */
.L_x_705:
[----:B------:R-:W-:Y:S05]  /*2ff0*/  BSYNC B0 ;  /* 0x0000000000007941 */ /* 0x000fea0003800000 */
.L_x_704:
        /* <DEDUP_REMOVED lines=17> */
.L_x_707:
[----:B------:R-:W-:Y:S05]  /*3110*/  BSYNC B0 ;  /* 0x0000000000007941 */ /* 0x000fea0003800000 */
.L_x_706:
        /* <DEDUP_REMOVED lines=19> */
.L_x_709:
[----:B------:R-:W-:Y:S05]  /*3250*/  BSYNC B0 ;  /* 0x0000000000007941 */ /* 0x000fea0003800000 */
.L_x_708:
        /* <DEDUP_REMOVED lines=19> */
.L_x_711:
[----:B------:R-:W-:Y:S05]  /*3390*/  BSYNC B0 ;  /* 0x0000000000007941 */ /* 0x000fea0003800000 */
.L_x_710:
        /* <DEDUP_REMOVED lines=21> */
.L_x_713:
[----:B------:R-:W-:Y:S05]  /*34f0*/  BSYNC B0 ;  /* 0x0000000000007941 */ /* 0x000fea0003800000 */
.L_x_712:
        /* <DEDUP_REMOVED lines=30> */
.L_x_715:
[----:B------:R-:W-:Y:S05]  /*36e0*/  BSYNC B0 ;  /* 0x0000000000007941 */ /* 0x000fea0003800000 */
.L_x_714:
        /* <DEDUP_REMOVED lines=18> */
.L_x_717:
[----:B------:R-:W-:Y:S05]  /*3810*/  BSYNC B0 ;  /* 0x0000000000007941 */ /* 0x000fea0003800000 */
.L_x_716:
        /* <DEDUP_REMOVED lines=18> */
.L_x_719:
[----:B------:R-:W-:Y:S05]  /*3940*/  BSYNC B0 ;  /* 0x0000000000007941 */ /* 0x000fea0003800000 */
.L_x_718:
        /* <DEDUP_REMOVED lines=19> */
.L_x_721:
[----:B------:R-:W-:Y:S05]  /*3a80*/  BSYNC B0 ;  /* 0x0000000000007941 */ /* 0x000fea0003800000 */
.L_x_720:
        /* <DEDUP_REMOVED lines=18> */
.L_x_723:
[----:B------:R-:W-:Y:S05]  /*3bb0*/  BSYNC B0 ;  /* 0x0000000000007941 */ /* 0x000fea0003800000 */
.L_x_722:
        /* <DEDUP_REMOVED lines=20> */
.L_x_725:
[----:B------:R-:W-:Y:S05]  /*3d00*/  BSYNC B0 ;  /* 0x0000000000007941 */ /* 0x000fea0003800000 */
.L_x_724:
        /* <DEDUP_REMOVED lines=20> */
.L_x_727:
[----:B------:R-:W-:Y:S05]  /*3e50*/  BSYNC B0 ;  /* 0x0000000000007941 */ /* 0x000fea0003800000 */
.L_x_726:
        /* <DEDUP_REMOVED lines=19> */
.L_x_729:
[----:B------:R-:W-:Y:S05]  /*3f90*/  BSYNC B0 ;  /* 0x0000000000007941 */ /* 0x000fea0003800000 */
.L_x_728:
        /* <DEDUP_REMOVED lines=11> */
[----:B------:R-:W-:-:S02]  /*4050*/  UIADD3 UR13, UR11, -UR13, -UR35 ;  /* 0x8000000d0b0d7290 */ /* 0x000fc4000fffe823 */
[----:B------:R-:W-:Y:S01]  /*4060*/  IMAD.IADD R7, R7, 0x1, -R0 ;  /* 0x0000000107077824 */ /* 0x000fe200078e0a00 */
[----:B------:R-:W-:Y:S01]  /*4070*/  LOP3.LUT R0, R6, 0x1c0, RZ, 0xc0, !PT ;  /* 0x000001c006007812 */ /* 0x000fe200078ec0ff */
[----:B------:R-:W-:Y:S02]  /*4080*/  UISETP.GT.AND UP0, UPT, UR9, UR8, UPT ;  /* 0x000000080900728c */ /* 0x000fe4000bf04270 */
[----:B------:R-:W-:Y:S01]  /*4090*/  IMAD.SHL.U32 R6, R7, 0x8, RZ ;  /* 0x0000000807067824 */ /* 0x000fe200078e00ff */
[----:B------:R-:W-:Y:S02]  /*40a0*/  LOP3.LUT R8, R0, 0x8, R5, 0xf8, !PT ;  /* 0x0000000800087812 */ /* 0x000fe400078ef805 */
[----:B------:R-:W-:Y:S02]  /*40b0*/  SHF.R.U32.HI R0, RZ, 0x3, R0 ;  /* 0x00000003ff007819 */ /* 0x000fe40000011600 */
        /* <DEDUP_REMOVED lines=14> */
[----:B------:R-:W1:Y:S01]  /*41a0*/  LDSM.16.M88.4 R8, [R222+0x2000] ;  /* 0x00200000de08783b */ /* 0x000e620000000200 */
[----:B------:R-:W-:Y:S01]  /*41b0*/  IADD3 R226, R135, 0x4040, RZ ;  /* 0x0000404087e27810 */ /* 0x000fe20007ffe0ff */
[----:B------:R-:W-:Y:S01]  /*41c0*/  IMAD R223, R4, 0x2, R222 ;  /* 0x0000000204df7824 */ /* 0x000fe200078e02de */
[----:B------:R-:W-:Y:S01]  /*41d0*/  @P2 IADD3 R226, R3, -0x40, RZ ;  /* 0xffffffc003e22810 */ /* 0x000fe20007ffe0ff */
[----:B------:R-:W5:Y:S01]  /*41e0*/  LDSM.16.M88.4 R20, [R222] ;  /* 0x00000000de14783b */ /* 0x000f620000000200 */
[----:B------:R-:W-:Y:S01]  /*41f0*/  LEA R3, R132, UR10, 0x4 ;  /* 0x0000000a84037c11 */ /* 0x000fe2000f8e20ff */
[----:B------:R-:W-:Y:S01]  /*4200*/  IMAD R224, R2, 0x2, R223 ;  /* 0x0000000202e07824 */ /* 0x000fe200078e02df */
[----:B------:R-:W-:Y:S01]  /*4210*/  ULDC UR10, c[0x0][0x2e8] ;  /* 0x0000ba00000a7ab9 */ /* 0x000fe20000000800 */
[----:B------:R-:W-:Y:S01]  /*4220*/  LDSM.16.M88.4 R36, [R221+0x4000] ;  /* 0x00400000dd24783b */ /* 0x000fe20000000200 */
[----:B------:R-:W-:Y:S01]  /*4230*/  IMAD.IADD R220, R0, 0x1, R226 ;  /* 0x0000000100dc7824 */ /* 0x000fe200078e02e2 */
[----:B------:R-:W-:Y:S01]  /*4240*/  UIADD3 UR10, UR15, UR10, URZ ;  /* 0x0000000a0f0a7290 */ /* 0x000fe2000fffe03f */
[----:B------:R-:W-:Y:S01]  /*4250*/  IMAD.IADD R3, R133, 0x1, R3 ;  /* 0x0000000185037824 */ /* 0x000fe200078e0203 */
[----:B------:R-:W2:Y:S04]  /*4260*/  LDSM.16.M88.4 R16, [R225+0x2000] ;  /* 0x00200000e110783b */ /* 0x000ea80000000200 */
[----:B------:R-:W3:Y:S04]  /*4270*/  LDSM.16.M88.4 R32, [R225] ;  /* 0x00000000e120783b */ /* 0x000ee80000000200 */
[----:B------:R-:W-:Y:S04]  /*4280*/  LDSM.16.M88.4 R68, [R226] ;  /* 0x00000000e244783b */ /* 0x000fe80000000200 */
[----:B------:R-:W-:Y:S04]  /*4290*/  LDSM.16.M88.4 R24, [R223+0x2000] ;  /* 0x00200000df18783b */ /* 0x000fe80000000200 */
[----:B--2---:R-:W-:Y:S04]  /*42a0*/  LDSM.16.M88.4 R28, [R223] ;  /* 0x00000000df1c783b */ /* 0x004fe80000000200 */
[----:B------:R-:W2:Y:S04]  /*42b0*/  LDSM.16.M88.4 R64, [R135+0x4800] ;  /* 0x004800008740783b */ /* 0x000ea80000000200 */
[----:B------:R-:W4:Y:S01]  /*42c0*/  LDSM.16.M88.4 R60, [R135+0x5000] ;  /* 0x00500000873c783b */ /* 0x000f220000000200 */
[-C--:B-1----:R-:W-:Y:S03]  /*42d0*/  HMMA.16816.F32 R44, R8, R12.reuse, RZ ;  /* 0x0000000c082c723c */ /* 0x082fe600000018ff */
[----:B------:R-:W1:Y:S04]  /*42e0*/  LDSM.16.M88.4 R56, [R135+0x5800] ;  /* 0x005800008738783b */ /* 0x000e680000000200 */
[----:B------:R-:W1:Y:S01]  /*42f0*/  LDSM.16.M88.4 R52, [R135+0x6000] ;  /* 0x006000008734783b */ /* 0x000e620000000200 */
[----:B-----5:R-:W-:Y:S03]  /*4300*/  HMMA.16816.F32 R40, R20, R12, RZ ;  /* 0x0000000c1428723c */ /* 0x020fe600000018ff */
[----:B------:R-:W5:Y:S05]  /*4310*/  LDSM.16.M88.4 R48, [R135+0x6800] ;  /* 0x006800008730783b */ /* 0x000f6a0000000200 */
[----:B------:R-:W-:Y:S08]  /*4320*/  HMMA.16816.F32 R84, R8, R14, RZ ;  /* 0x0000000e0854723c */ /* 0x000ff000000018ff */
[-C--:B------:R-:W-:Y:S01]  /*4330*/  HMMA.16816.F32 R76, R16, R36.reuse, R44 ;  /* 0x00000024104c723c */ /* 0x080fe2000000182c */
[----:B------:R-:W1:Y:S07]  /*4340*/  LDSM.16.M88.4 R44, [R135+0x7000] ;  /* 0x00700000872c783b */ /* 0x000e6e0000000200 */
[----:B---3--:R-:W-:Y:S01]  /*4350*/  HMMA.16816.F32 R72, R32, R36, R40 ;  /* 0x000000242048723c */ /* 0x008fe20000001828 */
[----:B------:R-:W3:Y:S07]  /*4360*/  LDSM.16.M88.4 R40, [R135+0x7800] ;  /* 0x007800008728783b */ /* 0x000eee0000000200 */
[----:B--2---:R-:W-:Y:S08]  /*4370*/  HMMA.16816.F32 R96, R8, R64, RZ ;  /* 0x000000400860723c */ /* 0x004ff000000018ff */
[-C--:B------:R-:W-:Y:S08]  /*4380*/  HMMA.16816.F32 R92, R24, R68.reuse, R76 ;  /* 0x00000044185c723c */ /* 0x080ff0000000184c */
[----:B------:R-:W-:Y:S01]  /*4390*/  HMMA.16816.F32 R80, R28, R68, R72 ;  /* 0x000000441c50723c */ /* 0x000fe20000001848 */
[----:B------:R-:W-:Y:S07]  /*43a0*/  LDSM.16.M88.4 R72, [R220] ;  /* 0x00000000dc48783b */ /* 0x000fee0000000200 */
[----:B------:R-:W-:Y:S01]  /*43b0*/  HMMA.16816.F32 R76, R20, R14, RZ ;  /* 0x0000000e144c723c */ /* 0x000fe200000018ff */
[----:B------:R-:W2:Y:S07]  /*43c0*/  LDSM.16.M88.4 R12, [R224] ;  /* 0x00000000e00c783b */ /* 0x000eae0000000200 */
[C---:B------:R-:W-:Y:S08]  /*43d0*/  HMMA.16816.F32 R100, R8.reuse, R66, RZ ;  /* 0x000000420864723c */ /* 0x040ff000000018ff */
[C---:B----4-:R-:W-:Y:S08]  /*43e0*/  HMMA.16816.F32 R112, R8.reuse, R60, RZ ;  /* 0x0000003c0870723c */ /* 0x050ff000000018ff */
[C---:B------:R-:W-:Y:S08]  /*43f0*/  HMMA.16816.F32 R120, R8.reuse, R62, RZ ;  /* 0x0000003e0878723c */ /* 0x040ff000000018ff */
[C---:B-1----:R-:W-:Y:S08]  /*4400*/  HMMA.16816.F32 R128, R8.reuse, R56, RZ ;  /* 0x000000380880723c */ /* 0x042ff000000018ff */
[C---:B------:R-:W-:Y:S08]  /*4410*/  HMMA.16816.F32 R136, R8.reuse, R58, RZ ;  /* 0x0000003a0888723c */ /* 0x040ff000000018ff */
[C---:B------:R-:W-:Y:S08]  /*4420*/  HMMA.16816.F32 R140, R8.reuse, R52, RZ ;  /* 0x00000034088c723c */ /* 0x040ff000000018ff */
[C---:B------:R-:W-:Y:S08]  /*4430*/  HMMA.16816.F32 R144, R8.reuse, R54, RZ ;  /* 0x000000360890723c */ /* 0x040ff000000018ff */
[C---:B-----5:R-:W-:Y:S08]  /*4440*/  HMMA.16816.F32 R148, R8.reuse, R48, RZ ;  /* 0x000000300894723c */ /* 0x060ff000000018ff */
[C---:B------:R-:W-:Y:S08]  /*4450*/  HMMA.16816.F32 R156, R8.reuse, R50, RZ ;  /* 0x00000032089c723c */ /* 0x040ff000000018ff */
[C---:B------:R-:W-:Y:S08]  /*4460*/  HMMA.16816.F32 R160, R8.reuse, R44, RZ ;  /* 0x0000002c08a0723c */ /* 0x040ff000000018ff */
[C---:B---3--:R-:W-:Y:S08]  /*4470*/  HMMA.16816.F32 R164, R8.reuse, R40, RZ ;  /* 0x0000002808a4723c */ /* 0x048ff000000018ff */
[C---:B------:R-:W-:Y:S08]  /*4480*/  HMMA.16816.F32 R168, R8.reuse, R46, RZ ;  /* 0x0000002e08a8723c */ /* 0x040ff000000018ff */
[----:B------:R-:W-:Y:S01]  /*4490*/  HMMA.16816.F32 R176, R8, R42, RZ ;  /* 0x0000002a08b0723c */ /* 0x000fe200000018ff */
[----:B------:R-:W1:Y:S07]  /*44a0*/  LDSM.16.M88.4 R8, [R224+0x2000] ;  /* 0x00200000e008783b */ /* 0x000e6e0000000200 */
[C---:B------:R-:W-:Y:S08]  /*44b0*/  HMMA.16816.F32 R88, R20.reuse, R64, RZ ;  /* 0x000000401458723c */ /* 0x040ff000000018ff */
[C---:B------:R-:W-:Y:S01]  /*44c0*/  HMMA.16816.F32 R104, R20.reuse, R66, RZ ;  /* 0x000000421468723c */ /* 0x040fe200000018ff */
[----:B------:R-:W3:Y:S07]  /*44d0*/  LDSM.16.M88.4 R64, [R221+0x4800] ;  /* 0x00480000dd40783b */ /* 0x000eee0000000200 */
[C---:B------:R-:W-:Y:S08]  /*44e0*/  HMMA.16816.F32 R108, R20.reuse, R60, RZ ;  /* 0x0000003c146c723c */ /* 0x040ff000000018ff */
[----:B------:R-:W-:Y:S08]  /*44f0*/  HMMA.16816.F32 R116, R20, R62, RZ ;  /* 0x0000003e1474723c */ /* 0x000ff000000018ff */
[----:B------:R-:W-:Y:S08]  /*4500*/  HMMA.16816.F32 R60, R32, R38, R76 ;  /* 0x00000026203c723c */ /* 0x000ff0000000184c */
[----:B--2---:R-:W-:Y:S08]  /*4510*/  HMMA.16816.F32 R76, R12, R72, R80 ;  /* 0x000000480c4c723c */ /* 0x004ff00000001850 */
[C---:B------:R-:W-:Y:S08]  /*4520*/  HMMA.16816.F32 R200, R20.reuse, R40, RZ ;  /* 0x0000002814c8723c */ /* 0x040ff000000018ff */
[----:B------:R-:W-:Y:S08]  /*4530*/  HMMA.16816.F32 R192, R20, R42, RZ ;  /* 0x0000002a14c0723c */ /* 0x000ff000000018ff */
[----:B------:R-:W-:Y:S01]  /*4540*/  HMMA.16816.F32 R40, R16, R38, R84 ;  /* 0x000000261028723c */ /* 0x000fe20000001854 */
[----:B------:R-:W2:Y:S01]  /*4550*/  LDSM.16.M88.4 R36, [R226+0x800] ;  /* 0x00080000e224783b */ /* 0x000ea20000000200 */
[----:B------:R-:W-:-:S04]  /*4560*/  FMUL.FTZ R0, R76, c[0x0][0x2ec] ;  /* 0x0000bb004c007a20 */ /* 0x000fc80000410000 */
[----:B------:R4:W5:Y:S02]  /*4570*/  MUFU.TANH R235, R0 ;  /* 0x0000000000eb7308 */ /* 0x0009640000002400 */
[C---:B------:R-:W-:Y:S08]  /*4580*/  HMMA.16816.F32 R184, R20.reuse, R48, RZ ;  /* 0x0000003014b8723c */ /* 0x040ff000000018ff */
[----:B------:R-:W-:Y:S01]  /*4590*/  HMMA.16816.F32 R188, R20, R50, RZ ;  /* 0x0000003214bc723c */ /* 0x000fe200000018ff */
[----:B------:R-:W-:-:S02]  /*45a0*/  IMAD.MOV.U32 R238, RZ, RZ, R194 ;  /* 0x000000ffffee7224 */ /* 0x000fc400078e00c2 */
[----:B------:R-:W-:Y:S02]  /*45b0*/  IMAD.MOV.U32 R237, RZ, RZ, R195 ;  /* 0x000000ffffed7224 */ /* 0x000fe400078e00c3 */
[----:B------:R-:W-:Y:S02]  /*45c0*/  IMAD.MOV.U32 R7, RZ, RZ, R192 ;  /* 0x000000ffff077224 */ /* 0x000fe400078e00c0 */
[----:B----4-:R-:W-:Y:S01]  /*45d0*/  FMUL.FTZ R0, R77, c[0x0][0x2ec] ;  /* 0x0000bb004d007a20 */ /* 0x010fe20000410000 */
[----:B------:R-:W-:Y:S01]  /*45e0*/  HMMA.16816.F32 R48, R28, R70, R60 ;  /* 0x000000461c30723c */ /* 0x000fe2000000183c */
[----:B------:R-:W-:Y:S02]  /*45f0*/  IMAD.MOV.U32 R6, RZ, RZ, R193 ;  /* 0x000000ffff067224 */ /* 0x000fe400078e00c1 */
[----:B------:R4:W1:Y:S05]  /*4600*/  MUFU.TANH R236, R0 ;  /* 0x0000000000ec7308 */ /* 0x00086a0000002400 */
[C---:B------:R-:W-:Y:S08]  /*4610*/  HMMA.16816.F32 R124, R20.reuse, R56, RZ ;  /* 0x00000038147c723c */ /* 0x040ff000000018ff */
[----:B------:R-:W-:Y:S01]  /*4620*/  HMMA.16816.F32 R152, R20, R58, RZ ;  /* 0x0000003a1498723c */ /* 0x000fe200000018ff */
[----:B----4-:R-:W-:-:S04]  /*4630*/  FMUL.FTZ R0, R78, c[0x0][0x2ec] ;  /* 0x0000bb004e007a20 */ /* 0x010fc80000410000 */
[----:B------:R4:W-:Y:S03]  /*4640*/  MUFU.TANH R250, R0 ;  /* 0x0000000000fa7308 */ /* 0x0009e60000002400 */
[----:B-1----:R-:W-:Y:S08]  /*4650*/  HMMA.16816.F32 R56, R8, R72, R92 ;  /* 0x000000480838723c */ /* 0x002ff0000000185c */
[----:B------:R-:W-:Y:S01]  /*4660*/  HMMA.16816.F32 R196, R20, R44, RZ ;  /* 0x0000002c14c4723c */ /* 0x000fe200000018ff */
[----:B----4-:R-:W-:-:S07]  /*4670*/  FMUL.FTZ R0, R79, c[0x0][0x2ec] ;  /* 0x0000bb004f007a20 */ /* 0x010fce0000410000 */
[----:B------:R-:W-:Y:S01]  /*4680*/  HMMA.16816.F32 R228, R20, R46, RZ ;  /* 0x0000002e14e4723c */ /* 0x000fe200000018ff */
[----:B------:R1:W-:Y:S07]  /*4690*/  MUFU.TANH R252, R0 ;  /* 0x0000000000fc7308 */ /* 0x0003ee0000002400 */
[----:B------:R-:W-:Y:S01]  /*46a0*/  HMMA.16816.F32 R44, R24, R70, R40 ;  /* 0x00000046182c723c */ /* 0x000fe20000001828 */
[----:B------:R-:W4:Y:S07]  /*46b0*/  LDSM.16.M88.4 R40, [R220+0x800] ;  /* 0x00080000dc28783b */ /* 0x000f2e0000000200 */
[----:B---3--:R-:W-:Y:S01]  /*46c0*/  HMMA.16816.F32 R60, R32, R64, R88 ;  /* 0x00000040203c723c */ /* 0x008fe20000001858 */
[----:B-1----:R-:W-:-:S04]  /*46d0*/  FMUL.FTZ R0, R56, c[0x0][0x2ec] ;  /* 0x0000bb0038007a20 */ /* 0x002fc80000410000 */
[----:B------:R1:W3:Y:S03]  /*46e0*/  MUFU.TANH R249, R0 ;  /* 0x0000000000f97308 */ /* 0x0002e60000002400 */
[C---:B------:R-:W-:Y:S08]  /*46f0*/  HMMA.16816.F32 R172, R20.reuse, R52, RZ ;  /* 0x0000003414ac723c */ /* 0x040ff000000018ff */
[----:B------:R-:W-:Y:S01]  /*4700*/  HMMA.16816.F32 R180, R20, R54, RZ ;  /* 0x0000003614b4723c */ /* 0x000fe200000018ff */
[----:B------:R-:W3:Y:S01]  /*4710*/  LDSM.16.M88.4 R20, [R221+0x5000] ;  /* 0x00500000dd14783b */ /* 0x000ee20000000200 */
[----:B-1----:R-:W-:-:S06]  /*4720*/  FMUL.FTZ R0, R57, c[0x0][0x2ec] ;  /* 0x0000bb0039007a20 */ /* 0x002fcc0000410000 */
[----:B------:R-:W-:Y:S01]  /*4730*/  HMMA.16816.F32 R52, R12, R74, R48 ;  /* 0x0000004a0c34723c */ /* 0x000fe20000001830 */
[----:B------:R-:W1:Y:S01]  /*4740*/  LDSM.16.M88.4 R48, [R221+0x5800] ;  /* 0x00580000dd30783b */ /* 0x000e620000000200 */
[----:B------:R2:W-:Y:S06]  /*4750*/  MUFU.TANH R251, R0 ;  /* 0x0000000000fb7308 */ /* 0x0005ec0000002400 */
[----:B------:R-:W-:Y:S08]  /*4760*/  HMMA.16816.F32 R80, R16, R64, R96 ;  /* 0x000000401050723c */ /* 0x000ff00000001860 */
[----:B------:R-:W-:Y:S01]  /*4770*/  HMMA.16816.F32 R72, R8, R74, R44 ;  /* 0x0000004a0848723c */ /* 0x000fe2000000182c */
[----:B--2---:R-:W-:-:S04]  /*4780*/  FMUL.FTZ R0, R58, c[0x0][0x2ec] ;  /* 0x0000bb003a007a20 */ /* 0x004fc80000410000 */
[----:B------:R2:W1:Y:S03]  /*4790*/  MUFU.TANH R233, R0 ;  /* 0x0000000000e97308 */ /* 0x0004660000002400 */
[----:B------:R-:W-:Y:S08]  /*47a0*/  HMMA.16816.F32 R44, R28, R36, R60 ;  /* 0x000000241c2c723c */ /* 0x000ff0000000183c */
[----:B------:R-:W-:Y:S01]  /*47b0*/  HMMA.16816.F32 R88, R16, R66, R100 ;  /* 0x000000421058723c */ /* 0x000fe20000001864 */
[----:B--2---:R-:W-:-:S07]  /*47c0*/  FMUL.FTZ R0, R59, c[0x0][0x2ec] ;  /* 0x0000bb003b007a20 */ /* 0x004fce0000410000 */
[----:B------:R-:W-:Y:S01]  /*47d0*/  HMMA.16816.F32 R64, R32, R66, R104 ;  /* 0x000000422040723c */ /* 0x000fe20000001868 */
[----:B------:R2:W1:Y:S07]  /*47e0*/  MUFU.TANH R247, R0 ;  /* 0x0000000000f77308 */ /* 0x00046e0000002400 */
[----:B------:R-:W-:Y:S08]  /*47f0*/  HMMA.16816.F32 R56, R24, R36, R80 ;  /* 0x000000241838723c */ /* 0x000ff00000001850 */
[----:B----4-:R-:W-:Y:S01]  /*4800*/  HMMA.16816.F32 R44, R12, R40, R44 ;  /* 0x000000280c2c723c */ /* 0x010fe2000000182c */
[----:B--2---:R-:W-:-:S04]  /*4810*/  FMUL.FTZ R0, R52, c[0x0][0x2ec] ;  /* 0x0000bb0034007a20 */ /* 0x004fc80000410000 */
[----:B------:R2:W4:Y:S03]  /*4820*/  MUFU.TANH R245, R0 ;  /* 0x0000000000f57308 */ /* 0x0005260000002400 */
[-C--:B---3--:R-:W-:Y:S08]  /*4830*/  HMMA.16816.F32 R68, R32, R20.reuse, R108 ;  /* 0x000000142044723c */ /* 0x088ff0000000186c */
[----:B------:R-:W-:Y:S01]  /*4840*/  HMMA.16816.F32 R84, R16, R20, R112 ;  /* 0x000000141054723c */ /* 0x000fe20000001870 */
[----:B--2---:R-:W-:-:S07]  /*4850*/  FMUL.FTZ R0, R53, c[0x0][0x2ec] ;  /* 0x0000bb0035007a20 */ /* 0x004fce0000410000 */
[-C--:B------:R-:W-:Y:S01]  /*4860*/  HMMA.16816.F32 R76, R16, R22.reuse, R120 ;  /* 0x00000016104c723c */ /* 0x080fe20000001878 */
[----:B-----5:R-:W-:Y:S01]  /*4870*/  IMAD.MOV.U32 R115, RZ, RZ, R235 ;  /* 0x000000ffff737224 */ /* 0x020fe200078e00eb */
[----:B------:R2:W-:Y:S05]  /*4880*/  MUFU.TANH R248, R0 ;  /* 0x0000000000f87308 */ /* 0x0005ea0000002400 */
[----:B------:R-:W-:Y:S01]  /*4890*/  IMAD.MOV.U32 R123, RZ, RZ, R7 ;  /* 0x000000ffff7b7224 */ /* 0x000fe200078e0007 */
[----:B------:R-:W-:Y:S01]  /*48a0*/  HMMA.16816.F32 R80, R32, R22, R116 ;  /* 0x000000162050723c */ /* 0x000fe20000001874 */
[----:B------:R-:W3:Y:S01]  /*48b0*/  LDSM.16.M88.4 R20, [R226+0x1000] ;  /* 0x00100000e214783b */ /* 0x000ee20000000200 */
[----:B------:R-:W-:-:S05]  /*48c0*/  IADD3 R7, R3, 0x8, RZ ;  /* 0x0000000803077810 */ /* 0x000fca0007ffe0ff */
[----:B------:R-:W-:Y:S01]  /*48d0*/  IMAD.MOV.U32 R117, RZ, RZ, R238 ;  /* 0x000000ffff757224 */ /* 0x000fe200078e00ee */
[----:B------:R-:W-:Y:S01]  /*48e0*/  HMMA.16816.F32 R60, R8, R40, R56 ;  /* 0x00000028083c723c */ /* 0x000fe20000001838 */
[----:B------:R-:W-:Y:S02]  /*48f0*/  IMAD.MOV.U32 R119, RZ, RZ, R237 ;  /* 0x000000ffff777224 */ /* 0x000fe400078e00ed */
[----:B--2---:R-:W-:Y:S02]  /*4900*/  FMUL.FTZ R0, R54, c[0x0][0x2ec] ;  /* 0x0000bb0036007a20 */ /* 0x004fe40000410000 */
[----:B------:R-:W-:Y:S02]  /*4910*/  IMAD.MOV.U32 R118, RZ, RZ, R236 ;  /* 0x000000ffff767224 */ /* 0x000fe400078e00ec */
[----:B------:R2:W5:Y:S01]  /*4920*/  MUFU.TANH R215, R0 ;  /* 0x0000000000d77308 */ /* 0x0005620000002400 */
[----:B------:R-:W-:Y:S08]  /*4930*/  HMMA.16816.F32 R56, R28, R38, R64 ;  /* 0x000000261c38723c */ /* 0x000ff00000001840 */
[----:B-1----:R-:W-:Y:S01]  /*4940*/  HMMA.16816.F32 R92, R32, R48, R124 ;  /* 0x00000030205c723c */ /* 0x002fe2000000187c */
[----:B--2---:R-:W-:-:S07]  /*4950*/  FMUL.FTZ R0, R55, c[0x0][0x2ec] ;  /* 0x0000bb0037007a20 */ /* 0x004fce0000410000 */
[----:B------:R-:W-:Y:S01]  /*4960*/  HMMA.16816.F32 R96, R16, R48, R128 ;  /* 0x000000301060723c */ /* 0x000fe20000001880 */
[----:B------:R-:W-:Y:S01]  /*4970*/  IMAD.MOV.U32 R126, RZ, RZ, R6 ;  /* 0x000000ffff7e7224 */ /* 0x000fe200078e0006 */
[----:B------:R-:W-:Y:S01]  /*4980*/  IADD3 R6, R3, 0x40, RZ ;  /* 0x0000004003067810 */ /* 0x000fe20007ffe0ff */
[----:B------:R1:W-:Y:S05]  /*4990*/  MUFU.TANH R246, R0 ;  /* 0x0000000000f67308 */ /* 0x0003ea0000002400 */
[----:B------:R-:W-:Y:S01]  /*49a0*/  HMMA.16816.F32 R52, R24, R38, R88 ;  /* 0x000000261834723c */ /* 0x000fe20000001858 */
[----:B------:R-:W-:Y:S04]  /*49b0*/  LDSM.16.M88.4 R36, [R220+0x1000] ;  /* 0x00100000dc24783b */ /* 0x000fe80000000200 */
[----:B------:R-:W2:Y:S03]  /*49c0*/  LDSM.16.M88.4 R88, [R221+0x7800] ;  /* 0x00780000dd58783b */ /* 0x000ea60000000200 */
[----:B---3--:R-:W-:Y:S01]  /*49d0*/  HMMA.16816.F32 R64, R28, R20, R68 ;  /* 0x000000141c40723c */ /* 0x008fe20000001844 */
[----:B-1----:R-:W-:-:S04]  /*49e0*/  FMUL.FTZ R0, R72, c[0x0][0x2ec] ;  /* 0x0000bb0048007a20 */ /* 0x002fc80000410000 */
[----:B------:R1:W3:Y:S03]  /*49f0*/  MUFU.TANH R134, R0 ;  /* 0x0000000000867308 */ /* 0x0002e60000002400 */
[C---:B------:R-:W-:Y:S01]  /*4a00*/  HMMA.16816.F32 R68, R24.reuse, R20, R84 ;  /* 0x000000141844723c */ /* 0x040fe20000001854 */
[----:B------:R-:W3:Y:S07]  /*4a10*/  LDSM.16.M88.4 R84, [R221+0x7000] ;  /* 0x00700000dd54783b */ /* 0x000eee0000000200 */
[----:B------:R-:W-:Y:S01]  /*4a20*/  HMMA.16816.F32 R76, R24, R22, R76 ;  /* 0x00000016184c723c */ /* 0x000fe2000000184c */
[----:B-1----:R-:W-:-:S04]  /*4a30*/  FMUL.FTZ R0, R73, c[0x0][0x2ec] ;  /* 0x0000bb0049007a20 */ /* 0x002fc80000410000 */
[----:B------:R1:W-:Y:S03]  /*4a40*/  MUFU.TANH R244, R0 ;  /* 0x0000000000f47308 */ /* 0x0003e60000002400 */
[----:B--2---:R-:W-:Y:S01]  /*4a50*/  HMMA.16816.F32 R164, R16, R88, R164 ;  /* 0x0000005810a4723c */ /* 0x004fe200000018a4 */
[----:B-1----:R-:W-:-:S07]  /*4a60*/  FMUL.FTZ R0, R74, c[0x0][0x2ec] ;  /* 0x0000bb004a007a20 */ /* 0x002fce0000410000 */
[C---:B------:R-:W-:Y:S01]  /*4a70*/  HMMA.16816.F32 R216, R16.reuse, R90, R176 ;  /* 0x0000005a10d8723c */ /* 0x040fe200000018b0 */
[----:B------:R1:W2:Y:S07]  /*4a80*/  MUFU.TANH R113, R0 ;  /* 0x0000000000717308 */ /* 0x0002ae0000002400 */
[C---:B---3--:R-:W-:Y:S08]  /*4a90*/  HMMA.16816.F32 R160, R16.reuse, R84, R160 ;  /* 0x0000005410a0723c */ /* 0x048ff000000018a0 */
[----:B------:R-:W-:Y:S01]  /*4aa0*/  HMMA.16816.F32 R192, R16, R86, R168 ;  /* 0x0000005610c0723c */ /* 0x000fe200000018a8 */
[----:B-1----:R-:W-:-:S04]  /*4ab0*/  FMUL.FTZ R0, R75, c[0x0][0x2ec] ;  /* 0x0000bb004b007a20 */ /* 0x002fc80000410000 */
[----:B------:R1:W3:Y:S03]  /*4ac0*/  MUFU.TANH R122, R0 ;  /* 0x00000000007a7308 */ /* 0x0002e60000002400 */
[-C--:B------:R-:W-:Y:S08]  /*4ad0*/  HMMA.16816.F32 R72, R12, R42.reuse, R56 ;  /* 0x0000002a0c48723c */ /* 0x080ff00000001838 */
[----:B------:R-:W-:Y:S01]  /*4ae0*/  HMMA.16816.F32 R56, R8, R42, R52 ;  /* 0x0000002a0838723c */ /* 0x000fe20000001834 */
[----:B------:R-:W2:Y:S01]  /*4af0*/  LDSM.16.M88.4 R40, [R221+0x6800] ;  /* 0x00680000dd28783b */ /* 0x000ea20000000200 */
[----:B-1----:R-:W-:-:S06]  /*4b00*/  FMUL.FTZ R0, R44, c[0x0][0x2ec] ;  /* 0x0000bb002c007a20 */ /* 0x002fcc0000410000 */
[-C--:B------:R-:W-:Y:S01]  /*4b10*/  HMMA.16816.F32 R52, R12, R36.reuse, R64 ;  /* 0x000000240c34723c */ /* 0x080fe20000001840 */
[----:B------:R1:W1:Y:S07]  /*4b20*/  MUFU.TANH R120, R0 ;  /* 0x0000000000787308 */ /* 0x00026e0000002400 */
[----:B------:R-:W-:Y:S08]  /*4b30*/  HMMA.16816.F32 R64, R8, R36, R68 ;  /* 0x000000240840723c */ /* 0x000ff00000001844 */
[----:B------:R-:W-:Y:S01]  /*4b40*/  HMMA.16816.F32 R68, R16, R50, R136 ;  /* 0x000000321044723c */ /* 0x000fe20000001888 */
[----:B-1----:R-:W-:-:S04]  /*4b50*/  FMUL.FTZ R0, R45, c[0x0][0x2ec] ;  /* 0x0000bb002d007a20 */ /* 0x002fc80000410000 */
[----:B------:R1:W-:Y:S03]  /*4b60*/  MUFU.TANH R234, R0 ;  /* 0x0000000000ea7308 */ /* 0x0003e60000002400 */
[----:B--2---:R-:W-:Y:S01]  /*4b70*/  HMMA.16816.F32 R104, R16, R40, R148 ;  /* 0x000000281068723c */ /* 0x004fe20000001894 */
[----:B-1----:R-:W-:-:S07]  /*4b80*/  FMUL.FTZ R0, R46, c[0x0][0x2ec] ;  /* 0x0000bb002e007a20 */ /* 0x002fce0000410000 */
[----:B------:R-:W-:Y:S01]  /*4b90*/  HMMA.16816.F32 R108, R16, R42, R156 ;  /* 0x0000002a106c723c */ /* 0x000fe2000000189c */
[----:B------:R1:W2:Y:S02]  /*4ba0*/  MUFU.TANH R121, R0 ;  /* 0x0000000000797308 */ /* 0x0002a40000002400 */
[----:B-1----:R-:W-:Y:S02]  /*4bb0*/  FMUL.FTZ R0, R47, c[0x0][0x2ec] ;  /* 0x0000bb002f007a20 */ /* 0x002fe40000410000 */
[----:B------:R-:W1:Y:S04]  /*4bc0*/  LDSM.16.M88.4 R44, [R221+0x6000] ;  /* 0x00600000dd2c783b */ /* 0x000e680000000200 */
[----:B------:R2:W-:Y:S02]  /*4bd0*/  MUFU.TANH R214, R0 ;  /* 0x0000000000d67308 */ /* 0x0005e40000002400 */
[----:B--2---:R-:W-:-:S06]  /*4be0*/  FMUL.FTZ R0, R60, c[0x0][0x2ec] ;  /* 0x0000bb003c007a20 */ /* 0x004fcc0000410000 */
[----:B------:R2:W1:Y:S02]  /*4bf0*/  MUFU.TANH R116, R0 ;  /* 0x0000000000747308 */ /* 0x0004640000002400 */
[----:B--2---:R-:W-:Y:S01]  /*4c00*/  FMUL.FTZ R0, R61, c[0x0][0x2ec] ;  /* 0x0000bb003d007a20 */ /* 0x004fe20000410000 */
[----:B-1----:R-:W-:Y:S05]  /*4c10*/  HMMA.16816.F32 R100, R16, R46, R144 ;  /* 0x0000002e1064723c */ /* 0x002fea0000001890 */
[----:B------:R1:W-:Y:S02]  /*4c20*/  MUFU.TANH R213, R0 ;  /* 0x0000000000d57308 */ /* 0x0003e40000002400 */
[----:B-1----:R-:W-:-:S06]  /*4c30*/  FMUL.FTZ R0, R62, c[0x0][0x2ec] ;  /* 0x0000bb003e007a20 */ /* 0x002fcc0000410000 */
[----:B------:R1:W2:Y:S02]  /*4c40*/  MUFU.TANH R112, R0 ;  /* 0x0000000000707308 */ /* 0x0002a40000002400 */
[----:B-1----:R-:W-:Y:S02]  /*4c50*/  FMUL.FTZ R0, R63, c[0x0][0x2ec] ;  /* 0x0000bb003f007a20 */ /* 0x002fe40000410000 */
[----:B------:R-:W-:Y:S01]  /*4c60*/  HMMA.16816.F32 R60, R28, R22, R80 ;  /* 0x000000161c3c723c */ /* 0x000fe20000001850 */
[----:B------:R-:W1:Y:S03]  /*4c70*/  LDSM.16.M88.4 R20, [R226+0x1800] ;  /* 0x00180000e214783b */ /* 0x000e660000000200 */
[----:B------:R2:W1:Y:S04]  /*4c80*/  MUFU.TANH R127, R0 ;  /* 0x00000000007f7308 */ /* 0x0004680000002400 */
[----:B------:R-:W-:Y:S01]  /*4c90*/  HMMA.16816.F32 R80, R16, R44, R140 ;  /* 0x0000002c1050723c */ /* 0x000fe2000000188c */
[----:B------:R-:W1:Y:S01]  /*4ca0*/  LDSM.16.M88.4 R16, [R220+0x1800] ;  /* 0x00180000dc10783b */ /* 0x000e620000000200 */
[----:B--2---:R-:W-:-:S04]  /*4cb0*/  FMUL.FTZ R0, R72, c[0x0][0x2ec] ;  /* 0x0000bb0048007a20 */ /* 0x004fc80000410000 */
[----:B------:R2:W1:Y:S02]  /*4cc0*/  MUFU.TANH R128, R0 ;  /* 0x0000000000807308 */ /* 0x0004640000002400 */
[----:B--2---:R-:W-:-:S06]  /*4cd0*/  FMUL.FTZ R0, R73, c[0x0][0x2ec] ;  /* 0x0000bb0049007a20 */ /* 0x004fcc0000410000 */
[----:B------:R2:W-:Y:S02]  /*4ce0*/  MUFU.TANH R212, R0 ;  /* 0x0000000000d47308 */ /* 0x0005e40000002400 */
[----:B--2---:R-:W-:-:S06]  /*4cf0*/  FMUL.FTZ R0, R74, c[0x0][0x2ec] ;  /* 0x0000bb004a007a20 */ /* 0x004fcc0000410000 */
[----:B------:R2:W1:Y:S02]  /*4d00*/  MUFU.TANH R130, R0 ;  /* 0x0000000000827308 */ /* 0x0004640000002400 */
[----:B--2---:R-:W-:Y:S02]  /*4d10*/  FMUL.FTZ R0, R75, c[0x0][0x2ec] ;  /* 0x0000bb004b007a20 */ /* 0x004fe40000410000 */
[----:B------:R-:W-:Y:S04]  /*4d20*/  HMMA.16816.F32 R72, R32, R46, R180 ;  /* 0x0000002e2048723c */ /* 0x000fe800000018b4 */
[----:B------:R2:W-:Y:S02]  /*4d30*/  MUFU.TANH R211, R0 ;  /* 0x0000000000d37308 */ /* 0x0005e40000002400 */
[----:B--2---:R-:W-:-:S06]  /*4d40*/  FMUL.FTZ R0, R56, c[0x0][0x2ec] ;  /* 0x0000bb0038007a20 */ /* 0x004fcc0000410000 */
[----:B------:R2:W1:Y:S02]  /*4d50*/  MUFU.TANH R114, R0 ;  /* 0x0000000000727308 */ /* 0x0004640000002400 */
[----:B--2---:R-:W-:-:S06]  /*4d60*/  FMUL.FTZ R0, R57, c[0x0][0x2ec] ;  /* 0x0000bb0039007a20 */ /* 0x004fcc0000410000 */
[----:B------:R2:W-:Y:S02]  /*4d70*/  MUFU.TANH R210, R0 ;  /* 0x0000000000d27308 */ /* 0x0005e40000002400 */
[----:B--2---:R-:W-:-:S06]  /*4d80*/  FMUL.FTZ R0, R58, c[0x0][0x2ec] ;  /* 0x0000bb003a007a20 */ /* 0x004fcc0000410000 */
[----:B------:R2:W1:Y:S02]  /*4d90*/  MUFU.TANH R125, R0 ;  /* 0x00000000007d7308 */ /* 0x0004640000002400 */
[----:B--2---:R-:W-:Y:S02]  /*4da0*/  FMUL.FTZ R0, R59, c[0x0][0x2ec] ;  /* 0x0000bb003b007a20 */ /* 0x004fe40000410000 */
[----:B------:R-:W-:Y:S04]  /*4db0*/  HMMA.16816.F32 R56, R8, R38, R76 ;  /* 0x000000260838723c */ /* 0x000fe8000000184c */
[----:B------:R2:W1:Y:S04]  /*4dc0*/  MUFU.TANH R208, R0 ;  /* 0x0000000000d07308 */ /* 0x0004680000002400 */
[----:B------:R-:W-:Y:S07]  /*4dd0*/  HMMA.16816.F32 R76, R32, R40, R184 ;  /* 0x00000028204c723c */ /* 0x000fee00000018b8 */
[----:B------:R-:W-:-:S02]  /*4de0*/  IMAD.MOV.U32 R187, RZ, RZ, R119 ;  /* 0x000000ffffbb7224 */ /* 0x000fc400078e0077 */
[----:B------:R-:W-:Y:S02]  /*4df0*/  IMAD.MOV.U32 R184, RZ, RZ, R123 ;  /* 0x000000ffffb87224 */ /* 0x000fe400078e007b */
[----:B--2---:R-:W-:Y:S02]  /*4e00*/  FMUL.FTZ R0, R52, c[0x0][0x2ec] ;  /* 0x0000bb0034007a20 */ /* 0x004fe40000410000 */
[----:B------:R-:W-:Y:S02]  /*4e10*/  IMAD.MOV.U32 R186, RZ, RZ, R117 ;  /* 0x000000ffffba7224 */ /* 0x000fe400078e0075 */
[----:B------:R2:W1:Y:S01]  /*4e20*/  MUFU.TANH R206, R0 ;  /* 0x0000000000ce7308 */ /* 0x0004620000002400 */
[----:B------:R-:W-:Y:S02]  /*4e30*/  IMAD.MOV.U32 R185, RZ, RZ, R126 ;  /* 0x000000ffffb97224 */ /* 0x000fe400078e007e */
[----:B--2---:R-:W-:-:S05]  /*4e40*/  FMUL.FTZ R0, R53, c[0x0][0x2ec] ;  /* 0x0000bb0035007a20 */ /* 0x004fca0000410000 */
[----:B------:R2:W1:Y:S02]  /*4e50*/  MUFU.TANH R209, R0 ;  /* 0x0000000000d17308 */ /* 0x0004640000002400 */
[----:B--2---:R-:W-:-:S06]  /*4e60*/  FMUL.FTZ R0, R54, c[0x0][0x2ec] ;  /* 0x0000bb0036007a20 */ /* 0x004fcc0000410000 */
[----:B------:R2:W-:Y:S02]  /*4e70*/  MUFU.TANH R207, R0 ;  /* 0x0000000000cf7308 */ /* 0x0005e40000002400 */
[----:B--2---:R-:W-:Y:S02]  /*4e80*/  FMUL.FTZ R0, R55, c[0x0][0x2ec] ;  /* 0x0000bb0037007a20 */ /* 0x004fe40000410000 */
[----:B------:R-:W-:Y:S04]  /*4e90*/  HMMA.16816.F32 R52, R12, R38, R60 ;  /* 0x000000260c34723c */ /* 0x000fe8000000183c */
[----:B------:R2:W-:Y:S04]  /*4ea0*/  MUFU.TANH R170, R0 ;  /* 0x0000000000aa7308 */ /* 0x0005e80000002400 */
[----:B-1----:R-:W-:Y:S08]  /*4eb0*/  HMMA.16816.F32 R36, R28, R20, R92 ;  /* 0x000000141c24723c */ /* 0x002ff0000000185c */
[----:B------:R-:W-:Y:S01]  /*4ec0*/  HMMA.16816.F32 R60, R32, R50, R152 ;  /* 0x00000032203c723c */ /* 0x000fe20000001898 */
[----:B--2---:R-:W-:-:S04]  /*4ed0*/  FMUL.FTZ R0, R64, c[0x0][0x2ec] ;  /* 0x0000bb0040007a20 */ /* 0x004fc80000410000 */
[----:B------:R1:W-:Y:S03]  /*4ee0*/  MUFU.TANH R168, R0 ;  /* 0x0000000000a87308 */ /* 0x0003e60000002400 */
[----:B------:R-:W-:Y:S08]  /*4ef0*/  HMMA.16816.F32 R92, R32, R42, R188 ;  /* 0x0000002a205c723c */ /* 0x000ff000000018bc */
[----:B------:R-:W-:Y:S01]  /*4f00*/  HMMA.16816.F32 R48, R12, R16, R36 ;  /* 0x000000100c30723c */ /* 0x000fe20000001824 */
[----:B-1----:R-:W-:-:S07]  /*4f10*/  FMUL.FTZ R0, R65, c[0x0][0x2ec] ;  /* 0x0000bb0041007a20 */ /* 0x002fce0000410000 */
[----:B------:R-:W-:Y:S01]  /*4f20*/  HMMA.16816.F32 R36, R24, R20, R96 ;  /* 0x000000141824723c */ /* 0x000fe20000001860 */
[----:B------:R1:W-:Y:S07]  /*4f30*/  MUFU.TANH R205, R0 ;  /* 0x0000000000cd7308 */ /* 0x0003ee0000002400 */
[----:B------:R-:W-:Y:S01]  /*4f40*/  HMMA.16816.F32 R40, R28, R22, R60 ;  /* 0x000000161c28723c */ /* 0x000fe2000000183c */
[----:B-1----:R-:W-:-:S04]  /*4f50*/  FMUL.FTZ R0, R66, c[0x0][0x2ec] ;  /* 0x0000bb0042007a20 */ /* 0x002fc80000410000 */
[----:B------:R1:W2:Y:S02]  /*4f60*/  MUFU.TANH R154, R0 ;  /* 0x00000000009a7308 */ /* 0x0002a40000002400 */
[----:B-1----:R-:W-:Y:S02]  /*4f70*/  FMUL.FTZ R0, R67, c[0x0][0x2ec] ;  /* 0x0000bb0043007a20 */ /* 0x002fe40000410000 */
[----:B------:R-:W-:Y:S04]  /*4f80*/  HMMA.16816.F32 R64, R32, R44, R172 ;  /* 0x0000002c2040723c */ /* 0x000fe800000018ac */
[----:B------:R1:W1:Y:S04]  /*4f90*/  MUFU.TANH R157, R0 ;  /* 0x00000000009d7308 */ /* 0x0002680000002400 */
[----:B------:R-:W-:Y:S08]  /*4fa0*/  HMMA.16816.F32 R44, R24, R22, R68 ;  /* 0x00000016182c723c */ /* 0x000ff00000001844 */
[----:B------:R-:W-:Y:S01]  /*4fb0*/  HMMA.16816.F32 R20, R8, R16, R36 ;  /* 0x000000100814723c */ /* 0x000fe20000001824 */
[----:B-1----:R-:W-:-:S04]  /*4fc0*/  FMUL.FTZ R0, R52, c[0x0][0x2ec] ;  /* 0x0000bb0034007a20 */ /* 0x002fc80000410000 */
[----:B------:R1:W1:Y:S03]  /*4fd0*/  MUFU.TANH R156, R0 ;  /* 0x00000000009c7308 */ /* 0x0002660000002400 */
[----:B------:R-:W-:Y:S01]  /*4fe0*/  HMMA.16816.F32 R68, R32, R88, R200 ;  /* 0x000000582044723c */ /* 0x000fe200000018c8 */
[----:B-1----:R-:W-:Y:S11]  /*4ff0*/  FMUL.FTZ R0, R53, c[0x0][0x2ec] ;  /* 0x0000bb0035007a20 */ /* 0x002ff60000410000 */
[----:B------:R-:W-:Y:S04]  /*5000*/  @!UPT UIADD3 URZ, URZ, URZ, URZ ;  /* 0x0000003f3f3ff290 */ /* 0x000fe8000fffe03f */
[----:B------:R-:W-:Y:S01]  /*5010*/  FMUL.FTZ R5, R20, c[0x0][0x2ec] ;  /* 0x0000bb0014057a20 */ /* 0x000fe20000410000 */
[----:B------:R-:W-:Y:S01]  /*5020*/  IADD3 R20, R3, UR13, RZ ;  /* 0x0000000d03147c10 */ /* 0x000fe2000fffe0ff */
[----:B------:R1:W-:Y:S01]  /*5030*/  MUFU.TANH R204, R0 ;  /* 0x0000000000cc7308 */ /* 0x0003e20000002400 */
[----:B------:R-:W-:Y:S01]  /*5040*/  FMUL.FTZ R36, R21, c[0x0][0x2ec] ;  /* 0x0000bb0015247a20 */ /* 0x000fe20000410000 */
[----:B------:R-:W-:Y:S01]  /*5050*/  IADD3 R21, R3, UR10, RZ ;  /* 0x0000000a03157c10 */ /* 0x000fe2000fffe0ff */
[----:B------:R-:W-:Y:S01]  /*5060*/  FMUL.FTZ R22, R22, c[0x0][0x2ec] ;  /* 0x0000bb0016167a20 */ /* 0x000fe20000410000 */
[----:B------:R-:W-:Y:S01]  /*5070*/  IMNMX R238, RZ, R20, !PT ;  /* 0x00000014ffee7217 */ /* 0x000fe20007800200 */
[----:B------:R-:W-:Y:S01]  /*5080*/  FMUL.FTZ R23, R23, c[0x0][0x2ec] ;  /* 0x0000bb0017177a20 */ /* 0x000fe20000410000 */
[----:B------:R-:W-:Y:S02]  /*5090*/  IMNMX R242, R21, UR11, PT ;  /* 0x0000000b15f27c17 */ /* 0x000fe4000b800200 */
[----:B------:R2:W-:Y:S01]  /*50a0*/  MUFU.TANH R176, R5 ;  /* 0x0000000500b07308 */ /* 0x0005e20000002400 */
[----:B------:R-:W-:-:S02]  /*50b0*/  IADD3 R20, R7, UR13, RZ ;  /* 0x0000000d07147c10 */ /* 0x000fc4000fffe0ff */
[----:B------:R-:W-:Y:S02]  /*50c0*/  IADD3 R21, R6, UR13, RZ ;  /* 0x0000000d06157c10 */ /* 0x000fe4000fffe0ff */
[----:B------:R-:W-:Y:S02]  /*50d0*/  IMNMX R237, RZ, R20, !PT ;  /* 0x00000014ffed7217 */ /* 0x000fe40007800200 */
[----:B------:R-:W-:Y:S01]  /*50e0*/  IMNMX R236, RZ, R21, !PT ;  /* 0x00000015ffec7217 */ /* 0x000fe20007800200 */
[----:B-1----:R-:W-:Y:S01]  /*50f0*/  FMUL.FTZ R0, R54, c[0x0][0x2ec] ;  /* 0x0000bb0036007a20 */ /* 0x002fe20000410000 */
[----:B------:R1:W-:Y:S01]  /*5100*/  MUFU.TANH R158, R22 ;  /* 0x00000016009e7308 */ /* 0x0003e20000002400 */
[----:B------:R-:W-:Y:S02]  /*5110*/  IADD3 R6, R6, UR10, RZ ;  /* 0x0000000a06067c10 */ /* 0x000fe4000fffe0ff */
[----:B------:R-:W-:Y:S02]  /*5120*/  IADD3 R7, R7, UR10, RZ ;  /* 0x0000000a07077c10 */ /* 0x000fe4000fffe0ff */
[----:B------:R-:W-:-:S02]  /*5130*/  IMNMX R240, R6, UR11, PT ;  /* 0x0000000b06f07c17 */ /* 0x000fc4000b800200 */
[----:B--2---:R-:W-:Y:S01]  /*5140*/  IADD3 R5, R3, 0x48, RZ ;  /* 0x0000004803057810 */ /* 0x004fe20007ffe0ff */
[----:B------:R2:W2:Y:S01]  /*5150*/  MUFU.TANH R155, R0 ;  /* 0x00000000009b7308 */ /* 0x0004a20000002400 */
[----:B------:R-:W-:Y:S02]  /*5160*/  IMNMX R241, R7, UR11, PT ;  /* 0x0000000b07f17c17 */ /* 0x000fe4000b800200 */
[----:B-1----:R-:W-:-:S05]  /*5170*/  IADD3 R22, R5, UR13, RZ ;  /* 0x0000000d05167c10 */ /* 0x002fca000fffe0ff */
[----:B------:R1:W-:Y:S01]  /*5180*/  MUFU.TANH R177, R23 ;  /* 0x0000001700b17308 */ /* 0x0003e20000002400 */
[----:B------:R-:W-:Y:S02]  /*5190*/  IADD3 R5, R5, UR10, RZ ;  /* 0x0000000a05057c10 */ /* 0x000fe4000fffe0ff */
[----:B------:R-:W-:Y:S01]  /*51a0*/  IMNMX R235, RZ, R22, !PT ;  /* 0x00000016ffeb7217 */ /* 0x000fe20007800200 */
[----:B--2---:R-:W-:-:S04]  /*51b0*/  FMUL.FTZ R0, R55, c[0x0][0x2ec] ;  /* 0x0000bb0037007a20 */ /* 0x004fc80000410000 */
[----:B------:R-:W-:Y:S01]  /*51c0*/  MUFU.TANH R178, R36 ;  /* 0x0000002400b27308 */ /* 0x000fe20000002400 */
[-C--:B------:R-:W-:Y:S07]  /*51d0*/  HMMA.16816.F32 R52, R8, R18.reuse, R44 ;  /* 0x000000120834723c */ /* 0x080fee000000182c */
[----:B------:R2:W-:Y:S01]  /*51e0*/  MUFU.TANH R151, R0 ;  /* 0x0000000000977308 */ /* 0x0005e20000002400 */
[----:B------:R-:W-:Y:S01]  /*51f0*/  HMMA.16816.F32 R44, R12, R18, R40 ;  /* 0x000000120c2c723c */ /* 0x000fe20000001828 */
[----:B------:R-:W3:Y:S04]  /*5200*/  LDSM.16.M88.4 R16, [R226+0x2000] ;  /* 0x00200000e210783b */ /* 0x000ee80000000200 */
[----:B-1----:R-:W1:Y:S01]  /*5210*/  LDSM.16.M88.4 R20, [R220+0x2000] ;  /* 0x00200000dc14783b */ /* 0x002e620000000200 */
[----:B--2---:R-:W-:-:S04]  /*5220*/  FMUL.FTZ R0, R56, c[0x0][0x2ec] ;  /* 0x0000bb0038007a20 */ /* 0x004fc80000410000 */
[----:B------:R2:W1:Y:S11]  /*5230*/  MUFU.TANH R150, R0 ;  /* 0x0000000000967308 */ /* 0x0004760000002400 */
[----:B------:R-:W-:Y:S03]  /*5240*/  @!UPT UIADD3 URZ, URZ, URZ, URZ ;  /* 0x0000003f3f3ff290 */ /* 0x000fe6000fffe03f */
[----:B------:R-:W-:-:S04]  /*5250*/  FMUL.FTZ R7, R46, c[0x0][0x2ec] ;  /* 0x0000bb002e077a20 */ /* 0x000fc80000410000 */
[----:B------:R4:W-:Y:S01]  /*5260*/  MUFU.TANH R61, R7 ;  /* 0x00000007003d7308 */ /* 0x0009e20000002400 */
[----:B--2---:R-:W-:-:S07]  /*5270*/  FMUL.FTZ R0, R57, c[0x0][0x2ec] ;  /* 0x0000bb0039007a20 */ /* 0x004fce0000410000 */
[----:B------:R2:W-:Y:S01]  /*5280*/  MUFU.TANH R183, R0 ;  /* 0x0000000000b77308 */ /* 0x0005e20000002400 */
[----:B---3--:R-:W-:Y:S01]  /*5290*/  HMMA.16816.F32 R36, R28, R16, R64 ;  /* 0x000000101c24723c */ /* 0x008fe20000001840 */
[----:B----4-:R-:W-:-:S06]  /*52a0*/  FMUL.FTZ R7, R47, c[0x0][0x2ec] ;  /* 0x0000bb002f077a20 */ /* 0x010fcc0000410000 */
[----:B------:R-:W-:Y:S01]  /*52b0*/  MUFU.TANH R64, R7 ;  /* 0x0000000700407308 */ /* 0x000fe20000002400 */
[----:B------:R-:W-:Y:S01]  /*52c0*/  HMMA.16816.F32 R40, R24, R16, R80 ;  /* 0x000000101828723c */ /* 0x000fe20000001850 */
[----:B--2---:R-:W-:-:S06]  /*52d0*/  FMUL.FTZ R0, R58, c[0x0][0x2ec] ;  /* 0x0000bb003a007a20 */ /* 0x004fcc0000410000 */
[----:B------:R-:W-:Y:S01]  /*52e0*/  FMUL.FTZ R16, R52, c[0x0][0x2ec] ;  /* 0x0000bb0034107a20 */ /* 0x000fe20000410000 */
[----:B------:R2:W3:Y:S08]  /*52f0*/  MUFU.TANH R147, R0 ;  /* 0x0000000000937308 */ /* 0x0004f00000002400 */
[----:B-1----:R-:W-:Y:S01]  /*5300*/  HMMA.16816.F32 R36, R12, R20, R36 ;  /* 0x000000140c24723c */ /* 0x002fe20000001824 */
[----:B------:R1:W-:Y:S01]  /*5310*/  MUFU.TANH R62, R16 ;  /* 0x00000010003e7308 */ /* 0x0003e20000002400 */
[----:B--2---:R-:W-:-:S06]  /*5320*/  FMUL.FTZ R0, R59, c[0x0][0x2ec] ;  /* 0x0000bb003b007a20 */ /* 0x004fcc0000410000 */
[----:B------:R-:W-:Y:S01]  /*5330*/  HMMA.16816.F32 R56, R32, R84, R196 ;  /* 0x000000542038723c */ /* 0x000fe200000018c4 */
[----:B------:R2:W4:Y:S01]  /*5340*/  MUFU.TANH R153, R0 ;  /* 0x0000000000997308 */ /* 0x0005220000002400 */
[----:B-1----:R-:W-:-:S07]  /*5350*/  FMUL.FTZ R16, R54, c[0x0][0x2ec] ;  /* 0x0000bb0036107a20 */ /* 0x002fce0000410000 */
[----:B------:R1:W-:Y:S01]  /*5360*/  MUFU.TANH R60, R16 ;  /* 0x00000010003c7308 */ /* 0x0003e20000002400 */
[----:B--2---:R-:W-:-:S07]  /*5370*/  FMUL.FTZ R0, R48, c[0x0][0x2ec] ;  /* 0x0000bb0030007a20 */ /* 0x004fce0000410000 */
[----:B------:R2:W2:Y:S01]  /*5380*/  MUFU.TANH R181, R0 ;  /* 0x0000000000b57308 */ /* 0x0004a20000002400 */
[----:B-1----:R-:W-:-:S07]  /*5390*/  FMUL.FTZ R16, R36, c[0x0][0x2ec] ;  /* 0x0000bb0024107a20 */ /* 0x002fce0000410000 */
[----:B------:R1:W-:Y:S01]  /*53a0*/  MUFU.TANH R145, R16 ;  /* 0x0000001000917308 */ /* 0x0003e20000002400 */
[----:B--2---:R-:W-:-:S07]  /*53b0*/  FMUL.FTZ R0, R49, c[0x0][0x2ec] ;  /* 0x0000bb0031007a20 */ /* 0x004fce0000410000 */
[----:B------:R2:W2:Y:S01]  /*53c0*/  MUFU.TANH R182, R0 ;  /* 0x0000000000b67308 */ /* 0x0004a20000002400 */
[----:B-1----:R-:W-:-:S07]  /*53d0*/  FMUL.FTZ R16, R38, c[0x0][0x2ec] ;  /* 0x0000bb0026107a20 */ /* 0x002fce0000410000 */
[----:B------:R-:W-:Y:S01]  /*53e0*/  MUFU.TANH R146, R16 ;  /* 0x0000001000927308 */ /* 0x000fe20000002400 */
[----:B--2---:R-:W-:-:S07]  /*53f0*/  FMUL.FTZ R0, R50, c[0x0][0x2ec] ;  /* 0x0000bb0032007a20 */ /* 0x004fce0000410000 */
[----:B------:R1:W-:Y:S02]  /*5400*/  MUFU.TANH R179, R0 ;  /* 0x0000000000b37308 */ /* 0x0003e40000002400 */
[----:B-1----:R-:W-:Y:S02]  /*5410*/  FMUL.FTZ R0, R51, c[0x0][0x2ec] ;  /* 0x0000bb0033007a20 */ /* 0x002fe40000410000 */
[----:B------:R-:W-:Y:S04]  /*5420*/  HMMA.16816.F32 R48, R8, R20, R40 ;  /* 0x000000140830723c */ /* 0x000fe80000001828 */
[----:B------:R1:W2:Y:S02]  /*5430*/  MUFU.TANH R180, R0 ;  /* 0x0000000000b47308 */ /* 0x0002a40000002400 */
[----:B-1----:R-:W-:-:S04]  /*5440*/  IMAD.U32 R0, RZ, RZ, UR9 ;  /* 0x00000009ff007e24 */ /* 0x002fc8000f8e00ff */
[----:B------:R-:W-:Y:S01]  /*5450*/  IMAD R0, R0, 0x80, R239 ;  /* 0x0000008000007824 */ /* 0x000fe200078e02ef */
[----:B------:R-:W-:Y:S01]  /*5460*/  IMNMX R239, R5, UR11, PT ;  /* 0x0000000b05ef7c17 */ /* 0x000fe2000b800200 */
[----:B------:R-:W-:Y:S11]  /*5470*/  FMUL.FTZ R5, R44, c[0x0][0x2ec] ;  /* 0x0000bb002c057a20 */ /* 0x000ff60000410000 */
[----:B------:R-:W-:Y:S01]  /*5480*/  @!UPT UIADD3 URZ, URZ, URZ, URZ ;  /* 0x0000003f3f3ff290 */ /* 0x000fe2000fffe03f */
[----:B------:R-:W-:Y:S01]  /*5490*/  FMUL.FTZ R21, R49, c[0x0][0x2ec] ;  /* 0x0000bb0031157a20 */ /* 0x000fe20000410000 */
[----:B------:R-:W-:Y:S01]  /*54a0*/  IADD3 R3, R0, 0x1, RZ ;  /* 0x0000000100037810 */ /* 0x000fe20007ffe0ff */
[----:B------:R1:W1:Y:S03]  /*54b0*/  MUFU.TANH R63, R5 ;  /* 0x00000005003f7308 */ /* 0x0002660000002400 */
[C---:B------:R-:W-:Y:S02]  /*54c0*/  ISETP.GE.AND P0, PT, R3.reuse, R242, PT ;  /* 0x000000f20300720c */ /* 0x040fe40003f06270 */
[C---:B------:R-:W-:Y:S02]  /*54d0*/  ISETP.GE.AND P1, PT, R3.reuse, R240, PT ;  /* 0x000000f00300720c */ /* 0x040fe40003f26270 */
[C---:B------:R-:W-:Y:S01]  /*54e0*/  ISETP.LT.OR P3, PT, R3.reuse, R238, P0 ;  /* 0x000000ee0300720c */ /* 0x040fe20000761670 */
[----:B------:R-:W-:Y:S01]  /*54f0*/  MUFU.TANH R144, R21 ;  /* 0x0000001500907308 */ /* 0x000fe20000002400 */
[----:B------:R-:W-:-:S02]  /*5500*/  ISETP.LT.OR P1, PT, R3, R236, P1 ;  /* 0x000000ec0300720c */ /* 0x000fc40000f21670 */
[C---:B------:R-:W-:Y:S02]  /*5510*/  ISETP.GE.AND P0, PT, R3.reuse, R239, PT ;  /* 0x000000ef0300720c */ /* 0x040fe40003f06270 */
[----:B------:R-:W-:Y:S02]  /*5520*/  P2R R6, PR, RZ, 0x2 ;  /* 0x00000002ff067803 */ /* 0x000fe40000000000 */
[----:B------:R-:W-:Y:S01]  /*5530*/  ISETP.GE.AND P2, PT, R3, R241, PT ;  /* 0x000000f10300720c */ /* 0x000fe20003f46270 */
[----:B-1----:R-:W-:Y:S01]  /*5540*/  FMUL.FTZ R5, R45, c[0x0][0x2ec] ;  /* 0x0000bb002d057a20 */ /* 0x002fe20000410000 */
[C---:B------:R-:W-:Y:S01]  /*5550*/  ISETP.LT.OR P0, PT, R3.reuse, R235, P0 ;  /* 0x000000eb0300720c */ /* 0x040fe20000701670 */
[----:B------:R-:W-:Y:S01]  /*5560*/  HMMA.16816.F32 R44, R24, R18, R100 ;  /* 0x00000012182c723c */ /* 0x000fe20000001864 */
[----:B------:R-:W-:Y:S01]  /*5570*/  ISETP.GE.AND P1, PT, R0, R242, PT ;  /* 0x000000f20000720c */ /* 0x000fe20003f26270 */
[----:B------:R1:W1:Y:S01]  /*5580*/  MUFU.TANH R65, R5 ;  /* 0x0000000500417308 */ /* 0x0002620000002400 */
[----:B------:R-:W-:-:S02]  /*5590*/  ISETP.LT.OR P4, PT, R3, R237, P2 ;  /* 0x000000ed0300720c */ /* 0x000fc40001781670 */
[C---:B------:R-:W-:Y:S02]  /*55a0*/  ISETP.LT.OR P1, PT, R0.reuse, R238, P1 ;  /* 0x000000ee0000720c */ /* 0x040fe40000f21670 */
[C---:B------:R-:W-:Y:S02]  /*55b0*/  IADD3 R3, R0.reuse, 0x8, RZ ;  /* 0x0000000800037810 */ /* 0x040fe40007ffe0ff */
[----:B------:R-:W-:Y:S02]  /*55c0*/  FSEL R115, R115, -INF , !P1 ;  /* 0xff80000073737808 */ /* 0x000fe40004800000 */
[C---:B------:R-:W-:Y:S02]  /*55d0*/  ISETP.GE.AND P2, PT, R3.reuse, R242, PT ;  /* 0x000000f20300720c */ /* 0x040fe40003f46270 */
[----:B------:R-:W-:Y:S02]  /*55e0*/  ISETP.GE.AND P1, PT, R0, R240, PT ;  /* 0x000000f00000720c */ /* 0x000fe40003f26270 */
[----:B------:R-:W-:-:S02]  /*55f0*/  ISETP.LT.OR P2, PT, R3, R238, P2 ;  /* 0x000000ee0300720c */ /* 0x000fc40001741670 */
[C---:B------:R-:W-:Y:S02]  /*5600*/  ISETP.LT.OR P1, PT, R0.reuse, R236, P1 ;  /* 0x000000ec0000720c */ /* 0x040fe40000f21670 */
[----:B-1----:R-:W-:Y:S02]  /*5610*/  P2R R5, PR, RZ, 0x1 ;  /* 0x00000001ff057803 */ /* 0x002fe40000000000 */
[C---:B------:R-:W-:Y:S02]  /*5620*/  ISETP.GE.AND P0, PT, R0.reuse, R241, PT ;  /* 0x000000f10000720c */ /* 0x040fe40003f06270 */
[----:B------:R-:W-:Y:S02]  /*5630*/  P2R R7, PR, RZ, 0x4 ;  /* 0x00000004ff077803 */ /* 0x000fe40000000000 */
[----:B------:R-:W-:Y:S02]  /*5640*/  ISETP.LT.OR P0, PT, R0, R237, P0 ;  /* 0x000000ed0000720c */ /* 0x000fe40000701670 */
[----:B------:R-:W-:-:S02]  /*5650*/  FSEL R136, R249, -INF , !P1 ;  /* 0xff800000f9887808 */ /* 0x000fc40004800000 */
[----:B------:R-:W-:Y:S02]  /*5660*/  FSEL R129, R250, -INF , !P0 ;  /* 0xff800000fa817808 */ /* 0x000fe40004000000 */
[C---:B------:R-:W-:Y:S02]  /*5670*/  ISETP.GE.AND P0, PT, R0.reuse, R239, PT ;  /* 0x000000ef0000720c */ /* 0x040fe40003f06270 */
[C---:B------:R-:W-:Y:S02]  /*5680*/  ISETP.GE.AND P2, PT, R3.reuse, R241, PT ;  /* 0x000000f10300720c */ /* 0x040fe40003f46270 */
[----:B------:R-:W-:Y:S02]  /*5690*/  ISETP.LT.OR P0, PT, R0, R235, P0 ;  /* 0x000000eb0000720c */ /* 0x000fe40000701670 */
[----:B------:R-:W-:Y:S02]  /*56a0*/  ISETP.GE.AND P1, PT, R3, R240, PT ;  /* 0x000000f00300720c */ /* 0x000fe40003f26270 */
[----:B------:R-:W-:-:S02]  /*56b0*/  FSEL R141, R233, -INF , !P0 ;  /* 0xff800000e98d7808 */ /* 0x000fc40004000000 */
[C---:B------:R-:W-:Y:S02]  /*56c0*/  ISETP.LT.OR P5, PT, R3.reuse, R237, P2 ;  /* 0x000000ed0300720c */ /* 0x040fe400017a1670 */
[C---:B------:R-:W-:Y:S02]  /*56d0*/  ISETP.LT.OR P6, PT, R3.reuse, R236, P1 ;  /* 0x000000ec0300720c */ /* 0x040fe40000fc1670 */
[----:B------:R-:W-:Y:S02]  /*56e0*/  ISETP.GE.AND P0, PT, R3, R239, PT ;  /* 0x000000ef0300720c */ /* 0x000fe40003f06270 */
[----:B------:R-:W-:Y:S02]  /*56f0*/  ISETP.NE.AND P2, PT, R5, RZ, PT ;  /* 0x000000ff0500720c */ /* 0x000fe40003f45270 */
[----:B------:R-:W-:Y:S02]  /*5700*/  FSEL R118, R118, -INF , !P3 ;  /* 0xff80000076767808 */ /* 0x000fe40005800000 */
[----:B------:R-:W-:Y:S01]  /*5710*/  ISETP.NE.AND P1, PT, R7, RZ, PT ;  /* 0x000000ff0700720c */ /* 0x000fe20003f25270 */
[----:B------:R-:W-:Y:S01]  /*5720*/  FMUL.FTZ R7, R55, c[0x0][0x2ec] ;  /* 0x0000bb0037077a20 */ /* 0x000fe20000410000 */
[----:B------:R-:W-:-:S02]  /*5730*/  IADD3 R5, R0, 0x9, RZ ;  /* 0x0000000900057810 */ /* 0x000fc40007ffe0ff */
[----:B------:R-:W-:Y:S01]  /*5740*/  ISETP.NE.AND P3, PT, R6, RZ, PT ;  /* 0x000000ff0600720c */ /* 0x000fe20003f65270 */
[----:B------:R-:W-:Y:S01]  /*5750*/  MUFU.TANH R149, R7 ;  /* 0x0000000700957308 */ /* 0x000fe20000002400 */
[----:B------:R-:W-:Y:S02]  /*5760*/  P2R R6, PR, RZ, 0x40 ;  /* 0x00000040ff067803 */ /* 0x000fe40000000000 */
[----:B------:R-:W-:Y:S01]  /*5770*/  ISETP.LT.OR P6, PT, R3, R235, P0 ;  /* 0x000000eb0300720c */ /* 0x000fe200007c1670 */
[----:B------:R-:W-:Y:S01]  /*5780*/  FMUL.FTZ R3, R53, c[0x0][0x2ec] ;  /* 0x0000bb0035037a20 */ /* 0x000fe20000410000 */
[----:B------:R-:W-:Y:S02]  /*5790*/  FSEL R138, R247, -INF , !P2 ;  /* 0xff800000f78a7808 */ /* 0x000fe40005000000 */
[----:B------:R-:W-:Y:S01]  /*57a0*/  ISETP.GE.AND P2, PT, R5, R241, PT ;  /* 0x000000f10500720c */ /* 0x000fe20003f46270 */
[----:B------:R1:W1:Y:S01]  /*57b0*/  MUFU.TANH R152, R3 ;  /* 0x0000000300987308 */ /* 0x0002620000002400 */
[----:B------:R-:W-:-:S02]  /*57c0*/  FSEL R119, R245, -INF , !P1 ;  /* 0xff800000f5777808 */ /* 0x000fc40004800000 */
[----:B------:R-:W-:Y:S02]  /*57d0*/  ISETP.GE.AND P1, PT, R5, R240, PT ;  /* 0x000000f00500720c */ /* 0x000fe40003f26270 */
[----:B-----5:R-:W-:Y:S02]  /*57e0*/  FSEL R132, R215, -INF , !P5 ;  /* 0xff800000d7847808 */ /* 0x020fe40006800000 */
[C---:B------:R-:W-:Y:S02]  /*57f0*/  ISETP.GE.AND P0, PT, R5.reuse, R239, PT ;  /* 0x000000ef0500720c */ /* 0x040fe40003f06270 */
[----:B------:R-:W-:Y:S02]  /*5800*/  FSEL R123, R252, -INF , !P4 ;  /* 0xff800000fc7b7808 */ /* 0x000fe40006000000 */
[C---:B------:R-:W-:Y:S02]  /*5810*/  ISETP.LT.OR P5, PT, R5.reuse, R237, P2 ;  /* 0x000000ed0500720c */ /* 0x040fe400017a1670 */
[----:B------:R-:W-:-:S02]  /*5820*/  ISETP.GE.AND P4, PT, R5, R242, PT ;  /* 0x000000f20500720c */ /* 0x000fc40003f86270 */
[----:B------:R-:W-:Y:S02]  /*5830*/  ISETP.NE.AND P2, PT, R6, RZ, PT ;  /* 0x000000ff0600720c */ /* 0x000fe40003f45270 */
[----:B-1----:R-:W-:Y:S02]  /*5840*/  IADD3 R3, R0, 0x10, RZ ;  /* 0x0000001000037810 */ /* 0x002fe40007ffe0ff */
[C---:B------:R-:W-:Y:S02]  /*5850*/  ISETP.LT.OR P1, PT, R5.reuse, R236, P1 ;  /* 0x000000ec0500720c */ /* 0x040fe40000f21670 */
[----:B------:R-:W-:Y:S02]  /*5860*/  ISETP.LT.OR P0, PT, R5, R235, P0 ;  /* 0x000000eb0500720c */ /* 0x000fe40000701670 */
[----:B------:R-:W-:Y:S02]  /*5870*/  FSEL R131, R251, -INF , !P3 ;  /* 0xff800000fb837808 */ /* 0x000fe40005800000 */
[----:B------:R-:W-:-:S02]  /*5880*/  ISETP.GE.AND P3, PT, R3, R242, PT ;  /* 0x000000f20300720c */ /* 0x000fc40003f66270 */
[----:B------:R-:W-:Y:S02]  /*5890*/  ISETP.LT.OR P4, PT, R5, R238, P4 ;  /* 0x000000ee0500720c */ /* 0x000fe40002781670 */
[----:B------:R-:W-:Y:S02]  /*58a0*/  P2R R7, PR, RZ, 0x2 ;  /* 0x00000002ff077803 */ /* 0x000fe40000000000 */
[----:B------:R-:W-:Y:S02]  /*58b0*/  FSEL R134, R134, -INF , !P2 ;  /* 0xff80000086867808 */ /* 0x000fe40005000000 */
[C---:B------:R-:W-:Y:S02]  /*58c0*/  ISETP.GE.AND P2, PT, R3.reuse, R241, PT ;  /* 0x000000f10300720c */ /* 0x040fe40003f46270 */
[----:B------:R-:W-:Y:S02]  /*58d0*/  ISETP.GE.AND P1, PT, R3, R240, PT ;  /* 0x000000f00300720c */ /* 0x000fe40003f26270 */
[----:B------:R-:W-:-:S02]  /*58e0*/  P2R R5, PR, RZ, 0x1 ;  /* 0x00000001ff057803 */ /* 0x000fc40000000000 */
[C---:B------:R-:W-:Y:S02]  /*58f0*/  ISETP.LT.OR P0, PT, R3.reuse, R238, P3 ;  /* 0x000000ee0300720c */ /* 0x040fe40001f01670 */
[----:B------:R-:W-:Y:S02]  /*5900*/  FSEL R117, R248, -INF , !P4 ;  /* 0xff800000f8757808 */ /* 0x000fe40006000000 */
[C---:B------:R-:W-:Y:S02]  /*5910*/  ISETP.LT.OR P4, PT, R3.reuse, R237, P2 ;  /* 0x000000ed0300720c */ /* 0x040fe40001781670 */
[----:B------:R-:W-:Y:S02]  /*5920*/  ISETP.LT.OR P3, PT, R3, R236, P1 ;  /* 0x000000ec0300720c */ /* 0x000fe40000f61670 */
[----:B------:R-:W-:Y:S01]  /*5930*/  ISETP.NE.AND P2, PT, R7, RZ, PT ;  /* 0x000000ff0700720c */ /* 0x000fe20003f45270 */
[----:B------:R-:W-:Y:S01]  /*5940*/  FMUL.FTZ R7, R39, c[0x0][0x2ec] ;  /* 0x0000bb0027077a20 */ /* 0x000fe20000410000 */
[----:B------:R-:W-:Y:S01]  /*5950*/  ISETP.NE.AND P1, PT, R5, RZ, PT ;  /* 0x000000ff0500720c */ /* 0x000fe20003f25270 */
[----:B------:R-:W-:Y:S01]  /*5960*/  FMUL.FTZ R5, R37, c[0x0][0x2ec] ;  /* 0x0000bb0025057a20 */ /* 0x000fe20000410000 */
[----:B------:R-:W-:Y:S01]  /*5970*/  P2R R6, PR, RZ, 0x1 ;  /* 0x00000001ff067803 */ /* 0x000fe20000000000 */
[----:B------:R-:W-:Y:S01]  /*5980*/  HMMA.16816.F32 R36, R28, R18, R72 ;  /* 0x000000121c24723c */ /* 0x000fe20000001848 */
[----:B------:R-:W-:Y:S01]  /*5990*/  ISETP.GE.AND P0, PT, R3, R239, PT ;  /* 0x000000ef0300720c */ /* 0x000fe20003f06270 */
[----:B------:R-:W1:Y:S01]  /*59a0*/  LDSM.16.M88.4 R16, [R226+0x2800] ;  /* 0x00280000e210783b */ /* 0x000e620000000200 */
[----:B------:R-:W-:Y:S01]  /*59b0*/  FSEL R140, R113, -INF , !P6 ;  /* 0xff800000718c7808 */ /* 0x000fe20007000000 */
[----:B------:R5:W1:Y:S01]  /*59c0*/  MUFU.TANH R159, R5 ;  /* 0x00000005009f7308 */ /* 0x000a620000002400 */
[----:B------:R-:W-:-:S02]  /*59d0*/  ISETP.NE.AND P6, PT, R6, RZ, PT ;  /* 0x000000ff0600720c */ /* 0x000fc40003fc5270 */
[----:B------:R-:W-:Y:S02]  /*59e0*/  P2R R6, PR, RZ, 0x8 ;  /* 0x00000008ff067803 */ /* 0x000fe40000000000 */
[----:B------:R-:W-:Y:S02]  /*59f0*/  ISETP.LT.OR P3, PT, R3, R235, P0 ;  /* 0x000000eb0300720c */ /* 0x000fe40000761670 */
[----:B------:R-:W-:Y:S01]  /*5a00*/  IADD3 R3, R0, 0x11, RZ ;  /* 0x0000001100037810 */ /* 0x000fe20007ffe0ff */
[----:B------:R1:W1:Y:S01]  /*5a10*/  MUFU.TANH R148, R7 ;  /* 0x0000000700947308 */ /* 0x0002620000002400 */
[----:B------:R-:W-:Y:S02]  /*5a20*/  FSEL R137, R122, -INF , !P1 ;  /* 0xff8000007a897808 */ /* 0x000fe40004800000 */
[C---:B------:R-:W-:Y:S02]  /*5a30*/  ISETP.GE.AND P0, PT, R3.reuse, R242, PT ;  /* 0x000000f20300720c */ /* 0x040fe40003f06270 */
[----:B------:R-:W-:-:S02]  /*5a40*/  ISETP.GE.AND P1, PT, R3, R240, PT ;  /* 0x000000f00300720c */ /* 0x000fc40003f26270 */
[----:B------:R-:W-:Y:S02]  /*5a50*/  FSEL R124, R246, -INF , !P5 ;  /* 0xff800000f67c7808 */ /* 0x000fe40006800000 */
[C---:B------:R-:W-:Y:S02]  /*5a60*/  ISETP.LT.OR P5, PT, R3.reuse, R238, P0 ;  /* 0x000000ee0300720c */ /* 0x040fe400007a1670 */
[C---:B------:R-:W-:Y:S01]  /*5a70*/  ISETP.LT.OR P1, PT, R3.reuse, R236, P1 ;  /* 0x000000ec0300720c */ /* 0x040fe20000f21670 */
[----:B------:R-:W-:Y:S01]  /*5a80*/  HMMA.16816.F32 R40, R12, R22, R36 ;  /* 0x000000160c28723c */ /* 0x000fe20000001824 */
[----:B------:R-:W-:Y:S01]  /*5a90*/  ISETP.GE.AND P0, PT, R3, R239, PT ;  /* 0x000000ef0300720c */ /* 0x000fe20003f06270 */
[----:B------:R-:W2:Y:S01]  /*5aa0*/  LDSM.16.M88.4 R36, [R220+0x2800] ;  /* 0x00280000dc24783b */ /* 0x000ea20000000200 */
[----:B-----5:R-:W-:Y:S02]  /*5ab0*/  IADD3 R5, R0, 0x18, RZ ;  /* 0x0000001800057810 */ /* 0x020fe40007ffe0ff */
[----:B------:R-:W-:-:S02]  /*5ac0*/  FSEL R126, R244, -INF , !P2 ;  /* 0xff800000f47e7808 */ /* 0x000fc40005000000 */
[C---:B------:R-:W-:Y:S02]  /*5ad0*/  ISETP.GE.AND P2, PT, R3.reuse, R241, PT ;  /* 0x000000f10300720c */ /* 0x040fe40003f46270 */
[----:B------:R-:W-:Y:S02]  /*5ae0*/  P2R R20, PR, RZ, 0x2 ;  /* 0x00000002ff147803 */ /* 0x000fe40000000000 */
[----:B------:R-:W-:Y:S02]  /*5af0*/  ISETP.LT.OR P1, PT, R3, R235, P0 ;  /* 0x000000eb0300720c */ /* 0x000fe40000721670 */
[----:B------:R-:W-:Y:S02]  /*5b00*/  FSEL R113, R120, -INF , !P6 ;  /* 0xff80000078717808 */ /* 0x000fe40007000000 */
[----:B------:R-:W-:Y:S02]  /*5b10*/  ISETP.GE.AND P0, PT, R5, R242, PT ;  /* 0x000000f20500720c */ /* 0x000fe40003f06270 */
[----:B------:R-:W-:-:S02]  /*5b20*/  ISETP.LT.OR P6, PT, R3, R237, P2 ;  /* 0x000000ed0300720c */ /* 0x000fc400017c1670 */
[----:B------:R-:W-:Y:S01]  /*5b30*/  ISETP.NE.AND P2, PT, R6, RZ, PT ;  /* 0x000000ff0600720c */ /* 0x000fe20003f45270 */
[----:B------:R-:W-:Y:S01]  /*5b40*/  FMUL.FTZ R6, R48, c[0x0][0x2ec] ;  /* 0x0000bb0030067a20 */ /* 0x000fe20000410000 */
[----:B-1----:R-:W-:Y:S02]  /*5b50*/  P2R R7, PR, RZ, 0x2 ;  /* 0x00000002ff077803 */ /* 0x002fe40000000000 */
[C---:B------:R-:W-:Y:S01]  /*5b60*/  ISETP.LT.OR P0, PT, R5.reuse, R238, P0 ;  /* 0x000000ee0500720c */ /* 0x040fe20000701670 */
[----:B------:R1:W-:Y:S01]  /*5b70*/  MUFU.TANH R75, R6 ;  /* 0x00000006004b7308 */ /* 0x0003e20000002400 */
[----:B------:R-:W-:Y:S01]  /*5b80*/  ISETP.GE.AND P1, PT, R5, R240, PT ;  /* 0x000000f00500720c */ /* 0x000fe20003f26270 */
[----:B------:R-:W-:Y:S01]  /*5b90*/  FMUL.FTZ R42, R42, c[0x0][0x2ec] ;  /* 0x0000bb002a2a7a20 */ /* 0x000fe20000410000 */
[----:B------:R-:W-:Y:S01]  /*5ba0*/  FSEL R121, R121, -INF , !P4 ;  /* 0xff80000079797808 */ /* 0x000fe20006000000 */
[----:B------:R-:W-:Y:S01]  /*5bb0*/  FMUL.FTZ R43, R43, c[0x0][0x2ec] ;  /* 0x0000bb002b2b7a20 */ /* 0x000fe20000410000 */
[----:B------:R-:W-:-:S02]  /*5bc0*/  FSEL R122, R116, -INF , !P2 ;  /* 0xff800000747a7808 */ /* 0x000fc40005000000 */
[C---:B------:R-:W-:Y:S01]  /*5bd0*/  ISETP.LT.OR P4, PT, R5.reuse, R236, P1 ;  /* 0x000000ec0500720c */ /* 0x040fe20000f81670 */
[----:B------:R-:W-:Y:S01]  /*5be0*/  MUFU.TANH R139, R42 ;  /* 0x0000002a008b7308 */ /* 0x000fe20000002400 */
[----:B------:R-:W-:Y:S02]  /*5bf0*/  ISETP.GE.AND P2, PT, R5, R241, PT ;  /* 0x000000f10500720c */ /* 0x000fe40003f46270 */
[----:B------:R-:W-:Y:S02]  /*5c00*/  FSEL R102, R234, -INF , !P5 ;  /* 0xff800000ea667808 */ /* 0x000fe40006800000 */
[----:B------:R-:W-:Y:S02]  /*5c10*/  IADD3 R3, R0, 0x19, RZ ;  /* 0x0000001900037810 */ /* 0x000fe40007ffe0ff */
[----:B------:R-:W-:Y:S02]  /*5c20*/  FSEL R133, R112, -INF , !P3 ;  /* 0xff80000070857808 */ /* 0x000fe40005800000 */
[----:B-1----:R-:W-:-:S02]  /*5c30*/  P2R R6, PR, RZ, 0x1 ;  /* 0x00000001ff067803 */ /* 0x002fc40000000000 */
[C---:B------:R-:W-:Y:S02]  /*5c40*/  ISETP.GE.AND P0, PT, R5.reuse, R239, PT ;  /* 0x000000ef0500720c */ /* 0x040fe40003f06270 */
[----:B------:R-:W-:Y:S02]  /*5c50*/  ISETP.NE.AND P5, PT, R6, RZ, PT ;  /* 0x000000ff0600720c */ /* 0x000fe40003fa5270 */
[----:B------:R-:W-:Y:S02]  /*5c60*/  P2R R6, PR, RZ, 0x10 ;  /* 0x00000010ff067803 */ /* 0x000fe40000000000 */
[C---:B------:R-:W-:Y:S02]  /*5c70*/  ISETP.LT.OR P3, PT, R5.reuse, R237, P2 ;  /* 0x000000ed0500720c */ /* 0x040fe40001761670 */
[----:B------:R-:W-:Y:S01]  /*5c80*/  ISETP.LT.OR P4, PT, R5, R235, P0 ;  /* 0x000000eb0500720c */ /* 0x000fe20000781670 */
[----:B------:R-:W-:Y:S01]  /*5c90*/  FMUL.FTZ R5, R51, c[0x0][0x2ec] ;  /* 0x0000bb0033057a20 */ /* 0x000fe20000410000 */
[----:B------:R-:W-:Y:S01]  /*5ca0*/  ISETP.NE.AND P1, PT, R7, RZ, PT ;  /* 0x000000ff0700720c */ /* 0x000fe20003f25270 */
[----:B------:R-:W-:Y:S01]  /*5cb0*/  FMUL.FTZ R7, R50, c[0x0][0x2ec] ;  /* 0x0000bb0032077a20 */ /* 0x000fe20000410000 */
[----:B------:R-:W-:Y:S01]  /*5cc0*/  ISETP.GE.AND P0, PT, R3, R242, PT ;  /* 0x000000f20300720c */ /* 0x000fe20003f06270 */
[----:B------:R1:W-:Y:S01]  /*5cd0*/  MUFU.TANH R143, R5 ;  /* 0x00000005008f7308 */ /* 0x0003e20000002400 */
[----:B------:R-:W-:Y:S01]  /*5ce0*/  ISETP.NE.AND P2, PT, R20, RZ, PT ;  /* 0x000000ff1400720c */ /* 0x000fe20003f45270 */
[----:B------:R-:W-:Y:S01]  /*5cf0*/  FMUL.FTZ R20, R41, c[0x0][0x2ec] ;  /* 0x0000bb0029147a20 */ /* 0x000fe20000410000 */
[----:B------:R-:W-:Y:S01]  /*5d00*/  FSEL R116, R214, -INF , !P6 ;  /* 0xff800000d6747808 */ /* 0x000fe20007000000 */
[----:B------:R-:W-:Y:S01]  /*5d10*/  HMMA.16816.F32 R48, R8, R22, R44 ;  /* 0x000000160830723c */ /* 0x000fe2000000182c */
[----:B------:R-:W-:-:S02]  /*5d20*/  FSEL R127, R127, -INF , !P1 ;  /* 0xff8000007f7f7808 */ /* 0x000fc40004800000 */
[C---:B------:R-:W-:Y:S01]  /*5d30*/  ISETP.LT.OR P6, PT, R3.reuse, R238, P0 ;  /* 0x000000ee0300720c */ /* 0x040fe200007c1670 */
[----:B------:R5:W-:Y:S01]  /*5d40*/  MUFU.TANH R142, R20 ;  /* 0x00000014008e7308 */ /* 0x000be20000002400 */
[C---:B------:R-:W-:Y:S02]  /*5d50*/  ISETP.GE.AND P1, PT, R3.reuse, R240, PT ;  /* 0x000000f00300720c */ /* 0x040fe40003f26270 */
[----:B------:R-:W-:Y:S01]  /*5d60*/  ISETP.GE.AND P0, PT, R3, R239, PT ;  /* 0x000000ef0300720c */ /* 0x000fe20003f06270 */
[----:B------:R-:W-:Y:S01]  /*5d70*/  HMMA.16816.F32 R44, R24, R16, R104 ;  /* 0x00000010182c723c */ /* 0x000fe20000001868 */
[----:B------:R-:W-:Y:S02]  /*5d80*/  FSEL R120, R213, -INF , !P2 ;  /* 0xff800000d5787808 */ /* 0x000fe40005000000 */
[C---:B------:R-:W-:Y:S01]  /*5d90*/  ISETP.GE.AND P2, PT, R3.reuse, R241, PT ;  /* 0x000000f10300720c */ /* 0x040fe20003f46270 */
[----:B-1----:R-:W-:Y:S01]  /*5da0*/  FMUL.FTZ R5, R40, c[0x0][0x2ec] ;  /* 0x0000bb0028057a20 */ /* 0x002fe20000410000 */
[----:B------:R-:W-:Y:S01]  /*5db0*/  FSEL R101, R128, -INF , !P5 ;  /* 0xff80000080657808 */ /* 0x000fe20006800000 */
[----:B------:R1:W1:Y:S01]  /*5dc0*/  MUFU.TANH R74, R7 ;  /* 0x00000007004a7308 */ /* 0x0002620000002400 */
[----:B------:R-:W-:-:S02]  /*5dd0*/  ISETP.LT.OR P1, PT, R3, R236, P1 ;  /* 0x000000ec0300720c */ /* 0x000fc40000f21670 */
[C---:B------:R-:W-:Y:S02]  /*5de0*/  ISETP.LT.OR P0, PT, R3.reuse, R235, P0 ;  /* 0x000000eb0300720c */ /* 0x040fe40000701670 */
[----:B------:R-:W-:Y:S01]  /*5df0*/  ISETP.LT.OR P5, PT, R3, R237, P2 ;  /* 0x000000ed0300720c */ /* 0x000fe200017a1670 */
[----:B-----5:R-:W-:Y:S01]  /*5e00*/  HMMA.16816.F32 R20, R28, R16, R76 ;  /* 0x000000101c14723c */ /* 0x020fe2000000184c */
[----:B------:R-:W-:Y:S01]  /*5e10*/  ISETP.NE.AND P2, PT, R6, RZ, PT ;  /* 0x000000ff0600720c */ /* 0x000fe20003f45270 */
[----:B------:R5:W3:Y:S01]  /*5e20*/  MUFU.TANH R128, R5 ;  /* 0x0000000500807308 */ /* 0x000ae20000002400 */
[----:B------:R-:W-:Y:S02]  /*5e30*/  P2R R6, PR, RZ, 0x1 ;  /* 0x00000001ff067803 */ /* 0x000fe40000000000 */
[----:B------:R-:W-:Y:S02]  /*5e40*/  IADD3 R3, R0, 0x21, RZ ;  /* 0x0000002100037810 */ /* 0x000fe40007ffe0ff */
[----:B------:R-:W-:Y:S01]  /*5e50*/  FSEL R112, R130, -INF , !P3 ;  /* 0xff80000082707808 */ /* 0x000fe20005800000 */
[----:B------:R-:W-:Y:S01]  /*5e60*/  FMUL.FTZ R16, R51, c[0x0][0x2ec] ;  /* 0x0000bb0033107a20 */ /* 0x000fe20000410000 */
[----:B------:R-:W-:Y:S01]  /*5e70*/  FSEL R114, R114, -INF , !P2 ;  /* 0xff80000072727808 */ /* 0x000fe20005000000 */
[----:B------:R3:W-:Y:S01]  /*5e80*/  MUFU.TANH R107, R43 ;  /* 0x0000002b006b7308 */ /* 0x0007e20000002400 */
[----:B-1----:R-:W-:Y:S01]  /*5e90*/  P2R R7, PR, RZ, 0x2 ;  /* 0x00000002ff077803 */ /* 0x002fe20000000000 */
[----:B--2---:R-:W-:Y:S01]  /*5ea0*/  HMMA.16816.F32 R44, R8, R36, R44 ;  /* 0x00000024082c723c */ /* 0x004fe2000000182c */
[----:B------:R-:W-:Y:S01]  /*5eb0*/  FSEL R103, R211, -INF , !P5 ;  /* 0xff800000d3677808 */ /* 0x000fe20006800000 */
[----:B------:R-:W-:Y:S01]  /*5ec0*/  FMUL.FTZ R17, R50, c[0x0][0x2ec] ;  /* 0x0000bb0032117a20 */ /* 0x000fe20000410000 */
[----:B------:R-:W-:-:S02]  /*5ed0*/  FSEL R130, R125, -INF , !P4 ;  /* 0xff8000007d827808 */ /* 0x000fc40006000000 */
[----:B------:R-:W-:Y:S01]  /*5ee0*/  FSEL R98, R212, -INF , !P6 ;  /* 0xff800000d4627808 */ /* 0x000fe20007000000 */
[----:B------:R-:W-:Y:S01]  /*5ef0*/  MUFU.TANH R100, R16 ;  /* 0x0000001000647308 */ /* 0x000fe20000002400 */
[----:B-----5:R-:W-:Y:S02]  /*5f00*/  IADD3 R5, R0, 0x20, RZ ;  /* 0x0000002000057810 */ /* 0x020fe40007ffe0ff */
[----:B------:R-:W-:Y:S02]  /*5f10*/  IADD3 R233, R226, 0x800, RZ ;  /* 0x00000800e2e97810 */ /* 0x000fe40007ffe0ff */
[C---:B------:R-:W-:Y:S02]  /*5f20*/  ISETP.GE.AND P1, PT, R5.reuse, R240, PT ;  /* 0x000000f00500720c */ /* 0x040fe40003f26270 */
[C---:B------:R-:W-:Y:S01]  /*5f30*/  ISETP.GE.AND P0, PT, R5.reuse, R239, PT ;  /* 0x000000ef0500720c */ /* 0x040fe20003f06270 */
[----:B---3--:R-:W-:Y:S01]  /*5f40*/  HMMA.16816.F32 R40, R12, R36, R20 ;  /* 0x000000240c28723c */ /* 0x008fe20000001814 */
[C---:B------:R-:W-:Y:S01]  /*5f50*/  ISETP.GE.AND P3, PT, R5.reuse, R242, PT ;  /* 0x000000f20500720c */ /* 0x040fe20003f66270 */
[----:B------:R1:W2:Y:S01]  /*5f60*/  MUFU.TANH R96, R17 ;  /* 0x0000001100607308 */ /* 0x0002a20000002400 */
[----:B------:R-:W-:-:S02]  /*5f70*/  ISETP.GE.AND P2, PT, R5, R241, PT ;  /* 0x000000f10500720c */ /* 0x000fc40003f46270 */
[C---:B------:R-:W-:Y:S02]  /*5f80*/  ISETP.LT.OR P5, PT, R5.reuse, R236, P1 ;  /* 0x000000ec0500720c */ /* 0x040fe40000fa1670 */
[----:B------:R-:W-:Y:S01]  /*5f90*/  ISETP.LT.OR P1, PT, R5, R235, P0 ;  /* 0x000000eb0500720c */ /* 0x000fe20000721670 */
[----:B------:R-:W-:Y:S01]  /*5fa0*/  HMMA.16816.F32 R20, R28, R18, R92 ;  /* 0x000000121c14723c */ /* 0x000fe2000000185c */
[----:B------:R-:W-:Y:S02]  /*5fb0*/  ISETP.GE.AND P0, PT, R3, R242, PT ;  /* 0x000000f20300720c */ /* 0x000fe40003f06270 */
[----:B------:R-:W-:Y:S02]  /*5fc0*/  ISETP.LT.OR P4, PT, R5, R238, P3 ;  /* 0x000000ee0500720c */ /* 0x000fe40001f81670 */
[----:B------:R-:W-:Y:S02]  /*5fd0*/  ISETP.NE.AND P3, PT, R7, RZ, PT ;  /* 0x000000ff0700720c */ /* 0x000fe40003f65270 */
[----:B------:R-:W-:-:S02]  /*5fe0*/  ISETP.LT.OR P6, PT, R5, R237, P2 ;  /* 0x000000ed0500720c */ /* 0x000fc400017c1670 */
[----:B------:R-:W-:Y:S01]  /*5ff0*/  ISETP.NE.AND P2, PT, R6, RZ, PT ;  /* 0x000000ff0600720c */ /* 0x000fe20003f45270 */
[----:B------:R-:W-:Y:S01]  /*6000*/  FMUL.FTZ R6, R48, c[0x0][0x2ec] ;  /* 0x0000bb0030067a20 */ /* 0x000fe20000410000 */
[C---:B------:R-:W-:Y:S02]  /*6010*/  ISETP.LT.OR P0, PT, R3.reuse, R238, P0 ;  /* 0x000000ee0300720c */ /* 0x040fe40000701670 */
[----:B------:R-:W-:Y:S01]  /*6020*/  FSEL R104, R210, -INF , !P3 ;  /* 0xff800000d2687808 */ /* 0x000fe20005800000 */
[----:B------:R3:W5:Y:S01]  /*6030*/  MUFU.TANH R105, R6 ;  /* 0x0000000600697308 */ /* 0x0007620000002400 */
[----:B------:R-:W-:Y:S01]  /*6040*/  ISETP.GE.AND P3, PT, R3, R241, PT ;  /* 0x000000f10300720c */ /* 0x000fe20003f66270 */
[----:B-1----:R-:W-:Y:S01]  /*6050*/  FMUL.FTZ R17, R43, c[0x0][0x2ec] ;  /* 0x0000bb002b117a20 */ /* 0x002fe20000410000 */
[----:B------:R-:W-:Y:S02]  /*6060*/  FSEL R125, R208, -INF , !P2 ;  /* 0xff800000d07d7808 */ /* 0x000fe40005000000 */
[----:B------:R-:W-:-:S02]  /*6070*/  P2R R5, PR, RZ, 0x1 ;  /* 0x00000001ff057803 */ /* 0x000fc40000000000 */
[C---:B------:R-:W-:Y:S01]  /*6080*/  ISETP.GE.AND P2, PT, R3.reuse, R240, PT ;  /* 0x000000f00300720c */ /* 0x040fe20003f46270 */
[----:B------:R-:W-:Y:S01]  /*6090*/  MUFU.TANH R92, R17 ;  /* 0x00000011005c7308 */ /* 0x000fe20000002400 */
[C---:B------:R-:W-:Y:S02]  /*60a0*/  ISETP.GE.AND P0, PT, R3.reuse, R239, PT ;  /* 0x000000ef0300720c */ /* 0x040fe40003f06270 */
[----:B------:R-:W-:Y:S02]  /*60b0*/  FSEL R174, R206, -INF , !P4 ;  /* 0xff800000ceae7808 */ /* 0x000fe40006000000 */
[C---:B------:R-:W-:Y:S02]  /*60c0*/  ISETP.LT.OR P4, PT, R3.reuse, R237, P3 ;  /* 0x000000ed0300720c */ /* 0x040fe40001f81670 */
[C---:B------:R-:W-:Y:S02]  /*60d0*/  ISETP.LT.OR P3, PT, R3.reuse, R236, P2 ;  /* 0x000000ec0300720c */ /* 0x040fe40001761670 */
[----:B------:R-:W-:Y:S01]  /*60e0*/  ISETP.LT.OR P2, PT, R3, R235, P0 ;  /* 0x000000eb0300720c */ /* 0x000fe20000741670 */
[----:B------:R-:W-:Y:S01]  /*60f0*/  FMUL.FTZ R3, R49, c[0x0][0x2ec] ;  /* 0x0000bb0031037a20 */ /* 0x000fe20000410000 */
[----:B------:R-:W-:Y:S01]  /*6100*/  ISETP.NE.AND P0, PT, R5, RZ, PT ;  /* 0x000000ff0500720c */ /* 0x000fe20003f05270 */
[----:B------:R-:W-:Y:S01]  /*6110*/  HMMA.16816.F32 R48, R24, R18, R108 ;  /* 0x000000121830723c */ /* 0x000fe2000000186c */
[----:B------:R-:W-:Y:S01]  /*6120*/  IADD3 R5, R0, 0x28, RZ ;  /* 0x0000002800057810 */ /* 0x000fe20007ffe0ff */
[----:B------:R1:W1:Y:S01]  /*6130*/  MUFU.TANH R106, R3 ;  /* 0x00000003006a7308 */ /* 0x0002620000002400 */
[----:B------:R-:W-:-:S02]  /*6140*/  P2R R7, PR, RZ, 0x8 ;  /* 0x00000008ff077803 */ /* 0x000fc40000000000 */
[----:B------:R-:W-:Y:S02]  /*6150*/  ISETP.GE.AND P3, PT, R5, R242, PT ;  /* 0x000000f20500720c */ /* 0x000fe40003f66270 */
[----:B------:R-:W-:Y:S02]  /*6160*/  FSEL R169, R209, -INF , !P0 ;  /* 0xff800000d1a97808 */ /* 0x000fe40004000000 */
[----:B---3--:R-:W-:Y:S02]  /*6170*/  P2R R6, PR, RZ, 0x4 ;  /* 0x00000004ff067803 */ /* 0x008fe40000000000 */
[C---:B------:R-:W-:Y:S02]  /*6180*/  ISETP.GE.AND P0, PT, R5.reuse, R239, PT ;  /* 0x000000ef0500720c */ /* 0x040fe40003f06270 */
[----:B------:R-:W-:Y:S02]  /*6190*/  FSEL R175, R154, -INF , !P1 ;  /* 0xff8000009aaf7808 */ /* 0x000fe40004800000 */
[----:B------:R-:W-:-:S02]  /*61a0*/  ISETP.GE.AND P2, PT, R5, R241, PT ;  /* 0x000000f10500720c */ /* 0x000fc40003f46270 */
[C---:B------:R-:W-:Y:S02]  /*61b0*/  ISETP.GE.AND P1, PT, R5.reuse, R240, PT ;  /* 0x000000f00500720c */ /* 0x040fe40003f26270 */
[----:B-1----:R-:W-:Y:S02]  /*61c0*/  IADD3 R3, R0, 0x29, RZ ;  /* 0x0000002900037810 */ /* 0x002fe40007ffe0ff */
[----:B------:R-:W-:Y:S02]  /*61d0*/  FSEL R170, R170, -INF , !P4 ;  /* 0xff800000aaaa7808 */ /* 0x000fe40006000000 */
[----:B------:R-:W-:Y:S01]  /*61e0*/  ISETP.LT.OR P4, PT, R5, R238, P3 ;  /* 0x000000ee0500720c */ /* 0x000fe20001f81670 */
[----:B------:R-:W-:Y:S01]  /*61f0*/  HMMA.16816.F32 R52, R8, R38, R48 ;  /* 0x000000260834723c */ /* 0x000fe20000001830 */
[----:B------:R-:W-:Y:S02]  /*6200*/  FSEL R171, R207, -INF , !P6 ;  /* 0xff800000cfab7808 */ /* 0x000fe40007000000 */
[----:B------:R-:W-:-:S02]  /*6210*/  ISETP.LT.OR P3, PT, R5, R235, P0 ;  /* 0x000000eb0500720c */ /* 0x000fc40000761670 */
[----:B------:R-:W-:Y:S02]  /*6220*/  FSEL R173, R168, -INF , !P5 ;  /* 0xff800000a8ad7808 */ /* 0x000fe40006800000 */
[----:B------:R-:W-:Y:S02]  /*6230*/  ISETP.LT.OR P6, PT, R5, R237, P2 ;  /* 0x000000ed0500720c */ /* 0x000fe400017c1670 */
[----:B------:R-:W-:Y:S02]  /*6240*/  ISETP.GE.AND P0, PT, R3, R242, PT ;  /* 0x000000f20300720c */ /* 0x000fe40003f06270 */
[----:B------:R-:W-:Y:S01]  /*6250*/  ISETP.NE.AND P2, PT, R7, RZ, PT ;  /* 0x000000ff0700720c */ /* 0x000fe20003f45270 */
[----:B------:R-:W-:Y:S01]  /*6260*/  FMUL.FTZ R7, R42, c[0x0][0x2ec] ;  /* 0x0000bb002a077a20 */ /* 0x000fe20000410000 */
[----:B------:R-:W-:Y:S02]  /*6270*/  ISETP.LT.OR P5, PT, R5, R236, P1 ;  /* 0x000000ec0500720c */ /* 0x000fe40000fa1670 */
[----:B------:R-:W-:Y:S01]  /*6280*/  ISETP.NE.AND P1, PT, R6, RZ, PT ;  /* 0x000000ff0600720c */ /* 0x000fe20003f25270 */
[----:B------:R-:W-:Y:S01]  /*6290*/  FMUL.FTZ R6, R40, c[0x0][0x2ec] ;  /* 0x0000bb0028067a20 */ /* 0x000fe20000410000 */
[----:B------:R-:W-:Y:S01]  /*62a0*/  ISETP.LT.OR P0, PT, R3, R238, P0 ;  /* 0x000000ee0300720c */ /* 0x000fe20000701670 */
[----:B------:R-:W-:Y:S01]  /*62b0*/  MUFU.TANH R89, R7 ;  /* 0x0000000700597308 */ /* 0x000fe20000002400 */
[----:B------:R-:W-:-:S02]  /*62c0*/  FSEL R168, R205, -INF , !P2 ;  /* 0xff800000cda87808 */ /* 0x000fc40005000000 */
[----:B------:R-:W-:Y:S02]  /*62d0*/  ISETP.GE.AND P2, PT, R3, R241, PT ;  /* 0x000000f10300720c */ /* 0x000fe40003f46270 */
[----:B------:R-:W-:Y:S02]  /*62e0*/  FSEL R172, R157, -INF , !P1 ;  /* 0xff8000009dac7808 */ /* 0x000fe40004800000 */
[C---:B------:R-:W-:Y:S01]  /*62f0*/  ISETP.GE.AND P1, PT, R3.reuse, R240, PT ;  /* 0x000000f00300720c */ /* 0x040fe20003f26270 */
[----:B------:R1:W3:Y:S01]  /*6300*/  MUFU.TANH R97, R6 ;  /* 0x0000000600617308 */ /* 0x0002e20000002400 */
[----:B------:R-:W-:Y:S02]  /*6310*/  P2R R5, PR, RZ, 0x1 ;  /* 0x00000001ff057803 */ /* 0x000fe40000000000 */
[----:B------:R-:W-:Y:S02]  /*6320*/  FSEL R156, R156, -INF , !P4 ;  /* 0xff8000009c9c7808 */ /* 0x000fe40006000000 */
[----:B------:R-:W-:-:S02]  /*6330*/  ISETP.LT.OR P4, PT, R3, R237, P2 ;  /* 0x000000ed0300720c */ /* 0x000fc40001781670 */
[----:B------:R-:W-:Y:S02]  /*6340*/  ISETP.LT.OR P2, PT, R3, R236, P1 ;  /* 0x000000ec0300720c */ /* 0x000fe40000f41670 */
[----:B------:R-:W-:Y:S02]  /*6350*/  ISETP.NE.AND P1, PT, R5, RZ, PT ;  /* 0x000000ff0500720c */ /* 0x000fe40003f25270 */
[----:B------:R-:W-:Y:S02]  /*6360*/  IADD3 R5, R0, 0x30, RZ ;  /* 0x0000003000057810 */ /* 0x000fe40007ffe0ff */
[----:B------:R-:W-:Y:S02]  /*6370*/  ISETP.GE.AND P0, PT, R3, R239, PT ;  /* 0x000000ef0300720c */ /* 0x000fe40003f06270 */
[----:B------:R-:W-:Y:S01]  /*6380*/  P2R R16, PR, RZ, 0x4 ;  /* 0x00000004ff107803 */ /* 0x000fe20000000000 */
[----:B-1----:R-:W-:Y:S01]  /*6390*/  FMUL.FTZ R6, R41, c[0x0][0x2ec] ;  /* 0x0000bb0029067a20 */ /* 0x002fe20000410000 */
[----:B------:R-:W-:Y:S01]  /*63a0*/  ISETP.GE.AND P2, PT, R5, R241, PT ;  /* 0x000000f10500720c */ /* 0x000fe20003f46270 */
[----:B------:R-:W-:Y:S01]  /*63b0*/  HMMA.16816.F32 R40, R12, R38, R20 ;  /* 0x000000260c28723c */ /* 0x000fe20000001814 */
[----:B------:R-:W-:Y:S01]  /*63c0*/  ISETP.LT.OR P0, PT, R3, R235, P0 ;  /* 0x000000eb0300720c */ /* 0x000fe20000701670 */
[----:B------:R1:W1:Y:S01]  /*63d0*/  MUFU.TANH R99, R6 ;  /* 0x0000000600637308 */ /* 0x0002620000002400 */
[----:B------:R-:W-:Y:S01]  /*63e0*/  FSEL R154, R155, -INF , !P6 ;  /* 0xff8000009b9a7808 */ /* 0x000fe20007000000 */
[----:B------:R-:W-:Y:S01]  /*63f0*/  LDSM.16.M88.4 R36, [R220+0x3000] ;  /* 0x00300000dc24783b */ /* 0x000fe20000000200 */
[----:B------:R-:W-:-:S02]  /*6400*/  ISETP.LT.OR P6, PT, R5, R237, P2 ;  /* 0x000000ed0500720c */ /* 0x000fc400017c1670 */
[----:B------:R-:W-:Y:S01]  /*6410*/  ISETP.NE.AND P2, PT, R16, RZ, PT ;  /* 0x000000ff1000720c */ /* 0x000fe20003f45270 */
[----:B------:R-:W-:Y:S01]  /*6420*/  FMUL.FTZ R16, R44, c[0x0][0x2ec] ;  /* 0x0000bb002c107a20 */ /* 0x000fe20000410000 */
[----:B------:R-:W-:Y:S02]  /*6430*/  FSEL R155, R150, -INF , !P5 ;  /* 0xff800000969b7808 */ /* 0x000fe40006800000 */
[----:B------:R-:W-:Y:S01]  /*6440*/  FSEL R150, R204, -INF , !P1 ;  /* 0xff800000cc967808 */ /* 0x000fe20004800000 */
[----:B------:R2:W2:Y:S01]  /*6450*/  MUFU.TANH R85, R16 ;  /* 0x0000001000557308 */ /* 0x0004a20000002400 */
[----:B------:R-:W-:Y:S02]  /*6460*/  IADD3 R3, R0, 0x31, RZ ;  /* 0x0000003100037810 */ /* 0x000fe40007ffe0ff */
[----:B------:R-:W-:Y:S02]  /*6470*/  ISETP.GE.AND P1, PT, R5, R240, PT ;  /* 0x000000f00500720c */ /* 0x000fe40003f26270 */
[----:B------:R-:W-:-:S02]  /*6480*/  FSEL R157, R147, -INF , !P3 ;  /* 0xff800000939d7808 */ /* 0x000fc40005800000 */
[----:B-1----:R-:W-:Y:S02]  /*6490*/  P2R R6, PR, RZ, 0x1 ;  /* 0x00000001ff067803 */ /* 0x002fe40000000000 */
[----:B------:R-:W-:Y:S02]  /*64a0*/  ISETP.GE.AND P0, PT, R5, R242, PT ;  /* 0x000000f20500720c */ /* 0x000fe40003f06270 */
[----:B------:R-:W-:Y:S01]  /*64b0*/  FSEL R151, R151, -INF , !P4 ;  /* 0xff80000097977808 */ /* 0x000fe20006000000 */
[----:B------:R-:W-:Y:S01]  /*64c0*/  FMUL.FTZ R21, R40, c[0x0][0x2ec] ;  /* 0x0000bb0028157a20 */ /* 0x000fe20000410000 */
[----:B------:R-:W-:Y:S02]  /*64d0*/  ISETP.LT.OR P0, PT, R5, R238, P0 ;  /* 0x000000ee0500720c */ /* 0x000fe40000701670 */
[----:B------:R-:W-:Y:S01]  /*64e0*/  ISETP.GE.AND P5, PT, R3, R242, PT ;  /* 0x000000f20300720c */ /* 0x000fe20003fa6270 */
[----:B--2---:R-:W1:Y:S01]  /*64f0*/  LDSM.16.M88.4 R16, [R226+0x3000] ;  /* 0x00300000e210783b */ /* 0x004e620000000200 */
[----:B------:R-:W-:Y:S01]  /*6500*/  P2R R7, PR, RZ, 0x1 ;  /* 0x00000001ff077803 */ /* 0x000fe20000000000 */
[----:B------:R-:W-:Y:S01]  /*6510*/  MUFU.TANH R81, R21 ;  /* 0x0000001500517308 */ /* 0x000fe20000002400 */
[----:B------:R-:W-:-:S02]  /*6520*/  ISETP.GE.AND P0, PT, R5, R239, PT ;  /* 0x000000ef0500720c */ /* 0x000fc40003f06270 */
[C---:B------:R-:W-:Y:S02]  /*6530*/  ISETP.LT.OR P4, PT, R5.reuse, R236, P1 ;  /* 0x000000ec0500720c */ /* 0x040fe40000f81670 */
[----:B------:R-:W-:Y:S02]  /*6540*/  ISETP.LT.OR P3, PT, R5, R235, P0 ;  /* 0x000000eb0500720c */ /* 0x000fe40000761670 */
[----:B------:R-:W-:Y:S01]  /*6550*/  ISETP.NE.AND P1, PT, R6, RZ, PT ;  /* 0x000000ff0600720c */ /* 0x000fe20003f25270 */
[----:B------:R-:W-:Y:S01]  /*6560*/  FMUL.FTZ R6, R45, c[0x0][0x2ec] ;  /* 0x0000bb002d067a20 */ /* 0x000fe20000410000 */
[----:B------:R-:W-:Y:S01]  /*6570*/  ISETP.NE.AND P0, PT, R7, RZ, PT ;  /* 0x000000ff0700720c */ /* 0x000fe20003f05270 */
[----:B------:R-:W-:Y:S01]  /*6580*/  FMUL.FTZ R7, R47, c[0x0][0x2ec] ;  /* 0x0000bb002f077a20 */ /* 0x000fe20000410000 */
[----:B------:R-:W-:Y:S01]  /*6590*/  ISETP.LT.OR P5, PT, R3, R238, P5 ;  /* 0x000000ee0300720c */ /* 0x000fe20002fa1670 */
[----:B------:R2:W-:Y:S01]  /*65a0*/  MUFU.TANH R88, R6 ;  /* 0x0000000600587308 */ /* 0x0005e20000002400 */
[----:B------:R-:W-:-:S02]  /*65b0*/  FSEL R147, R183, -INF , !P2 ;  /* 0xff800000b7937808 */ /* 0x000fc40005000000 */
[----:B------:R-:W-:Y:S02]  /*65c0*/  ISETP.GE.AND P2, PT, R3, R241, PT ;  /* 0x000000f10300720c */ /* 0x000fe40003f46270 */
[----:B----4-:R-:W-:Y:S02]  /*65d0*/  FSEL R153, R153, -INF , !P1 ;  /* 0xff80000099997808 */ /* 0x010fe40004800000 */
[----:B------:R-:W-:Y:S01]  /*65e0*/  FSEL R209, R181, -INF , !P0 ;  /* 0xff800000b5d17808 */ /* 0x000fe20004000000 */
[----:B------:R4:W-:Y:S01]  /*65f0*/  MUFU.TANH R82, R7 ;  /* 0x0000000700527308 */ /* 0x0009e20000002400 */
[C---:B------:R-:W-:Y:S02]  /*6600*/  ISETP.GE.AND P1, PT, R3.reuse, R240, PT ;  /* 0x000000f00300720c */ /* 0x040fe40003f26270 */
[----:B------:R-:W-:Y:S02]  /*6610*/  ISETP.GE.AND P0, PT, R3, R239, PT ;  /* 0x000000ef0300720c */ /* 0x000fe40003f06270 */
[----:B------:R-:W-:-:S02]  /*6620*/  P2R R5, PR, RZ, 0x20 ;  /* 0x00000020ff057803 */ /* 0x000fc40000000000 */
[C---:B------:R-:W-:Y:S01]  /*6630*/  ISETP.LT.OR P5, PT, R3.reuse, R237, P2 ;  /* 0x000000ed0300720c */ /* 0x040fe200017a1670 */
[----:B--2---:R-:W-:Y:S01]  /*6640*/  FMUL.FTZ R6, R46, c[0x0][0x2ec] ;  /* 0x0000bb002e067a20 */ /* 0x004fe20000410000 */
[C---:B------:R-:W-:Y:S02]  /*6650*/  ISETP.LT.OR P2, PT, R3.reuse, R236, P1 ;  /* 0x000000ec0300720c */ /* 0x040fe40000f41670 */
[----:B------:R-:W-:Y:S01]  /*6660*/  ISETP.LT.OR P0, PT, R3, R235, P0 ;  /* 0x000000eb0300720c */ /* 0x000fe20000701670 */
[----:B------:R2:W2:Y:S01]  /*6670*/  MUFU.TANH R77, R6 ;  /* 0x00000006004d7308 */ /* 0x0004a20000002400 */
[----:B------:R-:W-:Y:S02]  /*6680*/  IADD3 R3, R0, 0x38, RZ ;  /* 0x0000003800037810 */ /* 0x000fe40007ffe0ff */
[----:B------:R-:W-:Y:S02]  /*6690*/  ISETP.NE.AND P1, PT, R5, RZ, PT ;  /* 0x000000ff0500720c */ /* 0x000fe40003f25270 */
[----:B------:R-:W-:Y:S01]  /*66a0*/  P2R R5, PR, RZ, 0x1 ;  /* 0x00000001ff057803 */ /* 0x000fe20000000000 */
[----:B-1----:R-:W-:Y:S01]  /*66b0*/  HMMA.16816.F32 R44, R28, R16, R56 ;  /* 0x000000101c2c723c */ /* 0x002fe20000001838 */
[----:B------:R-:W-:-:S02]  /*66c0*/  ISETP.GE.AND P0, PT, R3, R242, PT ;  /* 0x000000f20300720c */ /* 0x000fc40003f06270 */
[----:B------:R-:W-:Y:S02]  /*66d0*/  P2R R20, PR, RZ, 0x4 ;  /* 0x00000004ff147803 */ /* 0x000fe40000000000 */
[C---:B------:R-:W-:Y:S02]  /*66e0*/  ISETP.LT.OR P0, PT, R3.reuse, R238, P0 ;  /* 0x000000ee0300720c */ /* 0x040fe40000701670 */
[C---:B------:R-:W-:Y:S01]  /*66f0*/  ISETP.GE.AND P2, PT, R3.reuse, R241, PT ;  /* 0x000000f10300720c */ /* 0x040fe20003f46270 */
[----:B------:R-:W-:Y:S01]  /*6700*/  HMMA.16816.F32 R48, R24, R16, R160 ;  /* 0x000000101830723c */ /* 0x000fe200000018a0 */
[----:B----4-:R-:W-:Y:S02]  /*6710*/  P2R R7, PR, RZ, 0x1 ;  /* 0x00000001ff077803 */ /* 0x010fe40000000000 */
[----:B------:R-:W-:Y:S02]  /*6720*/  ISETP.GE.AND P0, PT, R3, R239, PT ;  /* 0x000000ef0300720c */ /* 0x000fe40003f06270 */
[----:B------:R-:W-:-:S02]  /*6730*/  FSEL R197, R182, -INF , !P1 ;  /* 0xff800000b6c57808 */ /* 0x000fc40004800000 */
[----:B------:R-:W-:Y:S01]  /*6740*/  FSEL R208, R158, -INF , !P3 ;  /* 0xff8000009ed07808 */ /* 0x000fe20005800000 */
[----:B------:R-:W-:Y:S01]  /*6750*/  IMAD.MOV.U32 R160, RZ, RZ, R184 ;  /* 0x000000ffffa07224 */ /* 0x000fe200078e00b8 */
[C---:B------:R-:W-:Y:S01]  /*6760*/  ISETP.GE.AND P1, PT, R3.reuse, R240, PT ;  /* 0x000000f00300720c */ /* 0x040fe20003f26270 */
[----:B------:R-:W-:Y:S01]  /*6770*/  FMUL.FTZ R16, R52, c[0x0][0x2ec] ;  /* 0x0000bb0034107a20 */ /* 0x000fe20000410000 */
[----:B------:R-:W-:Y:S01]  /*6780*/  FSEL R200, R180, -INF , !P5 ;  /* 0xff800000b4c87808 */ /* 0x000fe20006800000 */
[----:B------:R-:W-:Y:S01]  /*6790*/  IMAD.MOV.U32 R161, RZ, RZ, R185 ;  /* 0x000000ffffa17224 */ /* 0x000fe200078e00b9 */
[C---:B------:R-:W-:Y:S01]  /*67a0*/  ISETP.LT.OR P5, PT, R3.reuse, R237, P2 ;  /* 0x000000ed0300720c */ /* 0x040fe200017a1670 */
[----:B------:R1:W-:Y:S01]  /*67b0*/  MUFU.TANH R78, R16 ;  /* 0x00000010004e7308 */ /* 0x0003e20000002400 */
[----:B------:R-:W-:Y:S01]  /*67c0*/  ISETP.LT.OR P3, PT, R3, R235, P0 ;  /* 0x000000eb0300720c */ /* 0x000fe20000761670 */
[----:B------:R-:W-:Y:S01]  /*67d0*/  IMAD.MOV.U32 R162, RZ, RZ, R186 ;  /* 0x000000ffffa27224 */ /* 0x000fe200078e00ba */
[----:B------:R-:W-:Y:S01]  /*67e0*/  ISETP.NE.AND P2, PT, R20, RZ, PT ;  /* 0x000000ff1400720c */ /* 0x000fe20003f45270 */
[----:B------:R-:W-:Y:S01]  /*67f0*/  FMUL.FTZ R20, R41, c[0x0][0x2ec] ;  /* 0x0000bb0029147a20 */ /* 0x000fe20000410000 */
[----:B------:R-:W-:Y:S01]  /*6800*/  ISETP.NE.AND P0, PT, R7, RZ, PT ;  /* 0x000000ff0700720c */ /* 0x000fe20003f05270 */
[----:B------:R-:W-:Y:S01]  /*6810*/  IMAD.MOV.U32 R163, RZ, RZ, R187 ;  /* 0x000000ffffa37224 */ /* 0x000fe200078e00bb */
[----:B--2---:R-:W-:Y:S01]  /*6820*/  IADD3 R6, R0, 0x39, RZ ;  /* 0x0000003900067810 */ /* 0x004fe20007ffe0ff */
[----:B------:R2:W-:Y:S01]  /*6830*/  MUFU.TANH R84, R20 ;  /* 0x0000001400547308 */ /* 0x0005e20000002400 */
[----:B------:R-:W-:Y:S01]  /*6840*/  FSEL R205, R176, -INF , !P4 ;  /* 0xff800000b0cd7808 */ /* 0x000fe20006000000 */
[----:B------:R-:W-:Y:S01]  /*6850*/  HMMA.16816.F32 R56, R8, R36, R48 ;  /* 0x000000240838723c */ /* 0x000fe20000001830 */
[----:B------:R-:W-:Y:S01]  /*6860*/  ISETP.LT.OR P4, PT, R3, R236, P1 ;  /* 0x000000ec0300720c */ /* 0x000fe20000f81670 */
[----:B------:R-:W-:Y:S01]  /*6870*/  FMUL.FTZ R3, R42, c[0x0][0x2ec] ;  /* 0x0000bb002a037a20 */ /* 0x000fe20000410000 */
[----:B------:R-:W-:-:S02]  /*6880*/  ISETP.NE.AND P1, PT, R5, RZ, PT ;  /* 0x000000ff0500720c */ /* 0x000fc40003f25270 */
[----:B------:R-:W-:Y:S01]  /*6890*/  FSEL R189, R63, -INF , !P0 ;  /* 0xff8000003fbd7808 */ /* 0x000fe20004000000 */
[----:B------:R4:W3:Y:S01]  /*68a0*/  MUFU.TANH R79, R3 ;  /* 0x00000003004f7308 */ /* 0x0008e20000002400 */
[----:B------:R-:W-:Y:S01]  /*68b0*/  ISETP.GE.AND P0, PT, R6, R239, PT ;  /* 0x000000ef0600720c */ /* 0x000fe20003f06270 */
[----:B-1----:R-:W-:Y:S01]  /*68c0*/  FMUL.FTZ R16, R53, c[0x0][0x2ec] ;  /* 0x0000bb0035107a20 */ /* 0x002fe20000410000 */
[----:B------:R-:W-:Y:S02]  /*68d0*/  FSEL R203, R179, -INF , !P6 ;  /* 0xff800000b3cb7808 */ /* 0x000fe40007000000 */
[----:B------:R-:W-:Y:S02]  /*68e0*/  FSEL R196, R178, -INF , !P2 ;  /* 0xff800000b2c47808 */ /* 0x000fe40005000000 */
[----:B------:R-:W-:Y:S01]  /*68f0*/  FSEL R198, R177, -INF , !P1 ;  /* 0xff800000b1c67808 */ /* 0x000fe20004800000 */
[----:B--2---:R-:W1:Y:S01]  /*6900*/  LDSM.16.M88.4 R20, [R226+0x3800] ;  /* 0x00380000e214783b */ /* 0x004e620000000200 */
[C---:B------:R-:W-:Y:S01]  /*6910*/  ISETP.GE.AND P6, PT, R6.reuse, R242, PT ;  /* 0x000000f20600720c */ /* 0x040fe20003fc6270 */
[----:B------:R-:W-:Y:S01]  /*6920*/  MUFU.TANH R80, R16 ;  /* 0x0000001000507308 */ /* 0x000fe20000002400 */
[----:B------:R-:W-:-:S02]  /*6930*/  ISETP.GE.AND P2, PT, R6, R241, PT ;  /* 0x000000f10600720c */ /* 0x000fc40003f46270 */
[C---:B------:R-:W-:Y:S02]  /*6940*/  ISETP.GE.AND P1, PT, R6.reuse, R240, PT ;  /* 0x000000f00600720c */ /* 0x040fe40003f26270 */
[----:B------:R-:W-:Y:S01]  /*6950*/  ISETP.LT.OR P0, PT, R6, R235, P0 ;  /* 0x000000eb0600720c */ /* 0x000fe20000701670 */
[----:B----4-:R-:W-:Y:S01]  /*6960*/  FMUL.FTZ R3, R43, c[0x0][0x2ec] ;  /* 0x0000bb002b037a20 */ /* 0x010fe20000410000 */
[----:B------:R-:W-:Y:S02]  /*6970*/  IADD3 R5, R0, 0x40, RZ ;  /* 0x0000004000057810 */ /* 0x000fe40007ffe0ff */
[C---:B------:R-:W-:Y:S01]  /*6980*/  ISETP.LT.OR P6, PT, R6.reuse, R238, P6 ;  /* 0x000000ee0600720c */ /* 0x040fe200037c1670 */
[----:B------:R2:W4:Y:S01]  /*6990*/  MUFU.TANH R83, R3 ;  /* 0x0000000300537308 */ /* 0x0005220000002400 */
[C---:B------:R-:W-:Y:S02]  /*69a0*/  ISETP.LT.OR P2, PT, R6.reuse, R237, P2 ;  /* 0x000000ed0600720c */ /* 0x040fe40001741670 */
[----:B------:R-:W-:-:S02]  /*69b0*/  ISETP.LT.OR P1, PT, R6, R236, P1 ;  /* 0x000000ec0600720c */ /* 0x000fc40000f21670 */
[----:B------:R-:W-:Y:S02]  /*69c0*/  P2R R6, PR, RZ, 0x1 ;  /* 0x00000001ff067803 */ /* 0x000fe40000000000 */
[----:B------:R-:W-:Y:S02]  /*69d0*/  ISETP.GE.AND P0, PT, R5, R242, PT ;  /* 0x000000f20500720c */ /* 0x000fe40003f06270 */
[----:B------:R-:W-:Y:S02]  /*69e0*/  FSEL R188, R61, -INF , !P5 ;  /* 0xff8000003dbc7808 */ /* 0x000fe40006800000 */
[C---:B------:R-:W-:Y:S02]  /*69f0*/  ISETP.LT.OR P5, PT, R5.reuse, R238, P0 ;  /* 0x000000ee0500720c */ /* 0x040fe400007a1670 */
[----:B------:R-:W-:Y:S02]  /*6a00*/  ISETP.GE.AND P0, PT, R5, R239, PT ;  /* 0x000000ef0500720c */ /* 0x000fe40003f06270 */
[----:B------:R-:W-:-:S02]  /*6a10*/  P2R R40, PR, RZ, 0x4 ;  /* 0x00000004ff287803 */ /* 0x000fc40000000000 */
[----:B------:R-:W-:Y:S02]  /*6a20*/  FSEL R190, R60, -INF , !P3 ;  /* 0xff8000003cbe7808 */ /* 0x000fe40005800000 */
[----:B------:R-:W-:Y:S02]  /*6a30*/  ISETP.LT.OR P3, PT, R5, R235, P0 ;  /* 0x000000eb0500720c */ /* 0x000fe40000761670 */
[----:B------:R-:W-:Y:S02]  /*6a40*/  ISETP.NE.AND P0, PT, R40, RZ, PT ;  /* 0x000000ff2800720c */ /* 0x000fe40003f05270 */
[----:B--2---:R-:W-:Y:S01]  /*6a50*/  IADD3 R3, R0, 0x41, RZ ;  /* 0x0000004100037810 */ /* 0x004fe20007ffe0ff */
[----:B------:R-:W2:Y:S01]  /*6a60*/  LDSM.16.M88.4 R40, [R220+0x3800] ;  /* 0x00380000dc28783b */ /* 0x000ea20000000200 */
[----:B------:R-:W-:Y:S01]  /*6a70*/  FSEL R184, R62, -INF , !P4 ;  /* 0xff8000003eb87808 */ /* 0x000fe20006000000 */
[----:B------:R-:W-:-:S04]  /*6a80*/  DEPBAR.LE SB0, 0x0 ;  /* 0x000080000000791a */ /* 0x000fc80000000000 */
[----:B------:R-:W-:Y:S01]  /*6a90*/  P2R R7, PR, RZ, 0x2 ;  /* 0x00000002ff077803 */ /* 0x000fe20000000000 */
[----:B------:R-:W-:Y:S01]  /*6aa0*/  HMMA.16816.F32 R60, R12, R36, R44 ;  /* 0x000000240c3c723c */ /* 0x000fe2000000182c */
[C---:B------:R-:W-:Y:S01]  /*6ab0*/  ISETP.GE.AND P2, PT, R5.reuse, R241, PT ;  /* 0x000000f10500720c */ /* 0x040fe20003f46270 */
[----:B------:R-:W-:Y:S01]  /*6ac0*/  BAR.SYNC.DEFER_BLOCKING 0x0 ;  /* 0x0000000000007b1d */ /* 0x000fe20000010000 */
[----:B------:R-:W-:Y:S02]  /*6ad0*/  ISETP.GE.AND P1, PT, R5, R240, PT ;  /* 0x000000f00500720c */ /* 0x000fe40003f26270 */
[----:B------:R-:W-:Y:S02]  /*6ae0*/  FSEL R177, R64, -INF , !P0 ;  /* 0xff80000040b17808 */ /* 0x000fe40004000000 */
[----:B------:R-:W-:Y:S01]  /*6af0*/  FSEL R178, R65, -INF , !P6 ;  /* 0xff80000041b27808 */ /* 0x000fe20007000000 */
[----:B-1----:R-:W-:Y:S01]  /*6b00*/  HMMA.16816.F32 R44, R28, R20, R68 ;  /* 0x000000141c2c723c */ /* 0x002fe20000001844 */
[----:B------:R-:W-:-:S02]  /*6b10*/  ISETP.GE.AND P0, PT, R3, R242, PT ;  /* 0x000000f20300720c */ /* 0x000fc40003f06270 */
[----:B------:R-:W-:Y:S02]  /*6b20*/  ISETP.LT.OR P6, PT, R5, R237, P2 ;  /* 0x000000ed0500720c */ /* 0x000fe400017c1670 */
[----:B------:R-:W-:Y:S02]  /*6b30*/  ISETP.NE.AND P2, PT, R7, RZ, PT ;  /* 0x000000ff0700720c */ /* 0x000fe40003f45270 */
[----:B------:R-:W-:Y:S01]  /*6b40*/  ISETP.LT.OR P4, PT, R5, R236, P1 ;  /* 0x000000ec0500720c */ /* 0x000fe20000f81670 */
[----:B------:R-:W-:Y:S01]  /*6b50*/  FMUL.FTZ R5, R54, c[0x0][0x2ec] ;  /* 0x0000bb0036057a20 */ /* 0x000fe20000410000 */
[----:B------:R-:W-:Y:S01]  /*6b60*/  ISETP.NE.AND P1, PT, R6, RZ, PT ;  /* 0x000000ff0600720c */ /* 0x000fe20003f25270 */
[----:B------:R-:W-:Y:S01]  /*6b70*/  FMUL.FTZ R6, R55, c[0x0][0x2ec] ;  /* 0x0000bb0037067a20 */ /* 0x000fe20000410000 */
[C---:B------:R-:W-:Y:S01]  /*6b80*/  ISETP.LT.OR P0, PT, R3.reuse, R238, P0 ;  /* 0x000000ee0300720c */ /* 0x040fe20000701670 */
[----:B------:R1:W1:Y:S01]  /*6b90*/  MUFU.TANH R72, R5 ;  /* 0x0000000500487308 */ /* 0x0002620000002400 */
[----:B------:R-:W-:Y:S01]  /*6ba0*/  FSEL R176, R152, -INF , !P2 ;  /* 0xff80000098b07808 */ /* 0x000fe20005000000 */
[----:B------:R-:W-:Y:S01]  /*6bb0*/  HMMA.16816.F32 R52, R24, R20, R164 ;  /* 0x000000141834723c */ /* 0x000fe200000018a4 */
[----:B------:R-:W-:Y:S01]  /*6bc0*/  ISETP.GE.AND P2, PT, R3, R241, PT ;  /* 0x000000f10300720c */ /* 0x000fe20003f46270 */
[----:B------:R-:W-:Y:S01]  /*6bd0*/  FMUL.FTZ R7, R60, c[0x0][0x2ec] ;  /* 0x0000bb003c077a20 */ /* 0x000fe20000410000 */
[----:B------:R-:W-:Y:S01]  /*6be0*/  FSEL R181, R149, -INF , !P1 ;  /* 0xff80000095b57808 */ /* 0x000fe20004800000 */
[----:B------:R-:W-:Y:S01]  /*6bf0*/  FMUL.FTZ R17, R61, c[0x0][0x2ec] ;  /* 0x0000bb003d117a20 */ /* 0x000fe20000410000 */
[----:B------:R-:W-:Y:S01]  /*6c00*/  ISETP.GE.AND P1, PT, R3, R240, PT ;  /* 0x000000f00300720c */ /* 0x000fe20003f26270 */
[----:B------:R3:W3:Y:S01]  /*6c10*/  MUFU.TANH R76, R6 ;  /* 0x00000006004c7308 */ /* 0x0006e20000002400 */
[----:B------:R-:W-:Y:S01]  /*6c20*/  FSEL R110, R145, -INF , !P5 ;  /* 0xff800000916e7808 */ /* 0x000fe20006800000 */
[----:B------:R-:W-:Y:S01]  /*6c30*/  HMMA.16816.F32 R64, R32, R86, R228 ;  /* 0x000000562040723c */ /* 0x000fe200000018e4 */
[----:B------:R-:W-:Y:S01]  /*6c40*/  ISETP.LT.OR P5, PT, R3, R237, P2 ;  /* 0x000000ed0300720c */ /* 0x000fe200017a1670 */
[----:B------:R-:W-:Y:S01]  /*6c50*/  FMUL.FTZ R20, R59, c[0x0][0x2ec] ;  /* 0x0000bb003b147a20 */ /* 0x000fe20000410000 */
[----:B------:R-:W-:-:S02]  /*6c60*/  ISETP.LT.OR P2, PT, R3, R236, P1 ;  /* 0x000000ec0300720c */ /* 0x000fc40000f41670 */
[----:B------:R-:W-:Y:S01]  /*6c70*/  FSEL R248, R146, -INF , !P6 ;  /* 0xff80000092f87808 */ /* 0x000fe20007000000 */
[----:B------:R3:W3:Y:S01]  /*6c80*/  MUFU.TANH R73, R7 ;  /* 0x0000000700497308 */ /* 0x0006e20000002400 */
[----:B-1----:R-:W-:Y:S01]  /*6c90*/  P2R R5, PR, RZ, 0x1 ;  /* 0x00000001ff057803 */ /* 0x002fe20000000000 */
[-C--:B--2---:R-:W-:Y:S01]  /*6ca0*/  HMMA.16816.F32 R48, R12, R40.reuse, R44 ;  /* 0x000000280c30723c */ /* 0x084fe2000000182c */
[----:B------:R-:W-:Y:S02]  /*6cb0*/  ISETP.GE.AND P0, PT, R3, R239, PT ;  /* 0x000000ef0300720c */ /* 0x000fe40003f06270 */
[----:B------:R-:W-:Y:S02]  /*6cc0*/  ISETP.NE.AND P1, PT, R5, RZ, PT ;  /* 0x000000ff0500720c */ /* 0x000fe40003f25270 */
[----:B------:R-:W-:Y:S01]  /*6cd0*/  ISETP.LT.OR P0, PT, R3, R235, P0 ;  /* 0x000000eb0300720c */ /* 0x000fe20000701670 */
[----:B------:R-:W-:Y:S01]  /*6ce0*/  MUFU.TANH R69, R20 ;  /* 0x0000001400457308 */ /* 0x000fe20000002400 */
[----:B------:R-:W-:Y:S01]  /*6cf0*/  IADD3 R5, R0, 0x48, RZ ;  /* 0x0000004800057810 */ /* 0x000fe20007ffe0ff */
[----:B------:R-:W-:Y:S01]  /*6d00*/  HMMA.16816.F32 R44, R8, R40, R52 ;  /* 0x00000028082c723c */ /* 0x000fe20000001834 */
[----:B------:R-:W-:-:S02]  /*6d10*/  P2R R16, PR, RZ, 0x1 ;  /* 0x00000001ff107803 */ /* 0x000fc40000000000 */
[----:B------:R-:W-:Y:S02]  /*6d20*/  ISETP.GE.AND P0, PT, R5, R242, PT ;  /* 0x000000f20500720c */ /* 0x000fe40003f06270 */
[----:B------:R-:W-:Y:S02]  /*6d30*/  FSEL R245, R159, -INF , !P1 ;  /* 0xff8000009ff57808 */ /* 0x000fe40004800000 */
[C---:B------:R-:W-:Y:S01]  /*6d40*/  ISETP.LT.OR P0, PT, R5.reuse, R238, P0 ;  /* 0x000000ee0500720c */ /* 0x040fe20000701670 */
[----:B------:R-:W-:Y:S01]  /*6d50*/  HMMA.16816.F32 R32, R32, R90, R160 ;  /* 0x0000005a2020723c */ /* 0x000fe200000018a0 */
[----:B---3--:R-:W-:Y:S02]  /*6d60*/  P2R R6, PR, RZ, 0x4 ;  /* 0x00000004ff067803 */ /* 0x008fe40000000000 */
[----:B------:R-:W-:Y:S02]  /*6d70*/  P2R R7, PR, RZ, 0x1 ;  /* 0x00000001ff077803 */ /* 0x000fe40000000000 */
[----:B------:R-:W-:-:S02]  /*6d80*/  ISETP.GE.AND P1, PT, R5, R240, PT ;  /* 0x000000f00500720c */ /* 0x000fc40003f26270 */
[C---:B------:R-:W-:Y:S02]  /*6d90*/  ISETP.GE.AND P2, PT, R5.reuse, R241, PT ;  /* 0x000000f10500720c */ /* 0x040fe40003f46270 */
[C---:B------:R-:W-:Y:S02]  /*6da0*/  ISETP.GE.AND P0, PT, R5.reuse, R239, PT ;  /* 0x000000ef0500720c */ /* 0x040fe40003f06270 */
[----:B------:R-:W-:Y:S02]  /*6db0*/  FSEL R246, R148, -INF , !P5 ;  /* 0xff80000094f67808 */ /* 0x000fe40006800000 */
[C---:B------:R-:W-:Y:S02]  /*6dc0*/  ISETP.LT.OR P6, PT, R5.reuse, R236, P1 ;  /* 0x000000ec0500720c */ /* 0x040fe40000fc1670 */
[----:B------:R-:W-:Y:S02]  /*6dd0*/  FSEL R252, R74, -INF , !P3 ;  /* 0xff8000004afc7808 */ /* 0x000fe40005800000 */
[C---:B------:R-:W-:Y:S01]  /*6de0*/  ISETP.LT.OR P5, PT, R5.reuse, R237, P2 ;  /* 0x000000ed0500720c */ /* 0x040fe200017a1670 */
[----:B------:R1:W-:Y:S01]  /*6df0*/  MUFU.TANH R74, R17 ;  /* 0x00000011004a7308 */ /* 0x0003e20000002400 */
[----:B------:R-:W-:Y:S01]  /*6e00*/  ISETP.LT.OR P1, PT, R5, R235, P0 ;  /* 0x000000eb0500720c */ /* 0x000fe20000721670 */
[----:B------:R-:W-:Y:S01]  /*6e10*/  FMUL.FTZ R5, R63, c[0x0][0x2ec] ;  /* 0x0000bb003f057a20 */ /* 0x000fe20000410000 */
[----:B------:R-:W-:-:S02]  /*6e20*/  IADD3 R3, R0, 0x49, RZ ;  /* 0x0000004900037810 */ /* 0x000fc40007ffe0ff */
[----:B------:R-:W-:Y:S01]  /*6e30*/  ISETP.NE.AND P3, PT, R6, RZ, PT ;  /* 0x000000ff0600720c */ /* 0x000fe20003f65270 */
[----:B------:R-:W-:Y:S01]  /*6e40*/  FMUL.FTZ R6, R62, c[0x0][0x2ec] ;  /* 0x0000bb003e067a20 */ /* 0x000fe20000410000 */
[----:B------:R-:W-:Y:S01]  /*6e50*/  ISETP.NE.AND P0, PT, R7, RZ, PT ;  /* 0x000000ff0700720c */ /* 0x000fe20003f05270 */
[C---:B------:R-:W-:Y:S01]  /*6e60*/  HMMA.16816.F32 R60, R24.reuse, R18, R192 ;  /* 0x00000012183c723c */ /* 0x040fe200000018c0 */
[----:B------:R-:W-:Y:S01]  /*6e70*/  ISETP.NE.AND P2, PT, R16, RZ, PT ;  /* 0x000000ff1000720c */ /* 0x000fe20003f45270 */
[----:B------:R2:W3:Y:S01]  /*6e80*/  MUFU.TANH R70, R6 ;  /* 0x0000000600467308 */ /* 0x0004e20000002400 */
[----:B------:R-:W-:Y:S01]  /*6e90*/  FSEL R251, R75, -INF , !P4 ;  /* 0xff8000004bfb7808 */ /* 0x000fe20006000000 */
[----:B------:R-:W-:Y:S01]  /*6ea0*/  FMUL.FTZ R16, R58, c[0x0][0x2ec] ;  /* 0x0000bb003a107a20 */ /* 0x000fe20000410000 */
[----:B------:R-:W-:Y:S02]  /*6eb0*/  ISETP.GE.AND P4, PT, R3, R242, PT ;  /* 0x000000f20300720c */ /* 0x000fe40003f86270 */
[----:B------:R-:W-:Y:S01]  /*6ec0*/  FSEL R213, R144, -INF , !P3 ;  /* 0xff80000090d57808 */ /* 0x000fe20005800000 */
[----:B-1----:R-:W-:Y:S01]  /*6ed0*/  FMUL.FTZ R17, R57, c[0x0][0x2ec] ;  /* 0x0000bb0039117a20 */ /* 0x002fe20000410000 */
[----:B------:R-:W-:Y:S01]  /*6ee0*/  FSEL R210, R128, -INF , !P0 ;  /* 0xff80000080d27808 */ /* 0x000fe20004000000 */
[----:B------:R1:W-:Y:S01]  /*6ef0*/  MUFU.TANH R75, R5 ;  /* 0x00000005004b7308 */ /* 0x0003e20000002400 */
[C---:B------:R-:W-:Y:S01]  /*6f00*/  ISETP.GE.AND P3, PT, R3.reuse, R241, PT ;  /* 0x000000f10300720c */ /* 0x040fe20003f66270 */
[----:B------:R-:W-:Y:S01]  /*6f10*/  HMMA.16816.F32 R24, R24, R22, R216 ;  /* 0x000000161818723c */ /* 0x000fe200000018d8 */
[----:B------:R-:W-:-:S02]  /*6f20*/  ISETP.GE.AND P0, PT, R3, R239, PT ;  /* 0x000000ef0300720c */ /* 0x000fc40003f06270 */
[----:B------:R-:W-:Y:S02]  /*6f30*/  FSEL R244, R143, -INF , !P2 ;  /* 0xff8000008ff47808 */ /* 0x000fe40005000000 */
[C---:B------:R-:W-:Y:S01]  /*6f40*/  ISETP.GE.AND P2, PT, R3.reuse, R240, PT ;  /* 0x000000f00300720c */ /* 0x040fe20003f46270 */
[----:B------:R3:W-:Y:S01]  /*6f50*/  MUFU.TANH R21, R16 ;  /* 0x0000001000157308 */ /* 0x0007e20000002400 */
[----:B--2---:R-:W-:Y:S02]  /*6f60*/  P2R R6, PR, RZ, 0x20 ;  /* 0x00000020ff067803 */ /* 0x004fe40000000000 */
[C---:B------:R-:W-:Y:S02]  /*6f70*/  ISETP.LT.OR P5, PT, R3.reuse, R238, P4 ;  /* 0x000000ee0300720c */ /* 0x040fe400027a1670 */
[C---:B------:R-:W-:Y:S02]  /*6f80*/  ISETP.LT.OR P4, PT, R3.reuse, R237, P3 ;  /* 0x000000ed0300720c */ /* 0x040fe40001f81670 */
[C---:B------:R-:W-:Y:S01]  /*6f90*/  ISETP.LT.OR P0, PT, R3.reuse, R235, P0 ;  /* 0x000000eb0300720c */ /* 0x040fe20000701670 */
[----:B-1----:R-:W-:Y:S01]  /*6fa0*/  FMUL.FTZ R5, R56, c[0x0][0x2ec] ;  /* 0x0000bb0038057a20 */ /* 0x002fe20000410000 */
[----:B------:R-:W-:Y:S01]  /*6fb0*/  ISETP.NE.AND P3, PT, R6, RZ, PT ;  /* 0x000000ff0600720c */ /* 0x000fe20003f65270 */
[----:B------:R-:W-:Y:S01]  /*6fc0*/  HMMA.16816.F32 R56, R28, R18, R64 ;  /* 0x000000121c38723c */ /* 0x000fe20000001840 */
[----:B------:R-:W-:Y:S01]  /*6fd0*/  ISETP.LT.OR P2, PT, R3, R236, P2 ;  /* 0x000000ec0300720c */ /* 0x000fe20001741670 */
[----:B------:R1:W2:Y:S01]  /*6fe0*/  MUFU.TANH R68, R5 ;  /* 0x0000000500447308 */ /* 0x0002a20000002400 */
[----:B------:R-:W-:-:S02]  /*6ff0*/  P2R R6, PR, RZ, 0x1 ;  /* 0x00000001ff067803 */ /* 0x000fc40000000000 */
[----:B------:R-:W-:Y:S01]  /*7000*/  FSEL R204, R139, -INF , !P3 ;  /* 0xff8000008bcc7808 */ /* 0x000fe20005800000 */
[----:B---3--:R-:W-:Y:S01]  /*7010*/  FMUL.FTZ R16, R49, c[0x0][0x2ec] ;  /* 0x0000bb0031107a20 */ /* 0x008fe20000410000 */
[----:B------:R-:W-:Y:S01]  /*7020*/  P2R R7, PR, RZ, 0x4 ;  /* 0x00000004ff077803 */ /* 0x000fe20000000000 */
[----:B------:R-:W-:Y:S01]  /*7030*/  HMMA.16816.F32 R28, R28, R22, R32 ;  /* 0x000000161c1c723c */ /* 0x000fe20000001820 */
[----:B------:R-:W-:Y:S01]  /*7040*/  IADD3 R3, R0, 0x51, RZ ;  /* 0x0000005100037810 */ /* 0x000fe20007ffe0ff */
[----:B------:R3:W-:Y:S01]  /*7050*/  MUFU.TANH R52, R16 ;  /* 0x0000001000347308 */ /* 0x0007e20000002400 */
[----:B------:R-:W-:Y:S02]  /*7060*/  FSEL R211, R96, -INF , !P1 ;  /* 0xff80000060d37808 */ /* 0x000fe40004800000 */
[----:B------:R-:W-:Y:S02]  /*7070*/  FSEL R195, R107, -INF , !P4 ;  /* 0xff8000006bc37808 */ /* 0x000fe40006000000 */
[----:B-----5:R-:W-:-:S02]  /*7080*/  FSEL R206, R105, -INF , !P6 ;  /* 0xff80000069ce7808 */ /* 0x020fc40007000000 */
[----:B------:R-:W-:Y:S01]  /*7090*/  FSEL R201, R142, -INF , !P5 ;  /* 0xff8000008ec97808 */ /* 0x000fe20006800000 */
[----:B------:R5:W-:Y:S01]  /*70a0*/  MUFU.TANH R71, R17 ;  /* 0x0000001100477308 */ /* 0x000be20000002400 */
[----:B-1----:R-:W-:Y:S02]  /*70b0*/  IADD3 R5, R0, 0x50, RZ ;  /* 0x0000005000057810 */ /* 0x002fe40007ffe0ff */
[----:B------:R-:W-:Y:S02]  /*70c0*/  IADD3 R231, R226, 0x1800, RZ ;  /* 0x00001800e2e77810 */ /* 0x000fe40007ffe0ff */
[C---:B------:R-:W-:Y:S02]  /*70d0*/  ISETP.GE.AND P0, PT, R5.reuse, R239, PT ;  /* 0x000000ef0500720c */ /* 0x040fe40003f06270 */
[----:B------:R-:W-:Y:S01]  /*70e0*/  ISETP.GE.AND P3, PT, R5, R242, PT ;  /* 0x000000f20500720c */ /* 0x000fe20003f66270 */
[----:B---3--:R-:W-:Y:S01]  /*70f0*/  FMUL.FTZ R16, R51, c[0x0][0x2ec] ;  /* 0x0000bb0033107a20 */ /* 0x008fe20000410000 */
[----:B------:R-:W-:-:S02]  /*7100*/  ISETP.GE.AND P2, PT, R5, R241, PT ;  /* 0x000000f10500720c */ /* 0x000fc40003f46270 */
[C---:B------:R-:W-:Y:S01]  /*7110*/  ISETP.GE.AND P1, PT, R5.reuse, R240, PT ;  /* 0x000000f00500720c */ /* 0x040fe20003f26270 */
[----:B------:R-:W-:Y:S01]  /*7120*/  MUFU.TANH R53, R16 ;  /* 0x0000001000357308 */ /* 0x000fe20000002400 */
[C---:B------:R-:W-:Y:S02]  /*7130*/  ISETP.LT.OR P4, PT, R5.reuse, R235, P0 ;  /* 0x000000eb0500720c */ /* 0x040fe40000781670 */
[----:B------:R-:W-:Y:S01]  /*7140*/  ISETP.LT.OR P6, PT, R5, R238, P3 ;  /* 0x000000ee0500720c */ /* 0x000fe20001fc1670 */
[----:B-----5:R-:W-:Y:S01]  /*7150*/  FMUL.FTZ R17, R50, c[0x0][0x2ec] ;  /* 0x0000bb0032117a20 */ /* 0x020fe20000410000 */
[----:B------:R-:W-:Y:S02]  /*7160*/  ISETP.GE.AND P0, PT, R3, R242, PT ;  /* 0x000000f20300720c */ /* 0x000fe40003f06270 */
[----:B------:R-:W-:Y:S01]  /*7170*/  ISETP.LT.OR P3, PT, R5, R237, P2 ;  /* 0x000000ed0500720c */ /* 0x000fe20001761670 */
[----:B------:R1:W-:Y:S01]  /*7180*/  MUFU.TANH R41, R17 ;  /* 0x0000001100297308 */ /* 0x0003e20000002400 */
[----:B------:R-:W-:-:S02]  /*7190*/  ISETP.NE.AND P2, PT, R7, RZ, PT ;  /* 0x000000ff0700720c */ /* 0x000fc40003f45270 */
[----:B------:R-:W-:Y:S02]  /*71a0*/  ISETP.LT.OR P5, PT, R5, R236, P1 ;  /* 0x000000ec0500720c */ /* 0x000fe40000fa1670 */
[----:B------:R-:W-:Y:S01]  /*71b0*/  ISETP.NE.AND P1, PT, R6, RZ, PT ;  /* 0x000000ff0600720c */ /* 0x000fe20003f25270 */
[----:B------:R-:W-:Y:S01]  /*71c0*/  FMUL.FTZ R6, R48, c[0x0][0x2ec] ;  /* 0x0000bb0030067a20 */ /* 0x000fe20000410000 */
[C---:B------:R-:W-:Y:S01]  /*71d0*/  ISETP.LT.OR P0, PT, R3.reuse, R238, P0 ;  /* 0x000000ee0300720c */ /* 0x040fe20000701670 */
[----:B------:R-:W-:Y:S01]  /*71e0*/  HMMA.16816.F32 R48, R8, R38, R60 ;  /* 0x000000260830723c */ /* 0x000fe2000000183c */
[----:B------:R-:W-:Y:S01]  /*71f0*/  FSEL R128, R106, -INF , !P2 ;  /* 0xff8000006a807808 */ /* 0x000fe20005000000 */
[----:B------:R3:W-:Y:S01]  /*7200*/  MUFU.TANH R64, R6 ;  /* 0x0000000600407308 */ /* 0x0007e20000002400 */
[----:B------:R-:W-:Y:S02]  /*7210*/  ISETP.GE.AND P2, PT, R3, R241, PT ;  /* 0x000000f10300720c */ /* 0x000fe40003f46270 */
[----:B------:R-:W-:-:S02]  /*7220*/  FSEL R199, R100, -INF , !P1 ;  /* 0xff80000064c77808 */ /* 0x000fc40004800000 */
[----:B------:R-:W-:Y:S01]  /*7230*/  P2R R5, PR, RZ, 0x1 ;  /* 0x00000001ff057803 */ /* 0x000fe20000000000 */
[----:B-1----:R-:W-:Y:S01]  /*7240*/  FMUL.FTZ R17, R44, c[0x0][0x2ec] ;  /* 0x0000bb002c117a20 */ /* 0x002fe20000410000 */
[C---:B------:R-:W-:Y:S01]  /*7250*/  ISETP.GE.AND P1, PT, R3.reuse, R240, PT ;  /* 0x000000f00300720c */ /* 0x040fe20003f26270 */
[----:B------:R-:W-:Y:S01]  /*7260*/  HMMA.16816.F32 R36, R12, R38, R56 ;  /* 0x000000260c24723c */ /* 0x000fe20000001838 */
[----:B------:R-:W-:Y:S01]  /*7270*/  ISETP.GE.AND P0, PT, R3, R239, PT ;  /* 0x000000ef0300720c */ /* 0x000fe20003f06270 */
[----:B------:R1:W-:Y:S01]  /*7280*/  MUFU.TANH R20, R17 ;  /* 0x0000001100147308 */ /* 0x0003e20000002400 */
[----:B------:R-:W-:Y:S02]  /*7290*/  FSEL R194, R97, -INF , !P6 ;  /* 0xff80000061c27808 */ /* 0x000fe40007000000 */
[C---:B------:R-:W-:Y:S02]  /*72a0*/  ISETP.LT.OR P6, PT, R3.reuse, R237, P2 ;  /* 0x000000ed0300720c */ /* 0x040fe400017c1670 */
[C---:B------:R-:W-:Y:S01]  /*72b0*/  ISETP.LT.OR P2, PT, R3.reuse, R236, P1 ;  /* 0x000000ec0300720c */ /* 0x040fe20000f41670 */
[----:B------:R-:W-:Y:S01]  /*72c0*/  HMMA.16816.F32 R8, R8, R42, R24 ;  /* 0x0000002a0808723c */ /* 0x000fe20000001818 */
[----:B------:R-:W-:-:S02]  /*72d0*/  ISETP.LT.OR P1, PT, R3, R235, P0 ;  /* 0x000000eb0300720c */ /* 0x000fc40000721670 */
[----:B------:R-:W-:Y:S02]  /*72e0*/  ISETP.NE.AND P0, PT, R5, RZ, PT ;  /* 0x000000ff0500720c */ /* 0x000fe40003f05270 */
[----:B------:R-:W-:Y:S01]  /*72f0*/  IADD3 R3, R0, 0x58, RZ ;  /* 0x0000005800037810 */ /* 0x000fe20007ffe0ff */
[----:B------:R-:W-:Y:S01]  /*7300*/  FMUL.FTZ R48, R48, c[0x0][0x2ec] ;  /* 0x0000bb0030307a20 */ /* 0x000fe20000410000 */
[----:B------:R-:W-:Y:S01]  /*7310*/  FSEL R185, R99, -INF , !P0 ;  /* 0xff80000063b97808 */ /* 0x000fe20004000000 */
[----:B------:R-:W-:Y:S01]  /*7320*/  FMUL.FTZ R49, R49, c[0x0][0x2ec] ;  /* 0x0000bb0031317a20 */ /* 0x000fe20000410000 */
[----:B------:R-:W-:Y:S01]  /*7330*/  ISETP.GE.AND P0, PT, R3, R239, PT ;  /* 0x000000ef0300720c */ /* 0x000fe20003f06270 */
[----:B------:R-:W-:Y:S01]  /*7340*/  HMMA.16816.F32 R12, R12, R42, R28 ;  /* 0x0000002a0c0c723c */ /* 0x000fe2000000181c */
[----:B---3--:R-:W-:Y:S01]  /*7350*/  P2R R6, PR, RZ, 0x2 ;  /* 0x00000002ff067803 */ /* 0x008fe20000000000 */
[----:B------:R-:W-:Y:S01]  /*7360*/  MUFU.TANH R48, R48 ;  /* 0x0000003000307308 */ /* 0x000fe20000002400 */
[----:B------:R-:W-:-:S02]  /*7370*/  P2R R7, PR, RZ, 0x4 ;  /* 0x00000004ff077803 */ /* 0x000fc40000000000 */
[----:B------:R-:W-:Y:S01]  /*7380*/  ISETP.GE.AND P2, PT, R3, R241, PT ;  /* 0x000000f10300720c */ /* 0x000fe20003f46270 */
[----:B------:R-:W-:Y:S01]  /*7390*/  FMUL.FTZ R36, R36, c[0x0][0x2ec] ;  /* 0x0000bb0024247a20 */ /* 0x000fe20000410000 */
[----:B------:R-:W-:Y:S01]  /*73a0*/  FSEL R111, R85, -INF , !P5 ;  /* 0xff800000556f7808 */ /* 0x000fe20006800000 */
[----:B------:R-:W-:Y:S01]  /*73b0*/  FMUL.FTZ R38, R38, c[0x0][0x2ec] ;  /* 0x0000bb0026267a20 */ /* 0x000fe20000410000 */
[----:B------:R-:W-:Y:S01]  /*73c0*/  ISETP.LT.OR P0, PT, R3, R235, P0 ;  /* 0x000000eb0300720c */ /* 0x000fe20000701670 */
[----:B------:R-:W-:Y:S01]  /*73d0*/  FMUL.FTZ R37, R37, c[0x0][0x2ec] ;  /* 0x0000bb0025257a20 */ /* 0x000fe20000410000 */
[----:B------:R-:W-:Y:S01]  /*73e0*/  IADD3 R5, R0, 0x59, RZ ;  /* 0x0000005900057810 */ /* 0x000fe20007ffe0ff */
[----:B------:R-:W3:Y:S01]  /*73f0*/  MUFU.TANH R36, R36 ;  /* 0x0000002400247308 */ /* 0x000ee20000002400 */
[----:B------:R-:W-:Y:S01]  /*7400*/  ISETP.NE.AND P5, PT, R6, RZ, PT ;  /* 0x000000ff0600720c */ /* 0x000fe20003fa5270 */
[----:B------:R-:W-:Y:S01]  /*7410*/  FMUL.FTZ R39, R39, c[0x0][0x2ec] ;  /* 0x0000bb0027277a20 */ /* 0x000fe20000410000 */
[----:B------:R-:W-:Y:S01]  /*7420*/  FSEL R6, R77, -INF , !P4 ;  /* 0xff8000004d067808 */ /* 0x000fe20006000000 */
[----:B------:R-:W-:Y:S01]  /*7430*/  FMUL.FTZ R9, R9, c[0x0][0x2ec] ;  /* 0x0000bb0009097a20 */ /* 0x000fe20000410000 */
[----:B------:R-:W-:Y:S01]  /*7440*/  FSEL R109, R89, -INF , !P3 ;  /* 0xff800000596d7808 */ /* 0x000fe20005800000 */
[----:B------:R-:W-:Y:S01]  /*7450*/  FMUL.FTZ R10, R10, c[0x0][0x2ec] ;  /* 0x0000bb000a0a7a20 */ /* 0x000fe20000410000 */
[C---:B------:R-:W-:Y:S01]  /*7460*/  ISETP.LT.OR P4, PT, R3.reuse, R237, P2 ;  /* 0x000000ed0300720c */ /* 0x040fe20001781670 */
[----:B------:R5:W-:Y:S01]  /*7470*/  STL [R1+0x20], R6 ;  /* 0x0000200601007387 */ /* 0x000be20000100800 */
[C---:B------:R-:W-:Y:S01]  /*7480*/  ISETP.GE.AND P3, PT, R3.reuse, R242, PT ;  /* 0x000000f20300720c */ /* 0x040fe20003f66270 */
[----:B------:R-:W1:Y:S01]  /*7490*/  MUFU.TANH R38, R38 ;  /* 0x0000002600267308 */ /* 0x000e620000002400 */
[----:B------:R-:W-:Y:S01]  /*74a0*/  ISETP.GE.AND P1, PT, R3, R240, PT ;  /* 0x000000f00300720c */ /* 0x000fe20003f26270 */
[----:B------:R-:W-:Y:S01]  /*74b0*/  FMUL.FTZ R12, R12, c[0x0][0x2ec] ;  /* 0x0000bb000c0c7a20 */ /* 0x000fe20000410000 */
[----:B------:R-:W-:Y:S01]  /*74c0*/  ISETP.NE.AND P2, PT, R7, RZ, PT ;  /* 0x000000ff0700720c */ /* 0x000fe20003f45270 */
[----:B------:R-:W-:Y:S01]  /*74d0*/  FMUL.FTZ R14, R14, c[0x0][0x2ec] ;  /* 0x0000bb000e0e7a20 */ /* 0x000fe20000410000 */
[----:B------:R-:W-:Y:S01]  /*74e0*/  P2R R16, PR, RZ, 0x1 ;  /* 0x00000001ff107803 */ /* 0x000fe20000000000 */
[----:B------:R-:W-:Y:S01]  /*74f0*/  FMUL.FTZ R13, R13, c[0x0][0x2ec] ;  /* 0x0000bb000d0d7a20 */ /* 0x000fe20000410000 */
[----:B------:R-:W-:Y:S01]  /*7500*/  ISETP.GE.AND P0, PT, R5, R242, PT ;  /* 0x000000f20500720c */ /* 0x000fe20003f06270 */
[----:B------:R-:W-:Y:S01]  /*7510*/  MUFU.TANH R37, R37 ;  /* 0x0000002500257308 */ /* 0x000fe20000002400 */
[----:B------:R-:W-:Y:S01]  /*7520*/  ISETP.LT.OR P3, PT, R3, R238, P3 ;  /* 0x000000ee0300720c */ /* 0x000fe20001f61670 */
[----:B------:R-:W-:Y:S01]  /*7530*/  FMUL.FTZ R15, R15, c[0x0][0x2ec] ;  /* 0x0000bb000f0f7a20 */ /* 0x000fe20000410000 */
[----:B------:R-:W-:-:S02]  /*7540*/  ISETP.LT.OR P1, PT, R3, R236, P1 ;  /* 0x000000ec0300720c */ /* 0x000fc40000f21670 */
[----:B------:R-:W-:Y:S02]  /*7550*/  FSEL R65, R88, -INF , !P2 ;  /* 0xff80000058417808 */ /* 0x000fe40005000000 */
[C---:B------:R-:W-:Y:S01]  /*7560*/  ISETP.LT.OR P0, PT, R5.reuse, R238, P0 ;  /* 0x000000ee0500720c */ /* 0x040fe20000701670 */
[----:B------:R-:W-:Y:S01]  /*7570*/  MUFU.TANH R49, R49 ;  /* 0x0000003100317308 */ /* 0x000fe20000002400 */
[----:B------:R-:W-:Y:S02]  /*7580*/  ISETP.GE.AND P2, PT, R5, R241, PT ;  /* 0x000000f10500720c */ /* 0x000fe40003f46270 */
[----:B------:R-:W-:Y:S02]  /*7590*/  FSEL R179, R81, -INF , !P3 ;  /* 0xff80000051b37808 */ /* 0x000fe40005800000 */
[----:B------:R-:W-:Y:S02]  /*75a0*/  P2R R7, PR, RZ, 0x1 ;  /* 0x00000001ff077803 */ /* 0x000fe40000000000 */
[----:B-----5:R-:W-:Y:S01]  /*75b0*/  P2R R6, PR, RZ, 0x2 ;  /* 0x00000002ff067803 */ /* 0x020fe20000000000 */
[----:B------:R-:W-:Y:S01]  /*75c0*/  MUFU.TANH R39, R39 ;  /* 0x0000002700277308 */ /* 0x000fe20000002400 */
[----:B------:R-:W-:-:S02]  /*75d0*/  ISETP.LT.OR P3, PT, R5, R237, P2 ;  /* 0x000000ed0500720c */ /* 0x000fc40001761670 */
[C---:B------:R-:W-:Y:S02]  /*75e0*/  ISETP.GE.AND P1, PT, R5.reuse, R240, PT ;  /* 0x000000f00500720c */ /* 0x040fe40003f26270 */
[----:B------:R-:W-:Y:S02]  /*75f0*/  ISETP.GE.AND P0, PT, R5, R239, PT ;  /* 0x000000ef0500720c */ /* 0x000fe40003f06270 */
[----:B------:R-:W-:Y:S01]  /*7600*/  IADD3 R3, R0, 0x60, RZ ;  /* 0x0000006000037810 */ /* 0x000fe20007ffe0ff */
[----:B------:R-:W-:Y:S01]  /*7610*/  MUFU.TANH R12, R12 ;  /* 0x0000000c000c7308 */ /* 0x000fe20000002400 */
[----:B------:R-:W-:Y:S02]  /*7620*/  ISETP.NE.AND P2, PT, R6, RZ, PT ;  /* 0x000000ff0600720c */ /* 0x000fe40003f45270 */
[----:B------:R-:W-:Y:S02]  /*7630*/  FSEL R54, R92, -INF , !P6 ;  /* 0xff8000005c367808 */ /* 0x000fe40007000000 */
[----:B------:R-:W-:-:S02]  /*7640*/  P2R R6, PR, RZ, 0x8 ;  /* 0x00000008ff067803 */ /* 0x000fc40000000000 */
[----:B-1----:R-:W-:Y:S01]  /*7650*/  FSEL R17, R82, -INF , !P5 ;  /* 0xff80000052117808 */ /* 0x002fe20006800000 */
[----:B------:R-:W-:Y:S01]  /*7660*/  MUFU.TANH R9, R9 ;  /* 0x0000000900097308 */ /* 0x000fe20000002400 */
[C---:B------:R-:W-:Y:S02]  /*7670*/  ISETP.LT.OR P6, PT, R5.reuse, R236, P1 ;  /* 0x000000ec0500720c */ /* 0x040fe40000fc1670 */
[----:B------:R-:W-:Y:S01]  /*7680*/  ISETP.LT.OR P3, PT, R5, R235, P0 ;  /* 0x000000eb0500720c */ /* 0x000fe20000761670 */
[----:B------:R1:W-:Y:S01]  /*7690*/  STL [R1+0x1c], R17 ;  /* 0x00001c1101007387 */ /* 0x0003e20000100800 */
[----:B------:R-:W-:Y:S02]  /*76a0*/  FSEL R5, R79, -INF , !P4 ;  /* 0xff8000004f057808 */ /* 0x000fe40006000000 */
[----:B------:R-:W-:Y:S01]  /*76b0*/  ISETP.GE.AND P0, PT, R3, R242, PT ;  /* 0x000000f20300720c */ /* 0x000fe20003f06270 */
[----:B------:R-:W-:Y:S01]  /*76c0*/  MUFU.TANH R10, R10 ;  /* 0x0000000a000a7308 */ /* 0x000fe20000002400 */
[----:B------:R-:W-:Y:S01]  /*76d0*/  ISETP.NE.AND P4, PT, R7, RZ, PT ;  /* 0x000000ff0700720c */ /* 0x000fe20003f85270 */
[----:B------:R5:W-:Y:S01]  /*76e0*/  STL [R1+0x4], R5 ;  /* 0x0000040501007387 */ /* 0x000be20000100800 */
[C---:B------:R-:W-:Y:S01]  /*76f0*/  ISETP.LT.OR P5, PT, R3.reuse, R238, P0 ;  /* 0x000000ee0300720c */ /* 0x040fe200007a1670 */
[----:B------:R-:W-:Y:S01]  /*7700*/  FMUL.FTZ R7, R46, c[0x0][0x2ec] ;  /* 0x0000bb002e077a20 */ /* 0x000fe20000410000 */
[----:B------:R-:W-:-:S02]  /*7710*/  ISETP.GE.AND P0, PT, R3, R239, PT ;  /* 0x000000ef0300720c */ /* 0x000fc40003f06270 */
[----:B------:R-:W-:Y:S01]  /*7720*/  FSEL R250, R78, -INF , !P2 ;  /* 0xff8000004efa7808 */ /* 0x000fe20005000000 */
[----:B------:R2:W-:Y:S01]  /*7730*/  MUFU.TANH R18, R7 ;  /* 0x0000000700127308 */ /* 0x0005e20000002400 */
[C---:B------:R-:W-:Y:S02]  /*7740*/  ISETP.GE.AND P2, PT, R3.reuse, R241, PT ;  /* 0x000000f10300720c */ /* 0x040fe40003f46270 */
[----:B------:R-:W-:Y:S02]  /*7750*/  ISETP.NE.AND P1, PT, R16, RZ, PT ;  /* 0x000000ff1000720c */ /* 0x000fe40003f25270 */
[C---:B------:R-:W-:Y:S02]  /*7760*/  ISETP.LT.OR P0, PT, R3.reuse, R235, P0 ;  /* 0x000000eb0300720c */ /* 0x040fe40000701670 */
[----:B------:R-:W-:Y:S01]  /*7770*/  FSEL R161, R84, -INF , !P4 ;  /* 0xff80000054a17808 */ /* 0x000fe20006000000 */
[----:B------:R-:W-:Y:S01]  /*7780*/  MUFU.TANH R13, R13 ;  /* 0x0000000d000d7308 */ /* 0x000fe20000002400 */
[----:B------:R-:W-:-:S02]  /*7790*/  ISETP.LT.OR P4, PT, R3, R237, P2 ;  /* 0x000000ed0300720c */ /* 0x000fc40001781670 */
[----:B------:R-:W-:Y:S02]  /*77a0*/  ISETP.NE.AND P2, PT, R6, RZ, PT ;  /* 0x000000ff0600720c */ /* 0x000fe40003f45270 */
[----:B------:R-:W-:Y:S01]  /*77b0*/  P2R R6, PR, RZ, 0x1 ;  /* 0x00000001ff067803 */ /* 0x000fe20000000000 */
[----:B-1----:R-:W-:Y:S01]  /*77c0*/  FMUL.FTZ R17, R45, c[0x0][0x2ec] ;  /* 0x0000bb002d117a20 */ /* 0x002fe20000410000 */
[----:B----4-:R-:W-:Y:S01]  /*77d0*/  FSEL R234, R83, -INF , !P2 ;  /* 0xff80000053ea7808 */ /* 0x010fe20005000000 */
[----:B------:R-:W-:Y:S01]  /*77e0*/  MUFU.TANH R15, R15 ;  /* 0x0000000f000f7308 */ /* 0x000fe20000002400 */
[----:B--2---:R-:W-:Y:S01]  /*77f0*/  FSEL R7, R72, -INF , !P1 ;  /* 0xff80000048077808 */ /* 0x004fe20004800000 */
[----:B-----5:R-:W-:Y:S01]  /*7800*/  FMUL.FTZ R5, R47, c[0x0][0x2ec] ;  /* 0x0000bb002f057a20 */ /* 0x020fe20000410000 */
[----:B------:R-:W-:-:S03]  /*7810*/  ISETP.GE.AND P1, PT, R3, R240, PT ;  /* 0x000000f00300720c */ /* 0x000fc60003f26270 */
[----:B------:R1:W-:Y:S01]  /*7820*/  STL [R1+0x8], R7 ;  /* 0x0000080701007387 */ /* 0x0003e20000100800 */
[----:B------:R-:W-:Y:S01]  /*7830*/  FSEL R249, R76, -INF , !P3 ;  /* 0xff8000004cf97808 */ /* 0x000fe20005800000 */
[----:B------:R2:W-:Y:S01]  /*7840*/  MUFU.TANH R19, R5 ;  /* 0x0000000500137308 */ /* 0x0005e20000002400 */
[----:B------:R-:W-:Y:S02]  /*7850*/  ISETP.LT.OR P1, PT, R3, R236, P1 ;  /* 0x000000ec0300720c */ /* 0x000fe40000f21670 */
[----:B------:R-:W-:Y:S02]  /*7860*/  FSEL R143, R73, -INF , !P5 ;  /* 0xff800000498f7808 */ /* 0x000fe40006800000 */
[----:B------:R-:W-:Y:S02]  /*7870*/  P2R R16, PR, RZ, 0x2 ;  /* 0x00000002ff107803 */ /* 0x000fe40000000000 */
[----:B------:R-:W-:Y:S01]  /*7880*/  FSEL R214, R70, -INF , !P4 ;  /* 0xff80000046d67808 */ /* 0x000fe20006000000 */
[----:B------:R-:W-:Y:S01]  /*7890*/  MUFU.TANH R40, R17 ;  /* 0x0000001100287308 */ /* 0x000fe20000002400 */
[----:B------:R-:W-:-:S02]  /*78a0*/  IADD3 R3, R0, 0x68, RZ ;  /* 0x0000006800037810 */ /* 0x000fc40007ffe0ff */
[----:B------:R-:W-:Y:S02]  /*78b0*/  FSEL R247, R80, -INF , !P6 ;  /* 0xff80000050f77808 */ /* 0x000fe40007000000 */
[C---:B------:R-:W-:Y:S02]  /*78c0*/  ISETP.GE.AND P6, PT, R3.reuse, R242, PT ;  /* 0x000000f20300720c */ /* 0x040fe40003fc6270 */
[----:B------:R-:W-:Y:S02]  /*78d0*/  IADD3 R230, R226, 0x2000, RZ ;  /* 0x00002000e2e67810 */ /* 0x000fe40007ffe0ff */
[----:B--2---:R-:W-:Y:S02]  /*78e0*/  IADD3 R5, R0, 0x61, RZ ;  /* 0x0000006100057810 */ /* 0x004fe40007ffe0ff */
[----:B------:R-:W-:Y:S02]  /*78f0*/  ISETP.LT.OR P6, PT, R3, R238, P6 ;  /* 0x000000ee0300720c */ /* 0x000fe400037c1670 */
[----:B------:R-:W-:-:S02]  /*7900*/  ISETP.GE.AND P0, PT, R5, R242, PT ;  /* 0x000000f20500720c */ /* 0x000fc40003f06270 */
[C---:B------:R-:W-:Y:S02]  /*7910*/  ISETP.GE.AND P2, PT, R5.reuse, R241, PT ;  /* 0x000000f10500720c */ /* 0x040fe40003f46270 */
[C---:B------:R-:W-:Y:S02]  /*7920*/  ISETP.LT.OR P0, PT, R5.reuse, R238, P0 ;  /* 0x000000ee0500720c */ /* 0x040fe40000701670 */
[C---:B------:R-:W-:Y:S02]  /*7930*/  ISETP.GE.AND P1, PT, R5.reuse, R240, PT ;  /* 0x000000f00500720c */ /* 0x040fe40003f26270 */
[----:B-1----:R-:W-:Y:S02]  /*7940*/  P2R R7, PR, RZ, 0x1 ;  /* 0x00000001ff077803 */ /* 0x002fe40000000000 */
[C---:B------:R-:W-:Y:S02]  /*7950*/  ISETP.GE.AND P0, PT, R5.reuse, R239, PT ;  /* 0x000000ef0500720c */ /* 0x040fe40003f06270 */
[----:B------:R-:W-:-:S02]  /*7960*/  ISETP.LT.OR P3, PT, R5, R237, P2 ;  /* 0x000000ed0500720c */ /* 0x000fc40001761670 */
[C---:B------:R-:W-:Y:S02]  /*7970*/  ISETP.LT.OR P5, PT, R5.reuse, R236, P1 ;  /* 0x000000ec0500720c */ /* 0x040fe40000fa1670 */
[----:B------:R-:W-:Y:S02]  /*7980*/  ISETP.LT.OR P4, PT, R5, R235, P0 ;  /* 0x000000eb0500720c */ /* 0x000fe40000781670 */
[----:B------:R-:W-:Y:S02]  /*7990*/  ISETP.NE.AND P2, PT, R16, RZ, PT ;  /* 0x000000ff1000720c */ /* 0x000fe40003f45270 */
[----:B------:R-:W-:Y:S02]  /*79a0*/  ISETP.NE.AND P1, PT, R6, RZ, PT ;  /* 0x000000ff0600720c */ /* 0x000fe40003f25270 */
[----:B------:R-:W-:Y:S02]  /*79b0*/  ISETP.NE.AND P0, PT, R7, RZ, PT ;  /* 0x000000ff0700720c */ /* 0x000fe40003f05270 */
[----:B------:R-:W-:-:S02]  /*79c0*/  FSEL R212, R68, -INF , !P2 ;  /* 0xff80000044d47808 */ /* 0x000fc40005000000 */
[----:B------:R-:W-:Y:S02]  /*79d0*/  FSEL R215, R21, -INF , !P1 ;  /* 0xff80000015d77808 */ /* 0x000fe40004800000 */
[----:B------:R-:W-:Y:S02]  /*79e0*/  FSEL R139, R74, -INF , !P0 ;  /* 0xff8000004a8b7808 */ /* 0x000fe40004000000 */
[C---:B------:R-:W-:Y:S02]  /*79f0*/  ISETP.GE.AND P2, PT, R3.reuse, R241, PT ;  /* 0x000000f10300720c */ /* 0x040fe40003f46270 */
[C---:B------:R-:W-:Y:S02]  /*7a00*/  ISETP.GE.AND P1, PT, R3.reuse, R240, PT ;  /* 0x000000f00300720c */ /* 0x040fe40003f26270 */
[C---:B------:R-:W-:Y:S02]  /*7a10*/  ISETP.GE.AND P0, PT, R3.reuse, R239, PT ;  /* 0x000000ef0300720c */ /* 0x040fe40003f06270 */
[----:B------:R-:W-:-:S02]  /*7a20*/  ISETP.LT.OR P2, PT, R3, R237, P2 ;  /* 0x000000ed0300720c */ /* 0x000fc40001741670 */
[C---:B------:R-:W-:Y:S02]  /*7a30*/  ISETP.LT.OR P1, PT, R3.reuse, R236, P1 ;  /* 0x000000ec0300720c */ /* 0x040fe40000f21670 */
[----:B------:R-:W-:Y:S01]  /*7a40*/  ISETP.LT.OR P0, PT, R3, R235, P0 ;  /* 0x000000eb0300720c */ /* 0x000fe20000701670 */
[----:B------:R-:W-:Y:S01]  /*7a50*/  FMUL.FTZ R3, R50, c[0x0][0x2ec] ;  /* 0x0000bb0032037a20 */ /* 0x000fe20000410000 */
[----:B------:R-:W-:Y:S02]  /*7a60*/  IADD3 R5, R0, 0x69, RZ ;  /* 0x0000006900057810 */ /* 0x000fe40007ffe0ff */
[----:B------:R-:W-:Y:S01]  /*7a70*/  FSEL R193, R75, -INF , !P3 ;  /* 0xff8000004bc17808 */ /* 0x000fe20005800000 */
[----:B------:R1:W2:Y:S01]  /*7a80*/  MUFU.TANH R17, R3 ;  /* 0x0000000300117308 */ /* 0x0002a20000002400 */
[----:B------:R-:W-:Y:S02]  /*7a90*/  P2R R6, PR, RZ, 0x1 ;  /* 0x00000001ff067803 */ /* 0x000fe40000000000 */
[----:B------:R-:W-:-:S02]  /*7aa0*/  ISETP.GE.AND P3, PT, R5, R242, PT ;  /* 0x000000f20500720c */ /* 0x000fc40003f66270 */
[----:B------:R-:W-:Y:S02]  /*7ab0*/  ISETP.GE.AND P0, PT, R5, R239, PT ;  /* 0x000000ef0500720c */ /* 0x000fe40003f06270 */
[----:B------:R-:W-:Y:S02]  /*7ac0*/  P2R R16, PR, RZ, 0x4 ;  /* 0x00000004ff107803 */ /* 0x000fe40000000000 */
[----:B------:R-:W-:Y:S02]  /*7ad0*/  FSEL R207, R69, -INF , !P4 ;  /* 0xff80000045cf7808 */ /* 0x000fe40006000000 */
[C---:B------:R-:W-:Y:S02]  /*7ae0*/  ISETP.LT.OR P4, PT, R5.reuse, R238, P3 ;  /* 0x000000ee0500720c */ /* 0x040fe40001f81670 */
[----:B------:R-:W-:Y:S02]  /*7af0*/  ISETP.LT.OR P3, PT, R5, R235, P0 ;  /* 0x000000eb0500720c */ /* 0x000fe40000761670 */
[----:B------:R-:W-:-:S02]  /*7b00*/  ISETP.NE.AND P0, PT, R16, RZ, PT ;  /* 0x000000ff1000720c */ /* 0x000fc40003f05270 */
[----:B------:R-:W-:Y:S02]  /*7b10*/  P2R R7, PR, RZ, 0x2 ;  /* 0x00000002ff077803 */ /* 0x000fe40000000000 */
[----:B-1----:R-:W-:Y:S02]  /*7b20*/  IADD3 R3, R0, 0x70, RZ ;  /* 0x0000007000037810 */ /* 0x002fe40007ffe0ff */
[C---:B------:R-:W-:Y:S02]  /*7b30*/  ISETP.GE.AND P2, PT, R5.reuse, R241, PT ;  /* 0x000000f10500720c */ /* 0x040fe40003f46270 */
[----:B------:R-:W-:Y:S02]  /*7b40*/  ISETP.GE.AND P1, PT, R5, R240, PT ;  /* 0x000000f00500720c */ /* 0x000fe40003f26270 */
[----:B---3--:R-:W-:Y:S02]  /*7b50*/  FSEL R68, R36, -INF , !P6 ;  /* 0xff80000024447808 */ /* 0x008fe40007000000 */
[----:B------:R-:W-:-:S02]  /*7b60*/  FSEL R191, R38, -INF , !P0 ;  /* 0xff80000026bf7808 */ /* 0x000fc40004000000 */
        /* <DEDUP_REMOVED lines=8> */
[----:B------:R-:W-:-:S02]  /*7bf0*/  ISETP.LT.OR P0, PT, R3, R238, P0 ;  /* 0x000000ee0300720c */ /* 0x000fc40000701670 */
[----:B------:R-:W-:Y:S01]  /*7c00*/  FSEL R186, R48, -INF , !P2 ;  /* 0xff80000030ba7808 */ /* 0x000fe20005000000 */
[----:B------:R1:W3:Y:S01]  /*7c10*/  MUFU.TANH R16, R6 ;  /* 0x0000000600107308 */ /* 0x0002e20000002400 */
[----:B------:R-:W-:Y:S02]  /*7c20*/  ISETP.GE.AND P2, PT, R3, R241, PT ;  /* 0x000000f10300720c */ /* 0x000fe40003f46270 */
[----:B--2---:R-:W-:Y:S02]  /*7c30*/  FSEL R192, R17, -INF , !P1 ;  /* 0xff80000011c07808 */ /* 0x004fe40004800000 */
[----:B------:R-:W-:Y:S02]  /*7c40*/  ISETP.GE.AND P1, PT, R3, R240, PT ;  /* 0x000000f00300720c */ /* 0x000fe40003f26270 */
[----:B------:R-:W-:Y:S01]  /*7c50*/  P2R R5, PR, RZ, 0x1 ;  /* 0x00000001ff057803 */ /* 0x000fe20000000000 */
[----:B------:R2:W-:Y:S01]  /*7c60*/  MUFU.TANH R17, R7 ;  /* 0x0000000700117308 */ /* 0x0005e20000002400 */
[----:B------:R-:W-:-:S02]  /*7c70*/  FSEL R142, R37, -INF , !P4 ;  /* 0xff800000258e7808 */ /* 0x000fc40006000000 */
[C---:B------:R-:W-:Y:S02]  /*7c80*/  ISETP.GE.AND P0, PT, R3.reuse, R239, PT ;  /* 0x000000ef0300720c */ /* 0x040fe40003f06270 */
[C---:B------:R-:W-:Y:S02]  /*7c90*/  ISETP.LT.OR P4, PT, R3.reuse, R237, P2 ;  /* 0x000000ed0300720c */ /* 0x040fe40001781670 */
[----:B------:R-:W-:Y:S02]  /*7ca0*/  ISETP.LT.OR P2, PT, R3, R236, P1 ;  /* 0x000000ec0300720c */ /* 0x000fe40000f41670 */
[----:B------:R-:W-:Y:S02]  /*7cb0*/  ISETP.NE.AND P1, PT, R5, RZ, PT ;  /* 0x000000ff0500720c */ /* 0x000fe40003f25270 */
[----:B------:R-:W-:Y:S02]  /*7cc0*/  IADD3 R5, R0, 0x71, RZ ;  /* 0x0000007100057810 */ /* 0x000fe40007ffe0ff */
[----:B------:R-:W-:-:S02]  /*7cd0*/  ISETP.LT.OR P0, PT, R3, R235, P0 ;  /* 0x000000eb0300720c */ /* 0x000fc40000701670 */
[----:B------:R-:W-:Y:S02]  /*7ce0*/  P2R R8, PR, RZ, 0x4 ;  /* 0x00000004ff087803 */ /* 0x000fe40000000000 */
[C---:B------:R-:W-:Y:S02]  /*7cf0*/  ISETP.GE.AND P2, PT, R5.reuse, R241, PT ;  /* 0x000000f10500720c */ /* 0x040fe40003f46270 */
[----:B-1----:R-:W-:Y:S02]  /*7d00*/  P2R R6, PR, RZ, 0x1 ;  /* 0x00000001ff067803 */ /* 0x002fe40000000000 */
[----:B------:R-:W-:Y:S02]  /*7d10*/  ISETP.GE.AND P0, PT, R5, R242, PT ;  /* 0x000000f20500720c */ /* 0x000fe40003f06270 */
[----:B------:R-:W-:Y:S02]  /*7d20*/  FSEL R183, R49, -INF , !P5 ;  /* 0xff80000031b77808 */ /* 0x000fe40006800000 */
[----:B------:R-:W-:-:S02]  /*7d30*/  ISETP.LT.OR P5, PT, R5, R237, P2 ;  /* 0x000000ed0500720c */ /* 0x000fc400017a1670 */
[----:B------:R-:W-:Y:S02]  /*7d40*/  ISETP.NE.AND P2, PT, R8, RZ, PT ;  /* 0x000000ff0800720c */ /* 0x000fe40003f45270 */
[----:B------:R-:W-:Y:S02]  /*7d50*/  IADD3 R3, R0, 0x78, RZ ;  /* 0x0000007800037810 */ /* 0x000fe40007ffe0ff */
[----:B------:R-:W-:Y:S02]  /*7d60*/  ISETP.LT.OR P0, PT, R5, R238, P0 ;  /* 0x000000ee0500720c */ /* 0x000fe40000701670 */
[----:B------:R-:W-:Y:S02]  /*7d70*/  FSEL R148, R64, -INF , !P1 ;  /* 0xff80000040947808 */ /* 0x000fe40004800000 */
[----:B------:R-:W-:Y:S02]  /*7d80*/  FSEL R167, R20, -INF , !P2 ;  /* 0xff80000014a77808 */ /* 0x000fe40005000000 */
[----:B--2---:R-:W-:-:S02]  /*7d90*/  P2R R7, PR, RZ, 0x1 ;  /* 0x00000001ff077803 */ /* 0x004fc40000000000 */
[----:B------:R-:W-:Y:S02]  /*7da0*/  ISETP.GE.AND P1, PT, R5, R240, PT ;  /* 0x000000f00500720c */ /* 0x000fe40003f26270 */
[----:B------:R-:W-:Y:S02]  /*7db0*/  ISETP.GE.AND P2, PT, R3, R241, PT ;  /* 0x000000f10300720c */ /* 0x000fe40003f46270 */
[----:B------:R-:W-:Y:S02]  /*7dc0*/  ISETP.GE.AND P0, PT, R5, R239, PT ;  /* 0x000000ef0500720c */ /* 0x000fe40003f06270 */
[----:B------:R-:W-:Y:S02]  /*7dd0*/  FSEL R165, R41, -INF , !P4 ;  /* 0xff80000029a57808 */ /* 0x000fe40006000000 */
[----:B---3--:R-:W-:Y:S02]  /*7de0*/  FSEL R187, R16, -INF , !P3 ;  /* 0xff80000010bb7808 */ /* 0x008fe40005800000 */
[----:B------:R-:W-:-:S02]  /*7df0*/  ISETP.LT.OR P4, PT, R5, R236, P1 ;  /* 0x000000ec0500720c */ /* 0x000fc40000f81670 */
[----:B------:R-:W-:Y:S02]  /*7e00*/  ISETP.LT.OR P2, PT, R3, R237, P2 ;  /* 0x000000ed0300720c */ /* 0x000fe40001741670 */
[----:B------:R-:W-:Y:S02]  /*7e10*/  ISETP.NE.AND P1, PT, R6, RZ, PT ;  /* 0x000000ff0600720c */ /* 0x000fe40003f25270 */
[----:B------:R-:W-:Y:S02]  /*7e20*/  ISETP.LT.OR P3, PT, R5, R235, P0 ;  /* 0x000000eb0500720c */ /* 0x000fe40000761670 */
[----:B------:R-:W-:Y:S02]  /*7e30*/  ISETP.NE.AND P0, PT, R7, RZ, PT ;  /* 0x000000ff0700720c */ /* 0x000fe40003f05270 */
[----:B------:R-:W-:Y:S02]  /*7e40*/  P2R R6, PR, RZ, 0x4 ;  /* 0x00000004ff067803 */ /* 0x000fe40000000000 */
[----:B------:R-:W-:-:S02]  /*7e50*/  FSEL R182, R18, -INF , !P1 ;  /* 0xff80000012b67808 */ /* 0x000fc40004800000 */
[C---:B------:R-:W-:Y:S02]  /*7e60*/  ISETP.GE.AND P1, PT, R3.reuse, R240, PT ;  /* 0x000000f00300720c */ /* 0x040fe40003f26270 */
[----:B------:R-:W-:Y:S02]  /*7e70*/  FSEL R149, R52, -INF , !P0 ;  /* 0xff80000034957808 */ /* 0x000fe40004000000 */
[----:B------:R-:W-:Y:S02]  /*7e80*/  ISETP.GE.AND P0, PT, R3, R239, PT ;  /* 0x000000ef0300720c */ /* 0x000fe40003f06270 */
[----:B------:R-:W-:Y:S02]  /*7e90*/  FSEL R160, R53, -INF , !P5 ;  /* 0xff80000035a07808 */ /* 0x000fe40006800000 */
[----:B------:R-:W-:Y:S02]  /*7ea0*/  FSEL R180, R39, -INF , !P6 ;  /* 0xff80000027b47808 */ /* 0x000fe40007000000 */
[----:B------:R-:W-:-:S02]  /*7eb0*/  ISETP.NE.AND P5, PT, R6, RZ, PT ;  /* 0x000000ff0600720c */ /* 0x000fc40003fa5270 */
[C---:B------:R-:W-:Y:S01]  /*7ec0*/  ISETP.GE.AND P6, PT, R3.reuse, R242, PT ;  /* 0x000000f20300720c */ /* 0x040fe20003fc6270 */
[----:B------:R-:W1:Y:S01]  /*7ed0*/  MUFU.TANH R6, R14 ;  /* 0x0000000e00067308 */ /* 0x000e620000002400 */
[C---:B------:R-:W-:Y:S02]  /*7ee0*/  ISETP.LT.OR P1, PT, R3.reuse, R236, P1 ;  /* 0x000000ec0300720c */ /* 0x040fe40000f21670 */
[----:B------:R-:W-:Y:S02]  /*7ef0*/  IADD3 R0, R0, 0x79, RZ ;  /* 0x0000007900007810 */ /* 0x000fe40007ffe0ff */
[C---:B------:R-:W-:Y:S02]  /*7f00*/  ISETP.LT.OR P0, PT, R3.reuse, R235, P0 ;  /* 0x000000eb0300720c */ /* 0x040fe40000701670 */
[----:B------:R-:W-:Y:S02]  /*7f10*/  ISETP.LT.OR P6, PT, R3, R238, P6 ;  /* 0x000000ee0300720c */ /* 0x000fe400037c1670 */
[----:B------:R-:W-:-:S02]  /*7f20*/  P2R R5, PR, RZ, 0x2 ;  /* 0x00000002ff057803 */ /* 0x000fc40000000000 */
[C---:B------:R-:W-:Y:S02]  /*7f30*/  ISETP.GE.AND P2, PT, R0.reuse, R242, PT ;  /* 0x000000f20000720c */ /* 0x040fe40003f46270 */
[----:B------:R-:W-:Y:S02]  /*7f40*/  P2R R3, PR, RZ, 0x1 ;  /* 0x00000001ff037803 */ /* 0x000fe40000000000 */
[C---:B------:R-:W-:Y:S02]  /*7f50*/  ISETP.GE.AND P1, PT, R0.reuse, R241, PT ;  /* 0x000000f10000720c */ /* 0x040fe40003f26270 */
[----:B------:R-:W-:Y:S02]  /*7f60*/  FSEL R166, R19, -INF , !P3 ;  /* 0xff80000013a67808 */ /* 0x000fe40005800000 */
[----:B------:R-:W-:Y:S02]  /*7f70*/  ISETP.GE.AND P0, PT, R0, R240, PT ;  /* 0x000000f00000720c */ /* 0x000fe40003f06270 */
[----:B------:R-:W-:-:S02]  /*7f80*/  FSEL R164, R40, -INF , !P4 ;  /* 0xff80000028a47808 */ /* 0x000fc40006000000 */
[C---:B------:R-:W-:Y:S02]  /*7f90*/  ISETP.GE.AND P3, PT, R0.reuse, R239, PT ;  /* 0x000000ef0000720c */ /* 0x040fe40003f66270 */
[C---:B------:R-:W-:Y:S02]  /*7fa0*/  ISETP.LT.OR P4, PT, R0.reuse, R238, P2 ;  /* 0x000000ee0000720c */ /* 0x040fe40001781670 */
[C---:B------:R-:W-:Y:S02]  /*7fb0*/  ISETP.LT.OR P2, PT, R0.reuse, R237, P1 ;  /* 0x000000ed0000720c */ /* 0x040fe40000f41670 */
[C---:B------:R-:W-:Y:S02]  /*7fc0*/  ISETP.LT.OR P1, PT, R0.reuse, R236, P0 ;  /* 0x000000ec0000720c */ /* 0x040fe40000721670 */
[----:B------:R-:W-:Y:S01]  /*7fd0*/  ISETP.LT.OR P0, PT, R0, R235, P3 ;  /* 0x000000eb0000720c */ /* 0x000fe20001f01670 */
[----:B------:R-:W-:Y:S01]  /*7fe0*/  FMUL.FTZ R0, R11, c[0x0][0x2ec] ;  /* 0x0000bb000b007a20 */ /* 0x000fe20000410000 */
[----:B------:R-:W-:-:S02]  /*7ff0*/  FSEL R152, R12, -INF , !P6 ;  /* 0xff8000000c987808 */ /* 0x000fc40007000000 */
[----:B------:R-:W-:Y:S02]  /*8000*/  ISETP.NE.AND P6, PT, R3, RZ, PT ;  /* 0x000000ff0300720c */ /* 0x000fe40003fc5270 */
[----:B------:R2:W3:Y:S01]  /*8010*/  MUFU.TANH R3, R0 ;  /* 0x0000000000037308 */ /* 0x0004e20000002400 */
[----:B-1----:R-:W-:Y:S02]  /*8020*/  FSEL R144, R6, -INF , !P5 ;  /* 0xff80000006907808 */ /* 0x002fe40006800000 */
[----:B------:R-:W-:Y:S02]  /*8030*/  PLOP3.LUT P5, PT, PT, PT, UP0, 0x80, 0x0 ;  /* 0x000000000000781c */ /* 0x000fe40003faf008 */
[----:B------:R-:W-:Y:S02]  /*8040*/  ISETP.NE.AND P3, PT, R5, RZ, PT ;  /* 0x000000ff0500720c */ /* 0x000fe40003f65270 */
[C---:B------:R-:W-:Y:S02]  /*8050*/  IADD3 R229, R226.reuse, 0x2800, RZ ;  /* 0x00002800e2e57810 */ /* 0x040fe40007ffe0ff */
[----:B------:R-:W-:-:S02]  /*8060*/  IADD3 R228, R226, 0x3000, RZ ;  /* 0x00003000e2e47810 */ /* 0x000fc40007ffe0ff */
[----:B------:R-:W-:Y:S02]  /*8070*/  FSEL R146, R17, -INF , !P3 ;  /* 0xff80000011927808 */ /* 0x000fe40005800000 */
[----:B------:R-:W-:Y:S02]  /*8080*/  FSEL R163, R10, -INF , !P6 ;  /* 0xff8000000aa37808 */ /* 0x000fe40007000000 */
[----:B------:R-:W-:Y:S01]  /*8090*/  FSEL R159, R13, -INF , !P4 ;  /* 0xff8000000d9f7808 */ /* 0x000fe20006000000 */
[----:B--2---:R-:W-:Y:S01]  /*80a0*/  IMAD.IADD R0, R232, 0x1, R227 ;  /* 0x00000001e8007824 */ /* 0x004fe200078e02e3 */
[C---:B------:R-:W-:Y:S02]  /*80b0*/  IADD3 R232, R226.reuse, 0x1000, RZ ;  /* 0x00001000e2e87810 */ /* 0x040fe40007ffe0ff */
[----:B------:R-:W-:Y:S02]  /*80c0*/  IADD3 R227, R226, 0x3800, RZ ;  /* 0x00003800e2e37810 */ /* 0x000fe40007ffe0ff */
[----:B------:R-:W-:-:S02]  /*80d0*/  FSEL R158, R15, -INF , !P2 ;  /* 0xff8000000f9e7808 */ /* 0x000fc40005000000 */
[----:B------:R-:W-:Y:S02]  /*80e0*/  FSEL R145, R9, -INF , !P1 ;  /* 0xff80000009917808 */ /* 0x000fe40004800000 */
[----:B---3--:R-:W-:Y:S01]  /*80f0*/  FSEL R162, R3, -INF , !P0 ;  /* 0xff80000003a27808 */ /* 0x008fe20004000000 */
        /* <DEDUP_REMOVED lines=106> */
.L_x_732:
[----:B------:R-:W-:Y:S05]  /*87a0*/  BSYNC B0 ;  /* 0x0000000000007941 */ /* 0x000fea0003800000 */
.L_x_731:
[----:B------:R-:W0:Y:S02]  /*87b0*/  LDGDEPBAR ;  /* 0x00000000000079af */ /* 0x000e240000000000 */
.L_x_730:
[----:B------:R3:W-:Y:S01]  /*87c0*/  STL [R1+0x11c], R237 ;  /* 0x00011ced01007387 */ /* 0x0007e20000100800 */
[----:B------:R-:W-:Y:S01]  /*87d0*/  MOV R69, R109 ;  /* 0x0000006d00457202 */ /* 0x000fe20000000f00 */
[----:B------:R-:W-:Y:S02]  /*87e0*/  IMAD.MOV.U32 R74, RZ, RZ, R54 ;  /* 0x000000ffff4a7224 */ /* 0x000fe400078e0036 */
[----:B---3--:R-:W3:Y:S04]  /*87f0*/  LDL.LU R237, [R1+0x4] ;  /* 0x0000040001ed7983 */ /* 0x008ee80000300800 */
[----:B------:R4:W-:Y:S04]  /*8800*/  STL [R1+0x118], R236 ;  /* 0x000118ec01007387 */ /* 0x0009e80000100800 */
[----:B----4-:R-:W4:Y:S04]  /*8810*/  LDL.LU R236, [R1+0x20] ;  /* 0x0000200001ec7983 */ /* 0x010f280000300800 */
[----:B------:R1:W-:Y:S04]  /*8820*/  STL [R1+0x114], R235 ;  /* 0x000114eb01007387 */ /* 0x0003e80000100800 */
[----:B-12---:R-:W2:Y:S04]  /*8830*/  LDL.LU R235, [R1+0x1c] ;  /* 0x00001c0001eb7983 */ /* 0x006ea80000300800 */
[----:B------:R1:W-:Y:S04]  /*8840*/  STL [R1+0x110], R233 ;  /* 0x000110e901007387 */ /* 0x0003e80000100800 */
[----:B-1----:R-:W2:Y:S01]  /*8850*/  LDL.LU R233, [R1+0x8] ;  /* 0x0000080001e97983 */ /* 0x002ea20000300800 */
[----:B------:R-:W-:Y:S01]  /*8860*/  FMNMX.FTZ R3, R115, R118, !PT ;  /* 0x0000007673037209 */ /* 0x000fe20007810000 */
[----:B------:R-:W-:-:S02]  /*8870*/  IMAD.SHL.U32 R216, R0, 0x2, RZ ;  /* 0x0000000200d87824 */ /* 0x000fc400078e00ff */
[----:B------:R1:W-:Y:S01]  /*8880*/  STL [R1+0x10c], R232 ;  /* 0x00010ce801007387 */ /* 0x0003e20000100800 */
[----:B------:R-:W-:Y:S02]  /*8890*/  FMNMX.FTZ R3, R119, R3, !PT ;  /* 0x0000000377037209 */ /* 0x000fe40007810000 */
[-C--:B------:R-:W-:Y:S01]  /*88a0*/  LEA R219, R2, R216.reuse, 0x1 ;  /* 0x000000d802db7211 */ /* 0x080fe200078e08ff */
[----:B------:R-:W-:Y:S01]  /*88b0*/  STL [R1+0x108], R231 ;  /* 0x000108e701007387 */ /* 0x000fe20000100800 */
[----:B------:R-:W-:Y:S02]  /*88c0*/  FMNMX.FTZ R3, R117, R3, !PT ;  /* 0x0000000375037209 */ /* 0x000fe40007810000 */
[----:B------:R-:W-:Y:S01]  /*88d0*/  LEA R217, R4, R216, 0x1 ;  /* 0x000000d804d97211 */ /* 0x000fe200078e08ff */
[----:B------:R-:W-:Y:S01]  /*88e0*/  STL [R1+0x104], R230 ;  /* 0x000104e601007387 */ /* 0x000fe20000100800 */
[----:B------:R-:W-:-:S03]  /*88f0*/  FMNMX.FTZ R3, R113, R3, !PT ;  /* 0x0000000371037209 */ /* 0x000fc60007810000 */
[----:B------:R-:W-:Y:S01]  /*8900*/  STL [R1+0x100], R229 ;  /* 0x000100e501007387 */ /* 0x000fe20000100800 */
[----:B------:R-:W-:Y:S01]  /*8910*/  FMNMX.FTZ R3, R102, R3, !PT ;  /* 0x0000000366037209 */ /* 0x000fe20007810000 */
[----:B------:R-:W-:Y:S02]  /*8920*/  IMAD R218, R2, 0x2, R217 ;  /* 0x0000000202da7824 */ /* 0x000fe400078e02d9 */
[----:B------:R-:W-:Y:S01]  /*8930*/  STL [R1+0xfc], R228 ;  /* 0x0000fce401007387 */ /* 0x000fe20000100800 */
[----:B------:R-:W-:-:S03]  /*8940*/  FMNMX.FTZ R3, R101, R3, !PT ;  /* 0x0000000365037209 */ /* 0x000fc60007810000 */
[----:B------:R-:W-:Y:S01]  /*8950*/  STL [R1+0xf8], R227 ;  /* 0x0000f8e301007387 */ /* 0x000fe20000100800 */
[----:B------:R-:W-:-:S03]  /*8960*/  FMNMX.FTZ R3, R98, R3, !PT ;  /* 0x0000000362037209 */ /* 0x000fc60007810000 */
[----:B------:R-:W-:Y:S01]  /*8970*/  STL [R1+0xf4], R226 ;  /* 0x0000f4e201007387 */ /* 0x000fe20000100800 */
[----:B------:R-:W-:Y:S02]  /*8980*/  FMNMX.FTZ R3, R174, R3, !PT ;  /* 0x00000003ae037209 */ /* 0x000fe40007810000 */
[----:B-1----:R-:W-:Y:S01]  /*8990*/  MOV R232, R110 ;  /* 0x0000006e00e87202 */ /* 0x002fe20000000f00 */
        /* <DEDUP_REMOVED lines=83> */
[----:B-1----:R-:W-:-:S04]  /*8ed0*/  FMNMX.FTZ R73, R73, R7, !PT ;  /* 0x0000000749497209 */ /* 0x002fc80007810000 */
[----:B------:R-:W-:Y:S02]  /*8ee0*/  FSETP.NEU.FTZ.AND P0, PT, R73, -INF , PT ;  /* 0xff8000004900780b */ /* 0x000fe40003f1d000 */
[----:B---3--:R-:W-:-:S04]  /*8ef0*/  FMNMX.FTZ R6, R237, R6, !PT ;  /* 0x00000006ed067209 */ /* 0x008fc80007810000 */
        /* <DEDUP_REMOVED lines=13> */
[----:B------:R-:W-:Y:S01]  /*8fd0*/  FMUL.FTZ R6, R73, c[0x0][0x23c] ;  /* 0x00008f0049067a20 */ /* 0x000fe20000410000 */
[----:B------:R-:W-:-:S02]  /*8fe0*/  FMNMX.FTZ R72, R144, R72, !PT ;  /* 0x0000004890487209 */ /* 0x000fc40007810000 */
[----:B------:R-:W-:Y:S02]  /*8ff0*/  FMNMX.FTZ R5, R111, R5, !PT ;  /* 0x000000056f057209 */ /* 0x000fe40007810000 */
[----:B------:R-:W-:Y:S02]  /*9000*/  FMNMX.FTZ R72, R158, R72, !PT ;  /* 0x000000489e487209 */ /* 0x000fe40007810000 */
[----:B------:R-:W-:Y:S02]  /*9010*/  FMNMX.FTZ R3, R157, R3, !PT ;  /* 0x000000039d037209 */ /* 0x000fe40007810000 */
[----:B------:R-:W-:Y:S01]  /*9020*/  FMNMX.FTZ R5, R65, R5, !PT ;  /* 0x0000000541057209 */ /* 0x000fe20007810000 */
[----:B------:R-:W1:Y:S01]  /*9030*/  SHFL.BFLY PT, R8, R72, 0x2, 0x1f ;  /* 0x0c401f0048087f89 */ /* 0x000e6200000e0000 */
[----:B------:R-:W-:Y:S02]  /*9040*/  FSEL R6, R6, RZ, P0 ;  /* 0x000000ff06067208 */ /* 0x000fe40000000000 */
[----:B------:R-:W-:-:S02]  /*9050*/  FMNMX.FTZ R3, R153, R3, !PT ;  /* 0x0000000399037209 */ /* 0x000fc40007810000 */
[----:B------:R-:W-:Y:S01]  /*9060*/  FMNMX.FTZ R5, R250, R5, !PT ;  /* 0x00000005fa057209 */ /* 0x000fe20007810000 */
[--C-:B------:R-:W-:Y:S01]  /*9070*/  FFMA.FTZ R7, R115, c[0x0][0x23c], -R6.reuse ;  /* 0x00008f0073077a23 */ /* 0x100fe20000010806 */
[----:B------:R-:W-:Y:S01]  /*9080*/  FMNMX.FTZ R3, R208, R3, !PT ;  /* 0x00000003d0037209 */ /* 0x000fe20007810000 */
[----:B------:R-:W-:Y:S01]  /*9090*/  IMAD.MOV.U32 R115, RZ, RZ, R65 ;  /* 0x000000ffff737224 */ /* 0x000fe200078e0041 */
[----:B------:R-:W-:Y:S01]  /*90a0*/  FMNMX.FTZ R5, R247, R5, !PT ;  /* 0x00000005f7057209 */ /* 0x000fe20007810000 */
[----:B------:R3:W-:Y:S01]  /*90b0*/  MUFU.EX2 R11, R7 ;  /* 0x00000007000b7308 */ /* 0x0007e20000000800 */
[----:B------:R-:W-:Y:S01]  /*90c0*/  FMNMX.FTZ R3, R198, R3, !PT ;  /* 0x00000003c6037209 */ /* 0x000fe20007810000 */
[--C-:B------:R-:W-:Y:S01]  /*90d0*/  FFMA.FTZ R2, R174, c[0x0][0x23c], -R6.reuse ;  /* 0x00008f00ae027a23 */ /* 0x100fe20000010806 */
[----:B------:R-:W-:Y:S01]  /*90e0*/  FMNMX.FTZ R5, R212, R5, !PT ;  /* 0x00000005d4057209 */ /* 0x000fe20007810000 */
[--C-:B------:R-:W-:Y:S01]  /*90f0*/  FFMA.FTZ R142, R142, c[0x0][0x23c], -R6.reuse ;  /* 0x00008f008e8e7a23 */ /* 0x100fe20000010806 */
[----:B------:R-:W-:Y:S01]  /*9100*/  FMNMX.FTZ R3, R190, R3, !PT ;  /* 0x00000003be037209 */ /* 0x000fe20007810000 */
[----:B------:R-:W-:-:S02]  /*9110*/  FFMA.FTZ R148, R148, c[0x0][0x23c], -R6 ;  /* 0x00008f0094947a23 */ /* 0x000fc40000010806 */
[----:B------:R4:W-:Y:S01]  /*9120*/  MUFU.EX2 R174, R2 ;  /* 0x0000000200ae7308 */ /* 0x0009e20000000800 */
[--C-:B------:R-:W-:Y:S02]  /*9130*/  FFMA.FTZ R149, R149, c[0x0][0x23c], -R6.reuse ;  /* 0x00008f0095957a23 */ /* 0x100fe40000010806 */
[--C-:B------:R-:W-:Y:S02]  /*9140*/  FFMA.FTZ R152, R152, c[0x0][0x23c], -R6.reuse ;  /* 0x00008f0098987a23 */ /* 0x100fe40000010806 */
[--C-:B------:R-:W-:Y:S01]  /*9150*/  FFMA.FTZ R159, R159, c[0x0][0x23c], -R6.reuse ;  /* 0x00008f009f9f7a23 */ /* 0x100fe20000010806 */
[----:B-1----:R-:W-:Y:S01]  /*9160*/  FMNMX.FTZ R72, R72, R8, !PT ;  /* 0x0000000848487209 */ /* 0x002fe20007810000 */
[--C-:B------:R-:W-:Y:S02]  /*9170*/  FFMA.FTZ R8, R117, c[0x0][0x23c], -R6.reuse ;  /* 0x00008f0075087a23 */ /* 0x100fe40000010806 */
[--C-:B---3--:R-:W-:Y:S02]  /*9180*/  FFMA.FTZ R7, R118, c[0x0][0x23c], -R6.reuse ;  /* 0x00008f0076077a23 */ /* 0x108fe40000010806 */
[----:B------:R-:W1:Y:S01]  /*9190*/  SHFL.BFLY PT, R9, R72, 0x1, 0x1f ;  /* 0x0c201f0048097f89 */ /* 0x000e6200000e0000 */
[----:B------:R-:W-:Y:S01]  /*91a0*/  MUFU.EX2 R228, R8 ;  /* 0x0000000800e47308 */ /* 0x000fe20000000800 */
[----:B----4-:R-:W-:-:S07]  /*91b0*/  FFMA.FTZ R2, R169, c[0x0][0x23c], -R6 ;  /* 0x00008f00a9027a23 */ /* 0x010fce0000010806 */
[----:B------:R3:W-:Y:S01]  /*91c0*/  MUFU.EX2 R12, R7 ;  /* 0x00000007000c7308 */ /* 0x0007e20000000800 */
[----:B-1----:R-:W-:Y:S02]  /*91d0*/  FMNMX.FTZ R72, R72, R9, !PT ;  /* 0x0000000948487209 */ /* 0x002fe40007810000 */
[----:B---3--:R-:W-:Y:S02]  /*91e0*/  FMNMX.FTZ R7, R202, R5, !PT ;  /* 0x00000005ca077209 */ /* 0x008fe40007810000 */
[----:B------:R-:W-:Y:S01]  /*91f0*/  FMNMX.FTZ R5, R181, R3, !PT ;  /* 0x00000003b5057209 */ /* 0x000fe20007810000 */
[----:B------:R-:W-:Y:S01]  /*9200*/  FFMA.FTZ R3, R119, c[0x0][0x23c], -R6 ;  /* 0x00008f0077037a23 */ /* 0x000fe20000010806 */
[----:B------:R-:W-:Y:S02]  /*9210*/  FMNMX.FTZ R7, R186, R7, !PT ;  /* 0x00000007ba077209 */ /* 0x000fe40007810000 */
[----:B------:R-:W-:Y:S01]  /*9220*/  FMNMX.FTZ R5, R252, R5, !PT ;  /* 0x00000005fc057209 */ /* 0x000fe20007810000 */
[----:B------:R1:W3:Y:S01]  /*9230*/  MUFU.EX2 R231, R3 ;  /* 0x0000000300e77308 */ /* 0x0002e20000000800 */
[----:B------:R-:W-:-:S02]  /*9240*/  FMNMX.FTZ R7, R183, R7, !PT ;  /* 0x00000007b7077209 */ /* 0x000fc40007810000 */
[----:B------:R-:W-:Y:S02]  /*9250*/  FSETP.NEU.FTZ.AND P0, PT, R72, -INF , PT ;  /* 0xff8000004800780b */ /* 0x000fe40003f1d000 */
        /* <DEDUP_REMOVED lines=11> */
[----:B------:R1:W4:Y:S01]  /*9310*/  MUFU.EX2 R10, R3 ;  /* 0x00000003000a7308 */ /* 0x0003220000000800 */
[----:B--2---:R-:W-:Y:S02]  /*9320*/  FMNMX.FTZ R5, R235, R5, !PT ;  /* 0x00000005eb057209 */ /* 0x004fe40007810000 */
[----:B---3--:R-:W-:Y:S01]  /*9330*/  F2FP.PACK_AB R22, R228, R231 ;  /* 0x000000e7e416723e */ /* 0x008fe200000000ff */
[----:B------:R-:W2:Y:S01]  /*9340*/  SHFL.BFLY PT, R8, R71, 0x2, 0x1f ;  /* 0x0c401f0047087f89 */ /* 0x000ea200000e0000 */
[----:B------:R-:W-:Y:S02]  /*9350*/  FMNMX.FTZ R5, R233, R5, !PT ;  /* 0x00000005e9057209 */ /* 0x000fe40007810000 */
[----:B------:R-:W-:-:S02]  /*9360*/  MOV R113, R111 ;  /* 0x0000006f00717202 */ /* 0x000fc40000000f00 */
[----:B------:R-:W-:Y:S01]  /*9370*/  FMNMX.FTZ R5, R249, R5, !PT ;  /* 0x00000005f9057209 */ /* 0x000fe20007810000 */
[----:B-1----:R-:W-:-:S04]  /*9380*/  FFMA.FTZ R3, R102, c[0x0][0x23c], -R6 ;  /* 0x00008f0066037a23 */ /* 0x002fc80000010806 */
[----:B------:R1:W-:Y:S01]  /*9390*/  MUFU.EX2 R13, R3 ;  /* 0x00000003000d7308 */ /* 0x0003e20000000800 */
[----:B--2---:R-:W-:Y:S01]  /*93a0*/  FMNMX.FTZ R71, R71, R8, !PT ;  /* 0x0000000847477209 */ /* 0x004fe20007810000 */
[----:B-1----:R-:W-:-:S06]  /*93b0*/  FFMA.FTZ R3, R101, c[0x0][0x23c], -R6 ;  /* 0x00008f0065037a23 */ /* 0x002fcc0000010806 */
[----:B------:R1:W-:Y:S02]  /*93c0*/  MUFU.EX2 R226, R3 ;  /* 0x0000000300e27308 */ /* 0x0003e40000000800 */
[----:B-1----:R-:W-:Y:S01]  /*93d0*/  FMNMX.FTZ R3, R215, R5, !PT ;  /* 0x00000005d7037209 */ /* 0x002fe20007810000 */
[----:B------:R-:W-:-:S03]  /*93e0*/  FMUL.FTZ R5, R72, c[0x0][0x23c] ;  /* 0x00008f0048057a20 */ /* 0x000fc60000410000 */
[----:B------:R-:W-:Y:S02]  /*93f0*/  FMNMX.FTZ R3, R207, R3, !PT ;  /* 0x00000003cf037209 */ /* 0x000fe40007810000 */
[----:B------:R-:W-:Y:S02]  /*9400*/  FSEL R5, R5, RZ, P0 ;  /* 0x000000ff05057208 */ /* 0x000fe40000000000 */
[----:B------:R-:W-:-:S03]  /*9410*/  FMNMX.FTZ R3, R192, R3, !PT ;  /* 0x00000003c0037209 */ /* 0x000fc60007810000 */
[--C-:B------:R-:W-:Y:S01]  /*9420*/  FFMA.FTZ R7, R129, c[0x0][0x23c], -R5.reuse ;  /* 0x00008f0081077a23 */ /* 0x100fe20000010805 */
[----:B------:R-:W-:Y:S01]  /*9430*/  FMNMX.FTZ R3, R187, R3, !PT ;  /* 0x00000003bb037209 */ /* 0x000fe20007810000 */
[----:B----4-:R-:W-:Y:S02]  /*9440*/  IMAD.MOV.U32 R129, RZ, RZ, R10 ;  /* 0x000000ffff817224 */ /* 0x010fe400078e000a */
        /* <DEDUP_REMOVED lines=10> */
[----:B---3--:R-:W-:-:S03]  /*94f0*/  MOV R132, R9 ;  /* 0x0000000900847202 */ /* 0x008fc60000000f00 */
[----:B------:R2:W-:Y:S01]  /*9500*/  MUFU.EX2 R10, R3 ;  /* 0x00000003000a7308 */ /* 0x0005e20000000800 */
[----:B------:R-:W-:Y:S02]  /*9510*/  F2FP.PACK_AB R21, R132, R75 ;  /* 0x0000004b8415723e */ /* 0x000fe400000000ff */
[----:B-1----:R-:W-:Y:S01]  /*9520*/  FMNMX.FTZ R71, R71, R7, !PT ;  /* 0x0000000747477209 */ /* 0x002fe20007810000 */
[--C-:B------:R-:W-:Y:S02]  /*9530*/  FFMA.FTZ R7, R112, c[0x0][0x23c], -R5.reuse ;  /* 0x00008f0070077a23 */ /* 0x100fe40000010805 */
[----:B--2---:R-:W-:Y:S01]  /*9540*/  FFMA.FTZ R3, R124, c[0x0][0x23c], -R5 ;  /* 0x00008f007c037a23 */ /* 0x004fe20000010805 */
[----:B------:R-:W-:Y:S01]  /*9550*/  FSETP.NEU.FTZ.AND P0, PT, R71, -INF , PT ;  /* 0xff8000004700780b */ /* 0x000fe20003f1d000 */
[----:B------:R1:W-:Y:S01]  /*9560*/  MUFU.EX2 R225, R7 ;  /* 0x0000000700e17308 */ /* 0x0003e20000000800 */
[----:B----4-:R-:W-:-:S05]  /*9570*/  FMNMX.FTZ R70, R70, R8, !PT ;  /* 0x0000000846467209 */ /* 0x010fca0007810000 */
[----:B------:R-:W2:Y:S02]  /*9580*/  SHFL.BFLY PT, R8, R70, 0x1, 0x1f ;  /* 0x0c201f0046087f89 */ /* 0x000ea400000e0000 */
[----:B------:R3:W-:Y:S01]  /*9590*/  MUFU.EX2 R227, R3 ;  /* 0x0000000300e37308 */ /* 0x0007e20000000800 */
[----:B-1----:R-:W-:-:S07]  /*95a0*/  FFMA.FTZ R7, R103, c[0x0][0x23c], -R5 ;  /* 0x00008f0067077a23 */ /* 0x002fce0000010805 */
[----:B------:R-:W1:Y:S01]  /*95b0*/  MUFU.EX2 R221, R7 ;  /* 0x0000000700dd7308 */ /* 0x000e620000000800 */
[----:B---3--:R-:W-:-:S07]  /*95c0*/  FFMA.FTZ R3, R121, c[0x0][0x23c], -R5 ;  /* 0x00008f0079037a23 */ /* 0x008fce0000010805 */
[----:B------:R3:W-:Y:S01]  /*95d0*/  MUFU.EX2 R124, R3 ;  /* 0x00000003007c7308 */ /* 0x0007e20000000800 */
[----:B--2---:R-:W-:Y:S02]  /*95e0*/  FMNMX.FTZ R70, R70, R8, !PT ;  /* 0x0000000846467209 */ /* 0x004fe40007810000 */
[----:B-1----:R-:W-:Y:S01]  /*95f0*/  F2FP.PACK_AB R15, R221, R225 ;  /* 0x000000e1dd0f723e */ /* 0x002fe200000000ff */
[----:B---3--:R-:W-:-:S04]  /*9600*/  FFMA.FTZ R3, R116, c[0x0][0x23c], -R5 ;  /* 0x00008f0074037a23 */ /* 0x008fc80000010805 */
[----:B------:R1:W2:Y:S02]  /*9610*/  MUFU.EX2 R14, R3 ;  /* 0x00000003000e7308 */ /* 0x0002a40000000800 */
[----:B-1----:R-:W-:-:S05]  /*9620*/  FMUL.FTZ R3, R71, c[0x0][0x23c] ;  /* 0x00008f0047037a20 */ /* 0x002fca0000410000 */
[----:B------:R-:W-:Y:S02]  /*9630*/  FSEL R3, R3, RZ, P0 ;  /* 0x000000ff03037208 */ /* 0x000fe40000000000 */
[----:B------:R-:W-:-:S03]  /*9640*/  FSETP.NEU.FTZ.AND P0, PT, R70, -INF , PT ;  /* 0xff8000004600780b */ /* 0x000fc60003f1d000 */
[--C-:B------:R-:W-:Y:S01]  /*9650*/  FFMA.FTZ R7, R136, c[0x0][0x23c], -R3.reuse ;  /* 0x00008f0088077a23 */ /* 0x100fe20000010803 */
[----:B--2---:R-:W-:Y:S01]  /*9660*/  MOV R136, R14 ;  /* 0x0000000e00887202 */ /* 0x004fe20000000f00 */
[--C-:B------:R-:W-:Y:S01]  /*9670*/  FFMA.FTZ R8, R104, c[0x0][0x23c], -R3.reuse ;  /* 0x00008f0068087a23 */ /* 0x100fe20000010803 */
[----:B------:R-:W-:Y:S01]  /*9680*/  F2FP.PACK_AB R14, R222, R226 ;  /* 0x000000e2de0e723e */ /* 0x000fe200000000ff */
[----:B------:R1:W-:Y:S08]  /*9690*/  MUFU.EX2 R105, R7 ;  /* 0x0000000700697308 */ /* 0x0003f00000000800 */
[----:B------:R-:W-:Y:S01]  /*96a0*/  MUFU.EX2 R220, R8 ;  /* 0x0000000800dc7308 */ /* 0x000fe20000000800 */
[----:B-1----:R-:W-:-:S02]  /*96b0*/  FFMA.FTZ R7, R131, c[0x0][0x23c], -R3 ;  /* 0x00008f0083077a23 */ /* 0x002fc40000010803 */
[----:B------:R-:W-:-:S05]  /*96c0*/  IMAD.MOV.U32 R131, RZ, RZ, R11 ;  /* 0x000000ffff837224 */ /* 0x000fca00078e000b */
[----:B------:R1:W2:Y:S02]  /*96d0*/  MUFU.EX2 R112, R7 ;  /* 0x0000000700707308 */ /* 0x0002a40000000800 */
[----:B-1----:R-:W-:Y:S01]  /*96e0*/  FFMA.FTZ R7, R134, c[0x0][0x23c], -R3 ;  /* 0x00008f0086077a23 */ /* 0x002fe20000010803 */
[----:B--2---:R-:W-:Y:S01]  /*96f0*/  F2FP.PACK_AB R16, R112, R105 ;  /* 0x000000697010723e */ /* 0x004fe200000000ff */
[----:B------:R-:W-:Y:S01]  /*9700*/  IMAD.MOV.U32 R134, RZ, RZ, R13 ;  /* 0x000000ffff867224 */ /* 0x000fe200078e000d */
[----:B------:R-:W-:-:S03]  /*9710*/  F2FP.PACK_AB R13, R136, R124 ;  /* 0x0000007c880d723e */ /* 0x000fc600000000ff */
[----:B------:R1:W-:Y:S02]  /*9720*/  MUFU.EX2 R230, R7 ;  /* 0x0000000700e67308 */ /* 0x0003e40000000800 */
[----:B-1----:R-:W-:-:S06]  /*9730*/  FFMA.FTZ R7, R126, c[0x0][0x23c], -R3 ;  /* 0x00008f007e077a23 */ /* 0x002fcc0000010803 */
[----:B------:R1:W-:Y:S02]  /*9740*/  MUFU.EX2 R11, R7 ;  /* 0x00000007000b7308 */ /* 0x0003e40000000800 */
[----:B-1----:R-:W-:-:S06]  /*9750*/  FFMA.FTZ R7, R122, c[0x0][0x23c], -R3 ;  /* 0x00008f007a077a23 */ /* 0x002fcc0000010803 */
[----:B------:R1:W-:Y:S02]  /*9760*/  MUFU.EX2 R9, R7 ;  /* 0x0000000700097308 */ /* 0x0003e40000000800 */
[----:B-1----:R-:W-:-:S06]  /*9770*/  FFMA.FTZ R7, R120, c[0x0][0x23c], -R3 ;  /* 0x00008f0078077a23 */ /* 0x002fcc0000010803 */
[----:B------:R1:W-:Y:S02]  /*9780*/  MUFU.EX2 R107, R7 ;  /* 0x00000007006b7308 */ /* 0x0003e40000000800 */
[----:B-1----:R-:W-:Y:S01]  /*9790*/  FFMA.FTZ R7, R114, c[0x0][0x23c], -R3 ;  /* 0x00008f0072077a23 */ /* 0x002fe20000010803 */
[----:B------:R-:W-:Y:S02]  /*97a0*/  MOV R114, R12 ;  /* 0x0000000c00727202 */ /* 0x000fe40000000f00 */
[----:B------:R-:W-:-:S03]  /*97b0*/  F2FP.PACK_AB R12, R134, R129 ;  /* 0x00000081860c723e */ /* 0x000fc600000000ff */
[----:B------:R1:W2:Y:S01]  /*97c0*/  MUFU.EX2 R224, R7 ;  /* 0x0000000700e07308 */ /* 0x0002a20000000800 */
[----:B------:R-:W-:Y:S01]  /*97d0*/  F2FP.PACK_AB R20, R114, R131 ;  /* 0x000000837214723e */ /* 0x000fe200000000ff */
[----:B-1----:R-:W-:-:S05]  /*97e0*/  FMUL.FTZ R7, R70, c[0x0][0x23c] ;  /* 0x00008f0046077a20 */ /* 0x002fca0000410000 */
[----:B------:R-:W-:-:S05]  /*97f0*/  FSEL R0, R7, RZ, P0 ;  /* 0x000000ff07007208 */ /* 0x000fca0000000000 */
[--C-:B------:R-:W-:Y:S02]  /*9800*/  FFMA.FTZ R7, R141, c[0x0][0x23c], -R0.reuse ;  /* 0x00008f008d077a23 */ /* 0x100fe40000010800 */
[----:B------:R-:W-:Y:S02]  /*9810*/  FFMA.FTZ R4, R127, c[0x0][0x23c], -R0 ;  /* 0x00008f007f047a23 */ /* 0x000fe40000010800 */
[----:B------:R1:W-:Y:S01]  /*9820*/  MUFU.EX2 R104, R7 ;  /* 0x0000000700687308 */ /* 0x0003e20000000800 */
[----:B------:R-:W-:Y:S01]  /*9830*/  IMAD.MOV.U32 R127, RZ, RZ, R10 ;  /* 0x000000ffff7f7224 */ /* 0x000fe200078e000a */
[----:B--2---:R-:W-:-:S04]  /*9840*/  F2FP.PACK_AB R10, R220, R224 ;  /* 0x000000e0dc0a723e */ /* 0x004fc800000000ff */
[----:B------:R-:W-:Y:S02]  /*9850*/  F2FP.PACK_AB R23, R227, R127 ;  /* 0x0000007fe317723e */ /* 0x000fe400000000ff */
[----:B------:R2:W-:Y:S05]  /*9860*/  MUFU.EX2 R126, R4 ;  /* 0x00000004007e7308 */ /* 0x0005ea0000000800 */
[----:B------:R-:W-:Y:S01]  /*9870*/  HMMA.16816.F32 R56, R20, R24, RZ ;  /* 0x000000181438723c */ /* 0x000fe200000018ff */
[----:B-1----:R-:W-:Y:S01]  /*9880*/  FFMA.FTZ R7, R138, c[0x0][0x23c], -R0 ;  /* 0x00008f008a077a23 */ /* 0x002fe20000010800 */
[----:B------:R-:W-:-:S03]  /*9890*/  MOV R138, R113 ;  /* 0x00000071008a7202 */ /* 0x000fc60000000f00 */
[----:B------:R1:W3:Y:S03]  /*98a0*/  MUFU.EX2 R106, R7 ;  /* 0x00000007006a7308 */ /* 0x0002e60000000800 */
[----:B------:R-:W-:Y:S01]  /*98b0*/  HMMA.16816.F32 R76, R20, R32, RZ ;  /* 0x00000020144c723c */ /* 0x000fe200000018ff */
[----:B--2---:R-:W-:Y:S01]  /*98c0*/  FFMA.FTZ R4, R130, c[0x0][0x23c], -R0 ;  /* 0x00008f0082047a23 */ /* 0x004fe20000010800 */
[----:B------:R-:W-:-:S03]  /*98d0*/  MOV R130, R9 ;  /* 0x0000000900827202 */ /* 0x000fc60000000f00 */
[----:B------:R2:W-:Y:S01]  /*98e0*/  MUFU.EX2 R223, R4 ;  /* 0x0000000400df7308 */ /* 0x0005e20000000800 */
[----:B------:R-:W-:Y:S02]  /*98f0*/  F2FP.PACK_AB R8, R107, R130 ;  /* 0x000000826b08723e */ /* 0x000fe400000000ff */
[----:B------:R-:W-:Y:S01]  /*9900*/  HMMA.16816.F32 R60, R20, R44, RZ ;  /* 0x0000002c143c723c */ /* 0x000fe200000018ff */
[----:B-1----:R-:W-:Y:S01]  /*9910*/  FFMA.FTZ R7, R140, c[0x0][0x23c], -R0 ;  /* 0x00008f008c077a23 */ /* 0x002fe20000010800 */
[----:B---3--:R-:W-:-:S06]  /*9920*/  F2FP.PACK_AB R17, R106, R104 ;  /* 0x000000686a11723e */ /* 0x008fcc00000000ff */
[----:B------:R-:W-:Y:S01]  /*9930*/  HMMA.16816.F32 R84, R12, R48, R56 ;  /* 0x000000300c54723c */ /* 0x000fe20000001838 */
[----:B------:R1:W-:Y:S01]  /*9940*/  MUFU.EX2 R229, R7 ;  /* 0x0000000700e57308 */ /* 0x0003e20000000800 */
[----:B--2---:R-:W-:-:S06]  /*9950*/  FFMA.FTZ R4, R125, c[0x0][0x23c], -R0 ;  /* 0x00008f007d047a23 */ /* 0x004fcc0000010800 */
[C---:B------:R-:W-:Y:S01]  /*9960*/  HMMA.16816.F32 R100, R12.reuse, R52, R76 ;  /* 0x000000340c64723c */ /* 0x040fe2000000184c */
[----:B------:R-:W-:Y:S01]  /*9970*/  IMAD.MOV.U32 R125, RZ, RZ, R112 ;  /* 0x000000ffff7d7224 */ /* 0x000fe200078e0070 */
[----:B------:R2:W3:Y:S06]  /*9980*/  MUFU.EX2 R135, R4 ;  /* 0x0000000400877308 */ /* 0x0004ec0000000800 */
[----:B------:R-:W-:Y:S01]  /*9990*/  HMMA.16816.F32 R120, R12, R36, R60 ;  /* 0x000000240c78723c */ /* 0x000fe2000000183c */
[----:B-1----:R-:W-:Y:S02]  /*99a0*/  FFMA.FTZ R7, R137, c[0x0][0x23c], -R0 ;  /* 0x00008f0089077a23 */ /* 0x002fe40000010800 */
[----:B------:R-:W-:-:S02]  /*99b0*/  IMAD.MOV.U32 R137, RZ, RZ, R11 ;  /* 0x000000ffff897224 */ /* 0x000fc400078e000b */
[----:B------:R-:W1:Y:S03]  /*99c0*/  MUFU.EX2 R140, R7 ;  /* 0x00000007008c7308 */ /* 0x000e660000000800 */
[----:B------:R-:W-:Y:S01]  /*99d0*/  F2FP.PACK_AB R18, R137, R230 ;  /* 0x000000e68912723e */ /* 0x000fe200000000ff */
[----:B--2---:R-:W-:Y:S01]  /*99e0*/  IMAD.MOV.U32 R4, RZ, RZ, R106 ;  /* 0x000000ffff047224 */ /* 0x004fe200078e006a */
[----:B---3--:R-:W-:Y:S02]  /*99f0*/  F2FP.PACK_AB R11, R135, R223 ;  /* 0x000000df870b723e */ /* 0x008fe400000000ff */
[----:B-1----:R-:W-:Y:S01]  /*9a00*/  F2FP.PACK_AB R19, R140, R229 ;  /* 0x000000e58c13723e */ /* 0x002fe200000000ff */
[----:B------:R-:W-:-:S04]  /*9a10*/  FFMA.FTZ R7, R133, c[0x0][0x23c], -R0 ;  /* 0x00008f0085077a23 */ /* 0x000fc80000010800 */
[----:B------:R-:W1:Y:S02]  /*9a20*/  MUFU.EX2 R141, R7 ;  /* 0x00000007008d7308 */ /* 0x000e640000000800 */
[C---:B------:R-:W-:Y:S08]  /*9a30*/  HMMA.16816.F32 R64, R16.reuse, R32, RZ ;  /* 0x000000201040723c */ /* 0x040ff000000018ff */
[----:B------:R-:W-:Y:S01]  /*9a40*/  HMMA.16816.F32 R28, R16, R24, RZ ;  /* 0x00000018101c723c */ /* 0x000fe200000018ff */
[----:B-1----:R-:W-:-:S07]  /*9a50*/  F2FP.PACK_AB R9, R126, R141 ;  /* 0x0000008d7e09723e */ /* 0x002fce00000000ff */
[----:B------:R-:W-:Y:S08]  /*9a60*/  HMMA.16816.F32 R56, R16, R44, RZ ;  /* 0x0000002c1038723c */ /* 0x000ff000000018ff */
[----:B------:R-:W-:Y:S07]  /*9a70*/  HMMA.16816.F32 R96, R8, R52, R64 ;  /* 0x000000340860723c */ /* 0x000fee0000001840 */
[----:B------:R-:W-:Y:S01]  /*9a80*/  MOV R53, R132 ;  /* 0x0000008400357202 */ /* 0x000fe20000000f00 */
[----:B------:R-:W-:Y:S01]  /*9a90*/  HMMA.16816.F32 R64, R16, R46, RZ ;  /* 0x0000002e1040723c */ /* 0x000fe200000018ff */
[----:B------:R-:W-:-:S07]  /*9aa0*/  MOV R52, R107 ;  /* 0x0000006b00347202 */ /* 0x000fce0000000f00 */
[C---:B------:R-:W-:Y:S01]  /*9ab0*/  HMMA.16816.F32 R88, R8.reuse, R48, R28 ;  /* 0x000000300858723c */ /* 0x040fe2000000181c */
[----:B------:R-:W1:Y:S07]  /*9ac0*/  LDSM.16.MT88.4 R28, [R218+0x8800] ;  /* 0x00880000da1c783b */ /* 0x000e6e0000004200 */
[C---:B------:R-:W-:Y:S07]  /*9ad0*/  HMMA.16816.F32 R116, R8.reuse, R36, R56 ;  /* 0x000000240874723c */ /* 0x040fee0000001838 */
[----:B------:R-:W-:Y:S01]  /*9ae0*/  IMAD.MOV.U32 R36, RZ, RZ, R114 ;  /* 0x000000ffff247224 */ /* 0x000fe200078e0072 */
[----:B------:R-:W-:Y:S01]  /*9af0*/  HMMA.16816.F32 R92, R8, R38, R64 ;  /* 0x00000026085c723c */ /* 0x000fe20000001840 */
[----:B------:R2:W3:Y:S01]  /*9b00*/  MUFU.EX2 R67, R2 ;  /* 0x0000000200437308 */ /* 0x0004e20000000800 */
[----:B------:R-:W-:-:S02]  /*9b10*/  IMAD.MOV.U32 R37, RZ, RZ, R124 ;  /* 0x000000ffff257224 */ /* 0x000fc400078e007c */
[----:B------:R-:W-:-:S03]  /*9b20*/  IMAD.MOV.U32 R124, RZ, RZ, R115 ;  /* 0x000000ffff7c7224 */ /* 0x000fc600078e0073 */
[----:B------:R-:W-:Y:S01]  /*9b30*/  MOV R66, R104 ;  /* 0x0000006800427202 */ /* 0x000fe20000000f00 */
[C---:B------:R-:W-:Y:S08]  /*9b40*/  HMMA.16816.F32 R60, R16.reuse, R40, RZ ;  /* 0x00000028103c723c */ /* 0x040ff000000018ff */
[----:B------:R-:W-:Y:S01]  /*9b50*/  HMMA.16816.F32 R80, R16, R26, RZ ;  /* 0x0000001a1050723c */ /* 0x000fe200000018ff */
[----:B--2---:R-:W-:-:S02]  /*9b60*/  FFMA.FTZ R2, R156, c[0x0][0x23c], -R6 ;  /* 0x00008f009c027a23 */ /* 0x004fc40000010806 */
[----:B------:R-:W-:Y:S02]  /*9b70*/  IMAD.MOV.U32 R156, RZ, RZ, R53 ;  /* 0x000000ffff9c7224 */ /* 0x000fe400078e0035 */
[----:B------:R2:W-:Y:S03]  /*9b80*/  MUFU.EX2 R64, R2 ;  /* 0x0000000200407308 */ /* 0x0005e60000000800 */
[C---:B------:R-:W-:Y:S08]  /*9b90*/  HMMA.16816.F32 R76, R16.reuse, R34, RZ ;  /* 0x00000022104c723c */ /* 0x040ff000000018ff */
[----:B------:R-:W-:Y:S01]  /*9ba0*/  HMMA.16816.F32 R56, R16, R42, RZ ;  /* 0x0000002a1038723c */ /* 0x000fe200000018ff */
[----:B--2---:R-:W-:-:S07]  /*9bb0*/  FFMA.FTZ R2, R150, c[0x0][0x23c], -R6 ;  /* 0x00008f0096027a23 */ /* 0x004fce0000010806 */
[C---:B------:R-:W-:Y:S01]  /*9bc0*/  HMMA.16816.F32 R16, R20.reuse, R40, RZ ;  /* 0x000000281410723c */ /* 0x040fe200000018ff */
[----:B------:R2:W-:Y:S06]  /*9bd0*/  MUFU.EX2 R133, R2 ;  /* 0x0000000200857308 */ /* 0x0005ec0000000800 */
[----:B------:R-:W-:Y:S01]  /*9be0*/  MOV R41, R131 ;  /* 0x0000008300297202 */ /* 0x000fe20000000f00 */
[----:B------:R-:W-:Y:S01]  /*9bf0*/  HMMA.16816.F32 R24, R20, R26, RZ ;  /* 0x0000001a1418723c */ /* 0x000fe200000018ff */
[----:B------:R-:W-:-:S07]  /*9c00*/  MOV R40, R105 ;  /* 0x0000006900287202 */ /* 0x000fce0000000f00 */
[----:B------:R-:W-:Y:S01]  /*9c10*/  HMMA.16816.F32 R32, R20, R34, RZ ;  /* 0x000000221420723c */ /* 0x000fe200000018ff */
[----:B--2---:R-:W-:Y:S02]  /*9c20*/  FFMA.FTZ R2, R171, c[0x0][0x23c], -R5 ;  /* 0x00008f00ab027a23 */ /* 0x004fe40000010805 */
[----:B------:R-:W-:Y:S02]  /*9c30*/  IMAD.MOV.U32 R171, RZ, RZ, R37 ;  /* 0x000000ffffab7224 */ /* 0x000fe400078e0025 */
[----:B------:R2:W-:Y:S03]  /*9c40*/  MUFU.EX2 R169, R2 ;  /* 0x0000000200a97308 */ /* 0x0005e60000000800 */
[----:B-1----:R-:W-:Y:S01]  /*9c50*/  HMMA.16816.F32 R112, R12, R28, R16 ;  /* 0x0000001c0c70723c */ /* 0x002fe20000001810 */
[----:B------:R-:W1:Y:S07]  /*9c60*/  LDSM.16.MT88.4 R16, [R216+0x9000] ;  /* 0x00900000d810783b */ /* 0x000e6e0000004200 */
[----:B------:R-:W-:Y:S01]  /*9c70*/  HMMA.16816.F32 R44, R20, R46, RZ ;  /* 0x0000002e142c723c */ /* 0x000fe200000018ff */
[----:B--2---:R-:W-:-:S07]  /*9c80*/  FFMA.FTZ R2, R170, c[0x0][0x23c], -R5 ;  /* 0x00008f00aa027a23 */ /* 0x004fce0000010805 */
[----:B------:R-:W-:Y:S01]  /*9c90*/  HMMA.16816.F32 R20, R20, R42, RZ ;  /* 0x0000002a1414723c */ /* 0x000fe200000018ff */
[----:B------:R2:W4:Y:S07]  /*9ca0*/  MUFU.EX2 R170, R2 ;  /* 0x0000000200aa7308 */ /* 0x00052e0000000800 */
[-C--:B------:R-:W-:Y:S08]  /*9cb0*/  HMMA.16816.F32 R80, R8, R50.reuse, R80 ;  /* 0x000000320850723c */ /* 0x080ff00000001850 */
[----:B------:R-:W-:Y:S01]  /*9cc0*/  HMMA.16816.F32 R48, R12, R50, R24 ;  /* 0x000000320c30723c */ /* 0x000fe20000001818 */
[----:B--2---:R-:W-:-:S04]  /*9cd0*/  FFMA.FTZ R2, R154, c[0x0][0x23c], -R5 ;  /* 0x00008f009a027a23 */ /* 0x004fc80000010805 */
[----:B------:R2:W-:Y:S03]  /*9ce0*/  MUFU.EX2 R132, R2 ;  /* 0x0000000200847308 */ /* 0x0005e60000000800 */
[C---:B------:R-:W-:Y:S08]  /*9cf0*/  HMMA.16816.F32 R108, R8.reuse, R28, R60 ;  /* 0x0000001c086c723c */ /* 0x040ff0000000183c */
[----:B------:R-:W-:Y:S01]  /*9d00*/  HMMA.16816.F32 R76, R8, R54, R76 ;  /* 0x00000036084c723c */ /* 0x000fe2000000184c */
[----:B--2---:R-:W-:-:S07]  /*9d10*/  FFMA.FTZ R2, R151, c[0x0][0x23c], -R5 ;  /* 0x00008f0097027a23 */ /* 0x004fce0000010805 */
[----:B------:R-:W-:Y:S01]  /*9d20*/  HMMA.16816.F32 R104, R8, R30, R56 ;  /* 0x0000001e0868723c */ /* 0x000fe20000001838 */
[----:B------:R2:W1:Y:S07]  /*9d30*/  MUFU.EX2 R131, R2 ;  /* 0x0000000200837308 */ /* 0x00046e0000000800 */
[C---:B------:R-:W-:Y:S08]  /*9d40*/  HMMA.16816.F32 R24, R12.reuse, R54, R32 ;  /* 0x000000360c18723c */ /* 0x040ff00000001820 */
[----:B------:R-:W-:Y:S01]  /*9d50*/  HMMA.16816.F32 R60, R12, R38, R44 ;  /* 0x000000260c3c723c */ /* 0x000fe2000000182c */
[----:B--2---:R-:W-:-:S04]  /*9d60*/  FFMA.FTZ R2, R173, c[0x0][0x23c], -R3 ;  /* 0x00008f00ad027a23 */ /* 0x004fc80000010803 */
[----:B------:R2:W-:Y:S03]  /*9d70*/  MUFU.EX2 R154, R2 ;  /* 0x00000002009a7308 */ /* 0x0005e60000000800 */
[----:B------:R-:W-:Y:S01]  /*9d80*/  HMMA.16816.F32 R28, R12, R30, R20 ;  /* 0x0000001e0c1c723c */ /* 0x000fe20000001814 */
[----:B------:R-:W2:Y:S06]  /*9d90*/  LDSM.16.MT88.4 R20, [R217+0x9000] ;  /* 0x00900000d914783b */ /* 0x000eac0000004200 */
[----:B---3--:R-:W-:-:S02]  /*9da0*/  F2FP.PACK_AB R12, R67, R174 ;  /* 0x000000ae430c723e */ /* 0x008fc400000000ff */
[----:B----4-:R-:W-:Y:S02]  /*9db0*/  F2FP.PACK_AB R13, R170, R169 ;  /* 0x000000a9aa0d723e */ /* 0x010fe400000000ff */
[----:B-1----:R-:W-:Y:S01]  /*9dc0*/  F2FP.PACK_AB R15, R131, R132 ;  /* 0x00000084830f723e */ /* 0x002fe200000000ff */
[----:B--2---:R-:W-:-:S04]  /*9dd0*/  FFMA.FTZ R2, R168, c[0x0][0x23c], -R3 ;  /* 0x00008f00a8027a23 */ /* 0x004fc80000010803 */
[----:B------:R1:W2:Y:S02]  /*9de0*/  MUFU.EX2 R168, R2 ;  /* 0x0000000200a87308 */ /* 0x0002a40000000800 */
[----:B-1----:R-:W-:Y:S01]  /*9df0*/  FFMA.FTZ R2, R155, c[0x0][0x23c], -R3 ;  /* 0x00008f009b027a23 */ /* 0x002fe20000010803 */
[----:B------:R-:W-:Y:S01]  /*9e00*/  MOV R155, R40 ;  /* 0x00000028009b7202 */ /* 0x000fe20000000f00 */
[----:B------:R-:W-:Y:S01]  /*9e10*/  IMAD.MOV.U32 R40, RZ, RZ, R41 ;  /* 0x000000ffff287224 */ /* 0x000fe200078e0029 */
[----:B------:R-:W-:-:S03]  /*9e20*/  MOV R41, R36 ;  /* 0x0000002400297202 */ /* 0x000fc60000000f00 */
[----:B------:R1:W-:Y:S01]  /*9e30*/  MUFU.EX2 R7, R2 ;  /* 0x0000000200077308 */ /* 0x0003e20000000800 */
[----:B------:R-:W-:Y:S01]  /*9e40*/  IMAD.MOV.U32 R36, RZ, RZ, R130 ;  /* 0x000000ffff247224 */ /* 0x000fe200078e0082 */
[----:B--2---:R-:W-:Y:S01]  /*9e50*/  F2FP.PACK_AB R8, R168, R154 ;  /* 0x0000009aa808723e */ /* 0x004fe200000000ff */
[----:B-1----:R-:W-:Y:S02]  /*9e60*/  FFMA.FTZ R2, R147, c[0x0][0x23c], -R3 ;  /* 0x00008f0093027a23 */ /* 0x002fe40000010803 */
[----:B------:R-:W-:-:S03]  /*9e70*/  IMAD.MOV.U32 R147, RZ, RZ, R64 ;  /* 0x000000ffff937224 */ /* 0x000fc600078e0040 */
[----:B------:R1:W2:Y:S02]  /*9e80*/  MUFU.EX2 R130, R2 ;  /* 0x0000000200827308 */ /* 0x0002a40000000800 */
[----:B------:R-:W-:-:S07]  /*9e90*/  F2FP.PACK_AB R14, R133, R147 ;  /* 0x00000093850e723e */ /* 0x000fce00000000ff */
[----:B------:R-:W-:Y:S01]  /*9ea0*/  HMMA.16816.F32 R44, R12, R16, R84 ;  /* 0x000000100c2c723c */ /* 0x000fe20000001854 */
[----:B-1----:R-:W-:Y:S01]  /*9eb0*/  FFMA.FTZ R2, R175, c[0x0][0x23c], -R0 ;  /* 0x00008f00af027a23 */ /* 0x002fe20000010800 */
[----:B--2---:R-:W-:-:S06]  /*9ec0*/  F2FP.PACK_AB R10, R130, R7 ;  /* 0x00000007820a723e */ /* 0x004fcc00000000ff */
[----:B------:R-:W-:Y:S01]  /*9ed0*/  HMMA.16816.F32 R32, R12, R18, R48 ;  /* 0x000000120c20723c */ /* 0x000fe20000001830 */
[----:B------:R1:W-:Y:S02]  /*9ee0*/  MUFU.EX2 R150, R2 ;  /* 0x0000000200967308 */ /* 0x0003e40000000800 */
[----:B-1----:R-:W-:-:S06]  /*9ef0*/  FFMA.FTZ R2, R172, c[0x0][0x23c], -R0 ;  /* 0x00008f00ac027a23 */ /* 0x002fcc0000010800 */
[----:B------:R1:W2:Y:S02]  /*9f00*/  MUFU.EX2 R151, R2 ;  /* 0x0000000200977308 */ /* 0x0002a40000000800 */
[----:B-1----:R-:W-:Y:S01]  /*9f10*/  FFMA.FTZ R2, R157, c[0x0][0x23c], -R0 ;  /* 0x00008f009d027a23 */ /* 0x002fe20000010800 */
[----:B--2---:R-:W-:Y:S02]  /*9f20*/  F2FP.PACK_AB R9, R151, R150 ;  /* 0x000000969709723e */ /* 0x004fe400000000ff */
[----:B------:R-:W-:-:S03]  /*9f30*/  MOV R157, R66 ;  /* 0x00000042009d7202 */ /* 0x000fc60000000f00 */
        /* <DEDUP_REMOVED lines=8> */
[----:B------:R-:W-:Y:S01]  /*9fc0*/  IMAD.MOV.U32 R91, RZ, RZ, R67 ;  /* 0x000000ffff5b7224 */ /* 0x000fe200078e0043 */
[----:B------:R-:W-:Y:S01]  /*9fd0*/  HMMA.16816.F32 R52, R8, R18, R80 ;  /* 0x000000120834723c */ /* 0x000fe20000001850 */
[----:B------:R-:W2:Y:S01]  /*9fe0*/  LDSM.16.MT88.4 R16, [R219+0x9000] ;  /* 0x00900000db10783b */ /* 0x000ea20000004200 */
[----:B------:R-:W-:Y:S01]  /*9ff0*/  MOV R88, R4 ;  /* 0x0000000400587202 */ /* 0x000fe20000000f00 */
[----:B-1----:R-:W-:-:S04]  /*a000*/  FFMA.FTZ R2, R197, c[0x0][0x23c], -R6 ;  /* 0x00008f00c5027a23 */ /* 0x002fc80000010806 */
[----:B------:R-:W-:Y:S01]  /*a010*/  MOV R83, R40 ;  /* 0x0000002800537202 */ /* 0x000fe20000000f00 */
[----:B------:R-:W-:Y:S01]  /*a020*/  IMAD.MOV.U32 R82, RZ, RZ, R41 ;  /* 0x000000ffff527224 */ /* 0x000fe200078e0029 */
[----:B------:R1:W-:Y:S01]  /*a030*/  MUFU.EX2 R4, R2 ;  /* 0x0000000200047308 */ /* 0x0003e20000000800 */
[----:B------:R-:W-:Y:S01]  /*a040*/  MOV R81, R36 ;  /* 0x0000002400517202 */ /* 0x000fe20000000f00 */
[----:B------:R-:W-:Y:S01]  /*a050*/  HMMA.16816.F32 R64, R8, R20, R116 ;  /* 0x000000140840723c */ /* 0x000fe20000001874 */
[----:B------:R-:W-:-:S07]  /*a060*/  IMAD.MOV.U32 R209, RZ, RZ, R88 ;  /* 0x000000ffffd17224 */ /* 0x000fce00078e0058 */
[----:B------:R-:W-:Y:S01]  /*a070*/  HMMA.16816.F32 R92, R8, R22, R92 ;  /* 0x00000016085c723c */ /* 0x000fe2000000185c */
[----:B-1----:R-:W-:-:S04]  /*a080*/  FFMA.FTZ R2, R189, c[0x0][0x23c], -R6 ;  /* 0x00008f00bd027a23 */ /* 0x002fc80000010806 */
[----:B------:R1:W-:Y:S03]  /*a090*/  MUFU.EX2 R197, R2 ;  /* 0x0000000200c57308 */ /* 0x0003e60000000800 */
[----:B--2---:R-:W-:Y:S01]  /*a0a0*/  HMMA.16816.F32 R40, R12, R16, R100 ;  /* 0x000000100c28723c */ /* 0x004fe20000001864 */
[----:B-1----:R-:W-:-:S07]  /*a0b0*/  FFMA.FTZ R2, R178, c[0x0][0x23c], -R6 ;  /* 0x00008f00b2027a23 */ /* 0x002fce0000010806 */
[C---:B------:R-:W-:Y:S01]  /*a0c0*/  HMMA.16816.F32 R36, R8.reuse, R16, R96 ;  /* 0x000000100824723c */ /* 0x040fe20000001860 */
[----:B------:R1:W2:Y:S07]  /*a0d0*/  MUFU.EX2 R80, R2 ;  /* 0x0000000200507308 */ /* 0x0002ae0000000800 */
[-C--:B------:R-:W-:Y:S08]  /*a0e0*/  HMMA.16816.F32 R48, R8, R18.reuse, R76 ;  /* 0x000000120830723c */ /* 0x080ff0000000184c */
[----:B------:R-:W-:Y:S01]  /*a0f0*/  HMMA.16816.F32 R24, R12, R18, R24 ;  /* 0x000000120c18723c */ /* 0x000fe20000001818 */
[----:B------:R-:W3:Y:S01]  /*a100*/  LDSM.16.MT88.4 R16, [R218+0x9000] ;  /* 0x00900000da10783b */ /* 0x000ee20000004200 */
[----:B-1----:R-:W-:-:S04]  /*a110*/  FFMA.FTZ R2, R203, c[0x0][0x23c], -R5 ;  /* 0x00008f00cb027a23 */ /* 0x002fc80000010805 */
[----:B------:R1:W4:Y:S02]  /*a120*/  MUFU.EX2 R89, R2 ;  /* 0x0000000200597308 */ /* 0x0003240000000800 */
[C---:B------:R-:W-:Y:S07]  /*a130*/  HMMA.16816.F32 R76, R12.reuse, R20, R120 ;  /* 0x000000140c4c723c */ /* 0x040fee0000001878 */
[----:B------:R-:W-:Y:S01]  /*a140*/  IMAD.MOV.U32 R122, RZ, RZ, R82 ;  /* 0x000000ffff7a7224 */ /* 0x000fe200078e0052 */
[----:B------:R-:W-:Y:S01]  /*a150*/  HMMA.16816.F32 R96, R12, R22, R60 ;  /* 0x000000160c60723c */ /* 0x000fe2000000183c */
[----:B------:R-:W-:Y:S01]  /*a160*/  MOV R123, R83 ;  /* 0x00000053007b7202 */ /* 0x000fe20000000f00 */
[----:B------:R-:W-:Y:S01]  /*a170*/  LDSM.16.MT88.4 R20, [R217+0x9800] ;  /* 0x00980000d914783b */ /* 0x000fe20000004200 */
[----:B-1----:R-:W-:-:S04]  /*a180*/  FFMA.FTZ R2, R200, c[0x0][0x23c], -R5 ;  /* 0x00008f00c8027a23 */ /* 0x002fc80000010805 */
[----:B------:R1:W-:Y:S01]  /*a190*/  MUFU.EX2 R153, R2 ;  /* 0x0000000200997308 */ /* 0x0003e20000000800 */
[----:B---3--:R-:W-:Y:S01]  /*a1a0*/  HMMA.16816.F32 R108, R8, R16, R108 ;  /* 0x00000010086c723c */ /* 0x008fe2000000186c */
[----:B-1----:R-:W-:-:S06]  /*a1b0*/  FFMA.FTZ R2, R188, c[0x0][0x23c], -R5 ;  /* 0x00008f00bc027a23 */ /* 0x002fcc0000010805 */
[----:B------:R1:W-:Y:S01]  /*a1c0*/  MUFU.EX2 R203, R2 ;  /* 0x0000000200cb7308 */ /* 0x0003e20000000800 */
[----:B------:R-:W-:Y:S08]  /*a1d0*/  HMMA.16816.F32 R104, R8, R18, R104 ;  /* 0x000000120868723c */ /* 0x000ff00000001868 */
[----:B------:R-:W-:Y:S01]  /*a1e0*/  HMMA.16816.F32 R112, R12, R16, R112 ;  /* 0x000000100c70723c */ /* 0x000fe20000001870 */
[----:B-1----:R-:W-:-:S02]  /*a1f0*/  FFMA.FTZ R2, R177, c[0x0][0x23c], -R5 ;  /* 0x00008f00b1027a23 */ /* 0x002fc40000010805 */
[----:B--2---:R-:W-:-:S05]  /*a200*/  IMAD.MOV.U32 R177, RZ, RZ, R80 ;  /* 0x000000ffffb17224 */ /* 0x004fca00078e0050 */
[----:B------:R-:W-:Y:S01]  /*a210*/  HMMA.16816.F32 R84, R12, R18, R28 ;  /* 0x000000120c54723c */ /* 0x000fe2000000181c */
[----:B------:R1:W2:Y:S01]  /*a220*/  MUFU.EX2 R188, R2 ;  /* 0x0000000200bc7308 */ /* 0x0002a20000000800 */
[----:B------:R-:W3:Y:S05]  /*a230*/  LDSM.16.MT88.4 R16, [R216+0x9800] ;  /* 0x00980000d810783b */ /* 0x000eea0000004200 */
[----:B------:R-:W-:Y:S02]  /*a240*/  F2FP.PACK_AB R12, R4, R172 ;  /* 0x000000ac040c723e */ /* 0x000fe400000000ff */
[----:B------:R-:W-:Y:S01]  /*a250*/  F2FP.PACK_AB R14, R177, R197 ;  /* 0x000000c5b10e723e */ /* 0x000fe200000000ff */
[----:B-1----:R-:W-:Y:S01]  /*a260*/  FFMA.FTZ R2, R205, c[0x0][0x23c], -R3 ;  /* 0x00008f00cd027a23 */ /* 0x002fe20000010803 */
[----:B----4-:R-:W-:Y:S01]  /*a270*/  MOV R205, R89 ;  /* 0x0000005900cd7202 */ /* 0x010fe20000000f00 */
[----:B------:R-:W-:Y:S01]  /*a280*/  IMAD.MOV.U32 R89, RZ, RZ, R90 ;  /* 0x000000ffff597224 */ /* 0x000fe200078e005a */
[----:B------:R-:W-:Y:S01]  /*a290*/  MOV R90, R91 ;  /* 0x0000005b005a7202 */ /* 0x000fe20000000f00 */
[----:B------:R1:W-:Y:S01]  /*a2a0*/  MUFU.EX2 R200, R2 ;  /* 0x0000000200c87308 */ /* 0x0003e20000000800 */
[----:B------:R-:W-:Y:S01]  /*a2b0*/  IMAD.MOV.U32 R91, RZ, RZ, R232 ;  /* 0x000000ffff5b7224 */ /* 0x000fe200078e00e8 */
[----:B--2---:R-:W-:-:S02]  /*a2c0*/  F2FP.PACK_AB R15, R188, R203 ;  /* 0x000000cbbc0f723e */ /* 0x004fc400000000ff */
[----:B------:R-:W-:Y:S02]  /*a2d0*/  IMAD.MOV.U32 R189, RZ, RZ, R90 ;  /* 0x000000ffffbd7224 */ /* 0x000fe400078e005a */
[----:B-1----:R-:W-:Y:S01]  /*a2e0*/  FFMA.FTZ R2, R196, c[0x0][0x23c], -R3 ;  /* 0x00008f00c4027a23 */ /* 0x002fe20000010803 */
[----:B------:R-:W-:-:S03]  /*a2f0*/  MOV R196, R81 ;  /* 0x0000005100c47202 */ /* 0x000fc60000000f00 */
[----:B------:R1:W-:Y:S02]  /*a300*/  MUFU.EX2 R232, R2 ;  /* 0x0000000200e87308 */ /* 0x0003e40000000800 */
[----:B-1----:R-:W-:-:S06]  /*a310*/  FFMA.FTZ R2, R184, c[0x0][0x23c], -R3 ;  /* 0x00008f00b8027a23 */ /* 0x002fcc0000010803 */
[----:B------:R1:W-:Y:S02]  /*a320*/  MUFU.EX2 R8, R2 ;  /* 0x0000000200087308 */ /* 0x0003e40000000800 */
[----:B-1----:R-:W-:-:S06]  /*a330*/  FFMA.FTZ R2, R176, c[0x0][0x23c], -R3 ;  /* 0x00008f00b0027a23 */ /* 0x002fcc0000010803 */
[----:B------:R1:W-:Y:S02]  /*a340*/  MUFU.EX2 R178, R2 ;  /* 0x0000000200b27308 */ /* 0x0003e40000000800 */
[----:B-1----:R-:W-:Y:S01]  /*a350*/  FFMA.FTZ R2, R208, c[0x0][0x23c], -R0 ;  /* 0x00008f00d0027a23 */ /* 0x002fe20000010800 */
[----:B------:R-:W-:-:S05]  /*a360*/  MOV R208, R153 ;  /* 0x0000009900d07202 */ /* 0x000fca0000000f00 */
[----:B------:R1:W-:Y:S01]  /*a370*/  MUFU.EX2 R184, R2 ;  /* 0x0000000200b87308 */ /* 0x0003e20000000800 */
[----:B------:R-:W-:-:S07]  /*a380*/  F2FP.PACK_AB R13, R208, R205 ;  /* 0x000000cdd00d723e */ /* 0x000fce00000000ff */
[----:B---3--:R-:W-:Y:S01]  /*a390*/  HMMA.16816.F32 R116, R12, R16, R44 ;  /* 0x000000100c74723c */ /* 0x008fe2000000182c */
[----:B-1----:R-:W-:-:S07]  /*a3a0*/  FFMA.FTZ R2, R198, c[0x0][0x23c], -R0 ;  /* 0x00008f00c6027a23 */ /* 0x002fce0000010800 */
[----:B------:R-:W-:Y:S01]  /*a3b0*/  HMMA.16816.F32 R80, R12, R18, R32 ;  /* 0x000000120c50723c */ /* 0x000fe20000001820 */
[----:B------:R1:W2:Y:S02]  /*a3c0*/  MUFU.EX2 R153, R2 ;  /* 0x0000000200997308 */ /* 0x0002a40000000800 */
[----:B-1----:R-:W-:Y:S01]  /*a3d0*/  FFMA.FTZ R2, R190, c[0x0][0x23c], -R0 ;  /* 0x00008f00be027a23 */ /* 0x002fe20000010800 */
[----:B--2---:R-:W-:Y:S01]  /*a3e0*/  F2FP.PACK_AB R9, R153, R184 ;  /* 0x000000b89909723e */ /* 0x004fe200000000ff */
[----:B------:R-:W-:Y:S01]  /*a3f0*/  IMAD.MOV.U32 R190, RZ, RZ, R8 ;  /* 0x000000ffffbe7224 */ /* 0x000fe200078e0008 */
[----:B------:R-:W-:-:S03]  /*a400*/  F2FP.PACK_AB R8, R232, R200 ;  /* 0x000000c8e808723e */ /* 0x000fc600000000ff */
[----:B------:R1:W-:Y:S01]  /*a410*/  MUFU.EX2 R176, R2 ;  /* 0x0000000200b07308 */ /* 0x0003e20000000800 */
[----:B------:R-:W-:Y:S01]  /*a420*/  F2FP.PACK_AB R10, R178, R190 ;  /* 0x000000beb20a723e */ /* 0x000fe200000000ff */
[----:B-1----:R-:W-:Y:S01]  /*a430*/  FFMA.FTZ R2, R181, c[0x0][0x23c], -R0 ;  /* 0x00008f00b5027a23 */ /* 0x002fe20000010800 */
[----:B------:R-:W-:-:S05]  /*a440*/  MOV R181, R89 ;  /* 0x0000005900b57202 */ /* 0x000fca0000000f00 */
[----:B------:R-:W1:Y:S02]  /*a450*/  MUFU.EX2 R198, R2 ;  /* 0x0000000200c67308 */ /* 0x000e640000000800 */
[----:B-1----:R-:W-:Y:S02]  /*a460*/  F2FP.PACK_AB R11, R198, R176 ;  /* 0x000000b0c60b723e */ /* 0x002fe400000000ff */
[----:B------:R-:W-:-:S05]  /*a470*/  MOV R2, R91 ;  /* 0x0000005b00027202 */ /* 0x000fca0000000f00 */
[----:B------:R-:W-:Y:S01]  /*a480*/  HMMA.16816.F32 R100, R8, R16, R56 ;  /* 0x000000100864723c */ /* 0x000fe20000001838 */
[----:B------:R-:W-:-:S07]  /*a490*/  FFMA.FTZ R2, R2, c[0x0][0x23c], -R6 ;  /* 0x00008f0002027a23 */ /* 0x000fce0000010806 */
[C---:B------:R-:W-:Y:S01]  /*a4a0*/  HMMA.16816.F32 R88, R8.reuse, R18, R52 ;  /* 0x000000120858723c */ /* 0x040fe20000001834 */
[----:B------:R-:W1:Y:S07]  /*a4b0*/  LDSM.16.MT88.4 R16, [R219+0x9800] ;  /* 0x00980000db10783b */ /* 0x000e6e0000004200 */
[C---:B------:R-:W-:Y:S08]  /*a4c0*/  HMMA.16816.F32 R32, R8.reuse, R20, R64 ;  /* 0x000000140820723c */ /* 0x040ff00000001840 */
[----:B------:R-:W-:Y:S07]  /*a4d0*/  HMMA.16816.F32 R28, R8, R22, R92 ;  /* 0x00000016081c723c */ /* 0x000fee000000185c */
[----:B------:R-:W-:Y:S01]  /*a4e0*/  MOV R92, R200 ;  /* 0x000000c8005c7202 */ /* 0x000fe20000000f00 */
[----:B------:R-:W-:-:S02]  /*a4f0*/  IMAD.MOV.U32 R200, RZ, RZ, R155 ;  /* 0x000000ffffc87224 */ /* 0x000fc400078e009b */
[----:B------:R-:W-:Y:S01]  /*a500*/  IMAD.MOV.U32 R93, RZ, RZ, R205 ;  /* 0x000000ffff5d7224 */ /* 0x000fe200078e00cd */
[----:B------:R-:W-:Y:S02]  /*a510*/  MOV R205, R157 ;  /* 0x0000009d00cd7202 */ /* 0x000fe40000000f00 */
[----:B------:R-:W-:Y:S01]  /*a520*/  MOV R157, R75 ;  /* 0x0000004b009d7202 */ /* 0x000fe20000000f00 */
[----:B------:R-:W-:Y:S01]  /*a530*/  FFMA.FTZ R75, R185, c[0x0][0x23c], -R6 ;  /* 0x00008f00b94b7a23 */ /* 0x000fe20000010806 */
[-C--:B-1----:R-:W-:Y:S08]  /*a540*/  HMMA.16816.F32 R44, R12, R16.reuse, R40 ;  /* 0x000000100c2c723c */ /* 0x082ff00000001828 */
[C---:B------:R-:W-:Y:S08]  /*a550*/  HMMA.16816.F32 R40, R8.reuse, R16, R36 ;  /* 0x000000100828723c */ /* 0x040ff00000001824 */
[-C--:B------:R-:W-:Y:S07]  /*a560*/  HMMA.16816.F32 R36, R8, R18.reuse, R48 ;  /* 0x000000120824723c */ /* 0x080fee0000001830 */
[----:B------:R-:W-:Y:S01]  /*a570*/  MOV R49, R197 ;  /* 0x000000c500317202 */ /* 0x000fe20000000f00 */
[----:B------:R-:W-:Y:S01]  /*a580*/  HMMA.16816.F32 R24, R12, R18, R24 ;  /* 0x000000120c18723c */ /* 0x000fe20000001818 */
[----:B------:R-:W1:Y:S01]  /*a590*/  LDSM.16.MT88.4 R16, [R218+0x9800] ;  /* 0x00980000da10783b */ /* 0x000e620000004200 */
[----:B------:R2:W-:Y:S01]  /*a5a0*/  MUFU.EX2 R197, R2 ;  /* 0x0000000200c57308 */ /* 0x0005e20000000800 */
[----:B------:R-:W-:Y:S01]  /*a5b0*/  MOV R51, R123 ;  /* 0x0000007b00337202 */ /* 0x000fe20000000f00 */
[----:B------:R-:W-:-:S02]  /*a5c0*/  IMAD.MOV.U32 R48, RZ, RZ, R171 ;  /* 0x000000ffff307224 */ /* 0x000fc400078e00ab */
[----:B------:R-:W-:Y:S01]  /*a5d0*/  IMAD.MOV.U32 R50, RZ, RZ, R122 ;  /* 0x000000ffff327224 */ /* 0x000fe200078e007a */
[----:B------:R-:W-:Y:S01]  /*a5e0*/  MOV R95, R51 ;  /* 0x00000033005f7202 */ /* 0x000fe20000000f00 */
[C---:B------:R-:W-:Y:S01]  /*a5f0*/  HMMA.16816.F32 R120, R12.reuse, R20, R76 ;  /* 0x000000140c78723c */ /* 0x040fe2000000184c */
[----:B------:R-:W-:Y:S01]  /*a600*/  MOV R51, R196 ;  /* 0x000000c400337202 */ /* 0x000fe20000000f00 */
[----:B------:R-:W-:Y:S02]  /*a610*/  IMAD.MOV.U32 R94, RZ, RZ, R50 ;  /* 0x000000ffff5e7224 */ /* 0x000fe400078e0032 */
[----:B------:R-:W-:Y:S02]  /*a620*/  IMAD.MOV.U32 R50, RZ, RZ, R203 ;  /* 0x000000ffff327224 */ /* 0x000fe400078e00cb */
[----:B------:R-:W-:Y:S01]  /*a630*/  IMAD.MOV.U32 R203, RZ, RZ, R7 ;  /* 0x000000ffffcb7224 */ /* 0x000fe200078e0007 */
[----:B------:R-:W-:Y:S01]  /*a640*/  MOV R21, R153 ;  /* 0x0000009900157202 */ /* 0x000fe20000000f00 */
[----:B------:R-:W-:Y:S01]  /*a650*/  IMAD.MOV.U32 R20, RZ, RZ, R181 ;  /* 0x000000ffff147224 */ /* 0x000fe200078e00b5 */
[----:B------:R-:W-:Y:S01]  /*a660*/  HMMA.16816.F32 R76, R12, R22, R96 ;  /* 0x000000160c4c723c */ /* 0x000fe20000001860 */
[----:B--2---:R-:W-:Y:S01]  /*a670*/  FFMA.FTZ R2, R245, c[0x0][0x23c], -R6 ;  /* 0x00008f00f5027a23 */ /* 0x004fe20000010806 */
[----:B------:R-:W-:-:S05]  /*a680*/  MOV R245, R126 ;  /* 0x0000007e00f57202 */ /* 0x000fca0000000f00 */
[----:B------:R-:W-:Y:S01]  /*a690*/  IMAD.MOV.U32 R97, RZ, RZ, R200 ;  /* 0x000000ffff617224 */ /* 0x000fe200078e00c8 */
[----:B------:R-:W-:Y:S01]  /*a6a0*/  MOV R98, R205 ;  /* 0x000000cd00627202 */ /* 0x000fe20000000f00 */
[----:B------:R-:W-:Y:S01]  /*a6b0*/  IMAD.MOV.U32 R200, RZ, RZ, R140 ;  /* 0x000000ffffc87224 */ /* 0x000fe200078e008c */
[----:B------:R-:W-:Y:S01]  /*a6c0*/  MOV R205, R137 ;  /* 0x0000008900cd7202 */ /* 0x000fe20000000f00 */
[----:B------:R-:W-:Y:S01]  /*a6d0*/  FFMA.FTZ R140, R139, c[0x0][0x23c], -R6 ;  /* 0x00008f008b8c7a23 */ /* 0x000fe20000010806 */
[----:B------:R-:W-:Y:S01]  /*a6e0*/  MOV R23, R138 ;  /* 0x0000008a00177202 */ /* 0x000fe20000000f00 */
[----:B------:R-:W-:Y:S01]  /*a6f0*/  IMAD.MOV.U32 R22, RZ, RZ, R141 ;  /* 0x000000ffff167224 */ /* 0x000fe200078e008d */
[----:B------:R-:W-:Y:S01]  /*a700*/  MOV R96, R157 ;  /* 0x0000009d00607202 */ /* 0x000fe20000000f00 */
[----:B------:R-:W-:Y:S02]  /*a710*/  IMAD.MOV.U32 R157, RZ, RZ, R134 ;  /* 0x000000ffff9d7224 */ /* 0x000fe400078e0086 */
[----:B------:R-:W-:-:S02]  /*a720*/  FFMA.FTZ R141, R68, c[0x0][0x23c], -R6 ;  /* 0x00008f00448d7a23 */ /* 0x000fc40000010806 */
[----:B------:R-:W-:Y:S01]  /*a730*/  FFMA.FTZ R134, R143, c[0x0][0x23c], -R6 ;  /* 0x00008f008f867a23 */ /* 0x000fe20000010806 */
[C---:B-1----:R-:W-:Y:S07]  /*a740*/  HMMA.16816.F32 R60, R8.reuse, R16, R108 ;  /* 0x00000010083c723c */ /* 0x042fee000000186c */
[----:B------:R-:W-:Y:S01]  /*a750*/  IMAD.MOV.U32 R111, RZ, RZ, R184 ;  /* 0x000000ffff6f7224 */ /* 0x000fe200078e00b8 */
[----:B------:R-:W-:Y:S01]  /*a760*/  HMMA.16816.F32 R56, R8, R18, R104 ;  /* 0x000000120838723c */ /* 0x000fe20000001868 */
[----:B------:R1:W-:Y:S01]  /*a770*/  MUFU.EX2 R9, R2 ;  /* 0x0000000200097308 */ /* 0x0003e20000000800 */
[----:B------:R-:W-:Y:S01]  /*a780*/  IMAD.MOV.U32 R109, RZ, RZ, R156 ;  /* 0x000000ffff6d7224 */ /* 0x000fe200078e009c */
[----:B------:R-:W-:Y:S01]  /*a790*/  MOV R110, R125 ;  /* 0x0000007d006e7202 */ /* 0x000fe20000000f00 */
[----:B------:R-:W-:Y:S01]  /*a7a0*/  IMAD.MOV.U32 R99, RZ, RZ, R111 ;  /* 0x000000ffff637224 */ /* 0x000fe200078e006f */
[----:B------:R-:W-:Y:S01]  /*a7b0*/  MOV R156, R136 ;  /* 0x00000088009c7202 */ /* 0x000fe20000000f00 */
[----:B------:R-:W-:-:S02]  /*a7c0*/  IMAD.MOV.U32 R111, RZ, RZ, R127 ;  /* 0x000000ffff6f7224 */ /* 0x000fc400078e007f */
[C---:B------:R-:W-:Y:S08]  /*a7d0*/  HMMA.16816.F32 R64, R12.reuse, R16, R112 ;  /* 0x000000100c40723c */ /* 0x040ff00000001870 */
[----:B------:R-:W-:Y:S01]  /*a7e0*/  HMMA.16816.F32 R52, R12, R18, R84 ;  /* 0x000000120c34723c */ /* 0x000fe20000001854 */
[----:B-1----:R-:W-:Y:S01]  /*a7f0*/  FFMA.FTZ R2, R210, c[0x0][0x23c], -R6 ;  /* 0x00008f00d2027a23 */ /* 0x002fe20000010806 */
[----:B------:R-:W1:Y:S01]  /*a800*/  LDSM.16.MT88.4 R16, [R216+0xa000] ;  /* 0x00a00000d810783b */ /* 0x000e620000004200 */
[----:B------:R-:W-:-:S02]  /*a810*/  IMAD.MOV.U32 R210, RZ, RZ, R124 ;  /* 0x000000ffffd27224 */ /* 0x000fc400078e007c */
[----:B------:R2:W-:Y:S02]  /*a820*/  MUFU.EX2 R108, R2 ;  /* 0x00000002006c7308 */ /* 0x0005e40000000800 */
[----:B--2---:R-:W-:Y:S02]  /*a830*/  FFMA.FTZ R2, R201, c[0x0][0x23c], -R6 ;  /* 0x00008f00c9027a23 */ /* 0x004fe40000010806 */
[----:B------:R-:W-:-:S04]  /*a840*/  IMAD.MOV.U32 R201, RZ, RZ, R69 ;  /* 0x000000ffffc97224 */ /* 0x000fc800078e0045 */
[----:B------:R2:W3:Y:S01]  /*a850*/  MUFU.EX2 R171, R2 ;  /* 0x0000000200ab7308 */ /* 0x0004e20000000800 */
[----:B------:R-:W-:Y:S02]  /*a860*/  FFMA.FTZ R69, R161, c[0x0][0x23c], -R6 ;  /* 0x00008f00a1457a23 */ /* 0x000fe40000010806 */
[----:B------:R-:W-:Y:S01]  /*a870*/  IMAD.MOV.U32 R161, RZ, RZ, R201 ;  /* 0x000000ffffa17224 */ /* 0x000fe200078e00c9 */
[----:B------:R-:W-:Y:S02]  /*a880*/  MOV R201, R97 ;  /* 0x0000006100c97202 */ /* 0x000fe40000000f00 */
[----:B------:R-:W-:Y:S02]  /*a890*/  MOV R97, R95 ;  /* 0x0000005f00617202 */ /* 0x000fe40000000f00 */
[----:B------:R-:W-:-:S03]  /*a8a0*/  MOV R95, R51 ;  /* 0x00000033005f7202 */ /* 0x000fc60000000f00 */
[----:B------:R-:W-:Y:S02]  /*a8b0*/  IMAD.MOV.U32 R68, RZ, RZ, R97 ;  /* 0x000000ffff447224 */ /* 0x000fe400078e0061 */
[----:B--2---:R-:W-:Y:S01]  /*a8c0*/  FFMA.FTZ R2, R248, c[0x0][0x23c], -R5 ;  /* 0x00008f00f8027a23 */ /* 0x004fe20000010805 */
[----:B---3--:R-:W-:-:S03]  /*a8d0*/  F2FP.PACK_AB R14, R171, R108 ;  /* 0x0000006cab0e723e */ /* 0x008fc600000000ff */
[----:B------:R2:W-:Y:S02]  /*a8e0*/  MUFU.EX2 R196, R2 ;  /* 0x0000000200c47308 */ /* 0x0005e40000000800 */
[----:B--2---:R-:W-:-:S06]  /*a8f0*/  FFMA.FTZ R2, R246, c[0x0][0x23c], -R5 ;  /* 0x00008f00f6027a23 */ /* 0x004fcc0000010805 */
[----:B------:R2:W-:Y:S02]  /*a900*/  MUFU.EX2 R10, R2 ;  /* 0x00000002000a7308 */ /* 0x0005e40000000800 */
[----:B--2---:R-:W-:Y:S01]  /*a910*/  FFMA.FTZ R2, R204, c[0x0][0x23c], -R5 ;  /* 0x00008f00cc027a23 */ /* 0x004fe20000010805 */
[----:B------:R-:W-:Y:S01]  /*a920*/  MOV R204, R74 ;  /* 0x0000004a00cc7202 */ /* 0x000fe20000000f00 */
[----:B------:R-:W-:Y:S01]  /*a930*/  FFMA.FTZ R74, R179, c[0x0][0x23c], -R6 ;  /* 0x00008f00b34a7a23 */ /* 0x000fe20000010806 */
[----:B------:R-:W-:-:S03]  /*a940*/  MOV R179, R23 ;  /* 0x0000001700b37202 */ /* 0x000fc60000000f00 */
[----:B------:R2:W-:Y:S02]  /*a950*/  MUFU.EX2 R153, R2 ;  /* 0x0000000200997308 */ /* 0x0005e40000000800 */
[----:B--2---:R-:W-:Y:S01]  /*a960*/  FFMA.FTZ R2, R195, c[0x0][0x23c], -R5 ;  /* 0x00008f00c3027a23 */ /* 0x004fe20000010805 */
[----:B------:R-:W-:Y:S02]  /*a970*/  MOV R195, R99 ;  /* 0x0000006300c37202 */ /* 0x000fe40000000f00 */
[----:B------:R-:W-:-:S03]  /*a980*/  MOV R99, R21 ;  /* 0x0000001500637202 */ /* 0x000fc60000000f00 */
[----:B------:R2:W3:Y:S02]  /*a990*/  MUFU.EX2 R181, R2 ;  /* 0x0000000200b57308 */ /* 0x0004e40000000800 */
[----:B--2---:R-:W-:Y:S01]  /*a9a0*/  FFMA.FTZ R2, R251, c[0x0][0x23c], -R3 ;  /* 0x00008f00fb027a23 */ /* 0x004fe20000010803 */
[----:B---3--:R-:W-:-:S05]  /*a9b0*/  F2FP.PACK_AB R15, R181, R153 ;  /* 0x00000099b50f723e */ /* 0x008fca00000000ff */
[----:B------:R2:W3:Y:S02]  /*a9c0*/  MUFU.EX2 R8, R2 ;  /* 0x0000000200087308 */ /* 0x0004e40000000800 */
[----:B--2---:R-:W-:Y:S01]  /*a9d0*/  FFMA.FTZ R2, R213, c[0x0][0x23c], -R3 ;  /* 0x00008f00d5027a23 */ /* 0x004fe20000010803 */
[----:B---3--:R-:W-:Y:S01]  /*a9e0*/  MOV R185, R8 ;  /* 0x0000000800b97202 */ /* 0x008fe20000000f00 */
[----:B------:R-:W-:-:S04]  /*a9f0*/  IMAD.MOV.U32 R213, RZ, RZ, R22 ;  /* 0x000000ffffd57224 */ /* 0x000fc800078e0016 */
[----:B------:R2:W3:Y:S02]  /*aa00*/  MUFU.EX2 R7, R2 ;  /* 0x0000000200077308 */ /* 0x0004e40000000800 */
[----:B--2---:R-:W-:Y:S01]  /*aa10*/  FFMA.FTZ R2, R206, c[0x0][0x23c], -R3 ;  /* 0x00008f00ce027a23 */ /* 0x004fe20000010803 */
[----:B------:R-:W-:Y:S02]  /*aa20*/  MOV R206, R10 ;  /* 0x0000000a00ce7202 */ /* 0x000fe40000000f00 */
[----:B---3--:R-:W-:-:S03]  /*aa30*/  F2FP.PACK_AB R8, R7, R185 ;  /* 0x000000b90708723e */ /* 0x008fc600000000ff */
[----:B------:R2:W-:Y:S01]  /*aa40*/  MUFU.EX2 R155, R2 ;  /* 0x00000002009b7308 */ /* 0x0005e20000000800 */
[----:B------:R-:W-:Y:S01]  /*aa50*/  F2FP.PACK_AB R13, R206, R196 ;  /* 0x000000c4ce0d723e */ /* 0x000fe200000000ff */
[----:B--2---:R-:W-:Y:S02]  /*aa60*/  FFMA.FTZ R2, R128, c[0x0][0x23c], -R3 ;  /* 0x00008f0080027a23 */ /* 0x004fe40000010803 */
[----:B------:R-:W-:-:S04]  /*aa70*/  FFMA.FTZ R128, R194, c[0x0][0x23c], -R6 ;  /* 0x00008f00c2807a23 */ /* 0x000fc80000010806 */
[----:B------:R2:W3:Y:S01]  /*aa80*/  MUFU.EX2 R184, R2 ;  /* 0x0000000200b87308 */ /* 0x0004e20000000800 */
[----:B------:R-:W-:-:S05]  /*aa90*/  IMAD.MOV.U32 R194, RZ, RZ, R9 ;  /* 0x000000ffffc27224 */ /* 0x000fca00078e0009 */
[----:B------:R-:W-:-:S07]  /*aaa0*/  F2FP.PACK_AB R12, R194, R197 ;  /* 0x000000c5c20c723e */ /* 0x000fce00000000ff */
[----:B-1----:R-:W-:Y:S01]  /*aab0*/  HMMA.16816.F32 R136, R12, R16, R116 ;  /* 0x000000100c88723c */ /* 0x002fe20000001874 */
[----:B--2---:R-:W-:Y:S01]  /*aac0*/  FFMA.FTZ R2, R252, c[0x0][0x23c], -R0 ;  /* 0x00008f00fc027a23 */ /* 0x004fe20000010800 */
[----:B---3--:R-:W-:-:S03]  /*aad0*/  F2FP.PACK_AB R10, R184, R155 ;  /* 0x0000009bb80a723e */ /* 0x008fc600000000ff */
[----:B------:R1:W-:Y:S03]  /*aae0*/  MUFU.EX2 R248, R2 ;  /* 0x0000000200f87308 */ /* 0x0003e60000000800 */
[----:B------:R-:W-:Y:S01]  /*aaf0*/  HMMA.16816.F32 R124, R12, R18, R80 ;  /* 0x000000120c7c723c */ /* 0x000fe20000001850 */
[----:B-1----:R-:W-:Y:S01]  /*ab00*/  FFMA.FTZ R2, R244, c[0x0][0x23c], -R0 ;  /* 0x00008f00f4027a23 */ /* 0x002fe20000010800 */
[----:B------:R-:W-:Y:S02]  /*ab10*/  MOV R244, R93 ;  /* 0x0000005d00f47202 */ /* 0x000fe40000000f00 */
[----:B------:R-:W-:Y:S01]  /*ab20*/  MOV R93, R49 ;  /* 0x00000031005d7202 */ /* 0x000fe20000000f00 */
[----:B------:R1:W2:Y:S02]  /*ab30*/  MUFU.EX2 R251, R2 ;  /* 0x0000000200fb7308 */ /* 0x0002a40000000800 */
[----:B------:R-:W-:-:S02]  /*ab40*/  IMAD.MOV.U32 R6, RZ, RZ, R244 ;  /* 0x000000ffff067224 */ /* 0x000fc400078e00f4 */
[----:B------:R-:W-:Y:S02]  /*ab50*/  IMAD.MOV.U32 R244, RZ, RZ, R95 ;  /* 0x000000fffff47224 */ /* 0x000fe400078e005f */
[----:B-1----:R-:W-:Y:S01]  /*ab60*/  FFMA.FTZ R2, R211, c[0x0][0x23c], -R0 ;  /* 0x00008f00d3027a23 */ /* 0x002fe20000010800 */
[----:B--2---:R-:W-:Y:S01]  /*ab70*/  F2FP.PACK_AB R9, R251, R248 ;  /* 0x000000f8fb09723e */ /* 0x004fe200000000ff */
[----:B------:R-:W-:Y:S02]  /*ab80*/  IMAD.MOV.U32 R211, RZ, RZ, R92 ;  /* 0x000000ffffd37224 */ /* 0x000fe400078e005c */
[----:B------:R1:W-:Y:S01]  /*ab90*/  MUFU.EX2 R252, R2 ;  /* 0x0000000200fc7308 */ /* 0x0003e20000000800 */
[----:B------:R-:W-:Y:S02]  /*aba0*/  IMAD.MOV.U32 R92, RZ, RZ, R48 ;  /* 0x000000ffff5c7224 */ /* 0x000fe400078e0030 */
[----:B-1----:R-:W-:Y:S01]  /*abb0*/  FFMA.FTZ R2, R199, c[0x0][0x23c], -R0 ;  /* 0x00008f00c7027a23 */ /* 0x002fe20000010800 */
[----:B------:R-:W-:Y:S01]  /*abc0*/  MOV R199, R210 ;  /* 0x000000d200c77202 */ /* 0x000fe20000000f00 */
[----:B------:R-:W-:-:S03]  /*abd0*/  IMAD.MOV.U32 R210, RZ, RZ, R96 ;  /* 0x000000ffffd27224 */ /* 0x000fc600078e0060 */
[----:B------:R-:W1:Y:S01]  /*abe0*/  MUFU.EX2 R246, R2 ;  /* 0x0000000200f67308 */ /* 0x000e620000000800 */
[----:B------:R-:W-:Y:S02]  /*abf0*/  IMAD.MOV.U32 R96, RZ, RZ, R94 ;  /* 0x000000ffff607224 */ /* 0x000fe400078e005e */
[----:B------:R-:W-:Y:S01]  /*ac00*/  IMAD.MOV.U32 R94, RZ, RZ, R50 ;  /* 0x000000ffff5e7224 */ /* 0x000fe200078e0032 */
[----:B-1----:R-:W-:Y:S01]  /*ac10*/  F2FP.PACK_AB R11, R246, R252 ;  /* 0x000000fcf60b723e */ /* 0x002fe200000000ff */
[----:B------:R-:W-:Y:S02]  /*ac20*/  IMAD.MOV.U32 R2, RZ, RZ, R179 ;  /* 0x000000ffff027224 */ /* 0x000fe400078e00b3 */
[----:B------:R-:W-:Y:S02]  /*ac30*/  IMAD.MOV.U32 R179, RZ, RZ, R93 ;  /* 0x000000ffffb37224 */ /* 0x000fe400078e005d */
[----:B------:R-:W-:Y:S02]  /*ac40*/  FFMA.FTZ R2, R2, c[0x0][0x23c], -R3 ;  /* 0x00008f0002027a23 */ /* 0x000fe40000010803 */
[C---:B------:R-:W-:Y:S08]  /*ac50*/  HMMA.16816.F32 R104, R8.reuse, R16, R100 ;  /* 0x000000100868723c */ /* 0x040ff00000001864 */
[----:B------:R-:W-:Y:S01]  /*ac60*/  HMMA.16816.F32 R100, R8, R18, R88 ;  /* 0x000000120864723c */ /* 0x000fe20000001858 */
[----:B------:R-:W1:Y:S07]  /*ac70*/  LDSM.16.MT88.4 R16, [R219+0xa000] ;  /* 0x00a00000db10783b */ /* 0x000e6e0000004200 */
[C---:B-1----:R-:W-:Y:S07]  /*ac80*/  HMMA.16816.F32 R112, R12.reuse, R18, R24 ;  /* 0x000000120c70723c */ /* 0x042fee0000001818 */
[----:B------:R-:W-:Y:S01]  /*ac90*/  MOV R27, R204 ;  /* 0x000000cc001b7202 */ /* 0x000fe20000000f00 */
[----:B------:R-:W-:Y:S01]  /*aca0*/  IMAD.MOV.U32 R204, RZ, RZ, R98 ;  /* 0x000000ffffcc7224 */ /* 0x000fe200078e0062 */
[----:B------:R-:W-:Y:S01]  /*acb0*/  HMMA.16816.F32 R116, R12, R16, R44 ;  /* 0x000000100c74723c */ /* 0x000fe2000000182c */
[----:B------:R-:W-:Y:S01]  /*acc0*/  IMAD.MOV.U32 R98, RZ, RZ, R20 ;  /* 0x000000ffff627224 */ /* 0x000fe200078e0014 */
[----:B------:R-:W-:Y:S01]  /*acd0*/  MOV R26, R96 ;  /* 0x00000060001a7202 */ /* 0x000fe20000000f00 */
[----:B------:R-:W1:Y:S01]  /*ace0*/  LDSM.16.MT88.4 R20, [R217+0xa000] ;  /* 0x00a00000d914783b */ /* 0x000e620000004200 */
[----:B------:R-:W-:-:S02]  /*acf0*/  MOV R25, R211 ;  /* 0x000000d300197202 */ /* 0x000fc40000000f00 */
[----:B------:R-:W-:Y:S02]  /*ad00*/  MOV R143, R98 ;  /* 0x00000062008f7202 */ /* 0x000fe40000000f00 */
[----:B------:R-:W-:Y:S01]  /*ad10*/  HMMA.16816.F32 R84, R8, R16, R40 ;  /* 0x000000100854723c */ /* 0x000fe20000001828 */
[----:B------:R-:W-:Y:S02]  /*ad20*/  MOV R211, R94 ;  /* 0x0000005e00d37202 */ /* 0x000fe40000000f00 */
[----:B------:R-:W-:Y:S01]  /*ad30*/  MOV R24, R26 ;  /* 0x0000001a00187202 */ /* 0x000fe20000000f00 */
[----:B------:R-:W-:Y:S01]  /*ad40*/  IMAD.MOV.U32 R26, RZ, RZ, R68 ;  /* 0x000000ffff1a7224 */ /* 0x000fe200078e0044 */
[----:B------:R-:W-:-:S03]  /*ad50*/  MOV R68, R143 ;  /* 0x0000008f00447202 */ /* 0x000fc60000000f00 */
[C---:B------:R-:W-:Y:S01]  /*ad60*/  HMMA.16816.F32 R80, R8.reuse, R18, R36 ;  /* 0x000000120850723c */ /* 0x040fe20000001824 */
[----:B------:R-:W2:Y:S07]  /*ad70*/  LDSM.16.MT88.4 R16, [R218+0xa000] ;  /* 0x00a00000da10783b */ /* 0x000eae0000004200 */
[C---:B-1----:R-:W-:Y:S07]  /*ad80*/  HMMA.16816.F32 R48, R8.reuse, R20, R32 ;  /* 0x000000140830723c */ /* 0x042fee0000001820 */
[----:B------:R-:W-:Y:S01]  /*ad90*/  MOV R34, R199 ;  /* 0x000000c700227202 */ /* 0x000fe20000000f00 */
[----:B------:R-:W-:Y:S01]  /*ada0*/  HMMA.16816.F32 R44, R8, R22, R28 ;  /* 0x00000016082c723c */ /* 0x000fe2000000181c */
[----:B------:R-:W-:Y:S01]  /*adb0*/  MOV R199, R92 ;  /* 0x0000005c00c77202 */ /* 0x000fe20000000f00 */
[----:B------:R-:W-:-:S02]  /*adc0*/  IMAD.MOV.U32 R35, RZ, RZ, R161 ;  /* 0x000000ffff237224 */ /* 0x000fc400078e00a1 */
[----:B------:R-:W-:Y:S02]  /*add0*/  IMAD.MOV.U32 R161, RZ, RZ, R99 ;  /* 0x000000ffffa17224 */ /* 0x000fe400078e0063 */
[----:B------:R-:W-:Y:S01]  /*ade0*/  IMAD.MOV.U32 R143, RZ, RZ, R199 ;  /* 0x000000ffff8f7224 */ /* 0x000fe200078e00c7 */
[----:B------:R-:W-:Y:S01]  /*adf0*/  MOV R199, R179 ;  /* 0x000000b300c77202 */ /* 0x000fe20000000f00 */
[----:B------:R-:W-:Y:S01]  /*ae00*/  IMAD.MOV.U32 R179, RZ, RZ, R211 ;  /* 0x000000ffffb37224 */ /* 0x000fe200078e00d3 */
[----:B------:R-:W-:Y:S01]  /*ae10*/  MOV R211, R244 ;  /* 0x000000f400d37202 */ /* 0x000fe20000000f00 */
[C---:B--2---:R-:W-:Y:S01]  /*ae20*/  HMMA.16816.F32 R36, R8.reuse, R18, R56 ;  /* 0x000000120824723c */ /* 0x044fe20000001838 */
[----:B------:R-:W-:Y:S01]  /*ae30*/  MOV R244, R213 ;  /* 0x000000d500f47202 */ /* 0x000fe20000000f00 */
[----:B------:R-:W-:Y:S02]  /*ae40*/  IMAD.MOV.U32 R213, RZ, RZ, R245 ;  /* 0x000000ffffd57224 */ /* 0x000fe400078e00f5 */
[----:B------:R1:W-:Y:S04]  /*ae50*/  MUFU.EX2 R245, R2 ;  /* 0x0000000200f57308 */ /* 0x0003e80000000800 */
[----:B------:R-:W-:Y:S01]  /*ae60*/  HMMA.16816.F32 R40, R8, R16, R60 ;  /* 0x000000100828723c */ /* 0x000fe2000000183c */
[----:B------:R-:W-:Y:S01]  /*ae70*/  MOV R56, R211 ;  /* 0x000000d300387202 */ /* 0x000fe20000000f00 */
[----:B------:R-:W-:-:S02]  /*ae80*/  FFMA.FTZ R33, R212, c[0x0][0x23c], -R3 ;  /* 0x00008f00d4217a23 */ /* 0x000fc40000010803 */
[--C-:B------:R-:W-:Y:S02]  /*ae90*/  FFMA.FTZ R32, R202, c[0x0][0x23c], -R3.reuse ;  /* 0x00008f00ca207a23 */ /* 0x100fe40000010803 */
[----:B------:R-:W-:Y:S02]  /*aea0*/  FFMA.FTZ R31, R186, c[0x0][0x23c], -R3 ;  /* 0x00008f00ba1f7a23 */ /* 0x000fe40000010803 */
[----:B------:R-:W-:Y:S01]  /*aeb0*/  IMAD.MOV.U32 R61, RZ, RZ, R213 ;  /* 0x000000ffff3d7224 */ /* 0x000fe200078e00d5 */
[----:B------:R-:W-:Y:S01]  /*aec0*/  MOV R63, R156 ;  /* 0x0000009c003f7202 */ /* 0x000fe20000000f00 */
[----:B------:R-:W-:Y:S01]  /*aed0*/  IMAD.MOV.U32 R11, RZ, RZ, R56 ;  /* 0x000000ffff0b7224 */ /* 0x000fe200078e0038 */
[C---:B------:R-:W-:Y:S01]  /*aee0*/  HMMA.16816.F32 R96, R12.reuse, R20, R120 ;  /* 0x000000140c60723c */ /* 0x040fe20000001878 */
[--C-:B-1----:R-:W-:Y:S01]  /*aef0*/  FFMA.FTZ R2, R34, c[0x0][0x23c], -R3.reuse ;  /* 0x00008f0022027a23 */ /* 0x102fe20000010803 */
[----:B------:R-:W-:Y:S01]  /*af00*/  MOV R57, R244 ;  /* 0x000000f400397202 */ /* 0x000fe20000000f00 */
[----:B------:R-:W-:Y:S01]  /*af10*/  FFMA.FTZ R30, R183, c[0x0][0x23c], -R3 ;  /* 0x00008f00b71e7a23 */ /* 0x000fe20000010803 */
[----:B------:R-:W-:Y:S01]  /*af20*/  MOV R62, R157 ;  /* 0x0000009d003e7202 */ /* 0x000fe20000000f00 */
[----:B------:R1:W-:Y:S01]  /*af30*/  MUFU.EX2 R244, R2 ;  /* 0x0000000200f47308 */ /* 0x0003e20000000800 */
[----:B------:R-:W-:Y:S01]  /*af40*/  MOV R56, R61 ;  /* 0x0000003d00387202 */ /* 0x000fe20000000f00 */
[--C-:B------:R-:W-:Y:S01]  /*af50*/  FFMA.FTZ R29, R35, c[0x0][0x23c], -R5.reuse ;  /* 0x00008f00231d7a23 */ /* 0x100fe20000010805 */
[----:B------:R-:W-:Y:S01]  /*af60*/  MOV R61, R63 ;  /* 0x0000003f003d7202 */ /* 0x000fe20000000f00 */
[----:B------:R-:W-:Y:S01]  /*af70*/  IMAD.MOV.U32 R63, RZ, RZ, R24 ;  /* 0x000000ffff3f7224 */ /* 0x000fe200078e0018 */
[----:B------:R-:W-:Y:S01]  /*af80*/  MOV R34, R26 ;  /* 0x0000001a00227202 */ /* 0x000fe20000000f00 */
[----:B------:R-:W-:Y:S01]  /*af90*/  HMMA.16816.F32 R92, R12, R22, R76 ;  /* 0x000000160c5c723c */ /* 0x000fe2000000184c */
[----:B------:R-:W-:Y:S01]  /*afa0*/  MOV R24, R195 ;  /* 0x000000c300187202 */ /* 0x000fe20000000f00 */
[----:B------:R-:W-:Y:S01]  /*afb0*/  FFMA.FTZ R28, R27, c[0x0][0x23c], -R5 ;  /* 0x00008f001b1c7a23 */ /* 0x000fe20000010805 */
[----:B------:R-:W-:Y:S01]  /*afc0*/  MOV R10, R57 ;  /* 0x00000039000a7202 */ /* 0x000fe20000000f00 */
[----:B------:R-:W-:Y:S01]  /*afd0*/  IMAD.MOV.U32 R57, RZ, RZ, R62 ;  /* 0x000000ffff397224 */ /* 0x000fe200078e003e */
[----:B------:R-:W-:Y:S01]  /*afe0*/  MOV R195, R201 ;  /* 0x000000c900c37202 */ /* 0x000fe20000000f00 */
[----:B------:R-:W-:-:S02]  /*aff0*/  IMAD.MOV.U32 R201, RZ, RZ, R109 ;  /* 0x000000ffffc97224 */ /* 0x000fc400078e006d */
[C---:B------:R-:W-:Y:S01]  /*b000*/  HMMA.16816.F32 R88, R12.reuse, R16, R64 ;  /* 0x000000100c58723c */ /* 0x040fe20000001840 */
[--C-:B-1----:R-:W-:Y:S01]  /*b010*/  FFMA.FTZ R2, R250, c[0x0][0x23c], -R3.reuse ;  /* 0x00008f00fa027a23 */ /* 0x102fe20000010803 */
[----:B------:R-:W-:Y:S02]  /*b020*/  MOV R62, R34 ;  /* 0x00000022003e7202 */ /* 0x000fe40000000f00 */
[----:B------:R-:W-:Y:S01]  /*b030*/  MOV R20, R209 ;  /* 0x000000d100147202 */ /* 0x000fe20000000f00 */
[----:B------:R1:W-:Y:S01]  /*b040*/  MUFU.EX2 R213, R2 ;  /* 0x0000000200d57308 */ /* 0x0003e20000000800 */
        /* <DEDUP_REMOVED lines=9> */
[--C-:B------:R-:W-:Y:S01]  /*b0e0*/  FFMA.FTZ R123, R146, c[0x0][0x23c], -R3.reuse ;  /* 0x00008f00927b7a23 */ /* 0x100fe20000010803 */
[----:B------:R-:W-:Y:S01]  /*b0f0*/  MOV R200, R129 ;  /* 0x0000008100c87202 */ /* 0x000fe20000000f00 */
[----:B------:R-:W-:Y:S01]  /*b100*/  IMAD.MOV.U32 R9, RZ, RZ, R56 ;  /* 0x000000ffff097224 */ /* 0x000fe200078e0038 */
[----:B------:R-:W-:Y:S01]  /*b110*/  MOV R21, R61 ;  /* 0x0000003d00157202 */ /* 0x000fe20000000f00 */
[----:B------:R-:W-:Y:S01]  /*b120*/  HMMA.16816.F32 R52, R12, R18, R52 ;  /* 0x000000120c34723c */ /* 0x000fe20000001834 */
[----:B------:R-:W-:Y:S01]  /*b130*/  MOV R22, R63 ;  /* 0x0000003f00167202 */ /* 0x000fe20000000f00 */
[--C-:B-1----:R-:W-:Y:S01]  /*b140*/  FFMA.FTZ R2, R247, c[0x0][0x23c], -R3.reuse ;  /* 0x00008f00f7027a23 */ /* 0x102fe20000010803 */
        /* <DEDUP_REMOVED lines=26> */
[--C-:B------:R-:W-:Y:S01]  /*b2f0*/  FFMA.FTZ R3, R235, c[0x0][0x23c], -R0.reuse ;  /* 0x00008f00eb037a23 */ /* 0x100fe20000010800 */
[----:B------:R-:W-:Y:S01]  /*b300*/  LDSM.16.MT88.4 R16, [R219+0xa800] ;  /* 0x00a80000db10783b */ /* 0x000fe20000004200 */
[----:B------:R-:W-:-:S02]  /*b310*/  FFMA.FTZ R4, R249, c[0x0][0x23c], -R0 ;  /* 0x00008f00f9047a23 */ /* 0x000fc40000010800 */
[--C-:B------:R-:W-:Y:S01]  /*b320*/  FFMA.FTZ R25, R215, c[0x0][0x23c], -R0.reuse ;  /* 0x00008f00d7197a23 */ /* 0x100fe20000010800 */
[----:B------:R-:W-:Y:S01]  /*b330*/  LDSM.16.MT88.4 R12, [R217+0xa800] ;  /* 0x00a80000d90c783b */ /* 0x000fe20000004200 */
[--C-:B------:R-:W-:Y:S02]  /*b340*/  FFMA.FTZ R24, R207, c[0x0][0x23c], -R0.reuse ;  /* 0x00008f00cf187a23 */ /* 0x100fe40000010800 */
[--C-:B------:R-:W-:Y:S02]  /*b350*/  FFMA.FTZ R57, R187, c[0x0][0x23c], -R0.reuse ;  /* 0x00008f00bb397a23 */ /* 0x100fe40000010800 */
[--C-:B------:R-:W-:Y:S02]  /*b360*/  FFMA.FTZ R130, R182, c[0x0][0x23c], -R0.reuse ;  /* 0x00008f00b6827a23 */ /* 0x100fe40000010800 */
[--C-:B------:R-:W-:Y:S02]  /*b370*/  FFMA.FTZ R131, R166, c[0x0][0x23c], -R0.reuse ;  /* 0x00008f00a6837a23 */ /* 0x100fe40000010800 */
[----:B-1----:R-:W-:-:S02]  /*b380*/  FFMA.FTZ R2, R233, c[0x0][0x23c], -R0 ;  /* 0x00008f00e9027a23 */ /* 0x002fc40000010800 */
[--C-:B------:R-:W-:Y:S02]  /*b390*/  FFMA.FTZ R132, R163, c[0x0][0x23c], -R0.reuse ;  /* 0x00008f00a3847a23 */ /* 0x100fe40000010800 */
[----:B------:R-:W-:Y:S02]  /*b3a0*/  FFMA.FTZ R133, R162, c[0x0][0x23c], -R0 ;  /* 0x00008f00a2857a23 */ /* 0x000fe40000010800 */
[----:B------:R-:W-:Y:S02]  /*b3b0*/  FADD.FTZ R0, R23, R22 ;  /* 0x0000001617007221 */ /* 0x000fe40000010000 */
[----:B------:R-:W1:Y:S01]  /*b3c0*/  LDSM.16.MT88.4 R20, [R216+0xa800] ;  /* 0x00a80000d814783b */ /* 0x000e620000004200 */
        /* <DEDUP_REMOVED lines=8> */
[--C-:B------:R-:W-:Y:S01]  /*b450*/  FFMA.FTZ R27, R237, c[0x0][0x23c], -R5.reuse ;  /* 0x00008f00ed1b7a23 */ /* 0x100fe20000010805 */
[----:B------:R-:W2:Y:S01]  /*b460*/  LDSM.16.MT88.4 R8, [R218+0xa800] ;  /* 0x00a80000da08783b */ /* 0x000ea20000004200 */
[----:B------:R-:W-:Y:S01]  /*b470*/  MOV R35, R68 ;  /* 0x0000004400237202 */ /* 0x000fe20000000f00 */
[--C-:B------:R-:W-:Y:S01]  /*b480*/  FFMA.FTZ R68, R191, c[0x0][0x23c], -R5.reuse ;  /* 0x00008f00bf447a23 */ /* 0x100fe20000010805 */
[----:B------:R-:W-:Y:S01]  /*b490*/  MOV R191, R78 ;  /* 0x0000004e00bf7202 */ /* 0x000fe20000000f00 */
[----:B------:R-:W-:Y:S01]  /*b4a0*/  IMAD.MOV.U32 R78, RZ, RZ, R60 ;  /* 0x000000ffff4e7224 */ /* 0x000fe200078e003c */
[----:B------:R-:W-:Y:S01]  /*b4b0*/  MOV R60, R208 ;  /* 0x000000d0003c7202 */ /* 0x000fe20000000f00 */
[----:B------:R-:W3:Y:S08]  /*b4c0*/  MUFU.EX2 R209, R3 ;  /* 0x0000000300d17308 */ /* 0x000ef00000000800 */
[----:B------:R4:W-:Y:S01]  /*b4d0*/  MUFU.EX2 R207, R2 ;  /* 0x0000000200cf7308 */ /* 0x0009e20000000800 */
[--C-:B------:R-:W-:Y:S01]  /*b4e0*/  FFMA.FTZ R26, R234, c[0x0][0x23c], -R5.reuse ;  /* 0x00008f00ea1a7a23 */ /* 0x100fe20000010805 */
[----:B------:R-:W-:Y:S01]  /*b4f0*/  MOV R186, R6 ;  /* 0x0000000600ba7202 */ /* 0x000fe20000000f00 */
[--C-:B------:R-:W-:Y:S01]  /*b500*/  FFMA.FTZ R120, R180, c[0x0][0x23c], -R5.reuse ;  /* 0x00008f00b4787a23 */ /* 0x100fe20000010805 */
[----:B------:R-:W-:Y:S01]  /*b510*/  MOV R247, R194 ;  /* 0x000000c200f77202 */ /* 0x000fe20000000f00 */
[--C-:B------:R-:W-:Y:S01]  /*b520*/  FFMA.FTZ R59, R193, c[0x0][0x23c], -R5.reuse ;  /* 0x00008f00c13b7a23 */ /* 0x100fe20000010805 */
[----:B------:R-:W-:Y:S01]  /*b530*/  MOV R182, R201 ;  /* 0x000000c900b67202 */ /* 0x000fe20000000f00 */
[--C-:B------:R-:W-:Y:S01]  /*b540*/  FFMA.FTZ R143, R165, c[0x0][0x23c], -R5.reuse ;  /* 0x00008f00a58f7a23 */ /* 0x100fe20000010805 */
[----:B------:R1:W1:Y:S01]  /*b550*/  MUFU.EX2 R208, R4 ;  /* 0x0000000400d07308 */ /* 0x0002620000000800 */
[--C-:B------:R-:W-:Y:S01]  /*b560*/  FFMA.FTZ R156, R160, c[0x0][0x23c], -R5.reuse ;  /* 0x00008f00a09c7a23 */ /* 0x100fe20000010805 */
[----:B------:R-:W-:Y:S01]  /*b570*/  MOV R180, R7 ;  /* 0x0000000700b47202 */ /* 0x000fe20000000f00 */
[--C-:B------:R-:W-:Y:S01]  /*b580*/  FFMA.FTZ R157, R144, c[0x0][0x23c], -R5.reuse ;  /* 0x00008f00909d7a23 */ /* 0x100fe20000010805 */
[----:B------:R-:W-:Y:S01]  /*b590*/  MOV R193, R79 ;  /* 0x0000004f00c17202 */ /* 0x000fe20000000f00 */
[----:B------:R-:W-:Y:S01]  /*b5a0*/  FFMA.FTZ R158, R158, c[0x0][0x23c], -R5 ;  /* 0x00008f009e9e7a23 */ /* 0x000fe20000010805 */
[----:B------:R-:W-:Y:S01]  /*b5b0*/  MOV R165, R206 ;  /* 0x000000ce00a57202 */ /* 0x000fe20000000f00 */
[----:B------:R-:W-:Y:S01]  /*b5c0*/  IMAD.MOV.U32 R163, RZ, RZ, R195 ;  /* 0x000000ffffa37224 */ /* 0x000fe200078e00c3 */
[----:B------:R-:W-:Y:S01]  /*b5d0*/  MOV R166, R204 ;  /* 0x000000cc00a67202 */ /* 0x000fe20000000f00 */
[----:B----4-:R-:W-:Y:S01]  /*b5e0*/  FADD.FTZ R2, R250, R191 ;  /* 0x000000bffa027221 */ /* 0x010fe20000010000 */
[----:B------:R-:W-:Y:S01]  /*b5f0*/  MOV R194, R205 ;  /* 0x000000cd00c27202 */ /* 0x000fe20000000f00 */
[----:B------:R-:W-:Y:S01]  /*b600*/  IMAD.MOV.U32 R250, RZ, RZ, R203 ;  /* 0x000000fffffa7224 */ /* 0x000fe200078e00cb */
[----:B------:R-:W-:Y:S01]  /*b610*/  MOV R195, R200 ;  /* 0x000000c800c37202 */ /* 0x000fe20000000f00 */
[----:B------:R-:W-:Y:S01]  /*b620*/  MUFU.EX2 R201, R128 ;  /* 0x0000008000c97308 */ /* 0x000fe20000000800 */
[----:B---3--:R-:W-:Y:S01]  /*b630*/  F2FP.PACK_AB R5, R209, R210 ;  /* 0x000000d2d105723e */ /* 0x008fe200000000ff */
[----:B------:R-:W-:Y:S01]  /*b640*/  IMAD.MOV.U32 R212, RZ, RZ, R185 ;  /* 0x000000ffffd47224 */ /* 0x000fe200078e00b9 */
[----:B-1----:R-:W-:Y:S01]  /*b650*/  F2FP.PACK_AB R4, R244, R245 ;  /* 0x000000f5f404723e */ /* 0x002fe200000000ff */
[----:B------:R-:W-:Y:S01]  /*b660*/  IMAD.MOV.U32 R187, RZ, RZ, R109 ;  /* 0x000000ffffbb7224 */ /* 0x000fe200078e006d */
[----:B------:R-:W-:Y:S01]  /*b670*/  F2FP.PACK_AB R6, R211, R213 ;  /* 0x000000d5d306723e */ /* 0x000fe200000000ff */
[----:B------:R-:W-:Y:S01]  /*b680*/  FADD.FTZ R34, R34, R64 ;  /* 0x0000004022227221 */ /* 0x000fe20000010000 */
[----:B------:R-:W-:Y:S01]  /*b690*/  F2FP.PACK_AB R7, R208, R207 ;  /* 0x000000cfd007723e */ /* 0x000fe200000000ff */
[----:B------:R-:W-:Y:S01]  /*b6a0*/  MUFU.EX2 R203, R75 ;  /* 0x0000004b00cb7308 */ /* 0x000fe20000000800 */
[----:B------:R-:W-:Y:S01]  /*b6b0*/  MOV R79, R232 ;  /* 0x000000e8004f7202 */ /* 0x000fe20000000f00 */
[----:B------:R-:W-:Y:S01]  /*b6c0*/  FADD.FTZ R3, R214, R193 ;  /* 0x000000c1d6037221 */ /* 0x000fe20000010000 */
[----:B------:R-:W-:Y:S01]  /*b6d0*/  MOV R193, R110 ;  /* 0x0000006e00c17202 */ /* 0x000fe20000000f00 */
[----:B------:R-:W-:Y:S01]  /*b6e0*/  IMAD.MOV.U32 R146, RZ, RZ, R65 ;  /* 0x000000ffff927224 */ /* 0x000fe200078e0041 */
[----:B------:R-:W-:Y:S01]  /*b6f0*/  MOV R145, R66 ;  /* 0x0000004200917202 */ /* 0x000fe20000000f00 */
[----:B------:R-:W-:Y:S01]  /*b700*/  IMAD.MOV.U32 R249, RZ, RZ, R76 ;  /* 0x000000fffff97224 */ /* 0x000fe200078e004c */
[----:B------:R-:W-:Y:S01]  /*b710*/  MOV R164, R67 ;  /* 0x0000004300a47202 */ /* 0x000fe20000000f00 */
[----:B------:R-:W-:Y:S01]  /*b720*/  MUFU.EX2 R205, R74 ;  /* 0x0000004a00cd7308 */ /* 0x000fe20000000800 */
[----:B------:R-:W-:Y:S01]  /*b730*/  MOV R214, R108 ;  /* 0x0000006c00d67202 */ /* 0x000fe20000000f00 */
[----:B------:R-:W-:Y:S01]  /*b740*/  IMAD.MOV.U32 R185, RZ, RZ, R111 ;  /* 0x000000ffffb97224 */ /* 0x000fe200078e006f */
[----:B------:R-:W-:Y:S01]  /*b750*/  MOV R215, R77 ;  /* 0x0000004d00d77202 */ /* 0x000fe20000000f00 */
[----:B------:R-:W-:Y:S01]  /*b760*/  IMAD.MOV.U32 R167, RZ, RZ, R62 ;  /* 0x000000ffffa77224 */ /* 0x000fe200078e003e */
[----:B------:R-:W-:Y:S01]  /*b770*/  MOV R183, R63 ;  /* 0x0000003f00b77202 */ /* 0x000fe20000000f00 */
[----:B------:R-:W-:Y:S01]  /*b780*/  FADD.FTZ R0, R231, R0 ;  /* 0x00000000e7007221 */ /* 0x000fe20000010000 */
[----:B------:R1:W5:Y:S01]  /*b790*/  LDL.LU R237, [R1+0x11c] ;  /* 0x00011c0001ed7983 */ /* 0x0003620000300800 */
[----:B------:R-:W-:Y:S01]  /*b7a0*/  MUFU.EX2 R206, R69 ;  /* 0x0000004500ce7308 */ /* 0x000fe20000000800 */
[C---:B------:R-:W-:Y:S07]  /*b7b0*/  HMMA.16816.F32 R108, R4.reuse, R20, R104 ;  /* 0x00000014046c723c */ /* 0x040fee0000001868 */
[----:B------:R-:W-:Y:S01]  /*b7c0*/  MUFU.EX2 R128, R29 ;  /* 0x0000001d00807308 */ /* 0x000fe20000000800 */
[C---:B------:R-:W-:Y:S07]  /*b7d0*/  HMMA.16816.F32 R104, R4.reuse, R22, R100 ;  /* 0x000000160468723c */ /* 0x040fee0000001864 */
[----:B------:R-:W3:Y:S08]  /*b7e0*/  MUFU.EX2 R200, R28 ;  /* 0x0000001c00c87308 */ /* 0x000ef00000000800 */
[----:B------:R-:W-:Y:S08]  /*b7f0*/  MUFU.EX2 R202, R27 ;  /* 0x0000001b00ca7308 */ /* 0x000ff00000000800 */
[----:B------:R4:W1:Y:S01]  /*b800*/  MUFU.EX2 R204, R26 ;  /* 0x0000001a00cc7308 */ /* 0x0008620000000800 */
[----:B------:R-:W-:Y:S01]  /*b810*/  HMMA.16816.F32 R100, R4, R16, R84 ;  /* 0x000000100464723c */ /* 0x000fe20000001854 */
[----:B------:R-:W-:Y:S01]  /*b820*/  MOV R192, R78 ;  /* 0x0000004e00c07202 */ /* 0x000fe20000000f00 */
[----:B------:R-:W-:Y:S01]  /*b830*/  IMAD.MOV.U32 R191, RZ, RZ, R79 ;  /* 0x000000ffffbf7224 */ /* 0x000fe200078e004f */
[----:B------:R-:W-:-:S02]  /*b840*/  MOV R160, R60 ;  /* 0x0000003c00a07202 */ /* 0x000fc40000000f00 */
[----:B------:R-:W-:-:S03]  /*b850*/  MOV R144, R61 ;  /* 0x0000003d00907202 */ /* 0x000fc60000000f00 */
[C---:B--2---:R-:W-:Y:S01]  /*b860*/  HMMA.16816.F32 R64, R4.reuse, R8, R40 ;  /* 0x000000080440723c */ /* 0x044fe20000001828 */
[----:B------:R-:W-:Y:S01]  /*b870*/  FADD.FTZ R0, R228, R0 ;  /* 0x00000000e4007221 */ /* 0x000fe20000010000 */
[----:B------:R-:W-:Y:S01]  /*b880*/  MUFU.EX2 R75, R33 ;  /* 0x00000021004b7308 */ /* 0x000fe20000000800 */
[----:B------:R-:W-:Y:S01]  /*b890*/  FADD.FTZ R3, R230, R3 ;  /* 0x00000003e6037221 */ /* 0x000fe20000010000 */
[----:B------:R2:W5:Y:S04]  /*b8a0*/  LDL.LU R236, [R1+0x118] ;  /* 0x0001180001ec7983 */ /* 0x0005680000300800 */
[C---:B------:R-:W-:Y:S08]  /*b8b0*/  HMMA.16816.F32 R84, R4.reuse, R18, R80 ;  /* 0x000000120454723c */ /* 0x040ff00000001850 */
[C---:B------:R-:W-:Y:S08]  /*b8c0*/  HMMA.16816.F32 R76, R4.reuse, R14, R44 ;  /* 0x0000000e044c723c */ /* 0x040ff0000000182c */
[C---:B------:R-:W-:Y:S01]  /*b8d0*/  HMMA.16816.F32 R60, R4.reuse, R10, R36 ;  /* 0x0000000a043c723c */ /* 0x040fe20000001824 */
[----:B------:R-:W-:Y:S01]  /*b8e0*/  FADD.FTZ R0, R187, R0 ;  /* 0x00000000bb007221 */ /* 0x000fe20000010000 */
[----:B------:R-:W-:Y:S08]  /*b8f0*/  MUFU.EX2 R74, R25 ;  /* 0x00000019004a7308 */ /* 0x000ff00000000800 */
[----:B------:R-:W1:Y:S01]  /*b900*/  MUFU.EX2 R69, R24 ;  /* 0x0000001800457308 */ /* 0x000e620000000800 */
[----:B------:R-:W-:Y:S07]  /*b910*/  HMMA.16816.F32 R80, R4, R12, R48 ;  /* 0x0000000c0450723c */ /* 0x000fee0000001830 */
[----:B------:R-:W-:Y:S01]  /*b920*/  MUFU.EX2 R56, R56 ;  /* 0x0000003800387308 */ /* 0x000fe20000000800 */
[----:B------:R-:W-:Y:S01]  /*b930*/  FADD.FTZ R4, R163, R2 ;  /* 0x00000002a3047221 */ /* 0x000fe20000010000 */
[----:B---3--:R-:W-:-:S06]  /*b940*/  F2FP.PACK_AB R5, R200, R128 ;  /* 0x00000080c805723e */ /* 0x008fcc00000000ff */
[----:B------:R-:W-:Y:S01]  /*b950*/  MUFU.EX2 R57, R57 ;  /* 0x0000003900397308 */ /* 0x000fe20000000800 */
[----:B----4-:R-:W-:Y:S01]  /*b960*/  FADD.FTZ R26, R227, R4 ;  /* 0x00000004e31a7221 */ /* 0x010fe20000010000 */
[----:B------:R-:W-:Y:S01]  /*b970*/  F2FP.PACK_AB R4, R203, R201 ;  /* 0x000000c9cb04723e */ /* 0x000fe200000000ff */
[----:B------:R-:W-:Y:S01]  /*b980*/  FADD.FTZ R3, R166, R3 ;  /* 0x00000003a6037221 */ /* 0x000fe20000010000 */
[----:B------:R-:W-:Y:S01]  /*b990*/  F2FP.PACK_AB R6, R206, R205 ;  /* 0x000000cdce06723e */ /* 0x000fe200000000ff */
[----:B------:R2:W5:Y:S01]  /*b9a0*/  LDL.LU R235, [R1+0x114] ;  /* 0x0001140001eb7983 */ /* 0x0005620000300800 */
[----:B-1----:R-:W-:Y:S02]  /*b9b0*/  F2FP.PACK_AB R7, R204, R202 ;  /* 0x000000cacc07723e */ /* 0x002fe400000000ff */
[----:B------:R-:W-:Y:S01]  /*b9c0*/  MOV R187, R192 ;  /* 0x000000c000bb7202 */ /* 0x000fe20000000f00 */
[----:B------:R-:W-:Y:S01]  /*b9d0*/  IMAD.MOV.U32 R192, RZ, RZ, R215 ;  /* 0x000000ffffc07224 */ /* 0x000fe200078e00d7 */
[----:B------:R-:W-:Y:S01]  /*b9e0*/  MOV R215, R249 ;  /* 0x000000f900d77202 */ /* 0x000fe20000000f00 */
[----:B------:R-:W-:Y:S01]  /*b9f0*/  FADD.FTZ R2, R229, R34 ;  /* 0x00000022e5027221 */ /* 0x000fe20000010000 */
[----:B------:R-:W-:Y:S01]  /*ba00*/  MOV R249, R145 ;  /* 0x0000009100f97202 */ /* 0x000fe20000000f00 */
[----:B------:R-:W-:Y:S01]  /*ba10*/  IMAD.MOV.U32 R145, RZ, RZ, R146 ;  /* 0x000000ffff917224 */ /* 0x000fe200078e0092 */
[C---:B------:R-:W-:Y:S01]  /*ba20*/  HMMA.16816.F32 R40, R4.reuse, R16, R116 ;  /* 0x000000100428723c */ /* 0x040fe20000001874 */
[----:B------:R-:W-:Y:S01]  /*ba30*/  MOV R146, R35 ;  /* 0x0000002300927202 */ /* 0x000fe20000000f00 */
[----:B------:R1:W3:Y:S08]  /*ba40*/  MUFU.EX2 R116, R32 ;  /* 0x0000002000747308 */ /* 0x0002f00000000800 */
[----:B------:R-:W-:Y:S01]  /*ba50*/  MUFU.EX2 R134, R134 ;  /* 0x0000008600867308 */ /* 0x000fe20000000800 */
[C---:B------:R-:W-:Y:S07]  /*ba60*/  HMMA.16816.F32 R48, R4.reuse, R20, R136 ;  /* 0x000000140430723c */ /* 0x040fee0000001888 */
[----:B------:R-:W-:Y:S01]  /*ba70*/  MUFU.EX2 R27, R142 ;  /* 0x0000008e001b7308 */ /* 0x000fe20000000800 */
[C---:B-1----:R-:W-:Y:S07]  /*ba80*/  HMMA.16816.F32 R32, R4.reuse, R12, R96 ;  /* 0x0000000c0420723c */ /* 0x042fee0000001860 */
[----:B------:R-:W-:Y:S01]  /*ba90*/  MUFU.EX2 R58, R58 ;  /* 0x0000003a003a7308 */ /* 0x000fe20000000800 */
[C---:B------:R-:W-:Y:S01]  /*baa0*/  HMMA.16816.F32 R44, R4.reuse, R22, R124 ;  /* 0x00000016042c723c */ /* 0x040fe2000000187c */
[----:B------:R-:W1:Y:S06]  /*bab0*/  LDSM.16.MT88.4 R20, [R216+0xb000] ;  /* 0x00b00000d814783b */ /* 0x000e6c0000004200 */
[----:B------:R-:W-:Y:S01]  /*bac0*/  MUFU.EX2 R59, R59 ;  /* 0x0000003b003b7308 */ /* 0x000fe20000000800 */
[C---:B------:R-:W-:Y:S01]  /*bad0*/  HMMA.16816.F32 R112, R4.reuse, R18, R112 ;  /* 0x000000120470723c */ /* 0x040fe20000001870 */
[----:B------:R-:W4:Y:S06]  /*bae0*/  LDSM.16.MT88.4 R16, [R219+0xb000] ;  /* 0x00b00000db10783b */ /* 0x000f2c0000004200 */
[----:B------:R-:W-:Y:S01]  /*baf0*/  MUFU.EX2 R68, R68 ;  /* 0x0000004400447308 */ /* 0x000fe20000000800 */
[C---:B------:R-:W-:Y:S07]  /*bb00*/  HMMA.16816.F32 R88, R4.reuse, R8, R88 ;  /* 0x000000080458723c */ /* 0x040fee0000001858 */
[----:B------:R-:W-:Y:S01]  /*bb10*/  MUFU.EX2 R120, R120 ;  /* 0x0000007800787308 */ /* 0x000fe20000000800 */
[----:B------:R-:W-:Y:S01]  /*bb20*/  HMMA.16816.F32 R36, R4, R10, R52 ;  /* 0x0000000a0424723c */ /* 0x000fe20000001834 */
[----:B------:R-:W-:Y:S01]  /*bb30*/  LDSM.16.MT88.4 R8, [R218+0xb000] ;  /* 0x00b00000da08783b */ /* 0x000fe20000004200 */
[----:B------:R-:W-:-:S03]  /*bb40*/  MOV R166, R190 ;  /* 0x000000be00a67202 */ /* 0x000fc60000000f00 */
[----:B------:R2:W5:Y:S02]  /*bb50*/  LDL.LU R233, [R1+0x110] ;  /* 0x0001100001e97983 */ /* 0x0005640000300800 */
[----:B------:R-:W-:Y:S08]  /*bb60*/  MUFU.EX2 R117, R31 ;  /* 0x0000001f00757308 */ /* 0x000ff00000000800 */
[----:B------:R1:W1:Y:S01]  /*bb70*/  MUFU.EX2 R96, R30 ;  /* 0x0000001e00607308 */ /* 0x0002620000000800 */
[----:B------:R-:W-:-:S07]  /*bb80*/  FADD.FTZ R2, R182, R2 ;  /* 0x00000002b6027221 */ /* 0x000fce0000010000 */
[----:B------:R-:W2:Y:S01]  /*bb90*/  MUFU.EX2 R53, R140 ;  /* 0x0000008c00357308 */ /* 0x000ea20000000800 */
[----:B------:R-:W-:-:S07]  /*bba0*/  FADD.FTZ R3, R192, R3 ;  /* 0x00000003c0037221 */ /* 0x000fce0000010000 */
[----:B------:R2:W2:Y:S01]  /*bbb0*/  MUFU.EX2 R52, R141 ;  /* 0x0000008d00347308 */ /* 0x0004a20000000800 */
[----:B-1----:R-:W-:Y:S01]  /*bbc0*/  HMMA.16816.F32 R28, R4, R14, R92 ;  /* 0x0000000e041c723c */ /* 0x002fe2000000185c */
[----:B------:R-:W1:Y:S01]  /*bbd0*/  LDSM.16.MT88.4 R12, [R217+0xb000] ;  /* 0x00b00000d90c783b */ /* 0x000e620000004200 */
[----:B------:R-:W-:Y:S02]  /*bbe0*/  FADD.FTZ R2, R215, R2 ;  /* 0x00000002d7027221 */ /* 0x000fe40000010000 */
[----:B------:R-:W-:Y:S01]  /*bbf0*/  FADD.FTZ R0, R249, R0 ;  /* 0x00000000f9007221 */ /* 0x000fe20000010000 */
[----:B------:R-:W-:Y:S02]  /*bc00*/  MOV R127, R189 ;  /* 0x000000bd007f7202 */ /* 0x000fe40000000f00 */
[----:B------:R-:W-:Y:S01]  /*bc10*/  MOV R137, R188 ;  /* 0x000000bc00897202 */ /* 0x000fe20000000f00 */
[----:B------:R-:W-:Y:S01]  /*bc20*/  FADD.FTZ R4, R187, R26 ;  /* 0x0000001abb047221 */ /* 0x000fe20000010000 */
[----:B------:R-:W-:-:S02]  /*bc30*/  F2FP.PACK_AB R5, R69, R74 ;  /* 0x0000004a4505723e */ /* 0x000fc400000000ff */
[----:B------:R-:W-:Y:S01]  /*bc40*/  MOV R136, R147 ;  /* 0x0000009300887202 */ /* 0x000fe20000000f00 */
[----:B------:R-:W-:Y:S01]  /*bc50*/  FADD.FTZ R24, R145, R4 ;  /* 0x0000000491187221 */ /* 0x000fe20000010000 */
[----:B---3--:R-:W-:Y:S02]  /*bc60*/  F2FP.PACK_AB R4, R116, R75 ;  /* 0x0000004b7404723e */ /* 0x008fe400000000ff */
        /* <DEDUP_REMOVED lines=11> */
[----:B------:R-:W-:Y:S01]  /*bd20*/  FADD.FTZ R25, R226, R0 ;  /* 0x00000000e2197221 */ /* 0x000fe20000010000 */
[----:B------:R-:W-:Y:S01]  /*bd30*/  MUFU.EX2 R130, R130 ;  /* 0x0000008200827308 */ /* 0x000fe20000000800 */
[----:B------:R-:W-:Y:S01]  /*bd40*/  FADD.FTZ R24, R225, R24 ;  /* 0x00000018e1187221 */ /* 0x000fe20000010000 */
[----:B------:R-:W-:Y:S01]  /*bd50*/  HMMA.16816.F32 R108, R4, R20, R108 ;  /* 0x00000014046c723c */ /* 0x000fe2000000186c */
[----:B------:R-:W-:Y:S01]  /*bd60*/  FADD.FTZ R3, R224, R3 ;  /* 0x00000003e0037221 */ /* 0x000fe20000010000 */
[----:B------:R3:W5:Y:S01]  /*bd70*/  LDL.LU R232, [R1+0x10c] ;  /* 0x00010c0001e87983 */ /* 0x0007620000300800 */
[----:B------:R-:W-:-:S02]  /*bd80*/  FADD.FTZ R0, R223, R2 ;  /* 0x00000002df007221 */ /* 0x000fc40000010000 */
[----:B------:R-:W-:-:S03]  /*bd90*/  FADD.FTZ R2, R222, R25 ;  /* 0x00000019de027221 */ /* 0x000fc60000010000 */
[----:B------:R-:W-:Y:S01]  /*bda0*/  HMMA.16816.F32 R104, R4, R22, R104 ;  /* 0x000000160468723c */ /* 0x000fe20000001868 */
[----:B------:R-:W-:-:S07]  /*bdb0*/  FADD.FTZ R26, R221, R24 ;  /* 0x00000018dd1a7221 */ /* 0x000fce0000010000 */
[----:B----4-:R-:W-:Y:S01]  /*bdc0*/  HMMA.16816.F32 R100, R4, R16, R100 ;  /* 0x000000100464723c */ /* 0x010fe20000001864 */
[----:B------:R-:W-:-:S07]  /*bdd0*/  FADD.FTZ R25, R220, R3 ;  /* 0x00000003dc197221 */ /* 0x000fce0000010000 */
[----:B------:R-:W-:Y:S01]  /*bde0*/  HMMA.16816.F32 R84, R4, R18, R84 ;  /* 0x000000120454723c */ /* 0x000fe20000001854 */
[----:B------:R-:W-:-:S07]  /*bdf0*/  FADD.FTZ R0, R135, R0 ;  /* 0x0000000087007221 */ /* 0x000fce0000010000 */
[----:B-1----:R-:W-:Y:S01]  /*be00*/  HMMA.16816.F32 R80, R4, R12, R80 ;  /* 0x0000000c0450723c */ /* 0x002fe20000001850 */
[----:B------:R-:W-:-:S07]  /*be10*/  FADD.FTZ R24, R174, R2 ;  /* 0x00000002ae187221 */ /* 0x000fce0000010000 */
[----:B------:R-:W-:Y:S01]  /*be20*/  HMMA.16816.F32 R76, R4, R14, R76 ;  /* 0x0000000e044c723c */ /* 0x000fe2000000184c */
[----:B------:R-:W-:-:S07]  /*be30*/  FADD.FTZ R3, R169, R26 ;  /* 0x0000001aa9037221 */ /* 0x000fce0000010000 */
[C---:B------:R-:W-:Y:S08]  /*be40*/  HMMA.16816.F32 R64, R4.reuse, R8, R64 ;  /* 0x000000080440723c */ /* 0x040ff00000001840 */
[----:B------:R-:W-:Y:S01]  /*be50*/  HMMA.16816.F32 R60, R4, R10, R60 ;  /* 0x0000000a043c723c */ /* 0x000fe2000000183c */
[----:B------:R-:W-:Y:S01]  /*be60*/  MOV R215, R191 ;  /* 0x000000bf00d77202 */ /* 0x000fe20000000f00 */
[----:B------:R-:W-:Y:S01]  /*be70*/  IMAD.MOV.U32 R249, RZ, RZ, R160 ;  /* 0x000000fffff97224 */ /* 0x000fe200078e00a0 */
[----:B------:R-:W-:Y:S01]  /*be80*/  MOV R164, R144 ;  /* 0x0000009000a47202 */ /* 0x000fe20000000f00 */
[----:B--2---:R-:W-:Y:S01]  /*be90*/  IMAD.MOV.U32 R141, RZ, RZ, R186 ;  /* 0x000000ffff8d7224 */ /* 0x004fe200078e00ba */
[----:B------:R-:W-:Y:S01]  /*bea0*/  MOV R192, R161 ;  /* 0x000000a100c07202 */ /* 0x000fe20000000f00 */
[----:B------:R-:W-:Y:S01]  /*beb0*/  FADD.FTZ R2, R154, R25 ;  /* 0x000000199a027221 */ /* 0x000fe20000010000 */
[----:B------:R-:W-:-:S02]  /*bec0*/  F2FP.PACK_AB R4, R53, R134 ;  /* 0x000000863504723e */ /* 0x000fc400000000ff */
[----:B------:R-:W-:Y:S01]  /*bed0*/  MOV R140, R183 ;  /* 0x000000b7008c7202 */ /* 0x000fe20000000f00 */
[----:B------:R-:W-:Y:S01]  /*bee0*/  IMAD.MOV.U32 R187, RZ, RZ, R199 ;  /* 0x000000ffffbb7224 */ /* 0x000fe200078e00c7 */
[----:B------:R-:W-:Y:S02]  /*bef0*/  F2FP.PACK_AB R5, R59, R58 ;  /* 0x0000003a3b05723e */ /* 0x000fe400000000ff */
[----:B------:R-:W-:Y:S01]  /*bf00*/  MOV R182, R179 ;  /* 0x000000b300b67202 */ /* 0x000fe20000000f00 */
[----:B------:R-:W-:Y:S01]  /*bf10*/  IMAD.MOV.U32 R119, RZ, RZ, R137 ;  /* 0x000000ffff777224 */ /* 0x000fe200078e0089 */
[----:B------:R-:W-:Y:S01]  /*bf20*/  F2FP.PACK_AB R6, R27, R52 ;  /* 0x000000341b06723e */ /* 0x000fe200000000ff */
        /* <DEDUP_REMOVED lines=17> */
[----:B------:R-:W1:Y:S04]  /*c040*/  LDSM.16.MT88.4 R144, [R216+0xb800] ;  /* 0x00b80000d890783b */ /* 0x000e680000004200 */
[----:B------:R-:W2:Y:S03]  /*c050*/  LDSM.16.MT88.4 R160, [R219+0xb800] ;  /* 0x00b80000dba0783b */ /* 0x000ea60000004200 */
[C---:B------:R-:W-:Y:S01]  /*c060*/  HMMA.16816.F32 R44, R4.reuse, R22, R44 ;  /* 0x00000016042c723c */ /* 0x040fe2000000182c */
[----:B------:R-:W-:Y:S01]  /*c070*/  MUFU.EX2 R131, R131 ;  /* 0x0000008300837308 */ /* 0x000fe20000000800 */
[----:B------:R3:W5:Y:S06]  /*c080*/  LDL.LU R231, [R1+0x108] ;  /* 0x0001080001e77983 */ /* 0x00076c0000300800 */
[----:B------:R-:W-:Y:S01]  /*c090*/  HMMA.16816.F32 R16, R4, R18, R112 ;  /* 0x000000120410723c */ /* 0x000fe20000001870 */
[----:B------:R-:W-:-:S07]  /*c0a0*/  MOV R23, R185 ;  /* 0x000000b900177202 */ /* 0x000fce0000000f00 */
[----:B------:R-:W-:Y:S01]  /*c0b0*/  HMMA.16816.F32 R32, R4, R12, R32 ;  /* 0x0000000c0420723c */ /* 0x000fe20000001820 */
[----:B------:R-:W-:Y:S01]  /*c0c0*/  MOV R114, R250 ;  /* 0x000000fa00727202 */ /* 0x000fe20000000f00 */
[----:B------:R-:W-:-:S06]  /*c0d0*/  IMAD.MOV.U32 R115, RZ, RZ, R193 ;  /* 0x000000ffff737224 */ /* 0x000fcc00078e00c1 */
[----:B------:R-:W-:Y:S01]  /*c0e0*/  HMMA.16816.F32 R28, R4, R14, R28 ;  /* 0x0000000e041c723c */ /* 0x000fe2000000181c */
[----:B------:R-:W-:-:S07]  /*c0f0*/  FADD.FTZ R3, R114, R3 ;  /* 0x0000000372037221 */ /* 0x000fce0000010000 */
[----:B------:R-:W-:Y:S01]  /*c100*/  HMMA.16816.F32 R188, R4, R8, R88 ;  /* 0x0000000804bc723c */ /* 0x000fe20000001858 */
[----:B------:R-:W-:-:S07]  /*c110*/  FADD.FTZ R2, R115, R2 ;  /* 0x0000000273027221 */ /* 0x000fce0000010000 */
[----:B------:R-:W-:Y:S01]  /*c120*/  HMMA.16816.F32 R36, R4, R10, R36 ;  /* 0x0000000a0424723c */ /* 0x000fe20000001824 */
[----:B------:R-:W-:Y:S01]  /*c130*/  FADD.FTZ R0, R173, R0 ;  /* 0x00000000ad007221 */ /* 0x000fe20000010000 */
[----:B------:R-:W-:Y:S01]  /*c140*/  MOV R112, R140 ;  /* 0x0000008c00707202 */ /* 0x000fe20000000f00 */
[----:B------:R-:W-:Y:S01]  /*c150*/  IMAD.MOV.U32 R94, RZ, RZ, R192 ;  /* 0x000000ffff5e7224 */ /* 0x000fe200078e00c0 */
[----:B------:R-:W-:Y:S01]  /*c160*/  MOV R95, R187 ;  /* 0x000000bb005f7202 */ /* 0x000fe20000000f00 */
        /* <DEDUP_REMOVED lines=11> */
[----:B------:R-:W-:Y:S01]  /*c220*/  MUFU.EX2 R22, R148 ;  /* 0x0000009400167308 */ /* 0x000fe20000000800 */
[----:B------:R-:W-:Y:S01]  /*c230*/  FADD.FTZ R5, R142, R2 ;  /* 0x000000028e057221 */ /* 0x000fe20000010000 */
[----:B------:R-:W-:Y:S01]  /*c240*/  MOV R115, R92 ;  /* 0x0000005c00737202 */ /* 0x000fe20000000f00 */
[----:B------:R-:W-:Y:S01]  /*c250*/  FADD.FTZ R3, R175, R0 ;  /* 0x00000000af037221 */ /* 0x000fe20000010000 */
[----:B------:R-:W-:Y:S01]  /*c260*/  MOV R54, R94 ;  /* 0x0000005e00367202 */ /* 0x000fe20000000f00 */
[----:B------:R-:W-:Y:S01]  /*c270*/  FADD.FTZ R4, R172, R4 ;  /* 0x00000004ac047221 */ /* 0x000fe20000010000 */
[----:B------:R-:W-:Y:S01]  /*c280*/  MOV R127, R180 ;  /* 0x000000b4007f7202 */ /* 0x000fe20000000f00 */
[----:B------:R-:W-:Y:S01]  /*c290*/  FADD.FTZ R2, R91, R6 ;  /* 0x000000065b027221 */ /* 0x000fe20000010000 */
[----:B------:R-:W-:Y:S01]  /*c2a0*/  MUFU.EX2 R21, R149 ;  /* 0x0000009500157308 */ /* 0x000fe20000000800 */
[----:B------:R-:W-:Y:S01]  /*c2b0*/  IMAD.MOV.U32 R23, RZ, RZ, R93 ;  /* 0x000000ffff177224 */ /* 0x000fe200078e005d */
[----:B------:R-:W4:Y:S01]  /*c2c0*/  LDSM.16.MT88.4 R176, [R217+0xb800] ;  /* 0x00b80000d9b0783b */ /* 0x000f220000004200 */
[----:B------:R-:W-:Y:S01]  /*c2d0*/  FADD.FTZ R0, R112, R5 ;  /* 0x0000000570007221 */ /* 0x000fe20000010000 */
[----:B------:R-:W-:Y:S01]  /*c2e0*/  MOV R55, R95 ;  /* 0x0000005f00377202 */ /* 0x000fe20000000f00 */
[----:B------:R-:W-:Y:S01]  /*c2f0*/  FADD.FTZ R3, R113, R3 ;  /* 0x0000000371037221 */ /* 0x000fe20000010000 */
[----:B------:R-:W1:Y:S01]  /*c300*/  LDSM.16.MT88.4 R12, [R218+0xb800] ;  /* 0x00b80000da0c783b */ /* 0x000e620000004200 */
[----:B------:R-:W-:Y:S01]  /*c310*/  FADD.FTZ R5, R114, R4 ;  /* 0x0000000472057221 */ /* 0x000fe20000010000 */
[----:B------:R-:W-:Y:S01]  /*c320*/  MOV R94, R99 ;  /* 0x00000063005e7202 */ /* 0x000fe20000000f00 */
[----:B------:R-:W-:Y:S01]  /*c330*/  FADD.FTZ R4, R115, R2 ;  /* 0x0000000273047221 */ /* 0x000fe20000010000 */
[----:B------:R-:W-:Y:S01]  /*c340*/  MOV R93, R98 ;  /* 0x00000062005d7202 */ /* 0x000fe20000000f00 */
[----:B------:R-:W-:Y:S01]  /*c350*/  IMAD.MOV.U32 R92, RZ, RZ, R97 ;  /* 0x000000ffff5c7224 */ /* 0x000fe200078e0061 */
[----:B------:R-:W1:Y:S01]  /*c360*/  MUFU.EX2 R122, R122 ;  /* 0x0000007a007a7308 */ /* 0x000e620000000800 */
[----:B------:R-:W-:Y:S01]  /*c370*/  FADD.FTZ R2, R23, R0 ;  /* 0x0000000017027221 */ /* 0x000fe20000010000 */
[----:B------:R3:W5:Y:S01]  /*c380*/  LDL.LU R230, [R1+0x104] ;  /* 0x0001040001e67983 */ /* 0x0007620000300800 */
[----:B------:R-:W-:Y:S01]  /*c390*/  FADD.FTZ R0, R54, R3 ;  /* 0x0000000336007221 */ /* 0x000fe20000010000 */
[----:B------:R-:W-:Y:S01]  /*c3a0*/  MOV R97, R119 ;  /* 0x0000007700617202 */ /* 0x000fe20000000f00 */
[----:B------:R-:W-:-:S02]  /*c3b0*/  IMAD.MOV.U32 R95, RZ, RZ, R118 ;  /* 0x000000ffff5f7224 */ /* 0x000fc400078e0076 */
        /* <DEDUP_REMOVED lines=8> */
[----:B------:R-:W-:Y:S02]  /*c440*/  FADD.FTZ R2, R93, R2 ;  /* 0x000000025d027221 */ /* 0x000fe40000010000 */
[----:B------:R-:W-:Y:S01]  /*c450*/  IMAD.MOV.U32 R250, RZ, RZ, R181 ;  /* 0x000000fffffa7224 */ /* 0x000fe200078e00b5 */
        /* <DEDUP_REMOVED lines=43> */
[----:B------:R-:W-:Y:S01]  /*c710*/  FADD.FTZ R0, R209, R0 ;  /* 0x00000000d1007221 */ /* 0x000fe20000010000 */
[----:B-1----:R-:W-:Y:S01]  /*c720*/  F2FP.PACK_AB R192, R122, R121 ;  /* 0x000000797ac0723e */ /* 0x002fe200000000ff */
[----:B------:R-:W-:Y:S01]  /*c730*/  FADD.FTZ R2, R244, R2 ;  /* 0x00000002f4027221 */ /* 0x000fe20000010000 */
[----:B------:R-:W-:Y:S01]  /*c740*/  F2FP.PACK_AB R193, R131, R130 ;  /* 0x0000008283c1723e */ /* 0x000fe200000000ff */
[----:B------:R-:W-:Y:S01]  /*c750*/  FADD.FTZ R4, R205, R4 ;  /* 0x00000004cd047221 */ /* 0x000fe20000010000 */
[----:B------:R-:W1:Y:S01]  /*c760*/  MUFU.EX2 R11, R159 ;  /* 0x0000009f000b7308 */ /* 0x000e620000000800 */
[----:B------:R-:W-:Y:S01]  /*c770*/  FADD.FTZ R3, R202, R3 ;  /* 0x00000003ca037221 */ /* 0x000fe20000010000 */
[----:B------:R-:W-:Y:S01]  /*c780*/  F2FP.PACK_AB R196, R21, R22 ;  /* 0x0000001615c4723e */ /* 0x000fe200000000ff */
[----:B------:R-:W-:Y:S01]  /*c790*/  FADD.FTZ R0, R207, R0 ;  /* 0x00000000cf007221 */ /* 0x000fe20000010000 */
[----:B------:R-:W-:Y:S01]  /*c7a0*/  F2FP.PACK_AB R197, R9, R10 ;  /* 0x0000000a09c5723e */ /* 0x000fe200000000ff */
[----:B------:R-:W-:-:S02]  /*c7b0*/  FADD.FTZ R2, R213, R2 ;  /* 0x00000002d5027221 */ /* 0x000fc40000010000 */
[----:B------:R-:W-:Y:S01]  /*c7c0*/  FADD.FTZ R4, R206, R4 ;  /* 0x00000004ce047221 */ /* 0x000fe20000010000 */
[----:B------:R-:W2:Y:S01]  /*c7d0*/  MUFU.EX2 R7, R158 ;  /* 0x0000009e00077308 */ /* 0x000ea20000000800 */
[----:B------:R-:W-:Y:S02]  /*c7e0*/  FADD.FTZ R3, R204, R3 ;  /* 0x00000003cc037221 */ /* 0x000fe40000010000 */
[----:B------:R-:W-:Y:S02]  /*c7f0*/  FADD.FTZ R0, R208, R0 ;  /* 0x00000000d0007221 */ /* 0x000fe40000010000 */
[----:B------:R-:W-:Y:S02]  /*c800*/  FADD.FTZ R2, R211, R2 ;  /* 0x00000002d3027221 */ /* 0x000fe40000010000 */
[----:B------:R-:W-:Y:S01]  /*c810*/  FADD.FTZ R4, R134, R4 ;  /* 0x0000000486047221 */ /* 0x000fe20000010000 */
[----:B------:R-:W3:Y:S01]  /*c820*/  MUFU.EX2 R133, R133 ;  /* 0x0000008500857308 */ /* 0x000ee20000000800 */
[----:B------:R-:W-:Y:S01]  /*c830*/  FADD.FTZ R3, R58, R3 ;  /* 0x000000033a037221 */ /* 0x000fe20000010000 */
[----:B-1----:R-:W-:Y:S01]  /*c840*/  F2FP.PACK_AB R198, R11, R20 ;  /* 0x000000140bc6723e */ /* 0x002fe200000000ff */
[----:B------:R-:W-:-:S02]  /*c850*/  FADD.FTZ R0, R74, R0 ;  /* 0x000000004a007221 */ /* 0x000fc40000010000 */
[----:B------:R-:W-:Y:S02]  /*c860*/  FADD.FTZ R2, R75, R2 ;  /* 0x000000024b027221 */ /* 0x000fe40000010000 */
[----:B------:R-:W-:Y:S01]  /*c870*/  FADD.FTZ R4, R53, R4 ;  /* 0x0000000435047221 */ /* 0x000fe20000010000 */
[----:B------:R-:W1:Y:S01]  /*c880*/  MUFU.EX2 R129, R129 ;  /* 0x0000008100817308 */ /* 0x000e620000000800 */
[----:B------:R-:W-:Y:S01]  /*c890*/  FADD.FTZ R3, R59, R3 ;  /* 0x000000033b037221 */ /* 0x000fe20000010000 */
[----:B--2---:R-:W-:Y:S01]  /*c8a0*/  F2FP.PACK_AB R199, R7, R8 ;  /* 0x0000000807c7723e */ /* 0x004fe200000000ff */
[----:B------:R-:W-:Y:S02]  /*c8b0*/  FADD.FTZ R0, R69, R0 ;  /* 0x0000000045007221 */ /* 0x000fe40000010000 */
[----:B------:R-:W-:Y:S02]  /*c8c0*/  FADD.FTZ R2, R116, R2 ;  /* 0x0000000274027221 */ /* 0x000fe40000010000 */
[----:B------:R-:W-:Y:S01]  /*c8d0*/  FADD.FTZ R4, R52, R4 ;  /* 0x0000000434047221 */ /* 0x000fe20000010000 */
[----:B---3--:R-:W-:Y:S01]  /*c8e0*/  F2FP.PACK_AB R195, R133, R132 ;  /* 0x0000008485c3723e */ /* 0x008fe200000000ff */
[----:B------:R-:W-:Y:S01]  /*c8f0*/  FADD.FTZ R3, R68, R3 ;  /* 0x0000000344037221 */ /* 0x000fe20000010000 */
[----:B------:R-:W-:Y:S01]  /*c900*/  HMMA.16816.F32 R140, R196, R144, R48 ;  /* 0x00000090c48c723c */ /* 0x000fe20000001830 */
[----:B------:R-:W-:-:S02]  /*c910*/  FADD.FTZ R0, R56, R0 ;  /* 0x0000000038007221 */ /* 0x000fc40000010000 */
[----:B------:R-:W-:Y:S02]  /*c920*/  FADD.FTZ R2, R117, R2 ;  /* 0x0000000275027221 */ /* 0x000fe40000010000 */
[----:B------:R-:W-:Y:S01]  /*c930*/  FADD.FTZ R4, R27, R4 ;  /* 0x000000041b047221 */ /* 0x000fe20000010000 */
[----:B-1----:R-:W-:Y:S01]  /*c940*/  F2FP.PACK_AB R194, R129, R123 ;  /* 0x0000007b81c2723e */ /* 0x002fe200000000ff */
        /* <DEDUP_REMOVED lines=21> */
[----:B------:R-:W-:Y:S01]  /*caa0*/  HMMA.16816.F32 R164, R192, R162, R84 ;  /* 0x000000a2c0a4723c */ /* 0x000fe20000001854 */
[----:B------:R-:W-:Y:S01]  /*cab0*/  FADD.FTZ R0, R133, R0 ;  /* 0x0000000085007221 */ /* 0x000fe20000010000 */
[----:B------:R1:W-:Y:S01]  /*cac0*/  STL [R1+0x9c], R4 ;  /* 0x00009c0401007387 */ /* 0x0003e20000100800 */
[----:B------:R-:W-:-:S03]  /*cad0*/  FADD.FTZ R2, R129, R2 ;  /* 0x0000000281027221 */ /* 0x000fc60000010000 */
[----:B------:R1:W-:Y:S02]  /*cae0*/  STL [R1+0xa0], R3 ;  /* 0x0000a00301007387 */ /* 0x0003e40000100800 */
[C---:B----4-:R-:W-:Y:S02]  /*caf0*/  HMMA.16816.F32 R168, R192.reuse, R176, R80 ;  /* 0x000000b0c0a8723c */ /* 0x050fe40000001850 */
[----:B------:R1:W-:Y:S04]  /*cb00*/  STL [R1+0xa8], R0 ;  /* 0x0000a80001007387 */ /* 0x0003e80000100800 */
[----:B------:R1:W-:Y:S02]  /*cb10*/  STL [R1+0xa4], R2 ;  /* 0x0000a40201007387 */ /* 0x0003e40000100800 */
[----:B------:R-:W-:Y:S08]  /*cb20*/  HMMA.16816.F32 R180, R192, R178, R76 ;  /* 0x000000b2c0b4723c */ /* 0x000ff0000000184c */
        /* <DEDUP_REMOVED lines=9> */
[----:B-1----:R-:W2:Y:S04]  /*cbc0*/  LDL.64 R126, [R1+0xb8] ;  /* 0x0000b800017e7983 */ /* 0x002ea80000100a00 */
        /* <DEDUP_REMOVED lines=8> */
[----:B------:R-:W-:Y:S01]  /*cc50*/  STL [R1+0x124], R151 ;  /* 0x0001249701007387 */ /* 0x000fe20000100800 */
        /* <DEDUP_REMOVED lines=118> */
[----:B---3-5:R-:W-:Y:S04]  /*d3c0*/  LDSM.16.M88.4 R16, [R222] ;  /* 0x00000000de10783b */ /* 0x028fe80000000200 */
[----:B------:R-:W3:Y:S04]  /*d3d0*/  LDSM.16.M88.4 R40, [R135+0x4000] ;  /* 0x004000008728783b */ /* 0x000ee80000000200 */
[----:B------:R-:W-:Y:S04]  /*d3e0*/  LDSM.16.M88.4 R24, [R221+0x4000] ;  /* 0x00400000dd18783b */ /* 0x000fe80000000200 */
[----:B------:R-:W-:Y:S04]  /*d3f0*/  LDSM.16.M88.4 R4, [R225+0x2000] ;  /* 0x00200000e104783b */ /* 0x000fe80000000200 */
[----:B-1----:R-:W2:Y:S04]  /*d400*/  LDSM.16.M88.4 R12, [R222+0x2000] ;  /* 0x00200000de0c783b */ /* 0x002ea80000000200 */
[----:B------:R-:W1:Y:S04]  /*d410*/  LDSM.16.M88.4 R84, [R135+0x5800] ;  /* 0x005800008754783b */ /* 0x000e680000000200 */
[----:B----4-:R-:W4:Y:S04]  /*d420*/  LDSM.16.M88.4 R8, [R225] ;  /* 0x00000000e108783b */ /* 0x010f280000000200 */
[----:B------:R-:W4:Y:S04]  /*d430*/  LDSM.16.M88.4 R64, [R135+0x7000] ;  /* 0x007000008740783b */ /* 0x000f280000000200 */
[----:B------:R-:W4:Y:S04]  /*d440*/  LDSM.16.M88.4 R60, [R135+0x7800] ;  /* 0x00780000873c783b */ /* 0x000f280000000200 */
[----:B------:R-:W4:Y:S04]  /*d450*/  LDSM.16.M88.4 R88, [R135+0x5000] ;  /* 0x005000008758783b */ /* 0x000f280000000200 */
[----:B------:R-:W4:Y:S01]  /*d460*/  LDSM.16.M88.4 R80, [R135+0x6000] ;  /* 0x006000008750783b */ /* 0x000f220000000200 */
[-C--:B---3--:R-:W-:Y:S03]  /*d470*/  HMMA.16816.F32 R28, R16, R40.reuse, RZ ;  /* 0x00000028101c723c */ /* 0x088fe600000018ff */
[----:B------:R-:W3:Y:S04]  /*d480*/  LDSM.16.M88.4 R48, [R221+0x5800] ;  /* 0x00580000dd30783b */ /* 0x000ee80000000200 */
[----:B------:R-:W3:Y:S04]  /*d490*/  LDSM.16.M88.4 R76, [R135+0x6800] ;  /* 0x00680000874c783b */ /* 0x000ee80000000200 */
[----:B------:R-:W-:Y:S01]  /*d4a0*/  LDSM.16.M88.4 R32, [R135+0x4800] ;  /* 0x004800008720783b */ /* 0x000fe20000000200 */
[----:B--2---:R-:W-:Y:S03]  /*d4b0*/  HMMA.16816.F32 R20, R12, R40, RZ ;  /* 0x000000280c14723c */ /* 0x004fe600000018ff */
[----:B------:R-:W-:Y:S04]  /*d4c0*/  LDSM.16.M88.4 R52, [R221+0x5000] ;  /* 0x00500000dd34783b */ /* 0x000fe80000000200 */
[----:B------:R-:W-:Y:S01]  /*d4d0*/  LDSM.16.M88.4 R44, [R221+0x6000] ;  /* 0x00600000dd2c783b */ /* 0x000fe20000000200 */
[----:B-1----:R-:W-:Y:S03]  /*d4e0*/  HMMA.16816.F32 R128, R16, R84, RZ ;  /* 0x000000541080723c */ /* 0x002fe600000018ff */
[----:B------:R-:W-:Y:S04]  /*d4f0*/  LDSM.16.M88.4 R36, [R221+0x6800] ;  /* 0x00680000dd24783b */ /* 0x000fe80000000200 */
[----:B------:R-:W-:Y:S01]  /*d500*/  LDSM.16.M88.4 R56, [R221+0x4800] ;  /* 0x00480000dd38783b */ /* 0x000fe20000000200 */
[-C--:B----4-:R-:W-:Y:S03]  /*d510*/  HMMA.16816.F32 R248, R8, R24.reuse, R28 ;  /* 0x0000001808f8723c */ /* 0x090fe6000000181c */
[----:B------:R-:W1:Y:S04]  /*d520*/  LDSM.16.M88.4 R28, [R221+0x7000] ;  /* 0x00700000dd1c783b */ /* 0x000e680000000200 */
[----:B------:R-:W0:Y:S01]  /*d530*/  LDGDEPBAR ;  /* 0x00000000000079af */ /* 0x000e220000000000 */
[----:B------:R-:W-:Y:S03]  /*d540*/  HMMA.16816.F32 R244, R4, R24, R20 ;  /* 0x0000001804f4723c */ /* 0x000fe60000001814 */
[----:B------:R-:W2:Y:S05]  /*d550*/  LDSM.16.M88.4 R20, [R221+0x7800] ;  /* 0x00780000dd14783b */ /* 0x000eaa0000000200 */
[-C--:B------:R-:W-:Y:S08]  /*d560*/  HMMA.16816.F32 R104, R16, R64.reuse, RZ ;  /* 0x000000401068723c */ /* 0x080ff000000018ff */
[C---:B------:R-:W-:Y:S08]  /*d570*/  HMMA.16816.F32 R100, R12.reuse, R64, RZ ;  /* 0x000000400c64723c */ /* 0x040ff000000018ff */
[----:B------:R-:W-:Y:S08]  /*d580*/  HMMA.16816.F32 R92, R12, R60, RZ ;  /* 0x0000003c0c5c723c */ /* 0x000ff000000018ff */
[-C--:B------:R-:W-:Y:S08]  /*d590*/  HMMA.16816.F32 R204, R16, R88.reuse, RZ ;  /* 0x0000005810cc723c */ /* 0x080ff000000018ff */
[----:B------:R-:W-:Y:S08]  /*d5a0*/  HMMA.16816.F32 R200, R12, R88, RZ ;  /* 0x000000580cc8723c */ /* 0x000ff000000018ff */
[-C--:B------:R-:W-:Y:S08]  /*d5b0*/  HMMA.16816.F32 R120, R16, R80.reuse, RZ ;  /* 0x000000501078723c */ /* 0x080ff000000018ff */
[----:B------:R-:W-:Y:S08]  /*d5c0*/  HMMA.16816.F32 R116, R12, R80, RZ ;  /* 0x000000500c74723c */ /* 0x000ff000000018ff */
[----:B---3--:R-:W-:Y:S08]  /*d5d0*/  HMMA.16816.F32 R68, R8, R48, R128 ;  /* 0x000000300844723c */ /* 0x008ff00000001880 */
[-C--:B------:R-:W-:Y:S08]  /*d5e0*/  HMMA.16816.F32 R112, R16, R76.reuse, RZ ;  /* 0x0000004c1070723c */ /* 0x080ff000000018ff */
[----:B------:R-:W-:Y:S08]  /*d5f0*/  HMMA.16816.F32 R108, R12, R76, RZ ;  /* 0x0000004c0c6c723c */ /* 0x000ff000000018ff */
[----:B------:R-:W-:Y:S01]  /*d600*/  HMMA.16816.F32 R96, R16, R60, RZ ;  /* 0x0000003c1060723c */ /* 0x000fe200000018ff */
[----:B------:R-:W-:-:S02]  /*d610*/  IMAD.MOV.U32 R25, RZ, RZ, R70 ;  /* 0x000000ffff197224 */ /* 0x000fc400078e0046 */
[----:B------:R-:W-:-:S05]  /*d620*/  IMAD.MOV.U32 R24, RZ, RZ, R71 ;  /* 0x000000ffff187224 */ /* 0x000fca00078e0047 */
[-C--:B-1----:R-:W-:Y:S08]  /*d630*/  HMMA.16816.F32 R104, R8, R28.reuse, R104 ;  /* 0x0000001c0868723c */ /* 0x082ff00000001868 */
[C---:B------:R-:W-:Y:S08]  /*d640*/  HMMA.16816.F32 R100, R4.reuse, R28, R100 ;  /* 0x0000001c0464723c */ /* 0x040ff00000001864 */
[----:B--2---:R-:W-:Y:S08]  /*d650*/  HMMA.16816.F32 R92, R4, R20, R92 ;  /* 0x00000014045c723c */ /* 0x004ff0000000185c */
[----:B------:R-:W-:Y:S01]  /*d660*/  HMMA.16816.F32 R212, R16, R32, RZ ;  /* 0x0000002010d4723c */ /* 0x000fe200000018ff */
[----:B------:R-:W-:-:S02]  /*d670*/  IMAD.MOV.U32 R133, RZ, RZ, R104 ;  /* 0x000000ffff857224 */ /* 0x000fc400078e0068 */
[----:B------:R-:W-:-:S05]  /*d680*/  IMAD.MOV.U32 R132, RZ, RZ, R105 ;  /* 0x000000ffff847224 */ /* 0x000fca00078e0069 */
[----:B------:R-:W-:Y:S01]  /*d690*/  HMMA.16816.F32 R208, R12, R32, RZ ;  /* 0x000000200cd0723c */ /* 0x000fe200000018ff */
        /* <DEDUP_REMOVED lines=12> */
[----:B------:R-:W-:Y:S01]  /*d760*/  HMMA.16816.F32 R140, R8, R44, R120 ;  /* 0x0000002c088c723c */ /* 0x000fe20000001878 */
[----:B------:R-:W-:-:S07]  /*d770*/  IMAD.MOV.U32 R52, RZ, RZ, R107 ;  /* 0x000000ffff347224 */ /* 0x000fce00078e006b */
[----:B------:R-:W-:Y:S07]  /*d780*/  HMMA.16816.F32 R136, R4, R44, R116 ;  /* 0x0000002c0488723c */ /* 0x000fee0000001874 */
[----:B------:R-:W-:Y:S01]  /*d790*/  IMAD.MOV.U32 R44, RZ, RZ, R92 ;  /* 0x000000ffff2c7224 */ /* 0x000fe200078e005c */
[-C--:B------:R-:W-:Y:S08]  /*d7a0*/  HMMA.16816.F32 R72, R8, R36.reuse, R112 ;  /* 0x000000240848723c */ /* 0x080ff00000001870 */
[----:B------:R-:W-:Y:S07]  /*d7b0*/  HMMA.16816.F32 R68, R4, R36, R108 ;  /* 0x000000240444723c */ /* 0x000fee000000186c */
[----:B------:R-:W-:Y:S01]  /*d7c0*/  IMAD.MOV.U32 R37, RZ, RZ, R33 ;  /* 0x000000ffff257224 */ /* 0x000fe200078e0021 */
[----:B------:R-:W-:Y:S01]  /*d7d0*/  HMMA.16816.F32 R148, R8, R20, R96 ;  /* 0x000000140894723c */ /* 0x000fe20000001860 */
[----:B------:R-:W-:-:S07]  /*d7e0*/  IMAD.MOV.U32 R36, RZ, RZ, R32 ;  /* 0x000000ffff247224 */ /* 0x000fce00078e0020 */
        /* <DEDUP_REMOVED lines=10> */
[----:B------:R-:W-:Y:S08]  /*d890*/  HMMA.16816.F32 R32, R16, R34, RZ ;  /* 0x000000221020723c */ /* 0x000ff000000018ff */
[----:B------:R-:W-:Y:S08]  /*d8a0*/  HMMA.16816.F32 R12, R4, R22, R12 ;  /* 0x00000016040c723c */ /* 0x000ff0000000180c */
[C---:B------:R-:W-:Y:S08]  /*d8b0*/  HMMA.16816.F32 R88, R16.reuse, R90, RZ ;  /* 0x0000005a1058723c */ /* 0x040ff000000018ff */
[C---:B------:R-:W-:Y:S08]  /*d8c0*/  HMMA.16816.F32 R84, R16.reuse, R86, RZ ;  /* 0x000000561054723c */ /* 0x040ff000000018ff */
[C---:B------:R-:W-:Y:S08]  /*d8d0*/  HMMA.16816.F32 R80, R16.reuse, R82, RZ ;  /* 0x000000521050723c */ /* 0x040ff000000018ff */
[C---:B------:R-:W-:Y:S08]  /*d8e0*/  HMMA.16816.F32 R76, R16.reuse, R78, RZ ;  /* 0x0000004e104c723c */ /* 0x040ff000000018ff */
[C---:B------:R-:W-:Y:S08]  /*d8f0*/  HMMA.16816.F32 R64, R16.reuse, R66, RZ ;  /* 0x000000421040723c */ /* 0x040ff000000018ff */
[----:B------:R-:W-:Y:S08]  /*d900*/  HMMA.16816.F32 R16, R16, R62, RZ ;  /* 0x0000003e1010723c */ /* 0x000ff000000018ff */
[C---:B------:R-:W-:Y:S08]  /*d910*/  HMMA.16816.F32 R144, R4.reuse, R48, R124 ;  /* 0x000000300490723c */ /* 0x040ff0000000187c */
[C---:B------:R-:W-:Y:S08]  /*d920*/  HMMA.16816.F32 R120, R4.reuse, R50, R104 ;  /* 0x000000320478723c */ /* 0x040ff00000001868 */
[C---:B------:R-:W-:Y:S08]  /*d930*/  HMMA.16816.F32 R208, R4.reuse, R56, R208 ;  /* 0x0000003804d0723c */ /* 0x040ff000000018d0 */
[C---:B------:R-:W-:Y:S08]  /*d940*/  HMMA.16816.F32 R116, R4.reuse, R26, R116 ;  /* 0x0000001a0474723c */ /* 0x040ff00000001874 */
[C---:B------:R-:W-:Y:S08]  /*d950*/  HMMA.16816.F32 R112, R4.reuse, R58, R112 ;  /* 0x0000003a0470723c */ /* 0x040ff00000001870 */
[C---:B------:R-:W-:Y:S08]  /*d960*/  HMMA.16816.F32 R108, R4.reuse, R54, R108 ;  /* 0x00000036046c723c */ /* 0x040ff0000000186c */
[C---:B------:R-:W-:Y:S07]  /*d970*/  HMMA.16816.F32 R124, R4.reuse, R46, R100 ;  /* 0x0000002e047c723c */ /* 0x040fee0000001864 */
[----:B------:R-:W-:Y:S01]  /*d980*/  IMAD.MOV.U32 R103, RZ, RZ, R29 ;  /* 0x000000ffff677224 */ /* 0x000fe200078e001d */
[----:B------:R-:W-:Y:S01]  /*d990*/  HMMA.16816.F32 R128, R4, R38, R96 ;  /* 0x000000260480723c */ /* 0x000fe20000001860 */
[----:B------:R-:W-:-:S07]  /*d9a0*/  IMAD.MOV.U32 R102, RZ, RZ, R28 ;  /* 0x000000ffff667224 */ /* 0x000fce00078e001c */
[----:B------:R-:W-:Y:S07]  /*d9b0*/  HMMA.16816.F32 R104, R4, R30, R92 ;  /* 0x0000001e0468723c */ /* 0x000fee000000185c */
[----:B------:R-:W-:Y:S01]  /*d9c0*/  IMAD.MOV.U32 R7, RZ, RZ, R12 ;  /* 0x000000ffff077224 */ /* 0x000fe200078e000c */
[----:B------:R-:W-:Y:S01]  /*d9d0*/  HMMA.16816.F32 R212, R8, R56, R212 ;  /* 0x0000003808d4723c */ /* 0x000fe200000018d4 */
[----:B------:R-:W-:Y:S02]  /*d9e0*/  IMAD.MOV.U32 R6, RZ, RZ, R13 ;  /* 0x000000ffff067224 */ /* 0x000fe400078e000d */
[----:B------:R-:W-:-:S02]  /*d9f0*/  IMAD.MOV.U32 R5, RZ, RZ, R14 ;  /* 0x000000ffff057224 */ /* 0x000fc400078e000e */
[----:B------:R-:W-:Y:S02]  /*da00*/  IMAD.MOV.U32 R4, RZ, RZ, R15 ;  /* 0x000000ffff047224 */ /* 0x000fe400078e000f */
[----:B------:R-:W-:Y:S01]  /*da10*/  IMAD.MOV.U32 R60, RZ, RZ, R7 ;  /* 0x000000ffff3c7224 */ /* 0x000fe200078e0007 */
[C---:B------:R-:W-:Y:S01]  /*da20*/  HMMA.16816.F32 R40, R8.reuse, R26, R40 ;  /* 0x0000001a0828723c */ /* 0x040fe20000001828 */
[----:B------:R-:W-:Y:S01]  /*da30*/  IMAD.MOV.U32 R61, RZ, RZ, R6 ;  /* 0x000000ffff3d7224 */ /* 0x000fe200078e0006 */
[----:B------:R-:W-:Y:S01]  /*da40*/  LDSM.16.M88.4 R12, [R226] ;  /* 0x00000000e20c783b */ /* 0x000fe20000000200 */
[----:B------:R-:W-:Y:S02]  /*da50*/  IMAD.MOV.U32 R62, RZ, RZ, R5 ;  /* 0x000000ffff3e7224 */ /* 0x000fe400078e0005 */
[----:B------:R-:W-:Y:S02]  /*da60*/  IMAD.MOV.U32 R63, RZ, RZ, R4 ;  /* 0x000000ffff3f7224 */ /* 0x000fe400078e0004 */
[----:B------:R-:W1:Y:S01]  /*da70*/  LDSM.16.M88.4 R4, [R223+0x2000] ;  /* 0x00200000df04783b */ /* 0x000e620000000200 */
        /* <DEDUP_REMOVED lines=10> */
[C---:B------:R-:W-:Y:S08]  /*db20*/  HMMA.16816.F32 R84, R8.reuse, R50, R84 ;  /* 0x000000320854723c */ /* 0x040ff00000001854 */
[C---:B------:R-:W-:Y:S08]  /*db30*/  HMMA.16816.F32 R80, R8.reuse, R46, R80 ;  /* 0x0000002e0850723c */ /* 0x040ff00000001850 */
[C---:B------:R-:W-:Y:S08]  /*db40*/  HMMA.16816.F32 R76, R8.reuse, R38, R76 ;  /* 0x00000026084c723c */ /* 0x040ff0000000184c */
[C---:B------:R-:W-:Y:S08]  /*db50*/  HMMA.16816.F32 R64, R8.reuse, R30, R64 ;  /* 0x0000001e0840723c */ /* 0x040ff00000001840 */
[----:B------:R-:W-:Y:S01]  /*db60*/  HMMA.16816.F32 R16, R8, R22, R16 ;  /* 0x000000160810723c */ /* 0x000fe20000001810 */
[----:B------:R-:W2:Y:S07]  /*db70*/  LDSM.16.M88.4 R8, [R223] ;  /* 0x00000000df08783b */ /* 0x000eae0000000200 */
[C---:B-1----:R-:W-:Y:S07]  /*db80*/  HMMA.16816.F32 R36, R4.reuse, R12, R244 ;  /* 0x0000000c0424723c */ /* 0x042fee00000018f4 */
[----:B------:R-:W-:Y:S01]  /*db90*/  IMAD.MOV.U32 R246, RZ, RZ, R53 ;  /* 0x000000fffff67224 */ /* 0x000fe200078e0035 */
[----:B------:R-:W-:Y:S01]  /*dba0*/  HMMA.16816.F32 R24, R4, R14, R116 ;  /* 0x0000000e0418723c */ /* 0x000fe20000001874 */
[----:B------:R-:W-:-:S02]  /*dbb0*/  IMAD.MOV.U32 R247, RZ, RZ, R52 ;  /* 0x000000fffff77224 */ /* 0x000fc400078e0034 */
[----:B------:R-:W-:Y:S02]  /*dbc0*/  IMAD.MOV.U32 R244, RZ, RZ, R133 ;  /* 0x000000fffff47224 */ /* 0x000fe400078e0085 */
[----:B------:R-:W-:-:S03]  /*dbd0*/  IMAD.MOV.U32 R245, RZ, RZ, R132 ;  /* 0x000000fffff57224 */ /* 0x000fc600078e0084 */
[C---:B--2---:R-:W-:Y:S08]  /*dbe0*/  HMMA.16816.F32 R28, R8.reuse, R12, R248 ;  /* 0x0000000c081c723c */ /* 0x044ff000000018f8 */
[----:B------:R-:W-:Y:S01]  /*dbf0*/  HMMA.16816.F32 R20, R8, R14, R40 ;  /* 0x0000000e0814723c */ /* 0x000fe20000001828 */
[----:B------:R-:W1:Y:S07]  /*dc00*/  LDSM.16.M88.4 R12, [R233] ;  /* 0x00000000e90c783b */ /* 0x000e6e0000000200 */
        /* <DEDUP_REMOVED lines=10> */
[----:B------:R-:W-:Y:S01]  /*dcb0*/  IMAD.MOV.U32 R215, RZ, RZ, R134 ;  /* 0x000000ffffd77224 */ /* 0x000fe200078e0086 */
[----:B------:R-:W1:Y:S01]  /*dcc0*/  S2R R252, SR_TID.X ;  /* 0x0000000000fc7919 */ /* 0x000e620000002100 */
[----:B------:R-:W-:-:S02]  /*dcd0*/  IMAD.MOV.U32 R112, RZ, RZ, R44 ;  /* 0x000000ffff707224 */ /* 0x000fc400078e002c */
[----:B------:R-:W-:Y:S01]  /*dce0*/  HMMA.16816.F32 R44, R8, R14, R56 ;  /* 0x0000000e082c723c */ /* 0x000fe20000001838 */
[----:B------:R-:W2:Y:S01]  /*dcf0*/  LDSM.16.M88.4 R12, [R232] ;  /* 0x00000000e80c783b */ /* 0x000ea20000000200 */
[----:B------:R-:W-:Y:S02]  /*dd00*/  IMAD.MOV.U32 R113, RZ, RZ, R3 ;  /* 0x000000ffff717224 */ /* 0x000fe400078e0003 */
[----:B------:R-:W-:Y:S02]  /*dd10*/  IMAD.MOV.U32 R114, RZ, RZ, R2 ;  /* 0x000000ffff727224 */ /* 0x000fe400078e0002 */
[----:B------:R-:W-:Y:S02]  /*dd20*/  IMAD.MOV.U32 R115, RZ, RZ, R0 ;  /* 0x000000ffff737224 */ /* 0x000fe400078e0000 */
[----:B-1----:R-:W-:-:S05]  /*dd30*/  IMAD.SHL.U32 R252, R252, 0x2, RZ ;  /* 0x00000002fcfc7824 */ /* 0x002fca00078e00ff */
[----:B------:R-:W-:Y:S01]  /*dd40*/  LOP3.LUT R252, R252, 0x6, RZ, 0xc0, !PT ;  /* 0x00000006fcfc7812 */ /* 0x000fe200078ec0ff */
        /* <DEDUP_REMOVED lines=25> */
[C---:B-1----:R-:W-:Y:S08]  /*dee0*/  HMMA.16816.F32 R128, R4.reuse, R12, R112 ;  /* 0x0000000c0480723c */ /* 0x042ff00000001870 */
[----:B------:R-:W-:Y:S01]  /*def0*/  HMMA.16816.F32 R120, R4, R14, R60 ;  /* 0x0000000e0478723c */ /* 0x000fe2000000183c */
[----:B------:R-:W-:Y:S07]  /*df00*/  LDSM.16.M88.4 R4, [R224+0x2000] ;  /* 0x00200000e004783b */ /* 0x000fee0000000200 */
[C---:B------:R-:W-:Y:S08]  /*df10*/  HMMA.16816.F32 R112, R8.reuse, R12, R148 ;  /* 0x0000000c0870723c */ /* 0x040ff00000001894 */
[----:B------:R-:W-:Y:S01]  /*df20*/  HMMA.16816.F32 R88, R8, R14, R16 ;  /* 0x0000000e0858723c */ /* 0x000fe20000001810 */
[----:B------:R-:W1:Y:S04]  /*df30*/  LDSM.16.M88.4 R12, [R220] ;  /* 0x00000000dc0c783b */ /* 0x000e680000000200 */
[----:B------:R-:W2:Y:S03]  /*df40*/  LDSM.16.M88.4 R8, [R224] ;  /* 0x00000000e008783b */ /* 0x000ea60000000200 */
[-C--:B-1----:R-:W-:Y:S08]  /*df50*/  HMMA.16816.F32 R84, R4, R12.reuse, R36 ;  /* 0x0000000c0454723c */ /* 0x082ff00000001824 */
[----:B--2---:R-:W-:Y:S08]  /*df60*/  HMMA.16816.F32 R80, R8, R12, R28 ;  /* 0x0000000c0850723c */ /* 0x004ff0000000181c */
[-C--:B------:R-:W-:Y:S08]  /*df70*/  HMMA.16816.F32 R76, R4, R14.reuse, R24 ;  /* 0x0000000e044c723c */ /* 0x080ff00000001818 */
[C---:B------:R-:W-:Y:S01]  /*df80*/  HMMA.16816.F32 R64, R8.reuse, R14, R20 ;  /* 0x0000000e0840723c */ /* 0x040fe20000001814 */
[----:B------:R-:W1:Y:S07]  /*df90*/  LDSM.16.M88.4 R12, [R220+0x800] ;  /* 0x00080000dc0c783b */ /* 0x000e6e0000000200 */
[----:B------:R-:W-:Y:S01]  /*dfa0*/  FMUL.FTZ R0, R80, c[0x0][0x2ec] ;  /* 0x0000bb0050007a20 */ /* 0x000fe20000410000 */
        /* <DEDUP_REMOVED lines=13> */
[----:B------:R-:W-:Y:S01]  /*e080*/  HMMA.16816.F32 R36, R8, R14, R108 ;  /* 0x0000000e0824723c */ /* 0x000fe2000000186c */
[----:B------:R-:W1:Y:S01]  /*e090*/  LDSM.16.M88.4 R12, [R220+0x2000] ;  /* 0x00200000dc0c783b */ /* 0x000e620000000200 */
[----:B------:R-:W-:-:S06]  /*e0a0*/  FMUL.FTZ R2, R19, c[0x0][0x2ec] ;  /* 0x0000bb0013027a20 */ /* 0x000fcc0000410000 */
[----:B------:R-:W-:-:S04]  /*e0b0*/  FMUL.FTZ R3, R24, c[0x0][0x2ec] ;  /* 0x0000bb0018037a20 */ /* 0x000fc80000410000 */
[----:B------:R2:W-:Y:S02]  /*e0c0*/  MUFU.TANH R19, R3 ;  /* 0x0000000300137308 */ /* 0x0005e40000002400 */
[----:B--2---:R-:W-:Y:S01]  /*e0d0*/  FMUL.FTZ R3, R25, c[0x0][0x2ec] ;  /* 0x0000bb0019037a20 */ /* 0x004fe20000410000 */
        /* <DEDUP_REMOVED lines=14> */
[----:B------:R-:W-:Y:S08]  /*e1c0*/  MUFU.TANH R124, R2 ;  /* 0x00000002007c7308 */ /* 0x000ff00000002400 */
[----:B------:R-:W-:Y:S07]  /*e1d0*/  MUFU.TANH R125, R3 ;  /* 0x00000003007d7308 */ /* 0x000fee0000002400 */
        /* <DEDUP_REMOVED lines=8> */
[----:B------:R-:W1:Y:S01]  /*e260*/  LDSM.16.M88.4 R12, [R220+0x3800] ;  /* 0x00380000dc0c783b */ /* 0x000e620000000200 */
[----:B------:R-:W-:Y:S01]  /*e270*/  UISETP.GT.AND UP0, UPT, UR9, UR8, UPT ;  /* 0x000000080900728c */ /* 0x000fe2000bf04270 */
[----:B------:R-:W-:-:S04]  /*e280*/  DEPBAR.LE SB0, 0x0 ;  /* 0x000080000000791a */ /* 0x000fc80000000000 */
[C---:B-1----:R-:W-:Y:S08]  /*e290*/  HMMA.16816.F32 R68, R4.reuse, R12, R128 ;  /* 0x0000000c0444723c */ /* 0x042ff00000001880 */
        /* <DEDUP_REMOVED lines=18> */
[----:B------:R1:W2:Y:S02]  /*e3c0*/  MUFU.TANH R8, R0 ;  /* 0x0000000000087308 */ /* 0x0002a40000002400 */
[----:B-1----:R-:W-:-:S06]  /*e3d0*/  FMUL.FTZ R0, R81, c[0x0][0x2ec] ;  /* 0x0000bb0051007a20 */ /* 0x002fcc0000410000 */
[----:B------:R1:W-:Y:S11]  /*e3e0*/  MUFU.TANH R75, R0 ;  /* 0x00000000004b7308 */ /* 0x0003f60000002400 */
[----:B------:R-:W-:Y:S04]  /*e3f0*/  @!UPT UIADD3 URZ, URZ, URZ, URZ ;  /* 0x0000003f3f3ff290 */ /* 0x000fe8000fffe03f */
[----:B------:R-:W-:Y:S02]  /*e400*/  IMAD.MOV.U32 R138, RZ, RZ, R5 ;  /* 0x000000ffff8a7224 */ /* 0x000fe400078e0005 */
[----:B------:R-:W-:Y:S02]  /*e410*/  IMAD.MOV.U32 R136, RZ, RZ, R7 ;  /* 0x000000ffff887224 */ /* 0x000fe400078e0007 */
[----:B------:R-:W-:Y:S02]  /*e420*/  IMAD.MOV.U32 R137, RZ, RZ, R6 ;  /* 0x000000ffff897224 */ /* 0x000fe400078e0006 */
[----:B------:R-:W-:Y:S02]  /*e430*/  IMAD.MOV.U32 R139, RZ, RZ, R4 ;  /* 0x000000ffff8b7224 */ /* 0x000fe400078e0004 */
[----:B-1----:R-:W-:-:S04]  /*e440*/  FMUL.FTZ R0, R82, c[0x0][0x2ec] ;  /* 0x0000bb0052007a20 */ /* 0x002fc80000410000 */
[----:B------:R1:W3:Y:S02]  /*e450*/  MUFU.TANH R5, R0 ;  /* 0x0000000000057308 */ /* 0x0002e40000002400 */
[----:B-1----:R-:W-:-:S06]  /*e460*/  FMUL.FTZ R0, R83, c[0x0][0x2ec] ;  /* 0x0000bb0053007a20 */ /* 0x002fcc0000410000 */
[----:B------:R1:W-:Y:S02]  /*e470*/  MUFU.TANH R69, R0 ;  /* 0x0000000000457308 */ /* 0x0003e40000002400 */
[----:B-1----:R-:W-:-:S06]  /*e480*/  FMUL.FTZ R0, R84, c[0x0][0x2ec] ;  /* 0x0000bb0054007a20 */ /* 0x002fcc0000410000 */
[----:B------:R1:W4:Y:S02]  /*e490*/  MUFU.TANH R7, R0 ;  /* 0x0000000000077308 */ /* 0x0003240000002400 */
[----:B-1----:R-:W-:-:S06]  /*e4a0*/  FMUL.FTZ R0, R85, c[0x0][0x2ec] ;  /* 0x0000bb0055007a20 */ /* 0x002fcc0000410000 */
[----:B------:R1:W-:Y:S02]  /*e4b0*/  MUFU.TANH R74, R0 ;  /* 0x00000000004a7308 */ /* 0x0003e40000002400 */
[----:B-1----:R-:W-:-:S06]  /*e4c0*/  FMUL.FTZ R0, R86, c[0x0][0x2ec] ;  /* 0x0000bb0056007a20 */ /* 0x002fcc0000410000 */
[----:B------:R1:W1:Y:S02]  /*e4d0*/  MUFU.TANH R6, R0 ;  /* 0x0000000000067308 */ /* 0x0002640000002400 */
[----:B-1----:R-:W-:-:S06]  /*e4e0*/  FMUL.FTZ R0, R87, c[0x0][0x2ec] ;  /* 0x0000bb0057007a20 */ /* 0x002fcc0000410000 */
[----:B------:R1:W1:Y:S02]  /*e4f0*/  MUFU.TANH R68, R0 ;  /* 0x0000000000447308 */ /* 0x0002640000002400 */
[----:B-1----:R-:W-:-:S06]  /*e500*/  FMUL.FTZ R0, R64, c[0x0][0x2ec] ;  /* 0x0000bb0040007a20 */ /* 0x002fcc0000410000 */
[----:B------:R1:W1:Y:S02]  /*e510*/  MUFU.TANH R13, R0 ;  /* 0x00000000000d7308 */ /* 0x0002640000002400 */
[----:B-1----:R-:W-:-:S06]  /*e520*/  FMUL.FTZ R0, R65, c[0x0][0x2ec] ;  /* 0x0000bb0041007a20 */ /* 0x002fcc0000410000 */
[----:B------:R1:W-:Y:S02]  /*e530*/  MUFU.TANH R112, R0 ;  /* 0x0000000000707308 */ /* 0x0003e40000002400 */
        /* <DEDUP_REMOVED lines=82> */
[----:B-1----:R-:W-:-:S04]  /*ea60*/  IMAD.U32 R0, RZ, RZ, UR9 ;  /* 0x00000009ff007e24 */ /* 0x002fc8000f8e00ff */
[----:B------:R-:W-:-:S05]  /*ea70*/  IMAD R0, R0, 0x80, R252 ;  /* 0x0000008000007824 */ /* 0x000fca00078e02fc */
[----:B------:R-:W-:Y:S01]  /*ea80*/  IADD3 R2, R0, 0x1, RZ ;  /* 0x0000000100027810 */ /* 0x000fe20007ffe0ff */
[----:B------:R-:W-:Y:S03]  /*ea90*/  BAR.SYNC.DEFER_BLOCKING 0x0 ;  /* 0x0000000000007b1d */ /* 0x000fe60000010000 */
[C---:B------:R-:W-:Y:S02]  /*eaa0*/  ISETP.GE.AND P1, PT, R2.reuse, R240, PT ;  /* 0x000000f00200720c */ /* 0x040fe40003f26270 */
[C---:B------:R-:W-:Y:S02]  /*eab0*/  ISETP.GE.AND P0, PT, R2.reuse, R239, PT ;  /* 0x000000ef0200720c */ /* 0x040fe40003f06270 */
[C---:B------:R-:W-:Y:S02]  /*eac0*/  ISETP.LT.OR P1, PT, R2.reuse, R236, P1 ;  /* 0x000000ec0200720c */ /* 0x040fe40000f21670 */
[----:B------:R-:W-:-:S02]  /*ead0*/  ISETP.LT.OR P0, PT, R2, R235, P0 ;  /* 0x000000eb0200720c */ /* 0x000fc40000701670 */
[CC--:B------:R-:W-:Y:S02]  /*eae0*/  ISETP.GE.AND P3, PT, R2.reuse, R242.reuse, PT ;  /* 0x000000f20200720c */ /* 0x0c0fe40003f66270 */
[-C--:B------:R-:W-:Y:S02]  /*eaf0*/  ISETP.GE.AND P2, PT, R2, R241.reuse, PT ;  /* 0x000000f10200720c */ /* 0x080fe40003f46270 */
[----:B------:R-:W-:Y:S02]  /*eb00*/  P2R R4, PR, RZ, 0x2 ;  /* 0x00000002ff047803 */ /* 0x000fe40000000000 */
[----:B------:R-:W-:Y:S02]  /*eb10*/  P2R R3, PR, RZ, 0x1 ;  /* 0x00000001ff037803 */ /* 0x000fe40000000000 */
[C---:B------:R-:W-:Y:S02]  /*eb20*/  ISETP.GE.AND P1, PT, R0.reuse, R242, PT ;  /* 0x000000f20000720c */ /* 0x040fe40003f26270 */
[----:B------:R-:W-:-:S02]  /*eb30*/  ISETP.GE.AND P0, PT, R0, R241, PT ;  /* 0x000000f10000720c */ /* 0x000fc40003f06270 */
[CC--:B------:R-:W-:Y:S02]  /*eb40*/  ISETP.LT.OR P6, PT, R2.reuse, R238.reuse, P3 ;  /* 0x000000ee0200720c */ /* 0x0c0fe40001fc1670 */
[-C--:B------:R-:W-:Y:S01]  /*eb50*/  ISETP.LT.OR P5, PT, R2, R237.reuse, P2 ;  /* 0x000000ed0200720c */ /* 0x080fe200017a1670 */
[----:B------:R-:W-:Y:S01]  /*eb60*/  FMUL.FTZ R2, R26, c[0x0][0x2ec] ;  /* 0x0000bb001a027a20 */ /* 0x000fe20000410000 */
[C---:B------:R-:W-:Y:S02]  /*eb70*/  ISETP.LT.OR P1, PT, R0.reuse, R238, P1 ;  /* 0x000000ee0000720c */ /* 0x040fe40000f21670 */
[----:B------:R-:W-:Y:S01]  /*eb80*/  ISETP.LT.OR P0, PT, R0, R237, P0 ;  /* 0x000000ed0000720c */ /* 0x000fe20000701670 */
[----:B------:R1:W1:Y:S01]  /*eb90*/  MUFU.TANH R9, R2 ;  /* 0x0000000200097308 */ /* 0x0002620000002400 */
[----:B--2---:R-:W-:Y:S02]  /*eba0*/  FSEL R40, R8, -INF , !P1 ;  /* 0xff80000008287808 */ /* 0x004fe40004800000 */
[----:B---3--:R-:W-:Y:S01]  /*ebb0*/  FSEL R41, R5, -INF , !P0 ;  /* 0xff80000005297808 */ /* 0x008fe20004000000 */
[----:B------:R-:W-:Y:S01]  /*ebc0*/  FMUL.FTZ R5, R36, c[0x0][0x2ec] ;  /* 0x0000bb0024057a20 */ /* 0x000fe20000410000 */
[----:B------:R-:W-:-:S02]  /*ebd0*/  ISETP.GE.AND P1, PT, R0, R240, PT ;  /* 0x000000f00000720c */ /* 0x000fc40003f26270 */
[C---:B------:R-:W-:Y:S01]  /*ebe0*/  ISETP.GE.AND P0, PT, R0.reuse, R239, PT ;  /* 0x000000ef0000720c */ /* 0x040fe20003f06270 */
[----:B------:R2:W-:Y:S01]  /*ebf0*/  MUFU.TANH R17, R5 ;  /* 0x0000000500117308 */ /* 0x0005e20000002400 */
[C---:B------:R-:W-:Y:S02]  /*ec00*/  ISETP.LT.OR P1, PT, R0.reuse, R236, P1 ;  /* 0x000000ec0000720c */ /* 0x040fe40000f21670 */
[----:B------:R-:W-:Y:S02]  /*ec10*/  ISETP.LT.OR P0, PT, R0, R235, P0 ;  /* 0x000000eb0000720c */ /* 0x000fe40000701670 */
[----:B----4-:R-:W-:Y:S02]  /*ec20*/  FSEL R45, R7, -INF , !P1 ;  /* 0xff800000072d7808 */ /* 0x010fe40004800000 */
[----:B------:R-:W-:Y:S01]  /*ec30*/  FSEL R48, R6, -INF , !P0 ;  /* 0xff80000006307808 */ /* 0x000fe20004000000 */
[----:B-1----:R-:W-:Y:S01]  /*ec40*/  FMUL.FTZ R2, R27, c[0x0][0x2ec] ;  /* 0x0000bb001b027a20 */ /* 0x002fe20000410000 */
[----:B------:R-:W-:Y:S01]  /*ec50*/  FSEL R43, R75, -INF , !P6 ;  /* 0xff8000004b2b7808 */ /* 0x000fe20007000000 */
[----:B------:R-:W-:Y:S01]  /*ec60*/  FMUL.FTZ R6, R94, c[0x0][0x2ec] ;  /* 0x0000bb005e067a20 */ /* 0x000fe20000410000 */
[----:B------:R-:W-:Y:S01]  /*ec70*/  FSEL R47, R69, -INF , !P5 ;  /* 0xff800000452f7808 */ /* 0x000fe20006800000 */
[----:B------:R1:W3:Y:S01]  /*ec80*/  MUFU.TANH R27, R2 ;  /* 0x00000002001b7308 */ /* 0x0002e20000002400 */
[----:B--2---:R-:W-:-:S07]  /*ec90*/  FMUL.FTZ R5, R37, c[0x0][0x2ec] ;  /* 0x0000bb0025057a20 */ /* 0x004fce0000410000 */
[----:B------:R2:W-:Y:S01]  /*eca0*/  MUFU.TANH R75, R5 ;  /* 0x00000005004b7308 */ /* 0x0005e20000002400 */
[----:B-1----:R-:W-:-:S07]  /*ecb0*/  IADD3 R2, R0, 0x8, RZ ;  /* 0x0000000800027810 */ /* 0x002fce0007ffe0ff */
[----:B------:R-:W-:Y:S01]  /*ecc0*/  MUFU.TANH R7, R6 ;  /* 0x0000000600077308 */ /* 0x000fe20000002400 */
[C---:B------:R-:W-:Y:S02]  /*ecd0*/  ISETP.GE.AND P3, PT, R2.reuse, R242, PT ;  /* 0x000000f20200720c */ /* 0x040fe40003f66270 */
[C---:B------:R-:W-:Y:S02]  /*ece0*/  ISETP.GE.AND P2, PT, R2.reuse, R241, PT ;  /* 0x000000f10200720c */ /* 0x040fe40003f46270 */
[C---:B------:R-:W-:Y:S01]  /*ecf0*/  ISETP.GE.AND P1, PT, R2.reuse, R240, PT ;  /* 0x000000f00200720c */ /* 0x040fe20003f26270 */
[----:B--2---:R-:W-:Y:S01]  /*ed00*/  FMUL.FTZ R5, R57, c[0x0][0x2ec] ;  /* 0x0000bb0039057a20 */ /* 0x004fe20000410000 */
[C---:B------:R-:W-:Y:S02]  /*ed10*/  ISETP.GE.AND P0, PT, R2.reuse, R239, PT ;  /* 0x000000ef0200720c */ /* 0x040fe40003f06270 */
[----:B------:R-:W-:Y:S01]  /*ed20*/  ISETP.LT.OR P6, PT, R2, R238, P3 ;  /* 0x000000ee0200720c */ /* 0x000fe20001fc1670 */
[----:B------:R1:W-:Y:S01]  /*ed30*/  MUFU.TANH R53, R5 ;  /* 0x0000000500357308 */ /* 0x0003e20000002400 */
[----:B------:R-:W-:Y:S01]  /*ed40*/  ISETP.NE.AND P3, PT, R4, RZ, PT ;  /* 0x000000ff0400720c */ /* 0x000fe20003f65270 */
[----:B------:R-:W-:Y:S01]  /*ed50*/  FMUL.FTZ R4, R38, c[0x0][0x2ec] ;  /* 0x0000bb0026047a20 */ /* 0x000fe20000410000 */
[----:B------:R-:W-:-:S02]  /*ed60*/  ISETP.LT.OR P5, PT, R2, R237, P2 ;  /* 0x000000ed0200720c */ /* 0x000fc400017a1670 */
[C---:B------:R-:W-:Y:S02]  /*ed70*/  ISETP.LT.OR P1, PT, R2.reuse, R236, P1 ;  /* 0x000000ec0200720c */ /* 0x040fe40000f21670 */
[----:B------:R-:W-:Y:S01]  /*ed80*/  ISETP.LT.OR P4, PT, R2, R235, P0 ;  /* 0x000000eb0200720c */ /* 0x000fe20000781670 */
[----:B------:R2:W4:Y:S01]  /*ed90*/  MUFU.TANH R8, R4 ;  /* 0x0000000400087308 */ /* 0x0005220000002400 */
[----:B------:R-:W-:Y:S02]  /*eda0*/  IADD3 R2, R0, 0x9, RZ ;  /* 0x0000000900027810 */ /* 0x000fe40007ffe0ff */
[----:B------:R-:W-:Y:S02]  /*edb0*/  ISETP.NE.AND P2, PT, R3, RZ, PT ;  /* 0x000000ff0300720c */ /* 0x000fe40003f45270 */
[----:B------:R-:W-:Y:S02]  /*edc0*/  FSEL R49, R74, -INF , !P3 ;  /* 0xff8000004a317808 */ /* 0x000fe40005800000 */
[----:B------:R-:W-:Y:S01]  /*edd0*/  ISETP.GE.AND P3, PT, R2, R242, PT ;  /* 0x000000f20200720c */ /* 0x000fe20003f66270 */
[----:B-1----:R-:W-:Y:S01]  /*ede0*/  FMUL.FTZ R5, R58, c[0x0][0x2ec] ;  /* 0x0000bb003a057a20 */ /* 0x002fe20000410000 */
[----:B------:R-:W-:-:S02]  /*edf0*/  P2R R3, PR, RZ, 0x2 ;  /* 0x00000002ff037803 */ /* 0x000fc40000000000 */
[----:B------:R-:W-:Y:S02]  /*ee00*/  FSEL R52, R68, -INF , !P2 ;  /* 0xff80000044347808 */ /* 0x000fe40005000000 */
[C---:B------:R-:W-:Y:S02]  /*ee10*/  ISETP.GE.AND P2, PT, R2.reuse, R241, PT ;  /* 0x000000f10200720c */ /* 0x040fe40003f46270 */
[C---:B------:R-:W-:Y:S01]  /*ee20*/  ISETP.GE.AND P1, PT, R2.reuse, R240, PT ;  /* 0x000000f00200720c */ /* 0x040fe20003f26270 */
[----:B--2---:R-:W-:Y:S01]  /*ee30*/  FMUL.FTZ R4, R39, c[0x0][0x2ec] ;  /* 0x0000bb0027047a20 */ /* 0x004fe20000410000 */
[C---:B------:R-:W-:Y:S02]  /*ee40*/  ISETP.GE.AND P0, PT, R2.reuse, R239, PT ;  /* 0x000000ef0200720c */ /* 0x040fe40003f06270 */
[----:B------:R-:W-:Y:S01]  /*ee50*/  FSEL R38, R13, -INF , !P6 ;  /* 0xff8000000d267808 */ /* 0x000fe20007000000 */
[----:B------:R1:W-:Y:S01]  /*ee60*/  MUFU.TANH R54, R4 ;  /* 0x0000000400367308 */ /* 0x0003e20000002400 */
[----:B------:R-:W-:-:S02]  /*ee70*/  ISETP.LT.OR P6, PT, R2, R238, P3 ;  /* 0x000000ee0200720c */ /* 0x000fc40001fc1670 */
[----:B------:R-:W-:Y:S02]  /*ee80*/  FSEL R44, R10, -INF , !P5 ;  /* 0xff8000000a2c7808 */ /* 0x000fe40006800000 */
[----:B------:R-:W-:Y:S01]  /*ee90*/  ISETP.NE.AND P3, PT, R3, RZ, PT ;  /* 0x000000ff0300720c */ /* 0x000fe20003f65270 */
[----:B------:R-:W-:Y:S01]  /*eea0*/  FMUL.FTZ R3, R56, c[0x0][0x2ec] ;  /* 0x0000bb0038037a20 */ /* 0x000fe20000410000 */
[C---:B------:R-:W-:Y:S02]  /*eeb0*/  ISETP.LT.OR P5, PT, R2.reuse, R237, P2 ;  /* 0x000000ed0200720c */ /* 0x040fe400017a1670 */
[C---:B------:R-:W-:Y:S01]  /*eec0*/  ISETP.LT.OR P1, PT, R2.reuse, R236, P1 ;  /* 0x000000ec0200720c */ /* 0x040fe20000f21670 */
[----:B------:R2:W2:Y:S01]  /*eed0*/  MUFU.TANH R24, R3 ;  /* 0x0000000300187308 */ /* 0x0004a20000002400 */
[----:B------:R-:W-:Y:S02]  /*eee0*/  ISETP.LT.OR P0, PT, R2, R235, P0 ;  /* 0x000000eb0200720c */ /* 0x000fe40000701670 */
[----:B------:R-:W-:-:S02]  /*eef0*/  IADD3 R2, R0, 0x10, RZ ;  /* 0x0000001000027810 */ /* 0x000fc40007ffe0ff */
[----:B------:R-:W-:Y:S02]  /*ef00*/  FSEL R46, R14, -INF , !P3 ;  /* 0xff8000000e2e7808 */ /* 0x000fe40005800000 */
[----:B-1----:R-:W-:Y:S01]  /*ef10*/  P2R R4, PR, RZ, 0x2 ;  /* 0x00000002ff047803 */ /* 0x002fe20000000000 */
[----:B------:R-:W1:Y:S01]  /*ef20*/  MUFU.TANH R14, R5 ;  /* 0x00000005000e7308 */ /* 0x000e620000002400 */
[C---:B------:R-:W-:Y:S02]  /*ef30*/  ISETP.GE.AND P3, PT, R2.reuse, R242, PT ;  /* 0x000000f20200720c */ /* 0x040fe40003f66270 */
[C---:B------:R-:W-:Y:S02]  /*ef40*/  ISETP.GE.AND P2, PT, R2.reuse, R241, PT ;  /* 0x000000f10200720c */ /* 0x040fe40003f46270 */
[----:B------:R-:W-:Y:S02]  /*ef50*/  ISETP.GE.AND P1, PT, R2, R240, PT ;  /* 0x000000f00200720c */ /* 0x000fe40003f26270 */
[----:B------:R-:W-:-:S02]  /*ef60*/  FSEL R37, R112, -INF , !P6 ;  /* 0xff80000070257808 */ /* 0x000fc40007000000 */
[----:B--2---:R-:W-:Y:S02]  /*ef70*/  P2R R3, PR, RZ, 0x1 ;  /* 0x00000001ff037803 */ /* 0x004fe40000000000 */
[----:B------:R-:W-:Y:S02]  /*ef80*/  ISETP.GE.AND P0, PT, R2, R239, PT ;  /* 0x000000ef0200720c */ /* 0x000fe40003f06270 */
[----:B------:R-:W-:Y:S02]  /*ef90*/  FSEL R50, R12, -INF , !P4 ;  /* 0xff8000000c327808 */ /* 0x000fe40006000000 */
[----:B------:R-:W-:Y:S01]  /*efa0*/  FSEL R42, R86, -INF , !P5 ;  /* 0xff800000562a7808 */ /* 0x000fe20006800000 */
[----:B------:R-:W-:Y:S01]  /*efb0*/  IMAD.MOV.U32 R86, RZ, RZ, R128 ;  /* 0x000000ffff567224 */ /* 0x000fe200078e0080 */
[----:B------:R-:W-:Y:S02]  /*efc0*/  ISETP.LT.OR P6, PT, R2, R238, P3 ;  /* 0x000000ee0200720c */ /* 0x000fe40001fc1670 */
[----:B------:R-:W-:Y:S01]  /*efd0*/  ISETP.NE.AND P3, PT, R4, RZ, PT ;  /* 0x000000ff0400720c */ /* 0x000fe20003f65270 */
[----:B------:R-:W-:Y:S01]  /*efe0*/  FMUL.FTZ R4, R59, c[0x0][0x2ec] ;  /* 0x0000bb003b047a20 */ /* 0x000fe20000410000 */
[----:B------:R-:W-:-:S02]  /*eff0*/  ISETP.LT.OR P5, PT, R2, R237, P2 ;  /* 0x000000ed0200720c */ /* 0x000fc400017a1670 */
[C---:B------:R-:W-:Y:S01]  /*f000*/  ISETP.LT.OR P1, PT, R2.reuse, R236, P1 ;  /* 0x000000ec0200720c */ /* 0x040fe20000f21670 */
[----:B------:R2:W1:Y:S01]  /*f010*/  MUFU.TANH R35, R4 ;  /* 0x0000000400237308 */ /* 0x0004620000002400 */
[----:B------:R-:W-:Y:S02]  /*f020*/  ISETP.LT.OR P4, PT, R2, R235, P0 ;  /* 0x000000eb0200720c */ /* 0x000fe40000781670 */
[----:B------:R-:W-:Y:S02]  /*f030*/  IADD3 R2, R0, 0x11, RZ ;  /* 0x0000001100027810 */ /* 0x000fe40007ffe0ff */
[----:B------:R-:W-:Y:S02]  /*f040*/  ISETP.NE.AND P2, PT, R3, RZ, PT ;  /* 0x000000ff0300720c */ /* 0x000fe40003f45270 */
[----:B------:R-:W-:Y:S01]  /*f050*/  FSEL R39, R91, -INF , !P3 ;  /* 0xff8000005b277808 */ /* 0x000fe20005800000 */
[----:B------:R-:W-:Y:S01]  /*f060*/  IMAD.MOV.U32 R91, RZ, RZ, R129 ;  /* 0x000000ffff5b7224 */ /* 0x000fe200078e0081 */
[----:B------:R-:W-:-:S02]  /*f070*/  ISETP.GE.AND P3, PT, R2, R242, PT ;  /* 0x000000f20200720c */ /* 0x000fc40003f66270 */
[----:B------:R-:W-:Y:S02]  /*f080*/  P2R R3, PR, RZ, 0x2 ;  /* 0x00000002ff037803 */ /* 0x000fe40000000000 */
[----:B------:R-:W-:Y:S02]  /*f090*/  FSEL R51, R85, -INF , !P2 ;  /* 0xff80000055337808 */ /* 0x000fe40005000000 */
[----:B------:R-:W-:Y:S01]  /*f0a0*/  ISETP.GE.AND P2, PT, R2, R241, PT ;  /* 0x000000f10200720c */ /* 0x000fe20003f46270 */
[----:B--2---:R-:W-:Y:S01]  /*f0b0*/  FMUL.FTZ R4, R92, c[0x0][0x2ec] ;  /* 0x0000bb005c047a20 */ /* 0x004fe20000410000 */
[----:B------:R-:W-:Y:S01]  /*f0c0*/  FSEL R5, R82, -INF , !P6 ;  /* 0xff80000052057808 */ /* 0x000fe20007000000 */
[----:B------:R-:W-:Y:S01]  /*f0d0*/  IMAD.MOV.U32 R92, RZ, RZ, R133 ;  /* 0x000000ffff5c7224 */ /* 0x000fe200078e0085 */
[C---:B------:R-:W-:Y:S01]  /*f0e0*/  ISETP.GE.AND P1, PT, R2.reuse, R240, PT ;  /* 0x000000f00200720c */ /* 0x040fe20003f26270 */
[----:B------:R2:W1:Y:S01]  /*f0f0*/  MUFU.TANH R25, R4 ;  /* 0x0000000400197308 */ /* 0x0004620000002400 */
[C---:B------:R-:W-:Y:S01]  /*f100*/  ISETP.GE.AND P0, PT, R2.reuse, R239, PT ;  /* 0x000000ef0200720c */ /* 0x040fe20003f06270 */
[----:B------:R1:W-:Y:S01]  /*f110*/  STL [R1+0x64], R5 ;  /* 0x0000640501007387 */ /* 0x0003e20000100800 */
[----:B------:R-:W-:-:S02]  /*f120*/  ISETP.LT.OR P6, PT, R2, R238, P3 ;  /* 0x000000ee0200720c */ /* 0x000fc40001fc1670 */
[----:B------:R-:W-:Y:S01]  /*f130*/  ISETP.NE.AND P3, PT, R3, RZ, PT ;  /* 0x000000ff0300720c */ /* 0x000fe20003f65270 */
[----:B------:R-:W-:Y:S01]  /*f140*/  FMUL.FTZ R3, R93, c[0x0][0x2ec] ;  /* 0x0000bb005d037a20 */ /* 0x000fe20000410000 */
[----:B------:R-:W-:Y:S02]  /*f150*/  FSEL R68, R66, -INF , !P5 ;  /* 0xff80000042447808 */ /* 0x000fe40006800000 */
[C---:B------:R-:W-:Y:S01]  /*f160*/  ISETP.LT.OR P5, PT, R2.reuse, R237, P2 ;  /* 0x000000ed0200720c */ /* 0x040fe200017a1670 */
[----:B------:R1:W-:Y:S01]  /*f170*/  MUFU.TANH R36, R3 ;  /* 0x0000000300247308 */ /* 0x0003e20000002400 */
[C---:B------:R-:W-:Y:S02]  /*f180*/  ISETP.LT.OR P1, PT, R2.reuse, R236, P1 ;  /* 0x000000ec0200720c */ /* 0x040fe40000f21670 */
[----:B------:R-:W-:Y:S02]  /*f190*/  ISETP.LT.OR P0, PT, R2, R235, P0 ;  /* 0x000000eb0200720c */ /* 0x000fe40000701670 */
[----:B------:R-:W-:-:S02]  /*f1a0*/  IADD3 R2, R0, 0x18, RZ ;  /* 0x0000001800027810 */ /* 0x000fc40007ffe0ff */
[----:B------:R-:W-:Y:S02]  /*f1b0*/  FSEL R10, R81, -INF , !P3 ;  /* 0xff800000510a7808 */ /* 0x000fe40005800000 */
[----:B------:R-:W-:Y:S02]  /*f1c0*/  FSEL R6, R65, -INF , !P4 ;  /* 0xff80000041067808 */ /* 0x000fe40006000000 */
[----:B--2---:R-:W-:Y:S01]  /*f1d0*/  P2R R4, PR, RZ, 0x2 ;  /* 0x00000002ff047803 */ /* 0x004fe20000000000 */
[----:B------:R-:W-:Y:S01]  /*f1e0*/  STL [R1+0x84], R10 ;  /* 0x0000840a01007387 */ /* 0x000fe20000100800 */
[C---:B------:R-:W-:Y:S02]  /*f1f0*/  ISETP.GE.AND P3, PT, R2.reuse, R242, PT ;  /* 0x000000f20200720c */ /* 0x040fe40003f66270 */
[C---:B------:R-:W-:Y:S01]  /*f200*/  ISETP.GE.AND P2, PT, R2.reuse, R241, PT ;  /* 0x000000f10200720c */ /* 0x040fe20003f46270 */
[----:B------:R2:W-:Y:S01]  /*f210*/  STL [R1+0x90], R6 ;  /* 0x0000900601007387 */ /* 0x0005e20000100800 */
[----:B-1----:R-:W-:Y:S01]  /*f220*/  P2R R3, PR, RZ, 0x1 ;  /* 0x00000001ff037803 */ /* 0x002fe20000000000 */
[----:B------:R-:W-:Y:S01]  /*f230*/  FMUL.FTZ R5, R95, c[0x0][0x2ec] ;  /* 0x0000bb005f057a20 */ /* 0x000fe20000410000 */
[----:B------:R-:W-:-:S02]  /*f240*/  ISETP.GE.AND P1, PT, R2, R240, PT ;  /* 0x000000f00200720c */ /* 0x000fc40003f26270 */
[C---:B------:R-:W-:Y:S01]  /*f250*/  ISETP.GE.AND P0, PT, R2.reuse, R239, PT ;  /* 0x000000ef0200720c */ /* 0x040fe20003f06270 */
[----:B------:R-:W-:Y:S01]  /*f260*/  MUFU.TANH R34, R5 ;  /* 0x0000000500227308 */ /* 0x000fe20000002400 */
[----:B------:R-:W-:Y:S02]  /*f270*/  FSEL R58, R115, -INF , !P6 ;  /* 0xff800000733a7808 */ /* 0x000fe40007000000 */
[----:B------:R-:W-:Y:S02]  /*f280*/  ISETP.LT.OR P6, PT, R2, R238, P3 ;  /* 0x000000ee0200720c */ /* 0x000fe40001fc1670 */
[----:B------:R-:W-:Y:S01]  /*f290*/  ISETP.NE.AND P3, PT, R4, RZ, PT ;  /* 0x000000ff0400720c */ /* 0x000fe20003f65270 */
[----:B------:R-:W-:Y:S01]  /*f2a0*/  FMUL.FTZ R4, R96, c[0x0][0x2ec] ;  /* 0x0000bb0060047a20 */ /* 0x000fe20000410000 */
[C---:B------:R-:W-:Y:S02]  /*f2b0*/  ISETP.LT.OR P1, PT, R2.reuse, R236, P1 ;  /* 0x000000ec0200720c */ /* 0x040fe40000f21670 */
[----:B------:R-:W-:Y:S01]  /*f2c0*/  ISETP.LT.OR P4, PT, R2, R235, P0 ;  /* 0x000000eb0200720c */ /* 0x000fe20000781670 */
[----:B------:R1:W1:Y:S01]  /*f2d0*/  MUFU.TANH R23, R4 ;  /* 0x0000000400177308 */ /* 0x0002620000002400 */
[----:B------:R-:W-:-:S02]  /*f2e0*/  FSEL R74, R114, -INF , !P3 ;  /* 0xff800000724a7808 */ /* 0x000fc40005800000 */
[----:B------:R-:W-:Y:S02]  /*f2f0*/  FSEL R65, R79, -INF , !P6 ;  /* 0xff8000004f417808 */ /* 0x000fe40007000000 */
[----:B--2---:R-:W-:Y:S02]  /*f300*/  FSEL R6, R90, -INF , !P5 ;  /* 0xff8000005a067808 */ /* 0x004fe40006800000 */
[----:B------:R-:W-:Y:S02]  /*f310*/  ISETP.LT.OR P5, PT, R2, R237, P2 ;  /* 0x000000ed0200720c */ /* 0x000fe400017a1670 */
[----:B------:R-:W-:Y:S01]  /*f320*/  ISETP.NE.AND P2, PT, R3, RZ, PT ;  /* 0x000000ff0300720c */ /* 0x000fe20003f45270 */
[----:B------:R-:W-:Y:S01]  /*f330*/  STL [R1+0x60], R6 ;  /* 0x0000600601007387 */ /* 0x000fe20000100800 */
[----:B------:R-:W-:Y:S01]  /*f340*/  IADD3 R2, R0, 0x19, RZ ;  /* 0x0000001900027810 */ /* 0x000fe20007ffe0ff */
[----:B-1----:R-:W-:Y:S01]  /*f350*/  FMUL.FTZ R4, R97, c[0x0][0x2ec] ;  /* 0x0000bb0061047a20 */ /* 0x002fe20000410000 */
[----:B------:R-:W-:-:S02]  /*f360*/  P2R R3, PR, RZ, 0x2 ;  /* 0x00000002ff037803 */ /* 0x000fc40000000000 */
[----:B------:R-:W-:Y:S01]  /*f370*/  ISETP.GE.AND P3, PT, R2, R242, PT ;  /* 0x000000f20200720c */ /* 0x000fe20003f66270 */
[----:B------:R1:W-:Y:S01]  /*f380*/  MUFU.TANH R26, R4 ;  /* 0x00000004001a7308 */ /* 0x0003e20000002400 */
[----:B------:R-:W-:Y:S02]  /*f390*/  FSEL R5, R84, -INF , !P2 ;  /* 0xff80000054057808 */ /* 0x000fe40005000000 */
[C---:B------:R-:W-:Y:S02]  /*f3a0*/  ISETP.GE.AND P2, PT, R2.reuse, R241, PT ;  /* 0x000000f10200720c */ /* 0x040fe40003f46270 */
[C---:B------:R-:W-:Y:S01]  /*f3b0*/  ISETP.GE.AND P1, PT, R2.reuse, R240, PT ;  /* 0x000000f00200720c */ /* 0x040fe20003f26270 */
[----:B------:R2:W-:Y:S01]  /*f3c0*/  STL [R1+0x8c], R5 ;  /* 0x00008c0501007387 */ /* 0x0005e20000100800 */
[----:B------:R-:W-:Y:S02]  /*f3d0*/  ISETP.GE.AND P0, PT, R2, R239, PT ;  /* 0x000000ef0200720c */ /* 0x000fe40003f06270 */
[----:B------:R-:W-:-:S02]  /*f3e0*/  FSEL R127, R62, -INF , !P5 ;  /* 0xff8000003e7f7808 */ /* 0x000fc40006800000 */
[----:B------:R-:W-:Y:S02]  /*f3f0*/  ISETP.LT.OR P6, PT, R2, R238, P3 ;  /* 0x000000ee0200720c */ /* 0x000fe40001fc1670 */
[----:B------:R-:W-:Y:S01]  /*f400*/  ISETP.NE.AND P3, PT, R3, RZ, PT ;  /* 0x000000ff0300720c */ /* 0x000fe20003f65270 */
[----:B------:R-:W-:Y:S01]  /*f410*/  FMUL.FTZ R3, R98, c[0x0][0x2ec] ;  /* 0x0000bb0062037a20 */ /* 0x000fe20000410000 */
[C---:B------:R-:W-:Y:S02]  /*f420*/  ISETP.LT.OR P5, PT, R2.reuse, R237, P2 ;  /* 0x000000ed0200720c */ /* 0x040fe400017a1670 */
[C---:B------:R-:W-:Y:S01]  /*f430*/  ISETP.LT.OR P1, PT, R2.reuse, R236, P1 ;  /* 0x000000ec0200720c */ /* 0x040fe20000f21670 */
[----:B------:R3:W3:Y:S01]  /*f440*/  MUFU.TANH R13, R3 ;  /* 0x00000003000d7308 */ /* 0x0006e20000002400 */
[----:B------:R-:W-:Y:S02]  /*f450*/  ISETP.LT.OR P0, PT, R2, R235, P0 ;  /* 0x000000eb0200720c */ /* 0x000fe40000701670 */
[----:B------:R-:W-:-:S02]  /*f460*/  IADD3 R2, R0, 0x20, RZ ;  /* 0x0000002000027810 */ /* 0x000fc40007ffe0ff */
[----:B------:R-:W-:Y:S02]  /*f470*/  FSEL R69, R67, -INF , !P3 ;  /* 0xff80000043457808 */ /* 0x000fe40005800000 */
[C---:B------:R-:W-:Y:S02]  /*f480*/  ISETP.GE.AND P3, PT, R2.reuse, R242, PT ;  /* 0x000000f20200720c */ /* 0x040fe40003f66270 */
[----:B-1----:R-:W-:Y:S02]  /*f490*/  P2R R4, PR, RZ, 0x2 ;  /* 0x00000002ff047803 */ /* 0x002fe40000000000 */
[C---:B------:R-:W-:Y:S02]  /*f4a0*/  ISETP.GE.AND P2, PT, R2.reuse, R241, PT ;  /* 0x000000f10200720c */ /* 0x040fe40003f46270 */
[----:B------:R-:W-:Y:S01]  /*f4b0*/  ISETP.GE.AND P1, PT, R2, R240, PT ;  /* 0x000000f00200720c */ /* 0x000fe20003f26270 */
[----:B--2---:R-:W-:Y:S01]  /*f4c0*/  FMUL.FTZ R5, R99, c[0x0][0x2ec] ;  /* 0x0000bb0063057a20 */ /* 0x004fe20000410000 */
[----:B------:R-:W-:-:S02]  /*f4d0*/  FSEL R66, R113, -INF , !P6 ;  /* 0xff80000071427808 */ /* 0x000fc40007000000 */
[----:B---3--:R-:W-:Y:S01]  /*f4e0*/  P2R R3, PR, RZ, 0x1 ;  /* 0x00000001ff037803 */ /* 0x008fe20000000000 */
[----:B------:R1:W2:Y:S01]  /*f4f0*/  MUFU.TANH R22, R5 ;  /* 0x0000000500167308 */ /* 0x0002a20000002400 */
[C---:B------:R-:W-:Y:S02]  /*f500*/  ISETP.GE.AND P0, PT, R2.reuse, R239, PT ;  /* 0x000000ef0200720c */ /* 0x040fe40003f06270 */
[----:B------:R-:W-:Y:S02]  /*f510*/  ISETP.LT.OR P6, PT, R2, R238, P3 ;  /* 0x000000ee0200720c */ /* 0x000fe40001fc1670 */
[----:B------:R-:W-:Y:S02]  /*f520*/  FSEL R6, R60, -INF , !P4 ;  /* 0xff8000003c067808 */ /* 0x000fe40006000000 */
[----:B------:R-:W-:Y:S02]  /*f530*/  FSEL R57, R83, -INF , !P5 ;  /* 0xff80000053397808 */ /* 0x000fe40006800000 */
[----:B------:R-:W-:Y:S01]  /*f540*/  ISETP.NE.AND P3, PT, R4, RZ, PT ;  /* 0x000000ff0400720c */ /* 0x000fe20003f65270 */
[----:B------:R-:W-:Y:S01]  /*f550*/  FMUL.FTZ R4, R100, c[0x0][0x2ec] ;  /* 0x0000bb0064047a20 */ /* 0x000fe20000410000 */
[C---:B------:R-:W-:Y:S01]  /*f560*/  ISETP.LT.OR P5, PT, R2.reuse, R237, P2 ;  /* 0x000000ed0200720c */ /* 0x040fe200017a1670 */
[----:B------:R3:W-:Y:S01]  /*f570*/  STL [R1+0x88], R6 ;  /* 0x0000880601007387 */ /* 0x0007e20000100800 */
[C---:B------:R-:W-:Y:S01]  /*f580*/  ISETP.LT.OR P1, PT, R2.reuse, R236, P1 ;  /* 0x000000ec0200720c */ /* 0x040fe20000f21670 */
[----:B------:R2:W2:Y:S01]  /*f590*/  MUFU.TANH R21, R4 ;  /* 0x0000000400157308 */ /* 0x0004a20000002400 */
[----:B------:R-:W-:Y:S01]  /*f5a0*/  ISETP.LT.OR P4, PT, R2, R235, P0 ;  /* 0x000000eb0200720c */ /* 0x000fe20000781670 */
[----:B-1----:R-:W-:Y:S01]  /*f5b0*/  FMUL.FTZ R5, R103, c[0x0][0x2ec] ;  /* 0x0000bb0067057a20 */ /* 0x002fe20000410000 */
[----:B------:R-:W-:-:S02]  /*f5c0*/  ISETP.NE.AND P2, PT, R3, RZ, PT ;  /* 0x000000ff0300720c */ /* 0x000fc40003f45270 */
[----:B------:R-:W-:Y:S02]  /*f5d0*/  IADD3 R2, R0, 0x21, RZ ;  /* 0x0000002100027810 */ /* 0x000fe40007ffe0ff */
[----:B------:R-:W-:Y:S01]  /*f5e0*/  FSEL R60, R88, -INF , !P3 ;  /* 0xff800000583c7808 */ /* 0x000fe20005800000 */
[----:B------:R1:W-:Y:S01]  /*f5f0*/  MUFU.TANH R30, R5 ;  /* 0x00000005001e7308 */ /* 0x0003e20000002400 */
[----:B------:R-:W-:Y:S02]  /*f600*/  P2R R3, PR, RZ, 0x2 ;  /* 0x00000002ff037803 */ /* 0x000fe40000000000 */
[----:B------:R-:W-:Y:S02]  /*f610*/  ISETP.GE.AND P3, PT, R2, R242, PT ;  /* 0x000000f20200720c */ /* 0x000fe40003f66270 */
[----:B------:R-:W-:Y:S02]  /*f620*/  FSEL R62, R78, -INF , !P2 ;  /* 0xff8000004e3e7808 */ /* 0x000fe40005000000 */
[C---:B------:R-:W-:Y:S01]  /*f630*/  ISETP.GE.AND P2, PT, R2.reuse, R241, PT ;  /* 0x000000f10200720c */ /* 0x040fe20003f46270 */
[----:B--2---:R-:W-:Y:S01]  /*f640*/  FMUL.FTZ R4, R101, c[0x0][0x2ec] ;  /* 0x0000bb0065047a20 */ /* 0x004fe20000410000 */
[----:B------:R-:W-:-:S02]  /*f650*/  ISETP.GE.AND P1, PT, R2, R240, PT ;  /* 0x000000f00200720c */ /* 0x000fc40003f26270 */
[----:B------:R-:W-:Y:S01]  /*f660*/  ISETP.GE.AND P0, PT, R2, R239, PT ;  /* 0x000000ef0200720c */ /* 0x000fe20003f06270 */
[----:B------:R2:W-:Y:S01]  /*f670*/  MUFU.TANH R33, R4 ;  /* 0x0000000400217308 */ /* 0x0005e20000002400 */
[----:B------:R-:W-:Y:S02]  /*f680*/  FSEL R121, R64, -INF , !P6 ;  /* 0xff80000040797808 */ /* 0x000fe40007000000 */
[----:B------:R-:W-:Y:S01]  /*f690*/  FSEL R79, R55, -INF , !P5 ;  /* 0xff800000374f7808 */ /* 0x000fe20006800000 */
[----:B-1----:R-:W-:Y:S01]  /*f6a0*/  FMUL.FTZ R5, R104, c[0x0][0x2ec] ;  /* 0x0000bb0068057a20 */ /* 0x002fe20000410000 */
[C---:B------:R-:W-:Y:S02]  /*f6b0*/  ISETP.LT.OR P6, PT, R2.reuse, R238, P3 ;  /* 0x000000ee0200720c */ /* 0x040fe40001fc1670 */
[----:B------:R-:W-:Y:S02]  /*f6c0*/  ISETP.NE.AND P3, PT, R3, RZ, PT ;  /* 0x000000ff0300720c */ /* 0x000fe40003f65270 */
[----:B------:R-:W-:-:S02]  /*f6d0*/  ISETP.LT.OR P5, PT, R2, R237, P2 ;  /* 0x000000ed0200720c */ /* 0x000fc400017a1670 */
[C---:B------:R-:W-:Y:S02]  /*f6e0*/  ISETP.LT.OR P1, PT, R2.reuse, R236, P1 ;  /* 0x000000ec0200720c */ /* 0x040fe40000f21670 */
[----:B------:R-:W-:Y:S02]  /*f6f0*/  ISETP.LT.OR P0, PT, R2, R235, P0 ;  /* 0x000000eb0200720c */ /* 0x000fe40000701670 */
[----:B------:R-:W-:Y:S01]  /*f700*/  IADD3 R2, R0, 0x28, RZ ;  /* 0x0000002800027810 */ /* 0x000fe20007ffe0ff */
[----:B--2---:R-:W-:Y:S01]  /*f710*/  FMUL.FTZ R4, R102, c[0x0][0x2ec] ;  /* 0x0000bb0066047a20 */ /* 0x004fe20000410000 */
[----:B------:R-:W-:Y:S02]  /*f720*/  FSEL R101, R61, -INF , !P3 ;  /* 0xff8000003d657808 */ /* 0x000fe40005800000 */
[----:B------:R-:W-:Y:S01]  /*f730*/  P2R R3, PR, RZ, 0x1 ;  /* 0x00000001ff037803 */ /* 0x000fe20000000000 */
[----:B------:R1:W2:Y:S01]  /*f740*/  MUFU.TANH R12, R4 ;  /* 0x00000004000c7308 */ /* 0x0002a20000002400 */
[----:B------:R-:W-:-:S02]  /*f750*/  ISETP.GE.AND P3, PT, R2, R242, PT ;  /* 0x000000f20200720c */ /* 0x000fc40003f66270 */
[C---:B------:R-:W-:Y:S02]  /*f760*/  ISETP.GE.AND P2, PT, R2.reuse, R241, PT ;  /* 0x000000f10200720c */ /* 0x040fe40003f46270 */
[----:B------:R-:W-:Y:S02]  /*f770*/  ISETP.GE.AND P0, PT, R2, R239, PT ;  /* 0x000000ef0200720c */ /* 0x000fe40003f06270 */
[----:B------:R-:W-:Y:S02]  /*f780*/  FSEL R120, R89, -INF , !P6 ;  /* 0xff80000059787808 */ /* 0x000fe40007000000 */
[----:B---3--:R-:W-:Y:S02]  /*f790*/  FSEL R6, R15, -INF , !P4 ;  /* 0xff8000000f067808 */ /* 0x008fe40006000000 */
[----:B------:R-:W-:Y:S01]  /*f7a0*/  FSEL R59, R80, -INF , !P5 ;  /* 0xff800000503b7808 */ /* 0x000fe20006800000 */
[----:B------:R3:W2:Y:S01]  /*f7b0*/  MUFU.TANH R15, R5 ;  /* 0x00000005000f7308 */ /* 0x0006a20000002400 */
[C---:B------:R-:W-:Y:S01]  /*f7c0*/  ISETP.LT.OR P6, PT, R2.reuse, R238, P3 ;  /* 0x000000ee0200720c */ /* 0x040fe20001fc1670 */
[----:B------:R2:W-:Y:S01]  /*f7d0*/  STL [R1+0x94], R6 ;  /* 0x0000940601007387 */ /* 0x0005e20000100800 */
[----:B------:R-:W-:-:S02]  /*f7e0*/  ISETP.LT.OR P5, PT, R2, R237, P2 ;  /* 0x000000ed0200720c */ /* 0x000fc400017a1670 */
[----:B-1----:R-:W-:Y:S02]  /*f7f0*/  P2R R4, PR, RZ, 0x2 ;  /* 0x00000002ff047803 */ /* 0x002fe40000000000 */
[----:B------:R-:W-:Y:S02]  /*f800*/  ISETP.GE.AND P1, PT, R2, R240, PT ;  /* 0x000000f00200720c */ /* 0x000fe40003f26270 */
[----:B------:R-:W-:Y:S01]  /*f810*/  ISETP.NE.AND P3, PT, R4, RZ, PT ;  /* 0x000000ff0400720c */ /* 0x000fe20003f65270 */
[----:B------:R-:W-:Y:S01]  /*f820*/  FMUL.FTZ R4, R105, c[0x0][0x2ec] ;  /* 0x0000bb0069047a20 */ /* 0x000fe20000410000 */
[C---:B------:R-:W-:Y:S02]  /*f830*/  ISETP.LT.OR P1, PT, R2.reuse, R236, P1 ;  /* 0x000000ec0200720c */ /* 0x040fe40000f21670 */
[----:B------:R-:W-:Y:S01]  /*f840*/  ISETP.LT.OR P4, PT, R2, R235, P0 ;  /* 0x000000eb0200720c */ /* 0x000fe20000781670 */
[----:B------:R1:W-:Y:S01]  /*f850*/  MUFU.TANH R31, R4 ;  /* 0x00000004001f7308 */ /* 0x0003e20000002400 */
[----:B------:R-:W-:Y:S01]  /*f860*/  ISETP.NE.AND P2, PT, R3, RZ, PT ;  /* 0x000000ff0300720c */ /* 0x000fe20003f45270 */
[----:B---3--:R-:W-:Y:S01]  /*f870*/  FMUL.FTZ R5, R106, c[0x0][0x2ec] ;  /* 0x0000bb006a057a20 */ /* 0x008fe20000410000 */
[----:B------:R-:W-:-:S02]  /*f880*/  IADD3 R2, R0, 0x29, RZ ;  /* 0x0000002900027810 */ /* 0x000fc40007ffe0ff */
[----:B------:R-:W-:Y:S02]  /*f890*/  FSEL R208, R87, -INF , !P3 ;  /* 0xff80000057d07808 */ /* 0x000fe40005800000 */
[----:B------:R-:W-:Y:S01]  /*f8a0*/  P2R R3, PR, RZ, 0x2 ;  /* 0x00000002ff037803 */ /* 0x000fe20000000000 */
[----:B------:R3:W3:Y:S01]  /*f8b0*/  MUFU.TANH R10, R5 ;  /* 0x00000005000a7308 */ /* 0x0006e20000002400 */
[C---:B------:R-:W-:Y:S02]  /*f8c0*/  ISETP.GE.AND P3, PT, R2.reuse, R242, PT ;  /* 0x000000f20200720c */ /* 0x040fe40003f66270 */
[----:B------:R-:W-:Y:S02]  /*f8d0*/  FSEL R56, R77, -INF , !P2 ;  /* 0xff8000004d387808 */ /* 0x000fe40005000000 */
[----:B------:R-:W-:Y:S01]  /*f8e0*/  ISETP.GE.AND P2, PT, R2, R241, PT ;  /* 0x000000f10200720c */ /* 0x000fe20003f46270 */
[----:B--2---:R-:W-:Y:S01]  /*f8f0*/  FMUL.FTZ R6, R202, c[0x0][0x2ec] ;  /* 0x0000bb00ca067a20 */ /* 0x004fe20000410000 */
[C---:B------:R-:W-:Y:S01]  /*f900*/  ISETP.GE.AND P1, PT, R2.reuse, R240, PT ;  /* 0x000000f00200720c */ /* 0x040fe20003f26270 */
[----:B-1----:R-:W-:Y:S01]  /*f910*/  FMUL.FTZ R4, R107, c[0x0][0x2ec] ;  /* 0x0000bb006b047a20 */ /* 0x002fe20000410000 */
[----:B------:R-:W-:-:S02]  /*f920*/  ISETP.GE.AND P0, PT, R2, R239, PT ;  /* 0x000000ef0200720c */ /* 0x000fc40003f06270 */
[----:B------:R-:W-:Y:S02]  /*f930*/  FSEL R115, R63, -INF , !P6 ;  /* 0xff8000003f737808 */ /* 0x000fe40007000000 */
[----:B------:R-:W-:Y:S02]  /*f940*/  FSEL R102, R20, -INF , !P5 ;  /* 0xff80000014667808 */ /* 0x000fe40006800000 */
[----:B------:R-:W-:Y:S01]  /*f950*/  ISETP.LT.OR P6, PT, R2, R238, P3 ;  /* 0x000000ee0200720c */ /* 0x000fe20001fc1670 */
[----:B------:R1:W-:Y:S01]  /*f960*/  MUFU.TANH R20, R4 ;  /* 0x0000000400147308 */ /* 0x0003e20000002400 */
[----:B------:R-:W-:Y:S01]  /*f970*/  ISETP.NE.AND P3, PT, R3, RZ, PT ;  /* 0x000000ff0300720c */ /* 0x000fe20003f65270 */
[----:B---3--:R-:W-:Y:S01]  /*f980*/  FMUL.FTZ R5, R108, c[0x0][0x2ec] ;  /* 0x0000bb006c057a20 */ /* 0x008fe20000410000 */
[C---:B------:R-:W-:Y:S02]  /*f990*/  ISETP.LT.OR P5, PT, R2.reuse, R237, P2 ;  /* 0x000000ed0200720c */ /* 0x040fe400017a1670 */
[----:B------:R-:W-:-:S02]  /*f9a0*/  ISETP.LT.OR P1, PT, R2, R236, P1 ;  /* 0x000000ec0200720c */ /* 0x000fc40000f21670 */
[----:B------:R-:W-:Y:S01]  /*f9b0*/  ISETP.LT.OR P0, PT, R2, R235, P0 ;  /* 0x000000eb0200720c */ /* 0x000fe20000701670 */
[----:B------:R2:W3:Y:S01]  /*f9c0*/  MUFU.TANH R16, R5 ;  /* 0x0000000500107308 */ /* 0x0004e20000002400 */
[----:B------:R-:W-:Y:S02]  /*f9d0*/  IADD3 R2, R0, 0x30, RZ ;  /* 0x0000003000027810 */ /* 0x000fe40007ffe0ff */
[----:B------:R-:W-:Y:S02]  /*f9e0*/  FSEL R77, R32, -INF , !P3 ;  /* 0xff800000204d7808 */ /* 0x000fe40005800000 */
[----:B------:R-:W-:Y:S02]  /*f9f0*/  P2R R3, PR, RZ, 0x1 ;  /* 0x00000001ff037803 */ /* 0x000fe40000000000 */
[----:B------:R-:W-:Y:S02]  /*fa00*/  ISETP.GE.AND P3, PT, R2, R242, PT ;  /* 0x000000f20200720c */ /* 0x000fe40003f66270 */
[----:B-1----:R-:W-:-:S02]  /*fa10*/  P2R R4, PR, RZ, 0x2 ;  /* 0x00000002ff047803 */ /* 0x002fc40000000000 */
[C---:B------:R-:W-:Y:S02]  /*fa20*/  ISETP.GE.AND P2, PT, R2.reuse, R241, PT ;  /* 0x000000f10200720c */ /* 0x040fe40003f46270 */
[C---:B------:R-:W-:Y:S02]  /*fa30*/  ISETP.GE.AND P1, PT, R2.reuse, R240, PT ;  /* 0x000000f00200720c */ /* 0x040fe40003f26270 */
[----:B------:R-:W-:Y:S01]  /*fa40*/  ISETP.GE.AND P0, PT, R2, R239, PT ;  /* 0x000000ef0200720c */ /* 0x000fe20003f06270 */
[----:B--2---:R-:W-:Y:S01]  /*fa50*/  FMUL.FTZ R5, R109, c[0x0][0x2ec] ;  /* 0x0000bb006d057a20 */ /* 0x004fe20000410000 */
[----:B------:R-:W-:Y:S02]  /*fa60*/  FSEL R114, R123, -INF , !P6 ;  /* 0xff8000007b727808 */ /* 0x000fe40007000000 */
[----:B------:R-:W-:Y:S01]  /*fa70*/  FSEL R100, R11, -INF , !P4 ;  /* 0xff8000000b647808 */ /* 0x000fe20006000000 */
[----:B------:R1:W-:Y:S01]  /*fa80*/  MUFU.TANH R32, R5 ;  /* 0x0000000500207308 */ /* 0x0003e20000002400 */
[----:B------:R-:W-:-:S02]  /*fa90*/  FSEL R78, R76, -INF , !P5 ;  /* 0xff8000004c4e7808 */ /* 0x000fc40006800000 */
[----:B------:R-:W-:Y:S02]  /*faa0*/  ISETP.LT.OR P6, PT, R2, R238, P3 ;  /* 0x000000ee0200720c */ /* 0x000fe40001fc1670 */
[----:B------:R-:W-:Y:S01]  /*fab0*/  ISETP.NE.AND P3, PT, R4, RZ, PT ;  /* 0x000000ff0400720c */ /* 0x000fe20003f65270 */
[----:B------:R-:W-:Y:S01]  /*fac0*/  FMUL.FTZ R4, R110, c[0x0][0x2ec] ;  /* 0x0000bb006e047a20 */ /* 0x000fe20000410000 */
[C---:B------:R-:W-:Y:S02]  /*fad0*/  ISETP.LT.OR P5, PT, R2.reuse, R237, P2 ;  /* 0x000000ed0200720c */ /* 0x040fe400017a1670 */
[C---:B------:R-:W-:Y:S01]  /*fae0*/  ISETP.LT.OR P1, PT, R2.reuse, R236, P1 ;  /* 0x000000ec0200720c */ /* 0x040fe20000f21670 */
[----:B------:R2:W2:Y:S01]  /*faf0*/  MUFU.TANH R11, R4 ;  /* 0x00000004000b7308 */ /* 0x0004a20000002400 */
[----:B------:R-:W-:Y:S02]  /*fb00*/  ISETP.LT.OR P4, PT, R2, R235, P0 ;  /* 0x000000eb0200720c */ /* 0x000fe40000781670 */
[----:B------:R-:W-:-:S02]  /*fb10*/  IADD3 R2, R0, 0x31, RZ ;  /* 0x0000003100027810 */ /* 0x000fc40007ffe0ff */
[----:B------:R-:W-:Y:S02]  /*fb20*/  ISETP.NE.AND P2, PT, R3, RZ, PT ;  /* 0x000000ff0300720c */ /* 0x000fe40003f45270 */
[----:B-1----:R-:W-:Y:S02]  /*fb30*/  FSEL R5, R122, -INF , !P3 ;  /* 0xff8000007a057808 */ /* 0x002fe40005800000 */
[C---:B------:R-:W-:Y:S02]  /*fb40*/  ISETP.GE.AND P3, PT, R2.reuse, R242, PT ;  /* 0x000000f20200720c */ /* 0x040fe40003f66270 */
[----:B------:R-:W-:Y:S01]  /*fb50*/  P2R R3, PR, RZ, 0x2 ;  /* 0x00000002ff037803 */ /* 0x000fe20000000000 */
[----:B------:R1:W-:Y:S01]  /*fb60*/  STL [R1+0x28], R5 ;  /* 0x0000280501007387 */ /* 0x0003e20000100800 */
[----:B------:R-:W-:Y:S02]  /*fb70*/  FSEL R55, R29, -INF , !P2 ;  /* 0xff8000001d377808 */ /* 0x000fe40005000000 */
[C---:B------:R-:W-:Y:S01]  /*fb80*/  ISETP.GE.AND P2, PT, R2.reuse, R241, PT ;  /* 0x000000f10200720c */ /* 0x040fe20003f46270 */
[----:B--2---:R-:W-:Y:S01]  /*fb90*/  FMUL.FTZ R4, R111, c[0x0][0x2ec] ;  /* 0x0000bb006f047a20 */ /* 0x004fe20000410000 */
[----:B------:R-:W-:-:S02]  /*fba0*/  ISETP.GE.AND P1, PT, R2, R240, PT ;  /* 0x000000f00200720c */ /* 0x000fc40003f26270 */
[----:B------:R-:W-:Y:S02]  /*fbb0*/  ISETP.GE.AND P0, PT, R2, R239, PT ;  /* 0x000000ef0200720c */ /* 0x000fe40003f06270 */
[----:B------:R-:W-:Y:S02]  /*fbc0*/  FSEL R211, R28, -INF , !P6 ;  /* 0xff8000001cd37808 */ /* 0x000fe40007000000 */
[----:B------:R-:W-:Y:S01]  /*fbd0*/  ISETP.LT.OR P6, PT, R2, R238, P3 ;  /* 0x000000ee0200720c */ /* 0x000fe20001fc1670 */
[----:B------:R2:W-:Y:S01]  /*fbe0*/  MUFU.TANH R28, R4 ;  /* 0x00000004001c7308 */ /* 0x0005e20000002400 */
[----:B------:R-:W-:Y:S02]  /*fbf0*/  FSEL R76, R18, -INF , !P5 ;  /* 0xff800000124c7808 */ /* 0x000fe40006800000 */
[----:B------:R-:W-:Y:S01]  /*fc00*/  ISETP.NE.AND P3, PT, R3, RZ, PT ;  /* 0x000000ff0300720c */ /* 0x000fe20003f65270 */
[----:B------:R-:W-:Y:S01]  /*fc10*/  FMUL.FTZ R3, R116, c[0x0][0x2ec] ;  /* 0x0000bb0074037a20 */ /* 0x000fe20000410000 */
[----:B------:R-:W-:-:S02]  /*fc20*/  ISETP.LT.OR P5, PT, R2, R237, P2 ;  /* 0x000000ed0200720c */ /* 0x000fc400017a1670 */
[C---:B------:R-:W-:Y:S01]  /*fc30*/  ISETP.LT.OR P1, PT, R2.reuse, R236, P1 ;  /* 0x000000ec0200720c */ /* 0x040fe20000f21670 */
[----:B------:R3:W3:Y:S01]  /*fc40*/  MUFU.TANH R18, R3 ;  /* 0x0000000300127308 */ /* 0x0006e20000002400 */
[----:B------:R-:W-:Y:S02]  /*fc50*/  ISETP.LT.OR P0, PT, R2, R235, P0 ;  /* 0x000000eb0200720c */ /* 0x000fe40000701670 */
[----:B------:R-:W-:Y:S01]  /*fc60*/  IADD3 R2, R0, 0x38, RZ ;  /* 0x0000003800027810 */ /* 0x000fe20007ffe0ff */
[----:B-1----:R-:W-:Y:S01]  /*fc70*/  FMUL.FTZ R5, R117, c[0x0][0x2ec] ;  /* 0x0000bb0075057a20 */ /* 0x002fe20000410000 */
[----:B------:R-:W-:Y:S02]  /*fc80*/  FSEL R116, R19, -INF , !P3 ;  /* 0xff80000013747808 */ /* 0x000fe40005800000 */
[----:B--2---:R-:W-:Y:S01]  /*fc90*/  P2R R4, PR, RZ, 0x2 ;  /* 0x00000002ff047803 */ /* 0x004fe20000000000 */
[----:B------:R1:W-:Y:S01]  /*fca0*/  MUFU.TANH R29, R5 ;  /* 0x00000005001d7308 */ /* 0x0003e20000002400 */
[----:B------:R-:W-:-:S02]  /*fcb0*/  ISETP.GE.AND P3, PT, R2, R242, PT ;  /* 0x000000f20200720c */ /* 0x000fc40003f66270 */
[C---:B------:R-:W-:Y:S02]  /*fcc0*/  ISETP.GE.AND P2, PT, R2.reuse, R241, PT ;  /* 0x000000f10200720c */ /* 0x040fe40003f46270 */
[C---:B------:R-:W-:Y:S02]  /*fcd0*/  ISETP.GE.AND P1, PT, R2.reuse, R240, PT ;  /* 0x000000f00200720c */ /* 0x040fe40003f26270 */
[----:B---3--:R-:W-:Y:S02]  /*fce0*/  P2R R3, PR, RZ, 0x1 ;  /* 0x00000001ff037803 */ /* 0x008fe40000000000 */
[----:B------:R-:W-:Y:S02]  /*fcf0*/  ISETP.GE.AND P0, PT, R2, R239, PT ;  /* 0x000000ef0200720c */ /* 0x000fe40003f06270 */
[----:B------:R-:W-:Y:S02]  /*fd00*/  FSEL R207, R126, -INF , !P6 ;  /* 0xff8000007ecf7808 */ /* 0x000fe40007000000 */
[----:B------:R-:W-:-:S02]  /*fd10*/  FSEL R252, R124, -INF , !P5 ;  /* 0xff8000007cfc7808 */ /* 0x000fc40006800000 */
[----:B------:R-:W-:Y:S02]  /*fd20*/  ISETP.LT.OR P6, PT, R2, R238, P3 ;  /* 0x000000ee0200720c */ /* 0x000fe40001fc1670 */
[----:B-1----:R-:W-:Y:S02]  /*fd30*/  FSEL R5, R9, -INF , !P4 ;  /* 0xff80000009057808 */ /* 0x002fe40006000000 */
[----:B------:R-:W-:Y:S01]  /*fd40*/  ISETP.NE.AND P3, PT, R4, RZ, PT ;  /* 0x000000ff0400720c */ /* 0x000fe20003f65270 */
[----:B------:R-:W-:Y:S01]  /*fd50*/  FMUL.FTZ R4, R119, c[0x0][0x2ec] ;  /* 0x0000bb0077047a20 */ /* 0x000fe20000410000 */
[C---:B------:R-:W-:Y:S01]  /*fd60*/  ISETP.LT.OR P5, PT, R2.reuse, R237, P2 ;  /* 0x000000ed0200720c */ /* 0x040fe200017a1670 */
[----:B------:R1:W-:Y:S01]  /*fd70*/  STL [R1+0x98], R5 ;  /* 0x0000980501007387 */ /* 0x0003e20000100800 */
[C---:B------:R-:W-:Y:S01]  /*fd80*/  ISETP.LT.OR P1, PT, R2.reuse, R236, P1 ;  /* 0x000000ec0200720c */ /* 0x040fe20000f21670 */
[----:B------:R2:W-:Y:S01]  /*fd90*/  MUFU.TANH R19, R4 ;  /* 0x0000000400137308 */ /* 0x0005e20000002400 */
[----:B------:R-:W-:-:S02]  /*fda0*/  ISETP.LT.OR P4, PT, R2, R235, P0 ;  /* 0x000000eb0200720c */ /* 0x000fc40000781670 */
[----:B------:R-:W-:Y:S02]  /*fdb0*/  IADD3 R2, R0, 0x39, RZ ;  /* 0x0000003900027810 */ /* 0x000fe40007ffe0ff */
[----:B------:R-:W-:Y:S02]  /*fdc0*/  ISETP.NE.AND P2, PT, R3, RZ, PT ;  /* 0x000000ff0300720c */ /* 0x000fe40003f45270 */
[----:B------:R-:W-:Y:S02]  /*fdd0*/  FSEL R126, R125, -INF , !P3 ;  /* 0xff8000007d7e7808 */ /* 0x000fe40005800000 */
[----:B------:R-:W-:Y:S02]  /*fde0*/  ISETP.GE.AND P3, PT, R2, R242, PT ;  /* 0x000000f20200720c */ /* 0x000fe40003f66270 */
[----:B------:R-:W-:Y:S02]  /*fdf0*/  P2R R3, PR, RZ, 0x2 ;  /* 0x00000002ff037803 */ /* 0x000fe40000000000 */
[----:B------:R-:W-:-:S02]  /*fe00*/  FSEL R103, R27, -INF , !P2 ;  /* 0xff8000001b677808 */ /* 0x000fc40005000000 */
[----:B------:R-:W-:Y:S01]  /*fe10*/  ISETP.GE.AND P2, PT, R2, R241, PT ;  /* 0x000000f10200720c */ /* 0x000fe20003f46270 */
[----:B--2---:R-:W-:Y:S01]  /*fe20*/  FMUL.FTZ R4, R200, c[0x0][0x2ec] ;  /* 0x0000bb00c8047a20 */ /* 0x004fe20000410000 */
[C---:B------:R-:W-:Y:S02]  /*fe30*/  ISETP.GE.AND P1, PT, R2.reuse, R240, PT ;  /* 0x000000f00200720c */ /* 0x040fe40003f26270 */
[C---:B------:R-:W-:Y:S02]  /*fe40*/  ISETP.GE.AND P0, PT, R2.reuse, R239, PT ;  /* 0x000000ef0200720c */ /* 0x040fe40003f06270 */
[----:B------:R-:W-:Y:S02]  /*fe50*/  FSEL R131, R17, -INF , !P6 ;  /* 0xff80000011837808 */ /* 0x000fe40007000000 */
[----:B------:R-:W-:Y:S01]  /*fe60*/  ISETP.LT.OR P6, PT, R2, R238, P3 ;  /* 0x000000ee0200720c */ /* 0x000fe20001fc1670 */
[----:B------:R2:W-:Y:S01]  /*fe70*/  MUFU.TANH R17, R4 ;  /* 0x0000000400117308 */ /* 0x0005e20000002400 */
[----:B----4-:R-:W-:Y:S01]  /*fe80*/  FSEL R210, R8, -INF , !P5 ;  /* 0xff80000008d27808 */ /* 0x010fe20006800000 */
[----:B-1----:R-:W-:Y:S01]  /*fe90*/  FMUL.FTZ R5, R118, c[0x0][0x2ec] ;  /* 0x0000bb0076057a20 */ /* 0x002fe20000410000 */
[----:B------:R-:W-:Y:S01]  /*fea0*/  ISETP.NE.AND P3, PT, R3, RZ, PT ;  /* 0x000000ff0300720c */ /* 0x000fe20003f65270 */
[----:B------:R-:W-:Y:S01]  /*feb0*/  FMUL.FTZ R3, R201, c[0x0][0x2ec] ;  /* 0x0000bb00c9037a20 */ /* 0x000fe20000410000 */
[----:B------:R-:W-:-:S02]  /*fec0*/  ISETP.LT.OR P5, PT, R2, R237, P2 ;  /* 0x000000ed0200720c */ /* 0x000fc400017a1670 */
[C---:B------:R-:W-:Y:S01]  /*fed0*/  ISETP.LT.OR P1, PT, R2.reuse, R236, P1 ;  /* 0x000000ec0200720c */ /* 0x040fe20000f21670 */
[----:B------:R1:W-:Y:S01]  /*fee0*/  MUFU.TANH R27, R3 ;  /* 0x00000003001b7308 */ /* 0x0003e20000002400 */
[----:B------:R-:W-:Y:S02]  /*fef0*/  ISETP.LT.OR P0, PT, R2, R235, P0 ;  /* 0x000000eb0200720c */ /* 0x000fe40000701670 */
[----:B------:R-:W-:Y:S02]  /*ff00*/  IADD3 R2, R0, 0x40, RZ ;  /* 0x0000004000027810 */ /* 0x000fe40007ffe0ff */
[----:B------:R-:W-:Y:S02]  /*ff10*/  FSEL R117, R24, -INF , !P3 ;  /* 0xff80000018757808 */ /* 0x000fe40005800000 */
[----:B------:R-:W-:Y:S01]  /*ff20*/  ISETP.GE.AND P3, PT, R2, R242, PT ;  /* 0x000000f20200720c */ /* 0x000fe20003f66270 */
[----:B------:R3:W4:Y:S01]  /*ff30*/  MUFU.TANH R9, R5 ;  /* 0x0000000500097308 */ /* 0x0007220000002400 */
[----:B--2---:R-:W-:-:S02]  /*ff40*/  P2R R4, PR, RZ, 0x2 ;  /* 0x00000002ff047803 */ /* 0x004fc40000000000 */
[C---:B------:R-:W-:Y:S02]  /*ff50*/  ISETP.GE.AND P2, PT, R2.reuse, R241, PT ;  /* 0x000000f10200720c */ /* 0x040fe40003f46270 */
[C---:B------:R-:W-:Y:S02]  /*ff60*/  ISETP.GE.AND P1, PT, R2.reuse, R240, PT ;  /* 0x000000f00200720c */ /* 0x040fe40003f26270 */
[----:B------:R-:W-:Y:S01]  /*ff70*/  FSEL R124, R75, -INF , !P6 ;  /* 0xff8000004b7c7808 */ /* 0x000fe20007000000 */
[----:B------:R-:W2:Y:S01]  /*ff80*/  MUFU.TANH R8, R6 ;  /* 0x0000000600087308 */ /* 0x000ea20000002400 */
[----:B-1----:R-:W-:Y:S02]  /*ff90*/  P2R R3, PR, RZ, 0x1 ;  /* 0x00000001ff037803 */ /* 0x002fe40000000000 */
[----:B------:R-:W-:Y:S02]  /*ffa0*/  ISETP.GE.AND P0, PT, R2, R239, PT ;  /* 0x000000ef0200720c */ /* 0x000fe40003f06270 */
[----:B------:R-:W-:-:S02]  /*ffb0*/  FSEL R118, R14, -INF , !P4 ;  /* 0xff8000000e767808 */ /* 0x000fc40006000000 */
[----:B------:R-:W-:Y:S01]  /*ffc0*/  FSEL R206, R54, -INF , !P5 ;  /* 0xff80000036ce7808 */ /* 0x000fe20006800000 */
[----:B---3--:R-:W-:Y:S01]  /*ffd0*/  FMUL.FTZ R5, R203, c[0x0][0x2ec] ;  /* 0x0000bb00cb057a20 */ /* 0x008fe20000410000 */
[----:B------:R-:W-:Y:S02]  /*ffe0*/  ISETP.LT.OR P6, PT, R2, R238, P3 ;  /* 0x000000ee0200720c */ /* 0x000fe40001fc1670 */
[----:B------:R-:W-:Y:S01]  /*fff0*/  ISETP.NE.AND P3, PT, R4, RZ, PT ;  /* 0x000000ff0400720c */ /* 0x000fe20003f65270 */
[----:B------:R-:W-:Y:S01]  /*10000*/  FMUL.FTZ R4, R248, c[0x0][0x2ec] ;  /* 0x0000bb00f8047a20 */ /* 0x000fe20000410000 */
[C---:B------:R-:W-:Y:S01]  /*10010*/  ISETP.LT.OR P5, PT, R2.reuse, R237, P2 ;  /* 0x000000ed0200720c */ /* 0x040fe200017a1670 */
[----:B------:R1:W-:Y:S01]  /*10020*/  MUFU.TANH R24, R5 ;  /* 0x0000000500187308 */ /* 0x0003e20000002400 */
[C---:B------:R-:W-:Y:S02]  /*10030*/  ISETP.LT.OR P1, PT, R2.reuse, R236, P1 ;  /* 0x000000ec0200720c */ /* 0x040fe40000f21670 */
[----:B------:R-:W-:-:S02]  /*10040*/  ISETP.LT.OR P4, PT, R2, R235, P0 ;  /* 0x000000eb0200720c */ /* 0x000fc40000781670 */
[----:B------:R-:W-:Y:S02]  /*10050*/  ISETP.NE.AND P2, PT, R3, RZ, PT ;  /* 0x000000ff0300720c */ /* 0x000fe40003f45270 */
[----:B------:R-:W-:Y:S01]  /*10060*/  IADD3 R2, R0, 0x41, RZ ;  /* 0x0000004100027810 */ /* 0x000fe20007ffe0ff */
[----:B------:R3:W2:Y:S01]  /*10070*/  MUFU.TANH R14, R4 ;  /* 0x00000004000e7308 */ /* 0x0006a20000002400 */
[----:B------:R-:W-:Y:S02]  /*10080*/  FSEL R209, R53, -INF , !P3 ;  /* 0xff80000035d17808 */ /* 0x000fe40005800000 */
[----:B------:R-:W-:Y:S02]  /*10090*/  P2R R3, PR, RZ, 0x2 ;  /* 0x00000002ff037803 */ /* 0x000fe40000000000 */
[C---:B------:R-:W-:Y:S02]  /*100a0*/  ISETP.GE.AND P3, PT, R2.reuse, R242, PT ;  /* 0x000000f20200720c */ /* 0x040fe40003f66270 */
[----:B------:R-:W-:Y:S01]  /*100b0*/  FSEL R61, R35, -INF , !P2 ;  /* 0xff800000233d7808 */ /* 0x000fe20005000000 */
[----:B-1----:R-:W-:Y:S01]  /*100c0*/  FMUL.FTZ R5, R251, c[0x0][0x2ec] ;  /* 0x0000bb00fb057a20 */ /* 0x002fe20000410000 */
[----:B------:R-:W-:-:S02]  /*100d0*/  ISETP.GE.AND P2, PT, R2, R241, PT ;  /* 0x000000f10200720c */ /* 0x000fc40003f46270 */
[C---:B------:R-:W-:Y:S02]  /*100e0*/  ISETP.GE.AND P1, PT, R2.reuse, R240, PT ;  /* 0x000000f00200720c */ /* 0x040fe40003f26270 */
[C---:B------:R-:W-:Y:S02]  /*100f0*/  ISETP.GE.AND P0, PT, R2.reuse, R239, PT ;  /* 0x000000ef0200720c */ /* 0x040fe40003f06270 */
[----:B------:R-:W-:Y:S01]  /*10100*/  FSEL R123, R25, -INF , !P6 ;  /* 0xff800000197b7808 */ /* 0x000fe20007000000 */
[----:B---3--:R-:W-:Y:S01]  /*10110*/  FMUL.FTZ R4, R249, c[0x0][0x2ec] ;  /* 0x0000bb00f9047a20 */ /* 0x008fe20000410000 */
[----:B------:R-:W-:Y:S02]  /*10120*/  FSEL R130, R7, -INF , !P5 ;  /* 0xff80000007827808 */ /* 0x000fe40006800000 */
[----:B------:R-:W-:Y:S01]  /*10130*/  ISETP.LT.OR P6, PT, R2, R238, P3 ;  /* 0x000000ee0200720c */ /* 0x000fe20001fc1670 */
[----:B------:R1:W-:Y:S01]  /*10140*/  MUFU.TANH R25, R4 ;  /* 0x0000000400197308 */ /* 0x0003e20000002400 */
[----:B------:R-:W-:Y:S01]  /*10150*/  ISETP.NE.AND P3, PT, R3, RZ, PT ;  /* 0x000000ff0300720c */ /* 0x000fe20003f65270 */
[----:B------:R-:W-:Y:S01]  /*10160*/  FMUL.FTZ R3, R250, c[0x0][0x2ec] ;  /* 0x0000bb00fa037a20 */ /* 0x000fe20000410000 */
[----:B------:R-:W-:-:S02]  /*10170*/  ISETP.LT.OR P5, PT, R2, R237, P2 ;  /* 0x000000ed0200720c */ /* 0x000fc400017a1670 */
[C---:B------:R-:W-:Y:S02]  /*10180*/  ISETP.LT.OR P1, PT, R2.reuse, R236, P1 ;  /* 0x000000ec0200720c */ /* 0x040fe40000f21670 */
[----:B------:R-:W-:Y:S01]  /*10190*/  ISETP.LT.OR P0, PT, R2, R235, P0 ;  /* 0x000000eb0200720c */ /* 0x000fe20000701670 */
[----:B------:R3:W2:Y:S01]  /*101a0*/  MUFU.TANH R7, R3 ;  /* 0x0000000300077308 */ /* 0x0006a20000002400 */
[----:B------:R-:W-:Y:S02]  /*101b0*/  IADD3 R2, R0, 0x48, RZ ;  /* 0x0000004800027810 */ /* 0x000fe40007ffe0ff */
[----:B------:R-:W-:Y:S02]  /*101c0*/  FSEL R205, R23, -INF , !P3 ;  /* 0xff80000017cd7808 */ /* 0x000fe40005800000 */
[C---:B------:R-:W-:Y:S02]  /*101d0*/  ISETP.GE.AND P3, PT, R2.reuse, R242, PT ;  /* 0x000000f20200720c */ /* 0x040fe40003f66270 */
[----:B------:R-:W-:Y:S01]  /*101e0*/  ISETP.GE.AND P2, PT, R2, R241, PT ;  /* 0x000000f10200720c */ /* 0x000fe20003f46270 */
[----:B------:R2:W2:Y:S01]  /*101f0*/  MUFU.TANH R23, R5 ;  /* 0x0000000500177308 */ /* 0x0004a20000002400 */
[----:B-1----:R-:W-:-:S02]  /*10200*/  P2R R4, PR, RZ, 0x2 ;  /* 0x00000002ff047803 */ /* 0x002fc40000000000 */
[----:B------:R-:W-:Y:S02]  /*10210*/  ISETP.GE.AND P1, PT, R2, R240, PT ;  /* 0x000000f00200720c */ /* 0x000fe40003f26270 */
[----:B------:R-:W-:Y:S02]  /*10220*/  FSEL R113, R36, -INF , !P6 ;  /* 0xff80000024717808 */ /* 0x000fe40007000000 */
[C---:B------:R-:W-:Y:S02]  /*10230*/  ISETP.LT.OR P6, PT, R2.reuse, R238, P3 ;  /* 0x000000ee0200720c */ /* 0x040fe40001fc1670 */
[----:B---3--:R-:W-:Y:S02]  /*10240*/  P2R R3, PR, RZ, 0x1 ;  /* 0x00000001ff037803 */ /* 0x008fe40000000000 */
[----:B------:R-:W-:Y:S02]  /*10250*/  ISETP.GE.AND P0, PT, R2, R239, PT ;  /* 0x000000ef0200720c */ /* 0x000fe40003f06270 */
[----:B------:R-:W-:-:S02]  /*10260*/  FSEL R63, R13, -INF , !P4 ;  /* 0xff8000000d3f7808 */ /* 0x000fc40006000000 */
[----:B------:R-:W-:Y:S01]  /*10270*/  FSEL R129, R34, -INF , !P5 ;  /* 0xff80000022817808 */ /* 0x000fe20006800000 */
[----:B--2---:R-:W-:Y:S01]  /*10280*/  FMUL.FTZ R5, R247, c[0x0][0x2ec] ;  /* 0x0000bb00f7057a20 */ /* 0x004fe20000410000 */
[----:B------:R-:W-:Y:S01]  /*10290*/  ISETP.NE.AND P3, PT, R4, RZ, PT ;  /* 0x000000ff0400720c */ /* 0x000fe20003f65270 */
[----:B------:R-:W-:Y:S01]  /*102a0*/  FMUL.FTZ R4, R244, c[0x0][0x2ec] ;  /* 0x0000bb00f4047a20 */ /* 0x000fe20000410000 */
[C---:B------:R-:W-:Y:S02]  /*102b0*/  ISETP.LT.OR P5, PT, R2.reuse, R237, P2 ;  /* 0x000000ed0200720c */ /* 0x040fe400017a1670 */
[C---:B------:R-:W-:Y:S01]  /*102c0*/  ISETP.LT.OR P1, PT, R2.reuse, R236, P1 ;  /* 0x000000ec0200720c */ /* 0x040fe20000f21670 */
[----:B------:R1:W2:Y:S01]  /*102d0*/  MUFU.TANH R13, R4 ;  /* 0x00000004000d7308 */ /* 0x0002a20000002400 */
[----:B------:R-:W-:Y:S02]  /*102e0*/  ISETP.LT.OR P4, PT, R2, R235, P0 ;  /* 0x000000eb0200720c */ /* 0x000fe40000781670 */
[----:B------:R-:W-:-:S02]  /*102f0*/  ISETP.NE.AND P2, PT, R3, RZ, PT ;  /* 0x000000ff0300720c */ /* 0x000fc40003f45270 */
[----:B------:R-:W-:Y:S02]  /*10300*/  IADD3 R2, R0, 0x49, RZ ;  /* 0x0000004900027810 */ /* 0x000fe40007ffe0ff */
[----:B------:R-:W-:Y:S02]  /*10310*/  FSEL R204, R26, -INF , !P3 ;  /* 0xff8000001acc7808 */ /* 0x000fe40005800000 */
[----:B------:R-:W-:Y:S02]  /*10320*/  P2R R3, PR, RZ, 0x2 ;  /* 0x00000002ff037803 */ /* 0x000fe40000000000 */
[----:B------:R-:W-:Y:S02]  /*10330*/  ISETP.GE.AND P3, PT, R2, R242, PT ;  /* 0x000000f20200720c */ /* 0x000fe40003f66270 */
[----:B------:R-:W-:Y:S02]  /*10340*/  FSEL R119, R22, -INF , !P2 ;  /* 0xff80000016777808 */ /* 0x000fe40005000000 */
[C---:B------:R-:W-:Y:S01]  /*10350*/  ISETP.GE.AND P2, PT, R2.reuse, R241, PT ;  /* 0x000000f10200720c */ /* 0x040fe20003f46270 */
[----:B-1----:R-:W-:Y:S01]  /*10360*/  FMUL.FTZ R4, R245, c[0x0][0x2ec] ;  /* 0x0000bb00f5047a20 */ /* 0x002fe20000410000 */
[C---:B------:R-:W-:Y:S01]  /*10370*/  ISETP.GE.AND P1, PT, R2.reuse, R240, PT ;  /* 0x000000f00200720c */ /* 0x040fe20003f26270 */
[----:B------:R1:W-:Y:S01]  /*10380*/  MUFU.TANH R22, R5 ;  /* 0x0000000500167308 */ /* 0x0003e20000002400 */
[----:B------:R-:W-:-:S02]  /*10390*/  ISETP.GE.AND P0, PT, R2, R239, PT ;  /* 0x000000ef0200720c */ /* 0x000fc40003f06270 */
[----:B------:R-:W-:Y:S02]  /*103a0*/  FSEL R112, R21, -INF , !P6 ;  /* 0xff80000015707808 */ /* 0x000fe40007000000 */
[----:B------:R-:W-:Y:S02]  /*103b0*/  FSEL R128, R12, -INF , !P5 ;  /* 0xff8000000c807808 */ /* 0x000fe40006800000 */
[C---:B------:R-:W-:Y:S01]  /*103c0*/  ISETP.LT.OR P6, PT, R2.reuse, R238, P3 ;  /* 0x000000ee0200720c */ /* 0x040fe20001fc1670 */
[----:B------:R3:W-:Y:S01]  /*103d0*/  MUFU.TANH R26, R4 ;  /* 0x00000004001a7308 */ /* 0x0007e20000002400 */
[----:B------:R-:W-:Y:S02]  /*103e0*/  ISETP.NE.AND P3, PT, R3, RZ, PT ;  /* 0x000000ff0300720c */ /* 0x000fe40003f65270 */
[C---:B------:R-:W-:Y:S02]  /*103f0*/  ISETP.LT.OR P5, PT, R2.reuse, R237, P2 ;  /* 0x000000ed0200720c */ /* 0x040fe400017a1670 */
[----:B------:R-:W-:-:S02]  /*10400*/  ISETP.LT.OR P1, PT, R2, R236, P1 ;  /* 0x000000ec0200720c */ /* 0x000fc40000f21670 */
[----:B------:R-:W-:Y:S01]  /*10410*/  ISETP.LT.OR P0, PT, R2, R235, P0 ;  /* 0x000000eb0200720c */ /* 0x000fe20000701670 */
[----:B-1----:R-:W-:Y:S01]  /*10420*/  FMUL.FTZ R5, R212, c[0x0][0x2ec] ;  /* 0x0000bb00d4057a20 */ /* 0x002fe20000410000 */
[----:B------:R-:W-:Y:S02]  /*10430*/  IADD3 R2, R0, 0x50, RZ ;  /* 0x0000005000027810 */ /* 0x000fe40007ffe0ff */
[----:B------:R-:W-:Y:S02]  /*10440*/  FSEL R134, R15, -INF , !P3 ;  /* 0xff8000000f867808 */ /* 0x000fe40005800000 */
[----:B------:R-:W-:Y:S01]  /*10450*/  P2R R3, PR, RZ, 0x1 ;  /* 0x00000001ff037803 */ /* 0x000fe20000000000 */
[----:B------:R1:W-:Y:S01]  /*10460*/  MUFU.TANH R15, R5 ;  /* 0x00000005000f7308 */ /* 0x0003e20000002400 */
[----:B------:R-:W-:Y:S01]  /*10470*/  ISETP.GE.AND P3, PT, R2, R242, PT ;  /* 0x000000f20200720c */ /* 0x000fe20003f66270 */
[----:B---3--:R-:W-:Y:S01]  /*10480*/  FMUL.FTZ R4, R246, c[0x0][0x2ec] ;  /* 0x0000bb00f6047a20 */ /* 0x008fe20000410000 */
[----:B------:R-:W-:-:S02]  /*10490*/  ISETP.GE.AND P2, PT, R2, R241, PT ;  /* 0x000000f10200720c */ /* 0x000fc40003f46270 */
[----:B------:R-:W-:Y:S02]  /*104a0*/  ISETP.GE.AND P0, PT, R2, R239, PT ;  /* 0x000000ef0200720c */ /* 0x000fe40003f06270 */
[----:B------:R-:W-:Y:S01]  /*104b0*/  FSEL R110, R33, -INF , !P6 ;  /* 0xff800000216e7808 */ /* 0x000fe20007000000 */
[----:B------:R3:W2:Y:S01]  /*104c0*/  MUFU.TANH R6, R4 ;  /* 0x0000000400067308 */ /* 0x0006a20000002400 */
[----:B------:R-:W-:Y:S02]  /*104d0*/  FSEL R67, R10, -INF , !P4 ;  /* 0xff8000000a437808 */ /* 0x000fe40006000000 */
[----:B------:R-:W-:Y:S02]  /*104e0*/  FSEL R125, R30, -INF , !P5 ;  /* 0xff8000001e7d7808 */ /* 0x000fe40006800000 */
[C---:B------:R-:W-:Y:S02]  /*104f0*/  ISETP.LT.OR P6, PT, R2.reuse, R238, P3 ;  /* 0x000000ee0200720c */ /* 0x040fe40001fc1670 */
[----:B------:R-:W-:Y:S01]  /*10500*/  ISETP.LT.OR P5, PT, R2, R237, P2 ;  /* 0x000000ed0200720c */ /* 0x000fe200017a1670 */
[----:B-1----:R-:W-:Y:S01]  /*10510*/  FMUL.FTZ R5, R214, c[0x0][0x2ec] ;  /* 0x0000bb00d6057a20 */ /* 0x002fe20000410000 */
[----:B------:R-:W-:-:S02]  /*10520*/  ISETP.LT.OR P4, PT, R2, R235, P0 ;  /* 0x000000eb0200720c */ /* 0x000fc40000781670 */
[----:B------:R-:W-:Y:S01]  /*10530*/  ISETP.NE.AND P2, PT, R3, RZ, PT ;  /* 0x000000ff0300720c */ /* 0x000fe20003f45270 */
[----:B------:R1:W1:Y:S01]  /*10540*/  MUFU.TANH R10, R5 ;  /* 0x00000005000a7308 */ /* 0x0002620000002400 */
[----:B------:R-:W-:Y:S02]  /*10550*/  FSEL R107, R16, -INF , !P6 ;  /* 0xff800000106b7808 */ /* 0x000fe40007000000 */
[----:B------:R-:W-:Y:S02]  /*10560*/  FSEL R75, R20, -INF , !P2 ;  /* 0xff800000144b7808 */ /* 0x000fe40005000000 */
[----:B---3--:R-:W-:Y:S02]  /*10570*/  P2R R4, PR, RZ, 0x2 ;  /* 0x00000002ff047803 */ /* 0x008fe40000000000 */
[----:B------:R-:W-:Y:S02]  /*10580*/  ISETP.GE.AND P1, PT, R2, R240, PT ;  /* 0x000000f00200720c */ /* 0x000fe40003f26270 */
[----:B------:R-:W-:Y:S01]  /*10590*/  ISETP.NE.AND P3, PT, R4, RZ, PT ;  /* 0x000000ff0400720c */ /* 0x000fe20003f65270 */
[----:B------:R-:W-:Y:S01]  /*105a0*/  FMUL.FTZ R4, R213, c[0x0][0x2ec] ;  /* 0x0000bb00d5047a20 */ /* 0x000fe20000410000 */
[----:B------:R-:W-:-:S02]  /*105b0*/  ISETP.LT.OR P1, PT, R2, R236, P1 ;  /* 0x000000ec0200720c */ /* 0x000fc40000f21670 */
[----:B------:R-:W-:Y:S01]  /*105c0*/  IADD3 R2, R0, 0x51, RZ ;  /* 0x0000005100027810 */ /* 0x000fe20007ffe0ff */
[----:B------:R3:W2:Y:S01]  /*105d0*/  MUFU.TANH R21, R4 ;  /* 0x0000000400157308 */ /* 0x0006a20000002400 */
[----:B------:R-:W-:Y:S01]  /*105e0*/  FSEL R133, R31, -INF , !P3 ;  /* 0xff8000001f857808 */ /* 0x000fe20005800000 */
[----:B-1----:R-:W-:Y:S01]  /*105f0*/  FMUL.FTZ R5, R132, c[0x0][0x2ec] ;  /* 0x0000bb0084057a20 */ /* 0x002fe20000410000 */
[----:B------:R-:W-:Y:S02]  /*10600*/  P2R R3, PR, RZ, 0x2 ;  /* 0x00000002ff037803 */ /* 0x000fe40000000000 */
[C---:B------:R-:W-:Y:S02]  /*10610*/  ISETP.GE.AND P3, PT, R2.reuse, R242, PT ;  /* 0x000000f20200720c */ /* 0x040fe40003f66270 */
[C---:B------:R-:W-:Y:S01]  /*10620*/  ISETP.GE.AND P2, PT, R2.reuse, R241, PT ;  /* 0x000000f10200720c */ /* 0x040fe20003f46270 */
[----:B------:R1:W-:Y:S01]  /*10630*/  MUFU.TANH R12, R5 ;  /* 0x00000005000c7308 */ /* 0x0003e20000002400 */
[----:B------:R-:W-:-:S02]  /*10640*/  ISETP.GE.AND P1, PT, R2, R240, PT ;  /* 0x000000f00200720c */ /* 0x000fc40003f26270 */
[C---:B------:R-:W-:Y:S02]  /*10650*/  ISETP.GE.AND P0, PT, R2.reuse, R239, PT ;  /* 0x000000ef0200720c */ /* 0x040fe40003f06270 */
[----:B------:R-:W-:Y:S02]  /*10660*/  FSEL R111, R11, -INF , !P5 ;  /* 0xff8000000b6f7808 */ /* 0x000fe40006800000 */
[C---:B------:R-:W-:Y:S01]  /*10670*/  ISETP.LT.OR P6, PT, R2.reuse, R238, P3 ;  /* 0x000000ee0200720c */ /* 0x040fe20001fc1670 */
[----:B---3--:R-:W-:Y:S01]  /*10680*/  FMUL.FTZ R4, R215, c[0x0][0x2ec] ;  /* 0x0000bb00d7047a20 */ /* 0x008fe20000410000 */
[----:B------:R-:W-:Y:S02]  /*10690*/  ISETP.NE.AND P3, PT, R3, RZ, PT ;  /* 0x000000ff0300720c */ /* 0x000fe40003f65270 */
[C---:B------:R-:W-:Y:S01]  /*106a0*/  ISETP.LT.OR P5, PT, R2.reuse, R237, P2 ;  /* 0x000000ed0200720c */ /* 0x040fe200017a1670 */
[----:B------:R3:W2:Y:S01]  /*106b0*/  MUFU.TANH R16, R4 ;  /* 0x0000000400107308 */ /* 0x0006a20000002400 */
[----:B------:R-:W-:-:S02]  /*106c0*/  ISETP.LT.OR P1, PT, R2, R236, P1 ;  /* 0x000000ec0200720c */ /* 0x000fc40000f21670 */
[----:B------:R-:W-:Y:S01]  /*106d0*/  ISETP.LT.OR P0, PT, R2, R235, P0 ;  /* 0x000000eb0200720c */ /* 0x000fe20000701670 */
[----:B-1----:R-:W-:Y:S01]  /*106e0*/  FMUL.FTZ R5, R92, c[0x0][0x2ec] ;  /* 0x0000bb005c057a20 */ /* 0x002fe20000410000 */
[----:B------:R-:W-:Y:S02]  /*106f0*/  IADD3 R2, R0, 0x58, RZ ;  /* 0x0000005800027810 */ /* 0x000fe40007ffe0ff */
[----:B------:R-:W-:Y:S01]  /*10700*/  FSEL R132, R18, -INF , !P3 ;  /* 0xff80000012847808 */ /* 0x000fe20005800000 */
[----:B------:R1:W-:Y:S01]  /*10710*/  MUFU.TANH R20, R5 ;  /* 0x0000000500147308 */ /* 0x0003e20000002400 */
[----:B------:R-:W-:Y:S02]  /*10720*/  P2R R3, PR, RZ, 0x1 ;  /* 0x00000001ff037803 */ /* 0x000fe40000000000 */
[C---:B------:R-:W-:Y:S02]  /*10730*/  ISETP.GE.AND P3, PT, R2.reuse, R242, PT ;  /* 0x000000f20200720c */ /* 0x040fe40003f66270 */
[----:B------:R-:W-:-:S02]  /*10740*/  ISETP.GE.AND P2, PT, R2, R241, PT ;  /* 0x000000f10200720c */ /* 0x000fc40003f46270 */
[C---:B------:R-:W-:Y:S02]  /*10750*/  ISETP.GE.AND P0, PT, R2.reuse, R239, PT ;  /* 0x000000ef0200720c */ /* 0x040fe40003f06270 */
[----:B---3--:R-:W-:Y:S02]  /*10760*/  P2R R4, PR, RZ, 0x2 ;  /* 0x00000002ff047803 */ /* 0x008fe40000000000 */
[----:B------:R-:W-:Y:S02]  /*10770*/  ISETP.GE.AND P1, PT, R2, R240, PT ;  /* 0x000000f00200720c */ /* 0x000fe40003f26270 */
[----:B------:R-:W-:Y:S02]  /*10780*/  FSEL R104, R32, -INF , !P6 ;  /* 0xff80000020687808 */ /* 0x000fe40007000000 */
[----:B----4-:R-:W-:Y:S02]  /*10790*/  FSEL R64, R9, -INF , !P4 ;  /* 0xff80000009407808 */ /* 0x010fe40006000000 */
[----:B------:R-:W-:-:S02]  /*107a0*/  FSEL R108, R28, -INF , !P5 ;  /* 0xff8000001c6c7808 */ /* 0x000fc40006800000 */
[----:B------:R-:W-:Y:S02]  /*107b0*/  ISETP.LT.OR P6, PT, R2, R238, P3 ;  /* 0x000000ee0200720c */ /* 0x000fe40001fc1670 */
[----:B------:R-:W-:Y:S01]  /*107c0*/  ISETP.NE.AND P3, PT, R4, RZ, PT ;  /* 0x000000ff0400720c */ /* 0x000fe20003f65270 */
[----:B------:R-:W-:Y:S01]  /*107d0*/  FMUL.FTZ R4, R151, c[0x0][0x2ec] ;  /* 0x0000bb0097047a20 */ /* 0x000fe20000410000 */
[----:B------:R-:W-:Y:S01]  /*107e0*/  ISETP.LT.OR P5, PT, R2, R237, P2 ;  /* 0x000000ed0200720c */ /* 0x000fe200017a1670 */
[----:B-1----:R-:W-:Y:S01]  /*107f0*/  FMUL.FTZ R5, R148, c[0x0][0x2ec] ;  /* 0x0000bb0094057a20 */ /* 0x002fe20000410000 */
[C---:B------:R-:W-:Y:S01]  /*10800*/  ISETP.LT.OR P1, PT, R2.reuse, R236, P1 ;  /* 0x000000ec0200720c */ /* 0x040fe20000f21670 */
[----:B------:R1:W5:Y:S01]  /*10810*/  LDL.LU R151, [R1+0x124] ;  /* 0x0001240001977983 */ /* 0x0003620000300800 */
[----:B------:R-:W-:Y:S01]  /*10820*/  ISETP.LT.OR P4, PT, R2, R235, P0 ;  /* 0x000000eb0200720c */ /* 0x000fe20000781670 */
[----:B------:R3:W4:Y:S01]  /*10830*/  MUFU.TANH R9, R4 ;  /* 0x0000000400097308 */ /* 0x0007220000002400 */
[----:B------:R-:W-:-:S02]  /*10840*/  IADD3 R2, R0, 0x59, RZ ;  /* 0x0000005900027810 */ /* 0x000fc40007ffe0ff */
[----:B------:R-:W-:Y:S02]  /*10850*/  ISETP.NE.AND P2, PT, R3, RZ, PT ;  /* 0x000000ff0300720c */ /* 0x000fe40003f45270 */
[----:B------:R-:W-:Y:S02]  /*10860*/  FSEL R122, R29, -INF , !P3 ;  /* 0xff8000001d7a7808 */ /* 0x000fe40005800000 */
[C---:B------:R-:W-:Y:S02]  /*10870*/  ISETP.GE.AND P3, PT, R2.reuse, R242, PT ;  /* 0x000000f20200720c */ /* 0x040fe40003f66270 */
[----:B------:R-:W-:Y:S02]  /*10880*/  P2R R3, PR, RZ, 0x2 ;  /* 0x00000002ff037803 */ /* 0x000fe40000000000 */
[----:B------:R-:W-:Y:S02]  /*10890*/  FSEL R251, R19, -INF , !P2 ;  /* 0xff80000013fb7808 */ /* 0x000fe40005000000 */
[----:B------:R-:W-:-:S02]  /*108a0*/  ISETP.GE.AND P2, PT, R2, R241, PT ;  /* 0x000000f10200720c */ /* 0x000fc40003f46270 */
[----:B------:R-:W-:Y:S01]  /*108b0*/  ISETP.GE.AND P1, PT, R2, R240, PT ;  /* 0x000000f00200720c */ /* 0x000fe20003f26270 */
[----:B---3--:R-:W-:Y:S01]  /*108c0*/  FMUL.FTZ R4, R150, c[0x0][0x2ec] ;  /* 0x0000bb0096047a20 */ /* 0x008fe20000410000 */
[----:B------:R-:W-:Y:S02]  /*108d0*/  ISETP.GE.AND P0, PT, R2, R239, PT ;  /* 0x000000ef0200720c */ /* 0x000fe40003f06270 */
[----:B------:R-:W-:Y:S02]  /*108e0*/  FSEL R97, R17, -INF , !P6 ;  /* 0xff80000011617808 */ /* 0x000fe40007000000 */
[----:B------:R-:W-:Y:S01]  /*108f0*/  FSEL R105, R8, -INF , !P5 ;  /* 0xff80000008697808 */ /* 0x000fe20006800000 */
[----:B------:R-:W-:Y:S01]  /*10900*/  MUFU.TANH R18, R5 ;  /* 0x0000000500127308 */ /* 0x000fe20000002400 */
[C---:B------:R-:W-:Y:S01]  /*10910*/  ISETP.LT.OR P6, PT, R2.reuse, R238, P3 ;  /* 0x000000ee0200720c */ /* 0x040fe20001fc1670 */
[----:B------:R1:W5:Y:S01]  /*10920*/  LDL.LU R150, [R1+0x120] ;  /* 0x0001200001967983 */ /* 0x0003620000300800 */
[----:B------:R-:W-:Y:S01]  /*10930*/  ISETP.NE.AND P3, PT, R3, RZ, PT ;  /* 0x000000ff0300720c */ /* 0x000fe20003f65270 */
[----:B------:R-:W-:Y:S01]  /*10940*/  FMUL.FTZ R3, R149, c[0x0][0x2ec] ;  /* 0x0000bb0095037a20 */ /* 0x000fe20000410000 */
[C---:B------:R-:W-:Y:S01]  /*10950*/  ISETP.LT.OR P5, PT, R2.reuse, R237, P2 ;  /* 0x000000ed0200720c */ /* 0x040fe200017a1670 */
[----:B------:R1:W5:Y:S01]  /*10960*/  LDL.LU R149, [R1+0x11c] ;  /* 0x00011c0001957983 */ /* 0x0003620000300800 */
[C---:B------:R-:W-:Y:S01]  /*10970*/  ISETP.LT.OR P1, PT, R2.reuse, R236, P1 ;  /* 0x000000ec0200720c */ /* 0x040fe20000f21670 */
[----:B------:R3:W-:Y:S01]  /*10980*/  MUFU.TANH R19, R4 ;  /* 0x0000000400137308 */ /* 0x0007e20000002400 */
[----:B------:R-:W-:Y:S01]  /*10990*/  ISETP.LT.OR P0, PT, R2, R235, P0 ;  /* 0x000000eb0200720c */ /* 0x000fe20000701670 */
[----:B------:R1:W5:Y:S01]  /*109a0*/  LDL.LU R148, [R1+0x118] ;  /* 0x0001180001947983 */ /* 0x0003620000300800 */
[----:B------:R-:W-:-:S02]  /*109b0*/  IADD3 R2, R0, 0x60, RZ ;  /* 0x0000006000027810 */ /* 0x000fc40007ffe0ff */
[----:B------:R-:W-:Y:S02]  /*109c0*/  FSEL R109, R14, -INF , !P3 ;  /* 0xff8000000e6d7808 */ /* 0x000fe40005800000 */
[C---:B------:R-:W-:Y:S01]  /*109d0*/  ISETP.GE.AND P3, PT, R2.reuse, R242, PT ;  /* 0x000000f20200720c */ /* 0x040fe20003f66270 */
[----:B------:R2:W1:Y:S01]  /*109e0*/  MUFU.TANH R11, R3 ;  /* 0x00000003000b7308 */ /* 0x0004620000002400 */
[C---:B------:R-:W-:Y:S02]  /*109f0*/  ISETP.GE.AND P2, PT, R2.reuse, R241, PT ;  /* 0x000000f10200720c */ /* 0x040fe40003f46270 */
[----:B------:R-:W-:Y:S02]  /*10a00*/  FSEL R94, R27, -INF , !P6 ;  /* 0xff8000001b5e7808 */ /* 0x000fe40007000000 */
[----:B---3--:R-:W-:Y:S02]  /*10a10*/  P2R R4, PR, RZ, 0x2 ;  /* 0x00000002ff047803 */ /* 0x008fe40000000000 */
[----:B------:R-:W-:-:S02]  /*10a20*/  ISETP.GE.AND P1, PT, R2, R240, PT ;  /* 0x000000f00200720c */ /* 0x000fc40003f26270 */
[----:B------:R-:W-:Y:S02]  /*10a30*/  FSEL R250, R7, -INF , !P4 ;  /* 0xff80000007fa7808 */ /* 0x000fe40006000000 */
[----:B--2---:R-:W-:Y:S02]  /*10a40*/  P2R R3, PR, RZ, 0x1 ;  /* 0x00000001ff037803 */ /* 0x004fe40000000000 */
[----:B------:R-:W-:Y:S02]  /*10a50*/  ISETP.GE.AND P0, PT, R2, R239, PT ;  /* 0x000000ef0200720c */ /* 0x000fe40003f06270 */
[----:B------:R-:W-:Y:S02]  /*10a60*/  FSEL R98, R24, -INF , !P5 ;  /* 0xff80000018627808 */ /* 0x000fe40006800000 */
[----:B------:R-:W-:Y:S02]  /*10a70*/  ISETP.LT.OR P6, PT, R2, R238, P3 ;  /* 0x000000ee0200720c */ /* 0x000fe40001fc1670 */
[----:B------:R-:W-:-:S02]  /*10a80*/  ISETP.NE.AND P3, PT, R4, RZ, PT ;  /* 0x000000ff0400720c */ /* 0x000fc40003f65270 */
[C---:B------:R-:W-:Y:S02]  /*10a90*/  ISETP.LT.OR P5, PT, R2.reuse, R237, P2 ;  /* 0x000000ed0200720c */ /* 0x040fe400017a1670 */
[C---:B------:R-:W-:Y:S02]  /*10aa0*/  ISETP.LT.OR P1, PT, R2.reuse, R236, P1 ;  /* 0x000000ec0200720c */ /* 0x040fe40000f21670 */
[----:B------:R-:W-:Y:S02]  /*10ab0*/  ISETP.LT.OR P4, PT, R2, R235, P0 ;  /* 0x000000eb0200720c */ /* 0x000fe40000781670 */
[----:B------:R-:W-:Y:S02]  /*10ac0*/  IADD3 R2, R0, 0x61, RZ ;  /* 0x0000006100027810 */ /* 0x000fe40007ffe0ff */
[----:B------:R-:W-:Y:S02]  /*10ad0*/  ISETP.NE.AND P2, PT, R3, RZ, PT ;  /* 0x000000ff0300720c */ /* 0x000fe40003f45270 */
[----:B------:R-:W-:Y:S01]  /*10ae0*/  FSEL R106, R25, -INF , !P3 ;  /* 0xff800000196a7808 */ /* 0x000fe20005800000 */
[----:B------:R-:W-:Y:S01]  /*10af0*/  FMUL.FTZ R4, R146, c[0x0][0x2ec] ;  /* 0x0000bb0092047a20 */ /* 0x000fe20000410000 */
[----:B------:R-:W-:-:S02]  /*10b00*/  ISETP.GE.AND P3, PT, R2, R242, PT ;  /* 0x000000f20200720c */ /* 0x000fc40003f66270 */
[----:B------:R-:W-:Y:S02]  /*10b10*/  P2R R3, PR, RZ, 0x2 ;  /* 0x00000002ff037803 */ /* 0x000fe40000000000 */
[----:B------:R-:W-:Y:S02]  /*10b20*/  FSEL R249, R23, -INF , !P2 ;  /* 0xff80000017f97808 */ /* 0x000fe40005000000 */
[C---:B------:R-:W-:Y:S02]  /*10b30*/  ISETP.GE.AND P2, PT, R2.reuse, R241, PT ;  /* 0x000000f10200720c */ /* 0x040fe40003f46270 */
[C---:B------:R-:W-:Y:S02]  /*10b40*/  ISETP.GE.AND P1, PT, R2.reuse, R240, PT ;  /* 0x000000f00200720c */ /* 0x040fe40003f26270 */
        /* <DEDUP_REMOVED lines=8> */
[C---:B------:R-:W-:Y:S02]  /*10bd0*/  ISETP.LT.OR P1, PT, R2.reuse, R236, P1 ;  /* 0x000000ec0200720c */ /* 0x040fe40000f21670 */
[----:B------:R-:W-:Y:S02]  /*10be0*/  ISETP.LT.OR P0, PT, R2, R235, P0 ;  /* 0x000000eb0200720c */ /* 0x000fe40000701670 */
[----:B------:R-:W-:Y:S01]  /*10bf0*/  IADD3 R2, R0, 0x68, RZ ;  /* 0x0000006800027810 */ /* 0x000fe20007ffe0ff */
[----:B--2---:R-:W-:Y:S01]  /*10c00*/  FMUL.FTZ R4, R91, c[0x0][0x2ec] ;  /* 0x0000bb005b047a20 */ /* 0x004fe20000410000 */
[----:B------:R2:W-:Y:S01]  /*10c10*/  MUFU.TANH R17, R3 ;  /* 0x0000000300117308 */ /* 0x0005e20000002400 */
[----:B------:R-:W-:-:S02]  /*10c20*/  FSEL R99, R15, -INF , !P3 ;  /* 0xff8000000f637808 */ /* 0x000fc40005800000 */
[C---:B------:R-:W-:Y:S02]  /*10c30*/  ISETP.GE.AND P3, PT, R2.reuse, R242, PT ;  /* 0x000000f20200720c */ /* 0x040fe40003f66270 */
[----:B------:R-:W-:-:S03]  /*10c40*/  ISETP.GE.AND P2, PT, R2, R241, PT ;  /* 0x000000f10200720c */ /* 0x000fc60003f46270 */
[----:B------:R3:W-:Y:S01]  /*10c50*/  MUFU.TANH R13, R4 ;  /* 0x00000004000d7308 */ /* 0x0007e20000002400 */
[----:B------:R-:W-:Y:S01]  /*10c60*/  FSEL R87, R26, -INF , !P6 ;  /* 0xff8000001a577808 */ /* 0x000fe20007000000 */
[----:B------:R-:W-:Y:S01]  /*10c70*/  FMUL.FTZ R5, R147, c[0x0][0x2ec] ;  /* 0x0000bb0093057a20 */ /* 0x000fe20000410000 */
[----:B------:R-:W-:Y:S01]  /*10c80*/  FSEL R248, R10, -INF , !P4 ;  /* 0xff8000000af87808 */ /* 0x000fe20006000000 */
[----:B------:R-:W-:Y:S01]  /*10c90*/  FMUL.FTZ R6, R145, c[0x0][0x2ec] ;  /* 0x0000bb0091067a20 */ /* 0x000fe20000410000 */
[----:B--2---:R-:W-:Y:S01]  /*10ca0*/  P2R R3, PR, RZ, 0x1 ;  /* 0x00000001ff037803 */ /* 0x004fe20000000000 */
[----:B------:R2:W5:Y:S01]  /*10cb0*/  LDL.LU R147, [R1+0x114] ;  /* 0x0001140001937983 */ /* 0x0005620000300800 */
[----:B------:R-:W-:Y:S02]  /*10cc0*/  ISETP.GE.AND P0, PT, R2, R239, PT ;  /* 0x000000ef0200720c */ /* 0x000fe40003f06270 */
[----:B------:R-:W-:Y:S02]  /*10cd0*/  FSEL R91, R22, -INF , !P5 ;  /* 0xff800000165b7808 */ /* 0x000fe40006800000 */
[----:B---3--:R-:W-:-:S02]  /*10ce0*/  P2R R4, PR, RZ, 0x2 ;  /* 0x00000002ff047803 */ /* 0x008fc40000000000 */
[C---:B------:R-:W-:Y:S01]  /*10cf0*/  ISETP.LT.OR P6, PT, R2.reuse, R238, P3 ;  /* 0x000000ee0200720c */ /* 0x040fe20001fc1670 */
[----:B------:R-:W3:Y:S01]  /*10d00*/  MUFU.TANH R8, R5 ;  /* 0x0000000500087308 */ /* 0x000ee20000002400 */
[----:B------:R-:W-:Y:S01]  /*10d10*/  ISETP.GE.AND P1, PT, R2, R240, PT ;  /* 0x000000f00200720c */ /* 0x000fe20003f26270 */
[----:B------:R2:W5:Y:S01]  /*10d20*/  LDL.LU R146, [R1+0x110] ;  /* 0x0001100001927983 */ /* 0x0005620000300800 */
[----:B------:R-:W-:Y:S02]  /*10d30*/  ISETP.NE.AND P3, PT, R4, RZ, PT ;  /* 0x000000ff0400720c */ /* 0x000fe40003f65270 */
[C---:B------:R-:W-:Y:S01]  /*10d40*/  ISETP.LT.OR P5, PT, R2.reuse, R237, P2 ;  /* 0x000000ed0200720c */ /* 0x040fe200017a1670 */
[----:B------:R2:W5:Y:S01]  /*10d50*/  LDL.LU R145, [R1+0x10c] ;  /* 0x00010c0001917983 */ /* 0x0005620000300800 */
[C---:B------:R-:W-:Y:S02]  /*10d60*/  ISETP.LT.OR P1, PT, R2.reuse, R236, P1 ;  /* 0x000000ec0200720c */ /* 0x040fe40000f21670 */
[----:B------:R-:W-:-:S02]  /*10d70*/  ISETP.LT.OR P4, PT, R2, R235, P0 ;  /* 0x000000eb0200720c */ /* 0x000fc40000781670 */
[----:B------:R-:W-:Y:S02]  /*10d80*/  IADD3 R2, R0, 0x69, RZ ;  /* 0x0000006900027810 */ /* 0x000fe40007ffe0ff */
[----:B------:R-:W-:Y:S02]  /*10d90*/  ISETP.NE.AND P2, PT, R3, RZ, PT ;  /* 0x000000ff0300720c */ /* 0x000fe40003f45270 */
[----:B------:R-:W-:Y:S01]  /*10da0*/  FSEL R96, R21, -INF , !P3 ;  /* 0xff80000015607808 */ /* 0x000fe20005800000 */
[----:B------:R-:W-:Y:S01]  /*10db0*/  FMUL.FTZ R4, R143, c[0x0][0x2ec] ;  /* 0x0000bb008f047a20 */ /* 0x000fe20000410000 */
[----:B------:R-:W-:Y:S02]  /*10dc0*/  ISETP.GE.AND P3, PT, R2, R242, PT ;  /* 0x000000f20200720c */ /* 0x000fe40003f66270 */
[----:B------:R-:W-:Y:S02]  /*10dd0*/  P2R R3, PR, RZ, 0x2 ;  /* 0x00000002ff037803 */ /* 0x000fe40000000000 */
[----:B------:R-:W-:-:S02]  /*10de0*/  FSEL R247, R16, -INF , !P2 ;  /* 0xff80000010f77808 */ /* 0x000fc40005000000 */
[C---:B------:R-:W-:Y:S02]  /*10df0*/  ISETP.GE.AND P2, PT, R2.reuse, R241, PT ;  /* 0x000000f10200720c */ /* 0x040fe40003f46270 */
[C---:B------:R-:W-:Y:S02]  /*10e00*/  ISETP.GE.AND P1, PT, R2.reuse, R240, PT ;  /* 0x000000f00200720c */ /* 0x040fe40003f26270 */
[----:B------:R-:W-:Y:S02]  /*10e10*/  ISETP.GE.AND P0, PT, R2, R239, PT ;  /* 0x000000ef0200720c */ /* 0x000fe40003f06270 */
[----:B------:R-:W-:Y:S01]  /*10e20*/  FSEL R85, R12, -INF , !P6 ;  /* 0xff8000000c557808 */ /* 0x000fe20007000000 */
[----:B------:R1:W-:Y:S01]  /*10e30*/  MUFU.TANH R10, R4 ;  /* 0x00000004000a7308 */ /* 0x0003e20000002400 */
[----:B------:R-:W-:Y:S02]  /*10e40*/  ISETP.LT.OR P6, PT, R2, R238, P3 ;  /* 0x000000ee0200720c */ /* 0x000fe40001fc1670 */
[----:B----4-:R-:W-:-:S02]  /*10e50*/  FSEL R89, R9, -INF , !P5 ;  /* 0xff80000009597808 */ /* 0x010fc40006800000 */
[----:B------:R-:W-:Y:S01]  /*10e60*/  ISETP.NE.AND P3, PT, R3, RZ, PT ;  /* 0x000000ff0300720c */ /* 0x000fe20003f65270 */
[----:B------:R-:W-:Y:S01]  /*10e70*/  FMUL.FTZ R3, R141, c[0x0][0x2ec] ;  /* 0x0000bb008d037a20 */ /* 0x000fe20000410000 */
[C---:B------:R-:W-:Y:S02]  /*10e80*/  ISETP.LT.OR P5, PT, R2.reuse, R237, P2 ;  /* 0x000000ed0200720c */ /* 0x040fe400017a1670 */
[C---:B------:R-:W-:Y:S02]  /*10e90*/  ISETP.LT.OR P1, PT, R2.reuse, R236, P1 ;  /* 0x000000ec0200720c */ /* 0x040fe40000f21670 */
[----:B------:R-:W-:Y:S02]  /*10ea0*/  ISETP.LT.OR P0, PT, R2, R235, P0 ;  /* 0x000000eb0200720c */ /* 0x000fe40000701670 */
[----:B------:R-:W-:Y:S01]  /*10eb0*/  IADD3 R2, R0, 0x70, RZ ;  /* 0x0000007000027810 */ /* 0x000fe20007ffe0ff */
[----:B-1----:R-:W-:Y:S01]  /*10ec0*/  FMUL.FTZ R4, R142, c[0x0][0x2ec] ;  /* 0x0000bb008e047a20 */ /* 0x002fe20000410000 */
[----:B------:R-:W1:Y:S01]  /*10ed0*/  MUFU.TANH R7, R6 ;  /* 0x0000000600077308 */ /* 0x000e620000002400 */
[----:B------:R-:W-:-:S02]  /*10ee0*/  FSEL R93, R11, -INF , !P3 ;  /* 0xff8000000b5d7808 */ /* 0x000fc40005800000 */
[C---:B------:R-:W-:Y:S02]  /*10ef0*/  ISETP.GE.AND P3, PT, R2.reuse, R242, PT ;  /* 0x000000f20200720c */ /* 0x040fe40003f66270 */
[----:B------:R-:W-:-:S03]  /*10f00*/  ISETP.GE.AND P2, PT, R2, R241, PT ;  /* 0x000000f10200720c */ /* 0x000fc60003f46270 */
[----:B------:R4:W-:Y:S01]  /*10f10*/  MUFU.TANH R16, R4 ;  /* 0x0000000400107308 */ /* 0x0009e20000002400 */
[----:B------:R-:W-:Y:S01]  /*10f20*/  FMUL.FTZ R5, R144, c[0x0][0x2ec] ;  /* 0x0000bb0090057a20 */ /* 0x000fe20000410000 */
[----:B------:R-:W-:Y:S01]  /*10f30*/  FSEL R82, R20, -INF , !P6 ;  /* 0xff80000014527808 */ /* 0x000fe20007000000 */
[----:B------:R2:W5:Y:S05]  /*10f40*/  LDL.LU R144, [R1+0x108] ;  /* 0x0001080001907983 */ /* 0x00056a0000300800 */
[----:B------:R1:W-:Y:S01]  /*10f50*/  MUFU.TANH R6, R3 ;  /* 0x0000000300067308 */ /* 0x0003e20000002400 */
[----:B---3--:R-:W-:Y:S01]  /*10f60*/  FSEL R246, R8, -INF , !P4 ;  /* 0xff80000008f67808 */ /* 0x008fe20006000000 */
[----:B------:R2:W5:Y:S01]  /*10f70*/  LDL.LU R143, [R1+0x104] ;  /* 0x00010400018f7983 */ /* 0x0005620000300800 */
[----:B------:R-:W-:-:S02]  /*10f80*/  FSEL R86, R19, -INF , !P5 ;  /* 0xff80000013567808 */ /* 0x000fc40006800000 */
[----:B----4-:R-:W-:-:S03]  /*10f90*/  P2R R4, PR, RZ, 0x2 ;  /* 0x00000002ff047803 */ /* 0x010fc60000000000 */
[----:B------:R-:W3:Y:S01]  /*10fa0*/  MUFU.TANH R15, R5 ;  /* 0x00000005000f7308 */ /* 0x000ee20000002400 */
[C---:B------:R-:W-:Y:S01]  /*10fb0*/  ISETP.GE.AND P1, PT, R2.reuse, R240, PT ;  /* 0x000000f00200720c */ /* 0x040fe20003f26270 */
[----:B------:R2:W5:Y:S01]  /*10fc0*/  LDL.LU R142, [R1+0x100] ;  /* 0x00010000018e7983 */ /* 0x0005620000300800 */
[C---:B------:R-:W-:Y:S02]  /*10fd0*/  ISETP.LT.OR P6, PT, R2.reuse, R238, P3 ;  /* 0x000000ee0200720c */ /* 0x040fe40001fc1670 */
[----:B-1----:R-:W-:Y:S01]  /*10fe0*/  P2R R3, PR, RZ, 0x1 ;  /* 0x00000001ff037803 */ /* 0x002fe20000000000 */
[----:B------:R2:W5:Y:S01]  /*10ff0*/  LDL.LU R141, [R1+0xfc] ;  /* 0x0000fc00018d7983 */ /* 0x0005620000300800 */
[----:B------:R-:W-:Y:S02]  /*11000*/  ISETP.GE.AND P0, PT, R2, R239, PT ;  /* 0x000000ef0200720c */ /* 0x000fe40003f06270 */
[----:B------:R-:W-:Y:S02]  /*11010*/  ISETP.NE.AND P3, PT, R4, RZ, PT ;  /* 0x000000ff0400720c */ /* 0x000fe40003f65270 */
[----:B------:R-:W-:-:S02]  /*11020*/  ISETP.LT.OR P5, PT, R2, R237, P2 ;  /* 0x000000ed0200720c */ /* 0x000fc400017a1670 */
[C---:B------:R-:W-:Y:S02]  /*11030*/  ISETP.LT.OR P1, PT, R2.reuse, R236, P1 ;  /* 0x000000ec0200720c */ /* 0x040fe40000f21670 */
[----:B------:R-:W-:Y:S01]  /*11040*/  ISETP.LT.OR P4, PT, R2, R235, P0 ;  /* 0x000000eb0200720c */ /* 0x000fe20000781670 */
[----:B------:R-:W-:Y:S01]  /*11050*/  FMUL.FTZ R4, R139, c[0x0][0x2ec] ;  /* 0x0000bb008b047a20 */ /* 0x000fe20000410000 */
[----:B------:R-:W-:Y:S02]  /*11060*/  ISETP.NE.AND P2, PT, R3, RZ, PT ;  /* 0x000000ff0300720c */ /* 0x000fe40003f45270 */
[----:B------:R-:W-:Y:S02]  /*11070*/  IADD3 R2, R0, 0x71, RZ ;  /* 0x0000007100027810 */ /* 0x000fe40007ffe0ff */
[----:B------:R-:W-:Y:S01]  /*11080*/  FSEL R92, R18, -INF , !P3 ;  /* 0xff800000125c7808 */ /* 0x000fe20005800000 */
[----:B------:R1:W-:Y:S01]  /*11090*/  MUFU.TANH R11, R4 ;  /* 0x00000004000b7308 */ /* 0x0003e20000002400 */
[----:B------:R-:W-:-:S02]  /*110a0*/  P2R R3, PR, RZ, 0x2 ;  /* 0x00000002ff037803 */ /* 0x000fc40000000000 */
[----:B------:R-:W-:Y:S02]  /*110b0*/  ISETP.GE.AND P3, PT, R2, R242, PT ;  /* 0x000000f20200720c */ /* 0x000fe40003f66270 */
[----:B------:R-:W-:Y:S02]  /*110c0*/  FSEL R245, R14, -INF , !P2 ;  /* 0xff8000000ef57808 */ /* 0x000fe40005000000 */
[C---:B------:R-:W-:Y:S02]  /*110d0*/  ISETP.GE.AND P2, PT, R2.reuse, R241, PT ;  /* 0x000000f10200720c */ /* 0x040fe40003f46270 */
[C---:B------:R-:W-:Y:S02]  /*110e0*/  ISETP.GE.AND P1, PT, R2.reuse, R240, PT ;  /* 0x000000f00200720c */ /* 0x040fe40003f26270 */
[----:B------:R-:W-:Y:S02]  /*110f0*/  ISETP.GE.AND P0, PT, R2, R239, PT ;  /* 0x000000ef0200720c */ /* 0x000fe40003f06270 */
[----:B------:R-:W-:Y:S01]  /*11100*/  FSEL R27, R13, -INF , !P6 ;  /* 0xff8000000d1b7808 */ /* 0x000fe20007000000 */
[----:B-1----:R-:W-:Y:S01]  /*11110*/  FMUL.FTZ R4, R138, c[0x0][0x2ec] ;  /* 0x0000bb008a047a20 */ /* 0x002fe20000410000 */
[----:B------:R-:W-:-:S02]  /*11120*/  FSEL R83, R7, -INF , !P5 ;  /* 0xff80000007537808 */ /* 0x000fc40006800000 */
[----:B------:R-:W-:Y:S01]  /*11130*/  ISETP.LT.OR P6, PT, R2, R238, P3 ;  /* 0x000000ee0200720c */ /* 0x000fe20001fc1670 */
[----:B------:R-:W-:Y:S01]  /*11140*/  FMUL.FTZ R5, R140, c[0x0][0x2ec] ;  /* 0x0000bb008c057a20 */ /* 0x000fe20000410000 */
[----:B------:R-:W-:Y:S01]  /*11150*/  ISETP.NE.AND P3, PT, R3, RZ, PT ;  /* 0x000000ff0300720c */ /* 0x000fe20003f65270 */
[----:B------:R1:W-:Y:S01]  /*11160*/  MUFU.TANH R9, R4 ;  /* 0x0000000400097308 */ /* 0x0003e20000002400 */
[C---:B------:R-:W-:Y:S01]  /*11170*/  ISETP.LT.OR P5, PT, R2.reuse, R237, P2 ;  /* 0x000000ed0200720c */ /* 0x040fe200017a1670 */
[----:B------:R2:W5:Y:S01]  /*11180*/  LDL.LU R140, [R1+0xf8] ;  /* 0x0000f800018c7983 */ /* 0x0005620000300800 */
[C---:B------:R-:W-:Y:S02]  /*11190*/  ISETP.LT.OR P1, PT, R2.reuse, R236, P1 ;  /* 0x000000ec0200720c */ /* 0x040fe40000f21670 */
[----:B------:R-:W-:Y:S01]  /*111a0*/  ISETP.LT.OR P0, PT, R2, R235, P0 ;  /* 0x000000eb0200720c */ /* 0x000fe20000701670 */
[----:B------:R2:W5:Y:S01]  /*111b0*/  LDL.LU R139, [R1+0xf4] ;  /* 0x0000f400018b7983 */ /* 0x0005620000300800 */
[----:B------:R-:W-:Y:S01]  /*111c0*/  IADD3 R2, R0, 0x78, RZ ;  /* 0x0000007800027810 */ /* 0x000fe20007ffe0ff */
[----:B------:R4:W2:Y:S01]  /*111d0*/  MUFU.TANH R12, R5 ;  /* 0x00000005000c7308 */ /* 0x0008a20000002400 */
[----:B------:R-:W-:Y:S01]  /*111e0*/  FSEL R88, R10, -INF , !P3 ;  /* 0xff8000000a587808 */ /* 0x000fe20005800000 */
[----:B------:R2:W5:Y:S01]  /*111f0*/  LDL.LU R138, [R1+0xf0] ;  /* 0x0000f000018a7983 */ /* 0x0005620000300800 */
[C---:B------:R-:W-:Y:S01]  /*11200*/  ISETP.GE.AND P3, PT, R2.reuse, R242, PT ;  /* 0x000000f20200720c */ /* 0x040fe20003f66270 */
[----:B-1----:R-:W-:Y:S01]  /*11210*/  FMUL.FTZ R4, R137, c[0x0][0x2ec] ;  /* 0x0000bb0089047a20 */ /* 0x002fe20000410000 */
[----:B------:R-:W-:Y:S01]  /*11220*/  ISETP.GE.AND P2, PT, R2, R241, PT ;  /* 0x000000f10200720c */ /* 0x000fe20003f46270 */
[----:B------:R1:W5:Y:S02]  /*11230*/  LDL.LU R137, [R1+0xec] ;  /* 0x0000ec0001897983 */ /* 0x0003640000300800 */
[----:B------:R2:W-:Y:S01]  /*11240*/  MUFU.TANH R8, R4 ;  /* 0x0000000400087308 */ /* 0x0005e20000002400 */
[----:B------:R-:W-:Y:S01]  /*11250*/  P2R R3, PR, RZ, 0x1 ;  /* 0x00000001ff037803 */ /* 0x000fe20000000000 */
[----:B----4-:R-:W-:Y:S01]  /*11260*/  FMUL.FTZ R5, R136, c[0x0][0x2ec] ;  /* 0x0000bb0088057a20 */ /* 0x010fe20000410000 */
[----:B---3--:R-:W-:Y:S01]  /*11270*/  FSEL R26, R15, -INF , !P5 ;  /* 0xff8000000f1a7808 */ /* 0x008fe20006800000 */
[----:B------:R1:W5:Y:S01]  /*11280*/  LDL.LU R136, [R1+0xe8] ;  /* 0x0000e80001887983 */ /* 0x0003620000300800 */
[----:B------:R-:W-:-:S03]  /*11290*/  FSEL R215, R6, -INF , !P4 ;  /* 0xff80000006d77808 */ /* 0x000fc60006000000 */
[----:B------:R3:W-:Y:S01]  /*112a0*/  MUFU.TANH R7, R5 ;  /* 0x0000000500077308 */ /* 0x0007e20000002400 */
[C---:B------:R-:W-:Y:S01]  /*112b0*/  ISETP.LT.OR P5, PT, R2.reuse, R238, P3 ;  /* 0x000000ee0200720c */ /* 0x040fe20001fa1670 */
[----:B------:R-:W-:Y:S01]  /*112c0*/  FMUL.FTZ R6, R73, c[0x0][0x2ec] ;  /* 0x0000bb0049067a20 */ /* 0x000fe20000410000 */
[----:B------:R-:W-:Y:S01]  /*112d0*/  ISETP.LT.OR P3, PT, R2, R237, P2 ;  /* 0x000000ed0200720c */ /* 0x000fe20001761670 */
[----:B------:R1:W5:Y:S01]  /*112e0*/  LDL.LU R73, [R1+0xe4] ;  /* 0x0000e40001497983 */ /* 0x0003620000300800 */
[----:B--2---:R-:W-:Y:S02]  /*112f0*/  P2R R4, PR, RZ, 0x2 ;  /* 0x00000002ff047803 */ /* 0x004fe40000000000 */
[----:B------:R-:W-:Y:S02]  /*11300*/  FSEL R25, R17, -INF , !P6 ;  /* 0xff80000011197808 */ /* 0x000fe40007000000 */
[----:B------:R-:W-:Y:S01]  /*11310*/  ISETP.NE.AND P2, PT, R4, RZ, PT ;  /* 0x000000ff0400720c */ /* 0x000fe20003f45270 */
[----:B------:R-:W-:Y:S01]  /*11320*/  FMUL.FTZ R4, R71, c[0x0][0x2ec] ;  /* 0x0000bb0047047a20 */ /* 0x000fe20000410000 */
[----:B------:R-:W-:Y:S01]  /*11330*/  ISETP.NE.AND P6, PT, R3, RZ, PT ;  /* 0x000000ff0300720c */ /* 0x000fe20003fc5270 */
[----:B---3--:R-:W-:-:S02]  /*11340*/  FMUL.FTZ R5, R72, c[0x0][0x2ec] ;  /* 0x0000bb0048057a20 */ /* 0x008fc40000410000 */
[----:B------:R1:W5:Y:S01]  /*11350*/  LDL.LU R72, [R1+0xe0] ;  /* 0x0000e00001487983 */ /* 0x0003620000300800 */
[----:B------:R-:W-:-:S03]  /*11360*/  FMUL.FTZ R3, R70, c[0x0][0x2ec] ;  /* 0x0000bb0046037a20 */ /* 0x000fc60000410000 */
[----:B------:R1:W5:Y:S04]  /*11370*/  LDL.LU R71, [R1+0xdc] ;  /* 0x0000dc0001477983 */ /* 0x0003680000300800 */
[----:B------:R1:W5:Y:S01]  /*11380*/  LDL.LU R70, [R1+0xd8] ;  /* 0x0000d80001467983 */ /* 0x0003620000300800 */
[C---:B------:R-:W-:Y:S01]  /*11390*/  ISETP.GE.AND P1, PT, R2.reuse, R240, PT ;  /* 0x000000f00200720c */ /* 0x040fe20003f26270 */
[----:B------:R-:W2:Y:S01]  /*113a0*/  MUFU.TANH R6, R6 ;  /* 0x0000000600067308 */ /* 0x000ea20000002400 */
[----:B------:R-:W-:Y:S02]  /*113b0*/  ISETP.GE.AND P0, PT, R2, R239, PT ;  /* 0x000000ef0200720c */ /* 0x000fe40003f06270 */
[----:B------:R-:W-:Y:S02]  /*113c0*/  IADD3 R0, R0, 0x79, RZ ;  /* 0x0000007900007810 */ /* 0x000fe40007ffe0ff */
[----:B------:R-:W-:-:S02]  /*113d0*/  ISETP.LT.OR P1, PT, R2, R236, P1 ;  /* 0x000000ec0200720c */ /* 0x000fc40000f21670 */
[----:B------:R-:W-:Y:S02]  /*113e0*/  FSEL R84, R16, -INF , !P2 ;  /* 0xff80000010547808 */ /* 0x000fe40005000000 */
[----:B------:R-:W-:Y:S02]  /*113f0*/  ISETP.LT.OR P4, PT, R2, R235, P0 ;  /* 0x000000eb0200720c */ /* 0x000fe40000781670 */
[C---:B------:R-:W-:Y:S02]  /*11400*/  ISETP.GE.AND P2, PT, R0.reuse, R242, PT ;  /* 0x000000f20000720c */ /* 0x040fe40003f46270 */
[----:B------:R-:W-:Y:S02]  /*11410*/  ISETP.GE.AND P0, PT, R0, R240, PT ;  /* 0x000000f00000720c */ /* 0x000fe40003f06270 */
[----:B------:R-:W-:Y:S02]  /*11420*/  P2R R2, PR, RZ, 0x2 ;  /* 0x00000002ff027803 */ /* 0x000fe40000000000 */
[----:B------:R-:W-:-:S02]  /*11430*/  FSEL R214, R12, -INF , !P6 ;  /* 0xff8000000cd67808 */ /* 0x000fc40007000000 */
[C---:B------:R-:W-:Y:S02]  /*11440*/  ISETP.LT.OR P6, PT, R0.reuse, R238, P2 ;  /* 0x000000ee0000720c */ /* 0x040fe400017c1670 */
[----:B------:R-:W-:Y:S02]  /*11450*/  ISETP.LT.OR P2, PT, R0, R236, P0 ;  /* 0x000000ec0000720c */ /* 0x000fe40000741670 */
[----:B------:R-:W-:Y:S01]  /*11460*/  ISETP.NE.AND P0, PT, R2, RZ, PT ;  /* 0x000000ff0200720c */ /* 0x000fe20003f05270 */
[----:B------:R-:W3:Y:S03]  /*11470*/  MUFU.TANH R4, R4 ;  /* 0x0000000400047308 */ /* 0x000ee60000002400 */
[----:B--2---:R-:W-:Y:S02]  /*11480*/  FSEL R81, R6, -INF , !P0 ;  /* 0xff80000006517808 */ /* 0x004fe40004000000 */
[----:B------:R-:W-:-:S03]  /*11490*/  PLOP3.LUT P0, PT, PT, PT, UP0, 0x80, 0x0 ;  /* 0x000000000000781c */ /* 0x000fc60003f0f008 */
[----:B------:R-:W2:Y:S01]  /*114a0*/  MUFU.TANH R5, R5 ;  /* 0x0000000500057308 */ /* 0x000ea20000002400 */
[----:B------:R-:W-:-:S07]  /*114b0*/  ISETP.GE.AND P1, PT, R0, R241, PT ;  /* 0x000000f10000720c */ /* 0x000fce0003f26270 */
[----:B------:R-:W4:Y:S01]  /*114c0*/  MUFU.TANH R3, R3 ;  /* 0x0000000300037308 */ /* 0x000f220000002400 */
[----:B------:R-:W-:Y:S02]  /*114d0*/  FSEL R24, R8, -INF , !P3 ;  /* 0xff80000008187808 */ /* 0x000fe40005800000 */
[C---:B------:R-:W-:Y:S02]  /*114e0*/  ISETP.GE.AND P3, PT, R0.reuse, R239, PT ;  /* 0x000000ef0000720c */ /* 0x040fe40003f66270 */
[----:B------:R-:W-:Y:S02]  /*114f0*/  FSEL R22, R11, -INF , !P5 ;  /* 0xff8000000b167808 */ /* 0x000fe40006800000 */
[C---:B------:R-:W-:Y:S02]  /*11500*/  ISETP.LT.OR P5, PT, R0.reuse, R237, P1 ;  /* 0x000000ed0000720c */ /* 0x040fe40000fa1670 */
[----:B------:R-:W-:Y:S02]  /*11510*/  ISETP.LT.OR P1, PT, R0, R235, P3 ;  /* 0x000000eb0000720c */ /* 0x000fe40001f21670 */
[----:B---3--:R-:W-:-:S02]  /*11520*/  FSEL R213, R4, -INF , !P4 ;  /* 0xff80000004d57808 */ /* 0x008fc40006000000 */
[----:B------:R-:W-:Y:S02]  /*11530*/  LOP3.LUT P4, RZ, R234, 0x80000, RZ, 0xc0, !PT ;  /* 0x00080000eaff7812 */ /* 0x000fe4000788c0ff */
[----:B------:R-:W-:Y:S02]  /*11540*/  FSEL R21, R9, -INF , !P6 ;  /* 0xff80000009157808 */ /* 0x000fe40007000000 */
[----:B------:R-:W-:Y:S02]  /*11550*/  FSEL R23, R7, -INF , !P5 ;  /* 0xff80000007177808 */ /* 0x000fe40006800000 */
[----:B--2---:R-:W-:Y:S02]  /*11560*/  FSEL R80, R5, -INF , !P2 ;  /* 0xff80000005507808 */ /* 0x004fe40005000000 */
[----:B----4-:R-:W-:Y:S01]  /*11570*/  FSEL R212, R3, -INF , !P1 ;  /* 0xff80000003d47808 */ /* 0x010fe20004800000 */
[----:B------:R-:W-:Y:S05]  /*11580*/  @!P0 BRA `(.L_x_734) ;  /* 0x000006e000008947 */ /* 0x000fea0003800000 */
[----:B-1----:R-:W2:Y:S04]  /*11590*/  LDL.64 R202, [R1+0xc8] ;  /* 0x0000c80001ca7983 */ /* 0x002ea80000100a00 */
        /* <DEDUP_REMOVED lines=107> */
.L_x_736:
[----:B------:R-:W-:Y:S05]  /*11c50*/  BSYNC B0 ;  /* 0x0000000000007941 */ /* 0x000fea0003800000 */
.L_x_735:
[----:B------:R-:W0:Y:S02]  /*11c60*/  LDGDEPBAR ;  /* 0x00000000000079af */ /* 0x000e240000000000 */
.L_x_734:
[----:B-1----:R-:W2:Y:S04]  /*11c70*/  LDL.LU R6, [R1+0x98] ;  /* 0x0000980001067983 */ /* 0x002ea80000300800 */
[----:B------:R-:W3:Y:S04]  /*11c80*/  LDL.LU R0, [R1+0x90] ;  /* 0x0000900001007983 */ /* 0x000ee80000300800 */
[----:B------:R-:W4:Y:S04]  /*11c90*/  LDL.LU R5, [R1+0x94] ;  /* 0x0000940001057983 */ /* 0x000f280000300800 */
[----:B------:R-:W4:Y:S04]  /*11ca0*/  LDL.LU R4, [R1+0x88] ;  /* 0x0000880001047983 */ /* 0x000f280000300800 */
[----:B------:R-:W4:Y:S04]  /*11cb0*/  LDL.LU R2, [R1+0x60] ;  /* 0x0000600001027983 */ /* 0x000f280000300800 */
[----:B------:R-:W4:Y:S04]  /*11cc0*/  LDL.LU R3, [R1+0x84] ;  /* 0x0000840001037983 */ /* 0x000f280000300800 */
[----:B------:R1:W-:Y:S01]  /*11cd0*/  STL [R1+0x130], R241 ;  /* 0x000130f101007387 */ /* 0x0003e20000100800 */
[----:B------:R-:W-:Y:S01]  /*11ce0*/  MOV R35, R127 ;  /* 0x0000007f00237202 */ /* 0x000fe20000000f00 */
[----:B------:R-:W-:-:S02]  /*11cf0*/  IMAD.MOV.U32 R31, RZ, RZ, R101 ;  /* 0x000000ffff1f7224 */ /* 0x000fc400078e0065 */
[----:B------:R-:W-:Y:S01]  /*11d00*/  IMAD.MOV.U32 R33, RZ, RZ, R208 ;  /* 0x000000ffff217224 */ /* 0x000fe200078e00d0 */
[----:B------:R-:W-:Y:S04]  /*11d10*/  LDSM.16.MT88.4 R16, [R216+0x8000] ;  /* 0x00800000d810783b */ /* 0x000fe80000004200 */
[----:B-1----:R-:W4:Y:S04]  /*11d20*/  LDL.LU R241, [R1+0x64] ;  /* 0x0000640001f17983 */ /* 0x002f280000300800 */
        /* <DEDUP_REMOVED lines=10> */
[----:B------:R1:W-:Y:S04]  /*11dd0*/  STL [R1+0x104], R230 ;  /* 0x000104e601007387 */ /* 0x0003e80000100800 */
[----:B------:R1:W-:Y:S04]  /*11de0*/  STL [R1+0x100], R229 ;  /* 0x000100e501007387 */ /* 0x0003e80000100800 */
[----:B------:R-:W-:Y:S04]  /*11df0*/  STL [R1+0xfc], R228 ;  /* 0x0000fce401007387 */ /* 0x000fe80000100800 */
[----:B------:R1:W-:Y:S04]  /*11e00*/  STL [R1+0xf8], R227 ;  /* 0x0000f8e301007387 */ /* 0x0003e80000100800 */
[----:B------:R1:W-:Y:S02]  /*11e10*/  STL [R1+0xf4], R226 ;  /* 0x0000f4e201007387 */ /* 0x0003e40000100800 */
[----:B-1----:R-:W-:-:S02]  /*11e20*/  MOV R232, R102 ;  /* 0x0000006600e87202 */ /* 0x002fc40000000f00 */
[----:B------:R-:W-:Y:S01]  /*11e30*/  STL [R1+0xf0], R225 ;  /* 0x0000f0e101007387 */ /* 0x000fe20000100800 */
[----:B------:R-:W-:-:S03]  /*11e40*/  MOV R231, R103 ;  /* 0x0000006700e77202 */ /* 0x000fc60000000f00 */
[----:B------:R1:W-:Y:S01]  /*11e50*/  STL [R1+0xec], R224 ;  /* 0x0000ece001007387 */ /* 0x0003e20000100800 */
[----:B------:R-:W-:-:S03]  /*11e60*/  IMAD.MOV.U32 R230, RZ, RZ, R55 ;  /* 0x000000ffffe67224 */ /* 0x000fc600078e0037 */
[----:B------:R-:W-:Y:S01]  /*11e70*/  STL [R1+0xe8], R223 ;  /* 0x0000e8df01007387 */ /* 0x000fe20000100800 */
[----:B------:R-:W-:-:S03]  /*11e80*/  IMAD.MOV.U32 R229, RZ, RZ, R116 ;  /* 0x000000ffffe57224 */ /* 0x000fc600078e0074 */
[----:B------:R-:W-:Y:S04]  /*11e90*/  STL [R1+0xe4], R222 ;  /* 0x0000e4de01007387 */ /* 0x000fe80000100800 */
[----:B------:R-:W-:Y:S01]  /*11ea0*/  STL [R1+0xe0], R221 ;  /* 0x0000e0dd01007387 */ /* 0x000fe20000100800 */
[----:B------:R-:W-:-:S03]  /*11eb0*/  MOV R227, R117 ;  /* 0x0000007500e37202 */ /* 0x000fc60000000f00 */
[----:B------:R-:W-:Y:S01]  /*11ec0*/  STL [R1+0xdc], R220 ;  /* 0x0000dcdc01007387 */ /* 0x000fe20000100800 */
[----:B------:R-:W-:-:S03]  /*11ed0*/  IMAD.MOV.U32 R226, RZ, RZ, R126 ;  /* 0x000000ffffe27224 */ /* 0x000fc600078e007e */
[----:B------:R1:W-:Y:S04]  /*11ee0*/  STL [R1+0xd8], R135 ;  /* 0x0000d88701007387 */ /* 0x0003e80000100800 */
[----:B------:R-:W4:Y:S01]  /*11ef0*/  LDL.LU R11, [R1+0x9c] ;  /* 0x00009c00010b7983 */ /* 0x000f220000300800 */
[----:B-1----:R-:W-:-:S03]  /*11f00*/  IMAD.MOV.U32 R224, RZ, RZ, R119 ;  /* 0x000000ffffe07224 */ /* 0x002fc600078e0077 */
[----:B------:R-:W4:Y:S04]  /*11f10*/  LDL.LU R10, [R1+0xa0] ;  /* 0x0000a000010a7983 */ /* 0x000f280000300800 */
[----:B------:R-:W4:Y:S04]  /*11f20*/  LDL.LU R240, [R1+0x28] ;  /* 0x0000280001f07983 */ /* 0x000f280000300800 */
[----:B------:R-:W4:Y:S01]  /*11f30*/  LDL.LU R238, [R1+0x8c] ;  /* 0x00008c0001ee7983 */ /* 0x000f220000300800 */
[----:B------:R-:W-:Y:S02]  /*11f40*/  MOV R135, R118 ;  /* 0x0000007600877202 */ /* 0x000fe40000000f00 */
[----:B--2---:R-:W-:-:S02]  /*11f50*/  MOV R221, R6 ;  /* 0x0000000600dd7202 */ /* 0x004fc40000000f00 */
[----:B---3--:R-:W-:Y:S02]  /*11f60*/  MOV R32, R0 ;  /* 0x0000000000207202 */ /* 0x008fe40000000f00 */
[----:B-----5:R-:W-:Y:S01]  /*11f70*/  FMNMX.FTZ R0, R73, R40, !PT ;  /* 0x0000002849007209 */ /* 0x020fe20007810000 */
[----:B----4-:R-:W-:-:S03]  /*11f80*/  IMAD.MOV.U32 R225, RZ, RZ, R5 ;  /* 0x000000ffffe17224 */ /* 0x010fc600078e0005 */
[----:B------:R-:W-:Y:S02]  /*11f90*/  FMNMX.FTZ R0, R43, R0, !PT ;  /* 0x000000002b007209 */ /* 0x000fe40007810000 */
[----:B------:R-:W-:Y:S02]  /*11fa0*/  MOV R228, R4 ;  /* 0x0000000400e47202 */ /* 0x000fe40000000f00 */
[----:B------:R-:W-:Y:S02]  /*11fb0*/  FMNMX.FTZ R0, R38, R0, !PT ;  /* 0x0000000026007209 */ /* 0x000fe40007810000 */
[----:B------:R-:W-:Y:S02]  /*11fc0*/  MOV R30, R2 ;  /* 0x00000002001e7202 */ /* 0x000fe40000000f00 */
[----:B------:R-:W-:Y:S01]  /*11fd0*/  FMNMX.FTZ R0, R37, R0, !PT ;  /* 0x0000000025007209 */ /* 0x000fe20007810000 */
[----:B------:R-:W-:-:S03]  /*11fe0*/  IMAD.MOV.U32 R29, RZ, RZ, R3 ;  /* 0x000000ffff1d7224 */ /* 0x000fc600078e0003 */
        /* <DEDUP_REMOVED lines=29> */
[----:B------:R-:W-:-:S04]  /*121c0*/  FMNMX.FTZ R0, R44, R0, !PT ;  /* 0x000000002c007209 */ /* 0x000fc80007810000 */
[----:B------:R-:W-:Y:S02]  /*121d0*/  FMNMX.FTZ R2, R42, R0, !PT ;  /* 0x000000002a027209 */ /* 0x000fe40007810000 */
[----:B------:R-:W-:Y:S02]  /*121e0*/  FMNMX.FTZ R0, R21, R3, !PT ;  /* 0x0000000315007209 */ /* 0x000fe40007810000 */
[----:B------:R-:W-:-:S03]  /*121f0*/  FMNMX.FTZ R2, R68, R2, !PT ;  /* 0x0000000244027209 */ /* 0x000fc60007810000 */
        /* <DEDUP_REMOVED lines=104> */
[----:B------:R-:W3:Y:S01]  /*12880*/  SHFL.BFLY PT, R7, R2, 0x1, 0x1f ;  /* 0x0c201f0002077f89 */ /* 0x000ee200000e0000 */
        /* <DEDUP_REMOVED lines=8> */
[----:B----4-:R-:W-:-:S07]  /*12910*/  FFMA.FTZ R3, R43, c[0x0][0x23c], -R4 ;  /* 0x00008f002b037a23 */ /* 0x010fce0000010804 */
[----:B------:R2:W-:Y:S01]  /*12920*/  MUFU.EX2 R222, R3 ;  /* 0x0000000300de7308 */ /* 0x0005e20000000800 */
[----:B-1----:R-:W-:-:S05]  /*12930*/  FMNMX.FTZ R0, R5, R6, !PT ;  /* 0x0000000605007209 */ /* 0x002fca0007810000 */
[----:B------:R-:W1:Y:S01]  /*12940*/  SHFL.BFLY PT, R6, R0, 0x1, 0x1f ;  /* 0x0c201f0000067f89 */ /* 0x000e6200000e0000 */
[----:B--2---:R-:W-:Y:S01]  /*12950*/  FMUL.FTZ R3, R202, c[0x0][0x23c] ;  /* 0x00008f00ca037a20 */ /* 0x004fe20000410000 */
[----:B---3--:R-:W-:-:S04]  /*12960*/  FMNMX.FTZ R201, R2, R7, !PT ;  /* 0x0000000702c97209 */ /* 0x008fc80007810000 */
[----:B------:R-:W-:-:S05]  /*12970*/  FSEL R3, R3, RZ, P2 ;  /* 0x000000ff03037208 */ /* 0x000fca0001000000 */
[--C-:B------:R-:W-:Y:S02]  /*12980*/  FFMA.FTZ R5, R41, c[0x0][0x23c], -R3.reuse ;  /* 0x00008f0029057a23 */ /* 0x100fe40000010803 */
[----:B------:R-:W-:Y:S02]  /*12990*/  FFMA.FTZ R2, R47, c[0x0][0x23c], -R3 ;  /* 0x00008f002f027a23 */ /* 0x000fe40000010803 */
[----:B------:R2:W-:Y:S01]  /*129a0*/  MUFU.EX2 R13, R5 ;  /* 0x00000005000d7308 */ /* 0x0005e20000000800 */
[----:B------:R-:W-:-:S07]  /*129b0*/  FSETP.NEU.FTZ.AND P1, PT, R201, -INF , PT ;  /* 0xff800000c900780b */ /* 0x000fce0003f3d000 */
[----:B------:R3:W-:Y:S01]  /*129c0*/  MUFU.EX2 R223, R2 ;  /* 0x0000000200df7308 */ /* 0x0007e20000000800 */
[----:B--2---:R-:W-:-:S07]  /*129d0*/  FFMA.FTZ R5, R44, c[0x0][0x23c], -R3 ;  /* 0x00008f002c057a23 */ /* 0x004fce0000010803 */
[----:B------:R2:W-:Y:S01]  /*129e0*/  MUFU.EX2 R28, R5 ;  /* 0x00000005001c7308 */ /* 0x0005e20000000800 */
[----:B---3--:R-:W-:Y:S01]  /*129f0*/  FMUL.FTZ R2, R201, c[0x0][0x23c] ;  /* 0x00008f00c9027a20 */ /* 0x008fe20000410000 */
[----:B-1----:R-:W-:-:S04]  /*12a00*/  FMNMX.FTZ R200, R0, R6, !PT ;  /* 0x0000000600c87209 */ /* 0x002fc80007810000 */
[----:B------:R-:W-:Y:S01]  /*12a10*/  FSEL R2, R2, RZ, P1 ;  /* 0x000000ff02027208 */ /* 0x000fe20000800000 */
[----:B--2---:R-:W-:-:S04]  /*12a20*/  FFMA.FTZ R5, R42, c[0x0][0x23c], -R3 ;  /* 0x00008f002a057a23 */ /* 0x004fc80000010803 */
        /* <DEDUP_REMOVED lines=13> */
[----:B------:R-:W-:Y:S01]  /*12b00*/  FSEL R7, R202, RZ, P2 ;  /* 0x000000ffca077208 */ /* 0x000fe20001000000 */
[----:B------:R-:W-:Y:S02]  /*12b10*/  FADD.FTZ R6, R73, -R6 ;  /* 0x8000000649067221 */ /* 0x000fe40000010000 */
[----:B-1----:R-:W-:-:S04]  /*12b20*/  FFMA.FTZ R5, R48, c[0x0][0x23c], -R0 ;  /* 0x00008f0030057a23 */ /* 0x002fc80000010800 */
[----:B------:R1:W-:Y:S01]  /*12b30*/  MUFU.EX2 R126, R5 ;  /* 0x00000005007e7308 */ /* 0x0003e20000000800 */
[----:B------:R-:W-:Y:S02]  /*12b40*/  FADD.FTZ R7, R72, -R7 ;  /* 0x8000000748077221 */ /* 0x000fe40000010000 */
[----:B-1----:R-:W-:-:S05]  /*12b50*/  FFMA.FTZ R5, R52, c[0x0][0x23c], -R0 ;  /* 0x00008f0034057a23 */ /* 0x002fca0000010800 */
[----:B------:R1:W-:Y:S01]  /*12b60*/  MUFU.EX2 R9, R5 ;  /* 0x0000000500097308 */ /* 0x0003e20000000800 */
[----:B------:R-:W-:Y:S02]  /*12b70*/  FMUL.FTZ R7, R7, c[0x0][0x23c] ;  /* 0x00008f0007077a20 */ /* 0x000fe40000410000 */
[----:B-1----:R-:W-:-:S05]  /*12b80*/  FFMA.FTZ R5, R50, c[0x0][0x23c], -R0 ;  /* 0x00008f0032057a23 */ /* 0x002fca0000010800 */
[----:B------:R1:W-:Y:S08]  /*12b90*/  MUFU.EX2 R237, R5 ;  /* 0x0000000500ed7308 */ /* 0x0003f00000000800 */
[----:B------:R2:W3:Y:S01]  /*12ba0*/  MUFU.EX2 R20, R7 ;  /* 0x0000000700147308 */ /* 0x0004e20000000800 */
[----:B-1----:R-:W-:Y:S01]  /*12bb0*/  FMUL.FTZ R5, R6, c[0x0][0x23c] ;  /* 0x00008f0006057a20 */ /* 0x002fe20000410000 */
[----:B------:R-:W-:-:S05]  /*12bc0*/  FSEL R6, R201, RZ, P1 ;  /* 0x000000ffc9067208 */ /* 0x000fca0000800000 */
[----:B------:R-:W-:Y:S01]  /*12bd0*/  FADD.FTZ R8, R71, -R6 ;  /* 0x8000000647087221 */ /* 0x000fe20000010000 */
[----:B------:R-:W-:Y:S01]  /*12be0*/  FSEL R6, R200, RZ, P0 ;  /* 0x000000ffc8067208 */ /* 0x000fe20000000000 */
[----:B------:R-:W1:Y:S04]  /*12bf0*/  MUFU.EX2 R5, R5 ;  /* 0x0000000500057308 */ /* 0x000e680000000800 */
[----:B------:R-:W-:Y:S02]  /*12c00*/  FADD.FTZ R6, R70, -R6 ;  /* 0x8000000646067221 */ /* 0x000fe40000010000 */
[----:B--2---:R-:W-:Y:S02]  /*12c10*/  FMUL.FTZ R7, R8, c[0x0][0x23c] ;  /* 0x00008f0008077a20 */ /* 0x004fe40000410000 */
[----:B------:R-:W-:-:S02]  /*12c20*/  FMUL.FTZ R6, R6, c[0x0][0x23c] ;  /* 0x00008f0006067a20 */ /* 0x000fc40000410000 */
[----:B------:R-:W-:Y:S02]  /*12c30*/  FFMA.FTZ R8, R51, c[0x0][0x23c], -R0 ;  /* 0x00008f0033087a23 */ /* 0x000fe40000010800 */
[----:B------:R-:W2:Y:S01]  /*12c40*/  MUFU.EX2 R7, R7 ;  /* 0x0000000700077308 */ /* 0x000ea20000000800 */
[-C--:B---3--:R-:W-:Y:S01]  /*12c50*/  FFMA.FTZ R208, R10, R20.reuse, R13 ;  /* 0x000000140ad07223 */ /* 0x088fe2000001000d */
[----:B------:R-:W-:Y:S01]  /*12c60*/  F2FP.PACK_AB R13, R223, R13 ;  /* 0x0000000ddf0d723e */ /* 0x000fe200000000ff */
[----:B------:R-:W-:Y:S01]  /*12c70*/  FMUL.FTZ R142, R142, R20 ;  /* 0x000000148e8e7220 */ /* 0x000fe20000410000 */
[----:B------:R-:W-:Y:S01]  /*12c80*/  F2FP.PACK_AB R14, R236, R34 ;  /* 0x00000022ec0e723e */ /* 0x000fe200000000ff */
[----:B-1----:R-:W-:-:S03]  /*12c90*/  FFMA.FTZ R244, R11, R5, R12 ;  /* 0x000000050bf47223 */ /* 0x002fc6000001000c */
[----:B------:R-:W1:Y:S01]  /*12ca0*/  MUFU.EX2 R6, R6 ;  /* 0x0000000600067308 */ /* 0x000e620000000800 */
[-C--:B------:R-:W-:Y:S01]  /*12cb0*/  FMUL.FTZ R140, R140, R5.reuse ;  /* 0x000000058c8c7220 */ /* 0x080fe20000410000 */
[----:B------:R-:W-:Y:S01]  /*12cc0*/  F2FP.PACK_AB R12, R222, R12 ;  /* 0x0000000cde0c723e */ /* 0x000fe200000000ff */
[----:B------:R-:W-:Y:S01]  /*12cd0*/  FMUL.FTZ R141, R141, R5 ;  /* 0x000000058d8d7220 */ /* 0x000fe20000410000 */
[----:B------:R-:W-:Y:S01]  /*12ce0*/  F2FP.PACK_AB R15, R235, R28 ;  /* 0x0000001ceb0f723e */ /* 0x000fe200000000ff */
[----:B------:R-:W-:-:S03]  /*12cf0*/  FMUL.FTZ R143, R143, R20 ;  /* 0x000000148f8f7220 */ /* 0x000fc60000410000 */
[----:B------:R3:W4:Y:S04]  /*12d00*/  MUFU.EX2 R233, R8 ;  /* 0x0000000800e97308 */ /* 0x0007280000000800 */
[----:B------:R-:W-:Y:S01]  /*12d10*/  HMMA.16816.F32 R116, R12, R16, R140 ;  /* 0x000000100c74723c */ /* 0x000fe2000000188c */
[----:B------:R-:W-:Y:S01]  /*12d20*/  F2FP.PACK_AB R10, R234, R239 ;  /* 0x000000efea0a723e */ /* 0x000fe200000000ff */
[----:B--2---:R-:W-:-:S05]  /*12d30*/  FMUL.FTZ R148, R148, R7 ;  /* 0x0000000794947220 */ /* 0x004fca0000410000 */
[----:B------:R-:W-:Y:S02]  /*12d40*/  IMAD.MOV.U32 R141, RZ, RZ, R9 ;  /* 0x000000ffff8d7224 */ /* 0x000fe400078e0009 */
[----:B------:R-:W-:Y:S02]  /*12d50*/  FMUL.FTZ R149, R149, R7 ;  /* 0x0000000795957220 */ /* 0x000fe40000410000 */
[-C--:B-1----:R-:W-:Y:S01]  /*12d60*/  FMUL.FTZ R150, R150, R6.reuse ;  /* 0x0000000696967220 */ /* 0x082fe20000410000 */
[----:B---3--:R-:W-:Y:S01]  /*12d70*/  F2FP.PACK_AB R8, R220, R127 ;  /* 0x0000007fdc08723e */ /* 0x008fe200000000ff */
[----:B------:R-:W-:Y:S01]  /*12d80*/  FMUL.FTZ R151, R151, R6 ;  /* 0x0000000697977220 */ /* 0x000fe20000410000 */
[----:B------:R-:W-:Y:S02]  /*12d90*/  F2FP.PACK_AB R9, R141, R126 ;  /* 0x0000007e8d09723e */ /* 0x000fe400000000ff */
[----:B----4-:R-:W-:Y:S01]  /*12da0*/  F2FP.PACK_AB R11, R233, R237 ;  /* 0x000000ede90b723e */ /* 0x010fe200000000ff */
[----:B------:R-:W-:-:S02]  /*12db0*/  FMUL.FTZ R144, R144, R5 ;  /* 0x0000000590907220 */ /* 0x000fc40000410000 */
[----:B------:R-:W-:Y:S02]  /*12dc0*/  FMUL.FTZ R145, R145, R5 ;  /* 0x0000000591917220 */ /* 0x000fe40000410000 */
[-C--:B------:R-:W-:Y:S02]  /*12dd0*/  FMUL.FTZ R136, R136, R7.reuse ;  /* 0x0000000788887220 */ /* 0x080fe40000410000 */
[----:B------:R-:W-:Y:S02]  /*12de0*/  FMUL.FTZ R137, R137, R7 ;  /* 0x0000000789897220 */ /* 0x000fe40000410000 */
[-C--:B------:R-:W-:Y:S02]  /*12df0*/  FMUL.FTZ R138, R138, R6.reuse ;  /* 0x000000068a8a7220 */ /* 0x080fe40000410000 */
[----:B------:R-:W-:Y:S02]  /*12e00*/  FMUL.FTZ R139, R139, R6 ;  /* 0x000000068b8b7220 */ /* 0x000fe40000410000 */
[----:B------:R-:W-:-:S02]  /*12e10*/  FMUL.FTZ R146, R146, R20 ;  /* 0x0000001492927220 */ /* 0x000fc40000410000 */
[----:B------:R-:W-:Y:S01]  /*12e20*/  FMUL.FTZ R147, R147, R20 ;  /* 0x0000001493937220 */ /* 0x000fe20000410000 */
[C---:B------:R-:W-:Y:S07]  /*12e30*/  HMMA.16816.F32 R48, R8.reuse, R18, R148 ;  /* 0x000000120830723c */ /* 0x040fee0000001894 */
[----:B------:R-:W-:Y:S01]  /*12e40*/  MOV R148, R100 ;  /* 0x0000006400947202 */ /* 0x000fe20000000f00 */
[----:B------:R-:W-:Y:S08]  /*12e50*/  HMMA.16816.F32 R52, R8, R16, R136 ;  /* 0x000000100834723c */ /* 0x000ff00000001888 */
[----:B------:R-:W-:Y:S01]  /*12e60*/  HMMA.16816.F32 R100, R12, R18, R144 ;  /* 0x000000120c64723c */ /* 0x000fe20000001890 */
[----:B------:R-:W1:Y:S01]  /*12e70*/  LDSM.16.MT88.4 R16, [R219+0x8000] ;  /* 0x00800000db10783b */ /* 0x000e620000004200 */
[----:B------:R-:W-:-:S02]  /*12e80*/  FMUL.FTZ R164, R164, R7 ;  /* 0x00000007a4a47220 */ /* 0x000fc40000410000 */
[----:B------:R-:W-:Y:S02]  /*12e90*/  FMUL.FTZ R165, R165, R7 ;  /* 0x00000007a5a57220 */ /* 0x000fe40000410000 */
[-C--:B------:R-:W-:Y:S02]  /*12ea0*/  FMUL.FTZ R166, R166, R6.reuse ;  /* 0x00000006a6a67220 */ /* 0x080fe40000410000 */
[----:B------:R-:W-:Y:S02]  /*12eb0*/  FMUL.FTZ R167, R167, R6 ;  /* 0x00000006a7a77220 */ /* 0x000fe40000410000 */
[-C--:B------:R-:W-:Y:S02]  /*12ec0*/  FMUL.FTZ R160, R160, R5.reuse ;  /* 0x00000005a0a07220 */ /* 0x080fe40000410000 */
[----:B------:R-:W-:Y:S02]  /*12ed0*/  FMUL.FTZ R161, R161, R5 ;  /* 0x00000005a1a17220 */ /* 0x000fe40000410000 */
[----:B------:R-:W-:-:S02]  /*12ee0*/  FMUL.FTZ R162, R162, R20 ;  /* 0x00000014a2a27220 */ /* 0x000fc40000410000 */
[----:B------:R-:W-:Y:S02]  /*12ef0*/  FMUL.FTZ R163, R163, R20 ;  /* 0x00000014a3a37220 */ /* 0x000fe40000410000 */
[----:B------:R-:W-:Y:S02]  /*12f00*/  IMAD.MOV.U32 R145, RZ, RZ, R67 ;  /* 0x000000ffff917224 */ /* 0x000fe400078e0043 */
[----:B------:R-:W-:Y:S01]  /*12f10*/  IMAD.MOV.U32 R137, RZ, RZ, R64 ;  /* 0x000000ffff897224 */ /* 0x000fe200078e0040 */
[----:B-1----:R-:W-:Y:S07]  /*12f20*/  HMMA.16816.F32 R40, R8, R18, R164 ;  /* 0x000000120828723c */ /* 0x002fee00000018a4 */
[----:B------:R-:W-:-:S02]  /*12f30*/  MOV R165, R66 ;  /* 0x0000004200a57202 */ /* 0x000fc40000000f00 */
[----:B------:R-:W-:Y:S02]  /*12f40*/  MOV R164, R65 ;  /* 0x0000004100a47202 */ /* 0x000fe40000000f00 */
[----:B------:R-:W-:Y:S01]  /*12f50*/  HMMA.16816.F32 R64, R12, R18, R160 ;  /* 0x000000120c40723c */ /* 0x000fe200000018a0 */
[----:B------:R-:W2:Y:S04]  /*12f60*/  LDL.LU R161, [R1+0xa4] ;  /* 0x0000a40001a17983 */ /* 0x000ea80000300800 */
[----:B------:R-:W3:Y:S01]  /*12f70*/  LDL.LU R162, [R1+0xa8] ;  /* 0x0000a80001a27983 */ /* 0x000ee20000300800 */
        /* <DEDUP_REMOVED lines=9> */
[----:B------:R-:W-:-:S02]  /*13010*/  IMAD.MOV.U32 R149, RZ, RZ, R61 ;  /* 0x000000ffff957224 */ /* 0x000fc400078e003d */
[----:B------:R-:W-:Y:S02]  /*13020*/  IMAD.MOV.U32 R143, RZ, RZ, R60 ;  /* 0x000000ffff8f7224 */ /* 0x000fe400078e003c */
[----:B------:R-:W-:Y:S01]  /*13030*/  IMAD.MOV.U32 R146, RZ, RZ, R62 ;  /* 0x000000ffff927224 */ /* 0x000fe200078e003e */
[-C--:B------:R-:W-:Y:S08]  /*13040*/  HMMA.16816.F32 R44, R8, R16.reuse, R152 ;  /* 0x00000010082c723c */ /* 0x080ff00000001898 */
[----:B------:R-:W-:Y:S01]  /*13050*/  HMMA.16816.F32 R60, R12, R16, R156 ;  /* 0x000000100c3c723c */ /* 0x000fe2000000189c */
[----:B------:R-:W1:Y:S01]  /*13060*/  LDSM.16.MT88.4 R16, [R217+0x8000] ;  /* 0x00800000d910783b */ /* 0x000e620000004200 */
[----:B------:R-:W-:-:S02]  /*13070*/  FMUL.FTZ R172, R172, R5 ;  /* 0x00000005acac7220 */ /* 0x000fc40000410000 */
[-C--:B------:R-:W-:Y:S02]  /*13080*/  FMUL.FTZ R173, R173, R5.reuse ;  /* 0x00000005adad7220 */ /* 0x080fe40000410000 */
[-C--:B------:R-:W-:Y:S02]  /*13090*/  FMUL.FTZ R176, R176, R5.reuse ;  /* 0x00000005b0b07220 */ /* 0x080fe40000410000 */
[----:B------:R-:W-:Y:S02]  /*130a0*/  FMUL.FTZ R177, R177, R5 ;  /* 0x00000005b1b17220 */ /* 0x000fe40000410000 */
[-C--:B------:R-:W-:Y:S02]  /*130b0*/  FMUL.FTZ R174, R174, R20.reuse ;  /* 0x00000014aeae7220 */ /* 0x080fe40000410000 */
[----:B------:R-:W-:Y:S02]  /*130c0*/  FMUL.FTZ R175, R175, R20 ;  /* 0x00000014afaf7220 */ /* 0x000fe40000410000 */
[----:B------:R-:W-:-:S02]  /*130d0*/  FMUL.FTZ R168, R168, R7 ;  /* 0x00000007a8a87220 */ /* 0x000fc40000410000 */
[-C--:B------:R-:W-:Y:S02]  /*130e0*/  FMUL.FTZ R169, R169, R7.reuse ;  /* 0x00000007a9a97220 */ /* 0x080fe40000410000 */
[-C--:B------:R-:W-:Y:S02]  /*130f0*/  FMUL.FTZ R170, R170, R6.reuse ;  /* 0x00000006aaaa7220 */ /* 0x080fe40000410000 */
[-C--:B------:R-:W-:Y:S02]  /*13100*/  FMUL.FTZ R171, R171, R6.reuse ;  /* 0x00000006abab7220 */ /* 0x080fe40000410000 */
[-C--:B------:R-:W-:Y:S02]  /*13110*/  FMUL.FTZ R180, R180, R7.reuse ;  /* 0x00000007b4b47220 */ /* 0x080fe40000410000 */
[----:B------:R-:W-:Y:S02]  /*13120*/  FMUL.FTZ R181, R181, R7 ;  /* 0x00000007b5b57220 */ /* 0x000fe40000410000 */
[----:B------:R-:W-:-:S02]  /*13130*/  FMUL.FTZ R182, R182, R6 ;  /* 0x00000006b6b67220 */ /* 0x000fc40000410000 */
[----:B------:R-:W-:Y:S02]  /*13140*/  FMUL.FTZ R183, R183, R6 ;  /* 0x00000006b7b77220 */ /* 0x000fe40000410000 */
[-C--:B------:R-:W-:Y:S02]  /*13150*/  FMUL.FTZ R178, R178, R20.reuse ;  /* 0x00000014b2b27220 */ /* 0x080fe40000410000 */
[----:B------:R-:W-:Y:S01]  /*13160*/  FMUL.FTZ R179, R179, R20 ;  /* 0x00000014b3b37220 */ /* 0x000fe20000410000 */
        /* <DEDUP_REMOVED lines=8> */
[----:B-1----:R-:W-:Y:S01]  /*131f0*/  HMMA.16816.F32 R36, R8, R16, R168 ;  /* 0x000000100824723c */ /* 0x002fe200000018a8 */
[----:B------:R-:W-:Y:S02]  /*13200*/  MOV R144, R69 ;  /* 0x0000004500907202 */ /* 0x000fe40000000f00 */
[----:B------:R-:W-:-:S05]  /*13210*/  MOV R166, R68 ;  /* 0x0000004400a67202 */ /* 0x000fca0000000f00 */
[----:B------:R-:W-:Y:S08]  /*13220*/  HMMA.16816.F32 R68, R12, R16, R172 ;  /* 0x000000100c44723c */ /* 0x000ff000000018ac */
[-C--:B------:R-:W-:Y:S08]  /*13230*/  HMMA.16816.F32 R32, R8, R18.reuse, R180 ;  /* 0x000000120820723c */ /* 0x080ff000000018b4 */
[----:B------:R-:W-:Y:S01]  /*13240*/  HMMA.16816.F32 R76, R12, R18, R176 ;  /* 0x000000120c4c723c */ /* 0x000fe200000018b0 */
[----:B------:R-:W1:Y:S01]  /*13250*/  LDSM.16.MT88.4 R16, [R218+0x8000] ;  /* 0x00800000da10783b */ /* 0x000e620000004200 */
[----:B------:R-:W-:Y:S01]  /*13260*/  MOV R163, R58 ;  /* 0x0000003a00a37202 */ /* 0x000fe20000000f00 */
[----:B------:R-:W-:Y:S01]  /*13270*/  IMAD.MOV.U32 R167, RZ, RZ, R74 ;  /* 0x000000ffffa77224 */ /* 0x000fe200078e004a */
[----:B------:R-:W-:Y:S01]  /*13280*/  MOV R154, R30 ;  /* 0x0000001e009a7202 */ /* 0x000fe20000000f00 */
[----:B------:R-:W-:Y:S01]  /*13290*/  IMAD.MOV.U32 R153, RZ, RZ, R29 ;  /* 0x000000ffff997224 */ /* 0x000fe200078e001d */
[----:B------:R-:W-:Y:S01]  /*132a0*/  MOV R159, R75 ;  /* 0x0000004b009f7202 */ /* 0x000fe20000000f00 */
[----:B------:R-:W-:-:S02]  /*132b0*/  FMUL.FTZ R188, R188, R5 ;  /* 0x00000005bcbc7220 */ /* 0x000fc40000410000 */
[-C--:B------:R-:W-:Y:S02]  /*132c0*/  FMUL.FTZ R189, R189, R5.reuse ;  /* 0x00000005bdbd7220 */ /* 0x080fe40000410000 */
[-C--:B------:R-:W-:Y:S02]  /*132d0*/  FMUL.FTZ R196, R196, R5.reuse ;  /* 0x00000005c4c47220 */ /* 0x080fe40000410000 */
[----:B------:R-:W-:Y:S01]  /*132e0*/  FMUL.FTZ R197, R197, R5 ;  /* 0x00000005c5c57220 */ /* 0x000fe20000410000 */
[----:B------:R-:W-:Y:S01]  /*132f0*/  MOV R5, R56 ;  /* 0x0000003800057202 */ /* 0x000fe20000000f00 */
[-C--:B------:R-:W-:Y:S02]  /*13300*/  FMUL.FTZ R192, R192, R7.reuse ;  /* 0x00000007c0c07220 */ /* 0x080fe40000410000 */
[----:B------:R-:W-:Y:S02]  /*13310*/  FMUL.FTZ R193, R193, R7 ;  /* 0x00000007c1c17220 */ /* 0x000fe40000410000 */
[----:B------:R-:W-:-:S02]  /*13320*/  FMUL.FTZ R194, R194, R6 ;  /* 0x00000006c2c27220 */ /* 0x000fc40000410000 */
[----:B------:R-:W-:Y:S02]  /*13330*/  FMUL.FTZ R195, R195, R6 ;  /* 0x00000006c3c37220 */ /* 0x000fe40000410000 */
[----:B------:R-:W-:Y:S02]  /*13340*/  IMAD.MOV.U32 R142, RZ, RZ, R31 ;  /* 0x000000ffff8e7224 */ /* 0x000fe400078e001f */
[----:B------:R-:W-:Y:S02]  /*13350*/  IMAD.MOV.U32 R151, RZ, RZ, R28 ;  /* 0x000000ffff977224 */ /* 0x000fe400078e001c */
[----:B------:R-:W-:Y:S01]  /*13360*/  IMAD.MOV.U32 R136, RZ, RZ, R57 ;  /* 0x000000ffff887224 */ /* 0x000fe200078e0039 */
[----:B-1----:R-:W-:Y:S01]  /*13370*/  HMMA.16816.F32 R28, R8, R18, R192 ;  /* 0x00000012081c723c */ /* 0x002fe200000018c0 */
[----:B------:R-:W-:Y:S02]  /*13380*/  IMAD.MOV.U32 R138, RZ, RZ, R59 ;  /* 0x000000ffff8a7224 */ /* 0x000fe400078e003b */
[----:B------:R-:W-:-:S02]  /*13390*/  FMUL.FTZ R184, R184, R7 ;  /* 0x00000007b8b87220 */ /* 0x000fc40000410000 */
[----:B------:R-:W-:Y:S02]  /*133a0*/  FMUL.FTZ R185, R185, R7 ;  /* 0x00000007b9b97220 */ /* 0x000fe40000410000 */
[-C--:B------:R-:W-:Y:S02]  /*133b0*/  FMUL.FTZ R186, R186, R6.reuse ;  /* 0x00000006baba7220 */ /* 0x080fe40000410000 */
[----:B------:R-:W-:Y:S02]  /*133c0*/  FMUL.FTZ R187, R187, R6 ;  /* 0x00000006bbbb7220 */ /* 0x000fe40000410000 */
[-C--:B------:R-:W-:Y:S02]  /*133d0*/  FMUL.FTZ R190, R190, R20.reuse ;  /* 0x00000014bebe7220 */ /* 0x080fe40000410000 */
[----:B------:R-:W-:-:S03]  /*133e0*/  FMUL.FTZ R191, R191, R20 ;  /* 0x00000014bfbf7220 */ /* 0x000fc60000410000 */
[-C--:B------:R-:W-:Y:S01]  /*133f0*/  HMMA.16816.F32 R56, R8, R16.reuse, R184 ;  /* 0x000000100838723c */ /* 0x080fe200000018b8 */
[--C-:B------:R-:W-:Y:S02]  /*13400*/  FFMA.FTZ R121, R121, c[0x0][0x23c], -R4.reuse ;  /* 0x00008f0079797a23 */ /* 0x100fe40000010804 */
[--C-:B------:R-:W-:Y:S02]  /*13410*/  FFMA.FTZ R120, R120, c[0x0][0x23c], -R4.reuse ;  /* 0x00008f0078787a23 */ /* 0x100fe40000010804 */
[--C-:B------:R-:W-:Y:S02]  /*13420*/  FFMA.FTZ R115, R115, c[0x0][0x23c], -R4.reuse ;  /* 0x00008f0073737a23 */ /* 0x100fe40000010804 */
[--C-:B------:R-:W-:Y:S01]  /*13430*/  FFMA.FTZ R186, R87, c[0x0][0x23c], -R4.reuse ;  /* 0x00008f0057ba7a23 */ /* 0x100fe20000010804 */
[----:B------:R-:W-:Y:S01]  /*13440*/  HMMA.16816.F32 R72, R12, R16, R188 ;  /* 0x000000100c48723c */ /* 0x000fe200000018bc */
        /* <DEDUP_REMOVED lines=8> */
[-C--:B------:R-:W-:Y:S02]  /*134d0*/  FMUL.FTZ R198, R198, R20.reuse ;  /* 0x00000014c6c67220 */ /* 0x080fe40000410000 */
[----:B------:R-:W-:Y:S02]  /*134e0*/  FMUL.FTZ R199, R199, R20 ;  /* 0x00000014c7c77220 */ /* 0x000fe40000410000 */
[----:B------:R-:W-:Y:S02]  /*134f0*/  FFMA.FTZ R140, R140, c[0x0][0x23c], -R3 ;  /* 0x00008f008c8c7a23 */ /* 0x000fe40000010803 */
[----:B---3--:R-:W-:Y:S02]  /*13500*/  FFMA.FTZ R126, R162, R6, R126 ;  /* 0x00000006a27e7223 */ /* 0x008fe4000001007e */
        /* <DEDUP_REMOVED lines=16> */
[----:B--2---:R-:W-:-:S02]  /*13610*/  FFMA.FTZ R127, R161, R7, R127 ;  /* 0x00000007a17f7223 */ /* 0x004fc4000001007f */
[----:B------:R-:W-:Y:S01]  /*13620*/  IMAD.MOV.U32 R150, RZ, RZ, R141 ;  /* 0x000000ffff967224 */ /* 0x000fe200078e008d */
[----:B------:R-:W-:Y:S01]  /*13630*/  MOV R141, R5 ;  /* 0x00000005008d7202 */ /* 0x000fe20000000f00 */
[----:B------:R-:W-:Y:S01]  /*13640*/  IMAD.MOV.U32 R161, RZ, RZ, R162 ;  /* 0x000000ffffa17224 */ /* 0x000fe200078e00a2 */
[----:B------:R-:W-:Y:S01]  /*13650*/  MOV R162, R163 ;  /* 0x000000a300a27202 */ /* 0x000fe20000000f00 */
[----:B------:R-:W-:Y:S02]  /*13660*/  FFMA.FTZ R5, R241, c[0x0][0x23c], -R4 ;  /* 0x00008f00f1057a23 */ /* 0x000fe40000010804 */
[----:B------:R-:W-:Y:S01]  /*13670*/  IMAD.MOV.U32 R163, RZ, RZ, R164 ;  /* 0x000000ffffa37224 */ /* 0x000fe200078e00a4 */
[----:B------:R-:W-:Y:S01]  /*13680*/  MOV R164, R165 ;  /* 0x000000a500a47202 */ /* 0x000fe20000000f00 */
[----:B------:R-:W-:Y:S01]  /*13690*/  IMAD.MOV.U32 R165, RZ, RZ, R167 ;  /* 0x000000ffffa57224 */ /* 0x000fe200078e00a7 */
[----:B------:R-:W-:Y:S01]  /*136a0*/  MOV R167, R152 ;  /* 0x0000009800a77202 */ /* 0x000fe20000000f00 */
[----:B------:R-:W-:Y:S01]  /*136b0*/  IMAD.MOV.U32 R152, RZ, RZ, R153 ;  /* 0x000000ffff987224 */ /* 0x000fe200078e0099 */
        /* <DEDUP_REMOVED lines=8> */
[----:B------:R-:W-:-:S02]  /*13740*/  IMAD.MOV.U32 R149, RZ, RZ, R150 ;  /* 0x000000ffff957224 */ /* 0x000fc400078e0096 */
[--C-:B------:R-:W-:Y:S02]  /*13750*/  FFMA.FTZ R179, R95, c[0x0][0x23c], -R3.reuse ;  /* 0x00008f005fb37a23 */ /* 0x100fe40000010803 */
[----:B------:R-:W-:Y:S01]  /*13760*/  FFMA.FTZ R185, R86, c[0x0][0x23c], -R3 ;  /* 0x00008f0056b97a23 */ /* 0x000fe20000010803 */
[----:B------:R-:W-:Y:S01]  /*13770*/  HMMA.16816.F32 R196, R12, R18, R196 ;  /* 0x000000120cc4723c */ /* 0x000fe200000018c4 */
[--C-:B------:R-:W-:Y:S02]  /*13780*/  FFMA.FTZ R6, R22, c[0x0][0x23c], -R4.reuse ;  /* 0x00008f0016067a23 */ /* 0x100fe40000010804 */
[----:B------:R-:W-:Y:S01]  /*13790*/  IMAD.MOV.U32 R90, RZ, RZ, R225 ;  /* 0x000000ffff5a7224 */ /* 0x000fe200078e00e1 */
[----:B------:R-:W-:Y:S01]  /*137a0*/  MOV R94, R220 ;  /* 0x000000dc005e7202 */ /* 0x000fe20000000f00 */
[----:B-1----:R-:W-:Y:S01]  /*137b0*/  FFMA.FTZ R5, R161, c[0x0][0x23c], -R4 ;  /* 0x00008f00a1057a23 */ /* 0x002fe20000010804 */
[----:B------:R-:W-:Y:S01]  /*137c0*/  MOV R161, R162 ;  /* 0x000000a200a17202 */ /* 0x000fe20000000f00 */
[----:B------:R-:W-:Y:S01]  /*137d0*/  IMAD.MOV.U32 R162, RZ, RZ, R163 ;  /* 0x000000ffffa27224 */ /* 0x000fe200078e00a3 */
[----:B------:R-:W-:Y:S01]  /*137e0*/  MOV R163, R164 ;  /* 0x000000a400a37202 */ /* 0x000fe20000000f00 */
[----:B------:R-:W1:Y:S01]  /*137f0*/  LDSM.16.MT88.4 R12, [R216+0x8800] ;  /* 0x00880000d80c783b */ /* 0x000e620000004200 */
[----:B------:R-:W-:Y:S01]  /*13800*/  MOV R164, R167 ;  /* 0x000000a700a47202 */ /* 0x000fe20000000f00 */
[----:B------:R-:W-:Y:S01]  /*13810*/  IMAD.MOV.U32 R167, RZ, RZ, R152 ;  /* 0x000000ffffa77224 */ /* 0x000fe200078e0098 */
[----:B------:R-:W-:Y:S01]  /*13820*/  MOV R152, R157 ;  /* 0x0000009d00987202 */ /* 0x000fe20000000f00 */
[----:B------:R-:W-:Y:S01]  /*13830*/  LDSM.16.MT88.4 R16, [R217+0x8800] ;  /* 0x00880000d910783b */ /* 0x000fe20000004200 */
[----:B------:R-:W-:Y:S01]  /*13840*/  MOV R157, R158 ;  /* 0x0000009e009d7202 */ /* 0x000fe20000000f00 */
        /* <DEDUP_REMOVED lines=8> */
[----:B------:R-:W-:Y:S01]  /*138d0*/  FFMA.FTZ R213, R213, c[0x0][0x23c], -R0 ;  /* 0x00008f00d5d57a23 */ /* 0x000fe20000010800 */
[----:B------:R-:W-:Y:S01]  /*138e0*/  MOV R149, R150 ;  /* 0x0000009600957202 */ /* 0x000fe20000000f00 */
[----:B------:R-:W-:Y:S01]  /*138f0*/  IMAD.MOV.U32 R150, RZ, RZ, R136 ;  /* 0x000000ffff967224 */ /* 0x000fe200078e0088 */
[----:B------:R-:W-:Y:S01]  /*13900*/  MOV R136, R232 ;  /* 0x000000e800887202 */ /* 0x000fe20000000f00 */
[----:B------:R-:W-:Y:S01]  /*13910*/  FFMA.FTZ R212, R212, c[0x0][0x23c], -R0 ;  /* 0x00008f00d4d47a23 */ /* 0x000fe20000010800 */
[----:B------:R2:W3:Y:S01]  /*13920*/  MUFU.EX2 R232, R5 ;  /* 0x0000000500e87308 */ /* 0x0004e20000000800 */
[----:B------:R4:W5:Y:S01]  /*13930*/  LDL.LU R241, [R1+0x130] ;  /* 0x0001300001f17983 */ /* 0x0009620000300800 */
[----:B--2---:R-:W-:Y:S01]  /*13940*/  FFMA.FTZ R5, R161, c[0x0][0x23c], -R4 ;  /* 0x00008f00a1057a23 */ /* 0x004fe20000010804 */
        /* <DEDUP_REMOVED lines=10> */
[----:B------:R-:W-:Y:S02]  /*139f0*/  IMAD.MOV.U32 R138, RZ, RZ, R230 ;  /* 0x000000ffff8a7224 */ /* 0x000fe400078e00e6 */
[----:B------:R2:W-:Y:S02]  /*13a00*/  MUFU.EX2 R230, R5 ;  /* 0x0000000500e67308 */ /* 0x0005e40000000800 */
[----:B--2---:R-:W-:Y:S01]  /*13a10*/  FFMA.FTZ R5, R161, c[0x0][0x23c], -R4 ;  /* 0x00008f00a1057a23 */ /* 0x004fe20000010804 */
[----:B------:R-:W-:-:S02]  /*13a20*/  MOV R161, R162 ;  /* 0x000000a200a17202 */ /* 0x000fc40000000f00 */
[----:B------:R-:W-:Y:S01]  /*13a30*/  MOV R162, R163 ;  /* 0x000000a300a27202 */ /* 0x000fe20000000f00 */
[----:B------:R-:W-:Y:S01]  /*13a40*/  IMAD.MOV.U32 R163, RZ, RZ, R157 ;  /* 0x000000ffffa37224 */ /* 0x000fe200078e009d */
[----:B------:R-:W-:Y:S02]  /*13a50*/  MOV R157, R146 ;  /* 0x00000092009d7202 */ /* 0x000fe40000000f00 */
[----:B------:R-:W-:Y:S01]  /*13a60*/  MOV R146, R147 ;  /* 0x0000009300927202 */ /* 0x000fe20000000f00 */
[----:B------:R-:W-:Y:S01]  /*13a70*/  IMAD.MOV.U32 R147, RZ, RZ, R150 ;  /* 0x000000ffff937224 */ /* 0x000fe200078e0096 */
[----:B------:R-:W-:Y:S01]  /*13a80*/  MOV R150, R136 ;  /* 0x0000008800967202 */ /* 0x000fe20000000f00 */
[----:B------:R2:W-:Y:S01]  /*13a90*/  MUFU.EX2 R7, R5 ;  /* 0x0000000500077308 */ /* 0x0005e20000000800 */
        /* <DEDUP_REMOVED lines=16> */
[----:B--2---:R-:W-:Y:S02]  /*13ba0*/  FFMA.FTZ R5, R175, c[0x0][0x23c], -R3 ;  /* 0x00008f00af057a23 */ /* 0x004fe40000010803 */
[----:B------:R-:W-:-:S02]  /*13bb0*/  IMAD.MOV.U32 R175, RZ, RZ, R166 ;  /* 0x000000ffffaf7224 */ /* 0x000fc400078e00a6 */
[----:B------:R-:W-:Y:S01]  /*13bc0*/  IMAD.MOV.U32 R166, RZ, RZ, R231 ;  /* 0x000000ffffa67224 */ /* 0x000fe200078e00e7 */
[----:B------:R-:W-:-:S03]  /*13bd0*/  MOV R173, R164 ;  /* 0x000000a400ad7202 */ /* 0x000fc60000000f00 */
[----:B------:R-:W-:Y:S01]  /*13be0*/  IMAD.MOV.U32 R165, RZ, RZ, R166 ;  /* 0x000000ffffa57224 */ /* 0x000fe200078e00a6 */
[----:B------:R-:W-:Y:S02]  /*13bf0*/  MOV R166, R167 ;  /* 0x000000a700a67202 */ /* 0x000fe40000000f00 */
[----:B------:R-:W-:Y:S01]  /*13c00*/  MOV R167, R152 ;  /* 0x0000009800a77202 */ /* 0x000fe20000000f00 */
[----:B------:R-:W-:Y:S01]  /*13c10*/  IMAD.MOV.U32 R152, RZ, RZ, R153 ;  /* 0x000000ffff987224 */ /* 0x000fe200078e0099 */
[----:B------:R-:W-:Y:S01]  /*13c20*/  MOV R171, R162 ;  /* 0x000000a200ab7202 */ /* 0x000fe20000000f00 */
[----:B------:R2:W1:Y:S01]  /*13c30*/  MUFU.EX2 R231, R5 ;  /* 0x0000000500e77308 */ /* 0x0004620000000800 */
[----:B------:R-:W-:Y:S02]  /*13c40*/  MOV R153, R154 ;  /* 0x0000009a00997202 */ /* 0x000fe40000000f00 */
[----:B------:R-:W-:Y:S02]  /*13c50*/  MOV R182, R170 ;  /* 0x000000aa00b67202 */ /* 0x000fe40000000f00 */
[----:B------:R-:W-:Y:S01]  /*13c60*/  MOV R154, R155 ;  /* 0x0000009b009a7202 */ /* 0x000fe20000000f00 */
[----:B------:R-:W-:Y:S01]  /*13c70*/  IMAD.MOV.U32 R155, RZ, RZ, R156 ;  /* 0x000000ffff9b7224 */ /* 0x000fe200078e009c */
[----:B------:R-:W-:-:S02]  /*13c80*/  MOV R183, R173 ;  /* 0x000000ad00b77202 */ /* 0x000fc40000000f00 */
[----:B------:R-:W-:Y:S02]  /*13c90*/  MOV R156, R142 ;  /* 0x0000008e009c7202 */ /* 0x000fe40000000f00 */
[----:B------:R-:W-:Y:S02]  /*13ca0*/  MOV R170, R174 ;  /* 0x000000ae00aa7202 */ /* 0x000fe40000000f00 */
[----:B------:R-:W-:Y:S01]  /*13cb0*/  MOV R142, R229 ;  /* 0x000000e5008e7202 */ /* 0x000fe20000000f00 */
[----:B--2---:R-:W-:Y:S01]  /*13cc0*/  FFMA.FTZ R5, R169, c[0x0][0x23c], -R3 ;  /* 0x00008f00a9057a23 */ /* 0x004fe20000010803 */
[----:B------:R-:W-:Y:S01]  /*13cd0*/  MOV R169, R171 ;  /* 0x000000ab00a97202 */ /* 0x000fe20000000f00 */
[----:B------:R-:W-:Y:S02]  /*13ce0*/  IMAD.MOV.U32 R171, RZ, RZ, R175 ;  /* 0x000000ffffab7224 */ /* 0x000fe400078e00af */
[----:B------:R2:W-:Y:S01]  /*13cf0*/  MUFU.EX2 R229, R5 ;  /* 0x0000000500e57308 */ /* 0x0005e20000000800 */
[----:B------:R-:W-:-:S02]  /*13d00*/  FFMA.FTZ R147, R211, c[0x0][0x23c], -R4 ;  /* 0x00008f00d3937a23 */ /* 0x000fc40000010804 */
[--C-:B------:R-:W-:Y:S02]  /*13d10*/  FFMA.FTZ R146, R207, c[0x0][0x23c], -R4.reuse ;  /* 0x00008f00cf927a23 */ /* 0x100fe40000010804 */
[----:B------:R-:W-:Y:S02]  /*13d20*/  FFMA.FTZ R145, R131, c[0x0][0x23c], -R4 ;  /* 0x00008f0083917a23 */ /* 0x000fe40000010804 */
[----:B--2---:R-:W-:Y:S02]  /*13d30*/  FFMA.FTZ R5, R182, c[0x0][0x23c], -R3 ;  /* 0x00008f00b6057a23 */ /* 0x004fe40000010803 */
        /* <DEDUP_REMOVED lines=16> */
[----:B------:R-:W-:Y:S02]  /*13e40*/  FFMA.FTZ R175, R97, c[0x0][0x23c], -R4 ;  /* 0x00008f0061af7a23 */ /* 0x000fe40000010804 */
[----:B------:R-:W-:Y:S01]  /*13e50*/  IMAD.MOV.U32 R152, RZ, RZ, R153 ;  /* 0x000000ffff987224 */ /* 0x000fe200078e0099 */
[----:B------:R-:W-:Y:S01]  /*13e60*/  MOV R153, R154 ;  /* 0x0000009a00997202 */ /* 0x000fe20000000f00 */
[----:B------:R-:W-:Y:S01]  /*13e70*/  FFMA.FTZ R4, R182, c[0x0][0x23c], -R2 ;  /* 0x00008f00b6047a23 */ /* 0x000fe20000010802 */
[----:B------:R-:W-:Y:S01]  /*13e80*/  MOV R154, R155 ;  /* 0x0000009b009a7202 */ /* 0x000fe20000000f00 */
[----:B------:R-:W-:Y:S01]  /*13e90*/  IMAD.MOV.U32 R155, RZ, RZ, R156 ;  /* 0x000000ffff9b7224 */ /* 0x000fe200078e009c */
[----:B------:R-:W-:Y:S01]  /*13ea0*/  MOV R156, R157 ;  /* 0x0000009d009c7202 */ /* 0x000fe20000000f00 */
[----:B------:R-:W-:Y:S01]  /*13eb0*/  FFMA.FTZ R113, R168, c[0x0][0x23c], -R3 ;  /* 0x00008f00a8717a23 */ /* 0x000fe20000010803 */
[----:B------:R-:W-:Y:S01]  /*13ec0*/  MOV R157, R158 ;  /* 0x0000009e009d7202 */ /* 0x000fe20000000f00 */
[----:B------:R2:W-:Y:S01]  /*13ed0*/  MUFU.EX2 R189, R4 ;  /* 0x0000000400bd7308 */ /* 0x0005e20000000800 */
[----:B------:R-:W-:Y:S01]  /*13ee0*/  IMAD.MOV.U32 R158, RZ, RZ, R159 ;  /* 0x000000ffff9e7224 */ /* 0x000fe200078e009f */
[----:B------:R-:W-:Y:S01]  /*13ef0*/  MOV R168, R172 ;  /* 0x000000ac00a87202 */ /* 0x000fe20000000f00 */
[----:B------:R-:W-:Y:S01]  /*13f00*/  IMAD.MOV.U32 R181, RZ, RZ, R171 ;  /* 0x000000ffffb57224 */ /* 0x000fe200078e00ab */
[----:B------:R-:W-:-:S02]  /*13f10*/  MOV R159, R143 ;  /* 0x0000008f009f7202 */ /* 0x000fc40000000f00 */
[----:B------:R-:W-:Y:S02]  /*13f20*/  MOV R172, R153 ;  /* 0x0000009900ac7202 */ /* 0x000fe40000000f00 */
[----:B------:R-:W-:Y:S01]  /*13f30*/  MOV R153, R138 ;  /* 0x0000008a00997202 */ /* 0x000fe20000000f00 */
[--C-:B------:R-:W-:Y:S01]  /*13f40*/  FFMA.FTZ R138, R210, c[0x0][0x23c], -R3.reuse ;  /* 0x00008f00d28a7a23 */ /* 0x100fe20000010803 */
[----:B------:R-:W-:Y:S01]  /*13f50*/  MOV R150, R238 ;  /* 0x000000ee00967202 */ /* 0x000fe20000000f00 */
[----:B------:R-:W-:Y:S02]  /*13f60*/  FFMA.FTZ R112, R183, c[0x0][0x23c], -R3 ;  /* 0x00008f00b7707a23 */ /* 0x000fe40000010803 */
[----:B--2---:R-:W-:Y:S01]  /*13f70*/  FFMA.FTZ R4, R170, c[0x0][0x23c], -R2 ;  /* 0x00008f00aa047a23 */ /* 0x004fe20000010802 */
[----:B------:R-:W-:Y:S01]  /*13f80*/  MOV R170, R167 ;  /* 0x000000a700aa7202 */ /* 0x000fe20000000f00 */
[----:B------:R-:W-:Y:S02]  /*13f90*/  IMAD.MOV.U32 R183, RZ, RZ, R165 ;  /* 0x000000ffffb77224 */ /* 0x000fe400078e00a5 */
[----:B------:R2:W-:Y:S01]  /*13fa0*/  MUFU.EX2 R210, R4 ;  /* 0x0000000400d27308 */ /* 0x0005e20000000800 */
[----:B------:R-:W-:Y:S01]  /*13fb0*/  MOV R165, R154 ;  /* 0x0000009a00a57202 */ /* 0x000fe20000000f00 */
[----:B------:R-:W-:Y:S01]  /*13fc0*/  IMAD.MOV.U32 R167, RZ, RZ, R159 ;  /* 0x000000ffffa77224 */ /* 0x000fe200078e009f */
[----:B------:R-:W-:Y:S01]  /*13fd0*/  MOV R136, R239 ;  /* 0x000000ef00887202 */ /* 0x000fe20000000f00 */
[----:B------:R-:W-:Y:S01]  /*13fe0*/  FFMA.FTZ R124, R169, c[0x0][0x23c], -R3 ;  /* 0x00008f00a97c7a23 */ /* 0x000fe20000010803 */
[----:B------:R-:W-:Y:S01]  /*13ff0*/  MOV R154, R158 ;  /* 0x0000009e009a7202 */ /* 0x000fe20000000f00 */
[----:B------:R-:W-:Y:S01]  /*14000*/  IMAD.MOV.U32 R171, RZ, RZ, R152 ;  /* 0x000000ffffab7224 */ /* 0x000fe200078e0098 */
[----:B------:R-:W-:-:S02]  /*14010*/  MOV R182, R160 ;  /* 0x000000a000b67202 */ /* 0x000fc40000000f00 */
[----:B------:R-:W-:Y:S02]  /*14020*/  MOV R169, R166 ;  /* 0x000000a600a97202 */ /* 0x000fe40000000f00 */
[----:B------:R-:W-:Y:S01]  /*14030*/  MOV R152, R150 ;  /* 0x0000009600987202 */ /* 0x000fe20000000f00 */
[----:B--2---:R-:W-:Y:S01]  /*14040*/  FFMA.FTZ R4, R181, c[0x0][0x23c], -R2 ;  /* 0x00008f00b5047a23 */ /* 0x004fe20000010802 */
[----:B------:R-:W-:Y:S01]  /*14050*/  MOV R150, R151 ;  /* 0x0000009700967202 */ /* 0x000fe20000000f00 */
[----:B------:R-:W-:Y:S02]  /*14060*/  IMAD.MOV.U32 R9, RZ, RZ, R165 ;  /* 0x000000ffff097224 */ /* 0x000fe400078e00a5 */
[----:B------:R2:W-:Y:S01]  /*14070*/  MUFU.EX2 R207, R4 ;  /* 0x0000000400cf7308 */ /* 0x0005e20000000800 */
        /* <DEDUP_REMOVED lines=12> */
[----:B--2---:R-:W-:Y:S01]  /*14140*/  FFMA.FTZ R4, R167, c[0x0][0x23c], -R2 ;  /* 0x00008f00a7047a23 */ /* 0x004fe20000010802 */
        /* <DEDUP_REMOVED lines=19> */
[----:B------:R-:W-:Y:S01]  /*14280*/  FFMA.FTZ R3, R9, c[0x0][0x23c], -R0 ;  /* 0x00008f0009037a23 */ /* 0x000fe20000010800 */
[----:B------:R-:W-:Y:S01]  /*14290*/  MOV R10, R166 ;  /* 0x000000a6000a7202 */ /* 0x000fe20000000f00 */
[----:B------:R-:W-:Y:S02]  /*142a0*/  FFMA.FTZ R25, R195, c[0x0][0x23c], -R2 ;  /* 0x00008f00c3197a23 */ /* 0x000fe40000010802 */
[----:B------:R-:W-:Y:S01]  /*142b0*/  IMAD.MOV.U32 R141, RZ, RZ, R240 ;  /* 0x000000ffff8d7224 */ /* 0x000fe200078e00f0 */
[----:B------:R2:W-:Y:S01]  /*142c0*/  MUFU.EX2 R206, R3 ;  /* 0x0000000300ce7308 */ /* 0x0005e20000000800 */
[----:B------:R-:W-:Y:S01]  /*142d0*/  FFMA.FTZ R27, R10, c[0x0][0x23c], -R2 ;  /* 0x00008f000a1b7a23 */ /* 0x000fe20000010802 */
[----:B------:R-:W-:Y:S01]  /*142e0*/  MOV R143, R227 ;  /* 0x000000e3008f7202 */ /* 0x000fe20000000f00 */
[----:B------:R-:W-:-:S02]  /*142f0*/  IMAD.MOV.U32 R10, RZ, RZ, R177 ;  /* 0x000000ffff0a7224 */ /* 0x000fc400078e00b1 */
[--C-:B------:R-:W-:Y:S02]  /*14300*/  FFMA.FTZ R26, R11, c[0x0][0x23c], -R2.reuse ;  /* 0x00008f000b1a7a23 */ /* 0x100fe40000010802 */
[----:B------:R-:W-:Y:S01]  /*14310*/  FFMA.FTZ R129, R209, c[0x0][0x23c], -R2 ;  /* 0x00008f00d1817a23 */ /* 0x000fe20000010802 */
[----:B------:R-:W-:Y:S01]  /*14320*/  MOV R125, R6 ;  /* 0x00000006007d7202 */ /* 0x000fe20000000f00 */
[----:B------:R-:W-:Y:S01]  /*14330*/  IMAD.MOV.U32 R166, RZ, RZ, R153 ;  /* 0x000000ffffa67224 */ /* 0x000fe200078e0099 */
[----:B---3--:R-:W-:Y:S01]  /*14340*/  F2FP.PACK_AB R8, R232, R193 ;  /* 0x000000c1e808723e */ /* 0x008fe200000000ff */
[----:B------:R-:W3:Y:S01]  /*14350*/  LDSM.16.MT88.4 R20, [R219+0x8800] ;  /* 0x00880000db14783b */ /* 0x000ee20000004200 */
[----:B-1----:R-:W-:Y:S01]  /*14360*/  F2FP.PACK_AB R9, R231, R192 ;  /* 0x000000c0e709723e */ /* 0x002fe200000000ff */
[----:B------:R-:W-:Y:S01]  /*14370*/  IMAD.MOV.U32 R82, RZ, RZ, R180 ;  /* 0x000000ffff527224 */ /* 0x000fe200078e00b4 */
[----:B------:R-:W-:Y:S01]  /*14380*/  MOV R104, R178 ;  /* 0x000000b200687202 */ /* 0x000fe20000000f00 */
[----:B------:R-:W-:Y:S01]  /*14390*/  MUFU.EX2 R140, R140 ;  /* 0x0000008c008c7308 */ /* 0x000fe20000000800 */
[----:B--2---:R-:W-:Y:S01]  /*143a0*/  FFMA.FTZ R3, R165, c[0x0][0x23c], -R0 ;  /* 0x00008f00a5037a23 */ /* 0x004fe20000010800 */
[----:B------:R-:W-:Y:S01]  /*143b0*/  MOV R153, R155 ;  /* 0x0000009b00997202 */ /* 0x000fe20000000f00 */
[----:B------:R4:W5:Y:S05]  /*143c0*/  LDL.LU R240, [R1+0x12c] ;  /* 0x00012c0001f07983 */ /* 0x00096a0000300800 */
[----:B------:R1:W2:Y:S01]  /*143d0*/  MUFU.EX2 R195, R3 ;  /* 0x0000000300c37308 */ /* 0x0002a20000000800 */
[----:B------:R-:W-:Y:S01]  /*143e0*/  MOV R155, R148 ;  /* 0x00000094009b7202 */ /* 0x000fe20000000f00 */
[----:B------:R-:W-:Y:S01]  /*143f0*/  IMAD.MOV.U32 R148, RZ, RZ, R141 ;  /* 0x000000ffff947224 */ /* 0x000fe200078e008d */
[----:B------:R-:W-:-:S05]  /*14400*/  MOV R141, R142 ;  /* 0x0000008e008d7202 */ /* 0x000fca0000000f00 */
[----:B------:R2:W2:Y:S01]  /*14410*/  MUFU.EX2 R227, R5 ;  /* 0x0000000500e37308 */ /* 0x0004a20000000800 */
[----:B------:R-:W-:Y:S02]  /*14420*/  MOV R11, R181 ;  /* 0x000000b5000b7202 */ /* 0x000fe40000000f00 */
[----:B------:R-:W-:Y:S02]  /*14430*/  MOV R209, R7 ;  /* 0x0000000700d17202 */ /* 0x000fe40000000f00 */
[----:B------:R-:W-:Y:S01]  /*14440*/  MOV R177, R168 ;  /* 0x000000a800b17202 */ /* 0x000fe20000000f00 */
[----:B------:R-:W-:Y:S01]  /*14450*/  FFMA.FTZ R130, R143, c[0x0][0x23c], -R2 ;  /* 0x00008f008f827a23 */ /* 0x000fe20000010802 */
[----:B------:R-:W-:Y:S01]  /*14460*/  MOV R165, R153 ;  /* 0x0000009900a57202 */ /* 0x000fe20000000f00 */
[----:B-1----:R-:W-:Y:S01]  /*14470*/  FFMA.FTZ R3, R228, c[0x0][0x23c], -R0 ;  /* 0x00008f00e4037a23 */ /* 0x002fe20000010800 */
[----:B------:R-:W-:Y:S01]  /*14480*/  MOV R105, R156 ;  /* 0x0000009c00697202 */ /* 0x000fe20000000f00 */
[--C-:B------:R-:W-:Y:S01]  /*14490*/  FFMA.FTZ R178, R84, c[0x0][0x23c], -R2.reuse ;  /* 0x00008f0054b27a23 */ /* 0x100fe20000010802 */
[----:B------:R-:W-:Y:S01]  /*144a0*/  MUFU.EX2 R27, R27 ;  /* 0x0000001b001b7308 */ /* 0x000fe20000000800 */
[----:B------:R-:W-:Y:S01]  /*144b0*/  MOV R142, R226 ;  /* 0x000000e2008e7202 */ /* 0x000fe20000000f00 */
[----:B------:R-:W-:Y:S01]  /*144c0*/  FFMA.FTZ R180, R81, c[0x0][0x23c], -R2 ;  /* 0x00008f0051b47a23 */ /* 0x000fe20000010802 */
[----:B------:R4:W5:Y:S05]  /*144d0*/  LDL.LU R239, [R1+0x128] ;  /* 0x0001280001ef7983 */ /* 0x00096a0000300800 */
[----:B------:R1:W-:Y:S08]  /*144e0*/  MUFU.EX2 R228, R3 ;  /* 0x0000000300e47308 */ /* 0x0003f00000000800 */
[----:B------:R3:W3:Y:S01]  /*144f0*/  MUFU.EX2 R226, R4 ;  /* 0x0000000400e27308 */ /* 0x0006e20000000800 */
[----:B------:R-:W-:Y:S01]  /*14500*/  IMAD.MOV.U32 R110, RZ, RZ, R11 ;  /* 0x000000ffff6e7224 */ /* 0x000fe200078e000b */
[----:B--2---:R-:W-:Y:S01]  /*14510*/  F2FP.PACK_AB R5, R195, R206 ;  /* 0x000000cec305723e */ /* 0x004fe200000000ff */
[----:B------:R-:W-:Y:S01]  /*14520*/  IMAD.MOV.U32 R181, RZ, RZ, R166 ;  /* 0x000000ffffb57224 */ /* 0x000fe200078e00a6 */
[----:B------:R-:W-:Y:S01]  /*14530*/  MOV R168, R167 ;  /* 0x000000a700a87202 */ /* 0x000fe20000000f00 */
[--C-:B------:R-:W-:Y:S01]  /*14540*/  FFMA.FTZ R24, R148, c[0x0][0x23c], -R2.reuse ;  /* 0x00008f0094187a23 */ /* 0x100fe20000010802 */
[----:B------:R-:W-:Y:S01]  /*14550*/  MOV R107, R177 ;  /* 0x000000b1006b7202 */ /* 0x000fe20000000f00 */
[----:B------:R-:W-:Y:S01]  /*14560*/  FFMA.FTZ R128, R141, c[0x0][0x23c], -R2 ;  /* 0x00008f008d807a23 */ /* 0x000fe20000010802 */
[----:B------:R-:W-:Y:S01]  /*14570*/  MOV R190, R165 ;  /* 0x000000a500be7202 */ /* 0x000fe20000000f00 */
[----:B-1----:R-:W-:Y:S01]  /*14580*/  FFMA.FTZ R3, R10, c[0x0][0x23c], -R0 ;  /* 0x00008f000a037a23 */ /* 0x002fe20000010800 */
[----:B------:R-:W-:Y:S01]  /*14590*/  MUFU.EX2 R26, R26 ;  /* 0x0000001a001a7308 */ /* 0x000fe20000000800 */
[----:B------:R-:W-:Y:S01]  /*145a0*/  FFMA.FTZ R131, R142, c[0x0][0x23c], -R2 ;  /* 0x00008f008e837a23 */ /* 0x000fe20000010802 */
[----:B------:R4:W5:Y:S06]  /*145b0*/  LDL.LU R238, [R1+0x124] ;  /* 0x0001240001ee7983 */ /* 0x00096c0000300800 */
[----:B------:R-:W1:Y:S01]  /*145c0*/  MUFU.EX2 R225, R3 ;  /* 0x0000000300e17308 */ /* 0x000e620000000800 */
[----:B------:R-:W-:-:S02]  /*145d0*/  F2FP.PACK_AB R10, R209, R230 ;  /* 0x000000e6d10a723e */ /* 0x000fc400000000ff */
[----:B------:R-:W-:Y:S02]  /*145e0*/  F2FP.PACK_AB R11, R227, R229 ;  /* 0x000000e5e30b723e */ /* 0x000fe400000000ff */
[----:B---3--:R-:W-:Y:S02]  /*145f0*/  F2FP.PACK_AB R4, R210, R189 ;  /* 0x000000bdd204723e */ /* 0x008fe400000000ff */
[----:B------:R-:W-:Y:S02]  /*14600*/  F2FP.PACK_AB R6, R226, R207 ;  /* 0x000000cfe206723e */ /* 0x000fe400000000ff */
[----:B-1----:R-:W-:Y:S01]  /*14610*/  F2FP.PACK_AB R7, R225, R228 ;  /* 0x000000e4e107723e */ /* 0x002fe200000000ff */
[-C--:B------:R-:W-:Y:S08]  /*14620*/  HMMA.16816.F32 R116, R8, R12.reuse, R116 ;  /* 0x0000000c0874723c */ /* 0x080ff00000001874 */
[C---:B------:R-:W-:Y:S08]  /*14630*/  HMMA.16816.F32 R52, R4.reuse, R12, R52 ;  /* 0x0000000c0434723c */ /* 0x040ff00000001834 */
[-C--:B------:R-:W-:Y:S08]  /*14640*/  HMMA.16816.F32 R48, R4, R14.reuse, R48 ;  /* 0x0000000e0430723c */ /* 0x080ff00000001830 */
[----:B------:R-:W-:Y:S01]  /*14650*/  HMMA.16816.F32 R100, R8, R14, R100 ;  /* 0x0000000e0864723c */ /* 0x000fe20000001864 */
[----:B------:R-:W1:Y:S01]  /*14660*/  LDSM.16.MT88.4 R12, [R218+0x8800] ;  /* 0x00880000da0c783b */ /* 0x000e620000004200 */
[----:B------:R-:W-:Y:S01]  /*14670*/  IMAD.MOV.U32 R166, RZ, RZ, R154 ;  /* 0x000000ffffa67224 */ /* 0x000fe200078e009a */
[----:B------:R-:W-:Y:S01]  /*14680*/  MOV R167, R155 ;  /* 0x0000009b00a77202 */ /* 0x000fe20000000f00 */
[----:B------:R-:W-:Y:S01]  /*14690*/  IMAD.MOV.U32 R108, RZ, RZ, R168 ;  /* 0x000000ffff6c7224 */ /* 0x000fe200078e00a8 */
[----:B------:R-:W-:Y:S01]  /*146a0*/  MOV R111, R181 ;  /* 0x000000b5006f7202 */ /* 0x000fe20000000f00 */
[----:B------:R-:W-:Y:S01]  /*146b0*/  FFMA.FTZ R142, R205, c[0x0][0x23c], -R2 ;  /* 0x00008f00cd8e7a23 */ /* 0x000fe20000010802 */
[----:B------:R-:W-:Y:S01]  /*146c0*/  MOV R191, R166 ;  /* 0x000000a600bf7202 */ /* 0x000fe20000000f00 */
[----:B------:R-:W-:-:S02]  /*146d0*/  IMAD.MOV.U32 R97, RZ, RZ, R167 ;  /* 0x000000ffff617224 */ /* 0x000fc400078e00a7 */
        /* <DEDUP_REMOVED lines=12> */
[----:B------:R-:W-:Y:S01]  /*147a0*/  FFMA.FTZ R181, R80, c[0x0][0x23c], -R2 ;  /* 0x00008f0050b57a23 */ /* 0x000fe20000010802 */
[----:B------:R-:W-:Y:S01]  /*147b0*/  HMMA.16816.F32 R44, R4, R20, R44 ;  /* 0x00000014042c723c */ /* 0x000fe2000000182c */
[----:B------:R-:W-:Y:S01]  /*147c0*/  FFMA.FTZ R2, R90, c[0x0][0x23c], -R0 ;  /* 0x00008f005a027a23 */ /* 0x000fe20000010800 */
[----:B------:R-:W-:-:S03]  /*147d0*/  MOV R90, R223 ;  /* 0x000000df005a7202 */ /* 0x000fc60000000f00 */
[----:B------:R2:W-:Y:S03]  /*147e0*/  MUFU.EX2 R223, R2 ;  /* 0x0000000200df7308 */ /* 0x0005e60000000800 */
[----:B------:R-:W-:Y:S08]  /*147f0*/  HMMA.16816.F32 R40, R4, R22, R40 ;  /* 0x000000160428723c */ /* 0x000ff00000001828 */
[C---:B------:R-:W-:Y:S01]  /*14800*/  HMMA.16816.F32 R60, R8.reuse, R20, R60 ;  /* 0x00000014083c723c */ /* 0x040fe2000000183c */
[----:B------:R-:W-:Y:S07]  /*14810*/  MUFU.EX2 R205, R25 ;  /* 0x0000001900cd7308 */ /* 0x000fee0000000800 */
[----:B------:R-:W-:Y:S01]  /*14820*/  HMMA.16816.F32 R64, R8, R22, R64 ;  /* 0x000000160840723c */ /* 0x000fe20000001840 */
[----:B------:R-:W3:Y:S01]  /*14830*/  LDSM.16.MT88.4 R20, [R216+0x9000] ;  /* 0x00900000d814783b */ /* 0x000ee20000004200 */
[----:B--2---:R-:W-:-:S06]  /*14840*/  FFMA.FTZ R2, R105, c[0x0][0x23c], -R0 ;  /* 0x00008f0069027a23 */ /* 0x004fcc0000010800 */
[C---:B------:R-:W-:Y:S01]  /*14850*/  HMMA.16816.F32 R36, R4.reuse, R16, R36 ;  /* 0x000000100424723c */ /* 0x040fe20000001824 */
[----:B------:R2:W1:Y:S07]  /*14860*/  MUFU.EX2 R25, R2 ;  /* 0x0000000200197308 */ /* 0x00046e0000000800 */
[----:B------:R-:W-:Y:S08]  /*14870*/  HMMA.16816.F32 R32, R4, R18, R32 ;  /* 0x000000120420723c */ /* 0x000ff00000001820 */
[----:B------:R-:W-:Y:S01]  /*14880*/  HMMA.16816.F32 R68, R8, R16, R68 ;  /* 0x000000100844723c */ /* 0x000fe20000001844 */
[----:B--2---:R-:W-:-:S07]  /*14890*/  FFMA.FTZ R2, R108, c[0x0][0x23c], -R0 ;  /* 0x00008f006c027a23 */ /* 0x004fce0000010800 */
[----:B------:R-:W-:Y:S01]  /*148a0*/  HMMA.16816.F32 R76, R8, R18, R76 ;  /* 0x00000012084c723c */ /* 0x000fe2000000184c */
[----:B------:R-:W2:Y:S01]  /*148b0*/  LDSM.16.MT88.4 R16, [R219+0x9000] ;  /* 0x00900000db10783b */ /* 0x000ea20000004200 */
[----:B------:R3:W-:Y:S06]  /*148c0*/  MUFU.EX2 R3, R2 ;  /* 0x0000000200037308 */ /* 0x0007ec0000000800 */
[C---:B-1----:R-:W-:Y:S08]  /*148d0*/  HMMA.16816.F32 R56, R4.reuse, R12, R56 ;  /* 0x0000000c0438723c */ /* 0x042ff00000001838 */
[----:B------:R-:W-:Y:S08]  /*148e0*/  HMMA.16816.F32 R28, R4, R14, R28 ;  /* 0x0000000e041c723c */ /* 0x000ff0000000181c */
[----:B------:R-:W-:Y:S01]  /*148f0*/  HMMA.16816.F32 R72, R8, R12, R72 ;  /* 0x0000000c0848723c */ /* 0x000fe20000001848 */
[----:B---3--:R-:W-:-:S07]  /*14900*/  FFMA.FTZ R2, R111, c[0x0][0x23c], -R0 ;  /* 0x00008f006f027a23 */ /* 0x008fce0000010800 */
[----:B------:R-:W-:Y:S01]  /*14910*/  HMMA.16816.F32 R196, R8, R14, R196 ;  /* 0x0000000e08c4723c */ /* 0x000fe200000018c4 */
[----:B------:R-:W1:Y:S04]  /*14920*/  LDSM.16.MT88.4 R12, [R217+0x9000] ;  /* 0x00900000d90c783b */ /* 0x000e680000004200 */
[----:B------:R-:W3:Y:S01]  /*14930*/  LDSM.16.MT88.4 R8, [R218+0x9000] ;  /* 0x00900000da08783b */ /* 0x000ee20000004200 */
[----:B------:R2:W2:Y:S02]  /*14940*/  MUFU.EX2 R220, R24 ;  /* 0x0000001800dc7308 */ /* 0x0004a40000000800 */
[----:B--2---:R-:W-:-:S06]  /*14950*/  MOV R24, R135 ;  /* 0x0000008700187202 */ /* 0x004fcc0000000f00 */
[----:B------:R-:W2:Y:S01]  /*14960*/  MUFU.EX2 R135, R2 ;  /* 0x0000000200877308 */ /* 0x000ea20000000800 */
[----:B------:R-:W-:Y:S02]  /*14970*/  F2FP.PACK_AB R4, R26, R27 ;  /* 0x0000001b1a04723e */ /* 0x000fe400000000ff */
[----:B------:R-:W-:Y:S02]  /*14980*/  F2FP.PACK_AB R5, R25, R223 ;  /* 0x000000df1905723e */ /* 0x000fe400000000ff */
[----:B------:R-:W-:Y:S02]  /*14990*/  F2FP.PACK_AB R6, R220, R205 ;  /* 0x000000cddc06723e */ /* 0x000fe400000000ff */
[----:B------:R-:W-:Y:S01]  /*149a0*/  MOV R204, R125 ;  /* 0x0000007d00cc7202 */ /* 0x000fe20000000f00 */
[----:B------:R-:W-:Y:S01]  /*149b0*/  IMAD.MOV.U32 R125, RZ, RZ, R104 ;  /* 0x000000ffff7d7224 */ /* 0x000fe200078e0068 */
[----:B------:R-:W-:Y:S02]  /*149c0*/  MOV R122, R107 ;  /* 0x0000006b007a7202 */ /* 0x000fe40000000f00 */
[----:B--2---:R-:W-:-:S07]  /*149d0*/  F2FP.PACK_AB R7, R135, R3 ;  /* 0x000000038707723e */ /* 0x004fce00000000ff */
[----:B------:R-:W-:Y:S01]  /*149e0*/  HMMA.16816.F32 R104, R4, R22, R48 ;  /* 0x000000160468723c */ /* 0x000fe20000001830 */
[----:B------:R-:W-:-:S06]  /*149f0*/  MOV R133, R85 ;  /* 0x0000005500857202 */ /* 0x000fcc0000000f00 */
[----:B------:R-:W-:Y:S02]  /*14a00*/  MOV R51, R97 ;  /* 0x0000006100337202 */ /* 0x000fe40000000f00 */
[----:B------:R-:W-:Y:S01]  /*14a10*/  HMMA.16816.F32 R96, R4, R16, R44 ;  /* 0x000000100460723c */ /* 0x000fe2000000182c */
[----:B------:R-:W-:Y:S01]  /*14a20*/  MOV R132, R87 ;  /* 0x0000005700847202 */ /* 0x000fe20000000f00 */
[----:B------:R-:W-:-:S05]  /*14a30*/  IMAD.MOV.U32 R134, RZ, RZ, R82 ;  /* 0x000000ffff867224 */ /* 0x000fca00078e0052 */
[----:B------:R-:W-:Y:S01]  /*14a40*/  MOV R47, R222 ;  /* 0x000000de002f7202 */ /* 0x000fe20000000f00 */
[C---:B-1----:R-:W-:Y:S01]  /*14a50*/  HMMA.16816.F32 R84, R4.reuse, R12, R36 ;  /* 0x0000000c0454723c */ /* 0x042fe20000001824 */
[----:B------:R-:W-:Y:S01]  /*14a60*/  MOV R48, R90 ;  /* 0x0000005a00307202 */ /* 0x000fe20000000f00 */
[----:B------:R-:W-:Y:S01]  /*14a70*/  IMAD.MOV.U32 R50, RZ, RZ, R3 ;  /* 0x000000ffff327224 */ /* 0x000fe200078e0003 */
[----:B------:R-:W-:Y:S01]  /*14a80*/  MOV R44, R190 ;  /* 0x000000be002c7202 */ /* 0x000fe20000000f00 */
[----:B------:R-:W-:Y:S01]  /*14a90*/  IMAD.MOV.U32 R45, RZ, RZ, R191 ;  /* 0x000000ffff2d7224 */ /* 0x000fe200078e00bf */
[----:B------:R-:W-:Y:S01]  /*14aa0*/  MOV R46, R224 ;  /* 0x000000e0002e7202 */ /* 0x000fe20000000f00 */
[----:B------:R-:W-:Y:S02]  /*14ab0*/  FFMA.FTZ R3, R221, c[0x0][0x23c], -R0 ;  /* 0x00008f00dd037a23 */ /* 0x000fe40000010800 */
[----:B------:R-:W-:Y:S01]  /*14ac0*/  IMAD.MOV.U32 R37, RZ, RZ, R47 ;  /* 0x000000ffff257224 */ /* 0x000fe200078e002f */
[C---:B------:R-:W-:Y:S01]  /*14ad0*/  HMMA.16816.F32 R88, R4.reuse, R18, R40 ;  /* 0x000000120458723c */ /* 0x040fe20000001828 */
[----:B------:R-:W-:Y:S01]  /*14ae0*/  MOV R47, R204 ;  /* 0x000000cc002f7202 */ /* 0x000fe20000000f00 */
[----:B------:R1:W-:Y:S06]  /*14af0*/  MUFU.EX2 R191, R121 ;  /* 0x0000007900bf7308 */ /* 0x0003ec0000000800 */
[----:B---3--:R-:W-:Y:S02]  /*14b00*/  HMMA.16816.F32 R80, R4, R8, R56 ;  /* 0x000000080450723c */ /* 0x008fe40000001838 */
[----:B------:R2:W-:Y:S01]  /*14b10*/  MUFU.EX2 R222, R120 ;  /* 0x0000007800de7308 */ /* 0x0005e20000000800 */
[----:B------:R-:W-:-:S07]  /*14b20*/  MOV R38, R48 ;  /* 0x0000003000267202 */ /* 0x000fce0000000f00 */
[----:B------:R-:W-:Y:S08]  /*14b30*/  MUFU.EX2 R224, R115 ;  /* 0x0000007300e07308 */ /* 0x000ff00000000800 */
[----:B------:R-:W-:Y:S08]  /*14b40*/  MUFU.EX2 R59, R114 ;  /* 0x00000072003b7308 */ /* 0x000ff00000000800 */
[----:B------:R-:W-:Y:S08]  /*14b50*/  MUFU.EX2 R190, R112 ;  /* 0x0000007000be7308 */ /* 0x000ff00000000800 */
[----:B------:R-:W3:Y:S08]  /*14b60*/  MUFU.EX2 R221, R113 ;  /* 0x0000007100dd7308 */ /* 0x000ef00000000800 */
[----:B------:R2:W-:Y:S08]  /*14b70*/  MUFU.EX2 R204, R124 ;  /* 0x0000007c00cc7308 */ /* 0x0005f00000000800 */
[----:B------:R3:W3:Y:S01]  /*14b80*/  MUFU.EX2 R41, R123 ;  /* 0x0000007b00297308 */ /* 0x0006e20000000800 */
[----:B------:R-:W-:Y:S01]  /*14b90*/  IMAD.MOV.U32 R2, RZ, RZ, R110 ;  /* 0x000000ffff027224 */ /* 0x000fe200078e006e */
[----:B------:R-:W-:Y:S01]  /*14ba0*/  MOV R49, R94 ;  /* 0x0000005e00317202 */ /* 0x000fe20000000f00 */
[----:B------:R-:W-:Y:S01]  /*14bb0*/  HMMA.16816.F32 R108, R4, R20, R52 ;  /* 0x00000014046c723c */ /* 0x000fe20000001834 */
[----:B-1----:R-:W-:Y:S01]  /*14bc0*/  FFMA.FTZ R121, R46, c[0x0][0x23c], -R0 ;  /* 0x00008f002e797a23 */ /* 0x002fe20000010800 */
[----:B------:R-:W-:Y:S01]  /*14bd0*/  MOV R43, R51 ;  /* 0x00000033002b7202 */ /* 0x000fe20000000f00 */
[----:B------:R-:W-:Y:S01]  /*14be0*/  IMAD.MOV.U32 R51, RZ, RZ, R150 ;  /* 0x000000ffff337224 */ /* 0x000fe200078e0096 */
[----:B------:R-:W-:Y:S01]  /*14bf0*/  MOV R46, R134 ;  /* 0x00000086002e7202 */ /* 0x000fe20000000f00 */
[----:B------:R-:W-:-:S03]  /*14c00*/  FFMA.FTZ R40, R44, c[0x0][0x23c], -R0 ;  /* 0x00008f002c287a23 */ /* 0x000fc60000010800 */
[----:B------:R-:W-:Y:S01]  /*14c10*/  HMMA.16816.F32 R92, R4, R14, R32 ;  /* 0x0000000e045c723c */ /* 0x000fe20000001820 */
[----:B------:R-:W-:Y:S01]  /*14c20*/  IMAD.MOV.U32 R42, RZ, RZ, R50 ;  /* 0x000000ffff2a7224 */ /* 0x000fe200078e0032 */
[----:B------:R-:W-:Y:S01]  /*14c30*/  MOV R44, R132 ;  /* 0x00000084002c7202 */ /* 0x000fe20000000f00 */
[----:B--2---:R-:W-:-:S05]  /*14c40*/  FFMA.FTZ R120, R45, c[0x0][0x23c], -R0 ;  /* 0x00008f002d787a23 */ /* 0x004fca0000010800 */
[----:B------:R-:W-:Y:S01]  /*14c50*/  HMMA.16816.F32 R52, R4, R10, R28 ;  /* 0x0000000a0434723c */ /* 0x000fe2000000181c */
[----:B------:R-:W-:Y:S01]  /*14c60*/  IMAD.MOV.U32 R45, RZ, RZ, R133 ;  /* 0x000000ffff2d7224 */ /* 0x000fe200078e0085 */
[----:B------:R-:W-:-:S05]  /*14c70*/  MOV R39, R49 ;  /* 0x0000003100277202 */ /* 0x000fca0000000f00 */
[----:B------:R-:W-:Y:S02]  /*14c80*/  FADD.FTZ R5, R37, R244 ;  /* 0x000000f425057221 */ /* 0x000fe40000010000 */
[----:B------:R-:W-:Y:S01]  /*14c90*/  FADD.FTZ R4, R38, R208 ;  /* 0x000000d026047221 */ /* 0x000fe20000010000 */
[----:B------:R-:W-:Y:S01]  /*14ca0*/  MOV R50, R26 ;  /* 0x0000001a00327202 */ /* 0x000fe20000000f00 */
[----:B------:R-:W-:Y:S01]  /*14cb0*/  FADD.FTZ R124, R46, R5 ;  /* 0x000000052e7c7221 */ /* 0x000fe20000010000 */
[----:B---3--:R-:W-:Y:S01]  /*14cc0*/  F2FP.PACK_AB R5, R221, R190 ;  /* 0x000000bedd05723e */ /* 0x008fe200000000ff */
[----:B------:R-:W-:Y:S01]  /*14cd0*/  FADD.FTZ R123, R51, R4 ;  /* 0x00000004337b7221 */ /* 0x000fe20000010000 */
[----:B------:R-:W-:Y:S01]  /*14ce0*/  F2FP.PACK_AB R4, R222, R191 ;  /* 0x000000bfde04723e */ /* 0x000fe200000000ff */
[----:B------:R-:W-:Y:S01]  /*14cf0*/  IMAD.MOV.U32 R48, RZ, RZ, R27 ;  /* 0x000000ffff307224 */ /* 0x000fe200078e001b */
[----:B------:R-:W-:Y:S02]  /*14d00*/  F2FP.PACK_AB R6, R59, R224 ;  /* 0x000000e03b06723e */ /* 0x000fe400000000ff */
[----:B------:R-:W-:Y:S01]  /*14d10*/  F2FP.PACK_AB R7, R41, R204 ;  /* 0x000000cc2907723e */ /* 0x000fe200000000ff */
[----:B------:R-:W-:Y:S01]  /*14d20*/  FADD.FTZ R126, R43, R126 ;  /* 0x0000007e2b7e7221 */ /* 0x000fe20000010000 */
        /* <DEDUP_REMOVED lines=9> */
[----:B------:R-:W-:Y:S02]  /*14dc0*/  MOV R27, R149 ;  /* 0x00000095001b7202 */ /* 0x000fe40000000f00 */
[----:B------:R-:W-:-:S02]  /*14dd0*/  MOV R47, R50 ;  /* 0x00000032002f7202 */ /* 0x000fc40000000f00 */
[----:B------:R-:W-:Y:S01]  /*14de0*/  MOV R46, R49 ;  /* 0x00000031002e7202 */ /* 0x000fe20000000f00 */
[--C-:B------:R-:W-:Y:S01]  /*14df0*/  FFMA.FTZ R132, R136, c[0x0][0x23c], -R0.reuse ;  /* 0x00008f0088847a23 */ /* 0x100fe20000010800 */
[----:B------:R-:W-:Y:S01]  /*14e00*/  MOV R209, R151 ;  /* 0x0000009700d17202 */ /* 0x000fe20000000f00 */
[C---:B------:R-:W-:Y:S01]  /*14e10*/  HMMA.16816.F32 R112, R4.reuse, R20, R116 ;  /* 0x000000140470723c */ /* 0x040fe20000001874 */
[--C-:B------:R-:W-:Y:S01]  /*14e20*/  FFMA.FTZ R2, R2, c[0x0][0x23c], -R0.reuse ;  /* 0x00008f0002027a23 */ /* 0x100fe20000010800 */
[----:B------:R1:W-:Y:S01]  /*14e30*/  MUFU.EX2 R244, R24 ;  /* 0x0000001800f47308 */ /* 0x0003e20000000800 */
[--C-:B------:R-:W-:Y:S02]  /*14e40*/  FFMA.FTZ R122, R122, c[0x0][0x23c], -R0.reuse ;  /* 0x00008f007a7a7a23 */ /* 0x100fe40000010800 */
[--C-:B------:R-:W-:Y:S02]  /*14e50*/  FFMA.FTZ R125, R125, c[0x0][0x23c], -R0.reuse ;  /* 0x00008f007d7d7a23 */ /* 0x100fe40000010800 */
[--C-:B------:R-:W-:Y:S01]  /*14e60*/  FFMA.FTZ R133, R251, c[0x0][0x23c], -R0.reuse ;  /* 0x00008f00fb857a23 */ /* 0x100fe20000010800 */
[----:B------:R-:W-:Y:S01]  /*14e70*/  HMMA.16816.F32 R100, R4, R22, R100 ;  /* 0x000000160464723c */ /* 0x000fe20000001864 */
[----:B------:R-:W-:-:S02]  /*14e80*/  FFMA.FTZ R134, R250, c[0x0][0x23c], -R0 ;  /* 0x00008f00fa867a23 */ /* 0x000fc40000010800 */
[--C-:B------:R-:W-:Y:S01]  /*14e90*/  FFMA.FTZ R136, R249, c[0x0][0x23c], -R0.reuse ;  /* 0x00008f00f9887a23 */ /* 0x100fe20000010800 */
[----:B------:R-:W-:Y:S01]  /*14ea0*/  MOV R249, R26 ;  /* 0x0000001a00f97202 */ /* 0x000fe20000000f00 */
[--C-:B------:R-:W-:Y:S01]  /*14eb0*/  FFMA.FTZ R149, R248, c[0x0][0x23c], -R0.reuse ;  /* 0x00008f00f8957a23 */ /* 0x100fe20000010800 */
[----:B------:R-:W-:Y:S01]  /*14ec0*/  MOV R248, R25 ;  /* 0x0000001900f87202 */ /* 0x000fe20000000f00 */
[--C-:B------:R-:W-:Y:S01]  /*14ed0*/  FFMA.FTZ R150, R247, c[0x0][0x23c], -R0.reuse ;  /* 0x00008f00f7967a23 */ /* 0x100fe20000010800 */
[----:B------:R-:W-:Y:S01]  /*14ee0*/  HMMA.16816.F32 R32, R4, R12, R68 ;  /* 0x0000000c0420723c */ /* 0x000fe20000001844 */
[--C-:B------:R-:W-:Y:S02]  /*14ef0*/  FFMA.FTZ R151, R246, c[0x0][0x23c], -R0.reuse ;  /* 0x00008f00f6977a23 */ /* 0x100fe40000010800 */
[----:B------:R-:W-:Y:S01]  /*14f00*/  FFMA.FTZ R152, R245, c[0x0][0x23c], -R0 ;  /* 0x00008f00f5987a23 */ /* 0x000fe20000010800 */
[----:B------:R-:W-:Y:S01]  /*14f10*/  MOV R245, R46 ;  /* 0x0000002e00f57202 */ /* 0x000fe20000000f00 */
[----:B------:R-:W-:-:S02]  /*14f20*/  FADD.FTZ R0, R39, R127 ;  /* 0x0000007f27007221 */ /* 0x000fc40000010000 */
[----:B------:R-:W-:Y:S01]  /*14f30*/  IMAD.MOV.U32 R70, RZ, RZ, R44 ;  /* 0x000000ffff467224 */ /* 0x000fe200078e002c */
[----:B------:R-:W-:Y:S01]  /*14f40*/  HMMA.16816.F32 R20, R4, R14, R76 ;  /* 0x0000000e0414723c */ /* 0x000fe2000000184c */
[----:B------:R-:W-:Y:S01]  /*14f50*/  MOV R71, R45 ;  /* 0x0000002d00477202 */ /* 0x000fe20000000f00 */
[----:B------:R-:W-:Y:S01]  /*14f60*/  IMAD.MOV.U32 R246, RZ, RZ, R47 ;  /* 0x000000fffff67224 */ /* 0x000fe200078e002f */
[----:B------:R-:W2:Y:S01]  /*14f70*/  LDSM.16.MT88.4 R12, [R219+0x9800] ;  /* 0x00980000db0c783b */ /* 0x000ea20000004200 */
[----:B------:R-:W-:-:S03]  /*14f80*/  IMAD.MOV.U32 R251, RZ, RZ, R27 ;  /* 0x000000fffffb7224 */ /* 0x000fc600078e001b */
[----:B-1----:R-:W1:Y:S01]  /*14f90*/  LDSM.16.MT88.4 R24, [R218+0x9800] ;  /* 0x00980000da18783b */ /* 0x002e620000004200 */
[C---:B------:R-:W-:Y:S08]  /*14fa0*/  HMMA.16816.F32 R48, R4.reuse, R16, R60 ;  /* 0x000000100430723c */ /* 0x040ff0000000183c */
[C---:B------:R-:W-:Y:S01]  /*14fb0*/  HMMA.16816.F32 R36, R4.reuse, R18, R64 ;  /* 0x000000120424723c */ /* 0x040fe20000001840 */
[----:B------:R-:W3:Y:S07]  /*14fc0*/  LDSM.16.MT88.4 R16, [R216+0x9800] ;  /* 0x00980000d810783b */ /* 0x000eee0000004200 */
[C---:B------:R-:W-:Y:S08]  /*14fd0*/  HMMA.16816.F32 R28, R4.reuse, R8, R72 ;  /* 0x00000008041c723c */ /* 0x040ff00000001848 */
[----:B------:R-:W-:Y:S01]  /*14fe0*/  HMMA.16816.F32 R44, R4, R10, R196 ;  /* 0x0000000a042c723c */ /* 0x000fe200000018c4 */
[----:B------:R-:W1:Y:S01]  /*14ff0*/  LDSM.16.MT88.4 R8, [R217+0x9800] ;  /* 0x00980000d908783b */ /* 0x000e620000004200 */
[----:B------:R-:W1:Y:S01]  /*15000*/  MUFU.EX2 R56, R131 ;  /* 0x0000008300387308 */ /* 0x000e620000000800 */
[----:B------:R-:W-:-:S07]  /*15010*/  FADD.FTZ R0, R209, R0 ;  /* 0x00000000d1007221 */ /* 0x000fce0000010000 */
[----:B------:R-:W-:Y:S08]  /*15020*/  MUFU.EX2 R128, R128 ;  /* 0x0000008000807308 */ /* 0x000ff00000000800 */
[----:B------:R-:W-:Y:S08]  /*15030*/  MUFU.EX2 R209, R130 ;  /* 0x0000008200d17308 */ /* 0x000ff00000000800 */
[----:B------:R-:W1:Y:S08]  /*15040*/  MUFU.EX2 R119, R129 ;  /* 0x0000008100777308 */ /* 0x000e700000000800 */
[----:B------:R-:W-:Y:S08]  /*15050*/  MUFU.EX2 R68, R3 ;  /* 0x0000000300447308 */ /* 0x000ff00000000800 */
[----:B------:R-:W2:Y:S08]  /*15060*/  MUFU.EX2 R72, R2 ;  /* 0x0000000200487308 */ /* 0x000eb00000000800 */
[----:B------:R-:W3:Y:S01]  /*15070*/  MUFU.EX2 R75, R40 ;  /* 0x00000028004b7308 */ /* 0x000ee20000000800 */
[----:B-1----:R-:W-:Y:S01]  /*15080*/  IMAD.MOV.U32 R74, RZ, RZ, R56 ;  /* 0x000000ffff4a7224 */ /* 0x002fe200078e0038 */
[----:B------:R-:W-:-:S04]  /*15090*/  F2FP.PACK_AB R6, R119, R209 ;  /* 0x000000d17706723e */ /* 0x000fc800000000ff */
[----:B------:R-:W-:Y:S02]  /*150a0*/  F2FP.PACK_AB R4, R74, R128 ;  /* 0x000000804a04723e */ /* 0x000fe400000000ff */
[----:B------:R-:W-:Y:S01]  /*150b0*/  MUFU.EX2 R197, R147 ;  /* 0x0000009300c57308 */ /* 0x000fe20000000800 */
[----:B--2---:R-:W-:-:S07]  /*150c0*/  F2FP.PACK_AB R5, R72, R68 ;  /* 0x000000444805723e */ /* 0x004fce00000000ff */
[----:B------:R-:W-:Y:S01]  /*150d0*/  MUFU.EX2 R198, R146 ;  /* 0x0000009200c67308 */ /* 0x000fe20000000800 */
[----:B---3--:R-:W-:-:S07]  /*150e0*/  F2FP.PACK_AB R7, R75, R244 ;  /* 0x000000f44b07723e */ /* 0x008fce00000000ff */
[----:B------:R-:W-:Y:S01]  /*150f0*/  MUFU.EX2 R117, R145 ;  /* 0x0000009100757308 */ /* 0x000fe20000000800 */
[----:B------:R-:W-:-:S07]  /*15100*/  MOV R127, R58 ;  /* 0x0000003a007f7202 */ /* 0x000fce0000000f00 */
[----:B------:R-:W-:Y:S01]  /*15110*/  MUFU.EX2 R247, R144 ;  /* 0x0000009000f77308 */ /* 0x000fe20000000800 */
[----:B------:R-:W-:-:S07]  /*15120*/  MOV R130, R59 ;  /* 0x0000003b00827202 */ /* 0x000fce0000000f00 */
[----:B------:R-:W1:Y:S08]  /*15130*/  MUFU.EX2 R196, R139 ;  /* 0x0000008b00c47308 */ /* 0x000e700000000800 */
[----:B------:R-:W-:Y:S08]  /*15140*/  MUFU.EX2 R208, R138 ;  /* 0x0000008a00d07308 */ /* 0x000ff00000000800 */
[----:B------:R-:W2:Y:S01]  /*15150*/  MUFU.EX2 R250, R137 ;  /* 0x0000008900fa7308 */ /* 0x000ea20000000800 */
[----:B------:R-:W-:Y:S01]  /*15160*/  HMMA.16816.F32 R56, R4, R14, R88 ;  /* 0x0000000e0438723c */ /* 0x000fe20000001858 */
[----:B------:R-:W-:Y:S01]  /*15170*/  IMAD.MOV.U32 R131, RZ, RZ, R42 ;  /* 0x000000ffff837224 */ /* 0x000fe200078e002a */
[----:B------:R-:W-:-:S02]  /*15180*/  MOV R118, R43 ;  /* 0x0000002b00767202 */ /* 0x000fc40000000f00 */
[----:B------:R-:W-:-:S04]  /*15190*/  MOV R69, R41 ;  /* 0x0000002900457202 */ /* 0x000fc80000000f00 */
[C---:B------:R-:W-:Y:S08]  /*151a0*/  HMMA.16816.F32 R88, R4.reuse, R24, R80 ;  /* 0x000000180458723c */ /* 0x040ff00000001850 */
[C---:B------:R-:W-:Y:S08]  /*151b0*/  HMMA.16816.F32 R40, R4.reuse, R16, R108 ;  /* 0x000000100428723c */ /* 0x040ff0000000186c */
[C---:B------:R-:W-:Y:S08]  /*151c0*/  HMMA.16816.F32 R64, R4.reuse, R18, R104 ;  /* 0x000000120440723c */ /* 0x040ff00000001868 */
[C---:B------:R-:W-:Y:S08]  /*151d0*/  HMMA.16816.F32 R60, R4.reuse, R12, R96 ;  /* 0x0000000c043c723c */ /* 0x040ff00000001860 */
[C---:B------:R-:W-:Y:S08]  /*151e0*/  HMMA.16816.F32 R76, R4.reuse, R8, R84 ;  /* 0x00000008044c723c */ /* 0x040ff00000001854 */
[C---:B------:R-:W-:Y:S08]  /*151f0*/  HMMA.16816.F32 R92, R4.reuse, R10, R92 ;  /* 0x0000000a045c723c */ /* 0x040ff0000000185c */
[----:B------:R-:W-:Y:S07]  /*15200*/  HMMA.16816.F32 R80, R4, R26, R52 ;  /* 0x0000001a0450723c */ /* 0x000fee0000001834 */
[----:B------:R-:W-:Y:S01]  /*15210*/  FADD.FTZ R4, R237, R126 ;  /* 0x0000007eed047221 */ /* 0x000fe20000010000 */
[----:B-1----:R-:W-:-:S02]  /*15220*/  F2FP.PACK_AB R5, R196, R140 ;  /* 0x0000008cc405723e */ /* 0x002fc400000000ff */
[----:B------:R-:W-:Y:S01]  /*15230*/  F2FP.PACK_AB R6, R247, R117 ;  /* 0x00000075f706723e */ /* 0x000fe200000000ff */
[----:B------:R-:W-:Y:S01]  /*15240*/  FADD.FTZ R116, R233, R4 ;  /* 0x00000004e9747221 */ /* 0x000fe20000010000 */
[----:B------:R-:W-:Y:S02]  /*15250*/  F2FP.PACK_AB R4, R198, R197 ;  /* 0x000000c5c604723e */ /* 0x000fe400000000ff */
[----:B--2---:R-:W-:Y:S01]  /*15260*/  F2FP.PACK_AB R7, R250, R208 ;  /* 0x000000d0fa07723e */ /* 0x004fe200000000ff */
[----:B------:R-:W-:Y:S01]  /*15270*/  FADD.FTZ R2, R235, R123 ;  /* 0x0000007beb027221 */ /* 0x000fe20000010000 */
[----:B------:R1:W2:Y:S01]  /*15280*/  MUFU.EX2 R52, R120 ;  /* 0x0000007800347308 */ /* 0x0002a20000000800 */
[----:B------:R-:W-:Y:S01]  /*15290*/  FADD.FTZ R0, R234, R0 ;  /* 0x00000000ea007221 */ /* 0x000fe20000010000 */
[----:B------:R-:W-:-:S06]  /*152a0*/  MOV R129, R127 ;  /* 0x0000007f00817202 */ /* 0x000fcc0000000f00 */
[----:B------:R-:W-:Y:S01]  /*152b0*/  MUFU.EX2 R141, R141 ;  /* 0x0000008d008d7308 */ /* 0x000fe20000000800 */
[C---:B------:R-:W-:Y:S07]  /*152c0*/  HMMA.16816.F32 R108, R4.reuse, R18, R100 ;  /* 0x00000012046c723c */ /* 0x040fee0000001864 */
[----:B------:R-:W3:Y:S01]  /*152d0*/  MUFU.EX2 R137, R142 ;  /* 0x0000008e00897308 */ /* 0x000ee20000000800 */
[C---:B------:R-:W-:Y:S07]  /*152e0*/  HMMA.16816.F32 R104, R4.reuse, R12, R48 ;  /* 0x0000000c0468723c */ /* 0x040fee0000001830 */
[----:B------:R-:W-:Y:S01]  /*152f0*/  MUFU.EX2 R143, R143 ;  /* 0x0000008f008f7308 */ /* 0x000fe20000000800 */
[C---:B------:R-:W-:Y:S01]  /*15300*/  HMMA.16816.F32 R96, R4.reuse, R14, R36 ;  /* 0x0000000e0460723c */ /* 0x040fe20000001824 */
[----:B------:R-:W2:Y:S06]  /*15310*/  LDSM.16.MT88.4 R12, [R216+0xa000] ;  /* 0x00a00000d80c783b */ /* 0x000eac0000004200 */
[----:B------:R-:W-:Y:S01]  /*15320*/  MUFU.EX2 R199, R122 ;  /* 0x0000007a00c77308 */ /* 0x000fe20000000800 */
[C---:B------:R-:W-:Y:S01]  /*15330*/  HMMA.16816.F32 R112, R4.reuse, R16, R112 ;  /* 0x000000100470723c */ /* 0x040fe20000001870 */
[----:B------:R-:W-:Y:S01]  /*15340*/  LDSM.16.MT88.4 R16, [R218+0xa000] ;  /* 0x00a00000da10783b */ /* 0x000fe20000004200 */
[----:B------:R-:W-:Y:S01]  /*15350*/  FADD.FTZ R3, R236, R124 ;  /* 0x0000007cec037221 */ /* 0x000fe20000010000 */
[----:B------:R-:W-:Y:S01]  /*15360*/  MOV R145, R128 ;  /* 0x0000008000917202 */ /* 0x000fe20000000f00 */
[----:B------:R-:W-:Y:S01]  /*15370*/  IMAD.MOV.U32 R138, RZ, RZ, R246 ;  /* 0x000000ffff8a7224 */ /* 0x000fe200078e00f6 */
[----:B------:R-:W-:Y:S01]  /*15380*/  MOV R139, R248 ;  /* 0x000000f8008b7202 */ /* 0x000fe20000000f00 */
[----:B------:R-:W-:Y:S01]  /*15390*/  IMAD.MOV.U32 R144, RZ, RZ, R68 ;  /* 0x000000ffff907224 */ /* 0x000fe200078e0044 */
[----:B------:R-:W-:Y:S01]  /*153a0*/  MOV R146, R69 ;  /* 0x0000004500927202 */ /* 0x000fe20000000f00 */
[C---:B------:R-:W-:Y:S01]  /*153b0*/  HMMA.16816.F32 R32, R4.reuse, R8, R32 ;  /* 0x000000080420723c */ /* 0x040fe20000001820 */
[----:B------:R-:W-:Y:S01]  /*153c0*/  IMAD.MOV.U32 R147, RZ, RZ, R70 ;  /* 0x000000ffff937224 */ /* 0x000fe200078e0046 */
[----:B------:R-:W-:Y:S01]  /*153d0*/  MUFU.EX2 R153, R153 ;  /* 0x0000009900997308 */ /* 0x000fe20000000800 */
[----:B------:R4:W5:Y:S05]  /*153e0*/  LDL.LU R237, [R1+0x120] ;  /* 0x0001200001ed7983 */ /* 0x00096a0000300800 */
[C---:B------:R-:W-:Y:S01]  /*153f0*/  HMMA.16816.F32 R100, R4.reuse, R10, R20 ;  /* 0x0000000a0464723c */ /* 0x040fe20000001814 */
[----:B------:R-:W3:Y:S04]  /*15400*/  LDSM.16.MT88.4 R8, [R219+0xa000] ;  /* 0x00a00000db08783b */ /* 0x000ee80000004200 */
[----:B------:R-:W3:Y:S01]  /*15410*/  LDSM.16.MT88.4 R20, [R217+0xa000] ;  /* 0x00a00000d914783b */ /* 0x000ee20000004200 */
        /* <DEDUP_REMOVED lines=9> */
[----:B------:R2:W-:Y:S01]  /*154b0*/  MUFU.EX2 R192, R148 ;  /* 0x0000009400c07308 */ /* 0x0005e20000000800 */
[----:B-1----:R-:W-:Y:S01]  /*154c0*/  MOV R120, R74 ;  /* 0x0000004a00787202 */ /* 0x002fe20000000f00 */
[----:B------:R-:W-:Y:S06]  /*154d0*/  HMMA.16816.F32 R84, R4, R24, R28 ;  /* 0x000000180454723c */ /* 0x000fec000000181c */
[----:B------:R-:W-:Y:S01]  /*154e0*/  MUFU.EX2 R142, R161 ;  /* 0x000000a1008e7308 */ /* 0x000fe20000000800 */
[----:B------:R-:W-:Y:S01]  /*154f0*/  MOV R124, R71 ;  /* 0x00000047007c7202 */ /* 0x000fe20000000f00 */
[----:B------:R4:W5:Y:S06]  /*15500*/  LDL.LU R236, [R1+0x11c] ;  /* 0x00011c0001ec7983 */ /* 0x00096c0000300800 */
[----:B------:R-:W1:Y:S01]  /*15510*/  MUFU.EX2 R189, R121 ;  /* 0x0000007900bd7308 */ /* 0x000e620000000800 */
[----:B--2---:R-:W-:Y:S01]  /*15520*/  MOV R125, R52 ;  /* 0x00000034007d7202 */ /* 0x004fe20000000f00 */
[----:B------:R-:W-:Y:S01]  /*15530*/  IMAD.MOV.U32 R130, RZ, RZ, R251 ;  /* 0x000000ffff827224 */ /* 0x000fe200078e00fb */
[----:B------:R-:W-:Y:S01]  /*15540*/  MOV R193, R131 ;  /* 0x0000008300c17202 */ /* 0x000fe20000000f00 */
[----:B------:R-:W-:Y:S01]  /*15550*/  LDSM.16.MT88.4 R28, [R218+0xa800] ;  /* 0x00a80000da1c783b */ /* 0x000fe20000004200 */
[----:B------:R-:W-:-:S02]  /*15560*/  MOV R129, R249 ;  /* 0x000000f900817202 */ /* 0x000fc40000000f00 */
[----:B------:R-:W-:Y:S01]  /*15570*/  MOV R131, R211 ;  /* 0x000000d300837202 */ /* 0x000fe20000000f00 */
[----:B------:R2:W-:Y:S01]  /*15580*/  MUFU.EX2 R246, R164 ;  /* 0x000000a400f67308 */ /* 0x0005e20000000800 */
[----:B------:R-:W-:-:S07]  /*15590*/  MOV R148, R75 ;  /* 0x0000004b00947202 */ /* 0x000fce0000000f00 */
[----:B------:R-:W-:Y:S01]  /*155a0*/  MUFU.EX2 R248, R158 ;  /* 0x0000009e00f87308 */ /* 0x000fe20000000800 */
[----:B------:R-:W-:Y:S01]  /*155b0*/  HMMA.16816.F32 R72, R4, R26, R44 ;  /* 0x0000001a0448723c */ /* 0x000fe2000000182c */
[----:B------:R-:W-:Y:S01]  /*155c0*/  LDSM.16.MT88.4 R24, [R219+0xa800] ;  /* 0x00a80000db18783b */ /* 0x000fe20000004200 */
[----:B------:R-:W-:Y:S02]  /*155d0*/  FADD.FTZ R3, R232, R3 ;  /* 0x00000003e8037221 */ /* 0x000fe40000010000 */
[----:B------:R-:W-:Y:S01]  /*155e0*/  FADD.FTZ R2, R231, R2 ;  /* 0x00000002e7027221 */ /* 0x000fe20000010000 */
[----:B------:R4:W5:Y:S02]  /*155f0*/  LDL.LU R235, [R1+0x118] ;  /* 0x0001180001eb7983 */ /* 0x0009640000300800 */
[----:B------:R-:W-:Y:S01]  /*15600*/  MUFU.EX2 R249, R163 ;  /* 0x000000a300f97308 */ /* 0x000fe20000000800 */
[----:B---3--:R-:W-:Y:S02]  /*15610*/  F2FP.PACK_AB R4, R141, R137 ;  /* 0x000000898d04723e */ /* 0x008fe400000000ff */
[----:B-1----:R-:W-:-:S02]  /*15620*/  F2FP.PACK_AB R5, R189, R125 ;  /* 0x0000007dbd05723e */ /* 0x002fc400000000ff */
[----:B------:R-:W-:-:S03]  /*15630*/  F2FP.PACK_AB R6, R192, R143 ;  /* 0x0000008fc006723e */ /* 0x000fc600000000ff */
[----:B------:R1:W-:Y:S01]  /*15640*/  MUFU.EX2 R252, R162 ;  /* 0x000000a200fc7308 */ /* 0x0003e20000000800 */
[----:B------:R-:W-:-:S07]  /*15650*/  F2FP.PACK_AB R7, R127, R199 ;  /* 0x000000c77f07723e */ /* 0x000fce00000000ff */
[----:B------:R-:W-:Y:S08]  /*15660*/  MUFU.EX2 R211, R160 ;  /* 0x000000a000d37308 */ /* 0x000ff00000000800 */
[----:B------:R-:W3:Y:S08]  /*15670*/  MUFU.EX2 R245, R159 ;  /* 0x0000009f00f57308 */ /* 0x000ef00000000800 */
[----:B------:R-:W1:Y:S01]  /*15680*/  MUFU.EX2 R251, R157 ;  /* 0x0000009d00fb7308 */ /* 0x000e620000000800 */
[C---:B------:R-:W-:Y:S01]  /*15690*/  HMMA.16816.F32 R68, R4.reuse, R12, R40 ;  /* 0x0000000c0444723c */ /* 0x040fe20000001828 */
[----:B------:R-:W-:Y:S01]  /*156a0*/  FADD.FTZ R0, R210, R0 ;  /* 0x00000000d2007221 */ /* 0x000fe20000010000 */
[----:B--2---:R-:W-:Y:S01]  /*156b0*/  MOV R164, R137 ;  /* 0x0000008900a47202 */ /* 0x004fe20000000f00 */
[----:B------:R-:W-:Y:S01]  /*156c0*/  FADD.FTZ R37, R230, R3 ;  /* 0x00000003e6257221 */ /* 0x000fe20000010000 */
[----:B------:R4:W5:Y:S04]  /*156d0*/  LDL.LU R234, [R1+0x114] ;  /* 0x0001140001ea7983 */ /* 0x0009680000300800 */
        /* <DEDUP_REMOVED lines=8> */
[----:B------:R-:W-:Y:S01]  /*15760*/  MUFU.EX2 R210, R132 ;  /* 0x0000008400d27308 */ /* 0x000fe20000000800 */
[----:B-1----:R-:W-:Y:S01]  /*15770*/  MOV R162, R38 ;  /* 0x0000002600a27202 */ /* 0x002fe20000000f00 */
[----:B------:R-:W-:Y:S01]  /*15780*/  IMAD.MOV.U32 R161, RZ, RZ, R148 ;  /* 0x000000ffffa17224 */ /* 0x000fe200078e0094 */
[----:B------:R-:W-:Y:S01]  /*15790*/  MOV R163, R39 ;  /* 0x0000002700a37202 */ /* 0x000fe20000000f00 */
[----:B------:R4:W5:Y:S01]  /*157a0*/  LDL.LU R233, [R1+0x110] ;  /* 0x0001100001e97983 */ /* 0x0009620000300800 */
[----:B------:R-:W-:Y:S01]  /*157b0*/  FADD.FTZ R4, R206, R116 ;  /* 0x00000074ce047221 */ /* 0x000fe20000010000 */
[----:B---3--:R-:W-:-:S02]  /*157c0*/  F2FP.PACK_AB R5, R245, R211 ;  /* 0x000000d3f505723e */ /* 0x008fc400000000ff */
[----:B------:R-:W-:Y:S01]  /*157d0*/  F2FP.PACK_AB R6, R142, R252 ;  /* 0x000000fc8e06723e */ /* 0x000fe200000000ff */
[----:B------:R-:W-:Y:S01]  /*157e0*/  FADD.FTZ R36, R195, R4 ;  /* 0x00000004c3247221 */ /* 0x000fe20000010000 */
[----:B------:R-:W-:Y:S02]  /*157f0*/  F2FP.PACK_AB R4, R249, R246 ;  /* 0x000000f6f904723e */ /* 0x000fe400000000ff */
[----:B------:R-:W-:Y:S01]  /*15800*/  F2FP.PACK_AB R7, R251, R248 ;  /* 0x000000f8fb07723e */ /* 0x000fe200000000ff */
[----:B------:R-:W-:Y:S01]  /*15810*/  IMAD.MOV.U32 R95, RZ, RZ, R120 ;  /* 0x000000ffff5f7224 */ /* 0x000fe200078e0078 */
[----:B------:R-:W-:Y:S01]  /*15820*/  MOV R94, R123 ;  /* 0x0000007b005e7202 */ /* 0x000fe20000000f00 */
[----:B------:R-:W-:Y:S01]  /*15830*/  IMAD.MOV.U32 R82, RZ, RZ, R118 ;  /* 0x000000ffff527224 */ /* 0x000fe200078e0076 */
[----:B------:R-:W-:Y:S02]  /*15840*/  MOV R93, R117 ;  /* 0x00000075005d7202 */ /* 0x000fe40000000f00 */
[----:B------:R-:W-:Y:S01]  /*15850*/  MOV R83, R119 ;  /* 0x0000007700537202 */ /* 0x000fe20000000f00 */
[C---:B------:R-:W-:Y:S01]  /*15860*/  HMMA.16816.F32 R76, R4.reuse, R12, R112 ;  /* 0x0000000c044c723c */ /* 0x040fe20000001870 */
[----:B------:R-:W-:Y:S01]  /*15870*/  MOV R88, R250 ;  /* 0x000000fa00587202 */ /* 0x000fe20000000f00 */
[----:B------:R-:W-:Y:S01]  /*15880*/  IMAD.MOV.U32 R89, RZ, RZ, R247 ;  /* 0x000000ffff597224 */ /* 0x000fe200078e00f7 */
[----:B------:R-:W-:Y:S01]  /*15890*/  MOV R90, R244 ;  /* 0x000000f4005a7202 */ /* 0x000fe20000000f00 */
[----:B------:R-:W-:Y:S01]  /*158a0*/  IMAD.MOV.U32 R92, RZ, RZ, R208 ;  /* 0x000000ffff5c7224 */ /* 0x000fe200078e00d0 */
[----:B------:R-:W-:Y:S01]  /*158b0*/  MOV R91, R209 ;  /* 0x000000d1005b7202 */ /* 0x000fe20000000f00 */
[----:B------:R-:W-:Y:S01]  /*158c0*/  FADD.FTZ R2, R207, R0 ;  /* 0x00000000cf027221 */ /* 0x000fe20000010000 */
[----:B------:R-:W-:Y:S01]  /*158d0*/  MOV R137, R130 ;  /* 0x0000008200897202 */ /* 0x000fe20000000f00 */
[C---:B------:R-:W-:Y:S01]  /*158e0*/  HMMA.16816.F32 R12, R4.reuse, R14, R108 ;  /* 0x0000000e040c723c */ /* 0x040fe2000000186c */
[----:B------:R-:W-:Y:S01]  /*158f0*/  MOV R38, R205 ;  /* 0x000000cd00267202 */ /* 0x000fe20000000f00 */
[----:B------:R-:W-:Y:S01]  /*15900*/  MUFU.EX2 R132, R170 ;  /* 0x000000aa00847308 */ /* 0x000fe20000000800 */
[----:B------:R-:W-:Y:S01]  /*15910*/  MOV R39, R204 ;  /* 0x000000cc00277202 */ /* 0x000fe20000000f00 */
[----:B------:R-:W-:Y:S01]  /*15920*/  IMAD.MOV.U32 R148, RZ, RZ, R193 ;  /* 0x000000ffff947224 */ /* 0x000fe200078e00c1 */
[----:B------:R4:W5:Y:S03]  /*15930*/  LDL.LU R232, [R1+0x10c] ;  /* 0x00010c0001e87983 */ /* 0x0009660000300800 */
[C---:B------:R-:W-:Y:S08]  /*15940*/  HMMA.16816.F32 R108, R4.reuse, R8, R104 ;  /* 0x00000008046c723c */ /* 0x040ff00000001868 */
[C---:B------:R-:W-:Y:S01]  /*15950*/  HMMA.16816.F32 R120, R4.reuse, R10, R96 ;  /* 0x0000000a0478723c */ /* 0x040fe20000001860 */
[----:B------:R-:W1:Y:S07]  /*15960*/  LDSM.16.MT88.4 R8, [R216+0xa800] ;  /* 0x00a80000d808783b */ /* 0x000e6e0000004200 */
[C---:B------:R-:W-:Y:S01]  /*15970*/  HMMA.16816.F32 R116, R4.reuse, R20, R32 ;  /* 0x000000140474723c */ /* 0x040fe20000001820 */
[----:B------:R-:W2:Y:S01]  /*15980*/  LDSM.16.MT88.4 R32, [R217+0xa800] ;  /* 0x00a80000d920783b */ /* 0x000ea20000004200 */
[----:B------:R-:W3:Y:S08]  /*15990*/  MUFU.EX2 R250, R154 ;  /* 0x0000009a00fa7308 */ /* 0x000ef00000000800 */
[----:B------:R-:W-:Y:S08]  /*159a0*/  MUFU.EX2 R247, R155 ;  /* 0x0000009b00f77308 */ /* 0x000ff00000000800 */
[----:B------:R-:W-:Y:S08]  /*159b0*/  MUFU.EX2 R244, R156 ;  /* 0x0000009c00f47308 */ /* 0x000ff00000000800 */
[----:B------:R-:W1:Y:S08]  /*159c0*/  MUFU.EX2 R209, R133 ;  /* 0x0000008500d17308 */ /* 0x000e700000000800 */
[----:B------:R-:W-:Y:S08]  /*159d0*/  MUFU.EX2 R208, R134 ;  /* 0x0000008600d07308 */ /* 0x000ff00000000800 */
[----:B------:R-:W1:Y:S01]  /*159e0*/  MUFU.EX2 R207, R136 ;  /* 0x0000008800cf7308 */ /* 0x000e620000000800 */
[----:B------:R-:W-:Y:S01]  /*159f0*/  MOV R20, R124 ;  /* 0x0000007c00147202 */ /* 0x000fe20000000f00 */
[----:B------:R-:W-:Y:S01]  /*15a00*/  HMMA.16816.F32 R112, R4, R22, R100 ;  /* 0x000000160470723c */ /* 0x000fe20000001864 */
[----:B------:R-:W-:Y:S01]  /*15a10*/  MOV R124, R126 ;  /* 0x0000007e007c7202 */ /* 0x000fe20000000f00 */
[----:B------:R-:W-:Y:S01]  /*15a20*/  IMAD.MOV.U32 R126, RZ, RZ, R138 ;  /* 0x000000ffff7e7224 */ /* 0x000fe200078e008a */
[----:B------:R-:W-:-:S03]  /*15a30*/  MOV R138, R131 ;  /* 0x00000083008a7202 */ /* 0x000fc60000000f00 */
[----:B------:R1:W-:Y:S01]  /*15a40*/  MUFU.EX2 R206, R173 ;  /* 0x000000ad00ce7308 */ /* 0x0003e20000000800 */
[----:B------:R-:W-:Y:S01]  /*15a50*/  MOV R23, R139 ;  /* 0x0000008b00177202 */ /* 0x000fe20000000f00 */
[C---:B------:R-:W-:Y:S06]  /*15a60*/  HMMA.16816.F32 R104, R4.reuse, R16, R84 ;  /* 0x000000100468723c */ /* 0x040fec0000001854 */
[----:B------:R-:W-:Y:S08]  /*15a70*/  MUFU.EX2 R205, R174 ;  /* 0x000000ae00cd7308 */ /* 0x000ff00000000800 */
[----:B------:R-:W-:Y:S01]  /*15a80*/  MUFU.EX2 R204, R175 ;  /* 0x000000af00cc7308 */ /* 0x000fe20000000800 */
[----:B-1----:R-:W-:Y:S01]  /*15a90*/  MOV R173, R153 ;  /* 0x0000009900ad7202 */ /* 0x002fe20000000f00 */
[----:B------:R-:W-:Y:S06]  /*15aa0*/  HMMA.16816.F32 R96, R4, R18, R72 ;  /* 0x000000120460723c */ /* 0x000fec0000001848 */
[----:B------:R1:W-:Y:S01]  /*15ab0*/  MUFU.EX2 R130, R172 ;  /* 0x000000ac00827308 */ /* 0x0003e20000000800 */
[----:B---3--:R-:W-:Y:S01]  /*15ac0*/  F2FP.PACK_AB R4, R250, R173 ;  /* 0x000000adfa04723e */ /* 0x008fe200000000ff */
[----:B------:R-:W-:Y:S01]  /*15ad0*/  IMAD.MOV.U32 R158, RZ, RZ, R83 ;  /* 0x000000ffff9e7224 */ /* 0x000fe200078e0053 */
[----:B------:R-:W-:Y:S01]  /*15ae0*/  F2FP.PACK_AB R5, R209, R210 ;  /* 0x000000d2d105723e */ /* 0x000fe200000000ff */
[----:B------:R-:W-:Y:S01]  /*15af0*/  IMAD.MOV.U32 R195, RZ, RZ, R90 ;  /* 0x000000ffffc37224 */ /* 0x000fe200078e005a */
[----:B------:R-:W-:-:S02]  /*15b00*/  F2FP.PACK_AB R6, R244, R247 ;  /* 0x000000f7f406723e */ /* 0x000fc400000000ff */
[----:B------:R-:W-:Y:S01]  /*15b10*/  MOV R159, R82 ;  /* 0x00000052009f7202 */ /* 0x000fe20000000f00 */
[----:B------:R-:W-:Y:S01]  /*15b20*/  MUFU.EX2 R134, R176 ;  /* 0x000000b000867308 */ /* 0x000fe20000000800 */
[----:B------:R-:W-:Y:S02]  /*15b30*/  F2FP.PACK_AB R7, R207, R208 ;  /* 0x000000d0cf07723e */ /* 0x000fe400000000ff */
[----:B------:R-:W-:Y:S02]  /*15b40*/  MOV R157, R88 ;  /* 0x00000058009d7202 */ /* 0x000fe40000000f00 */
[----:B------:R-:W-:Y:S01]  /*15b50*/  MOV R160, R95 ;  /* 0x0000005f00a07202 */ /* 0x000fe20000000f00 */
[----:B------:R-:W-:Y:S01]  /*15b60*/  FADD.FTZ R2, R226, R2 ;  /* 0x00000002e2027221 */ /* 0x000fe20000010000 */
[----:B------:R4:W5:Y:S01]  /*15b70*/  LDL.LU R231, [R1+0x108] ;  /* 0x0001080001e77983 */ /* 0x0009620000300800 */
[----:B------:R-:W3:Y:S01]  /*15b80*/  MUFU.EX2 R133, R169 ;  /* 0x000000a900857308 */ /* 0x000ee20000000800 */
[----:B------:R-:W-:-:S07]  /*15b90*/  MOV R21, R94 ;  /* 0x0000005e00157202 */ /* 0x000fce0000000f00 */
[----:B------:R1:W1:Y:S01]  /*15ba0*/  MUFU.EX2 R131, R171 ;  /* 0x000000ab00837308 */ /* 0x0002620000000800 */
[----:B------:R-:W-:Y:S01]  /*15bb0*/  IMAD.MOV.U32 R22, RZ, RZ, R23 ;  /* 0x000000ffff167224 */ /* 0x000fe200078e0017 */
[----:B------:R-:W-:Y:S01]  /*15bc0*/  MOV R153, R89 ;  /* 0x0000005900997202 */ /* 0x000fe20000000f00 */
[----:B------:R-:W-:Y:S01]  /*15bd0*/  IMAD.MOV.U32 R156, RZ, RZ, R93 ;  /* 0x000000ffff9c7224 */ /* 0x000fe200078e005d */
[----:B------:R-:W-:Y:S01]  /*15be0*/  MOV R154, R91 ;  /* 0x0000005b009a7202 */ /* 0x000fe20000000f00 */
[----:B------:R-:W-:Y:S01]  /*15bf0*/  HMMA.16816.F32 R100, R4, R8, R68 ;  /* 0x000000080464723c */ /* 0x000fe20000001844 */
[----:B------:R-:W-:Y:S01]  /*15c00*/  MOV R155, R92 ;  /* 0x0000005c009b7202 */ /* 0x000fe20000000f00 */
[----:B------:R-:W-:Y:S01]  /*15c10*/  LDSM.16.MT88.4 R16, [R219+0xb000] ;  /* 0x00b00000db10783b */ /* 0x000fe20000004200 */
[----:B------:R-:W-:Y:S02]  /*15c20*/  MOV R23, R20 ;  /* 0x0000001400177202 */ /* 0x000fe40000000f00 */
[----:B------:R-:W-:-:S03]  /*15c30*/  MOV R20, R21 ;  /* 0x0000001500147202 */ /* 0x000fc60000000f00 */
[C---:B--2---:R-:W-:Y:S01]  /*15c40*/  HMMA.16816.F32 R80, R4.reuse, R32, R52 ;  /* 0x000000200450723c */ /* 0x044fe20000001834 */
[----:B------:R-:W-:Y:S01]  /*15c50*/  IMAD.MOV.U32 R21, RZ, RZ, R156 ;  /* 0x000000ffff157224 */ /* 0x000fe200078e009c */
[----:B------:R-:W-:Y:S01]  /*15c60*/  MOV R156, R155 ;  /* 0x0000009b009c7202 */ /* 0x000fe20000000f00 */
[----:B------:R-:W-:Y:S01]  /*15c70*/  IMAD.MOV.U32 R193, RZ, RZ, R129 ;  /* 0x000000ffffc17224 */ /* 0x000fe200078e0081 */
[----:B-1----:R-:W-:Y:S01]  /*15c80*/  MOV R172, R126 ;  /* 0x0000007e00ac7202 */ /* 0x002fe20000000f00 */
[----:B------:R-:W-:Y:S01]  /*15c90*/  IMAD.MOV.U32 R139, RZ, RZ, R128 ;  /* 0x000000ffff8b7224 */ /* 0x000fe200078e0080 */
        /* <DEDUP_REMOVED lines=8> */
[----:B------:R1:W-:Y:S01]  /*15d20*/  MUFU.EX2 R129, R165 ;  /* 0x000000a500817308 */ /* 0x0003e20000000800 */
[----:B------:R-:W-:Y:S01]  /*15d30*/  MOV R171, R124 ;  /* 0x0000007c00ab7202 */ /* 0x000fe20000000f00 */
[----:B------:R-:W-:Y:S01]  /*15d40*/  FADD.FTZ R0, R228, R36 ;  /* 0x00000024e4007221 */ /* 0x000fe20000010000 */
[----:B------:R4:W5:Y:S02]  /*15d50*/  LDL.LU R229, [R1+0x100] ;  /* 0x0001000001e57983 */ /* 0x0009640000300800 */
[----:B------:R-:W-:Y:S01]  /*15d60*/  FADD.FTZ R4, R22, R37 ;  /* 0x0000002516047221 */ /* 0x000fe20000010000 */
[----:B---3--:R-:W-:Y:S01]  /*15d70*/  F2FP.PACK_AB R5, R132, R133 ;  /* 0x000000858405723e */ /* 0x008fe200000000ff */
[----:B------:R-:W-:Y:S01]  /*15d80*/  IMAD.MOV.U32 R22, RZ, RZ, R23 ;  /* 0x000000ffff167224 */ /* 0x000fe200078e0017 */
[----:B------:R-:W-:Y:S01]  /*15d90*/  MOV R23, R20 ;  /* 0x0000001400177202 */ /* 0x000fe20000000f00 */
[----:B------:R-:W-:Y:S01]  /*15da0*/  FADD.FTZ R40, R191, R4 ;  /* 0x00000004bf287221 */ /* 0x000fe20000010000 */
[----:B------:R-:W-:-:S02]  /*15db0*/  F2FP.PACK_AB R4, R205, R206 ;  /* 0x000000cecd04723e */ /* 0x000fc400000000ff */
[----:B------:R-:W-:Y:S02]  /*15dc0*/  F2FP.PACK_AB R6, R134, R204 ;  /* 0x000000cc8606723e */ /* 0x000fe400000000ff */
[----:B------:R-:W-:Y:S01]  /*15dd0*/  F2FP.PACK_AB R7, R130, R131 ;  /* 0x000000838207723e */ /* 0x000fe200000000ff */
[----:B------:R-:W-:Y:S01]  /*15de0*/  IMAD.MOV.U32 R154, RZ, RZ, R195 ;  /* 0x000000ffff9a7224 */ /* 0x000fe200078e00c3 */
        /* <DEDUP_REMOVED lines=9> */
[----:B------:R-:W2:Y:S01]  /*15e80*/  LDSM.16.MT88.4 R20, [R216+0xb000] ;  /* 0x00b00000d814783b */ /* 0x000ea20000004200 */
[----:B------:R-:W-:Y:S01]  /*15e90*/  IMAD.MOV.U32 R157, RZ, RZ, R158 ;  /* 0x000000ffff9d7224 */ /* 0x000fe200078e009e */
[----:B------:R-:W-:Y:S01]  /*15ea0*/  MOV R158, R159 ;  /* 0x0000009f009e7202 */ /* 0x000fe20000000f00 */
[----:B------:R-:W3:Y:S08]  /*15eb0*/  MUFU.EX2 R128, R166 ;  /* 0x000000a600807308 */ /* 0x000ef00000000800 */
[----:B------:R-:W-:Y:S01]  /*15ec0*/  MUFU.EX2 R126, R168 ;  /* 0x000000a8007e7308 */ /* 0x000fe20000000800 */
[----:B------:R-:W-:Y:S01]  /*15ed0*/  HMMA.16816.F32 R56, R4, R10, R12 ;  /* 0x0000000a0438723c */ /* 0x000fe2000000180c */
[----:B------:R-:W2:Y:S01]  /*15ee0*/  LDSM.16.MT88.4 R12, [R217+0xb000] ;  /* 0x00b00000d90c783b */ /* 0x000ea20000004200 */
[----:B------:R-:W-:-:S03]  /*15ef0*/  MOV R156, R155 ;  /* 0x0000009b009c7202 */ /* 0x000fc60000000f00 */
[----:B------:R-:W2:Y:S01]  /*15f00*/  LDSM.16.MT88.4 R8, [R218+0xb000] ;  /* 0x00b00000da08783b */ /* 0x000ea20000004200 */
[----:B------:R-:W-:Y:S01]  /*15f10*/  MOV R155, R154 ;  /* 0x0000009a009b7202 */ /* 0x000fe20000000f00 */
[----:B------:R-:W-:Y:S01]  /*15f20*/  IMAD.MOV.U32 R154, RZ, RZ, R195 ;  /* 0x000000ffff9a7224 */ /* 0x000fe200078e00c3 */
[----:B------:R-:W-:Y:S01]  /*15f30*/  MOV R159, R127 ;  /* 0x0000007f009f7202 */ /* 0x000fe20000000f00 */
[----:B------:R-:W-:Y:S01]  /*15f40*/  MUFU.EX2 R124, R150 ;  /* 0x00000096007c7308 */ /* 0x000fe20000000800 */
[----:B------:R-:W-:Y:S01]  /*15f50*/  MOV R195, R153 ;  /* 0x0000009900c37202 */ /* 0x000fe20000000f00 */
[----:B------:R-:W-:Y:S01]  /*15f60*/  FADD.FTZ R0, R225, R0 ;  /* 0x00000000e1007221 */ /* 0x000fe20000010000 */
[----:B------:R-:W-:Y:S01]  /*15f70*/  MOV R153, R157 ;  /* 0x0000009d00997202 */ /* 0x000fe20000000f00 */
[----:B------:R-:W-:Y:S01]  /*15f80*/  IMAD.MOV.U32 R157, RZ, RZ, R158 ;  /* 0x000000ffff9d7224 */ /* 0x000fe200078e009e */
[----:B------:R-:W-:-:S03]  /*15f90*/  MOV R158, R159 ;  /* 0x0000009f009e7202 */ /* 0x000fc60000000f00 */
[----:B------:R-:W-:Y:S01]  /*15fa0*/  MUFU.EX2 R43, R182 ;  /* 0x000000b6002b7308 */ /* 0x000fe20000000800 */
[----:B------:R-:W-:Y:S01]  /*15fb0*/  MOV R159, R164 ;  /* 0x000000a4009f7202 */ /* 0x000fe20000000f00 */
[----:B------:R-:W-:Y:S01]  /*15fc0*/  IMAD.MOV.U32 R164, RZ, RZ, R125 ;  /* 0x000000ffffa47224 */ /* 0x000fe200078e007d */
[----:B------:R-:W-:Y:S01]  /*15fd0*/  MOV R125, R38 ;  /* 0x00000026007d7202 */ /* 0x000fe20000000f00 */
[----:B------:R-:W-:Y:S04]  /*15fe0*/  HMMA.16816.F32 R48, R4, R24, R108 ;  /* 0x000000180430723c */ /* 0x000fe8000000186c */
[----:B------:R-:W-:Y:S01]  /*15ff0*/  MUFU.EX2 R42, R183 ;  /* 0x000000b7002a7308 */ /* 0x000fe20000000800 */
[----:B------:R-:W-:Y:S01]  /*16000*/  MOV R176, R125 ;  /* 0x0000007d00b07202 */ /* 0x000fe20000000f00 */
[----:B-1----:R-:W-:Y:S01]  /*16010*/  IMAD.MOV.U32 R165, RZ, RZ, R223 ;  /* 0x000000ffffa57224 */ /* 0x002fe200078e00df */
[----:B------:R-:W-:Y:S01]  /*16020*/  MOV R38, R39 ;  /* 0x0000002700267202 */ /* 0x000fe20000000f00 */
[----:B------:R-:W-:Y:S01]  /*16030*/  FADD.FTZ R3, R227, R3 ;  /* 0x00000003e3037221 */ /* 0x000fe20000010000 */
[----:B------:R4:W5:Y:S03]  /*16040*/  LDL.LU R228, [R1+0xfc] ;  /* 0x0000fc0001e47983 */ /* 0x0009660000300800 */
[----:B------:R-:W-:Y:S01]  /*16050*/  MUFU.EX2 R127, R167 ;  /* 0x000000a7007f7308 */ /* 0x000fe20000000800 */
[----:B------:R-:W-:-:S07]  /*16060*/  IMAD.MOV.U32 R39, RZ, RZ, R224 ;  /* 0x000000ffff277224 */ /* 0x000fce00078e00e0 */
[----:B------:R-:W1:Y:S08]  /*16070*/  MUFU.EX2 R125, R149 ;  /* 0x00000095007d7308 */ /* 0x000e700000000800 */
[----:B------:R-:W-:Y:S08]  /*16080*/  MUFU.EX2 R109, R151 ;  /* 0x00000097006d7308 */ /* 0x000ff00000000800 */
[----:B------:R-:W1:Y:S01]  /*16090*/  MUFU.EX2 R108, R152 ;  /* 0x00000098006c7308 */ /* 0x000e620000000800 */
[----:B------:R-:W-:Y:S01]  /*160a0*/  MOV R169, R38 ;  /* 0x0000002600a97202 */ /* 0x000fe20000000f00 */
[----:B------:R-:W-:Y:S01]  /*160b0*/  IMAD.MOV.U32 R170, RZ, RZ, R39 ;  /* 0x000000ffffaa7224 */ /* 0x000fe200078e0027 */
[C---:B------:R-:W-:Y:S05]  /*160c0*/  HMMA.16816.F32 R64, R4.reuse, R28, R104 ;  /* 0x0000001c0440723c */ /* 0x040fea0000001868 */
[----:B------:R-:W-:Y:S03]  /*160d0*/  MUFU.EX2 R79, R186 ;  /* 0x000000ba004f7308 */ /* 0x000fe60000000800 */
[C---:B------:R-:W-:Y:S05]  /*160e0*/  HMMA.16816.F32 R44, R4.reuse, R26, R120 ;  /* 0x0000001a042c723c */ /* 0x040fea0000001878 */
[----:B------:R-:W-:Y:S08]  /*160f0*/  MUFU.EX2 R78, R187 ;  /* 0x000000bb004e7308 */ /* 0x000ff00000000800 */
[----:B------:R-:W-:Y:S01]  /*16100*/  MUFU.EX2 R77, R188 ;  /* 0x000000bc004d7308 */ /* 0x000fe20000000800 */
[C---:B------:R-:W-:Y:S07]  /*16110*/  HMMA.16816.F32 R36, R4.reuse, R32, R116 ;  /* 0x000000200424723c */ /* 0x040fee0000001874 */
[----:B------:R-:W1:Y:S01]  /*16120*/  MUFU.EX2 R76, R179 ;  /* 0x000000b3004c7308 */ /* 0x000e620000000800 */
[C---:B------:R-:W-:Y:S07]  /*16130*/  HMMA.16816.F32 R32, R4.reuse, R34, R112 ;  /* 0x000000220420723c */ /* 0x040fee0000001870 */
[----:B------:R-:W-:Y:S01]  /*16140*/  MUFU.EX2 R41, R185 ;  /* 0x000000b900297308 */ /* 0x000fe20000000800 */
[----:B------:R-:W-:Y:S01]  /*16150*/  HMMA.16816.F32 R28, R4, R30, R96 ;  /* 0x0000001e041c723c */ /* 0x000fe20000001860 */
[----:B------:R-:W-:Y:S01]  /*16160*/  FADD.FTZ R0, R165, R0 ;  /* 0x00000000a5007221 */ /* 0x000fe20000010000 */
[----:B------:R-:W-:Y:S01]  /*16170*/  MOV R191, R162 ;  /* 0x000000a200bf7202 */ /* 0x000fe20000000f00 */
[----:B------:R-:W-:Y:S01]  /*16180*/  FADD.FTZ R3, R190, R3 ;  /* 0x00000003be037221 */ /* 0x000fe20000010000 */
[----:B------:R4:W5:Y:S03]  /*16190*/  LDL.LU R227, [R1+0xf8] ;  /* 0x0000f80001e37983 */ /* 0x0009660000300800 */
[----:B------:R-:W4:Y:S01]  /*161a0*/  MUFU.EX2 R96, R184 ;  /* 0x000000b800607308 */ /* 0x000f220000000800 */
[----:B---3--:R-:W-:-:S02]  /*161b0*/  F2FP.PACK_AB R4, R128, R129 ;  /* 0x000000818004723e */ /* 0x008fc400000000ff */
[----:B-1----:R-:W-:Y:S02]  /*161c0*/  F2FP.PACK_AB R5, R124, R125 ;  /* 0x0000007d7c05723e */ /* 0x002fe400000000ff */
[----:B------:R-:W-:Y:S02]  /*161d0*/  F2FP.PACK_AB R6, R126, R127 ;  /* 0x0000007f7e06723e */ /* 0x000fe400000000ff */
[----:B------:R-:W-:Y:S01]  /*161e0*/  F2FP.PACK_AB R7, R108, R109 ;  /* 0x0000006d6c07723e */ /* 0x000fe200000000ff */
[----:B------:R-:W-:Y:S01]  /*161f0*/  FADD.FTZ R24, R171, R0 ;  /* 0x00000000ab187221 */ /* 0x000fe20000010000 */
[----:B------:R-:W-:Y:S01]  /*16200*/  MOV R165, R144 ;  /* 0x0000009000a57202 */ /* 0x000fe20000000f00 */
[----:B------:R-:W-:Y:S01]  /*16210*/  FADD.FTZ R3, R221, R3 ;  /* 0x00000003dd037221 */ /* 0x000fe20000010000 */
[----:B------:R-:W-:Y:S01]  /*16220*/  MOV R167, R163 ;  /* 0x000000a300a77202 */ /* 0x000fe20000000f00 */
[----:B------:R-:W-:Y:S02]  /*16230*/  FADD.FTZ R2, R172, R2 ;  /* 0x00000002ac027221 */ /* 0x000fe40000010000 */
[----:B------:R-:W-:Y:S01]  /*16240*/  IMAD.MOV.U32 R166, RZ, RZ, R148 ;  /* 0x000000ffffa67224 */ /* 0x000fe200078e0094 */
[C---:B--2---:R-:W-:Y:S01]  /*16250*/  HMMA.16816.F32 R100, R4.reuse, R20, R100 ;  /* 0x000000140464723c */ /* 0x044fe20000001864 */
[----:B------:R-:W-:Y:S01]  /*16260*/  MOV R117, R138 ;  /* 0x0000008a00757202 */ /* 0x000fe20000000f00 */
[----:B------:R-:W-:Y:S01]  /*16270*/  IMAD.MOV.U32 R116, RZ, RZ, R139 ;  /* 0x000000ffff747224 */ /* 0x000fe200078e008b */
[----:B------:R-:W-:Y:S01]  /*16280*/  MUFU.EX2 R27, R177 ;  /* 0x000000b1001b7308 */ /* 0x000fe20000000800 */
[----:B------:R-:W-:Y:S01]  /*16290*/  IMAD.MOV.U32 R118, RZ, RZ, R193 ;  /* 0x000000ffff767224 */ /* 0x000fe200078e00c1 */
[----:B------:R1:W5:Y:S03]  /*162a0*/  LDL.LU R226, [R1+0xf4] ;  /* 0x0000f40001e27983 */ /* 0x0003660000300800 */
        /* <DEDUP_REMOVED lines=9> */
[----:B------:R-:W-:Y:S01]  /*16340*/  IMAD.MOV.U32 R172, RZ, RZ, R146 ;  /* 0x000000ffffac7224 */ /* 0x000fe200078e0092 */
[----:B------:R-:W-:Y:S01]  /*16350*/  MOV R148, R145 ;  /* 0x0000009100947202 */ /* 0x000fe20000000f00 */
[----:B------:R-:W-:Y:S01]  /*16360*/  FADD.FTZ R2, R176, R2 ;  /* 0x00000002b0027221 */ /* 0x000fe20000010000 */
[----:B------:R-:W-:Y:S01]  /*16370*/  MOV R190, R166 ;  /* 0x000000a600be7202 */ /* 0x000fe20000000f00 */
[----:B------:R-:W-:Y:S01]  /*16380*/  FADD.FTZ R4, R222, R40 ;  /* 0x00000028de047221 */ /* 0x000fe20000010000 */
[----:B------:R-:W-:Y:S01]  /*16390*/  F2FP.PACK_AB R5, R43, R76 ;  /* 0x0000004c2b05723e */ /* 0x000fe200000000ff */
[----:B------:R2:W3:Y:S01]  /*163a0*/  MUFU.EX2 R26, R178 ;  /* 0x000000b2001a7308 */ /* 0x0004e20000000800 */
[----:B------:R-:W-:Y:S01]  /*163b0*/  F2FP.PACK_AB R6, R77, R78 ;  /* 0x0000004e4d06723e */ /* 0x000fe200000000ff */
[----:B------:R-:W-:Y:S01]  /*163c0*/  FADD.FTZ R0, R170, R4 ;  /* 0x00000004aa007221 */ /* 0x000fe20000010000 */
[----:B----4-:R-:W-:Y:S01]  /*163d0*/  F2FP.PACK_AB R4, R79, R96 ;  /* 0x000000604f04723e */ /* 0x010fe200000000ff */
[----:B------:R1:W5:Y:S01]  /*163e0*/  LDL.LU R225, [R1+0xf0] ;  /* 0x0000f00001e17983 */ /* 0x0003620000300800 */
[----:B------:R-:W-:-:S02]  /*163f0*/  F2FP.PACK_AB R7, R41, R42 ;  /* 0x0000002a2907723e */ /* 0x000fc400000000ff */
[----:B------:R-:W-:Y:S01]  /*16400*/  MOV R169, R174 ;  /* 0x000000ae00a97202 */ /* 0x000fe20000000f00 */
[----:B------:R-:W-:Y:S01]  /*16410*/  FADD.FTZ R3, R172, R3 ;  /* 0x00000003ac037221 */ /* 0x000fe20000010000 */
[----:B------:R-:W-:Y:S01]  /*16420*/  MOV R170, R160 ;  /* 0x000000a000aa7202 */ /* 0x000fe20000000f00 */
[----:B------:R-:W-:Y:S01]  /*16430*/  FADD.FTZ R2, R220, R2 ;  /* 0x00000002dc027221 */ /* 0x000fe20000010000 */
[----:B------:R-:W-:Y:S01]  /*16440*/  MOV R119, R148 ;  /* 0x0000009400777202 */ /* 0x000fe20000000f00 */
[C---:B------:R-:W-:Y:S01]  /*16450*/  HMMA.16816.F32 R60, R4.reuse, R20, R60 ;  /* 0x00000014043c723c */ /* 0x040fe2000000183c */
[----:B------:R-:W-:Y:S01]  /*16460*/  MOV R166, R170 ;  /* 0x000000aa00a67202 */ /* 0x000fe20000000f00 */
[----:B------:R-:W-:Y:S01]  /*16470*/  IMAD.MOV.U32 R170, RZ, RZ, R156 ;  /* 0x000000ffffaa7224 */ /* 0x000fe200078e009c */
[----:B------:R-:W-:Y:S01]  /*16480*/  MOV R172, R175 ;  /* 0x000000af00ac7202 */ /* 0x000fe20000000f00 */
[----:B------:R-:W4:Y:S04]  /*16490*/  LDSM.16.MT88.4 R144, [R216+0xb800] ;  /* 0x00b80000d890783b */ /* 0x000f280000004200 */
[C---:B------:R-:W-:Y:S01]  /*164a0*/  HMMA.16816.F32 R56, R4.reuse, R22, R56 ;  /* 0x000000160438723c */ /* 0x040fe20000001838 */
[----:B------:R-:W-:Y:S01]  /*164b0*/  MOV R175, R155 ;  /* 0x0000009b00af7202 */ /* 0x000fe20000000f00 */
[----:B--2---:R-:W-:Y:S01]  /*164c0*/  LDSM.16.MT88.4 R176, [R217+0xb800] ;  /* 0x00b80000d9b0783b */ /* 0x004fe20000004200 */
[----:B------:R-:W-:Y:S03]  /*164d0*/  MUFU.EX2 R25, R180 ;  /* 0x000000b400197308 */ /* 0x000fe60000000800 */
[----:B------:R1:W5:Y:S02]  /*164e0*/  LDL.LU R224, [R1+0xec] ;  /* 0x0000ec0001e07983 */ /* 0x0003640000300800 */
[C---:B------:R-:W-:Y:S08]  /*164f0*/  HMMA.16816.F32 R48, R4.reuse, R16, R48 ;  /* 0x000000100430723c */ /* 0x040ff00000001830 */
[C---:B------:R-:W-:Y:S08]  /*16500*/  HMMA.16816.F32 R44, R4.reuse, R18, R44 ;  /* 0x00000012042c723c */ /* 0x040ff0000000182c */
[C---:B------:R-:W-:Y:S08]  /*16510*/  HMMA.16816.F32 R36, R4.reuse, R12, R36 ;  /* 0x0000000c0424723c */ /* 0x040ff00000001824 */
[C---:B------:R-:W-:Y:S08]  /*16520*/  HMMA.16816.F32 R32, R4.reuse, R14, R32 ;  /* 0x0000000e0420723c */ /* 0x040ff00000001820 */
[C---:B------:R-:W-:Y:S08]  /*16530*/  HMMA.16816.F32 R64, R4.reuse, R8, R64 ;  /* 0x000000080440723c */ /* 0x040ff00000001840 */
[----:B------:R-:W-:Y:S01]  /*16540*/  HMMA.16816.F32 R28, R4, R10, R28 ;  /* 0x0000000a041c723c */ /* 0x000fe2000000181c */
[----:B------:R-:W-:-:S02]  /*16550*/  MOV R155, R154 ;  /* 0x0000009a009b7202 */ /* 0x000fc40000000f00 */
[----:B------:R-:W-:Y:S01]  /*16560*/  MOV R123, R172 ;  /* 0x000000ac007b7202 */ /* 0x000fe20000000f00 */
[----:B------:R2:W-:Y:S01]  /*16570*/  MUFU.EX2 R17, R190 ;  /* 0x000000be00117308 */ /* 0x0005e20000000800 */
[----:B------:R-:W-:Y:S01]  /*16580*/  MOV R111, R170 ;  /* 0x000000aa006f7202 */ /* 0x000fe20000000f00 */
[----:B------:R-:W-:Y:S01]  /*16590*/  FADD.FTZ R3, R140, R3 ;  /* 0x000000038c037221 */ /* 0x000fe20000010000 */
[----:B------:R-:W-:Y:S01]  /*165a0*/  MOV R156, R157 ;  /* 0x0000009d009c7202 */ /* 0x000fe20000000f00 */
[----:B------:R-:W-:Y:S01]  /*165b0*/  FADD.FTZ R4, R191, R24 ;  /* 0x00000018bf047221 */ /* 0x000fe20000010000 */
[----:B------:R-:W-:Y:S01]  /*165c0*/  LDSM.16.MT88.4 R12, [R218+0xb800] ;  /* 0x00b80000da0c783b */ /* 0x000fe20000004200 */
[----:B------:R-:W-:Y:S02]  /*165d0*/  IMAD.MOV.U32 R191, RZ, RZ, R165 ;  /* 0x000000ffffbf7224 */ /* 0x000fe400078e00a5 */
[----:B------:R-:W-:Y:S02]  /*165e0*/  IMAD.MOV.U32 R165, RZ, RZ, R169 ;  /* 0x000000ffffa57224 */ /* 0x000fe400078e00a9 */
[----:B------:R-:W-:-:S02]  /*165f0*/  IMAD.MOV.U32 R121, RZ, RZ, R166 ;  /* 0x000000ffff797224 */ /* 0x000fc400078e00a6 */
[----:B------:R-:W-:Y:S02]  /*16600*/  FADD.FTZ R2, R119, R2 ;  /* 0x0000000277027221 */ /* 0x000fe40000010000 */
[----:B------:R-:W-:Y:S01]  /*16610*/  IMAD.MOV.U32 R174, RZ, RZ, R161 ;  /* 0x000000ffffae7224 */ /* 0x000fe200078e00a1 */
[----:B------:R-:W-:Y:S01]  /*16620*/  MUFU.EX2 R22, R215 ;  /* 0x000000d700167308 */ /* 0x000fe20000000800 */
[----:B------:R-:W-:Y:S01]  /*16630*/  FADD.FTZ R5, R167, R0 ;  /* 0x00000000a7057221 */ /* 0x000fe20000010000 */
[----:B------:R-:W-:Y:S01]  /*16640*/  MOV R167, R171 ;  /* 0x000000ab00a77202 */ /* 0x000fe20000000f00 */
[----:B------:R-:W-:Y:S01]  /*16650*/  IMAD.MOV.U32 R154, RZ, RZ, R195 ;  /* 0x000000ffff9a7224 */ /* 0x000fe200078e00c3 */
[----:B------:R-:W-:Y:S01]  /*16660*/  MOV R171, R136 ;  /* 0x0000008800ab7202 */ /* 0x000fe20000000f00 */
[----:B------:R-:W-:Y:S01]  /*16670*/  FADD.FTZ R0, R135, R4 ;  /* 0x0000000487007221 */ /* 0x000fe20000010000 */
[----:B------:R-:W-:Y:S01]  /*16680*/  MOV R120, R191 ;  /* 0x000000bf00787202 */ /* 0x000fe20000000f00 */
[----:B------:R1:W5:Y:S01]  /*16690*/  LDL.LU R223, [R1+0xe8] ;  /* 0x0000e80001df7983 */ /* 0x0003620000300800 */
[----:B------:R-:W-:Y:S01]  /*166a0*/  MOV R122, R165 ;  /* 0x000000a5007a7202 */ /* 0x000fe20000000f00 */
[----:B------:R-:W-:Y:S01]  /*166b0*/  FADD.FTZ R4, R197, R5 ;  /* 0x00000005c5047221 */ /* 0x000fe20000010000 */
[----:B--2---:R-:W-:Y:S01]  /*166c0*/  MOV R190, R175 ;  /* 0x000000af00be7202 */ /* 0x004fe20000000f00 */
        /* <DEDUP_REMOVED lines=16> */
[----:B------:R2:W-:Y:S01]  /*167d0*/  MUFU.EX2 R11, R156 ;  /* 0x0000009c000b7308 */ /* 0x0005e20000000800 */
[----:B------:R-:W-:Y:S01]  /*167e0*/  FADD.FTZ R0, R99, R0 ;  /* 0x0000000063007221 */ /* 0x000fe20000010000 */
[----:B------:R-:W-:Y:S01]  /*167f0*/  MOV R113, R172 ;  /* 0x000000ac00717202 */ /* 0x000fe20000000f00 */
[----:B------:R-:W-:Y:S01]  /*16800*/  IMAD.MOV.U32 R112, RZ, RZ, R191 ;  /* 0x000000ffff707224 */ /* 0x000fe200078e00bf */
[----:B------:R-:W-:Y:S01]  /*16810*/  MOV R114, R175 ;  /* 0x000000af00727202 */ /* 0x000fe20000000f00 */
[----:B------:R-:W-:-:S03]  /*16820*/  FADD.FTZ R3, R104, R6 ;  /* 0x0000000668037221 */ /* 0x000fc60000010000 */
[----:B------:R1:W-:Y:S01]  /*16830*/  MUFU.EX2 R9, R116 ;  /* 0x0000007400097308 */ /* 0x0003e20000000800 */
[----:B------:R-:W-:Y:S01]  /*16840*/  FADD.FTZ R2, R105, R4 ;  /* 0x0000000469027221 */ /* 0x000fe20000010000 */
[----:B------:R-:W-:Y:S01]  /*16850*/  MOV R119, R189 ;  /* 0x000000bd00777202 */ /* 0x000fe20000000f00 */
[----:B------:R-:W-:Y:S01]  /*16860*/  FADD.FTZ R5, R106, R5 ;  /* 0x000000056a057221 */ /* 0x000fe20000010000 */
[----:B------:R-:W3:Y:S01]  /*16870*/  LDSM.16.MT88.4 R160, [R219+0xb800] ;  /* 0x00b80000dba0783b */ /* 0x000ee20000004200 */
[----:B------:R-:W-:Y:S02]  /*16880*/  IMAD.MOV.U32 R115, RZ, RZ, R174 ;  /* 0x000000ffff737224 */ /* 0x000fe400078e00ae */
[----:B--2---:R-:W-:Y:S01]  /*16890*/  IMAD.MOV.U32 R156, RZ, RZ, R157 ;  /* 0x000000ffff9c7224 */ /* 0x004fe200078e009d */
[----:B------:R-:W-:Y:S01]  /*168a0*/  MOV R157, R158 ;  /* 0x0000009e009d7202 */ /* 0x000fe20000000f00 */
[----:B------:R-:W-:Y:S01]  /*168b0*/  FADD.FTZ R4, R107, R0 ;  /* 0x000000006b047221 */ /* 0x000fe20000010000 */
[----:B------:R-:W-:Y:S01]  /*168c0*/  MOV R158, R159 ;  /* 0x0000009f009e7202 */ /* 0x000fe20000000f00 */
[----:B------:R-:W-:Y:S01]  /*168d0*/  FADD.FTZ R6, R112, R3 ;  /* 0x0000000370067221 */ /* 0x000fe20000010000 */
[----:B------:R2:W-:Y:S01]  /*168e0*/  MUFU.EX2 R8, R117 ;  /* 0x0000007500087308 */ /* 0x0005e20000000800 */
[----:B------:R-:W-:Y:S01]  /*168f0*/  FADD.FTZ R2, R113, R2 ;  /* 0x0000000271027221 */ /* 0x000fe20000010000 */
[----:B------:R-:W-:Y:S01]  /*16900*/  MOV R164, R192 ;  /* 0x000000c000a47202 */ /* 0x000fe20000000f00 */
[----:B-1----:R-:W-:-:S05]  /*16910*/  IMAD.MOV.U32 R116, RZ, RZ, R157 ;  /* 0x000000ffff747224 */ /* 0x002fca00078e009d */
[----:B------:R1:W-:Y:S01]  /*16920*/  MUFU.EX2 R7, R118 ;  /* 0x0000007600077308 */ /* 0x0003e20000000800 */
[----:B------:R-:W-:Y:S01]  /*16930*/  FADD.FTZ R0, R114, R5 ;  /* 0x0000000572007221 */ /* 0x000fe20000010000 */
[----:B------:R-:W-:Y:S01]  /*16940*/  MOV R169, R137 ;  /* 0x0000008900a97202 */ /* 0x000fe20000000f00 */
[----:B------:R-:W-:Y:S01]  /*16950*/  FADD.FTZ R3, R115, R4 ;  /* 0x0000000473037221 */ /* 0x000fe20000010000 */
[----:B------:R3:W5:Y:S01]  /*16960*/  LDL.LU R222, [R1+0xe4] ;  /* 0x0000e40001de7983 */ /* 0x0007620000300800 */
[----:B------:R-:W-:Y:S01]  /*16970*/  FADD.FTZ R5, R246, R6 ;  /* 0x00000006f6057221 */ /* 0x000fe20000010000 */
[----:B--2---:R-:W-:Y:S01]  /*16980*/  MOV R117, R158 ;  /* 0x0000009e00757202 */ /* 0x004fe20000000f00 */
[----:B------:R-:W-:Y:S01]  /*16990*/  FADD.FTZ R4, R211, R2 ;  /* 0x00000002d3047221 */ /* 0x000fe20000010000 */
[----:B------:R-:W-:Y:S01]  /*169a0*/  MOV R120, R143 ;  /* 0x0000008f00787202 */ /* 0x000fe20000000f00 */
[----:B------:R-:W-:Y:S02]  /*169b0*/  FADD.FTZ R2, R116, R0 ;  /* 0x0000000074027221 */ /* 0x000fe40000010000 */
[----:B------:R-:W-:Y:S01]  /*169c0*/  IMAD.MOV.U32 R159, RZ, RZ, R164 ;  /* 0x000000ffff9f7224 */ /* 0x000fe200078e00a4 */
[----:B-1----:R-:W-:Y:S01]  /*169d0*/  MOV R118, R141 ;  /* 0x0000008d00767202 */ /* 0x002fe20000000f00 */
[----:B------:R-:W-:-:S02]  /*169e0*/  FADD.FTZ R0, R117, R3 ;  /* 0x0000000375007221 */ /* 0x000fc40000010000 */
[----:B------:R-:W-:Y:S02]  /*169f0*/  IMAD.MOV.U32 R121, RZ, RZ, R199 ;  /* 0x000000ffff797224 */ /* 0x000fe400078e00c7 */
[----:B------:R-:W-:Y:S01]  /*16a00*/  IMAD.MOV.U32 R122, RZ, RZ, R142 ;  /* 0x000000ffff7a7224 */ /* 0x000fe200078e008e */
[----:B------:R-:W-:Y:S01]  /*16a10*/  MOV R110, R156 ;  /* 0x0000009c006e7202 */ /* 0x000fe20000000f00 */
[----:B------:R-:W-:Y:S01]  /*16a20*/  FADD.FTZ R5, R249, R5 ;  /* 0x00000005f9057221 */ /* 0x000fe20000010000 */
[----:B------:R-:W-:Y:S01]  /*16a30*/  MOV R111, R173 ;  /* 0x000000ad006f7202 */ /* 0x000fe20000000f00 */
[----:B------:R-:W-:Y:S01]  /*16a40*/  FADD.FTZ R3, R245, R4 ;  /* 0x00000004f5037221 */ /* 0x000fe20000010000 */
[----:B------:R-:W-:Y:S01]  /*16a50*/  MUFU.EX2 R18, R194 ;  /* 0x000000c200127308 */ /* 0x000fe20000000800 */
[----:B------:R-:W-:-:S07]  /*16a60*/  FADD.FTZ R2, R118, R2 ;  /* 0x0000000276027221 */ /* 0x000fce0000010000 */
[----:B------:R-:W1:Y:S01]  /*16a70*/  MUFU.EX2 R21, R214 ;  /* 0x000000d600157308 */ /* 0x000e620000000800 */
[----:B------:R-:W-:Y:S01]  /*16a80*/  FADD.FTZ R0, R119, R0 ;  /* 0x0000000077007221 */ /* 0x000fe20000010000 */
[----:B------:R-:W-:Y:S01]  /*16a90*/  MOV R123, R159 ;  /* 0x0000009f007b7202 */ /* 0x000fe20000000f00 */
[----:B------:R-:W-:-:S05]  /*16aa0*/  FADD.FTZ R4, R252, R5 ;  /* 0x00000005fc047221 */ /* 0x000fca0000010000 */
[----:B------:R-:W-:Y:S01]  /*16ab0*/  MUFU.EX2 R16, R167 ;  /* 0x000000a700107308 */ /* 0x000fe20000000800 */
[----:B------:R-:W-:-:S07]  /*16ac0*/  FADD.FTZ R3, R248, R3 ;  /* 0x00000003f8037221 */ /* 0x000fce0000010000 */
[----:B------:R-:W-:Y:S01]  /*16ad0*/  MUFU.EX2 R20, R213 ;  /* 0x000000d500147308 */ /* 0x000fe20000000800 */
[----:B------:R-:W-:-:S07]  /*16ae0*/  FADD.FTZ R2, R120, R2 ;  /* 0x0000000278027221 */ /* 0x000fce0000010000 */
[----:B------:R-:W2:Y:S01]  /*16af0*/  MUFU.EX2 R23, R181 ;  /* 0x000000b500177308 */ /* 0x000ea20000000800 */
[----:B------:R-:W-:-:S07]  /*16b00*/  FADD.FTZ R0, R121, R0 ;  /* 0x0000000079007221 */ /* 0x000fce0000010000 */
[----:B------:R-:W4:Y:S01]  /*16b10*/  MUFU.EX2 R19, R212 ;  /* 0x000000d400137308 */ /* 0x000f220000000800 */
[----:B------:R-:W-:Y:S01]  /*16b20*/  FADD.FTZ R4, R122, R4 ;  /* 0x000000047a047221 */ /* 0x000fe20000010000 */
[----:B---3--:R-:W-:Y:S01]  /*16b30*/  F2FP.PACK_AB R192, R26, R27 ;  /* 0x0000001b1ac0723e */ /* 0x008fe200000000ff */
[----:B------:R-:W-:Y:S01]  /*16b40*/  FADD.FTZ R3, R251, R3 ;  /* 0x00000003fb037221 */ /* 0x000fe20000010000 */
[----:B------:R3:W5:Y:S01]  /*16b50*/  LDL.LU R221, [R1+0xe0] ;  /* 0x0000e00001dd7983 */ /* 0x0007620000300800 */
[----:B------:R-:W-:Y:S02]  /*16b60*/  FADD.FTZ R2, R123, R2 ;  /* 0x000000027b027221 */ /* 0x000fe40000010000 */
[----:B------:R-:W-:Y:S01]  /*16b70*/  FADD.FTZ R0, R110, R0 ;  /* 0x000000006e007221 */ /* 0x000fe20000010000 */
[----:B------:R-:W3:Y:S01]  /*16b80*/  MUFU.EX2 R10, R169 ;  /* 0x000000a9000a7308 */ /* 0x000ee20000000800 */
[----:B------:R-:W-:Y:S01]  /*16b90*/  FADD.FTZ R4, R206, R4 ;  /* 0x00000004ce047221 */ /* 0x000fe20000010000 */
[----:B-1----:R-:W-:Y:S01]  /*16ba0*/  F2FP.PACK_AB R193, R21, R22 ;  /* 0x0000001615c1723e */ /* 0x002fe200000000ff */
[----:B------:R-:W-:Y:S01]  /*16bb0*/  FADD.FTZ R3, R133, R3 ;  /* 0x0000000385037221 */ /* 0x000fe20000010000 */
[----:B--2---:R-:W-:Y:S01]  /*16bc0*/  F2FP.PACK_AB R194, R23, R25 ;  /* 0x0000001917c2723e */ /* 0x004fe200000000ff */
[----:B------:R-:W-:Y:S01]  /*16bd0*/  FADD.FTZ R2, R111, R2 ;  /* 0x000000026f027221 */ /* 0x000fe20000010000 */
[----:B------:R-:W-:Y:S01]  /*16be0*/  F2FP.PACK_AB R196, R17, R18 ;  /* 0x0000001211c4723e */ /* 0x000fe200000000ff */
[----:B------:R-:W-:Y:S01]  /*16bf0*/  FADD.FTZ R0, R210, R0 ;  /* 0x00000000d2007221 */ /* 0x000fe20000010000 */
[----:B----4-:R-:W-:Y:S01]  /*16c00*/  F2FP.PACK_AB R195, R19, R20 ;  /* 0x0000001413c3723e */ /* 0x010fe200000000ff */
[----:B------:R-:W-:Y:S01]  /*16c10*/  FADD.FTZ R4, R205, R4 ;  /* 0x00000004cd047221 */ /* 0x000fe20000010000 */
[----:B------:R-:W-:Y:S01]  /*16c20*/  F2FP.PACK_AB R198, R11, R16 ;  /* 0x000000100bc6723e */ /* 0x000fe200000000ff */
[----:B------:R-:W-:Y:S01]  /*16c30*/  FADD.FTZ R3, R132, R3 ;  /* 0x0000000384037221 */ /* 0x000fe20000010000 */
[----:B------:R-:W-:Y:S01]  /*16c40*/  F2FP.PACK_AB R199, R7, R8 ;  /* 0x0000000807c7723e */ /* 0x000fe200000000ff */
[----:B------:R-:W-:Y:S01]  /*16c50*/  FADD.FTZ R2, R250, R2 ;  /* 0x00000002fa027221 */ /* 0x000fe20000010000 */
[----:B------:R1:W5:Y:S01]  /*16c60*/  LDL.LU R220, [R1+0xdc] ;  /* 0x0000dc0001dc7983 */ /* 0x0003620000300800 */
[----:B------:R-:W-:-:S02]  /*16c70*/  FADD.FTZ R0, R209, R0 ;  /* 0x00000000d1007221 */ /* 0x000fc40000010000 */
[----:B------:R-:W-:Y:S01]  /*16c80*/  FADD.FTZ R4, R204, R4 ;  /* 0x00000004cc047221 */ /* 0x000fe20000010000 */
[----:B---3--:R-:W-:Y:S01]  /*16c90*/  F2FP.PACK_AB R197, R9, R10 ;  /* 0x0000000a09c5723e */ /* 0x008fe200000000ff */
[----:B------:R-:W-:Y:S01]  /*16ca0*/  FADD.FTZ R3, R131, R3 ;  /* 0x0000000383037221 */ /* 0x000fe20000010000 */
[----:B------:R1:W5:Y:S01]  /*16cb0*/  LDL.LU R135, [R1+0xd8] ;  /* 0x0000d80001877983 */ /* 0x0003620000300800 */
        /* <DEDUP_REMOVED lines=62> */
.L_x_733:
[----:B-1----:R-:W-:-:S06]  /*170a0*/  UISETP.GT.AND UP0, UPT, UR9, UR8, UPT ;  /* 0x000000080900728c */ /* 0x002fcc000bf04270 */
[----:B------:R-:W-:-:S13]  /*170b0*/  PLOP3.LUT P0, PT, PT, PT, UP0, 0x80, 0x0 ;  /* 0x000000000000781c */ /* 0x000fda0003f0f008 */
[----:B------:R-:W-:Y:S05]  /*170c0*/  @!P0 BRA `(.L_x_737) ;  /* 0x00009dc000008947 */ /* 0x000fea0003800000 */
[----:B------:R-:W2:Y:S01]  /*170d0*/  LDL.64 R8, [R1+0xb8] ;  /* 0x0000b80001087983 */ /* 0x000ea20000100a00 */
[----:B------:R-:W-:Y:S01]  /*170e0*/  ULDC UR17, c[0x0][0x1a4] ;  /* 0x0000690000117ab9 */ /* 0x000fe20000000800 */
[----:B------:R-:W-:Y:S01]  /*170f0*/  IMAD.MOV.U32 R132, RZ, RZ, R72 ;  /* 0x000000ffff847224 */ /* 0x000fe200078e0048 */
        /* <DEDUP_REMOVED lines=42> */
.L_x_740:
        /* <DEDUP_REMOVED lines=88> */
.L_x_738:
[----:B------:R-:W2:Y:S01]  /*17920*/  LDL.64 R6, [R1+0xb0] ;  /* 0x0000b00001067983 */ /* 0x000ea20000100a00 */
[----:B------:R-:W-:Y:S04]  /*17930*/  DEPBAR.LE SB0, 0x0 ;  /* 0x000080000000791a */ /* 0x000fe80000000000 */
[----:B------:R-:W-:Y:S01]  /*17940*/  UIADD3 UR7, UR9, -0x1, URZ ;  /* 0xffffffff09077890 */ /* 0x000fe2000fffe03f */
[----:B------:R-:W-:Y:S03]  /*17950*/  BAR.SYNC.DEFER_BLOCKING 0x0 ;  /* 0x0000000000007b1d */ /* 0x000fe60000010000 */
[----:B------:R-:W-:Y:S02]  /*17960*/  USHF.R.S32.HI UR5, URZ, 0x1f, UR7 ;  /* 0x0000001f3f057899 */ /* 0x000fe40008011407 */
[----:B-1----:R-:W-:Y:S01]  /*17970*/  MOV R4, UR7 ;  /* 0x0000000700047c02 */ /* 0x002fe20008000f00 */
[----:B------:R-:W-:Y:S02]  /*17980*/  UIMAD UR4, UR28, UR7, URZ ;  /* 0x000000071c0472a4 */ /* 0x000fe4000f8e023f */
        /* <DEDUP_REMOVED lines=16> */
[----:B------:R-:W-:Y:S02]  /*17a90*/  @!P5 IADD3 R7, P2, R4, UR14, RZ ;  /* 0x0000000e0407dc10 */ /* 0x000fe4000ff5e0ff */
[----:B------:R-:W-:Y:S01]  /*17aa0*/  @!P5 IADD3.X R8, R0, UR10, RZ, P1, !PT ;  /* 0x0000000a0008dc10 */ /* 0x000fe20008ffe4ff */
[----:B------:R-:W-:Y:S01]  /*17ab0*/  @P5 STS.128 [R243+0x8800], RZ ;  /* 0x008800fff3005388 */ /* 0x000fe20000000c00 */
[C---:B------:R-:W-:Y:S02]  /*17ac0*/  @!P5 IADD3 R6, P0, R4.reuse, UR52, RZ ;  /* 0x000000340406dc10 */ /* 0x040fe4000ff1e0ff */
[----:B------:R-:W-:Y:S02]  /*17ad0*/  @!P5 IADD3 R9, P6, R4, UR48, RZ ;  /* 0x000000300409dc10 */ /* 0x000fe4000ffde0ff */
[----:B------:R-:W-:Y:S02]  /*17ae0*/  @!P5 LEA R12, P1, R6, c[0x0][0x170], 0x1 ;  /* 0x00005c00060cda11 */ /* 0x000fe400078208ff */
[C---:B------:R-:W-:Y:S01]  /*17af0*/  @!P5 IADD3.X R10, R0.reuse, UR12, RZ, P0, !PT ;  /* 0x0000000c000adc10 */ /* 0x040fe200087fe4ff */
[----:B------:R-:W-:Y:S01]  /*17b00*/  @!PT LDS RZ, [RZ] ;  /* 0x00000000fffff984 */ /* 0x000fe20000000800 */
[----:B------:R-:W-:Y:S01]  /*17b10*/  @!PT LDS RZ, [RZ] ;  /* 0x00000000fffff984 */ /* 0x000fe20000000800 */
[----:B------:R-:W-:Y:S01]  /*17b20*/  @!PT LDS RZ, [RZ] ;  /* 0x00000000fffff984 */ /* 0x000fe20000000800 */
[----:B------:R1:W-:Y:S01]  /*17b30*/  @!P5 LDGSTS.E.BYPASS.LTC128B.128 [R243+0x8800], [R18.64] ;  /* 0x0880000012f3dfae */ /* 0x0003e2000b901d72 */
[----:B------:R-:W-:Y:S02]  /*17b40*/  @!P5 IADD3.X R21, R0, UR15, RZ, P6, !PT ;  /* 0x0000000f0015dc10 */ /* 0x000fe4000b7fe4ff */
[----:B------:R-:W-:Y:S02]  /*17b50*/  P2R R2, PR, RZ, 0x4 ;  /* 0x00000004ff027803 */ /* 0x000fe40000000000 */
[C---:B------:R-:W-:Y:S02]  /*17b60*/  @!P5 LEA R14, P2, R5.reuse, c[0x0][0x170], 0x1 ;  /* 0x00005c00050eda11 */ /* 0x040fe400078408ff */
[----:B------:R-:W-:Y:S01]  /*17b70*/  @!P5 LEA.HI.X R13, R6, c[0x0][0x174], R10, 0x1, P1 ;  /* 0x00005d00060dda11 */ /* 0x000fe200008f0c0a */
[----:B------:R-:W-:Y:S01]  /*17b80*/  @P5 STS.128 [R243+0x9000], RZ ;  /* 0x009000fff3005388 */ /* 0x000fe20000000c00 */
[----:B------:R-:W-:Y:S02]  /*17b90*/  @!P5 LEA.HI.X R15, R5, c[0x0][0x174], R8, 0x1, P2 ;  /* 0x00005d00050fda11 */ /* 0x000fe400010f0c08 */
[----:B------:R-:W-:Y:S02]  /*17ba0*/  ISETP.NE.AND P3, PT, R2, RZ, PT ;  /* 0x000000ff0200720c */ /* 0x000fe40003f65270 */
[----:B------:R-:W-:Y:S02]  /*17bb0*/  @!P5 LEA R8, P2, R9, c[0x0][0x170], 0x1 ;  /* 0x00005c000908da11 */ /* 0x000fe400078408ff */
[----:B------:R-:W-:Y:S01]  /*17bc0*/  @!P5 IADD3.X R5, R0, UR13, RZ, P3, !PT ;  /* 0x0000000d0005dc10 */ /* 0x000fe20009ffe4ff */
[----:B------:R-:W-:Y:S01]  /*17bd0*/  @!PT LDS RZ, [RZ] ;  /* 0x00000000fffff984 */ /* 0x000fe20000000800 */
[----:B------:R-:W-:Y:S01]  /*17be0*/  @!PT LDS RZ, [RZ] ;  /* 0x00000000fffff984 */ /* 0x000fe20000000800 */
[----:B------:R-:W-:Y:S01]  /*17bf0*/  @!PT LDS RZ, [RZ] ;  /* 0x00000000fffff984 */ /* 0x000fe20000000800 */
[----:B------:R2:W-:Y:S01]  /*17c00*/  @!P5 LDGSTS.E.BYPASS.LTC128B.128 [R243+0x9000], [R14.64] ;  /* 0x090000000ef3dfae */ /* 0x0005e2000b901d72 */
[----:B------:R-:W-:Y:S02]  /*17c10*/  @!P5 LEA R10, P3, R7, c[0x0][0x170], 0x1 ;  /* 0x00005c00070ada11 */ /* 0x000fe400078608ff */
[----:B------:R-:W-:Y:S02]  /*17c20*/  @!P5 LEA.HI.X R9, R9, c[0x0][0x174], R21, 0x1, P2 ;  /* 0x00005d000909da11 */ /* 0x000fe400010f0c15 */
[----:B------:R-:W-:Y:S02]  /*17c30*/  @!P5 LEA.HI.X R11, R7, c[0x0][0x174], R5, 0x1, P3 ;  /* 0x00005d00070bda11 */ /* 0x000fe400018f0c05 */
[C---:B------:R-:W-:Y:S01]  /*17c40*/  @!P5 IADD3 R20, P4, R4.reuse, UR46, RZ ;  /* 0x0000002e0414dc10 */ /* 0x040fe2000ff9e0ff */
[----:B------:R-:W-:Y:S01]  /*17c50*/  @P5 STS.128 [R243+0x9800], RZ ;  /* 0x009800fff3005388 */ /* 0x000fe20000000c00 */
[----:B------:R-:W-:Y:S02]  /*17c60*/  @!P5 IADD3 R2, P0, R4, UR44, RZ ;  /* 0x0000002c0402dc10 */ /* 0x000fe4000ff1e0ff */
[----:B------:R-:W-:Y:S02]  /*17c70*/  @!P5 LEA R6, P1, R20, c[0x0][0x170], 0x1 ;  /* 0x00005c001406da11 */ /* 0x000fe400078208ff */
[C---:B------:R-:W-:Y:S02]  /*17c80*/  @!P5 IADD3.X R22, R0.reuse, UR16, RZ, P4, !PT ;  /* 0x000000100016dc10 */ /* 0x040fe4000a7fe4ff */
[----:B------:R-:W-:Y:S01]  /*17c90*/  @!P5 IADD3.X R0, R0, UR17, RZ, P0, !PT ;  /* 0x000000110000dc10 */ /* 0x000fe200087fe4ff */
[----:B------:R-:W-:Y:S01]  /*17ca0*/  @!PT LDS RZ, [RZ] ;  /* 0x00000000fffff984 */ /* 0x000fe20000000800 */
[----:B------:R-:W-:Y:S01]  /*17cb0*/  @!PT LDS RZ, [RZ] ;  /* 0x00000000fffff984 */ /* 0x000fe20000000800 */
[----:B------:R-:W-:Y:S01]  /*17cc0*/  @!PT LDS RZ, [RZ] ;  /* 0x00000000fffff984 */ /* 0x000fe20000000800 */
[----:B------:R2:W-:Y:S01]  /*17cd0*/  @!P5 LDGSTS.E.BYPASS.LTC128B.128 [R243+0x9800], [R12.64] ;  /* 0x098000000cf3dfae */ /* 0x0005e2000b901d72 */
[----:B------:R-:W-:Y:S02]  /*17ce0*/  @!P5 LEA.HI.X R7, R20, c[0x0][0x174], R22, 0x1, P1 ;  /* 0x00005d001407da11 */ /* 0x000fe400008f0c16 */
[C---:B------:R-:W-:Y:S04]  /*17cf0*/  @!P5 LEA R4, P0, R2.reuse, c[0x0][0x170], 0x1 ;  /* 0x00005c000204da11 */ /* 0x040fe800078008ff */
[----:B------:R-:W-:Y:S01]  /*17d00*/  @!P5 LEA.HI.X R5, R2, c[0x0][0x174], R0, 0x1, P0 ;  /* 0x00005d000205da11 */ /* 0x000fe200000f0c00 */
[----:B------:R-:W-:Y:S01]  /*17d10*/  @P5 STS.128 [R243+0xa000], RZ ;  /* 0x00a000fff3005388 */ /* 0x000fe20000000c00 */
[----:B------:R-:W-:Y:S07]  /*17d20*/  PLOP3.LUT P0, PT, PT, PT, UP0, 0x80, 0x0 ;  /* 0x000000000000781c */ /* 0x000fee0003f0f008 */
        /* <DEDUP_REMOVED lines=19> */
[----:B-----5:R-:W-:Y:S08]  /*17e60*/  LDSM.16.M88.4 R128, [R222] ;  /* 0x00000000de80783b */ /* 0x020ff00000000200 */
[----:B-1----:R-:W4:Y:S08]  /*17e70*/  LDSM.16.M88.4 R16, [R135+0x4000] ;  /* 0x004000008710783b */ /* 0x002f300000000200 */
[----:B------:R-:W3:Y:S08]  /*17e80*/  LDSM.16.M88.4 R124, [R222+0x2000] ;  /* 0x00200000de7c783b */ /* 0x000ef00000000200 */
[----:B------:R-:W1:Y:S08]  /*17e90*/  LDSM.16.M88.4 R32, [R135+0x4800] ;  /* 0x004800008720783b */ /* 0x000e700000000200 */
[----:B------:R-:W1:Y:S08]  /*17ea0*/  LDSM.16.M88.4 R48, [R135+0x5000] ;  /* 0x005000008730783b */ /* 0x000e700000000200 */
[----:B------:R-:W1:Y:S01]  /*17eb0*/  LDSM.16.M88.4 R64, [R135+0x5800] ;  /* 0x005800008740783b */ /* 0x000e620000000200 */
[-C--:B----4-:R-:W-:Y:S07]  /*17ec0*/  HMMA.16816.F32 R4, R128, R16.reuse, RZ ;  /* 0x000000108004723c */ /* 0x090fee00000018ff */
[----:B------:R-:W4:Y:S01]  /*17ed0*/  LDSM.16.M88.4 R80, [R135+0x6000] ;  /* 0x006000008750783b */ /* 0x000f220000000200 */
[C---:B---3--:R-:W-:Y:S07]  /*17ee0*/  HMMA.16816.F32 R8, R124.reuse, R16, RZ ;  /* 0x000000107c08723c */ /* 0x048fee00000018ff */
[----:B------:R-:W3:Y:S01]  /*17ef0*/  LDSM.16.M88.4 R96, [R135+0x6800] ;  /* 0x006800008760783b */ /* 0x000ee20000000200 */
[-C--:B--2---:R-:W-:Y:S07]  /*17f00*/  HMMA.16816.F32 R12, R124, R18.reuse, RZ ;  /* 0x000000127c0c723c */ /* 0x084fee00000018ff */
[----:B------:R-:W2:Y:S01]  /*17f10*/  LDSM.16.M88.4 R112, [R135+0x7000] ;  /* 0x007000008770783b */ /* 0x000ea20000000200 */
[C---:B------:R-:W-:Y:S07]  /*17f20*/  HMMA.16816.F32 R16, R128.reuse, R18, RZ ;  /* 0x000000128010723c */ /* 0x040fee00000018ff */
[----:B------:R-:W2:Y:S01]  /*17f30*/  LDSM.16.M88.4 R200, [R135+0x7800] ;  /* 0x0078000087c8783b */ /* 0x000ea20000000200 */
[-C--:B-1----:R-:W-:Y:S07]  /*17f40*/  HMMA.16816.F32 R20, R128, R32.reuse, RZ ;  /* 0x000000208014723c */ /* 0x082fee00000018ff */
[----:B------:R-:W-:Y:S01]  /*17f50*/  LDSM.16.M88.4 R204, [R225] ;  /* 0x00000000e1cc783b */ /* 0x000fe20000000200 */
[C---:B------:R-:W-:Y:S07]  /*17f60*/  HMMA.16816.F32 R24, R124.reuse, R32, RZ ;  /* 0x000000207c18723c */ /* 0x040fee00000018ff */
[----:B------:R-:W1:Y:S01]  /*17f70*/  LDSM.16.M88.4 R208, [R221+0x4000] ;  /* 0x00400000ddd0783b */ /* 0x000e620000000200 */
[-C--:B------:R-:W-:Y:S07]  /*17f80*/  HMMA.16816.F32 R28, R124, R34.reuse, RZ ;  /* 0x000000227c1c723c */ /* 0x080fee00000018ff */
[----:B------:R-:W1:Y:S01]  /*17f90*/  LDSM.16.M88.4 R212, [R225+0x2000] ;  /* 0x00200000e1d4783b */ /* 0x000e620000000200 */
[C---:B------:R-:W-:Y:S07]  /*17fa0*/  HMMA.16816.F32 R32, R128.reuse, R34, RZ ;  /* 0x000000228020723c */ /* 0x040fee00000018ff */
[----:B------:R-:W0:Y:S01]  /*17fb0*/  LDGDEPBAR ;  /* 0x00000000000079af */ /* 0x000e220000000000 */
        /* <DEDUP_REMOVED lines=65> */
[----:B------:R-:W2:Y:S08]  /*183d0*/  LDSM.16.M88.4 R200, [R223+0x2000] ;  /* 0x00200000dfc8783b */ /* 0x000eb00000000200 */
        /* <DEDUP_REMOVED lines=41> */
[----:B------:R-:W2:Y:S07]  /*18670*/  LDSM.16.M88.4 R204, [R224+0x2000] ;  /* 0x00200000e0cc783b */ /* 0x000eae0000000200 */
        /* <DEDUP_REMOVED lines=19> */
[----:B-1----:R1:W-:Y:S01]  /*187b0*/  STL [R1], R2 ;  /* 0x0000000201007387 */ /* 0x0023e20000100800 */
[----:B------:R-:W-:Y:S02]  /*187c0*/  FMUL.FTZ R17, R17, c[0x0][0x2ec] ;  /* 0x0000bb0011117a20 */ /* 0x000fe40000410000 */
[----:B------:R-:W-:Y:S02]  /*187d0*/  FMUL.FTZ R18, R18, c[0x0][0x2ec] ;  /* 0x0000bb0012127a20 */ /* 0x000fe40000410000 */
[----:B------:R-:W-:Y:S01]  /*187e0*/  FMUL.FTZ R19, R19, c[0x0][0x2ec] ;  /* 0x0000bb0013137a20 */ /* 0x000fe20000410000 */
[----:B------:R-:W-:Y:S01]  /*187f0*/  MUFU.TANH R252, R10 ;  /* 0x0000000a00fc7308 */ /* 0x000fe20000002400 */
[----:B------:R-:W-:Y:S01]  /*18800*/  FMUL.FTZ R16, R16, c[0x0][0x2ec] ;  /* 0x0000bb0010107a20 */ /* 0x000fe20000410000 */
[----:B--2---:R2:W-:Y:S08]  /*18810*/  STL [R1+0x10], R0 ;  /* 0x0000100001007387 */ /* 0x0045f00000100800 */
[----:B------:R-:W-:Y:S10]  /*18820*/  MUFU.TANH R247, R16 ;  /* 0x0000001000f77308 */ /* 0x000ff40000002400 */
[----:B-1----:R1:W3:Y:S10]  /*18830*/  MUFU.TANH R2, R7 ;  /* 0x0000000700027308 */ /* 0x0022f40000002400 */
[----:B--2---:R-:W2:Y:S10]  /*18840*/  MUFU.TANH R0, R8 ;  /* 0x0000000800007308 */ /* 0x004eb40000002400 */
[----:B------:R-:W-:Y:S01]  /*18850*/  MUFU.TANH R211, R17 ;  /* 0x0000001100d37308 */ /* 0x000fe20000002400 */
[----:B-1----:R-:W1:Y:S09]  /*18860*/  LDSM.16.M88.4 R4, [R220+0x800] ;  /* 0x00080000dc04783b */ /* 0x002e720000000200 */
[----:B------:R-:W-:Y:S01]  /*18870*/  MUFU.TANH R249, R18 ;  /* 0x0000001200f97308 */ /* 0x000fe20000002400 */
[----:B---3--:R3:W-:Y:S04]  /*18880*/  STL [R1+0x14], R2 ;  /* 0x0000140201007387 */ /* 0x0087e80000100800 */
[----:B--2---:R2:W-:Y:S05]  /*18890*/  STL [R1+0x4], R0 ;  /* 0x0000040001007387 */ /* 0x0045ea0000100800 */
[----:B------:R-:W-:Y:S10]  /*188a0*/  MUFU.TANH R248, R19 ;  /* 0x0000001300f87308 */ /* 0x000ff40000002400 */
[----:B---3--:R-:W-:Y:S01]  /*188b0*/  MUFU.TANH R2, R12 ;  /* 0x0000000c00027308 */ /* 0x008fe20000002400 */
[-C--:B-1----:R-:W-:Y:S09]  /*188c0*/  HMMA.16816.F32 R20, R212, R4.reuse, R20 ;  /* 0x00000004d414723c */ /* 0x082ff20000001814 */
[----:B--2---:R-:W1:Y:S01]  /*188d0*/  MUFU.TANH R0, R9 ;  /* 0x0000000900007308 */ /* 0x004e620000002400 */
[C---:B------:R-:W-:Y:S08]  /*188e0*/  HMMA.16816.F32 R24, R204.reuse, R4, R24 ;  /* 0x00000004cc18723c */ /* 0x040ff00000001818 */
[-C--:B------:R-:W-:Y:S08]  /*188f0*/  HMMA.16816.F32 R28, R204, R6.reuse, R28 ;  /* 0x00000006cc1c723c */ /* 0x080ff0000000181c */
[C---:B------:R-:W-:Y:S01]  /*18900*/  HMMA.16816.F32 R32, R212.reuse, R6, R32 ;  /* 0x00000006d420723c */ /* 0x040fe20000001820 */
[----:B------:R-:W-:Y:S03]  /*18910*/  LDSM.16.M88.4 R4, [R220+0x1800] ;  /* 0x00180000dc04783b */ /* 0x000fe60000000200 */
[----:B------:R-:W-:Y:S02]  /*18920*/  FMUL.FTZ R21, R21, c[0x0][0x2ec] ;  /* 0x0000bb0015157a20 */ /* 0x000fe40000410000 */
[----:B------:R-:W-:Y:S02]  /*18930*/  FMUL.FTZ R23, R23, c[0x0][0x2ec] ;  /* 0x0000bb0017177a20 */ /* 0x000fe40000410000 */
[----:B------:R-:W-:Y:S01]  /*18940*/  MUFU.TANH R209, R21 ;  /* 0x0000001500d17308 */ /* 0x000fe20000002400 */
[----:B-1----:R1:W-:Y:S03]  /*18950*/  STL [R1+0x1c], R0 ;  /* 0x00001c0001007387 */ /* 0x0023e60000100800 */
[----:B------:R-:W-:Y:S02]  /*18960*/  FMUL.FTZ R25, R25, c[0x0][0x2ec] ;  /* 0x0000bb0019197a20 */ /* 0x000fe40000410000 */
[----:B------:R-:W-:Y:S02]  /*18970*/  FMUL.FTZ R26, R26, c[0x0][0x2ec] ;  /* 0x0000bb001a1a7a20 */ /* 0x000fe40000410000 */
[----:B------:R-:W-:Y:S02]  /*18980*/  FMUL.FTZ R27, R27, c[0x0][0x2ec] ;  /* 0x0000bb001b1b7a20 */ /* 0x000fe40000410000 */
[----:B------:R-:W-:Y:S01]  /*18990*/  MUFU.TANH R246, R23 ;  /* 0x0000001700f67308 */ /* 0x000fe20000002400 */
[----:B------:R-:W-:Y:S02]  /*189a0*/  FMUL.FTZ R29, R29, c[0x0][0x2ec] ;  /* 0x0000bb001d1d7a20 */ /* 0x000fe40000410000 */
[----:B------:R-:W-:Y:S02]  /*189b0*/  FMUL.FTZ R30, R30, c[0x0][0x2ec] ;  /* 0x0000bb001e1e7a20 */ /* 0x000fe40000410000 */
        /* <DEDUP_REMOVED lines=8> */
[----:B------:R-:W-:Y:S01]  /*18a40*/  FMUL.FTZ R33, R33, c[0x0][0x2ec] ;  /* 0x0000bb0021217a20 */ /* 0x000fe20000410000 */
[----:B-1----:R1:W2:Y:S01]  /*18a50*/  MUFU.TANH R0, R11 ;  /* 0x0000000b00007308 */ /* 0x0022a20000002400 */
[----:B------:R-:W-:Y:S09]  /*18a60*/  FMUL.FTZ R34, R34, c[0x0][0x2ec] ;  /* 0x0000bb0022227a20 */ /* 0x000ff20000410000 */
[----:B------:R-:W-:Y:S10]  /*18a70*/  MUFU.TANH R210, R20 ;  /* 0x0000001400d27308 */ /* 0x000ff40000002400 */
[----:B------:R-:W-:Y:S01]  /*18a80*/  MUFU.TANH R244, R22 ;  /* 0x0000001600f47308 */ /* 0x000fe20000002400 */
[----:B-1----:R-:W1:Y:S09]  /*18a90*/  LDSM.16.M88.4 R8, [R220+0x1000] ;  /* 0x00100000dc08783b */ /* 0x002e720000000200 */
[----:B------:R-:W-:Y:S01]  /*18aa0*/  MUFU.TANH R251, R28 ;  /* 0x0000001c00fb7308 */ /* 0x000fe20000002400 */
[----:B--2---:R2:W-:Y:S04]  /*18ab0*/  STL [R1+0x7c], R0 ;  /* 0x00007c0001007387 */ /* 0x0045e80000100800 */
[----:B------:R3:W-:Y:S05]  /*18ac0*/  STL [R1+0x18], R2 ;  /* 0x0000180201007387 */ /* 0x0007ea0000100800 */
[----:B------:R-:W-:Y:S10]  /*18ad0*/  MUFU.TANH R22, R32 ;  /* 0x0000002000167308 */ /* 0x000ff40000002400 */
[----:B------:R-:W-:Y:S10]  /*18ae0*/  MUFU.TANH R20, R33 ;  /* 0x0000002100147308 */ /* 0x000ff40000002400 */
[----:B--2---:R-:W2:Y:S01]  /*18af0*/  MUFU.TANH R0, R13 ;  /* 0x0000000d00007308 */ /* 0x004ea20000002400 */
[-C--:B-1----:R-:W-:Y:S09]  /*18b00*/  HMMA.16816.F32 R36, R212, R8.reuse, R36 ;  /* 0x00000008d424723c */ /* 0x082ff20000001824 */
[----:B---3--:R-:W1:Y:S01]  /*18b10*/  MUFU.TANH R2, R14 ;  /* 0x0000000e00027308 */ /* 0x008e620000002400 */
[C---:B------:R-:W-:Y:S09]  /*18b20*/  HMMA.16816.F32 R40, R204.reuse, R8, R40 ;  /* 0x00000008cc28723c */ /* 0x040ff20000001828 */
[----:B------:R-:W-:Y:S01]  /*18b30*/  MUFU.TANH R202, R34 ;  /* 0x0000002200ca7308 */ /* 0x000fe20000002400 */
[-C--:B------:R-:W-:Y:S01]  /*18b40*/  HMMA.16816.F32 R44, R204, R10.reuse, R44 ;  /* 0x0000000acc2c723c */ /* 0x080fe2000000182c */
[----:B--2---:R2:W-:Y:S03]  /*18b50*/  STL [R1+0x5c], R0 ;  /* 0x00005c0001007387 */ /* 0x0045e60000100800 */
[----:B------:R-:W-:Y:S04]  /*18b60*/  FMUL.FTZ R36, R36, c[0x0][0x2ec] ;  /* 0x0000bb0024247a20 */ /* 0x000fe80000410000 */
[C---:B------:R-:W-:Y:S01]  /*18b70*/  HMMA.16816.F32 R48, R212.reuse, R10, R48 ;  /* 0x0000000ad430723c */ /* 0x040fe20000001830 */
[----:B------:R-:W-:Y:S01]  /*18b80*/  MUFU.TANH R35, R35 ;  /* 0x0000002300237308 */ /* 0x000fe20000002400 */
[----:B------:R-:W3:Y:S02]  /*18b90*/  LDSM.16.M88.4 R8, [R220+0x2000] ;  /* 0x00200000dc08783b */ /* 0x000ee40000000200 */
[----:B------:R-:W-:Y:S02]  /*18ba0*/  FMUL.FTZ R37, R37, c[0x0][0x2ec] ;  /* 0x0000bb0025257a20 */ /* 0x000fe40000410000 */
[----:B------:R-:W-:Y:S02]  /*18bb0*/  FMUL.FTZ R38, R38, c[0x0][0x2ec] ;  /* 0x0000bb0026267a20 */ /* 0x000fe40000410000 */
[-C--:B------:R-:W-:Y:S02]  /*18bc0*/  HMMA.16816.F32 R52, R212, R4.reuse, R52 ;  /* 0x00000004d434723c */ /* 0x080fe40000001834 */
[----:B-1----:R1:W-:Y:S01]  /*18bd0*/  STL [R1+0x64], R2 ;  /* 0x0000640201007387 */ /* 0x0023e20000100800 */
[----:B------:R-:W-:Y:S01]  /*18be0*/  MUFU.TANH R36, R36 ;  /* 0x0000002400247308 */ /* 0x000fe20000002400 */
[----:B------:R-:W-:Y:S02]  /*18bf0*/  FMUL.FTZ R41, R41, c[0x0][0x2ec] ;  /* 0x0000bb0029297a20 */ /* 0x000fe40000410000 */
[----:B------:R-:W-:Y:S02]  /*18c00*/  FMUL.FTZ R42, R42, c[0x0][0x2ec] ;  /* 0x0000bb002a2a7a20 */ /* 0x000fe40000410000 */
[C---:B------:R-:W-:Y:S04]  /*18c10*/  HMMA.16816.F32 R56, R204.reuse, R4, R56 ;  /* 0x00000004cc38723c */ /* 0x040fe80000001838 */
[----:B------:R-:W-:Y:S01]  /*18c20*/  FMUL.FTZ R43, R43, c[0x0][0x2ec] ;  /* 0x0000bb002b2b7a20 */ /* 0x000fe20000410000 */
[----:B--2---:R-:W2:Y:S01]  /*18c30*/  MUFU.TANH R0, R15 ;  /* 0x0000000f00007308 */ /* 0x004ea20000002400 */
[----:B------:R-:W-:Y:S02]  /*18c40*/  FMUL.FTZ R45, R45, c[0x0][0x2ec] ;  /* 0x0000bb002d2d7a20 */ /* 0x000fe40000410000 */
[-C--:B------:R-:W-:Y:S04]  /*18c50*/  HMMA.16816.F32 R60, R204, R6.reuse, R60 ;  /* 0x00000006cc3c723c */ /* 0x080fe8000000183c */
[----:B------:R-:W-:Y:S02]  /*18c60*/  FMUL.FTZ R46, R46, c[0x0][0x2ec] ;  /* 0x0000bb002e2e7a20 */ /* 0x000fe40000410000 */
[----:B------:R-:W-:Y:S01]  /*18c70*/  FMUL.FTZ R47, R47, c[0x0][0x2ec] ;  /* 0x0000bb002f2f7a20 */ /* 0x000fe20000410000 */
[----:B------:R-:W-:Y:S01]  /*18c80*/  MUFU.TANH R37, R37 ;  /* 0x0000002500257308 */ /* 0x000fe20000002400 */
[C---:B------:R-:W-:Y:S01]  /*18c90*/  HMMA.16816.F32 R64, R212.reuse, R6, R64 ;  /* 0x00000006d440723c */ /* 0x040fe20000001840 */
[----:B------:R-:W4:Y:S03]  /*18ca0*/  LDSM.16.M88.4 R4, [R220+0x2800] ;  /* 0x00280000dc04783b */ /* 0x000f260000000200 */
[----:B------:R-:W-:Y:S02]  /*18cb0*/  FMUL.FTZ R40, R40, c[0x0][0x2ec] ;  /* 0x0000bb0028287a20 */ /* 0x000fe40000410000 */
[----:B------:R-:W-:Y:S02]  /*18cc0*/  FMUL.FTZ R44, R44, c[0x0][0x2ec] ;  /* 0x0000bb002c2c7a20 */ /* 0x000fe40000410000 */
[----:B------:R-:W-:Y:S01]  /*18cd0*/  FMUL.FTZ R58, R58, c[0x0][0x2ec] ;  /* 0x0000bb003a3a7a20 */ /* 0x000fe20000410000 */
[----:B-1----:R-:W-:Y:S01]  /*18ce0*/  MUFU.TANH R2, R26 ;  /* 0x0000001a00027308 */ /* 0x002fe20000002400 */
[-C--:B---3--:R-:W-:Y:S01]  /*18cf0*/  HMMA.16816.F32 R68, R212, R8.reuse, R68 ;  /* 0x00000008d444723c */ /* 0x088fe20000001844 */
[----:B--2---:R1:W-:Y:S02]  /*18d00*/  STL [R1+0x78], R0 ;  /* 0x0000780001007387 */ /* 0x0043e40000100800 */
[----:B------:R-:W-:Y:S03]  /*18d10*/  FMUL.FTZ R59, R59, c[0x0][0x2ec] ;  /* 0x0000bb003b3b7a20 */ /* 0x000fe60000410000 */
[----:B------:R-:W-:Y:S02]  /*18d20*/  FMUL.FTZ R62, R62, c[0x0][0x2ec] ;  /* 0x0000bb003e3e7a20 */ /* 0x000fe40000410000 */
[C---:B------:R-:W-:Y:S01]  /*18d30*/  HMMA.16816.F32 R72, R204.reuse, R8, R72 ;  /* 0x00000008cc48723c */ /* 0x040fe20000001848 */
[----:B------:R-:W-:Y:S03]  /*18d40*/  MUFU.TANH R19, R38 ;  /* 0x0000002600137308 */ /* 0x000fe60000002400 */
[----:B------:R-:W-:Y:S02]  /*18d50*/  FMUL.FTZ R63, R63, c[0x0][0x2ec] ;  /* 0x0000bb003f3f7a20 */ /* 0x000fe40000410000 */
[----:B------:R-:W-:Y:S02]  /*18d60*/  FMUL.FTZ R48, R48, c[0x0][0x2ec] ;  /* 0x0000bb0030307a20 */ /* 0x000fe40000410000 */
[-C--:B------:R-:W-:Y:S03]  /*18d70*/  HMMA.16816.F32 R76, R204, R10.reuse, R76 ;  /* 0x0000000acc4c723c */ /* 0x080fe6000000184c */
[----:B------:R-:W-:Y:S01]  /*18d80*/  MUFU.TANH R245, R40 ;  /* 0x0000002800f57308 */ /* 0x000fe20000002400 */
[----:B------:R-:W-:Y:S02]  /*18d90*/  FMUL.FTZ R49, R49, c[0x0][0x2ec] ;  /* 0x0000bb0031317a20 */ /* 0x000fe40000410000 */
[----:B------:R-:W-:Y:S02]  /*18da0*/  FMUL.FTZ R50, R50, c[0x0][0x2ec] ;  /* 0x0000bb0032327a20 */ /* 0x000fe40000410000 */
[C---:B------:R-:W-:Y:S01]  /*18db0*/  HMMA.16816.F32 R80, R212.reuse, R10, R80 ;  /* 0x0000000ad450723c */ /* 0x040fe20000001850 */
[----:B------:R-:W2:Y:S03]  /*18dc0*/  LDSM.16.M88.4 R8, [R220+0x3000] ;  /* 0x00300000dc08783b */ /* 0x000ea60000000200 */
[----:B------:R-:W-:Y:S01]  /*18dd0*/  FMUL.FTZ R51, R51, c[0x0][0x2ec] ;  /* 0x0000bb0033337a20 */ /* 0x000fe20000410000 */
[----:B-1----:R-:W1:Y:S01]  /*18de0*/  MUFU.TANH R0, R25 ;  /* 0x0000001900007308 */ /* 0x002e620000002400 */
[----:B------:R-:W-:Y:S02]  /*18df0*/  FMUL.FTZ R52, R52, c[0x0][0x2ec] ;  /* 0x0000bb0034347a20 */ /* 0x000fe40000410000 */
[-C--:B----4-:R-:W-:Y:S04]  /*18e00*/  HMMA.16816.F32 R84, R212, R4.reuse, R84 ;  /* 0x00000004d454723c */ /* 0x090fe80000001854 */
[----:B------:R-:W-:Y:S02]  /*18e10*/  FMUL.FTZ R53, R53, c[0x0][0x2ec] ;  /* 0x0000bb0035357a20 */ /* 0x000fe40000410000 */
[----:B------:R-:W-:Y:S01]  /*18e20*/  FMUL.FTZ R54, R54, c[0x0][0x2ec] ;  /* 0x0000bb0036367a20 */ /* 0x000fe20000410000 */
[----:B------:R-:W-:Y:S01]  /*18e30*/  MUFU.TANH R208, R44 ;  /* 0x0000002c00d07308 */ /* 0x000fe20000002400 */
[C---:B------:R-:W-:Y:S04]  /*18e40*/  HMMA.16816.F32 R88, R204.reuse, R4, R88 ;  /* 0x00000004cc58723c */ /* 0x040fe80000001858 */
[----:B------:R-:W-:Y:S02]  /*18e50*/  FMUL.FTZ R55, R55, c[0x0][0x2ec] ;  /* 0x0000bb0037377a20 */ /* 0x000fe40000410000 */
[----:B------:R-:W-:Y:S02]  /*18e60*/  FMUL.FTZ R56, R56, c[0x0][0x2ec] ;  /* 0x0000bb0038387a20 */ /* 0x000fe40000410000 */
[-C--:B------:R-:W-:Y:S01]  /*18e70*/  HMMA.16816.F32 R92, R204, R6.reuse, R92 ;  /* 0x00000006cc5c723c */ /* 0x080fe2000000185c */
[----:B------:R-:W-:Y:S03]  /*18e80*/  MUFU.TANH R17, R48 ;  /* 0x0000003000117308 */ /* 0x000fe60000002400 */
[----:B------:R-:W-:Y:S01]  /*18e90*/  FMUL.FTZ R57, R57, c[0x0][0x2ec] ;  /* 0x0000bb0039397a20 */ /* 0x000fe20000410000 */
[----:B-1----:R1:W-:Y:S01]  /*18ea0*/  STL [R1+0x8], R0 ;  /* 0x0000080001007387 */ /* 0x0023e20000100800 */
[----:B------:R-:W-:Y:S02]  /*18eb0*/  FMUL.FTZ R60, R60, c[0x0][0x2ec] ;  /* 0x0000bb003c3c7a20 */ /* 0x000fe40000410000 */
[C---:B------:R-:W-:Y:S01]  /*18ec0*/  HMMA.16816.F32 R96, R212.reuse, R6, R96 ;  /* 0x00000006d460723c */ /* 0x040fe20000001860 */
[----:B------:R-:W3:Y:S01]  /*18ed0*/  LDSM.16.M88.4 R4, [R220+0x3800] ;  /* 0x00380000dc04783b */ /* 0x000ee20000000200 */
[----:B------:R-:W-:Y:S04]  /*18ee0*/  DEPBAR.LE SB0, 0x0 ;  /* 0x000080000000791a */ /* 0x000fe80000000000 */
[----:B------:R-:W-:Y:S01]  /*18ef0*/  MUFU.TANH R49, R49 ;  /* 0x0000003100317308 */ /* 0x000fe20000002400 */
[----:B------:R-:W-:Y:S02]  /*18f00*/  FMUL.FTZ R61, R61, c[0x0][0x2ec] ;  /* 0x0000bb003d3d7a20 */ /* 0x000fe40000410000 */
[----:B------:R4:W-:Y:S01]  /*18f10*/  STL [R1+0x60], R2 ;  /* 0x0000600201007387 */ /* 0x0009e20000100800 */
[-C--:B--2---:R-:W-:Y:S05]  /*18f20*/  HMMA.16816.F32 R100, R212, R8.reuse, R100 ;  /* 0x00000008d464723c */ /* 0x084fea0000001864 */
[----:B------:R-:W-:Y:S01]  /*18f30*/  FMUL.FTZ R64, R64, c[0x0][0x2ec] ;  /* 0x0000bb0040407a20 */ /* 0x000fe20000410000 */
[----:B------:R-:W-:Y:S01]  /*18f40*/  MUFU.TANH R50, R50 ;  /* 0x0000003200327308 */ /* 0x000fe20000002400 */
[----:B------:R-:W-:Y:S01]  /*18f50*/  BAR.SYNC.DEFER_BLOCKING 0x0 ;  /* 0x0000000000007b1d */ /* 0x000fe20000010000 */
[----:B------:R-:W-:Y:S01]  /*18f60*/  FMUL.FTZ R95, R95, c[0x0][0x2ec] ;  /* 0x0000bb005f5f7a20 */ /* 0x000fe20000410000 */
[C---:B------:R-:W-:Y:S04]  /*18f70*/  HMMA.16816.F32 R104, R204.reuse, R8, R104 ;  /* 0x00000008cc68723c */ /* 0x040fe80000001868 */
[----:B------:R-:W-:Y:S02]  /*18f80*/  FMUL.FTZ R65, R65, c[0x0][0x2ec] ;  /* 0x0000bb0041417a20 */ /* 0x000fe40000410000 */
[----:B------:R-:W-:Y:S01]  /*18f90*/  FMUL.FTZ R66, R66, c[0x0][0x2ec] ;  /* 0x0000bb0042427a20 */ /* 0x000fe20000410000 */
[----:B-1----:R-:W1:Y:S01]  /*18fa0*/  MUFU.TANH R0, R27 ;  /* 0x0000001b00007308 */ /* 0x002e620000002400 */
[-C--:B------:R-:W-:Y:S04]  /*18fb0*/  HMMA.16816.F32 R108, R204, R10.reuse, R108 ;  /* 0x0000000acc6c723c */ /* 0x080fe8000000186c */
[----:B------:R-:W-:Y:S02]  /*18fc0*/  FMUL.FTZ R67, R67, c[0x0][0x2ec] ;  /* 0x0000bb0043437a20 */ /* 0x000fe40000410000 */
[----:B------:R-:W-:Y:S02]  /*18fd0*/  FMUL.FTZ R68, R68, c[0x0][0x2ec] ;  /* 0x0000bb0044447a20 */ /* 0x000fe40000410000 */
[C---:B------:R-:W-:Y:S01]  /*18fe0*/  HMMA.16816.F32 R112, R212.reuse, R10, R112 ;  /* 0x0000000ad470723c */ /* 0x040fe20000001870 */
[----:B----4-:R-:W-:Y:S03]  /*18ff0*/  MUFU.TANH R2, R30 ;  /* 0x0000001e00027308 */ /* 0x010fe60000002400 */
[----:B------:R-:W-:Y:S02]  /*19000*/  FMUL.FTZ R69, R69, c[0x0][0x2ec] ;  /* 0x0000bb0045457a20 */ /* 0x000fe40000410000 */
[----:B------:R-:W-:Y:S02]  /*19010*/  FMUL.FTZ R70, R70, c[0x0][0x2ec] ;  /* 0x0000bb0046467a20 */ /* 0x000fe40000410000 */
[-C--:B---3--:R-:W-:Y:S03]  /*19020*/  HMMA.16816.F32 R116, R212, R4.reuse, R116 ;  /* 0x00000004d474723c */ /* 0x088fe60000001874 */
[----:B------:R-:W-:Y:S01]  /*19030*/  MUFU.TANH R51, R51 ;  /* 0x0000003300337308 */ /* 0x000fe20000002400 */
[----:B------:R-:W-:Y:S02]  /*19040*/  FMUL.FTZ R71, R71, c[0x0][0x2ec] ;  /* 0x0000bb0047477a20 */ /* 0x000fe40000410000 */
[----:B------:R-:W-:Y:S01]  /*19050*/  FMUL.FTZ R72, R72, c[0x0][0x2ec] ;  /* 0x0000bb0048487a20 */ /* 0x000fe20000410000 */
[----:B-1----:R1:W-:Y:S01]  /*19060*/  STL [R1+0x6c], R0 ;  /* 0x00006c0001007387 */ /* 0x0023e20000100800 */
        /* <DEDUP_REMOVED lines=8> */
[----:B------:R-:W-:Y:S04]  /*190f0*/  HMMA.16816.F32 R128, R212, R6, R128 ;  /* 0x00000006d480723c */ /* 0x000fe80000001880 */
[----:B------:R-:W-:Y:S02]  /*19100*/  FMUL.FTZ R77, R77, c[0x0][0x2ec] ;  /* 0x0000bb004d4d7a20 */ /* 0x000fe40000410000 */
[----:B------:R-:W-:Y:S02]  /*19110*/  FMUL.FTZ R78, R78, c[0x0][0x2ec] ;  /* 0x0000bb004e4e7a20 */ /* 0x000fe40000410000 */
[----:B------:R-:W-:Y:S01]  /*19120*/  FMUL.FTZ R79, R79, c[0x0][0x2ec] ;  /* 0x0000bb004f4f7a20 */ /* 0x000fe20000410000 */
[----:B-1----:R-:W1:Y:S03]  /*19130*/  MUFU.TANH R0, R29 ;  /* 0x0000001d00007308 */ /* 0x002e660000002400 */
        /* <DEDUP_REMOVED lines=16> */
[----:B------:R2:W-:Y:S01]  /*19240*/  STL [R1+0x58], R2 ;  /* 0x0000580201007387 */ /* 0x0005e20000100800 */
        /* <DEDUP_REMOVED lines=19> */
[----:B--2---:R-:W-:Y:S01]  /*19380*/  MUFU.TANH R2, R42 ;  /* 0x0000002a00027308 */ /* 0x004fe20000002400 */
        /* <DEDUP_REMOVED lines=27> */
[----:B------:R-:W-:Y:S05]  /*19540*/  FMUL.FTZ R127, R127, c[0x0][0x2ec] ;  /* 0x0000bb007f7f7a20 */ /* 0x000fea0000410000 */
[----:B------:R-:W-:Y:S10]  /*19550*/  MUFU.TANH R64, R64 ;  /* 0x0000004000407308 */ /* 0x000ff40000002400 */
[----:B------:R-:W-:Y:S01]  /*19560*/  MUFU.TANH R65, R65 ;  /* 0x0000004100417308 */ /* 0x000fe20000002400 */
[----:B-1----:R1:W-:Y:S04]  /*19570*/  STL [R1+0x4c], R0 ;  /* 0x00004c0001007387 */ /* 0x0023e80000100800 */
[----:B------:R2:W-:Y:S05]  /*19580*/  STL [R1+0x54], R2 ;  /* 0x0000540201007387 */ /* 0x0005ea0000100800 */
[----:B------:R-:W-:Y:S10]  /*19590*/  MUFU.TANH R66, R66 ;  /* 0x0000004200427308 */ /* 0x000ff40000002400 */
[----:B------:R-:W-:Y:S10]  /*195a0*/  MUFU.TANH R67, R67 ;  /* 0x0000004300437308 */ /* 0x000ff40000002400 */
[----:B-1----:R-:W1:Y:S10]  /*195b0*/  MUFU.TANH R0, R43 ;  /* 0x0000002b00007308 */ /* 0x002e740000002400 */
[----:B--2---:R-:W-:Y:S10]  /*195c0*/  MUFU.TANH R2, R46 ;  /* 0x0000002e00027308 */ /* 0x004ff40000002400 */
[----:B------:R-:W-:Y:S01]  /*195d0*/  MUFU.TANH R68, R68 ;  /* 0x0000004400447308 */ /* 0x000fe20000002400 */
[----:B-1----:R1:W-:Y:S09]  /*195e0*/  STL [R1+0x70], R0 ;  /* 0x0000700001007387 */ /* 0x0023f20000100800 */
[----:B------:R-:W-:Y:S10]  /*195f0*/  MUFU.TANH R69, R69 ;  /* 0x0000004500457308 */ /* 0x000ff40000002400 */
[----:B------:R-:W-:Y:S10]  /*19600*/  MUFU.TANH R70, R70 ;  /* 0x0000004600467308 */ /* 0x000ff40000002400 */
[----:B-1----:R-:W1:Y:S10]  /*19610*/  MUFU.TANH R0, R45 ;  /* 0x0000002d00007308 */ /* 0x002e740000002400 */
[----:B------:R-:W-:Y:S10]  /*19620*/  MUFU.TANH R71, R71 ;  /* 0x0000004700477308 */ /* 0x000ff40000002400 */
[----:B------:R-:W-:Y:S01]  /*19630*/  MUFU.TANH R72, R72 ;  /* 0x0000004800487308 */ /* 0x000fe20000002400 */
[----:B-1----:R1:W-:Y:S04]  /*19640*/  STL [R1+0x44], R0 ;  /* 0x0000440001007387 */ /* 0x0023e80000100800 */
[----:B------:R2:W-:Y:S05]  /*19650*/  STL [R1+0x50], R2 ;  /* 0x0000500201007387 */ /* 0x0005ea0000100800 */
[----:B------:R-:W-:Y:S10]  /*19660*/  MUFU.TANH R73, R73 ;  /* 0x0000004900497308 */ /* 0x000ff40000002400 */
[----:B------:R-:W-:Y:S10]  /*19670*/  MUFU.TANH R57, R74 ;  /* 0x0000004a00397308 */ /* 0x000ff40000002400 */
[----:B-1----:R-:W1:Y:S10]  /*19680*/  MUFU.TANH R0, R47 ;  /* 0x0000002f00007308 */ /* 0x002e740000002400 */
[----:B--2---:R-:W2:Y:S10]  /*19690*/  MUFU.TANH R2, R58 ;  /* 0x0000003a00027308 */ /* 0x004eb40000002400 */
[----:B------:R-:W-:Y:S01]  /*196a0*/  MUFU.TANH R75, R75 ;  /* 0x0000004b004b7308 */ /* 0x000fe20000002400 */
[----:B-1----:R1:W-:Y:S09]  /*196b0*/  STL [R1+0x68], R0 ;  /* 0x0000680001007387 */ /* 0x0023f20000100800 */
[----:B------:R-:W-:Y:S01]  /*196c0*/  MUFU.TANH R76, R76 ;  /* 0x0000004c004c7308 */ /* 0x000fe20000002400 */
[----:B--2---:R2:W-:Y:S09]  /*196d0*/  STL [R1+0x38], R2 ;  /* 0x0000380201007387 */ /* 0x0045f20000100800 */
[----:B------:R-:W-:Y:S10]  /*196e0*/  MUFU.TANH R77, R77 ;  /* 0x0000004d004d7308 */ /* 0x000ff40000002400 */
[----:B-1----:R-:W1:Y:S10]  /*196f0*/  MUFU.TANH R0, R59 ;  /* 0x0000003b00007308 */ /* 0x002e740000002400 */
[----:B--2---:R-:W2:Y:S10]  /*19700*/  MUFU.TANH R2, R62 ;  /* 0x0000003e00027308 */ /* 0x004eb40000002400 */
[----:B------:R-:W-:Y:S01]  /*19710*/  MUFU.TANH R78, R78 ;  /* 0x0000004e004e7308 */ /* 0x000fe20000002400 */
[----:B-1----:R1:W-:Y:S09]  /*19720*/  STL [R1+0x3c], R0 ;  /* 0x00003c0001007387 */ /* 0x0023f20000100800 */
[----:B------:R-:W-:Y:S01]  /*19730*/  MUFU.TANH R79, R79 ;  /* 0x0000004f004f7308 */ /* 0x000fe20000002400 */
[----:B--2---:R-:W-:Y:S09]  /*19740*/  STL [R1+0x2c], R2 ;  /* 0x00002c0201007387 */ /* 0x004ff20000100800 */
[----:B------:R-:W-:Y:S10]  /*19750*/  MUFU.TANH R80, R80 ;  /* 0x0000005000507308 */ /* 0x000ff40000002400 */
[----:B-1----:R-:W1:Y:S10]  /*19760*/  MUFU.TANH R0, R63 ;  /* 0x0000003f00007308 */ /* 0x002e740000002400 */
        /* <DEDUP_REMOVED lines=52> */
[----:B------:R-:W1:Y:S02]  /*19ab0*/  MUFU.TANH R23, R23 ;  /* 0x0000001700177308 */ /* 0x000e640000002400 */
[----:B-1234-:R-:W-:-:S05]  /*19ac0*/  @P0 BRA `(.L_x_740) ;  /* 0xffffd8d000000947 */ /* 0x01efca000383ffff */
.L_x_739:
[----:B------:R-:W-:Y:S01]  /*19ad0*/  LOP3.LUT R234, R234, 0xfff7ffff, RZ, 0xc0, !PT ;  /* 0xfff7ffffeaea7812 */ /* 0x000fe200078ec0ff */
[----:B-1----:R-:W2:Y:S01]  /*19ae0*/  LDL.LU R8, [R1+0x10] ;  /* 0x0000100001087983 */ /* 0x002ea20000300800 */
[----:B------:R-:W-:Y:S01]  /*19af0*/  IMAD.U32 R0, RZ, RZ, UR7 ;  /* 0x00000007ff007e24 */ /* 0x000fe2000f8e00ff */
[----:B------:R-:W-:Y:S01]  /*19b00*/  UISETP.GT.AND UP0, UPT, UR7, UR8, UPT ;  /* 0x000000080700728c */ /* 0x000fe2000bf04270 */
[----:B------:R-:W-:Y:S01]  /*19b10*/  @P5 LOP3.LUT R234, R234, 0x80000, RZ, 0xfc, !PT ;  /* 0x00080000eaea5812 */ /* 0x000fe200078efcff */
[----:B------:R-:W3:Y:S01]  /*19b20*/  LDL.LU R2, [R1+0x4] ;  /* 0x0000040001027983 */ /* 0x000ee20000300800 */
[----:B------:R-:W-:Y:S01]  /*19b30*/  IMAD.MOV.U32 R4, RZ, RZ, R21 ;  /* 0x000000ffff047224 */ /* 0x000fe200078e0015 */
[----:B------:R-:W-:Y:S01]  /*19b40*/  UMOV UR9, UR7 ;  /* 0x0000000700097c82 */ /* 0x000fe20008000000 */
[----:B------:R-:W-:Y:S01]  /*19b50*/  LOP3.LUT R234, R234, 0xffffff7f, RZ, 0xc0, !PT ;  /* 0xffffff7feaea7812 */ /* 0x000fe200078ec0ff */
[----:B------:R-:W4:Y:S01]  /*19b60*/  LDL.LU R5, [R1+0x18] ;  /* 0x0000180001057983 */ /* 0x000f220000300800 */
[----:B------:R-:W-:Y:S03]  /*19b70*/  IMAD.MOV.U32 R34, RZ, RZ, R4 ;  /* 0x000000ffff227224 */ /* 0x000fe600078e0004 */
[----:B------:R-:W4:Y:S01]  /*19b80*/  LDL.LU R6, [R1+0x5c] ;  /* 0x00005c0001067983 */ /* 0x000f220000300800 */
[----:B------:R-:W-:Y:S03]  /*19b90*/  IMAD.MOV.U32 R87, RZ, RZ, R34 ;  /* 0x000000ffff577224 */ /* 0x000fe600078e0022 */
        /* <DEDUP_REMOVED lines=17> */
[----:B------:R-:W4:Y:S04]  /*19cb0*/  LDL.LU R30, [R1+0x14] ;  /* 0x00001400011e7983 */ /* 0x000f280000300800 */
[----:B------:R-:W4:Y:S04]  /*19cc0*/  LDL.LU R86, [R1+0x1c] ;  /* 0x00001c0001567983 */ /* 0x000f280000300800 */
[----:B------:R-:W1:Y:S02]  /*19cd0*/  S2R R9, SR_TID.X ;  /* 0x0000000000097919 */ /* 0x000e640000002100 */
[----:B-1----:R-:W-:Y:S05]  /*19ce0*/  IMAD.SHL.U32 R9, R9, 0x2, RZ ;  /* 0x0000000209097824 */ /* 0x002fea00078e00ff */
[----:B------:R-:W-:Y:S05]  /*19cf0*/  LOP3.LUT R9, R9, 0x6, RZ, 0xc0, !PT ;  /* 0x0000000609097812 */ /* 0x000fea00078ec0ff */
[----:B------:R-:W-:Y:S05]  /*19d00*/  IMAD R0, R0, 0x80, R9 ;  /* 0x0000008000007824 */ /* 0x000fea00078e0209 */
[C---:B------:R-:W-:Y:S02]  /*19d10*/  ISETP.GE.AND P1, PT, R0.reuse, R238, PT ;  /* 0x000000ee0000720c */ /* 0x040fe40003f26270 */
[C---:B------:R-:W-:Y:S02]  /*19d20*/  ISETP.GE.AND P0, PT, R0.reuse, R237, PT ;  /* 0x000000ed0000720c */ /* 0x040fe40003f06270 */
[C---:B------:R-:W-:Y:S02]  /*19d30*/  ISETP.GE.OR P1, PT, R0.reuse, R242, !P1 ;  /* 0x000000f20000720c */ /* 0x040fe40004f26670 */
[C---:B------:R-:W-:Y:S02]  /*19d40*/  ISETP.GE.OR P0, PT, R0.reuse, R241, !P0 ;  /* 0x000000f10000720c */ /* 0x040fe40004706670 */
[----:B------:R-:W-:Y:S02]  /*19d50*/  IADD3 R10, R0, 0x8, RZ ;  /* 0x00000008000a7810 */ /* 0x000fe40007ffe0ff */
[----:B------:R-:W-:Y:S02]  /*19d60*/  FSEL R28, R250, -INF , !P0 ;  /* 0xff800000fa1c7808 */ /* 0x000fe40004000000 */
[C---:B------:R-:W-:Y:S02]  /*19d70*/  IADD3 R12, R0.reuse, 0x29, RZ ;  /* 0x00000029000c7810 */ /* 0x040fe40007ffe0ff */
[C---:B------:R-:W-:Y:S02]  /*19d80*/  ISETP.GE.AND P0, PT, R0.reuse, R235, PT ;  /* 0x000000eb0000720c */ /* 0x040fe40003f06270 */
[C---:B------:R-:W-:Y:S02]  /*19d90*/  IADD3 R9, R0.reuse, 0x9, RZ ;  /* 0x0000000900097810 */ /* 0x040fe40007ffe0ff */
[C---:B------:R-:W-:Y:S02]  /*19da0*/  ISETP.GE.OR P0, PT, R0.reuse, R239, !P0 ;  /* 0x000000ef0000720c */ /* 0x040fe40004706670 */
[----:B------:R-:W-:Y:S02]  /*19db0*/  IADD3 R4, R0, 0x20, RZ ;  /* 0x0000002000047810 */ /* 0x000fe40007ffe0ff */
[----:B------:R-:W-:Y:S02]  /*19dc0*/  FSEL R39, R252, -INF , !P0 ;  /* 0xff800000fc277808 */ /* 0x000fe40004000000 */
[C---:B------:R-:W-:Y:S02]  /*19dd0*/  IADD3 R11, R0.reuse, 0x28, RZ ;  /* 0x00000028000b7810 */ /* 0x040fe40007ffe0ff */
[C---:B------:R-:W-:Y:S01]  /*19de0*/  IADD3 R14, R0.reuse, 0x30, RZ ;  /* 0x00000030000e7810 */ /* 0x040fe20007ffe0ff */
[----:B--2---:R-:W-:Y:S01]  /*19df0*/  IMAD.MOV.U32 R16, RZ, RZ, R8 ;  /* 0x000000ffff107224 */ /* 0x004fe200078e0008 */
[C---:B------:R-:W-:Y:S01]  /*19e00*/  IADD3 R8, R0.reuse, 0x10, RZ ;  /* 0x0000001000087810 */ /* 0x040fe20007ffe0ff */
[----:B---3--:R-:W-:Y:S01]  /*19e10*/  IMAD.MOV.U32 R21, RZ, RZ, R2 ;  /* 0x000000ffff157224 */ /* 0x008fe200078e0002 */
[----:B------:R-:W-:Y:S02]  /*19e20*/  IADD3 R2, R0, 0x1, RZ ;  /* 0x0000000100027810 */ /* 0x000fe40007ffe0ff */
[----:B------:R-:W-:Y:S01]  /*19e30*/  ISETP.GE.AND P0, PT, R8, R238, PT ;  /* 0x000000ee0800720c */ /* 0x000fe20003f06270 */
[----:B----4-:R-:W-:Y:S01]  /*19e40*/  IMAD.MOV.U32 R15, RZ, RZ, R5 ;  /* 0x000000ffff0f7224 */ /* 0x010fe200078e0005 */
[----:B------:R-:W-:Y:S02]  /*19e50*/  ISETP.GE.AND P2, PT, R2, R235, PT ;  /* 0x000000eb0200720c */ /* 0x000fe40003f46270 */
[----:B------:R-:W-:Y:S01]  /*19e60*/  ISETP.GE.OR P0, PT, R8, R242, !P0 ;  /* 0x000000f20800720c */ /* 0x000fe20004706670 */
[----:B------:R-:W-:Y:S01]  /*19e70*/  IMAD.MOV.U32 R13, RZ, RZ, R6 ;  /* 0x000000ffff0d7224 */ /* 0x000fe200078e0006 */
[C---:B------:R-:W-:Y:S01]  /*19e80*/  ISETP.GE.OR P2, PT, R2.reuse, R239, !P2 ;  /* 0x000000ef0200720c */ /* 0x040fe20005746670 */
[----:B------:R-:W-:Y:S01]  /*19e90*/  IMAD.MOV.U32 R89, RZ, RZ, R15 ;  /* 0x000000ffff597224 */ /* 0x000fe200078e000f */
[-C--:B------:R-:W-:Y:S02]  /*19ea0*/  ISETP.GE.AND P3, PT, R2, R236.reuse, PT ;  /* 0x000000ec0200720c */ /* 0x080fe40003f66270 */
[----:B------:R-:W-:Y:S02]  /*19eb0*/  FSEL R27, R7, -INF , !P1 ;  /* 0xff800000071b7808 */ /* 0x000fe40004800000 */
[C---:B------:R-:W-:Y:S02]  /*19ec0*/  ISETP.GE.AND P1, PT, R0.reuse, R236, PT ;  /* 0x000000ec0000720c */ /* 0x040fe40003f26270 */
[C---:B------:R-:W-:Y:S02]  /*19ed0*/  IADD3 R7, R0.reuse, 0x11, RZ ;  /* 0x0000001100077810 */ /* 0x040fe40007ffe0ff */
[C---:B------:R-:W-:Y:S02]  /*19ee0*/  ISETP.GE.OR P1, PT, R0.reuse, R240, !P1 ;  /* 0x000000f00000720c */ /* 0x040fe40004f26670 */
[----:B------:R-:W-:Y:S02]  /*19ef0*/  IADD3 R6, R0, 0x18, RZ ;  /* 0x0000001800067810 */ /* 0x000fe40007ffe0ff */
[----:B------:R-:W-:Y:S02]  /*19f00*/  @P2 LOP3.LUT R234, R234, 0x80, RZ, 0xfc, !PT ;  /* 0x00000080eaea2812 */ /* 0x000fe400078efcff */
[CC--:B------:R-:W-:Y:S02]  /*19f10*/  ISETP.GE.AND P2, PT, R10.reuse, R238.reuse, PT ;  /* 0x000000ee0a00720c */ /* 0x0c0fe40003f46270 */
[----:B------:R-:W-:Y:S02]  /*19f20*/  FSEL R33, R21, -INF , !P1 ;  /* 0xff80000015217808 */ /* 0x000fe40004800000 */
[C---:B------:R-:W-:Y:S02]  /*19f30*/  ISETP.GE.AND P1, PT, R9.reuse, R238, PT ;  /* 0x000000ee0900720c */ /* 0x040fe40003f26270 */
[-C--:B------:R-:W-:Y:S02]  /*19f40*/  ISETP.GE.OR P2, PT, R10, R242.reuse, !P2 ;  /* 0x000000f20a00720c */ /* 0x080fe40005746670 */
[----:B------:R-:W-:Y:S02]  /*19f50*/  ISETP.GE.OR P1, PT, R9, R242, !P1 ;  /* 0x000000f20900720c */ /* 0x000fe40004f26670 */
[----:B------:R-:W-:Y:S02]  /*19f60*/  FSEL R31, R247, -INF , !P2 ;  /* 0xff800000f71f7808 */ /* 0x000fe40005000000 */
[-C--:B------:R-:W-:Y:S02]  /*19f70*/  ISETP.GE.AND P2, PT, R7, R238.reuse, PT ;  /* 0x000000ee0700720c */ /* 0x080fe40003f46270 */
[----:B------:R-:W-:Y:S02]  /*19f80*/  IADD3 R5, R0, 0x19, RZ ;  /* 0x0000001900057810 */ /* 0x000fe40007ffe0ff */
[CC--:B------:R-:W-:Y:S02]  /*19f90*/  ISETP.GE.AND P6, PT, R2.reuse, R238.reuse, PT ;  /* 0x000000ee0200720c */ /* 0x0c0fe40003fc6270 */
[----:B------:R-:W-:Y:S02]  /*19fa0*/  ISETP.GE.AND P4, PT, R2, R237, PT ;  /* 0x000000ed0200720c */ /* 0x000fe40003f86270 */
[----:B------:R-:W-:Y:S02]  /*19fb0*/  FSEL R32, R211, -INF , !P1 ;  /* 0xff800000d3207808 */ /* 0x000fe40004800000 */
[-C--:B------:R-:W-:Y:S02]  /*19fc0*/  ISETP.GE.AND P1, PT, R6, R238.reuse, PT ;  /* 0x000000ee0600720c */ /* 0x080fe40003f26270 */
[----:B------:R-:W-:Y:S02]  /*19fd0*/  FSEL R88, R210, -INF , !P0 ;  /* 0xff800000d2587808 */ /* 0x000fe40004000000 */
[----:B------:R-:W-:Y:S02]  /*19fe0*/  ISETP.GE.AND P0, PT, R5, R238, PT ;  /* 0x000000ee0500720c */ /* 0x000fe40003f06270 */
[C---:B------:R-:W-:Y:S02]  /*19ff0*/  ISETP.GE.OR P5, PT, R2.reuse, R240, !P3 ;  /* 0x000000f00200720c */ /* 0x040fe40005fa6670 */
[-C--:B------:R-:W-:Y:S02]  /*1a000*/  ISETP.GE.OR P3, PT, R7, R242.reuse, !P2 ;  /* 0x000000f20700720c */ /* 0x080fe40005766670 */
[CC--:B------:R-:W-:Y:S02]  /*1a010*/  ISETP.GE.OR P6, PT, R2.reuse, R242.reuse, !P6 ;  /* 0x000000f20200720c */ /* 0x0c0fe400077c6670 */
[----:B------:R-:W-:Y:S02]  /*1a020*/  ISETP.GE.OR P4, PT, R2, R241, !P4 ;  /* 0x000000f10200720c */ /* 0x000fe40006786670 */
[-C--:B------:R-:W-:Y:S02]  /*1a030*/  ISETP.GE.OR P2, PT, R6, R242.reuse, !P1 ;  /* 0x000000f20600720c */ /* 0x080fe40004f46670 */
[----:B------:R-:W-:Y:S02]  /*1a040*/  ISETP.GE.OR P1, PT, R5, R242, !P0 ;  /* 0x000000f20500720c */ /* 0x000fe40004726670 */
[----:B------:R-:W-:Y:S02]  /*1a050*/  FSEL R90, R209, -INF , !P3 ;  /* 0xff800000d15a7808 */ /* 0x000fe40005800000 */
[-C--:B------:R-:W-:Y:S02]  /*1a060*/  ISETP.GE.AND P3, PT, R4, R238.reuse, PT ;  /* 0x000000ee0400720c */ /* 0x080fe40003f66270 */
[----:B------:R-:W-:Y:S02]  /*1a070*/  ISETP.GE.AND P0, PT, R10, R237, PT ;  /* 0x000000ed0a00720c */ /* 0x000fe40003f06270 */
[----:B------:R-:W-:Y:S02]  /*1a080*/  IADD3 R2, R0, 0x21, RZ ;  /* 0x0000002100027810 */ /* 0x000fe40007ffe0ff */
[----:B------:R-:W-:Y:S02]  /*1a090*/  FSEL R106, R22, -INF , !P2 ;  /* 0xff800000166a7808 */ /* 0x000fe40005000000 */
[----:B------:R-:W-:Y:S02]  /*1a0a0*/  FSEL R107, R20, -INF , !P1 ;  /* 0xff800000146b7808 */ /* 0x000fe40004800000 */
[----:B------:R-:W-:Y:S02]  /*1a0b0*/  ISETP.GE.AND P1, PT, R2, R238, PT ;  /* 0x000000ee0200720c */ /* 0x000fe40003f26270 */
[-C--:B------:R-:W-:Y:S02]  /*1a0c0*/  ISETP.GE.OR P2, PT, R4, R242.reuse, !P3 ;  /* 0x000000f20400720c */ /* 0x080fe40005f46670 */
[----:B------:R-:W-:Y:S02]  /*1a0d0*/  ISETP.GE.OR P0, PT, R10, R241, !P0 ;  /* 0x000000f10a00720c */ /* 0x000fe40004706670 */
[-C--:B------:R-:W-:Y:S02]  /*1a0e0*/  ISETP.GE.AND P3, PT, R9, R237.reuse, PT ;  /* 0x000000ed0900720c */ /* 0x080fe40003f66270 */
[----:B------:R-:W-:Y:S02]  /*1a0f0*/  FSEL R111, R36, -INF , !P2 ;  /* 0xff800000246f7808 */ /* 0x000fe40005000000 */
[----:B------:R-:W-:Y:S02]  /*1a100*/  ISETP.GE.OR P2, PT, R2, R242, !P1 ;  /* 0x000000f20200720c */ /* 0x000fe40004f46670 */
[----:B------:R-:W-:Y:S02]  /*1a110*/  FSEL R30, R30, -INF , !P4 ;  /* 0xff8000001e1e7808 */ /* 0x000fe40006000000 */
[-C--:B------:R-:W-:Y:S02]  /*1a120*/  ISETP.GE.AND P4, PT, R11, R238.reuse, PT ;  /* 0x000000ee0b00720c */ /* 0x080fe40003f86270 */
[----:B------:R-:W-:Y:S02]  /*1a130*/  FSEL R34, R249, -INF , !P0 ;  /* 0xff800000f9227808 */ /* 0x000fe40004000000 */
[----:B------:R-:W-:Y:S02]  /*1a140*/  ISETP.GE.AND P0, PT, R8, R237, PT ;  /* 0x000000ed0800720c */ /* 0x000fe40003f06270 */
[----:B------:R-:W-:Y:S02]  /*1a150*/  ISETP.GE.OR P1, PT, R9, R241, !P3 ;  /* 0x000000f10900720c */ /* 0x000fe40005f26670 */
[----:B------:R-:W-:Y:S02]  /*1a160*/  FSEL R211, R37, -INF , !P2 ;  /* 0xff80000025d37808 */ /* 0x000fe40005000000 */
[----:B------:R-:W-:Y:S02]  /*1a170*/  ISETP.GE.AND P2, PT, R12, R238, PT ;  /* 0x000000ee0c00720c */ /* 0x000fe40003f46270 */
[----:B------:R-:W-:Y:S02]  /*1a180*/  ISETP.GE.OR P3, PT, R11, R242, !P4 ;  /* 0x000000f20b00720c */ /* 0x000fe40006766670 */
[----:B------:R-:W-:Y:S02]  /*1a190*/  ISETP.GE.AND P4, PT, R7, R237, PT ;  /* 0x000000ed0700720c */ /* 0x000fe40003f86270 */
[----:B------:R-:W-:Y:S02]  /*1a1a0*/  ISETP.GE.OR P0, PT, R8, R241, !P0 ;  /* 0x000000f10800720c */ /* 0x000fe40004706670 */
[----:B------:R-:W-:Y:S02]  /*1a1b0*/  FSEL R38, R248, -INF , !P1 ;  /* 0xff800000f8267808 */ /* 0x000fe40004800000 */
[----:B------:R-:W-:Y:S02]  /*1a1c0*/  FSEL R29, R16, -INF , !P6 ;  /* 0xff800000101d7808 */ /* 0x000fe40007000000 */
[----:B------:R-:W-:Y:S02]  /*1a1d0*/  FSEL R214, R17, -INF , !P3 ;  /* 0xff80000011d67808 */ /* 0x000fe40005800000 */
[----:B------:R-:W-:Y:S02]  /*1a1e0*/  ISETP.GE.AND P3, PT, R14, R238, PT ;  /* 0x000000ee0e00720c */ /* 0x000fe40003f66270 */
[----:B------:R-:W-:Y:S02]  /*1a1f0*/  ISETP.GE.OR P2, PT, R12, R242, !P2 ;  /* 0x000000f20c00720c */ /* 0x000fe40005746670 */
[----:B------:R-:W-:Y:S02]  /*1a200*/  FSEL R94, R244, -INF , !P0 ;  /* 0xff800000f45e7808 */ /* 0x000fe40004000000 */
[----:B------:R-:W-:Y:S02]  /*1a210*/  ISETP.GE.AND P1, PT, R6, R237, PT ;  /* 0x000000ed0600720c */ /* 0x000fe40003f26270 */
[----:B------:R-:W-:Y:S02]  /*1a220*/  ISETP.GE.OR P0, PT, R7, R241, !P4 ;  /* 0x000000f10700720c */ /* 0x000fe40006706670 */
[C---:B------:R-:W-:Y:S02]  /*1a230*/  IADD3 R16, R0.reuse, 0x31, RZ ;  /* 0x0000003100107810 */ /* 0x040fe40007ffe0ff */
[----:B------:R-:W-:Y:S02]  /*1a240*/  IADD3 R21, R0, 0x38, RZ ;  /* 0x0000003800157810 */ /* 0x000fe40007ffe0ff */
[----:B------:R-:W-:Y:S02]  /*1a250*/  FSEL R244, R49, -INF , !P2 ;  /* 0xff80000031f47808 */ /* 0x000fe40005000000 */
[----:B------:R-:W-:Y:S02]  /*1a260*/  ISETP.GE.AND P2, PT, R16, R238, PT ;  /* 0x000000ee1000720c */ /* 0x000fe40003f46270 */
[-C--:B------:R-:W-:Y:S02]  /*1a270*/  ISETP.GE.OR P3, PT, R14, R242.reuse, !P3 ;  /* 0x000000f20e00720c */ /* 0x080fe40005f66670 */
[----:B------:R-:W-:Y:S02]  /*1a280*/  FSEL R95, R246, -INF , !P0 ;  /* 0xff800000f65f7808 */ /* 0x000fe40004000000 */
[C---:B------:R-:W-:Y:S02]  /*1a290*/  ISETP.GE.AND P0, PT, R5.reuse, R237, PT ;  /* 0x000000ed0500720c */ /* 0x040fe40003f06270 */
[-C--:B------:R-:W-:Y:S02]  /*1a2a0*/  ISETP.GE.OR P1, PT, R6, R241.reuse, !P1 ;  /* 0x000000f10600720c */ /* 0x080fe40004f26670 */
[----:B------:R-:W-:Y:S02]  /*1a2b0*/  FSEL R247, R52, -INF , !P3 ;  /* 0xff80000034f77808 */ /* 0x000fe40005800000 */
[----:B------:R-:W-:Y:S02]  /*1a2c0*/  ISETP.GE.OR P3, PT, R16, R242, !P2 ;  /* 0x000000f21000720c */ /* 0x000fe40005766670 */
[----:B------:R-:W-:Y:S02]  /*1a2d0*/  ISETP.GE.OR P2, PT, R5, R241, !P0 ;  /* 0x000000f10500720c */ /* 0x000fe40004746670 */
[----:B------:R-:W-:Y:S02]  /*1a2e0*/  FSEL R109, R202, -INF , !P1 ;  /* 0xff800000ca6d7808 */ /* 0x000fe40004800000 */
[----:B------:R-:W-:Y:S02]  /*1a2f0*/  ISETP.GE.AND P1, PT, R21, R238, PT ;  /* 0x000000ee1500720c */ /* 0x000fe40003f26270 */
[----:B------:R-:W-:Y:S02]  /*1a300*/  ISETP.GE.AND P0, PT, R10, R235, PT ;  /* 0x000000eb0a00720c */ /* 0x000fe40003f06270 */
[----:B------:R-:W-:Y:S02]  /*1a310*/  FSEL R250, R53, -INF , !P3 ;  /* 0xff80000035fa7808 */ /* 0x000fe40005800000 */
[----:B------:R-:W-:Y:S02]  /*1a320*/  IADD3 R20, R0, 0x39, RZ ;  /* 0x0000003900147810 */ /* 0x000fe40007ffe0ff */
[----:B------:R-:W-:Y:S02]  /*1a330*/  ISETP.GE.OR P3, PT, R10, R239, !P0 ;  /* 0x000000ef0a00720c */ /* 0x000fe40004766670 */
[----:B------:R-:W-:Y:S02]  /*1a340*/  ISETP.GE.OR P0, PT, R21, R242, !P1 ;  /* 0x000000f21500720c */ /* 0x000fe40004f06670 */
[----:B------:R-:W-:Y:S02]  /*1a350*/  FSEL R110, R35, -INF , !P2 ;  /* 0xff800000236e7808 */ /* 0x000fe40005000000 */
[-C--:B------:R-:W-:Y:S02]  /*1a360*/  ISETP.GE.AND P2, PT, R4, R237.reuse, PT ;  /* 0x000000ed0400720c */ /* 0x080fe40003f46270 */
[----:B------:R-:W-:Y:S02]  /*1a370*/  FSEL R249, R64, -INF , !P0 ;  /* 0xff80000040f97808 */ /* 0x000fe40004000000 */
[----:B------:R-:W-:Y:S02]  /*1a380*/  ISETP.GE.AND P1, PT, R20, R238, PT ;  /* 0x000000ee1400720c */ /* 0x000fe40003f26270 */
[----:B------:R-:W-:Y:S02]  /*1a390*/  ISETP.GE.AND P0, PT, R2, R237, PT ;  /* 0x000000ed0200720c */ /* 0x000fe40003f06270 */
[-C--:B------:R-:W-:Y:S02]  /*1a3a0*/  ISETP.GE.OR P2, PT, R4, R241.reuse, !P2 ;  /* 0x000000f10400720c */ /* 0x080fe40005746670 */
[----:B------:R-:W-:Y:S02]  /*1a3b0*/  ISETP.GE.OR P1, PT, R20, R242, !P1 ;  /* 0x000000f21400720c */ /* 0x000fe40004f26670 */
[----:B------:R-:W-:Y:S02]  /*1a3c0*/  ISETP.GE.OR P0, PT, R2, R241, !P0 ;  /* 0x000000f10200720c */ /* 0x000fe40004706670 */
[----:B------:R-:W-:Y:S02]  /*1a3d0*/  FSEL R220, R19, -INF , !P2 ;  /* 0xff80000013dc7808 */ /* 0x000fe40005000000 */
[----:B------:R-:W-:Y:S02]  /*1a3e0*/  FSEL R52, R18, -INF , !P0 ;  /* 0xff80000012347808 */ /* 0x000fe40004000000 */
[----:B------:R-:W-:Y:S02]  /*1a3f0*/  FSEL R221, R65, -INF , !P1 ;  /* 0xff80000041dd7808 */ /* 0x000fe40004800000 */
[----:B------:R-:W-:Y:S02]  /*1a400*/  IADD3 R19, R0, 0x40, RZ ;  /* 0x0000004000137810 */ /* 0x000fe40007ffe0ff */
[C---:B------:R-:W-:Y:S02]  /*1a410*/  ISETP.GE.AND P1, PT, R9.reuse, R236, PT ;  /* 0x000000ec0900720c */ /* 0x040fe40003f26270 */
[C---:B------:R-:W-:Y:S02]  /*1a420*/  ISETP.GE.AND P0, PT, R9.reuse, R235, PT ;  /* 0x000000eb0900720c */ /* 0x040fe40003f06270 */
[----:B------:R-:W-:Y:S02]  /*1a430*/  LOP3.LUT R234, R234, 0xffffffbf, RZ, 0xc0, !PT ;  /* 0xffffffbfeaea7812 */ /* 0x000fe400078ec0ff */
[----:B------:R-:W-:Y:S02]  /*1a440*/  IADD3 R18, R0, 0x41, RZ ;  /* 0x0000004100127810 */ /* 0x000fe40007ffe0ff */
[----:B------:R-:W-:Y:S02]  /*1a450*/  @P3 LOP3.LUT R234, R234, 0x40, RZ, 0xfc, !PT ;  /* 0x00000040eaea3812 */ /* 0x000fe400078efcff */
[C---:B------:R-:W-:Y:S02]  /*1a460*/  ISETP.GE.OR P3, PT, R9.reuse, R240, !P1 ;  /* 0x000000f00900720c */ /* 0x040fe40004f66670 */
[----:B------:R-:W-:Y:S02]  /*1a470*/  ISETP.GE.OR P1, PT, R9, R239, !P0 ;  /* 0x000000ef0900720c */ /* 0x000fe40004726670 */
[C---:B------:R-:W-:Y:S02]  /*1a480*/  ISETP.GE.AND P0, PT, R19.reuse, R238, PT ;  /* 0x000000ee1300720c */ /* 0x040fe40003f06270 */
[----:B------:R-:W-:Y:S02]  /*1a490*/  LOP3.LUT R234, R234, 0xffff7fff, RZ, 0xc0, !PT ;  /* 0xffff7fffeaea7812 */ /* 0x000fe400078ec0ff */
[----:B------:R-:W-:Y:S02]  /*1a4a0*/  ISETP.GE.OR P0, PT, R19, R242, !P0 ;  /* 0x000000f21300720c */ /* 0x000fe40004706670 */
[----:B------:R-:W-:Y:S02]  /*1a4b0*/  IADD3 R22, R0, 0x48, RZ ;  /* 0x0000004800167810 */ /* 0x000fe40007ffe0ff */
[----:B------:R-:W-:Y:S02]  /*1a4c0*/  FSEL R49, R68, -INF , !P0 ;  /* 0xff80000044317808 */ /* 0x000fe40004000000 */
[C---:B------:R-:W-:Y:S02]  /*1a4d0*/  ISETP.GE.AND P0, PT, R11.reuse, R237, PT ;  /* 0x000000ed0b00720c */ /* 0x040fe40003f06270 */
[----:B------:R-:W-:Y:S02]  /*1a4e0*/  @P1 LOP3.LUT R234, R234, 0x8000, RZ, 0xfc, !PT ;  /* 0x00008000eaea1812 */ /* 0x000fe400078efcff */
[----:B------:R-:W-:Y:S02]  /*1a4f0*/  ISETP.GE.OR P0, PT, R11, R241, !P0 ;  /* 0x000000f10b00720c */ /* 0x000fe40004706670 */
[----:B------:R-:W-:Y:S02]  /*1a500*/  LOP3.LUT R234, R234, 0xfffdffff, RZ, 0xc0, !PT ;  /* 0xfffdffffeaea7812 */ /* 0x000fe400078ec0ff */
[----:B------:R-:W-:Y:S02]  /*1a510*/  FSEL R207, R50, -INF , !P0 ;  /* 0xff80000032cf7808 */ /* 0x000fe40004000000 */
[-C--:B------:R-:W-:Y:S02]  /*1a520*/  ISETP.GE.AND P0, PT, R8, R236.reuse, PT ;  /* 0x000000ec0800720c */ /* 0x080fe40003f06270 */
[----:B------:R-:W-:Y:S01]  /*1a530*/  ISETP.GE.AND P4, PT, R10, R236, PT ;  /* 0x000000ec0a00720c */ /* 0x000fe20003f86270 */
[----:B------:R-:W-:Y:S01]  /*1a540*/  STL [R1+0x30], R207 ;  /* 0x000030cf01007387 */ /* 0x000fe20000100800 */
[CC--:B------:R-:W-:Y:S02]  /*1a550*/  ISETP.GE.OR P2, PT, R8.reuse, R240.reuse, !P0 ;  /* 0x000000f00800720c */ /* 0x0c0fe40004746670 */
[----:B------:R-:W-:Y:S02]  /*1a560*/  ISETP.GE.AND P0, PT, R8, R235, PT ;  /* 0x000000eb0800720c */ /* 0x000fe40003f06270 */
[----:B------:R-:W-:Y:S02]  /*1a570*/  ISETP.GE.OR P6, PT, R10, R240, !P4 ;  /* 0x000000f00a00720c */ /* 0x000fe400067c6670 */
[----:B------:R-:W-:Y:S02]  /*1a580*/  ISETP.GE.OR P1, PT, R8, R239, !P0 ;  /* 0x000000ef0800720c */ /* 0x000fe40004726670 */
[----:B------:R-:W-:Y:S02]  /*1a590*/  ISETP.GE.AND P0, PT, R18, R238, PT ;  /* 0x000000ee1200720c */ /* 0x000fe40003f06270 */
[----:B------:R-:W-:Y:S02]  /*1a5a0*/  IADD3 R17, R0, 0x49, RZ ;  /* 0x0000004900117810 */ /* 0x000fe40007ffe0ff */
[----:B------:R-:W-:Y:S02]  /*1a5b0*/  ISETP.GE.OR P0, PT, R18, R242, !P0 ;  /* 0x000000f21200720c */ /* 0x000fe40004706670 */
[----:B------:R-:W-:Y:S02]  /*1a5c0*/  IADD3 R15, R0, 0x50, RZ ;  /* 0x00000050000f7810 */ /* 0x000fe40007ffe0ff */
[----:B------:R-:W-:Y:S02]  /*1a5d0*/  FSEL R252, R69, -INF , !P0 ;  /* 0xff80000045fc7808 */ /* 0x000fe40004000000 */
[----:B------:R-:W-:Y:S02]  /*1a5e0*/  ISETP.GE.AND P0, PT, R12, R237, PT ;  /* 0x000000ed0c00720c */ /* 0x000fe40003f06270 */
[----:B------:R-:W-:Y:S02]  /*1a5f0*/  @P1 LOP3.LUT R234, R234, 0x20000, RZ, 0xfc, !PT ;  /* 0x00020000eaea1812 */ /* 0x000fe400078efcff */
[----:B------:R-:W-:Y:S02]  /*1a600*/  ISETP.GE.OR P0, PT, R12, R241, !P0 ;  /* 0x000000f10c00720c */ /* 0x000fe40004706670 */
[----:B------:R-:W-:Y:S02]  /*1a610*/  LOP3.LUT R234, R234, 0xfffbffff, RZ, 0xc0, !PT ;  /* 0xfffbffffeaea7812 */ /* 0x000fe400078ec0ff */
[----:B------:R-:W-:Y:S02]  /*1a620*/  FSEL R135, R51, -INF , !P0 ;  /* 0xff80000033877808 */ /* 0x000fe40004000000 */
[C---:B------:R-:W-:Y:S02]  /*1a630*/  ISETP.GE.AND P0, PT, R7.reuse, R236, PT ;  /* 0x000000ec0700720c */ /* 0x040fe40003f06270 */
[----:B------:R-:W-:Y:S01]  /*1a640*/  FSEL R35, R86, -INF , !P5 ;  /* 0xff80000056237808 */ /* 0x000fe20006800000 */
[----:B------:R-:W-:Y:S01]  /*1a650*/  IMAD.MOV.U32 R86, RZ, RZ, R13 ;  /* 0x000000ffff567224 */ /* 0x000fe200078e000d */
[C---:B------:R-:W-:Y:S02]  /*1a660*/  ISETP.GE.OR P1, PT, R7.reuse, R240, !P0 ;  /* 0x000000f00700720c */ /* 0x040fe40004726670 */
[C---:B------:R-:W-:Y:S02]  /*1a670*/  ISETP.GE.AND P0, PT, R7.reuse, R235, PT ;  /* 0x000000eb0700720c */ /* 0x040fe40003f06270 */
[----:B------:R-:W-:Y:S02]  /*1a680*/  IADD3 R13, R0, 0x51, RZ ;  /* 0x00000051000d7810 */ /* 0x000fe40007ffe0ff */
[----:B------:R-:W-:Y:S02]  /*1a690*/  ISETP.GE.OR P4, PT, R7, R239, !P0 ;  /* 0x000000ef0700720c */ /* 0x000fe40004786670 */
[C---:B------:R-:W-:Y:S02]  /*1a6a0*/  ISETP.GE.AND P0, PT, R22.reuse, R238, PT ;  /* 0x000000ee1600720c */ /* 0x040fe40003f06270 */
[----:B------:R-:W-:Y:S02]  /*1a6b0*/  FSEL R36, R89, -INF , !P6 ;  /* 0xff80000059247808 */ /* 0x000fe40007000000 */
        /* <DEDUP_REMOVED lines=8> */
[----:B------:R-:W-:Y:S02]  /*1a740*/  ISETP.GE.AND P0, PT, R6, R236, PT ;  /* 0x000000ec0600720c */ /* 0x000fe40003f06270 */
[----:B------:R-:W-:Y:S01]  /*1a750*/  FSEL R37, R86, -INF , !P3 ;  /* 0xff80000056257808 */ /* 0x000fe20005800000 */
[----:B------:R-:W-:Y:S01]  /*1a760*/  STL [R1+0x24], R128 ;  /* 0x0000248001007387 */ /* 0x000fe20000100800 */
[C---:B------:R-:W-:Y:S02]  /*1a770*/  ISETP.GE.OR P4, PT, R6.reuse, R240, !P0 ;  /* 0x000000f00600720c */ /* 0x040fe40004786670 */
[----:B------:R-:W-:Y:S02]  /*1a780*/  ISETP.GE.AND P0, PT, R6, R235, PT ;  /* 0x000000eb0600720c */ /* 0x000fe40003f06270 */
[----:B------:R-:W-:Y:S02]  /*1a790*/  IADD3 R9, R0, 0x59, RZ ;  /* 0x0000005900097810 */ /* 0x000fe40007ffe0ff */
[----:B------:R-:W-:Y:S02]  /*1a7a0*/  ISETP.GE.OR P0, PT, R6, R239, !P0 ;  /* 0x000000ef0600720c */ /* 0x000fe40004706670 */
[----:B------:R-:W-:Y:S02]  /*1a7b0*/  FSEL R87, R87, -INF , !P2 ;  /* 0xff80000057577808 */ /* 0x000fe40005000000 */
[C---:B------:R-:W-:Y:S02]  /*1a7c0*/  IADD3 R8, R0.reuse, 0x60, RZ ;  /* 0x0000006000087810 */ /* 0x040fe40007ffe0ff */
[C---:B------:R-:W-:Y:S02]  /*1a7d0*/  IADD3 R7, R0.reuse, 0x61, RZ ;  /* 0x0000006100077810 */ /* 0x040fe40007ffe0ff */
[----:B------:R-:W-:Y:S02]  /*1a7e0*/  IADD3 R6, R0, 0x68, RZ ;  /* 0x0000006800067810 */ /* 0x000fe40007ffe0ff */
[----:B------:R-:W-:Y:S03]  /*1a7f0*/  FSEL R91, R251, -INF , !P4 ;  /* 0xff800000fb5b7808 */ /* 0x000fe60006000000 */
        /* <DEDUP_REMOVED lines=8> */
[C---:B------:R-:W-:Y:S03]  /*1a880*/  ISETP.GE.AND P0, PT, R5.reuse, R236, PT ;  /* 0x000000ec0500720c */ /* 0x040fe60003f06270 */
[----:B------:R-:W-:Y:S01]  /*1a890*/  STL [R1+0x20], R127 ;  /* 0x0000207f01007387 */ /* 0x000fe20000100800 */
[C---:B------:R-:W-:Y:S11]  /*1a8a0*/  ISETP.GE.OR P0, PT, R5.reuse, R240, !P0 ;  /* 0x000000f00500720c */ /* 0x040ff60004706670 */
[----:B------:R-:W-:Y:S02]  /*1a8b0*/  @!UPT UIADD3 URZ, URZ, URZ, URZ ;  /* 0x0000003f3f3ff290 */ /* 0x000fe4000fffe03f */
[----:B------:R-:W-:Y:S02]  /*1a8c0*/  @P0 LOP3.LUT R234, R234, 0x2, RZ, 0xfc, !PT ;  /* 0x00000002eaea0812 */ /* 0x000fe400078efcff */
[C---:B------:R-:W-:Y:S02]  /*1a8d0*/  ISETP.GE.AND P0, PT, R5.reuse, R235, PT ;  /* 0x000000eb0500720c */ /* 0x040fe40003f06270 */
[----:B------:R-:W-:Y:S02]  /*1a8e0*/  LOP3.LUT R234, R234, 0xffffbfff, RZ, 0xc0, !PT ;  /* 0xffffbfffeaea7812 */ /* 0x000fe400078ec0ff */
        /* <DEDUP_REMOVED lines=12> */
[C---:B------:R-:W-:Y:S02]  /*1a9b0*/  ISETP.GE.OR P5, PT, R4.reuse, R240, !P0 ;  /* 0x000000f00400720c */ /* 0x040fe400047a6670 */
[----:B------:R-:W-:Y:S01]  /*1a9c0*/  ISETP.GE.AND P0, PT, R4, R235, PT ;  /* 0x000000eb0400720c */ /* 0x000fe20003f06270 */
[----:B------:R-:W2:Y:S10]  /*1a9d0*/  LDL.LU R86, [R1+0x8] ;  /* 0x0000080001567983 */ /* 0x000eb40000300800 */
[----:B------:R-:W-:Y:S02]  /*1a9e0*/  @P5 LOP3.LUT R234, R234, 0x4, RZ, 0xfc, !PT ;  /* 0x00000004eaea5812 */ /* 0x000fe400078efcff */
[----:B------:R-:W-:Y:S02]  /*1a9f0*/  ISETP.GE.OR P5, PT, R4, R239, !P0 ;  /* 0x000000ef0400720c */ /* 0x000fe400047a6670 */
[C---:B------:R-:W-:Y:S02]  /*1aa00*/  ISETP.GE.AND P0, PT, R13.reuse, R238, PT ;  /* 0x000000ee0d00720c */ /* 0x040fe40003f06270 */
[----:B------:R-:W-:Y:S02]  /*1aa10*/  LOP3.LUT R234, R234, 0xffffdfff, RZ, 0xc0, !PT ;  /* 0xffffdfffeaea7812 */ /* 0x000fe400078ec0ff */
        /* <DEDUP_REMOVED lines=8> */
[C---:B------:R-:W-:Y:S04]  /*1aaa0*/  ISETP.GE.AND P0, PT, R2.reuse, R236, PT ;  /* 0x000000ec0200720c */ /* 0x040fe80003f06270 */
[C---:B------:R-:W-:Y:S02]  /*1aab0*/  ISETP.GE.OR P6, PT, R2.reuse, R240, !P0 ;  /* 0x000000f00200720c */ /* 0x040fe400047c6670 */
[C---:B------:R-:W-:Y:S04]  /*1aac0*/  ISETP.GE.AND P0, PT, R2.reuse, R235, PT ;  /* 0x000000eb0200720c */ /* 0x040fe80003f06270 */
[----:B------:R-:W-:Y:S02]  /*1aad0*/  ISETP.GE.OR P5, PT, R2, R239, !P0 ;  /* 0x000000ef0200720c */ /* 0x000fe400047a6670 */
[----:B------:R-:W-:Y:S02]  /*1aae0*/  ISETP.GE.AND P0, PT, R10, R238, PT ;  /* 0x000000ee0a00720c */ /* 0x000fe40003f06270 */
[----:B------:R-:W-:Y:S02]  /*1aaf0*/  IADD3 R2, R0, 0x71, RZ ;  /* 0x0000007100027810 */ /* 0x000fe40007ffe0ff */
[----:B------:R-:W-:Y:S02]  /*1ab00*/  ISETP.GE.OR P0, PT, R10, R242, !P0 ;  /* 0x000000f20a00720c */ /* 0x000fe40004706670 */
[----:B------:R-:W-:Y:S02]  /*1ab10*/  @P6 LOP3.LUT R234, R234, 0x8, RZ, 0xfc, !PT ;  /* 0x00000008eaea6812 */ /* 0x000fe400078efcff */
[----:B------:R-:W-:Y:S02]  /*1ab20*/  FSEL R126, R96, -INF , !P0 ;  /* 0xff800000607e7808 */ /* 0x000fe40004000000 */
[C---:B------:R-:W-:Y:S02]  /*1ab30*/  ISETP.GE.AND P0, PT, R19.reuse, R237, PT ;  /* 0x000000ed1300720c */ /* 0x040fe40003f06270 */
[----:B------:R-:W-:Y:S02]  /*1ab40*/  LOP3.LUT R234, R234, 0xffffefff, RZ, 0xc0, !PT ;  /* 0xffffefffeaea7812 */ /* 0x000fe400078ec0ff */
[----:B------:R-:W-:Y:S02]  /*1ab50*/  ISETP.GE.OR P0, PT, R19, R241, !P0 ;  /* 0x000000f11300720c */ /* 0x000fe40004706670 */
[----:B------:R-:W-:Y:S02]  /*1ab60*/  @P5 LOP3.LUT R234, R234, 0x1000, RZ, 0xfc, !PT ;  /* 0x00001000eaea5812 */ /* 0x000fe400078efcff */
[----:B------:R-:W-:Y:S02]  /*1ab70*/  FSEL R67, R70, -INF , !P0 ;  /* 0xff80000046437808 */ /* 0x000fe40004000000 */
[C---:B------:R-:W-:Y:S02]  /*1ab80*/  ISETP.GE.AND P0, PT, R11.reuse, R236, PT ;  /* 0x000000ec0b00720c */ /* 0x040fe40003f06270 */
[----:B------:R-:W-:Y:S01]  /*1ab90*/  LOP3.LUT R234, R234, 0xfffff7ff, RZ, 0xc0, !PT ;  /* 0xfffff7ffeaea7812 */ /* 0x000fe200078ec0ff */
[----:B------:R-:W-:Y:S01]  /*1aba0*/  STL [R1+0x14], R67 ;  /* 0x0000144301007387 */ /* 0x000fe20000100800 */
[C---:B------:R-:W-:Y:S02]  /*1abb0*/  ISETP.GE.OR P5, PT, R11.reuse, R240, !P0 ;  /* 0x000000f00b00720c */ /* 0x040fe400047a6670 */
[C---:B------:R-:W-:Y:S02]  /*1abc0*/  ISETP.GE.AND P0, PT, R11.reuse, R235, PT ;  /* 0x000000eb0b00720c */ /* 0x040fe40003f06270 */
[----:B------:R-:W-:Y:S02]  /*1abd0*/  FSEL R80, R208, -INF , !P5 ;  /* 0xff800000d0507808 */ /* 0x000fe40006800000 */
[----:B------:R-:W-:Y:S02]  /*1abe0*/  ISETP.GE.OR P3, PT, R11, R239, !P0 ;  /* 0x000000ef0b00720c */ /* 0x000fe40004766670 */
[C---:B------:R-:W-:Y:S02]  /*1abf0*/  ISETP.GE.AND P0, PT, R9.reuse, R238, PT ;  /* 0x000000ee0900720c */ /* 0x040fe40003f06270 */
[C---:B------:R-:W-:Y:S02]  /*1ac00*/  IADD3 R11, R0.reuse, 0x78, RZ ;  /* 0x00000078000b7810 */ /* 0x040fe40007ffe0ff */
        /* <DEDUP_REMOVED lines=10> */
[C---:B------:R-:W-:Y:S02]  /*1acb0*/  ISETP.GE.OR P2, PT, R12.reuse, R240, !P0 ;  /* 0x000000f00c00720c */ /* 0x040fe40004746670 */
[C---:B------:R-:W-:Y:S01]  /*1acc0*/  ISETP.GE.AND P0, PT, R12.reuse, R235, PT ;  /* 0x000000eb0c00720c */ /* 0x040fe20003f06270 */
[----:B------:R-:W3:Y:S03]  /*1acd0*/  LDL.LU R122, [R1+0x7c] ;  /* 0x00007c00017a7983 */ /* 0x000ee60000300800 */
[----:B------:R-:W-:Y:S01]  /*1ace0*/  ISETP.GE.OR P0, PT, R12, R239, !P0 ;  /* 0x000000ef0c00720c */ /* 0x000fe20004706670 */
[----:B------:R-:W4:Y:S04]  /*1acf0*/  LDL.LU R89, [R1+0x48] ;  /* 0x0000480001597983 */ /* 0x000f280000300800 */
[----:B------:R-:W4:Y:S02]  /*1ad00*/  LDL.LU R93, [R1+0x64] ;  /* 0x00006400015d7983 */ /* 0x000f240000300800 */
[----:B------:R-:W-:Y:S04]  /*1ad10*/  @P2 LOP3.LUT R234, R234, 0x20, RZ, 0xfc, !PT ;  /* 0x00000020eaea2812 */ /* 0x000fe800078efcff */
[C---:B------:R-:W-:Y:S02]  /*1ad20*/  LOP3.LUT P2, RZ, R234.reuse, 0x80, RZ, 0xc0, !PT ;  /* 0x00000080eaff7812 */ /* 0x040fe4000784c0ff */
[----:B------:R-:W-:Y:S04]  /*1ad30*/  LOP3.LUT R234, R234, 0xfffffbff, RZ, 0xc0, !PT ;  /* 0xfffffbffeaea7812 */ /* 0x000fe800078ec0ff */
[----:B------:R-:W-:Y:S02]  /*1ad40*/  @P0 LOP3.LUT R234, R234, 0x400, RZ, 0xfc, !PT ;  /* 0x00000400eaea0812 */ /* 0x000fe400078efcff */
[C---:B------:R-:W-:Y:S04]  /*1ad50*/  ISETP.GE.AND P0, PT, R8.reuse, R238, PT ;  /* 0x000000ee0800720c */ /* 0x040fe80003f06270 */
[----:B------:R-:W-:Y:S04]  /*1ad60*/  ISETP.GE.OR P0, PT, R8, R242, !P0 ;  /* 0x000000f20800720c */ /* 0x000fe80004706670 */
[----:B------:R-:W-:Y:S02]  /*1ad70*/  FSEL R209, R100, -INF , !P0 ;  /* 0xff80000064d17808 */ /* 0x000fe40004000000 */
[C---:B------:R-:W-:Y:S04]  /*1ad80*/  ISETP.GE.AND P0, PT, R22.reuse, R237, PT ;  /* 0x000000ed1600720c */ /* 0x040fe80003f06270 */
[----:B------:R-:W-:Y:S04]  /*1ad90*/  ISETP.GE.OR P0, PT, R22, R241, !P0 ;  /* 0x000000f11600720c */ /* 0x000fe80004706670 */
[----:B------:R-:W-:Y:S01]  /*1ada0*/  FSEL R65, R82, -INF , !P0 ;  /* 0xff80000052417808 */ /* 0x000fe20004000000 */
[----:B------:R-:W-:Y:S01]  /*1adb0*/  IMAD.MOV.U32 R82, RZ, RZ, R220 ;  /* 0x000000ffff527224 */ /* 0x000fe200078e00dc */
[C---:B------:R-:W-:Y:S03]  /*1adc0*/  ISETP.GE.AND P0, PT, R14.reuse, R236, PT ;  /* 0x000000ec0e00720c */ /* 0x040fe60003f06270 */
[----:B------:R-:W-:Y:S01]  /*1add0*/  STL [R1+0xc], R65 ;  /* 0x00000c4101007387 */ /* 0x000fe20000100800 */
[C---:B------:R-:W-:Y:S02]  /*1ade0*/  ISETP.GE.OR P3, PT, R14.reuse, R240, !P0 ;  /* 0x000000f00e00720c */ /* 0x040fe40004766670 */
[C---:B------:R-:W-:Y:S04]  /*1adf0*/  ISETP.GE.AND P0, PT, R14.reuse, R235, PT ;  /* 0x000000eb0e00720c */ /* 0x040fe80003f06270 */
[----:B------:R-:W-:Y:S02]  /*1ae00*/  ISETP.GE.OR P0, PT, R14, R239, !P0 ;  /* 0x000000ef0e00720c */ /* 0x000fe40004706670 */
[----:B------:R-:W-:Y:S04]  /*1ae10*/  FMNMX.FTZ R14, R27, R3, !PT ;  /* 0x000000031b0e7209 */ /* 0x000fe80007810000 */
[----:B------:R-:W-:Y:S04]  /*1ae20*/  FMNMX.FTZ R14, R29, R14, !PT ;  /* 0x0000000e1d0e7209 */ /* 0x000fe80007810000 */
[----:B------:R-:W-:Y:S04]  /*1ae30*/  FMNMX.FTZ R14, R31, R14, !PT ;  /* 0x0000000e1f0e7209 */ /* 0x000fe80007810000 */
[----:B------:R-:W-:Y:S04]  /*1ae40*/  FMNMX.FTZ R14, R32, R14, !PT ;  /* 0x0000000e200e7209 */ /* 0x000fe80007810000 */
[----:B------:R-:W-:Y:S04]  /*1ae50*/  FMNMX.FTZ R14, R88, R14, !PT ;  /* 0x0000000e580e7209 */ /* 0x000fe80007810000 */
[----:B------:R-:W-:Y:S04]  /*1ae60*/  FMNMX.FTZ R14, R90, R14, !PT ;  /* 0x0000000e5a0e7209 */ /* 0x000fe80007810000 */
[----:B------:R-:W-:Y:S02]  /*1ae70*/  FMNMX.FTZ R14, R106, R14, !PT ;  /* 0x0000000e6a0e7209 */ /* 0x000fe40007810000 */
[----:B--2---:R-:W-:Y:S02]  /*1ae80*/  FSEL R86, R86, -INF , !P1 ;  /* 0xff80000056567808 */ /* 0x004fe40004800000 */
[C---:B------:R-:W-:Y:S02]  /*1ae90*/  LOP3.LUT P1, RZ, R234.reuse, 0x2, RZ, 0xc0, !PT ;  /* 0x00000002eaff7812 */ /* 0x040fe4000782c0ff */
[----:B------:R-:W-:Y:S04]  /*1aea0*/  LOP3.LUT R234, R234, 0xfffffffe, RZ, 0xc0, !PT ;  /* 0xfffffffeeaea7812 */ /* 0x000fe800078ec0ff */
[----:B------:R-:W-:Y:S04]  /*1aeb0*/  @P3 LOP3.LUT R234, R234, 0x1, RZ, 0xfc, !PT ;  /* 0x00000001eaea3812 */ /* 0x000fe800078efcff */
[C---:B------:R-:W-:Y:S02]  /*1aec0*/  LOP3.LUT P3, RZ, R234.reuse, 0x4, RZ, 0xc0, !PT ;  /* 0x00000004eaff7812 */ /* 0x040fe4000786c0ff */
[----:B------:R-:W-:Y:S02]  /*1aed0*/  LOP3.LUT R234, R234, 0xfffffdff, RZ, 0xc0, !PT ;  /* 0xfffffdffeaea7812 */ /* 0x000fe400078ec0ff */
[----:B------:R-:W-:Y:S02]  /*1aee0*/  FSEL R51, R245, -INF , !P3 ;  /* 0xff800000f5337808 */ /* 0x000fe40005800000 */
[----:B------:R-:W-:Y:S02]  /*1aef0*/  @P0 LOP3.LUT R234, R234, 0x200, RZ, 0xfc, !PT ;  /* 0x00000200eaea0812 */ /* 0x000fe400078efcff */
[C---:B------:R-:W-:Y:S02]  /*1af00*/  ISETP.GE.AND P0, PT, R7.reuse, R238, PT ;  /* 0x000000ee0700720c */ /* 0x040fe40003f06270 */
[----:B------:R-:W-:Y:S02]  /*1af10*/  LOP3.LUT R234, R234, 0xffefffff, RZ, 0xc0, !PT ;  /* 0xffefffffeaea7812 */ /* 0x000fe400078ec0ff */
[----:B------:R-:W-:Y:S04]  /*1af20*/  ISETP.GE.OR P0, PT, R7, R242, !P0 ;  /* 0x000000f20700720c */ /* 0x000fe80004706670 */
[----:B------:R-:W-:Y:S01]  /*1af30*/  FSEL R130, R101, -INF , !P0 ;  /* 0xff80000065827808 */ /* 0x000fe20004000000 */
[----:B------:R-:W-:Y:S01]  /*1af40*/  IMAD.MOV.U32 R101, RZ, RZ, R221 ;  /* 0x000000ffff657224 */ /* 0x000fe200078e00dd */
[C---:B------:R-:W-:Y:S04]  /*1af50*/  ISETP.GE.AND P0, PT, R17.reuse, R237, PT ;  /* 0x000000ed1100720c */ /* 0x040fe80003f06270 */
[----:B------:R-:W-:Y:S04]  /*1af60*/  ISETP.GE.OR P0, PT, R17, R241, !P0 ;  /* 0x000000f11100720c */ /* 0x000fe80004706670 */
[----:B------:R-:W-:Y:S02]  /*1af70*/  FSEL R64, R83, -INF , !P0 ;  /* 0xff80000053407808 */ /* 0x000fe40004000000 */
[C---:B------:R-:W-:Y:S03]  /*1af80*/  ISETP.GE.AND P0, PT, R16.reuse, R236, PT ;  /* 0x000000ec1000720c */ /* 0x040fe60003f06270 */
[----:B------:R-:W-:Y:S01]  /*1af90*/  STL [R1+0x8], R64 ;  /* 0x0000084001007387 */ /* 0x000fe20000100800 */
[C---:B------:R-:W-:Y:S02]  /*1afa0*/  ISETP.GE.OR P6, PT, R16.reuse, R240, !P0 ;  /* 0x000000f01000720c */ /* 0x040fe400047c6670 */
[C---:B------:R-:W-:Y:S01]  /*1afb0*/  ISETP.GE.AND P0, PT, R16.reuse, R235, PT ;  /* 0x000000eb1000720c */ /* 0x040fe20003f06270 */
[----:B------:R-:W2:Y:S03]  /*1afc0*/  LDL.LU R204, [R1+0x78] ;  /* 0x0000780001cc7983 */ /* 0x000ea60000300800 */
[----:B------:R-:W-:Y:S02]  /*1afd0*/  ISETP.GE.OR P4, PT, R16, R239, !P0 ;  /* 0x000000ef1000720c */ /* 0x000fe40004786670 */
[C---:B------:R-:W-:Y:S04]  /*1afe0*/  ISETP.GE.AND P0, PT, R6.reuse, R238, PT ;  /* 0x000000ee0600720c */ /* 0x040fe80003f06270 */
        /* <DEDUP_REMOVED lines=9> */
[----:B------:R-:W-:Y:S02]  /*1b080*/  LOP3.LUT P6, RZ, R234, 0x8000, RZ, 0xc0, !PT ;  /* 0x00008000eaff7812 */ /* 0x000fe400078cc0ff */
[C---:B------:R-:W-:Y:S02]  /*1b090*/  ISETP.GE.OR P4, PT, R21.reuse, R240, !P0 ;  /* 0x000000f01500720c */ /* 0x040fe40004786670 */
[C---:B------:R-:W-:Y:S04]  /*1b0a0*/  ISETP.GE.AND P0, PT, R21.reuse, R235, PT ;  /* 0x000000eb1500720c */ /* 0x040fe80003f06270 */
[----:B------:R-:W-:Y:S02]  /*1b0b0*/  ISETP.GE.OR P0, PT, R21, R239, !P0 ;  /* 0x000000ef1500720c */ /* 0x000fe40004706670 */
[----:B---3--:R-:W-:Y:S02]  /*1b0c0*/  FSEL R16, R122, -INF , !P2 ;  /* 0xff8000007a107808 */ /* 0x008fe40005000000 */
[C---:B------:R-:W-:Y:S02]  /*1b0d0*/  LOP3.LUT P2, RZ, R234.reuse, 0x8, RZ, 0xc0, !PT ;  /* 0x00000008eaff7812 */ /* 0x040fe4000784c0ff */
[----:B----4-:R-:W-:Y:S02]  /*1b0e0*/  FSEL R96, R89, -INF , !P1 ;  /* 0xff80000059607808 */ /* 0x010fe40004800000 */
[----:B------:R-:W3:Y:S01]  /*1b0f0*/  LDL.LU R89, [R1+0x4c] ;  /* 0x00004c0001597983 */ /* 0x000ee20000300800 */
[----:B------:R-:W-:Y:S04]  /*1b100*/  LOP3.LUT R234, R234, 0xffdfffff, RZ, 0xc0, !PT ;  /* 0xffdfffffeaea7812 */ /* 0x000fe800078ec0ff */
[----:B------:R-:W-:Y:S04]  /*1b110*/  @P4 LOP3.LUT R234, R234, 0x200000, RZ, 0xfc, !PT ;  /* 0x00200000eaea4812 */ /* 0x000fe800078efcff */
[C---:B------:R-:W-:Y:S02]  /*1b120*/  LOP3.LUT P4, RZ, R234.reuse, 0x40, RZ, 0xc0, !PT ;  /* 0x00000040eaff7812 */ /* 0x040fe4000788c0ff */
[C---:B------:R-:W-:Y:S02]  /*1b130*/  LOP3.LUT P1, RZ, R234.reuse, 0x20000, RZ, 0xc0, !PT ;  /* 0x00020000eaff7812 */ /* 0x040fe4000782c0ff */
[----:B------:R-:W-:Y:S02]  /*1b140*/  FSEL R21, R93, -INF , !P4 ;  /* 0xff8000005d157808 */ /* 0x000fe40006000000 */
[----:B------:R-:W4:Y:S01]  /*1b150*/  LDL.LU R93, [R1+0x60] ;  /* 0x00006000015d7983 */ /* 0x000f220000300800 */
[----:B------:R-:W-:Y:S04]  /*1b160*/  LOP3.LUT R234, R234, 0xffffff7f, RZ, 0xc0, !PT ;  /* 0xffffff7feaea7812 */ /* 0x000fe800078ec0ff */
[----:B------:R-:W-:Y:S02]  /*1b170*/  @P0 LOP3.LUT R234, R234, 0x80, RZ, 0xfc, !PT ;  /* 0x00000080eaea0812 */ /* 0x000fe400078efcff */
[C---:B------:R-:W-:Y:S02]  /*1b180*/  ISETP.GE.AND P0, PT, R5.reuse, R238, PT ;  /* 0x000000ee0500720c */ /* 0x040fe40003f06270 */
[C---:B------:R-:W-:Y:S02]  /*1b190*/  LOP3.LUT P4, RZ, R234.reuse, 0x40000, RZ, 0xc0, !PT ;  /* 0x00040000eaff7812 */ /* 0x040fe4000788c0ff */
        /* <DEDUP_REMOVED lines=15> */
[C---:B------:R-:W-:Y:S04]  /*1b290*/  ISETP.GE.AND P0, PT, R10.reuse, R237, PT ;  /* 0x000000ed0a00720c */ /* 0x040fe80003f06270 */
[----:B------:R-:W-:Y:S04]  /*1b2a0*/  ISETP.GE.OR P0, PT, R10, R241, !P0 ;  /* 0x000000f10a00720c */ /* 0x000fe80004706670 */
[----:B------:R-:W-:Y:S02]  /*1b2b0*/  FSEL R212, R98, -INF , !P0 ;  /* 0xff80000062d47808 */ /* 0x000fe40004000000 */
[----:B------:R-:W-:Y:S02]  /*1b2c0*/  ISETP.GE.AND P0, PT, R19, R236, PT ;  /* 0x000000ec1300720c */ /* 0x000fe40003f06270 */
[----:B--2---:R-:W-:Y:S02]  /*1b2d0*/  FSEL R40, R204, -INF , !P6 ;  /* 0xff800000cc287808 */ /* 0x004fe40007000000 */
[C---:B------:R-:W-:Y:S02]  /*1b2e0*/  LOP3.LUT P6, RZ, R234.reuse, 0x10000, RZ, 0xc0, !PT ;  /* 0x00010000eaff7812 */ /* 0x040fe400078cc0ff */
[----:B------:R-:W-:Y:S02]  /*1b2f0*/  LOP3.LUT R234, R234, 0xfffffffb, RZ, 0xc0, !PT ;  /* 0xfffffffbeaea7812 */ /* 0x000fe400078ec0ff */
[----:B---3--:R-:W-:Y:S02]  /*1b300*/  FSEL R53, R89, -INF , !P2 ;  /* 0xff80000059357808 */ /* 0x008fe40005000000 */
[----:B------:R-:W2:Y:S01]  /*1b310*/  LDL.LU R89, [R1+0x6c] ;  /* 0x00006c0001597983 */ /* 0x000ea20000300800 */
[C---:B------:R-:W-:Y:S02]  /*1b320*/  ISETP.GE.OR P2, PT, R19.reuse, R240, !P0 ;  /* 0x000000f01300720c */ /* 0x040fe40004746670 */
[C---:B------:R-:W-:Y:S01]  /*1b330*/  ISETP.GE.AND P0, PT, R19.reuse, R235, PT ;  /* 0x000000eb1300720c */ /* 0x040fe20003f06270 */
[----:B------:R-:W3:Y:S03]  /*1b340*/  LDL.LU R243, [R1+0x44] ;  /* 0x0000440001f37983 */ /* 0x000ee60000300800 */
[----:B------:R-:W-:Y:S01]  /*1b350*/  ISETP.GE.OR P0, PT, R19, R239, !P0 ;  /* 0x000000ef1300720c */ /* 0x000fe20004706670 */
[----:B------:R-:W3:Y:S01]  /*1b360*/  LDL.LU R206, [R1+0x58] ;  /* 0x0000580001ce7983 */ /* 0x000ee20000300800 */
[----:B------:R-:W-:Y:S02]  /*1b370*/  FSEL R19, R61, -INF , !P3 ;  /* 0xff8000003d137808 */ /* 0x000fe40005800000 */
[----:B------:R-:W-:Y:S01]  /*1b380*/  FSEL R61, R72, -INF , !P2 ;  /* 0xff800000483d7808 */ /* 0x000fe20005000000 */
[----:B------:R-:W3:Y:S01]  /*1b390*/  LDL.LU R205, [R1+0x74] ;  /* 0x0000740001cd7983 */ /* 0x000ee20000300800 */
[----:B----4-:R-:W-:Y:S03]  /*1b3a0*/  FSEL R93, R93, -INF , !P1 ;  /* 0xff8000005d5d7808 */ /* 0x010fe60004800000 */
[----:B------:R-:W4:Y:S04]  /*1b3b0*/  LDL.LU R204, [R1+0x54] ;  /* 0x0000540001cc7983 */ /* 0x000f280000300800 */
[----:B------:R-:W4:Y:S01]  /*1b3c0*/  LDL.LU R232, [R1+0x70] ;  /* 0x0000700001e87983 */ /* 0x000f220000300800 */
[----:B------:R-:W-:Y:S02]  /*1b3d0*/  @P0 LOP3.LUT R234, R234, 0x4, RZ, 0xfc, !PT ;  /* 0x00000004eaea0812 */ /* 0x000fe400078efcff */
[----:B------:R-:W-:Y:S01]  /*1b3e0*/  ISETP.GE.AND P0, PT, R2, R238, PT ;  /* 0x000000ee0200720c */ /* 0x000fe20003f06270 */
[----:B------:R-:W-:Y:S01]  /*1b3f0*/  STL [R1+0x118], R238 ;  /* 0x000118ee01007387 */ /* 0x000fe20000100800 */
[----:B------:R-:W-:Y:S02]  /*1b400*/  LOP3.LUT P2, RZ, R234, 0x400, RZ, 0xc0, !PT ;  /* 0x00000400eaff7812 */ /* 0x000fe4000784c0ff */
[----:B------:R-:W-:Y:S01]  /*1b410*/  ISETP.GE.OR P0, PT, R2, R242, !P0 ;  /* 0x000000f20200720c */ /* 0x000fe20004706670 */
[----:B------:R-:W-:Y:S01]  /*1b420*/  STL [R1+0x11c], R242 ;  /* 0x00011cf201007387 */ /* 0x000fe20000100800 */
[----:B------:R-:W-:Y:S02]  /*1b430*/  LOP3.LUT P3, RZ, R234, 0x80, RZ, 0xc0, !PT ;  /* 0x00000080eaff7812 */ /* 0x000fe4000786c0ff */
[----:B------:R-:W-:Y:S01]  /*1b440*/  FSEL R113, R117, -INF , !P0 ;  /* 0xff80000075717808 */ /* 0x000fe20004000000 */
[----:B------:R-:W4:Y:S01]  /*1b450*/  LDL.LU R233, [R1+0x50] ;  /* 0x0000500001e97983 */ /* 0x000f220000300800 */
        /* <DEDUP_REMOVED lines=9> */
[----:B------:R-:W-:Y:S02]  /*1b4f0*/  ISETP.GE.AND P1, PT, R22, R235, PT ;  /* 0x000000eb1600720c */ /* 0x000fe40003f26270 */
[----:B------:R-:W-:Y:S04]  /*1b500*/  ISETP.GE.OR P0, PT, R11, R242, !P0 ;  /* 0x000000f20b00720c */ /* 0x000fe80004706670 */
[----:B------:R-:W-:Y:S02]  /*1b510*/  FSEL R112, R26, -INF , !P0 ;  /* 0xff8000001a707808 */ /* 0x000fe40004000000 */
[C---:B------:R-:W-:Y:S02]  /*1b520*/  LOP3.LUT P0, RZ, R234.reuse, 0x20, RZ, 0xc0, !PT ;  /* 0x00000020eaff7812 */ /* 0x040fe4000780c0ff */
[----:B--2---:R-:W-:Y:S02]  /*1b530*/  FSEL R89, R89, -INF , !P4 ;  /* 0xff80000059597808 */ /* 0x004fe40006000000 */
[----:B------:R-:W-:Y:S02]  /*1b540*/  LOP3.LUT P4, RZ, R234, 0x200000, RZ, 0xc0, !PT ;  /* 0x00200000eaff7812 */ /* 0x000fe4000788c0ff */
[----:B---3--:R-:W-:Y:S02]  /*1b550*/  FSEL R81, R243, -INF , !P0 ;  /* 0xff800000f3517808 */ /* 0x008fe40004000000 */
[----:B------:R-:W-:Y:S01]  /*1b560*/  ISETP.GE.AND P0, PT, R8, R237, PT ;  /* 0x000000ed0800720c */ /* 0x000fe20003f06270 */
[----:B------:R-:W2:Y:S01]  /*1b570*/  LDL.LU R243, [R1+0x68] ;  /* 0x0000680001f37983 */ /* 0x000ea20000300800 */
[----:B------:R-:W-:Y:S02]  /*1b580*/  FSEL R98, R206, -INF , !P6 ;  /* 0xff800000ce627808 */ /* 0x000fe40007000000 */
[----:B------:R-:W-:Y:S02]  /*1b590*/  ISETP.GE.OR P0, PT, R8, R241, !P0 ;  /* 0x000000f10800720c */ /* 0x000fe40004706670 */
[----:B------:R-:W-:Y:S02]  /*1b5a0*/  LOP3.LUT P6, RZ, R234, 0x100000, RZ, 0xc0, !PT ;  /* 0x00100000eaff7812 */ /* 0x000fe400078cc0ff */
[----:B------:R-:W-:Y:S01]  /*1b5b0*/  FSEL R208, R102, -INF , !P0 ;  /* 0xff80000066d07808 */ /* 0x000fe20004000000 */
[----:B------:R-:W-:Y:S01]  /*1b5c0*/  IMAD.MOV.U32 R102, RZ, RZ, R135 ;  /* 0x000000ffff667224 */ /* 0x000fe200078e0087 */
[C---:B------:R-:W-:Y:S02]  /*1b5d0*/  ISETP.GE.AND P0, PT, R0.reuse, R238, PT ;  /* 0x000000ee0000720c */ /* 0x040fe40003f06270 */
[----:B------:R-:W-:Y:S02]  /*1b5e0*/  FSEL R26, R201, -INF , !P6 ;  /* 0xff800000c91a7808 */ /* 0x000fe40007000000 */
[----:B------:R-:W-:Y:S02]  /*1b5f0*/  ISETP.GE.OR P0, PT, R0, R242, !P0 ;  /* 0x000000f20000720c */ /* 0x000fe40004706670 */
[C---:B------:R-:W-:Y:S01]  /*1b600*/  LOP3.LUT P6, RZ, R234.reuse, 0x2000, RZ, 0xc0, !PT ;  /* 0x00002000eaff7812 */ /* 0x040fe200078cc0ff */
[----:B------:R-:W-:Y:S01]  /*1b610*/  STL [R1+0x88], R26 ;  /* 0x0000881a01007387 */ /* 0x000fe20000100800 */
[----:B------:R-:W-:Y:S02]  /*1b620*/  FSEL R99, R25, -INF , !P0 ;  /* 0xff80000019637808 */ /* 0x000fe40004000000 */
[----:B------:R-:W-:Y:S01]  /*1b630*/  LOP3.LUT P0, RZ, R234, 0x1, RZ, 0xc0, !PT ;  /* 0x00000001eaff7812 */ /* 0x000fe2000780c0ff */
[----:B------:R-:W3:Y:S01]  /*1b640*/  LDL.LU R231, [R1+0x38] ;  /* 0x0000380001e77983 */ /* 0x000ee20000300800 */
[----:B----4-:R-:W-:Y:S02]  /*1b650*/  FSEL R20, R204, -INF , !P6 ;  /* 0xff800000cc147808 */ /* 0x010fe40007000000 */
[----:B------:R-:W-:Y:S02]  /*1b660*/  FSEL R41, R203, -INF , !P0 ;  /* 0xff800000cb297808 */ /* 0x000fe40004000000 */
[C---:B------:R-:W-:Y:S01]  /*1b670*/  ISETP.GE.AND P0, PT, R7.reuse, R237, PT ;  /* 0x000000ed0700720c */ /* 0x040fe20003f06270 */
[----:B------:R-:W-:Y:S01]  /*1b680*/  STL [R1+0x58], R20 ;  /* 0x0000581401007387 */ /* 0x000fe20000100800 */
[----:B------:R-:W-:Y:S02]  /*1b690*/  FSEL R54, R200, -INF , !P4 ;  /* 0xff800000c8367808 */ /* 0x000fe40006000000 */
[----:B------:R-:W-:Y:S02]  /*1b6a0*/  ISETP.GE.OR P0, PT, R7, R241, !P0 ;  /* 0x000000f10700720c */ /* 0x000fe40004706670 */
[C---:B------:R-:W-:Y:S02]  /*1b6b0*/  LOP3.LUT P4, RZ, R234.reuse, 0x200, RZ, 0xc0, !PT ;  /* 0x00000200eaff7812 */ /* 0x040fe4000788c0ff */
[----:B------:R-:W-:Y:S01]  /*1b6c0*/  FSEL R206, R103, -INF , !P0 ;  /* 0xff80000067ce7808 */ /* 0x000fe20004000000 */
[----:B------:R-:W-:Y:S01]  /*1b6d0*/  IMAD.MOV.U32 R103, RZ, RZ, R41 ;  /* 0x000000ffff677224 */ /* 0x000fe200078e0029 */
[C---:B------:R-:W-:Y:S02]  /*1b6e0*/  LOP3.LUT P0, RZ, R234.reuse, 0x4000, RZ, 0xc0, !PT ;  /* 0x00004000eaff7812 */ /* 0x040fe4000780c0ff */
[----:B------:R-:W-:Y:S02]  /*1b6f0*/  LOP3.LUT P6, RZ, R234, 0x100, RZ, 0xc0, !PT ;  /* 0x00000100eaff7812 */ /* 0x000fe400078cc0ff */
        /* <DEDUP_REMOVED lines=9> */
[C---:B------:R-:W-:Y:S01]  /*1b790*/  ISETP.GE.AND P0, PT, R4.reuse, R237, PT ;  /* 0x000000ed0400720c */ /* 0x040fe20003f06270 */
[----:B------:R-:W4:Y:S03]  /*1b7a0*/  LDL.LU R232, [R1+0x3c] ;  /* 0x00003c0001e87983 */ /* 0x000f260000300800 */
[----:B------:R-:W-:Y:S01]  /*1b7b0*/  ISETP.GE.OR P0, PT, R4, R241, !P0 ;  /* 0x000000f10400720c */ /* 0x000fe20004706670 */
[----:B------:R-:W-:Y:S03]  /*1b7c0*/  STL [R1+0x84], R19 ;  /* 0x0000841301007387 */ /* 0x000fe60000100800 */
[----:B------:R-:W-:Y:S02]  /*1b7d0*/  FSEL R203, R118, -INF , !P0 ;  /* 0xff80000076cb7808 */ /* 0x000fe40004000000 */
[----:B------:R-:W-:Y:S04]  /*1b7e0*/  LOP3.LUT P0, RZ, R234, 0x800, RZ, 0xc0, !PT ;  /* 0x00000800eaff7812 */ /* 0x000fe8000780c0ff */
[----:B------:R-:W-:Y:S02]  /*1b7f0*/  FSEL R12, R233, -INF , !P0 ;  /* 0xff800000e90c7808 */ /* 0x000fe40004000000 */
[----:B------:R-:W4:Y:S01]  /*1b800*/  LDL.LU R233, [R1+0x2c] ;  /* 0x00002c0001e97983 */ /* 0x000f220000300800 */
[C---:B------:R-:W-:Y:S03]  /*1b810*/  ISETP.GE.AND P0, PT, R2.reuse, R237, PT ;  /* 0x000000ed0200720c */ /* 0x040fe60003f06270 */
[----:B------:R1:W-:Y:S01]  /*1b820*/  STL [R1+0x50], R12 ;  /* 0x0000500c01007387 */ /* 0x0003e20000100800 */
        /* <DEDUP_REMOVED lines=8> */
[----:B------:R-:W-:Y:S02]  /*1b8b0*/  ISETP.GE.AND P0, PT, R0, R237, PT ;  /* 0x000000ed0000720c */ /* 0x000fe40003f06270 */
[----:B-1----:R-:W-:Y:S02]  /*1b8c0*/  FMNMX.FTZ R12, R28, R132, !PT ;  /* 0x000000841c0c7209 */ /* 0x002fe40007810000 */
[----:B------:R-:W-:Y:S02]  /*1b8d0*/  ISETP.GE.OR P0, PT, R0, R241, !P0 ;  /* 0x000000f10000720c */ /* 0x000fe40004706670 */
[----:B------:R-:W-:Y:S02]  /*1b8e0*/  FMNMX.FTZ R12, R30, R12, !PT ;  /* 0x0000000c1e0c7209 */ /* 0x000fe40007810000 */
[----:B------:R-:W-:Y:S02]  /*1b8f0*/  FSEL R114, R23, -INF , !P0 ;  /* 0xff80000017727808 */ /* 0x000fe40004000000 */
[C---:B------:R-:W-:Y:S02]  /*1b900*/  ISETP.GE.AND P0, PT, R17.reuse, R236, PT ;  /* 0x000000ec1100720c */ /* 0x040fe40003f06270 */
[----:B------:R-:W-:Y:S02]  /*1b910*/  FMNMX.FTZ R12, R34, R12, !PT ;  /* 0x0000000c220c7209 */ /* 0x000fe40007810000 */
        /* <DEDUP_REMOVED lines=19> */
[----:B------:R-:W-:Y:S01]  /*1ba50*/  FSEL R45, R105, -INF , !P0 ;  /* 0xff800000692d7808 */ /* 0x000fe20004000000 */
[----:B------:R-:W-:Y:S01]  /*1ba60*/  IMAD.MOV.U32 R105, RZ, RZ, R69 ;  /* 0x000000ffff697224 */ /* 0x000fe200078e0045 */
[C---:B------:R-:W-:Y:S04]  /*1ba70*/  ISETP.GE.AND P0, PT, R6.reuse, R236, PT ;  /* 0x000000ec0600720c */ /* 0x040fe80003f06270 */
[----:B------:R-:W-:Y:S04]  /*1ba80*/  ISETP.GE.OR P0, PT, R6, R240, !P0 ;  /* 0x000000f00600720c */ /* 0x000fe80004706670 */
[----:B------:R-:W-:Y:S02]  /*1ba90*/  FSEL R228, R108, -INF , !P0 ;  /* 0xff8000006ce47808 */ /* 0x000fe40004000000 */
[----:B------:R-:W-:Y:S02]  /*1baa0*/  ISETP.GE.AND P0, PT, R6, R235, PT ;  /* 0x000000eb0600720c */ /* 0x000fe40003f06270 */
[----:B--2---:R-:W-:Y:S02]  /*1bab0*/  FSEL R83, R243, -INF , !P2 ;  /* 0xff800000f3537808 */ /* 0x004fe40005000000 */
[----:B------:R-:W2:Y:S01]  /*1bac0*/  LDL.LU R243, [R1+0x34] ;  /* 0x0000340001f37983 */ /* 0x000ea20000300800 */
[C---:B------:R-:W-:Y:S02]  /*1bad0*/  LOP3.LUT P2, RZ, R234.reuse, 0x40, RZ, 0xc0, !PT ;  /* 0x00000040eaff7812 */ /* 0x040fe4000784c0ff */
[----:B---3--:R-:W-:Y:S02]  /*1bae0*/  FSEL R18, R231, -INF , !P4 ;  /* 0xff800000e7127808 */ /* 0x008fe40006000000 */
[C---:B------:R-:W-:Y:S02]  /*1baf0*/  LOP3.LUT P4, RZ, R234.reuse, 0x4, RZ, 0xc0, !PT ;  /* 0x00000004eaff7812 */ /* 0x040fe4000788c0ff */
[----:B------:R-:W-:Y:S01]  /*1bb00*/  LOP3.LUT R234, R234, 0xfffffff7, RZ, 0xc0, !PT ;  /* 0xfffffff7eaea7812 */ /* 0x000fe200078ec0ff */
[----:B------:R-:W-:Y:S01]  /*1bb10*/  STL [R1+0x80], R18 ;  /* 0x0000801201007387 */ /* 0x000fe20000100800 */
[----:B------:R-:W-:Y:S02]  /*1bb20*/  FSEL R55, R57, -INF , !P4 ;  /* 0xff80000039377808 */ /* 0x000fe40006000000 */
[----:B------:R-:W-:Y:S01]  /*1bb30*/  FSEL R231, R75, -INF , !P5 ;  /* 0xff8000004be77808 */ /* 0x000fe20006800000 */
[----:B------:R-:W-:Y:S04]  /*1bb40*/  STL [R1+0x120], R237 ;  /* 0x000120ed01007387 */ /* 0x000fe80000100800 */
[----:B------:R4:W-:Y:S04]  /*1bb50*/  STL [R1+0x124], R241 ;  /* 0x000124f101007387 */ /* 0x0009e80000100800 */
[----:B------:R-:W-:Y:S04]  /*1bb60*/  STL [R1+0x12c], R105 ;  /* 0x00012c6901007387 */ /* 0x000fe80000100800 */
[----:B------:R1:W-:Y:S01]  /*1bb70*/  STL [R1+0x130], R251 ;  /* 0x000130fb01007387 */ /* 0x0003e20000100800 */
[----:B----4-:R-:W-:Y:S02]  /*1bb80*/  FSEL R241, R232, -INF , !P6 ;  /* 0xff800000e8f17808 */ /* 0x010fe40007000000 */
[----:B------:R-:W-:Y:S02]  /*1bb90*/  ISETP.GE.OR P6, PT, R22, R239, !P1 ;  /* 0x000000ef1600720c */ /* 0x000fe40004fc6670 */
[----:B------:R-:W-:Y:S02]  /*1bba0*/  ISETP.GE.AND P1, PT, R17, R235, PT ;  /* 0x000000eb1100720c */ /* 0x000fe40003f26270 */
[----:B------:R-:W-:Y:S02]  /*1bbb0*/  FSEL R230, R78, -INF , !P6 ;  /* 0xff8000004ee67808 */ /* 0x000fe40007000000 */
[----:B------:R-:W-:Y:S02]  /*1bbc0*/  FSEL R237, R233, -INF , !P3 ;  /* 0xff800000e9ed7808 */ /* 0x000fe40005800000 */
[----:B------:R-:W-:Y:S02]  /*1bbd0*/  ISETP.GE.OR P3, PT, R17, R239, !P1 ;  /* 0x000000ef1100720c */ /* 0x000fe40004f66670 */
[----:B------:R-:W-:Y:S02]  /*1bbe0*/  ISETP.GE.AND P1, PT, R13, R235, PT ;  /* 0x000000eb0d00720c */ /* 0x000fe40003f26270 */
[----:B------:R-:W-:Y:S02]  /*1bbf0*/  FSEL R229, R79, -INF , !P3 ;  /* 0xff8000004fe57808 */ /* 0x000fe40005800000 */
[----:B------:R-:W-:Y:S02]  /*1bc00*/  ISETP.GE.OR P4, PT, R13, R239, !P1 ;  /* 0x000000ef0d00720c */ /* 0x000fe40004f86670 */
[C---:B------:R-:W-:Y:S02]  /*1bc10*/  ISETP.GE.AND P1, PT, R10.reuse, R235, PT ;  /* 0x000000eb0a00720c */ /* 0x040fe40003f26270 */
        /* <DEDUP_REMOVED lines=8> */
[----:B------:R-:W-:Y:S02]  /*1bca0*/  @P1 LOP3.LUT R234, R234, 0x8, RZ, 0xfc, !PT ;  /* 0x00000008eaea1812 */ /* 0x000fe400078efcff */
[C---:B------:R-:W-:Y:S02]  /*1bcb0*/  ISETP.GE.AND P1, PT, R9.reuse, R235, PT ;  /* 0x000000eb0900720c */ /* 0x040fe40003f26270 */
[----:B------:R-:W-:Y:S02]  /*1bcc0*/  LOP3.LUT R234, R234, 0xfffffffb, RZ, 0xc0, !PT ;  /* 0xfffffffbeaea7812 */ /* 0x000fe400078ec0ff */
        /* <DEDUP_REMOVED lines=9> */
[----:B------:R-:W-:Y:S02]  /*1bd60*/  FMNMX.FTZ R10, R249, R10, !PT ;  /* 0x0000000af90a7209 */ /* 0x000fe40007810000 */
[----:B------:R-:W-:Y:S02]  /*1bd70*/  ISETP.GE.OR P1, PT, R8, R239, !P1 ;  /* 0x000000ef0800720c */ /* 0x000fe40004f26670 */
[----:B------:R-:W-:Y:S02]  /*1bd80*/  FMNMX.FTZ R8, R52, R9, !PT ;  /* 0x0000000934087209 */ /* 0x000fe40007810000 */
[----:B------:R-:W-:Y:S02]  /*1bd90*/  FMNMX.FTZ R10, R101, R10, !PT ;  /* 0x0000000a650a7209 */ /* 0x000fe40007810000 */
[----:B------:R-:W-:Y:S02]  /*1bda0*/  FMNMX.FTZ R8, R207, R8, !PT ;  /* 0x00000008cf087209 */ /* 0x000fe40007810000 */
[----:B------:R-:W-:Y:S02]  /*1bdb0*/  LOP3.LUT R234, R234, 0xfffffffd, RZ, 0xc0, !PT ;  /* 0xfffffffdeaea7812 */ /* 0x000fe400078ec0ff */
[----:B------:R-:W-:Y:S02]  /*1bdc0*/  FMNMX.FTZ R8, R102, R8, !PT ;  /* 0x0000000866087209 */ /* 0x000fe40007810000 */
[----:B------:R-:W-:Y:S02]  /*1bdd0*/  FMNMX.FTZ R9, R49, R10, !PT ;  /* 0x0000000a31097209 */ /* 0x000fe40007810000 */
[----:B------:R-:W-:Y:S02]  /*1bde0*/  FMNMX.FTZ R8, R128, R8, !PT ;  /* 0x0000000880087209 */ /* 0x000fe40007810000 */
[----:B------:R-:W-:Y:S02]  /*1bdf0*/  @P1 LOP3.LUT R234, R234, 0x2, RZ, 0xfc, !PT ;  /* 0x00000002eaea1812 */ /* 0x000fe400078efcff */
        /* <DEDUP_REMOVED lines=15> */
[----:B-1----:R-:W3:Y:S01]  /*1bef0*/  LDL.LU R251, [R1+0x50] ;  /* 0x0000500001fb7983 */ /* 0x002ee20000300800 */
[----:B------:R-:W-:Y:S02]  /*1bf00*/  ISETP.GE.OR P3, PT, R6, R239, !P0 ;  /* 0x000000ef0600720c */ /* 0x000fe40004766670 */
[----:B------:R-:W-:Y:S01]  /*1bf10*/  FMNMX.FTZ R6, R36, R7, !PT ;  /* 0x0000000724067209 */ /* 0x000fe20007810000 */
[----:B------:R-:W4:Y:S01]  /*1bf20*/  LDL.LU R127, [R1+0x40] ;  /* 0x00004000017f7983 */ /* 0x000f220000300800 */
        /* <DEDUP_REMOVED lines=30> */
[----:B------:R-:W-:Y:S02]  /*1c110*/  FMNMX.FTZ R7, R103, R7, !PT ;  /* 0x0000000767077209 */ /* 0x000fe40007810000 */
[----:B------:R-:W-:Y:S02]  /*1c120*/  FMNMX.FTZ R6, R97, R6, !PT ;  /* 0x0000000661067209 */ /* 0x000fe40007810000 */
[C---:B------:R-:W-:Y:S02]  /*1c130*/  ISETP.GE.OR P0, PT, R5.reuse, R240, !P0 ;  /* 0x000000f00500720c */ /* 0x040fe40004706670 */
[----:B------:R-:W-:Y:S02]  /*1c140*/  FMNMX.FTZ R8, R210, R8, !PT ;  /* 0x00000008d2087209 */ /* 0x000fe40007810000 */
[----:B------:R-:W-:Y:S02]  /*1c150*/  FMNMX.FTZ R73, R112, R73, !PT ;  /* 0x0000004970497209 */ /* 0x000fe40007810000 */
[----:B------:R-:W-:Y:S02]  /*1c160*/  FMNMX.FTZ R6, R20, R6, !PT ;  /* 0x0000000614067209 */ /* 0x000fe40007810000 */
[----:B------:R-:W-:Y:S02]  /*1c170*/  FMNMX.FTZ R7, R26, R7, !PT ;  /* 0x000000071a077209 */ /* 0x000fe40007810000 */
[----:B------:R-:W-:Y:S02]  /*1c180*/  FSEL R41, R44, -INF , !P0 ;  /* 0xff8000002c297808 */ /* 0x000fe40004000000 */
[----:B------:R-:W-:Y:S02]  /*1c190*/  ISETP.GE.AND P0, PT, R5, R235, PT ;  /* 0x000000eb0500720c */ /* 0x000fe40003f06270 */
[----:B------:R-:W-:Y:S02]  /*1c1a0*/  FMNMX.FTZ R8, R208, R8, !PT ;  /* 0x00000008d0087209 */ /* 0x000fe40007810000 */
[----:B------:R-:W-:Y:S02]  /*1c1b0*/  FMNMX.FTZ R73, R99, R73, !PT ;  /* 0x0000004963497209 */ /* 0x000fe40007810000 */
[----:B------:R-:W-:Y:S02]  /*1c1c0*/  FMNMX.FTZ R7, R54, R7, !PT ;  /* 0x0000000736077209 */ /* 0x000fe40007810000 */
[----:B------:R-:W-:Y:S02]  /*1c1d0*/  ISETP.GE.OR P6, PT, R5, R239, !P0 ;  /* 0x000000ef0500720c */ /* 0x000fe400047c6670 */
[----:B------:R-:W-:Y:S02]  /*1c1e0*/  FMNMX.FTZ R5, R50, R6, !PT ;  /* 0x0000000632057209 */ /* 0x000fe40007810000 */
[----:B------:R-:W-:Y:S02]  /*1c1f0*/  FMNMX.FTZ R72, R206, R8, !PT ;  /* 0x00000008ce487209 */ /* 0x000fe40007810000 */
[----:B------:R-:W-:Y:S01]  /*1c200*/  FMNMX.FTZ R6, R19, R7, !PT ;  /* 0x0000000713067209 */ /* 0x000fe20007810000 */
[----:B------:R-:W1:Y:S01]  /*1c210*/  SHFL.BFLY PT, R8, R73, 0x2, 0x1f ;  /* 0x0c401f0049087f89 */ /* 0x000e6200000e0000 */
[C---:B------:R-:W-:Y:S02]  /*1c220*/  ISETP.GE.AND P0, PT, R4.reuse, R236, PT ;  /* 0x000000ec0400720c */ /* 0x040fe40003f06270 */
[----:B------:R-:W-:Y:S02]  /*1c230*/  FMNMX.FTZ R6, R61, R6, !PT ;  /* 0x000000063d067209 */ /* 0x000fe40007810000 */
[----:B------:R-:W-:Y:S02]  /*1c240*/  ISETP.GE.OR P0, PT, R4, R240, !P0 ;  /* 0x000000f00400720c */ /* 0x000fe40004706670 */
[----:B------:R-:W-:Y:S02]  /*1c250*/  LOP3.LUT P1, RZ, R234, 0x8, RZ, 0xc0, !PT ;  /* 0x00000008eaff7812 */ /* 0x000fe4000782c0ff */
[----:B------:R-:W-:Y:S02]  /*1c260*/  FSEL R207, R120, -INF , !P0 ;  /* 0xff80000078cf7808 */ /* 0x000fe40004000000 */
[C---:B------:R-:W-:Y:S02]  /*1c270*/  ISETP.GE.AND P0, PT, R2.reuse, R236, PT ;  /* 0x000000ec0200720c */ /* 0x040fe40003f06270 */
[----:B------:R-:W-:Y:S02]  /*1c280*/  FSEL R108, R63, -INF , !P1 ;  /* 0xff8000003f6c7808 */ /* 0x000fe40004800000 */
[----:B------:R-:W-:Y:S02]  /*1c290*/  ISETP.GE.OR P0, PT, R2, R240, !P0 ;  /* 0x000000f00200720c */ /* 0x000fe40004706670 */
[-C--:B------:R-:W-:Y:S02]  /*1c2a0*/  ISETP.GE.AND P1, PT, R4, R235.reuse, PT ;  /* 0x000000eb0400720c */ /* 0x080fe40003f26270 */
[----:B------:R-:W-:Y:S02]  /*1c2b0*/  FSEL R200, R121, -INF , !P0 ;  /* 0xff80000079c87808 */ /* 0x000fe40004000000 */
[-C--:B------:R-:W-:Y:S02]  /*1c2c0*/  ISETP.GE.AND P0, PT, R2, R235.reuse, PT ;  /* 0x000000eb0200720c */ /* 0x080fe40003f06270 */
[----:B--2---:R-:W-:Y:S02]  /*1c2d0*/  FSEL R242, R243, -INF , !P2 ;  /* 0xff800000f3f27808 */ /* 0x004fe40005000000 */
[----:B------:R-:W-:Y:S02]  /*1c2e0*/  ISETP.GE.AND P2, PT, R15, R235, PT ;  /* 0x000000eb0f00720c */ /* 0x000fe40003f46270 */
[----:B-1----:R-:W-:Y:S02]  /*1c2f0*/  FMNMX.FTZ R73, R73, R8, !PT ;  /* 0x0000000849497209 */ /* 0x002fe40007810000 */
[-C--:B------:R-:W-:Y:S02]  /*1c300*/  ISETP.GE.OR P2, PT, R15, R239.reuse, !P2 ;  /* 0x000000ef0f00720c */ /* 0x080fe40005746670 */
[----:B------:R-:W-:Y:S02]  /*1c310*/  FSEL R10, R56, -INF , !P4 ;  /* 0xff800000380a7808 */ /* 0x000fe40006000000 */
[----:B------:R-:W-:Y:S02]  /*1c320*/  ISETP.GE.OR P4, PT, R4, R239, !P1 ;  /* 0x000000ef0400720c */ /* 0x000fe40004f86670 */
[----:B------:R-:W-:Y:S01]  /*1c330*/  FSEL R25, R47, -INF , !P2 ;  /* 0xff8000002f197808 */ /* 0x000fe20005000000 */
[----:B------:R-:W-:Y:S01]  /*1c340*/  IMAD.MOV.U32 R120, RZ, RZ, R10 ;  /* 0x000000ffff787224 */ /* 0x000fe200078e000a */
[C---:B------:R-:W-:Y:S02]  /*1c350*/  LOP3.LUT P2, RZ, R234.reuse, 0x4, RZ, 0xc0, !PT ;  /* 0x00000004eaff7812 */ /* 0x040fe4000784c0ff */
[----:B------:R-:W-:Y:S02]  /*1c360*/  LOP3.LUT P1, RZ, R234, 0x2, RZ, 0xc0, !PT ;  /* 0x00000002eaff7812 */ /* 0x000fe4000782c0ff */
[----:B------:R-:W-:Y:S02]  /*1c370*/  FMNMX.FTZ R72, R205, R72, !PT ;  /* 0x00000048cd487209 */ /* 0x000fe40007810000 */
[----:B------:R-:W-:Y:S02]  /*1c380*/  FSEL R56, R58, -INF , !P1 ;  /* 0xff8000003a387808 */ /* 0x000fe40004800000 */
[----:B------:R-:W-:Y:S02]  /*1c390*/  FSEL R47, R62, -INF , !P5 ;  /* 0xff8000003e2f7808 */ /* 0x000fe40006800000 */
[----:B------:R-:W-:Y:S02]  /*1c3a0*/  FSEL R59, R59, -INF , !P3 ;  /* 0xff8000003b3b7808 */ /* 0x000fe40005800000 */
[----:B------:R-:W-:Y:S02]  /*1c3b0*/  FMNMX.FTZ R72, R204, R72, !PT ;  /* 0x00000048cc487209 */ /* 0x000fe40007810000 */
[----:B------:R-:W-:Y:S02]  /*1c3c0*/  FSEL R57, R60, -INF , !P6 ;  /* 0xff8000003c397808 */ /* 0x000fe40007000000 */
[----:B------:R-:W-:Y:S02]  /*1c3d0*/  FMNMX.FTZ R72, R203, R72, !PT ;  /* 0x00000048cb487209 */ /* 0x000fe40007810000 */
[----:B------:R-:W-:Y:S02]  /*1c3e0*/  ISETP.GE.AND P1, PT, R11, R235, PT ;  /* 0x000000eb0b00720c */ /* 0x000fe40003f26270 */
[----:B------:R-:W-:Y:S02]  /*1c3f0*/  FMNMX.FTZ R72, R202, R72, !PT ;  /* 0x00000048ca487209 */ /* 0x000fe40007810000 */
[----:B------:R-:W-:Y:S02]  /*1c400*/  FSEL R48, R48, -INF , !P4 ;  /* 0xff80000030307808 */ /* 0x000fe40006000000 */
[----:B------:R-:W-:Y:S02]  /*1c410*/  FMNMX.FTZ R72, R201, R72, !PT ;  /* 0x00000048c9487209 */ /* 0x000fe40007810000 */
[----:B------:R-:W-:Y:S02]  /*1c420*/  ISETP.GE.OR P1, PT, R11, R239, !P1 ;  /* 0x000000ef0b00720c */ /* 0x000fe40004f26670 */
[----:B------:R-:W-:Y:S02]  /*1c430*/  FMNMX.FTZ R72, R114, R72, !PT ;  /* 0x0000004872487209 */ /* 0x000fe40007810000 */
[----:B------:R-:W-:Y:S02]  /*1c440*/  LOP3.LUT P5, RZ, R234, 0x80000, RZ, 0xc0, !PT ;  /* 0x00080000eaff7812 */ /* 0x000fe400078ac0ff */
[----:B---3--:R-:W-:Y:S04]  /*1c450*/  FMNMX.FTZ R5, R251, R5, !PT ;  /* 0x00000005fb057209 */ /* 0x008fe80007810000 */
[----:B------:R-:W-:Y:S02]  /*1c460*/  FMNMX.FTZ R7, R83, R5, !PT ;  /* 0x0000000553077209 */ /* 0x000fe40007810000 */
[----:B------:R-:W-:Y:S02]  /*1c470*/  FMNMX.FTZ R5, R226, R6, !PT ;  /* 0x00000006e2057209 */ /* 0x000fe40007810000 */
[----:B------:R-:W-:Y:S01]  /*1c480*/  FMNMX.FTZ R7, R18, R7, !PT ;  /* 0x0000000712077209 */ /* 0x000fe20007810000 */
[----:B------:R-:W-:Y:S01]  /*1c490*/  SHFL.BFLY PT, R6, R72, 0x2, 0x1f ;  /* 0x0c401f0048067f89 */ /* 0x000fe200000e0000 */
[----:B------:R-:W-:Y:S02]  /*1c4a0*/  FMNMX.FTZ R71, R225, R5, !PT ;  /* 0x00000005e1477209 */ /* 0x000fe40007810000 */
[----:B------:R-:W-:Y:S02]  /*1c4b0*/  FMNMX.FTZ R5, R241, R7, !PT ;  /* 0x00000007f1057209 */ /* 0x000fe40007810000 */
[----:B----4-:R-:W-:Y:S02]  /*1c4c0*/  FSEL R117, R127, -INF , !P2 ;  /* 0xff8000007f757808 */ /* 0x010fe40005000000 */
[----:B------:R-:W-:Y:S01]  /*1c4d0*/  FMNMX.FTZ R5, R237, R5, !PT ;  /* 0x00000005ed057209 */ /* 0x000fe20007810000 */
[----:B------:R-:W1:Y:S01]  /*1c4e0*/  SHFL.BFLY PT, R7, R73, 0x1, 0x1f ;  /* 0x0c201f0049077f89 */ /* 0x000e6200000e0000 */
[----:B------:R-:W-:Y:S02]  /*1c4f0*/  ISETP.GE.OR P2, PT, R2, R239, !P0 ;  /* 0x000000ef0200720c */ /* 0x000fe40004746670 */
[----:B------:R-:W-:Y:S02]  /*1c500*/  FMNMX.FTZ R5, R242, R5, !PT ;  /* 0x00000005f2057209 */ /* 0x000fe40007810000 */
[----:B------:R-:W-:Y:S02]  /*1c510*/  ISETP.GE.AND P0, PT, R11, R236, PT ;  /* 0x000000ec0b00720c */ /* 0x000fe40003f06270 */
[----:B------:R-:W-:Y:S02]  /*1c520*/  FMNMX.FTZ R5, R55, R5, !PT ;  /* 0x0000000537057209 */ /* 0x000fe40007810000 */
[----:B------:R-:W-:Y:S02]  /*1c530*/  ISETP.GE.OR P0, PT, R11, R240, !P0 ;  /* 0x000000f00b00720c */ /* 0x000fe40004706670 */
[----:B------:R-:W-:Y:S02]  /*1c540*/  FMNMX.FTZ R5, R231, R5, !PT ;  /* 0x00000005e7057209 */ /* 0x000fe40007810000 */
[----:B------:R-:W-:Y:S02]  /*1c550*/  FSEL R128, R124, -INF , !P0 ;  /* 0xff8000007c807808 */ /* 0x000fe40004000000 */
[----:B------:R-:W-:Y:S02]  /*1c560*/  FMNMX.FTZ R4, R230, R5, !PT ;  /* 0x00000005e6047209 */ /* 0x000fe40007810000 */
[C---:B------:R-:W-:Y:S02]  /*1c570*/  ISETP.GE.AND P0, PT, R0.reuse, R236, PT ;  /* 0x000000ec0000720c */ /* 0x040fe40003f06270 */
[----:B------:R-:W-:Y:S02]  /*1c580*/  FMNMX.FTZ R2, R229, R4, !PT ;  /* 0x00000004e5027209 */ /* 0x000fe40007810000 */
[----:B------:R-:W-:Y:S02]  /*1c590*/  ISETP.GE.OR P0, PT, R0, R240, !P0 ;  /* 0x000000f00000720c */ /* 0x000fe40004706670 */
[----:B------:R-:W-:Y:S02]  /*1c5a0*/  FMNMX.FTZ R2, R25, R2, !PT ;  /* 0x0000000219027209 */ /* 0x000fe40007810000 */
[----:B-1----:R-:W-:Y:S02]  /*1c5b0*/  FMNMX.FTZ R73, R73, R7, !PT ;  /* 0x0000000749497209 */ /* 0x002fe40007810000 */
[----:B------:R-:W-:Y:S02]  /*1c5c0*/  FMNMX.FTZ R2, R120, R2, !PT ;  /* 0x0000000278027209 */ /* 0x000fe40007810000 */
[----:B------:R-:W-:Y:S01]  /*1c5d0*/  FMNMX.FTZ R71, R224, R71, !PT ;  /* 0x00000047e0477209 */ /* 0x000fe20007810000 */
[C---:B------:R-:W-:Y:S01]  /*1c5e0*/  FMUL.FTZ R84, R73.reuse, c[0x0][0x23c] ;  /* 0x00008f0049547a20 */ /* 0x040fe20000410000 */
[----:B------:R-:W-:Y:S02]  /*1c5f0*/  FMNMX.FTZ R2, R108, R2, !PT ;  /* 0x000000026c027209 */ /* 0x000fe40007810000 */
[----:B------:R-:W-:Y:S02]  /*1c600*/  FSETP.NEU.FTZ.AND P3, PT, R73, -INF , PT ;  /* 0xff8000004900780b */ /* 0x000fe40003f7d000 */
[----:B------:R-:W-:Y:S02]  /*1c610*/  FMNMX.FTZ R2, R117, R2, !PT ;  /* 0x0000000275027209 */ /* 0x000fe40007810000 */
[----:B------:R-:W-:Y:S02]  /*1c620*/  FSEL R84, R84, RZ, P3 ;  /* 0x000000ff54547208 */ /* 0x000fe40001800000 */
[----:B------:R-:W-:Y:S02]  /*1c630*/  FMNMX.FTZ R2, R56, R2, !PT ;  /* 0x0000000238027209 */ /* 0x000fe40007810000 */
[----:B------:R-:W-:Y:S01]  /*1c640*/  FSEL R127, R125, -INF , !P0 ;  /* 0xff8000007d7f7808 */ /* 0x000fe20004000000 */
[--C-:B------:R-:W-:Y:S01]  /*1c650*/  FFMA.FTZ R101, R101, c[0x0][0x23c], -R84.reuse ;  /* 0x00008f0065657a23 */ /* 0x100fe20000010854 */
[----:B------:R-:W-:Y:S01]  /*1c660*/  FMNMX.FTZ R2, R47, R2, !PT ;  /* 0x000000022f027209 */ /* 0x000fe20007810000 */
[--C-:B------:R-:W-:Y:S01]  /*1c670*/  FFMA.FTZ R126, R126, c[0x0][0x23c], -R84.reuse ;  /* 0x00008f007e7e7a23 */ /* 0x100fe20000010854 */
[C---:B------:R-:W-:Y:S01]  /*1c680*/  ISETP.GE.AND P0, PT, R0.reuse, R235, PT ;  /* 0x000000eb0000720c */ /* 0x040fe20003f06270 */
[--C-:B------:R-:W-:Y:S01]  /*1c690*/  FFMA.FTZ R131, R131, c[0x0][0x23c], -R84.reuse ;  /* 0x00008f0083837a23 */ /* 0x100fe20000010854 */
[----:B------:R-:W-:Y:S01]  /*1c6a0*/  FMNMX.FTZ R2, R59, R2, !PT ;  /* 0x000000023b027209 */ /* 0x000fe20007810000 */
[--C-:B------:R-:W-:Y:S01]  /*1c6b0*/  FFMA.FTZ R209, R209, c[0x0][0x23c], -R84.reuse ;  /* 0x00008f00d1d17a23 */ /* 0x100fe20000010854 */
[----:B------:R-:W-:Y:S02]  /*1c6c0*/  ISETP.GE.OR P0, PT, R0, R239, !P0 ;  /* 0x000000ef0000720c */ /* 0x000fe40004706670 */
[----:B------:R-:W-:Y:S01]  /*1c6d0*/  FMNMX.FTZ R0, R57, R2, !PT ;  /* 0x0000000239007209 */ /* 0x000fe20007810000 */
[--C-:B------:R-:W-:Y:S01]  /*1c6e0*/  FFMA.FTZ R2, R27, c[0x0][0x23c], -R84.reuse ;  /* 0x00008f001b027a23 */ /* 0x100fe20000010854 */
[----:B------:R-:W-:Y:S02]  /*1c6f0*/  FMNMX.FTZ R71, R223, R71, !PT ;  /* 0x00000047df477209 */ /* 0x000fe40007810000 */
[----:B------:R-:W-:Y:S01]  /*1c700*/  FMNMX.FTZ R72, R72, R6, !PT ;  /* 0x0000000648487209 */ /* 0x000fe20007810000 */
[----:B------:R1:W-:Y:S01]  /*1c710*/  MUFU.EX2 R85, R2 ;  /* 0x0000000200557308 */ /* 0x0003e20000000800 */
[----:B------:R-:W-:Y:S02]  /*1c720*/  FMNMX.FTZ R71, R43, R71, !PT ;  /* 0x000000472b477209 */ /* 0x000fe40007810000 */
[----:B------:R-:W-:Y:S01]  /*1c730*/  FSEL R227, R123, -INF , !P2 ;  /* 0xff8000007be37808 */ /* 0x000fe20005000000 */
[----:B------:R-:W2:Y:S01]  /*1c740*/  SHFL.BFLY PT, R4, R72, 0x1, 0x1f ;  /* 0x0c201f0048047f89 */ /* 0x000ea200000e0000 */
[----:B------:R-:W-:Y:S02]  /*1c750*/  FMNMX.FTZ R71, R221, R71, !PT ;  /* 0x00000047dd477209 */ /* 0x000fe40007810000 */
[----:B------:R-:W-:Y:S02]  /*1c760*/  FSEL R226, R46, -INF , !P1 ;  /* 0xff8000002ee27808 */ /* 0x000fe40004800000 */
        /* <DEDUP_REMOVED lines=8> */
[--C-:B-1----:R-:W-:Y:S01]  /*1c7f0*/  FFMA.FTZ R2, R29, c[0x0][0x23c], -R84.reuse ;  /* 0x00008f001d027a23 */ /* 0x102fe20000010854 */
[----:B------:R-:W-:Y:S02]  /*1c800*/  FMNMX.FTZ R71, R41, R71, !PT ;  /* 0x0000004729477209 */ /* 0x000fe40007810000 */
[----:B------:R-:W-:Y:S01]  /*1c810*/  FMNMX.FTZ R0, R74, R0, !PT ;  /* 0x000000004a007209 */ /* 0x000fe20007810000 */
[----:B------:R-:W1:Y:S01]  /*1c820*/  MUFU.EX2 R124, R2 ;  /* 0x00000002007c7308 */ /* 0x000e620000000800 */
[----:B------:R-:W-:Y:S02]  /*1c830*/  FMNMX.FTZ R71, R207, R71, !PT ;  /* 0x00000047cf477209 */ /* 0x000fe40007810000 */
[----:B--2---:R-:W-:Y:S02]  /*1c840*/  FMNMX.FTZ R72, R72, R4, !PT ;  /* 0x0000000448487209 */ /* 0x004fe40007810000 */
[----:B------:R-:W-:Y:S02]  /*1c850*/  FMNMX.FTZ R71, R200, R71, !PT ;  /* 0x00000047c8477209 */ /* 0x000fe40007810000 */
[C---:B------:R-:W-:Y:S01]  /*1c860*/  FSETP.NEU.FTZ.AND P2, PT, R72.reuse, -INF , PT ;  /* 0xff8000004800780b */ /* 0x040fe20003f5d000 */
[----:B------:R-:W-:Y:S01]  /*1c870*/  FMUL.FTZ R75, R72, c[0x0][0x23c] ;  /* 0x00008f00484b7a20 */ /* 0x000fe20000410000 */
[----:B------:R-:W-:Y:S04]  /*1c880*/  FMNMX.FTZ R71, R128, R71, !PT ;  /* 0x0000004780477209 */ /* 0x000fe80007810000 */
[----:B------:R-:W-:Y:S02]  /*1c890*/  FMNMX.FTZ R71, R127, R71, !PT ;  /* 0x000000477f477209 */ /* 0x000fe40007810000 */
[----:B------:R-:W-:Y:S03]  /*1c8a0*/  FSEL R75, R75, RZ, P2 ;  /* 0x000000ff4b4b7208 */ /* 0x000fe60001000000 */
[----:B------:R-:W2:Y:S02]  /*1c8b0*/  SHFL.BFLY PT, R5, R71, 0x2, 0x1f ;  /* 0x0c401f0047057f89 */ /* 0x000ea400000e0000 */
[--C-:B------:R-:W-:Y:S02]  /*1c8c0*/  FFMA.FTZ R4, R28, c[0x0][0x23c], -R75.reuse ;  /* 0x00008f001c047a23 */ /* 0x100fe4000001084b */
[--C-:B------:R-:W-:Y:S02]  /*1c8d0*/  FFMA.FTZ R208, R208, c[0x0][0x23c], -R75.reuse ;  /* 0x00008f00d0d07a23 */ /* 0x100fe4000001084b */
[----:B------:R3:W-:Y:S01]  /*1c8e0*/  MUFU.EX2 R119, R4 ;  /* 0x0000000400777308 */ /* 0x0007e20000000800 */
[----:B-1----:R-:W-:Y:S01]  /*1c8f0*/  F2FP.PACK_AB R76, R124, R85 ;  /* 0x000000557c4c723e */ /* 0x002fe200000000ff */
[----:B------:R-:W1:Y:S01]  /*1c900*/  SHFL.BFLY PT, R2, R0, 0x2, 0x1f ;  /* 0x0c401f0000027f89 */ /* 0x000e6200000e0000 */
[----:B--2---:R-:W-:Y:S07]  /*1c910*/  FMNMX.FTZ R71, R71, R5, !PT ;  /* 0x0000000547477209 */ /* 0x004fee0007810000 */
[----:B------:R-:W2:Y:S01]  /*1c920*/  SHFL.BFLY PT, R5, R71, 0x1, 0x1f ;  /* 0x0c201f0047057f89 */ /* 0x000ea200000e0000 */
[--C-:B---3--:R-:W-:Y:S01]  /*1c930*/  FFMA.FTZ R4, R30, c[0x0][0x23c], -R75.reuse ;  /* 0x00008f001e047a23 */ /* 0x108fe2000001084b */
[----:B-1----:R-:W-:Y:S01]  /*1c940*/  FMNMX.FTZ R0, R0, R2, !PT ;  /* 0x0000000200007209 */ /* 0x002fe20007810000 */
[--C-:B------:R-:W-:Y:S02]  /*1c950*/  FFMA.FTZ R2, R34, c[0x0][0x23c], -R75.reuse ;  /* 0x00008f0022027a23 */ /* 0x100fe4000001084b */
[----:B------:R-:W1:Y:S10]  /*1c960*/  MUFU.EX2 R243, R4 ;  /* 0x0000000400f37308 */ /* 0x000e740000000800 */
[----:B------:R3:W-:Y:S01]  /*1c970*/  MUFU.EX2 R232, R2 ;  /* 0x0000000200e87308 */ /* 0x0007e20000000800 */
[----:B--2---:R-:W-:Y:S04]  /*1c980*/  FMNMX.FTZ R71, R71, R5, !PT ;  /* 0x0000000547477209 */ /* 0x004fe80007810000 */
[C---:B------:R-:W-:Y:S01]  /*1c990*/  FSETP.NEU.FTZ.AND P1, PT, R71.reuse, -INF , PT ;  /* 0xff8000004700780b */ /* 0x040fe20003f3d000 */
[----:B------:R-:W-:Y:S01]  /*1c9a0*/  FMUL.FTZ R92, R71, c[0x0][0x23c] ;  /* 0x00008f00475c7a20 */ /* 0x000fe20000410000 */
[----:B-1----:R-:W-:Y:S01]  /*1c9b0*/  F2FP.PACK_AB R77, R243, R119 ;  /* 0x00000077f34d723e */ /* 0x002fe200000000ff */
[----:B------:R-:W-:Y:S03]  /*1c9c0*/  FFMA.FTZ R4, R31, c[0x0][0x23c], -R84 ;  /* 0x00008f001f047a23 */ /* 0x000fe60000010854 */
[----:B------:R-:W-:Y:S01]  /*1c9d0*/  FSEL R92, R92, RZ, P1 ;  /* 0x000000ff5c5c7208 */ /* 0x000fe20000800000 */
[----:B------:R1:W-:Y:S04]  /*1c9e0*/  MUFU.EX2 R222, R4 ;  /* 0x0000000400de7308 */ /* 0x0003e80000000800 */
[--C-:B------:R-:W-:Y:S01]  /*1c9f0*/  FFMA.FTZ R207, R207, c[0x0][0x23c], -R92.reuse ;  /* 0x00008f00cfcf7a23 */ /* 0x100fe2000001085c */
[----:B---3--:R-:W2:Y:S01]  /*1ca00*/  SHFL.BFLY PT, R2, R0, 0x1, 0x1f ;  /* 0x0c201f0000027f89 */ /* 0x008ea200000e0000 */
[----:B------:R-:W-:Y:S02]  /*1ca10*/  FFMA.FTZ R200, R200, c[0x0][0x23c], -R92 ;  /* 0x00008f00c8c87a23 */ /* 0x000fe4000001085c */
[----:B-1----:R-:W-:Y:S04]  /*1ca20*/  FFMA.FTZ R4, R32, c[0x0][0x23c], -R84 ;  /* 0x00008f0020047a23 */ /* 0x002fe80000010854 */
[----:B------:R1:W3:Y:S01]  /*1ca30*/  MUFU.EX2 R118, R4 ;  /* 0x0000000400767308 */ /* 0x0002e20000000800 */
[----:B--2---:R-:W-:Y:S01]  /*1ca40*/  FMNMX.FTZ R70, R0, R2, !PT ;  /* 0x0000000200467209 */ /* 0x004fe20007810000 */
[----:B------:R-:W-:Y:S03]  /*1ca50*/  FFMA.FTZ R0, R36, c[0x0][0x23c], -R92 ;  /* 0x00008f0024007a23 */ /* 0x000fe6000001085c */
[C---:B------:R-:W-:Y:S01]  /*1ca60*/  FSETP.NEU.FTZ.AND P0, PT, R70.reuse, -INF , PT ;  /* 0xff8000004600780b */ /* 0x040fe20003f1d000 */
[----:B------:R-:W-:Y:S04]  /*1ca70*/  FMUL.FTZ R100, R70, c[0x0][0x23c] ;  /* 0x00008f0046647a20 */ /* 0x000fe80000410000 */
[----:B------:R2:W-:Y:S01]  /*1ca80*/  MUFU.EX2 R238, R0 ;  /* 0x0000000000ee7308 */ /* 0x0005e20000000800 */
[----:B------:R-:W-:Y:S05]  /*1ca90*/  FSEL R100, R100, RZ, P0 ;  /* 0x000000ff64647208 */ /* 0x000fea0000000000 */
[----:B------:R-:W-:Y:S02]  /*1caa0*/  FFMA.FTZ R2, R21, c[0x0][0x23c], -R100 ;  /* 0x00008f0015027a23 */ /* 0x000fe40000010864 */
[----:B------:R-:W4:Y:S02]  /*1cab0*/  LDSM.16.MT88.4 R20, [R216+0x8000] ;  /* 0x00800000d814783b */ /* 0x000f240000004200 */
[----:B------:R2:W-:Y:S01]  /*1cac0*/  MUFU.EX2 R233, R2 ;  /* 0x0000000200e97308 */ /* 0x0005e20000000800 */
[----:B-1----:R-:W-:Y:S01]  /*1cad0*/  FFMA.FTZ R4, R38, c[0x0][0x23c], -R75 ;  /* 0x00008f0026047a23 */ /* 0x002fe2000001084b */
[----:B---3--:R-:W-:Y:S08]  /*1cae0*/  F2FP.PACK_AB R78, R118, R222 ;  /* 0x000000de764e723e */ /* 0x008ff000000000ff */
[----:B------:R1:W3:Y:S01]  /*1caf0*/  MUFU.EX2 R104, R4 ;  /* 0x0000000400687308 */ /* 0x0002e20000000800 */
[--C-:B--2---:R-:W-:Y:S09]  /*1cb00*/  FFMA.FTZ R0, R37, c[0x0][0x23c], -R92.reuse ;  /* 0x00008f0025007a23 */ /* 0x104ff2000001085c */
[----:B------:R2:W2:Y:S01]  /*1cb10*/  MUFU.EX2 R105, R0 ;  /* 0x0000000000697308 */ /* 0x0004a20000000800 */
[----:B------:R-:W-:Y:S01]  /*1cb20*/  FSEL R2, R72, RZ, P2 ;  /* 0x000000ff48027208 */ /* 0x000fe20001000000 */
[----:B-1----:R-:W-:Y:S01]  /*1cb30*/  FFMA.FTZ R4, R33, c[0x0][0x23c], -R92 ;  /* 0x00008f0021047a23 */ /* 0x002fe2000001085c */
[----:B---3--:R-:W-:Y:S07]  /*1cb40*/  F2FP.PACK_AB R79, R104, R232 ;  /* 0x000000e8684f723e */ /* 0x008fee00000000ff */
[----:B------:R1:W-:Y:S01]  /*1cb50*/  MUFU.EX2 R115, R4 ;  /* 0x0000000400737308 */ /* 0x0003e20000000800 */
[----:B--2---:R-:W-:Y:S01]  /*1cb60*/  FFMA.FTZ R0, R39, c[0x0][0x23c], -R100 ;  /* 0x00008f0027007a23 */ /* 0x004fe20000010864 */
[----:B------:R-:W-:Y:S01]  /*1cb70*/  F2FP.PACK_AB R66, R105, R238 ;  /* 0x000000ee6942723e */ /* 0x000fe200000000ff */
[----:B------:R-:W2:Y:S07]  /*1cb80*/  LDSM.16.MT88.4 R36, [R219+0x8000] ;  /* 0x00800000db24783b */ /* 0x000eae0000004200 */
[----:B------:R3:W-:Y:S01]  /*1cb90*/  MUFU.EX2 R24, R0 ;  /* 0x0000000000187308 */ /* 0x0007e20000000800 */
[----:B-1----:R-:W-:Y:S09]  /*1cba0*/  FFMA.FTZ R4, R35, c[0x0][0x23c], -R92 ;  /* 0x00008f0023047a23 */ /* 0x002ff2000001085c */
[----:B------:R-:W1:Y:S01]  /*1cbb0*/  MUFU.EX2 R63, R4 ;  /* 0x00000004003f7308 */ /* 0x000e620000000800 */
[----:B---3--:R-:W-:Y:S09]  /*1cbc0*/  FFMA.FTZ R0, R16, c[0x0][0x23c], -R100 ;  /* 0x00008f0010007a23 */ /* 0x008ff20000010864 */
[----:B------:R3:W2:Y:S01]  /*1cbd0*/  MUFU.EX2 R42, R0 ;  /* 0x00000000002a7308 */ /* 0x0006a20000000800 */
[----:B-1----:R-:W-:Y:S02]  /*1cbe0*/  F2FP.PACK_AB R64, R63, R115 ;  /* 0x000000733f40723e */ /* 0x002fe400000000ff */
[----:B---3--:R-:W-:Y:S02]  /*1cbf0*/  FSEL R0, R73, RZ, P3 ;  /* 0x000000ff49007208 */ /* 0x008fe40001800000 */
[----:B--2---:R-:W-:Y:S03]  /*1cc00*/  F2FP.PACK_AB R65, R42, R24 ;  /* 0x000000182a41723e */ /* 0x004fe600000000ff */
[----:B------:R-:W-:Y:S04]  /*1cc10*/  FADD.FTZ R0, -R0, R3 ;  /* 0x0000000300007221 */ /* 0x000fe80000010100 */
[----:B------:R-:W-:Y:S04]  /*1cc20*/  FMUL.FTZ R0, R0, c[0x0][0x23c] ;  /* 0x00008f0000007a20 */ /* 0x000fe80000410000 */
[----:B------:R1:W2:Y:S02]  /*1cc30*/  MUFU.EX2 R3, R0 ;  /* 0x0000000000037308 */ /* 0x0002a40000000800 */
[----:B-1----:R-:W-:Y:S01]  /*1cc40*/  FADD.FTZ R0, -R2, R132 ;  /* 0x0000008402007221 */ /* 0x002fe20000010100 */
[----:B------:R-:W-:Y:S01]  /*1cc50*/  FSEL R2, R71, RZ, P1 ;  /* 0x000000ff47027208 */ /* 0x000fe20000800000 */
[C---:B--2---:R-:W-:Y:S02]  /*1cc60*/  FMUL.FTZ R4, R3.reuse, R140 ;  /* 0x0000008c03047220 */ /* 0x044fe40000410000 */
[----:B------:R-:W-:Y:S02]  /*1cc70*/  FMUL.FTZ R0, R0, c[0x0][0x23c] ;  /* 0x00008f0000007a20 */ /* 0x000fe40000410000 */
[C---:B------:R-:W-:Y:S02]  /*1cc80*/  FMUL.FTZ R5, R3.reuse, R141 ;  /* 0x0000008d03057220 */ /* 0x040fe40000410000 */
[C---:B------:R-:W-:Y:S01]  /*1cc90*/  FMUL.FTZ R16, R3.reuse, R144 ;  /* 0x0000009003107220 */ /* 0x040fe20000410000 */
[----:B------:R1:W2:Y:S01]  /*1cca0*/  MUFU.EX2 R69, R0 ;  /* 0x0000000000457308 */ /* 0x0002a20000000800 */
[C---:B------:R-:W-:Y:S01]  /*1ccb0*/  FMUL.FTZ R17, R3.reuse, R145 ;  /* 0x0000009103117220 */ /* 0x040fe20000410000 */
[----:B------:R-:W-:Y:S01]  /*1ccc0*/  MOV R145, R54 ;  /* 0x0000003600917202 */ /* 0x000fe20000000f00 */
[----:B------:R-:W-:Y:S02]  /*1ccd0*/  IMAD.MOV.U32 R144, RZ, RZ, R55 ;  /* 0x000000ffff907224 */ /* 0x000fe400078e0037 */
[C---:B------:R-:W-:Y:S02]  /*1cce0*/  FMUL.FTZ R32, R3.reuse, R160 ;  /* 0x000000a003207220 */ /* 0x040fe40000410000 */
[----:B------:R-:W-:Y:S02]  /*1ccf0*/  FMUL.FTZ R33, R3, R161 ;  /* 0x000000a103217220 */ /* 0x000fe40000410000 */
[----:B------:R-:W-:Y:S02]  /*1cd00*/  IMAD.MOV.U32 R161, RZ, RZ, R83 ;  /* 0x000000ffffa17224 */ /* 0x000fe400078e0053 */
[----:B------:R-:W-:Y:S02]  /*1cd10*/  IMAD.MOV.U32 R141, RZ, RZ, R56 ;  /* 0x000000ffff8d7224 */ /* 0x000fe400078e0038 */
[----:B------:R-:W-:Y:S02]  /*1cd20*/  IMAD.MOV.U32 R160, RZ, RZ, R102 ;  /* 0x000000ffffa07224 */ /* 0x000fe400078e0066 */
[----:B------:R-:W-:Y:S02]  /*1cd30*/  IMAD.MOV.U32 R132, RZ, RZ, R103 ;  /* 0x000000ffff847224 */ /* 0x000fe400078e0067 */
[--C-:B------:R-:W-:Y:S02]  /*1cd40*/  FFMA.FTZ R103, R250, c[0x0][0x23c], -R84.reuse ;  /* 0x00008f00fa677a23 */ /* 0x100fe40000010854 */
[----:B------:R-:W-:Y:S02]  /*1cd50*/  FFMA.FTZ R102, R249, c[0x0][0x23c], -R84 ;  /* 0x00008f00f9667a23 */ /* 0x000fe40000010854 */
[----:B-1----:R-:W-:Y:S01]  /*1cd60*/  FADD.FTZ R0, -R2, R133 ;  /* 0x0000008502007221 */ /* 0x002fe20000010100 */
[----:B------:R-:W-:Y:S01]  /*1cd70*/  FSEL R2, R70, RZ, P0 ;  /* 0x000000ff46027208 */ /* 0x000fe20000000000 */
[C---:B--2---:R-:W-:Y:S01]  /*1cd80*/  FMUL.FTZ R6, R69.reuse, R142 ;  /* 0x0000008e45067220 */ /* 0x044fe20000410000 */
[----:B------:R-:W-:Y:S01]  /*1cd90*/  PLOP3.LUT P0, PT, PT, PT, UP0, 0x80, 0x0 ;  /* 0x000000000000781c */ /* 0x000fe20003f0f008 */
[----:B------:R-:W-:Y:S02]  /*1cda0*/  FMUL.FTZ R0, R0, c[0x0][0x23c] ;  /* 0x00008f0000007a20 */ /* 0x000fe40000410000 */
[C---:B------:R-:W-:Y:S02]  /*1cdb0*/  FMUL.FTZ R7, R69.reuse, R143 ;  /* 0x0000008f45077220 */ /* 0x040fe40000410000 */
[C---:B------:R-:W-:Y:S01]  /*1cdc0*/  FMUL.FTZ R18, R69.reuse, R146 ;  /* 0x0000009245127220 */ /* 0x040fe20000410000 */
[----:B------:R1:W2:Y:S01]  /*1cdd0*/  MUFU.EX2 R68, R0 ;  /* 0x0000000000447308 */ /* 0x0002a20000000800 */
[C---:B------:R-:W-:Y:S02]  /*1cde0*/  FMUL.FTZ R19, R69.reuse, R147 ;  /* 0x0000009345137220 */ /* 0x040fe40000410000 */
[C---:B------:R-:W-:Y:S01]  /*1cdf0*/  FMUL.FTZ R35, R69.reuse, R163 ;  /* 0x000000a345237220 */ /* 0x040fe20000410000 */
[-C--:B----4-:R-:W-:Y:S01]  /*1ce00*/  HMMA.16816.F32 R4, R76, R20.reuse, R4 ;  /* 0x000000144c04723c */ /* 0x090fe20000001804 */
[----:B------:R-:W-:Y:S02]  /*1ce10*/  IMAD.MOV.U32 R163, RZ, RZ, R52 ;  /* 0x000000ffffa37224 */ /* 0x000fe400078e0034 */
[----:B------:R-:W-:Y:S02]  /*1ce20*/  FMUL.FTZ R34, R69, R162 ;  /* 0x000000a245227220 */ /* 0x000fe40000410000 */
[----:B------:R-:W-:Y:S02]  /*1ce30*/  IMAD.MOV.U32 R162, RZ, RZ, R82 ;  /* 0x000000ffffa27224 */ /* 0x000fe400078e0052 */
[----:B------:R-:W-:Y:S02]  /*1ce40*/  IMAD.MOV.U32 R142, RZ, RZ, R81 ;  /* 0x000000ffff8e7224 */ /* 0x000fe400078e0051 */
[----:B------:R-:W-:Y:S03]  /*1ce50*/  IMAD.MOV.U32 R133, RZ, RZ, R48 ;  /* 0x000000ffff857224 */ /* 0x000fe600078e0030 */
[----:B------:R-:W-:Y:S02]  /*1ce60*/  FMUL.FTZ R48, R3, R176 ;  /* 0x000000b003307220 */ /* 0x000fe40000410000 */
[----:B------:R-:W-:Y:S02]  /*1ce70*/  IMAD.MOV.U32 R146, RZ, RZ, R61 ;  /* 0x000000ffff927224 */ /* 0x000fe400078e003d */
        /* <DEDUP_REMOVED lines=9> */
[C---:B------:R-:W-:Y:S02]  /*1cf10*/  FMUL.FTZ R28, R68.reuse, R164 ;  /* 0x000000a4441c7220 */ /* 0x040fe40000410000 */
[C---:B------:R-:W-:Y:S01]  /*1cf20*/  FMUL.FTZ R29, R68.reuse, R165 ;  /* 0x000000a5441d7220 */ /* 0x040fe20000410000 */
[----:B------:R-:W2:Y:S01]  /*1cf30*/  MUFU.EX2 R0, R0 ;  /* 0x0000000000007308 */ /* 0x000ea20000000800 */
[----:B------:R-:W-:Y:S02]  /*1cf40*/  IMAD.MOV.U32 R134, RZ, RZ, R41 ;  /* 0x000000ffff867224 */ /* 0x000fe400078e0029 */
[C---:B------:R-:W-:Y:S02]  /*1cf50*/  FMUL.FTZ R40, R68.reuse, R168 ;  /* 0x000000a844287220 */ /* 0x040fe40000410000 */
[C---:B------:R-:W-:Y:S02]  /*1cf60*/  FMUL.FTZ R41, R68.reuse, R169 ;  /* 0x000000a944297220 */ /* 0x040fe40000410000 */
[----:B------:R-:W-:Y:S02]  /*1cf70*/  IMAD.MOV.U32 R148, RZ, RZ, R45 ;  /* 0x000000ffff947224 */ /* 0x000fe400078e002d */
[----:B------:R-:W-:Y:S02]  /*1cf80*/  FMUL.FTZ R45, R68, R181 ;  /* 0x000000b5442d7220 */ /* 0x000fe40000410000 */
[----:B------:R-:W-:Y:S02]  /*1cf90*/  IMAD.MOV.U32 R149, RZ, RZ, R50 ;  /* 0x000000ffff957224 */ /* 0x000fe400078e0032 */
[----:B------:R-:W-:Y:S01]  /*1cfa0*/  FMUL.FTZ R50, R69, R178 ;  /* 0x000000b245327220 */ /* 0x000fe20000410000 */
[----:B-1----:R-:W-:Y:S01]  /*1cfb0*/  F2FP.PACK_AB R67, R44, R233 ;  /* 0x000000e92c43723e */ /* 0x002fe200000000ff */
[----:B------:R-:W-:Y:S02]  /*1cfc0*/  FFMA.FTZ R2, R88, c[0x0][0x23c], -R84 ;  /* 0x00008f0058027a23 */ /* 0x000fe40000010854 */
[----:B------:R-:W-:Y:S02]  /*1cfd0*/  IMAD.MOV.U32 R165, RZ, RZ, R59 ;  /* 0x000000ffffa57224 */ /* 0x000fe400078e003b */
[C---:B------:R-:W-:Y:S02]  /*1cfe0*/  FMUL.FTZ R56, R68.reuse, R184 ;  /* 0x000000b844387220 */ /* 0x040fe40000410000 */
[----:B------:R-:W-:Y:S02]  /*1cff0*/  IMAD.MOV.U32 R164, RZ, RZ, R63 ;  /* 0x000000ffffa47224 */ /* 0x000fe400078e003f */
[----:B------:R-:W-:Y:S02]  /*1d000*/  FMUL.FTZ R60, R68, R192 ;  /* 0x000000c0443c7220 */ /* 0x000fe40000410000 */
[C---:B--2---:R-:W-:Y:S02]  /*1d010*/  FMUL.FTZ R30, R0.reuse, R166 ;  /* 0x000000a6001e7220 */ /* 0x044fe40000410000 */
[----:B------:R-:W-:Y:S02]  /*1d020*/  IMAD.MOV.U32 R166, RZ, RZ, R120 ;  /* 0x000000ffffa67224 */ /* 0x000fe400078e0078 */
[C---:B------:R-:W-:Y:S01]  /*1d030*/  FMUL.FTZ R10, R0.reuse, R138 ;  /* 0x0000008a000a7220 */ /* 0x040fe20000410000 */
[----:B------:R1:W-:Y:S01]  /*1d040*/  MUFU.EX2 R120, R2 ;  /* 0x0000000200787308 */ /* 0x0003e20000000800 */
[C---:B------:R-:W-:Y:S02]  /*1d050*/  FMUL.FTZ R11, R0.reuse, R139 ;  /* 0x0000008b000b7220 */ /* 0x040fe40000410000 */
[C---:B------:R-:W-:Y:S02]  /*1d060*/  FMUL.FTZ R14, R0.reuse, R150 ;  /* 0x00000096000e7220 */ /* 0x040fe40000410000 */
[C---:B------:R-:W-:Y:S02]  /*1d070*/  FMUL.FTZ R15, R0.reuse, R151 ;  /* 0x00000097000f7220 */ /* 0x040fe40000410000 */
[C---:B------:R-:W-:Y:S01]  /*1d080*/  FMUL.FTZ R26, R0.reuse, R154 ;  /* 0x0000009a001a7220 */ /* 0x040fe20000410000 */
[C---:B------:R-:W-:Y:S01]  /*1d090*/  HMMA.16816.F32 R8, R64.reuse, R20, R8 ;  /* 0x000000144008723c */ /* 0x040fe20000001808 */
[C---:B------:R-:W-:Y:S02]  /*1d0a0*/  FMUL.FTZ R27, R0.reuse, R155 ;  /* 0x0000009b001b7220 */ /* 0x040fe40000410000 */
[----:B------:R-:W-:Y:S02]  /*1d0b0*/  FMUL.FTZ R31, R0, R167 ;  /* 0x000000a7001f7220 */ /* 0x000fe40000410000 */
[----:B------:R-:W-:Y:S02]  /*1d0c0*/  IMAD.MOV.U32 R151, RZ, RZ, R80 ;  /* 0x000000ffff977224 */ /* 0x000fe400078e0050 */
[C---:B------:R-:W-:Y:S01]  /*1d0d0*/  FMUL.FTZ R20, R3.reuse, R156 ;  /* 0x0000009c03147220 */ /* 0x040fe20000410000 */
[----:B------:R-:W-:Y:S01]  /*1d0e0*/  LDSM.16.MT88.4 R80, [R218+0x8000] ;  /* 0x00800000da50783b */ /* 0x000fe20000004200 */
[----:B------:R-:W-:Y:S01]  /*1d0f0*/  FMUL.FTZ R21, R3, R157 ;  /* 0x0000009d03157220 */ /* 0x000fe20000410000 */
[-C--:B------:R-:W-:Y:S02]  /*1d100*/  HMMA.16816.F32 R12, R64, R22.reuse, R12 ;  /* 0x00000016400c723c */ /* 0x080fe4000000180c */
[----:B------:R-:W-:Y:S02]  /*1d110*/  IMAD.MOV.U32 R157, RZ, RZ, R25 ;  /* 0x000000ffff9d7224 */ /* 0x000fe400078e0019 */
[----:B------:R-:W-:Y:S02]  /*1d120*/  FMUL.FTZ R25, R68, R153 ;  /* 0x0000009944197220 */ /* 0x000fe40000410000 */
[----:B-1----:R-:W-:Y:S02]  /*1d130*/  FFMA.FTZ R2, R90, c[0x0][0x23c], -R84 ;  /* 0x00008f005a027a23 */ /* 0x002fe40000010854 */
[----:B------:R-:W-:Y:S01]  /*1d140*/  IMAD.MOV.U32 R153, RZ, RZ, R42 ;  /* 0x000000ffff997224 */ /* 0x000fe200078e002a */
[C---:B------:R-:W-:Y:S01]  /*1d150*/  HMMA.16816.F32 R16, R76.reuse, R22, R16 ;  /* 0x000000164c10723c */ /* 0x040fe20000001810 */
[----:B------:R1:W-:Y:S02]  /*1d160*/  MUFU.EX2 R125, R2 ;  /* 0x00000002007d7308 */ /* 0x0003e40000000800 */
[----:B------:R-:W-:Y:S02]  /*1d170*/  IMAD.MOV.U32 R154, RZ, RZ, R43 ;  /* 0x000000ffff9a7224 */ /* 0x000fe400078e002b */
[----:B------:R-:W-:Y:S02]  /*1d180*/  FMUL.FTZ R42, R0, R170 ;  /* 0x000000aa002a7220 */ /* 0x000fe40000410000 */
[C---:B------:R-:W-:Y:S02]  /*1d190*/  FMUL.FTZ R22, R69.reuse, R158 ;  /* 0x0000009e45167220 */ /* 0x040fe40000410000 */
[----:B------:R-:W-:Y:S03]  /*1d1a0*/  FMUL.FTZ R23, R69, R159 ;  /* 0x0000009f45177220 */ /* 0x000fe60000410000 */
[----:B------:R-:W-:Y:S02]  /*1d1b0*/  IMAD.MOV.U32 R159, RZ, RZ, R24 ;  /* 0x000000ffff9f7224 */ /* 0x000fe400078e0018 */
[----:B------:R-:W-:Y:S02]  /*1d1c0*/  FMUL.FTZ R24, R68, R152 ;  /* 0x0000009844187220 */ /* 0x000fe40000410000 */
[----:B------:R-:W-:Y:S01]  /*1d1d0*/  IMAD.MOV.U32 R152, RZ, RZ, R53 ;  /* 0x000000ffff987224 */ /* 0x000fe200078e0035 */
[-C--:B------:R-:W-:Y:S01]  /*1d1e0*/  HMMA.16816.F32 R20, R76, R36.reuse, R20 ;  /* 0x000000244c14723c */ /* 0x080fe20000001814 */
[----:B------:R-:W-:Y:S01]  /*1d1f0*/  FMUL.FTZ R43, R0, R171 ;  /* 0x000000ab002b7220 */ /* 0x000fe20000410000 */
[----:B------:R-:W2:Y:S01]  /*1d200*/  LDSM.16.MT88.4 R52, [R217+0x8000] ;  /* 0x00800000d934783b */ /* 0x000ea20000004200 */
[----:B------:R-:W-:Y:S02]  /*1d210*/  IMAD.MOV.U32 R150, RZ, RZ, R47 ;  /* 0x000000ffff967224 */ /* 0x000fe400078e002f */
[----:B------:R-:W-:Y:S02]  /*1d220*/  IMAD.MOV.U32 R156, RZ, RZ, R44 ;  /* 0x000000ffff9c7224 */ /* 0x000fe400078e002c */
[----:B------:R-:W-:Y:S01]  /*1d230*/  FMUL.FTZ R44, R68, R180 ;  /* 0x000000b4442c7220 */ /* 0x000fe20000410000 */
[C---:B------:R-:W-:Y:S01]  /*1d240*/  HMMA.16816.F32 R24, R64.reuse, R36, R24 ;  /* 0x000000244018723c */ /* 0x040fe20000001818 */
[----:B-1----:R-:W-:Y:S03]  /*1d250*/  FFMA.FTZ R2, R94, c[0x0][0x23c], -R75 ;  /* 0x00008f005e027a23 */ /* 0x002fe6000001084b */
[C---:B------:R-:W-:Y:S01]  /*1d260*/  FMUL.FTZ R46, R0.reuse, R182 ;  /* 0x000000b6002e7220 */ /* 0x040fe20000410000 */
[----:B------:R1:W-:Y:S01]  /*1d270*/  MUFU.EX2 R121, R2 ;  /* 0x0000000200797308 */ /* 0x0003e20000000800 */
[----:B------:R-:W-:Y:S02]  /*1d280*/  FMUL.FTZ R47, R0, R183 ;  /* 0x000000b7002f7220 */ /* 0x000fe40000410000 */
[C---:B------:R-:W-:Y:S01]  /*1d290*/  FMUL.FTZ R36, R3.reuse, R172 ;  /* 0x000000ac03247220 */ /* 0x040fe20000410000 */
[-C--:B------:R-:W-:Y:S03]  /*1d2a0*/  HMMA.16816.F32 R28, R64, R38.reuse, R28 ;  /* 0x00000026401c723c */ /* 0x080fe6000000181c */
[C---:B------:R-:W-:Y:S02]  /*1d2b0*/  FMUL.FTZ R37, R3.reuse, R173 ;  /* 0x000000ad03257220 */ /* 0x040fe40000410000 */
[----:B------:R-:W-:Y:S02]  /*1d2c0*/  IMAD.MOV.U32 R155, RZ, RZ, R51 ;  /* 0x000000ffff9b7224 */ /* 0x000fe400078e0033 */
[----:B------:R-:W-:Y:S01]  /*1d2d0*/  IMAD.MOV.U32 R172, RZ, RZ, R49 ;  /* 0x000000ffffac7224 */ /* 0x000fe200078e0031 */
[C---:B------:R-:W-:Y:S01]  /*1d2e0*/  HMMA.16816.F32 R32, R76.reuse, R38, R32 ;  /* 0x000000264c20723c */ /* 0x040fe20000001820 */
[----:B------:R-:W-:Y:S03]  /*1d2f0*/  FMUL.FTZ R49, R3, R177 ;  /* 0x000000b103317220 */ /* 0x000fe60000410000 */
[C---:B------:R-:W-:Y:S02]  /*1d300*/  FMUL.FTZ R51, R69.reuse, R179 ;  /* 0x000000b345337220 */ /* 0x040fe40000410000 */
[----:B------:R-:W-:Y:S02]  /*1d310*/  IMAD.MOV.U32 R158, RZ, RZ, R57 ;  /* 0x000000ffff9e7224 */ /* 0x000fe400078e0039 */
[----:B------:R-:W-:Y:S04]  /*1d320*/  FMUL.FTZ R38, R69, R174 ;  /* 0x000000ae45267220 */ /* 0x000fe80000410000 */
[----:B-1----:R-:W-:Y:S02]  /*1d330*/  FFMA.FTZ R2, R95, c[0x0][0x23c], -R75 ;  /* 0x00008f005f027a23 */ /* 0x002fe4000001084b */
[----:B------:R-:W-:Y:S02]  /*1d340*/  FMUL.FTZ R39, R69, R175 ;  /* 0x000000af45277220 */ /* 0x000fe40000410000 */
[----:B------:R-:W-:Y:S01]  /*1d350*/  FMUL.FTZ R57, R68, R185 ;  /* 0x000000b944397220 */ /* 0x000fe20000410000 */
[----:B------:R1:W-:Y:S01]  /*1d360*/  MUFU.EX2 R138, R2 ;  /* 0x00000002008a7308 */ /* 0x0003e20000000800 */
[C---:B------:R-:W-:Y:S02]  /*1d370*/  FMUL.FTZ R58, R0.reuse, R186 ;  /* 0x000000ba003a7220 */ /* 0x040fe40000410000 */
[----:B------:R-:W-:Y:S01]  /*1d380*/  FMUL.FTZ R59, R0, R187 ;  /* 0x000000bb003b7220 */ /* 0x000fe20000410000 */
[-C--:B--2---:R-:W-:Y:S01]  /*1d390*/  HMMA.16816.F32 R36, R76, R52.reuse, R36 ;  /* 0x000000344c24723c */ /* 0x084fe20000001824 */
[----:B------:R-:W-:Y:S02]  /*1d3a0*/  FMUL.FTZ R61, R68, R193 ;  /* 0x000000c1443d7220 */ /* 0x000fe40000410000 */
[C---:B------:R-:W-:Y:S02]  /*1d3b0*/  FMUL.FTZ R62, R0.reuse, R194 ;  /* 0x000000c2003e7220 */ /* 0x040fe40000410000 */
[----:B------:R-:W-:Y:S02]  /*1d3c0*/  FMUL.FTZ R63, R0, R195 ;  /* 0x000000c3003f7220 */ /* 0x000fe40000410000 */
[----:B------:R-:W-:Y:S01]  /*1d3d0*/  IMAD.MOV.U32 R167, RZ, RZ, R104 ;  /* 0x000000ffffa77224 */ /* 0x000fe200078e0068 */
[C---:B------:R-:W-:Y:S01]  /*1d3e0*/  HMMA.16816.F32 R40, R64.reuse, R52, R40 ;  /* 0x000000344028723c */ /* 0x040fe20000001828 */
[----:B------:R-:W-:Y:S03]  /*1d3f0*/  IMAD.MOV.U32 R171, RZ, RZ, R162 ;  /* 0x000000ffffab7224 */ /* 0x000fe600078e00a2 */
[----:B------:R-:W-:Y:S02]  /*1d400*/  IMAD.MOV.U32 R168, RZ, RZ, R160 ;  /* 0x000000ffffa87224 */ /* 0x000fe400078e00a0 */
[----:B------:R-:W-:Y:S02]  /*1d410*/  IMAD.MOV.U32 R174, RZ, RZ, R167 ;  /* 0x000000ffffae7224 */ /* 0x000fe400078e00a7 */
[----:B------:R-:W-:Y:S01]  /*1d420*/  FMUL.FTZ R52, R3, R188 ;  /* 0x000000bc03347220 */ /* 0x000fe20000410000 */
[-C--:B------:R-:W-:Y:S03]  /*1d430*/  HMMA.16816.F32 R44, R64, R54.reuse, R44 ;  /* 0x00000036402c723c */ /* 0x080fe6000000182c */
[----:B-1----:R-:W-:Y:S02]  /*1d440*/  FFMA.FTZ R2, R109, c[0x0][0x23c], -R75 ;  /* 0x00008f006d027a23 */ /* 0x002fe4000001084b */
[----:B------:R-:W-:Y:S02]  /*1d450*/  FMUL.FTZ R53, R3, R189 ;  /* 0x000000bd03357220 */ /* 0x000fe40000410000 */
[----:B------:R-:W-:Y:S01]  /*1d460*/  FFMA.FTZ R109, R172, c[0x0][0x23c], -R84 ;  /* 0x00008f00ac6d7a23 */ /* 0x000fe20000010854 */
[----:B------:R1:W-:Y:S01]  /*1d470*/  MUFU.EX2 R139, R2 ;  /* 0x00000002008b7308 */ /* 0x0003e20000000800 */
[----:B------:R-:W-:Y:S01]  /*1d480*/  IMAD.MOV.U32 R173, RZ, RZ, R165 ;  /* 0x000000ffffad7224 */ /* 0x000fe200078e00a5 */
[C---:B------:R-:W-:Y:S02]  /*1d490*/  HMMA.16816.F32 R48, R76.reuse, R54, R48 ;  /* 0x000000364c30723c */ /* 0x040fe40000001830 */
[----:B------:R-:W-:Y:S02]  /*1d4a0*/  IMAD.MOV.U32 R172, RZ, RZ, R159 ;  /* 0x000000ffffac7224 */ /* 0x000fe400078e009f */
[----:B------:R-:W-:Y:S02]  /*1d4b0*/  IMAD.MOV.U32 R162, RZ, RZ, R157 ;  /* 0x000000ffffa27224 */ /* 0x000fe400078e009d */
[----:B------:R-:W-:Y:S02]  /*1d4c0*/  IMAD.MOV.U32 R160, RZ, RZ, R118 ;  /* 0x000000ffffa07224 */ /* 0x000fe400078e0076 */
[C---:B------:R-:W-:Y:S04]  /*1d4d0*/  FMUL.FTZ R54, R69.reuse, R190 ;  /* 0x000000be45367220 */ /* 0x040fe80000410000 */
[----:B------:R-:W-:Y:S02]  /*1d4e0*/  FMUL.FTZ R55, R69, R191 ;  /* 0x000000bf45377220 */ /* 0x000fe40000410000 */
[----:B------:R-:W-:Y:S02]  /*1d4f0*/  IMAD.MOV.U32 R167, RZ, RZ, R117 ;  /* 0x000000ffffa77224 */ /* 0x000fe400078e0075 */
[----:B------:R-:W-:Y:S02]  /*1d500*/  IMAD.MOV.U32 R165, RZ, RZ, R108 ;  /* 0x000000ffffa57224 */ /* 0x000fe400078e006c */
[----:B------:R-:W-:Y:S01]  /*1d510*/  IMAD.MOV.U32 R170, RZ, RZ, R163 ;  /* 0x000000ffffaa7224 */ /* 0x000fe200078e00a3 */
[-C--:B------:R-:W-:Y:S01]  /*1d520*/  HMMA.16816.F32 R52, R76, R80.reuse, R52 ;  /* 0x000000504c34723c */ /* 0x080fe20000001834 */
[--C-:B------:R-:W-:Y:S02]  /*1d530*/  FFMA.FTZ R108, R252, c[0x0][0x23c], -R84.reuse ;  /* 0x00008f00fc6c7a23 */ /* 0x100fe40000010854 */
[----:B-1----:R-:W-:Y:S02]  /*1d540*/  FFMA.FTZ R2, R110, c[0x0][0x23c], -R75 ;  /* 0x00008f006e027a23 */ /* 0x002fe4000001084b */
[--C-:B------:R-:W-:Y:S02]  /*1d550*/  FFMA.FTZ R179, R99, c[0x0][0x23c], -R84.reuse ;  /* 0x00008f0063b37a23 */ /* 0x100fe40000010854 */
[--C-:B------:R-:W-:Y:S01]  /*1d560*/  FFMA.FTZ R178, R112, c[0x0][0x23c], -R84.reuse ;  /* 0x00008f0070b27a23 */ /* 0x100fe20000010854 */
[----:B------:R1:W2:Y:S01]  /*1d570*/  MUFU.EX2 R147, R2 ;  /* 0x0000000200937308 */ /* 0x0002a20000000800 */
[--C-:B------:R-:W-:Y:S01]  /*1d580*/  FFMA.FTZ R95, R211, c[0x0][0x23c], -R84.reuse ;  /* 0x00008f00d35f7a23 */ /* 0x100fe20000010854 */
[C---:B------:R-:W-:Y:S02]  /*1d590*/  HMMA.16816.F32 R56, R64.reuse, R80, R56 ;  /* 0x000000504038723c */ /* 0x040fe40000001838 */
[--C-:B------:R-:W-:Y:S02]  /*1d5a0*/  FFMA.FTZ R94, R214, c[0x0][0x23c], -R84.reuse ;  /* 0x00008f00d65e7a23 */ /* 0x100fe40000010854 */
[----:B------:R-:W-:Y:S02]  /*1d5b0*/  FFMA.FTZ R104, R247, c[0x0][0x23c], -R84 ;  /* 0x00008f00f7687a23 */ /* 0x000fe40000010854 */
[----:B------:R-:W-:Y:S02]  /*1d5c0*/  IMAD.MOV.U32 R163, RZ, RZ, R161 ;  /* 0x000000ffffa37224 */ /* 0x000fe400078e00a1 */
[----:B------:R-:W-:Y:S01]  /*1d5d0*/  IMAD.MOV.U32 R175, RZ, RZ, R166 ;  /* 0x000000ffffaf7224 */ /* 0x000fe200078e00a6 */
[-C--:B------:R-:W-:Y:S01]  /*1d5e0*/  HMMA.16816.F32 R60, R64, R82.reuse, R60 ;  /* 0x00000052403c723c */ /* 0x080fe2000000183c */
[----:B------:R-:W-:Y:S02]  /*1d5f0*/  MUFU.EX2 R214, R102 ;  /* 0x0000006600d67308 */ /* 0x000fe40000000800 */
[--C-:B------:R-:W-:Y:S02]  /*1d600*/  FFMA.FTZ R110, R248, c[0x0][0x23c], -R84.reuse ;  /* 0x00008f00f86e7a23 */ /* 0x100fe40000010854 */
[--C-:B------:R-:W-:Y:S02]  /*1d610*/  FFMA.FTZ R118, R215, c[0x0][0x23c], -R84.reuse ;  /* 0x00008f00d7767a23 */ /* 0x100fe40000010854 */
[--C-:B------:R-:W-:Y:S02]  /*1d620*/  FFMA.FTZ R64, R106, c[0x0][0x23c], -R84.reuse ;  /* 0x00008f006a407a23 */ /* 0x100fe40000010854 */
[----:B------:R-:W-:Y:S02]  /*1d630*/  FFMA.FTZ R66, R107, c[0x0][0x23c], -R84 ;  /* 0x00008f006b427a23 */ /* 0x000fe40000010854 */
[----:B------:R3:W-:Y:S01]  /*1d640*/  MUFU.EX2 R140, R64 ;  /* 0x00000040008c7308 */ /* 0x0007e20000000800 */
[----:B------:R-:W-:Y:S02]  /*1d650*/  FMUL.FTZ R65, R3, R197 ;  /* 0x000000c503417220 */ /* 0x000fe40000410000 */
[----:B-1----:R-:W-:Y:S02]  /*1d660*/  FFMA.FTZ R2, R87, c[0x0][0x23c], -R92 ;  /* 0x00008f0057027a23 */ /* 0x002fe4000001085c */
[----:B------:R-:W-:Y:S02]  /*1d670*/  FMUL.FTZ R67, R69, R199 ;  /* 0x000000c745437220 */ /* 0x000fe40000410000 */
[--C-:B------:R-:W-:Y:S02]  /*1d680*/  FFMA.FTZ R117, R213, c[0x0][0x23c], -R84.reuse ;  /* 0x00008f00d5757a23 */ /* 0x100fe40000010854 */
[--C-:B------:R-:W-:Y:S01]  /*1d690*/  FFMA.FTZ R157, R130, c[0x0][0x23c], -R84.reuse ;  /* 0x00008f00829d7a23 */ /* 0x100fe20000010854 */
[----:B------:R1:W-:Y:S01]  /*1d6a0*/  MUFU.EX2 R123, R2 ;  /* 0x00000002007b7308 */ /* 0x0003e20000000800 */
[--C-:B------:R-:W-:Y:S02]  /*1d6b0*/  FFMA.FTZ R159, R129, c[0x0][0x23c], -R84.reuse ;  /* 0x00008f00819f7a23 */ /* 0x100fe40000010854 */
[--C-:B------:R-:W-:Y:S02]  /*1d6c0*/  FFMA.FTZ R161, R122, c[0x0][0x23c], -R84.reuse ;  /* 0x00008f007aa17a23 */ /* 0x100fe40000010854 */
[----:B------:R-:W-:Y:S02]  /*1d6d0*/  FFMA.FTZ R166, R116, c[0x0][0x23c], -R84 ;  /* 0x00008f0074a67a23 */ /* 0x000fe40000010854 */
[----:B------:R-:W-:Y:S02]  /*1d6e0*/  IMAD.MOV.U32 R187, RZ, RZ, R155 ;  /* 0x000000ffffbb7224 */ /* 0x000fe400078e009b */
[----:B------:R-:W-:Y:S01]  /*1d6f0*/  FFMA.FTZ R90, R171, c[0x0][0x23c], -R75 ;  /* 0x00008f00ab5a7a23 */ /* 0x000fe2000001084b */
[----:B------:R4:W2:Y:S01]  /*1d700*/  MUFU.EX2 R143, R66 ;  /* 0x00000042008f7308 */ /* 0x0008a20000000800 */
[----:B------:R-:W-:Y:S02]  /*1d710*/  IMAD.MOV.U32 R188, RZ, RZ, R163 ;  /* 0x000000ffffbc7224 */ /* 0x000fe400078e00a3 */
[----:B------:R-:W-:Y:S02]  /*1d720*/  IMAD.MOV.U32 R186, RZ, RZ, R152 ;  /* 0x000000ffffba7224 */ /* 0x000fe400078e0098 */
[----:B---3--:R-:W-:Y:S02]  /*1d730*/  FMUL.FTZ R64, R3, R196 ;  /* 0x000000c403407220 */ /* 0x008fe40000410000 */
[----:B------:R-:W-:Y:S01]  /*1d740*/  IMAD.MOV.U32 R185, RZ, RZ, R151 ;  /* 0x000000ffffb97224 */ /* 0x000fe200078e0097 */
[----:B------:R-:W-:Y:S01]  /*1d750*/  MOV R151, R150 ;  /* 0x0000009600977202 */ /* 0x000fe20000000f00 */
[----:B------:R-:W-:Y:S01]  /*1d760*/  IMAD.MOV.U32 R184, RZ, RZ, R142 ;  /* 0x000000ffffb87224 */ /* 0x000fe200078e008e */
[----:B------:R-:W-:Y:S01]  /*1d770*/  MUFU.EX2 R215, R101 ;  /* 0x0000006500d77308 */ /* 0x000fe20000000800 */
[----:B------:R-:W-:Y:S02]  /*1d780*/  IMAD.MOV.U32 R152, RZ, RZ, R156 ;  /* 0x000000ffff987224 */ /* 0x000fe400078e009c */
[----:B------:R-:W-:Y:S02]  /*1d790*/  IMAD.MOV.U32 R163, RZ, RZ, R144 ;  /* 0x000000ffffa37224 */ /* 0x000fe400078e0090 */
[--C-:B-1----:R-:W-:Y:S02]  /*1d7a0*/  FFMA.FTZ R2, R86, c[0x0][0x23c], -R92.reuse ;  /* 0x00008f0056027a23 */ /* 0x102fe4000001085c */
[--C-:B------:R-:W-:Y:S02]  /*1d7b0*/  FFMA.FTZ R122, R245, c[0x0][0x23c], -R75.reuse ;  /* 0x00008f00f57a7a23 */ /* 0x100fe4000001084b */
[--C-:B------:R-:W-:Y:S01]  /*1d7c0*/  FFMA.FTZ R129, R212, c[0x0][0x23c], -R75.reuse ;  /* 0x00008f00d4817a23 */ /* 0x100fe2000001084b */
[----:B------:R1:W-:Y:S01]  /*1d7d0*/  MUFU.EX2 R136, R2 ;  /* 0x0000000200887308 */ /* 0x0003e20000000800 */
[--C-:B------:R-:W-:Y:S02]  /*1d7e0*/  FFMA.FTZ R130, R210, c[0x0][0x23c], -R75.reuse ;  /* 0x00008f00d2827a23 */ /* 0x100fe4000001084b */
[----:B------:R-:W-:Y:S02]  /*1d7f0*/  FFMA.FTZ R177, R201, c[0x0][0x23c], -R75 ;  /* 0x00008f00c9b17a23 */ /* 0x000fe4000001084b */
[----:B----4-:R-:W-:Y:S02]  /*1d800*/  FMUL.FTZ R66, R69, R198 ;  /* 0x000000c645427220 */ /* 0x010fe40000410000 */
[----:B------:R-:W-:Y:S03]  /*1d810*/  IMAD.MOV.U32 R150, RZ, RZ, R141 ;  /* 0x000000ffff967224 */ /* 0x000fe600078e008d */
[----:B------:R-:W-:Y:S02]  /*1d820*/  MUFU.EX2 R141, R90 ;  /* 0x0000005a008d7308 */ /* 0x000fe40000000800 */
[----:B------:R-:W-:Y:S01]  /*1d830*/  HMMA.16816.F32 R64, R76, R82, R64 ;  /* 0x000000524c40723c */ /* 0x000fe20000001840 */
[----:B------:R-:W3:Y:S06]  /*1d840*/  LDSM.16.MT88.4 R80, [R216+0x8800] ;  /* 0x00880000d850783b */ /* 0x000eec0000004200 */
[----:B------:R-:W-:Y:S01]  /*1d850*/  FFMA.FTZ R77, R96, c[0x0][0x23c], -R92 ;  /* 0x00008f00604d7a23 */ /* 0x000fe2000001085c */
[----:B--2---:R-:W-:Y:S01]  /*1d860*/  F2FP.PACK_AB R79, R147, R139 ;  /* 0x0000008b934f723e */ /* 0x004fe200000000ff */
[----:B------:R-:W-:Y:S02]  /*1d870*/  FFMA.FTZ R76, R93, c[0x0][0x23c], -R100 ;  /* 0x00008f005d4c7a23 */ /* 0x000fe40000010864 */
[----:B------:R-:W2:Y:S01]  /*1d880*/  MUFU.EX2 R169, R77 ;  /* 0x0000004d00a97308 */ /* 0x000ea20000000800 */
[----:B-1----:R-:W-:Y:S01]  /*1d890*/  FFMA.FTZ R2, R91, c[0x0][0x23c], -R92 ;  /* 0x00008f005b027a23 */ /* 0x002fe2000001085c */
[----:B------:R-:W-:Y:S01]  /*1d8a0*/  F2FP.PACK_AB R78, R143, R140 ;  /* 0x0000008c8f4e723e */ /* 0x000fe200000000ff */
[--C-:B------:R-:W-:Y:S02]  /*1d8b0*/  FFMA.FTZ R96, R111, c[0x0][0x23c], -R84.reuse ;  /* 0x00008f006f607a23 */ /* 0x100fe40000010854 */
[--C-:B------:R-:W-:Y:S02]  /*1d8c0*/  FFMA.FTZ R93, R244, c[0x0][0x23c], -R84.reuse ;  /* 0x00008f00f45d7a23 */ /* 0x100fe40000010854 */
[----:B------:R-:W-:Y:S03]  /*1d8d0*/  FFMA.FTZ R111, R246, c[0x0][0x23c], -R84 ;  /* 0x00008f00f66f7a23 */ /* 0x000fe60000010854 */
[----:B------:R-:W1:Y:S10]  /*1d8e0*/  MUFU.EX2 R137, R2 ;  /* 0x0000000200897308 */ /* 0x000e740000000800 */
[----:B------:R4:W-:Y:S01]  /*1d8f0*/  MUFU.EX2 R197, R76 ;  /* 0x0000004c00c57308 */ /* 0x0009e20000000800 */
[----:B--2---:R-:W-:Y:S01]  /*1d900*/  IMAD.MOV.U32 R252, RZ, RZ, R169 ;  /* 0x000000fffffc7224 */ /* 0x004fe200078e00a9 */
[----:B------:R-:W-:Y:S01]  /*1d910*/  F2FP.PACK_AB R77, R138, R121 ;  /* 0x000000798a4d723e */ /* 0x000fe200000000ff */
[----:B------:R-:W-:Y:S02]  /*1d920*/  IMAD.MOV.U32 R169, RZ, RZ, R168 ;  /* 0x000000ffffa97224 */ /* 0x000fe400078e00a8 */
[----:B------:R-:W-:Y:S02]  /*1d930*/  IMAD.MOV.U32 R168, RZ, RZ, R173 ;  /* 0x000000ffffa87224 */ /* 0x000fe400078e00ad */
[----:B------:R-:W-:Y:S03]  /*1d940*/  IMAD.MOV.U32 R173, RZ, RZ, R172 ;  /* 0x000000ffffad7224 */ /* 0x000fe600078e00ac */
        /* <DEDUP_REMOVED lines=8> */
[----:B------:R-:W-:Y:S01]  /*1d9d0*/  IMAD.MOV.U32 R164, RZ, RZ, R149 ;  /* 0x000000ffffa47224 */ /* 0x000fe200078e0095 */
[----:B------:R-:W-:Y:S01]  /*1d9e0*/  MOV R149, R251 ;  /* 0x000000fb00957202 */ /* 0x000fe20000000f00 */
[--C-:B------:R-:W-:Y:S01]  /*1d9f0*/  FFMA.FTZ R2, R89, c[0x0][0x23c], -R100.reuse ;  /* 0x00008f0059027a23 */ /* 0x100fe20000010864 */
[----:B------:R-:W2:Y:S01]  /*1da00*/  LDL.LU R251, [R1+0x130] ;  /* 0x0001300001fb7983 */ /* 0x000ea20000300800 */
[----:B------:R-:W-:Y:S02]  /*1da10*/  FFMA.FTZ R89, R170, c[0x0][0x23c], -R75 ;  /* 0x00008f00aa597a23 */ /* 0x000fe4000001084b */
[----:B----4-:R-:W-:Y:S01]  /*1da20*/  FFMA.FTZ R76, R98, c[0x0][0x23c], -R100 ;  /* 0x00008f00624c7a23 */ /* 0x010fe20000010864 */
[----:B------:R-:W4:Y:S01]  /*1da30*/  LDL.LU R170, [R1+0x30] ;  /* 0x0000300001aa7983 */ /* 0x000f220000300800 */
[----:B------:R-:W-:Y:S01]  /*1da40*/  IMAD.MOV.U32 R171, RZ, RZ, R160 ;  /* 0x000000ffffab7224 */ /* 0x000fe200078e00a0 */
[----:B------:R-:W-:Y:S01]  /*1da50*/  MUFU.EX2 R144, R89 ;  /* 0x0000005900907308 */ /* 0x000fe20000000800 */
[----:B------:R-:W-:Y:S02]  /*1da60*/  IMAD.MOV.U32 R190, RZ, RZ, R164 ;  /* 0x000000ffffbe7224 */ /* 0x000fe400078e00a4 */
[----:B------:R-:W-:Y:S02]  /*1da70*/  IMAD.MOV.U32 R164, RZ, RZ, R153 ;  /* 0x000000ffffa47224 */ /* 0x000fe400078e0099 */
[----:B------:R-:W-:Y:S05]  /*1da80*/  FFMA.FTZ R160, R204, c[0x0][0x23c], -R75 ;  /* 0x00008f00cca07a23 */ /* 0x000fea000001084b */
[----:B------:R1:W-:Y:S10]  /*1da90*/  MUFU.EX2 R194, R2 ;  /* 0x0000000200c27308 */ /* 0x0003f40000000800 */
[----:B------:R3:W-:Y:S01]  /*1daa0*/  MUFU.EX2 R195, R76 ;  /* 0x0000004c00c37308 */ /* 0x0007e20000000800 */
[----:B-1----:R-:W-:Y:S09]  /*1dab0*/  FFMA.FTZ R2, R97, c[0x0][0x23c], -R100 ;  /* 0x00008f0061027a23 */ /* 0x002ff20000010864 */
[----:B------:R1:W1:Y:S01]  /*1dac0*/  MUFU.EX2 R196, R2 ;  /* 0x0000000200c47308 */ /* 0x0002620000000800 */
[----:B---3--:R-:W-:Y:S07]  /*1dad0*/  F2FP.PACK_AB R76, R125, R120 ;  /* 0x000000787d4c723e */ /* 0x008fee00000000ff */
[-C--:B------:R-:W-:Y:S01]  /*1dae0*/  HMMA.16816.F32 R4, R76, R80.reuse, R4 ;  /* 0x000000504c04723c */ /* 0x080fe20000001804 */
[----:B-1----:R-:W-:Y:S01]  /*1daf0*/  FFMA.FTZ R2, R187, c[0x0][0x23c], -R92 ;  /* 0x00008f00bb027a23 */ /* 0x002fe2000001085c */
[----:B------:R-:W-:Y:S01]  /*1db00*/  F2FP.PACK_AB R87, R196, R195 ;  /* 0x000000c3c457723e */ /* 0x000fe200000000ff */
[----:B------:R-:W-:Y:S02]  /*1db10*/  IMAD.MOV.U32 R187, RZ, RZ, R186 ;  /* 0x000000ffffbb7224 */ /* 0x000fe400078e00ba */
[----:B------:R-:W-:Y:S01]  /*1db20*/  IMAD.MOV.U32 R186, RZ, RZ, R185 ;  /* 0x000000ffffba7224 */ /* 0x000fe200078e00b9 */
[----:B------:R1:W-:Y:S01]  /*1db30*/  MUFU.EX2 R193, R2 ;  /* 0x0000000200c17308 */ /* 0x0003e20000000800 */
[----:B------:R-:W-:Y:S02]  /*1db40*/  IMAD.MOV.U32 R185, RZ, RZ, R184 ;  /* 0x000000ffffb97224 */ /* 0x000fe400078e00b8 */
[----:B-1----:R-:W-:Y:S03]  /*1db50*/  FFMA.FTZ R2, R187, c[0x0][0x23c], -R92 ;  /* 0x00008f00bb027a23 */ /* 0x002fe6000001085c */
[----:B------:R-:W-:Y:S02]  /*1db60*/  IMAD.MOV.U32 R187, RZ, RZ, R186 ;  /* 0x000000ffffbb7224 */ /* 0x000fe400078e00ba */
[----:B------:R-:W-:Y:S02]  /*1db70*/  IMAD.MOV.U32 R186, RZ, RZ, R185 ;  /* 0x000000ffffba7224 */ /* 0x000fe400078e00b9 */
[----:B------:R-:W-:Y:S01]  /*1db80*/  MUFU.EX2 R249, R2 ;  /* 0x0000000200f97308 */ /* 0x000fe20000000800 */
[--C-:B--2---:R-:W-:Y:S02]  /*1db90*/  FFMA.FTZ R116, R251, c[0x0][0x23c], -R75.reuse ;  /* 0x00008f00fb747a23 */ /* 0x104fe4000001084b */
[----:B----4-:R-:W-:Y:S02]  /*1dba0*/  FFMA.FTZ R88, R170, c[0x0][0x23c], -R75 ;  /* 0x00008f00aa587a23 */ /* 0x010fe4000001084b */
[----:B------:R-:W-:Y:S02]  /*1dbb0*/  IMAD.MOV.U32 R170, RZ, RZ, R169 ;  /* 0x000000ffffaa7224 */ /* 0x000fe400078e00a9 */
[----:B------:R-:W-:Y:S03]  /*1dbc0*/  IMAD.MOV.U32 R169, RZ, RZ, R173 ;  /* 0x000000ffffa97224 */ /* 0x000fe600078e00ad */
[----:B------:R1:W-:Y:S01]  /*1dbd0*/  MUFU.EX2 R153, R88 ;  /* 0x0000005800997308 */ /* 0x0003e20000000800 */
[----:B------:R-:W-:Y:S02]  /*1dbe0*/  IMAD.MOV.U32 R173, RZ, RZ, R172 ;  /* 0x000000ffffad7224 */ /* 0x000fe400078e00ac */
[----:B------:R-:W-:Y:S02]  /*1dbf0*/  IMAD.MOV.U32 R172, RZ, RZ, R162 ;  /* 0x000000ffffac7224 */ /* 0x000fe400078e00a2 */
[----:B------:R-:W-:Y:S02]  /*1dc00*/  IMAD.MOV.U32 R162, RZ, RZ, R149 ;  /* 0x000000ffffa27224 */ /* 0x000fe400078e0095 */
[----:B------:R-:W-:Y:S02]  /*1dc10*/  IMAD.MOV.U32 R149, RZ, RZ, R105 ;  /* 0x000000ffff957224 */ /* 0x000fe400078e0069 */
[----:B------:R-:W-:Y:S01]  /*1dc20*/  FFMA.FTZ R91, R170, c[0x0][0x23c], -R75 ;  /* 0x00008f00aa5b7a23 */ /* 0x000fe2000001084b */
[----:B------:R-:W2:Y:S01]  /*1dc30*/  LDL.LU R105, [R1+0x12c] ;  /* 0x00012c0001697983 */ /* 0x000ea20000300800 */
[----:B------:R-:W-:Y:S02]  /*1dc40*/  IMAD.MOV.U32 R182, RZ, RZ, R169 ;  /* 0x000000ffffb67224 */ /* 0x000fe400078e00a9 */
[----:B------:R-:W-:Y:S01]  /*1dc50*/  IMAD.MOV.U32 R181, RZ, RZ, R173 ;  /* 0x000000ffffb57224 */ /* 0x000fe200078e00ad */
[----:B------:R-:W3:Y:S01]  /*1dc60*/  LDL.LU R170, [R1+0x24] ;  /* 0x0000240001aa7983 */ /* 0x000ee20000300800 */
        /* <DEDUP_REMOVED lines=10> */
[----:B-1----:R-:W-:Y:S01]  /*1dd10*/  FFMA.FTZ R88, R187, c[0x0][0x23c], -R92 ;  /* 0x00008f00bb587a23 */ /* 0x002fe2000001085c */
[----:B------:R1:W-:Y:S01]  /*1dd20*/  MUFU.EX2 R145, R95 ;  /* 0x0000005f00917308 */ /* 0x0003e20000000800 */
[----:B------:R-:W-:Y:S02]  /*1dd30*/  IMAD.MOV.U32 R187, RZ, RZ, R186 ;  /* 0x000000ffffbb7224 */ /* 0x000fe400078e00ba */
[----:B------:R-:W-:Y:S02]  /*1dd40*/  IMAD.MOV.U32 R172, RZ, RZ, R158 ;  /* 0x000000ffffac7224 */ /* 0x000fe400078e009e */
[--C-:B------:R-:W-:Y:S02]  /*1dd50*/  FFMA.FTZ R146, R206, c[0x0][0x23c], -R75.reuse ;  /* 0x00008f00ce927a23 */ /* 0x100fe4000001084b */
[--C-:B------:R-:W-:Y:S02]  /*1dd60*/  FFMA.FTZ R158, R205, c[0x0][0x23c], -R75.reuse ;  /* 0x00008f00cd9e7a23 */ /* 0x100fe4000001084b */
[----:B------:R-:W-:Y:S01]  /*1dd70*/  FFMA.FTZ R165, R203, c[0x0][0x23c], -R75 ;  /* 0x00008f00cba57a23 */ /* 0x000fe2000001084b */
[----:B------:R4:W-:Y:S01]  /*1dd80*/  MUFU.EX2 R248, R88 ;  /* 0x0000005800f87308 */ /* 0x0009e20000000800 */
[----:B-1----:R-:W-:Y:S02]  /*1dd90*/  IMAD.MOV.U32 R95, RZ, RZ, R134 ;  /* 0x000000ffff5f7224 */ /* 0x002fe400078e0086 */
[----:B------:R-:W-:Y:S02]  /*1dda0*/  IMAD.MOV.U32 R134, RZ, RZ, R227 ;  /* 0x000000ffff867224 */ /* 0x000fe400078e00e3 */
[----:B------:R-:W-:Y:S04]  /*1ddb0*/  IMAD.MOV.U32 R102, RZ, RZ, R95 ;  /* 0x000000ffff667224 */ /* 0x000fe800078e005f */
[----:B------:R-:W-:Y:S01]  /*1ddc0*/  IMAD.MOV.U32 R101, RZ, RZ, R102 ;  /* 0x000000ffff657224 */ /* 0x000fe200078e0066 */
[----:B----4-:R-:W-:Y:S01]  /*1ddd0*/  LDSM.16.MT88.4 R88, [R219+0x9000] ;  /* 0x00900000db58783b */ /* 0x010fe20000004200 */
[--C-:B--2---:R-:W-:Y:S02]  /*1dde0*/  FFMA.FTZ R105, R105, c[0x0][0x23c], -R75.reuse ;  /* 0x00008f0069697a23 */ /* 0x104fe4000001084b */
[----:B---3--:R-:W-:Y:S02]  /*1ddf0*/  FFMA.FTZ R99, R170, c[0x0][0x23c], -R75 ;  /* 0x00008f00aa637a23 */ /* 0x008fe4000001084b */
[----:B------:R1:W-:Y:S03]  /*1de00*/  MUFU.EX2 R212, R105 ;  /* 0x0000006900d47308 */ /* 0x0003e60000000800 */
[----:B------:R-:W2:Y:S01]  /*1de10*/  LDL.LU R170, [R1+0x20] ;  /* 0x0000200001aa7983 */ /* 0x000ea20000300800 */
[----:B-1----:R-:W-:Y:S02]  /*1de20*/  IMAD.MOV.U32 R105, RZ, RZ, R101 ;  /* 0x000000ffff697224 */ /* 0x002fe400078e0065 */
[--C-:B------:R-:W-:Y:S02]  /*1de30*/  FFMA.FTZ R101, R220, c[0x0][0x23c], -R92.reuse ;  /* 0x00008f00dc657a23 */ /* 0x100fe4000001085c */
[--C-:B------:R-:W-:Y:S02]  /*1de40*/  FFMA.FTZ R105, R105, c[0x0][0x23c], -R92.reuse ;  /* 0x00008f0069697a23 */ /* 0x100fe4000001085c */
[--C-:B--2---:R-:W-:Y:S02]  /*1de50*/  FFMA.FTZ R98, R170, c[0x0][0x23c], -R75.reuse ;  /* 0x00008f00aa627a23 */ /* 0x104fe4000001084b */
[----:B------:R-:W2:Y:S02]  /*1de60*/  LDL.LU R170, [R1+0x1c] ;  /* 0x00001c0001aa7983 */ /* 0x000ea40000300800 */
[--C-:B--2---:R-:W-:Y:S02]  /*1de70*/  FFMA.FTZ R97, R170, c[0x0][0x23c], -R75.reuse ;  /* 0x00008f00aa617a23 */ /* 0x104fe4000001084b */
[----:B------:R-:W2:Y:S02]  /*1de80*/  LDL.LU R170, [R1+0x14] ;  /* 0x0000140001aa7983 */ /* 0x000ea40000300800 */
[----:B------:R1:W-:Y:S02]  /*1de90*/  MUFU.EX2 R213, R97 ;  /* 0x0000006100d57308 */ /* 0x0003e40000000800 */
[----:B-1----:R-:W-:Y:S02]  /*1dea0*/  FFMA.FTZ R97, R223, c[0x0][0x23c], -R92 ;  /* 0x00008f00df617a23 */ /* 0x002fe4000001085c */
[--C-:B--2---:R-:W-:Y:S02]  /*1deb0*/  FFMA.FTZ R107, R170, c[0x0][0x23c], -R75.reuse ;  /* 0x00008f00aa6b7a23 */ /* 0x104fe4000001084b */
[----:B------:R-:W2:Y:S02]  /*1dec0*/  LDL.LU R170, [R1+0x10] ;  /* 0x0000100001aa7983 */ /* 0x000ea40000300800 */
[--C-:B--2---:R-:W-:Y:S02]  /*1ded0*/  FFMA.FTZ R106, R170, c[0x0][0x23c], -R75.reuse ;  /* 0x00008f00aa6a7a23 */ /* 0x104fe4000001084b */
[----:B------:R-:W2:Y:S02]  /*1dee0*/  LDL.LU R170, [R1+0xc] ;  /* 0x00000c0001aa7983 */ /* 0x000ea40000300800 */
[--C-:B--2---:R-:W-:Y:S02]  /*1def0*/  FFMA.FTZ R112, R170, c[0x0][0x23c], -R75.reuse ;  /* 0x00008f00aa707a23 */ /* 0x104fe4000001084b */
[----:B------:R-:W2:Y:S04]  /*1df00*/  LDL.LU R170, [R1+0x8] ;  /* 0x0000080001aa7983 */ /* 0x000ea80000300800 */
[----:B------:R-:W3:Y:S04]  /*1df10*/  LDL.LU R84, [R1+0x9c] ;  /* 0x00009c0001547983 */ /* 0x000ee80000300800 */
[----:B------:R-:W4:Y:S01]  /*1df20*/  LDL.LU R191, [R1+0x58] ;  /* 0x0000580001bf7983 */ /* 0x000f220000300800 */
[----:B--2---:R-:W-:Y:S02]  /*1df30*/  FFMA.FTZ R113, R170, c[0x0][0x23c], -R75 ;  /* 0x00008f00aa717a23 */ /* 0x004fe4000001084b */
[----:B------:R-:W-:Y:S02]  /*1df40*/  IMAD.MOV.U32 R170, RZ, RZ, R167 ;  /* 0x000000ffffaa7224 */ /* 0x000fe400078e00a7 */
[----:B------:R-:W-:Y:S02]  /*1df50*/  FFMA.FTZ R167, R202, c[0x0][0x23c], -R75 ;  /* 0x00008f00caa77a23 */ /* 0x000fe4000001084b */
[----:B------:R-:W-:Y:S02]  /*1df60*/  IMAD.MOV.U32 R171, RZ, RZ, R170 ;  /* 0x000000ffffab7224 */ /* 0x000fe400078e00aa */
[----:B------:R-:W-:Y:S02]  /*1df70*/  IMAD.MOV.U32 R170, RZ, RZ, R169 ;  /* 0x000000ffffaa7224 */ /* 0x000fe400078e00a9 */
[----:B------:R-:W-:Y:S02]  /*1df80*/  IMAD.MOV.U32 R169, RZ, RZ, R173 ;  /* 0x000000ffffa97224 */ /* 0x000fe400078e00ad */
[----:B------:R-:W-:Y:S02]  /*1df90*/  IMAD.MOV.U32 R173, RZ, RZ, R154 ;  /* 0x000000ffffad7224 */ /* 0x000fe400078e009a */
[----:B----4-:R-:W-:Y:S01]  /*1dfa0*/  IMAD.MOV.U32 R184, RZ, RZ, R191 ;  /* 0x000000ffffb87224 */ /* 0x010fe200078e00bf */
        /* <DEDUP_REMOVED lines=18> */
[----:B------:R-:W4:Y:S01]  /*1e0d0*/  LDL.LU R173, [R1+0x88] ;  /* 0x0000880001ad7983 */ /* 0x000f220000300800 */
[----:B------:R-:W-:Y:S02]  /*1e0e0*/  IMAD.MOV.U32 R186, RZ, RZ, R185 ;  /* 0x000000ffffba7224 */ /* 0x000fe400078e00b9 */
[----:B------:R-:W-:Y:S02]  /*1e0f0*/  IMAD.MOV.U32 R185, RZ, RZ, R184 ;  /* 0x000000ffffb97224 */ /* 0x000fe400078e00b8 */
[----:B------:R-:W-:Y:S02]  /*1e100*/  IMAD.MOV.U32 R184, RZ, RZ, R191 ;  /* 0x000000ffffb87224 */ /* 0x000fe400078e00bf */
[----:B------:R-:W-:Y:S02]  /*1e110*/  IMAD.MOV.U32 R191, RZ, RZ, R190 ;  /* 0x000000ffffbf7224 */ /* 0x000fe400078e00be */
[----:B------:R-:W-:Y:S02]  /*1e120*/  IMAD.MOV.U32 R190, RZ, RZ, R168 ;  /* 0x000000ffffbe7224 */ /* 0x000fe400078e00a8 */
[----:B------:R-:W-:Y:S02]  /*1e130*/  IMAD.MOV.U32 R168, RZ, RZ, R175 ;  /* 0x000000ffffa87224 */ /* 0x000fe400078e00af */
[----:B------:R-:W-:Y:S02]  /*1e140*/  IMAD.MOV.U32 R175, RZ, RZ, R174 ;  /* 0x000000ffffaf7224 */ /* 0x000fe400078e00ae */
[----:B------:R-:W-:Y:S02]  /*1e150*/  FFMA.FTZ R75, R114, c[0x0][0x23c], -R75 ;  /* 0x00008f00724b7a23 */ /* 0x000fe4000001084b */
[----:B---3--:R-:W-:Y:S01]  /*1e160*/  FFMA.FTZ R114, R3, R84, R85 ;  /* 0x0000005403727223 */ /* 0x008fe20000010055 */
[----:B------:R-:W-:Y:S01]  /*1e170*/  F2FP.PACK_AB R84, R136, R123 ;  /* 0x0000007b8854723e */ /* 0x000fe200000000ff */
[----:B------:R-:W-:Y:S01]  /*1e180*/  FFMA.FTZ R3, R187, c[0x0][0x23c], -R92 ;  /* 0x00008f00bb037a23 */ /* 0x000fe2000001085c */
[----:B------:R-:W-:Y:S01]  /*1e190*/  F2FP.PACK_AB R85, R194, R197 ;  /* 0x000000c5c255723e */ /* 0x000fe200000000ff */
[----:B------:R-:W-:Y:S02]  /*1e1a0*/  IMAD.MOV.U32 R187, RZ, RZ, R186 ;  /* 0x000000ffffbb7224 */ /* 0x000fe400078e00ba */
[----:B------:R-:W-:Y:S01]  /*1e1b0*/  IMAD.MOV.U32 R186, RZ, RZ, R185 ;  /* 0x000000ffffba7224 */ /* 0x000fe200078e00b9 */
[----:B------:R-:W-:Y:S01]  /*1e1c0*/  MUFU.EX2 R250, R3 ;  /* 0x0000000300fa7308 */ /* 0x000fe20000000800 */
[----:B------:R-:W-:Y:S02]  /*1e1d0*/  IMAD.MOV.U32 R185, RZ, RZ, R184 ;  /* 0x000000ffffb97224 */ /* 0x000fe400078e00b8 */
[C---:B------:R-:W-:Y:S01]  /*1e1e0*/  HMMA.16816.F32 R8, R84.reuse, R80, R8 ;  /* 0x000000505408723c */ /* 0x040fe20000001808 */
[----:B------:R-:W-:Y:S02]  /*1e1f0*/  IMAD.MOV.U32 R184, RZ, RZ, R191 ;  /* 0x000000ffffb87224 */ /* 0x000fe400078e00bf */
[----:B------:R-:W-:Y:S02]  /*1e200*/  IMAD.MOV.U32 R191, RZ, RZ, R168 ;  /* 0x000000ffffbf7224 */ /* 0x000fe400078e00a8 */
[----:B------:R-:W-:Y:S02]  /*1e210*/  IMAD.MOV.U32 R168, RZ, RZ, R175 ;  /* 0x000000ffffa87224 */ /* 0x000fe400078e00af */
[----:B------:R-:W-:Y:S01]  /*1e220*/  FFMA.FTZ R2, R187, c[0x0][0x23c], -R100 ;  /* 0x00008f00bb027a23 */ /* 0x000fe20000010864 */
[-C--:B------:R-:W-:Y:S01]  /*1e230*/  HMMA.16816.F32 R12, R84, R82.reuse, R12 ;  /* 0x00000052540c723c */ /* 0x080fe2000000180c */
[----:B------:R-:W-:Y:S02]  /*1e240*/  IMAD.MOV.U32 R187, RZ, RZ, R186 ;  /* 0x000000ffffbb7224 */ /* 0x000fe400078e00ba */
[----:B------:R1:W-:Y:S01]  /*1e250*/  MUFU.EX2 R192, R2 ;  /* 0x0000000200c07308 */ /* 0x0003e20000000800 */
[----:B------:R-:W-:Y:S02]  /*1e260*/  IMAD.MOV.U32 R186, RZ, RZ, R185 ;  /* 0x000000ffffba7224 */ /* 0x000fe400078e00b9 */
[----:B------:R-:W-:Y:S02]  /*1e270*/  IMAD.MOV.U32 R185, RZ, RZ, R184 ;  /* 0x000000ffffb97224 */ /* 0x000fe400078e00b8 */
[C---:B------:R-:W-:Y:S01]  /*1e280*/  HMMA.16816.F32 R16, R76.reuse, R82, R16 ;  /* 0x000000524c10723c */ /* 0x040fe20000001810 */
[----:B------:R-:W-:Y:S01]  /*1e290*/  IMAD.MOV.U32 R184, RZ, RZ, R191 ;  /* 0x000000ffffb87224 */ /* 0x000fe200078e00bf */
[----:B------:R-:W3:Y:S02]  /*1e2a0*/  LDSM.16.MT88.4 R80, [R219+0x8800] ;  /* 0x00880000db50783b */ /* 0x000ee40000004200 */
[----:B-1----:R-:W-:Y:S02]  /*1e2b0*/  FFMA.FTZ R2, R187, c[0x0][0x23c], -R100 ;  /* 0x00008f00bb027a23 */ /* 0x002fe40000010864 */
[----:B------:R-:W-:Y:S02]  /*1e2c0*/  IMAD.MOV.U32 R187, RZ, RZ, R186 ;  /* 0x000000ffffbb7224 */ /* 0x000fe400078e00ba */
[----:B------:R1:W1:Y:S01]  /*1e2d0*/  MUFU.EX2 R199, R2 ;  /* 0x0000000200c77308 */ /* 0x0002620000000800 */
[----:B------:R-:W-:Y:S03]  /*1e2e0*/  IMAD.MOV.U32 R186, RZ, RZ, R185 ;  /* 0x000000ffffba7224 */ /* 0x000fe600078e00b9 */
[----:B------:R-:W-:Y:S02]  /*1e2f0*/  IMAD.MOV.U32 R185, RZ, RZ, R184 ;  /* 0x000000ffffb97224 */ /* 0x000fe400078e00b8 */
[----:B------:R-:W-:Y:S01]  /*1e300*/  IMAD.MOV.U32 R198, RZ, RZ, R186 ;  /* 0x000000ffffc67224 */ /* 0x000fe200078e00ba */
[-C--:B---3--:R-:W-:Y:S01]  /*1e310*/  HMMA.16816.F32 R20, R76, R80.reuse, R20 ;  /* 0x000000504c14723c */ /* 0x088fe20000001814 */
[----:B-1----:R-:W-:Y:S02]  /*1e320*/  FFMA.FTZ R2, R187, c[0x0][0x23c], -R100 ;  /* 0x00008f00bb027a23 */ /* 0x002fe40000010864 */
[----:B------:R-:W-:Y:S05]  /*1e330*/  IMAD.MOV.U32 R187, RZ, RZ, R185 ;  /* 0x000000ffffbb7224 */ /* 0x000fea00078e00b9 */
[C---:B------:R-:W-:Y:S01]  /*1e340*/  HMMA.16816.F32 R24, R84.reuse, R80, R24 ;  /* 0x000000505418723c */ /* 0x040fe20000001818 */
[----:B------:R-:W-:Y:S07]  /*1e350*/  IMAD.MOV.U32 R251, RZ, RZ, R187 ;  /* 0x000000fffffb7224 */ /* 0x000fee00078e00bb */
        /* <DEDUP_REMOVED lines=9> */
[C---:B------:R-:W-:Y:S07]  /*1e3f0*/  HMMA.16816.F32 R56, R84.reuse, R80, R56 ;  /* 0x000000505438723c */ /* 0x040fee0000001838 */
[----:B------:R-:W-:Y:S01]  /*1e400*/  F2FP.PACK_AB R81, R199, R192 ;  /* 0x000000c0c751723e */ /* 0x000fe200000000ff */
[-C--:B------:R-:W-:Y:S01]  /*1e410*/  HMMA.16816.F32 R60, R84, R82.reuse, R60 ;  /* 0x00000052543c723c */ /* 0x080fe2000000183c */
[----:B------:R-:W1:Y:S07]  /*1e420*/  LDSM.16.MT88.4 R84, [R216+0x9000] ;  /* 0x00900000d854783b */ /* 0x000e6e0000004200 */
[----:B------:R-:W-:Y:S07]  /*1e430*/  HMMA.16816.F32 R64, R76, R82, R64 ;  /* 0x000000524c40723c */ /* 0x000fee0000001840 */
[----:B------:R-:W-:Y:S02]  /*1e440*/  F2FP.PACK_AB R77, R144, R141 ;  /* 0x0000008d904d723e */ /* 0x000fe400000000ff */
[----:B------:R-:W-:Y:S03]  /*1e450*/  F2FP.PACK_AB R78, R156, R154 ;  /* 0x0000009a9c4e723e */ /* 0x000fe600000000ff */
[----:B------:R-:W-:Y:S02]  /*1e460*/  F2FP.PACK_AB R79, R155, R153 ;  /* 0x000000999b4f723e */ /* 0x000fe400000000ff */
[----:B------:R-:W-:Y:S02]  /*1e470*/  F2FP.PACK_AB R82, R250, R248 ;  /* 0x000000f8fa52723e */ /* 0x000fe400000000ff */
[----:B----4-:R-:W-:Y:S01]  /*1e480*/  MOV R174, R173 ;  /* 0x000000ad00ae7202 */ /* 0x010fe20000000f00 */
        /* <DEDUP_REMOVED lines=13> */
[----:B------:R-:W-:Y:S03]  /*1e560*/  MOV R191, R174 ;  /* 0x000000ae00bf7202 */ /* 0x000fe60000000f00 */
[----:B------:R-:W-:Y:S02]  /*1e570*/  IMAD.MOV.U32 R186, RZ, RZ, R184 ;  /* 0x000000ffffba7224 */ /* 0x000fe400078e00b8 */
[----:B------:R-:W-:Y:S02]  /*1e580*/  IMAD.MOV.U32 R185, RZ, RZ, R191 ;  /* 0x000000ffffb97224 */ /* 0x000fe400078e00bf */
[----:B------:R-:W-:Y:S02]  /*1e590*/  IMAD.MOV.U32 R246, RZ, RZ, R186 ;  /* 0x000000fffff67224 */ /* 0x000fe400078e00ba */
[----:B------:R-:W-:Y:S02]  /*1e5a0*/  IMAD.MOV.U32 R244, RZ, RZ, R185 ;  /* 0x000000fffff47224 */ /* 0x000fe400078e00b9 */
[----:B------:R-:W-:Y:S02]  /*1e5b0*/  IMAD.MOV.U32 R245, RZ, RZ, R246 ;  /* 0x000000fffff57224 */ /* 0x000fe400078e00f6 */
[----:B---3--:R-:W-:Y:S02]  /*1e5c0*/  IMAD.MOV.U32 R162, RZ, RZ, R152 ;  /* 0x000000ffffa27224 */ /* 0x008fe400078e0098 */
[----:B------:R-:W-:Y:S02]  /*1e5d0*/  IMAD.MOV.U32 R152, RZ, RZ, R151 ;  /* 0x000000ffff987224 */ /* 0x000fe400078e0097 */
[----:B------:R-:W3:Y:S01]  /*1e5e0*/  LDL.LU R151, [R1+0x80] ;  /* 0x0000800001977983 */ /* 0x000ee20000300800 */
[----:B------:R-:W-:Y:S02]  /*1e5f0*/  IMAD.MOV.U32 R163, RZ, RZ, R162 ;  /* 0x000000ffffa37224 */ /* 0x000fe400078e00a2 */
[----:B------:R-:W-:Y:S02]  /*1e600*/  IMAD.MOV.U32 R162, RZ, RZ, R152 ;  /* 0x000000ffffa27224 */ /* 0x000fe400078e0098 */
[----:B------:R-:W-:Y:S02]  /*1e610*/  IMAD.MOV.U32 R174, RZ, RZ, R163 ;  /* 0x000000ffffae7224 */ /* 0x000fe400078e00a3 */
[----:B------:R-:W-:Y:S02]  /*1e620*/  IMAD.MOV.U32 R163, RZ, RZ, R162 ;  /* 0x000000ffffa37224 */ /* 0x000fe400078e00a2 */
[----:B------:R-:W-:Y:S04]  /*1e630*/  IMAD.MOV.U32 R184, RZ, RZ, R174 ;  /* 0x000000ffffb87224 */ /* 0x000fe800078e00ae */
[----:B------:R-:W-:Y:S02]  /*1e640*/  IMAD.MOV.U32 R211, RZ, RZ, R184 ;  /* 0x000000ffffd37224 */ /* 0x000fe400078e00b8 */
[----:B------:R-:W-:Y:S02]  /*1e650*/  IMAD.MOV.U32 R184, RZ, RZ, R149 ;  /* 0x000000ffffb87224 */ /* 0x000fe400078e0095 */
[----:B------:R-:W-:Y:S01]  /*1e660*/  MUFU.EX2 R149, R99 ;  /* 0x0000006300957308 */ /* 0x000fe20000000800 */
[----:B------:R-:W-:Y:S02]  /*1e670*/  IMAD.MOV.U32 R246, RZ, RZ, R211 ;  /* 0x000000fffff67224 */ /* 0x000fe400078e00d3 */
[----:B---3--:R-:W-:Y:S02]  /*1e680*/  IMAD.MOV.U32 R152, RZ, RZ, R151 ;  /* 0x000000ffff987224 */ /* 0x008fe400078e0097 */
        /* <DEDUP_REMOVED lines=8> */
[----:B------:R-:W-:Y:S01]  /*1e710*/  IMAD.MOV.U32 R174, RZ, RZ, R151 ;  /* 0x000000ffffae7224 */ /* 0x000fe200078e0097 */
[----:B------:R3:W5:Y:S01]  /*1e720*/  LDL.LU R237, [R1+0x120] ;  /* 0x0001200001ed7983 */ /* 0x0007620000300800 */
[----:B------:R-:W-:Y:S02]  /*1e730*/  IMAD.MOV.U32 R151, RZ, RZ, R148 ;  /* 0x000000ffff977224 */ /* 0x000fe400078e0094 */
[----:B------:R4:W-:Y:S01]  /*1e740*/  MUFU.EX2 R148, R2 ;  /* 0x0000000200947308 */ /* 0x0009e20000000800 */
[----:B------:R-:W-:Y:S02]  /*1e750*/  IMAD.MOV.U32 R191, RZ, RZ, R162 ;  /* 0x000000ffffbf7224 */ /* 0x000fe400078e00a2 */
[----:B------:R-:W-:Y:S02]  /*1e760*/  IMAD.MOV.U32 R162, RZ, RZ, R152 ;  /* 0x000000ffffa27224 */ /* 0x000fe400078e0098 */
[----:B------:R-:W-:Y:S02]  /*1e770*/  IMAD.MOV.U32 R152, RZ, RZ, R150 ;  /* 0x000000ffff987224 */ /* 0x000fe400078e0096 */
[----:B------:R-:W-:Y:S02]  /*1e780*/  IMAD.MOV.U32 R150, RZ, RZ, R242 ;  /* 0x000000ffff967224 */ /* 0x000fe400078e00f2 */
        /* <DEDUP_REMOVED lines=11> */
[----:B----4-:R-:W-:Y:S02]  /*1e840*/  FFMA.FTZ R2, R198, c[0x0][0x23c], -R100 ;  /* 0x00008f00c6027a23 */ /* 0x010fe40000010864 */
[----:B------:R-:W-:Y:S02]  /*1e850*/  IMAD.MOV.U32 R198, RZ, RZ, R191 ;  /* 0x000000ffffc67224 */ /* 0x000fe400078e00bf */
[----:B------:R-:W-:Y:S02]  /*1e860*/  IMAD.MOV.U32 R191, RZ, RZ, R238 ;  /* 0x000000ffffbf7224 */ /* 0x000fe400078e00ee */
[----:B------:R3:W5:Y:S01]  /*1e870*/  LDL.LU R238, [R1+0x118] ;  /* 0x0001180001ee7983 */ /* 0x0007620000300800 */
[----:B------:R-:W4:Y:S01]  /*1e880*/  MUFU.EX2 R247, R2 ;  /* 0x0000000200f77308 */ /* 0x000f220000000800 */
        /* <DEDUP_REMOVED lines=12> */
[----:B------:R-:W-:Y:S01]  /*1e950*/  IMAD.MOV.U32 R169, RZ, RZ, R243 ;  /* 0x000000ffffa97224 */ /* 0x000fe200078e00f3 */
[----:B----4-:R-:W-:Y:S01]  /*1e960*/  F2FP.PACK_AB R83, R247, R148 ;  /* 0x00000094f753723e */ /* 0x010fe200000000ff */
[----:B------:R-:W-:Y:S01]  /*1e970*/  FFMA.FTZ R2, R251, c[0x0][0x23c], -R92 ;  /* 0x00008f00fb027a23 */ /* 0x000fe2000001085c */
[----:B------:R3:W5:Y:S01]  /*1e980*/  LDL.LU R243, [R1+0x114] ;  /* 0x0001140001f37983 */ /* 0x0007620000300800 */
[----:B------:R-:W-:Y:S01]  /*1e990*/  IMAD.MOV.U32 R251, RZ, RZ, R244 ;  /* 0x000000fffffb7224 */ /* 0x000fe200078e00f4 */
[----:B------:R-:W-:Y:S02]  /*1e9a0*/  MOV R244, R198 ;  /* 0x000000c600f47202 */ /* 0x000fe40000000f00 */
        /* <DEDUP_REMOVED lines=13> */
[----:B----4-:R-:W-:Y:S02]  /*1ea80*/  FFMA.FTZ R2, R245, c[0x0][0x23c], -R92 ;  /* 0x00008f00f5027a23 */ /* 0x010fe4000001085c */
        /* <DEDUP_REMOVED lines=23> */
[--C-:B----4-:R-:W-:Y:S02]  /*1ec00*/  FFMA.FTZ R2, R210, c[0x0][0x23c], -R92.reuse ;  /* 0x00008f00d2027a23 */ /* 0x110fe4000001085c */
[----:B------:R-:W-:Y:S02]  /*1ec10*/  IMAD.MOV.U32 R210, RZ, RZ, R251 ;  /* 0x000000ffffd27224 */ /* 0x000fe400078e00fb */
[----:B------:R4:W-:Y:S01]  /*1ec20*/  MUFU.EX2 R175, R2 ;  /* 0x0000000200af7308 */ /* 0x0009e20000000800 */
[----:B------:R-:W-:Y:S02]  /*1ec30*/  FFMA.FTZ R3, R206, c[0x0][0x23c], -R92 ;  /* 0x00008f00ce037a23 */ /* 0x000fe4000001085c */
        /* <DEDUP_REMOVED lines=8> */
[----:B------:R-:W-:Y:S02]  /*1ecc0*/  IMAD.MOV.U32 R251, RZ, RZ, R244 ;  /* 0x000000fffffb7224 */ /* 0x000fe400078e00f4 */
[----:B------:R-:W-:Y:S02]  /*1ecd0*/  IMAD.MOV.U32 R244, RZ, RZ, R187 ;  /* 0x000000fffff47224 */ /* 0x000fe400078e00bb */
[----:B------:R-:W-:Y:S02]  /*1ece0*/  IMAD.MOV.U32 R187, RZ, RZ, R184 ;  /* 0x000000ffffbb7224 */ /* 0x000fe400078e00b8 */
[----:B------:R-:W-:Y:S02]  /*1ecf0*/  IMAD.MOV.U32 R184, RZ, RZ, R190 ;  /* 0x000000ffffb87224 */ /* 0x000fe400078e00be */
[----:B----4-:R-:W-:Y:S02]  /*1ed00*/  FFMA.FTZ R2, R205, c[0x0][0x23c], -R100 ;  /* 0x00008f00cd027a23 */ /* 0x010fe40000010864 */
[----:B------:R-:W-:Y:S02]  /*1ed10*/  IMAD.MOV.U32 R190, RZ, RZ, R180 ;  /* 0x000000ffffbe7224 */ /* 0x000fe400078e00b4 */
[----:B------:R4:W-:Y:S01]  /*1ed20*/  MUFU.EX2 R246, R2 ;  /* 0x0000000200f67308 */ /* 0x0009e20000000800 */
        /* <DEDUP_REMOVED lines=51> */
[----:B----4-:R-:W-:Y:S02]  /*1f060*/  FFMA.FTZ R2, R203, c[0x0][0x23c], -R100 ;  /* 0x00008f00cb027a23 */ /* 0x010fe40000010864 */
        /* <DEDUP_REMOVED lines=8> */
[----:B------:R3:W5:Y:S01]  /*1f0f0*/  LDL.LU R229, [R1+0x100] ;  /* 0x0001000001e57983 */ /* 0x0007620000300800 */
[----:B--2---:R-:W-:Y:S02]  /*1f100*/  FFMA.FTZ R3, R226, c[0x0][0x23c], -R92 ;  /* 0x00008f00e2037a23 */ /* 0x004fe4000001085c */
[----:B------:R-:W-:Y:S01]  /*1f110*/  IMAD.MOV.U32 R103, RZ, RZ, R205 ;  /* 0x000000ffff677224 */ /* 0x000fe200078e00cd */
[----:B------:R3:W5:Y:S01]  /*1f120*/  LDL.LU R228, [R1+0xfc] ;  /* 0x0000fc0001e47983 */ /* 0x0007620000300800 */
[----:B------:R-:W-:Y:S01]  /*1f130*/  IMAD.MOV.U32 R93, RZ, RZ, R210 ;  /* 0x000000ffff5d7224 */ /* 0x000fe200078e00d2 */
[----:B------:R-:W-:Y:S01]  /*1f140*/  MUFU.EX2 R205, R109 ;  /* 0x0000006d00cd7308 */ /* 0x000fe20000000800 */
[----:B------:R-:W-:Y:S01]  /*1f150*/  IMAD.MOV.U32 R104, RZ, RZ, R206 ;  /* 0x000000ffff687224 */ /* 0x000fe200078e00ce */
[----:B------:R3:W5:Y:S01]  /*1f160*/  LDL.LU R227, [R1+0xf8] ;  /* 0x0000f80001e37983 */ /* 0x0007620000300800 */
[----:B------:R-:W-:Y:S02]  /*1f170*/  IMAD.MOV.U32 R96, RZ, RZ, R204 ;  /* 0x000000ffff607224 */ /* 0x000fe400078e00cc */
[----:B------:R-:W-:Y:S01]  /*1f180*/  IMAD.MOV.U32 R201, RZ, RZ, R203 ;  /* 0x000000ffffc97224 */ /* 0x000fe200078e00cb */
[----:B------:R3:W5:Y:S01]  /*1f190*/  LDL.LU R226, [R1+0xf4] ;  /* 0x0000f40001e27983 */ /* 0x0007620000300800 */
[----:B------:R-:W-:Y:S01]  /*1f1a0*/  IMAD.MOV.U32 R95, RZ, RZ, R96 ;  /* 0x000000ffff5f7224 */ /* 0x000fe200078e0060 */
[----:B------:R-:W-:Y:S01]  /*1f1b0*/  MOV R96, R185 ;  /* 0x000000b900607202 */ /* 0x000fe20000000f00 */
[----:B----4-:R-:W-:Y:S01]  /*1f1c0*/  FFMA.FTZ R2, R202, c[0x0][0x23c], -R100 ;  /* 0x00008f00ca027a23 */ /* 0x010fe20000010864 */
[----:B------:R2:W-:Y:S01]  /*1f1d0*/  MUFU.EX2 R206, R108 ;  /* 0x0000006c00ce7308 */ /* 0x0005e20000000800 */
[----:B------:R-:W-:Y:S09]  /*1f1e0*/  IMAD.MOV.U32 R185, RZ, RZ, R222 ;  /* 0x000000ffffb97224 */ /* 0x000ff200078e00de */
[----:B------:R4:W1:Y:S10]  /*1f1f0*/  MUFU.EX2 R251, R2 ;  /* 0x0000000200fb7308 */ /* 0x0008740000000800 */
[----:B------:R-:W-:Y:S01]  /*1f200*/  MUFU.EX2 R210, R106 ;  /* 0x0000006a00d27308 */ /* 0x000fe20000000800 */
[----:B--2---:R-:W-:Y:S02]  /*1f210*/  IMAD.MOV.U32 R108, RZ, RZ, R245 ;  /* 0x000000ffff6c7224 */ /* 0x004fe400078e00f5 */
[----:B------:R-:W-:Y:S02]  /*1f220*/  IMAD.MOV.U32 R245, RZ, RZ, R180 ;  /* 0x000000fffff57224 */ /* 0x000fe400078e00b4 */
[----:B------:R-:W-:Y:S05]  /*1f230*/  IMAD.MOV.U32 R180, RZ, RZ, R170 ;  /* 0x000000ffffb47224 */ /* 0x000fea00078e00aa */
[----:B------:R2:W-:Y:S01]  /*1f240*/  MUFU.EX2 R204, R107 ;  /* 0x0000006b00cc7308 */ /* 0x0005e20000000800 */
[----:B------:R-:W-:Y:S02]  /*1f250*/  IMAD.MOV.U32 R170, RZ, RZ, R162 ;  /* 0x000000ffffaa7224 */ /* 0x000fe400078e00a2 */
[--C-:B------:R-:W-:Y:S02]  /*1f260*/  FFMA.FTZ R162, R128, c[0x0][0x23c], -R92.reuse ;  /* 0x00008f0080a27a23 */ /* 0x100fe4000001085c */
[----:B----4-:R-:W-:Y:S02]  /*1f270*/  FFMA.FTZ R2, R103, c[0x0][0x23c], -R92 ;  /* 0x00008f0067027a23 */ /* 0x010fe4000001085c */
[----:B------:R-:W-:Y:S02]  /*1f280*/  IMAD.MOV.U32 R103, RZ, RZ, R104 ;  /* 0x000000ffff677224 */ /* 0x000fe400078e0068 */
[----:B------:R-:W-:Y:S01]  /*1f290*/  IMAD.MOV.U32 R104, RZ, RZ, R93 ;  /* 0x000000ffff687224 */ /* 0x000fe200078e005d */
[----:B------:R4:W-:Y:S01]  /*1f2a0*/  MUFU.EX2 R202, R111 ;  /* 0x0000006f00ca7308 */ /* 0x0009e20000000800 */
[----:B------:R-:W-:Y:S02]  /*1f2b0*/  FFMA.FTZ R93, R225, c[0x0][0x23c], -R92 ;  /* 0x00008f00e15d7a23 */ /* 0x000fe4000001085c */
[----:B------:R3:W5:Y:S01]  /*1f2c0*/  LDL.LU R225, [R1+0xf0] ;  /* 0x0000f00001e17983 */ /* 0x0007620000300800 */
[----:B------:R-:W-:Y:S02]  /*1f2d0*/  IMAD.MOV.U32 R99, RZ, RZ, R103 ;  /* 0x000000ffff637224 */ /* 0x000fe400078e0067 */
[----:B------:R-:W-:Y:S02]  /*1f2e0*/  IMAD.MOV.U32 R103, RZ, RZ, R104 ;  /* 0x000000ffff677224 */ /* 0x000fe400078e0068 */
[----:B------:R-:W-:Y:S02]  /*1f2f0*/  IMAD.MOV.U32 R104, RZ, RZ, R94 ;  /* 0x000000ffff687224 */ /* 0x000fe400078e005e */
[----:B------:R-:W-:Y:S01]  /*1f300*/  FFMA.FTZ R94, R224, c[0x0][0x23c], -R92 ;  /* 0x00008f00e05e7a23 */ /* 0x000fe2000001085c */
[----:B------:R1:W-:Y:S01]  /*1f310*/  MUFU.EX2 R203, R110 ;  /* 0x0000006e00cb7308 */ /* 0x0003e20000000800 */
[----:B------:R3:W5:Y:S01]  /*1f320*/  LDL.LU R224, [R1+0xec] ;  /* 0x0000ec0001e07983 */ /* 0x0007620000300800 */
[----:B------:R-:W-:Y:S02]  /*1f330*/  IMAD.MOV.U32 R98, RZ, RZ, R99 ;  /* 0x000000ffff627224 */ /* 0x000fe400078e0063 */
[----:B------:R-:W-:Y:S01]  /*1f340*/  IMAD.MOV.U32 R99, RZ, RZ, R201 ;  /* 0x000000ffff637224 */ /* 0x000fe200078e00c9 */
[----:B------:R3:W5:Y:S01]  /*1f350*/  LDL.LU R223, [R1+0xe8] ;  /* 0x0000e80001df7983 */ /* 0x0007620000300800 */
[----:B--2---:R-:W-:Y:S02]  /*1f360*/  IMAD.MOV.U32 R107, RZ, RZ, R96 ;  /* 0x000000ffff6b7224 */ /* 0x004fe400078e0060 */
[----:B------:R-:W-:Y:S01]  /*1f370*/  IMAD.MOV.U32 R102, RZ, RZ, R99 ;  /* 0x000000ffff667224 */ /* 0x000fe200078e0063 */
[----:B------:R3:W5:Y:S01]  /*1f380*/  LDL.LU R222, [R1+0xe4] ;  /* 0x0000e40001de7983 */ /* 0x0007620000300800 */
[----:B------:R-:W-:Y:S01]  /*1f390*/  FFMA.FTZ R99, R221, c[0x0][0x23c], -R92 ;  /* 0x00008f00dd637a23 */ /* 0x000fe2000001085c */
[----:B------:R2:W-:Y:S01]  /*1f3a0*/  MUFU.EX2 R201, R112 ;  /* 0x0000007000c97308 */ /* 0x0005e20000000800 */
[----:B------:R-:W-:Y:S01]  /*1f3b0*/  IMAD.MOV.U32 R109, RZ, RZ, R102 ;  /* 0x000000ffff6d7224 */ /* 0x000fe200078e0066 */
[----:B------:R3:W5:Y:S01]  /*1f3c0*/  LDL.LU R221, [R1+0xe0] ;  /* 0x0000e00001dd7983 */ /* 0x0007620000300800 */
[----:B------:R-:W-:Y:S02]  /*1f3d0*/  FFMA.FTZ R102, R135, c[0x0][0x23c], -R92 ;  /* 0x00008f0087667a23 */ /* 0x000fe4000001085c */
[----:B------:R-:W-:Y:S01]  /*1f3e0*/  IMAD.MOV.U32 R106, RZ, RZ, R109 ;  /* 0x000000ffff6a7224 */ /* 0x000fe200078e006d */
[----:B------:R3:W5:Y:S01]  /*1f3f0*/  LDL.LU R220, [R1+0xdc] ;  /* 0x0000dc0001dc7983 */ /* 0x0007620000300800 */
[----:B------:R-:W-:Y:S02]  /*1f400*/  IMAD.MOV.U32 R96, RZ, RZ, R190 ;  /* 0x000000ffff607224 */ /* 0x000fe400078e00be */
[----:B------:R-:W-:Y:S01]  /*1f410*/  IMAD.MOV.U32 R190, RZ, RZ, R171 ;  /* 0x000000ffffbe7224 */ /* 0x000fe200078e00ab */
[----:B------:R3:W5:Y:S01]  /*1f420*/  LDL.LU R135, [R1+0xd8] ;  /* 0x0000d80001877983 */ /* 0x0007620000300800 */
[----:B----4-:R-:W-:Y:S02]  /*1f430*/  IMAD.MOV.U32 R111, RZ, RZ, R107 ;  /* 0x000000ffff6f7224 */ /* 0x010fe400078e006b */
[----:B------:R-:W-:Y:S01]  /*1f440*/  IMAD.MOV.U32 R107, RZ, RZ, R245 ;  /* 0x000000ffff6b7224 */ /* 0x000fe200078e00f5 */
[----:B------:R-:W4:Y:S01]  /*1f450*/  LDL.LU R76, [R1+0xa0] ;  /* 0x0000a000014c7983 */ /* 0x000f220000300800 */
[----:B------:R-:W-:Y:S02]  /*1f460*/  IMAD.MOV.U32 R245, RZ, RZ, R190 ;  /* 0x000000fffff57224 */ /* 0x000fe400078e00be */
[----:B------:R-:W-:Y:S01]  /*1f470*/  IMAD.MOV.U32 R128, RZ, RZ, R170 ;  /* 0x000000ffff807224 */ /* 0x000fe200078e00aa */
[----:B------:R-:W3:Y:S01]  /*1f480*/  LDL.LU R80, [R1+0xa4] ;  /* 0x0000a40001507983 */ /* 0x000ee20000300800 */
[----:B------:R-:W-:Y:S01]  /*1f490*/  IMAD.MOV.U32 R109, RZ, RZ, R191 ;  /* 0x000000ffff6d7224 */ /* 0x000fe200078e00bf */
[----:B------:R-:W-:Y:S01]  /*1f4a0*/  MUFU.EX2 R170, R93 ;  /* 0x0000005d00aa7308 */ /* 0x000fe20000000800 */
[----:B------:R-:W-:Y:S02]  /*1f4b0*/  IMAD.MOV.U32 R171, RZ, RZ, R163 ;  /* 0x000000ffffab7224 */ /* 0x000fe400078e00a3 */
[----:B-1----:R-:W-:Y:S02]  /*1f4c0*/  IMAD.MOV.U32 R110, RZ, RZ, R109 ;  /* 0x000000ffff6e7224 */ /* 0x002fe400078e006d */
[----:B--2---:R-:W-:Y:S02]  /*1f4d0*/  IMAD.MOV.U32 R112, RZ, RZ, R106 ;  /* 0x000000ffff707224 */ /* 0x004fe400078e006a */
[----:B------:R-:W-:Y:S02]  /*1f4e0*/  IMAD.MOV.U32 R106, RZ, RZ, R180 ;  /* 0x000000ffff6a7224 */ /* 0x000fe400078e00b4 */
[----:B------:R-:W-:Y:S01]  /*1f4f0*/  IMAD.MOV.U32 R180, RZ, RZ, R172 ;  /* 0x000000ffffb47224 */ /* 0x000fe200078e00ac */
[----:B------:R1:W-:Y:S01]  /*1f500*/  MUFU.EX2 R191, R113 ;  /* 0x0000007100bf7308 */ /* 0x0003e20000000800 */
[----:B------:R-:W-:Y:S02]  /*1f510*/  IMAD.MOV.U32 R109, RZ, RZ, R171 ;  /* 0x000000ffff6d7224 */ /* 0x000fe400078e00ab */
[--C-:B------:R-:W-:Y:S01]  /*1f520*/  FFMA.FTZ R163, R127, c[0x0][0x23c], -R92.reuse ;  /* 0x00008f007fa37a23 */ /* 0x100fe2000001085c */
[----:B------:R-:W-:Y:S01]  /*1f530*/  MOV R127, R186 ;  /* 0x000000ba007f7202 */ /* 0x000fe20000000f00 */
[--C-:B------:R-:W-:Y:S02]  /*1f540*/  FFMA.FTZ R98, R98, c[0x0][0x23c], -R92.reuse ;  /* 0x00008f0062627a23 */ /* 0x100fe4000001085c */
[--C-:B------:R-:W-:Y:S02]  /*1f550*/  FFMA.FTZ R103, R103, c[0x0][0x23c], -R92.reuse ;  /* 0x00008f0067677a23 */ /* 0x100fe4000001085c */
[----:B------:R-:W-:Y:S01]  /*1f560*/  FFMA.FTZ R104, R104, c[0x0][0x23c], -R92 ;  /* 0x00008f0068687a23 */ /* 0x000fe2000001085c */
[----:B------:R2:W-:Y:S10]  /*1f570*/  MUFU.EX2 R172, R2 ;  /* 0x0000000200ac7308 */ /* 0x0005f40000000800 */
[----:B------:R2:W2:Y:S01]  /*1f580*/  MUFU.EX2 R171, R3 ;  /* 0x0000000300ab7308 */ /* 0x0004a20000000800 */
[----:B-1----:R-:W-:Y:S02]  /*1f590*/  IMAD.MOV.U32 R113, RZ, RZ, R108 ;  /* 0x000000ffff717224 */ /* 0x002fe400078e006c */
[----:B------:R-:W-:Y:S02]  /*1f5a0*/  IMAD.MOV.U32 R108, RZ, RZ, R96 ;  /* 0x000000ffff6c7224 */ /* 0x000fe400078e0060 */
[----:B------:R-:W-:Y:S02]  /*1f5b0*/  FADD.FTZ R96, R124, R114 ;  /* 0x000000727c607221 */ /* 0x000fe40000010000 */
[----:B------:R-:W-:Y:S03]  /*1f5c0*/  IMAD.MOV.U32 R114, RZ, RZ, R189 ;  /* 0x000000ffff727224 */ /* 0x000fe600078e00bd */
[----:B------:R-:W-:Y:S01]  /*1f5d0*/  MUFU.EX2 R186, R131 ;  /* 0x0000008300ba7308 */ /* 0x000fe20000000800 */
[----:B------:R-:W-:Y:S02]  /*1f5e0*/  IMAD.MOV.U32 R124, RZ, RZ, R112 ;  /* 0x000000ffff7c7224 */ /* 0x000fe400078e0070 */
[----:B--2---:R-:W-:Y:S02]  /*1f5f0*/  FFMA.FTZ R2, R181, c[0x0][0x23c], -R100 ;  /* 0x00008f00b5027a23 */ /* 0x004fe40000010864 */
[----:B------:R-:W-:Y:S02]  /*1f600*/  IMAD.MOV.U32 R181, RZ, RZ, R168 ;  /* 0x000000ffffb57224 */ /* 0x000fe400078e00a8 */
[----:B------:R-:W-:Y:S03]  /*1f610*/  IMAD.MOV.U32 R112, RZ, RZ, R187 ;  /* 0x000000ffff707224 */ /* 0x000fe600078e00bb */
[----:B------:R1:W-:Y:S01]  /*1f620*/  MUFU.EX2 R168, R2 ;  /* 0x0000000200a87308 */ /* 0x0003e20000000800 */
[----:B------:R-:W-:Y:S02]  /*1f630*/  IMAD.MOV.U32 R3, RZ, RZ, R113 ;  /* 0x000000ffff037224 */ /* 0x000fe400078e0071 */
[----:B------:R-:W-:Y:S07]  /*1f640*/  IMAD.MOV.U32 R113, RZ, RZ, R95 ;  /* 0x000000ffff717224 */ /* 0x000fee00078e005f */
[----:B------:R-:W-:Y:S10]  /*1f650*/  MUFU.EX2 R189, R117 ;  /* 0x0000007500bd7308 */ /* 0x000ff40000000800 */
[----:B------:R2:W2:Y:S01]  /*1f660*/  MUFU.EX2 R190, R94 ;  /* 0x0000005e00be7308 */ /* 0x0004a20000000800 */
[--C-:B-1----:R-:W-:Y:S09]  /*1f670*/  FFMA.FTZ R2, R245, c[0x0][0x23c], -R100.reuse ;  /* 0x00008f00f5027a23 */ /* 0x102ff20000010864 */
[----:B------:R1:W1:Y:S10]  /*1f680*/  MUFU.EX2 R245, R2 ;  /* 0x0000000200f57308 */ /* 0x0002740000000800 */
[----:B------:R-:W-:Y:S01]  /*1f690*/  MUFU.EX2 R187, R126 ;  /* 0x0000007e00bb7308 */ /* 0x000fe20000000800 */
[----:B--2---:R-:W-:Y:S09]  /*1f6a0*/  LDSM.16.MT88.4 R92, [R219+0x9800] ;  /* 0x00980000db5c783b */ /* 0x004ff20000004200 */
[----:B------:R-:W-:Y:S01]  /*1f6b0*/  MUFU.EX2 R126, R208 ;  /* 0x000000d0007e7308 */ /* 0x000fe20000000800 */
[--C-:B-1----:R-:W-:Y:S09]  /*1f6c0*/  FFMA.FTZ R2, R169, c[0x0][0x23c], -R100.reuse ;  /* 0x00008f00a9027a23 */ /* 0x102ff20000010864 */
[----:B------:R1:W-:Y:S02]  /*1f6d0*/  MUFU.EX2 R169, R2 ;  /* 0x0000000200a97308 */ /* 0x0003e40000000800 */
[----:B-1----:R-:W-:Y:S02]  /*1f6e0*/  FFMA.FTZ R2, R128, c[0x0][0x23c], -R100 ;  /* 0x00008f0080027a23 */ /* 0x002fe40000010864 */
[----:B------:R-:W-:Y:S06]  /*1f6f0*/  IMAD.MOV.U32 R128, RZ, RZ, R188 ;  /* 0x000000ffff807224 */ /* 0x000fec00078e00bc */
[----:B------:R-:W-:Y:S10]  /*1f700*/  MUFU.EX2 R188, R122 ;  /* 0x0000007a00bc7308 */ /* 0x000ff40000000800 */
[----:B------:R-:W-:Y:S01]  /*1f710*/  MUFU.EX2 R122, R161 ;  /* 0x000000a1007a7308 */ /* 0x000fe20000000800 */
[----:B----4-:R-:W-:Y:S01]  /*1f720*/  FFMA.FTZ R69, R69, R76, R119 ;  /* 0x0000004c45457223 */ /* 0x010fe20000010077 */
[----:B------:R-:W-:Y:S01]  /*1f730*/  F2FP.PACK_AB R76, R145, R142 ;  /* 0x0000008e914c723e */ /* 0x000fe200000000ff */
[----:B------:R-:W-:Y:S02]  /*1f740*/  IMAD.MOV.U32 R119, RZ, RZ, R244 ;  /* 0x000000ffff777224 */ /* 0x000fe400078e00f4 */
[----:B------:R-:W-:Y:S05]  /*1f750*/  IMAD.MOV.U32 R244, RZ, RZ, R182 ;  /* 0x000000fffff47224 */ /* 0x000fea00078e00b6 */
[----:B------:R1:W2:Y:S01]  /*1f760*/  MUFU.EX2 R182, R2 ;  /* 0x0000000200b67308 */ /* 0x0002a20000000800 */
[----:B---3--:R-:W-:Y:S01]  /*1f770*/  FFMA.FTZ R68, R68, R80, R115 ;  /* 0x0000005044447223 */ /* 0x008fe20000010073 */
[-C--:B------:R-:W-:Y:S01]  /*1f780*/  HMMA.16816.F32 R4, R76, R84.reuse, R4 ;  /* 0x000000544c04723c */ /* 0x080fe20000001804 */
[----:B------:R-:W-:Y:S01]  /*1f790*/  F2FP.PACK_AB R80, R249, R193 ;  /* 0x000000c1f950723e */ /* 0x000fe200000000ff */
[----:B------:R-:W-:Y:S02]  /*1f7a0*/  IMAD.MOV.U32 R115, RZ, RZ, R184 ;  /* 0x000000ffff737224 */ /* 0x000fe400078e00b8 */
[----:B------:R-:W-:Y:S02]  /*1f7b0*/  FADD.FTZ R3, R3, R69 ;  /* 0x0000004503037221 */ /* 0x000fe40000010000 */
[----:B------:R-:W-:Y:S02]  /*1f7c0*/  IMAD.MOV.U32 R117, RZ, RZ, R115 ;  /* 0x000000ffff757224 */ /* 0x000fe400078e0073 */
[C---:B------:R-:W-:Y:S01]  /*1f7d0*/  HMMA.16816.F32 R8, R80.reuse, R84, R8 ;  /* 0x000000545008723c */ /* 0x040fe20000001808 */
[----:B------:R-:W-:Y:S03]  /*1f7e0*/  MUFU.EX2 R184, R129 ;  /* 0x0000008100b87308 */ /* 0x000fe60000000800 */
[----:B------:R-:W-:Y:S02]  /*1f7f0*/  IMAD.MOV.U32 R115, RZ, RZ, R106 ;  /* 0x000000ffff737224 */ /* 0x000fe400078e006a */
[----:B------:R-:W-:Y:S02]  /*1f800*/  IMAD.MOV.U32 R106, RZ, RZ, R132 ;  /* 0x000000ffff6a7224 */ /* 0x000fe400078e0084 */
[-C--:B------:R-:W-:Y:S03]  /*1f810*/  HMMA.16816.F32 R12, R80, R86.reuse, R12 ;  /* 0x00000056500c723c */ /* 0x080fe6000000180c */
[----:B------:R-:W-:Y:S01]  /*1f820*/  MUFU.EX2 R132, R101 ;  /* 0x0000006500847308 */ /* 0x000fe20000000800 */
[----:B-1----:R-:W-:Y:S04]  /*1f830*/  IMAD.MOV.U32 R2, RZ, RZ, R183 ;  /* 0x000000ffff027224 */ /* 0x002fe800078e00b7 */
[C---:B------:R-:W-:Y:S01]  /*1f840*/  HMMA.16816.F32 R16, R76.reuse, R86, R16 ;  /* 0x000000564c10723c */ /* 0x040fe20000001810 */
[----:B------:R-:W1:Y:S03]  /*1f850*/  LDSM.16.MT88.4 R84, [R217+0x9000] ;  /* 0x00900000d954783b */ /* 0x000e660000004200 */
[----:B------:R-:W-:Y:S01]  /*1f860*/  FADD.FTZ R2, R2, R68 ;  /* 0x0000004402027221 */ /* 0x000fe20000010000 */
[----:B------:R3:W-:Y:S01]  /*1f870*/  MUFU.EX2 R183, R118 ;  /* 0x0000007600b77308 */ /* 0x0007e20000000800 */
[----:B------:R-:W-:Y:S02]  /*1f880*/  FADD.FTZ R68, R185, R96 ;  /* 0x00000060b9447221 */ /* 0x000fe40000010000 */
[-C--:B------:R-:W-:Y:S04]  /*1f890*/  HMMA.16816.F32 R20, R76, R88.reuse, R20 ;  /* 0x000000584c14723c */ /* 0x080fe80000001814 */
[----:B------:R-:W-:Y:S02]  /*1f8a0*/  FADD.FTZ R68, R114, R68 ;  /* 0x0000004472447221 */ /* 0x000fe40000010000 */
[----:B------:R-:W-:Y:S01]  /*1f8b0*/  IMAD.MOV.U32 R114, RZ, RZ, R111 ;  /* 0x000000ffff727224 */ /* 0x000fe200078e006f */
[----:B------:R-:W-:Y:S01]  /*1f8c0*/  MUFU.EX2 R185, R130 ;  /* 0x0000008200b97308 */ /* 0x000fe20000000800 */
[C---:B------:R-:W-:Y:S01]  /*1f8d0*/  HMMA.16816.F32 R24, R80.reuse, R88, R24 ;  /* 0x000000585018723c */ /* 0x040fe20000001818 */
[----:B------:R-:W-:Y:S03]  /*1f8e0*/  IMAD.MOV.U32 R111, RZ, RZ, R133 ;  /* 0x000000ffff6f7224 */ /* 0x000fe600078e0085 */
[----:B------:R-:W-:Y:S04]  /*1f8f0*/  FADD.FTZ R68, R120, R68 ;  /* 0x0000004478447221 */ /* 0x000fe80000010000 */
[-C--:B------:R-:W-:Y:S01]  /*1f900*/  HMMA.16816.F32 R28, R80, R90.reuse, R28 ;  /* 0x0000005a501c723c */ /* 0x080fe2000000181c */
[----:B------:R-:W-:Y:S03]  /*1f910*/  MUFU.EX2 R133, R99 ;  /* 0x0000006300857308 */ /* 0x000fe60000000800 */
[----:B------:R-:W-:Y:S02]  /*1f920*/  FADD.FTZ R68, R125, R68 ;  /* 0x000000447d447221 */ /* 0x000fe40000010000 */
[----:B---3--:R-:W-:Y:S02]  /*1f930*/  IMAD.MOV.U32 R118, RZ, RZ, R181 ;  /* 0x000000ffff767224 */ /* 0x008fe400078e00b5 */
[C---:B------:R-:W-:Y:S01]  /*1f940*/  HMMA.16816.F32 R32, R76.reuse, R90, R32 ;  /* 0x0000005a4c20723c */ /* 0x040fe20000001820 */
[----:B------:R-:W3:Y:S02]  /*1f950*/  LDSM.16.MT88.4 R88, [R218+0x9000] ;  /* 0x00900000da58783b */ /* 0x000ee40000004200 */
[----:B------:R-:W-:Y:S01]  /*1f960*/  MUFU.EX2 R120, R160 ;  /* 0x000000a000787308 */ /* 0x000fe20000000800 */
[----:B------:R-:W-:Y:S02]  /*1f970*/  FADD.FTZ R69, R118, R3 ;  /* 0x0000000376457221 */ /* 0x000fe40000010000 */
[----:B------:R-:W-:Y:S02]  /*1f980*/  FADD.FTZ R3, R124, R2 ;  /* 0x000000027c037221 */ /* 0x000fe40000010000 */
[----:B------:R-:W-:Y:S01]  /*1f990*/  FFMA.FTZ R2, R117, c[0x0][0x23c], -R100 ;  /* 0x00008f0075027a23 */ /* 0x000fe20000010864 */
[-C--:B-1----:R-:W-:Y:S03]  /*1f9a0*/  HMMA.16816.F32 R36, R76, R84.reuse, R36 ;  /* 0x000000544c24723c */ /* 0x082fe60000001824 */
[----:B------:R-:W-:Y:S01]  /*1f9b0*/  IMAD.MOV.U32 R118, RZ, RZ, R119 ;  /* 0x000000ffff767224 */ /* 0x000fe200078e0077 */
[----:B------:R1:W-:Y:S01]  /*1f9c0*/  MUFU.EX2 R131, R2 ;  /* 0x0000000200837308 */ /* 0x0003e20000000800 */
[----:B------:R-:W-:Y:S02]  /*1f9d0*/  FADD.FTZ R68, R140, R68 ;  /* 0x000000448c447221 */ /* 0x000fe40000010000 */
[----:B------:R-:W-:Y:S01]  /*1f9e0*/  IMAD.MOV.U32 R124, RZ, RZ, R113 ;  /* 0x000000ffff7c7224 */ /* 0x000fe200078e0071 */
[C---:B------:R-:W-:Y:S01]  /*1f9f0*/  HMMA.16816.F32 R40, R80.reuse, R84, R40 ;  /* 0x000000545028723c */ /* 0x040fe20000001828 */
[----:B------:R-:W-:Y:S03]  /*1fa00*/  FADD.FTZ R68, R143, R68 ;  /* 0x000000448f447221 */ /* 0x000fe60000010000 */
[----:B------:R-:W-:Y:S02]  /*1fa10*/  IMAD.MOV.U32 R113, RZ, RZ, R110 ;  /* 0x000000ffff717224 */ /* 0x000fe400078e006e */
[----:B------:R-:W-:Y:S01]  /*1fa20*/  IMAD.MOV.U32 R110, RZ, RZ, R134 ;  /* 0x000000ffff6e7224 */ /* 0x000fe200078e0086 */
[----:B------:R-:W-:Y:S01]  /*1fa30*/  MUFU.EX2 R181, R116 ;  /* 0x0000007400b57308 */ /* 0x000fe20000000800 */
[-C--:B------:R-:W-:Y:S01]  /*1fa40*/  HMMA.16816.F32 R44, R80, R86.reuse, R44 ;  /* 0x00000056502c723c */ /* 0x080fe2000000182c */
[----:B------:R-:W-:Y:S03]  /*1fa50*/  FADD.FTZ R68, R142, R68 ;  /* 0x000000448e447221 */ /* 0x000fe60000010000 */
[----:B------:R-:W-:Y:S02]  /*1fa60*/  IMAD.MOV.U32 R119, RZ, RZ, R109 ;  /* 0x000000ffff777224 */ /* 0x000fe400078e006d */
[----:B------:R-:W-:Y:S02]  /*1fa70*/  FADD.FTZ R68, R145, R68 ;  /* 0x0000004491447221 */ /* 0x000fe40000010000 */
[C---:B------:R-:W-:Y:S01]  /*1fa80*/  HMMA.16816.F32 R48, R76.reuse, R86, R48 ;  /* 0x000000564c30723c */ /* 0x040fe20000001830 */
[----:B------:R-:W4:Y:S01]  /*1fa90*/  LDSM.16.MT88.4 R84, [R216+0x9800] ;  /* 0x00980000d854783b */ /* 0x000f220000004200 */
[----:B------:R-:W-:Y:S02]  /*1faa0*/  MUFU.EX2 R134, R98 ;  /* 0x0000006200867308 */ /* 0x000fe40000000800 */
[----:B-1----:R-:W-:Y:S02]  /*1fab0*/  FFMA.FTZ R2, R118, c[0x0][0x23c], -R100 ;  /* 0x00008f0076027a23 */ /* 0x002fe40000010864 */
[----:B------:R-:W-:Y:S02]  /*1fac0*/  IMAD.MOV.U32 R118, RZ, RZ, R124 ;  /* 0x000000ffff767224 */ /* 0x000fe400078e007c */
[-C--:B---3--:R-:W-:Y:S01]  /*1fad0*/  HMMA.16816.F32 R52, R76, R88.reuse, R52 ;  /* 0x000000584c34723c */ /* 0x088fe20000001834 */
[----:B------:R-:W-:Y:S03]  /*1fae0*/  IMAD.MOV.U32 R109, RZ, RZ, R180 ;  /* 0x000000ffff6d7224 */ /* 0x000fe600078e00b4 */
[----:B------:R1:W-:Y:S01]  /*1faf0*/  MUFU.EX2 R130, R2 ;  /* 0x0000000200827308 */ /* 0x0003e20000000800 */
[----:B------:R-:W-:Y:S02]  /*1fb00*/  IMAD.MOV.U32 R124, RZ, RZ, R114 ;  /* 0x000000ffff7c7224 */ /* 0x000fe400078e0072 */
[----:B------:R-:W-:Y:S01]  /*1fb10*/  IMAD.MOV.U32 R114, RZ, RZ, R115 ;  /* 0x000000ffff727224 */ /* 0x000fe200078e0073 */
[C---:B------:R-:W-:Y:S01]  /*1fb20*/  HMMA.16816.F32 R56, R80.reuse, R88, R56 ;  /* 0x000000585038723c */ /* 0x040fe20000001838 */
[----:B------:R-:W-:Y:S03]  /*1fb30*/  FADD.FTZ R3, R124, R3 ;  /* 0x000000037c037221 */ /* 0x000fe60000010000 */
[----:B------:R-:W-:Y:S02]  /*1fb40*/  IMAD.MOV.U32 R115, RZ, RZ, R119 ;  /* 0x000000ffff737224 */ /* 0x000fe400078e0077 */
[----:B------:R3:W2:Y:S01]  /*1fb50*/  MUFU.EX2 R180, R97 ;  /* 0x0000006100b47308 */ /* 0x0006a20000000800 */
[----:B------:R-:W-:Y:S01]  /*1fb60*/  IMAD.MOV.U32 R119, RZ, RZ, R127 ;  /* 0x000000ffff777224 */ /* 0x000fe200078e007f */
[-C--:B------:R-:W-:Y:S01]  /*1fb70*/  HMMA.16816.F32 R60, R80, R90.reuse, R60 ;  /* 0x0000005a503c723c */ /* 0x080fe2000000183c */
[----:B------:R-:W-:Y:S06]  /*1fb80*/  IMAD.MOV.U32 R208, RZ, RZ, R113 ;  /* 0x000000ffffd07224 */ /* 0x000fec00078e0071 */
[----:B------:R-:W-:Y:S01]  /*1fb90*/  F2FP.PACK_AB R80, R164, R198 ;  /* 0x000000c6a450723e */ /* 0x000fe200000000ff */
[----:B------:R-:W-:Y:S01]  /*1fba0*/  HMMA.16816.F32 R64, R76, R90, R64 ;  /* 0x0000005a4c40723c */ /* 0x000fe20000001840 */
[----:B------:R-:W-:Y:S01]  /*1fbb0*/  F2FP.PACK_AB R82, R211, R175 ;  /* 0x000000afd352723e */ /* 0x000fe200000000ff */
[----:B------:R-:W2:Y:S01]  /*1fbc0*/  LDSM.16.MT88.4 R88, [R217+0x9800] ;  /* 0x00980000d958783b */ /* 0x000ea20000004200 */
[----:B------:R-:W-:Y:S01]  /*1fbd0*/  MUFU.EX2 R124, R146 ;  /* 0x00000092007c7308 */ /* 0x000fe20000000800 */
[--C-:B-1----:R-:W-:Y:S01]  /*1fbe0*/  FFMA.FTZ R2, R244, c[0x0][0x23c], -R100.reuse ;  /* 0x00008f00f4027a23 */ /* 0x102fe20000010864 */
[----:B------:R-:W-:Y:S02]  /*1fbf0*/  F2FP.PACK_AB R81, R173, R246 ;  /* 0x000000f6ad51723e */ /* 0x000fe400000000ff */
[----:B------:R-:W-:Y:S02]  /*1fc00*/  F2FP.PACK_AB R76, R152, R150 ;  /* 0x00000096984c723e */ /* 0x000fe400000000ff */
[----:B------:R-:W-:Y:S03]  /*1fc10*/  F2FP.PACK_AB R77, R151, R149 ;  /* 0x00000095974d723e */ /* 0x000fe600000000ff */
[----:B------:R-:W-:Y:S01]  /*1fc20*/  F2FP.PACK_AB R78, R215, R214 ;  /* 0x000000d6d74e723e */ /* 0x000fe200000000ff */
[----:B------:R1:W-:Y:S01]  /*1fc30*/  MUFU.EX2 R244, R2 ;  /* 0x0000000200f47308 */ /* 0x0003e20000000800 */
[----:B------:R-:W-:Y:S01]  /*1fc40*/  F2FP.PACK_AB R79, R212, R213 ;  /* 0x000000d5d44f723e */ /* 0x000fe200000000ff */
[----:B---3--:R-:W-:Y:S01]  /*1fc50*/  LDSM.16.MT88.4 R96, [R217+0xa000] ;  /* 0x00a00000d960783b */ /* 0x008fe20000004200 */
[----:B------:R-:W-:Y:S05]  /*1fc60*/  F2FP.PACK_AB R83, R251, R174 ;  /* 0x000000aefb53723e */ /* 0x000fea00000000ff */
[-C--:B----4-:R-:W-:Y:S02]  /*1fc70*/  HMMA.16816.F32 R4, R76, R84.reuse, R4 ;  /* 0x000000544c04723c */ /* 0x090fe40000001804 */
[----:B------:R3:W-:Y:S06]  /*1fc80*/  MUFU.EX2 R127, R157 ;  /* 0x0000009d007f7308 */ /* 0x0007ec0000000800 */
[C---:B------:R-:W-:Y:S04]  /*1fc90*/  HMMA.16816.F32 R8, R80.reuse, R84, R8 ;  /* 0x000000545008723c */ /* 0x040fe80000001808 */
[----:B------:R-:W-:Y:S04]  /*1fca0*/  MUFU.EX2 R116, R105 ;  /* 0x0000006900747308 */ /* 0x000fe80000000800 */
[-C--:B------:R-:W-:Y:S01]  /*1fcb0*/  HMMA.16816.F32 R12, R80, R86.reuse, R12 ;  /* 0x00000056500c723c */ /* 0x080fe2000000180c */
[----:B-1----:R-:W-:Y:S05]  /*1fcc0*/  FFMA.FTZ R2, R128, c[0x0][0x23c], -R100 ;  /* 0x00008f0080027a23 */ /* 0x002fea0000010864 */
[----:B------:R1:W4:Y:S02]  /*1fcd0*/  MUFU.EX2 R129, R2 ;  /* 0x0000000200817308 */ /* 0x0003240000000800 */
[C---:B------:R-:W-:Y:S01]  /*1fce0*/  HMMA.16816.F32 R16, R76.reuse, R86, R16 ;  /* 0x000000564c10723c */ /* 0x040fe20000001810 */
[----:B------:R-:W4:Y:S03]  /*1fcf0*/  LDSM.16.MT88.4 R84, [R218+0x9800] ;  /* 0x00980000da54783b */ /* 0x000f260000004200 */
[----:B---3--:R-:W-:Y:S04]  /*1fd00*/  IMAD.MOV.U32 R157, RZ, RZ, R111 ;  /* 0x000000ffff9d7224 */ /* 0x008fe800078e006f */
[-C--:B------:R-:W-:Y:S01]  /*1fd10*/  HMMA.16816.F32 R20, R76, R92.reuse, R20 ;  /* 0x0000005c4c14723c */ /* 0x080fe20000001814 */
[----:B------:R-:W-:Y:S07]  /*1fd20*/  MUFU.EX2 R111, R176 ;  /* 0x000000b0006f7308 */ /* 0x000fee0000000800 */
[C---:B------:R-:W-:Y:S03]  /*1fd30*/  HMMA.16816.F32 R24, R80.reuse, R92, R24 ;  /* 0x0000005c5018723c */ /* 0x040fe60000001818 */
[----:B------:R-:W-:Y:S01]  /*1fd40*/  MUFU.EX2 R105, R75 ;  /* 0x0000004b00697308 */ /* 0x000fe20000000800 */
[----:B-1----:R-:W-:Y:S04]  /*1fd50*/  FADD.FTZ R2, R118, R69 ;  /* 0x0000004576027221 */ /* 0x002fe80000010000 */
[-C--:B------:R-:W-:Y:S01]  /*1fd60*/  HMMA.16816.F32 R28, R80, R94.reuse, R28 ;  /* 0x0000005e501c723c */ /* 0x080fe2000000181c */
[----:B------:R-:W3:Y:S03]  /*1fd70*/  LDL.LU R69, [R1+0xa8] ;  /* 0x0000a80001457983 */ /* 0x000ee60000300800 */
[----:B------:R-:W-:Y:S01]  /*1fd80*/  FADD.FTZ R101, R121, R2 ;  /* 0x0000000279657221 */ /* 0x000fe20000010000 */
[----:B------:R1:W-:Y:S01]  /*1fd90*/  MUFU.EX2 R128, R209 ;  /* 0x000000d100807308 */ /* 0x0003e20000000800 */
[----:B------:R-:W-:Y:S02]  /*1fda0*/  FADD.FTZ R2, R123, R3 ;  /* 0x000000037b027221 */ /* 0x000fe40000010000 */
[C---:B------:R-:W-:Y:S01]  /*1fdb0*/  HMMA.16816.F32 R32, R76.reuse, R94, R32 ;  /* 0x0000005e4c20723c */ /* 0x040fe20000001820 */
[----:B------:R-:W4:Y:S03]  /*1fdc0*/  LDSM.16.MT88.4 R92, [R216+0xa000] ;  /* 0x00a00000d85c783b */ /* 0x000f260000004200 */
[----:B------:R-:W-:Y:S03]  /*1fdd0*/  FADD.FTZ R3, R138, R101 ;  /* 0x000000658a037221 */ /* 0x000fe60000010000 */
[----:B------:R-:W-:Y:S01]  /*1fde0*/  MUFU.EX2 R123, R159 ;  /* 0x0000009f007b7308 */ /* 0x000fe20000000800 */
[-C--:B--2---:R-:W-:Y:S01]  /*1fdf0*/  HMMA.16816.F32 R36, R76, R88.reuse, R36 ;  /* 0x000000584c24723c */ /* 0x084fe20000001824 */
[----:B------:R-:W-:Y:S04]  /*1fe00*/  FADD.FTZ R3, R139, R3 ;  /* 0x000000038b037221 */ /* 0x000fe80000010000 */
[----:B------:R-:W-:Y:S03]  /*1fe10*/  FADD.FTZ R3, R147, R3 ;  /* 0x0000000393037221 */ /* 0x000fe60000010000 */
[C---:B------:R-:W-:Y:S01]  /*1fe20*/  HMMA.16816.F32 R40, R80.reuse, R88, R40 ;  /* 0x000000585028723c */ /* 0x040fe20000001828 */
[----:B------:R-:W-:Y:S01]  /*1fe30*/  FADD.FTZ R3, R141, R3 ;  /* 0x000000038d037221 */ /* 0x000fe20000010000 */
[----:B------:R-:W-:Y:S02]  /*1fe40*/  MUFU.EX2 R121, R158 ;  /* 0x0000009e00797308 */ /* 0x000fe40000000800 */
[----:B-1----:R-:W-:Y:S04]  /*1fe50*/  IMAD.MOV.U32 R209, RZ, RZ, R119 ;  /* 0x000000ffffd17224 */ /* 0x002fe800078e0077 */
[-C--:B------:R-:W-:Y:S04]  /*1fe60*/  HMMA.16816.F32 R44, R80, R90.reuse, R44 ;  /* 0x0000005a502c723c */ /* 0x080fe8000000182c */
[----:B------:R1:W-:Y:S04]  /*1fe70*/  MUFU.EX2 R119, R102 ;  /* 0x0000006600777308 */ /* 0x0003e80000000800 */
[C---:B------:R-:W-:Y:S01]  /*1fe80*/  HMMA.16816.F32 R48, R76.reuse, R90, R48 ;  /* 0x0000005a4c30723c */ /* 0x040fe20000001830 */
[----:B------:R-:W2:Y:S05]  /*1fe90*/  LDSM.16.MT88.4 R88, [R219+0xa000] ;  /* 0x00a00000db58783b */ /* 0x000eaa0000004200 */
[----:B------:R-:W2:Y:S02]  /*1fea0*/  MUFU.EX2 R118, R103 ;  /* 0x0000006700767308 */ /* 0x000ea40000000800 */
[-C--:B----4-:R-:W-:Y:S08]  /*1feb0*/  HMMA.16816.F32 R52, R76, R84.reuse, R52 ;  /* 0x000000544c34723c */ /* 0x090ff00000001834 */
[C---:B------:R-:W-:Y:S01]  /*1fec0*/  HMMA.16816.F32 R56, R80.reuse, R84, R56 ;  /* 0x000000545038723c */ /* 0x040fe20000001838 */
[----:B------:R-:W4:Y:S03]  /*1fed0*/  MUFU.EX2 R117, R104 ;  /* 0x0000006800757308 */ /* 0x000f260000000800 */
[----:B-1----:R-:W-:Y:S04]  /*1fee0*/  FFMA.FTZ R102, R106, c[0x0][0x23c], -R100 ;  /* 0x00008f006a667a23 */ /* 0x002fe80000010864 */
[-C--:B------:R-:W-:Y:S03]  /*1fef0*/  HMMA.16816.F32 R60, R80, R86.reuse, R60 ;  /* 0x00000056503c723c */ /* 0x080fe6000000183c */
[----:B------:R-:W-:Y:S04]  /*1ff00*/  MUFU.EX2 R106, R177 ;  /* 0x000000b1006a7308 */ /* 0x000fe80000000800 */
[----:B------:R-:W-:Y:S01]  /*1ff10*/  F2FP.PACK_AB R80, R171, R172 ;  /* 0x000000acab50723e */ /* 0x000fe200000000ff */
[----:B------:R-:W-:Y:S01]  /*1ff20*/  HMMA.16816.F32 R64, R76, R86, R64 ;  /* 0x000000564c40723c */ /* 0x000fe20000001840 */
[----:B------:R-:W-:Y:S01]  /*1ff30*/  F2FP.PACK_AB R82, R190, R170 ;  /* 0x000000aabe52723e */ /* 0x000fe200000000ff */
[----:B------:R-:W1:Y:S02]  /*1ff40*/  LDSM.16.MT88.4 R84, [R218+0xa000] ;  /* 0x00a00000da54783b */ /* 0x000e640000004200 */
[----:B------:R-:W-:Y:S01]  /*1ff50*/  F2FP.PACK_AB R81, R245, R168 ;  /* 0x000000a8f551723e */ /* 0x000fe200000000ff */
[----:B------:R-:W-:Y:S01]  /*1ff60*/  MUFU.EX2 R75, R102 ;  /* 0x00000066004b7308 */ /* 0x000fe20000000800 */
[----:B------:R-:W-:Y:S02]  /*1ff70*/  F2FP.PACK_AB R83, R182, R169 ;  /* 0x000000a9b653723e */ /* 0x000fe400000000ff */
[----:B------:R-:W-:Y:S04]  /*1ff80*/  F2FP.PACK_AB R76, R206, R205 ;  /* 0x000000cdce4c723e */ /* 0x000fe800000000ff */
[----:B------:R-:W-:Y:S02]  /*1ff90*/  F2FP.PACK_AB R77, R210, R204 ;  /* 0x000000ccd24d723e */ /* 0x000fe400000000ff */
[----:B------:R-:W-:Y:S01]  /*1ffa0*/  F2FP.PACK_AB R78, R202, R203 ;  /* 0x000000cbca4e723e */ /* 0x000fe200000000ff */
[----:B------:R-:W-:Y:S01]  /*1ffb0*/  MUFU.EX2 R104, R207 ;  /* 0x000000cf00687308 */ /* 0x000fe20000000800 */
[----:B------:R-:W-:Y:S07]  /*1ffc0*/  F2FP.PACK_AB R79, R191, R201 ;  /* 0x000000c9bf4f723e */ /* 0x000fee00000000ff */
[-C--:B------:R-:W-:Y:S02]  /*1ffd0*/  HMMA.16816.F32 R4, R76, R92.reuse, R4 ;  /* 0x0000005c4c04723c */ /* 0x080fe40000001804 */
[----:B------:R-:W-:Y:S06]  /*1ffe0*/  MUFU.EX2 R103, R200 ;  /* 0x000000c800677308 */ /* 0x000fec0000000800 */
        /* <DEDUP_REMOVED lines=36> */
[----:B------:R-:W2:Y:S03]  /*20230*/  LDSM.16.MT88.4 R92, [R219+0xb000] ;  /* 0x00b00000db5c783b */ /* 0x000ea60000004200 */
[----:B---3--:R-:W-:Y:S04]  /*20240*/  FFMA.FTZ R69, R0, R69, R209 ;  /* 0x0000004500457223 */ /* 0x008fe800000100d1 */
[-C--:B------:R-:W-:Y:S01]  /*20250*/  HMMA.16816.F32 R36, R76, R96.reuse, R36 ;  /* 0x000000604c24723c */ /* 0x080fe20000001824 */
[----:B------:R-:W-:Y:S03]  /*20260*/  FADD.FTZ R0, R136, R2 ;  /* 0x0000000288007221 */ /* 0x000fe60000010000 */
[----:B------:R-:W-:Y:S02]  /*20270*/  FFMA.FTZ R2, R115, c[0x0][0x23c], -R100 ;  /* 0x00008f0073027a23 */ /* 0x000fe40000010864 */
[----:B------:R-:W-:Y:S02]  /*20280*/  IMAD.MOV.U32 R209, RZ, RZ, R110 ;  /* 0x000000ffffd17224 */ /* 0x000fe400078e006e */
[C---:B------:R-:W-:Y:S01]  /*20290*/  HMMA.16816.F32 R40, R80.reuse, R96, R40 ;  /* 0x000000605028723c */ /* 0x040fe20000001828 */
[----:B------:R3:W-:Y:S03]  /*202a0*/  MUFU.EX2 R115, R2 ;  /* 0x0000000200737308 */ /* 0x0007e60000000800 */
[----:B------:R-:W-:Y:S04]  /*202b0*/  FFMA.FTZ R101, R209, c[0x0][0x23c], -R100 ;  /* 0x00008f00d1657a23 */ /* 0x000fe80000010864 */
[-C--:B------:R-:W-:Y:S03]  /*202c0*/  HMMA.16816.F32 R44, R80, R98.reuse, R44 ;  /* 0x00000062502c723c */ /* 0x080fe6000000182c */
[----:B------:R-:W-:Y:S05]  /*202d0*/  MUFU.EX2 R110, R165 ;  /* 0x000000a5006e7308 */ /* 0x000fea0000000800 */
[C---:B------:R-:W-:Y:S01]  /*202e0*/  HMMA.16816.F32 R48, R76.reuse, R98, R48 ;  /* 0x000000624c30723c */ /* 0x040fe20000001830 */
[----:B------:R-:W2:Y:S04]  /*202f0*/  LDSM.16.MT88.4 R96, [R217+0xb000] ;  /* 0x00b00000d960783b */ /* 0x000ea80000004200 */
[----:B------:R-:W-:Y:S03]  /*20300*/  MUFU.EX2 R101, R101 ;  /* 0x0000006500657308 */ /* 0x000fe60000000800 */
[-C--:B-1----:R-:W-:Y:S01]  /*20310*/  HMMA.16816.F32 R52, R76, R84.reuse, R52 ;  /* 0x000000544c34723c */ /* 0x082fe20000001834 */
[----:B---3--:R-:W-:Y:S03]  /*20320*/  FADD.FTZ R2, R137, R0 ;  /* 0x0000000089027221 */ /* 0x008fe60000010000 */
[----:B------:R-:W-:Y:S02]  /*20330*/  FFMA.FTZ R0, R114, c[0x0][0x23c], -R100 ;  /* 0x00008f0072007a23 */ /* 0x000fe40000010864 */
[----:B------:R-:W-:Y:S02]  /*20340*/  FADD.FTZ R2, R252, R2 ;  /* 0x00000002fc027221 */ /* 0x000fe40000010000 */
[C---:B------:R-:W-:Y:S01]  /*20350*/  HMMA.16816.F32 R56, R80.reuse, R84, R56 ;  /* 0x000000545038723c */ /* 0x040fe20000001838 */
[----:B------:R1:W3:Y:S03]  /*20360*/  MUFU.EX2 R125, R0 ;  /* 0x00000000007d7308 */ /* 0x0002e60000000800 */
[----:B------:R-:W-:Y:S04]  /*20370*/  FADD.FTZ R2, R193, R2 ;  /* 0x00000002c1027221 */ /* 0x000fe80000010000 */
[-C--:B------:R-:W-:Y:S01]  /*20380*/  HMMA.16816.F32 R60, R80, R86.reuse, R60 ;  /* 0x00000056503c723c */ /* 0x080fe2000000183c */
[----:B------:R-:W-:Y:S06]  /*20390*/  FADD.FTZ R2, R249, R2 ;  /* 0x00000002f9027221 */ /* 0x000fec0000010000 */
[----:B------:R-:W-:Y:S01]  /*203a0*/  F2FP.PACK_AB R80, R118, R119 ;  /* 0x000000777650723e */ /* 0x000fe200000000ff */
[----:B------:R-:W-:Y:S01]  /*203b0*/  HMMA.16816.F32 R64, R76, R86, R64 ;  /* 0x000000564c40723c */ /* 0x000fe20000001840 */
[----:B----4-:R-:W-:Y:S01]  /*203c0*/  F2FP.PACK_AB R82, R116, R117 ;  /* 0x000000757452723e */ /* 0x010fe200000000ff */
[----:B------:R-:W4:Y:S05]  /*203d0*/  LDSM.16.MT88.4 R84, [R218+0xb000] ;  /* 0x00b00000da54783b */ /* 0x000f2a0000004200 */
[----:B------:R-:W-:Y:S01]  /*203e0*/  F2FP.PACK_AB R76, R127, R128 ;  /* 0x000000807f4c723e */ /* 0x000fe200000000ff */
[--C-:B-1----:R-:W-:Y:S02]  /*203f0*/  FFMA.FTZ R0, R112, c[0x0][0x23c], -R100.reuse ;  /* 0x00008f0070007a23 */ /* 0x102fe40000010864 */
[----:B------:R-:W-:Y:S02]  /*20400*/  MUFU.EX2 R112, R166 ;  /* 0x000000a600707308 */ /* 0x000fe40000000800 */
[----:B------:R-:W-:Y:S02]  /*20410*/  F2FP.PACK_AB R77, R124, R126 ;  /* 0x0000007e7c4d723e */ /* 0x000fe400000000ff */
[----:B------:R-:W-:Y:S02]  /*20420*/  F2FP.PACK_AB R78, R122, R123 ;  /* 0x0000007b7a4e723e */ /* 0x000fe400000000ff */
[----:B------:R-:W-:Y:S02]  /*20430*/  F2FP.PACK_AB R79, R120, R121 ;  /* 0x00000079784f723e */ /* 0x000fe400000000ff */
[----:B---3--:R-:W-:Y:S02]  /*20440*/  F2FP.PACK_AB R81, R125, R115 ;  /* 0x000000737d51723e */ /* 0x008fe400000000ff */
[----:B------:R1:W-:Y:S03]  /*20450*/  MUFU.EX2 R113, R0 ;  /* 0x0000000000717308 */ /* 0x0003e60000000800 */
[-C--:B--2---:R-:W-:Y:S01]  /*20460*/  HMMA.16816.F32 R4, R76, R88.reuse, R4 ;  /* 0x000000584c04723c */ /* 0x084fe20000001804 */
[--C-:B-1----:R-:W-:Y:S06]  /*20470*/  FFMA.FTZ R0, R109, c[0x0][0x23c], -R100.reuse ;  /* 0x00008f006d007a23 */ /* 0x102fec0000010864 */
[----:B------:R-:W-:Y:S10]  /*20480*/  MUFU.EX2 R109, R167 ;  /* 0x000000a7006d7308 */ /* 0x000ff40000000800 */
[----:B------:R-:W1:Y:S02]  /*20490*/  MUFU.EX2 R114, R0 ;  /* 0x0000000000727308 */ /* 0x000e640000000800 */
[----:B-1----:R-:W-:Y:S01]  /*204a0*/  F2FP.PACK_AB R83, R114, R113 ;  /* 0x000000717253723e */ /* 0x002fe200000000ff */
[----:B------:R-:W-:Y:S02]  /*204b0*/  FADD.FTZ R0, R208, R69 ;  /* 0x00000045d0007221 */ /* 0x000fe40000010000 */
[----:B------:R-:W-:Y:S02]  /*204c0*/  FFMA.FTZ R69, R157, c[0x0][0x23c], -R100 ;  /* 0x00008f009d457a23 */ /* 0x000fe40000010864 */
[----:B------:R-:W-:Y:S02]  /*204d0*/  FADD.FTZ R0, R108, R0 ;  /* 0x000000006c007221 */ /* 0x000fe40000010000 */
[C---:B------:R-:W-:Y:S01]  /*204e0*/  HMMA.16816.F32 R8, R80.reuse, R88, R8 ;  /* 0x000000585008723c */ /* 0x040fe20000001808 */
[----:B------:R-:W-:Y:S01]  /*204f0*/  MUFU.EX2 R89, R163 ;  /* 0x000000a300597308 */ /* 0x000fe20000000800 */
[----:B------:R-:W-:Y:S02]  /*20500*/  FFMA.FTZ R100, R74, c[0x0][0x23c], -R100 ;  /* 0x00008f004a647a23 */ /* 0x000fe40000010864 */
[----:B------:R-:W-:Y:S02]  /*20510*/  FADD.FTZ R74, R144, R3 ;  /* 0x00000003904a7221 */ /* 0x000fe40000010000 */
[----:B------:R-:W1:Y:S01]  /*20520*/  LDSM.16.MT88.4 R144, [R216+0xb800] ;  /* 0x00b80000d890783b */ /* 0x000e620000004200 */
[----:B------:R-:W-:Y:S01]  /*20530*/  FADD.FTZ R0, R107, R0 ;  /* 0x000000006b007221 */ /* 0x000fe20000010000 */
[-C--:B------:R-:W-:Y:S01]  /*20540*/  HMMA.16816.F32 R12, R80, R90.reuse, R12 ;  /* 0x0000005a500c723c */ /* 0x080fe2000000180c */
[----:B------:R-:W-:Y:S02]  /*20550*/  FADD.FTZ R3, R154, R68 ;  /* 0x000000449a037221 */ /* 0x000fe40000010000 */
[----:B------:R-:W-:Y:S01]  /*20560*/  MUFU.EX2 R108, R178 ;  /* 0x000000b2006c7308 */ /* 0x000fe20000000800 */
[----:B------:R-:W-:Y:S01]  /*20570*/  FADD.FTZ R0, R197, R0 ;  /* 0x00000000c5007221 */ /* 0x000fe20000010000 */
[----:B------:R-:W-:Y:S01]  /*20580*/  F2FP.PACK_AB R197, R109, R110 ;  /* 0x0000006e6dc5723e */ /* 0x000fe200000000ff */
[----:B------:R-:W-:Y:S02]  /*20590*/  FADD.FTZ R74, R153, R74 ;  /* 0x0000004a994a7221 */ /* 0x000fe40000010000 */
[C---:B------:R-:W-:Y:S01]  /*205a0*/  HMMA.16816.F32 R16, R76.reuse, R90, R16 ;  /* 0x0000005a4c10723c */ /* 0x040fe20000001810 */
[----:B------:R-:W-:Y:S03]  /*205b0*/  FADD.FTZ R0, R194, R0 ;  /* 0x00000000c2007221 */ /* 0x000fe60000010000 */
[----:B------:R-:W-:Y:S01]  /*205c0*/  FADD.FTZ R3, R156, R3 ;  /* 0x000000039c037221 */ /* 0x000fe20000010000 */
[----:B------:R2:W3:Y:S01]  /*205d0*/  MUFU.EX2 R90, R162 ;  /* 0x000000a2005a7308 */ /* 0x0004e20000000800 */
[----:B------:R-:W-:Y:S02]  /*205e0*/  FADD.FTZ R0, R195, R0 ;  /* 0x00000000c3007221 */ /* 0x000fe40000010000 */
[-C--:B------:R-:W-:Y:S01]  /*205f0*/  HMMA.16816.F32 R20, R76, R92.reuse, R20 ;  /* 0x0000005c4c14723c */ /* 0x080fe20000001814 */
[----:B------:R-:W-:Y:S03]  /*20600*/  FADD.FTZ R3, R150, R3 ;  /* 0x0000000396037221 */ /* 0x000fe60000010000 */
[----:B------:R-:W-:Y:S01]  /*20610*/  FADD.FTZ R0, R196, R0 ;  /* 0x00000000c4007221 */ /* 0x000fe20000010000 */
[----:B------:R-:W-:Y:S01]  /*20620*/  F2FP.PACK_AB R196, R111, R112 ;  /* 0x000000706fc4723e */ /* 0x000fe200000000ff */
[----:B------:R-:W-:Y:S01]  /*20630*/  FADD.FTZ R3, R152, R3 ;  /* 0x0000000398037221 */ /* 0x000fe20000010000 */
[----:B------:R1:W-:Y:S01]  /*20640*/  MUFU.EX2 R107, R179 ;  /* 0x000000b3006b7308 */ /* 0x0003e20000000800 */
[C---:B------:R-:W-:Y:S01]  /*20650*/  HMMA.16816.F32 R24, R80.reuse, R92, R24 ;  /* 0x0000005c5018723c */ /* 0x040fe20000001818 */
[----:B------:R-:W-:Y:S03]  /*20660*/  FADD.FTZ R0, R192, R0 ;  /* 0x00000000c0007221 */ /* 0x000fe60000010000 */
[----:B------:R-:W-:Y:S01]  /*20670*/  F2FP.PACK_AB R192, R103, R104 ;  /* 0x0000006867c0723e */ /* 0x000fe200000000ff */
[----:B------:R-:W-:Y:S01]  /*20680*/  FADD.FTZ R0, R199, R0 ;  /* 0x00000000c7007221 */ /* 0x000fe20000010000 */
[----:B------:R-:W-:Y:S01]  /*20690*/  F2FP.PACK_AB R199, R105, R106 ;  /* 0x0000006a69c7723e */ /* 0x000fe200000000ff */
[----:B------:R-:W-:Y:S01]  /*206a0*/  FADD.FTZ R3, R214, R3 ;  /* 0x00000003d6037221 */ /* 0x000fe20000010000 */
[-C--:B------:R-:W-:Y:S01]  /*206b0*/  HMMA.16816.F32 R28, R80, R94.reuse, R28 ;  /* 0x0000005e501c723c */ /* 0x080fe2000000181c */
[----:B------:R-:W4:Y:S03]  /*206c0*/  MUFU.EX2 R100, R100 ;  /* 0x0000006400647308 */ /* 0x000f260000000800 */
[----:B------:R-:W-:Y:S01]  /*206d0*/  FADD.FTZ R68, R148, R0 ;  /* 0x0000000094447221 */ /* 0x000fe20000010000 */
[----:B--2---:R-:W2:Y:S01]  /*206e0*/  LDSM.16.MT88.4 R160, [R219+0xb800] ;  /* 0x00b80000dba0783b */ /* 0x004ea20000004200 */
[----:B---3--:R-:W-:Y:S01]  /*206f0*/  F2FP.PACK_AB R194, R89, R90 ;  /* 0x0000005a59c2723e */ /* 0x008fe200000000ff */
[----:B------:R-:W-:Y:S01]  /*20700*/  FADD.FTZ R3, R215, R3 ;  /* 0x00000003d7037221 */ /* 0x000fe20000010000 */
[C---:B------:R-:W-:Y:S01]  /*20710*/  HMMA.16816.F32 R32, R76.reuse, R94, R32 ;  /* 0x0000005e4c20723c */ /* 0x040fe20000001820 */
[----:B------:R-:W-:Y:S02]  /*20720*/  FADD.FTZ R68, R247, R68 ;  /* 0x00000044f7447221 */ /* 0x000fe40000010000 */
[----:B------:R3:W3:Y:S01]  /*20730*/  MUFU.EX2 R88, R69 ;  /* 0x0000004500587308 */ /* 0x0006e20000000800 */
[----:B------:R-:W-:Y:S01]  /*20740*/  FADD.FTZ R3, R205, R3 ;  /* 0x00000003cd037221 */ /* 0x000fe20000010000 */
[----:B-1----:R-:W1:Y:S03]  /*20750*/  LDSM.16.MT88.4 R176, [R217+0xb800] ;  /* 0x00b80000d9b0783b */ /* 0x002e660000004200 */
[-C--:B------:R-:W-:Y:S08]  /*20760*/  HMMA.16816.F32 R36, R76, R96.reuse, R36 ;  /* 0x000000604c24723c */ /* 0x080ff00000001824 */
[C---:B------:R-:W-:Y:S01]  /*20770*/  HMMA.16816.F32 R40, R80.reuse, R96, R40 ;  /* 0x000000605028723c */ /* 0x040fe20000001828 */
[----:B----4-:R-:W-:Y:S07]  /*20780*/  F2FP.PACK_AB R195, R100, R75 ;  /* 0x0000004b64c3723e */ /* 0x010fee00000000ff */
[-C--:B------:R-:W-:Y:S01]  /*20790*/  HMMA.16816.F32 R44, R80, R98.reuse, R44 ;  /* 0x00000062502c723c */ /* 0x080fe2000000182c */
[----:B---3--:R-:W-:Y:S03]  /*207a0*/  FADD.FTZ R69, R248, R2 ;  /* 0x00000002f8457221 */ /* 0x008fe60000010000 */
[----:B------:R-:W-:Y:S01]  /*207b0*/  F2FP.PACK_AB R193, R101, R88 ;  /* 0x0000005865c1723e */ /* 0x000fe200000000ff */
[----:B------:R-:W-:Y:S03]  /*207c0*/  FADD.FTZ R2, R155, R74 ;  /* 0x0000004a9b027221 */ /* 0x000fe60000010000 */
[C---:B------:R-:W-:Y:S01]  /*207d0*/  HMMA.16816.F32 R48, R76.reuse, R98, R48 ;  /* 0x000000624c30723c */ /* 0x040fe20000001830 */
[----:B------:R-:W-:Y:S03]  /*207e0*/  FADD.FTZ R0, R250, R69 ;  /* 0x00000045fa007221 */ /* 0x000fe60000010000 */
[----:B------:R-:W-:Y:S02]  /*207f0*/  FADD.FTZ R2, R149, R2 ;  /* 0x0000000295027221 */ /* 0x000fe40000010000 */
[----:B------:R-:W-:Y:S01]  /*20800*/  FADD.FTZ R69, R198, R0 ;  /* 0x00000000c6457221 */ /* 0x000fe20000010000 */
[----:B------:R-:W-:Y:S01]  /*20810*/  F2FP.PACK_AB R198, R107, R108 ;  /* 0x0000006c6bc6723e */ /* 0x000fe200000000ff */
        /* <DEDUP_REMOVED lines=10> */
[----:B------:R-:W-:Y:S01]  /*208c0*/  HMMA.16816.F32 R64, R76, R86, R64 ;  /* 0x000000564c40723c */ /* 0x000fe20000001840 */
[----:B------:R-:W-:Y:S07]  /*208d0*/  FADD.FTZ R0, R245, R0 ;  /* 0x00000000f5007221 */ /* 0x000fee0000010000 */
[-C--:B------:R-:W-:Y:S07]  /*208e0*/  HMMA.16816.F32 R140, R196, R144.reuse, R4 ;  /* 0x00000090c48c723c */ /* 0x080fee0000001804 */
[----:B------:R-:W-:Y:S01]  /*208f0*/  FADD.FTZ R4, R164, R69 ;  /* 0x00000045a4047221 */ /* 0x000fe20000010000 */
[C---:B------:R-:W-:Y:S07]  /*20900*/  HMMA.16816.F32 R136, R192.reuse, R144, R8 ;  /* 0x00000090c088723c */ /* 0x040fee0000001808 */
[----:B------:R-:W-:Y:S01]  /*20910*/  FADD.FTZ R8, R175, R4 ;  /* 0x00000004af087221 */ /* 0x000fe20000010000 */
[-C--:B------:R-:W-:Y:S01]  /*20920*/  HMMA.16816.F32 R148, R192, R146.reuse, R12 ;  /* 0x00000092c094723c */ /* 0x080fe2000000180c */
[----:B------:R-:W-:Y:S01]  /*20930*/  FADD.FTZ R9, R212, R2 ;  /* 0x00000002d4097221 */ /* 0x000fe20000010000 */
[----:B------:R-:W3:Y:S02]  /*20940*/  LDSM.16.MT88.4 R4, [R218+0xb800] ;  /* 0x00b80000da04783b */ /* 0x000ee40000004200 */
        /* <DEDUP_REMOVED lines=43> */
[-C--:B---3--:R-:W-:Y:S01]  /*20c00*/  HMMA.16816.F32 R188, R196, R4.reuse, R52 ;  /* 0x00000004c4bc723c */ /* 0x088fe20000001834 */
        /* <DEDUP_REMOVED lines=29> */
[----:B------:R-:W-:Y:S02]  /*20de0*/  FADD.FTZ R0, R75, R0 ;  /* 0x000000004b007221 */ /* 0x000fe40000010000 */
[----:B------:R-:W-:Y:S01]  /*20df0*/  FADD.FTZ R2, R89, R2 ;  /* 0x0000000259027221 */ /* 0x000fe20000010000 */
[----:B------:R1:W-:Y:S01]  /*20e00*/  STL [R1+0xa0], R3 ;  /* 0x0000a00301007387 */ /* 0x0003e20000100800 */
[----:B------:R-:W-:Y:S02]  /*20e10*/  FADD.FTZ R0, R100, R0 ;  /* 0x0000000064007221 */ /* 0x000fe40000010000 */
[----:B------:R-:W-:Y:S01]  /*20e20*/  IMAD.MOV.U32 R134, RZ, RZ, R70 ;  /* 0x000000ffff867224 */ /* 0x000fe200078e0046 */
[----:B------:R2:W-:Y:S01]  /*20e30*/  STL [R1+0xa4], R2 ;  /* 0x0000a40201007387 */ /* 0x0005e20000100800 */
[----:B------:R-:W-:Y:S02]  /*20e40*/  IMAD.MOV.U32 R132, RZ, RZ, R72 ;  /* 0x000000ffff847224 */ /* 0x000fe400078e0048 */
[----:B------:R-:W-:Y:S01]  /*20e50*/  IMAD.MOV.U32 R133, RZ, RZ, R71 ;  /* 0x000000ffff857224 */ /* 0x000fe200078e0047 */
[----:B------:R2:W-:Y:S01]  /*20e60*/  STL [R1+0xa8], R0 ;  /* 0x0000a80001007387 */ /* 0x0005e20000100800 */
[----:B-1----:R-:W-:Y:S01]  /*20e70*/  IMAD.MOV.U32 R3, RZ, RZ, R73 ;  /* 0x000000ffff037224 */ /* 0x002fe200078e0049 */
[----:B--2--5:R-:W-:-:S05]  /*20e80*/  @P0 BRA `(.L_x_738) ;  /* 0xffff6a9000000947 */ /* 0x024fca000383ffff */
.L_x_737:
        /* <DEDUP_REMOVED lines=253> */
[----:B------:R2:W3:Y:S01]  /*21e60*/  LDS.128 R16, [R243] ;  /* 0x00000000f3107984 */ /* 0x0004e20000000c00 */
        /* <DEDUP_REMOVED lines=15> */
[----:B------:R-:W4:Y:S01]  /*21f60*/  S2R R3, SR_TID.X ;  /* 0x0000000000037919 */ /* 0x000f220000002100 */
[----:B------:R-:W-:-:S04]  /*21f70*/  SHF.R.S32.HI R2, RZ, 0x1f, R32 ;  /* 0x0000001fff027819 */ /* 0x000fc80000011420 */
[----:B------:R-:W-:-:S04]  /*21f80*/  LEA.HI R2, R2, R32, RZ, 0x2 ;  /* 0x0000002002027211 */ /* 0x000fc800078f10ff */
[----:B------:R-:W-:-:S05]  /*21f90*/  LOP3.LUT R2, R2, 0xffffffc, RZ, 0xc0, !PT ;  /* 0x0ffffffc02027812 */ /* 0x000fca00078ec0ff */
[----:B------:R-:W-:Y:S01]  /*21fa0*/  IMAD.IADD R2, R32, 0x1, -R2 ;  /* 0x0000000120027824 */ /* 0x000fe200078e0a02 */
[----:B----4-:R-:W-:-:S04]  /*21fb0*/  SHF.R.S32.HI R0, RZ, 0x1f, R3 ;  /* 0x0000001fff007819 */ /* 0x010fc80000011403 */
        /* <DEDUP_REMOVED lines=38> */
.L_x_742:
[----:B------:R-:W-:Y:S05]  /*22220*/  BSYNC B0 ;  /* 0x0000000000007941 */ /* 0x000fea0003800000 */
.L_x_741:
[----:B----4-:R-:W4:Y:S01]  /*22230*/  LDL.LU.64 R4, [R1+0xb8] ;  /* 0x0000b80001047983 */ /* 0x010f220000300a00 */
[----:B------:R-:W-:Y:S01]  /*22240*/  LEA.HI R12, R43, R42, RZ, 0x3 ;  /* 0x0000002a2b0c7211 */ /* 0x000fe200078f18ff */
[----:B------:R-:W-:Y:S01]  /*22250*/  UIMAD UR10, UR10, -0x80, UR35 ;  /* 0xffffff800a0a78a4 */ /* 0x000fe2000f8e0223 */
[----:B------:R-:W-:Y:S01]  /*22260*/  BSSY B0, `(.L_x_743) ;  /* 0x0000021000007945 */ /* 0x000fe20003800000 */
[----:B------:R-:W3:Y:S01]  /*22270*/  S2R R3, SR_TID.X ;  /* 0x0000000000037919 */ /* 0x000ee20000002100 */
[----:B------:R-:W-:Y:S02]  /*22280*/  USHF.R.S32.HI UR6, URZ, 0x1f, UR11 ;  /* 0x0000001f3f067899 */ /* 0x000fe4000801140b */
[----:B------:R-:W-:Y:S01]  /*22290*/  ULDC.64 UR4, c[0x0][0x1f0] ;  /* 0x00007c0000047ab9 */ /* 0x000fe20000000a00 */
[----:B------:R-:W2:Y:S01]  /*222a0*/  S2R R10, SR_CTAID.Z ;  /* 0x00000000000a7919 */ /* 0x000ea20000002700 */
[----:B------:R-:W-:-:S04]  /*222b0*/  UIMAD UR4, UR6, UR4, URZ ;  /* 0x00000004060472a4 */ /* 0x000fc8000f8e023f */
[----:B------:R-:W-:Y:S01]  /*222c0*/  UIMAD UR4, UR11, UR5, UR4 ;  /* 0x000000050b0472a4 */ /* 0x000fe2000f8e0204 */
[----:B---3--:R-:W-:-:S04]  /*222d0*/  SHF.R.S32.HI R2, RZ, 0x1f, R3 ;  /* 0x0000001fff027819 */ /* 0x008fc80000011403 */
        /* <DEDUP_REMOVED lines=13> */
[----:B--2---:R-:W-:-:S04]  /*223b0*/  IMAD.WIDE.U32 R10, R10, c[0x0][0x1f0], R4 ;  /* 0x00007c000a0a7a25 */ /* 0x004fc800078e0004 */
        /* <DEDUP_REMOVED lines=11> */
.L_x_744:
[----:B------:R-:W-:Y:S05]  /*22470*/  BSYNC B0 ;  /* 0x0000000000007941 */ /* 0x000fea0003800000 */
.L_x_743:
[----:B------:R-:W-:Y:S01]  /*22480*/  LEA.HI.SX32 R0, R12, 0x10, 0x1d ;  /* 0x000000100c007811 */ /* 0x000fe200078feaff */
[----:B------:R-:W-:Y:S03]  /*22490*/  BSSY B0, `(.L_x_745) ;  /* 0x000000e000007945 */ /* 0x000fe60003800000 */
[----:B------:R-:W-:-:S13]  /*224a0*/  ISETP.GE.OR P0, PT, R0, UR10, P1 ;  /* 0x0000000a00007c0c */ /* 0x000fda0008f06670 */
[----:B------:R-:W-:Y:S05]  /*224b0*/  @P0 BRA `(.L_x_746) ;  /* 0x000000b000000947 */ /* 0x000fea0003800000 */
[----:B--2---:R-:W-:Y:S01]  /*224c0*/  IADD3 R4, P0, R6, 0x10, RZ ;  /* 0x0000001006047810 */ /* 0x004fe20007f1e0ff */
        /* <DEDUP_REMOVED lines=10> */
.L_x_746:
[----:B------:R-:W-:Y:S05]  /*22570*/  BSYNC B0 ;  /* 0x0000000000007941 */ /* 0x000fea0003800000 */
.L_x_745:
        /* <DEDUP_REMOVED lines=15> */
.L_x_748:
[----:B------:R-:W-:Y:S05]  /*22670*/  BSYNC B0 ;  /* 0x0000000000007941 */ /* 0x000fea0003800000 */
.L_x_747:
        /* <DEDUP_REMOVED lines=15> */
.L_x_750:
[----:B------:R-:W-:Y:S05]  /*22770*/  BSYNC B0 ;  /* 0x0000000000007941 */ /* 0x000fea0003800000 */
.L_x_749:
[----:B------:R-:W-:Y:S01]  /*22780*/  LEA.HI.SX32 R0, R12, 0x40, 0x1d ;  /* 0x000000400c007811 */ /* 0x000fe200078feaff */
[----:B------:R-:W-:Y:S03]  /*22790*/  BSSY B0, `(.L_x_751) ;  /* 0x000000e000007945 */ /* 0x000fe60003800000 */
[----:B------:R-:W-:-:S13]  /*227a0*/  ISETP.GE.OR P0, PT, R0, UR10, P1 ;  /* 0x0000000a00007c0c */ /* 0x000fda0008f06670 */
[----:B------:R-:W-:Y:S05]  /*227b0*/  @P0 BRA `(.L_x_752) ;  /* 0x000000b000000947 */ /* 0x000fea0003800000 */
[----:B-12---:R-:W-:Y:S01]  /*227c0*/  IADD3 R4, P0, R6, 0x40, RZ ;  /* 0x0000004006047810 */ /* 0x006fe20007f1e0ff */
        /* <DEDUP_REMOVED lines=10> */
.L_x_752:
[----:B------:R-:W-:Y:S05]  /*22870*/  BSYNC B0 ;  /* 0x0000000000007941 */ /* 0x000fea0003800000 */
.L_x_751:
        /* <DEDUP_REMOVED lines=15> */
.L_x_754:
[----:B------:R-:W-:Y:S05]  /*22970*/  BSYNC B0 ;  /* 0x0000000000007941 */ /* 0x000fea0003800000 */
.L_x_753:
        /* <DEDUP_REMOVED lines=15> */
.L_x_756:
[----:B------:R-:W-:Y:S05]  /*22a70*/  BSYNC B0 ;  /* 0x0000000000007941 */ /* 0x000fea0003800000 */
.L_x_755:
[----:B------:R-:W-:-:S04]  /*22a80*/  LEA.HI.SX32 R0, R12, 0x70, 0x1d ;  /* 0x000000700c007811 */ /* 0x000fc800078feaff */
[----:B------:R-:W-:-:S13]  /*22a90*/  ISETP.GE.OR P0, PT, R0, UR10, P1 ;  /* 0x0000000a00007c0c */ /* 0x000fda0008f06670 */
[----:B------:R-:W-:Y:S05]  /*22aa0*/  @P0 EXIT ;  /* 0x000000000000094d */ /* 0x000fea0003800000 */
[----:B------:R-:W-:Y:S01]  /*22ab0*/  IADD3 R6, P0, R6, 0x70, RZ ;  /* 0x0000007006067810 */ /* 0x000fe20007f1e0ff */
        /* <DEDUP_REMOVED lines=11> */
.L_x_757:
        /* <DEDUP_REMOVED lines=9> */
.L_x_2123:


//--------------------- .text._ZN5flash16flash_fwd_kernelI23Flash_fwd_kernel_traitsILi64ELi128ELi128ELi4ELb0ELb0EN7cutlass6half_tE19Flash_kernel_traitsILi64ELi128ELi128ELi4ES3_EELb0ELb0ELb1ELb1ELb0ELb0ELb0ELb0EEEvNS_16Flash_fwd_paramsE --------------------------
	.section	.text._ZN5flash16flash_fwd_kernelI23Flash_fwd_kernel_traitsILi64ELi128ELi128ELi4ELb0ELb0EN7cutlass6half_tE19Flash_kernel_traitsILi64ELi128ELi128ELi4ES3_EELb0ELb0ELb1ELb1ELb0ELb0ELb0ELb0EEEvNS_16Flash_fwd_paramsE,"ax",@progbits
	.sectioninfo	@"SHI_REGISTERS=255"
	.align	128
        .global         _ZN5flash16flash_fwd_kernelI23Flash_fwd_kernel_traitsILi64ELi128ELi128ELi4ELb0ELb0EN7cutlass6half_tE19Flash_kernel_traitsILi64ELi128ELi128ELi4ES3_EELb0ELb0ELb1ELb1ELb0ELb0ELb0ELb0EEEvNS_16Flash_fwd_paramsE
        .type           _ZN5flash16flash_fwd_kernelI23Flash_fwd_kernel_traitsILi64ELi128ELi128ELi4ELb0ELb0EN7cutlass6half_tE19Flash_kernel_traitsILi64ELi128ELi128ELi4ES3_EELb0ELb0ELb1ELb1ELb0ELb0ELb0ELb0EEEvNS_16Flash_fwd_paramsE,@function
        .size           _ZN5flash16flash_fwd_kernelI23Flash_fwd_kernel_traitsILi64ELi128ELi128ELi4ELb0ELb0EN7cutlass6half_tE19Flash_kernel_traitsILi64ELi128ELi128ELi4ES3_EELb0ELb0ELb1ELb1ELb0ELb0ELb0ELb0EEEvNS_16Flash_fwd_paramsE,(.L_x_2124 - _ZN5flash16flash_fwd_kernelI23Flash_fwd_kernel_traitsILi64ELi128ELi128ELi4ELb0ELb0EN7cutlass6half_tE19Flash_kernel_traitsILi64ELi128ELi128ELi4ES3_EELb0ELb0ELb1ELb1ELb0ELb0ELb0ELb0EEEvNS_16Flash_fwd_paramsE)
        .other          _ZN5flash16flash_fwd_kernelI23Flash_fwd_kernel_traitsILi64ELi128ELi128ELi4ELb0ELb0EN7cutlass6half_tE19Flash_kernel_traitsILi64ELi128ELi128ELi4ES3_EELb0ELb0ELb1ELb1ELb0ELb0ELb0ELb0EEEvNS_16Flash_fwd_paramsE,@"STO_CUDA_ENTRY STV_DEFAULT"
_ZN5flash16flash_fwd_kernelI23Flash_fwd_kernel_traitsILi64ELi128ELi128ELi4ELb0ELb0EN7cutlass6half_tE19Flash_kernel_traitsILi64ELi128ELi128ELi4ES3_EELb0ELb0ELb1ELb1ELb0ELb0ELb0ELb0EEEvNS_16Flash_fwd_paramsE:
.text._ZN5flash16flash_fwd_kernelI23Flash_fwd_kernel_traitsILi64ELi128ELi128ELi4ELb0ELb0EN7cutlass6half_tE19Flash_kernel_traitsILi64ELi128ELi128ELi4ES3_EELb0ELb0ELb1ELb1ELb0ELb0ELb0ELb0EEEvNS_16Flash_fwd_paramsE:
        /* <DEDUP_REMOVED lines=56> */
.L_x_758:
[----:B-1----:R-:W-:Y:S02]  /*0380*/  ULDC UR7, c[0x0][0x218] ;  /* 0x0000860000077ab9 */ /* 0x002fe40000000800 */
.L_x_759:
        /* <DEDUP_REMOVED lines=49> */
[----:B------:R-:W-:Y:S01]  /*06a0*/  ULDC.U8 UR13, c[0x0][0x329] ;  /* 0x0000ca40000d7ab9 */ /* 0x000fe20000000000 */
[----:B------:R-:W-:Y:S01]  /*06b0*/  LEA.HI R4, R4, R26, RZ, 0x3 ;  /* 0x0000001a04047211 */ /* 0x000fe200078f18ff */
[----:B------:R-:W-:Y:S01]  /*06c0*/  USHF.R.S32.HI UR9, URZ, 0x1f, UR18 ;  /* 0x0000001f3f097899 */ /* 0x000fe20008011412 */
[----:B------:R-:W-:Y:S01]  /*06d0*/  BSSY B0, `(.L_x_761) ;  /* 0x0000041000007945 */ /* 0x000fe20003800000 */
[----:B------:R-:W-:Y:S01]  /*06e0*/  UISETP.NE.AND UP1, UPT, UR13, URZ, UPT ;  /* 0x0000003f0d00728c */ /* 0x000fe2000bf25270 */
[----:B------:R-:W-:Y:S01]  /*06f0*/  LOP3.LUT R0, R4, 0xfffffff8, RZ, 0xc0, !PT ;  /* 0xfffffff804007812 */ /* 0x000fe200078ec0ff */
[----:B------:R-:W-:Y:S01]  /*0700*/  ULDC.64 UR6, c[0x0][0x1e0] ;  /* 0x0000780000067ab9 */ /* 0x000fe20000000a00 */
[----:B------:R-:W-:Y:S01]  /*0710*/  SHF.R.S32.HI R4, RZ, 0x3, R4 ;  /* 0x00000003ff047819 */ /* 0x000fe20000011404 */
[----:B------:R-:W-:-:S02]  /*0720*/  @UP0 UIMAD.WIDE.U32 UR16, UR32, UR4, URZ ;  /* 0x00000004201002a5 */ /* 0x000fc4000f8e003f */
[----:B------:R-:W-:Y:S01]  /*0730*/  @!UP0 USHF.R.S32.HI UR10, URZ, 0x1f, UR12 ;  /* 0x0000001f3f0a8899 */ /* 0x000fe2000801140c */
[----:B------:R-:W-:Y:S01]  /*0740*/  IMAD.IADD R14, R26, 0x1, -R0 ;  /* 0x000000011a0e7824 */ /* 0x000fe200078e0a00 */
[----:B------:R-:W-:Y:S01]  /*0750*/  @UP0 UIMAD UR8, UR32, UR5, UR17 ;  /* 0x00000005200802a4 */ /* 0x000fe2000f8e0211 */
[----:B------:R-:W-:Y:S01]  /*0760*/  SHF.R.S32.HI R5, RZ, 0x1f, R4 ;  /* 0x0000001fff057819 */ /* 0x000fe20000011404 */
[----:B------:R-:W-:Y:S01]  /*0770*/  ULDC.U8 UR15, c[0x0][0x328] ;  /* 0x0000ca00000f7ab9 */ /* 0x000fe20000000000 */
[----:B------:R-:W-:Y:S01]  /*0780*/  IMAD.SHL.U32 R0, R14, 0x8, RZ ;  /* 0x000000080e007824 */ /* 0x000fe200078e00ff */
[----:B------:R-:W-:Y:S02]  /*0790*/  ULDC.64 UR4, c[0x0][0x1f0] ;  /* 0x00007c0000047ab9 */ /* 0x000fe40000000a00 */
[----:B------:R-:W-:Y:S02]  /*07a0*/  UIMAD UR4, UR9, UR4, URZ ;  /* 0x00000004090472a4 */ /* 0x000fe4000f8e023f */
[----:B------:R-:W-:Y:S01]  /*07b0*/  @!UP0 UIMAD UR9, UR10, UR6, URZ ;  /* 0x000000060a0982a4 */ /* 0x000fe2000f8e023f */
[----:B------:R-:W-:Y:S01]  /*07c0*/  ISETP.GE.AND P1, PT, R0, c[0x0][0x220], PT ;  /* 0x0000880000007a0c */ /* 0x000fe20003f26270 */
[----:B------:R-:W-:-:S02]  /*07d0*/  @!UP0 UIMAD.WIDE.U32 UR10, UR12, UR6, URZ ;  /* 0x000000060c0a82a5 */ /* 0x000fc4000f8e003f */
[----:B------:R-:W-:Y:S02]  /*07e0*/  UISETP.NE.AND UP2, UPT, UR15, URZ, UPT ;  /* 0x0000003f0f00728c */ /* 0x000fe4000bf45270 */
[----:B------:R-:W-:Y:S02]  /*07f0*/  @!UP0 UIMAD UR9, UR12, UR7, UR9 ;  /* 0x000000070c0982a4 */ /* 0x000fe4000f8e0209 */
[----:B------:R-:W-:Y:S02]  /*0800*/  UISETP.NE.OR UP3, UPT, UR13, URZ, !UP2 ;  /* 0x0000003f0d00728c */ /* 0x000fe4000d765670 */
[----:B------:R-:W-:Y:S02]  /*0810*/  ULDC UR7, c[0x0][0x214] ;  /* 0x0000850000077ab9 */ /* 0x000fe40000000800 */
[----:B------:R-:W-:Y:S02]  /*0820*/  @UP1 ULDC UR17, c[0x0][0x210] ;  /* 0x0000840000111ab9 */ /* 0x000fe40000000800 */
[----:B------:R-:W-:-:S02]  /*0830*/  ULDC UR6, c[0x0][0x234] ;  /* 0x00008d0000067ab9 */ /* 0x000fc40000000800 */
[----:B------:R-:W-:Y:S02]  /*0840*/  @!UP0 UMOV UR16, UR10 ;  /* 0x0000000a00108c82 */ /* 0x000fe40008000000 */
[----:B------:R-:W-:Y:S01]  /*0850*/  @UP1 UIMAD UR10, UR17, UR7, URZ ;  /* 0x00000007110a12a4 */ /* 0x000fe2000f8e023f */
[----:B------:R-:W-:Y:S01]  /*0860*/  IADD3 R2, P0, R0, UR16, RZ ;  /* 0x0000001000027c10 */ /* 0x000fe2000ff1e0ff */
[----:B------:R-:W-:Y:S02]  /*0870*/  @!UP1 USEL UR10, UR7, UR6, !UP2 ;  /* 0x00000006070a9287 */ /* 0x000fe4000d000000 */
[----:B------:R-:W-:Y:S02]  /*0880*/  UIMAD UR5, UR18, UR5, UR4 ;  /* 0x00000005120572a4 */ /* 0x000fe4000f8e0204 */
[----:B------:R-:W-:Y:S02]  /*0890*/  @UP1 UMOV UR13, 0x1 ;  /* 0x00000001000d1882 */ /* 0x000fe40000000000 */
[----:B------:R-:W-:-:S02]  /*08a0*/  ULDC UR4, c[0x0][0x1c0] ;  /* 0x0000700000047ab9 */ /* 0x000fc40000000800 */
[----:B------:R-:W-:Y:S02]  /*08b0*/  @!UP1 UIMAD UR13, UR10, UR4, URZ ;  /* 0x000000040a0d92a4 */ /* 0x000fe4000f8e023f */
[----:B------:R-:W-:Y:S02]  /*08c0*/  @!UP0 UIADD3 UR8, UR11, UR9, URZ ;  /* 0x000000090b088290 */ /* 0x000fe4000fffe03f */
[----:B------:R-:W-:Y:S02]  /*08d0*/  UIADD3 UR36, -UR14, UR36, URZ ;  /* 0x000000240e247290 */ /* 0x000fe4000fffe13f */
[----:B------:R-:W-:Y:S02]  /*08e0*/  @!UP3 UIMAD UR17, UR12, UR7, URZ ;  /* 0x000000070c11b2a4 */ /* 0x000fe4000f8e023f */
[----:B------:R-:W-:Y:S01]  /*08f0*/  UIMAD UR13, UR12, UR13, URZ ;  /* 0x0000000d0c0d72a4 */ /* 0x000fe2000f8e023f */
[----:B------:R-:W-:Y:S01]  /*0900*/  LEA.HI.X.SX32 R3, R0, UR8, 0x1, P0 ;  /* 0x0000000800037c11 */ /* 0x000fe200080f0eff */
[----:B------:R-:W-:Y:S01]  /*0910*/  @!UP3 USEL UR17, UR17, UR32, !UP0 ;  /* 0x000000201111b287 */ /* 0x000fe2000c000000 */
[C---:B------:R-:W-:Y:S01]  /*0920*/  ISETP.GE.OR P0, PT, R4.reuse, UR36, P1 ;  /* 0x0000002404007c0c */ /* 0x040fe20008f06670 */
[----:B------:R-:W-:Y:S01]  /*0930*/  USEL UR13, UR13, URZ, UP3 ;  /* 0x0000003f0d0d7287 */ /* 0x000fe20009800000 */
[----:B------:R-:W-:Y:S01]  /*0940*/  ISETP.GE.AND P4, PT, R4, UR36, PT ;  /* 0x0000002404007c0c */ /* 0x000fe2000bf86270 */
[----:B------:R-:W-:Y:S01]  /*0950*/  @UP1 ULDC UR15, c[0x0][0x210] ;  /* 0x00008400000f1ab9 */ /* 0x000fe20000000800 */
[----:B-1----:R-:W-:Y:S01]  /*0960*/  IMAD.WIDE.U32 R8, R8, c[0x0][0x1f0], R2 ;  /* 0x00007c0008087a25 */ /* 0x002fe200078e0002 */
[----:B------:R-:W-:-:S02]  /*0970*/  @!UP1 UMOV UR15, 0x1 ;  /* 0x00000001000f9882 */ /* 0x000fc40000000000 */
[----:B------:R-:W-:Y:S01]  /*0980*/  UIMAD UR13, UR18, UR10, UR13 ;  /* 0x0000000a120d72a4 */ /* 0x000fe2000f8e020d */
[----:B------:R-:W-:Y:S01]  /*0990*/  IMAD.U32 R2, RZ, RZ, UR33 ;  /* 0x00000021ff027e24 */ /* 0x000fe2000f8e00ff */
[----:B------:R-:W-:Y:S01]  /*09a0*/  UIMAD UR14, UR14, UR15, URZ ;  /* 0x0000000f0e0e72a4 */ /* 0x000fe2000f8e023f */
[----:B------:R-:W-:Y:S01]  /*09b0*/  IADD3 R7, R9, UR5, RZ ;  /* 0x0000000509077c10 */ /* 0x000fe2000fffe0ff */
[----:B------:R-:W-:Y:S01]  /*09c0*/  UMOV UR20, URZ ;  /* 0x0000003f00147c82 */ /* 0x000fe20008000000 */
[----:B------:R-:W-:Y:S01]  /*09d0*/  IMAD.WIDE R2, R2, 0x80, R4 ;  /* 0x0000008002027825 */ /* 0x000fe200078e0204 */
[----:B------:R-:W-:Y:S02]  /*09e0*/  @!UP3 UMOV UR20, UR17 ;  /* 0x000000110014bc82 */ /* 0x000fe40008000000 */
[----:B------:R-:W-:Y:S02]  /*09f0*/  UMOV UR21, URZ ;  /* 0x0000003f00157c82 */ /* 0x000fe40008000000 */
[----:B------:R-:W-:-:S02]  /*0a00*/  USHF.R.S32.HI UR6, URZ, 0x1f, UR13 ;  /* 0x0000001f3f067899 */ /* 0x000fc4000801140d */
        /* <DEDUP_REMOVED lines=13> */
.L_x_762:
[----:B------:R-:W-:Y:S05]  /*0ae0*/  BSYNC B0 ;  /* 0x0000000000007941 */ /* 0x000fea0003800000 */
.L_x_761:
        /* <DEDUP_REMOVED lines=16> */
.L_x_764:
[----:B------:R-:W-:Y:S05]  /*0bf0*/  BSYNC B0 ;  /* 0x0000000000007941 */ /* 0x000fea0003800000 */
.L_x_763:
        /* <DEDUP_REMOVED lines=17> */
.L_x_766:
[----:B------:R-:W-:Y:S05]  /*0d10*/  BSYNC B0 ;  /* 0x0000000000007941 */ /* 0x000fea0003800000 */
.L_x_765:
        /* <DEDUP_REMOVED lines=16> */
.L_x_768:
[----:B------:R-:W-:Y:S05]  /*0e20*/  BSYNC B0 ;  /* 0x0000000000007941 */ /* 0x000fea0003800000 */
.L_x_767:
        /* <DEDUP_REMOVED lines=17> */
.L_x_770:
[----:B------:R-:W-:Y:S05]  /*0f40*/  BSYNC B0 ;  /* 0x0000000000007941 */ /* 0x000fea0003800000 */
.L_x_769:
        /* <DEDUP_REMOVED lines=17> */
.L_x_772:
[----:B------:R-:W-:Y:S05]  /*1060*/  BSYNC B0 ;  /* 0x0000000000007941 */ /* 0x000fea0003800000 */
.L_x_771:
        /* <DEDUP_REMOVED lines=16> */
.L_x_774:
[----:B------:R-:W-:Y:S05]  /*1170*/  BSYNC B0 ;  /* 0x0000000000007941 */ /* 0x000fea0003800000 */
.L_x_773:
        /* <DEDUP_REMOVED lines=15> */
.L_x_776:
[----:B------:R-:W-:Y:S05]  /*1270*/  BSYNC B0 ;  /* 0x0000000000007941 */ /* 0x000fea0003800000 */
.L_x_775:
        /* <DEDUP_REMOVED lines=69> */
.L_x_760:
        /* <DEDUP_REMOVED lines=24> */
[----:B------:R-:W-:-:S02]  /*1850*/  UIMAD.WIDE.U32 UR20, UR6, UR4, URZ ;  /* 0x00000004061472a5 */ /* 0x000fc4000f8e003f */
[----:B------:R-:W-:Y:S02]  /*1860*/  UIMAD UR11, UR6, UR5, UR11 ;  /* 0x00000005060b72a4 */ /* 0x000fe4000f8e020b */
[----:B------:R-:W-:Y:S02]  /*1870*/  USHF.R.S32.HI UR10, URZ, 0x1f, UR12 ;  /* 0x0000001f3f0a7899 */ /* 0x000fe4000801140c */
[----:B------:R-:W-:Y:S02]  /*1880*/  ULDC.64 UR4, c[0x0][0x180] ;  /* 0x0000600000047ab9 */ /* 0x000fe40000000a00 */
[----:B------:R-:W-:Y:S02]  /*1890*/  UIADD3 UR21, UR21, UR11, URZ ;  /* 0x0000000b15157290 */ /* 0x000fe4000fffe03f */
[----:B------:R-:W-:Y:S02]  /*18a0*/  UIMAD UR10, UR10, UR4, URZ ;  /* 0x000000040a0a72a4 */ /* 0x000fe4000f8e023f */
[----:B------:R-:W-:-:S02]  /*18b0*/  UIMAD.WIDE.U32 UR20, UR12, UR4, UR20 ;  /* 0x000000040c1472a5 */ /* 0x000fc4000f8e0014 */
[----:B------:R-:W-:-:S04]  /*18c0*/  UIMAD UR10, UR12, UR5, UR10 ;  /* 0x000000050c0a72a4 */ /* 0x000fc8000f8e020a */
[----:B------:R-:W-:Y:S02]  /*18d0*/  UIADD3 UR10, UR21, UR10, URZ ;  /* 0x0000000a150a7290 */ /* 0x000fe4000fffe03f */
.L_x_777:
        /* <DEDUP_REMOVED lines=45> */
.L_x_778:
[----:B------:R-:W-:Y:S01]  /*1bb0*/  SHF.R.S32.HI R19, RZ, 0x1f, R26 ;  /* 0x0000001fff137819 */ /* 0x000fe2000001141a */
[----:B------:R-:W1:Y:S01]  /*1bc0*/  S2R R10, SR_CTAID.Z ;  /* 0x00000000000a7919 */ /* 0x000e620000002700 */
[----:B------:R-:W-:Y:S01]  /*1bd0*/  UIADD3 UR6, -UR14, UR36, URZ ;  /* 0x000000240e067290 */ /* 0x000fe2000fffe13f */
[----:B------:R-:W-:Y:S01]  /*1be0*/  IMAD.U32 R6, RZ, RZ, UR33 ;  /* 0x00000021ff067e24 */ /* 0x000fe2000f8e00ff */
[CC--:B------:R-:W-:Y:S01]  /*1bf0*/  LEA.HI R0, R19.reuse, R26.reuse, RZ, 0x3 ;  /* 0x0000001a13007211 */ /* 0x0c0fe200078f18ff */
[----:B------:R-:W-:Y:S01]  /*1c00*/  ULDC.64 UR4, c[0x0][0x1a8] ;  /* 0x00006a0000047ab9 */ /* 0x000fe20000000a00 */
[CC--:B------:R-:W-:Y:S01]  /*1c10*/  LEA.HI R4, R19.reuse, R26.reuse, RZ, 0x6 ;  /* 0x0000001a13047211 */ /* 0x0c0fe200078f30ff */
        /* <DEDUP_REMOVED lines=42> */
.L_x_780:
[----:B------:R-:W-:Y:S05]  /*1ec0*/  BSYNC B0 ;  /* 0x0000000000007941 */ /* 0x000fea0003800000 */
.L_x_779:
        /* <DEDUP_REMOVED lines=21> */
.L_x_782:
[----:B------:R-:W-:Y:S05]  /*2020*/  BSYNC B0 ;  /* 0x0000000000007941 */ /* 0x000fea0003800000 */
.L_x_781:
        /* <DEDUP_REMOVED lines=21> */
.L_x_784:
[----:B------:R-:W-:Y:S05]  /*2180*/  BSYNC B0 ;  /* 0x0000000000007941 */ /* 0x000fea0003800000 */
.L_x_783:
        /* <DEDUP_REMOVED lines=21> */
.L_x_786:
[----:B------:R-:W-:Y:S05]  /*22e0*/  BSYNC B0 ;  /* 0x0000000000007941 */ /* 0x000fea0003800000 */
.L_x_785:
        /* <DEDUP_REMOVED lines=21> */
.L_x_788:
[----:B------:R-:W-:Y:S05]  /*2440*/  BSYNC B0 ;  /* 0x0000000000007941 */ /* 0x000fea0003800000 */
.L_x_787:
        /* <DEDUP_REMOVED lines=21> */
.L_x_790:
[----:B------:R-:W-:Y:S05]  /*25a0*/  BSYNC B0 ;  /* 0x0000000000007941 */ /* 0x000fea0003800000 */
.L_x_789:
        /* <DEDUP_REMOVED lines=21> */
.L_x_792:
[----:B------:R-:W-:Y:S05]  /*2700*/  BSYNC B0 ;  /* 0x0000000000007941 */ /* 0x000fea0003800000 */
.L_x_791:
        /* <DEDUP_REMOVED lines=25> */
.L_x_794:
[----:B------:R-:W-:Y:S05]  /*28a0*/  BSYNC B0 ;  /* 0x0000000000007941 */ /* 0x000fea0003800000 */
.L_x_793:
        /* <DEDUP_REMOVED lines=12> */
[----:B------:R-:W-:Y:S01]  /*2970*/  IMAD R0, R14, c[0x0][0x1a4], R0 ;  /* 0x000069000e007a24 */ /* 0x000fe200078e0200 */
        /* <DEDUP_REMOVED lines=46> */
.L_x_796:
[----:B------:R-:W-:Y:S05]  /*2c60*/  BSYNC B0 ;  /* 0x0000000000007941 */ /* 0x000fea0003800000 */
.L_x_795:
        /* <DEDUP_REMOVED lines=17> */
.L_x_798:
[----:B------:R-:W-:Y:S05]  /*2d80*/  BSYNC B0 ;  /* 0x0000000000007941 */ /* 0x000fea0003800000 */
.L_x_797:
        /* <DEDUP_REMOVED lines=17> */
.L_x_800:
[----:B------:R-:W-:Y:S05]  /*2ea0*/  BSYNC B0 ;  /* 0x0000000000007941 */ /* 0x000fea0003800000 */
.L_x_799:
        /* <DEDUP_REMOVED lines=18> */
.L_x_802:
[----:B------:R-:W-:Y:S05]  /*2fd0*/  BSYNC B0 ;  /* 0x0000000000007941 */ /* 0x000fea0003800000 */
.L_x_801:
        /* <DEDUP_REMOVED lines=17> */
.L_x_804:
[----:B------:R-:W-:Y:S05]  /*30f0*/  BSYNC B0 ;  /* 0x0000000000007941 */ /* 0x000fea0003800000 */
.L_x_803:
        /* <DEDUP_REMOVED lines=19> */
.L_x_806:
[----:B------:R-:W-:Y:S05]  /*3230*/  BSYNC B0 ;  /* 0x0000000000007941 */ /* 0x000fea0003800000 */
.L_x_805:
        /* <DEDUP_REMOVED lines=19> */
.L_x_808:
[----:B------:R-:W-:Y:S05]  /*3370*/  BSYNC B0 ;  /* 0x0000000000007941 */ /* 0x000fea0003800000 */
.L_x_807:
        /* <DEDUP_REMOVED lines=18> */
.L_x_810:
[----:B------:R-:W-:Y:S05]  /*34a0*/  BSYNC B0 ;  /* 0x0000000000007941 */ /* 0x000fea0003800000 */
.L_x_809:
[----:B------:R-:W-:Y:S01]  /*34b0*/  ULDC.64 UR10, c[0x0][0x318] ;  /* 0x0000c600000a7ab9 */ /* 0x000fe20000000a00 */
[----:B------:R-:W0:Y:S01]  /*34c0*/  LDGDEPBAR ;  /* 0x00000000000079af */ /* 0x000e220000000000 */
[----:B------:R-:W-:Y:S01]  /*34d0*/  UISETP.NE.U32.AND UP1, UPT, URZ, UR10, UPT ;  /* 0x0000000a3f00728c */ /* 0x000fe2000bf25070 */
[----:B---3--:R-:W-:Y:S02]  /*34e0*/  IMAD.MOV.U32 R10, RZ, RZ, R32 ;  /* 0x000000ffff0a7224 */ /* 0x008fe400078e0020 */
[----:B------:R-:W-:Y:S01]  /*34f0*/  IMAD.MOV.U32 R11, RZ, RZ, R33 ;  /* 0x000000ffff0b7224 */ /* 0x000fe200078e0021 */
[----:B------:R-:W-:-:S03]  /*3500*/  UISETP.NE.AND.EX UP1, UPT, URZ, UR11, UPT, UP1 ;  /* 0x0000000b3f00728c */ /* 0x000fc6000bf25310 */
[----:B------:R-:W-:-:S03]  /*3510*/  ULDC.64 UR10, c[0x0][0x320] ;  /* 0x0000c800000a7ab9 */ /* 0x000fc60000000a00 */
        /* <DEDUP_REMOVED lines=8> */
[----:B------:R-:W-:Y:S02]  /*35a0*/  ULDC UR10, c[0x0][0x318] ;  /* 0x0000c600000a7ab9 */ /* 0x000fe40000000800 */
[----:B------:R-:W-:Y:S02]  /*35b0*/  @UP1 ULEA UR12, UP0, UR22, UR10, 0x2 ;  /* 0x0000000a160c1291 */ /* 0x000fe4000f80103f */
[----:B------:R-:W-:Y:S02]  /*35c0*/  @UP1 UIADD3 UR11, UR23, UR11, URZ ;  /* 0x0000000b170b1290 */ /* 0x000fe4000fffe03f */
[----:B------:R-:W-:Y:S02]  /*35d0*/  ULDC UR10, c[0x0][0x31c] ;  /* 0x0000c700000a7ab9 */ /* 0x000fe40000000800 */
[----:B------:R-:W-:Y:S01]  /*35e0*/  @UP1 ULEA.HI.X UR13, UR22, UR10, UR11, 0x2, UP0 ;  /* 0x0000000a160d1291 */ /* 0x000fe200080f140b */
[----:B-1----:R-:W-:-:S05]  /*35f0*/  IMAD.U32 R6, RZ, RZ, UR12 ;  /* 0x0000000cff067e24 */ /* 0x002fca000f8e00ff */
[----:B------:R-:W-:Y:S01]  /*3600*/  MOV R7, UR13 ;  /* 0x0000000d00077c02 */ /* 0x000fe20008000f00 */
[----:B------:R-:W1:Y:S01]  /*3610*/  @P0 MUFU.RCP R3, c[0x0][0x238] ;  /* 0x00008e0000030b08 */ /* 0x000e620000001000 */
[----:B------:R-:W-:Y:S01]  /*3620*/  ISETP.GE.AND P1, PT, R14, UR5, PT ;  /* 0x000000050e007c0c */ /* 0x000fe2000bf26270 */
[----:B------:R-:W-:Y:S02]  /*3630*/  ULDC.64 UR12, c[0x0][0x1a0] ;  /* 0x00006800000c7ab9 */ /* 0x000fe40000000a00 */
[----:B------:R3:W1:Y:S01]  /*3640*/  @P0 LDG.E R0, [R6.64] ;  /* 0x0000003406000981 */ /* 0x000662000c1e1900 */
[----:B------:R-:W-:Y:S01]  /*3650*/  MOV R10, R30 ;  /* 0x0000001e000a7202 */ /* 0x000fe20000000f00 */
[----:B------:R-:W-:Y:S01]  /*3660*/  USHF.L.U64.HI UR28, UR12, UR28, UR13 ;  /* 0x0000001c0c1c7299 */ /* 0x000fe2000801020d */
[----:B------:R-:W-:Y:S01]  /*3670*/  IMAD.SHL.U32 R26, R26, 0x2, RZ ;  /* 0x000000021a1a7824 */ /* 0x000fe200078e00ff */
[----:B------:R-:W-:Y:S01]  /*3680*/  BAR.SYNC.DEFER_BLOCKING 0x0 ;  /* 0x0000000000007b1d */ /* 0x000fe20000010000 */
[----:B------:R-:W-:-:S02]  /*3690*/  USHF.L.U32 UR29, UR12, 0x7, URZ ;  /* 0x000000070c1d7899 */ /* 0x000fc4000800063f */
[----:B------:R-:W-:Y:S01]  /*36a0*/  UIMAD UR11, UR28, UR9, URZ ;  /* 0x000000091c0b72a4 */ /* 0x000fe2000f8e023f */
[----:B------:R-:W-:Y:S02]  /*36b0*/  LOP3.LUT R244, R26, 0x6, RZ, 0xc0, !PT ;  /* 0x000000061af47812 */ /* 0x000fe400078ec0ff */
[----:B------:R2:W-:Y:S01]  /*36c0*/  STL.64 [R1+0x80], R10 ;  /* 0x0000800a01007387 */ /* 0x0005e20000100a00 */
[----:B------:R-:W-:Y:S01]  /*36d0*/  UIMAD UR19, UR19, UR29, UR11 ;  /* 0x0000001d131372a4 */ /* 0x000fe2000f8e020b */
[----:B------:R-:W-:Y:S01]  /*36e0*/  BSSY B0, `(.L_x_811) ;  /* 0x0000016000007945 */ /* 0x000fe20003800000 */
[----:B------:R-:W-:Y:S01]  /*36f0*/  UMOV UR35, URZ ;  /* 0x0000003f00237c82 */ /* 0x000fe20008000000 */
[----:B---3--:R-:W-:Y:S01]  /*3700*/  IMAD.U32 R6, RZ, RZ, UR9 ;  /* 0x00000009ff067e24 */ /* 0x008fe2000f8e00ff */
[----:B------:R2:W-:Y:S03]  /*3710*/  @P1 STS.128 [R246+0x8000], RZ ;  /* 0x008000fff6001388 */ /* 0x0005e60000000c00 */
[----:B------:R-:W-:-:S05]  /*3720*/  IMAD.WIDE.U32 R6, R6, UR29, R10 ;  /* 0x0000001d06067c25 */ /* 0x000fca000f8e000a */
[----:B------:R-:W-:Y:S01]  /*3730*/  IADD3 R9, R7, UR19, RZ ;  /* 0x0000001307097c10 */ /* 0x000fe2000fffe0ff */
[----:B-1----:R-:W-:-:S04]  /*3740*/  @P0 FMUL.FTZ R0, R0, R3 ;  /* 0x0000000300000220 */ /* 0x002fc80000410000 */
[----:B------:R1:W3:Y:S02]  /*3750*/  @P0 R2UR UR10, R0 ;  /* 0x00000000000a03c2 */ /* 0x0002e400000e0000 */
[----:B-1----:R-:W-:Y:S01]  /*3760*/  SHF.R.S32.HI R0, RZ, 0x1f, R5 ;  /* 0x0000001fff007819 */ /* 0x002fe20000011405 */
[----:B---3--:R-:W-:-:S03]  /*3770*/  @UP1 UMOV UR35, UR10 ;  /* 0x0000000a00231c82 */ /* 0x008fc60008000000 */
[----:B------:R-:W-:-:S04]  /*3780*/  LEA.HI R0, R0, R5, RZ, 0x2 ;  /* 0x0000000500007211 */ /* 0x000fc800078f10ff */
[----:B------:R-:W-:Y:S01]  /*3790*/  SHF.R.S32.HI R214, RZ, 0x2, R0 ;  /* 0x00000002ffd67819 */ /* 0x000fe20000011400 */
        /* <DEDUP_REMOVED lines=10> */
.L_x_812:
[----:B--2---:R-:W-:Y:S05]  /*3840*/  BSYNC B0 ;  /* 0x0000000000007941 */ /* 0x004fea0003800000 */
.L_x_811:
        /* <DEDUP_REMOVED lines=12> */
[----:B------:R-:W-:-:S04]  /*3910*/  LEA R10, P0, R0, c[0x0][0x170], 0x1 ;  /* 0x00005c00000a7a11 */ /* 0x000fc800078008ff */
[----:B------:R-:W-:-:S05]  /*3920*/  LEA.HI.X R11, R0, c[0x0][0x174], R3, 0x1, P0 ;  /* 0x00005d00000b7a11 */ /* 0x000fca00000f0c03 */
[----:B------:R-:W-:Y:S01]  /*3930*/  @!PT LDS RZ, [RZ] ;  /* 0x00000000fffff984 */ /* 0x000fe20000000800 */
[----:B------:R-:W-:Y:S01]  /*3940*/  @!PT LDS RZ, [RZ] ;  /* 0x00000000fffff984 */ /* 0x000fe20000000800 */
[----:B------:R-:W-:Y:S01]  /*3950*/  @!PT LDS RZ, [RZ] ;  /* 0x00000000fffff984 */ /* 0x000fe20000000800 */
[----:B------:R1:W-:Y:S04]  /*3960*/  LDGSTS.E.BYPASS.LTC128B.128 [R246+0x8800], [R10.64] ;  /* 0x088000000af67fae */ /* 0x0003e8000b901d74 */
.L_x_814:
[----:B------:R-:W-:Y:S05]  /*3970*/  BSYNC B0 ;  /* 0x0000000000007941 */ /* 0x000fea0003800000 */
.L_x_813:
        /* <DEDUP_REMOVED lines=18> */
.L_x_816:
[----:B------:R-:W-:Y:S05]  /*3aa0*/  BSYNC B0 ;  /* 0x0000000000007941 */ /* 0x000fea0003800000 */
.L_x_815:
        /* <DEDUP_REMOVED lines=19> */
.L_x_818:
[----:B------:R-:W-:Y:S05]  /*3be0*/  BSYNC B0 ;  /* 0x0000000000007941 */ /* 0x000fea0003800000 */
.L_x_817:
        /* <DEDUP_REMOVED lines=18> */
.L_x_820:
[----:B------:R-:W-:Y:S05]  /*3d10*/  BSYNC B0 ;  /* 0x0000000000007941 */ /* 0x000fea0003800000 */
.L_x_819:
        /* <DEDUP_REMOVED lines=20> */
.L_x_822:
[----:B------:R-:W-:Y:S05]  /*3e60*/  BSYNC B0 ;  /* 0x0000000000007941 */ /* 0x000fea0003800000 */
.L_x_821:
        /* <DEDUP_REMOVED lines=20> */
.L_x_824:
[----:B------:R-:W-:Y:S05]  /*3fb0*/  BSYNC B0 ;  /* 0x0000000000007941 */ /* 0x000fea0003800000 */
.L_x_823:
        /* <DEDUP_REMOVED lines=19> */
.L_x_826:
[----:B------:R-:W-:Y:S05]  /*40f0*/  BSYNC B0 ;  /* 0x0000000000007941 */ /* 0x000fea0003800000 */
.L_x_825:
[----:B-1----:R-:W-:Y:S01]  /*4100*/  SHF.R.S32.HI R7, RZ, 0x4, R19 ;  /* 0x00000004ff077819 */ /* 0x002fe20000011413 */
[C---:B------:R-:W-:Y:S01]  /*4110*/  IMAD.SHL.U32 R6, R48.reuse, 0x40, RZ ;  /* 0x0000004030067824 */ /* 0x040fe200078e00ff */
[----:B------:R-:W-:Y:S01]  /*4120*/  R2P PR, R48, 0x6 ;  /* 0x0000000630007804 */ /* 0x000fe20000000000 */
[----:B------:R-:W-:Y:S01]  /*4130*/  IMAD.SHL.U32 R3, R23, 0x40, RZ ;  /* 0x0000004017037824 */ /* 0x000fe200078e00ff */
[----:B------:R-:W-:Y:S01]  /*4140*/  LEA.HI R0, R19, R7, RZ, 0x1 ;  /* 0x0000000713007211 */ /* 0x000fe200078f08ff */
[----:B------:R-:W-:Y:S01]  /*4150*/  IMAD.SHL.U32 R5, R14, 0x8, RZ ;  /* 0x000000080e057824 */ /* 0x000fe200078e00ff */
[----:B------:R-:W-:Y:S01]  /*4160*/  UIADD3 UR5, UR15, -UR36, URZ ;  /* 0x800000240f057290 */ /* 0x000fe2000fffe03f */
[----:B------:R-:W0:Y:S01]  /*4170*/  LDGDEPBAR ;  /* 0x00000000000079af */ /* 0x000e220000000000 */
[----:B------:R-:W-:Y:S01]  /*4180*/  LOP3.LUT R0, R0, 0xfffffffe, RZ, 0xc0, !PT ;  /* 0xfffffffe00007812 */ /* 0x000fe200078ec0ff */
[----:B------:R-:W-:Y:S01]  /*4190*/  UIADD3 UR11, UR15, 0x1, -UR36 ;  /* 0x000000010f0b7890 */ /* 0x000fe2000fffe824 */
[----:B------:R-:W-:Y:S01]  /*41a0*/  LOP3.LUT R3, R3, 0x1c0, RZ, 0xc0, !PT ;  /* 0x000001c003037812 */ /* 0x000fe200078ec0ff */
[----:B------:R-:W-:-:S02]  /*41b0*/  ULDC UR10, c[0x0][0x2e8] ;  /* 0x0000ba00000a7ab9 */ /* 0x000fc40000000800 */
[----:B------:R-:W-:Y:S01]  /*41c0*/  IMAD.IADD R7, R7, 0x1, -R0 ;  /* 0x0000000107077824 */ /* 0x000fe200078e0a00 */
[----:B------:R-:W-:Y:S01]  /*41d0*/  LOP3.LUT R0, R6, 0x1c0, RZ, 0xc0, !PT ;  /* 0x000001c006007812 */ /* 0x000fe200078ec0ff */
[----:B------:R-:W-:Y:S02]  /*41e0*/  UIADD3 UR10, UR11, UR10, URZ ;  /* 0x0000000a0b0a7290 */ /* 0x000fe4000fffe03f */
[----:B------:R-:W-:Y:S01]  /*41f0*/  IMAD.SHL.U32 R6, R7, 0x8, RZ ;  /* 0x0000000807067824 */ /* 0x000fe200078e00ff */
[----:B------:R-:W-:Y:S01]  /*4200*/  LOP3.LUT R8, R0, 0x8, R5, 0xf8, !PT ;  /* 0x0000000800087812 */ /* 0x000fe200078ef805 */
[----:B------:R-:W-:Y:S01]  /*4210*/  UISETP.GT.AND UP0, UPT, UR9, UR8, UPT ;  /* 0x000000080900728c */ /* 0x000fe2000bf04270 */
        /* <DEDUP_REMOVED lines=20> */
[----:B------:R-:W-:-:S03]  /*4360*/  IMAD.U32 R3, RZ, RZ, UR9 ;  /* 0x00000009ff037e24 */ /* 0x000fc6000f8e00ff */
[----:B------:R-:W2:Y:S04]  /*4370*/  LDSM.16.M88.4 R28, [R212+0x7000] ;  /* 0x00700000d41c783b */ /* 0x000ea80000000200 */
[----:B------:R-:W3:Y:S04]  /*4380*/  LDSM.16.M88.4 R16, [R212+0x4000] ;  /* 0x00400000d410783b */ /* 0x000ee80000000200 */
[----:B------:R-:W4:Y:S04]  /*4390*/  LDSM.16.M88.4 R44, [R212+0x5000] ;  /* 0x00500000d42c783b */ /* 0x000f280000000200 */
[----:B------:R-:W2:Y:S04]  /*43a0*/  LDSM.16.M88.4 R40, [R212+0x5800] ;  /* 0x00580000d428783b */ /* 0x000ea80000000200 */
        /* <DEDUP_REMOVED lines=12> */
[----:B------:R-:W-:Y:S01]  /*4470*/  LDSM.16.M88.4 R100, [R218+0x5800] ;  /* 0x00580000da64783b */ /* 0x000fe20000000200 */
[C---:B------:R-:W-:Y:S03]  /*4480*/  HMMA.16816.F32 R180, R12.reuse, R22, RZ ;  /* 0x000000160cb4723c */ /* 0x040fe600000018ff */
[----:B------:R-:W-:Y:S05]  /*4490*/  LDSM.16.M88.4 R116, [R218+0x6000] ;  /* 0x00600000da74783b */ /* 0x000fea0000000200 */
[C---:B--2---:R-:W-:Y:S08]  /*44a0*/  HMMA.16816.F32 R20, R12.reuse, R28, RZ ;  /* 0x0000001c0c14723c */ /* 0x044ff000000018ff */
[-C--:B---3--:R-:W-:Y:S08]  /*44b0*/  HMMA.16816.F32 R188, R12, R16.reuse, RZ ;  /* 0x000000100cbc723c */ /* 0x088ff000000018ff */
[C---:B------:R-:W-:Y:S08]  /*44c0*/  HMMA.16816.F32 R104, R8.reuse, R16, RZ ;  /* 0x000000100868723c */ /* 0x040ff000000018ff */
[----:B------:R-:W-:Y:S01]  /*44d0*/  HMMA.16816.F32 R96, R8, R18, RZ ;  /* 0x000000120860723c */ /* 0x000fe200000018ff */
[----:B------:R-:W-:-:S02]  /*44e0*/  IMAD.MOV.U32 R217, RZ, RZ, R20 ;  /* 0x000000ffffd97224 */ /* 0x000fc400078e0014 */
[----:B------:R-:W-:Y:S02]  /*44f0*/  IMAD.MOV.U32 R7, RZ, RZ, R21 ;  /* 0x000000ffff077224 */ /* 0x000fe400078e0015 */
[----:B------:R-:W-:Y:S02]  /*4500*/  IMAD.MOV.U32 R6, RZ, RZ, R22 ;  /* 0x000000ffff067224 */ /* 0x000fe400078e0016 */
[----:B------:R-:W-:Y:S01]  /*4510*/  IMAD.MOV.U32 R5, RZ, RZ, R23 ;  /* 0x000000ffff057224 */ /* 0x000fe200078e0017 */
[----:B------:R-:W-:Y:S01]  /*4520*/  HMMA.16816.F32 R184, R12, R18, RZ ;  /* 0x000000120cb8723c */ /* 0x000fe200000018ff */
[----:B------:R-:W1:Y:S07]  /*4530*/  LDSM.16.M88.4 R16, [R222+0x2000] ;  /* 0x00200000de10783b */ /* 0x000e6e0000000200 */
[C---:B----4-:R-:W-:Y:S08]  /*4540*/  HMMA.16816.F32 R84, R8.reuse, R44, RZ ;  /* 0x0000002c0854723c */ /* 0x050ff000000018ff */
[C---:B------:R-:W-:Y:S08]  /*4550*/  HMMA.16816.F32 R80, R8.reuse, R46, RZ ;  /* 0x0000002e0850723c */ /* 0x040ff000000018ff */
[C---:B------:R-:W-:Y:S08]  /*4560*/  HMMA.16816.F32 R112, R8.reuse, R28, RZ ;  /* 0x0000001c0870723c */ /* 0x040ff000000018ff */
[----:B------:R-:W-:Y:S08]  /*4570*/  HMMA.16816.F32 R140, R8, R30, RZ ;  /* 0x0000001e088c723c */ /* 0x000ff000000018ff */
[C---:B------:R-:W-:Y:S08]  /*4580*/  HMMA.16816.F32 R192, R12.reuse, R44, RZ ;  /* 0x0000002c0cc0723c */ /* 0x040ff000000018ff */
[C---:B------:R-:W-:Y:S08]  /*4590*/  HMMA.16816.F32 R20, R12.reuse, R30, RZ ;  /* 0x0000001e0c14723c */ /* 0x040ff000000018ff */
[C---:B------:R-:W-:Y:S08]  /*45a0*/  HMMA.16816.F32 R44, R12.reuse, R46, RZ ;  /* 0x0000002e0c2c723c */ /* 0x040ff000000018ff */
[C---:B------:R-:W-:Y:S08]  /*45b0*/  HMMA.16816.F32 R196, R12.reuse, R40, RZ ;  /* 0x000000280cc4723c */ /* 0x040ff000000018ff */
[----:B------:R-:W-:Y:S01]  /*45c0*/  HMMA.16816.F32 R204, R12, R42, RZ ;  /* 0x0000002a0ccc723c */ /* 0x000fe200000018ff */
[----:B------:R-:W-:-:S02]  /*45d0*/  IMAD.MOV.U32 R252, RZ, RZ, R20 ;  /* 0x000000fffffc7224 */ /* 0x000fc400078e0014 */
[----:B------:R-:W-:Y:S02]  /*45e0*/  IMAD.MOV.U32 R247, RZ, RZ, R21 ;  /* 0x000000fffff77224 */ /* 0x000fe400078e0015 */
[----:B------:R-:W-:Y:S02]  /*45f0*/  IMAD.MOV.U32 R245, RZ, RZ, R22 ;  /* 0x000000fffff57224 */ /* 0x000fe400078e0016 */
[----:B------:R-:W-:Y:S01]  /*4600*/  IMAD.MOV.U32 R221, RZ, RZ, R23 ;  /* 0x000000ffffdd7224 */ /* 0x000fe200078e0017 */
        /* <DEDUP_REMOVED lines=8> */
[----:B------:R-:W-:-:S02]  /*4690*/  IMAD.MOV.U32 R23, RZ, RZ, R28 ;  /* 0x000000ffff177224 */ /* 0x000fc400078e001c */
[----:B------:R-:W-:Y:S02]  /*46a0*/  IMAD.MOV.U32 R22, RZ, RZ, R29 ;  /* 0x000000ffff167224 */ /* 0x000fe400078e001d */
[----:B------:R-:W-:Y:S02]  /*46b0*/  IMAD.MOV.U32 R21, RZ, RZ, R30 ;  /* 0x000000ffff157224 */ /* 0x000fe400078e001e */
[----:B------:R-:W-:Y:S01]  /*46c0*/  IMAD.MOV.U32 R20, RZ, RZ, R31 ;  /* 0x000000ffff147224 */ /* 0x000fe200078e001f */
[----:B------:R-:W-:Y:S01]  /*46d0*/  HMMA.16816.F32 R108, R8, R34, RZ ;  /* 0x00000022086c723c */ /* 0x000fe200000018ff */
[----:B------:R-:W-:Y:S01]  /*46e0*/  IMAD.MOV.U32 R27, RZ, RZ, R12 ;  /* 0x000000ffff1b7224 */ /* 0x000fe200078e000c */
[----:B------:R-:W-:Y:S01]  /*46f0*/  LDSM.16.M88.4 R28, [R223+0x1000] ;  /* 0x00100000df1c783b */ /* 0x000fe20000000200 */
[----:B------:R-:W-:Y:S02]  /*4700*/  IMAD.MOV.U32 R26, RZ, RZ, R13 ;  /* 0x000000ffff1a7224 */ /* 0x000fe400078e000d */
[----:B------:R-:W-:-:S02]  /*4710*/  IMAD.MOV.U32 R25, RZ, RZ, R14 ;  /* 0x000000ffff197224 */ /* 0x000fc400078e000e */
[----:B------:R-:W-:Y:S01]  /*4720*/  IMAD.MOV.U32 R24, RZ, RZ, R15 ;  /* 0x000000ffff187224 */ /* 0x000fe200078e000f */
[C---:B------:R-:W-:Y:S01]  /*4730*/  HMMA.16816.F32 R76, R8.reuse, R40, RZ ;  /* 0x00000028084c723c */ /* 0x040fe200000018ff */
[----:B------:R-:W2:Y:S07]  /*4740*/  LDSM.16.M88.4 R12, [R222] ;  /* 0x00000000de0c783b */ /* 0x000eae0000000200 */
[C---:B------:R-:W-:Y:S01]  /*4750*/  HMMA.16816.F32 R72, R8.reuse, R42, RZ ;  /* 0x0000002a0848723c */ /* 0x040fe200000018ff */
[----:B------:R-:W-:Y:S07]  /*4760*/  LDSM.16.M88.4 R40, [R223+0x2800] ;  /* 0x00280000df28783b */ /* 0x000fee0000000200 */
[C---:B------:R-:W-:Y:S08]  /*4770*/  HMMA.16816.F32 R68, R8.reuse, R36, RZ ;  /* 0x000000240844723c */ /* 0x040ff000000018ff */
[C---:B------:R-:W-:Y:S01]  /*4780*/  HMMA.16816.F32 R64, R8.reuse, R38, RZ ;  /* 0x000000260840723c */ /* 0x040fe200000018ff */
[----:B------:R-:W-:Y:S07]  /*4790*/  LDSM.16.M88.4 R36, [R223] ;  /* 0x00000000df24783b */ /* 0x000fee0000000200 */
[----:B------:R-:W-:Y:S01]  /*47a0*/  HMMA.16816.F32 R60, R8, R32, RZ ;  /* 0x00000020083c723c */ /* 0x000fe200000018ff */
[----:B------:R-:W-:Y:S06]  /*47b0*/  LDSM.16.M88.4 R32, [R223+0x800] ;  /* 0x00080000df20783b */ /* 0x000fec0000000200 */
[----:B------:R-:W-:Y:S01]  /*47c0*/  IMAD.MOV.U32 R11, RZ, RZ, R136 ;  /* 0x000000ffff0b7224 */ /* 0x000fe200078e0088 */
[----:B-1----:R-:W-:Y:S01]  /*47d0*/  HMMA.16816.F32 R224, R16, R54, R88 ;  /* 0x0000003610e0723c */ /* 0x002fe20000001858 */
        /* <DEDUP_REMOVED lines=8> */
[----:B------:R-:W1:Y:S01]  /*4860*/  LDSM.16.M88.4 R8, [R220+0x2000] ;  /* 0x00200000dc08783b */ /* 0x000e620000000200 */
[C---:B------:R-:W-:Y:S03]  /*4870*/  HMMA.16816.F32 R148, R16.reuse, R120, R60 ;  /* 0x000000781094723c */ /* 0x040fe6000000183c */
[----:B------:R-:W3:Y:S05]  /*4880*/  LDSM.16.M88.4 R60, [R223+0x3000] ;  /* 0x00300000df3c783b */ /* 0x000eea0000000200 */
[C---:B------:R-:W-:Y:S08]  /*4890*/  HMMA.16816.F32 R236, R16.reuse, R52, R92 ;  /* 0x0000003410ec723c */ /* 0x040ff0000000185c */
[----:B------:R-:W-:Y:S08]  /*48a0*/  HMMA.16816.F32 R240, R16, R58, R96 ;  /* 0x0000003a10f0723c */ /* 0x000ff00000001860 */
[-C--:B--2---:R-:W-:Y:S07]  /*48b0*/  HMMA.16816.F32 R92, R12, R56.reuse, R188 ;  /* 0x000000380c5c723c */ /* 0x084fee00000018bc */
        /* <DEDUP_REMOVED lines=12> */
[----:B------:R-:W-:Y:S01]  /*4980*/  IMAD.MOV.U32 R113, RZ, RZ, R26 ;  /* 0x000000ffff717224 */ /* 0x000fe200078e001a */
[----:B------:R-:W-:Y:S01]  /*4990*/  LDSM.16.M88.4 R20, [R223+0x2000] ;  /* 0x00200000df14783b */ /* 0x000fe20000000200 */
[----:B------:R-:W-:Y:S02]  /*49a0*/  IMAD.MOV.U32 R114, RZ, RZ, R25 ;  /* 0x000000ffff727224 */ /* 0x000fe400078e0019 */
[----:B------:R-:W-:Y:S02]  /*49b0*/  IMAD.MOV.U32 R115, RZ, RZ, R24 ;  /* 0x000000ffff737224 */ /* 0x000fe400078e0018 */
[----:B------:R-:W-:Y:S01]  /*49c0*/  IMAD.MOV.U32 R156, RZ, RZ, R252 ;  /* 0x000000ffff9c7224 */ /* 0x000fe200078e00fc */
[----:B------:R-:W-:Y:S01]  /*49d0*/  HMMA.16816.F32 R200, R16, R48, R84 ;  /* 0x0000003010c8723c */ /* 0x000fe20000001854 */
[----:B------:R-:W-:Y:S01]  /*49e0*/  IMAD.MOV.U32 R157, RZ, RZ, R247 ;  /* 0x000000ffff9d7224 */ /* 0x000fe200078e00f7 */
[----:B------:R-:W-:Y:S01]  /*49f0*/  LDSM.16.M88.4 R24, [R223+0x1800] ;  /* 0x00180000df18783b */ /* 0x000fe20000000200 */
[----:B------:R-:W-:-:S02]  /*4a00*/  IMAD.MOV.U32 R158, RZ, RZ, R245 ;  /* 0x000000ffff9e7224 */ /* 0x000fc400078e00f5 */
[----:B------:R-:W-:Y:S02]  /*4a10*/  IMAD.MOV.U32 R159, RZ, RZ, R221 ;  /* 0x000000ffff9f7224 */ /* 0x000fe400078e00dd */
[----:B------:R-:W-:Y:S01]  /*4a20*/  IMAD.IADD R217, R0, 0x1, R223 ;  /* 0x0000000100d97824 */ /* 0x000fe200078e02df */
[----:B------:R-:W-:Y:S01]  /*4a30*/  HMMA.16816.F32 R176, R16, R50, R80 ;  /* 0x0000003210b0723c */ /* 0x000fe20000001850 */
[----:B------:R-:W-:Y:S01]  /*4a40*/  LEA R0, R213, UR14, 0x4 ;  /* 0x0000000ed5007c11 */ /* 0x000fe2000f8e20ff */
[----:B------:R-:W-:-:S04]  /*4a50*/  IMAD R221, R2, 0x2, R220 ;  /* 0x0000000202dd7824 */ /* 0x000fc800078e02dc */
[----:B------:R-:W-:Y:S02]  /*4a60*/  IMAD.IADD R0, R214, 0x1, R0 ;  /* 0x00000001d6007824 */ /* 0x000fe400078e0200 */
[C---:B------:R-:W-:Y:S08]  /*4a70*/  HMMA.16816.F32 R168, R16.reuse, R100, R76 ;  /* 0x0000006410a8723c */ /* 0x040ff0000000184c */
[----:B------:R-:W-:Y:S08]  /*4a80*/  HMMA.16816.F32 R164, R16, R102, R72 ;  /* 0x0000006610a4723c */ /* 0x000ff00000001848 */
        /* <DEDUP_REMOVED lines=8> */
[C---:B------:R-:W-:Y:S01]  /*4b10*/  HMMA.16816.F32 R152, R16.reuse, R118, R64 ;  /* 0x000000761098723c */ /* 0x040fe20000001840 */
[----:B------:R-:W-:Y:S07]  /*4b20*/  LDSM.16.M88.4 R64, [R220] ;  /* 0x00000000dc40783b */ /* 0x000fee0000000200 */
[C---:B------:R-:W-:Y:S08]  /*4b30*/  HMMA.16816.F32 R132, R16.reuse, R124, R132 ;  /* 0x0000007c1084723c */ /* 0x040ff00000001884 */
[----:B------:R-:W-:Y:S01]  /*4b40*/  HMMA.16816.F32 R108, R16, R130, R140 ;  /* 0x00000082106c723c */ /* 0x000fe2000000188c */
[----:B------:R-:W2:Y:S07]  /*4b50*/  LDSM.16.M88.4 R140, [R223+0x3800] ;  /* 0x00380000df8c783b */ /* 0x000eae0000000200 */
        /* <DEDUP_REMOVED lines=8> */
[C---:B-1----:R-:W-:Y:S08]  /*4be0*/  HMMA.16816.F32 R12, R8.reuse, R42, R144 ;  /* 0x0000002a080c723c */ /* 0x042ff00000001890 */
[C---:B------:R-:W-:Y:S08]  /*4bf0*/  HMMA.16816.F32 R156, R8.reuse, R40, R148 ;  /* 0x00000028089c723c */ /* 0x040ff00000001894 */
        /* <DEDUP_REMOVED lines=10> */
[C---:B---3--:R-:W-:Y:S08]  /*4ca0*/  HMMA.16816.F32 R12, R8.reuse, R60, R136 ;  /* 0x0000003c080c723c */ /* 0x048ff00000001888 */
[C---:B------:R-:W-:Y:S07]  /*4cb0*/  HMMA.16816.F32 R120, R8.reuse, R32, R236 ;  /* 0x000000200878723c */ /* 0x040fee00000018ec */
[----:B------:R-:W-:Y:S01]  /*4cc0*/  IADD3 R236, R0, UR5, RZ ;  /* 0x0000000500ec7c10 */ /* 0x000fe2000fffe0ff */
[C---:B------:R-:W-:Y:S08]  /*4cd0*/  HMMA.16816.F32 R224, R8.reuse, R34, R224 ;  /* 0x0000002208e0723c */ /* 0x040ff000000018e0 */
[----:B------:R-:W-:Y:S01]  /*4ce0*/  IMAD.MOV.U32 R183, RZ, RZ, R14 ;  /* 0x000000ffffb77224 */ /* 0x000fe200078e000e */
[----:B------:R-:W-:Y:S01]  /*4cf0*/  HMMA.16816.F32 R200, R8, R28, R200 ;  /* 0x0000001c08c8723c */ /* 0x000fe200000018c8 */
[----:B------:R-:W-:-:S02]  /*4d00*/  IMAD.MOV.U32 R182, RZ, RZ, R15 ;  /* 0x000000ffffb67224 */ /* 0x000fc400078e000f */
[----:B------:R-:W-:Y:S02]  /*4d10*/  IMAD.MOV.U32 R150, RZ, RZ, R12 ;  /* 0x000000ffff967224 */ /* 0x000fe400078e000c */
[----:B------:R-:W-:-:S03]  /*4d20*/  IMAD.MOV.U32 R149, RZ, RZ, R13 ;  /* 0x000000ffff957224 */ /* 0x000fc600078e000d */
[C---:B--2---:R-:W-:Y:S08]  /*4d30*/  HMMA.16816.F32 R12, R8.reuse, R140, R132 ;  /* 0x0000008c080c723c */ /* 0x044ff00000001884 */
[C---:B------:R-:W-:Y:S08]  /*4d40*/  HMMA.16816.F32 R176, R8.reuse, R30, R176 ;  /* 0x0000001e08b0723c */ /* 0x040ff000000018b0 */
        /* <DEDUP_REMOVED lines=8> */
[----:B------:R-:W-:-:S07]  /*4dd0*/  IMAD.MOV.U32 R213, RZ, RZ, R184 ;  /* 0x000000ffffd57224 */ /* 0x000fce00078e00b8 */
[C---:B------:R-:W-:Y:S08]  /*4de0*/  HMMA.16816.F32 R152, R8.reuse, R22, R152 ;  /* 0x000000160898723c */ /* 0x040ff00000001898 */
[C---:B------:R-:W-:Y:S08]  /*4df0*/  HMMA.16816.F32 R12, R8.reuse, R62, R108 ;  /* 0x0000003e080c723c */ /* 0x040ff0000000186c */
[----:B------:R-:W-:Y:S08]  /*4e00*/  HMMA.16816.F32 R8, R8, R142, R96 ;  /* 0x0000008e0808723c */ /* 0x000ff00000001860 */
[C---:B------:R-:W-:Y:S08]  /*4e10*/  HMMA.16816.F32 R144, R64.reuse, R40, R68 ;  /* 0x000000284090723c */ /* 0x040ff00000001844 */
[----:B------:R-:W-:Y:S01]  /*4e20*/  IMAD.MOV.U32 R190, RZ, RZ, R12 ;  /* 0x000000ffffbe7224 */ /* 0x000fe200078e000c */
[----:B------:R-:W-:Y:S01]  /*4e30*/  HMMA.16816.F32 R92, R64, R36, R92 ;  /* 0x00000024405c723c */ /* 0x000fe2000000185c */
[----:B------:R-:W-:-:S02]  /*4e40*/  IMAD.MOV.U32 R189, RZ, RZ, R13 ;  /* 0x000000ffffbd7224 */ /* 0x000fc400078e000d */
[----:B------:R-:W-:Y:S02]  /*4e50*/  IMAD.MOV.U32 R188, RZ, RZ, R14 ;  /* 0x000000ffffbc7224 */ /* 0x000fe400078e000e */
[----:B------:R-:W-:Y:S02]  /*4e60*/  IMAD.MOV.U32 R175, RZ, RZ, R15 ;  /* 0x000000ffffaf7224 */ /* 0x000fe400078e000f */
[----:B------:R-:W-:Y:S01]  /*4e70*/  IMAD.MOV.U32 R252, RZ, RZ, R8 ;  /* 0x000000fffffc7224 */ /* 0x000fe200078e0008 */
[C---:B------:R-:W-:Y:S01]  /*4e80*/  HMMA.16816.F32 R84, R64.reuse, R38, R84 ;  /* 0x000000264054723c */ /* 0x040fe20000001854 */
[----:B------:R-:W-:Y:S01]  /*4e90*/  IMAD.MOV.U32 R230, RZ, RZ, R9 ;  /* 0x000000ffffe67224 */ /* 0x000fe200078e0009 */
[----:B------:R-:W-:Y:S01]  /*4ea0*/  LDSM.16.M88.4 R12, [R217] ;  /* 0x00000000d90c783b */ /* 0x000fe20000000200 */
[----:B------:R-:W-:Y:S02]  /*4eb0*/  IMAD.MOV.U32 R229, RZ, RZ, R10 ;  /* 0x000000ffffe57224 */ /* 0x000fe400078e000a */
[----:B------:R-:W-:Y:S01]  /*4ec0*/  IMAD.MOV.U32 R228, RZ, RZ, R11 ;  /* 0x000000ffffe47224 */ /* 0x000fe200078e000b */
[----:B------:R-:W-:Y:S02]  /*4ed0*/  LDSM.16.M88.4 R36, [R221] ;  /* 0x00000000dd24783b */ /* 0x000fe40000000200 */
[C---:B------:R-:W-:Y:S08]  /*4ee0*/  HMMA.16816.F32 R8, R64.reuse, R42, R88 ;  /* 0x0000002a4008723c */ /* 0x040ff00000001858 */
[C---:B------:R-:W-:Y:S01]  /*4ef0*/  HMMA.16816.F32 R132, R64.reuse, R20, R44 ;  /* 0x000000144084723c */ /* 0x040fe2000000182c */
[----:B------:R-:W1:Y:S07]  /*4f00*/  LDSM.16.M88.4 R44, [R221+0x2000] ;  /* 0x00200000dd2c783b */ /* 0x000e6e0000000200 */
[C---:B------:R-:W-:Y:S07]  /*4f10*/  HMMA.16816.F32 R76, R64.reuse, R34, R76 ;  /* 0x00000022404c723c */ /* 0x040fee000000184c */
[----:B------:R-:W-:Y:S01]  /*4f20*/  IMAD R35, R3, 0x80, R244 ;  /* 0x0000008003237824 */ /* 0x000fe200078e02f4 */
[----:B------:R-:W-:Y:S01]  /*4f30*/  HMMA.16816.F32 R136, R64, R22, R16 ;  /* 0x000000164088723c */ /* 0x000fe20000001810 */
[----:B------:R-:W-:-:S02]  /*4f40*/  IMAD.MOV.U32 R195, RZ, RZ, R11 ;  /* 0x000000ffffc37224 */ /* 0x000fc400078e000b */
[----:B------:R-:W-:Y:S01]  /*4f50*/  IMAD.MOV.U32 R194, RZ, RZ, R9 ;  /* 0x000000ffffc27224 */ /* 0x000fe200078e0009 */
[----:B------:R-:W-:Y:S01]  /*4f60*/  IADD3 R3, R35, 0x1, RZ ;  /* 0x0000000123037810 */ /* 0x000fe20007ffe0ff */
[----:B------:R-:W-:Y:S02]  /*4f70*/  IMAD.MOV.U32 R193, RZ, RZ, R10 ;  /* 0x000000ffffc17224 */ /* 0x000fe400078e000a */
[----:B------:R-:W-:Y:S01]  /*4f80*/  IMAD.MOV.U32 R192, RZ, RZ, R8 ;  /* 0x000000ffffc07224 */ /* 0x000fe200078e0008 */
[----:B------:R-:W-:Y:S01]  /*4f90*/  HMMA.16816.F32 R72, R64, R28, R72 ;  /* 0x0000001c4048723c */ /* 0x000fe20000001848 */
[C---:B------:R-:W-:Y:S02]  /*4fa0*/  IMAD.IADD R5, R236.reuse, 0x1, -R35 ;  /* 0x00000001ec057824 */ /* 0x040fe400078e0a23 */
[----:B------:R-:W-:-:S03]  /*4fb0*/  IMAD.IADD R7, R236, 0x1, -R3 ;  /* 0x00000001ec077824 */ /* 0x000fc600078e0a03 */
[----:B------:R-:W-:Y:S02]  /*4fc0*/  IABS R5, R5 ;  /* 0x0000000500057213 */ /* 0x000fe40000000000 */
[----:B------:R-:W-:Y:S03]  /*4fd0*/  HMMA.16816.F32 R8, R64, R60, R100 ;  /* 0x0000003c4008723c */ /* 0x000fe60000001864 */
[----:B------:R-:W-:Y:S01]  /*4fe0*/  IMAD.MOV.U32 R6, RZ, RZ, R5 ;  /* 0x000000ffff067224 */ /* 0x000fe200078e0005 */
[----:B------:R-:W-:-:S03]  /*4ff0*/  IABS R5, R7 ;  /* 0x0000000700057213 */ /* 0x000fc60000000000 */
[----:B------:R2:W-:Y:S01]  /*5000*/  I2F R18, R6 ;  /* 0x0000000600127306 */ /* 0x0005e20000201400 */
[C---:B------:R-:W-:Y:S07]  /*5010*/  HMMA.16816.F32 R108, R64.reuse, R24, R52 ;  /* 0x00000018406c723c */ /* 0x040fee0000001834 */
[----:B------:R3:W-:Y:S01]  /*5020*/  I2F R28, R5 ;  /* 0x00000005001c7306 */ /* 0x0007e20000201400 */
[----:B------:R-:W-:Y:S01]  /*5030*/  HMMA.16816.F32 R124, R64, R26, R48 ;  /* 0x0000001a407c723c */ /* 0x000fe20000001830 */
[----:B--2---:R-:W-:-:S07]  /*5040*/  IADD3 R6, R0, 0x48, RZ ;  /* 0x0000004800067810 */ /* 0x004fce0007ffe0ff */
[----:B------:R-:W-:Y:S01]  /*5050*/  IMAD.MOV.U32 R191, RZ, RZ, R10 ;  /* 0x000000ffffbf7224 */ /* 0x000fe200078e000a */
[----:B-1----:R-:W-:Y:S01]  /*5060*/  HMMA.16816.F32 R24, R44, R12, R112 ;  /* 0x0000000c2c18723c */ /* 0x002fe20000001870 */
[----:B------:R-:W-:Y:S01]  /*5070*/  IMAD.MOV.U32 R71, RZ, RZ, R11 ;  /* 0x000000ffff477224 */ /* 0x000fe200078e000b */
[----:B------:R-:W-:Y:S01]  /*5080*/  IADD3 R241, R6, UR5, RZ ;  /* 0x0000000506f17c10 */ /* 0x000fe2000fffe0ff */
[----:B------:R-:W-:Y:S02]  /*5090*/  IMAD.MOV.U32 R70, RZ, RZ, R8 ;  /* 0x000000ffff467224 */ /* 0x000fe400078e0008 */
[----:B------:R-:W-:-:S03]  /*50a0*/  IMAD.MOV.U32 R69, RZ, RZ, R9 ;  /* 0x000000ffff457224 */ /* 0x000fc600078e0009 */
[----:B------:R-:W-:Y:S08]  /*50b0*/  HMMA.16816.F32 R8, R64, R140, R104 ;  /* 0x0000008c4008723c */ /* 0x000ff00000001868 */
[C---:B------:R-:W-:Y:S08]  /*50c0*/  HMMA.16816.F32 R20, R36.reuse, R12, R92 ;  /* 0x0000000c2414723c */ /* 0x040ff0000000185c */
[-C--:B------:R-:W-:Y:S08]  /*50d0*/  HMMA.16816.F32 R48, R36, R14.reuse, R84 ;  /* 0x0000000e2430723c */ /* 0x080ff00000001854 */
[----:B------:R-:W-:Y:S01]  /*50e0*/  IMAD.MOV.U32 R141, RZ, RZ, R10 ;  /* 0x000000ffff8d7224 */ /* 0x000fe200078e000a */
[C---:B------:R-:W-:Y:S01]  /*50f0*/  IADD3 R10, R0.reuse, 0x8, RZ ;  /* 0x00000008000a7810 */ /* 0x040fe20007ffe0ff */
[----:B------:R-:W-:Y:S01]  /*5100*/  IMAD.MOV.U32 R151, RZ, RZ, R8 ;  /* 0x000000ffff977224 */ /* 0x000fe200078e0008 */
[----:B------:R-:W-:Y:S01]  /*5110*/  IADD3 R8, R0, 0x40, RZ ;  /* 0x0000004000087810 */ /* 0x000fe20007ffe0ff */
[----:B------:R-:W-:Y:S01]  /*5120*/  IMAD.MOV.U32 R148, RZ, RZ, R9 ;  /* 0x000000ffff947224 */ /* 0x000fe200078e0009 */
[----:B------:R-:W-:Y:S01]  /*5130*/  IADD3 R235, R10, UR5, RZ ;  /* 0x000000050aeb7c10 */ /* 0x000fe2000fffe0ff */
[----:B------:R-:W-:Y:S01]  /*5140*/  IMAD.MOV.U32 R140, RZ, RZ, R11 ;  /* 0x000000ffff8c7224 */ /* 0x000fe200078e000b */
[----:B------:R-:W-:Y:S01]  /*5150*/  IADD3 R234, R8, UR5, RZ ;  /* 0x0000000508ea7c10 */ /* 0x000fe2000fffe0ff */
[----:B------:R-:W-:Y:S01]  /*5160*/  HMMA.16816.F32 R52, R44, R14, R116 ;  /* 0x0000000e2c34723c */ /* 0x000fe20000001874 */
[----:B------:R-:W-:Y:S01]  /*5170*/  IADD3 R0, R0, UR10, RZ ;  /* 0x0000000a00007c10 */ /* 0x000fe2000fffe0ff */
[C---:B------:R-:W-:Y:S01]  /*5180*/  IMAD.IADD R7, R235.reuse, 0x1, -R35 ;  /* 0x00000001eb077824 */ /* 0x040fe200078e0a23 */
[----:B------:R-:W-:Y:S01]  /*5190*/  IADD3 R11, R10, UR10, RZ ;  /* 0x0000000a0a0b7c10 */ /* 0x000fe2000fffe0ff */
[----:B------:R-:W-:Y:S01]  /*51a0*/  IMAD.IADD R9, R235, 0x1, -R3 ;  /* 0x00000001eb097824 */ /* 0x000fe200078e0a03 */
[----:B------:R-:W-:Y:S01]  /*51b0*/  IMNMX R245, R0, UR15, PT ;  /* 0x0000000f00f57c17 */ /* 0x000fe2000b800200 */
[----:B---3--:R-:W-:Y:S01]  /*51c0*/  IMAD.IADD R5, R234, 0x1, -R35 ;  /* 0x00000001ea057824 */ /* 0x008fe200078e0a23 */
[----:B------:R-:W-:Y:S01]  /*51d0*/  IABS R7, R7 ;  /* 0x0000000700077213 */ /* 0x000fe20000000000 */
[----:B------:R-:W-:Y:S01]  /*51e0*/  HMMA.16816.F32 R80, R64, R32, R80 ;  /* 0x000000204050723c */ /* 0x000fe20000001850 */
[----:B------:R-:W-:-:S02]  /*51f0*/  IABS R0, R9 ;  /* 0x0000000900007213 */ /* 0x000fc40000000000 */
[----:B------:R1:W2:Y:S01]  /*5200*/  I2F R17, R7 ;  /* 0x0000000700117306 */ /* 0x0002a20000201400 */
[----:B------:R-:W-:Y:S01]  /*5210*/  IADD3 R10, R8, UR10, RZ ;  /* 0x0000000a080a7c10 */ /* 0x000fe2000fffe0ff */
[----:B------:R-:W-:Y:S01]  /*5220*/  IMAD.IADD R8, R234, 0x1, -R3 ;  /* 0x00000001ea087824 */ /* 0x000fe200078e0a03 */
[----:B------:R-:W-:Y:S02]  /*5230*/  IABS R5, R5 ;  /* 0x0000000500057213 */ /* 0x000fe40000000000 */
[----:B------:R-:W-:Y:S01]  /*5240*/  IADD3 R9, R6, UR10, RZ ;  /* 0x0000000a06097c10 */ /* 0x000fe2000fffe0ff */
[----:B------:R-:W-:Y:S01]  /*5250*/  HMMA.16816.F32 R96, R64, R30, R56 ;  /* 0x0000001e4060723c */ /* 0x000fe20000001838 */
[----:B------:R-:W-:Y:S01]  /*5260*/  IABS R6, R8 ;  /* 0x0000000800067213 */ /* 0x000fe20000000000 */
[----:B------:R-:W3:Y:S01]  /*5270*/  I2F R16, R5 ;  /* 0x0000000500107306 */ /* 0x000ee20000201400 */
[----:B------:R-:W-:Y:S02]  /*5280*/  IMNMX R244, R11, UR15, PT ;  /* 0x0000000f0bf47c17 */ /* 0x000fe4000b800200 */
[----:B------:R-:W-:-:S02]  /*5290*/  IMNMX R242, R9, UR15, PT ;  /* 0x0000000f09f27c17 */ /* 0x000fc4000b800200 */
[----:B------:R-:W-:Y:S01]  /*52a0*/  IMNMX R243, R10, UR15, PT ;  /* 0x0000000f0af37c17 */ /* 0x000fe2000b800200 */
[----:B------:R-:W-:Y:S01]  /*52b0*/  HMMA.16816.F32 R128, R64, R62, R128 ;  /* 0x0000003e4080723c */ /* 0x000fe20000001880 */
[----:B------:R-:W-:Y:S01]  /*52c0*/  ISETP.GE.AND P0, PT, R3, R242, PT ;  /* 0x000000f20300720c */ /* 0x000fe20003f06270 */
[----:B-1----:R-:W-:Y:S01]  /*52d0*/  IMAD.IADD R7, R241, 0x1, -R35 ;  /* 0x00000001f1077824 */ /* 0x002fe200078e0a23 */
[----:B------:R-:W-:Y:S01]  /*52e0*/  ISETP.GE.AND P1, PT, R3, R243, PT ;  /* 0x000000f30300720c */ /* 0x000fe20003f26270 */
[----:B--2---:R-:W-:Y:S01]  /*52f0*/  FFMA.FTZ R14, R17, -UR35, R22 ;  /* 0x80000023110e7c23 */ /* 0x004fe20008010016 */
[C---:B------:R-:W-:Y:S01]  /*5300*/  ISETP.GE.AND P3, PT, R3.reuse, R245, PT ;  /* 0x000000f50300720c */ /* 0x040fe20003f66270 */
[----:B------:R-:W-:Y:S01]  /*5310*/  FFMA.FTZ R17, R28, -UR35, R21 ;  /* 0x800000231c117c23 */ /* 0x000fe20008010015 */
[----:B------:R-:W-:Y:S02]  /*5320*/  IABS R7, R7 ;  /* 0x0000000700077213 */ /* 0x000fe40000000000 */
[----:B------:R-:W-:Y:S01]  /*5330*/  ISETP.GE.AND P2, PT, R3, R244, PT ;  /* 0x000000f40300720c */ /* 0x000fe20003f46270 */
[----:B---3--:R-:W-:Y:S01]  /*5340*/  FFMA.FTZ R15, R16, -UR35, R24 ;  /* 0x80000023100f7c23 */ /* 0x008fe20008010018 */
[----:B------:R1:W2:Y:S01]  /*5350*/  I2F R13, R7 ;  /* 0x00000007000d7306 */ /* 0x0002a20000201400 */
[----:B------:R-:W-:-:S05]  /*5360*/  IADD3 R5, R35, 0x8, RZ ;  /* 0x0000000823057810 */ /* 0x000fca0007ffe0ff */
[----:B------:R-:W-:-:S05]  /*5370*/  IMAD.IADD R8, R236, 0x1, -R5 ;  /* 0x00000001ec087824 */ /* 0x000fca00078e0a05 */
[----:B------:R-:W-:Y:S02]  /*5380*/  IABS R9, R8 ;  /* 0x0000000800097213 */ /* 0x000fe40000000000 */
[----:B------:R-:W-:Y:S01]  /*5390*/  IADD3 R8, R241, -c[0x0][0x2e4], RZ ;  /* 0x8000b900f1087a10 */ /* 0x000fe20007ffe0ff */
[----:B-1----:R-:W-:Y:S01]  /*53a0*/  IMAD.MOV.U32 R7, RZ, RZ, R0 ;  /* 0x000000ffff077224 */ /* 0x002fe200078e0000 */
[----:B------:R-:W-:Y:S01]  /*53b0*/  IADD3 R0, R236, -c[0x0][0x2e4], RZ ;  /* 0x8000b900ec007a10 */ /* 0x000fe20007ffe0ff */
[----:B--2---:R-:W-:Y:S01]  /*53c0*/  FFMA.FTZ R16, R13, -UR35, R26 ;  /* 0x800000230d107c23 */ /* 0x004fe2000801001a */
[----:B------:R-:W-:Y:S01]  /*53d0*/  IMNMX R237, RZ, R8, !PT ;  /* 0x00000008ffed7217 */ /* 0x000fe20007800200 */
[----:B------:R1:W2:Y:S01]  /*53e0*/  I2F R12, R7 ;  /* 0x00000007000c7306 */ /* 0x0002a20000201400 */
[----:B------:R-:W-:Y:S01]  /*53f0*/  IMNMX R240, RZ, R0, !PT ;  /* 0x00000000fff07217 */ /* 0x000fe20007800200 */
[----:B------:R-:W-:Y:S01]  /*5400*/  IMAD.MOV.U32 R0, RZ, RZ, R6 ;  /* 0x000000ffff007224 */ /* 0x000fe200078e0006 */
[C---:B------:R-:W-:Y:S01]  /*5410*/  ISETP.LT.OR P0, PT, R3.reuse, R237, P0 ;  /* 0x000000ed0300720c */ /* 0x040fe20000701670 */
[----:B------:R-:W-:Y:S01]  /*5420*/  FFMA.FTZ R8, R18, -UR35, R20 ;  /* 0x8000002312087c23 */ /* 0x000fe20008010014 */
[----:B------:R-:W-:Y:S01]  /*5430*/  ISETP.LT.OR P3, PT, R3, R240, P3 ;  /* 0x000000f00300720c */ /* 0x000fe20001f61670 */
[----:B------:R-:W-:Y:S01]  /*5440*/  IMAD.IADD R13, R234, 0x1, -R5 ;  /* 0x00000001ea0d7824 */ /* 0x000fe200078e0a05 */
[----:B------:R-:W-:Y:S01]  /*5450*/  P2R R18, PR, RZ, 0x1 ;  /* 0x00000001ff127803 */ /* 0x000fe20000000000 */
[----:B------:R-:W3:Y:S01]  /*5460*/  I2F R11, R0 ;  /* 0x00000000000b7306 */ /* 0x000ee20000201400 */
[----:B------:R-:W-:-:S02]  /*5470*/  ISETP.GE.AND P0, PT, R35, R244, PT ;  /* 0x000000f42300720c */ /* 0x000fc40003f06270 */
[----:B------:R-:W-:Y:S01]  /*5480*/  FSEL R103, R17, -INF , !P3 ;  /* 0xff80000011677808 */ /* 0x000fe20005800000 */
[----:B-1----:R-:W-:Y:S02]  /*5490*/  IMAD.IADD R7, R241, 0x1, -R3 ;  /* 0x00000001f1077824 */ /* 0x002fe400078e0a03 */
[----:B--2---:R-:W-:-:S03]  /*54a0*/  FFMA.FTZ R20, R12, -UR35, R23 ;  /* 0x800000230c147c23 */ /* 0x004fc60008010017 */
[----:B------:R-:W-:Y:S02]  /*54b0*/  IABS R6, R7 ;  /* 0x0000000700067213 */ /* 0x000fe40000000000 */
[----:B------:R-:W-:Y:S01]  /*54c0*/  IADD3 R7, R234, -c[0x0][0x2e4], RZ ;  /* 0x8000b900ea077a10 */ /* 0x000fe20007ffe0ff */
[----:B---3--:R-:W-:Y:S02]  /*54d0*/  FFMA.FTZ R21, R11, -UR35, R25 ;  /* 0x800000230b157c23 */ /* 0x008fe40008010019 */
[----:B------:R-:W-:Y:S01]  /*54e0*/  IMAD.MOV.U32 R0, RZ, RZ, R6 ;  /* 0x000000ffff007224 */ /* 0x000fe200078e0006 */
[----:B------:R-:W-:Y:S02]  /*54f0*/  IADD3 R6, R235, -c[0x0][0x2e4], RZ ;  /* 0x8000b900eb067a10 */ /* 0x000fe40007ffe0ff */
[----:B------:R-:W-:Y:S01]  /*5500*/  IMNMX R238, RZ, R7, !PT ;  /* 0x00000007ffee7217 */ /* 0x000fe20007800200 */
[----:B------:R1:W2:Y:S01]  /*5510*/  I2F R10, R0 ;  /* 0x00000000000a7306 */ /* 0x0002a20000201400 */
[----:B------:R-:W-:-:S02]  /*5520*/  IMNMX R239, RZ, R6, !PT ;  /* 0x00000006ffef7217 */ /* 0x000fc40007800200 */
[C---:B------:R-:W-:Y:S02]  /*5530*/  ISETP.LT.OR P1, PT, R3.reuse, R238, P1 ;  /* 0x000000ee0300720c */ /* 0x040fe40000f21670 */
[----:B------:R-:W-:Y:S02]  /*5540*/  ISETP.LT.OR P6, PT, R3, R239, P2 ;  /* 0x000000ef0300720c */ /* 0x000fe400017c1670 */
[----:B------:R-:W-:Y:S02]  /*5550*/  P2R R19, PR, RZ, 0x2 ;  /* 0x00000002ff137803 */ /* 0x000fe40000000000 */
[C---:B------:R-:W-:Y:S02]  /*5560*/  IADD3 R3, R35.reuse, 0x9, RZ ;  /* 0x0000000923037810 */ /* 0x040fe40007ffe0ff */
[C---:B------:R-:W-:Y:S02]  /*5570*/  ISETP.GE.AND P1, PT, R35.reuse, R245, PT ;  /* 0x000000f52300720c */ /* 0x040fe40003f26270 */
[----:B------:R-:W-:-:S02]  /*5580*/  ISETP.LT.OR P0, PT, R35, R239, P0 ;  /* 0x000000ef2300720c */ /* 0x000fc40000701670 */
[----:B------:R-:W-:Y:S01]  /*5590*/  ISETP.LT.OR P1, PT, R35, R240, P1 ;  /* 0x000000f02300720c */ /* 0x000fe20000f21670 */
[----:B-1----:R-:W-:Y:S01]  /*55a0*/  IMAD.MOV.U32 R0, RZ, RZ, R9 ;  /* 0x000000ffff007224 */ /* 0x002fe200078e0009 */
[----:B------:R-:W-:Y:S01]  /*55b0*/  FSEL R115, R14, -INF , !P0 ;  /* 0xff8000000e737808 */ /* 0x000fe20004000000 */
[----:B--2---:R-:W-:Y:S01]  /*55c0*/  FFMA.FTZ R22, R10, -UR35, R27 ;  /* 0x800000230a167c23 */ /* 0x004fe2000801001b */
[----:B------:R-:W-:Y:S01]  /*55d0*/  FSEL R105, R8, -INF , !P1 ;  /* 0xff80000008697808 */ /* 0x000fe20004800000 */
[----:B------:R-:W1:Y:S01]  /*55e0*/  I2F R6, R0 ;  /* 0x0000000000067306 */ /* 0x000e620000201400 */
[----:B------:R-:W-:Y:S01]  /*55f0*/  ISETP.GE.AND P2, PT, R5, R245, PT ;  /* 0x000000f50500720c */ /* 0x000fe20003f46270 */
[----:B------:R-:W2:Y:S01]  /*5600*/  LDSM.16.M88.4 R8, [R217+0x800] ;  /* 0x00080000d908783b */ /* 0x000ea20000000200 */
[C---:B------:R-:W-:Y:S02]  /*5610*/  ISETP.GE.AND P1, PT, R35.reuse, R243, PT ;  /* 0x000000f32300720c */ /* 0x040fe40003f26270 */
[----:B------:R-:W-:-:S02]  /*5620*/  ISETP.GE.AND P0, PT, R35, R242, PT ;  /* 0x000000f22300720c */ /* 0x000fc40003f06270 */
[----:B------:R-:W-:Y:S02]  /*5630*/  ISETP.LT.OR P2, PT, R5, R240, P2 ;  /* 0x000000f00500720c */ /* 0x000fe40001741670 */
[C---:B------:R-:W-:Y:S02]  /*5640*/  ISETP.LT.OR P1, PT, R35.reuse, R238, P1 ;  /* 0x000000ee2300720c */ /* 0x040fe40000f21670 */
[----:B------:R-:W-:Y:S02]  /*5650*/  ISETP.LT.OR P0, PT, R35, R237, P0 ;  /* 0x000000ed2300720c */ /* 0x000fe40000701670 */
[----:B------:R-:W-:Y:S02]  /*5660*/  P2R R14, PR, RZ, 0x4 ;  /* 0x00000004ff0e7803 */ /* 0x000fe40000000000 */
[----:B------:R-:W-:Y:S01]  /*5670*/  FSEL R118, R15, -INF , !P1 ;  /* 0xff8000000f767808 */ /* 0x000fe20004800000 */
[----:B-1----:R-:W-:Y:S01]  /*5680*/  FFMA.FTZ R23, R6, -UR35, R48 ;  /* 0x8000002306177c23 */ /* 0x002fe20008010030 */
[----:B------:R-:W-:Y:S01]  /*5690*/  IADD3 R0, R35, 0x10, RZ ;  /* 0x0000001023007810 */ /* 0x000fe20007ffe0ff */
[----:B------:R-:W-:Y:S01]  /*56a0*/  IMAD.IADD R6, R236, 0x1, -R3 ;  /* 0x00000001ec067824 */ /* 0x000fe200078e0a03 */
[----:B------:R-:W-:-:S02]  /*56b0*/  FSEL R119, R16, -INF , !P0 ;  /* 0xff80000010777808 */ /* 0x000fc40004000000 */
[C---:B------:R-:W-:Y:S01]  /*56c0*/  ISETP.GE.AND P2, PT, R5.reuse, R244, PT ;  /* 0x000000f40500720c */ /* 0x040fe20003f46270 */
[----:B------:R-:W-:Y:S01]  /*56d0*/  IMAD.IADD R7, R236, 0x1, -R0 ;  /* 0x00000001ec077824 */ /* 0x000fe200078e0a00 */
[----:B------:R-:W-:Y:S02]  /*56e0*/  IABS R6, R6 ;  /* 0x0000000600067213 */ /* 0x000fe40000000000 */
[----:B------:R-:W-:Y:S02]  /*56f0*/  ISETP.GE.AND P1, PT, R5, R243, PT ;  /* 0x000000f30500720c */ /* 0x000fe40003f26270 */
[----:B------:R-:W-:Y:S01]  /*5700*/  IABS R12, R7 ;  /* 0x00000007000c7213 */ /* 0x000fe20000000000 */
[----:B------:R-:W-:Y:S01]  /*5710*/  IMAD.IADD R7, R235, 0x1, -R5 ;  /* 0x00000001eb077824 */ /* 0x000fe200078e0a05 */
[----:B------:R1:W-:Y:S01]  /*5720*/  I2F R24, R6 ;  /* 0x0000000600187306 */ /* 0x0003e20000201400 */
[C---:B------:R-:W-:Y:S02]  /*5730*/  ISETP.GE.AND P0, PT, R5.reuse, R242, PT ;  /* 0x000000f20500720c */ /* 0x040fe40003f06270 */
[----:B------:R-:W-:-:S02]  /*5740*/  ISETP.LT.OR P5, PT, R5, R239, P2 ;  /* 0x000000ef0500720c */ /* 0x000fc400017a1670 */
[C---:B------:R-:W-:Y:S02]  /*5750*/  ISETP.LT.OR P4, PT, R5.reuse, R238, P1 ;  /* 0x000000ee0500720c */ /* 0x040fe40000f81670 */
[----:B------:R-:W-:Y:S02]  /*5760*/  ISETP.LT.OR P3, PT, R5, R237, P0 ;  /* 0x000000ed0500720c */ /* 0x000fe40000761670 */
[C---:B------:R-:W-:Y:S02]  /*5770*/  ISETP.GE.AND P0, PT, R3.reuse, R245, PT ;  /* 0x000000f50300720c */ /* 0x040fe40003f06270 */
[----:B------:R-:W-:Y:S02]  /*5780*/  FSEL R112, R20, -INF , !P6 ;  /* 0xff80000014707808 */ /* 0x000fe40007000000 */
[----:B------:R-:W-:Y:S01]  /*5790*/  ISETP.LT.OR P6, PT, R3, R240, P0 ;  /* 0x000000f00300720c */ /* 0x000fe200007c1670 */
[----:B--2---:R-:W-:Y:S01]  /*57a0*/  HMMA.16816.F32 R28, R36, R8, R80 ;  /* 0x00000008241c723c */ /* 0x004fe20000001850 */
[----:B------:R-:W-:-:S02]  /*57b0*/  ISETP.NE.AND P2, PT, R19, RZ, PT ;  /* 0x000000ff1300720c */ /* 0x000fc40003f45270 */
[----:B-1----:R-:W-:Y:S01]  /*57c0*/  IABS R6, R7 ;  /* 0x0000000700067213 */ /* 0x002fe20000000000 */
[----:B------:R-:W-:Y:S01]  /*57d0*/  IMAD.MOV.U32 R7, RZ, RZ, R12 ;  /* 0x000000ffff077224 */ /* 0x000fe200078e000c */
[----:B------:R-:W-:Y:S02]  /*57e0*/  IABS R12, R13 ;  /* 0x0000000d000c7213 */ /* 0x000fe40000000000 */
[----:B------:R1:W-:Y:S01]  /*57f0*/  I2F R13, R6 ;  /* 0x00000006000d7306 */ /* 0x0003e20000201400 */
[----:B------:R-:W-:Y:S01]  /*5800*/  ISETP.NE.AND P1, PT, R18, RZ, PT ;  /* 0x000000ff1200720c */ /* 0x000fe20003f25270 */
[C---:B------:R-:W-:Y:S01]  /*5810*/  HMMA.16816.F32 R40, R44.reuse, R8, R120 ;  /* 0x000000082c28723c */ /* 0x040fe20000001878 */
[----:B------:R-:W-:Y:S02]  /*5820*/  ISETP.NE.AND P0, PT, R14, RZ, PT ;  /* 0x000000ff0e00720c */ /* 0x000fe40003f05270 */
[----:B------:R-:W-:Y:S02]  /*5830*/  FSEL R114, R21, -INF , !P2 ;  /* 0xff80000015727808 */ /* 0x000fe40005000000 */
[----:B------:R-:W-:Y:S01]  /*5840*/  FSEL R117, R22, -INF , !P1 ;  /* 0xff80000016757808 */ /* 0x000fe20004800000 */
[----:B------:R2:W-:Y:S01]  /*5850*/  I2F R25, R7 ;  /* 0x0000000700197306 */ /* 0x0005e20000201400 */
[----:B------:R-:W-:Y:S01]  /*5860*/  FSEL R106, R23, -INF , !P0 ;  /* 0xff800000176a7808 */ /* 0x000fe20004000000 */
[----:B------:R-:W-:Y:S01]  /*5870*/  IMAD.IADD R8, R241, 0x1, -R0 ;  /* 0x00000001f1087824 */ /* 0x000fe200078e0a00 */
[C---:B------:R-:W-:Y:S01]  /*5880*/  ISETP.GE.AND P2, PT, R3.reuse, R244, PT ;  /* 0x000000f40300720c */ /* 0x040fe20003f46270 */
[-C--:B------:R-:W-:Y:S01]  /*5890*/  HMMA.16816.F32 R60, R44, R10.reuse, R224 ;  /* 0x0000000a2c3c723c */ /* 0x080fe200000018e0 */
[C---:B------:R-:W-:Y:S01]  /*58a0*/  ISETP.GE.AND P1, PT, R3.reuse, R243, PT ;  /* 0x000000f30300720c */ /* 0x040fe20003f26270 */
[----:B------:R-:W-:Y:S01]  /*58b0*/  IMAD.MOV.U32 R123, RZ, RZ, R186 ;  /* 0x000000ffff7b7224 */ /* 0x000fe200078e00ba */
[----:B------:R-:W-:Y:S01]  /*58c0*/  ISETP.GE.AND P0, PT, R3, R242, PT ;  /* 0x000000f20300720c */ /* 0x000fe20003f06270 */
[----:B-1----:R-:W-:Y:S01]  /*58d0*/  IMAD.IADD R6, R241, 0x1, -R5 ;  /* 0x00000001f1067824 */ /* 0x002fe200078e0a05 */
[C---:B------:R-:W-:Y:S01]  /*58e0*/  ISETP.LT.OR P2, PT, R3.reuse, R239, P2 ;  /* 0x000000ef0300720c */ /* 0x040fe20001741670 */
[----:B------:R-:W-:Y:S01]  /*58f0*/  IMAD.MOV.U32 R5, RZ, RZ, R12 ;  /* 0x000000ffff057224 */ /* 0x000fe200078e000c */
[C---:B------:R-:W-:Y:S01]  /*5900*/  ISETP.LT.OR P1, PT, R3.reuse, R238, P1 ;  /* 0x000000ee0300720c */ /* 0x040fe20000f21670 */
[----:B------:R-:W-:Y:S01]  /*5910*/  HMMA.16816.F32 R56, R36, R10, R76 ;  /* 0x0000000a2438723c */ /* 0x000fe2000000184c */
[----:B------:R-:W-:Y:S01]  /*5920*/  IABS R15, R6 ;  /* 0x00000006000f7213 */ /* 0x000fe20000000000 */
[----:B------:R1:W3:Y:S01]  /*5930*/  I2F R12, R5 ;  /* 0x00000005000c7306 */ /* 0x0002e20000201400 */
[--C-:B------:R-:W-:Y:S01]  /*5940*/  IMAD.IADD R6, R234, 0x1, -R3.reuse ;  /* 0x00000001ea067824 */ /* 0x100fe200078e0a03 */
[----:B------:R-:W-:Y:S01]  /*5950*/  ISETP.LT.OR P0, PT, R3, R237, P0 ;  /* 0x000000ed0300720c */ /* 0x000fe20000701670 */
[----:B--2---:R-:W-:Y:S01]  /*5960*/  IMAD.IADD R7, R235, 0x1, -R3 ;  /* 0x00000001eb077824 */ /* 0x004fe200078e0a03 */
[----:B------:R-:W-:Y:S01]  /*5970*/  P2R R18, PR, RZ, 0x4 ;  /* 0x00000004ff127803 */ /* 0x000fe20000000000 */
[----:B------:R-:W-:Y:S01]  /*5980*/  IMAD.MOV.U32 R226, RZ, RZ, R182 ;  /* 0x000000ffffe27224 */ /* 0x000fe200078e00b6 */
[----:B------:R-:W-:Y:S01]  /*5990*/  IABS R6, R6 ;  /* 0x0000000600067213 */ /* 0x000fe20000000000 */
[----:B------:R-:W-:Y:S01]  /*59a0*/  IMAD.MOV.U32 R225, RZ, RZ, R183 ;  /* 0x000000ffffe17224 */ /* 0x000fe200078e00b7 */
[----:B------:R-:W-:Y:S01]  /*59b0*/  P2R R17, PR, RZ, 0x2 ;  /* 0x00000002ff117803 */ /* 0x000fe20000000000 */
[----:B------:R-:W-:Y:S01]  /*59c0*/  IMAD.MOV.U32 R120, RZ, RZ, R189 ;  /* 0x000000ffff787224 */ /* 0x000fe200078e00bd */
[C---:B------:R-:W-:Y:S01]  /*59d0*/  ISETP.GE.AND P2, PT, R0.reuse, R244, PT ;  /* 0x000000f40000720c */ /* 0x040fe20003f46270 */
[----:B------:R-:W-:Y:S01]  /*59e0*/  IMAD.MOV.U32 R227, RZ, RZ, R190 ;  /* 0x000000ffffe37224 */ /* 0x000fe200078e00be */
[----:B------:R-:W-:Y:S01]  /*59f0*/  ISETP.GE.AND P1, PT, R0, R243, PT ;  /* 0x000000f30000720c */ /* 0x000fe20003f26270 */
[----:B------:R-:W-:-:S02]  /*5a00*/  IMAD.MOV.U32 R121, RZ, RZ, R188 ;  /* 0x000000ffff797224 */ /* 0x000fc400078e00bc */
[----:B------:R-:W-:Y:S01]  /*5a10*/  IMAD.MOV.U32 R224, RZ, RZ, R149 ;  /* 0x000000ffffe07224 */ /* 0x000fe200078e0095 */
[----:B-1----:R-:W-:Y:S01]  /*5a20*/  IABS R5, R7 ;  /* 0x0000000700057213 */ /* 0x002fe20000000000 */
[----:B------:R-:W-:Y:S01]  /*5a30*/  IMAD.MOV.U32 R7, RZ, RZ, R15 ;  /* 0x000000ffff077224 */ /* 0x000fe200078e000f */
[----:B------:R-:W-:Y:S01]  /*5a40*/  P2R R15, PR, RZ, 0x1 ;  /* 0x00000001ff0f7803 */ /* 0x000fe20000000000 */
[----:B---3--:R-:W-:Y:S01]  /*5a50*/  FFMA.FTZ R9, R12, -UR35, R52 ;  /* 0x800000230c097c23 */ /* 0x008fe20008010034 */
[----:B------:R1:W-:Y:S01]  /*5a60*/  I2F R19, R5 ;  /* 0x0000000500137306 */ /* 0x0003e20000201400 */
[C---:B------:R-:W-:Y:S01]  /*5a70*/  ISETP.GE.AND P0, PT, R0.reuse, R245, PT ;  /* 0x000000f50000720c */ /* 0x040fe20003f06270 */
[----:B------:R-:W-:Y:S02]  /*5a80*/  IMAD.MOV.U32 R122, RZ, RZ, R187 ;  /* 0x000000ffff7a7224 */ /* 0x000fe400078e00bb */
[----:B------:R-:W-:Y:S02]  /*5a90*/  FSEL R113, R9, -INF , !P4 ;  /* 0xff80000009717808 */ /* 0x000fe40006000000 */
[----:B------:R-:W-:-:S02]  /*5aa0*/  ISETP.LT.OR P0, PT, R0, R240, P0 ;  /* 0x000000f00000720c */ /* 0x000fc40000701670 */
[----:B------:R-:W2:Y:S01]  /*5ab0*/  I2F R7, R7 ;  /* 0x0000000700077306 */ /* 0x000ea20000201400 */
[C---:B------:R-:W-:Y:S02]  /*5ac0*/  ISETP.LT.OR P4, PT, R0.reuse, R238, P1 ;  /* 0x000000ee0000720c */ /* 0x040fe40000f81670 */
[----:B------:R-:W-:Y:S02]  /*5ad0*/  P2R R21, PR, RZ, 0x1 ;  /* 0x00000001ff157803 */ /* 0x000fe40000000000 */
[----:B------:R-:W-:Y:S02]  /*5ae0*/  ISETP.GE.AND P0, PT, R0, R242, PT ;  /* 0x000000f20000720c */ /* 0x000fe40003f06270 */
[----:B------:R-:W-:Y:S01]  /*5af0*/  ISETP.NE.AND P1, PT, R15, RZ, PT ;  /* 0x000000ff0f00720c */ /* 0x000fe20003f25270 */
[----:B-1----:R-:W-:Y:S02]  /*5b00*/  IMAD.IADD R5, R241, 0x1, -R3 ;  /* 0x00000001f1057824 */ /* 0x002fe400078e0a03 */
[----:B------:R-:W-:-:S02]  /*5b10*/  IMAD.MOV.U32 R3, RZ, RZ, R6 ;  /* 0x000000ffff037224 */ /* 0x000fc400078e0006 */
[----:B------:R-:W-:Y:S01]  /*5b20*/  FFMA.FTZ R6, R13, -UR35, R50 ;  /* 0x800000230d067c23 */ /* 0x000fe20008010032 */
[----:B------:R-:W-:Y:S01]  /*5b30*/  IABS R5, R5 ;  /* 0x0000000500057213 */ /* 0x000fe20000000000 */
[----:B------:R1:W3:Y:S01]  /*5b40*/  I2F R16, R3 ;  /* 0x0000000300107306 */ /* 0x0002e20000201400 */
[----:B------:R-:W-:Y:S02]  /*5b50*/  FFMA.FTZ R13, R24, -UR35, R49 ;  /* 0x80000023180d7c23 */ /* 0x000fe40008010031 */
[----:B--2---:R-:W-:Y:S01]  /*5b60*/  FFMA.FTZ R12, R7, -UR35, R54 ;  /* 0x80000023070c7c23 */ /* 0x004fe20008010036 */
[----:B------:R-:W-:Y:S01]  /*5b70*/  FSEL R107, R6, -INF , !P5 ;  /* 0xff800000066b7808 */ /* 0x000fe20006800000 */
[----:B------:R-:W-:Y:S01]  /*5b80*/  IMAD.MOV.U32 R7, RZ, RZ, R5 ;  /* 0x000000ffff077224 */ /* 0x000fe200078e0005 */
[----:B------:R-:W-:Y:S01]  /*5b90*/  IADD3 R5, R35, 0x11, RZ ;  /* 0x0000001123057810 */ /* 0x000fe20007ffe0ff */
[----:B------:R-:W-:Y:S01]  /*5ba0*/  FFMA.FTZ R10, R19, -UR35, R51 ;  /* 0x80000023130a7c23 */ /* 0x000fe20008010033 */
[----:B------:R-:W-:Y:S01]  /*5bb0*/  FSEL R116, R12, -INF , !P3 ;  /* 0xff8000000c747808 */ /* 0x000fe20005800000 */
[----:B------:R2:W4:Y:S01]  /*5bc0*/  I2F R20, R7 ;  /* 0x0000000700147306 */ /* 0x0005220000201400 */
[----:B------:R-:W-:-:S02]  /*5bd0*/  ISETP.LT.OR P5, PT, R0, R239, P2 ;  /* 0x000000ef0000720c */ /* 0x000fc400017a1670 */
[----:B------:R-:W-:Y:S02]  /*5be0*/  ISETP.LT.OR P3, PT, R0, R237, P0 ;  /* 0x000000ed0000720c */ /* 0x000fe40000761670 */
[----:B------:R-:W-:Y:S01]  /*5bf0*/  FSEL R100, R13, -INF , !P6 ;  /* 0xff8000000d647808 */ /* 0x000fe20007000000 */
[----:B------:R-:W-:Y:S01]  /*5c00*/  FFMA.FTZ R13, R25, -UR35, R28 ;  /* 0x80000023190d7c23 */ /* 0x000fe2000801001c */
[----:B------:R-:W-:Y:S01]  /*5c10*/  ISETP.NE.AND P6, PT, R18, RZ, PT ;  /* 0x000000ff1200720c */ /* 0x000fe20003fc5270 */
[----:B-1----:R-:W-:Y:S01]  /*5c20*/  IMAD.IADD R3, R235, 0x1, -R0 ;  /* 0x00000001eb037824 */ /* 0x002fe200078e0a00 */
[----:B------:R-:W-:Y:S01]  /*5c30*/  ISETP.GE.AND P0, PT, R5, R245, PT ;  /* 0x000000f50500720c */ /* 0x000fe20003f06270 */
[----:B---3--:R-:W-:Y:S01]  /*5c40*/  FFMA.FTZ R11, R16, -UR35, R53 ;  /* 0x80000023100b7c23 */ /* 0x008fe20008010035 */
[----:B------:R-:W-:Y:S01]  /*5c50*/  FSEL R95, R10, -INF , !P6 ;  /* 0xff8000000a5f7808 */ /* 0x000fe20007000000 */
[----:B------:R-:W1:Y:S01]  /*5c60*/  LDSM.16.M88.4 R24, [R217+0x1000] ;  /* 0x00100000d918783b */ /* 0x000e620000000200 */
[----:B------:R-:W-:-:S02]  /*5c70*/  IABS R3, R3 ;  /* 0x0000000300037213 */ /* 0x000fc40000000000 */
[----:B------:R-:W-:Y:S01]  /*5c80*/  ISETP.LT.OR P6, PT, R5, R240, P0 ;  /* 0x000000f00500720c */ /* 0x000fe200007c1670 */
[----:B--2---:R-:W-:Y:S01]  /*5c90*/  IMAD.IADD R7, R234, 0x1, -R0 ;  /* 0x00000001ea077824 */ /* 0x004fe200078e0a00 */
[----:B------:R-:W-:Y:S01]  /*5ca0*/  ISETP.NE.AND P2, PT, R17, RZ, PT ;  /* 0x000000ff1100720c */ /* 0x000fe20003f45270 */
[----:B------:R-:W-:Y:S01]  /*5cb0*/  IMAD.MOV.U32 R6, RZ, RZ, R3 ;  /* 0x000000ffff067224 */ /* 0x000fe200078e0003 */
[----:B------:R-:W-:Y:S01]  /*5cc0*/  ISETP.NE.AND P0, PT, R21, RZ, PT ;  /* 0x000000ff1500720c */ /* 0x000fe20003f05270 */
[----:B------:R-:W-:Y:S01]  /*5cd0*/  IMAD.IADD R0, R236, 0x1, -R5 ;  /* 0x00000001ec007824 */ /* 0x000fe200078e0a05 */
[----:B------:R-:W-:Y:S01]  /*5ce0*/  IABS R3, R7 ;  /* 0x0000000700037213 */ /* 0x000fe20000000000 */
[----:B------:R2:W3:Y:S01]  /*5cf0*/  I2F R14, R6 ;  /* 0x00000006000e7306 */ /* 0x0004e20000201400 */
[----:B----4-:R-:W-:Y:S01]  /*5d00*/  FFMA.FTZ R12, R20, -UR35, R55 ;  /* 0x80000023140c7c23 */ /* 0x010fe20008010037 */
[----:B------:R-:W-:Y:S02]  /*5d10*/  FSEL R102, R11, -INF , !P2 ;  /* 0xff8000000b667808 */ /* 0x000fe40005000000 */
[----:B------:R-:W-:-:S02]  /*5d20*/  IABS R0, R0 ;  /* 0x0000000000007213 */ /* 0x000fc40000000000 */
[----:B------:R-:W-:Y:S02]  /*5d30*/  FSEL R104, R12, -INF , !P1 ;  /* 0xff8000000c687808 */ /* 0x000fe40004800000 */
[----:B------:R-:W4:Y:S01]  /*5d40*/  I2F R15, R0 ;  /* 0x00000000000f7306 */ /* 0x000f220000201400 */
[----:B------:R-:W-:Y:S02]  /*5d50*/  FSEL R90, R13, -INF , !P0 ;  /* 0xff8000000d5a7808 */ /* 0x000fe40004000000 */
[C---:B------:R-:W-:Y:S02]  /*5d60*/  ISETP.GE.AND P2, PT, R5.reuse, R244, PT ;  /* 0x000000f40500720c */ /* 0x040fe40003f46270 */
[C---:B------:R-:W-:Y:S02]  /*5d70*/  ISETP.GE.AND P1, PT, R5.reuse, R243, PT ;  /* 0x000000f30500720c */ /* 0x040fe40003f26270 */
[----:B------:R-:W-:Y:S01]  /*5d80*/  ISETP.GE.AND P0, PT, R5, R242, PT ;  /* 0x000000f20500720c */ /* 0x000fe20003f06270 */
[----:B--2---:R-:W-:Y:S01]  /*5d90*/  IMAD.MOV.U32 R6, RZ, RZ, R3 ;  /* 0x000000ffff067224 */ /* 0x004fe200078e0003 */
[----:B------:R-:W-:Y:S01]  /*5da0*/  IABS R3, R8 ;  /* 0x0000000800037213 */ /* 0x000fe20000000000 */
[----:B------:R-:W-:Y:S01]  /*5db0*/  IMAD.IADD R8, R235, 0x1, -R5 ;  /* 0x00000001eb087824 */ /* 0x000fe200078e0a05 */
[C---:B------:R-:W-:Y:S01]  /*5dc0*/  ISETP.LT.OR P2, PT, R5.reuse, R239, P2 ;  /* 0x000000ef0500720c */ /* 0x040fe20001741670 */
[----:B------:R-:W2:Y:S01]  /*5dd0*/  I2F R7, R6 ;  /* 0x0000000600077306 */ /* 0x000ea20000201400 */
[C---:B------:R-:W-:Y:S01]  /*5de0*/  ISETP.LT.OR P1, PT, R5.reuse, R238, P1 ;  /* 0x000000ee0500720c */ /* 0x040fe20000f21670 */
[----:B---3--:R-:W-:Y:S01]  /*5df0*/  FFMA.FTZ R16, R14, -UR35, R30 ;  /* 0x800000230e107c23 */ /* 0x008fe2000801001e */
[----:B------:R-:W-:Y:S01]  /*5e00*/  ISETP.LT.OR P0, PT, R5, R237, P0 ;  /* 0x000000ed0500720c */ /* 0x000fe20000701670 */
[----:B----4-:R-:W-:Y:S01]  /*5e10*/  FFMA.FTZ R11, R15, -UR35, R29 ;  /* 0x800000230f0b7c23 */ /* 0x010fe2000801001d */
[----:B------:R-:W-:-:S02]  /*5e20*/  IADD3 R0, R35, 0x19, RZ ;  /* 0x0000001923007810 */ /* 0x000fc40007ffe0ff */
[----:B------:R-:W-:Y:S01]  /*5e30*/  P2R R12, PR, RZ, 0x1 ;  /* 0x00000001ff0c7803 */ /* 0x000fe20000000000 */
[----:B------:R3:W4:Y:S01]  /*5e40*/  I2F R9, R3 ;  /* 0x0000000300097306 */ /* 0x0007220000201400 */
[----:B------:R-:W-:Y:S01]  /*5e50*/  FSEL R92, R16, -INF , !P5 ;  /* 0xff800000105c7808 */ /* 0x000fe20006800000 */
[----:B-1----:R-:W-:Y:S01]  /*5e60*/  HMMA.16816.F32 R52, R44, R24, R200 ;  /* 0x000000182c34723c */ /* 0x002fe200000018c8 */
[----:B------:R-:W-:Y:S02]  /*5e70*/  P2R R14, PR, RZ, 0x4 ;  /* 0x00000004ff0e7803 */ /* 0x000fe40000000000 */
[----:B------:R-:W-:Y:S02]  /*5e80*/  P2R R13, PR, RZ, 0x2 ;  /* 0x00000002ff0d7803 */ /* 0x000fe40000000000 */
[----:B------:R-:W-:Y:S01]  /*5e90*/  FSEL R88, R11, -INF , !P6 ;  /* 0xff8000000b587808 */ /* 0x000fe20007000000 */
[----:B--2---:R-:W-:Y:S01]  /*5ea0*/  FFMA.FTZ R19, R7, -UR35, R40 ;  /* 0x8000002307137c23 */ /* 0x004fe20008010028 */
[----:B------:R-:W-:Y:S01]  /*5eb0*/  ISETP.NE.AND P6, PT, R14, RZ, PT ;  /* 0x000000ff0e00720c */ /* 0x000fe20003fc5270 */
[----:B------:R-:W-:Y:S03]  /*5ec0*/  HMMA.16816.F32 R48, R36, R26, R96 ;  /* 0x0000001a2430723c */ /* 0x000fe60000001860 */
[----:B------:R-:W-:-:S02]  /*5ed0*/  FSEL R94, R19, -INF , !P4 ;  /* 0xff800000135e7808 */ /* 0x000fc40006000000 */
[----:B---3--:R-:W-:Y:S01]  /*5ee0*/  IADD3 R3, R35, 0x18, RZ ;  /* 0x0000001823037810 */ /* 0x008fe20007ffe0ff */
[----:B----4-:R-:W-:Y:S02]  /*5ef0*/  FFMA.FTZ R18, R9, -UR35, R42 ;  /* 0x8000002309127c23 */ /* 0x010fe4000801002a */
[C---:B------:R-:W-:Y:S01]  /*5f00*/  IMAD.IADD R9, R236.reuse, 0x1, -R0 ;  /* 0x00000001ec097824 */ /* 0x040fe200078e0a00 */
[C---:B------:R-:W-:Y:S01]  /*5f10*/  ISETP.GE.AND P0, PT, R3.reuse, R245, PT ;  /* 0x000000f50300720c */ /* 0x040fe20003f06270 */
[----:B------:R-:W-:Y:S01]  /*5f20*/  IMAD.IADD R6, R236, 0x1, -R3 ;  /* 0x00000001ec067824 */ /* 0x000fe200078e0a03 */
[C---:B------:R-:W-:Y:S01]  /*5f30*/  ISETP.GE.AND P2, PT, R3.reuse, R244, PT ;  /* 0x000000f40300720c */ /* 0x040fe20003f46270 */
[----:B------:R-:W-:Y:S01]  /*5f40*/  IMAD.MOV.U32 R97, RZ, RZ, R191 ;  /* 0x000000ffff617224 */ /* 0x000fe200078e00bf */
[----:B------:R-:W-:Y:S01]  /*5f50*/  IABS R9, R9 ;  /* 0x0000000900097213 */ /* 0x000fe20000000000 */
[----:B------:R-:W-:Y:S01]  /*5f60*/  IMAD.MOV.U32 R98, RZ, RZ, R71 ;  /* 0x000000ffff627224 */ /* 0x000fe200078e0047 */
[----:B------:R-:W-:Y:S01]  /*5f70*/  IABS R6, R6 ;  /* 0x0000000600067213 */ /* 0x000fe20000000000 */
[----:B------:R-:W-:Y:S01]  /*5f80*/  IMAD.MOV.U32 R96, RZ, RZ, R69 ;  /* 0x000000ffff607224 */ /* 0x000fe200078e0045 */
[C---:B------:R-:W-:Y:S01]  /*5f90*/  ISETP.LT.OR P0, PT, R3.reuse, R240, P0 ;  /* 0x000000f00300720c */ /* 0x040fe20000701670 */
[----:B------:R-:W-:Y:S01]  /*5fa0*/  IMAD.MOV.U32 R99, RZ, RZ, R150 ;  /* 0x000000ffff637224 */ /* 0x000fe200078e0096 */
[----:B------:R-:W-:Y:S01]  /*5fb0*/  ISETP.GE.AND P1, PT, R3, R243, PT ;  /* 0x000000f30300720c */ /* 0x000fe20003f26270 */
[----:B------:R-:W-:Y:S01]  /*5fc0*/  IMAD.MOV.U32 R7, RZ, RZ, R6 ;  /* 0x000000ffff077224 */ /* 0x000fe200078e0006 */
[----:B------:R-:W-:-:S02]  /*5fd0*/  IABS R6, R8 ;  /* 0x0000000800067213 */ /* 0x000fc40000000000 */
[----:B------:R-:W-:Y:S01]  /*5fe0*/  P2R R15, PR, RZ, 0x1 ;  /* 0x00000001ff0f7803 */ /* 0x000fe20000000000 */
[----:B------:R1:W2:Y:S01]  /*5ff0*/  I2F R20, R7 ;  /* 0x0000000700147306 */ /* 0x0002a20000201400 */
[C---:B------:R-:W-:Y:S02]  /*6000*/  ISETP.GE.AND P0, PT, R3.reuse, R242, PT ;  /* 0x000000f20300720c */ /* 0x040fe40003f06270 */
[----:B------:R-:W-:Y:S02]  /*6010*/  FSEL R101, R18, -INF , !P3 ;  /* 0xff80000012657808 */ /* 0x000fe40005800000 */
[C---:B------:R-:W-:Y:S02]  /*6020*/  ISETP.LT.OR P5, PT, R3.reuse, R239, P2 ;  /* 0x000000ef0300720c */ /* 0x040fe400017a1670 */
[C---:B------:R-:W-:Y:S01]  /*6030*/  ISETP.LT.OR P4, PT, R3.reuse, R238, P1 ;  /* 0x000000ee0300720c */ /* 0x040fe20000f81670 */
[----:B------:R3:W4:Y:S01]  /*6040*/  I2F R8, R6 ;  /* 0x0000000600087306 */ /* 0x0007220000201400 */
[----:B------:R-:W-:-:S02]  /*6050*/  ISETP.LT.OR P3, PT, R3, R237, P0 ;  /* 0x000000ed0300720c */ /* 0x000fc40000761670 */
[----:B------:R-:W-:Y:S02]  /*6060*/  ISETP.GE.AND P0, PT, R0, R245, PT ;  /* 0x000000f50000720c */ /* 0x000fe40003f06270 */
[----:B------:R-:W-:Y:S02]  /*6070*/  ISETP.NE.AND P1, PT, R12, RZ, PT ;  /* 0x000000ff0c00720c */ /* 0x000fe40003f25270 */
[----:B------:R-:W-:Y:S01]  /*6080*/  ISETP.NE.AND P2, PT, R13, RZ, PT ;  /* 0x000000ff0d00720c */ /* 0x000fe20003f45270 */
[--C-:B-1----:R-:W-:Y:S02]  /*6090*/  IMAD.IADD R7, R234, 0x1, -R5.reuse ;  /* 0x00000001ea077824 */ /* 0x102fe400078e0a05 */
[----:B------:R-:W-:Y:S02]  /*60a0*/  IMAD.IADD R5, R241, 0x1, -R5 ;  /* 0x00000001f1057824 */ /* 0x000fe400078e0a05 */
[----:B--2---:R-:W-:Y:S01]  /*60b0*/  FFMA.FTZ R12, R20, -UR35, R56 ;  /* 0x80000023140c7c23 */ /* 0x004fe20008010038 */
[----:B---3--:R-:W-:Y:S01]  /*60c0*/  IABS R6, R7 ;  /* 0x0000000700067213 */ /* 0x008fe20000000000 */
[----:B------:R-:W-:Y:S01]  /*60d0*/  IMAD.MOV.U32 R7, RZ, RZ, R9 ;  /* 0x000000ffff077224 */ /* 0x000fe200078e0009 */
[----:B------:R-:W-:Y:S01]  /*60e0*/  IABS R9, R5 ;  /* 0x0000000500097213 */ /* 0x000fe20000000000 */
[----:B----4-:R-:W-:Y:S01]  /*60f0*/  FFMA.FTZ R17, R8, -UR35, R31 ;  /* 0x8000002308117c23 */ /* 0x010fe2000801001f */
[----:B------:R1:W2:Y:S01]  /*6100*/  I2F R10, R6 ;  /* 0x00000006000a7306 */ /* 0x0002a20000201400 */
[----:B------:R-:W-:Y:S02]  /*6110*/  HMMA.16816.F32 R28, R44, R26, R176 ;  /* 0x0000001a2c1c723c */ /* 0x000fe400000018b0 */
[----:B------:R-:W-:Y:S01]  /*6120*/  IMAD.MOV.U32 R8, RZ, RZ, R9 ;  /* 0x000000ffff087224 */ /* 0x000fe200078e0009 */
[----:B------:R-:W-:Y:S01]  /*6130*/  FSEL R89, R17, -INF , !P6 ;  /* 0xff80000011597808 */ /* 0x000fe20007000000 */
[----:B------:R-:W-:Y:S01]  /*6140*/  IMAD.IADD R9, R234, 0x1, -R3 ;  /* 0x00000001ea097824 */ /* 0x000fe200078e0a03 */
[----:B------:R-:W-:-:S02]  /*6150*/  ISETP.LT.OR P6, PT, R0, R240, P0 ;  /* 0x000000f00000720c */ /* 0x000fc400007c1670 */
[----:B------:R3:W-:Y:S01]  /*6160*/  I2F R23, R7 ;  /* 0x0000000700177306 */ /* 0x0007e20000201400 */
[----:B------:R-:W-:Y:S01]  /*6170*/  ISETP.NE.AND P0, PT, R15, RZ, PT ;  /* 0x000000ff0f00720c */ /* 0x000fe20003f05270 */
[----:B------:R-:W-:Y:S02]  /*6180*/  IMAD.MOV.U32 R176, RZ, RZ, R196 ;  /* 0x000000ffffb07224 */ /* 0x000fe400078e00c4 */
[----:B------:R-:W-:Y:S01]  /*6190*/  IMAD.MOV.U32 R178, RZ, RZ, R70 ;  /* 0x000000ffffb27224 */ /* 0x000fe200078e0046 */
[----:B------:R-:W-:Y:S01]  /*61a0*/  FSEL R85, R12, -INF , !P0 ;  /* 0xff8000000c557808 */ /* 0x000fe20004000000 */
[----:B------:R-:W-:Y:S01]  /*61b0*/  IMAD.MOV.U32 R179, RZ, RZ, R197 ;  /* 0x000000ffffb37224 */ /* 0x000fe200078e00c5 */
[----:B------:R-:W-:Y:S01]  /*61c0*/  ISETP.GE.AND P0, PT, R0, R242, PT ;  /* 0x000000f20000720c */ /* 0x000fe20003f06270 */
[----:B-1----:R-:W-:Y:S01]  /*61d0*/  IMAD.IADD R6, R235, 0x1, -R3 ;  /* 0x00000001eb067824 */ /* 0x002fe200078e0a03 */
[----:B------:R1:W4:Y:S01]  /*61e0*/  I2F R16, R8 ;  /* 0x0000000800107306 */ /* 0x0003220000201400 */
[----:B--2---:R-:W-:Y:S01]  /*61f0*/  FFMA.FTZ R10, R10, -UR35, R41 ;  /* 0x800000230a0a7c23 */ /* 0x004fe20008010029 */
[----:B------:R-:W-:Y:S01]  /*6200*/  ISETP.LT.OR P0, PT, R0, R237, P0 ;  /* 0x000000ed0000720c */ /* 0x000fe20000701670 */
[----:B------:R-:W-:-:S03]  /*6210*/  IMAD.MOV.U32 R177, RZ, RZ, R198 ;  /* 0x000000ffffb17224 */ /* 0x000fc600078e00c6 */
[----:B------:R-:W-:Y:S02]  /*6220*/  FSEL R91, R10, -INF , !P2 ;  /* 0xff8000000a5b7808 */ /* 0x000fe40005000000 */
[----:B---3--:R-:W-:Y:S02]  /*6230*/  IADD3 R7, R35, 0x20, RZ ;  /* 0x0000002023077810 */ /* 0x008fe40007ffe0ff */
[----:B------:R-:W-:Y:S02]  /*6240*/  ISETP.GE.AND P2, PT, R0, R244, PT ;  /* 0x000000f40000720c */ /* 0x000fe40003f46270 */
[----:B------:R-:W-:Y:S01]  /*6250*/  P2R R20, PR, RZ, 0x1 ;  /* 0x00000001ff147803 */ /* 0x000fe20000000000 */
[----:B------:R-:W-:Y:S01]  /*6260*/  IMAD.IADD R5, R236, 0x1, -R7 ;  /* 0x00000001ec057824 */ /* 0x000fe200078e0a07 */
[----:B------:R-:W-:Y:S02]  /*6270*/  ISETP.LT.OR P2, PT, R0, R239, P2 ;  /* 0x000000ef0000720c */ /* 0x000fe40001741670 */
[----:B-1----:R-:W-:Y:S01]  /*6280*/  IABS R8, R6 ;  /* 0x0000000600087213 */ /* 0x002fe20000000000 */
[----:B----4-:R-:W-:Y:S01]  /*6290*/  FFMA.FTZ R11, R16, -UR35, R43 ;  /* 0x80000023100b7c23 */ /* 0x010fe2000801002b */
[----:B------:R-:W-:Y:S01]  /*62a0*/  IABS R5, R5 ;  /* 0x0000000500057213 */ /* 0x000fe20000000000 */
[----:B------:R-:W-:Y:S01]  /*62b0*/  HMMA.16816.F32 R40, R36, R24, R72 ;  /* 0x000000182428723c */ /* 0x000fe20000001848 */
[----:B------:R-:W-:Y:S01]  /*62c0*/  IABS R6, R9 ;  /* 0x0000000900067213 */ /* 0x000fe20000000000 */
[----:B------:R-:W-:Y:S01]  /*62d0*/  IMAD.IADD R9, R241, 0x1, -R0 ;  /* 0x00000001f1097824 */ /* 0x000fe200078e0a00 */
[----:B------:R1:W2:Y:S01]  /*62e0*/  I2F R19, R5 ;  /* 0x0000000500137306 */ /* 0x0002a20000201400 */
[----:B------:R-:W-:-:S02]  /*62f0*/  FSEL R93, R11, -INF , !P1 ;  /* 0xff8000000b5d7808 */ /* 0x000fc40004800000 */
[C---:B------:R-:W-:Y:S02]  /*6300*/  ISETP.GE.AND P1, PT, R0.reuse, R243, PT ;  /* 0x000000f30000720c */ /* 0x040fe40003f26270 */
[C---:B------:R-:W-:Y:S02]  /*6310*/  ISETP.GE.AND P0, PT, R7.reuse, R245, PT ;  /* 0x000000f50700720c */ /* 0x040fe40003f06270 */
[----:B------:R-:W-:Y:S02]  /*6320*/  ISETP.LT.OR P1, PT, R0, R238, P1 ;  /* 0x000000ee0000720c */ /* 0x000fe40000f21670 */
[----:B------:R-:W-:Y:S02]  /*6330*/  ISETP.LT.OR P0, PT, R7, R240, P0 ;  /* 0x000000f00700720c */ /* 0x000fe40000701670 */
[----:B------:R-:W-:Y:S02]  /*6340*/  P2R R22, PR, RZ, 0x4 ;  /* 0x00000004ff167803 */ /* 0x000fe40000000000 */
[----:B------:R-:W-:-:S02]  /*6350*/  P2R R21, PR, RZ, 0x2 ;  /* 0x00000002ff157803 */ /* 0x000fc40000000000 */
[C---:B------:R-:W-:Y:S01]  /*6360*/  ISETP.GE.AND P2, PT, R7.reuse, R244, PT ;  /* 0x000000f40700720c */ /* 0x040fe20003f46270 */
[----:B-1----:R-:W-:Y:S01]  /*6370*/  IMAD.MOV.U32 R5, RZ, RZ, R8 ;  /* 0x000000ffff057224 */ /* 0x002fe200078e0008 */
[----:B------:R-:W-:Y:S01]  /*6380*/  ISETP.GE.AND P1, PT, R7, R243, PT ;  /* 0x000000f30700720c */ /* 0x000fe20003f26270 */
[----:B------:R-:W-:Y:S02]  /*6390*/  IMAD.IADD R8, R234, 0x1, -R0 ;  /* 0x00000001ea087824 */ /* 0x000fe400078e0a00 */
[----:B------:R1:W3:Y:S01]  /*63a0*/  I2F R18, R5 ;  /* 0x0000000500127306 */ /* 0x0002e20000201400 */
[----:B--2---:R-:W-:Y:S02]  /*63b0*/  FFMA.FTZ R19, R19, -UR35, R40 ;  /* 0x8000002313137c23 */ /* 0x004fe40008010028 */
[----:B-1----:R-:W-:Y:S02]  /*63c0*/  IMAD.IADD R5, R241, 0x1, -R3 ;  /* 0x00000001f1057824 */ /* 0x002fe400078e0a03 */
[----:B------:R-:W-:Y:S01]  /*63d0*/  IMAD.MOV.U32 R3, RZ, RZ, R6 ;  /* 0x000000ffff037224 */ /* 0x000fe200078e0006 */
[----:B------:R-:W-:Y:S01]  /*63e0*/  IADD3 R6, R35, 0x21, RZ ;  /* 0x0000002123067810 */ /* 0x000fe20007ffe0ff */
[----:B---3--:R-:W-:Y:S01]  /*63f0*/  FFMA.FTZ R12, R18, -UR35, R58 ;  /* 0x80000023120c7c23 */ /* 0x008fe2000801003a */
[----:B------:R-:W-:Y:S01]  /*6400*/  IABS R5, R5 ;  /* 0x0000000500057213 */ /* 0x000fe20000000000 */
[----:B------:R1:W2:Y:S03]  /*6410*/  I2F R14, R3 ;  /* 0x00000003000e7306 */ /* 0x0002a60000201400 */
[----:B------:R-:W-:-:S02]  /*6420*/  FSEL R83, R12, -INF , !P5 ;  /* 0xff8000000c537808 */ /* 0x000fc40006800000 */
[----:B------:R-:W-:Y:S02]  /*6430*/  ISETP.LT.OR P5, PT, R7, R239, P2 ;  /* 0x000000ef0700720c */ /* 0x000fe400017a1670 */
[----:B------:R-:W-:Y:S01]  /*6440*/  ISETP.NE.AND P2, PT, R21, RZ, PT ;  /* 0x000000ff1500720c */ /* 0x000fe20003f45270 */
[----:B------:R-:W3:Y:S01]  /*6450*/  I2F R17, R5 ;  /* 0x0000000500117306 */ /* 0x000ee20000201400 */
[----:B-1----:R-:W-:Y:S02]  /*6460*/  IMAD.IADD R3, R235, 0x1, -R0 ;  /* 0x00000001eb037824 */ /* 0x002fe400078e0a00 */
[----:B------:R-:W-:Y:S02]  /*6470*/  IMAD.IADD R0, R236, 0x1, -R6 ;  /* 0x00000001ec007824 */ /* 0x000fe400078e0a06 */
[----:B--2---:R-:W-:Y:S01]  /*6480*/  FFMA.FTZ R16, R14, -UR35, R60 ;  /* 0x800000230e107c23 */ /* 0x004fe2000801003c */
[----:B------:R-:W-:Y:S01]  /*6490*/  IABS R3, R3 ;  /* 0x0000000300037213 */ /* 0x000fe20000000000 */
[----:B------:R-:W-:Y:S01]  /*64a0*/  FFMA.FTZ R14, R23, -UR35, R57 ;  /* 0x80000023170e7c23 */ /* 0x000fe20008010039 */
[----:B------:R-:W-:Y:S01]  /*64b0*/  IABS R0, R0 ;  /* 0x0000000000007213 */ /* 0x000fe20000000000 */
[----:B---3--:R-:W-:Y:S01]  /*64c0*/  FFMA.FTZ R15, R17, -UR35, R62 ;  /* 0x80000023110f7c23 */ /* 0x008fe2000801003e */
[----:B------:R-:W-:Y:S01]  /*64d0*/  FSEL R84, R16, -INF , !P4 ;  /* 0xff80000010547808 */ /* 0x000fe20006000000 */
[----:B------:R-:W-:Y:S01]  /*64e0*/  IMAD.MOV.U32 R5, RZ, RZ, R3 ;  /* 0x000000ffff057224 */ /* 0x000fe200078e0003 */
[----:B------:R-:W-:Y:S01]  /*64f0*/  IABS R3, R8 ;  /* 0x0000000800037213 */ /* 0x000fe20000000000 */
[----:B------:R-:W-:Y:S01]  /*6500*/  IMAD.MOV.U32 R8, RZ, RZ, R0 ;  /* 0x000000ffff087224 */ /* 0x000fe200078e0000 */
[----:B------:R-:W-:Y:S01]  /*6510*/  IADD3 R0, R35, 0x29, RZ ;  /* 0x0000002923007810 */ /* 0x000fe20007ffe0ff */
[----:B------:R1:W2:Y:S01]  /*6520*/  I2F R13, R5 ;  /* 0x00000005000d7306 */ /* 0x0002a20000201400 */
[----:B------:R-:W-:-:S02]  /*6530*/  FSEL R86, R15, -INF , !P3 ;  /* 0xff8000000f567808 */ /* 0x000fc40005800000 */
[----:B------:R-:W-:Y:S02]  /*6540*/  FSEL R80, R14, -INF , !P6 ;  /* 0xff8000000e507808 */ /* 0x000fe40007000000 */
[----:B------:R-:W-:Y:S02]  /*6550*/  ISETP.LT.OR P4, PT, R7, R238, P1 ;  /* 0x000000ee0700720c */ /* 0x000fe40000f81670 */
[----:B------:R-:W-:Y:S01]  /*6560*/  ISETP.NE.AND P6, PT, R22, RZ, PT ;  /* 0x000000ff1600720c */ /* 0x000fe20003fc5270 */
[----:B------:R-:W3:Y:S01]  /*6570*/  I2F R11, R3 ;  /* 0x00000003000b7306 */ /* 0x000ee20000201400 */
[----:B------:R-:W-:Y:S02]  /*6580*/  ISETP.NE.AND P1, PT, R20, RZ, PT ;  /* 0x000000ff1400720c */ /* 0x000fe40003f25270 */
[----:B-1----:R-:W-:-:S05]  /*6590*/  IABS R5, R9 ;  /* 0x0000000900057213 */ /* 0x002fca0000000000 */
[----:B------:R1:W-:Y:S01]  /*65a0*/  I2F R24, R8 ;  /* 0x0000000800187306 */ /* 0x0003e20000201400 */
[----:B--2---:R-:W-:-:S05]  /*65b0*/  FFMA.FTZ R13, R13, -UR35, R59 ;  /* 0x800000230d0d7c23 */ /* 0x004fca000801003b */
[----:B------:R-:W-:Y:S01]  /*65c0*/  FSEL R81, R13, -INF , !P6 ;  /* 0xff8000000d517808 */ /* 0x000fe20007000000 */
[----:B---3--:R-:W-:Y:S01]  /*65d0*/  FFMA.FTZ R18, R11, -UR35, R61 ;  /* 0x800000230b127c23 */ /* 0x008fe2000801003d */
[----:B------:R-:W-:Y:S01]  /*65e0*/  IADD3 R3, R35, 0x28, RZ ;  /* 0x0000002823037810 */ /* 0x000fe20007ffe0ff */
[----:B------:R2:W3:Y:S01]  /*65f0*/  I2F R10, R5 ;  /* 0x00000005000a7306 */ /* 0x0004e20000201400 */
[----:B------:R-:W-:Y:S02]  /*6600*/  IMAD.IADD R11, R234, 0x1, -R7 ;  /* 0x00000001ea0b7824 */ /* 0x000fe400078e0a07 */
[----:B------:R-:W-:Y:S02]  /*6610*/  FSEL R82, R18, -INF , !P2 ;  /* 0xff80000012527808 */ /* 0x000fe40005000000 */
[----:B------:R-:W-:Y:S01]  /*6620*/  ISETP.GE.AND P2, PT, R6, R244, PT ;  /* 0x000000f40600720c */ /* 0x000fe20003f46270 */
[----:B-1----:R-:W-:-:S03]  /*6630*/  IMAD.IADD R8, R236, 0x1, -R0 ;  /* 0x00000001ec087824 */ /* 0x002fc600078e0a00 */
[----:B------:R-:W-:Y:S02]  /*6640*/  ISETP.LT.OR P2, PT, R6, R239, P2 ;  /* 0x000000ef0600720c */ /* 0x000fe40001741670 */
[----:B------:R-:W-:Y:S02]  /*6650*/  IABS R8, R8 ;  /* 0x0000000800087213 */ /* 0x000fe40000000000 */
[----:B------:R-:W-:Y:S01]  /*6660*/  P2R R21, PR, RZ, 0x4 ;  /* 0x00000004ff157803 */ /* 0x000fe20000000000 */
[----:B--2---:R-:W-:Y:S01]  /*6670*/  IMAD.IADD R5, R236, 0x1, -R3 ;  /* 0x00000001ec057824 */ /* 0x004fe200078e0a03 */
[----:B------:R-:W-:Y:S01]  /*6680*/  ISETP.GE.AND P2, PT, R3, R244, PT ;  /* 0x000000f40300720c */ /* 0x000fe20003f46270 */
[----:B---3--:R-:W-:-:S03]  /*6690*/  FFMA.FTZ R17, R10, -UR35, R63 ;  /* 0x800000230a117c23 */ /* 0x008fc6000801003f */
[----:B------:R-:W-:Y:S02]  /*66a0*/  IABS R5, R5 ;  /* 0x0000000500057213 */ /* 0x000fe40000000000 */
[----:B------:R-:W-:Y:S01]  /*66b0*/  FSEL R87, R17, -INF , !P1 ;  /* 0xff80000011577808 */ /* 0x000fe20004800000 */
[----:B------:R-:W-:Y:S01]  /*66c0*/  FFMA.FTZ R17, R24, -UR35, R41 ;  /* 0x8000002318117c23 */ /* 0x000fe20008010029 */
[C---:B------:R-:W-:Y:S01]  /*66d0*/  ISETP.GE.AND P1, PT, R6.reuse, R243, PT ;  /* 0x000000f30600720c */ /* 0x040fe20003f26270 */
[----:B------:R-:W-:Y:S01]  /*66e0*/  IMAD.MOV.U32 R9, RZ, RZ, R5 ;  /* 0x000000ffff097224 */ /* 0x000fe200078e0005 */
[----:B------:R-:W-:Y:S02]  /*66f0*/  IADD3 R5, R35, 0x30, RZ ;  /* 0x0000003023057810 */ /* 0x000fe40007ffe0ff */
[----:B------:R-:W-:Y:S01]  /*6700*/  ISETP.LT.OR P1, PT, R6, R238, P1 ;  /* 0x000000ee0600720c */ /* 0x000fe20000f21670 */
[----:B------:R1:W-:Y:S02]  /*6710*/  I2F R33, R9 ;  /* 0x0000000900217306 */ /* 0x0003e40000201400 */
[----:B------:R-:W-:Y:S01]  /*6720*/  IMAD.IADD R10, R236, 0x1, -R5 ;  /* 0x00000001ec0a7824 */ /* 0x000fe200078e0a05 */
[----:B------:R-:W-:-:S02]  /*6730*/  P2R R20, PR, RZ, 0x2 ;  /* 0x00000002ff147803 */ /* 0x000fc40000000000 */
[----:B------:R-:W-:Y:S01]  /*6740*/  ISETP.GE.AND P1, PT, R3, R243, PT ;  /* 0x000000f30300720c */ /* 0x000fe20003f26270 */
[----:B-1----:R-:W-:Y:S01]  /*6750*/  IMAD.MOV.U32 R9, RZ, RZ, R8 ;  /* 0x000000ffff097224 */ /* 0x002fe200078e0008 */
[----:B------:R-:W-:Y:S01]  /*6760*/  IABS R8, R10 ;  /* 0x0000000a00087213 */ /* 0x000fe20000000000 */
[----:B------:R-:W-:Y:S02]  /*6770*/  IMAD.IADD R10, R235, 0x1, -R7 ;  /* 0x00000001eb0a7824 */ /* 0x000fe400078e0a07 */
[----:B------:R1:W-:Y:S02]  /*6780*/  I2F R34, R9 ;  /* 0x0000000900227306 */ /* 0x0003e40000201400 */
[----:B-1----:R-:W-:Y:S01]  /*6790*/  IMAD.MOV.U32 R9, RZ, RZ, R8 ;  /* 0x000000ffff097224 */ /* 0x002fe200078e0008 */
[----:B------:R-:W-:Y:S02]  /*67a0*/  IABS R8, R10 ;  /* 0x0000000a00087213 */ /* 0x000fe40000000000 */
[----:B------:R-:W-:-:S03]  /*67b0*/  P2R R10, PR, RZ, 0x1 ;  /* 0x00000001ff0a7803 */ /* 0x000fc60000000000 */
[----:B------:R1:W-:Y:S01]  /*67c0*/  I2F R68, R9 ;  /* 0x0000000900447306 */ /* 0x0003e20000201400 */
[----:B------:R-:W-:-:S04]  /*67d0*/  ISETP.GE.AND P0, PT, R7, R242, PT ;  /* 0x000000f20700720c */ /* 0x000fc80003f06270 */
[----:B------:R-:W-:Y:S02]  /*67e0*/  ISETP.LT.OR P3, PT, R7, R237, P0 ;  /* 0x000000ed0700720c */ /* 0x000fe40000761670 */
[----:B------:R-:W-:-:S04]  /*67f0*/  ISETP.GE.AND P0, PT, R6, R245, PT ;  /* 0x000000f50600720c */ /* 0x000fc80003f06270 */
[----:B------:R-:W-:Y:S02]  /*6800*/  ISETP.LT.OR P6, PT, R6, R240, P0 ;  /* 0x000000f00600720c */ /* 0x000fe400007c1670 */
[----:B------:R-:W-:Y:S02]  /*6810*/  ISETP.NE.AND P0, PT, R10, RZ, PT ;  /* 0x000000ff0a00720c */ /* 0x000fe40003f05270 */
[----:B------:R-:W-:Y:S02]  /*6820*/  FSEL R247, R17, -INF , !P6 ;  /* 0xff80000011f77808 */ /* 0x000fe40007000000 */
[----:B-1----:R-:W-:Y:S02]  /*6830*/  IABS R9, R11 ;  /* 0x0000000b00097213 */ /* 0x002fe40000000000 */
[----:B------:R1:W-:Y:S01]  /*6840*/  I2F R11, R8 ;  /* 0x00000008000b7306 */ /* 0x0003e20000201400 */
[----:B------:R-:W-:Y:S02]  /*6850*/  FSEL R251, R19, -INF , !P0 ;  /* 0xff80000013fb7808 */ /* 0x000fe40004000000 */
[----:B------:R-:W-:-:S02]  /*6860*/  ISETP.GE.AND P0, PT, R6, R242, PT ;  /* 0x000000f20600720c */ /* 0x000fc40003f06270 */
[----:B------:R-:W-:Y:S02]  /*6870*/  ISETP.NE.AND P6, PT, R21, RZ, PT ;  /* 0x000000ff1500720c */ /* 0x000fe40003fc5270 */
[----:B------:R-:W-:-:S04]  /*6880*/  ISETP.LT.OR P0, PT, R6, R237, P0 ;  /* 0x000000ed0600720c */ /* 0x000fc80000701670 */
[----:B------:R-:W-:Y:S02]  /*6890*/  P2R R19, PR, RZ, 0x1 ;  /* 0x00000001ff137803 */ /* 0x000fe40000000000 */
[----:B------:R-:W-:Y:S01]  /*68a0*/  ISETP.GE.AND P0, PT, R3, R245, PT ;  /* 0x000000f50300720c */ /* 0x000fe20003f06270 */
[----:B-1----:R-:W-:-:S03]  /*68b0*/  IMAD.IADD R8, R241, 0x1, -R7 ;  /* 0x00000001f1087824 */ /* 0x002fc600078e0a07 */
[----:B------:R-:W-:Y:S01]  /*68c0*/  ISETP.LT.OR P0, PT, R3, R240, P0 ;  /* 0x000000f00300720c */ /* 0x000fe20000701670 */
[----:B------:R-:W-:Y:S01]  /*68d0*/  IMAD.MOV.U32 R7, RZ, RZ, R9 ;  /* 0x000000ffff077224 */ /* 0x000fe200078e0009 */
[----:B------:R-:W-:-:S03]  /*68e0*/  IABS R12, R8 ;  /* 0x00000008000c7213 */ /* 0x000fc60000000000 */
[----:B------:R1:W2:Y:S01]  /*68f0*/  I2F R9, R7 ;  /* 0x0000000700097306 */ /* 0x0002a20000201400 */
[----:B------:R-:W-:Y:S01]  /*6900*/  IMAD.IADD R8, R234, 0x1, -R6 ;  /* 0x00000001ea087824 */ /* 0x000fe200078e0a06 */
[----:B------:R-:W-:Y:S01]  /*6910*/  P2R R22, PR, RZ, 0x1 ;  /* 0x00000001ff167803 */ /* 0x000fe20000000000 */
[----:B------:R-:W-:Y:S01]  /*6920*/  IMAD.MOV.U32 R10, RZ, RZ, R12 ;  /* 0x000000ffff0a7224 */ /* 0x000fe200078e000c */
[----:B------:R-:W-:Y:S01]  /*6930*/  ISETP.GE.AND P0, PT, R3, R242, PT ;  /* 0x000000f20300720c */ /* 0x000fe20003f06270 */
[----:B------:R-:W3:Y:S01]  /*6940*/  LDSM.16.M88.4 R12, [R217+0x1800] ;  /* 0x00180000d90c783b */ /* 0x000ee20000000200 */
[----:B------:R-:W-:-:S03]  /*6950*/  IABS R8, R8 ;  /* 0x0000000800087213 */ /* 0x000fc60000000000 */
[----:B------:R-:W4:Y:S01]  /*6960*/  I2F R10, R10 ;  /* 0x0000000a000a7306 */ /* 0x000f220000201400 */
[----:B-1----:R-:W-:Y:S02]  /*6970*/  IMAD.IADD R7, R235, 0x1, -R6 ;  /* 0x00000001eb077824 */ /* 0x002fe400078e0a06 */
[----:B--2---:R-:W-:Y:S02]  /*6980*/  FFMA.FTZ R16, R9, -UR35, R52 ;  /* 0x8000002309107c23 */ /* 0x004fe40008010034 */
[----:B------:R-:W-:Y:S01]  /*6990*/  IMAD.IADD R9, R241, 0x1, -R3 ;  /* 0x00000001f1097824 */ /* 0x000fe200078e0a03 */
[----:B------:R-:W-:Y:S02]  /*69a0*/  IABS R7, R7 ;  /* 0x0000000700077213 */ /* 0x000fe40000000000 */
[----:B------:R-:W-:Y:S01]  /*69b0*/  FSEL R248, R16, -INF , !P4 ;  /* 0xff80000010f87808 */ /* 0x000fe20006000000 */
[----:B------:R-:W-:Y:S01]  /*69c0*/  FFMA.FTZ R16, R33, -UR35, R48 ;  /* 0x8000002321107c23 */ /* 0x000fe20008010030 */
[----:B------:R1:W-:Y:S01]  /*69d0*/  I2F R23, R7 ;  /* 0x0000000700177306 */ /* 0x0003e20000201400 */
[----:B------:R-:W-:Y:S01]  /*69e0*/  ISETP.LT.OR P4, PT, R3, R238, P1 ;  /* 0x000000ee0300720c */ /* 0x000fe20000f81670 */
[----:B------:R-:W-:Y:S01]  /*69f0*/  IMAD.MOV.U32 R33, RZ, RZ, R195 ;  /* 0x000000ffff217224 */ /* 0x000fe200078e00c3 */
[----:B------:R-:W-:Y:S01]  /*6a00*/  ISETP.NE.AND P1, PT, R19, RZ, PT ;  /* 0x000000ff1300720c */ /* 0x000fe20003f25270 */
[----:B-1----:R-:W-:-:S02]  /*6a10*/  IMAD.IADD R7, R241, 0x1, -R6 ;  /* 0x00000001f1077824 */ /* 0x002fc400078e0a06 */
[----:B------:R-:W-:Y:S02]  /*6a20*/  IMAD.MOV.U32 R6, RZ, RZ, R8 ;  /* 0x000000ffff067224 */ /* 0x000fe400078e0008 */
[----:B------:R-:W-:Y:S01]  /*6a30*/  FFMA.FTZ R8, R11, -UR35, R42 ;  /* 0x800000230b087c23 */ /* 0x000fe2000801002a */
[----:B------:R-:W-:Y:S01]  /*6a40*/  IABS R7, R7 ;  /* 0x0000000700077213 */ /* 0x000fe20000000000 */
[----:B------:R1:W2:Y:S01]  /*6a50*/  I2F R18, R6 ;  /* 0x0000000600127306 */ /* 0x0002a20000201400 */
[----:B----4-:R-:W-:Y:S01]  /*6a60*/  FFMA.FTZ R11, R10, -UR35, R54 ;  /* 0x800000230a0b7c23 */ /* 0x010fe20008010036 */
[-C--:B---3--:R-:W-:Y:S01]  /*6a70*/  HMMA.16816.F32 R60, R44, R14.reuse, R164 ;  /* 0x0000000e2c3c723c */ /* 0x088fe200000018a4 */
[----:B------:R-:W-:Y:S01]  /*6a80*/  FSEL R250, R8, -INF , !P5 ;  /* 0xff80000008fa7808 */ /* 0x000fe20006800000 */
[----:B------:R-:W-:Y:S01]  /*6a90*/  IMAD.IADD R8, R234, 0x1, -R3 ;  /* 0x00000001ea087824 */ /* 0x000fe200078e0a03 */
[----:B------:R-:W-:Y:S01]  /*6aa0*/  ISETP.LT.OR P5, PT, R3, R239, P2 ;  /* 0x000000ef0300720c */ /* 0x000fe200017a1670 */
[----:B------:R-:W-:Y:S01]  /*6ab0*/  IMAD.IADD R10, R235, 0x1, -R0 ;  /* 0x00000001eb0a7824 */ /* 0x000fe200078e0a00 */
[----:B------:R-:W-:Y:S01]  /*6ac0*/  FSEL R249, R11, -INF , !P3 ;  /* 0xff8000000bf97808 */ /* 0x000fe20005800000 */
[----:B------:R-:W3:Y:S01]  /*6ad0*/  I2F R25, R7 ;  /* 0x0000000700197306 */ /* 0x000ee20000201400 */
[----:B------:R-:W-:Y:S01]  /*6ae0*/  ISETP.LT.OR P3, PT, R3, R237, P0 ;  /* 0x000000ed0300720c */ /* 0x000fe20000761670 */
[----:B------:R-:W-:Y:S01]  /*6af0*/  HMMA.16816.F32 R56, R36, R14, R124 ;  /* 0x0000000e2438723c */ /* 0x000fe2000000187c */
[----:B------:R-:W-:-:S02]  /*6b00*/  ISETP.NE.AND P2, PT, R20, RZ, PT ;  /* 0x000000ff1400720c */ /* 0x000fc40003f45270 */
[----:B------:R-:W-:Y:S01]  /*6b10*/  ISETP.GE.AND P0, PT, R0, R245, PT ;  /* 0x000000f50000720c */ /* 0x000fe20003f06270 */
[----:B-1----:R-:W-:Y:S01]  /*6b20*/  IMAD.IADD R6, R235, 0x1, -R3 ;  /* 0x00000001eb067824 */ /* 0x002fe200078e0a03 */
[----:B------:R-:W-:Y:S01]  /*6b30*/  IABS R3, R10 ;  /* 0x0000000a00037213 */ /* 0x000fe20000000000 */
[----:B--2---:R-:W-:Y:S02]  /*6b40*/  FFMA.FTZ R11, R18, -UR35, R53 ;  /* 0x80000023120b7c23 */ /* 0x004fe40008010035 */
[----:B------:R-:W-:Y:S01]  /*6b50*/  IMAD.MOV.U32 R126, RZ, RZ, R173 ;  /* 0x000000ffff7e7224 */ /* 0x000fe200078e00ad */
[----:B------:R-:W-:Y:S01]  /*6b60*/  IABS R6, R6 ;  /* 0x0000000600067213 */ /* 0x000fe20000000000 */
[----:B------:R-:W-:Y:S01]  /*6b70*/  IMAD.MOV.U32 R124, RZ, RZ, R181 ;  /* 0x000000ffff7c7224 */ /* 0x000fe200078e00b5 */
[----:B------:R-:W-:Y:S01]  /*6b80*/  FSEL R207, R11, -INF , !P2 ;  /* 0xff8000000bcf7808 */ /* 0x000fe20005000000 */
[----:B---3--:R-:W-:Y:S01]  /*6b90*/  FFMA.FTZ R10, R25, -UR35, R55 ;  /* 0x80000023190a7c23 */ /* 0x008fe20008010037 */
[----:B------:R-:W-:Y:S01]  /*6ba0*/  ISETP.GE.AND P2, PT, R0, R244, PT ;  /* 0x000000f40000720c */ /* 0x000fe20003f46270 */
[----:B------:R-:W-:Y:S01]  /*6bb0*/  IMAD.MOV.U32 R7, RZ, RZ, R6 ;  /* 0x000000ffff077224 */ /* 0x000fe200078e0006 */
[----:B------:R-:W-:Y:S01]  /*6bc0*/  IABS R6, R8 ;  /* 0x0000000800067213 */ /* 0x000fe20000000000 */
[----:B------:R-:W-:Y:S01]  /*6bd0*/  FFMA.FTZ R8, R23, -UR35, R43 ;  /* 0x8000002317087c23 */ /* 0x000fe2000801002b */
[----:B------:R-:W-:Y:S01]  /*6be0*/  FSEL R209, R10, -INF , !P1 ;  /* 0xff8000000ad17808 */ /* 0x000fe20004800000 */
[----:B------:R1:W-:Y:S01]  /*6bf0*/  I2F R32, R7 ;  /* 0x0000000700207306 */ /* 0x0003e20000201400 */
[----:B------:R-:W-:Y:S01]  /*6c00*/  ISETP.GE.AND P1, PT, R0, R243, PT ;  /* 0x000000f30000720c */ /* 0x000fe20003f26270 */
[-C--:B------:R-:W-:Y:S01]  /*6c10*/  HMMA.16816.F32 R52, R44, R12.reuse, R168 ;  /* 0x0000000c2c34723c */ /* 0x080fe200000018a8 */
[----:B------:R-:W-:Y:S01]  /*6c20*/  FSEL R208, R8, -INF , !P6 ;  /* 0xff80000008d07808 */ /* 0x000fe20007000000 */
[----:B------:R-:W-:Y:S01]  /*6c30*/  IMAD.IADD R8, R235, 0x1, -R5 ;  /* 0x00000001eb087824 */ /* 0x000fe200078e0a05 */
[----:B------:R-:W-:Y:S01]  /*6c40*/  ISETP.LT.OR P6, PT, R0, R240, P0 ;  /* 0x000000f00000720c */ /* 0x000fe200007c1670 */
[----:B------:R-:W-:Y:S01]  /*6c50*/  IMAD.MOV.U32 R125, RZ, RZ, R174 ;  /* 0x000000ffff7d7224 */ /* 0x000fe200078e00ae */
[----:B------:R-:W-:Y:S01]  /*6c60*/  ISETP.NE.AND P0, PT, R22, RZ, PT ;  /* 0x000000ff1600720c */ /* 0x000fe20003f05270 */
[----:B------:R-:W-:Y:S01]  /*6c70*/  IMAD.MOV.U32 R127, RZ, RZ, R172 ;  /* 0x000000ffff7f7224 */ /* 0x000fe200078e00ac */
[----:B------:R-:W-:Y:S01]  /*6c80*/  ISETP.LT.OR P2, PT, R0, R239, P2 ;  /* 0x000000ef0000720c */ /* 0x000fe20001741670 */
[----:B------:R-:W-:Y:S01]  /*6c90*/  HMMA.16816.F32 R40, R36, R12, R108 ;  /* 0x0000000c2428723c */ /* 0x000fe2000000186c */
[----:B------:R-:W-:-:S02]  /*6ca0*/  FSEL R202, R16, -INF , !P0 ;  /* 0xff80000010ca7808 */ /* 0x000fc40004000000 */
[C---:B------:R-:W-:Y:S02]  /*6cb0*/  ISETP.GE.AND P0, PT, R0.reuse, R242, PT ;  /* 0x000000f20000720c */ /* 0x040fe40003f06270 */
[----:B------:R-:W-:Y:S01]  /*6cc0*/  ISETP.LT.OR P1, PT, R0, R238, P1 ;  /* 0x000000ee0000720c */ /* 0x000fe20000f21670 */
[----:B-1----:R-:W-:Y:S01]  /*6cd0*/  IMAD.MOV.U32 R7, RZ, RZ, R6 ;  /* 0x000000ffff077224 */ /* 0x002fe200078e0006 */
[----:B------:R-:W-:Y:S01]  /*6ce0*/  IABS R6, R9 ;  /* 0x0000000900067213 */ /* 0x000fe20000000000 */
[----:B------:R-:W-:Y:S01]  /*6cf0*/  IMAD.IADD R9, R234, 0x1, -R5 ;  /* 0x00000001ea097824 */ /* 0x000fe200078e0a05 */
[----:B------:R-:W-:Y:S01]  /*6d00*/  ISETP.LT.OR P0, PT, R0, R237, P0 ;  /* 0x000000ed0000720c */ /* 0x000fe20000701670 */
[----:B------:R1:W2:Y:S01]  /*6d10*/  I2F R24, R7 ;  /* 0x0000000700187306 */ /* 0x0002a20000201400 */
[----:B------:R-:W-:Y:S01]  /*6d20*/  P2R R17, PR, RZ, 0x4 ;  /* 0x00000004ff117803 */ /* 0x000fe20000000000 */
[----:B------:R-:W-:Y:S01]  /*6d30*/  IMAD.MOV.U32 R110, RZ, RZ, R194 ;  /* 0x000000ffff6e7224 */ /* 0x000fe200078e00c2 */
[----:B------:R-:W-:Y:S01]  /*6d40*/  P2R R13, PR, RZ, 0x1 ;  /* 0x00000001ff0d7803 */ /* 0x000fe20000000000 */
[----:B------:R-:W-:Y:S01]  /*6d50*/  IMAD.MOV.U32 R109, RZ, RZ, R192 ;  /* 0x000000ffff6d7224 */ /* 0x000fe200078e00c0 */
[C---:B------:R-:W-:Y:S01]  /*6d60*/  ISETP.GE.AND P0, PT, R5.reuse, R245, PT ;  /* 0x000000f50500720c */ /* 0x040fe20003f06270 */
[----:B------:R-:W-:Y:S01]  /*6d70*/  IMAD.MOV.U32 R111, RZ, RZ, R193 ;  /* 0x000000ffff6f7224 */ /* 0x000fe200078e00c1 */
[----:B------:R-:W-:Y:S01]  /*6d80*/  P2R R16, PR, RZ, 0x2 ;  /* 0x00000002ff107803 */ /* 0x000fe20000000000 */
[----:B------:R3:W4:Y:S01]  /*6d90*/  I2F R20, R6 ;  /* 0x0000000600147306 */ /* 0x0007220000201400 */
[C---:B------:R-:W-:Y:S01]  /*6da0*/  ISETP.LT.OR P0, PT, R5.reuse, R240, P0 ;  /* 0x000000f00500720c */ /* 0x040fe20000701670 */
[----:B------:R-:W-:Y:S01]  /*6db0*/  HMMA.16816.F32 R64, R64, R142, R124 ;  /* 0x0000008e4040723c */ /* 0x000fe2000000187c */
[C---:B------:R-:W-:Y:S01]  /*6dc0*/  ISETP.GE.AND P2, PT, R5.reuse, R244, PT ;  /* 0x000000f40500720c */ /* 0x040fe20003f46270 */
[----:B------:R-:W-:Y:S01]  /*6dd0*/  IMAD.MOV.U32 R108, RZ, RZ, R176 ;  /* 0x000000ffff6c7224 */ /* 0x000fe200078e00b0 */
[----:B------:R-:W-:Y:S01]  /*6de0*/  ISETP.GE.AND P1, PT, R5, R243, PT ;  /* 0x000000f30500720c */ /* 0x000fe20003f26270 */
[----:B-1----:R-:W-:-:S02]  /*6df0*/  IMAD.IADD R7, R234, 0x1, -R0 ;  /* 0x00000001ea077824 */ /* 0x002fc400078e0a00 */
[----:B--2---:R-:W-:Y:S02]  /*6e00*/  FFMA.FTZ R11, R24, -UR35, R28 ;  /* 0x80000023180b7c23 */ /* 0x004fe4000801001c */
[----:B------:R-:W-:Y:S02]  /*6e10*/  IMAD.MOV.U32 R124, RZ, RZ, R109 ;  /* 0x000000ffff7c7224 */ /* 0x000fe400078e006d */
[----:B------:R-:W-:Y:S01]  /*6e20*/  IMAD.MOV.U32 R125, RZ, RZ, R110 ;  /* 0x000000ffff7d7224 */ /* 0x000fe200078e006e */
[----:B------:R-:W-:Y:S01]  /*6e30*/  FSEL R194, R11, -INF , !P4 ;  /* 0xff8000000bc27808 */ /* 0x000fe20006000000 */
[----:B---3--:R-:W-:Y:S01]  /*6e40*/  IMAD.MOV.U32 R6, RZ, RZ, R3 ;  /* 0x000000ffff067224 */ /* 0x008fe200078e0003 */
[----:B------:R-:W-:Y:S01]  /*6e50*/  IABS R3, R7 ;  /* 0x0000000700037213 */ /* 0x000fe20000000000 */
[----:B------:R-:W-:Y:S01]  /*6e60*/  IMAD.IADD R7, R241, 0x1, -R0 ;  /* 0x00000001f1077824 */ /* 0x000fe200078e0a00 */
[----:B------:R-:W-:Y:S01]  /*6e70*/  IABS R0, R9 ;  /* 0x0000000900007213 */ /* 0x000fe20000000000 */
[----:B------:R1:W2:Y:S01]  /*6e80*/  I2F R23, R6 ;  /* 0x0000000600177306 */ /* 0x0002a20000201400 */
[----:B----4-:R-:W-:Y:S01]  /*6e90*/  FFMA.FTZ R9, R20, -UR35, R30 ;  /* 0x8000002314097c23 */ /* 0x010fe2000801001e */
[----:B------:R-:W-:Y:S01]  /*6ea0*/  P2R R20, PR, RZ, 0x1 ;  /* 0x00000001ff147803 */ /* 0x000fe20000000000 */
[----:B------:R-:W-:Y:S01]  /*6eb0*/  IMAD.MOV.U32 R126, RZ, RZ, R111 ;  /* 0x000000ffff7e7224 */ /* 0x000fe200078e006f */
[----:B------:R-:W-:Y:S01]  /*6ec0*/  ISETP.GE.AND P0, PT, R5, R242, PT ;  /* 0x000000f20500720c */ /* 0x000fe20003f06270 */
[----:B------:R-:W-:Y:S01]  /*6ed0*/  IMAD.MOV.U32 R127, RZ, RZ, R33 ;  /* 0x000000ffff7f7224 */ /* 0x000fe200078e0021 */
[----:B------:R-:W-:Y:S01]  /*6ee0*/  FSEL R195, R9, -INF , !P3 ;  /* 0xff80000009c37808 */ /* 0x000fe20005800000 */
[----:B------:R-:W-:Y:S01]  /*6ef0*/  IMAD.MOV.U32 R109, RZ, RZ, R177 ;  /* 0x000000ffff6d7224 */ /* 0x000fe200078e00b1 */
[C---:B------:R-:W-:Y:S01]  /*6f00*/  ISETP.LT.OR P4, PT, R5.reuse, R238, P1 ;  /* 0x000000ee0500720c */ /* 0x040fe20000f81670 */
[----:B------:R-:W-:Y:S01]  /*6f10*/  IMAD.MOV.U32 R110, RZ, RZ, R179 ;  /* 0x000000ffff6e7224 */ /* 0x000fe200078e00b3 */
[----:B------:R-:W-:Y:S01]  /*6f20*/  ISETP.LT.OR P3, PT, R5, R237, P0 ;  /* 0x000000ed0500720c */ /* 0x000fe20000761670 */
[----:B------:R-:W-:Y:S01]  /*6f30*/  IMAD.MOV.U32 R111, RZ, RZ, R180 ;  /* 0x000000ffff6f7224 */ /* 0x000fe200078e00b4 */
[----:B------:R-:W-:Y:S01]  /*6f40*/  ISETP.NE.AND P1, PT, R13, RZ, PT ;  /* 0x000000ff0d00720c */ /* 0x000fe20003f25270 */
[----:B-1----:R-:W-:Y:S01]  /*6f50*/  IMAD.MOV.U32 R6, RZ, RZ, R3 ;  /* 0x000000ffff067224 */ /* 0x002fe200078e0003 */
[----:B------:R-:W-:Y:S01]  /*6f60*/  IABS R3, R7 ;  /* 0x0000000700037213 */ /* 0x000fe20000000000 */
[----:B------:R-:W-:-:S02]  /*6f70*/  IMAD.IADD R7, R241, 0x1, -R5 ;  /* 0x00000001f1077824 */ /* 0x000fc400078e0a05 */
[----:B------:R1:W3:Y:S01]  /*6f80*/  I2F R21, R6 ;  /* 0x0000000600157306 */ /* 0x0002e20000201400 */
[----:B--2---:R-:W-:Y:S02]  /*6f90*/  FFMA.FTZ R9, R23, -UR35, R51 ;  /* 0x8000002317097c23 */ /* 0x004fe40008010033 */
[----:B-1----:R-:W-:Y:S01]  /*6fa0*/  IMAD.MOV.U32 R6, RZ, RZ, R3 ;  /* 0x000000ffff067224 */ /* 0x002fe200078e0003 */
[----:B------:R-:W-:Y:S01]  /*6fb0*/  IABS R3, R8 ;  /* 0x0000000800037213 */ /* 0x000fe20000000000 */
[----:B------:R-:W-:-:S03]  /*6fc0*/  FFMA.FTZ R8, R32, -UR35, R50 ;  /* 0x8000002320087c23 */ /* 0x000fc60008010032 */
[----:B------:R1:W2:Y:S01]  /*6fd0*/  I2F R19, R6 ;  /* 0x0000000600137306 */ /* 0x0002a20000201400 */
[----:B---3--:R-:W-:Y:S01]  /*6fe0*/  FFMA.FTZ R11, R21, -UR35, R29 ;  /* 0x80000023150b7c23 */ /* 0x008fe2000801001d */
[----:B------:R-:W-:Y:S01]  /*6ff0*/  FSEL R196, R8, -INF , !P5 ;  /* 0xff80000008c47808 */ /* 0x000fe20006800000 */
[----:B------:R-:W-:Y:S01]  /*7000*/  FFMA.FTZ R8, R34, -UR35, R49 ;  /* 0x8000002322087c23 */ /* 0x000fe20008010031 */
[----:B------:R-:W-:Y:S02]  /*7010*/  ISETP.LT.OR P5, PT, R5, R239, P2 ;  /* 0x000000ef0500720c */ /* 0x000fe400017a1670 */
[----:B------:R-:W-:Y:S02]  /*7020*/  ISETP.NE.AND P2, PT, R16, RZ, PT ;  /* 0x000000ff1000720c */ /* 0x000fe40003f45270 */
[----:B------:R-:W3:Y:S01]  /*7030*/  I2F R18, R3 ;  /* 0x0000000300127306 */ /* 0x000ee20000201400 */
[----:B------:R-:W-:Y:S02]  /*7040*/  FSEL R191, R8, -INF , !P6 ;  /* 0xff80000008bf7808 */ /* 0x000fe40007000000 */
[----:B------:R-:W-:Y:S01]  /*7050*/  ISETP.NE.AND P6, PT, R17, RZ, PT ;  /* 0x000000ff1100720c */ /* 0x000fe20003fc5270 */
[----:B------:R-:W-:Y:S01]  /*7060*/  FFMA.FTZ R17, R68, -UR35, R40 ;  /* 0x8000002344117c23 */ /* 0x000fe20008010028 */
[----:B------:R-:W-:-:S02]  /*7070*/  FSEL R173, R11, -INF , !P2 ;  /* 0xff8000000bad7808 */ /* 0x000fc40005000000 */
[----:B------:R-:W-:Y:S01]  /*7080*/  FSEL R182, R9, -INF , !P6 ;  /* 0xff80000009b67808 */ /* 0x000fe20007000000 */
[----:B-1----:R-:W-:Y:S01]  /*7090*/  IMAD.MOV.U32 R6, RZ, RZ, R0 ;  /* 0x000000ffff067224 */ /* 0x002fe200078e0000 */
[----:B------:R-:W-:Y:S01]  /*70a0*/  IABS R0, R7 ;  /* 0x0000000700007213 */ /* 0x000fe20000000000 */
[----:B--2---:R-:W-:Y:S02]  /*70b0*/  FFMA.FTZ R16, R19, -UR35, R31 ;  /* 0x8000002313107c23 */ /* 0x004fe4000801001f */
[----:B------:R1:W2:Y:S03]  /*70c0*/  I2F R12, R6 ;  /* 0x00000006000c7306 */ /* 0x0002a60000201400 */
[----:B------:R-:W-:Y:S01]  /*70d0*/  FSEL R183, R16, -INF , !P1 ;  /* 0xff80000010b77808 */ /* 0x000fe20004800000 */
[----:B---3--:R-:W-:Y:S01]  /*70e0*/  FFMA.FTZ R18, R18, -UR35, R42 ;  /* 0x8000002312127c23 */ /* 0x008fe2000801002a */
[----:B------:R-:W-:-:S04]  /*70f0*/  IADD3 R3, R35, 0x31, RZ ;  /* 0x0000003123037810 */ /* 0x000fc80007ffe0ff */
[C---:B------:R-:W-:Y:S01]  /*7100*/  ISETP.GE.AND P0, PT, R3.reuse, R245, PT ;  /* 0x000000f50300720c */ /* 0x040fe20003f06270 */
[----:B------:R-:W-:Y:S01]  /*7110*/  IMAD.IADD R7, R236, 0x1, -R3 ;  /* 0x00000001ec077824 */ /* 0x000fe200078e0a03 */
[C---:B------:R-:W-:Y:S02]  /*7120*/  ISETP.GE.AND P2, PT, R3.reuse, R244, PT ;  /* 0x000000f40300720c */ /* 0x040fe40003f46270 */
[----:B------:R-:W-:Y:S02]  /*7130*/  ISETP.LT.OR P6, PT, R3, R240, P0 ;  /* 0x000000f00300720c */ /* 0x000fe400007c1670 */
[----:B------:R-:W-:Y:S01]  /*7140*/  ISETP.NE.AND P0, PT, R20, RZ, PT ;  /* 0x000000ff1400720c */ /* 0x000fe20003f05270 */
[----:B-1----:R-:W-:Y:S01]  /*7150*/  IMAD.MOV.U32 R6, RZ, RZ, R0 ;  /* 0x000000ffff067224 */ /* 0x002fe200078e0000 */
[----:B------:R-:W-:Y:S01]  /*7160*/  IABS R0, R7 ;  /* 0x0000000700007213 */ /* 0x000fe20000000000 */
[----:B--2---:R-:W-:Y:S01]  /*7170*/  FFMA.FTZ R21, R12, -UR35, R52 ;  /* 0x800000230c157c23 */ /* 0x004fe20008010034 */
[----:B------:R-:W-:Y:S01]  /*7180*/  FSEL R231, R17, -INF , !P0 ;  /* 0xff80000011e77808 */ /* 0x000fe20004000000 */
[----:B------:R-:W1:Y:S01]  /*7190*/  LDSM.16.M88.4 R12, [R217+0x2000] ;  /* 0x00200000d90c783b */ /* 0x000e620000000200 */
[----:B------:R-:W2:Y:S01]  /*71a0*/  I2F R7, R0 ;  /* 0x0000000000077306 */ /* 0x000ea20000201400 */
[----:B------:R-:W-:-:S02]  /*71b0*/  ISETP.GE.AND P0, PT, R3, R242, PT ;  /* 0x000000f20300720c */ /* 0x000fc40003f06270 */
[C---:B------:R-:W-:Y:S02]  /*71c0*/  ISETP.GE.AND P1, PT, R3.reuse, R243, PT ;  /* 0x000000f30300720c */ /* 0x040fe40003f26270 */
[C---:B------:R-:W-:Y:S02]  /*71d0*/  ISETP.LT.OR P0, PT, R3.reuse, R237, P0 ;  /* 0x000000ed0300720c */ /* 0x040fe40000701670 */
[C---:B------:R-:W-:Y:S01]  /*71e0*/  ISETP.LT.OR P2, PT, R3.reuse, R239, P2 ;  /* 0x000000ef0300720c */ /* 0x040fe20001741670 */
[----:B------:R-:W3:Y:S01]  /*71f0*/  I2F R10, R6 ;  /* 0x00000006000a7306 */ /* 0x000ee20000201400 */
[----:B------:R-:W-:Y:S02]  /*7200*/  ISETP.LT.OR P1, PT, R3, R238, P1 ;  /* 0x000000ee0300720c */ /* 0x000fe40000f21670 */
[----:B------:R-:W-:Y:S02]  /*7210*/  FSEL R211, R18, -INF , !P5 ;  /* 0xff80000012d37808 */ /* 0x000fe40006800000 */
[----:B------:R-:W-:-:S02]  /*7220*/  P2R R11, PR, RZ, 0x4 ;  /* 0x00000004ff0b7803 */ /* 0x000fc40000000000 */
[----:B------:R-:W-:Y:S01]  /*7230*/  FSEL R210, R21, -INF , !P4 ;  /* 0xff80000015d27808 */ /* 0x000fe20006000000 */
[----:B--2---:R-:W-:Y:S01]  /*7240*/  FFMA.FTZ R22, R7, -UR35, R41 ;  /* 0x8000002307167c23 */ /* 0x004fe20008010029 */
[----:B------:R-:W-:-:S04]  /*7250*/  IADD3 R0, R35, 0x38, RZ ;  /* 0x0000003823007810 */ /* 0x000fc80007ffe0ff */
[----:B------:R-:W-:Y:S01]  /*7260*/  ISETP.GE.AND P2, PT, R0, R244, PT ;  /* 0x000000f40000720c */ /* 0x000fe20003f46270 */
[----:B------:R-:W-:Y:S01]  /*7270*/  IMAD.IADD R5, R236, 0x1, -R0 ;  /* 0x00000001ec057824 */ /* 0x000fe200078e0a00 */
[----:B------:R-:W-:Y:S01]  /*7280*/  FSEL R206, R22, -INF , !P6 ;  /* 0xff80000016ce7808 */ /* 0x000fe20007000000 */
[----:B---3--:R-:W-:Y:S01]  /*7290*/  FFMA.FTZ R19, R10, -UR35, R54 ;  /* 0x800000230a137c23 */ /* 0x008fe20008010036 */
[----:B------:R-:W-:Y:S02]  /*72a0*/  IADD3 R6, R35, 0x39, RZ ;  /* 0x0000003923067810 */ /* 0x000fe40007ffe0ff */
[----:B------:R-:W-:Y:S02]  /*72b0*/  IABS R5, R5 ;  /* 0x0000000500057213 */ /* 0x000fe40000000000 */
[----:B------:R-:W-:Y:S01]  /*72c0*/  P2R R10, PR, RZ, 0x2 ;  /* 0x00000002ff0a7803 */ /* 0x000fe20000000000 */
[----:B------:R-:W-:Y:S01]  /*72d0*/  IMAD.IADD R7, R236, 0x1, -R6 ;  /* 0x00000001ec077824 */ /* 0x000fe200078e0a06 */
[C---:B------:R-:W-:Y:S01]  /*72e0*/  ISETP.GE.AND P1, PT, R0.reuse, R243, PT ;  /* 0x000000f30000720c */ /* 0x040fe20003f26270 */
[----:B------:R-:W-:Y:S01]  /*72f0*/  IMAD.MOV.U32 R8, RZ, RZ, R5 ;  /* 0x000000ffff087224 */ /* 0x000fe200078e0005 */
[----:B------:R-:W-:Y:S01]  /*7300*/  FSEL R233, R19, -INF , !P3 ;  /* 0xff80000013e97808 */ /* 0x000fe20005800000 */
[----:B------:R-:W-:Y:S01]  /*7310*/  IMAD.IADD R5, R235, 0x1, -R3 ;  /* 0x00000001eb057824 */ /* 0x000fe200078e0a03 */
[----:B------:R-:W-:Y:S01]  /*7320*/  IABS R7, R7 ;  /* 0x0000000700077213 */ /* 0x000fe20000000000 */
[----:B------:R2:W3:Y:S01]  /*7330*/  I2F R23, R8 ;  /* 0x0000000800177306 */ /* 0x0004e20000201400 */
[----:B------:R-:W-:-:S02]  /*7340*/  ISETP.LT.OR P5, PT, R0, R239, P2 ;  /* 0x000000ef0000720c */ /* 0x000fc400017a1670 */
[----:B------:R-:W-:Y:S01]  /*7350*/  IABS R5, R5 ;  /* 0x0000000500057213 */ /* 0x000fe20000000000 */
[----:B-1----:R-:W-:Y:S01]  /*7360*/  HMMA.16816.F32 R48, R36, R12, R132 ;  /* 0x0000000c2430723c */ /* 0x002fe20000001884 */
[----:B------:R-:W-:Y:S02]  /*7370*/  ISETP.LT.OR P4, PT, R0, R238, P1 ;  /* 0x000000ee0000720c */ /* 0x000fe40000f81670 */
[----:B------:R-:W-:Y:S01]  /*7380*/  ISETP.NE.AND P6, PT, R11, RZ, PT ;  /* 0x000000ff0b00720c */ /* 0x000fe20003fc5270 */
[----:B------:R1:W-:Y:S01]  /*7390*/  I2F R16, R5 ;  /* 0x0000000500107306 */ /* 0x0003e20000201400 */
[----:B------:R-:W-:-:S03]  /*73a0*/  ISETP.NE.AND P2, PT, R10, RZ, PT ;  /* 0x000000ff0a00720c */ /* 0x000fc60003f45270 */
[----:B------:R-:W-:Y:S01]  /*73b0*/  HMMA.16816.F32 R68, R44, R12, R160 ;  /* 0x0000000c2c44723c */ /* 0x000fe200000018a0 */
[----:B--2---:R-:W-:-:S03]  /*73c0*/  IMAD.IADD R8, R234, 0x1, -R3 ;  /* 0x00000001ea087824 */ /* 0x004fc600078e0a03 */
[----:B------:R2:W4:Y:S01]  /*73d0*/  I2F R24, R7 ;  /* 0x0000000700187306 */ /* 0x0005220000201400 */
[----:B---3--:R-:W-:-:S03]  /*73e0*/  FFMA.FTZ R11, R23, -UR35, R56 ;  /* 0x80000023170b7c23 */ /* 0x008fc60008010038 */
[----:B------:R-:W-:Y:S01]  /*73f0*/  HMMA.16816.F32 R76, R44, R14, R152 ;  /* 0x0000000e2c4c723c */ /* 0x000fe20000001898 */
[----:B------:R-:W-:Y:S01]  /*7400*/  IABS R8, R8 ;  /* 0x0000000800087213 */ /* 0x000fe20000000000 */
[----:B-1----:R-:W-:-:S04]  /*7410*/  IMAD.IADD R5, R241, 0x1, -R3 ;  /* 0x00000001f1057824 */ /* 0x002fc800078e0a03 */
[----:B------:R-:W-:Y:S01]  /*7420*/  IMAD.MOV.U32 R3, RZ, RZ, R8 ;  /* 0x000000ffff037224 */ /* 0x000fe200078e0008 */
[----:B------:R-:W-:Y:S01]  /*7430*/  P2R R8, PR, RZ, 0x1 ;  /* 0x00000001ff087803 */ /* 0x000fe20000000000 */
[----:B------:R-:W-:Y:S01]  /*7440*/  HMMA.16816.F32 R72, R36, R14, R136 ;  /* 0x0000000e2448723c */ /* 0x000fe20000001888 */
[----:B------:R-:W-:Y:S01]  /*7450*/  ISETP.GE.AND P0, PT, R0, R245, PT ;  /* 0x000000f50000720c */ /* 0x000fe20003f06270 */
[----:B------:R-:W1:Y:S01]  /*7460*/  I2F R9, R3 ;  /* 0x0000000300097306 */ /* 0x000e620000201400 */
[----:B------:R-:W-:Y:S01]  /*7470*/  IABS R17, R5 ;  /* 0x0000000500117213 */ /* 0x000fe20000000000 */
[--C-:B------:R-:W-:Y:S01]  /*7480*/  IMAD.IADD R5, R234, 0x1, -R0.reuse ;  /* 0x00000001ea057824 */ /* 0x100fe200078e0a00 */
[----:B------:R-:W-:Y:S01]  /*7490*/  ISETP.LT.OR P0, PT, R0, R240, P0 ;  /* 0x000000f00000720c */ /* 0x000fe20000701670 */
[----:B--2---:R-:W-:Y:S01]  /*74a0*/  IMAD.IADD R7, R235, 0x1, -R0 ;  /* 0x00000001eb077824 */ /* 0x004fe200078e0a00 */
[----:B------:R-:W-:Y:S01]  /*74b0*/  ISETP.NE.AND P1, PT, R8, RZ, PT ;  /* 0x000000ff0800720c */ /* 0x000fe20003f25270 */
[----:B------:R-:W-:Y:S01]  /*74c0*/  IMAD.IADD R8, R241, 0x1, -R6 ;  /* 0x00000001f1087824 */ /* 0x000fe200078e0a06 */
[----:B------:R-:W-:Y:S01]  /*74d0*/  P2R R18, PR, RZ, 0x1 ;  /* 0x00000001ff127803 */ /* 0x000fe20000000000 */
[----:B----4-:R-:W-:Y:S01]  /*74e0*/  FFMA.FTZ R15, R24, -UR35, R57 ;  /* 0x80000023180f7c23 */ /* 0x010fe20008010039 */
[----:B------:R-:W-:Y:S01]  /*74f0*/  IABS R5, R5 ;  /* 0x0000000500057213 */ /* 0x000fe20000000000 */
[----:B------:R-:W2:Y:S01]  /*7500*/  LDSM.16.M88.4 R24, [R217+0x2800] ;  /* 0x00280000d918783b */ /* 0x000ea20000000200 */
[----:B------:R-:W-:-:S04]  /*7510*/  ISETP.GE.AND P0, PT, R0, R242, PT ;  /* 0x000000f20000720c */ /* 0x000fc80003f06270 */
[----:B------:R-:W-:Y:S01]  /*7520*/  ISETP.LT.OR P3, PT, R0, R237, P0 ;  /* 0x000000ed0000720c */ /* 0x000fe20000761670 */
[----:B-1----:R-:W-:Y:S01]  /*7530*/  FFMA.FTZ R9, R9, -UR35, R53 ;  /* 0x8000002309097c23 */ /* 0x002fe20008010035 */
[----:B------:R-:W-:Y:S01]  /*7540*/  IABS R3, R7 ;  /* 0x0000000700037213 */ /* 0x000fe20000000000 */
[----:B------:R-:W-:Y:S01]  /*7550*/  IMAD.MOV.U32 R7, RZ, RZ, R17 ;  /* 0x000000ffff077224 */ /* 0x000fe200078e0011 */
[C---:B------:R-:W-:Y:S02]  /*7560*/  ISETP.GE.AND P0, PT, R6.reuse, R245, PT ;  /* 0x000000f50600720c */ /* 0x040fe40003f06270 */
[----:B------:R1:W-:Y:S01]  /*7570*/  I2F R19, R3 ;  /* 0x0000000300137306 */ /* 0x0003e20000201400 */
[----:B------:R-:W-:Y:S02]  /*7580*/  FSEL R199, R9, -INF , !P2 ;  /* 0xff80000009c77808 */ /* 0x000fe40005000000 */
[----:B------:R-:W-:-:S04]  /*7590*/  ISETP.GE.AND P2, PT, R6, R244, PT ;  /* 0x000000f40600720c */ /* 0x000fc80003f46270 */
[----:B------:R-:W-:Y:S01]  /*75a0*/  ISETP.LT.OR P2, PT, R6, R239, P2 ;  /* 0x000000ef0600720c */ /* 0x000fe20001741670 */
[----:B------:R3:W4:Y:S01]  /*75b0*/  I2F R17, R7 ;  /* 0x0000000700117306 */ /* 0x0007220000201400 */
[----:B-1----:R-:W-:Y:S02]  /*75c0*/  IMAD.IADD R3, R241, 0x1, -R0 ;  /* 0x00000001f1037824 */ /* 0x002fe400078e0a00 */
[----:B------:R-:W-:Y:S01]  /*75d0*/  IMAD.MOV.U32 R0, RZ, RZ, R5 ;  /* 0x000000ffff007224 */ /* 0x000fe200078e0005 */
[----:B------:R-:W-:Y:S02]  /*75e0*/  IADD3 R5, R35, 0x40, RZ ;  /* 0x0000004023057810 */ /* 0x000fe40007ffe0ff */
[----:B------:R-:W-:Y:S02]  /*75f0*/  IABS R3, R3 ;  /* 0x0000000300037213 */ /* 0x000fe40000000000 */
[----:B------:R1:W5:Y:S01]  /*7600*/  I2F R13, R0 ;  /* 0x00000000000d7306 */ /* 0x0003620000201400 */
[----:B---3--:R-:W-:-:S02]  /*7610*/  FFMA.FTZ R7, R16, -UR35, R43 ;  /* 0x8000002310077c23 */ /* 0x008fc4000801002b */
[----:B----4-:R-:W-:-:S03]  /*7620*/  FFMA.FTZ R10, R17, -UR35, R55 ;  /* 0x80000023110a7c23 */ /* 0x010fc60008010037 */
[----:B------:R-:W-:Y:S01]  /*7630*/  FSEL R200, R7, -INF , !P6 ;  /* 0xff80000007c87808 */ /* 0x000fe20007000000 */
[----:B------:R-:W-:Y:S01]  /*7640*/  IMAD.IADD R7, R234, 0x1, -R6 ;  /* 0x00000001ea077824 */ /* 0x000fe200078e0a06 */
[----:B------:R-:W3:Y:S01]  /*7650*/  I2F R20, R3 ;  /* 0x0000000300147306 */ /* 0x000ee20000201400 */
[----:B------:R-:W-:Y:S01]  /*7660*/  ISETP.LT.OR P6, PT, R6, R240, P0 ;  /* 0x000000f00600720c */ /* 0x000fe200007c1670 */
[-C--:B--2---:R-:W-:Y:S01]  /*7670*/  HMMA.16816.F32 R40, R36, R24.reuse, R144 ;  /* 0x000000182428723c */ /* 0x084fe20000001890 */
[----:B------:R-:W-:Y:S02]  /*7680*/  ISETP.NE.AND P0, PT, R18, RZ, PT ;  /* 0x000000ff1200720c */ /* 0x000fe40003f05270 */
[----:B------:R-:W-:Y:S01]  /*7690*/  FSEL R201, R10, -INF , !P1 ;  /* 0xff8000000ac97808 */ /* 0x000fe20004800000 */
[----:B------:R-:W-:Y:S01]  /*76a0*/  FFMA.FTZ R10, R19, -UR35, R58 ;  /* 0x80000023130a7c23 */ /* 0x000fe2000801003a */
[----:B------:R-:W-:Y:S01]  /*76b0*/  FSEL R192, R11, -INF , !P0 ;  /* 0xff8000000bc07808 */ /* 0x000fe20004000000 */
[----:B-1----:R-:W-:Y:S01]  /*76c0*/  IMAD.IADD R0, R235, 0x1, -R6 ;  /* 0x00000001eb007824 */ /* 0x002fe200078e0a06 */
[C---:B------:R-:W-:Y:S01]  /*76d0*/  ISETP.GE.AND P1, PT, R6.reuse, R243, PT ;  /* 0x000000f30600720c */ /* 0x040fe20003f26270 */
[----:B-----5:R-:W-:Y:S01]  /*76e0*/  FFMA.FTZ R11, R13, -UR35, R60 ;  /* 0x800000230d0b7c23 */ /* 0x020fe2000801003c */
[----:B------:R-:W-:Y:S01]  /*76f0*/  ISETP.GE.AND P0, PT, R6, R242, PT ;  /* 0x000000f20600720c */ /* 0x000fe20003f06270 */
[----:B------:R-:W-:Y:S01]  /*7700*/  HMMA.16816.F32 R52, R44, R24, R156 ;  /* 0x000000182c34723c */ /* 0x000fe2000000189c */
[----:B------:R-:W-:-:S02]  /*7710*/  IABS R0, R0 ;  /* 0x0000000000007213 */ /* 0x000fc40000000000 */
[----:B------:R-:W-:Y:S01]  /*7720*/  ISETP.LT.OR P1, PT, R6, R238, P1 ;  /* 0x000000ee0600720c */ /* 0x000fe20000f21670 */
[----:B---3--:R-:W-:Y:S01]  /*7730*/  FFMA.FTZ R14, R20, -UR35, R62 ;  /* 0x80000023140e7c23 */ /* 0x008fe2000801003e */
[----:B------:R-:W-:Y:S01]  /*7740*/  ISETP.LT.OR P0, PT, R6, R237, P0 ;  /* 0x000000ed0600720c */ /* 0x000fe20000701670 */
[----:B------:R-:W-:Y:S01]  /*7750*/  IMAD.MOV.U32 R3, RZ, RZ, R0 ;  /* 0x000000ffff037224 */ /* 0x000fe200078e0000 */
[----:B------:R-:W-:Y:S01]  /*7760*/  IABS R0, R7 ;  /* 0x0000000700007213 */ /* 0x000fe20000000000 */
[----:B------:R-:W-:Y:S01]  /*7770*/  IMAD.IADD R6, R236, 0x1, -R5 ;  /* 0x00000001ec067824 */ /* 0x000fe200078e0a05 */
[----:B------:R-:W-:Y:S01]  /*7780*/  P2R R16, PR, RZ, 0x1 ;  /* 0x00000001ff107803 */ /* 0x000fe20000000000 */
[----:B------:R1:W2:Y:S01]  /*7790*/  I2F R12, R3 ;  /* 0x00000003000c7306 */ /* 0x0002a20000201400 */
[----:B------:R-:W-:Y:S02]  /*77a0*/  ISETP.GE.AND P0, PT, R5, R245, PT ;  /* 0x000000f50500720c */ /* 0x000fe40003f06270 */
[----:B------:R-:W-:-:S02]  /*77b0*/  P2R R18, PR, RZ, 0x4 ;  /* 0x00000004ff127803 */ /* 0x000fc40000000000 */
[C---:B------:R-:W-:Y:S02]  /*77c0*/  ISETP.LT.OR P0, PT, R5.reuse, R240, P0 ;  /* 0x000000f00500720c */ /* 0x040fe40000701670 */
[----:B------:R-:W-:Y:S02]  /*77d0*/  P2R R17, PR, RZ, 0x2 ;  /* 0x00000002ff117803 */ /* 0x000fe40000000000 */
[----:B------:R-:W-:Y:S02]  /*77e0*/  P2R R13, PR, RZ, 0x1 ;  /* 0x00000001ff0d7803 */ /* 0x000fe40000000000 */
[C---:B------:R-:W-:Y:S02]  /*77f0*/  ISETP.GE.AND P2, PT, R5.reuse, R244, PT ;  /* 0x000000f40500720c */ /* 0x040fe40003f46270 */
[C---:B------:R-:W-:Y:S02]  /*7800*/  ISETP.GE.AND P1, PT, R5.reuse, R243, PT ;  /* 0x000000f30500720c */ /* 0x040fe40003f26270 */
[----:B------:R-:W-:Y:S01]  /*7810*/  ISETP.GE.AND P0, PT, R5, R242, PT ;  /* 0x000000f20500720c */ /* 0x000fe20003f06270 */
[----:B-1----:R-:W-:Y:S01]  /*7820*/  IMAD.MOV.U32 R3, RZ, RZ, R0 ;  /* 0x000000ffff037224 */ /* 0x002fe200078e0000 */
[----:B------:R-:W-:Y:S01]  /*7830*/  IABS R0, R8 ;  /* 0x0000000800007213 */ /* 0x000fe20000000000 */
[----:B--2---:R-:W-:Y:S01]  /*7840*/  FFMA.FTZ R19, R12, -UR35, R59 ;  /* 0x800000230c137c23 */ /* 0x004fe2000801003b */
[----:B------:R-:W-:Y:S01]  /*7850*/  FSEL R184, R10, -INF , !P5 ;  /* 0xff8000000ab87808 */ /* 0x000fe20006800000 */
[----:B------:R-:W1:Y:S01]  /*7860*/  I2F R7, R3 ;  /* 0x0000000300077306 */ /* 0x000e620000201400 */
[----:B------:R-:W-:Y:S01]  /*7870*/  IMAD.IADD R8, R235, 0x1, -R5 ;  /* 0x00000001eb087824 */ /* 0x000fe200078e0a05 */
[----:B------:R-:W-:-:S02]  /*7880*/  FSEL R185, R11, -INF , !P4 ;  /* 0xff8000000bb97808 */ /* 0x000fc40006000000 */
[----:B------:R-:W-:Y:S02]  /*7890*/  FSEL R186, R14, -INF , !P3 ;  /* 0xff8000000eba7808 */ /* 0x000fe40005800000 */
[C---:B------:R-:W-:Y:S02]  /*78a0*/  ISETP.LT.OR P5, PT, R5.reuse, R239, P2 ;  /* 0x000000ef0500720c */ /* 0x040fe400017a1670 */
[----:B------:R-:W2:Y:S01]  /*78b0*/  I2F R9, R0 ;  /* 0x0000000000097306 */ /* 0x000ea20000201400 */
[C---:B------:R-:W-:Y:S02]  /*78c0*/  ISETP.LT.OR P4, PT, R5.reuse, R238, P1 ;  /* 0x000000ee0500720c */ /* 0x040fe40000f81670 */
[----:B------:R-:W-:Y:S02]  /*78d0*/  ISETP.LT.OR P3, PT, R5, R237, P0 ;  /* 0x000000ed0500720c */ /* 0x000fe40000761670 */
[----:B------:R-:W-:Y:S02]  /*78e0*/  ISETP.NE.AND P2, PT, R17, RZ, PT ;  /* 0x000000ff1100720c */ /* 0x000fe40003f45270 */
[----:B------:R-:W-:Y:S01]  /*78f0*/  FSEL R169, R15, -INF , !P6 ;  /* 0xff8000000fa97808 */ /* 0x000fe20007000000 */
[----:B-1----:R-:W-:Y:S01]  /*7900*/  FFMA.FTZ R21, R7, -UR35, R61 ;  /* 0x8000002307157c23 */ /* 0x002fe2000801003d */
[----:B------:R-:W-:-:S02]  /*7910*/  IADD3 R3, R35, 0x41, RZ ;  /* 0x0000004123037810 */ /* 0x000fc40007ffe0ff */
[----:B------:R-:W-:Y:S02]  /*7920*/  ISETP.NE.AND P6, PT, R18, RZ, PT ;  /* 0x000000ff1200720c */ /* 0x000fe40003fc5270 */
[----:B------:R-:W-:Y:S02]  /*7930*/  ISETP.GE.AND P0, PT, R3, R245, PT ;  /* 0x000000f50300720c */ /* 0x000fe40003f06270 */
[----:B------:R-:W-:Y:S01]  /*7940*/  FSEL R166, R19, -INF , !P6 ;  /* 0xff80000013a67808 */ /* 0x000fe20007000000 */
[----:B--2---:R-:W-:Y:S01]  /*7950*/  FFMA.FTZ R20, R9, -UR35, R63 ;  /* 0x8000002309147c23 */ /* 0x004fe2000801003f */
[----:B------:R-:W-:Y:S01]  /*7960*/  IABS R0, R6 ;  /* 0x0000000600007213 */ /* 0x000fe20000000000 */
[----:B------:R-:W-:Y:S01]  /*7970*/  IMAD.IADD R6, R236, 0x1, -R3 ;  /* 0x00000001ec067824 */ /* 0x000fe200078e0a03 */
[----:B------:R-:W-:Y:S02]  /*7980*/  ISETP.LT.OR P6, PT, R3, R240, P0 ;  /* 0x000000f00300720c */ /* 0x000fe400007c1670 */
[----:B------:R-:W1:Y:S01]  /*7990*/  I2F R12, R0 ;  /* 0x00000000000c7306 */ /* 0x000e620000201400 */
[----:B------:R-:W-:-:S02]  /*79a0*/  ISETP.NE.AND P1, PT, R16, RZ, PT ;  /* 0x000000ff1000720c */ /* 0x000fc40003f25270 */
[----:B------:R-:W-:Y:S02]  /*79b0*/  IABS R6, R6 ;  /* 0x0000000600067213 */ /* 0x000fe40000000000 */
[----:B------:R-:W-:Y:S02]  /*79c0*/  ISETP.NE.AND P0, PT, R13, RZ, PT ;  /* 0x000000ff0d00720c */ /* 0x000fe40003f05270 */
[----:B------:R-:W-:Y:S01]  /*79d0*/  FSEL R150, R21, -INF , !P2 ;  /* 0xff80000015967808 */ /* 0x000fe20005000000 */
[----:B------:R-:W-:Y:S01]  /*79e0*/  IMAD.MOV.U32 R7, RZ, RZ, R6 ;  /* 0x000000ffff077224 */ /* 0x000fe200078e0006 */
[----:B------:R-:W-:Y:S02]  /*79f0*/  IABS R6, R8 ;  /* 0x0000000800067213 */ /* 0x000fe40000000000 */
[----:B------:R-:W-:Y:S01]  /*7a00*/  FSEL R167, R20, -INF , !P1 ;  /* 0xff80000014a77808 */ /* 0x000fe20004800000 */
[----:B------:R2:W-:Y:S01]  /*7a10*/  I2F R22, R7 ;  /* 0x0000000700167306 */ /* 0x0005e20000201400 */
[----:B------:R-:W-:-:S02]  /*7a20*/  ISETP.GE.AND P2, PT, R3, R244, PT ;  /* 0x000000f40300720c */ /* 0x000fc40003f46270 */
[----:B------:R-:W-:Y:S01]  /*7a30*/  ISETP.GE.AND P1, PT, R3, R243, PT ;  /* 0x000000f30300720c */ /* 0x000fe20003f26270 */
[----:B-1----:R-:W-:Y:S01]  /*7a40*/  FFMA.FTZ R11, R12, -UR35, R48 ;  /* 0x800000230c0b7c23 */ /* 0x002fe20008010030 */
[----:B------:R-:W-:Y:S02]  /*7a50*/  IADD3 R0, R35, 0x48, RZ ;  /* 0x0000004823007810 */ /* 0x000fe40007ffe0ff */
[----:B------:R-:W-:Y:S01]  /*7a60*/  ISETP.LT.OR P2, PT, R3, R239, P2 ;  /* 0x000000ef0300720c */ /* 0x000fe20001741670 */
[----:B------:R-:W1:Y:S01]  /*7a70*/  I2F R8, R6 ;  /* 0x0000000600087306 */ /* 0x000e620000201400 */
[----:B------:R-:W-:Y:S01]  /*7a80*/  FSEL R205, R11, -INF , !P0 ;  /* 0xff8000000bcd7808 */ /* 0x000fe20004000000 */
[----:B------:R-:W-:Y:S01]  /*7a90*/  IMAD.IADD R9, R236, 0x1, -R0 ;  /* 0x00000001ec097824 */ /* 0x000fe200078e0a00 */
[C---:B------:R-:W-:Y:S02]  /*7aa0*/  ISETP.GE.AND P0, PT, R3.reuse, R242, PT ;  /* 0x000000f20300720c */ /* 0x040fe40003f06270 */
[----:B------:R-:W-:-:S02]  /*7ab0*/  ISETP.LT.OR P1, PT, R3, R238, P1 ;  /* 0x000000ee0300720c */ /* 0x000fc40000f21670 */
[----:B------:R-:W-:Y:S01]  /*7ac0*/  IABS R9, R9 ;  /* 0x0000000900097213 */ /* 0x000fe20000000000 */
[--C-:B--2---:R-:W-:Y:S01]  /*7ad0*/  IMAD.IADD R7, R234, 0x1, -R5.reuse ;  /* 0x00000001ea077824 */ /* 0x104fe200078e0a05 */
[----:B------:R-:W-:Y:S01]  /*7ae0*/  ISETP.LT.OR P0, PT, R3, R237, P0 ;  /* 0x000000ed0300720c */ /* 0x000fe20000701670 */
[----:B------:R-:W-:Y:S01]  /*7af0*/  IMAD.IADD R5, R241, 0x1, -R5 ;  /* 0x00000001f1057824 */ /* 0x000fe200078e0a05 */
[----:B------:R-:W-:Y:S02]  /*7b00*/  P2R R15, PR, RZ, 0x4 ;  /* 0x00000004ff0f7803 */ /* 0x000fe40000000000 */
[----:B------:R-:W-:Y:S02]  /*7b10*/  P2R R13, PR, RZ, 0x1 ;  /* 0x00000001ff0d7803 */ /* 0x000fe40000000000 */
[----:B------:R-:W-:Y:S01]  /*7b20*/  ISETP.GE.AND P0, PT, R0, R245, PT ;  /* 0x000000f50000720c */ /* 0x000fe20003f06270 */
[----:B-1----:R-:W-:Y:S01]  /*7b30*/  FFMA.FTZ R17, R8, -UR35, R50 ;  /* 0x8000002308117c23 */ /* 0x002fe20008010032 */
[----:B------:R-:W-:Y:S01]  /*7b40*/  IABS R6, R7 ;  /* 0x0000000700067213 */ /* 0x000fe20000000000 */
[----:B------:R-:W-:Y:S01]  /*7b50*/  IMAD.MOV.U32 R7, RZ, RZ, R9 ;  /* 0x000000ffff077224 */ /* 0x000fe200078e0009 */
[----:B------:R-:W-:-:S02]  /*7b60*/  IABS R9, R5 ;  /* 0x0000000500097213 */ /* 0x000fc40000000000 */
[----:B------:R1:W2:Y:S01]  /*7b70*/  I2F R10, R6 ;  /* 0x00000006000a7306 */ /* 0x0002a20000201400 */
[----:B------:R-:W-:Y:S02]  /*7b80*/  ISETP.LT.OR P0, PT, R0, R240, P0 ;  /* 0x000000f00000720c */ /* 0x000fe40000701670 */
[----:B------:R-:W-:Y:S01]  /*7b90*/  IMAD.MOV.U32 R8, RZ, RZ, R9 ;  /* 0x000000ffff087224 */ /* 0x000fe200078e0009 */
[----:B------:R-:W-:Y:S01]  /*7ba0*/  P2R R14, PR, RZ, 0x2 ;  /* 0x00000002ff0e7803 */ /* 0x000fe20000000000 */
[----:B------:R-:W-:Y:S01]  /*7bb0*/  IMAD.IADD R9, R234, 0x1, -R3 ;  /* 0x00000001ea097824 */ /* 0x000fe200078e0a03 */
[----:B------:R-:W-:Y:S02]  /*7bc0*/  P2R R20, PR, RZ, 0x1 ;  /* 0x00000001ff147803 */ /* 0x000fe40000000000 */
[----:B------:R3:W4:Y:S01]  /*7bd0*/  I2F R28, R7 ;  /* 0x00000007001c7306 */ /* 0x0007220000201400 */
[C---:B------:R-:W-:Y:S02]  /*7be0*/  ISETP.GE.AND P2, PT, R0.reuse, R244, PT ;  /* 0x000000f40000720c */ /* 0x040fe40003f46270 */
[----:B------:R-:W-:-:S02]  /*7bf0*/  ISETP.GE.AND P1, PT, R0, R243, PT ;  /* 0x000000f30000720c */ /* 0x000fc40003f26270 */
[----:B------:R-:W-:Y:S02]  /*7c00*/  ISETP.GE.AND P0, PT, R0, R242, PT ;  /* 0x000000f20000720c */ /* 0x000fe40003f06270 */
[----:B------:R-:W-:Y:S01]  /*7c10*/  FSEL R203, R17, -INF , !P5 ;  /* 0xff80000011cb7808 */ /* 0x000fe20006800000 */
[----:B-1----:R-:W-:Y:S01]  /*7c20*/  IMAD.IADD R6, R235, 0x1, -R3 ;  /* 0x00000001eb067824 */ /* 0x002fe200078e0a03 */
[----:B------:R1:W5:Y:S01]  /*7c30*/  I2F R12, R8 ;  /* 0x00000008000c7306 */ /* 0x0003620000201400 */
[----:B--2---:R-:W-:Y:S01]  /*7c40*/  FFMA.FTZ R10, R10, -UR35, R68 ;  /* 0x800000230a0a7c23 */ /* 0x004fe20008010044 */
[----:B------:R-:W-:Y:S02]  /*7c50*/  ISETP.LT.OR P5, PT, R0, R239, P2 ;  /* 0x000000ef0000720c */ /* 0x000fe400017a1670 */
[----:B------:R-:W-:Y:S02]  /*7c60*/  ISETP.NE.AND P2, PT, R14, RZ, PT ;  /* 0x000000ff0e00720c */ /* 0x000fe40003f45270 */
[----:B------:R-:W-:-:S02]  /*7c70*/  FSEL R204, R10, -INF , !P4 ;  /* 0xff8000000acc7808 */ /* 0x000fc40006000000 */
[----:B---3--:R-:W-:Y:S02]  /*7c80*/  IADD3 R7, R35, 0x49, RZ ;  /* 0x0000004923077810 */ /* 0x008fe40007ffe0ff */
[----:B------:R-:W-:Y:S02]  /*7c90*/  ISETP.LT.OR P4, PT, R0, R238, P1 ;  /* 0x000000ee0000720c */ /* 0x000fe40000f81670 */
[----:B------:R-:W-:Y:S01]  /*7ca0*/  ISETP.NE.AND P1, PT, R13, RZ, PT ;  /* 0x000000ff0d00720c */ /* 0x000fe20003f25270 */
[----:B------:R-:W-:Y:S02]  /*7cb0*/  IMAD.IADD R5, R236, 0x1, -R7 ;  /* 0x00000001ec057824 */ /* 0x000fe400078e0a07 */
[----:B----4-:R-:W-:Y:S01]  /*7cc0*/  FFMA.FTZ R13, R28, -UR35, R72 ;  /* 0x800000231c0d7c23 */ /* 0x010fe20008010048 */
[----:B-1----:R-:W-:Y:S01]  /*7cd0*/  IABS R8, R6 ;  /* 0x0000000600087213 */ /* 0x002fe20000000000 */
[----:B-----5:R-:W-:Y:S01]  /*7ce0*/  FFMA.FTZ R11, R12, -UR35, R70 ;  /* 0x800000230c0b7c23 */ /* 0x020fe20008010046 */
[----:B------:R-:W-:Y:S01]  /*7cf0*/  IABS R5, R5 ;  /* 0x0000000500057213 */ /* 0x000fe20000000000 */
[----:B------:R-:W-:Y:S01]  /*7d00*/  FFMA.FTZ R12, R22, -UR35, R49 ;  /* 0x80000023160c7c23 */ /* 0x000fe20008010031 */
[----:B------:R-:W-:Y:S01]  /*7d10*/  IABS R6, R9 ;  /* 0x0000000900067213 */ /* 0x000fe20000000000 */
[----:B------:R-:W-:Y:S01]  /*7d20*/  IMAD.IADD R9, R241, 0x1, -R0 ;  /* 0x00000001f1097824 */ /* 0x000fe200078e0a00 */
[----:B------:R1:W-:Y:S01]  /*7d30*/  I2F R23, R5 ;  /* 0x0000000500177306 */ /* 0x0003e20000201400 */
[----:B------:R-:W-:Y:S01]  /*7d40*/  FSEL R232, R11, -INF , !P3 ;  /* 0xff8000000be87808 */ /* 0x000fe20005800000 */
[----:B------:R-:W-:Y:S01]  /*7d50*/  HMMA.16816.F32 R28, R36, R26, R124 ;  /* 0x0000001a241c723c */ /* 0x000fe2000000187c */
[----:B------:R-:W-:-:S02]  /*7d60*/  ISETP.LT.OR P3, PT, R0, R237, P0 ;  /* 0x000000ed0000720c */ /* 0x000fc40000761670 */
[----:B------:R-:W-:Y:S02]  /*7d70*/  FSEL R197, R12, -INF , !P6 ;  /* 0xff8000000cc57808 */ /* 0x000fe40007000000 */
[----:B------:R-:W-:Y:S02]  /*7d80*/  ISETP.NE.AND P6, PT, R15, RZ, PT ;  /* 0x000000ff0f00720c */ /* 0x000fe40003fc5270 */
[----:B------:R-:W-:Y:S01]  /*7d90*/  ISETP.GE.AND P0, PT, R7, R245, PT ;  /* 0x000000f50700720c */ /* 0x000fe20003f06270 */
[----:B------:R-:W-:Y:S01]  /*7da0*/  HMMA.16816.F32 R24, R44, R26, R108 ;  /* 0x0000001a2c18723c */ /* 0x000fe2000000186c */
[----:B-1----:R-:W-:Y:S02]  /*7db0*/  IMAD.MOV.U32 R5, RZ, RZ, R8 ;  /* 0x000000ffff057224 */ /* 0x002fe400078e0008 */
[----:B------:R-:W-:Y:S02]  /*7dc0*/  IMAD.IADD R8, R234, 0x1, -R0 ;  /* 0x00000001ea087824 */ /* 0x000fe400078e0a00 */
[----:B------:R1:W2:Y:S02]  /*7dd0*/  I2F R18, R5 ;  /* 0x0000000500127306 */ /* 0x0002a40000201400 */
        /* <DEDUP_REMOVED lines=8> */
[----:B-1----:R-:W-:Y:S02]  /*7e60*/  IMAD.IADD R5, R241, 0x1, -R3 ;  /* 0x00000001f1057824 */ /* 0x002fe400078e0a03 */
[----:B------:R-:W-:Y:S01]  /*7e70*/  IMAD.MOV.U32 R3, RZ, RZ, R6 ;  /* 0x000000ffff037224 */ /* 0x000fe200078e0006 */
[----:B------:R-:W-:Y:S01]  /*7e80*/  IADD3 R6, R35, 0x50, RZ ;  /* 0x0000005023067810 */ /* 0x000fe20007ffe0ff */
[----:B--2---:R-:W-:Y:S01]  /*7e90*/  FFMA.FTZ R12, R18, -UR35, R51 ;  /* 0x80000023120c7c23 */ /* 0x004fe20008010033 */
[----:B------:R-:W-:Y:S01]  /*7ea0*/  IABS R5, R5 ;  /* 0x0000000500057213 */ /* 0x000fe20000000000 */
[----:B------:R1:W2:Y:S01]  /*7eb0*/  I2F R16, R3 ;  /* 0x0000000300107306 */ /* 0x0002a20000201400 */
[----:B------:R-:W-:Y:S02]  /*7ec0*/  IMAD.MOV.U32 R224, RZ, RZ, R227 ;  /* 0x000000ffffe07224 */ /* 0x000fe400078e00e3 */
[----:B------:R-:W-:Y:S01]  /*7ed0*/  FSEL R189, R12, -INF , !P6 ;  /* 0xff8000000cbd7808 */ /* 0x000fe20007000000 */
[----:B------:R-:W-:Y:S01]  /*7ee0*/  IMAD.MOV.U32 R227, RZ, RZ, R175 ;  /* 0x000000ffffe37224 */ /* 0x000fe200078e00af */
[----:B------:R-:W-:Y:S01]  /*7ef0*/  ISETP.LT.OR P6, PT, R7, R240, P0 ;  /* 0x000000f00700720c */ /* 0x000fe200007c1670 */
[----:B------:R-:W-:Y:S01]  /*7f00*/  IMAD.MOV.U32 R225, RZ, RZ, R120 ;  /* 0x000000ffffe17224 */ /* 0x000fe200078e0078 */
[----:B------:R-:W-:Y:S01]  /*7f10*/  ISETP.NE.AND P0, PT, R20, RZ, PT ;  /* 0x000000ff1400720c */ /* 0x000fe20003f05270 */
[----:B------:R-:W3:Y:S01]  /*7f20*/  I2F R19, R5 ;  /* 0x0000000500137306 */ /* 0x000ee20000201400 */
[----:B------:R-:W-:-:S02]  /*7f30*/  IMAD.MOV.U32 R226, RZ, RZ, R121 ;  /* 0x000000ffffe27224 */ /* 0x000fc400078e0079 */
[----:B------:R-:W-:Y:S01]  /*7f40*/  FSEL R181, R13, -INF , !P0 ;  /* 0xff8000000db57808 */ /* 0x000fe20004000000 */
[----:B------:R-:W-:Y:S01]  /*7f50*/  IMAD.MOV.U32 R120, RZ, RZ, R122 ;  /* 0x000000ffff787224 */ /* 0x000fe200078e007a */
[----:B------:R-:W-:Y:S01]  /*7f60*/  ISETP.GE.AND P0, PT, R7, R242, PT ;  /* 0x000000f20700720c */ /* 0x000fe20003f06270 */
[----:B------:R-:W-:Y:S02]  /*7f70*/  IMAD.MOV.U32 R121, RZ, RZ, R123 ;  /* 0x000000ffff797224 */ /* 0x000fe400078e007b */
[----:B-1----:R-:W-:Y:S01]  /*7f80*/  IMAD.IADD R3, R235, 0x1, -R0 ;  /* 0x00000001eb037824 */ /* 0x002fe200078e0a00 */
[----:B------:R-:W-:Y:S01]  /*7f90*/  ISETP.LT.OR P0, PT, R7, R237, P0 ;  /* 0x000000ed0700720c */ /* 0x000fe20000701670 */
[----:B------:R-:W-:Y:S02]  /*7fa0*/  IMAD.IADD R0, R236, 0x1, -R6 ;  /* 0x00000001ec007824 */ /* 0x000fe400078e0a06 */
[----:B--2---:R-:W-:Y:S01]  /*7fb0*/  FFMA.FTZ R15, R16, -UR35, R69 ;  /* 0x80000023100f7c23 */ /* 0x004fe20008010045 */
[----:B------:R-:W-:Y:S01]  /*7fc0*/  IABS R3, R3 ;  /* 0x0000000300037213 */ /* 0x000fe20000000000 */
[----:B------:R-:W-:Y:S01]  /*7fd0*/  IMAD.MOV.U32 R122, RZ, RZ, R214 ;  /* 0x000000ffff7a7224 */ /* 0x000fe200078e00d6 */
        /* <DEDUP_REMOVED lines=8> */
[----:B------:R-:W-:Y:S01]  /*8060*/  FSEL R198, R14, -INF , !P1 ;  /* 0xff8000000ec67808 */ /* 0x000fe20004800000 */
[----:B------:R-:W-:Y:S01]  /*8070*/  FFMA.FTZ R19, R23, -UR35, R73 ;  /* 0x8000002317137c23 */ /* 0x000fe20008010049 */
[C---:B------:R-:W-:Y:S01]  /*8080*/  ISETP.GE.AND P2, PT, R7.reuse, R244, PT ;  /* 0x000000f40700720c */ /* 0x040fe20003f46270 */
[----:B------:R-:W-:Y:S01]  /*8090*/  IMAD.MOV.U32 R123, RZ, RZ, R213 ;  /* 0x000000ffff7b7224 */ /* 0x000fe200078e00d5 */
[----:B------:R-:W-:-:S02]  /*80a0*/  ISETP.GE.AND P1, PT, R7, R243, PT ;  /* 0x000000f30700720c */ /* 0x000fc40003f26270 */
[C---:B------:R-:W-:Y:S01]  /*80b0*/  ISETP.LT.OR P2, PT, R7.reuse, R239, P2 ;  /* 0x000000ef0700720c */ /* 0x040fe20001741670 */
[----:B------:R3:W4:Y:S01]  /*80c0*/  I2F R11, R3 ;  /* 0x00000003000b7306 */ /* 0x0007220000201400 */
[----:B------:R-:W-:Y:S02]  /*80d0*/  ISETP.LT.OR P1, PT, R7, R238, P1 ;  /* 0x000000ee0700720c */ /* 0x000fe40000f21670 */
[----:B------:R-:W-:Y:S02]  /*80e0*/  P2R R12, PR, RZ, 0x4 ;  /* 0x00000004ff0c7803 */ /* 0x000fe40000000000 */
[----:B------:R-:W-:Y:S02]  /*80f0*/  ISETP.GE.AND P2, PT, R6, R244, PT ;  /* 0x000000f40600720c */ /* 0x000fe40003f46270 */
[----:B------:R-:W-:Y:S01]  /*8100*/  FSEL R168, R19, -INF , !P6 ;  /* 0xff80000013a87808 */ /* 0x000fe20007000000 */
[----:B------:R5:W5:Y:S01]  /*8110*/  I2F R21, R8 ;  /* 0x0000000800157306 */ /* 0x000b620000201400 */
[----:B-1----:R-:W-:Y:S01]  /*8120*/  IABS R5, R9 ;  /* 0x0000000900057213 */ /* 0x002fe20000000000 */
[----:B--2---:R-:W-:Y:S01]  /*8130*/  FFMA.FTZ R17, R17, -UR35, R74 ;  /* 0x8000002311117c23 */ /* 0x004fe2000801004a */
[----:B------:R-:W-:-:S04]  /*8140*/  ISETP.NE.AND P6, PT, R12, RZ, PT ;  /* 0x000000ff0c00720c */ /* 0x000fc80003fc5270 */
[----:B------:R-:W-:Y:S01]  /*8150*/  FSEL R174, R17, -INF , !P5 ;  /* 0xff80000011ae7808 */ /* 0x000fe20006800000 */
[----:B------:R1:W2:Y:S01]  /*8160*/  I2F R10, R5 ;  /* 0x00000005000a7306 */ /* 0x0002a20000201400 */
[----:B---3--:R-:W-:Y:S01]  /*8170*/  IADD3 R3, R35, 0x51, RZ ;  /* 0x0000005123037810 */ /* 0x008fe20007ffe0ff */
[----:B----4-:R-:W-:Y:S01]  /*8180*/  FFMA.FTZ R18, R11, -UR35, R76 ;  /* 0x800000230b127c23 */ /* 0x010fe2000801004c */
[----:B------:R-:W-:Y:S01]  /*8190*/  ISETP.LT.OR P5, PT, R6, R239, P2 ;  /* 0x000000ef0600720c */ /* 0x000fe200017a1670 */
[----:B------:R-:W-:-:S03]  /*81a0*/  IMAD.IADD R11, R234, 0x1, -R7 ;  /* 0x00000001ea0b7824 */ /* 0x000fc600078e0a07 */
[----:B------:R-:W-:Y:S01]  /*81b0*/  FSEL R188, R18, -INF , !P4 ;  /* 0xff80000012bc7808 */ /* 0x000fe20006000000 */
[----:B-----5:R-:W-:Y:S02]  /*81c0*/  IMAD.IADD R8, R236, 0x1, -R0 ;  /* 0x00000001ec087824 */ /* 0x020fe400078e0a00 */
[----:B------:R-:W-:-:S03]  /*81d0*/  FFMA.FTZ R12, R21, -UR35, R40 ;  /* 0x80000023150c7c23 */ /* 0x000fc60008010028 */
[----:B------:R-:W-:Y:S01]  /*81e0*/  IABS R8, R8 ;  /* 0x0000000800087213 */ /* 0x000fe20000000000 */
[----:B-1----:R-:W-:Y:S02]  /*81f0*/  IMAD.IADD R5, R236, 0x1, -R3 ;  /* 0x00000001ec057824 */ /* 0x002fe400078e0a03 */
[----:B--2---:R-:W-:-:S03]  /*8200*/  FFMA.FTZ R16, R10, -UR35, R78 ;  /* 0x800000230a107c23 */ /* 0x004fc6000801004e */
[----:B------:R-:W-:Y:S02]  /*8210*/  IABS R5, R5 ;  /* 0x0000000500057213 */ /* 0x000fe40000000000 */
[----:B------:R-:W-:-:S03]  /*8220*/  FSEL R193, R16, -INF , !P3 ;  /* 0xff80000010c17808 */ /* 0x000fc60005800000 */
[----:B------:R-:W-:Y:S01]  /*8230*/  IMAD.MOV.U32 R9, RZ, RZ, R5 ;  /* 0x000000ffff097224 */ /* 0x000fe200078e0005 */
[----:B------:R-:W-:-:S03]  /*8240*/  IADD3 R5, R35, 0x59, RZ ;  /* 0x0000005923057810 */ /* 0x000fc60007ffe0ff */
[----:B------:R1:W-:Y:S02]  /*8250*/  I2F R22, R9 ;  /* 0x0000000900167306 */ /* 0x0003e40000201400 */
[----:B------:R-:W-:Y:S02]  /*8260*/  IMAD.IADD R10, R236, 0x1, -R5 ;  /* 0x00000001ec0a7824 */ /* 0x000fe400078e0a05 */
[----:B-1----:R-:W-:-:S03]  /*8270*/  IMAD.MOV.U32 R9, RZ, RZ, R8 ;  /* 0x000000ffff097224 */ /* 0x002fc600078e0008 */
[----:B------:R-:W-:Y:S01]  /*8280*/  IABS R8, R10 ;  /* 0x0000000a00087213 */ /* 0x000fe20000000000 */
[----:B------:R-:W-:Y:S01]  /*8290*/  IMAD.IADD R10, R235, 0x1, -R7 ;  /* 0x00000001eb0a7824 */ /* 0x000fe200078e0a07 */
[----:B------:R1:W-:Y:S03]  /*82a0*/  I2F R48, R9 ;  /* 0x0000000900307306 */ /* 0x0003e60000201400 */
[----:B-1----:R-:W-:Y:S01]  /*82b0*/  IMAD.MOV.U32 R9, RZ, RZ, R8 ;  /* 0x000000ffff097224 */ /* 0x002fe200078e0008 */
[----:B------:R-:W-:Y:S02]  /*82c0*/  IABS R8, R10 ;  /* 0x0000000a00087213 */ /* 0x000fe40000000000 */
[----:B------:R-:W-:Y:S02]  /*82d0*/  P2R R10, PR, RZ, 0x2 ;  /* 0x00000002ff0a7803 */ /* 0x000fe40000000000 */
[----:B------:R1:W-:Y:S01]  /*82e0*/  I2F R49, R9 ;  /* 0x0000000900317306 */ /* 0x0003e20000201400 */
[----:B------:R-:W-:-:S02]  /*82f0*/  ISETP.GE.AND P1, PT, R6, R243, PT ;  /* 0x000000f30600720c */ /* 0x000fc40003f26270 */
[----:B------:R-:W-:Y:S02]  /*8300*/  ISETP.NE.AND P2, PT, R10, RZ, PT ;  /* 0x000000ff0a00720c */ /* 0x000fe40003f45270 */
[----:B------:R-:W-:-:S03]  /*8310*/  ISETP.LT.OR P4, PT, R6, R238, P1 ;  /* 0x000000ee0600720c */ /* 0x000fc60000f81670 */
[----:B------:R2:W-:Y:S01]  /*8320*/  I2F R13, R8 ;  /* 0x00000008000d7306 */ /* 0x0005e20000201400 */
[----:B-1----:R-:W-:Y:S01]  /*8330*/  IABS R9, R11 ;  /* 0x0000000b00097213 */ /* 0x002fe20000000000 */
[----:B--2---:R-:W-:-:S04]  /*8340*/  IMAD.IADD R8, R241, 0x1, -R7 ;  /* 0x00000001f1087824 */ /* 0x004fc800078e0a07 */
[----:B------:R-:W-:Y:S01]  /*8350*/  IMAD.MOV.U32 R7, RZ, RZ, R9 ;  /* 0x000000ffff077224 */ /* 0x000fe200078e0009 */
[----:B------:R-:W-:Y:S02]  /*8360*/  P2R R9, PR, RZ, 0x1 ;  /* 0x00000001ff097803 */ /* 0x000fe40000000000 */
[----:B------:R-:W-:Y:S01]  /*8370*/  ISETP.GE.AND P0, PT, R6, R245, PT ;  /* 0x000000f50600720c */ /* 0x000fe20003f06270 */
[----:B------:R1:W2:Y:S01]  /*8380*/  I2F R11, R7 ;  /* 0x00000007000b7306 */ /* 0x0002a20000201400 */
[----:B------:R-:W-:Y:S01]  /*8390*/  IABS R14, R8 ;  /* 0x00000008000e7213 */ /* 0x000fe20000000000 */
[----:B------:R-:W-:Y:S01]  /*83a0*/  IMAD.IADD R8, R234, 0x1, -R6 ;  /* 0x00000001ea087824 */ /* 0x000fe200078e0a06 */
[----:B------:R-:W-:Y:S02]  /*83b0*/  ISETP.LT.OR P0, PT, R6, R240, P0 ;  /* 0x000000f00600720c */ /* 0x000fe40000701670 */
[----:B------:R-:W-:Y:S01]  /*83c0*/  ISETP.NE.AND P1, PT, R9, RZ, PT ;  /* 0x000000ff0900720c */ /* 0x000fe20003f25270 */
[----:B------:R-:W-:Y:S01]  /*83d0*/  IMAD.IADD R9, R241, 0x1, -R3 ;  /* 0x00000001f1097824 */ /* 0x000fe200078e0a03 */
[----:B------:R-:W-:Y:S01]  /*83e0*/  P2R R15, PR, RZ, 0x1 ;  /* 0x00000001ff0f7803 */ /* 0x000fe20000000000 */
[----:B------:R-:W3:Y:S01]  /*83f0*/  I2F R14, R14 ;  /* 0x0000000e000e7306 */ /* 0x000ee20000201400 */
[----:B------:R-:W-:-:S02]  /*8400*/  IABS R8, R8 ;  /* 0x0000000800087213 */ /* 0x000fc40000000000 */
[----:B------:R-:W-:-:S04]  /*8410*/  ISETP.GE.AND P0, PT, R6, R242, PT ;  /* 0x000000f20600720c */ /* 0x000fc80003f06270 */
[----:B------:R-:W-:Y:S01]  /*8420*/  ISETP.LT.OR P3, PT, R6, R237, P0 ;  /* 0x000000ed0600720c */ /* 0x000fe20000761670 */
[----:B-1----:R-:W-:Y:S01]  /*8430*/  IMAD.IADD R7, R235, 0x1, -R6 ;  /* 0x00000001eb077824 */ /* 0x002fe200078e0a06 */
[----:B------:R-:W-:Y:S01]  /*8440*/  ISETP.GE.AND P0, PT, R3, R245, PT ;  /* 0x000000f50300720c */ /* 0x000fe20003f06270 */
[----:B--2---:R-:W-:-:S03]  /*8450*/  FFMA.FTZ R11, R11, -UR35, R77 ;  /* 0x800000230b0b7c23 */ /* 0x004fc6000801004d */
[----:B------:R-:W-:Y:S02]  /*8460*/  IABS R7, R7 ;  /* 0x0000000700077213 */ /* 0x000fe40000000000 */
[----:B------:R-:W-:Y:S01]  /*8470*/  FSEL R172, R11, -INF , !P2 ;  /* 0xff8000000bac7808 */ /* 0x000fe20005000000 */
[----:B---3--:R-:W-:Y:S01]  /*8480*/  FFMA.FTZ R10, R14, -UR35, R79 ;  /* 0x800000230e0a7c23 */ /* 0x008fe2000801004f */
[----:B------:R1:W-:Y:S01]  /*8490*/  I2F R16, R7 ;  /* 0x0000000700107306 */ /* 0x0003e20000201400 */
[----:B------:R-:W-:-:S03]  /*84a0*/  ISETP.GE.AND P2, PT, R3, R244, PT ;  /* 0x000000f40300720c */ /* 0x000fc60003f46270 */
[----:B------:R-:W-:Y:S02]  /*84b0*/  FSEL R187, R10, -INF , !P1 ;  /* 0xff8000000abb7808 */ /* 0x000fe40004800000 */
[C---:B------:R-:W-:Y:S02]  /*84c0*/  ISETP.GE.AND P1, PT, R3.reuse, R243, PT ;  /* 0x000000f30300720c */ /* 0x040fe40003f26270 */
[C---:B------:R-:W-:Y:S02]  /*84d0*/  ISETP.LT.OR P2, PT, R3.reuse, R239, P2 ;  /* 0x000000ef0300720c */ /* 0x040fe40001741670 */
[----:B------:R-:W-:Y:S02]  /*84e0*/  ISETP.LT.OR P1, PT, R3, R238, P1 ;  /* 0x000000ee0300720c */ /* 0x000fe40000f21670 */
[----:B------:R-:W-:Y:S02]  /*84f0*/  P2R R20, PR, RZ, 0x4 ;  /* 0x00000004ff147803 */ /* 0x000fe40000000000 */
[----:B------:R-:W-:Y:S01]  /*8500*/  ISETP.GE.AND P2, PT, R0, R244, PT ;  /* 0x000000f40000720c */ /* 0x000fe20003f46270 */
[----:B-1----:R-:W-:-:S02]  /*8510*/  IMAD.IADD R7, R241, 0x1, -R6 ;  /* 0x00000001f1077824 */ /* 0x002fc400078e0a06 */
[----:B------:R-:W-:Y:S02]  /*8520*/  IMAD.MOV.U32 R6, RZ, RZ, R8 ;  /* 0x000000ffff067224 */ /* 0x000fe400078e0008 */
[----:B------:R-:W-:Y:S01]  /*8530*/  FFMA.FTZ R8, R13, -UR35, R75 ;  /* 0x800000230d087c23 */ /* 0x000fe2000801004b */
[----:B------:R-:W-:Y:S01]  /*8540*/  IABS R7, R7 ;  /* 0x0000000700077213 */ /* 0x000fe20000000000 */
[----:B------:R1:W2:Y:S03]  /*8550*/  I2F R13, R6 ;  /* 0x00000006000d7306 */ /* 0x0002a60000201400 */
[----:B------:R-:W-:Y:S01]  /*8560*/  FSEL R149, R8, -INF , !P6 ;  /* 0xff80000008957808 */ /* 0x000fe20007000000 */
[----:B------:R-:W-:Y:S01]  /*8570*/  IMAD.IADD R8, R234, 0x1, -R3 ;  /* 0x00000001ea087824 */ /* 0x000fe200078e0a03 */
[----:B------:R-:W-:Y:S02]  /*8580*/  ISETP.LT.OR P6, PT, R3, R240, P0 ;  /* 0x000000f00300720c */ /* 0x000fe400007c1670 */
[----:B------:R-:W-:Y:S01]  /*8590*/  ISETP.NE.AND P0, PT, R15, RZ, PT ;  /* 0x000000ff0f00720c */ /* 0x000fe20003f05270 */
[----:B------:R-:W3:Y:S01]  /*85a0*/  I2F R17, R7 ;  /* 0x0000000700117306 */ /* 0x000ee20000201400 */
[----:B------:R-:W-:-:S02]  /*85b0*/  P2R R15, PR, RZ, 0x2 ;  /* 0x00000002ff0f7803 */ /* 0x000fc40000000000 */
[----:B------:R-:W-:Y:S01]  /*85c0*/  FSEL R138, R12, -INF , !P0 ;  /* 0xff8000000c8a7808 */ /* 0x000fe20004000000 */
[----:B------:R-:W-:Y:S01]  /*85d0*/  FFMA.FTZ R12, R22, -UR35, R41 ;  /* 0x80000023160c7c23 */ /* 0x000fe20008010029 */
[----:B------:R-:W-:Y:S02]  /*85e0*/  ISETP.GE.AND P0, PT, R3, R242, PT ;  /* 0x000000f20300720c */ /* 0x000fe40003f06270 */
[----:B------:R-:W-:Y:S01]  /*85f0*/  ISETP.GE.AND P1, PT, R0, R243, PT ;  /* 0x000000f30000720c */ /* 0x000fe20003f26270 */
[----:B-1----:R-:W-:Y:S01]  /*8600*/  IMAD.IADD R6, R235, 0x1, -R3 ;  /* 0x00000001eb067824 */ /* 0x002fe200078e0a03 */
[----:B------:R-:W-:Y:S01]  /*8610*/  ISETP.LT.OR P0, PT, R3, R237, P0 ;  /* 0x000000ed0300720c */ /* 0x000fe20000701670 */
[----:B------:R-:W-:Y:S01]  /*8620*/  IMAD.IADD R3, R235, 0x1, -R0 ;  /* 0x00000001eb037824 */ /* 0x000fe200078e0a00 */
[----:B------:R-:W-:Y:S01]  /*8630*/  FSEL R137, R12, -INF , !P6 ;  /* 0xff8000000c897808 */ /* 0x000fe20007000000 */
[----:B--2---:R-:W-:Y:S01]  /*8640*/  FFMA.FTZ R11, R13, -UR35, R52 ;  /* 0x800000230d0b7c23 */ /* 0x004fe20008010034 */
[----:B------:R-:W-:-:S02]  /*8650*/  IABS R6, R6 ;  /* 0x0000000600067213 */ /* 0x000fc40000000000 */
[----:B------:R-:W-:Y:S01]  /*8660*/  IABS R3, R3 ;  /* 0x0000000300037213 */ /* 0x000fe20000000000 */
[----:B---3--:R-:W-:Y:S01]  /*8670*/  FFMA.FTZ R10, R17, -UR35, R54 ;  /* 0x80000023110a7c23 */ /* 0x008fe20008010036 */
[----:B------:R-:W-:Y:S01]  /*8680*/  P2R R14, PR, RZ, 0x1 ;  /* 0x00000001ff0e7803 */ /* 0x000fe20000000000 */
[----:B------:R-:W-:Y:S01]  /*8690*/  IMAD.MOV.U32 R7, RZ, RZ, R6 ;  /* 0x000000ffff077224 */ /* 0x000fe200078e0006 */
[----:B------:R-:W-:Y:S01]  /*86a0*/  IABS R6, R8 ;  /* 0x0000000800067213 */ /* 0x000fe20000000000 */
[----:B------:R-:W-:Y:S01]  /*86b0*/  FFMA.FTZ R8, R16, -UR35, R42 ;  /* 0x8000002310087c23 */ /* 0x000fe2000801002a */
[C---:B------:R-:W-:Y:S01]  /*86c0*/  ISETP.GE.AND P0, PT, R0.reuse, R245, PT ;  /* 0x000000f50000720c */ /* 0x040fe20003f06270 */
[----:B------:R-:W1:Y:S01]  /*86d0*/  LDSM.16.M88.4 R16, [R217+0x3000] ;  /* 0x00300000d910783b */ /* 0x000e620000000200 */
[----:B------:R2:W-:Y:S01]  /*86e0*/  I2F R34, R7 ;  /* 0x0000000700227306 */ /* 0x0005e20000201400 */
[----:B------:R-:W-:Y:S02]  /*86f0*/  FSEL R179, R11, -INF , !P4 ;  /* 0xff8000000bb37808 */ /* 0x000fe40006000000 */
[----:B------:R-:W-:-:S02]  /*8700*/  ISETP.LT.OR P0, PT, R0, R240, P0 ;  /* 0x000000f00000720c */ /* 0x000fc40000701670 */
[----:B------:R-:W-:Y:S01]  /*8710*/  FSEL R170, R8, -INF , !P5 ;  /* 0xff80000008aa7808 */ /* 0x000fe20006800000 */
[----:B------:R-:W-:Y:S01]  /*8720*/  IMAD.IADD R8, R235, 0x1, -R5 ;  /* 0x00000001eb087824 */ /* 0x000fe200078e0a05 */
[----:B------:R-:W-:Y:S01]  /*8730*/  P2R R13, PR, RZ, 0x1 ;  /* 0x00000001ff0d7803 */ /* 0x000fe20000000000 */
[----:B------:R3:W4:Y:S01]  /*8740*/  I2F R23, R6 ;  /* 0x0000000600177306 */ /* 0x0007220000201400 */
[----:B------:R-:W-:Y:S02]  /*8750*/  ISETP.GE.AND P0, PT, R0, R242, PT ;  /* 0x000000f20000720c */ /* 0x000fe40003f06270 */
[----:B------:R-:W-:Y:S02]  /*8760*/  FSEL R180, R10, -INF , !P3 ;  /* 0xff8000000ab47808 */ /* 0x000fe40005800000 */
[C---:B------:R-:W-:Y:S02]  /*8770*/  ISETP.LT.OR P5, PT, R0.reuse, R239, P2 ;  /* 0x000000ef0000720c */ /* 0x040fe400017a1670 */
[----:B------:R-:W-:-:S02]  /*8780*/  ISETP.LT.OR P4, PT, R0, R238, P1 ;  /* 0x000000ee0000720c */ /* 0x000fc40000f81670 */
[----:B--2---:R-:W-:Y:S01]  /*8790*/  IABS R7, R9 ;  /* 0x0000000900077213 */ /* 0x004fe20000000000 */
[----:B------:R-:W-:Y:S01]  /*87a0*/  IMAD.IADD R9, R234, 0x1, -R5 ;  /* 0x00000001ea097824 */ /* 0x000fe200078e0a05 */
[----:B------:R-:W-:Y:S02]  /*87b0*/  ISETP.LT.OR P3, PT, R0, R237, P0 ;  /* 0x000000ed0000720c */ /* 0x000fe40000761670 */
[----:B------:R-:W-:Y:S02]  /*87c0*/  ISETP.NE.AND P6, PT, R20, RZ, PT ;  /* 0x000000ff1400720c */ /* 0x000fe40003fc5270 */
[----:B------:R-:W-:Y:S01]  /*87d0*/  ISETP.GE.AND P0, PT, R5, R245, PT ;  /* 0x000000f50500720c */ /* 0x000fe20003f06270 */
[----:B---3--:R-:W-:Y:S01]  /*87e0*/  IMAD.MOV.U32 R6, RZ, RZ, R7 ;  /* 0x000000ffff067224 */ /* 0x008fe200078e0007 */
[----:B------:R-:W-:Y:S01]  /*87f0*/  ISETP.NE.AND P2, PT, R15, RZ, PT ;  /* 0x000000ff0f00720c */ /* 0x000fe20003f45270 */
[----:B------:R-:W-:Y:S01]  /*8800*/  IMAD.IADD R7, R234, 0x1, -R0 ;  /* 0x00000001ea077824 */ /* 0x000fe200078e0a00 */
[----:B------:R-:W-:Y:S01]  /*8810*/  ISETP.NE.AND P1, PT, R14, RZ, PT ;  /* 0x000000ff0e00720c */ /* 0x000fe20003f25270 */
[----:B------:R2:W3:Y:S01]  /*8820*/  I2F R21, R6 ;  /* 0x0000000600157306 */ /* 0x0004e20000201400 */
[----:B----4-:R-:W-:-:S02]  /*8830*/  FFMA.FTZ R11, R23, -UR35, R53 ;  /* 0x80000023170b7c23 */ /* 0x010fc40008010035 */
[----:B------:R-:W-:-:S03]  /*8840*/  FFMA.FTZ R14, R49, -UR35, R29 ;  /* 0x80000023310e7c23 */ /* 0x000fc6000801001d */
[----:B------:R-:W-:Y:S02]  /*8850*/  FSEL R177, R11, -INF , !P2 ;  /* 0xff8000000bb17808 */ /* 0x000fe40005000000 */
[----:B------:R-:W-:-:S04]  /*8860*/  ISETP.GE.AND P2, PT, R5, R244, PT ;  /* 0x000000f40500720c */ /* 0x000fc80003f46270 */
[----:B------:R-:W-:Y:S01]  /*8870*/  ISETP.LT.OR P2, PT, R5, R239, P2 ;  /* 0x000000ef0500720c */ /* 0x000fe20001741670 */
[----:B--2---:R-:W-:Y:S01]  /*8880*/  IMAD.MOV.U32 R6, RZ, RZ, R3 ;  /* 0x000000ffff067224 */ /* 0x004fe200078e0003 */
[----:B------:R-:W-:Y:S01]  /*8890*/  IABS R3, R7 ;  /* 0x0000000700037213 */ /* 0x000fe20000000000 */
[----:B------:R-:W-:Y:S01]  /*88a0*/  IMAD.IADD R7, R241, 0x1, -R0 ;  /* 0x00000001f1077824 */ /* 0x000fe200078e0a00 */
[----:B------:R-:W-:Y:S01]  /*88b0*/  IABS R0, R9 ;  /* 0x0000000900007213 */ /* 0x000fe20000000000 */
[----:B------:R2:W4:Y:S01]  /*88c0*/  I2F R33, R6 ;  /* 0x0000000600217306 */ /* 0x0005220000201400 */
[----:B---3--:R-:W-:Y:S01]  /*88d0*/  FFMA.FTZ R9, R21, -UR35, R55 ;  /* 0x8000002315097c23 */ /* 0x008fe20008010037 */
[----:B------:R-:W-:Y:S01]  /*88e0*/  P2R R21, PR, RZ, 0x4 ;  /* 0x00000004ff157803 */ /* 0x000fe20000000000 */
[----:B-1----:R-:W-:Y:S03]  /*88f0*/  HMMA.16816.F32 R52, R44, R16, R96 ;  /* 0x000000102c34723c */ /* 0x002fe60000001860 */
[----:B------:R-:W-:-:S02]  /*8900*/  FSEL R178, R9, -INF , !P1 ;  /* 0xff80000009b27808 */ /* 0x000fc40004800000 */
[----:B------:R-:W-:-:S04]  /*8910*/  ISETP.GE.AND P1, PT, R5, R243, PT ;  /* 0x000000f30500720c */ /* 0x000fc80003f26270 */
[----:B------:R-:W-:Y:S01]  /*8920*/  ISETP.LT.OR P1, PT, R5, R238, P1 ;  /* 0x000000ee0500720c */ /* 0x000fe20000f21670 */
[----:B--2---:R-:W-:Y:S01]  /*8930*/  IMAD.MOV.U32 R6, RZ, RZ, R3 ;  /* 0x000000ffff067224 */ /* 0x004fe200078e0003 */
[----:B------:R-:W-:Y:S01]  /*8940*/  IABS R3, R7 ;  /* 0x0000000700037213 */ /* 0x000fe20000000000 */
[----:B------:R-:W-:Y:S02]  /*8950*/  IMAD.IADD R7, R241, 0x1, -R5 ;  /* 0x00000001f1077824 */ /* 0x000fe400078e0a05 */
[----:B------:R1:W2:Y:S01]  /*8960*/  I2F R32, R6 ;  /* 0x0000000600207306 */ /* 0x0002a20000201400 */
[----:B----4-:R-:W-:-:S05]  /*8970*/  FFMA.FTZ R9, R33, -UR35, R30 ;  /* 0x8000002321097c23 */ /* 0x010fca000801001e */
[----:B------:R-:W-:Y:S01]  /*8980*/  FSEL R153, R9, -INF , !P5 ;  /* 0xff80000009997808 */ /* 0x000fe20006800000 */
[----:B-1----:R-:W-:Y:S01]  /*8990*/  IMAD.MOV.U32 R6, RZ, RZ, R3 ;  /* 0x000000ffff067224 */ /* 0x002fe200078e0003 */
[----:B------:R-:W-:Y:S01]  /*89a0*/  IABS R3, R8 ;  /* 0x0000000800037213 */ /* 0x000fe20000000000 */
[----:B------:R-:W-:Y:S02]  /*89b0*/  FFMA.FTZ R8, R34, -UR35, R43 ;  /* 0x8000002322087c23 */ /* 0x000fe4000801002b */
[----:B------:R1:W3:Y:S01]  /*89c0*/  I2F R22, R6 ;  /* 0x0000000600167306 */ /* 0x0002e20000201400 */
[----:B------:R-:W-:Y:S01]  /*89d0*/  HMMA.16816.F32 R40, R36, R16, R108 ;  /* 0x000000102428723c */ /* 0x000fe2000000186c */
[----:B--2---:R-:W-:Y:S01]  /*89e0*/  FFMA.FTZ R11, R32, -UR35, R24 ;  /* 0x80000023200b7c23 */ /* 0x004fe20008010018 */
[----:B------:R-:W-:Y:S01]  /*89f0*/  FSEL R154, R8, -INF , !P6 ;  /* 0xff800000089a7808 */ /* 0x000fe20007000000 */
[----:B------:R-:W-:Y:S01]  /*8a00*/  FFMA.FTZ R8, R48, -UR35, R28 ;  /* 0x8000002330087c23 */ /* 0x000fe2000801001c */
[----:B------:R-:W-:-:S02]  /*8a10*/  ISETP.LT.OR P6, PT, R5, R240, P0 ;  /* 0x000000f00500720c */ /* 0x000fc400007c1670 */
[----:B------:R-:W-:Y:S01]  /*8a20*/  ISETP.NE.AND P0, PT, R13, RZ, PT ;  /* 0x000000ff0d00720c */ /* 0x000fe20003f05270 */
[----:B------:R-:W2:Y:S01]  /*8a30*/  I2F R20, R3 ;  /* 0x0000000300147306 */ /* 0x000ea20000201400 */
[----:B------:R-:W-:Y:S01]  /*8a40*/  P2R R16, PR, RZ, 0x2 ;  /* 0x00000002ff107803 */ /* 0x000fe20000000000 */
[-C--:B------:R-:W-:Y:S01]  /*8a50*/  HMMA.16816.F32 R48, R44, R18.reuse, R224 ;  /* 0x000000122c30723c */ /* 0x080fe200000018e0 */
[----:B------:R-:W-:Y:S02]  /*8a60*/  FSEL R136, R8, -INF , !P0 ;  /* 0xff80000008887808 */ /* 0x000fe40004000000 */
[----:B------:R-:W-:Y:S02]  /*8a70*/  ISETP.GE.AND P0, PT, R5, R242, PT ;  /* 0x000000f20500720c */ /* 0x000fe40003f06270 */
[----:B------:R-:W-:Y:S01]  /*8a80*/  FSEL R175, R11, -INF , !P4 ;  /* 0xff8000000baf7808 */ /* 0x000fe20006000000 */
[----:B-1----:R-:W-:Y:S01]  /*8a90*/  IMAD.MOV.U32 R6, RZ, RZ, R0 ;  /* 0x000000ffff067224 */ /* 0x002fe200078e0000 */
[----:B------:R-:W-:Y:S01]  /*8aa0*/  IABS R0, R7 ;  /* 0x0000000700007213 */ /* 0x000fe20000000000 */
[----:B---3--:R-:W-:Y:S01]  /*8ab0*/  FFMA.FTZ R13, R22, -UR35, R26 ;  /* 0x80000023160d7c23 */ /* 0x008fe2000801001a */
[----:B------:R-:W-:Y:S01]  /*8ac0*/  ISETP.LT.OR P0, PT, R5, R237, P0 ;  /* 0x000000ed0500720c */ /* 0x000fe20000701670 */
[----:B------:R1:W3:Y:S01]  /*8ad0*/  I2F R12, R6 ;  /* 0x00000006000c7306 */ /* 0x0002e20000201400 */
[C---:B------:R-:W-:Y:S01]  /*8ae0*/  IADD3 R5, R35.reuse, 0x68, RZ ;  /* 0x0000006823057810 */ /* 0x040fe20007ffe0ff */
[----:B------:R-:W-:Y:S01]  /*8af0*/  IMAD.MOV.U32 R224, RZ, RZ, R151 ;  /* 0x000000ffffe07224 */ /* 0x000fe200078e0097 */
[----:B------:R-:W-:Y:S01]  /*8b00*/  P2R R15, PR, RZ, 0x1 ;  /* 0x00000001ff0f7803 */ /* 0x000fe20000000000 */
[----:B--2---:R-:W-:Y:S01]  /*8b10*/  FFMA.FTZ R17, R20, -UR35, R31 ;  /* 0x8000002314117c23 */ /* 0x004fe2000801001f */
[----:B------:R-:W-:Y:S01]  /*8b20*/  IADD3 R3, R35, 0x60, RZ ;  /* 0x0000006023037810 */ /* 0x000fe20007ffe0ff */
[----:B------:R-:W-:Y:S01]  /*8b30*/  HMMA.16816.F32 R28, R36, R18, R128 ;  /* 0x00000012241c723c */ /* 0x000fe20000001880 */
[----:B------:R-:W-:Y:S01]  /*8b40*/  FSEL R176, R13, -INF , !P3 ;  /* 0xff8000000db07808 */ /* 0x000fe20005800000 */
[----:B------:R-:W-:Y:S01]  /*8b50*/  IMAD.MOV.U32 R225, RZ, RZ, R148 ;  /* 0x000000ffffe17224 */ /* 0x000fe200078e0094 */
[C---:B------:R-:W-:Y:S01]  /*8b60*/  ISETP.GE.AND P0, PT, R3.reuse, R245, PT ;  /* 0x000000f50300720c */ /* 0x040fe20003f06270 */
[----:B------:R-:W-:Y:S01]  /*8b70*/  IMAD.IADD R7, R236, 0x1, -R3 ;  /* 0x00000001ec077824 */ /* 0x000fe200078e0a03 */
[C---:B------:R-:W-:Y:S01]  /*8b80*/  ISETP.GE.AND P2, PT, R3.reuse, R244, PT ;  /* 0x000000f40300720c */ /* 0x040fe20003f46270 */
[----:B------:R-:W-:Y:S01]  /*8b90*/  IMAD.MOV.U32 R226, RZ, RZ, R141 ;  /* 0x000000ffffe27224 */ /* 0x000fe200078e008d */
[C---:B------:R-:W-:Y:S01]  /*8ba0*/  ISETP.LT.OR P0, PT, R3.reuse, R240, P0 ;  /* 0x000000f00300720c */ /* 0x040fe20000701670 */
[----:B------:R-:W-:Y:S01]  /*8bb0*/  IMAD.MOV.U32 R227, RZ, RZ, R140 ;  /* 0x000000ffffe37224 */ /* 0x000fe200078e008c */
[C---:B------:R-:W-:Y:S01]  /*8bc0*/  ISETP.GE.AND P1, PT, R3.reuse, R243, PT ;  /* 0x000000f30300720c */ /* 0x040fe20003f26270 */
[----:B-1----:R-:W-:Y:S01]  /*8bd0*/  IMAD.MOV.U32 R6, RZ, RZ, R0 ;  /* 0x000000ffff067224 */ /* 0x002fe200078e0000 */
[----:B------:R-:W-:Y:S01]  /*8be0*/  IABS R0, R7 ;  /* 0x0000000700007213 */ /* 0x000fe20000000000 */
[----:B---3--:R-:W-:Y:S01]  /*8bf0*/  FFMA.FTZ R22, R12, -UR35, R25 ;  /* 0x800000230c167c23 */ /* 0x008fe20008010019 */
[----:B------:R-:W-:Y:S01]  /*8c00*/  P2R R9, PR, RZ, 0x1 ;  /* 0x00000001ff097803 */ /* 0x000fe20000000000 */
[----:B------:R-:W1:Y:S01]  /*8c10*/  I2F R10, R6 ;  /* 0x00000006000a7306 */ /* 0x000e620000201400 */
[----:B------:R-:W-:-:S02]  /*8c20*/  ISETP.GE.AND P0, PT, R3, R242, PT ;  /* 0x000000f20300720c */ /* 0x000fc40003f06270 */
[C---:B------:R-:W-:Y:S02]  /*8c30*/  ISETP.LT.OR P5, PT, R3.reuse, R239, P2 ;  /* 0x000000ef0300720c */ /* 0x040fe400017a1670 */
[C---:B------:R-:W-:Y:S02]  /*8c40*/  ISETP.LT.OR P4, PT, R3.reuse, R238, P1 ;  /* 0x000000ee0300720c */ /* 0x040fe40000f81670 */
[----:B------:R-:W-:Y:S01]  /*8c50*/  ISETP.LT.OR P3, PT, R3, R237, P0 ;  /* 0x000000ed0300720c */ /* 0x000fe20000761670 */
[----:B------:R2:W3:Y:S01]  /*8c60*/  I2F R7, R0 ;  /* 0x0000000000077306 */ /* 0x0004e20000201400 */
[----:B------:R-:W-:Y:S02]  /*8c70*/  FSEL R75, R14, -INF , !P6 ;  /* 0xff8000000e4b7808 */ /* 0x000fe40007000000 */
[----:B------:R-:W-:Y:S02]  /*8c80*/  ISETP.NE.AND P6, PT, R21, RZ, PT ;  /* 0x000000ff1500720c */ /* 0x000fe40003fc5270 */
[----:B------:R-:W-:-:S02]  /*8c90*/  ISETP.NE.AND P2, PT, R16, RZ, PT ;  /* 0x000000ff1000720c */ /* 0x000fc40003f45270 */
[----:B------:R-:W-:Y:S01]  /*8ca0*/  FSEL R152, R17, -INF , !P6 ;  /* 0xff80000011987808 */ /* 0x000fe20007000000 */
[----:B-1----:R-:W-:Y:S01]  /*8cb0*/  FFMA.FTZ R12, R10, -UR35, R27 ;  /* 0x800000230a0c7c23 */ /* 0x002fe2000801001b */
[----:B------:R-:W-:Y:S01]  /*8cc0*/  ISETP.NE.AND P1, PT, R15, RZ, PT ;  /* 0x000000ff0f00720c */ /* 0x000fe20003f25270 */
[----:B------:R-:W1:Y:S01]  /*8cd0*/  LDSM.16.M88.4 R24, [R217+0x3800] ;  /* 0x00380000d918783b */ /* 0x000e620000000200 */
[----:B------:R-:W-:Y:S01]  /*8ce0*/  FSEL R163, R22, -INF , !P2 ;  /* 0xff80000016a37808 */ /* 0x000fe20005000000 */
[----:B------:R-:W-:-:S04]  /*8cf0*/  DEPBAR.LE SB0, 0x0 ;  /* 0x000080000000791a */ /* 0x000fc80000000000 */
[----:B--2---:R-:W-:Y:S01]  /*8d00*/  IADD3 R0, R35, 0x61, RZ ;  /* 0x0000006123007810 */ /* 0x004fe20007ffe0ff */
[----:B---3--:R-:W-:Y:S01]  /*8d10*/  FFMA.FTZ R20, R7, -UR35, R40 ;  /* 0x8000002307147c23 */ /* 0x008fe20008010028 */
[----:B------:R-:W-:Y:S01]  /*8d20*/  FSEL R171, R12, -INF , !P1 ;  /* 0xff8000000cab7808 */ /* 0x000fe20004800000 */
[C---:B------:R-:W-:Y:S01]  /*8d30*/  IMAD.IADD R7, R236.reuse, 0x1, -R5 ;  /* 0x00000001ec077824 */ /* 0x040fe200078e0a05 */
[----:B------:R-:W-:Y:S01]  /*8d40*/  BAR.SYNC.DEFER_BLOCKING 0x0 ;  /* 0x0000000000007b1d */ /* 0x000fe20000010000 */
[----:B------:R-:W-:Y:S01]  /*8d50*/  IMAD.IADD R6, R236, 0x1, -R0 ;  /* 0x00000001ec067824 */ /* 0x000fe200078e0a00 */
[----:B------:R-:W-:Y:S02]  /*8d60*/  ISETP.GE.AND P0, PT, R0, R245, PT ;  /* 0x000000f50000720c */ /* 0x000fe40003f06270 */
[----:B------:R-:W-:Y:S02]  /*8d70*/  IABS R7, R7 ;  /* 0x0000000700077213 */ /* 0x000fe40000000000 */
[----:B------:R-:W-:-:S02]  /*8d80*/  IABS R6, R6 ;  /* 0x0000000600067213 */ /* 0x000fc40000000000 */
[----:B------:R2:W-:Y:S01]  /*8d90*/  I2F R32, R7 ;  /* 0x0000000700207306 */ /* 0x0005e20000201400 */
[C---:B------:R-:W-:Y:S02]  /*8da0*/  ISETP.LT.OR P6, PT, R0.reuse, R240, P0 ;  /* 0x000000f00000720c */ /* 0x040fe400007c1670 */
[----:B------:R-:W-:Y:S01]  /*8db0*/  IMAD.MOV.U32 R8, RZ, RZ, R6 ;  /* 0x000000ffff087224 */ /* 0x000fe200078e0006 */
[----:B------:R-:W-:Y:S01]  /*8dc0*/  ISETP.NE.AND P0, PT, R9, RZ, PT ;  /* 0x000000ff0900720c */ /* 0x000fe20003f05270 */
[----:B------:R-:W-:Y:S01]  /*8dd0*/  IMAD.IADD R6, R235, 0x1, -R3 ;  /* 0x00000001eb067824 */ /* 0x000fe200078e0a03 */
[----:B------:R-:W-:Y:S02]  /*8de0*/  ISETP.GE.AND P2, PT, R0, R244, PT ;  /* 0x000000f40000720c */ /* 0x000fe40003f46270 */
[----:B------:R3:W4:Y:S01]  /*8df0*/  I2F R23, R8 ;  /* 0x0000000800177306 */ /* 0x0007220000201400 */
[----:B------:R-:W-:Y:S02]  /*8e00*/  FSEL R147, R20, -INF , !P0 ;  /* 0xff80000014937808 */ /* 0x000fe40004000000 */
[----:B------:R-:W-:-:S02]  /*8e10*/  IABS R6, R6 ;  /* 0x0000000600067213 */ /* 0x000fc40000000000 */
[C---:B------:R-:W-:Y:S02]  /*8e20*/  ISETP.GE.AND P1, PT, R0.reuse, R243, PT ;  /* 0x000000f30000720c */ /* 0x040fe40003f26270 */
[C---:B------:R-:W-:Y:S01]  /*8e30*/  ISETP.GE.AND P0, PT, R0.reuse, R242, PT ;  /* 0x000000f20000720c */ /* 0x040fe20003f06270 */
[----:B------:R5:W5:Y:S01]  /*8e40*/  I2F R10, R6 ;  /* 0x00000006000a7306 */ /* 0x000b620000201400 */
[----:B--2---:R-:W-:Y:S01]  /*8e50*/  IMAD.IADD R7, R235, 0x1, -R0 ;  /* 0x00000001eb077824 */ /* 0x004fe200078e0a00 */
[C---:B------:R-:W-:Y:S02]  /*8e60*/  ISETP.LT.OR P2, PT, R0.reuse, R239, P2 ;  /* 0x000000ef0000720c */ /* 0x040fe40001741670 */
[C---:B------:R-:W-:Y:S02]  /*8e70*/  ISETP.LT.OR P1, PT, R0.reuse, R238, P1 ;  /* 0x000000ee0000720c */ /* 0x040fe40000f21670 */
[----:B------:R-:W-:Y:S01]  /*8e80*/  ISETP.LT.OR P0, PT, R0, R237, P0 ;  /* 0x000000ed0000720c */ /* 0x000fe20000701670 */
[----:B-1----:R-:W-:Y:S01]  /*8e90*/  HMMA.16816.F32 R56, R36, R24, R224 ;  /* 0x000000182438723c */ /* 0x002fe200000018e0 */
[----:B---3--:R-:W-:Y:S01]  /*8ea0*/  IMAD.IADD R8, R234, 0x1, -R3 ;  /* 0x00000001ea087824 */ /* 0x008fe200078e0a03 */
[----:B------:R-:W-:Y:S01]  /*8eb0*/  P2R R20, PR, RZ, 0x4 ;  /* 0x00000004ff147803 */ /* 0x000fe20000000000 */
[----:B----4-:R-:W-:Y:S01]  /*8ec0*/  FFMA.FTZ R13, R23, -UR35, R41 ;  /* 0x80000023170d7c23 */ /* 0x010fe20008010029 */
[----:B------:R-:W-:-:S02]  /*8ed0*/  P2R R16, PR, RZ, 0x1 ;  /* 0x00000001ff107803 */ /* 0x000fc40000000000 */
[----:B------:R-:W-:Y:S02]  /*8ee0*/  IABS R8, R8 ;  /* 0x0000000800087213 */ /* 0x000fe40000000000 */
[----:B------:R-:W-:Y:S01]  /*8ef0*/  ISETP.GE.AND P0, PT, R5, R245, PT ;  /* 0x000000f50500720c */ /* 0x000fe20003f06270 */
[----:B-----5:R-:W-:Y:S01]  /*8f00*/  IMAD.IADD R6, R241, 0x1, -R3 ;  /* 0x00000001f1067824 */ /* 0x020fe200078e0a03 */
[----:B------:R-:W-:Y:S01]  /*8f10*/  P2R R17, PR, RZ, 0x2 ;  /* 0x00000002ff117803 */ /* 0x000fe20000000000 */
[----:B------:R-:W-:Y:S01]  /*8f20*/  IMAD.MOV.U32 R3, RZ, RZ, R8 ;  /* 0x000000ffff037224 */ /* 0x000fe200078e0008 */
[----:B------:R-:W-:Y:S01]  /*8f30*/  ISETP.LT.OR P0, PT, R5, R240, P0 ;  /* 0x000000f00500720c */ /* 0x000fe20000701670 */
[----:B------:R-:W-:Y:S01]  /*8f40*/  FFMA.FTZ R10, R10, -UR35, R42 ;  /* 0x800000230a0a7c23 */ /* 0x000fe2000801002a */
[----:B------:R-:W-:Y:S01]  /*8f50*/  IABS R11, R6 ;  /* 0x00000006000b7213 */ /* 0x000fe20000000000 */
[----:B------:R1:W2:Y:S01]  /*8f60*/  I2F R8, R3 ;  /* 0x0000000300087306 */ /* 0x0002a20000201400 */
[----:B------:R-:W-:Y:S01]  /*8f70*/  IMAD.IADD R6, R234, 0x1, -R0 ;  /* 0x00000001ea067824 */ /* 0x000fe200078e0a00 */
[----:B------:R-:W-:Y:S01]  /*8f80*/  P2R R18, PR, RZ, 0x1 ;  /* 0x00000001ff127803 */ /* 0x000fe20000000000 */
[----:B------:R-:W-:Y:S01]  /*8f90*/  HMMA.16816.F32 R60, R44, R24, R120 ;  /* 0x000000182c3c723c */ /* 0x000fe20000001878 */
[----:B------:R-:W-:-:S02]  /*8fa0*/  FSEL R151, R10, -INF , !P5 ;  /* 0xff8000000a977808 */ /* 0x000fc40006800000 */
[----:B------:R-:W-:Y:S02]  /*8fb0*/  IABS R6, R6 ;  /* 0x0000000600067213 */ /* 0x000fe40000000000 */
[C---:B------:R-:W-:Y:S02]  /*8fc0*/  ISETP.GE.AND P2, PT, R5.reuse, R244, PT ;  /* 0x000000f40500720c */ /* 0x040fe40003f46270 */
[C---:B------:R-:W-:Y:S01]  /*8fd0*/  ISETP.GE.AND P1, PT, R5.reuse, R243, PT ;  /* 0x000000f30500720c */ /* 0x040fe20003f26270 */
[----:B------:R-:W-:Y:S01]  /*8fe0*/  IMAD.MOV.U32 R120, RZ, RZ, R252 ;  /* 0x000000ffff787224 */ /* 0x000fe200078e00fc */
[C---:B------:R-:W-:Y:S01]  /*8ff0*/  ISETP.GE.AND P0, PT, R5.reuse, R242, PT ;  /* 0x000000f20500720c */ /* 0x040fe20003f06270 */
[----:B------:R-:W-:Y:S01]  /*9000*/  IMAD.MOV.U32 R121, RZ, RZ, R230 ;  /* 0x000000ffff797224 */ /* 0x000fe200078e00e6 */
[----:B------:R-:W-:Y:S01]  /*9010*/  ISETP.LT.OR P5, PT, R5, R239, P2 ;  /* 0x000000ef0500720c */ /* 0x000fe200017a1670 */
[----:B------:R-:W-:Y:S01]  /*9020*/  IMAD.MOV.U32 R122, RZ, RZ, R229 ;  /* 0x000000ffff7a7224 */ /* 0x000fe200078e00e5 */
[----:B-1----:R-:W-:Y:S01]  /*9030*/  IABS R3, R7 ;  /* 0x0000000700037213 */ /* 0x002fe20000000000 */
[----:B------:R-:W-:Y:S01]  /*9040*/  IMAD.MOV.U32 R7, RZ, RZ, R11 ;  /* 0x000000ffff077224 */ /* 0x000fe200078e000b */
[----:B------:R-:W-:Y:S01]  /*9050*/  FSEL R148, R13, -INF , !P6 ;  /* 0xff8000000d947808 */ /* 0x000fe20007000000 */
[----:B--2---:R-:W-:Y:S01]  /*9060*/  FFMA.FTZ R11, R8, -UR35, R52 ;  /* 0x80000023080b7c23 */ /* 0x004fe20008010034 */
[----:B------:R1:W-:Y:S01]  /*9070*/  I2F R21, R3 ;  /* 0x0000000300157306 */ /* 0x0003e20000201400 */
[----:B------:R-:W-:Y:S01]  /*9080*/  IMAD.IADD R8, R234, 0x1, -R5 ;  /* 0x00000001ea087824 */ /* 0x000fe200078e0a05 */
[----:B------:R-:W-:Y:S01]  /*9090*/  ISETP.NE.AND P2, PT, R17, RZ, PT ;  /* 0x000000ff1100720c */ /* 0x000fe20003f45270 */
[----:B------:R-:W-:Y:S01]  /*90a0*/  IMAD.MOV.U32 R123, RZ, RZ, R228 ;  /* 0x000000ffff7b7224 */ /* 0x000fe200078e00e4 */
[----:B------:R-:W-:-:S02]  /*90b0*/  FSEL R161, R11, -INF , !P4 ;  /* 0xff8000000ba17808 */ /* 0x000fc40006000000 */
[----:B------:R-:W-:Y:S02]  /*90c0*/  ISETP.LT.OR P4, PT, R5, R238, P1 ;  /* 0x000000ee0500720c */ /* 0x000fe40000f81670 */
[----:B------:R-:W2:Y:S01]  /*90d0*/  I2F R7, R7 ;  /* 0x0000000700077306 */ /* 0x000ea20000201400 */
[----:B------:R-:W-:Y:S02]  /*90e0*/  ISETP.NE.AND P6, PT, R20, RZ, PT ;  /* 0x000000ff1400720c */ /* 0x000fe40003fc5270 */
[----:B------:R-:W-:Y:S02]  /*90f0*/  ISETP.NE.AND P1, PT, R16, RZ, PT ;  /* 0x000000ff1000720c */ /* 0x000fe40003f25270 */
[C---:B------:R-:W-:Y:S02]  /*9100*/  IADD3 R230, R223.reuse, 0x800, RZ ;  /* 0x00000800dfe67810 */ /* 0x040fe40007ffe0ff */
[----:B------:R-:W-:Y:S01]  /*9110*/  IADD3 R229, R223, 0x1000, RZ ;  /* 0x00001000dfe57810 */ /* 0x000fe20007ffe0ff */
[----:B-1----:R-:W-:Y:S01]  /*9120*/  IMAD.IADD R3, R241, 0x1, -R0 ;  /* 0x00000001f1037824 */ /* 0x002fe200078e0a00 */
[C---:B------:R-:W-:Y:S01]  /*9130*/  IADD3 R228, R223.reuse, 0x1800, RZ ;  /* 0x00001800dfe47810 */ /* 0x040fe20007ffe0ff */
[----:B------:R-:W-:Y:S01]  /*9140*/  IMAD.MOV.U32 R0, RZ, RZ, R6 ;  /* 0x000000ffff007224 */ /* 0x000fe200078e0006 */
[----:B------:R-:W-:-:S02]  /*9150*/  IADD3 R227, R223, 0x2000, RZ ;  /* 0x00002000dfe37810 */ /* 0x000fc40007ffe0ff */
[----:B------:R-:W-:Y:S01]  /*9160*/  IABS R6, R3 ;  /* 0x0000000300067213 */ /* 0x000fe20000000000 */
[----:B------:R-:W-:Y:S01]  /*9170*/  IMAD.IADD R3, R235, 0x1, -R5 ;  /* 0x00000001eb037824 */ /* 0x000fe200078e0a05 */
[----:B------:R1:W3:Y:S01]  /*9180*/  I2F R15, R0 ;  /* 0x00000000000f7306 */ /* 0x0002e20000201400 */
[----:B--2---:R-:W-:Y:S01]  /*9190*/  FFMA.FTZ R12, R7, -UR35, R54 ;  /* 0x80000023070c7c23 */ /* 0x004fe20008010036 */
[----:B------:R-:W-:Y:S02]  /*91a0*/  IADD3 R226, R223, 0x2800, RZ ;  /* 0x00002800dfe27810 */ /* 0x000fe40007ffe0ff */
[----:B------:R-:W-:Y:S02]  /*91b0*/  IABS R3, R3 ;  /* 0x0000000300037213 */ /* 0x000fe40000000000 */
[----:B------:R-:W-:Y:S01]  /*91c0*/  FSEL R162, R12, -INF , !P3 ;  /* 0xff8000000ca27808 */ /* 0x000fe20005800000 */
[----:B------:R-:W-:Y:S01]  /*91d0*/  FFMA.FTZ R12, R21, -UR35, R43 ;  /* 0x80000023150c7c23 */ /* 0x000fe2000801002b */
[----:B------:R-:W2:Y:S01]  /*91e0*/  I2F R19, R6 ;  /* 0x0000000600137306 */ /* 0x000ea20000201400 */
[----:B------:R-:W-:Y:S01]  /*91f0*/  IMAD.MOV.U32 R7, RZ, RZ, R3 ;  /* 0x000000ffff077224 */ /* 0x000fe200078e0003 */
[----:B------:R-:W-:Y:S01]  /*9200*/  IABS R3, R8 ;  /* 0x0000000800037213 */ /* 0x000fe20000000000 */
[----:B------:R-:W-:Y:S01]  /*9210*/  IMAD.IADD R8, R241, 0x1, -R5 ;  /* 0x00000001f1087824 */ /* 0x000fe200078e0a05 */
[----:B------:R-:W-:-:S02]  /*9220*/  ISETP.LT.OR P3, PT, R5, R237, P0 ;  /* 0x000000ed0500720c */ /* 0x000fc40000761670 */
[----:B------:R-:W-:Y:S02]  /*9230*/  FSEL R144, R12, -INF , !P6 ;  /* 0xff8000000c907808 */ /* 0x000fe40007000000 */
[----:B-1----:R-:W-:Y:S01]  /*9240*/  IADD3 R0, R35, 0x69, RZ ;  /* 0x0000006923007810 */ /* 0x002fe20007ffe0ff */
[----:B------:R1:W4:Y:S01]  /*9250*/  I2F R14, R7 ;  /* 0x00000007000e7306 */ /* 0x0003220000201400 */
[----:B---3--:R-:W-:Y:S01]  /*9260*/  FFMA.FTZ R16, R15, -UR35, R53 ;  /* 0x800000230f107c23 */ /* 0x008fe20008010035 */
[----:B------:R-:W-:Y:S01]  /*9270*/  IADD3 R225, R223, 0x3000, RZ ;  /* 0x00003000dfe17810 */ /* 0x000fe20007ffe0ff */
[----:B------:R-:W-:Y:S01]  /*9280*/  FFMA.FTZ R15, R32, -UR35, R28 ;  /* 0x80000023200f7c23 */ /* 0x000fe2000801001c */
[----:B------:R-:W-:Y:S01]  /*9290*/  ISETP.GE.AND P0, PT, R0, R245, PT ;  /* 0x000000f50000720c */ /* 0x000fe20003f06270 */
[----:B------:R-:W-:Y:S01]  /*92a0*/  IMAD.IADD R9, R236, 0x1, -R0 ;  /* 0x00000001ec097824 */ /* 0x000fe200078e0a00 */
[----:B------:R-:W-:Y:S01]  /*92b0*/  FSEL R155, R16, -INF , !P2 ;  /* 0xff800000109b7808 */ /* 0x000fe20005000000 */
[----:B--2---:R-:W-:Y:S01]  /*92c0*/  FFMA.FTZ R13, R19, -UR35, R55 ;  /* 0x80000023130d7c23 */ /* 0x004fe20008010037 */
[----:B------:R-:W-:-:S02]  /*92d0*/  IADD3 R6, R35, 0x70, RZ ;  /* 0x0000007023067810 */ /* 0x000fc40007ffe0ff */
[----:B------:R-:W-:Y:S02]  /*92e0*/  IABS R9, R9 ;  /* 0x0000000900097213 */ /* 0x000fe40000000000 */
[----:B------:R-:W-:Y:S02]  /*92f0*/  ISETP.LT.OR P6, PT, R0, R240, P0 ;  /* 0x000000f00000720c */ /* 0x000fe400007c1670 */
[----:B------:R-:W-:Y:S01]  /*9300*/  ISETP.NE.AND P0, PT, R18, RZ, PT ;  /* 0x000000ff1200720c */ /* 0x000fe20003f05270 */
[----:B------:R-:W-:Y:S01]  /*9310*/  IMAD.MOV.U32 R5, RZ, RZ, R9 ;  /* 0x000000ffff057224 */ /* 0x000fe200078e0009 */
[----:B------:R-:W-:Y:S01]  /*9320*/  FSEL R159, R13, -INF , !P1 ;  /* 0xff8000000d9f7808 */ /* 0x000fe20004800000 */
[----:B-1----:R-:W-:Y:S01]  /*9330*/  IMAD.MOV.U32 R7, RZ, RZ, R3 ;  /* 0x000000ffff077224 */ /* 0x002fe200078e0003 */
[----:B------:R-:W-:Y:S01]  /*9340*/  IABS R3, R8 ;  /* 0x0000000800037213 */ /* 0x000fe20000000000 */
[----:B------:R1:W2:Y:S01]  /*9350*/  I2F R17, R5 ;  /* 0x0000000500117306 */ /* 0x0002a20000201400 */
[----:B------:R-:W-:Y:S01]  /*9360*/  IMAD.IADD R9, R234, 0x1, -R0 ;  /* 0x00000001ea097824 */ /* 0x000fe200078e0a00 */
[----:B------:R-:W-:Y:S01]  /*9370*/  FSEL R141, R15, -INF , !P0 ;  /* 0xff8000000f8d7808 */ /* 0x000fe20004000000 */
[----:B----4-:R-:W-:Y:S01]  /*9380*/  FFMA.FTZ R19, R14, -UR35, R30 ;  /* 0x800000230e137c23 */ /* 0x010fe2000801001e */
[----:B------:R-:W-:-:S02]  /*9390*/  ISETP.GE.AND P2, PT, R0, R244, PT ;  /* 0x000000f40000720c */ /* 0x000fc40003f46270 */
[C---:B------:R-:W-:Y:S02]  /*93a0*/  ISETP.GE.AND P1, PT, R0.reuse, R243, PT ;  /* 0x000000f30000720c */ /* 0x040fe40003f26270 */
[----:B------:R3:W4:Y:S01]  /*93b0*/  I2F R8, R3 ;  /* 0x0000000300087306 */ /* 0x0007220000201400 */
[C---:B------:R-:W-:Y:S02]  /*93c0*/  ISETP.GE.AND P0, PT, R0.reuse, R242, PT ;  /* 0x000000f20000720c */ /* 0x040fe40003f06270 */
[C---:B------:R-:W-:Y:S02]  /*93d0*/  ISETP.LT.OR P2, PT, R0.reuse, R239, P2 ;  /* 0x000000ef0000720c */ /* 0x040fe40001741670 */
[C---:B------:R-:W-:Y:S02]  /*93e0*/  ISETP.LT.OR P1, PT, R0.reuse, R238, P1 ;  /* 0x000000ee0000720c */ /* 0x040fe40000f21670 */
[----:B------:R-:W-:Y:S01]  /*93f0*/  ISETP.LT.OR P0, PT, R0, R237, P0 ;  /* 0x000000ed0000720c */ /* 0x000fe20000701670 */
[----:B------:R5:W5:Y:S01]  /*9400*/  I2F R10, R7 ;  /* 0x00000007000a7306 */ /* 0x000b620000201400 */
[----:B-1----:R-:W-:Y:S01]  /*9410*/  IADD3 R5, R35, 0x71, RZ ;  /* 0x0000007123057810 */ /* 0x002fe20007ffe0ff */
[----:B--2---:R-:W-:Y:S01]  /*9420*/  FFMA.FTZ R12, R17, -UR35, R29 ;  /* 0x80000023110c7c23 */ /* 0x004fe2000801001d */
[----:B------:R-:W-:-:S02]  /*9430*/  P2R R13, PR, RZ, 0x1 ;  /* 0x00000001ff0d7803 */ /* 0x000fc40000000000 */
[----:B------:R-:W-:Y:S02]  /*9440*/  ISETP.GE.AND P0, PT, R6, R245, PT ;  /* 0x000000f50600720c */ /* 0x000fe40003f06270 */
[----:B------:R-:W-:Y:S01]  /*9450*/  P2R R15, PR, RZ, 0x4 ;  /* 0x00000004ff0f7803 */ /* 0x000fe20000000000 */
[----:B---3--:R-:W-:Y:S01]  /*9460*/  IMAD.IADD R3, R236, 0x1, -R6 ;  /* 0x00000001ec037824 */ /* 0x008fe200078e0a06 */
[----:B------:R-:W-:Y:S01]  /*9470*/  ISETP.LT.OR P0, PT, R6, R240, P0 ;  /* 0x000000f00600720c */ /* 0x000fe20000701670 */
[----:B----4-:R-:W-:Y:S01]  /*9480*/  FFMA.FTZ R20, R8, -UR35, R50 ;  /* 0x8000002308147c23 */ /* 0x010fe20008010032 */
[----:B------:R-:W-:Y:S02]  /*9490*/  P2R R14, PR, RZ, 0x2 ;  /* 0x00000002ff0e7803 */ /* 0x000fe40000000000 */
[----:B------:R-:W-:Y:S02]  /*94a0*/  IABS R3, R3 ;  /* 0x0000000300037213 */ /* 0x000fe40000000000 */
[----:B------:R-:W-:Y:S01]  /*94b0*/  P2R R16, PR, RZ, 0x1 ;  /* 0x00000001ff107803 */ /* 0x000fe20000000000 */
[----:B-----5:R-:W-:Y:S01]  /*94c0*/  IMAD.IADD R7, R235, 0x1, -R0 ;  /* 0x00000001eb077824 */ /* 0x020fe200078e0a00 */
[----:B------:R1:W2:Y:S01]  /*94d0*/  I2F R22, R3 ;  /* 0x0000000300167306 */ /* 0x0002a20000201400 */
[----:B------:R-:W-:Y:S01]  /*94e0*/  FFMA.FTZ R21, R10, -UR35, R48 ;  /* 0x800000230a157c23 */ /* 0x000fe20008010030 */
[----:B------:R-:W-:Y:S01]  /*94f0*/  ISETP.GE.AND P2, PT, R6, R244, PT ;  /* 0x000000f40600720c */ /* 0x000fe20003f46270 */
[----:B------:R-:W-:Y:S01]  /*9500*/  IMAD.IADD R10, R236, 0x1, -R5 ;  /* 0x00000001ec0a7824 */ /* 0x000fe200078e0a05 */
[----:B------:R-:W-:-:S02]  /*9510*/  IABS R7, R7 ;  /* 0x0000000700077213 */ /* 0x000fc40000000000 */
[C---:B------:R-:W-:Y:S02]  /*9520*/  ISETP.GE.AND P1, PT, R6.reuse, R243, PT ;  /* 0x000000f30600720c */ /* 0x040fe40003f26270 */
[----:B------:R-:W-:Y:S01]  /*9530*/  ISETP.GE.AND P0, PT, R6, R242, PT ;  /* 0x000000f20600720c */ /* 0x000fe20003f06270 */
[----:B------:R-:W-:Y:S01]  /*9540*/  IMAD.MOV.U32 R8, RZ, RZ, R7 ;  /* 0x000000ffff087224 */ /* 0x000fe200078e0007 */
[----:B------:R-:W-:Y:S02]  /*9550*/  IABS R7, R9 ;  /* 0x0000000900077213 */ /* 0x000fe40000000000 */
[----:B------:R-:W-:Y:S01]  /*9560*/  FSEL R135, R12, -INF , !P6 ;  /* 0xff8000000c877808 */ /* 0x000fe20007000000 */
[----:B------:R3:W4:Y:S01]  /*9570*/  I2F R11, R8 ;  /* 0x00000008000b7306 */ /* 0x0007220000201400 */
[----:B------:R-:W-:Y:S02]  /*9580*/  ISETP.NE.AND P6, PT, R15, RZ, PT ;  /* 0x000000ff0f00720c */ /* 0x000fe40003fc5270 */
[----:B-1----:R-:W-:Y:S01]  /*9590*/  IADD3 R3, R35, 0x78, RZ ;  /* 0x0000007823037810 */ /* 0x002fe20007ffe0ff */
[----:B--2---:R-:W-:Y:S01]  /*95a0*/  FFMA.FTZ R12, R22, -UR35, R56 ;  /* 0x80000023160c7c23 */ /* 0x004fe20008010038 */
[----:B------:R-:W-:-:S02]  /*95b0*/  FSEL R140, R19, -INF , !P5 ;  /* 0xff800000138c7808 */ /* 0x000fc40006800000 */
[----:B------:R-:W-:Y:S01]  /*95c0*/  FSEL R143, R21, -INF , !P4 ;  /* 0xff800000158f7808 */ /* 0x000fe20006000000 */
[----:B------:R-:W-:Y:S01]  /*95d0*/  IMAD.IADD R9, R236, 0x1, -R3 ;  /* 0x00000001ec097824 */ /* 0x000fe200078e0a03 */
[----:B------:R-:W-:Y:S02]  /*95e0*/  FSEL R145, R20, -INF , !P3 ;  /* 0xff80000014917808 */ /* 0x000fe40005800000 */
[C---:B------:R-:W-:Y:S02]  /*95f0*/  ISETP.LT.OR P5, PT, R6.reuse, R239, P2 ;  /* 0x000000ef0600720c */ /* 0x040fe400017a1670 */
[----:B------:R-:W-:Y:S02]  /*9600*/  IABS R9, R9 ;  /* 0x0000000900097213 */ /* 0x000fe40000000000 */
[C---:B------:R-:W-:Y:S01]  /*9610*/  ISETP.LT.OR P4, PT, R6.reuse, R238, P1 ;  /* 0x000000ee0600720c */ /* 0x040fe20000f81670 */
[----:B---3--:R-:W-:Y:S01]  /*9620*/  IMAD.MOV.U32 R8, RZ, RZ, R7 ;  /* 0x000000ffff087224 */ /* 0x008fe200078e0007 */
[----:B------:R-:W-:Y:S01]  /*9630*/  IABS R7, R10 ;  /* 0x0000000a00077213 */ /* 0x000fe20000000000 */
[----:B----4-:R-:W-:Y:S01]  /*9640*/  FFMA.FTZ R17, R11, -UR35, R31 ;  /* 0x800000230b117c23 */ /* 0x010fe2000801001f */
[----:B------:R-:W-:Y:S01]  /*9650*/  ISETP.LT.OR P3, PT, R6, R237, P0 ;  /* 0x000000ed0600720c */ /* 0x000fe20000761670 */
[----:B------:R1:W2:Y:S01]  /*9660*/  I2F R10, R8 ;  /* 0x00000008000a7306 */ /* 0x0002a20000201400 */
[----:B------:R-:W-:Y:S01]  /*9670*/  ISETP.GE.AND P0, PT, R5, R245, PT ;  /* 0x000000f50500720c */ /* 0x000fe20003f06270 */
[----:B------:R-:W-:Y:S01]  /*9680*/  HMMA.16816.F32 R28, R36, R26, R64 ;  /* 0x0000001a241c723c */ /* 0x000fe20000001840 */
[----:B------:R-:W-:-:S02]  /*9690*/  FSEL R139, R17, -INF , !P6 ;  /* 0xff800000118b7808 */ /* 0x000fc40007000000 */
[----:B------:R-:W-:Y:S02]  /*96a0*/  ISETP.LT.OR P6, PT, R5, R240, P0 ;  /* 0x000000f00500720c */ /* 0x000fe400007c1670 */
[----:B------:R-:W-:Y:S01]  /*96b0*/  ISETP.NE.AND P2, PT, R14, RZ, PT ;  /* 0x000000ff0e00720c */ /* 0x000fe20003f45270 */
[----:B------:R3:W4:Y:S01]  /*96c0*/  I2F R23, R7 ;  /* 0x0000000700177306 */ /* 0x0007220000201400 */
[----:B------:R-:W-:Y:S02]  /*96d0*/  ISETP.NE.AND P1, PT, R13, RZ, PT ;  /* 0x000000ff0d00720c */ /* 0x000fe40003f25270 */
[----:B------:R-:W-:Y:S02]  /*96e0*/  ISETP.NE.AND P0, PT, R16, RZ, PT ;  /* 0x000000ff1000720c */ /* 0x000fe40003f05270 */
[----:B------:R-:W-:Y:S02]  /*96f0*/  IADD3 R224, R223, 0x3800, RZ ;  /* 0x00003800dfe07810 */ /* 0x000fe40007ffe0ff */
[----:B------:R-:W-:Y:S01]  /*9700*/  FSEL R132, R12, -INF , !P0 ;  /* 0xff8000000c847808 */ /* 0x000fe20004000000 */
[----:B-1----:R-:W-:Y:S01]  /*9710*/  IMAD.IADD R8, R241, 0x1, -R0 ;  /* 0x00000001f1087824 */ /* 0x002fe200078e0a00 */
[----:B------:R-:W-:Y:S01]  /*9720*/  IADD3 R0, R35, 0x79, RZ ;  /* 0x0000007923007810 */ /* 0x000fe20007ffe0ff */
[----:B--2---:R-:W-:Y:S01]  /*9730*/  FFMA.FTZ R18, R10, -UR35, R49 ;  /* 0x800000230a127c23 */ /* 0x004fe20008010031 */
[----:B------:R-:W-:Y:S01]  /*9740*/  ISETP.GE.AND P0, PT, R5, R242, PT ;  /* 0x000000f20500720c */ /* 0x000fe20003f06270 */
[----:B------:R-:W-:Y:S01]  /*9750*/  IMAD.IADD R10, R234, 0x1, -R6 ;  /* 0x00000001ea0a7824 */ /* 0x000fe200078e0a06 */
[----:B------:R-:W-:-:S02]  /*9760*/  IABS R8, R8 ;  /* 0x0000000800087213 */ /* 0x000fc40000000000 */
[----:B------:R-:W-:Y:S01]  /*9770*/  FSEL R142, R18, -INF , !P2 ;  /* 0xff800000128e7808 */ /* 0x000fe20005000000 */
[----:B---3--:R-:W-:Y:S01]  /*9780*/  IMAD.MOV.U32 R7, RZ, RZ, R9 ;  /* 0x000000ffff077224 */ /* 0x008fe200078e0009 */
[----:B------:R-:W1:Y:S01]  /*9790*/  I2F R11, R8 ;  /* 0x00000008000b7306 */ /* 0x000e620000201400 */
[----:B------:R-:W-:Y:S01]  /*97a0*/  IMAD.IADD R9, R235, 0x1, -R6 ;  /* 0x00000001eb097824 */ /* 0x000fe200078e0a06 */
[----:B------:R-:W-:Y:S01]  /*97b0*/  ISETP.GE.AND P2, PT, R5, R244, PT ;  /* 0x000000f40500720c */ /* 0x000fe20003f46270 */
[----:B----4-:R-:W-:Y:S01]  /*97c0*/  FFMA.FTZ R12, R23, -UR35, R57 ;  /* 0x80000023170c7c23 */ /* 0x010fe20008010039 */
[C---:B------:R-:W-:Y:S02]  /*97d0*/  ISETP.LT.OR P0, PT, R5.reuse, R237, P0 ;  /* 0x000000ed0500720c */ /* 0x040fe40000701670 */
[----:B------:R-:W-:Y:S02]  /*97e0*/  ISETP.LT.OR P2, PT, R5, R239, P2 ;  /* 0x000000ef0500720c */ /* 0x000fe40001741670 */
[----:B------:R2:W-:Y:S01]  /*97f0*/  I2F R24, R7 ;  /* 0x0000000700187306 */ /* 0x0005e20000201400 */
[----:B------:R-:W-:-:S02]  /*9800*/  P2R R14, PR, RZ, 0x1 ;  /* 0x00000001ff0e7803 */ /* 0x000fc40000000000 */
[C---:B------:R-:W-:Y:S02]  /*9810*/  ISETP.GE.AND P0, PT, R3.reuse, R245, PT ;  /* 0x000000f50300720c */ /* 0x040fe40003f06270 */
[----:B------:R-:W-:Y:S02]  /*9820*/  P2R R13, PR, RZ, 0x4 ;  /* 0x00000004ff0d7803 */ /* 0x000fe40000000000 */
[C---:B------:R-:W-:Y:S02]  /*9830*/  ISETP.LT.OR P0, PT, R3.reuse, R240, P0 ;  /* 0x000000f00300720c */ /* 0x040fe40000701670 */
[----:B------:R-:W-:Y:S02]  /*9840*/  ISETP.GE.AND P2, PT, R3, R244, PT ;  /* 0x000000f40300720c */ /* 0x000fe40003f46270 */
[----:B------:R-:W-:Y:S01]  /*9850*/  FSEL R74, R12, -INF , !P6 ;  /* 0xff8000000c4a7808 */ /* 0x000fe20007000000 */
[----:B--2---:R-:W-:-:S05]  /*9860*/  IMAD.IADD R7, R236, 0x1, -R0 ;  /* 0x00000001ec077824 */ /* 0x004fca00078e0a00 */
[----:B------:R-:W-:-:S05]  /*9870*/  IABS R7, R7 ;  /* 0x0000000700077213 */ /* 0x000fca0000000000 */
[----:B------:R-:W-:Y:S01]  /*9880*/  IMAD.MOV.U32 R8, RZ, RZ, R7 ;  /* 0x000000ffff087224 */ /* 0x000fe200078e0007 */
[----:B------:R-:W-:Y:S01]  /*9890*/  IABS R7, R9 ;  /* 0x0000000900077213 */ /* 0x000fe20000000000 */
[----:B------:R-:W-:Y:S02]  /*98a0*/  IMAD.IADD R9, R241, 0x1, -R5 ;  /* 0x00000001f1097824 */ /* 0x000fe400078e0a05 */
[----:B------:R2:W-:Y:S08]  /*98b0*/  I2F R25, R8 ;  /* 0x0000000800197306 */ /* 0x0005f00000201400 */
[----:B------:R3:W-:Y:S01]  /*98c0*/  I2F R15, R7 ;  /* 0x00000007000f7306 */ /* 0x0007e20000201400 */
[----:B--2---:R-:W-:Y:S01]  /*98d0*/  IABS R8, R10 ;  /* 0x0000000a00087213 */ /* 0x004fe20000000000 */
[----:B-1----:R-:W-:-:S05]  /*98e0*/  FFMA.FTZ R10, R11, -UR35, R51 ;  /* 0x800000230b0a7c23 */ /* 0x002fca0008010033 */
[----:B------:R-:W-:Y:S01]  /*98f0*/  FSEL R146, R10, -INF , !P1 ;  /* 0xff8000000a927808 */ /* 0x000fe20004800000 */
[----:B------:R-:W-:Y:S01]  /*9900*/  IMAD.IADD R10, R235, 0x1, -R0 ;  /* 0x00000001eb0a7824 */ /* 0x000fe200078e0a00 */
[----:B------:R-:W-:Y:S01]  /*9910*/  ISETP.GE.AND P1, PT, R5, R243, PT ;  /* 0x000000f30500720c */ /* 0x000fe20003f26270 */
[----:B---3--:R-:W-:Y:S02]  /*9920*/  IMAD.IADD R7, R241, 0x1, -R6 ;  /* 0x00000001f1077824 */ /* 0x008fe400078e0a06 */
[----:B------:R-:W-:Y:S01]  /*9930*/  IMAD.MOV.U32 R6, RZ, RZ, R8 ;  /* 0x000000ffff067224 */ /* 0x000fe200078e0008 */
[----:B------:R-:W-:Y:S01]  /*9940*/  ISETP.LT.OR P1, PT, R5, R238, P1 ;  /* 0x000000ee0500720c */ /* 0x000fe20000f21670 */
[----:B------:R-:W-:Y:S01]  /*9950*/  IMAD.IADD R8, R234, 0x1, -R5 ;  /* 0x00000001ea087824 */ /* 0x000fe200078e0a05 */
[----:B------:R-:W-:Y:S01]  /*9960*/  IABS R7, R7 ;  /* 0x0000000700077213 */ /* 0x000fe20000000000 */
[----:B------:R1:W2:Y:S01]  /*9970*/  I2F R11, R6 ;  /* 0x00000006000b7306 */ /* 0x0002a20000201400 */
[----:B------:R-:W-:-:S02]  /*9980*/  P2R R16, PR, RZ, 0x2 ;  /* 0x00000002ff107803 */ /* 0x000fc40000000000 */
[----:B------:R-:W-:-:S04]  /*9990*/  ISETP.GE.AND P1, PT, R3, R243, PT ;  /* 0x000000f30300720c */ /* 0x000fc80003f26270 */
[----:B------:R-:W-:Y:S01]  /*99a0*/  ISETP.LT.OR P6, PT, R3, R238, P1 ;  /* 0x000000ee0300720c */ /* 0x000fe20000fc1670 */
[----:B------:R3:W4:Y:S01]  /*99b0*/  I2F R17, R7 ;  /* 0x0000000700117306 */ /* 0x0007220000201400 */
[----:B------:R-:W-:Y:S01]  /*99c0*/  ISETP.NE.AND P1, PT, R16, RZ, PT ;  /* 0x000000ff1000720c */ /* 0x000fe20003f25270 */
[C---:B-1----:R-:W-:Y:S02]  /*99d0*/  IMAD.IADD R6, R235.reuse, 0x1, -R5 ;  /* 0x00000001eb067824 */ /* 0x042fe400078e0a05 */
[----:B------:R-:W-:-:S03]  /*99e0*/  IMAD.IADD R5, R235, 0x1, -R3 ;  /* 0x00000001eb057824 */ /* 0x000fc600078e0a03 */
[----:B------:R-:W-:Y:S02]  /*99f0*/  IABS R6, R6 ;  /* 0x0000000600067213 */ /* 0x000fe40000000000 */
[----:B------:R-:W-:-:S03]  /*9a00*/  IABS R5, R5 ;  /* 0x0000000500057213 */ /* 0x000fc60000000000 */
[----:B---3--:R-:W-:Y:S01]  /*9a10*/  IMAD.MOV.U32 R7, RZ, RZ, R6 ;  /* 0x000000ffff077224 */ /* 0x008fe200078e0006 */
[----:B------:R-:W-:Y:S01]  /*9a20*/  IABS R6, R8 ;  /* 0x0000000800067213 */ /* 0x000fe20000000000 */
[----:B------:R-:W-:Y:S02]  /*9a30*/  IMAD.IADD R8, R241, 0x1, -R3 ;  /* 0x00000001f1087824 */ /* 0x000fe400078e0a03 */
[----:B------:R1:W-:Y:S08]  /*9a40*/  I2F R22, R7 ;  /* 0x0000000700167306 */ /* 0x0003f00000201400 */
[----:B------:R3:W5:Y:S01]  /*9a50*/  I2F R20, R6 ;  /* 0x0000000600147306 */ /* 0x0007620000201400 */
[----:B-1----:R-:W-:Y:S01]  /*9a60*/  IABS R7, R9 ;  /* 0x0000000900077213 */ /* 0x002fe20000000000 */
[----:B--2---:R-:W-:-:S02]  /*9a70*/  FFMA.FTZ R9, R11, -UR35, R60 ;  /* 0x800000230b097c23 */ /* 0x004fc4000801003c */
[----:B----4-:R-:W-:-:S04]  /*9a80*/  FFMA.FTZ R11, R17, -UR35, R62 ;  /* 0x80000023110b7c23 */ /* 0x010fc8000801003e */
[----:B------:R1:W2:Y:S01]  /*9a90*/  I2F R23, R7 ;  /* 0x0000000700177306 */ /* 0x0002a20000201400 */
[----:B------:R-:W-:Y:S01]  /*9aa0*/  HMMA.16816.F32 R16, R44, R26, R120 ;  /* 0x0000001a2c10723c */ /* 0x000fe20000001878 */
[----:B------:R-:W-:Y:S01]  /*9ab0*/  FSEL R133, R9, -INF , !P4 ;  /* 0xff80000009857808 */ /* 0x000fe20006000000 */
[----:B---3--:R-:W-:Y:S01]  /*9ac0*/  FFMA.FTZ R6, R15, -UR35, R58 ;  /* 0x800000230f067c23 */ /* 0x008fe2000801003a */
[----:B------:R-:W-:Y:S01]  /*9ad0*/  ISETP.NE.AND P4, PT, R13, RZ, PT ;  /* 0x000000ff0d00720c */ /* 0x000fe20003f85270 */
[----:B-----5:R-:W-:Y:S01]  /*9ae0*/  FFMA.FTZ R9, R20, -UR35, R61 ;  /* 0x8000002314097c23 */ /* 0x020fe2000801003d */
[----:B------:R-:W-:Y:S02]  /*9af0*/  FSEL R134, R11, -INF , !P3 ;  /* 0xff8000000b867808 */ /* 0x000fe40005800000 */
[----:B------:R-:W-:Y:S01]  /*9b00*/  FSEL R131, R6, -INF , !P5 ;  /* 0xff80000006837808 */ /* 0x000fe20006800000 */
[----:B------:R-:W-:Y:S01]  /*9b10*/  IMAD.MOV.U32 R6, RZ, RZ, R5 ;  /* 0x000000ffff067224 */ /* 0x000fe200078e0005 */
[----:B------:R-:W-:-:S02]  /*9b20*/  ISETP.LT.OR P5, PT, R3, R239, P2 ;  /* 0x000000ef0300720c */ /* 0x000fc400017a1670 */
[----:B------:R-:W-:Y:S01]  /*9b30*/  ISETP.NE.AND P2, PT, R14, RZ, PT ;  /* 0x000000ff0e00720c */ /* 0x000fe20003f45270 */
[----:B------:R3:W-:Y:S01]  /*9b40*/  I2F R21, R6 ;  /* 0x0000000600157306 */ /* 0x0007e20000201400 */
[----:B------:R-:W-:Y:S01]  /*9b50*/  P2R R13, PR, RZ, 0x20 ;  /* 0x00000020ff0d7803 */ /* 0x000fe20000000000 */
[----:B-1----:R-:W-:Y:S01]  /*9b60*/  IMAD.IADD R7, R234, 0x1, -R3 ;  /* 0x00000001ea077824 */ /* 0x002fe200078e0a03 */
[----:B------:R-:W-:Y:S01]  /*9b70*/  FSEL R156, R9, -INF , !P1 ;  /* 0xff800000099c7808 */ /* 0x000fe20004800000 */
[----:B------:R-:W-:Y:S01]  /*9b80*/  FFMA.FTZ R9, R25, -UR35, R29 ;  /* 0x8000002319097c23 */ /* 0x000fe2000801001d */
[----:B------:R-:W-:Y:S02]  /*9b90*/  ISETP.GE.AND P1, PT, R0, R244, PT ;  /* 0x000000f40000720c */ /* 0x000fe40003f26270 */
[----:B------:R-:W-:Y:S02]  /*9ba0*/  IABS R5, R7 ;  /* 0x0000000700057213 */ /* 0x000fe40000000000 */
[----:B------:R-:W-:-:S02]  /*9bb0*/  P2R R7, PR, RZ, 0x1 ;  /* 0x00000001ff077803 */ /* 0x000fc40000000000 */
[----:B------:R-:W-:Y:S02]  /*9bc0*/  ISETP.GE.AND P0, PT, R3, R242, PT ;  /* 0x000000f20300720c */ /* 0x000fe40003f06270 */
[----:B------:R-:W-:Y:S01]  /*9bd0*/  ISETP.NE.AND P3, PT, R7, RZ, PT ;  /* 0x000000ff0700720c */ /* 0x000fe20003f65270 */
[----:B------:R-:W-:Y:S01]  /*9be0*/  FFMA.FTZ R7, R22, -UR35, R59 ;  /* 0x8000002316077c23 */ /* 0x000fe2000801003b */
[----:B------:R-:W-:Y:S01]  /*9bf0*/  ISETP.LT.OR P5, PT, R3, R237, P0 ;  /* 0x000000ed0300720c */ /* 0x000fe200007a1670 */
[----:B---3--:R-:W-:Y:S01]  /*9c00*/  IMAD.MOV.U32 R6, RZ, RZ, R5 ;  /* 0x000000ffff067224 */ /* 0x008fe200078e0005 */
[----:B------:R-:W-:Y:S01]  /*9c10*/  IABS R5, R8 ;  /* 0x0000000800057213 */ /* 0x000fe20000000000 */
[----:B--2---:R-:W-:Y:S01]  /*9c20*/  FFMA.FTZ R8, R23, -UR35, R63 ;  /* 0x8000002317087c23 */ /* 0x004fe2000801003f */
[----:B------:R-:W-:Y:S01]  /*9c30*/  IABS R3, R10 ;  /* 0x0000000a00037213 */ /* 0x000fe20000000000 */
[----:B------:R1:W2:Y:S01]  /*9c40*/  I2F R15, R6 ;  /* 0x00000006000f7306 */ /* 0x0002a20000201400 */
[----:B------:R-:W-:Y:S01]  /*9c50*/  ISETP.GE.AND P0, PT, R0, R245, PT ;  /* 0x000000f50000720c */ /* 0x000fe20003f06270 */
[----:B------:R-:W-:Y:S01]  /*9c60*/  FFMA.FTZ R10, R24, -UR35, R28 ;  /* 0x80000023180a7c23 */ /* 0x000fe2000801001c */
[----:B------:R-:W-:-:S02]  /*9c70*/  FSEL R130, R7, -INF , !P4 ;  /* 0xff80000007827808 */ /* 0x000fc40006000000 */
[----:B------:R-:W-:Y:S02]  /*9c80*/  ISETP.LT.OR P4, PT, R0, R240, P0 ;  /* 0x000000f00000720c */ /* 0x000fe40000781670 */
[----:B------:R-:W-:Y:S01]  /*9c90*/  FSEL R160, R8, -INF , !P2 ;  /* 0xff80000008a07808 */ /* 0x000fe20005000000 */
[----:B------:R3:W4:Y:S01]  /*9ca0*/  I2F R12, R5 ;  /* 0x00000005000c7306 */ /* 0x0007220000201400 */
[C---:B------:R-:W-:Y:S02]  /*9cb0*/  ISETP.GE.AND P0, PT, R0.reuse, R243, PT ;  /* 0x000000f30000720c */ /* 0x040fe40003f06270 */
[----:B------:R-:W-:Y:S02]  /*9cc0*/  ISETP.GE.AND P2, PT, R0, R242, PT ;  /* 0x000000f20000720c */ /* 0x000fe40003f46270 */
[----:B------:R-:W-:Y:S02]  /*9cd0*/  FSEL R69, R10, -INF , !P3 ;  /* 0xff8000000a457808 */ /* 0x000fe40005800000 */
[----:B------:R-:W-:Y:S01]  /*9ce0*/  ISETP.LT.OR P3, PT, R0, R239, P1 ;  /* 0x000000ef0000720c */ /* 0x000fe20000f61670 */
[----:B-1----:R-:W-:Y:S01]  /*9cf0*/  IMAD.IADD R6, R234, 0x1, -R0 ;  /* 0x00000001ea067824 */ /* 0x002fe200078e0a00 */
[C---:B------:R-:W-:Y:S01]  /*9d00*/  ISETP.LT.OR P1, PT, R0.reuse, R238, P0 ;  /* 0x000000ee0000720c */ /* 0x040fe20000721670 */
[----:B--2---:R-:W-:Y:S01]  /*9d10*/  FFMA.FTZ R10, R15, -UR35, R16 ;  /* 0x800000230f0a7c23 */ /* 0x004fe20008010010 */
[----:B------:R-:W-:-:S02]  /*9d20*/  ISETP.LT.OR P0, PT, R0, R237, P2 ;  /* 0x000000ed0000720c */ /* 0x000fc40001701670 */
[----:B------:R-:W-:Y:S02]  /*9d30*/  ISETP.NE.AND P2, PT, R13, RZ, PT ;  /* 0x000000ff0d00720c */ /* 0x000fe40003f45270 */
[----:B------:R-:W-:Y:S01]  /*9d40*/  FSEL R157, R10, -INF , !P6 ;  /* 0xff8000000a9d7808 */ /* 0x000fe20007000000 */
[----:B---3--:R-:W-:Y:S01]  /*9d50*/  IMAD.MOV.U32 R5, RZ, RZ, R3 ;  /* 0x000000ffff057224 */ /* 0x008fe200078e0003 */
[----:B------:R-:W-:Y:S01]  /*9d60*/  IABS R3, R6 ;  /* 0x0000000600037213 */ /* 0x000fe20000000000 */
[----:B------:R-:W-:Y:S01]  /*9d70*/  IMAD.IADD R6, R241, 0x1, -R0 ;  /* 0x00000001f1067824 */ /* 0x000fe200078e0a00 */
[----:B------:R-:W-:Y:S01]  /*9d80*/  FSEL R68, R9, -INF , !P4 ;  /* 0xff80000009447808 */ /* 0x000fe20006000000 */
[----:B------:R1:W2:Y:S01]  /*9d90*/  I2F R11, R5 ;  /* 0x00000005000b7306 */ /* 0x0002a20000201400 */
[----:B----4-:R-:W-:Y:S02]  /*9da0*/  FFMA.FTZ R8, R12, -UR35, R18 ;  /* 0x800000230c087c23 */ /* 0x010fe40008010012 */
[----:B------:R-:W-:-:S03]  /*9db0*/  IMAD.IADD R0, R216, 0x1, R215 ;  /* 0x00000001d8007824 */ /* 0x000fc600078e02d7 */
[----:B------:R-:W-:Y:S01]  /*9dc0*/  FSEL R164, R8, -INF , !P5 ;  /* 0xff80000008a47808 */ /* 0x000fe20006800000 */
[----:B-1----:R-:W-:Y:S01]  /*9dd0*/  IMAD.MOV.U32 R5, RZ, RZ, R3 ;  /* 0x000000ffff057224 */ /* 0x002fe200078e0003 */
[----:B------:R-:W-:Y:S01]  /*9de0*/  IABS R3, R6 ;  /* 0x0000000600037213 */ /* 0x000fe20000000000 */
[----:B--2---:R-:W-:Y:S02]  /*9df0*/  FFMA.FTZ R7, R11, -UR35, R31 ;  /* 0x800000230b077c23 */ /* 0x004fe4000801001f */
[----:B------:R-:W1:Y:S03]  /*9e00*/  I2F R6, R5 ;  /* 0x0000000500067306 */ /* 0x000e660000201400 */
[----:B------:R-:W-:-:S05]  /*9e10*/  FSEL R128, R7, -INF , !P3 ;  /* 0xff80000007807808 */ /* 0x000fca0005800000 */
[----:B------:R2:W3:Y:S01]  /*9e20*/  I2F R5, R3 ;  /* 0x0000000300057306 */ /* 0x0004e20000201400 */
[----:B-1----:R-:W-:-:S05]  /*9e30*/  FFMA.FTZ R6, R6, -UR35, R17 ;  /* 0x8000002306067c23 */ /* 0x002fca0008010011 */
[----:B------:R-:W-:Y:S01]  /*9e40*/  FSEL R158, R6, -INF , !P1 ;  /* 0xff800000069e7808 */ /* 0x000fe20004800000 */
[----:B--2---:R-:W-:Y:S02]  /*9e50*/  FFMA.FTZ R3, R21, -UR35, R30 ;  /* 0x8000002315037c23 */ /* 0x004fe4000801001e */
[----:B---3--:R-:W-:-:S03]  /*9e60*/  FFMA.FTZ R5, R5, -UR35, R19 ;  /* 0x8000002305057c23 */ /* 0x008fc60008010013 */
[----:B------:R-:W-:Y:S02]  /*9e70*/  FSEL R129, R3, -INF , !P2 ;  /* 0xff80000003817808 */ /* 0x000fe40005000000 */
[----:B------:R-:W-:Y:S02]  /*9e80*/  PLOP3.LUT P2, PT, PT, PT, UP0, 0x80, 0x0 ;  /* 0x000000000000781c */ /* 0x000fe40003f4f008 */
[----:B------:R-:W-:Y:S02]  /*9e90*/  FSEL R165, R5, -INF , !P0 ;  /* 0xff80000005a57808 */ /* 0x000fe40004000000 */
[----:B------:R-:W-:-:S04]  /*9ea0*/  P2R R3, PR, RZ, 0x4 ;  /* 0x00000004ff037803 */ /* 0x000fc80000000000 */
[----:B------:R-:W-:Y:S11]  /*9eb0*/  ISETP.NE.AND P6, PT, R3, RZ, PT ;  /* 0x000000ff0300720c */ /* 0x000ff60003fc5270 */
[----:B------:R-:W-:Y:S02]  /*9ec0*/  @!UPT UIADD3 URZ, URZ, URZ, URZ ;  /* 0x0000003f3f3ff290 */ /* 0x000fe4000fffe03f */
        /* <DEDUP_REMOVED lines=8> */
[----:B------:R-:W-:-:S02]  /*9f50*/  IMAD.U32 R5, RZ, RZ, UR4 ;  /* 0x00000004ff057e24 */ /* 0x000fc4000f8e00ff */
[----:B------:R-:W-:Y:S01]  /*9f60*/  IMAD.U32 R8, RZ, RZ, UR10 ;  /* 0x0000000aff087e24 */ /* 0x000fe2000f8e00ff */
[----:B------:R-:W-:Y:S01]  /*9f70*/  UIMAD UR10, UR16, UR10, URZ ;  /* 0x0000000a100a72a4 */ /* 0x000fe2000f8e023f */
[----:B------:R-:W-:Y:S02]  /*9f80*/  IMAD.U32 R13, RZ, RZ, UR4 ;  /* 0x00000004ff0d7e24 */ /* 0x000fe4000f8e00ff */
[----:B------:R-:W-:Y:S01]  /*9f90*/  IMAD.U32 R17, RZ, RZ, UR4 ;  /* 0x00000004ff117e24 */ /* 0x000fe2000f8e00ff */
[----:B------:R-:W-:Y:S01]  /*9fa0*/  UIMAD UR5, UR5, UR17, UR10 ;  /* 0x00000011050572a4 */ /* 0x000fe2000f8e020a */
        /* <DEDUP_REMOVED lines=92> */
.L_x_829:
[----:B------:R-:W-:Y:S05]  /*a570*/  BSYNC B0 ;  /* 0x0000000000007941 */ /* 0x000fea0003800000 */
.L_x_828:
[----:B------:R-:W0:Y:S02]  /*a580*/  LDGDEPBAR ;  /* 0x00000000000079af */ /* 0x000e240000000000 */
.L_x_827:
[----:B------:R-:W-:Y:S01]  /*a590*/  FMNMX.FTZ R3, R105, R103, !PT ;  /* 0x0000006769037209 */ /* 0x000fe20007810000 */
[----:B------:R-:W-:Y:S01]  /*a5a0*/  STL [R1+0xec], R236 ;  /* 0x0000ecec01007387 */ /* 0x000fe20000100800 */
[----:B------:R-:W-:Y:S02]  /*a5b0*/  SHF.L.U32 R213, R0, 0x1, RZ ;  /* 0x0000000100d57819 */ /* 0x000fe400000006ff */
[----:B------:R-:W-:Y:S01]  /*a5c0*/  FMNMX.FTZ R3, R106, R3, !PT ;  /* 0x000000036a037209 */ /* 0x000fe20007810000 */
[----:B------:R-:W-:Y:S02]  /*a5d0*/  STL [R1+0xe8], R235 ;  /* 0x0000e8eb01007387 */ /* 0x000fe40000100800 */
[--C-:B------:R-:W-:Y:S01]  /*a5e0*/  IMAD R214, R4, 0x2, R213.reuse ;  /* 0x0000000204d67824 */ /* 0x100fe200078e02d5 */
[----:B------:R-:W-:Y:S01]  /*a5f0*/  FMNMX.FTZ R3, R100, R3, !PT ;  /* 0x0000000364037209 */ /* 0x000fe20007810000 */
[----:B------:R-:W-:Y:S01]  /*a600*/  STL [R1+0xe4], R234 ;  /* 0x0000e4ea01007387 */ /* 0x000fe20000100800 */
[----:B------:R-:W-:-:S02]  /*a610*/  IMAD R216, R2, 0x2, R213 ;  /* 0x0000000202d87824 */ /* 0x000fc400078e02d5 */
        /* <DEDUP_REMOVED lines=48> */
[----:B-1----:R-:W-:Y:S01]  /*a920*/  LDSM.16.MT88.4 R28, [R214+0x8800] ;  /* 0x00880000d61c783b */ /* 0x002fe20000004200 */
        /* <DEDUP_REMOVED lines=64> */
[----:B------:R-:W-:Y:S01]  /*ad30*/  FMUL.FTZ R7, R73, c[0x0][0x23c] ;  /* 0x00008f0049077a20 */ /* 0x000fe20000410000 */
[----:B------:R-:W-:Y:S02]  /*ad40*/  FMNMX.FTZ R3, R209, R6, !PT ;  /* 0x00000006d1037209 */ /* 0x000fe40007810000 */
[----:B------:R-:W-:Y:S02]  /*ad50*/  FMNMX.FTZ R72, R128, R72, !PT ;  /* 0x0000004880487209 */ /* 0x000fe40007810000 */
[----:B------:R-:W-:Y:S02]  /*ad60*/  FMNMX.FTZ R5, R179, R5, !PT ;  /* 0x00000005b3057209 */ /* 0x000fe40007810000 */
[----:B------:R-:W-:Y:S01]  /*ad70*/  FSETP.NEU.FTZ.AND P0, PT, R73, -INF , PT ;  /* 0xff8000004900780b */ /* 0x000fe20003f1d000 */
[----:B--2---:R-:W1:Y:S01]  /*ad80*/  SHFL.BFLY PT, R8, R72, 0x2, 0x1f ;  /* 0x0c401f0048087f89 */ /* 0x004e6200000e0000 */
[----:B------:R-:W-:-:S02]  /*ad90*/  FMNMX.FTZ R3, R195, R3, !PT ;  /* 0x00000003c3037209 */ /* 0x000fc40007810000 */
        /* <DEDUP_REMOVED lines=15> */
[--C-:B------:R-:W-:Y:S01]  /*ae90*/  FFMA.FTZ R147, R147, c[0x0][0x23c], -R7.reuse ;  /* 0x00008f0093937a23 */ /* 0x100fe20000010807 */
[----:B-1----:R-:W-:Y:S01]  /*aea0*/  FMNMX.FTZ R72, R72, R8, !PT ;  /* 0x0000000848487209 */ /* 0x002fe20007810000 */
[--C-:B------:R-:W-:Y:S02]  /*aeb0*/  FFMA.FTZ R8, R100, c[0x0][0x23c], -R7.reuse ;  /* 0x00008f0064087a23 */ /* 0x100fe40000010807 */
[--C-:B------:R-:W-:Y:S02]  /*aec0*/  FFMA.FTZ R148, R148, c[0x0][0x23c], -R7.reuse ;  /* 0x00008f0094947a23 */ /* 0x100fe40000010807 */
[----:B------:R-:W1:Y:S01]  /*aed0*/  SHFL.BFLY PT, R9, R72, 0x1, 0x1f ;  /* 0x0c201f0048097f89 */ /* 0x000e6200000e0000 */
[----:B--2---:R-:W-:Y:S01]  /*aee0*/  FFMA.FTZ R6, R103, c[0x0][0x23c], -R7 ;  /* 0x00008f0067067a23 */ /* 0x004fe20000010807 */
[----:B------:R-:W-:Y:S08]  /*aef0*/  MUFU.EX2 R126, R8 ;  /* 0x00000008007e7308 */ /* 0x000ff00000000800 */
[----:B------:R2:W3:Y:S01]  /*af00*/  MUFU.EX2 R10, R6 ;  /* 0x00000006000a7308 */ /* 0x0004e20000000800 */
[----:B-1----:R-:W-:-:S02]  /*af10*/  FMNMX.FTZ R72, R72, R9, !PT ;  /* 0x0000000948487209 */ /* 0x002fc40007810000 */
[----:B--2---:R-:W-:Y:S01]  /*af20*/  FMNMX.FTZ R6, R155, R5, !PT ;  /* 0x000000059b067209 */ /* 0x004fe20007810000 */
[----:B---3--:R-:W-:Y:S01]  /*af30*/  IMAD.MOV.U32 R2, RZ, RZ, R10 ;  /* 0x000000ffff027224 */ /* 0x008fe200078e000a */
[----:B------:R-:W-:Y:S01]  /*af40*/  FMNMX.FTZ R5, R167, R3, !PT ;  /* 0x00000003a7057209 */ /* 0x000fe20007810000 */
[----:B------:R-:W-:Y:S01]  /*af50*/  FFMA.FTZ R3, R106, c[0x0][0x23c], -R7 ;  /* 0x00008f006a037a23 */ /* 0x000fe20000010807 */
[----:B------:R-:W-:Y:S02]  /*af60*/  FMNMX.FTZ R6, R143, R6, !PT ;  /* 0x000000068f067209 */ /* 0x000fe40007810000 */
[----:B------:R-:W-:Y:S01]  /*af70*/  FMNMX.FTZ R5, R232, R5, !PT ;  /* 0x00000005e8057209 */ /* 0x000fe20007810000 */
[----:B------:R1:W2:Y:S01]  /*af80*/  MUFU.EX2 R212, R3 ;  /* 0x0000000300d47308 */ /* 0x0002a20000000800 */
[----:B------:R-:W-:Y:S02]  /*af90*/  FMNMX.FTZ R6, R142, R6, !PT ;  /* 0x000000068e067209 */ /* 0x000fe40007810000 */
[----:B------:R-:W-:-:S02]  /*afa0*/  FSETP.NEU.FTZ.AND P0, PT, R72, -INF , PT ;  /* 0xff8000004800780b */ /* 0x000fc40003f1d000 */
[----:B------:R-:W-:Y:S02]  /*afb0*/  F2FP.PACK_AB R20, R2, R127 ;  /* 0x0000007f0214723e */ /* 0x000fe400000000ff */
[----:B-1----:R-:W-:Y:S02]  /*afc0*/  FMNMX.FTZ R3, R198, R5, !PT ;  /* 0x00000005c6037209 */ /* 0x002fe40007810000 */
[----:B------:R-:W-:Y:S01]  /*afd0*/  FMNMX.FTZ R5, R133, R6, !PT ;  /* 0x0000000685057209 */ /* 0x000fe20007810000 */
[----:B------:R-:W-:Y:S01]  /*afe0*/  FMUL.FTZ R6, R72, c[0x0][0x23c] ;  /* 0x00008f0048067a20 */ /* 0x000fe20000410000 */
[----:B------:R-:W-:Y:S02]  /*aff0*/  FMNMX.FTZ R3, R193, R3, !PT ;  /* 0x00000003c1037209 */ /* 0x000fe40007810000 */
        /* <DEDUP_REMOVED lines=8> */
[----:B------:R-:W-:Y:S01]  /*b080*/  FSEL R6, R6, RZ, P0 ;  /* 0x000000ff06067208 */ /* 0x000fe20000000000 */
[----:B------:R-:W3:Y:S01]  /*b090*/  SHFL.BFLY PT, R8, R71, 0x2, 0x1f ;  /* 0x0c401f0047087f89 */ /* 0x000ee200000e0000 */
[----:B------:R-:W-:Y:S02]  /*b0a0*/  FMNMX.FTZ R5, R176, R5, !PT ;  /* 0x00000005b0057209 */ /* 0x000fe40007810000 */
[----:B--2---:R-:W-:Y:S01]  /*b0b0*/  F2FP.PACK_AB R22, R126, R212 ;  /* 0x000000d47e16723e */ /* 0x004fe200000000ff */
[----:B------:R-:W-:Y:S01]  /*b0c0*/  FFMA.FTZ R151, R151, c[0x0][0x23c], -R6 ;  /* 0x00008f0097977a23 */ /* 0x000fe20000010806 */
[----:B------:R-:W-:Y:S01]  /*b0d0*/  FMNMX.FTZ R5, R171, R5, !PT ;  /* 0x00000005ab057209 */ /* 0x000fe20007810000 */
[----:B-1----:R-:W-:-:S04]  /*b0e0*/  FFMA.FTZ R3, R88, c[0x0][0x23c], -R7 ;  /* 0x00008f0058037a23 */ /* 0x002fc80000010807 */
[----:B------:R1:W2:Y:S01]  /*b0f0*/  MUFU.EX2 R124, R3 ;  /* 0x00000003007c7308 */ /* 0x0002a20000000800 */
[----:B---3--:R-:W-:Y:S01]  /*b100*/  FMNMX.FTZ R71, R71, R8, !PT ;  /* 0x0000000847477209 */ /* 0x008fe20007810000 */
[----:B-1----:R-:W-:Y:S01]  /*b110*/  FFMA.FTZ R3, R85, c[0x0][0x23c], -R7 ;  /* 0x00008f0055037a23 */ /* 0x002fe20000010807 */
[----:B--2---:R-:W-:-:S05]  /*b120*/  F2FP.PACK_AB R12, R124, R122 ;  /* 0x0000007a7c0c723e */ /* 0x004fca00000000ff */
[----:B------:R1:W-:Y:S02]  /*b130*/  MUFU.EX2 R217, R3 ;  /* 0x0000000300d97308 */ /* 0x0003e40000000800 */
[----:B-1----:R-:W-:Y:S01]  /*b140*/  FMNMX.FTZ R3, R162, R5, !PT ;  /* 0x00000005a2037209 */ /* 0x002fe20007810000 */
[----:B------:R-:W-:-:S03]  /*b150*/  FFMA.FTZ R5, R80, c[0x0][0x23c], -R7 ;  /* 0x00008f0050057a23 */ /* 0x000fc60000010807 */
[----:B------:R-:W-:Y:S02]  /*b160*/  FMNMX.FTZ R3, R159, R3, !PT ;  /* 0x000000039f037209 */ /* 0x000fe40007810000 */
[----:B------:R1:W2:Y:S02]  /*b170*/  MUFU.EX2 R224, R5 ;  /* 0x0000000500e07308 */ /* 0x0002a40000000800 */
[----:B------:R-:W-:-:S04]  /*b180*/  FMNMX.FTZ R3, R145, R3, !PT ;  /* 0x0000000391037209 */ /* 0x000fc80007810000 */
[----:B------:R-:W-:-:S04]  /*b190*/  FMNMX.FTZ R3, R146, R3, !PT ;  /* 0x0000000392037209 */ /* 0x000fc80007810000 */
[----:B------:R-:W-:Y:S01]  /*b1a0*/  FMNMX.FTZ R70, R134, R3, !PT ;  /* 0x0000000386467209 */ /* 0x000fe20007810000 */
[----:B------:R-:W-:-:S03]  /*b1b0*/  FFMA.FTZ R3, R112, c[0x0][0x23c], -R6 ;  /* 0x00008f0070037a23 */ /* 0x000fc60000010806 */
[----:B------:R-:W-:Y:S01]  /*b1c0*/  FMNMX.FTZ R70, R160, R70, !PT ;  /* 0x00000046a0467209 */ /* 0x000fe20007810000 */
[----:B-1----:R-:W-:Y:S01]  /*b1d0*/  FFMA.FTZ R5, R115, c[0x0][0x23c], -R6 ;  /* 0x00008f0073057a23 */ /* 0x002fe20000010806 */
[----:B------:R1:W3:Y:S01]  /*b1e0*/  MUFU.EX2 R11, R3 ;  /* 0x00000003000b7308 */ /* 0x0002e20000000800 */
[----:B--2---:R-:W-:Y:S02]  /*b1f0*/  F2FP.PACK_AB R14, R224, R217 ;  /* 0x000000d9e00e723e */ /* 0x004fe400000000ff */
[----:B------:R-:W-:-:S04]  /*b200*/  FMNMX.FTZ R70, R164, R70, !PT ;  /* 0x00000046a4467209 */ /* 0x000fc80007810000 */
[----:B------:R-:W-:Y:S01]  /*b210*/  FMNMX.FTZ R70, R165, R70, !PT ;  /* 0x00000046a5467209 */ /* 0x000fe20007810000 */
[----:B------:R2:W4:Y:S04]  /*b220*/  MUFU.EX2 R220, R5 ;  /* 0x0000000500dc7308 */ /* 0x0005280000000800 */
[----:B------:R-:W4:Y:S01]  /*b230*/  SHFL.BFLY PT, R8, R70, 0x2, 0x1f ;  /* 0x0c401f0046087f89 */ /* 0x000f2200000e0000 */
[----:B-1----:R-:W-:Y:S01]  /*b240*/  FFMA.FTZ R3, R107, c[0x0][0x23c], -R6 ;  /* 0x00008f006b037a23 */ /* 0x002fe20000010806 */
[----:B---3--:R-:W-:-:S03]  /*b250*/  MOV R4, R11 ;  /* 0x0000000b00047202 */ /* 0x008fc60000000f00 */
[----:B------:R1:W-:Y:S01]  /*b260*/  MUFU.EX2 R252, R3 ;  /* 0x0000000300fc7308 */ /* 0x0003e20000000800 */
[----:B--2---:R-:W2:Y:S01]  /*b270*/  SHFL.BFLY PT, R5, R71, 0x1, 0x1f ;  /* 0x0c201f0047057f89 */ /* 0x004ea200000e0000 */
[----:B----4-:R-:W-:Y:S01]  /*b280*/  F2FP.PACK_AB R21, R4, R220 ;  /* 0x000000dc0415723e */ /* 0x010fe200000000ff */
[----:B-1----:R-:W-:Y:S01]  /*b290*/  FFMA.FTZ R3, R95, c[0x0][0x23c], -R6 ;  /* 0x00008f005f037a23 */ /* 0x002fe20000010806 */
[----:B------:R-:W-:-:S04]  /*b2a0*/  FMNMX.FTZ R70, R70, R8, !PT ;  /* 0x0000000846467209 */ /* 0x000fc80007810000 */
[----:B------:R1:W3:Y:S01]  /*b2b0*/  MUFU.EX2 R121, R3 ;  /* 0x0000000300797308 */ /* 0x0002e20000000800 */
[----:B------:R-:W4:Y:S01]  /*b2c0*/  SHFL.BFLY PT, R8, R70, 0x1, 0x1f ;  /* 0x0c201f0046087f89 */ /* 0x000f2200000e0000 */
[----:B--2---:R-:W-:-:S04]  /*b2d0*/  FMNMX.FTZ R71, R71, R5, !PT ;  /* 0x0000000547477209 */ /* 0x004fc80007810000 */
[C---:B------:R-:W-:Y:S01]  /*b2e0*/  FSETP.NEU.FTZ.AND P0, PT, R71.reuse, -INF , PT ;  /* 0xff8000004700780b */ /* 0x040fe20003f1d000 */
[----:B------:R-:W-:Y:S02]  /*b2f0*/  FMUL.FTZ R5, R71, c[0x0][0x23c] ;  /* 0x00008f0047057a20 */ /* 0x000fe40000410000 */
[----:B-1----:R-:W-:Y:S01]  /*b300*/  FFMA.FTZ R3, R92, c[0x0][0x23c], -R6 ;  /* 0x00008f005c037a23 */ /* 0x002fe20000010806 */
[----:B---3--:R-:W-:Y:S02]  /*b310*/  F2FP.PACK_AB R23, R121, R252 ;  /* 0x000000fc7917723e */ /* 0x008fe400000000ff */
[----:B------:R-:W-:Y:S01]  /*b320*/  FSEL R5, R5, RZ, P0 ;  /* 0x000000ff05057208 */ /* 0x000fe20000000000 */
[----:B------:R1:W-:Y:S04]  /*b330*/  MUFU.EX2 R120, R3 ;  /* 0x0000000300787308 */ /* 0x0003e80000000800 */
[----:B------:R-:W-:Y:S01]  /*b340*/  HMMA.16816.F32 R60, R20, R32, RZ ;  /* 0x00000020143c723c */ /* 0x000fe200000018ff */
[--C-:B------:R-:W-:Y:S01]  /*b350*/  FFMA.FTZ R142, R142, c[0x0][0x23c], -R5.reuse ;  /* 0x00008f008e8e7a23 */ /* 0x100fe20000010805 */
[----:B----4-:R-:W-:Y:S01]  /*b360*/  FMNMX.FTZ R70, R70, R8, !PT ;  /* 0x0000000846467209 */ /* 0x010fe20007810000 */
[----:B------:R-:W-:-:S02]  /*b370*/  FFMA.FTZ R8, R84, c[0x0][0x23c], -R5 ;  /* 0x00008f0054087a23 */ /* 0x000fc40000010805 */
[--C-:B------:R-:W-:Y:S01]  /*b380*/  FFMA.FTZ R156, R156, c[0x0][0x23c], -R5.reuse ;  /* 0x00008f009c9c7a23 */ /* 0x100fe20000010805 */
[----:B------:R-:W-:Y:S01]  /*b390*/  FSETP.NEU.FTZ.AND P0, PT, R70, -INF , PT ;  /* 0xff8000004600780b */ /* 0x000fe20003f1d000 */
[----:B------:R2:W-:Y:S01]  /*b3a0*/  MUFU.EX2 R226, R8 ;  /* 0x0000000800e27308 */ /* 0x0005e20000000800 */
[----:B------:R-:W-:Y:S01]  /*b3b0*/  HMMA.16816.F32 R76, R20, R44, RZ ;  /* 0x0000002c144c723c */ /* 0x000fe200000018ff */
[--C-:B------:R-:W-:Y:S02]  /*b3c0*/  FFMA.FTZ R157, R157, c[0x0][0x23c], -R5.reuse ;  /* 0x00008f009d9d7a23 */ /* 0x100fe40000010805 */
[----:B------:R-:W-:Y:S02]  /*b3d0*/  FFMA.FTZ R158, R158, c[0x0][0x23c], -R5 ;  /* 0x00008f009e9e7a23 */ /* 0x000fe40000010805 */
[----:B-1----:R-:W-:-:S04]  /*b3e0*/  FFMA.FTZ R3, R89, c[0x0][0x23c], -R6 ;  /* 0x00008f0059037a23 */ /* 0x002fc80000010806 */
[----:B------:R1:W3:Y:S01]  /*b3f0*/  MUFU.EX2 R218, R3 ;  /* 0x0000000300da7308 */ /* 0x0002e20000000800 */
[----:B--2---:R-:W-:-:S07]  /*b400*/  FFMA.FTZ R8, R82, c[0x0][0x23c], -R5 ;  /* 0x00008f0052087a23 */ /* 0x004fce0000010805 */
[----:B------:R-:W2:Y:S01]  /*b410*/  MUFU.EX2 R222, R8 ;  /* 0x0000000800de7308 */ /* 0x000ea20000000800 */
[----:B-1----:R-:W-:Y:S01]  /*b420*/  FFMA.FTZ R3, R83, c[0x0][0x23c], -R6 ;  /* 0x00008f0053037a23 */ /* 0x002fe20000010806 */
[----:B---3--:R-:W-:-:S06]  /*b430*/  F2FP.PACK_AB R13, R218, R120 ;  /* 0x00000078da0d723e */ /* 0x008fcc00000000ff */
[----:B------:R1:W-:Y:S01]  /*b440*/  MUFU.EX2 R227, R3 ;  /* 0x0000000300e37308 */ /* 0x0003e20000000800 */
[----:B--2---:R-:W-:Y:S01]  /*b450*/  F2FP.PACK_AB R10, R222, R226 ;  /* 0x000000e2de0a723e */ /* 0x004fe200000000ff */
[----:B-1----:R-:W-:-:S06]  /*b460*/  FFMA.FTZ R3, R81, c[0x0][0x23c], -R6 ;  /* 0x00008f0051037a23 */ /* 0x002fcc0000010806 */
        /* <DEDUP_REMOVED lines=16> */
[----:B-1----:R-:W-:Y:S01]  /*b570*/  FMUL.FTZ R3, R70, c[0x0][0x23c] ;  /* 0x00008f0046037a20 */ /* 0x002fe20000410000 */
[----:B--2---:R-:W-:-:S04]  /*b580*/  F2FP.PACK_AB R8, R219, R100 ;  /* 0x00000064db08723e */ /* 0x004fc800000000ff */
[----:B------:R-:W-:-:S05]  /*b590*/  FSEL R3, R3, RZ, P0 ;  /* 0x000000ff03037208 */ /* 0x000fca0000000000 */
[--C-:B------:R-:W-:Y:S02]  /*b5a0*/  FFMA.FTZ R0, R119, c[0x0][0x23c], -R3.reuse ;  /* 0x00008f0077007a23 */ /* 0x100fe40000010803 */
[--C-:B------:R-:W-:Y:S02]  /*b5b0*/  FFMA.FTZ R145, R145, c[0x0][0x23c], -R3.reuse ;  /* 0x00008f0091917a23 */ /* 0x100fe40000010803 */
[----:B------:R1:W-:Y:S01]  /*b5c0*/  MUFU.EX2 R230, R0 ;  /* 0x0000000000e67308 */ /* 0x0003e20000000800 */
[--C-:B------:R-:W-:Y:S02]  /*b5d0*/  FFMA.FTZ R146, R146, c[0x0][0x23c], -R3.reuse ;  /* 0x00008f0092927a23 */ /* 0x100fe40000010803 */
[--C-:B------:R-:W-:Y:S02]  /*b5e0*/  FFMA.FTZ R160, R160, c[0x0][0x23c], -R3.reuse ;  /* 0x00008f00a0a07a23 */ /* 0x100fe40000010803 */
[--C-:B------:R-:W-:Y:S02]  /*b5f0*/  FFMA.FTZ R164, R164, c[0x0][0x23c], -R3.reuse ;  /* 0x00008f00a4a47a23 */ /* 0x100fe40000010803 */
[----:B------:R-:W-:-:S02]  /*b600*/  FFMA.FTZ R165, R165, c[0x0][0x23c], -R3 ;  /* 0x00008f00a5a57a23 */ /* 0x000fc40000010803 */
[----:B-1----:R-:W-:-:S04]  /*b610*/  FFMA.FTZ R0, R117, c[0x0][0x23c], -R3 ;  /* 0x00008f0075007a23 */ /* 0x002fc80000010803 */
[----:B------:R1:W2:Y:S02]  /*b620*/  MUFU.EX2 R234, R0 ;  /* 0x0000000000ea7308 */ /* 0x0002a40000000800 */
[----:B-1----:R-:W-:Y:S01]  /*b630*/  FFMA.FTZ R0, R116, c[0x0][0x23c], -R3 ;  /* 0x00008f0074007a23 */ /* 0x002fe20000010803 */
[----:B--2---:R-:W-:Y:S01]  /*b640*/  F2FP.PACK_AB R17, R234, R230 ;  /* 0x000000e6ea11723e */ /* 0x004fe200000000ff */
[----:B------:R-:W-:Y:S04]  /*b650*/  HMMA.16816.F32 R116, R12, R28, R76 ;  /* 0x0000001c0c74723c */ /* 0x000fe8000000184c */
[----:B------:R1:W-:Y:S03]  /*b660*/  MUFU.EX2 R228, R0 ;  /* 0x0000000000e47308 */ /* 0x0003e60000000800 */
[----:B------:R-:W-:Y:S01]  /*b670*/  IMAD.MOV.U32 R76, RZ, RZ, R123 ;  /* 0x000000ffff4c7224 */ /* 0x000fe200078e007b */
[----:B------:R-:W-:Y:S01]  /*b680*/  MOV R77, R124 ;  /* 0x0000007c004d7202 */ /* 0x000fe20000000f00 */
[----:B------:R-:W-:Y:S01]  /*b690*/  IMAD.MOV.U32 R78, RZ, RZ, R219 ;  /* 0x000000ffff4e7224 */ /* 0x000fe200078e00db */
[----:B------:R-:W-:Y:S01]  /*b6a0*/  MOV R79, R218 ;  /* 0x000000da004f7202 */ /* 0x000fe20000000f00 */
[----:B-1----:R-:W-:-:S04]  /*b6b0*/  FFMA.FTZ R0, R104, c[0x0][0x23c], -R3 ;  /* 0x00008f0068007a23 */ /* 0x002fc80000010803 */
[----:B------:R1:W2:Y:S02]  /*b6c0*/  MUFU.EX2 R103, R0 ;  /* 0x0000000000677308 */ /* 0x0002a40000000800 */
[----:B-1----:R-:W-:Y:S01]  /*b6d0*/  FFMA.FTZ R0, R101, c[0x0][0x23c], -R3 ;  /* 0x00008f0065007a23 */ /* 0x002fe20000010803 */
[----:B--2---:R-:W-:-:S05]  /*b6e0*/  F2FP.PACK_AB R19, R103, R228 ;  /* 0x000000e46713723e */ /* 0x004fca00000000ff */
[----:B------:R1:W-:Y:S02]  /*b6f0*/  MUFU.EX2 R125, R0 ;  /* 0x00000000007d7308 */ /* 0x0003e40000000800 */
[C---:B------:R-:W-:Y:S08]  /*b700*/  HMMA.16816.F32 R56, R16.reuse, R32, RZ ;  /* 0x000000201038723c */ /* 0x040ff000000018ff */
[----:B------:R-:W-:Y:S01]  /*b710*/  HMMA.16816.F32 R64, R16, R44, RZ ;  /* 0x0000002c1040723c */ /* 0x000fe200000018ff */
[----:B-1----:R-:W-:-:S04]  /*b720*/  FFMA.FTZ R0, R93, c[0x0][0x23c], -R3 ;  /* 0x00008f005d007a23 */ /* 0x002fc80000010803 */
[----:B------:R1:W2:Y:S03]  /*b730*/  MUFU.EX2 R88, R0 ;  /* 0x0000000000587308 */ /* 0x0002a60000000800 */
[----:B------:R-:W-:Y:S08]  /*b740*/  HMMA.16816.F32 R92, R12, R52, R60 ;  /* 0x000000340c5c723c */ /* 0x000ff0000000183c */
[----:B------:R-:W-:Y:S01]  /*b750*/  HMMA.16816.F32 R60, R20, R40, RZ ;  /* 0x00000028143c723c */ /* 0x000fe200000018ff */
[----:B-1----:R-:W-:Y:S01]  /*b760*/  FFMA.FTZ R0, R86, c[0x0][0x23c], -R3 ;  /* 0x00008f0056007a23 */ /* 0x002fe20000010803 */
[----:B--2---:R-:W-:-:S06]  /*b770*/  F2FP.PACK_AB R9, R88, R125 ;  /* 0x0000007d5809723e */ /* 0x004fcc00000000ff */
[----:B------:R-:W-:Y:S01]  /*b780*/  HMMA.16816.F32 R80, R16, R48, RZ ;  /* 0x000000301050723c */ /* 0x000fe200000018ff */
[----:B------:R1:W-:Y:S02]  /*b790*/  MUFU.EX2 R225, R0 ;  /* 0x0000000000e17308 */ /* 0x0003e40000000800 */
[----:B-1----:R-:W-:-:S05]  /*b7a0*/  FFMA.FTZ R0, R87, c[0x0][0x23c], -R3 ;  /* 0x00008f0057007a23 */ /* 0x002fca0000010803 */
[----:B------:R-:W-:Y:S01]  /*b7b0*/  HMMA.16816.F32 R84, R20, R48, RZ ;  /* 0x000000301454723c */ /* 0x000fe200000018ff */
[----:B------:R-:W1:Y:S02]  /*b7c0*/  MUFU.EX2 R221, R0 ;  /* 0x0000000000dd7308 */ /* 0x000e640000000800 */
[----:B-1----:R-:W-:Y:S01]  /*b7d0*/  F2FP.PACK_AB R11, R221, R225 ;  /* 0x000000e1dd0b723e */ /* 0x002fe200000000ff */
[----:B------:R-:W-:Y:S11]  /*b7e0*/  FFMA.FTZ R0, R251, c[0x0][0x23c], -R7 ;  /* 0x00008f00fb007a23 */ /* 0x000ff60000010807 */
[----:B------:R-:W-:Y:S09]  /*b7f0*/  @!UPT UIADD3 URZ, URZ, URZ, URZ ;  /* 0x0000003f3f3ff290 */ /* 0x000ff2000fffe03f */
[----:B------:R-:W-:Y:S08]  /*b800*/  HMMA.16816.F32 R108, R12, R36, R84 ;  /* 0x000000240c6c723c */ /* 0x000ff00000001854 */
[----:B------:R-:W-:Y:S07]  /*b810*/  HMMA.16816.F32 R96, R8, R52, R56 ;  /* 0x000000340860723c */ /* 0x000fee0000001838 */
[----:B------:R-:W-:Y:S01]  /*b820*/  IMAD.MOV.U32 R52, RZ, RZ, R127 ;  /* 0x000000ffff347224 */ /* 0x000fe200078e007f */
[----:B------:R-:W-:Y:S01]  /*b830*/  HMMA.16816.F32 R56, R16, R40, RZ ;  /* 0x000000281038723c */ /* 0x000fe200000018ff */
[----:B------:R-:W-:-:S06]  /*b840*/  MOV R53, R126 ;  /* 0x0000007e00357202 */ /* 0x000fcc0000000f00 */
[----:B------:R-:W-:Y:S01]  /*b850*/  IMAD.MOV.U32 R40, RZ, RZ, R122 ;  /* 0x000000ffff287224 */ /* 0x000fe200078e007a */
[----:B------:R-:W-:Y:S01]  /*b860*/  HMMA.16816.F32 R112, R8, R28, R64 ;  /* 0x0000001c0870723c */ /* 0x000fe20000001840 */
[----:B------:R-:W-:-:S06]  /*b870*/  MOV R41, R88 ;  /* 0x0000005800297202 */ /* 0x000fcc0000000f00 */
[----:B------:R-:W-:Y:S01]  /*b880*/  MOV R67, R121 ;  /* 0x0000007900437202 */ /* 0x000fe20000000f00 */
[----:B------:R-:W-:Y:S01]  /*b890*/  IMAD.MOV.U32 R66, RZ, RZ, R120 ;  /* 0x000000ffff427224 */ /* 0x000fe200078e0078 */
[C---:B------:R-:W-:Y:S07]  /*b8a0*/  HMMA.16816.F32 R104, R8.reuse, R36, R80 ;  /* 0x000000240868723c */ /* 0x040fee0000001850 */
[----:B------:R-:W-:Y:S01]  /*b8b0*/  IMAD.MOV.U32 R37, RZ, RZ, R125 ;  /* 0x000000ffff257224 */ /* 0x000fe200078e007d */
[----:B------:R-:W-:Y:S01]  /*b8c0*/  HMMA.16816.F32 R120, R8, R24, R56 ;  /* 0x000000180878723c */ /* 0x000fe20000001838 */
[----:B------:R-:W-:Y:S01]  /*b8d0*/  MOV R81, R212 ;  /* 0x000000d400517202 */ /* 0x000fe20000000f00 */
[----:B------:R-:W-:Y:S01]  /*b8e0*/  IMAD.MOV.U32 R82, RZ, RZ, R103 ;  /* 0x000000ffff527224 */ /* 0x000fe200078e0067 */
[----:B------:R-:W-:Y:S01]  /*b8f0*/  MOV R83, R100 ;  /* 0x0000006400537202 */ /* 0x000fe20000000f00 */
[----:B------:R-:W-:Y:S01]  /*b900*/  IMAD.MOV.U32 R80, RZ, RZ, R217 ;  /* 0x000000ffff507224 */ /* 0x000fe200078e00d9 */
[----:B------:R-:W-:-:S03]  /*b910*/  MOV R36, R220 ;  /* 0x000000dc00247202 */ /* 0x000fc60000000f00 */
[----:B------:R-:W-:Y:S08]  /*b920*/  HMMA.16816.F32 R56, R16, R50, RZ ;  /* 0x000000321038723c */ /* 0x000ff000000018ff */
[----:B------:R-:W-:Y:S08]  /*b930*/  HMMA.16816.F32 R124, R12, R24, R60 ;  /* 0x000000180c7c723c */ /* 0x000ff0000000183c */
[----:B------:R-:W-:Y:S08]  /*b940*/  HMMA.16816.F32 R60, R16, R34, RZ ;  /* 0x00000022103c723c */ /* 0x000ff000000018ff */
[----:B------:R-:W-:Y:S08]  /*b950*/  HMMA.16816.F32 R84, R8, R38, R56 ;  /* 0x000000260854723c */ /* 0x000ff00000001838 */
[C---:B------:R-:W-:Y:S08]  /*b960*/  HMMA.16816.F32 R56, R16.reuse, R46, RZ ;  /* 0x0000002e1038723c */ /* 0x040ff000000018ff */
[----:B------:R-:W-:Y:S08]  /*b970*/  HMMA.16816.F32 R16, R16, R42, RZ ;  /* 0x0000002a1010723c */ /* 0x000ff000000018ff */
[C---:B------:R-:W-:Y:S08]  /*b980*/  HMMA.16816.F32 R60, R8.reuse, R54, R60 ;  /* 0x00000036083c723c */ /* 0x040ff0000000183c */
[C---:B------:R-:W-:Y:S01]  /*b990*/  HMMA.16816.F32 R88, R8.reuse, R30, R56 ;  /* 0x0000001e0858723c */ /* 0x040fe20000001838 */
[----:B------:R1:W-:Y:S06]  /*b9a0*/  MUFU.EX2 R57, R0 ;  /* 0x0000000000397308 */ /* 0x0003ec0000000800 */
[----:B------:R-:W-:Y:S01]  /*b9b0*/  MOV R58, R78 ;  /* 0x0000004e003a7202 */ /* 0x000fe20000000f00 */
[----:B------:R-:W-:Y:S01]  /*b9c0*/  HMMA.16816.F32 R100, R8, R26, R16 ;  /* 0x0000001a0864723c */ /* 0x000fe20000001810 */
[----:B------:R-:W2:Y:S01]  /*b9d0*/  LDSM.16.MT88.4 R16, [R213+0x9000] ;  /* 0x00900000d510783b */ /* 0x000ea20000004200 */
[----:B------:R-:W-:-:S06]  /*b9e0*/  IMAD.MOV.U32 R59, RZ, RZ, R79 ;  /* 0x000000ffff3b7224 */ /* 0x000fcc00078e004f */
[----:B------:R-:W-:Y:S01]  /*b9f0*/  HMMA.16816.F32 R32, R20, R34, RZ ;  /* 0x000000221420723c */ /* 0x000fe200000018ff */
[----:B-1----:R-:W-:Y:S01]  /*ba00*/  FFMA.FTZ R0, R247, c[0x0][0x23c], -R7 ;  /* 0x00008f00f7007a23 */ /* 0x002fe20000010807 */
[----:B------:R-:W-:-:S03]  /*ba10*/  MOV R247, R52 ;  /* 0x0000003400f77202 */ /* 0x000fc60000000f00 */
[----:B------:R1:W-:Y:S03]  /*ba20*/  MUFU.EX2 R64, R0 ;  /* 0x0000000000407308 */ /* 0x0003e60000000800 */
[C---:B------:R-:W-:Y:S08]  /*ba30*/  HMMA.16816.F32 R48, R20.reuse, R50, RZ ;  /* 0x000000321430723c */ /* 0x040ff000000018ff */
[----:B------:R-:W-:Y:S01]  /*ba40*/  HMMA.16816.F32 R44, R20, R46, RZ ;  /* 0x0000002e142c723c */ /* 0x000fe200000018ff */
[----:B-1----:R-:W-:-:S07]  /*ba50*/  FFMA.FTZ R0, R202, c[0x0][0x23c], -R7 ;  /* 0x00008f00ca007a23 */ /* 0x002fce0000010807 */
[----:B------:R-:W-:Y:S01]  /*ba60*/  HMMA.16816.F32 R20, R20, R42, RZ ;  /* 0x0000002a1414723c */ /* 0x000fe200000018ff */
[----:B------:R1:W-:Y:S07]  /*ba70*/  MUFU.EX2 R219, R0 ;  /* 0x0000000000db7308 */ /* 0x0003ee0000000800 */
[C---:B------:R-:W-:Y:S07]  /*ba80*/  HMMA.16816.F32 R32, R12.reuse, R54, R32 ;  /* 0x000000360c20723c */ /* 0x040fee0000001820 */
[----:B------:R-:W-:Y:S01]  /*ba90*/  IMAD.MOV.U32 R54, RZ, RZ, R81 ;  /* 0x000000ffff367224 */ /* 0x000fe200078e0051 */
[----:B------:R-:W-:Y:S01]  /*baa0*/  HMMA.16816.F32 R48, R12, R38, R48 ;  /* 0x000000260c30723c */ /* 0x000fe20000001830 */
[----:B-1----:R-:W-:Y:S01]  /*bab0*/  FFMA.FTZ R0, R191, c[0x0][0x23c], -R7 ;  /* 0x00008f00bf007a23 */ /* 0x002fe20000010807 */
[----:B------:R-:W-:-:S03]  /*bac0*/  MOV R55, R82 ;  /* 0x0000005200377202 */ /* 0x000fc60000000f00 */
[----:B------:R1:W3:Y:S02]  /*bad0*/  MUFU.EX2 R212, R0 ;  /* 0x0000000000d47308 */ /* 0x0002e40000000800 */
[----:B------:R-:W-:Y:S01]  /*bae0*/  IMAD.MOV.U32 R202, RZ, RZ, R55 ;  /* 0x000000ffffca7224 */ /* 0x000fe200078e0037 */
[C---:B------:R-:W-:Y:S08]  /*baf0*/  HMMA.16816.F32 R44, R12.reuse, R30, R44 ;  /* 0x0000001e0c2c723c */ /* 0x040ff0000000182c */
[----:B------:R-:W-:Y:S01]  /*bb00*/  HMMA.16816.F32 R20, R12, R26, R20 ;  /* 0x0000001a0c14723c */ /* 0x000fe20000001814 */
[----:B-1----:R-:W-:-:S06]  /*bb10*/  FFMA.FTZ R0, R250, c[0x0][0x23c], -R6 ;  /* 0x00008f00fa007a23 */ /* 0x002fcc0000010806 */
[----:B---3--:R-:W-:Y:S01]  /*bb20*/  F2FP.PACK_AB R14, R212, R219 ;  /* 0x000000dbd40e723e */ /* 0x008fe200000000ff */
[----:B------:R1:W-:Y:S02]  /*bb30*/  MUFU.EX2 R29, R0 ;  /* 0x00000000001d7308 */ /* 0x0003e40000000800 */
[----:B-1----:R-:W-:Y:S02]  /*bb40*/  FFMA.FTZ R0, R208, c[0x0][0x23c], -R6 ;  /* 0x00008f00d0007a23 */ /* 0x002fe40000010806 */
[----:B------:R-:W-:-:S04]  /*bb50*/  IMAD.MOV.U32 R208, RZ, RZ, R36 ;  /* 0x000000ffffd07224 */ /* 0x000fc800078e0024 */
[----:B------:R1:W-:Y:S02]  /*bb60*/  MUFU.EX2 R28, R0 ;  /* 0x00000000001c7308 */ /* 0x0003e40000000800 */
[----:B-1----:R-:W-:Y:S01]  /*bb70*/  FFMA.FTZ R0, R196, c[0x0][0x23c], -R6 ;  /* 0x00008f00c4007a23 */ /* 0x002fe20000010806 */
[----:B------:R-:W-:-:S05]  /*bb80*/  MOV R196, R76 ;  /* 0x0000004c00c47202 */ /* 0x000fca0000000f00 */
[----:B------:R1:W-:Y:S02]  /*bb90*/  MUFU.EX2 R218, R0 ;  /* 0x0000000000da7308 */ /* 0x0003e40000000800 */
[----:B-1----:R-:W-:-:S06]  /*bba0*/  FFMA.FTZ R0, R182, c[0x0][0x23c], -R6 ;  /* 0x00008f00b6007a23 */ /* 0x002fcc0000010806 */
[----:B------:R1:W3:Y:S02]  /*bbb0*/  MUFU.EX2 R56, R0 ;  /* 0x0000000000387308 */ /* 0x0002e40000000800 */
[----:B-1----:R-:W-:Y:S01]  /*bbc0*/  FFMA.FTZ R0, R248, c[0x0][0x23c], -R5 ;  /* 0x00008f00f8007a23 */ /* 0x002fe20000010805 */
[----:B------:R-:W-:Y:S02]  /*bbd0*/  MOV R248, R64 ;  /* 0x0000004000f87202 */ /* 0x000fe40000000f00 */
[----:B---3--:R-:W-:-:S03]  /*bbe0*/  F2FP.PACK_AB R15, R56, R218 ;  /* 0x000000da380f723e */ /* 0x008fc600000000ff */
[----:B------:R1:W3:Y:S01]  /*bbf0*/  MUFU.EX2 R8, R0 ;  /* 0x0000000000087308 */ /* 0x0002e20000000800 */
[----:B------:R-:W-:Y:S01]  /*bc00*/  F2FP.PACK_AB R12, R248, R57 ;  /* 0x00000039f80c723e */ /* 0x000fe200000000ff */
[----:B-1----:R-:W-:Y:S02]  /*bc10*/  FFMA.FTZ R0, R207, c[0x0][0x23c], -R5 ;  /* 0x00008f00cf007a23 */ /* 0x002fe40000010805 */
[----:B------:R-:W-:-:S04]  /*bc20*/  IMAD.MOV.U32 R207, RZ, RZ, R77 ;  /* 0x000000ffffcf7224 */ /* 0x000fc800078e004d */
[----:B------:R1:W-:Y:S02]  /*bc30*/  MUFU.EX2 R220, R0 ;  /* 0x0000000000dc7308 */ /* 0x0003e40000000800 */
[----:B-1----:R-:W-:-:S06]  /*bc40*/  FFMA.FTZ R0, R194, c[0x0][0x23c], -R5 ;  /* 0x00008f00c2007a23 */ /* 0x002fcc0000010805 */
[----:B------:R1:W-:Y:S02]  /*bc50*/  MUFU.EX2 R217, R0 ;  /* 0x0000000000d97308 */ /* 0x0003e40000000800 */
[----:B-1----:R-:W-:Y:S02]  /*bc60*/  FFMA.FTZ R0, R173, c[0x0][0x23c], -R5 ;  /* 0x00008f00ad007a23 */ /* 0x002fe40000010805 */
[----:B------:R-:W-:Y:S01]  /*bc70*/  IMAD.MOV.U32 R173, RZ, RZ, R29 ;  /* 0x000000ffffad7224 */ /* 0x000fe200078e001d */
[----:B------:R-:W-:-:S03]  /*bc80*/  MOV R29, R80 ;  /* 0x00000050001d7202 */ /* 0x000fc60000000f00 */
[----:B------:R1:W4:Y:S01]  /*bc90*/  MUFU.EX2 R24, R0 ;  /* 0x0000000000187308 */ /* 0x0003220000000800 */
[----:B------:R-:W-:Y:S01]  /*bca0*/  MOV R251, R29 ;  /* 0x0000001d00fb7202 */ /* 0x000fe20000000f00 */
[----:B-1----:R-:W-:Y:S01]  /*bcb0*/  FFMA.FTZ R0, R249, c[0x0][0x23c], -R3 ;  /* 0x00008f00f9007a23 */ /* 0x002fe20000010803 */
[----:B---3--:R-:W-:Y:S02]  /*bcc0*/  MOV R249, R8 ;  /* 0x0000000800f97202 */ /* 0x008fe40000000f00 */
[----:B----4-:R-:W-:-:S03]  /*bcd0*/  F2FP.PACK_AB R10, R24, R217 ;  /* 0x000000d9180a723e */ /* 0x010fc600000000ff */
[----:B------:R1:W-:Y:S01]  /*bce0*/  MUFU.EX2 R182, R0 ;  /* 0x0000000000b67308 */ /* 0x0003e20000000800 */
[----:B------:R-:W-:Y:S01]  /*bcf0*/  F2FP.PACK_AB R8, R220, R249 ;  /* 0x000000f9dc08723e */ /* 0x000fe200000000ff */
[----:B-1----:R-:W-:Y:S02]  /*bd00*/  FFMA.FTZ R0, R209, c[0x0][0x23c], -R3 ;  /* 0x00008f00d1007a23 */ /* 0x002fe40000010803 */
[----:B------:R-:W-:-:S04]  /*bd10*/  IMAD.MOV.U32 R209, RZ, RZ, R28 ;  /* 0x000000ffffd17224 */ /* 0x000fc800078e001c */
[----:B------:R1:W3:Y:S01]  /*bd20*/  MUFU.EX2 R194, R0 ;  /* 0x0000000000c27308 */ /* 0x0002e20000000800 */
[----:B------:R-:W-:Y:S01]  /*bd30*/  IMAD.MOV.U32 R28, RZ, RZ, R83 ;  /* 0x000000ffff1c7224 */ /* 0x000fe200078e0053 */
[----:B------:R-:W-:-:S04]  /*bd40*/  F2FP.PACK_AB R13, R209, R173 ;  /* 0x000000add10d723e */ /* 0x000fc800000000ff */
[----:B------:R-:W-:-:S03]  /*bd50*/  MOV R250, R28 ;  /* 0x0000001c00fa7202 */ /* 0x000fc60000000f00 */
[----:B--2---:R-:W-:Y:S01]  /*bd60*/  HMMA.16816.F32 R76, R12, R16, R92 ;  /* 0x000000100c4c723c */ /* 0x004fe2000000185c */
[----:B-1----:R-:W-:Y:S01]  /*bd70*/  FFMA.FTZ R0, R195, c[0x0][0x23c], -R3 ;  /* 0x00008f00c3007a23 */ /* 0x002fe20000010803 */
[----:B---3--:R-:W-:-:S03]  /*bd80*/  F2FP.PACK_AB R9, R194, R182 ;  /* 0x000000b6c209723e */ /* 0x008fc600000000ff */
[----:B------:R1:W-:Y:S02]  /*bd90*/  MUFU.EX2 R195, R0 ;  /* 0x0000000000c37308 */ /* 0x0003e40000000800 */
[----:B-1----:R-:W-:-:S06]  /*bda0*/  FFMA.FTZ R0, R183, c[0x0][0x23c], -R3 ;  /* 0x00008f00b7007a23 */ /* 0x002fcc0000010803 */
[----:B------:R-:W1:Y:S02]  /*bdb0*/  MUFU.EX2 R25, R0 ;  /* 0x0000000000197308 */ /* 0x000e640000000800 */
[----:B-1----:R-:W-:Y:S01]  /*bdc0*/  F2FP.PACK_AB R11, R25, R195 ;  /* 0x000000c3190b723e */ /* 0x002fe200000000ff */
[----:B------:R-:W-:-:S05]  /*bdd0*/  FFMA.FTZ R0, R231, c[0x0][0x23c], -R7 ;  /* 0x00008f00e7007a23 */ /* 0x000fca0000010807 */
[----:B------:R1:W2:Y:S01]  /*bde0*/  MUFU.EX2 R191, R0 ;  /* 0x0000000000bf7308 */ /* 0x0002a20000000800 */
[C---:B------:R-:W-:Y:S07]  /*bdf0*/  HMMA.16816.F32 R80, R8.reuse, R16, R96 ;  /* 0x000000100850723c */ /* 0x040fee0000001860 */
[----:B------:R-:W-:Y:S01]  /*be00*/  MOV R99, R66 ;  /* 0x0000004200637202 */ /* 0x000fe20000000f00 */
[----:B------:R-:W-:Y:S01]  /*be10*/  IMAD.MOV.U32 R98, RZ, RZ, R67 ;  /* 0x000000ffff627224 */ /* 0x000fe200078e0043 */
[----:B------:R-:W-:Y:S01]  /*be20*/  MOV R97, R40 ;  /* 0x0000002800617202 */ /* 0x000fe20000000f00 */
[----:B------:R-:W-:Y:S01]  /*be30*/  IMAD.MOV.U32 R96, RZ, RZ, R41 ;  /* 0x000000ffff607224 */ /* 0x000fe200078e0029 */
[----:B------:R-:W-:Y:S01]  /*be40*/  HMMA.16816.F32 R64, R8, R18, R60 ;  /* 0x000000120840723c */ /* 0x000fe2000000183c */
[----:B-1----:R-:W-:Y:S01]  /*be50*/  FFMA.FTZ R0, R206, c[0x0][0x23c], -R7 ;  /* 0x00008f00ce007a23 */ /* 0x002fe20000010807 */
[----:B--2---:R-:W-:-:S06]  /*be60*/  MOV R206, R191 ;  /* 0x000000bf00ce7202 */ /* 0x004fcc0000000f00 */
[C---:B------:R-:W-:Y:S01]  /*be70*/  HMMA.16816.F32 R40, R12.reuse, R18, R32 ;  /* 0x000000120c28723c */ /* 0x040fe20000001820 */
[----:B------:R-:W1:Y:S07]  /*be80*/  LDSM.16.MT88.4 R16, [R216+0x9000] ;  /* 0x00900000d810783b */ /* 0x000e6e0000004200 */
[C---:B-1----:R-:W-:Y:S07]  /*be90*/  HMMA.16816.F32 R60, R12.reuse, R16, R108 ;  /* 0x000000100c3c723c */ /* 0x042fee000000186c */
[----:B------:R-:W-:Y:S01]  /*bea0*/  MOV R111, R56 ;  /* 0x00000038006f7202 */ /* 0x000fe20000000f00 */
[----:B------:R-:W-:Y:S01]  /*beb0*/  IMAD.MOV.U32 R110, RZ, RZ, R57 ;  /* 0x000000ffff6e7224 */ /* 0x000fe200078e0039 */
[----:B------:R-:W-:Y:S01]  /*bec0*/  MOV R109, R58 ;  /* 0x0000003a006d7202 */ /* 0x000fe20000000f00 */
[----:B------:R-:W-:Y:S01]  /*bed0*/  IMAD.MOV.U32 R108, RZ, RZ, R59 ;  /* 0x000000ffff6c7224 */ /* 0x000fe200078e003b */
[----:B------:R-:W-:Y:S08]  /*bee0*/  HMMA.16816.F32 R48, R12, R18, R48 ;  /* 0x000000120c30723c */ /* 0x000ff00000001830 */
[C---:B------:R-:W-:Y:S07]  /*bef0*/  HMMA.16816.F32 R56, R8.reuse, R16, R104 ;  /* 0x000000100838723c */ /* 0x040fee0000001868 */
[----:B------:R-:W-:Y:S01]  /*bf00*/  MOV R107, R54 ;  /* 0x00000036006b7202 */ /* 0x000fe20000000f00 */
[----:B------:R-:W-:Y:S01]  /*bf10*/  IMAD.MOV.U32 R104, RZ, RZ, R25 ;  /* 0x000000ffff687224 */ /* 0x000fe200078e0019 */
[----:B------:R-:W-:Y:S01]  /*bf20*/  MOV R106, R53 ;  /* 0x00000035006a7202 */ /* 0x000fe20000000f00 */
[----:B------:R-:W-:Y:S01]  /*bf30*/  IMAD.MOV.U32 R105, RZ, RZ, R24 ;  /* 0x000000ffff697224 */ /* 0x000fe200078e0018 */
[----:B------:R-:W-:Y:S01]  /*bf40*/  HMMA.16816.F32 R52, R8, R18, R84 ;  /* 0x000000120834723c */ /* 0x000fe20000001854 */
[----:B------:R-:W1:Y:S01]  /*bf50*/  LDSM.16.MT88.4 R16, [R214+0x9000] ;  /* 0x00900000d610783b */ /* 0x000e620000004200 */
[----:B------:R2:W3:Y:S05]  /*bf60*/  MUFU.EX2 R84, R0 ;  /* 0x0000000000547308 */ /* 0x0004ea0000000800 */
[----:B------:R-:W-:Y:S01]  /*bf70*/  IMAD.MOV.U32 R87, RZ, RZ, R37 ;  /* 0x000000ffff577224 */ /* 0x000fe200078e0025 */
[----:B------:R-:W-:-:S02]  /*bf80*/  MOV R86, R104 ;  /* 0x0000006800567202 */ /* 0x000fc40000000f00 */
        /* <DEDUP_REMOVED lines=9> */
[----:B--2---:R-:W-:Y:S01]  /*c020*/  FFMA.FTZ R0, R192, c[0x0][0x23c], -R7 ;  /* 0x00008f00c0007a23 */ /* 0x004fe20000010807 */
[----:B------:R-:W-:Y:S01]  /*c030*/  MOV R98, R207 ;  /* 0x000000cf00627202 */ /* 0x000fe20000000f00 */
[----:B------:R-:W-:-:S02]  /*c040*/  IMAD.MOV.U32 R109, RZ, RZ, R111 ;  /* 0x000000ffff6d7224 */ /* 0x000fc400078e006f */
[----:B------:R2:W-:Y:S01]  /*c050*/  MUFU.EX2 R183, R0 ;  /* 0x0000000000b77308 */ /* 0x0005e20000000800 */
[----:B------:R-:W-:Y:S02]  /*c060*/  IMAD.MOV.U32 R111, RZ, RZ, R97 ;  /* 0x000000ffff6f7224 */ /* 0x000fe400078e0061 */
[----:B------:R-:W-:Y:S02]  /*c070*/  IMAD.MOV.U32 R97, RZ, RZ, R99 ;  /* 0x000000ffff617224 */ /* 0x000fe400078e0063 */
[----:B------:R-:W-:Y:S02]  /*c080*/  IMAD.MOV.U32 R99, RZ, RZ, R196 ;  /* 0x000000ffff637224 */ /* 0x000fe400078e00c4 */
[----:B--2---:R-:W-:Y:S01]  /*c090*/  FFMA.FTZ R0, R169, c[0x0][0x23c], -R7 ;  /* 0x00008f00a9007a23 */ /* 0x004fe20000010807 */
[----:B-1----:R-:W-:Y:S01]  /*c0a0*/  HMMA.16816.F32 R36, R12, R16, R116 ;  /* 0x000000100c24723c */ /* 0x002fe20000001874 */
[----:B------:R-:W-:Y:S01]  /*c0b0*/  IMAD.MOV.U32 R169, RZ, RZ, R85 ;  /* 0x000000ffffa97224 */ /* 0x000fe200078e0055 */
[----:B------:R-:W-:-:S02]  /*c0c0*/  MOV R85, R87 ;  /* 0x0000005700557202 */ /* 0x000fc40000000f00 */
[----:B------:R-:W-:-:S04]  /*c0d0*/  MOV R87, R105 ;  /* 0x0000006900577202 */ /* 0x000fc80000000f00 */
[C---:B------:R-:W-:Y:S08]  /*c0e0*/  HMMA.16816.F32 R32, R8.reuse, R16, R112 ;  /* 0x000000100820723c */ /* 0x040ff00000001870 */
[-C--:B------:R-:W-:Y:S08]  /*c0f0*/  HMMA.16816.F32 R28, R8, R18.reuse, R88 ;  /* 0x00000012081c723c */ /* 0x080ff00000001858 */
[----:B------:R-:W-:Y:S01]  /*c100*/  HMMA.16816.F32 R44, R12, R18, R44 ;  /* 0x000000120c2c723c */ /* 0x000fe2000000182c */
[----:B------:R-:W1:Y:S07]  /*c110*/  LDSM.16.MT88.4 R16, [R215+0x9000] ;  /* 0x00900000d710783b */ /* 0x000e6e0000004200 */
[C---:B-1----:R-:W-:Y:S01]  /*c120*/  HMMA.16816.F32 R92, R8.reuse, R16, R120 ;  /* 0x00000010085c723c */ /* 0x042fe20000001878 */
[----:B------:R1:W2:Y:S06]  /*c130*/  MUFU.EX2 R123, R0 ;  /* 0x00000000007b7308 */ /* 0x0002ac0000000800 */
[----:B------:R-:W-:Y:S01]  /*c140*/  IMAD.MOV.U32 R122, RZ, RZ, R106 ;  /* 0x000000ffff7a7224 */ /* 0x000fe200078e006a */
[----:B------:R-:W-:Y:S01]  /*c150*/  HMMA.16816.F32 R88, R8, R18, R100 ;  /* 0x000000120858723c */ /* 0x000fe20000001864 */
[----:B------:R-:W-:Y:S01]  /*c160*/  IMAD.MOV.U32 R120, RZ, RZ, R98 ;  /* 0x000000ffff787224 */ /* 0x000fe200078e0062 */
[----:B------:R-:W-:-:S05]  /*c170*/  MOV R121, R99 ;  /* 0x0000006300797202 */ /* 0x000fca0000000f00 */
[----:B------:R-:W-:Y:S01]  /*c180*/  MOV R101, R107 ;  /* 0x0000006b00657202 */ /* 0x000fe20000000f00 */
[C---:B------:R-:W-:Y:S01]  /*c190*/  HMMA.16816.F32 R24, R12.reuse, R16, R124 ;  /* 0x000000100c18723c */ /* 0x040fe2000000187c */
[----:B-1----:R-:W-:Y:S01]  /*c1a0*/  FFMA.FTZ R0, R211, c[0x0][0x23c], -R6 ;  /* 0x00008f00d3007a23 */ /* 0x002fe20000010806 */
[----:B---3--:R-:W-:Y:S01]  /*c1b0*/  MOV R211, R84 ;  /* 0x0000005400d37202 */ /* 0x008fe20000000f00 */
[----:B------:R-:W-:Y:S01]  /*c1c0*/  IMAD.MOV.U32 R102, RZ, RZ, R96 ;  /* 0x000000ffff667224 */ /* 0x000fe200078e0060 */
[----:B------:R-:W-:Y:S01]  /*c1d0*/  MOV R103, R97 ;  /* 0x0000006100677202 */ /* 0x000fe20000000f00 */
[----:B------:R1:W-:Y:S02]  /*c1e0*/  MUFU.EX2 R84, R0 ;  /* 0x0000000000547308 */ /* 0x0003e40000000800 */
[----:B------:R-:W-:Y:S01]  /*c1f0*/  IMAD.MOV.U32 R127, RZ, RZ, R108 ;  /* 0x000000ffff7f7224 */ /* 0x000fe200078e006c */
[----:B------:R-:W-:Y:S01]  /*c200*/  HMMA.16816.F32 R20, R12, R18, R20 ;  /* 0x000000120c14723c */ /* 0x000fe20000001814 */
[----:B------:R-:W3:Y:S01]  /*c210*/  LDSM.16.MT88.4 R16, [R213+0x9800] ;  /* 0x00980000d510783b */ /* 0x000ee20000004200 */
[----:B------:R-:W-:Y:S01]  /*c220*/  MOV R126, R109 ;  /* 0x0000006d007e7202 */ /* 0x000fe20000000f00 */
[----:B------:R-:W-:Y:S01]  /*c230*/  IMAD.MOV.U32 R125, RZ, RZ, R110 ;  /* 0x000000ffff7d7224 */ /* 0x000fe200078e006e */
[----:B------:R-:W-:-:S03]  /*c240*/  MOV R124, R111 ;  /* 0x0000006f007c7202 */ /* 0x000fc60000000f00 */
[----:B------:R-:W-:Y:S02]  /*c250*/  F2FP.PACK_AB R12, R211, R206 ;  /* 0x000000ced30c723e */ /* 0x000fe400000000ff */
[----:B--2---:R-:W-:Y:S01]  /*c260*/  F2FP.PACK_AB R14, R123, R183 ;  /* 0x000000b77b0e723e */ /* 0x004fe200000000ff */
[----:B-1----:R-:W-:Y:S01]  /*c270*/  FFMA.FTZ R0, R200, c[0x0][0x23c], -R6 ;  /* 0x00008f00c8007a23 */ /* 0x002fe20000010806 */
[----:B------:R-:W-:-:S03]  /*c280*/  MOV R200, R121 ;  /* 0x0000007900c87202 */ /* 0x000fc60000000f00 */
[----:B------:R1:W-:Y:S02]  /*c290*/  MUFU.EX2 R8, R0 ;  /* 0x0000000000087308 */ /* 0x0003e40000000800 */
[----:B-1----:R-:W-:-:S06]  /*c2a0*/  FFMA.FTZ R0, R184, c[0x0][0x23c], -R6 ;  /* 0x00008f00b8007a23 */ /* 0x002fcc0000010806 */
[----:B------:R1:W-:Y:S02]  /*c2b0*/  MUFU.EX2 R207, R0 ;  /* 0x0000000000cf7308 */ /* 0x0003e40000000800 */
[----:B-1----:R-:W-:Y:S02]  /*c2c0*/  FFMA.FTZ R0, R166, c[0x0][0x23c], -R6 ;  /* 0x00008f00a6007a23 */ /* 0x002fe40000010806 */
[----:B------:R-:W-:-:S04]  /*c2d0*/  FFMA.FTZ R166, R132, c[0x0][0x23c], -R7 ;  /* 0x00008f0084a67a23 */ /* 0x000fc80000010807 */
[----:B------:R1:W2:Y:S02]  /*c2e0*/  MUFU.EX2 R100, R0 ;  /* 0x0000000000647308 */ /* 0x0002a40000000800 */
[----:B-1----:R-:W-:Y:S01]  /*c2f0*/  FFMA.FTZ R0, R210, c[0x0][0x23c], -R5 ;  /* 0x00008f00d2007a23 */ /* 0x002fe20000010805 */
[----:B--2---:R-:W-:-:S05]  /*c300*/  F2FP.PACK_AB R15, R100, R207 ;  /* 0x000000cf640f723e */ /* 0x004fca00000000ff */
[----:B------:R1:W-:Y:S02]  /*c310*/  MUFU.EX2 R196, R0 ;  /* 0x0000000000c47308 */ /* 0x0003e40000000800 */
[----:B-1----:R-:W-:-:S06]  /*c320*/  FFMA.FTZ R0, R199, c[0x0][0x23c], -R5 ;  /* 0x00008f00c7007a23 */ /* 0x002fcc0000010805 */
[----:B------:R1:W2:Y:S02]  /*c330*/  MUFU.EX2 R184, R0 ;  /* 0x0000000000b87308 */ /* 0x0002a40000000800 */
[----:B-1----:R-:W-:Y:S01]  /*c340*/  FFMA.FTZ R0, R185, c[0x0][0x23c], -R5 ;  /* 0x00008f00b9007a23 */ /* 0x002fe20000010805 */
[----:B------:R-:W-:Y:S02]  /*c350*/  MOV R185, R8 ;  /* 0x0000000800b97202 */ /* 0x000fe40000000f00 */
[----:B--2---:R-:W-:-:S03]  /*c360*/  F2FP.PACK_AB R8, R184, R196 ;  /* 0x000000c4b808723e */ /* 0x004fc600000000ff */
[----:B------:R1:W-:Y:S01]  /*c370*/  MUFU.EX2 R231, R0 ;  /* 0x0000000000e77308 */ /* 0x0003e20000000800 */
[----:B------:R-:W-:-:S07]  /*c380*/  F2FP.PACK_AB R13, R185, R84 ;  /* 0x00000054b90d723e */ /* 0x000fce00000000ff */
[----:B---3--:R-:W-:Y:S01]  /*c390*/  HMMA.16816.F32 R116, R12, R16, R76 ;  /* 0x000000100c74723c */ /* 0x008fe2000000184c */
[----:B-1----:R-:W-:Y:S02]  /*c3a0*/  FFMA.FTZ R0, R150, c[0x0][0x23c], -R5 ;  /* 0x00008f0096007a23 */ /* 0x002fe40000010805 */
[----:B------:R-:W-:Y:S02]  /*c3b0*/  FFMA.FTZ R150, R135, c[0x0][0x23c], -R7 ;  /* 0x00008f0087967a23 */ /* 0x000fe40000010807 */
        /* <DEDUP_REMOVED lines=8> */
[----:B--2---:R-:W-:-:S05]  /*c440*/  F2FP.PACK_AB R9, R192, R191 ;  /* 0x000000bfc009723e */ /* 0x004fca00000000ff */
[----:B------:R1:W-:Y:S02]  /*c450*/  MUFU.EX2 R233, R0 ;  /* 0x0000000000e97308 */ /* 0x0003e40000000800 */
[----:B-1----:R-:W-:Y:S02]  /*c460*/  FFMA.FTZ R0, R167, c[0x0][0x23c], -R3 ;  /* 0x00008f00a7007a23 */ /* 0x002fe40000010803 */
[----:B------:R-:W-:-:S04]  /*c470*/  IMAD.MOV.U32 R167, RZ, RZ, R86 ;  /* 0x000000ffffa77224 */ /* 0x000fc800078e0056 */
[----:B------:R-:W1:Y:S01]  /*c480*/  MUFU.EX2 R186, R0 ;  /* 0x0000000000ba7308 */ /* 0x000e620000000800 */
[----:B------:R-:W-:Y:S02]  /*c490*/  IMAD.MOV.U32 R86, RZ, RZ, R104 ;  /* 0x000000ffff567224 */ /* 0x000fe400078e0068 */
[----:B------:R-:W-:Y:S01]  /*c4a0*/  HMMA.16816.F32 R104, R12, R18, R40 ;  /* 0x000000120c68723c */ /* 0x000fe20000001828 */
[----:B-1----:R-:W-:Y:S01]  /*c4b0*/  F2FP.PACK_AB R11, R186, R233 ;  /* 0x000000e9ba0b723e */ /* 0x002fe200000000ff */
[----:B------:R-:W-:-:S06]  /*c4c0*/  FFMA.FTZ R0, R205, c[0x0][0x23c], -R7 ;  /* 0x00008f00cd007a23 */ /* 0x000fcc0000010807 */
[C---:B------:R-:W-:Y:S08]  /*c4d0*/  HMMA.16816.F32 R112, R8.reuse, R16, R80 ;  /* 0x000000100870723c */ /* 0x040ff00000001850 */
[----:B------:R-:W-:Y:S01]  /*c4e0*/  HMMA.16816.F32 R108, R8, R18, R64 ;  /* 0x00000012086c723c */ /* 0x000fe20000001840 */
[----:B------:R-:W1:Y:S07]  /*c4f0*/  LDSM.16.MT88.4 R16, [R216+0x9800] ;  /* 0x00980000d810783b */ /* 0x000e6e0000004200 */
[----:B-1----:R-:W-:Y:S07]  /*c500*/  HMMA.16816.F32 R96, R12, R16, R60 ;  /* 0x000000100c60723c */ /* 0x002fee000000183c */
[----:B------:R-:W-:Y:S01]  /*c510*/  IMAD.MOV.U32 R60, RZ, RZ, R206 ;  /* 0x000000ffff3c7224 */ /* 0x000fe200078e00ce */
[----:B------:R-:W-:Y:S01]  /*c520*/  MOV R61, R84 ;  /* 0x00000054003d7202 */ /* 0x000fe20000000f00 */
[----:B------:R-:W-:Y:S01]  /*c530*/  IMAD.MOV.U32 R62, RZ, RZ, R85 ;  /* 0x000000ffff3e7224 */ /* 0x000fe200078e0055 */
[----:B------:R-:W-:Y:S01]  /*c540*/  MOV R63, R86 ;  /* 0x00000056003f7202 */ /* 0x000fe20000000f00 */
[----:B------:R-:W-:Y:S01]  /*c550*/  IMAD.MOV.U32 R206, RZ, RZ, R87 ;  /* 0x000000ffffce7224 */ /* 0x000fe200078e0057 */
[C---:B------:R-:W-:Y:S08]  /*c560*/  HMMA.16816.F32 R80, R8.reuse, R18, R52 ;  /* 0x000000120850723c */ /* 0x040ff00000001834 */
[----:B------:R-:W-:Y:S07]  /*c570*/  HMMA.16816.F32 R84, R8, R16, R56 ;  /* 0x000000100854723c */ /* 0x000fee0000001838 */
[----:B------:R-:W-:Y:S01]  /*c580*/  IMAD.MOV.U32 R58, RZ, RZ, R120 ;  /* 0x000000ffff3a7224 */ /* 0x000fe200078e0078 */
[----:B------:R-:W-:Y:S01]  /*c590*/  HMMA.16816.F32 R76, R12, R18, R48 ;  /* 0x000000120c4c723c */ /* 0x000fe20000001830 */
[----:B------:R-:W1:Y:S01]  /*c5a0*/  LDSM.16.MT88.4 R16, [R214+0x9800] ;  /* 0x00980000d610783b */ /* 0x000e620000004200 */
[----:B------:R-:W-:Y:S01]  /*c5b0*/  IMAD.MOV.U32 R56, RZ, RZ, R122 ;  /* 0x000000ffff387224 */ /* 0x000fe200078e007a */
[----:B------:R-:W-:-:S02]  /*c5c0*/  MOV R57, R101 ;  /* 0x0000006500397202 */ /* 0x000fc40000000f00 */
[----:B------:R-:W-:Y:S02]  /*c5d0*/  MOV R59, R103 ;  /* 0x00000067003b7202 */ /* 0x000fe40000000f00 */
[----:B------:R-:W-:Y:S01]  /*c5e0*/  MOV R51, R123 ;  /* 0x0000007b00337202 */ /* 0x000fe20000000f00 */
[----:B------:R-:W-:Y:S01]  /*c5f0*/  IMAD.MOV.U32 R49, RZ, RZ, R100 ;  /* 0x000000ffff317224 */ /* 0x000fe200078e0064 */
[----:B------:R-:W-:Y:S02]  /*c600*/  MOV R50, R208 ;  /* 0x000000d000327202 */ /* 0x000fe40000000f00 */
[----:B------:R-:W-:Y:S02]  /*c610*/  MOV R208, R252 ;  /* 0x000000fc00d07202 */ /* 0x000fe40000000f00 */
[----:B------:R-:W-:Y:S01]  /*c620*/  MOV R48, R251 ;  /* 0x000000fb00307202 */ /* 0x000fe20000000f00 */
[-C--:B-1----:R-:W-:Y:S08]  /*c630*/  HMMA.16816.F32 R120, R12, R16.reuse, R36 ;  /* 0x000000100c78723c */ /* 0x082ff00000001824 */
[C---:B------:R-:W-:Y:S08]  /*c640*/  HMMA.16816.F32 R40, R8.reuse, R16, R32 ;  /* 0x000000100828723c */ /* 0x040ff00000001820 */
[-C--:B------:R-:W-:Y:S08]  /*c650*/  HMMA.16816.F32 R36, R8, R18.reuse, R28 ;  /* 0x000000120824723c */ /* 0x080ff0000000181c */
[----:B------:R-:W-:Y:S01]  /*c660*/  HMMA.16816.F32 R100, R12, R18, R44 ;  /* 0x000000120c64723c */ /* 0x000fe2000000182c */
[----:B------:R-:W1:Y:S01]  /*c670*/  LDSM.16.MT88.4 R16, [R215+0x9800] ;  /* 0x00980000d710783b */ /* 0x000e620000004200 */
[----:B------:R2:W3:Y:S05]  /*c680*/  MUFU.EX2 R44, R0 ;  /* 0x00000000002c7308 */ /* 0x0004ea0000000800 */
[----:B------:R-:W-:Y:S01]  /*c690*/  MOV R45, R51 ;  /* 0x00000033002d7202 */ /* 0x000fe20000000f00 */
[----:B------:R-:W-:Y:S01]  /*c6a0*/  IMAD.MOV.U32 R51, RZ, RZ, R250 ;  /* 0x000000ffff337224 */ /* 0x000fe200078e00fa */
[----:B------:R-:W-:-:S02]  /*c6b0*/  MOV R46, R56 ;  /* 0x00000038002e7202 */ /* 0x000fc40000000f00 */
[----:B------:R-:W-:Y:S01]  /*c6c0*/  MOV R56, R169 ;  /* 0x000000a900387202 */ /* 0x000fe20000000f00 */
[--C-:B------:R-:W-:Y:S02]  /*c6d0*/  FFMA.FTZ R169, R68, c[0x0][0x23c], -R7.reuse ;  /* 0x00008f0044a97a23 */ /* 0x100fe40000010807 */
[--C-:B------:R-:W-:Y:S02]  /*c6e0*/  FFMA.FTZ R68, R153, c[0x0][0x23c], -R6.reuse ;  /* 0x00008f0099447a23 */ /* 0x100fe40000010806 */
[----:B------:R-:W-:Y:S02]  /*c6f0*/  FFMA.FTZ R153, R140, c[0x0][0x23c], -R6 ;  /* 0x00008f008c997a23 */ /* 0x000fe40000010806 */
[----:B--2---:R-:W-:Y:S02]  /*c700*/  FFMA.FTZ R0, R197, c[0x0][0x23c], -R7 ;  /* 0x00008f00c5007a23 */ /* 0x004fe40000010807 */
[--C-:B------:R-:W-:Y:S02]  /*c710*/  FFMA.FTZ R140, R155, c[0x0][0x23c], -R5.reuse ;  /* 0x00008f009b8c7a23 */ /* 0x100fe40000010805 */
[----:B------:R2:W-:Y:S01]  /*c720*/  MUFU.EX2 R47, R0 ;  /* 0x00000000002f7308 */ /* 0x0005e20000000800 */
[----:B------:R-:W-:-:S02]  /*c730*/  FFMA.FTZ R155, R133, c[0x0][0x23c], -R5 ;  /* 0x00008f00859b7a23 */ /* 0x000fc40000010805 */
[----:B--2---:R-:W-:Y:S01]  /*c740*/  FFMA.FTZ R0, R181, c[0x0][0x23c], -R7 ;  /* 0x00008f00b5007a23 */ /* 0x004fe20000010807 */
[----:B---3--:R-:W-:Y:S01]  /*c750*/  MOV R181, R44 ;  /* 0x0000002c00b57202 */ /* 0x008fe20000000f00 */
[-C--:B-1----:R-:W-:Y:S03]  /*c760*/  HMMA.16816.F32 R64, R12, R16.reuse, R24 ;  /* 0x000000100c40723c */ /* 0x082fe60000001818 */
[----:B------:R1:W-:Y:S04]  /*c770*/  MUFU.EX2 R199, R0 ;  /* 0x0000000000c77308 */ /* 0x0003e80000000800 */
[----:B------:R-:W-:Y:S01]  /*c780*/  IMAD.MOV.U32 R26, RZ, RZ, R45 ;  /* 0x000000ffff1a7224 */ /* 0x000fe200078e002d */
[----:B------:R-:W-:Y:S01]  /*c790*/  HMMA.16816.F32 R32, R8, R16, R92 ;  /* 0x000000100820723c */ /* 0x000fe2000000185c */
[----:B------:R-:W-:Y:S01]  /*c7a0*/  MOV R45, R248 ;  /* 0x000000f8002d7202 */ /* 0x000fe20000000f00 */
[----:B------:R-:W-:-:S02]  /*c7b0*/  FFMA.FTZ R25, R179, c[0x0][0x23c], -R5 ;  /* 0x00008f00b3197a23 */ /* 0x000fc40000010805 */
[----:B------:R-:W-:Y:S02]  /*c7c0*/  FFMA.FTZ R24, R177, c[0x0][0x23c], -R5 ;  /* 0x00008f00b1187a23 */ /* 0x000fe40000010805 */
[----:B------:R-:W-:Y:S01]  /*c7d0*/  IMAD.MOV.U32 R177, RZ, RZ, R210 ;  /* 0x000000ffffb17224 */ /* 0x000fe200078e00d2 */
[----:B------:R-:W-:Y:S01]  /*c7e0*/  MOV R17, R247 ;  /* 0x000000f700117202 */ /* 0x000fe20000000f00 */
[-C--:B------:R-:W-:Y:S01]  /*c7f0*/  HMMA.16816.F32 R52, R12, R18.reuse, R20 ;  /* 0x000000120c34723c */ /* 0x080fe20000001814 */
[----:B-1----:R-:W-:Y:S01]  /*c800*/  FFMA.FTZ R0, R168, c[0x0][0x23c], -R7 ;  /* 0x00008f00a8007a23 */ /* 0x002fe20000010807 */
[----:B------:R-:W1:Y:S01]  /*c810*/  LDSM.16.MT88.4 R12, [R213+0xa000] ;  /* 0x00a00000d50c783b */ /* 0x000e620000004200 */
[----:B------:R-:W-:Y:S01]  /*c820*/  MOV R93, R233 ;  /* 0x000000e9005d7202 */ /* 0x000fe20000000f00 */
[----:B------:R-:W-:Y:S01]  /*c830*/  IMAD.MOV.U32 R92, RZ, RZ, R231 ;  /* 0x000000ffff5c7224 */ /* 0x000fe200078e00e7 */
[----:B------:R2:W-:Y:S01]  /*c840*/  MUFU.EX2 R27, R0 ;  /* 0x00000000001b7308 */ /* 0x0005e20000000800 */
[----:B------:R-:W-:Y:S01]  /*c850*/  MOV R16, R2 ;  /* 0x0000000200107202 */ /* 0x000fe20000000f00 */
[----:B------:R-:W-:Y:S01]  /*c860*/  FFMA.FTZ R2, R193, c[0x0][0x23c], -R3 ;  /* 0x00008f00c1027a23 */ /* 0x000fe20000010803 */
[----:B------:R-:W-:Y:S01]  /*c870*/  MOV R95, R46 ;  /* 0x0000002e005f7202 */ /* 0x000fe20000000f00 */
[----:B------:R-:W-:Y:S01]  /*c880*/  FFMA.FTZ R168, R69, c[0x0][0x23c], -R7 ;  /* 0x00008f0045a87a23 */ /* 0x000fe20000010807 */
[----:B------:R-:W-:Y:S01]  /*c890*/  MOV R46, R173 ;  /* 0x000000ad002e7202 */ /* 0x000fe20000000f00 */
[--C-:B------:R-:W-:Y:S01]  /*c8a0*/  FFMA.FTZ R69, R154, c[0x0][0x23c], -R6.reuse ;  /* 0x00008f009a457a23 */ /* 0x100fe20000010806 */
[----:B------:R-:W-:Y:S01]  /*c8b0*/  HMMA.16816.F32 R28, R8, R18, R88 ;  /* 0x00000012081c723c */ /* 0x000fe20000001858 */
[----:B------:R-:W-:-:S02]  /*c8c0*/  FFMA.FTZ R154, R139, c[0x0][0x23c], -R6 ;  /* 0x00008f008b9a7a23 */ /* 0x000fc40000010806 */
[----:B------:R-:W-:Y:S02]  /*c8d0*/  FFMA.FTZ R139, R143, c[0x0][0x23c], -R5 ;  /* 0x00008f008f8b7a23 */ /* 0x000fe40000010805 */
[----:B------:R-:W-:Y:S02]  /*c8e0*/  FFMA.FTZ R143, R162, c[0x0][0x23c], -R3 ;  /* 0x00008f00a28f7a23 */ /* 0x000fe40000010803 */
[--C-:B------:R-:W-:Y:S02]  /*c8f0*/  FFMA.FTZ R23, R175, c[0x0][0x23c], -R5.reuse ;  /* 0x00008f00af177a23 */ /* 0x100fe40000010805 */
[--C-:B--2---:R-:W-:Y:S01]  /*c900*/  FFMA.FTZ R0, R203, c[0x0][0x23c], -R6.reuse ;  /* 0x00008f00cb007a23 */ /* 0x104fe20000010806 */
[----:B------:R-:W-:Y:S01]  /*c910*/  MOV R203, R45 ;  /* 0x0000002d00cb7202 */ /* 0x000fe20000000f00 */
[----:B------:R-:W-:Y:S01]  /*c920*/  FFMA.FTZ R173, R129, c[0x0][0x23c], -R6 ;  /* 0x00008f0081ad7a23 */ /* 0x000fe20000010806 */
[----:B------:R-:W-:Y:S01]  /*c930*/  MUFU.EX2 R210, R23 ;  /* 0x0000001700d27308 */ /* 0x000fe20000000800 */
[----:B------:R-:W-:-:S02]  /*c940*/  FFMA.FTZ R22, R163, c[0x0][0x23c], -R5 ;  /* 0x00008f00a3167a23 */ /* 0x000fc40000010805 */
[--C-:B------:R-:W-:Y:S02]  /*c950*/  FFMA.FTZ R20, R178, c[0x0][0x23c], -R3.reuse ;  /* 0x00008f00b2147a23 */ /* 0x100fe40000010803 */
[----:B------:R-:W-:Y:S02]  /*c960*/  IMAD.MOV.U32 R178, RZ, RZ, R92 ;  /* 0x000000ffffb27224 */ /* 0x000fe400078e005c */
[----:B------:R-:W-:Y:S01]  /*c970*/  IMAD.MOV.U32 R45, RZ, RZ, R56 ;  /* 0x000000ffff2d7224 */ /* 0x000fe200078e0038 */
[----:B------:R2:W-:Y:S01]  /*c980*/  MUFU.EX2 R252, R0 ;  /* 0x0000000000fc7308 */ /* 0x0005e20000000800 */
[----:B------:R-:W-:-:S07]  /*c990*/  FFMA.FTZ R21, R180, c[0x0][0x23c], -R3 ;  /* 0x00008f00b4157a23 */ /* 0x000fce0000010803 */
[----:B------:R-:W-:Y:S01]  /*c9a0*/  MUFU.EX2 R205, R20 ;  /* 0x0000001400cd7308 */ /* 0x000fe20000000800 */
[----:B--2---:R-:W-:-:S07]  /*c9b0*/  FFMA.FTZ R0, R189, c[0x0][0x23c], -R6 ;  /* 0x00008f00bd007a23 */ /* 0x004fce0000010806 */
[----:B------:R2:W3:Y:S02]  /*c9c0*/  MUFU.EX2 R189, R0 ;  /* 0x0000000000bd7308 */ /* 0x0004e40000000800 */
[--C-:B--2---:R-:W-:Y:S01]  /*c9d0*/  FFMA.FTZ R0, R174, c[0x0][0x23c], -R6.reuse ;  /* 0x00008f00ae007a23 */ /* 0x104fe20000010806 */
[----:B---3--:R-:W-:Y:S01]  /*c9e0*/  F2FP.PACK_AB R9, R189, R252 ;  /* 0x000000fcbd09723e */ /* 0x008fe200000000ff */
[----:B------:R-:W-:-:S04]  /*c9f0*/  FFMA.FTZ R174, R128, c[0x0][0x23c], -R6 ;  /* 0x00008f0080ae7a23 */ /* 0x000fc80000010806 */
[----:B------:R2:W-:Y:S02]  /*ca00*/  MUFU.EX2 R197, R0 ;  /* 0x0000000000c57308 */ /* 0x0005e40000000800 */
[----:B--2---:R-:W-:Y:S02]  /*ca10*/  FFMA.FTZ R0, R149, c[0x0][0x23c], -R6 ;  /* 0x00008f0095007a23 */ /* 0x004fe40000010806 */
[----:B------:R-:W-:-:S04]  /*ca20*/  FFMA.FTZ R149, R141, c[0x0][0x23c], -R7 ;  /* 0x00008f008d957a23 */ /* 0x000fc80000010807 */
[----:B------:R2:W3:Y:S01]  /*ca30*/  MUFU.EX2 R94, R0 ;  /* 0x00000000005e7308 */ /* 0x0004e20000000800 */
[--C-:B------:R-:W-:Y:S02]  /*ca40*/  FFMA.FTZ R141, R161, c[0x0][0x23c], -R5.reuse ;  /* 0x00008f00a18d7a23 */ /* 0x100fe40000010805 */
[----:B--2---:R-:W-:Y:S02]  /*ca50*/  FFMA.FTZ R0, R204, c[0x0][0x23c], -R5 ;  /* 0x00008f00cc007a23 */ /* 0x004fe40000010805 */
[----:B---3--:R-:W-:Y:S01]  /*ca60*/  IMAD.MOV.U32 R175, RZ, RZ, R94 ;  /* 0x000000ffffaf7224 */ /* 0x008fe200078e005e */
[----:B------:R-:W-:Y:S02]  /*ca70*/  MOV R94, R26 ;  /* 0x0000001a005e7202 */ /* 0x000fe40000000f00 */
[----:B------:R2:W-:Y:S01]  /*ca80*/  MUFU.EX2 R251, R0 ;  /* 0x0000000000fb7308 */ /* 0x0005e20000000800 */
[----:B------:R-:W-:Y:S01]  /*ca90*/  FFMA.FTZ R26, R171, c[0x0][0x23c], -R3 ;  /* 0x00008f00ab1a7a23 */ /* 0x000fe20000010803 */
[----:B------:R-:W-:-:S02]  /*caa0*/  F2FP.PACK_AB R11, R175, R197 ;  /* 0x000000c5af0b723e */ /* 0x000fc400000000ff */
[----:B------:R-:W-:Y:S01]  /*cab0*/  MOV R161, R94 ;  /* 0x0000005e00a17202 */ /* 0x000fe20000000f00 */
[----:B------:R-:W-:Y:S01]  /*cac0*/  IMAD.MOV.U32 R94, RZ, RZ, R49 ;  /* 0x000000ffff5e7224 */ /* 0x000fe200078e0031 */
[----:B------:R-:W-:Y:S02]  /*cad0*/  MOV R49, R62 ;  /* 0x0000003e00317202 */ /* 0x000fe40000000f00 */
[----:B------:R-:W-:Y:S02]  /*cae0*/  MUFU.EX2 R204, R21 ;  /* 0x0000001500cc7308 */ /* 0x000fe40000000800 */
[----:B------:R-:W-:Y:S01]  /*caf0*/  MOV R163, R94 ;  /* 0x0000005e00a37202 */ /* 0x000fe20000000f00 */
[----:B------:R-:W-:Y:S02]  /*cb00*/  IMAD.MOV.U32 R171, RZ, RZ, R49 ;  /* 0x000000ffffab7224 */ /* 0x000fe400078e0031 */
[----:B--2---:R-:W-:Y:S02]  /*cb10*/  FFMA.FTZ R0, R190, c[0x0][0x23c], -R5 ;  /* 0x00008f00be007a23 */ /* 0x004fe40000010805 */
[----:B------:R-:W-:-:S02]  /*cb20*/  IMAD.MOV.U32 R190, RZ, RZ, R47 ;  /* 0x000000ffffbe7224 */ /* 0x000fc400078e002f */
[----:B------:R-:W-:Y:S01]  /*cb30*/  IMAD.MOV.U32 R47, RZ, RZ, R57 ;  /* 0x000000ffff2f7224 */ /* 0x000fe200078e0039 */
[----:B------:R2:W3:Y:S01]  /*cb40*/  MUFU.EX2 R250, R0 ;  /* 0x0000000000fa7308 */ /* 0x0004e20000000800 */
[----:B------:R-:W-:Y:S01]  /*cb50*/  MOV R57, R167 ;  /* 0x000000a700397202 */ /* 0x000fe20000000f00 */
[----:B------:R-:W-:Y:S01]  /*cb60*/  FFMA.FTZ R167, R74, c[0x0][0x23c], -R7 ;  /* 0x00008f004aa77a23 */ /* 0x000fe20000010807 */
[----:B------:R-:W-:Y:S01]  /*cb70*/  F2FP.PACK_AB R8, R190, R181 ;  /* 0x000000b5be08723e */ /* 0x000fe200000000ff */
[--C-:B------:R-:W-:Y:S01]  /*cb80*/  FFMA.FTZ R74, R170, c[0x0][0x23c], -R6.reuse ;  /* 0x00008f00aa4a7a23 */ /* 0x100fe20000010806 */
[----:B------:R-:W-:Y:S01]  /*cb90*/  MOV R44, R47 ;  /* 0x0000002f002c7202 */ /* 0x000fe20000000f00 */
[----:B------:R-:W-:Y:S02]  /*cba0*/  IMAD.MOV.U32 R47, RZ, RZ, R249 ;  /* 0x000000ffff2f7224 */ /* 0x000fe400078e00f9 */
[----:B------:R-:W-:Y:S01]  /*cbb0*/  FFMA.FTZ R170, R131, c[0x0][0x23c], -R6 ;  /* 0x00008f0083aa7a23 */ /* 0x000fe20000010806 */
[----:B------:R-:W-:-:S02]  /*cbc0*/  MOV R162, R44 ;  /* 0x0000002c00a27202 */ /* 0x000fc40000000f00 */
[----:B------:R-:W-:Y:S01]  /*cbd0*/  MOV R44, R51 ;  /* 0x00000033002c7202 */ /* 0x000fe20000000f00 */
[----:B------:R-:W-:Y:S01]  /*cbe0*/  IMAD.MOV.U32 R51, RZ, RZ, R211 ;  /* 0x000000ffff337224 */ /* 0x000fe200078e00d3 */
[----:B------:R-:W-:Y:S02]  /*cbf0*/  MOV R211, R4 ;  /* 0x0000000400d37202 */ /* 0x000fe40000000f00 */
[----:B------:R-:W-:Y:S01]  /*cc00*/  MOV R92, R47 ;  /* 0x0000002f005c7202 */ /* 0x000fe20000000f00 */
[----:B--2---:R-:W-:Y:S01]  /*cc10*/  FFMA.FTZ R0, R188, c[0x0][0x23c], -R5 ;  /* 0x00008f00bc007a23 */ /* 0x004fe20000010805 */
[----:B------:R-:W-:Y:S01]  /*cc20*/  MOV R188, R27 ;  /* 0x0000001b00bc7202 */ /* 0x000fe20000000f00 */
[--C-:B------:R-:W-:Y:S01]  /*cc30*/  FFMA.FTZ R27, R152, c[0x0][0x23c], -R6.reuse ;  /* 0x00008f00981b7a23 */ /* 0x100fe20000010806 */
[----:B---3--:R-:W-:Y:S01]  /*cc40*/  F2FP.PACK_AB R4, R250, R251 ;  /* 0x000000fbfa04723e */ /* 0x008fe200000000ff */
[----:B------:R2:W-:Y:S01]  /*cc50*/  MUFU.EX2 R249, R0 ;  /* 0x0000000000f97308 */ /* 0x0005e20000000800 */
[----:B------:R-:W-:Y:S01]  /*cc60*/  FFMA.FTZ R152, R144, c[0x0][0x23c], -R6 ;  /* 0x00008f0090987a23 */ /* 0x000fe20000010806 */
[----:B------:R-:W-:Y:S01]  /*cc70*/  F2FP.PACK_AB R10, R188, R199 ;  /* 0x000000c7bc0a723e */ /* 0x000fe200000000ff */
[--C-:B------:R-:W-:Y:S01]  /*cc80*/  FFMA.FTZ R144, R159, c[0x0][0x23c], -R3.reuse ;  /* 0x00008f009f907a23 */ /* 0x100fe20000010803 */
[----:B------:R-:W-:Y:S01]  /*cc90*/  MOV R47, R60 ;  /* 0x0000003c002f7202 */ /* 0x000fe20000000f00 */
[----:B------:R-:W-:Y:S01]  /*cca0*/  FFMA.FTZ R159, R134, c[0x0][0x23c], -R3 ;  /* 0x00008f00869f7a23 */ /* 0x000fe20000010803 */
[----:B------:R-:W-:-:S03]  /*ccb0*/  MOV R179, R51 ;  /* 0x0000003300b37202 */ /* 0x000fc60000000f00 */
[C---:B-1----:R-:W-:Y:S01]  /*ccc0*/  HMMA.16816.F32 R132, R8.reuse, R12, R116 ;  /* 0x0000000c0884723c */ /* 0x042fe20000001874 */
[----:B--2---:R-:W-:Y:S02]  /*ccd0*/  FFMA.FTZ R0, R172, c[0x0][0x23c], -R5 ;  /* 0x00008f00ac007a23 */ /* 0x004fe40000010805 */
[----:B------:R-:W-:Y:S02]  /*cce0*/  FFMA.FTZ R172, R130, c[0x0][0x23c], -R6 ;  /* 0x00008f0082ac7a23 */ /* 0x000fe40000010806 */
[----:B------:R1:W2:Y:S03]  /*ccf0*/  MUFU.EX2 R248, R0 ;  /* 0x0000000000f87308 */ /* 0x0002a60000000800 */
[----:B------:R-:W-:Y:S01]  /*cd00*/  HMMA.16816.F32 R128, R8, R14, R104 ;  /* 0x0000000e0880723c */ /* 0x000fe20000001868 */
[----:B-1----:R-:W-:Y:S01]  /*cd10*/  FFMA.FTZ R0, R232, c[0x0][0x23c], -R3 ;  /* 0x00008f00e8007a23 */ /* 0x002fe20000010803 */
[----:B--2---:R-:W-:-:S03]  /*cd20*/  F2FP.PACK_AB R6, R248, R249 ;  /* 0x000000f9f806723e */ /* 0x004fc600000000ff */
[----:B------:R1:W-:Y:S08]  /*cd30*/  MUFU.EX2 R232, R2 ;  /* 0x0000000200e87308 */ /* 0x0003f00000000800 */
[----:B------:R2:W-:Y:S01]  /*cd40*/  MUFU.EX2 R247, R0 ;  /* 0x0000000000f77308 */ /* 0x0005e20000000800 */
[----:B-1----:R-:W-:Y:S02]  /*cd50*/  FFMA.FTZ R2, R176, c[0x0][0x23c], -R3 ;  /* 0x00008f00b0027a23 */ /* 0x002fe40000010803 */
[----:B------:R-:W-:Y:S01]  /*cd60*/  IMAD.MOV.U32 R176, RZ, RZ, R95 ;  /* 0x000000ffffb07224 */ /* 0x000fe200078e005f */
[----:B------:R-:W-:-:S02]  /*cd70*/  MOV R95, R50 ;  /* 0x00000032005f7202 */ /* 0x000fc40000000f00 */
[----:B------:R-:W-:Y:S01]  /*cd80*/  MOV R50, R63 ;  /* 0x0000003f00327202 */ /* 0x000fe20000000f00 */
[----:B--2---:R-:W-:Y:S01]  /*cd90*/  FFMA.FTZ R0, R198, c[0x0][0x23c], -R3 ;  /* 0x00008f00c6007a23 */ /* 0x004fe20000010803 */
[----:B------:R-:W-:Y:S02]  /*cda0*/  MOV R198, R93 ;  /* 0x0000005d00c67202 */ /* 0x000fe40000000f00 */
[----:B------:R-:W-:Y:S01]  /*cdb0*/  MOV R93, R48 ;  /* 0x00000030005d7202 */ /* 0x000fe20000000f00 */
[----:B------:R1:W2:Y:S01]  /*cdc0*/  MUFU.EX2 R233, R0 ;  /* 0x0000000000e97308 */ /* 0x0002a20000000800 */
[----:B------:R-:W-:-:S05]  /*cdd0*/  IMAD.MOV.U32 R48, RZ, RZ, R61 ;  /* 0x000000ffff307224 */ /* 0x000fca00078e003d */
[----:B------:R-:W-:Y:S01]  /*cde0*/  MOV R193, R48 ;  /* 0x0000003000c17202 */ /* 0x000fe20000000f00 */
[----:B-1----:R-:W-:Y:S01]  /*cdf0*/  FFMA.FTZ R0, R187, c[0x0][0x23c], -R3 ;  /* 0x00008f00bb007a23 */ /* 0x002fe20000010803 */
[----:B--2---:R-:W-:Y:S01]  /*ce00*/  F2FP.PACK_AB R5, R233, R247 ;  /* 0x000000f7e905723e */ /* 0x004fe200000000ff */
[----:B------:R-:W-:Y:S01]  /*ce10*/  IMAD.MOV.U32 R3, RZ, RZ, R95 ;  /* 0x000000ffff037224 */ /* 0x000fe200078e005f */
[----:B------:R-:W-:Y:S01]  /*ce20*/  MOV R187, R47 ;  /* 0x0000002f00bb7202 */ /* 0x000fe20000000f00 */
[----:B------:R-:W1:Y:S02]  /*ce30*/  MUFU.EX2 R231, R0 ;  /* 0x0000000000e77308 */ /* 0x000e640000000800 */
[----:B-1----:R-:W-:Y:S01]  /*ce40*/  F2FP.PACK_AB R7, R231, R232 ;  /* 0x000000e8e707723e */ /* 0x002fe200000000ff */
[----:B------:R-:W-:Y:S02]  /*ce50*/  FADD.FTZ R0, R17, R16 ;  /* 0x0000001011007221 */ /* 0x000fe40000010000 */
[----:B------:R-:W-:Y:S01]  /*ce60*/  IMAD.MOV.U32 R17, RZ, RZ, R46 ;  /* 0x000000ffff117224 */ /* 0x000fe200078e002e */
[----:B------:R-:W-:-:S03]  /*ce70*/  MOV R46, R57 ;  /* 0x00000039002e7202 */ /* 0x000fc60000000f00 */
[----:B------:R-:W-:Y:S02]  /*ce80*/  HMMA.16816.F32 R60, R4, R12, R112 ;  /* 0x0000000c043c723c */ /* 0x000fe40000001870 */
[----:B------:R-:W-:-:S05]  /*ce90*/  IMAD.MOV.U32 R180, RZ, RZ, R46 ;  /* 0x000000ffffb47224 */ /* 0x000fca00078e002e */
[----:B------:R-:W-:Y:S01]  /*cea0*/  MOV R113, R58 ;  /* 0x0000003a00717202 */ /* 0x000fe20000000f00 */
[----:B------:R-:W-:Y:S01]  /*ceb0*/  IMAD.MOV.U32 R112, RZ, RZ, R59 ;  /* 0x000000ffff707224 */ /* 0x000fe200078e003b */
[----:B------:R-:W-:Y:S01]  /*cec0*/  MOV R115, R44 ;  /* 0x0000002c00737202 */ /* 0x000fe20000000f00 */
[----:B------:R-:W-:Y:S01]  /*ced0*/  HMMA.16816.F32 R56, R4, R14, R108 ;  /* 0x0000000e0438723c */ /* 0x000fe2000000186c */
[----:B------:R-:W1:Y:S01]  /*cee0*/  LDSM.16.MT88.4 R12, [R216+0xa000] ;  /* 0x00a00000d80c783b */ /* 0x000e620000004200 */
[----:B------:R-:W-:-:S05]  /*cef0*/  MOV R114, R45 ;  /* 0x0000002d00727202 */ /* 0x000fca0000000f00 */
[----:B------:R-:W-:Y:S01]  /*cf00*/  MOV R111, R124 ;  /* 0x0000007c006f7202 */ /* 0x000fe20000000f00 */
[----:B------:R-:W-:Y:S01]  /*cf10*/  IMAD.MOV.U32 R109, RZ, RZ, R126 ;  /* 0x000000ffff6d7224 */ /* 0x000fe200078e007e */
[----:B------:R-:W-:Y:S02]  /*cf20*/  MOV R110, R125 ;  /* 0x0000007d006e7202 */ /* 0x000fe40000000f00 */
[----:B------:R-:W-:Y:S02]  /*cf30*/  MOV R108, R127 ;  /* 0x0000007f006c7202 */ /* 0x000fe40000000f00 */
[----:B-1----:R-:W-:Y:S07]  /*cf40*/  HMMA.16816.F32 R124, R8, R12, R96 ;  /* 0x0000000c087c723c */ /* 0x002fee0000001860 */
[----:B------:R-:W-:Y:S01]  /*cf50*/  MOV R99, R17 ;  /* 0x0000001100637202 */ /* 0x000fe20000000f00 */
[----:B------:R-:W-:Y:S01]  /*cf60*/  HMMA.16816.F32 R44, R4, R14, R80 ;  /* 0x0000000e042c723c */ /* 0x000fe20000001850 */
[----:B------:R-:W1:Y:S01]  /*cf70*/  LDSM.16.MT88.4 R16, [R214+0xa000] ;  /* 0x00a00000d610783b */ /* 0x000e620000004200 */
[----:B------:R-:W-:Y:S01]  /*cf80*/  MOV R96, R50 ;  /* 0x0000003200607202 */ /* 0x000fe20000000f00 */
[----:B------:R-:W-:Y:S01]  /*cf90*/  IMAD.MOV.U32 R98, RZ, RZ, R92 ;  /* 0x000000ffff627224 */ /* 0x000fe200078e005c */
[----:B------:R-:W-:-:S04]  /*cfa0*/  MOV R97, R93 ;  /* 0x0000005d00617202 */ /* 0x000fc80000000f00 */
[----:B------:R-:W-:Y:S07]  /*cfb0*/  HMMA.16816.F32 R48, R4, R12, R84 ;  /* 0x0000000c0430723c */ /* 0x000fee0000001854 */
[----:B------:R-:W-:Y:S01]  /*cfc0*/  MOV R85, R211 ;  /* 0x000000d300557202 */ /* 0x000fe20000000f00 */
[----:B------:R-:W-:Y:S01]  /*cfd0*/  HMMA.16816.F32 R116, R8, R14, R76 ;  /* 0x0000000e0874723c */ /* 0x000fe2000000184c */
[----:B------:R-:W2:Y:S01]  /*cfe0*/  LDSM.16.MT88.4 R12, [R215+0xa000] ;  /* 0x00a00000d70c783b */ /* 0x000ea20000004200 */
[----:B------:R3:W4:Y:S01]  /*cff0*/  MUFU.EX2 R211, R22 ;  /* 0x0000001600d37308 */ /* 0x0007220000000800 */
[----:B------:R-:W-:Y:S01]  /*d000*/  MOV R86, R206 ;  /* 0x000000ce00567202 */ /* 0x000fe20000000f00 */
[----:B------:R-:W-:-:S02]  /*d010*/  IMAD.MOV.U32 R87, RZ, RZ, R208 ;  /* 0x000000ffff577224 */ /* 0x000fc400078e00d0 */
[----:B------:R-:W-:Y:S02]  /*d020*/  FADD.FTZ R3, R3, R85 ;  /* 0x0000005503037221 */ /* 0x000fe40000010000 */
[----:B------:R-:W-:Y:S01]  /*d030*/  FADD.FTZ R0, R86, R0 ;  /* 0x0000000056007221 */ /* 0x000fe20000010000 */
[----:B------:R-:W-:Y:S01]  /*d040*/  MOV R85, R87 ;  /* 0x0000005700557202 */ /* 0x000fe20000000f00 */
[----:B---3--:R-:W3:Y:S01]  /*d050*/  LDSM.16.MT88.4 R20, [R213+0xa800] ;  /* 0x00a80000d514783b */ /* 0x008ee20000004200 */
[C---:B-1----:R-:W-:Y:S08]  /*d060*/  HMMA.16816.F32 R40, R4.reuse, R16, R40 ;  /* 0x000000100428723c */ /* 0x042ff00000001828 */
[----:B------:R-:W-:Y:S08]  /*d070*/  HMMA.16816.F32 R36, R4, R18, R36 ;  /* 0x000000120424723c */ /* 0x000ff00000001824 */
[C---:B------:R-:W-:Y:S08]  /*d080*/  HMMA.16816.F32 R104, R8.reuse, R16, R120 ;  /* 0x000000100868723c */ /* 0x040ff00000001878 */
[----:B------:R-:W-:Y:S01]  /*d090*/  HMMA.16816.F32 R100, R8, R18, R100 ;  /* 0x000000120864723c */ /* 0x000fe20000001864 */
[----:B------:R-:W1:Y:S01]  /*d0a0*/  LDSM.16.MT88.4 R16, [R216+0xa800] ;  /* 0x00a80000d810783b */ /* 0x000e620000004200 */
        /* <DEDUP_REMOVED lines=9> */
[C---:B--2---:R-:W-:Y:S01]  /*d140*/  HMMA.16816.F32 R32, R4.reuse, R12, R32 ;  /* 0x0000000c0420723c */ /* 0x044fe20000001820 */
[----:B------:R-:W-:Y:S01]  /*d150*/  MOV R110, R112 ;  /* 0x00000070006e7202 */ /* 0x000fe20000000f00 */
[----:B------:R-:W-:Y:S01]  /*d160*/  IMAD.MOV.U32 R112, RZ, RZ, R162 ;  /* 0x000000ffff707224 */ /* 0x000fe200078e00a2 */
[----:B------:R-:W-:Y:S01]  /*d170*/  MOV R111, R113 ;  /* 0x00000071006f7202 */ /* 0x000fe20000000f00 */
[----:B------:R-:W-:Y:S01]  /*d180*/  IMAD.MOV.U32 R162, RZ, RZ, R207 ;  /* 0x000000ffffa27224 */ /* 0x000fe200078e00cf */
[----:B------:R-:W-:Y:S01]  /*d190*/  MOV R113, R176 ;  /* 0x000000b000717202 */ /* 0x000fe20000000f00 */
[----:B------:R-:W2:Y:S01]  /*d1a0*/  MUFU.EX2 R208, R24 ;  /* 0x0000001800d07308 */ /* 0x000ea20000000800 */
[----:B------:R-:W-:Y:S01]  /*d1b0*/  MOV R176, R209 ;  /* 0x000000d100b07202 */ /* 0x000fe20000000f00 */
[----:B------:R-:W-:Y:S06]  /*d1c0*/  HMMA.16816.F32 R28, R4, R14, R28 ;  /* 0x0000000e041c723c */ /* 0x000fec000000181c */
[----:B------:R1:W-:Y:S01]  /*d1d0*/  MUFU.EX2 R207, R2 ;  /* 0x0000000200cf7308 */ /* 0x0003e20000000800 */
[----:B------:R-:W-:Y:S01]  /*d1e0*/  FADD.FTZ R4, R235, R236 ;  /* 0x000000eceb047221 */ /* 0x000fe20000010000 */
[C---:B------:R-:W-:Y:S06]  /*d1f0*/  HMMA.16816.F32 R92, R8.reuse, R12, R64 ;  /* 0x0000000c085c723c */ /* 0x040fec0000001840 */
[----:B------:R-:W3:Y:S02]  /*d200*/  MUFU.EX2 R209, R26 ;  /* 0x0000001a00d17308 */ /* 0x000ee40000000800 */
[----:B------:R-:W-:Y:S01]  /*d210*/  HMMA.16816.F32 R88, R8, R14, R52 ;  /* 0x0000000e0858723c */ /* 0x000fe20000001834 */
[----:B------:R-:W3:Y:S04]  /*d220*/  LDSM.16.MT88.4 R12, [R214+0xa800] ;  /* 0x00a80000d60c783b */ /* 0x000ee80000004200 */
[----:B------:R-:W3:Y:S01]  /*d230*/  LDSM.16.MT88.4 R8, [R215+0xa800] ;  /* 0x00a80000d708783b */ /* 0x000ee20000004200 */
[----:B------:R-:W-:-:S02]  /*d240*/  FADD.FTZ R5, R230, R234 ;  /* 0x000000eae6057221 */ /* 0x000fc40000010000 */
[----:B-1----:R-:W-:Y:S01]  /*d250*/  FADD.FTZ R2, R85, R3 ;  /* 0x0000000355027221 */ /* 0x002fe20000010000 */
[----:B----4-:R-:W-:Y:S01]  /*d260*/  F2FP.PACK_AB R6, R211, R210 ;  /* 0x000000d2d306723e */ /* 0x010fe200000000ff */
[----:B------:R-:W-:Y:S01]  /*d270*/  FADD.FTZ R3, R229, R4 ;  /* 0x00000004e5037221 */ /* 0x000fe20000010000 */
[----:B--2---:R-:W-:Y:S01]  /*d280*/  F2FP.PACK_AB R4, R208, R206 ;  /* 0x000000ced004723e */ /* 0x004fe200000000ff */
[----:B------:R-:W-:Y:S01]  /*d290*/  FADD.FTZ R24, R228, R5 ;  /* 0x00000005e4187221 */ /* 0x000fe20000010000 */
[----:B------:R-:W-:Y:S01]  /*d2a0*/  F2FP.PACK_AB R5, R205, R204 ;  /* 0x000000cccd05723e */ /* 0x000fe200000000ff */
[----:B------:R-:W-:Y:S01]  /*d2b0*/  FADD.FTZ R0, R86, R0 ;  /* 0x0000000056007221 */ /* 0x000fe20000010000 */
[----:B---3--:R-:W-:Y:S01]  /*d2c0*/  F2FP.PACK_AB R7, R209, R207 ;  /* 0x000000cfd107723e */ /* 0x008fe200000000ff */
[----:B------:R-:W-:Y:S01]  /*d2d0*/  IMAD.MOV.U32 R85, RZ, RZ, R109 ;  /* 0x000000ffff557224 */ /* 0x000fe200078e006d */
[----:B------:R-:W-:Y:S01]  /*d2e0*/  MOV R55, R87 ;  /* 0x0000005700377202 */ /* 0x000fe20000000f00 */
[----:B------:R-:W-:Y:S01]  /*d2f0*/  MUFU.EX2 R122, R138 ;  /* 0x0000008a007a7308 */ /* 0x000fe20000000800 */
[----:B------:R-:W-:Y:S01]  /*d300*/  MOV R86, R110 ;  /* 0x0000006e00567202 */ /* 0x000fe20000000f00 */
[----:B------:R1:W5:Y:S01]  /*d310*/  LDL.LU R236, [R1+0xec] ;  /* 0x0000ec0001ec7983 */ /* 0x0003620000300800 */
[----:B------:R-:W-:-:S02]  /*d320*/  MOV R54, R108 ;  /* 0x0000006c00367202 */ /* 0x000fc40000000f00 */
[----:B------:R-:W-:-:S03]  /*d330*/  MOV R87, R111 ;  /* 0x0000006f00577202 */ /* 0x000fc60000000f00 */
[----:B------:R2:W-:Y:S01]  /*d340*/  MUFU.EX2 R120, R74 ;  /* 0x0000004a00787308 */ /* 0x0005e20000000800 */
[----:B------:R-:W-:Y:S07]  /*d350*/  HMMA.16816.F32 R108, R4, R22, R56 ;  /* 0x00000016046c723c */ /* 0x000fee0000001838 */
[----:B------:R-:W3:Y:S01]  /*d360*/  MUFU.EX2 R121, R69 ;  /* 0x0000004500797308 */ /* 0x000ee20000000800 */
[----:B------:R-:W-:Y:S01]  /*d370*/  MOV R56, R96 ;  /* 0x0000006000387202 */ /* 0x000fe20000000f00 */
[----:B------:R-:W-:Y:S01]  /*d380*/  IMAD.MOV.U32 R58, RZ, RZ, R98 ;  /* 0x000000ffff3a7224 */ /* 0x000fe200078e0062 */
[----:B------:R-:W-:-:S05]  /*d390*/  MOV R57, R97 ;  /* 0x0000006100397202 */ /* 0x000fca0000000f00 */
[----:B------:R-:W-:Y:S01]  /*d3a0*/  MUFU.EX2 R123, R68 ;  /* 0x00000044007b7308 */ /* 0x000fe20000000800 */
[----:B------:R-:W-:Y:S01]  /*d3b0*/  MOV R59, R99 ;  /* 0x00000063003b7202 */ /* 0x000fe20000000f00 */
[----:B------:R-:W-:Y:S01]  /*d3c0*/  IMAD.MOV.U32 R53, RZ, RZ, R112 ;  /* 0x000000ffff357224 */ /* 0x000fe200078e0070 */
[----:B------:R-:W-:Y:S01]  /*d3d0*/  HMMA.16816.F32 R96, R4, R16, R48 ;  /* 0x000000100460723c */ /* 0x000fe20000001830 */
[----:B------:R-:W-:Y:S01]  /*d3e0*/  MOV R52, R113 ;  /* 0x0000007100347202 */ /* 0x000fe20000000f00 */
[----:B------:R-:W-:Y:S01]  /*d3f0*/  IMAD.MOV.U32 R26, RZ, RZ, R115 ;  /* 0x000000ffff1a7224 */ /* 0x000fe200078e0073 */
[----:B------:R-:W-:Y:S01]  /*d400*/  MOV R25, R114 ;  /* 0x0000007200197202 */ /* 0x000fe20000000f00 */
[----:B------:R1:W5:Y:S03]  /*d410*/  LDL.LU R235, [R1+0xe8] ;  /* 0x0000e80001eb7983 */ /* 0x0003660000300800 */
[----:B------:R-:W-:Y:S01]  /*d420*/  MOV R48, R85 ;  /* 0x0000005500307202 */ /* 0x000fe20000000f00 */
[----:B------:R-:W-:Y:S01]  /*d430*/  IMAD.MOV.U32 R49, RZ, RZ, R86 ;  /* 0x000000ffff317224 */ /* 0x000fe200078e0056 */
[----:B------:R-:W-:-:S02]  /*d440*/  MOV R50, R87 ;  /* 0x0000005700327202 */ /* 0x000fc40000000f00 */
[----:B------:R-:W-:Y:S01]  /*d450*/  MOV R51, R203 ;  /* 0x000000cb00337202 */ /* 0x000fe20000000f00 */
[C---:B------:R-:W-:Y:S01]  /*d460*/  HMMA.16816.F32 R84, R4.reuse, R18, R44 ;  /* 0x000000120454723c */ /* 0x040fe2000000182c */
[----:B------:R4:W-:Y:S07]  /*d470*/  MUFU.EX2 R203, R75 ;  /* 0x0000004b00cb7308 */ /* 0x0009ee0000000800 */
[----:B------:R-:W-:Y:S01]  /*d480*/  HMMA.16816.F32 R80, R4, R12, R40 ;  /* 0x0000000c0450723c */ /* 0x000fe20000001828 */
[----:B------:R-:W-:Y:S01]  /*d490*/  IMAD.MOV.U32 R45, RZ, RZ, R201 ;  /* 0x000000ffff2d7224 */ /* 0x000fe200078e00c9 */
[----:B------:R-:W-:Y:S01]  /*d4a0*/  MOV R46, R200 ;  /* 0x000000c8002e7202 */ /* 0x000fe20000000f00 */
[----:B------:R-:W-:Y:S01]  /*d4b0*/  MUFU.EX2 R201, R27 ;  /* 0x0000001b00c97308 */ /* 0x000fe20000000800 */
[----:B------:R-:W-:-:S04]  /*d4c0*/  MOV R47, R202 ;  /* 0x000000ca002f7202 */ /* 0x000fc80000000f00 */
[C---:B------:R-:W-:Y:S08]  /*d4d0*/  HMMA.16816.F32 R76, R4.reuse, R14, R36 ;  /* 0x0000000e044c723c */ /* 0x040ff00000001824 */
[C---:B------:R-:W-:Y:S01]  /*d4e0*/  HMMA.16816.F32 R64, R4.reuse, R8, R32 ;  /* 0x000000080440723c */ /* 0x040fe20000001820 */
[----:B------:R1:W-:Y:S01]  /*d4f0*/  MUFU.EX2 R200, R137 ;  /* 0x0000008900c87308 */ /* 0x0003e20000000800 */
[----:B--2---:R-:W-:Y:S01]  /*d500*/  IMAD.MOV.U32 R74, RZ, RZ, R58 ;  /* 0x000000ffff4a7224 */ /* 0x004fe200078e003a */
[----:B------:R-:W-:Y:S01]  /*d510*/  MOV R138, R59 ;  /* 0x0000003b008a7202 */ /* 0x000fe20000000f00 */
[----:B------:R2:W5:Y:S04]  /*d520*/  LDL.LU R234, [R1+0xe4] ;  /* 0x0000e40001ea7983 */ /* 0x0005680000300800 */
[----:B------:R-:W-:Y:S01]  /*d530*/  HMMA.16816.F32 R112, R4, R20, R60 ;  /* 0x000000140470723c */ /* 0x000fe2000000183c */
[----:B------:R-:W2:Y:S01]  /*d540*/  MUFU.EX2 R202, R136 ;  /* 0x0000008800ca7308 */ /* 0x000ea20000000800 */
[----:B------:R-:W-:-:S02]  /*d550*/  FADD.FTZ R3, R46, R3 ;  /* 0x000000032e037221 */ /* 0x000fc40000010000 */
[----:B------:R-:W-:Y:S01]  /*d560*/  FADD.FTZ R0, R48, R0 ;  /* 0x0000000030007221 */ /* 0x000fe20000010000 */
[----:B----4-:R-:W-:Y:S01]  /*d570*/  MOV R75, R57 ;  /* 0x00000039004b7202 */ /* 0x010fe20000000f00 */
[----:B------:R4:W5:Y:S02]  /*d580*/  LDL.LU R230, [R1+0xe0] ;  /* 0x0000e00001e67983 */ /* 0x0009640000300800 */
[----:B------:R-:W-:Y:S01]  /*d590*/  HMMA.16816.F32 R60, R4, R10, R28 ;  /* 0x0000000a043c723c */ /* 0x000fe2000000181c */
[----:B------:R-:W-:Y:S01]  /*d5a0*/  FADD.FTZ R26, R26, R3 ;  /* 0x000000031a1a7221 */ /* 0x000fe20000010000 */
[----:B------:R-:W-:Y:S01]  /*d5b0*/  MOV R68, R54 ;  /* 0x0000003600447202 */ /* 0x000fe20000000f00 */
[----:B-1----:R-:W-:Y:S01]  /*d5c0*/  IMAD.MOV.U32 R137, RZ, RZ, R51 ;  /* 0x000000ffff897224 */ /* 0x002fe200078e0033 */
[----:B------:R-:W-:Y:S01]  /*d5d0*/  MOV R69, R55 ;  /* 0x0000003700457202 */ /* 0x000fe20000000f00 */
[----:B------:R4:W5:Y:S02]  /*d5e0*/  LDL.LU R229, [R1+0xdc] ;  /* 0x0000dc0001e57983 */ /* 0x0009640000300800 */
[----:B------:R-:W-:Y:S01]  /*d5f0*/  FADD.FTZ R4, R45, R2 ;  /* 0x000000022d047221 */ /* 0x000fe20000010000 */
[----:B---3--:R-:W-:Y:S01]  /*d600*/  F2FP.PACK_AB R5, R121, R120 ;  /* 0x000000787905723e */ /* 0x008fe200000000ff */
[----:B------:R-:W-:Y:S01]  /*d610*/  FADD.FTZ R2, R47, R24 ;  /* 0x000000182f027221 */ /* 0x000fe20000010000 */
[----:B--2---:R-:W-:Y:S01]  /*d620*/  F2FP.PACK_AB R6, R203, R202 ;  /* 0x000000cacb06723e */ /* 0x004fe200000000ff */
[----:B------:R-:W-:Y:S01]  /*d630*/  FADD.FTZ R27, R49, R4 ;  /* 0x00000004311b7221 */ /* 0x000fe20000010000 */
[----:B------:R-:W-:-:S02]  /*d640*/  F2FP.PACK_AB R4, R200, R122 ;  /* 0x0000007ac804723e */ /* 0x000fc400000000ff */
[----:B------:R-:W-:Y:S01]  /*d650*/  F2FP.PACK_AB R7, R201, R123 ;  /* 0x0000007bc907723e */ /* 0x000fe200000000ff */
[----:B------:R-:W-:Y:S01]  /*d660*/  FADD.FTZ R25, R25, R2 ;  /* 0x0000000219197221 */ /* 0x000fe20000010000 */
[----:B------:R-:W-:Y:S01]  /*d670*/  MOV R136, R56 ;  /* 0x0000003800887202 */ /* 0x000fe20000000f00 */
[----:B------:R-:W-:Y:S01]  /*d680*/  FADD.FTZ R24, R50, R0 ;  /* 0x0000000032187221 */ /* 0x000fe20000010000 */
[----:B------:R-:W-:Y:S01]  /*d690*/  MOV R3, R52 ;  /* 0x0000003400037202 */ /* 0x000fe20000000f00 */
[----:B------:R-:W-:Y:S01]  /*d6a0*/  IMAD.MOV.U32 R2, RZ, RZ, R53 ;  /* 0x000000ffff027224 */ /* 0x000fe200078e0035 */
[----:B------:R4:W5:Y:S01]  /*d6b0*/  LDL.LU R228, [R1+0xd8] ;  /* 0x0000d80001e47983 */ /* 0x0009620000300800 */
[----:B------:R-:W-:Y:S01]  /*d6c0*/  HMMA.16816.F32 R56, R4, R20, R132 ;  /* 0x000000140438723c */ /* 0x000fe20000001884 */
[----:B------:R-:W-:Y:S02]  /*d6d0*/  FADD.FTZ R0, R68, R25 ;  /* 0x0000001944007221 */ /* 0x000fe40000010000 */
[----:B------:R-:W-:-:S02]  /*d6e0*/  FADD.FTZ R3, R3, R27 ;  /* 0x0000001b03037221 */ /* 0x000fc40000010000 */
[----:B------:R-:W-:Y:S02]  /*d6f0*/  FADD.FTZ R2, R2, R26 ;  /* 0x0000001a02027221 */ /* 0x000fe40000010000 */
[----:B------:R-:W-:Y:S01]  /*d700*/  FADD.FTZ R3, R227, R3 ;  /* 0x00000003e3037221 */ /* 0x000fe20000010000 */
[C---:B------:R-:W-:Y:S01]  /*d710*/  HMMA.16816.F32 R48, R4.reuse, R22, R128 ;  /* 0x000000160430723c */ /* 0x040fe20000001880 */
[----:B------:R-:W1:Y:S07]  /*d720*/  LDSM.16.MT88.4 R20, [R213+0xb000] ;  /* 0x00b00000d514783b */ /* 0x000e6e0000004200 */
[C---:B------:R-:W-:Y:S08]  /*d730*/  HMMA.16816.F32 R40, R4.reuse, R16, R124 ;  /* 0x000000100428723c */ /* 0x040ff0000000187c */
[C---:B------:R-:W-:Y:S01]  /*d740*/  HMMA.16816.F32 R36, R4.reuse, R18, R116 ;  /* 0x000000120424723c */ /* 0x040fe20000001874 */
[----:B------:R-:W2:Y:S01]  /*d750*/  LDSM.16.MT88.4 R16, [R216+0xb000] ;  /* 0x00b00000d810783b */ /* 0x000ea20000004200 */
[----:B------:R-:W-:Y:S06]  /*d760*/  MUFU.EX2 R116, R141 ;  /* 0x0000008d00747308 */ /* 0x000fec0000000800 */
[C---:B------:R-:W-:Y:S08]  /*d770*/  HMMA.16816.F32 R28, R4.reuse, R12, R104 ;  /* 0x0000000c041c723c */ /* 0x040ff00000001868 */
[C---:B------:R-:W-:Y:S01]  /*d780*/  HMMA.16816.F32 R32, R4.reuse, R14, R100 ;  /* 0x0000000e0420723c */ /* 0x040fe20000001864 */
[----:B------:R-:W3:Y:S01]  /*d790*/  LDSM.16.MT88.4 R12, [R214+0xb000] ;  /* 0x00b00000d60c783b */ /* 0x000ee20000004200 */
[----:B------:R-:W-:Y:S06]  /*d7a0*/  MUFU.EX2 R117, R140 ;  /* 0x0000008c00757308 */ /* 0x000fec0000000800 */
[C---:B------:R-:W-:Y:S08]  /*d7b0*/  HMMA.16816.F32 R52, R4.reuse, R8, R92 ;  /* 0x000000080434723c */ /* 0x040ff0000000185c */
[----:B------:R-:W-:Y:S01]  /*d7c0*/  HMMA.16816.F32 R44, R4, R10, R88 ;  /* 0x0000000a042c723c */ /* 0x000fe20000001858 */
[----:B------:R-:W1:Y:S01]  /*d7d0*/  LDSM.16.MT88.4 R8, [R215+0xb000] ;  /* 0x00b00000d708783b */ /* 0x000e620000004200 */
[----:B------:R-:W-:Y:S01]  /*d7e0*/  MUFU.EX2 R118, R139 ;  /* 0x0000008b00767308 */ /* 0x000fe20000000800 */
[----:B------:R-:W-:-:S02]  /*d7f0*/  FADD.FTZ R2, R226, R2 ;  /* 0x00000002e2027221 */ /* 0x000fc40000010000 */
[----:B------:R-:W-:Y:S01]  /*d800*/  FADD.FTZ R0, R225, R0 ;  /* 0x00000000e1007221 */ /* 0x000fe20000010000 */
[----:B------:R-:W-:Y:S01]  /*d810*/  MOV R132, R198 ;  /* 0x000000c600847202 */ /* 0x000fe20000000f00 */
[----:B------:R-:W-:Y:S01]  /*d820*/  FADD.FTZ R4, R69, R24 ;  /* 0x0000001845047221 */ /* 0x000fe20000010000 */
[----:B------:R-:W-:Y:S01]  /*d830*/  MOV R134, R163 ;  /* 0x000000a300867202 */ /* 0x000fe20000000f00 */
[----:B------:R-:W-:Y:S01]  /*d840*/  IMAD.MOV.U32 R133, RZ, RZ, R161 ;  /* 0x000000ffff857224 */ /* 0x000fe200078e00a1 */
[----:B------:R-:W1:Y:S01]  /*d850*/  MUFU.EX2 R104, R142 ;  /* 0x0000008e00687308 */ /* 0x000e620000000800 */
[----:B------:R-:W-:Y:S01]  /*d860*/  IMAD.MOV.U32 R69, RZ, RZ, R74 ;  /* 0x000000ffff457224 */ /* 0x000fe200078e004a */
[----:B------:R-:W-:Y:S01]  /*d870*/  MOV R135, R177 ;  /* 0x000000b100877202 */ /* 0x000fe20000000f00 */
[----:B------:R4:W5:Y:S05]  /*d880*/  LDL.LU R227, [R1+0xd4] ;  /* 0x0000d40001e37983 */ /* 0x00096a0000300800 */
[----:B------:R-:W-:Y:S01]  /*d890*/  MUFU.EX2 R102, R143 ;  /* 0x0000008f00667308 */ /* 0x000fe20000000800 */
[----:B------:R-:W-:-:S07]  /*d8a0*/  MOV R74, R75 ;  /* 0x0000004b004a7202 */ /* 0x000fce0000000f00 */
[----:B------:R-:W1:Y:S08]  /*d8b0*/  MUFU.EX2 R101, R144 ;  /* 0x0000009000657308 */ /* 0x000e700000000800 */
[----:B------:R-:W-:Y:S08]  /*d8c0*/  MUFU.EX2 R95, R145 ;  /* 0x00000091005f7308 */ /* 0x000ff00000000800 */
[----:B------:R-:W1:Y:S01]  /*d8d0*/  MUFU.EX2 R100, R146 ;  /* 0x0000009200647308 */ /* 0x000e620000000800 */
[----:B------:R-:W-:-:S07]  /*d8e0*/  FADD.FTZ R24, R224, R4 ;  /* 0x00000004e0187221 */ /* 0x000fce0000010000 */
[----:B------:R1:W-:Y:S08]  /*d8f0*/  MUFU.EX2 R94, R147 ;  /* 0x00000093005e7308 */ /* 0x0003f00000000800 */
[----:B------:R-:W1:Y:S08]  /*d900*/  MUFU.EX2 R93, R148 ;  /* 0x00000094005d7308 */ /* 0x000e700000000800 */
[----:B------:R-:W-:Y:S08]  /*d910*/  MUFU.EX2 R92, R149 ;  /* 0x00000095005c7308 */ /* 0x000ff00000000800 */
[----:B------:R-:W-:Y:S08]  /*d920*/  MUFU.EX2 R91, R150 ;  /* 0x00000096005b7308 */ /* 0x000ff00000000800 */
[----:B------:R-:W-:Y:S08]  /*d930*/  MUFU.EX2 R90, R151 ;  /* 0x00000097005a7308 */ /* 0x000ff00000000800 */
[----:B------:R-:W2:Y:S08]  /*d940*/  MUFU.EX2 R89, R152 ;  /* 0x0000009800597308 */ /* 0x000eb00000000800 */
[----:B------:R-:W-:Y:S01]  /*d950*/  MUFU.EX2 R88, R153 ;  /* 0x0000009900587308 */ /* 0x000fe20000000800 */
[----:B-1----:R-:W-:Y:S01]  /*d960*/  F2FP.PACK_AB R6, R104, R118 ;  /* 0x000000766806723e */ /* 0x002fe200000000ff */
[----:B------:R-:W-:-:S02]  /*d970*/  FADD.FTZ R26, R223, R3 ;  /* 0x00000003df1a7221 */ /* 0x000fc40000010000 */
[----:B------:R-:W-:Y:S01]  /*d980*/  IMAD.MOV.U32 R131, RZ, RZ, R176 ;  /* 0x000000ffff837224 */ /* 0x000fe200078e00b0 */
[----:B------:R-:W-:Y:S01]  /*d990*/  MOV R107, R171 ;  /* 0x000000ab006b7202 */ /* 0x000fe20000000f00 */
[----:B------:R-:W-:Y:S01]  /*d9a0*/  IMAD.MOV.U32 R106, RZ, RZ, R138 ;  /* 0x000000ffff6a7224 */ /* 0x000fe200078e008a */
[----:B------:R-:W-:Y:S01]  /*d9b0*/  MOV R140, R180 ;  /* 0x000000b4008c7202 */ /* 0x000fe20000000f00 */
[----:B------:R-:W1:Y:S01]  /*d9c0*/  MUFU.EX2 R75, R154 ;  /* 0x0000009a004b7308 */ /* 0x000e620000000800 */
[----:B------:R-:W-:Y:S01]  /*d9d0*/  F2FP.PACK_AB R4, R117, R116 ;  /* 0x000000747504723e */ /* 0x000fe200000000ff */
        /* <DEDUP_REMOVED lines=10> */
[C---:B------:R-:W-:Y:S01]  /*da80*/  HMMA.16816.F32 R112, R4.reuse, R20, R112 ;  /* 0x000000140470723c */ /* 0x040fe20000001870 */
[----:B------:R-:W-:Y:S01]  /*da90*/  FADD.FTZ R26, R74, R26 ;  /* 0x0000001a4a1a7221 */ /* 0x000fe20000010000 */
[----:B------:R-:W-:Y:S01]  /*daa0*/  MOV R127, R183 ;  /* 0x000000b7007f7202 */ /* 0x000fe20000000f00 */
[----:B------:R-:W-:Y:S01]  /*dab0*/  FADD.FTZ R25, R136, R3 ;  /* 0x0000000388197221 */ /* 0x000fe20000010000 */
[----:B------:R-:W-:Y:S01]  /*dac0*/  MOV R129, R181 ;  /* 0x000000b500817202 */ /* 0x000fe20000000f00 */
[----:B------:R-:W-:Y:S01]  /*dad0*/  IMAD.MOV.U32 R198, RZ, RZ, R179 ;  /* 0x000000ffffc67224 */ /* 0x000fe200078e00b3 */
[----:B------:R-:W-:Y:S01]  /*dae0*/  MUFU.EX2 R68, R157 ;  /* 0x0000009d00447308 */ /* 0x000fe20000000800 */
[----:B------:R-:W-:Y:S01]  /*daf0*/  IMAD.MOV.U32 R128, RZ, RZ, R186 ;  /* 0x000000ffff807224 */ /* 0x000fe200078e00ba */
[----:B------:R-:W-:Y:S01]  /*db00*/  HMMA.16816.F32 R108, R4, R22, R108 ;  /* 0x00000016046c723c */ /* 0x000fe2000000186c */
[----:B------:R-:W-:Y:S01]  /*db10*/  FADD.FTZ R24, R182, R2 ;  /* 0x00000002b6187221 */ /* 0x000fe20000010000 */
[----:B------:R-:W1:Y:S01]  /*db20*/  LDSM.16.MT88.4 R144, [R213+0xb800] ;  /* 0x00b80000d590783b */ /* 0x000e620000004200 */
[----:B------:R-:W-:-:S03]  /*db30*/  FADD.FTZ R27, R137, R0 ;  /* 0x00000000891b7221 */ /* 0x000fc60000010000 */
[----:B------:R4:W5:Y:S02]  /*db40*/  LDL.LU R226, [R1+0xd0] ;  /* 0x0000d00001e27983 */ /* 0x0009640000300800 */
[----:B--2---:R-:W-:Y:S01]  /*db50*/  HMMA.16816.F32 R96, R4, R16, R96 ;  /* 0x000000100460723c */ /* 0x004fe20000001860 */
[----:B------:R-:W-:-:S07]  /*db60*/  FADD.FTZ R3, R131, R26 ;  /* 0x0000001a83037221 */ /* 0x000fce0000010000 */
[----:B------:R-:W-:Y:S01]  /*db70*/  HMMA.16816.F32 R84, R4, R18, R84 ;  /* 0x000000120454723c */ /* 0x000fe20000001854 */
[----:B------:R-:W-:-:S07]  /*db80*/  FADD.FTZ R2, R220, R25 ;  /* 0x00000019dc027221 */ /* 0x000fce0000010000 */
[C---:B---3--:R-:W-:Y:S08]  /*db90*/  HMMA.16816.F32 R80, R4.reuse, R12, R80 ;  /* 0x0000000c0450723c */ /* 0x048ff00000001850 */
[C---:B------:R-:W-:Y:S08]  /*dba0*/  HMMA.16816.F32 R76, R4.reuse, R14, R76 ;  /* 0x0000000e044c723c */ /* 0x040ff0000000184c */
[C---:B------:R-:W-:Y:S08]  /*dbb0*/  HMMA.16816.F32 R64, R4.reuse, R8, R64 ;  /* 0x000000080440723c */ /* 0x040ff00000001840 */
[----:B------:R-:W-:Y:S01]  /*dbc0*/  HMMA.16816.F32 R60, R4, R10, R60 ;  /* 0x0000000a043c723c */ /* 0x000fe2000000183c */
[----:B------:R-:W-:Y:S01]  /*dbd0*/  FADD.FTZ R0, R194, R24 ;  /* 0x00000018c2007221 */ /* 0x000fe20000010000 */
[----:B------:R-:W-:Y:S01]  /*dbe0*/  MOV R137, R162 ;  /* 0x000000a200897202 */ /* 0x000fe20000000f00 */
[----:B------:R-:W-:Y:S01]  /*dbf0*/  IMAD.MOV.U32 R103, RZ, RZ, R125 ;  /* 0x000000ffff677224 */ /* 0x000fe200078e007d */
[----:B------:R-:W-:-:S02]  /*dc00*/  MOV R136, R178 ;  /* 0x000000b200887202 */ /* 0x000fc40000000f00 */
[----:B------:R-:W-:Y:S01]  /*dc10*/  MOV R105, R126 ;  /* 0x0000007e00697202 */ /* 0x000fe20000000f00 */
[----:B------:R-:W-:Y:S01]  /*dc20*/  MUFU.EX2 R74, R155 ;  /* 0x0000009b004a7308 */ /* 0x000fe20000000800 */
[----:B------:R-:W-:Y:S01]  /*dc30*/  F2FP.PACK_AB R4, R93, R94 ;  /* 0x0000005e5d04723e */ /* 0x000fe200000000ff */
[----:B------:R4:W5:Y:S01]  /*dc40*/  LDL.LU R225, [R1+0xcc] ;  /* 0x0000cc0001e17983 */ /* 0x0009620000300800 */
[----:B------:R-:W-:Y:S02]  /*dc50*/  F2FP.PACK_AB R5, R89, R90 ;  /* 0x0000005a5905723e */ /* 0x000fe400000000ff */
[----:B------:R-:W-:Y:S02]  /*dc60*/  F2FP.PACK_AB R6, R91, R92 ;  /* 0x0000005c5b06723e */ /* 0x000fe400000000ff */
[----:B-1----:R-:W-:Y:S01]  /*dc70*/  F2FP.PACK_AB R7, R75, R88 ;  /* 0x000000584b07723e */ /* 0x002fe200000000ff */
[----:B------:R-:W-:Y:S02]  /*dc80*/  FADD.FTZ R3, R218, R3 ;  /* 0x00000003da037221 */ /* 0x000fe40000010000 */
[----:B------:R-:W-:-:S02]  /*dc90*/  FADD.FTZ R2, R217, R2 ;  /* 0x00000002d9027221 */ /* 0x000fc40000010000 */
[----:B------:R-:W-:Y:S01]  /*dca0*/  FADD.FTZ R0, R195, R0 ;  /* 0x00000000c3007221 */ /* 0x000fe20000010000 */
[----:B------:R-:W-:Y:S01]  /*dcb0*/  MOV R130, R137 ;  /* 0x0000008900827202 */ /* 0x000fe20000000f00 */
[C---:B------:R-:W-:Y:S01]  /*dcc0*/  HMMA.16816.F32 R56, R4.reuse, R20, R56 ;  /* 0x000000140438723c */ /* 0x040fe20000001838 */
[----:B------:R-:W-:Y:S01]  /*dcd0*/  FADD.FTZ R3, R106, R3 ;  /* 0x000000036a037221 */ /* 0x000fe20000010000 */
[----:B------:R-:W-:Y:S01]  /*dce0*/  MOV R26, R124 ;  /* 0x0000007c001a7202 */ /* 0x000fe20000000f00 */
[----:B------:R-:W-:Y:S01]  /*dcf0*/  IMAD.MOV.U32 R125, RZ, RZ, R133 ;  /* 0x000000ffff7d7224 */ /* 0x000fe200078e0085 */
[----:B------:R-:W-:Y:S01]  /*dd00*/  MOV R131, R136 ;  /* 0x0000008800837202 */ /* 0x000fe20000000f00 */
[----:B------:R-:W-:Y:S01]  /*dd10*/  MUFU.EX2 R69, R156 ;  /* 0x0000009c00457308 */ /* 0x000fe20000000800 */
[----:B------:R-:W-:Y:S01]  /*dd20*/  MOV R126, R134 ;  /* 0x00000086007e7202 */ /* 0x000fe20000000f00 */
[----:B------:R-:W-:Y:S01]  /*dd30*/  LDSM.16.MT88.4 R176, [R214+0xb800] ;  /* 0x00b80000d6b0783b */ /* 0x000fe20000004200 */
[----:B------:R-:W-:Y:S01]  /*dd40*/  HMMA.16816.F32 R48, R4, R22, R48 ;  /* 0x000000160430723c */ /* 0x000fe20000001830 */
[----:B------:R-:W-:-:S02]  /*dd50*/  FADD.FTZ R2, R107, R2 ;  /* 0x000000026b027221 */ /* 0x000fc40000010000 */
[----:B------:R4:W5:Y:S05]  /*dd60*/  LDL.LU R224, [R1+0xc8] ;  /* 0x0000c80001e07983 */ /* 0x00096a0000300800 */
        /* <DEDUP_REMOVED lines=11> */
[----:B------:R-:W-:Y:S01]  /*de20*/  FADD.FTZ R4, R219, R27 ;  /* 0x0000001bdb047221 */ /* 0x000fe20000010000 */
[----:B------:R-:W-:Y:S01]  /*de30*/  MOV R134, R188 ;  /* 0x000000bc00867202 */ /* 0x000fe20000000f00 */
[----:B------:R-:W1:Y:S01]  /*de40*/  MUFU.EX2 R18, R166 ;  /* 0x000000a600127308 */ /* 0x000e620000000800 */
[----:B------:R-:W-:Y:S01]  /*de50*/  LDSM.16.MT88.4 R12, [R215+0xb800] ;  /* 0x00b80000d70c783b */ /* 0x000fe20000004200 */
[----:B------:R-:W-:Y:S02]  /*de60*/  FADD.FTZ R4, R212, R4 ;  /* 0x00000004d4047221 */ /* 0x000fe40000010000 */
        /* <DEDUP_REMOVED lines=14> */
[----:B------:R4:W5:Y:S01]  /*df50*/  LDL.LU R222, [R1+0xc0] ;  /* 0x0000c00001de7983 */ /* 0x0009620000300800 */
[----:B------:R-:W-:-:S02]  /*df60*/  FADD.FTZ R5, R106, R4 ;  /* 0x000000046a057221 */ /* 0x000fc40000010000 */
[----:B------:R-:W-:Y:S01]  /*df70*/  FADD.FTZ R4, R107, R2 ;  /* 0x000000026b047221 */ /* 0x000fe20000010000 */
[----:B------:R4:W5:Y:S01]  /*df80*/  LDL.LU R221, [R1+0xbc] ;  /* 0x0000bc0001dd7983 */ /* 0x0009620000300800 */
[----:B------:R-:W-:Y:S02]  /*df90*/  FADD.FTZ R2, R119, R0 ;  /* 0x0000000077027221 */ /* 0x000fe40000010000 */
[----:B------:R-:W-:Y:S01]  /*dfa0*/  FADD.FTZ R0, R124, R3 ;  /* 0x000000037c007221 */ /* 0x000fe20000010000 */
[----:B------:R-:W3:Y:S01]  /*dfb0*/  MUFU.EX2 R22, R159 ;  /* 0x0000009f00167308 */ /* 0x000ee20000000800 */
        /* <DEDUP_REMOVED lines=8> */
[----:B------:R-:W-:Y:S01]  /*e040*/  IMAD.MOV.U32 R131, RZ, RZ, R189 ;  /* 0x000000ffff837224 */ /* 0x000fe200078e00bd */
        /* <DEDUP_REMOVED lines=10> */
[----:B------:R-:W-:Y:S02]  /*e0f0*/  FADD.FTZ R2, R250, R2 ;  /* 0x00000002fa027221 */ /* 0x000fe40000010000 */
[----:B------:R-:W-:Y:S02]  /*e100*/  FADD.FTZ R4, R132, R4 ;  /* 0x0000000484047221 */ /* 0x000fe40000010000 */
[----:B------:R-:W-:Y:S02]  /*e110*/  IMAD.MOV.U32 R135, RZ, RZ, R175 ;  /* 0x000000ffff877224 */ /* 0x000fe400078e00af */
        /* <DEDUP_REMOVED lines=28> */
[----:B------:R1:W1:Y:S01]  /*e2e0*/  MUFU.EX2 R21, R160 ;  /* 0x000000a000157308 */ /* 0x0002620000000800 */
[----:B------:R-:W-:Y:S02]  /*e2f0*/  FADD.FTZ R3, R89, R3 ;  /* 0x0000000359037221 */ /* 0x000fe40000010000 */
[----:B------:R-:W-:Y:S02]  /*e300*/  FADD.FTZ R0, R101, R0 ;  /* 0x0000000065007221 */ /* 0x000fe40000010000 */
[----:B------:R-:W-:Y:S02]  /*e310*/  FADD.FTZ R2, R117, R2 ;  /* 0x0000000275027221 */ /* 0x000fe40000010000 */
[----:B------:R-:W-:Y:S01]  /*e320*/  FADD.FTZ R4, R92, R4 ;  /* 0x000000045c047221 */ /* 0x000fe20000010000 */
[----:B------:R-:W2:Y:S01]  /*e330*/  MUFU.EX2 R16, R168 ;  /* 0x000000a800107308 */ /* 0x000ea20000000800 */
[----:B------:R-:W-:-:S02]  /*e340*/  FADD.FTZ R3, R88, R3 ;  /* 0x0000000358037221 */ /* 0x000fc40000010000 */
[----:B------:R-:W-:Y:S02]  /*e350*/  FADD.FTZ R0, R95, R0 ;  /* 0x000000005f007221 */ /* 0x000fe40000010000 */
[----:B------:R-:W-:-:S03]  /*e360*/  FADD.FTZ R2, R118, R2 ;  /* 0x0000000276027221 */ /* 0x000fc60000010000 */
[----:B------:R-:W2:Y:S01]  /*e370*/  MUFU.EX2 R8, R173 ;  /* 0x000000ad00087308 */ /* 0x000ea20000000800 */
[----:B-1----:R-:W1:Y:S01]  /*e380*/  LDSM.16.MT88.4 R160, [R216+0xb800] ;  /* 0x00b80000d8a0783b */ /* 0x002e620000004200 */
[----:B------:R-:W-:Y:S02]  /*e390*/  FADD.FTZ R4, R91, R4 ;  /* 0x000000045b047221 */ /* 0x000fe40000010000 */
[----:B------:R-:W-:-:S04]  /*e3a0*/  FADD.FTZ R3, R75, R3 ;  /* 0x000000034b037221 */ /* 0x000fc80000010000 */
[----:B------:R-:W1:Y:S01]  /*e3b0*/  MUFU.EX2 R20, R164 ;  /* 0x000000a400147308 */ /* 0x000e620000000800 */
[----:B------:R-:W-:Y:S02]  /*e3c0*/  FADD.FTZ R0, R100, R0 ;  /* 0x0000000064007221 */ /* 0x000fe40000010000 */
[----:B------:R-:W-:-:S05]  /*e3d0*/  FADD.FTZ R2, R104, R2 ;  /* 0x0000000268027221 */ /* 0x000fca0000010000 */
[----:B------:R-:W1:Y:S01]  /*e3e0*/  MUFU.EX2 R11, R169 ;  /* 0x000000a9000b7308 */ /* 0x000e620000000800 */
[----:B------:R-:W-:Y:S02]  /*e3f0*/  FADD.FTZ R4, R18, R4 ;  /* 0x0000000412047221 */ /* 0x000fe40000010000 */
[----:B--2---:R-:W-:-:S05]  /*e400*/  FADD.FTZ R3, R10, R3 ;  /* 0x000000030a037221 */ /* 0x004fca0000010000 */
[----:B------:R-:W2:Y:S01]  /*e410*/  MUFU.EX2 R7, R174 ;  /* 0x000000ae00077308 */ /* 0x000ea20000000800 */
[----:B---3--:R-:W-:Y:S02]  /*e420*/  FADD.FTZ R0, R22, R0 ;  /* 0x0000000016007221 */ /* 0x008fe40000010000 */
[----:B------:R-:W-:-:S05]  /*e430*/  FADD.FTZ R2, R74, R2 ;  /* 0x000000024a027221 */ /* 0x000fca0000010000 */
[----:B------:R-:W3:Y:S01]  /*e440*/  MUFU.EX2 R19, R165 ;  /* 0x000000a500137308 */ /* 0x000ee20000000800 */
[----:B------:R-:W-:-:S07]  /*e450*/  FADD.FTZ R4, R17, R4 ;  /* 0x0000000411047221 */ /* 0x000fce0000010000 */
[----:B------:R-:W2:Y:S01]  /*e460*/  MUFU.EX2 R23, R158 ;  /* 0x0000009e00177308 */ /* 0x000ea20000000800 */
[----:B------:R-:W-:Y:S02]  /*e470*/  FADD.FTZ R3, R9, R3 ;  /* 0x0000000309037221 */ /* 0x000fe40000010000 */
[----:B------:R-:W-:Y:S02]  /*e480*/  FADD.FTZ R0, R21, R0 ;  /* 0x0000000015007221 */ /* 0x000fe40000010000 */
[----:B------:R-:W-:Y:S02]  /*e490*/  FADD.FTZ R2, R69, R2 ;  /* 0x0000000245027221 */ /* 0x000fe40000010000 */
[----:B------:R-:W-:Y:S02]  /*e4a0*/  FADD.FTZ R4, R16, R4 ;  /* 0x0000000410047221 */ /* 0x000fe40000010000 */
[----:B------:R-:W-:Y:S02]  /*e4b0*/  FADD.FTZ R3, R8, R3 ;  /* 0x0000000308037221 */ /* 0x000fe40000010000 */
[----:B-1----:R-:W-:-:S02]  /*e4c0*/  FADD.FTZ R0, R20, R0 ;  /* 0x0000000014007221 */ /* 0x002fc40000010000 */
[----:B------:R-:W-:Y:S02]  /*e4d0*/  FADD.FTZ R2, R68, R2 ;  /* 0x0000000244027221 */ /* 0x000fe40000010000 */
[----:B------:R-:W-:Y:S02]  /*e4e0*/  FADD.FTZ R4, R11, R4 ;  /* 0x000000040b047221 */ /* 0x000fe40000010000 */
[----:B--2---:R-:W-:Y:S02]  /*e4f0*/  FADD.FTZ R3, R7, R3 ;  /* 0x0000000307037221 */ /* 0x004fe40000010000 */
[----:B---3--:R-:W-:Y:S02]  /*e500*/  FADD.FTZ R0, R19, R0 ;  /* 0x0000000013007221 */ /* 0x008fe40000010000 */
        /* <DEDUP_REMOVED lines=30> */
[----:B----4-:R-:W2:Y:S04]  /*e6f0*/  LDL.64 R132, [R1+0x88] ;  /* 0x0000880001847983 */ /* 0x010ea80000100a00 */
        /* <DEDUP_REMOVED lines=73> */
[----:B------:R-:W-:Y:S01]  /*eb90*/  LOP3.LUT R231, R231, 0xfffffff7, RZ, 0xc0, !PT ;  /* 0xfffffff7e7e77812 */ /* 0x000fe200078ec0ff */
[----:B------:R-:W-:Y:S01]  /*eba0*/  @!P4 IMAD.WIDE.U32 R8, R8, 0x30, R2 ;  /* 0x000000300808c825 */ /* 0x000fe200078e0002 */
[----:B------:R-:W-:Y:S01]  /*ebb0*/  @!PT LDS RZ, [RZ] ;  /* 0x00000000fffff984 */ /* 0x000fe20000000800 */
[----:B------:R-:W-:Y:S01]  /*ebc0*/  @!PT LDS RZ, [RZ] ;  /* 0x00000000fffff984 */ /* 0x000fe20000000800 */
[----:B------:R-:W-:Y:S01]  /*ebd0*/  @!PT LDS RZ, [RZ] ;  /* 0x00000000fffff984 */ /* 0x000fe20000000800 */
[----:B------:R1:W-:Y:S01]  /*ebe0*/  @!P4 LDGSTS.E.BYPASS.LTC128B.128 [R246+0x8000], [R10.64] ;  /* 0x080000000af6cfae */ /* 0x0003e2000b901d74 */
[----:B------:R-:W-:Y:S02]  /*ebf0*/  @P4 LOP3.LUT R233, R233, 0x1000000, RZ, 0xfc, !PT ;  /* 0x01000000e9e94812 */ /* 0x000fe400078efcff */
        /* <DEDUP_REMOVED lines=56> */
[----:B-----5:R-:W-:Y:S04]  /*ef80*/  LDSM.16.M88.4 R48, [R212+0x4000] ;  /* 0x00400000d430783b */ /* 0x020fe80000000200 */
[----:B------:R-:W-:Y:S04]  /*ef90*/  LDSM.16.M88.4 R40, [R212+0x4800] ;  /* 0x00480000d428783b */ /* 0x000fe80000000200 */
[----:B---3--:R-:W2:Y:S04]  /*efa0*/  LDSM.16.M88.4 R16, [R219] ;  /* 0x00000000db10783b */ /* 0x008ea80000000200 */
[----:B------:R-:W-:Y:S04]  /*efb0*/  LDSM.16.M88.4 R32, [R218+0x4000] ;  /* 0x00400000da20783b */ /* 0x000fe80000000200 */
[----:B-1----:R-:W1:Y:S04]  /*efc0*/  LDSM.16.M88.4 R12, [R219+0x2000] ;  /* 0x00200000db0c783b */ /* 0x002e680000000200 */
[----:B------:R-:W3:Y:S04]  /*efd0*/  LDSM.16.M88.4 R4, [R222+0x2000] ;  /* 0x00200000de04783b */ /* 0x000ee80000000200 */
[----:B------:R-:W3:Y:S04]  /*efe0*/  LDSM.16.M88.4 R24, [R218+0x4800] ;  /* 0x00480000da18783b */ /* 0x000ee80000000200 */
[----:B----4-:R-:W4:Y:S04]  /*eff0*/  LDSM.16.M88.4 R8, [R222] ;  /* 0x00000000de08783b */ /* 0x010f280000000200 */
[----:B------:R-:W3:Y:S04]  /*f000*/  LDSM.16.M88.4 R64, [R212+0x7000] ;  /* 0x00700000d440783b */ /* 0x000ee80000000200 */
[----:B------:R-:W3:Y:S04]  /*f010*/  LDSM.16.M88.4 R60, [R212+0x7800] ;  /* 0x00780000d43c783b */ /* 0x000ee80000000200 */
[----:B------:R-:W3:Y:S04]  /*f020*/  LDSM.16.M88.4 R88, [R212+0x5000] ;  /* 0x00500000d458783b */ /* 0x000ee80000000200 */
[----:B------:R-:W4:Y:S01]  /*f030*/  LDSM.16.M88.4 R84, [R212+0x5800] ;  /* 0x00580000d454783b */ /* 0x000f220000000200 */
[----:B--2---:R-:W-:Y:S03]  /*f040*/  HMMA.16816.F32 R20, R16, R40, RZ ;  /* 0x000000281014723c */ /* 0x004fe600000018ff */
[----:B------:R-:W2:Y:S04]  /*f050*/  LDSM.16.M88.4 R80, [R212+0x6000] ;  /* 0x00600000d450783b */ /* 0x000ea80000000200 */
[----:B------:R-:W2:Y:S01]  /*f060*/  LDSM.16.M88.4 R76, [R212+0x6800] ;  /* 0x00680000d44c783b */ /* 0x000ea20000000200 */
[C---:B-1----:R-:W-:Y:S03]  /*f070*/  HMMA.16816.F32 R28, R12.reuse, R48, RZ ;  /* 0x000000300c1c723c */ /* 0x042fe600000018ff */
[----:B------:R-:W-:Y:S04]  /*f080*/  LDSM.16.M88.4 R56, [R218+0x5000] ;  /* 0x00500000da38783b */ /* 0x000fe80000000200 */
[----:B------:R-:W0:Y:S01]  /*f090*/  LDGDEPBAR ;  /* 0x00000000000079af */ /* 0x000e220000000000 */
[----:B------:R-:W-:Y:S08]  /*f0a0*/  HMMA.16816.F32 R36, R12, R40, RZ ;  /* 0x000000280c24723c */ /* 0x000ff000000018ff */
[----:B------:R-:W-:Y:S08]  /*f0b0*/  HMMA.16816.F32 R44, R16, R48, RZ ;  /* 0x00000030102c723c */ /* 0x000ff000000018ff */
[C---:B---3--:R-:W-:Y:S01]  /*f0c0*/  HMMA.16816.F32 R208, R4.reuse, R32, R28 ;  /* 0x0000002004d0723c */ /* 0x048fe2000000181c */
[----:B------:R-:W1:Y:S07]  /*f0d0*/  LDSM.16.M88.4 R28, [R218+0x7000] ;  /* 0x00700000da1c783b */ /* 0x000e6e0000000200 */
[-C--:B------:R-:W-:Y:S01]  /*f0e0*/  HMMA.16816.F32 R52, R4, R24.reuse, R36 ;  /* 0x000000180434723c */ /* 0x080fe20000001824 */
[----:B------:R-:W-:Y:S07]  /*f0f0*/  LDSM.16.M88.4 R36, [R218+0x6800] ;  /* 0x00680000da24783b */ /* 0x000fee0000000200 */
[----:B----4-:R-:W-:Y:S01]  /*f100*/  HMMA.16816.F32 R68, R8, R24, R20 ;  /* 0x000000180844723c */ /* 0x010fe20000001814 */
[----:B------:R-:W3:Y:S07]  /*f110*/  LDSM.16.M88.4 R20, [R218+0x7800] ;  /* 0x00780000da14783b */ /* 0x000eee0000000200 */
[-C--:B------:R-:W-:Y:S08]  /*f120*/  HMMA.16816.F32 R104, R16, R64.reuse, RZ ;  /* 0x000000401068723c */ /* 0x080ff000000018ff */
[----:B------:R-:W-:Y:S01]  /*f130*/  HMMA.16816.F32 R100, R12, R64, RZ ;  /* 0x000000400c64723c */ /* 0x000fe200000018ff */
[----:B------:R-:W-:-:S02]  /*f140*/  IMAD.MOV.U32 R75, RZ, RZ, R53 ;  /* 0x000000ffff4b7224 */ /* 0x000fc400078e0035 */
[----:B------:R-:W-:Y:S02]  /*f150*/  IMAD.MOV.U32 R74, RZ, RZ, R54 ;  /* 0x000000ffff4a7224 */ /* 0x000fe400078e0036 */
[----:B------:R-:W-:Y:S02]  /*f160*/  IMAD.MOV.U32 R73, RZ, RZ, R55 ;  /* 0x000000ffff497224 */ /* 0x000fe400078e0037 */
[----:B------:R-:W-:Y:S01]  /*f170*/  IMAD.MOV.U32 R72, RZ, RZ, R52 ;  /* 0x000000ffff487224 */ /* 0x000fe200078e0034 */
[----:B------:R-:W-:Y:S01]  /*f180*/  HMMA.16816.F32 R96, R16, R60, RZ ;  /* 0x0000003c1060723c */ /* 0x000fe200000018ff */
[----:B------:R-:W4:Y:S07]  /*f190*/  LDSM.16.M88.4 R52, [R218+0x5800] ;  /* 0x00580000da34783b */ /* 0x000f2e0000000200 */
[----:B------:R-:W-:Y:S01]  /*f1a0*/  HMMA.16816.F32 R204, R8, R32, R44 ;  /* 0x0000002008cc723c */ /* 0x000fe2000000182c */
[----:B------:R-:W1:Y:S07]  /*f1b0*/  LDSM.16.M88.4 R44, [R218+0x6000] ;  /* 0x00600000da2c783b */ /* 0x000e6e0000000200 */
[----:B------:R-:W-:Y:S08]  /*f1c0*/  HMMA.16816.F32 R132, R12, R88, RZ ;  /* 0x000000580c84723c */ /* 0x000ff000000018ff */
[-C--:B------:R-:W-:Y:S08]  /*f1d0*/  HMMA.16816.F32 R128, R16, R84.reuse, RZ ;  /* 0x000000541080723c */ /* 0x080ff000000018ff */
[----:B------:R-:W-:Y:S08]  /*f1e0*/  HMMA.16816.F32 R124, R12, R84, RZ ;  /* 0x000000540c7c723c */ /* 0x000ff000000018ff */
[C---:B--2---:R-:W-:Y:S08]  /*f1f0*/  HMMA.16816.F32 R120, R16.reuse, R80, RZ ;  /* 0x000000501078723c */ /* 0x044ff000000018ff */
[-C--:B------:R-:W-:Y:S08]  /*f200*/  HMMA.16816.F32 R112, R16, R76.reuse, RZ ;  /* 0x0000004c1070723c */ /* 0x080ff000000018ff */
[----:B------:R-:W-:Y:S08]  /*f210*/  HMMA.16816.F32 R108, R12, R76, RZ ;  /* 0x0000004c0c6c723c */ /* 0x000ff000000018ff */
[----:B-1----:R-:W-:Y:S08]  /*f220*/  HMMA.16816.F32 R104, R8, R28, R104 ;  /* 0x0000001c0868723c */ /* 0x002ff00000001868 */
[C---:B------:R-:W-:Y:S08]  /*f230*/  HMMA.16816.F32 R116, R12.reuse, R80, RZ ;  /* 0x000000500c74723c */ /* 0x040ff000000018ff */
[----:B------:R-:W-:Y:S08]  /*f240*/  HMMA.16816.F32 R92, R12, R60, RZ ;  /* 0x0000003c0c5c723c */ /* 0x000ff000000018ff */
[----:B------:R-:W-:Y:S01]  /*f250*/  HMMA.16816.F32 R100, R4, R28, R100 ;  /* 0x0000001c0464723c */ /* 0x000fe20000001864 */
[----:B------:R-:W-:-:S02]  /*f260*/  IMAD.MOV.U32 R143, RZ, RZ, R104 ;  /* 0x000000ffff8f7224 */ /* 0x000fc400078e0068 */
[----:B------:R-:W-:Y:S02]  /*f270*/  IMAD.MOV.U32 R142, RZ, RZ, R105 ;  /* 0x000000ffff8e7224 */ /* 0x000fe400078e0069 */
[----:B------:R-:W-:Y:S02]  /*f280*/  IMAD.MOV.U32 R252, RZ, RZ, R106 ;  /* 0x000000fffffc7224 */ /* 0x000fe400078e006a */
[----:B------:R-:W-:Y:S01]  /*f290*/  IMAD.MOV.U32 R247, RZ, RZ, R107 ;  /* 0x000000fffff77224 */ /* 0x000fe200078e006b */
[----:B---3--:R-:W-:Y:S08]  /*f2a0*/  HMMA.16816.F32 R96, R8, R20, R96 ;  /* 0x000000140860723c */ /* 0x008ff00000001860 */
[----:B------:R-:W-:Y:S08]  /*f2b0*/  HMMA.16816.F32 R132, R4, R56, R132 ;  /* 0x000000380484723c */ /* 0x000ff00000001884 */
[----:B----4-:R-:W-:Y:S01]  /*f2c0*/  HMMA.16816.F32 R128, R8, R52, R128 ;  /* 0x000000340880723c */ /* 0x010fe20000001880 */
[----:B------:R-:W-:-:S02]  /*f2d0*/  IMAD.MOV.U32 R41, RZ, RZ, R102 ;  /* 0x000000ffff297224 */ /* 0x000fc400078e0066 */
[----:B------:R-:W-:-:S05]  /*f2e0*/  IMAD.MOV.U32 R40, RZ, RZ, R103 ;  /* 0x000000ffff287224 */ /* 0x000fca00078e0067 */
        /* <DEDUP_REMOVED lines=55> */
[----:B------:R-:W-:-:S03]  /*f660*/  IMAD.MOV.U32 R107, RZ, RZ, R40 ;  /* 0x000000ffff6b7224 */ /* 0x000fc600078e0028 */
[C---:B------:R-:W-:Y:S08]  /*f670*/  HMMA.16816.F32 R112, R12.reuse, R42, RZ ;  /* 0x0000002a0c70723c */ /* 0x040ff000000018ff */
[C---:B------:R-:W-:Y:S08]  /*f680*/  HMMA.16816.F32 R108, R12.reuse, R90, RZ ;  /* 0x0000005a0c6c723c */ /* 0x040ff000000018ff */
[----:B------:R-:W-:Y:S08]  /*f690*/  HMMA.16816.F32 R92, R12, R66, RZ ;  /* 0x000000420c5c723c */ /* 0x000ff000000018ff */
[----:B------:R-:W-:Y:S08]  /*f6a0*/  HMMA.16816.F32 R132, R4, R46, R100 ;  /* 0x0000002e0484723c */ /* 0x000ff00000001864 */
[----:B------:R-:W-:Y:S08]  /*f6b0*/  HMMA.16816.F32 R136, R8, R56, R200 ;  /* 0x000000380888723c */ /* 0x000ff000000018c8 */
[----:B------:R-:W-:Y:S08]  /*f6c0*/  HMMA.16816.F32 R100, R4, R38, R96 ;  /* 0x000000260464723c */ /* 0x000ff00000001860 */
        /* <DEDUP_REMOVED lines=20> */
[C---:B------:R-:W-:Y:S08]  /*f810*/  HMMA.16816.F32 R80, R16.reuse, R82, RZ ;  /* 0x000000521050723c */ /* 0x040ff000000018ff */
[C---:B------:R-:W-:Y:S08]  /*f820*/  HMMA.16816.F32 R76, R16.reuse, R78, RZ ;  /* 0x0000004e104c723c */ /* 0x040ff000000018ff */
[----:B------:R-:W-:Y:S08]  /*f830*/  HMMA.16816.F32 R64, R16, R66, RZ ;  /* 0x000000421040723c */ /* 0x000ff000000018ff */
[-C--:B------:R-:W-:Y:S08]  /*f840*/  HMMA.16816.F32 R12, R12, R62.reuse, RZ ;  /* 0x0000003e0c0c723c */ /* 0x080ff000000018ff */
[----:B------:R-:W-:Y:S07]  /*f850*/  HMMA.16816.F32 R16, R16, R62, RZ ;  /* 0x0000003e1010723c */ /* 0x000fee00000018ff */
[----:B------:R-:W-:Y:S01]  /*f860*/  IMAD.MOV.U32 R62, RZ, RZ, R121 ;  /* 0x000000ffff3e7224 */ /* 0x000fe200078e0079 */
[----:B------:R-:W-:Y:S01]  /*f870*/  HMMA.16816.F32 R116, R4, R34, R116 ;  /* 0x000000220474723c */ /* 0x000fe20000001874 */
[----:B------:R-:W-:-:S02]  /*f880*/  IMAD.MOV.U32 R63, RZ, RZ, R120 ;  /* 0x000000ffff3f7224 */ /* 0x000fc400078e0078 */
[----:B------:R-:W-:Y:S02]  /*f890*/  IMAD.MOV.U32 R120, RZ, RZ, R126 ;  /* 0x000000ffff787224 */ /* 0x000fe400078e007e */
[----:B------:R-:W-:-:S03]  /*f8a0*/  IMAD.MOV.U32 R121, RZ, RZ, R127 ;  /* 0x000000ffff797224 */ /* 0x000fc600078e007f */
[C---:B------:R-:W-:Y:S08]  /*f8b0*/  HMMA.16816.F32 R112, R4.reuse, R26, R112 ;  /* 0x0000001a0470723c */ /* 0x040ff00000001870 */
[C---:B------:R-:W-:Y:S08]  /*f8c0*/  HMMA.16816.F32 R108, R4.reuse, R58, R108 ;  /* 0x0000003a046c723c */ /* 0x040ff0000000186c */
[C---:B------:R-:W-:Y:S08]  /*f8d0*/  HMMA.16816.F32 R100, R4.reuse, R30, R92 ;  /* 0x0000001e0464723c */ /* 0x040ff0000000185c */
[----:B------:R-:W-:Y:S01]  /*f8e0*/  HMMA.16816.F32 R136, R4, R22, R12 ;  /* 0x000000160488723c */ /* 0x000fe2000000180c */
[----:B------:R-:W-:Y:S04]  /*f8f0*/  LDSM.16.M88.4 R4, [R220+0x2000] ;  /* 0x00200000dc04783b */ /* 0x000fe80000000200 */
[----:B------:R-:W1:Y:S03]  /*f900*/  LDSM.16.M88.4 R12, [R223] ;  /* 0x00000000df0c783b */ /* 0x000e660000000200 */
        /* <DEDUP_REMOVED lines=8> */
[----:B------:R-:W2:Y:S01]  /*f990*/  LDSM.16.M88.4 R8, [R220] ;  /* 0x00000000dc08783b */ /* 0x000ea20000000200 */
[----:B------:R-:W-:-:S02]  /*f9a0*/  IMAD.MOV.U32 R126, RZ, RZ, R155 ;  /* 0x000000ffff7e7224 */ /* 0x000fc400078e009b */
[----:B------:R-:W-:Y:S02]  /*f9b0*/  IMAD.MOV.U32 R127, RZ, RZ, R154 ;  /* 0x000000ffff7f7224 */ /* 0x000fe400078e009a */
[----:B------:R-:W-:Y:S02]  /*f9c0*/  IMAD.MOV.U32 R93, RZ, RZ, R102 ;  /* 0x000000ffff5d7224 */ /* 0x000fe400078e0066 */
[C---:B-1----:R-:W-:Y:S01]  /*f9d0*/  HMMA.16816.F32 R208, R4.reuse, R12, R208 ;  /* 0x0000000c04d0723c */ /* 0x042fe200000018d0 */
        /* <DEDUP_REMOVED lines=9> */
[----:B------:R-:W-:Y:S02]  /*fa70*/  IMAD.MOV.U32 R47, RZ, RZ, R96 ;  /* 0x000000ffff2f7224 */ /* 0x000fe400078e0060 */
[----:B------:R-:W-:Y:S02]  /*fa80*/  IMAD.MOV.U32 R58, RZ, RZ, R21 ;  /* 0x000000ffff3a7224 */ /* 0x000fe400078e0015 */
[----:B------:R-:W-:Y:S01]  /*fa90*/  IMAD.MOV.U32 R59, RZ, RZ, R20 ;  /* 0x000000ffff3b7224 */ /* 0x000fe200078e0014 */
[C---:B--2---:R-:W-:Y:S08]  /*faa0*/  HMMA.16816.F32 R72, R8.reuse, R12, R204 ;  /* 0x0000000c0848723c */ /* 0x044ff000000018cc */
[----:B------:R-:W-:Y:S01]  /*fab0*/  HMMA.16816.F32 R200, R8, R14, R48 ;  /* 0x0000000e08c8723c */ /* 0x000fe20000001830 */
[----:B------:R-:W1:Y:S06]  /*fac0*/  LDSM.16.M88.4 R12, [R230] ;  /* 0x00000000e60c783b */ /* 0x000e6c0000000200 */
[----:B------:R-:W-:-:S02]  /*fad0*/  IMAD.MOV.U32 R48, RZ, RZ, R125 ;  /* 0x000000ffff307224 */ /* 0x000fc400078e007d */
[----:B------:R-:W-:Y:S02]  /*fae0*/  IMAD.MOV.U32 R49, RZ, RZ, R124 ;  /* 0x000000ffff317224 */ /* 0x000fe400078e007c */
[----:B------:R-:W-:Y:S02]  /*faf0*/  IMAD.MOV.U32 R50, RZ, RZ, R123 ;  /* 0x000000ffff327224 */ /* 0x000fe400078e007b */
[----:B------:R-:W-:Y:S02]  /*fb00*/  IMAD.MOV.U32 R51, RZ, RZ, R122 ;  /* 0x000000ffff337224 */ /* 0x000fe400078e007a */
[----:B------:R-:W-:Y:S01]  /*fb10*/  IMAD.MOV.U32 R122, RZ, RZ, R159 ;  /* 0x000000ffff7a7224 */ /* 0x000fe200078e009f */
[-C--:B-1----:R-:W-:Y:S08]  /*fb20*/  HMMA.16816.F32 R204, R4, R12.reuse, R132 ;  /* 0x0000000c04cc723c */ /* 0x082ff00000001884 */
[C---:B------:R-:W-:Y:S08]  /*fb30*/  HMMA.16816.F32 R68, R8.reuse, R12, R68 ;  /* 0x0000000c0844723c */ /* 0x040ff00000001844 */
[----:B------:R-:W-:Y:S01]  /*fb40*/  HMMA.16816.F32 R116, R8, R14, R40 ;  /* 0x0000000e0874723c */ /* 0x000fe20000001828 */
[----:B------:R-:W-:Y:S01]  /*fb50*/  IMAD.MOV.U32 R123, RZ, RZ, R158 ;  /* 0x000000ffff7b7224 */ /* 0x000fe200078e009e */
[----:B------:R1:W5:Y:S01]  /*fb60*/  LDL.LU R159, [R1+0x114] ;  /* 0x00011400019f7983 */ /* 0x0003620000300800 */
[----:B------:R-:W-:-:S02]  /*fb70*/  IMAD.MOV.U32 R124, RZ, RZ, R157 ;  /* 0x000000ffff7c7224 */ /* 0x000fc400078e009d */
[----:B------:R-:W-:Y:S01]  /*fb80*/  IMAD.MOV.U32 R125, RZ, RZ, R156 ;  /* 0x000000ffff7d7224 */ /* 0x000fe200078e009c */
[----:B------:R1:W5:Y:S02]  /*fb90*/  LDL.LU R158, [R1+0x110] ;  /* 0x00011000019e7983 */ /* 0x0003640000300800 */
[----:B------:R-:W-:Y:S02]  /*fba0*/  HMMA.16816.F32 R132, R4, R14, R112 ;  /* 0x0000000e0484723c */ /* 0x000fe40000001870 */
[----:B------:R-:W2:Y:S01]  /*fbb0*/  LDSM.16.M88.4 R12, [R229] ;  /* 0x00000000e50c783b */ /* 0x000ea20000000200 */
[----:B------:R-:W-:Y:S02]  /*fbc0*/  IMAD.MOV.U32 R34, RZ, RZ, R93 ;  /* 0x000000ffff227224 */ /* 0x000fe400078e005d */
[----:B------:R-:W-:Y:S01]  /*fbd0*/  IMAD.MOV.U32 R35, RZ, RZ, R92 ;  /* 0x000000ffff237224 */ /* 0x000fe200078e005c */
[----:B------:R1:W5:Y:S01]  /*fbe0*/  LDL.LU R157, [R1+0x10c] ;  /* 0x00010c00019d7983 */ /* 0x0003620000300800 */
[----:B------:R-:W-:-:S02]  /*fbf0*/  IMAD.MOV.U32 R104, RZ, RZ, R153 ;  /* 0x000000ffff687224 */ /* 0x000fc400078e0099 */
[----:B------:R-:W-:Y:S01]  /*fc00*/  IMAD.MOV.U32 R105, RZ, RZ, R152 ;  /* 0x000000ffff697224 */ /* 0x000fe200078e0098 */
[----:B------:R1:W5:Y:S01]  /*fc10*/  LDL.LU R156, [R1+0x108] ;  /* 0x00010800019c7983 */ /* 0x0003620000300800 */
[----:B------:R-:W-:Y:S02]  /*fc20*/  IMAD.MOV.U32 R106, RZ, RZ, R151 ;  /* 0x000000ffff6a7224 */ /* 0x000fe400078e0097 */
[----:B------:R-:W-:Y:S01]  /*fc30*/  IMAD.MOV.U32 R107, RZ, RZ, R150 ;  /* 0x000000ffff6b7224 */ /* 0x000fe200078e0096 */
[----:B------:R1:W5:Y:S01]  /*fc40*/  LDL.LU R155, [R1+0x104] ;  /* 0x00010400019b7983 */ /* 0x0003620000300800 */
        /* <DEDUP_REMOVED lines=12> */
[-C--:B--2---:R-:W-:Y:S08]  /*fd10*/  HMMA.16816.F32 R124, R8, R12.reuse, R124 ;  /* 0x0000000c087c723c */ /* 0x084ff0000000187c */
[C---:B------:R-:W-:Y:S08]  /*fd20*/  HMMA.16816.F32 R120, R4.reuse, R12, R120 ;  /* 0x0000000c0478723c */ /* 0x040ff00000001878 */
[-C--:B------:R-:W-:Y:S08]  /*fd30*/  HMMA.16816.F32 R112, R4, R14.reuse, R108 ;  /* 0x0000000e0470723c */ /* 0x080ff0000000186c */
[----:B------:R-:W-:Y:S01]  /*fd40*/  HMMA.16816.F32 R92, R8, R14, R88 ;  /* 0x0000000e085c723c */ /* 0x000fe20000001858 */
[----:B------:R-:W2:Y:S01]  /*fd50*/  LDSM.16.M88.4 R12, [R228] ;  /* 0x00000000e40c783b */ /* 0x000ea20000000200 */
        /* <DEDUP_REMOVED lines=12> */
[----:B------:R-:W-:-:S03]  /*fe20*/  IMAD.U32 R0, RZ, RZ, UR9 ;  /* 0x00000009ff007e24 */ /* 0x000fc6000f8e00ff */
[----:B------:R1:W5:Y:S04]  /*fe30*/  LDL.LU R146, [R1+0xe0] ;  /* 0x0000e00001927983 */ /* 0x0003680000300800 */
[----:B------:R1:W5:Y:S04]  /*fe40*/  LDL.LU R145, [R1+0xdc] ;  /* 0x0000dc0001917983 */ /* 0x0003680000300800 */
[----:B------:R1:W5:Y:S04]  /*fe50*/  LDL.LU R144, [R1+0xd8] ;  /* 0x0000d80001907983 */ /* 0x0003680000300800 */
[----:B------:R1:W5:Y:S04]  /*fe60*/  LDL.LU R143, [R1+0xd4] ;  /* 0x0000d400018f7983 */ /* 0x0003680000300800 */
[----:B------:R1:W5:Y:S01]  /*fe70*/  LDL.LU R142, [R1+0xd0] ;  /* 0x0000d000018e7983 */ /* 0x0003620000300800 */
        /* <DEDUP_REMOVED lines=23> */
[----:B------:R-:W-:Y:S07]  /*fff0*/  LDSM.16.M88.4 R4, [R221+0x2000] ;  /* 0x00200000dd04783b */ /* 0x000fee0000000200 */
[----:B------:R-:W-:Y:S01]  /*10000*/  HMMA.16816.F32 R16, R8, R14, R16 ;  /* 0x0000000e0810723c */ /* 0x000fe20000001810 */
[----:B------:R-:W2:Y:S04]  /*10010*/  LDSM.16.M88.4 R12, [R217] ;  /* 0x00000000d90c783b */ /* 0x000ea80000000200 */
[----:B------:R-:W3:Y:S03]  /*10020*/  LDSM.16.M88.4 R8, [R221] ;  /* 0x00000000dd08783b */ /* 0x000ee60000000200 */
[-C--:B--2---:R-:W-:Y:S08]  /*10030*/  HMMA.16816.F32 R128, R4, R12.reuse, R208 ;  /* 0x0000000c0480723c */ /* 0x084ff000000018d0 */
[----:B---3--:R-:W-:Y:S08]  /*10040*/  HMMA.16816.F32 R108, R8, R12, R72 ;  /* 0x0000000c086c723c */ /* 0x008ff00000001848 */
        /* <DEDUP_REMOVED lines=26> */
[----:B------:R-:W-:Y:S11]  /*101f0*/  HMMA.16816.F32 R12, R8, R14, R76 ;  /* 0x0000000e080c723c */ /* 0x000ff6000000184c */
[----:B------:R-:W-:Y:S05]  /*10200*/  @!UPT UIADD3 URZ, URZ, URZ, URZ ;  /* 0x0000003f3f3ff290 */ /* 0x000fea000fffe03f */
[----:B------:R-:W-:Y:S02]  /*10210*/  IMAD.MOV.U32 R139, RZ, RZ, R47 ;  /* 0x000000ffff8b7224 */ /* 0x000fe400078e002f */
[----:B------:R-:W2:Y:S01]  /*10220*/  S2R R47, SR_TID.X ;  /* 0x00000000002f7919 */ /* 0x000ea20000002100 */
[----:B------:R-:W-:Y:S02]  /*10230*/  IMAD.MOV.U32 R2, RZ, RZ, R46 ;  /* 0x000000ffff027224 */ /* 0x000fe400078e002e */
[----:B------:R-:W-:Y:S02]  /*10240*/  IMAD.MOV.U32 R3, RZ, RZ, R44 ;  /* 0x000000ffff037224 */ /* 0x000fe400078e002c */
[----:B------:R-:W-:Y:S02]  /*10250*/  IMAD.MOV.U32 R140, RZ, RZ, R45 ;  /* 0x000000ffff8c7224 */ /* 0x000fe400078e002d */
[----:B------:R-:W-:Y:S02]  /*10260*/  IMAD.MOV.U32 R252, RZ, RZ, R14 ;  /* 0x000000fffffc7224 */ /* 0x000fe400078e000e */
[----:B------:R-:W-:-:S02]  /*10270*/  IMAD.MOV.U32 R247, RZ, RZ, R13 ;  /* 0x000000fffff77224 */ /* 0x000fc400078e000d */
[----:B------:R-:W-:Y:S02]  /*10280*/  IMAD.MOV.U32 R232, RZ, RZ, R12 ;  /* 0x000000ffffe87224 */ /* 0x000fe400078e000c */
[----:B------:R-:W-:Y:S02]  /*10290*/  IMAD.MOV.U32 R141, RZ, RZ, R15 ;  /* 0x000000ffff8d7224 */ /* 0x000fe400078e000f */
[----:B------:R-:W3:Y:S01]  /*102a0*/  LDSM.16.M88.4 R12, [R217+0x3000] ;  /* 0x00300000d90c783b */ /* 0x000ee20000000200 */
[----:B--2---:R-:W-:-:S05]  /*102b0*/  IMAD.SHL.U32 R47, R47, 0x2, RZ ;  /* 0x000000022f2f7824 */ /* 0x004fca00078e00ff */
[----:B------:R-:W-:-:S05]  /*102c0*/  LOP3.LUT R47, R47, 0x6, RZ, 0xc0, !PT ;  /* 0x000000062f2f7812 */ /* 0x000fca00078ec0ff */
[----:B------:R-:W-:Y:S01]  /*102d0*/  IMAD R0, R0, 0x80, R47 ;  /* 0x0000008000007824 */ /* 0x000fe200078e022f */
[-C--:B---3--:R-:W-:Y:S08]  /*102e0*/  HMMA.16816.F32 R40, R8, R12.reuse, R40 ;  /* 0x0000000c0828723c */ /* 0x088ff00000001828 */
[C---:B------:R-:W-:Y:S08]  /*102f0*/  HMMA.16816.F32 R36, R4.reuse, R12, R36 ;  /* 0x0000000c0424723c */ /* 0x040ff00000001824 */
[-C--:B------:R-:W-:Y:S08]  /*10300*/  HMMA.16816.F32 R32, R4, R14.reuse, R32 ;  /* 0x0000000e0420723c */ /* 0x080ff00000001820 */
[----:B------:R-:W-:Y:S01]  /*10310*/  HMMA.16816.F32 R64, R8, R14, R64 ;  /* 0x0000000e0840723c */ /* 0x000fe20000001840 */
[----:B------:R-:W2:Y:S01]  /*10320*/  LDSM.16.M88.4 R12, [R217+0x3800] ;  /* 0x00380000d90c783b */ /* 0x000ea20000000200 */
[----:B------:R-:W-:Y:S01]  /*10330*/  UISETP.GT.AND UP0, UPT, UR9, UR8, UPT ;  /* 0x000000080900728c */ /* 0x000fe2000bf04270 */
[----:B------:R-:W-:Y:S11]  /*10340*/  DEPBAR.LE SB0, 0x0 ;  /* 0x000080000000791a */ /* 0x000ff60000000000 */
[----:B------:R-:W-:Y:S02]  /*10350*/  @!UPT UIADD3 URZ, URZ, URZ, URZ ;  /* 0x0000003f3f3ff290 */ /* 0x000fe4000fffe03f */
[----:B------:R-:W-:Y:S02]  /*10360*/  IMAD.MOV.U32 R74, RZ, RZ, R35 ;  /* 0x000000ffff4a7224 */ /* 0x000fe400078e0023 */
[----:B------:R-:W-:Y:S02]  /*10370*/  IMAD.MOV.U32 R35, RZ, RZ, R2 ;  /* 0x000000ffff237224 */ /* 0x000fe400078e0002 */
[----:B------:R-:W-:Y:S02]  /*10380*/  IMAD.IADD R2, R236, 0x1, -R0 ;  /* 0x00000001ec027824 */ /* 0x000fe400078e0a00 */
[----:B------:R-:W-:Y:S02]  /*10390*/  IMAD.MOV.U32 R136, RZ, RZ, R33 ;  /* 0x000000ffff887224 */ /* 0x000fe400078e0021 */
[----:B------:R-:W-:Y:S01]  /*103a0*/  IMAD.MOV.U32 R33, RZ, RZ, R3 ;  /* 0x000000ffff217224 */ /* 0x000fe200078e0003 */
[----:B------:R-:W-:Y:S01]  /*103b0*/  IABS R2, R2 ;  /* 0x0000000200027213 */ /* 0x000fe20000000000 */
[----:B------:R-:W-:-:S02]  /*103c0*/  IMAD.MOV.U32 R138, RZ, RZ, R32 ;  /* 0x000000ffff8a7224 */ /* 0x000fc400078e0020 */
[----:B------:R-:W-:Y:S02]  /*103d0*/  IMAD.MOV.U32 R137, RZ, RZ, R34 ;  /* 0x000000ffff897224 */ /* 0x000fe400078e0022 */
[----:B------:R-:W-:Y:S02]  /*103e0*/  IMAD.MOV.U32 R3, RZ, RZ, R2 ;  /* 0x000000ffff037224 */ /* 0x000fe400078e0002 */
[----:B------:R-:W-:-:S05]  /*103f0*/  IMAD.IADD R2, R235, 0x1, -R0 ;  /* 0x00000001eb027824 */ /* 0x000fca00078e0a00 */
[----:B------:R-:W-:Y:S01]  /*10400*/  IABS R2, R2 ;  /* 0x0000000200027213 */ /* 0x000fe20000000000 */
[C---:B--2---:R-:W-:Y:S08]  /*10410*/  HMMA.16816.F32 R24, R4.reuse, R12, R24 ;  /* 0x0000000c0418723c */ /* 0x044ff00000001818 */
[-C--:B------:R-:W-:Y:S08]  /*10420*/  HMMA.16816.F32 R20, R4, R14.reuse, R20 ;  /* 0x0000000e0414723c */ /* 0x080ff00000001814 */
[C---:B------:R-:W-:Y:S08]  /*10430*/  HMMA.16816.F32 R4, R8.reuse, R14, R16 ;  /* 0x0000000e0804723c */ /* 0x040ff00000001810 */
[----:B------:R-:W-:Y:S08]  /*10440*/  HMMA.16816.F32 R28, R8, R12, R28 ;  /* 0x0000000c081c723c */ /* 0x000ff0000000181c */
[----:B------:R-:W-:-:S02]  /*10450*/  IMAD.MOV.U32 R70, RZ, RZ, R21 ;  /* 0x000000ffff467224 */ /* 0x000fc400078e0015 */
[----:B------:R-:W-:Y:S02]  /*10460*/  IMAD.MOV.U32 R68, RZ, RZ, R20 ;  /* 0x000000ffff447224 */ /* 0x000fe400078e0014 */
[----:B------:R-:W-:-:S04]  /*10470*/  IMAD.MOV.U32 R73, RZ, RZ, R22 ;  /* 0x000000ffff497224 */ /* 0x000fc800078e0016 */
[----:B------:R-:W-:Y:S02]  /*10480*/  IMAD.MOV.U32 R69, RZ, RZ, R4 ;  /* 0x000000ffff457224 */ /* 0x000fe400078e0004 */
[----:B------:R-:W-:Y:S02]  /*10490*/  IMAD.IADD R4, R234, 0x1, -R0 ;  /* 0x00000001ea047824 */ /* 0x000fe400078e0a00 */
[----:B------:R-:W-:Y:S02]  /*104a0*/  IMAD.MOV.U32 R72, RZ, RZ, R5 ;  /* 0x000000ffff487224 */ /* 0x000fe400078e0005 */
[----:B------:R2:W3:Y:S01]  /*104b0*/  I2F R5, R3 ;  /* 0x0000000300057306 */ /* 0x0004e20000201400 */
[----:B------:R-:W-:Y:S02]  /*104c0*/  IMAD.MOV.U32 R75, RZ, RZ, R6 ;  /* 0x000000ffff4b7224 */ /* 0x000fe400078e0006 */
[----:B------:R-:W-:Y:S02]  /*104d0*/  IMAD.MOV.U32 R71, RZ, RZ, R7 ;  /* 0x000000ffff477224 */ /* 0x000fe400078e0007 */
[----:B--2---:R-:W-:Y:S01]  /*104e0*/  IMAD.MOV.U32 R3, RZ, RZ, R2 ;  /* 0x000000ffff037224 */ /* 0x004fe200078e0002 */
[----:B------:R-:W-:Y:S01]  /*104f0*/  IABS R2, R4 ;  /* 0x0000000400027213 */ /* 0x000fe20000000000 */
[----:B---3--:R-:W-:-:S02]  /*10500*/  FFMA.FTZ R13, R5, -UR35, R108 ;  /* 0x80000023050d7c23 */ /* 0x008fc4000801006c */
[----:B------:R-:W-:Y:S02]  /*10510*/  IMAD.MOV.U32 R108, RZ, RZ, R33 ;  /* 0x000000ffff6c7224 */ /* 0x000fe400078e0021 */
[----:B------:R-:W2:Y:S08]  /*10520*/  I2F R3, R3 ;  /* 0x0000000300037306 */ /* 0x000eb00000201400 */
[----:B------:R-:W3:Y:S01]  /*10530*/  I2F R2, R2 ;  /* 0x0000000200027306 */ /* 0x000ee20000201400 */
[----:B--2---:R-:W-:-:S02]  /*10540*/  FFMA.FTZ R12, R3, -UR35, R110 ;  /* 0x80000023030c7c23 */ /* 0x004fc4000801006e */
[----:B------:R-:W-:Y:S02]  /*10550*/  IMAD.IADD R3, R241, 0x1, -R0 ;  /* 0x00000001f1037824 */ /* 0x000fe400078e0a00 */
[----:B------:R-:W-:-:S03]  /*10560*/  IMAD.MOV.U32 R110, RZ, RZ, R35 ;  /* 0x000000ffff6e7224 */ /* 0x000fc600078e0023 */
[----:B------:R-:W-:Y:S01]  /*10570*/  IABS R3, R3 ;  /* 0x0000000300037213 */ /* 0x000fe20000000000 */
[----:B---3--:R-:W-:Y:S01]  /*10580*/  FFMA.FTZ R11, R2, -UR35, R128 ;  /* 0x80000023020b7c23 */ /* 0x008fe20008010080 */
[----:B------:R-:W-:-:S03]  /*10590*/  IADD3 R2, R0, 0x1, RZ ;  /* 0x0000000100027810 */ /* 0x000fc60007ffe0ff */
[----:B------:R-:W-:Y:S01]  /*105a0*/  IMAD.MOV.U32 R4, RZ, RZ, R3 ;  /* 0x000000ffff047224 */ /* 0x000fe200078e0003 */
[----:B------:R-:W-:Y:S01]  /*105b0*/  BAR.SYNC.DEFER_BLOCKING 0x0 ;  /* 0x0000000000007b1d */ /* 0x000fe20000010000 */
[--C-:B------:R-:W-:Y:S01]  /*105c0*/  IMAD.IADD R5, R236, 0x1, -R2.reuse ;  /* 0x00000001ec057824 */ /* 0x100fe200078e0a02 */
[C---:B------:R-:W-:Y:S02]  /*105d0*/  ISETP.GE.AND P1, PT, R2.reuse, R243, PT ;  /* 0x000000f30200720c */ /* 0x040fe40003f26270 */
[C---:B------:R-:W-:Y:S02]  /*105e0*/  ISETP.GE.AND P3, PT, R2.reuse, R245, PT ;  /* 0x000000f50200720c */ /* 0x040fe40003f66270 */
[----:B------:R-:W-:Y:S01]  /*105f0*/  IABS R3, R5 ;  /* 0x0000000500037213 */ /* 0x000fe20000000000 */
[----:B------:R2:W-:Y:S01]  /*10600*/  I2F R10, R4 ;  /* 0x00000004000a7306 */ /* 0x0005e20000201400 */
[----:B------:R-:W-:Y:S01]  /*10610*/  ISETP.LT.OR P1, PT, R2, R238, P1 ;  /* 0x000000ee0200720c */ /* 0x000fe20000f21670 */
[----:B------:R-:W-:Y:S01]  /*10620*/  IMAD.IADD R5, R234, 0x1, -R2 ;  /* 0x00000001ea057824 */ /* 0x000fe200078e0a02 */
[----:B------:R-:W-:-:S02]  /*10630*/  ISETP.GE.AND P2, PT, R2, R244, PT ;  /* 0x000000f40200720c */ /* 0x000fc40003f46270 */
[C---:B------:R-:W-:Y:S02]  /*10640*/  ISETP.GE.AND P0, PT, R2.reuse, R242, PT ;  /* 0x000000f20200720c */ /* 0x040fe40003f06270 */
[C---:B------:R-:W-:Y:S02]  /*10650*/  ISETP.LT.OR P6, PT, R2.reuse, R240, P3 ;  /* 0x000000f00200720c */ /* 0x040fe40001fc1670 */
[C---:B------:R-:W-:Y:S02]  /*10660*/  ISETP.LT.OR P5, PT, R2.reuse, R239, P2 ;  /* 0x000000ef0200720c */ /* 0x040fe400017a1670 */
[----:B------:R-:W-:-:S03]  /*10670*/  ISETP.LT.OR P0, PT, R2, R237, P0 ;  /* 0x000000ed0200720c */ /* 0x000fc60000701670 */
[----:B------:R-:W-:Y:S01]  /*10680*/  @P1 LOP3.LUT R231, R231, 0x8, RZ, 0xfc, !PT ;  /* 0x00000008e7e71812 */ /* 0x000fe200078efcff */
[----:B--2---:R-:W-:Y:S01]  /*10690*/  IMAD.MOV.U32 R4, RZ, RZ, R3 ;  /* 0x000000ffff047224 */ /* 0x004fe200078e0003 */
[C---:B------:R-:W-:Y:S01]  /*106a0*/  ISETP.GE.AND P1, PT, R0.reuse, R245, PT ;  /* 0x000000f50000720c */ /* 0x040fe20003f26270 */
[----:B------:R-:W-:Y:S01]  /*106b0*/  IMAD.IADD R3, R235, 0x1, -R2 ;  /* 0x00000001eb037824 */ /* 0x000fe200078e0a02 */
[----:B------:R-:W-:Y:S01]  /*106c0*/  LOP3.LUT R231, R231, 0xfffffffb, RZ, 0xc0, !PT ;  /* 0xfffffffbe7e77812 */ /* 0x000fe200078ec0ff */
[----:B------:R2:W-:Y:S01]  /*106d0*/  I2F R9, R4 ;  /* 0x0000000400097306 */ /* 0x0005e20000201400 */
[----:B------:R-:W-:Y:S02]  /*106e0*/  ISETP.LT.OR P1, PT, R0, R240, P1 ;  /* 0x000000f00000720c */ /* 0x000fe40000f21670 */
[----:B------:R-:W-:Y:S02]  /*106f0*/  IABS R3, R3 ;  /* 0x0000000300037213 */ /* 0x000fe40000000000 */
[----:B------:R-:W-:-:S02]  /*10700*/  @P0 LOP3.LUT R231, R231, 0x4, RZ, 0xfc, !PT ;  /* 0x00000004e7e70812 */ /* 0x000fc400078efcff */
[C---:B------:R-:W-:Y:S02]  /*10710*/  ISETP.GE.AND P0, PT, R0.reuse, R244, PT ;  /* 0x000000f40000720c */ /* 0x040fe40003f06270 */
[----:B------:R-:W-:Y:S02]  /*10720*/  FSEL R16, R13, -INF , !P1 ;  /* 0xff8000000d107808 */ /* 0x000fe40004800000 */
[C---:B------:R-:W-:Y:S02]  /*10730*/  ISETP.LT.OR P0, PT, R0.reuse, R239, P0 ;  /* 0x000000ef0000720c */ /* 0x040fe40000701670 */
[----:B------:R-:W-:Y:S02]  /*10740*/  ISETP.GE.AND P1, PT, R0, R243, PT ;  /* 0x000000f30000720c */ /* 0x000fe40003f26270 */
[----:B------:R-:W-:Y:S01]  /*10750*/  FSEL R17, R12, -INF , !P0 ;  /* 0xff8000000c117808 */ /* 0x000fe20004000000 */
[----:B--2---:R-:W-:Y:S01]  /*10760*/  IMAD.MOV.U32 R4, RZ, RZ, R3 ;  /* 0x000000ffff047224 */ /* 0x004fe200078e0003 */
[----:B------:R-:W-:-:S02]  /*10770*/  IABS R3, R5 ;  /* 0x0000000500037213 */ /* 0x000fc40000000000 */
[C---:B------:R-:W-:Y:S01]  /*10780*/  ISETP.GE.AND P0, PT, R0.reuse, R242, PT ;  /* 0x000000f20000720c */ /* 0x040fe20003f06270 */
[----:B------:R2:W3:Y:S01]  /*10790*/  I2F R6, R4 ;  /* 0x0000000400067306 */ /* 0x0004e20000201400 */
[C---:B------:R-:W-:Y:S02]  /*107a0*/  ISETP.LT.OR P1, PT, R0.reuse, R238, P1 ;  /* 0x000000ee0000720c */ /* 0x040fe40000f21670 */
[----:B------:R-:W-:Y:S02]  /*107b0*/  ISETP.LT.OR P0, PT, R0, R237, P0 ;  /* 0x000000ed0000720c */ /* 0x000fe40000701670 */
[----:B------:R-:W-:-:S03]  /*107c0*/  FSEL R19, R11, -INF , !P1 ;  /* 0xff8000000b137808 */ /* 0x000fc60004800000 */
[----:B------:R4:W1:Y:S01]  /*107d0*/  I2F R8, R3 ;  /* 0x0000000300087306 */ /* 0x0008620000201400 */
[----:B--2---:R-:W-:Y:S01]  /*107e0*/  IMAD.IADD R4, R241, 0x1, -R2 ;  /* 0x00000001f1047824 */ /* 0x004fe200078e0a02 */
[----:B------:R-:W-:Y:S01]  /*107f0*/  IADD3 R2, R0, 0x8, RZ ;  /* 0x0000000800027810 */ /* 0x000fe20007ffe0ff */
[----:B---3--:R-:W-:Y:S02]  /*10800*/  FFMA.FTZ R6, R6, -UR35, R111 ;  /* 0x8000002306067c23 */ /* 0x008fe4000801006f */
[----:B------:R-:W-:Y:S01]  /*10810*/  IMAD.MOV.U32 R111, RZ, RZ, R252 ;  /* 0x000000ffff6f7224 */ /* 0x000fe200078e00fc */
[----:B------:R-:W-:Y:S01]  /*10820*/  IABS R4, R4 ;  /* 0x0000000400047213 */ /* 0x000fe20000000000 */
[--C-:B------:R-:W-:Y:S01]  /*10830*/  IMAD.IADD R5, R235, 0x1, -R2.reuse ;  /* 0x00000001eb057824 */ /* 0x100fe200078e0a02 */
[----:B------:R-:W-:Y:S01]  /*10840*/  ISETP.GE.AND P3, PT, R2, R245, PT ;  /* 0x000000f50200720c */ /* 0x000fe20003f66270 */
[----:B----4-:R-:W-:Y:S01]  /*10850*/  IMAD.IADD R3, R236, 0x1, -R2 ;  /* 0x00000001ec037824 */ /* 0x010fe200078e0a02 */
[----:B------:R2:W3:Y:S01]  /*10860*/  I2F R14, R4 ;  /* 0x00000004000e7306 */ /* 0x0004e20000201400 */
[----:B------:R-:W-:Y:S01]  /*10870*/  ISETP.GE.AND P2, PT, R2, R244, PT ;  /* 0x000000f40200720c */ /* 0x000fe20003f46270 */
[----:B-1----:R-:W-:Y:S01]  /*10880*/  FFMA.FTZ R8, R8, -UR35, R129 ;  /* 0x8000002308087c23 */ /* 0x002fe20008010081 */
[----:B------:R-:W-:-:S02]  /*10890*/  ISETP.GE.AND P1, PT, R2, R243, PT ;  /* 0x000000f30200720c */ /* 0x000fc40003f26270 */
[----:B------:R-:W-:Y:S02]  /*108a0*/  IABS R3, R3 ;  /* 0x0000000300037213 */ /* 0x000fe40000000000 */
[----:B------:R-:W-:Y:S02]  /*108b0*/  FSEL R32, R6, -INF , !P5 ;  /* 0xff80000006207808 */ /* 0x000fe40006800000 */
[C---:B------:R-:W-:Y:S02]  /*108c0*/  ISETP.LT.OR P5, PT, R2.reuse, R239, P2 ;  /* 0x000000ef0200720c */ /* 0x040fe400017a1670 */
[----:B------:R-:W-:Y:S02]  /*108d0*/  ISETP.LT.OR P1, PT, R2, R238, P1 ;  /* 0x000000ee0200720c */ /* 0x000fe40000f21670 */
[----:B------:R-:W-:Y:S01]  /*108e0*/  LOP3.LUT P2, RZ, R231, 0x4, RZ, 0xc0, !PT ;  /* 0x00000004e7ff7812 */ /* 0x000fe2000784c0ff */
[----:B--2---:R-:W-:Y:S01]  /*108f0*/  IMAD.MOV.U32 R4, RZ, RZ, R3 ;  /* 0x000000ffff047224 */ /* 0x004fe200078e0003 */
[----:B------:R-:W-:Y:S01]  /*10900*/  IABS R3, R5 ;  /* 0x0000000500037213 */ /* 0x000fe20000000000 */
[----:B------:R-:W-:-:S02]  /*10910*/  FFMA.FTZ R5, R9, -UR35, R109 ;  /* 0x8000002309057c23 */ /* 0x000fc4000801006d */
[----:B------:R-:W1:Y:S01]  /*10920*/  I2F R7, R4 ;  /* 0x0000000400077306 */ /* 0x000e620000201400 */
[----:B---3--:R-:W-:Y:S02]  /*10930*/  FFMA.FTZ R9, R14, -UR35, R131 ;  /* 0x800000230e097c23 */ /* 0x008fe40008010083 */
[----:B------:R-:W-:Y:S01]  /*10940*/  FSEL R20, R5, -INF , !P6 ;  /* 0xff80000005147808 */ /* 0x000fe20007000000 */
[----:B------:R-:W-:Y:S01]  /*10950*/  IMAD.MOV.U32 R109, RZ, RZ, R108 ;  /* 0x000000ffff6d7224 */ /* 0x000fe200078e006c */
[----:B------:R-:W-:Y:S01]  /*10960*/  ISETP.LT.OR P6, PT, R2, R240, P3 ;  /* 0x000000f00200720c */ /* 0x000fe20001fc1670 */
[----:B------:R-:W-:Y:S01]  /*10970*/  IMAD.MOV.U32 R108, RZ, RZ, R247 ;  /* 0x000000ffff6c7224 */ /* 0x000fe200078e00f7 */
[C---:B------:R-:W-:Y:S01]  /*10980*/  LOP3.LUT P3, RZ, R231.reuse, 0x8, RZ, 0xc0, !PT ;  /* 0x00000008e7ff7812 */ /* 0x040fe2000786c0ff */
[----:B------:R2:W3:Y:S01]  /*10990*/  I2F R4, R3 ;  /* 0x0000000300047306 */ /* 0x0004e20000201400 */
[----:B------:R-:W-:Y:S02]  /*109a0*/  LOP3.LUT R231, R231, 0xfffffffd, RZ, 0xc0, !PT ;  /* 0xfffffffde7e77812 */ /* 0x000fe400078ec0ff */
[----:B------:R-:W-:-:S02]  /*109b0*/  FSEL R77, R8, -INF , !P3 ;  /* 0xff800000084d7808 */ /* 0x000fc40005800000 */
[----:B------:R-:W-:Y:S02]  /*109c0*/  @P1 LOP3.LUT R231, R231, 0x2, RZ, 0xfc, !PT ;  /* 0x00000002e7e71812 */ /* 0x000fe400078efcff */
[----:B------:R-:W-:Y:S01]  /*109d0*/  FSEL R78, R9, -INF , !P2 ;  /* 0xff800000094e7808 */ /* 0x000fe20005000000 */
[----:B-1----:R-:W-:-:S05]  /*109e0*/  FFMA.FTZ R7, R7, -UR35, R200 ;  /* 0x8000002307077c23 */ /* 0x002fca00080100c8 */
[----:B------:R-:W-:Y:S01]  /*109f0*/  FSEL R18, R7, -INF , !P6 ;  /* 0xff80000007127808 */ /* 0x000fe20007000000 */
[----:B--2---:R-:W-:Y:S02]  /*10a00*/  FFMA.FTZ R3, R10, -UR35, R130 ;  /* 0x800000230a037c23 */ /* 0x004fe40008010082 */
[----:B---3--:R-:W-:Y:S02]  /*10a10*/  FFMA.FTZ R10, R4, -UR35, R202 ;  /* 0x80000023040a7c23 */ /* 0x008fe400080100ca */
[--C-:B------:R-:W-:Y:S01]  /*10a20*/  IMAD.IADD R4, R241, 0x1, -R2.reuse ;  /* 0x00000001f1047824 */ /* 0x100fe200078e0a02 */
[----:B------:R-:W-:Y:S01]  /*10a30*/  FSEL R21, R3, -INF , !P0 ;  /* 0xff80000003157808 */ /* 0x000fe20004000000 */
[----:B------:R-:W-:Y:S01]  /*10a40*/  IMAD.IADD R3, R234, 0x1, -R2 ;  /* 0x00000001ea037824 */ /* 0x000fe200078e0a02 */
[----:B------:R-:W-:Y:S02]  /*10a50*/  ISETP.GE.AND P0, PT, R2, R242, PT ;  /* 0x000000f20200720c */ /* 0x000fe40003f06270 */
[----:B------:R-:W-:-:S02]  /*10a60*/  IABS R4, R4 ;  /* 0x0000000400047213 */ /* 0x000fc40000000000 */
[----:B------:R-:W-:Y:S02]  /*10a70*/  ISETP.LT.OR P4, PT, R2, R237, P0 ;  /* 0x000000ed0200720c */ /* 0x000fe40000781670 */
[----:B------:R-:W-:Y:S01]  /*10a80*/  IABS R3, R3 ;  /* 0x0000000300037213 */ /* 0x000fe20000000000 */
[----:B------:R-:W-:Y:S01]  /*10a90*/  I2F R11, R4 ;  /* 0x00000004000b7306 */ /* 0x000fe20000201400 */
[----:B------:R-:W-:Y:S02]  /*10aa0*/  IADD3 R2, R0, 0x9, RZ ;  /* 0x0000000900027810 */ /* 0x000fe40007ffe0ff */
[----:B------:R-:W-:Y:S02]  /*10ab0*/  FSEL R22, R10, -INF , !P5 ;  /* 0xff8000000a167808 */ /* 0x000fe40006800000 */
[C---:B------:R-:W-:Y:S02]  /*10ac0*/  ISETP.GE.AND P3, PT, R2.reuse, R245, PT ;  /* 0x000000f50200720c */ /* 0x040fe40003f66270 */
[C---:B------:R-:W-:Y:S01]  /*10ad0*/  ISETP.GE.AND P2, PT, R2.reuse, R244, PT ;  /* 0x000000f40200720c */ /* 0x040fe20003f46270 */
[----:B------:R1:W-:Y:S01]  /*10ae0*/  I2F R5, R3 ;  /* 0x0000000300057306 */ /* 0x0003e20000201400 */
[----:B------:R-:W-:-:S02]  /*10af0*/  ISETP.GE.AND P1, PT, R2, R243, PT ;  /* 0x000000f30200720c */ /* 0x000fc40003f26270 */
[C---:B------:R-:W-:Y:S02]  /*10b00*/  ISETP.GE.AND P0, PT, R2.reuse, R242, PT ;  /* 0x000000f20200720c */ /* 0x040fe40003f06270 */
[C---:B------:R-:W-:Y:S02]  /*10b10*/  ISETP.LT.OR P6, PT, R2.reuse, R240, P3 ;  /* 0x000000f00200720c */ /* 0x040fe40001fc1670 */
[C---:B------:R-:W-:Y:S02]  /*10b20*/  ISETP.LT.OR P5, PT, R2.reuse, R239, P2 ;  /* 0x000000ef0200720c */ /* 0x040fe400017a1670 */
[C---:B------:R-:W-:Y:S02]  /*10b30*/  ISETP.LT.OR P1, PT, R2.reuse, R238, P1 ;  /* 0x000000ee0200720c */ /* 0x040fe40000f21670 */
[----:B------:R-:W-:Y:S02]  /*10b40*/  ISETP.LT.OR P0, PT, R2, R237, P0 ;  /* 0x000000ed0200720c */ /* 0x000fe40000701670 */
[----:B------:R-:W-:-:S02]  /*10b50*/  LOP3.LUT P3, RZ, R231, 0x2, RZ, 0xc0, !PT ;  /* 0x00000002e7ff7812 */ /* 0x000fc4000786c0ff */
[----:B------:R-:W-:Y:S01]  /*10b60*/  LOP3.LUT R231, R231, 0xfffffff7, RZ, 0xc0, !PT ;  /* 0xfffffff7e7e77812 */ /* 0x000fe200078ec0ff */
[----:B-1----:R-:W-:-:S05]  /*10b70*/  IMAD.IADD R3, R236, 0x1, -R2 ;  /* 0x00000001ec037824 */ /* 0x002fca00078e0a02 */
[----:B------:R-:W-:Y:S02]  /*10b80*/  IABS R3, R3 ;  /* 0x0000000300037213 */ /* 0x000fe40000000000 */
[----:B------:R-:W-:-:S03]  /*10b90*/  @P1 LOP3.LUT R231, R231, 0x8, RZ, 0xfc, !PT ;  /* 0x00000008e7e71812 */ /* 0x000fc600078efcff */
[----:B------:R-:W-:Y:S01]  /*10ba0*/  IMAD.MOV.U32 R4, RZ, RZ, R3 ;  /* 0x000000ffff047224 */ /* 0x000fe200078e0003 */
[----:B------:R-:W-:Y:S01]  /*10bb0*/  LOP3.LUT R231, R231, 0xfffffffb, RZ, 0xc0, !PT ;  /* 0xfffffffbe7e77812 */ /* 0x000fe200078ec0ff */
[----:B------:R-:W-:Y:S02]  /*10bc0*/  IMAD.IADD R3, R235, 0x1, -R2 ;  /* 0x00000001eb037824 */ /* 0x000fe400078e0a02 */
[----:B------:R1:W2:Y:S01]  /*10bd0*/  I2F R6, R4 ;  /* 0x0000000400067306 */ /* 0x0002a20000201400 */
[----:B------:R-:W-:Y:S02]  /*10be0*/  @P0 LOP3.LUT R231, R231, 0x4, RZ, 0xfc, !PT ;  /* 0x00000004e7e70812 */ /* 0x000fe400078efcff */
[----:B------:R-:W-:-:S05]  /*10bf0*/  IABS R3, R3 ;  /* 0x0000000300037213 */ /* 0x000fca0000000000 */
[----:B-1----:R-:W-:Y:S02]  /*10c00*/  IMAD.MOV.U32 R4, RZ, RZ, R3 ;  /* 0x000000ffff047224 */ /* 0x002fe400078e0003 */
[----:B------:R-:W-:Y:S02]  /*10c10*/  IMAD.IADD R3, R234, 0x1, -R2 ;  /* 0x00000001ea037824 */ /* 0x000fe400078e0a02 */
[----:B------:R1:W3:Y:S01]  /*10c20*/  I2F R8, R4 ;  /* 0x0000000400087306 */ /* 0x0002e20000201400 */
[----:B--2---:R-:W-:Y:S02]  /*10c30*/  FFMA.FTZ R6, R6, -UR35, R201 ;  /* 0x8000002306067c23 */ /* 0x004fe400080100c9 */
[----:B------:R-:W-:-:S03]  /*10c40*/  IABS R3, R3 ;  /* 0x0000000300037213 */ /* 0x000fc60000000000 */
[----:B------:R-:W-:Y:S02]  /*10c50*/  FSEL R15, R6, -INF , !P6 ;  /* 0xff800000060f7808 */ /* 0x000fe40007000000 */
[----:B------:R2:W-:Y:S01]  /*10c60*/  I2F R7, R3 ;  /* 0x0000000300077306 */ /* 0x0005e20000201400 */
[----:B-1----:R-:W-:Y:S01]  /*10c70*/  IMAD.IADD R4, R241, 0x1, -R2 ;  /* 0x00000001f1047824 */ /* 0x002fe200078e0a02 */
[----:B------:R-:W-:Y:S01]  /*10c80*/  IADD3 R2, R0, 0x10, RZ ;  /* 0x0000001000027810 */ /* 0x000fe20007ffe0ff */
[----:B---3--:R-:W-:-:S03]  /*10c90*/  FFMA.FTZ R8, R8, -UR35, R203 ;  /* 0x8000002308087c23 */ /* 0x008fc600080100cb */
[----:B------:R-:W-:Y:S02]  /*10ca0*/  IABS R4, R4 ;  /* 0x0000000400047213 */ /* 0x000fe40000000000 */
[----:B------:R-:W-:Y:S01]  /*10cb0*/  ISETP.GE.AND P2, PT, R2, R244, PT ;  /* 0x000000f40200720c */ /* 0x000fe20003f46270 */
[----:B--2---:R-:W-:Y:S01]  /*10cc0*/  IMAD.IADD R3, R236, 0x1, -R2 ;  /* 0x00000001ec037824 */ /* 0x004fe200078e0a02 */
[----:B------:R1:W2:Y:S01]  /*10cd0*/  I2F R9, R4 ;  /* 0x0000000400097306 */ /* 0x0002a20000201400 */
[C---:B------:R-:W-:Y:S02]  /*10ce0*/  ISETP.GE.AND P1, PT, R2.reuse, R243, PT ;  /* 0x000000f30200720c */ /* 0x040fe40003f26270 */
[----:B------:R-:W-:Y:S02]  /*10cf0*/  ISETP.GE.AND P0, PT, R2, R242, PT ;  /* 0x000000f20200720c */ /* 0x000fe40003f06270 */
[----:B------:R-:W-:Y:S02]  /*10d00*/  IABS R3, R3 ;  /* 0x0000000300037213 */ /* 0x000fe40000000000 */
[----:B------:R-:W-:-:S02]  /*10d10*/  FSEL R44, R8, -INF , !P5 ;  /* 0xff800000082c7808 */ /* 0x000fc40006800000 */
[C---:B------:R-:W-:Y:S02]  /*10d20*/  ISETP.LT.OR P5, PT, R2.reuse, R239, P2 ;  /* 0x000000ef0200720c */ /* 0x040fe400017a1670 */
[----:B------:R-:W3:Y:S01]  /*10d30*/  I2F R3, R3 ;  /* 0x0000000300037306 */ /* 0x000ee20000201400 */
[----:B------:R-:W-:Y:S02]  /*10d40*/  ISETP.LT.OR P1, PT, R2, R238, P1 ;  /* 0x000000ee0200720c */ /* 0x000fe40000f21670 */
[----:B------:R-:W-:Y:S01]  /*10d50*/  LOP3.LUT P2, RZ, R231, 0x4, RZ, 0xc0, !PT ;  /* 0x00000004e7ff7812 */ /* 0x000fe2000784c0ff */
[----:B-1----:R-:W-:Y:S02]  /*10d60*/  FFMA.FTZ R4, R5, -UR35, R248 ;  /* 0x8000002305047c23 */ /* 0x002fe400080100f8 */
[----:B------:R-:W-:Y:S02]  /*10d70*/  FFMA.FTZ R5, R11, -UR35, R250 ;  /* 0x800000230b057c23 */ /* 0x000fe400080100fa */
[----:B--2---:R-:W-:Y:S01]  /*10d80*/  FFMA.FTZ R13, R9, -UR35, R251 ;  /* 0x80000023090d7c23 */ /* 0x004fe200080100fb */
[----:B------:R-:W-:Y:S01]  /*10d90*/  FSEL R47, R4, -INF , !P3 ;  /* 0xff800000042f7808 */ /* 0x000fe20005800000 */
[----:B------:R-:W-:Y:S01]  /*10da0*/  FFMA.FTZ R11, R7, -UR35, R249 ;  /* 0x80000023070b7c23 */ /* 0x000fe200080100f9 */
[----:B------:R-:W-:-:S02]  /*10db0*/  ISETP.GE.AND P3, PT, R2, R245, PT ;  /* 0x000000f50200720c */ /* 0x000fc40003f66270 */
[----:B------:R-:W-:Y:S01]  /*10dc0*/  FSEL R76, R5, -INF , !P4 ;  /* 0xff800000054c7808 */ /* 0x000fe20006000000 */
[----:B---3--:R-:W-:Y:S01]  /*10dd0*/  FFMA.FTZ R12, R3, -UR35, R208 ;  /* 0x80000023030c7c23 */ /* 0x008fe200080100d0 */
[C---:B------:R-:W-:Y:S01]  /*10de0*/  ISETP.LT.OR P6, PT, R2.reuse, R240, P3 ;  /* 0x000000f00200720c */ /* 0x040fe20001fc1670 */
[----:B------:R-:W-:Y:S01]  /*10df0*/  IMAD.IADD R3, R235, 0x1, -R2 ;  /* 0x00000001eb037824 */ /* 0x000fe200078e0a02 */
[----:B------:R-:W-:Y:S02]  /*10e00*/  ISETP.LT.OR P4, PT, R2, R237, P0 ;  /* 0x000000ed0200720c */ /* 0x000fe40000781670 */
[C---:B------:R-:W-:Y:S02]  /*10e10*/  LOP3.LUT P3, RZ, R231.reuse, 0x8, RZ, 0xc0, !PT ;  /* 0x00000008e7ff7812 */ /* 0x040fe4000786c0ff */
[----:B------:R-:W-:Y:S02]  /*10e20*/  IABS R3, R3 ;  /* 0x0000000300037213 */ /* 0x000fe40000000000 */
[----:B------:R-:W-:-:S02]  /*10e30*/  LOP3.LUT R231, R231, 0xfffffffd, RZ, 0xc0, !PT ;  /* 0xfffffffde7e77812 */ /* 0x000fc400078ec0ff */
[----:B------:R-:W-:Y:S01]  /*10e40*/  FSEL R45, R11, -INF , !P3 ;  /* 0xff8000000b2d7808 */ /* 0x000fe20005800000 */
[----:B------:R-:W-:Y:S01]  /*10e50*/  IMAD.MOV.U32 R4, RZ, RZ, R3 ;  /* 0x000000ffff047224 */ /* 0x000fe200078e0003 */
[----:B------:R-:W-:Y:S01]  /*10e60*/  @P1 LOP3.LUT R231, R231, 0x2, RZ, 0xfc, !PT ;  /* 0x00000002e7e71812 */ /* 0x000fe200078efcff */
[----:B------:R-:W-:Y:S01]  /*10e70*/  IMAD.IADD R3, R234, 0x1, -R2 ;  /* 0x00000001ea037824 */ /* 0x000fe200078e0a02 */
[----:B------:R-:W-:Y:S01]  /*10e80*/  FSEL R46, R13, -INF , !P2 ;  /* 0xff8000000d2e7808 */ /* 0x000fe20005000000 */
[----:B------:R1:W-:Y:S01]  /*10e90*/  I2F R10, R4 ;  /* 0x00000004000a7306 */ /* 0x0003e20000201400 */
[----:B------:R-:W-:Y:S02]  /*10ea0*/  FSEL R79, R12, -INF , !P6 ;  /* 0xff8000000c4f7808 */ /* 0x000fe40007000000 */
[----:B------:R-:W-:-:S05]  /*10eb0*/  IABS R3, R3 ;  /* 0x0000000300037213 */ /* 0x000fca0000000000 */
[----:B------:R2:W-:Y:S01]  /*10ec0*/  I2F R9, R3 ;  /* 0x0000000300097306 */ /* 0x0005e20000201400 */
[----:B-1----:R-:W-:Y:S01]  /*10ed0*/  IMAD.IADD R4, R241, 0x1, -R2 ;  /* 0x00000001f1047824 */ /* 0x002fe200078e0a02 */
[----:B------:R-:W-:-:S04]  /*10ee0*/  IADD3 R2, R0, 0x11, RZ ;  /* 0x0000001100027810 */ /* 0x000fc80007ffe0ff */
[----:B------:R-:W-:Y:S01]  /*10ef0*/  IABS R4, R4 ;  /* 0x0000000400047213 */ /* 0x000fe20000000000 */
[--C-:B------:R-:W-:Y:S01]  /*10f00*/  IMAD.IADD R5, R235, 0x1, -R2.reuse ;  /* 0x00000001eb057824 */ /* 0x100fe200078e0a02 */
[----:B------:R-:W-:Y:S01]  /*10f10*/  ISETP.GE.AND P3, PT, R2, R245, PT ;  /* 0x000000f50200720c */ /* 0x000fe20003f66270 */
[----:B--2---:R-:W-:Y:S01]  /*10f20*/  IMAD.IADD R3, R236, 0x1, -R2 ;  /* 0x00000001ec037824 */ /* 0x004fe200078e0a02 */
[----:B------:R1:W-:Y:S01]  /*10f30*/  I2F R14, R4 ;  /* 0x00000004000e7306 */ /* 0x0003e20000201400 */
[C---:B------:R-:W-:Y:S02]  /*10f40*/  ISETP.GE.AND P2, PT, R2.reuse, R244, PT ;  /* 0x000000f40200720c */ /* 0x040fe40003f46270 */
[C---:B------:R-:W-:Y:S02]  /*10f50*/  ISETP.GE.AND P1, PT, R2.reuse, R243, PT ;  /* 0x000000f30200720c */ /* 0x040fe40003f26270 */
[----:B------:R-:W-:Y:S02]  /*10f60*/  IABS R3, R3 ;  /* 0x0000000300037213 */ /* 0x000fe40000000000 */
[----:B------:R-:W-:-:S02]  /*10f70*/  ISETP.GE.AND P0, PT, R2, R242, PT ;  /* 0x000000f20200720c */ /* 0x000fc40003f06270 */
[C---:B------:R-:W-:Y:S02]  /*10f80*/  ISETP.LT.OR P6, PT, R2.reuse, R240, P3 ;  /* 0x000000f00200720c */ /* 0x040fe40001fc1670 */
[C---:B------:R-:W-:Y:S02]  /*10f90*/  ISETP.LT.OR P1, PT, R2.reuse, R238, P1 ;  /* 0x000000ee0200720c */ /* 0x040fe40000f21670 */
[----:B------:R-:W-:Y:S02]  /*10fa0*/  ISETP.LT.OR P0, PT, R2, R237, P0 ;  /* 0x000000ed0200720c */ /* 0x000fe40000701670 */
[----:B------:R-:W-:Y:S01]  /*10fb0*/  LOP3.LUT P3, RZ, R231, 0x2, RZ, 0xc0, !PT ;  /* 0x00000002e7ff7812 */ /* 0x000fe2000786c0ff */
[----:B-1----:R-:W-:Y:S01]  /*10fc0*/  IMAD.MOV.U32 R4, RZ, RZ, R3 ;  /* 0x000000ffff047224 */ /* 0x002fe200078e0003 */
[----:B------:R-:W-:Y:S01]  /*10fd0*/  IABS R3, R5 ;  /* 0x0000000500037213 */ /* 0x000fe20000000000 */
[----:B------:R-:W-:Y:S01]  /*10fe0*/  IMAD.IADD R5, R241, 0x1, -R2 ;  /* 0x00000001f1057824 */ /* 0x000fe200078e0a02 */
[----:B------:R-:W-:Y:S01]  /*10ff0*/  LOP3.LUT R231, R231, 0xfffffff7, RZ, 0xc0, !PT ;  /* 0xfffffff7e7e77812 */ /* 0x000fe200078ec0ff */
[----:B------:R1:W2:Y:S04]  /*11000*/  I2F R7, R4 ;  /* 0x0000000400077306 */ /* 0x0002a80000201400 */
[----:B------:R-:W-:-:S04]  /*11010*/  @P1 LOP3.LUT R231, R231, 0x8, RZ, 0xfc, !PT ;  /* 0x00000008e7e71812 */ /* 0x000fc800078efcff */
[----:B------:R-:W-:-:S04]  /*11020*/  LOP3.LUT R231, R231, 0xfffffffb, RZ, 0xc0, !PT ;  /* 0xfffffffbe7e77812 */ /* 0x000fc800078ec0ff */
[----:B------:R-:W-:Y:S01]  /*11030*/  @P0 LOP3.LUT R231, R231, 0x4, RZ, 0xfc, !PT ;  /* 0x00000004e7e70812 */ /* 0x000fe200078efcff */
[----:B-1----:R-:W-:Y:S02]  /*11040*/  IMAD.MOV.U32 R4, RZ, RZ, R3 ;  /* 0x000000ffff047224 */ /* 0x002fe400078e0003 */
[----:B------:R-:W-:Y:S02]  /*11050*/  IMAD.IADD R3, R234, 0x1, -R2 ;  /* 0x00000001ea037824 */ /* 0x000fe400078e0a02 */
[----:B------:R1:W3:Y:S01]  /*11060*/  I2F R8, R4 ;  /* 0x0000000400087306 */ /* 0x0002e20000201400 */
[----:B--2---:R-:W-:Y:S02]  /*11070*/  FFMA.FTZ R7, R7, -UR35, R209 ;  /* 0x8000002307077c23 */ /* 0x004fe400080100d1 */
[----:B------:R-:W-:-:S05]  /*11080*/  IABS R3, R3 ;  /* 0x0000000300037213 */ /* 0x000fca0000000000 */
[----:B-1----:R-:W-:Y:S01]  /*11090*/  IMAD.MOV.U32 R4, RZ, RZ, R3 ;  /* 0x000000ffff047224 */ /* 0x002fe200078e0003 */
[----:B------:R-:W-:Y:S01]  /*110a0*/  IABS R3, R5 ;  /* 0x0000000500037213 */ /* 0x000fe20000000000 */
[----:B------:R-:W-:Y:S02]  /*110b0*/  FFMA.FTZ R5, R9, -UR35, R204 ;  /* 0x8000002309057c23 */ /* 0x000fe400080100cc */
[----:B------:R1:W2:Y:S01]  /*110c0*/  I2F R6, R4 ;  /* 0x0000000400067306 */ /* 0x0002a20000201400 */
[----:B---3--:R-:W-:Y:S02]  /*110d0*/  FFMA.FTZ R8, R8, -UR35, R211 ;  /* 0x8000002308087c23 */ /* 0x008fe400080100d3 */
[----:B------:R-:W-:Y:S02]  /*110e0*/  FSEL R202, R5, -INF , !P3 ;  /* 0xff80000005ca7808 */ /* 0x000fe40005800000 */
[----:B------:R-:W-:-:S03]  /*110f0*/  FSEL R5, R7, -INF , !P6 ;  /* 0xff80000007057808 */ /* 0x000fc60007000000 */
[----:B------:R-:W3:Y:S01]  /*11100*/  I2F R3, R3 ;  /* 0x0000000300037306 */ /* 0x000ee20000201400 */
[----:B-1----:R-:W-:Y:S02]  /*11110*/  FFMA.FTZ R4, R10, -UR35, R210 ;  /* 0x800000230a047c23 */ /* 0x002fe400080100d2 */
[----:B--2---:R-:W-:-:S03]  /*11120*/  FFMA.FTZ R13, R6, -UR35, R205 ;  /* 0x80000023060d7c23 */ /* 0x004fc600080100cd */
[----:B------:R-:W-:Y:S01]  /*11130*/  FSEL R34, R4, -INF , !P5 ;  /* 0xff80000004227808 */ /* 0x000fe20006800000 */
[----:B------:R-:W-:Y:S01]  /*11140*/  FFMA.FTZ R4, R14, -UR35, R206 ;  /* 0x800000230e047c23 */ /* 0x000fe200080100ce */
[----:B------:R-:W-:Y:S01]  /*11150*/  ISETP.LT.OR P5, PT, R2, R239, P2 ;  /* 0x000000ef0200720c */ /* 0x000fe200017a1670 */
[----:B---3--:R-:W-:Y:S01]  /*11160*/  FFMA.FTZ R11, R3, -UR35, R207 ;  /* 0x80000023030b7c23 */ /* 0x008fe200080100cf */
[----:B------:R-:W-:Y:S02]  /*11170*/  IADD3 R2, R0, 0x18, RZ ;  /* 0x0000001800027810 */ /* 0x000fe40007ffe0ff */
[----:B------:R-:W-:Y:S02]  /*11180*/  FSEL R4, R4, -INF , !P4 ;  /* 0xff80000004047808 */ /* 0x000fe40006000000 */
[----:B------:R-:W-:Y:S01]  /*11190*/  ISETP.GE.AND P3, PT, R2, R245, PT ;  /* 0x000000f50200720c */ /* 0x000fe20003f66270 */
[----:B------:R-:W-:Y:S01]  /*111a0*/  IMAD.IADD R3, R236, 0x1, -R2 ;  /* 0x00000001ec037824 */ /* 0x000fe200078e0a02 */
[C---:B------:R-:W-:Y:S01]  /*111b0*/  ISETP.GE.AND P2, PT, R2.reuse, R244, PT ;  /* 0x000000f40200720c */ /* 0x040fe20003f46270 */
[----:B------:R1:W-:Y:S01]  /*111c0*/  STL [R1+0x6c], R4 ;  /* 0x00006c0401007387 */ /* 0x0003e20000100800 */
[----:B------:R-:W-:-:S02]  /*111d0*/  ISETP.GE.AND P1, PT, R2, R243, PT ;  /* 0x000000f30200720c */ /* 0x000fc40003f26270 */
[----:B------:R-:W-:Y:S01]  /*111e0*/  IABS R3, R3 ;  /* 0x0000000300037213 */ /* 0x000fe20000000000 */
[----:B------:R2:W-:Y:S01]  /*111f0*/  STL [R1+0x60], R5 ;  /* 0x0000600501007387 */ /* 0x0005e20000100800 */
[----:B------:R-:W-:Y:S02]  /*11200*/  ISETP.GE.AND P0, PT, R2, R242, PT ;  /* 0x000000f20200720c */ /* 0x000fe40003f06270 */
[----:B------:R-:W-:Y:S02]  /*11210*/  FSEL R33, R8, -INF , !P5 ;  /* 0xff80000008217808 */ /* 0x000fe40006800000 */
[C---:B------:R-:W-:Y:S02]  /*11220*/  ISETP.LT.OR P6, PT, R2.reuse, R240, P3 ;  /* 0x000000f00200720c */ /* 0x040fe40001fc1670 */
[C---:B------:R-:W-:Y:S02]  /*11230*/  ISETP.LT.OR P5, PT, R2.reuse, R239, P2 ;  /* 0x000000ef0200720c */ /* 0x040fe400017a1670 */
[----:B------:R-:W-:-:S02]  /*11240*/  ISETP.LT.OR P1, PT, R2, R238, P1 ;  /* 0x000000ee0200720c */ /* 0x000fc40000f21670 */
[----:B------:R-:W-:Y:S02]  /*11250*/  ISETP.LT.OR P4, PT, R2, R237, P0 ;  /* 0x000000ed0200720c */ /* 0x000fe40000781670 */
[C---:B------:R-:W-:Y:S02]  /*11260*/  LOP3.LUT P2, RZ, R231.reuse, 0x4, RZ, 0xc0, !PT ;  /* 0x00000004e7ff7812 */ /* 0x040fe4000784c0ff */
[C---:B------:R-:W-:Y:S02]  /*11270*/  LOP3.LUT P3, RZ, R231.reuse, 0x8, RZ, 0xc0, !PT ;  /* 0x00000008e7ff7812 */ /* 0x040fe4000786c0ff */
[----:B------:R-:W-:Y:S02]  /*11280*/  LOP3.LUT R231, R231, 0xfffffffd, RZ, 0xc0, !PT ;  /* 0xfffffffde7e77812 */ /* 0x000fe400078ec0ff */
[----:B------:R-:W-:Y:S01]  /*11290*/  FSEL R201, R13, -INF , !P3 ;  /* 0xff8000000dc97808 */ /* 0x000fe20005800000 */
[----:B-1----:R-:W-:Y:S02]  /*112a0*/  IMAD.MOV.U32 R4, RZ, RZ, R3 ;  /* 0x000000ffff047224 */ /* 0x002fe400078e0003 */
[----:B------:R-:W-:Y:S01]  /*112b0*/  @P1 LOP3.LUT R231, R231, 0x2, RZ, 0xfc, !PT ;  /* 0x00000002e7e71812 */ /* 0x000fe200078efcff */
[----:B------:R-:W-:Y:S01]  /*112c0*/  IMAD.IADD R3, R235, 0x1, -R2 ;  /* 0x00000001eb037824 */ /* 0x000fe200078e0a02 */
[----:B------:R1:W-:Y:S04]  /*112d0*/  I2F R10, R4 ;  /* 0x00000004000a7306 */ /* 0x0003e80000201400 */
[----:B------:R-:W-:-:S05]  /*112e0*/  IABS R3, R3 ;  /* 0x0000000300037213 */ /* 0x000fca0000000000 */
[----:B-1----:R-:W-:Y:S02]  /*112f0*/  IMAD.MOV.U32 R4, RZ, RZ, R3 ;  /* 0x000000ffff047224 */ /* 0x002fe400078e0003 */
[----:B------:R-:W-:Y:S02]  /*11300*/  IMAD.IADD R3, R234, 0x1, -R2 ;  /* 0x00000001ea037824 */ /* 0x000fe400078e0a02 */
[----:B------:R1:W-:Y:S03]  /*11310*/  I2F R8, R4 ;  /* 0x0000000400087306 */ /* 0x0003e60000201400 */
[----:B------:R-:W-:-:S05]  /*11320*/  IABS R3, R3 ;  /* 0x0000000300037213 */ /* 0x000fca0000000000 */
[----:B------:R3:W4:Y:S01]  /*11330*/  I2F R7, R3 ;  /* 0x0000000300077306 */ /* 0x0007220000201400 */
[----:B-1----:R-:W-:Y:S01]  /*11340*/  IMAD.IADD R4, R241, 0x1, -R2 ;  /* 0x00000001f1047824 */ /* 0x002fe200078e0a02 */
[----:B------:R-:W-:-:S04]  /*11350*/  IADD3 R2, R0, 0x19, RZ ;  /* 0x0000001900027810 */ /* 0x000fc80007ffe0ff */
[----:B------:R-:W-:Y:S01]  /*11360*/  IABS R4, R4 ;  /* 0x0000000400047213 */ /* 0x000fe20000000000 */
[--C-:B--2---:R-:W-:Y:S01]  /*11370*/  IMAD.IADD R5, R234, 0x1, -R2.reuse ;  /* 0x00000001ea057824 */ /* 0x104fe200078e0a02 */
[----:B------:R-:W-:Y:S01]  /*11380*/  ISETP.GE.AND P3, PT, R2, R245, PT ;  /* 0x000000f50200720c */ /* 0x000fe20003f66270 */
[----:B---3--:R-:W-:Y:S01]  /*11390*/  IMAD.IADD R3, R236, 0x1, -R2 ;  /* 0x00000001ec037824 */ /* 0x008fe200078e0a02 */
[----:B------:R1:W-:Y:S01]  /*113a0*/  I2F R12, R4 ;  /* 0x00000004000c7306 */ /* 0x0003e20000201400 */
[C---:B------:R-:W-:Y:S01]  /*113b0*/  ISETP.GE.AND P1, PT, R2.reuse, R243, PT ;  /* 0x000000f30200720c */ /* 0x040fe20003f26270 */
[----:B----4-:R-:W-:Y:S01]  /*113c0*/  FFMA.FTZ R7, R7, -UR35, R132 ;  /* 0x8000002307077c23 */ /* 0x010fe20008010084 */
[C---:B------:R-:W-:Y:S02]  /*113d0*/  ISETP.GE.AND P0, PT, R2.reuse, R242, PT ;  /* 0x000000f20200720c */ /* 0x040fe40003f06270 */
[----:B------:R-:W-:Y:S02]  /*113e0*/  IABS R3, R3 ;  /* 0x0000000300037213 */ /* 0x000fe40000000000 */
[----:B------:R-:W-:-:S02]  /*113f0*/  ISETP.LT.OR P1, PT, R2, R238, P1 ;  /* 0x000000ee0200720c */ /* 0x000fc40000f21670 */
[----:B------:R-:W-:Y:S01]  /*11400*/  ISETP.LT.OR P0, PT, R2, R237, P0 ;  /* 0x000000ed0200720c */ /* 0x000fe20000701670 */
[----:B-1----:R-:W-:Y:S02]  /*11410*/  IMAD.MOV.U32 R4, RZ, RZ, R3 ;  /* 0x000000ffff047224 */ /* 0x002fe400078e0003 */
[----:B------:R-:W-:Y:S02]  /*11420*/  IMAD.IADD R3, R235, 0x1, -R2 ;  /* 0x00000001eb037824 */ /* 0x000fe400078e0a02 */
[----:B------:R1:W2:Y:S03]  /*11430*/  I2F R9, R4 ;  /* 0x0000000400097306 */ /* 0x0002a60000201400 */
[----:B------:R-:W-:-:S05]  /*11440*/  IABS R3, R3 ;  /* 0x0000000300037213 */ /* 0x000fca0000000000 */
[----:B-1----:R-:W-:Y:S01]  /*11450*/  IMAD.MOV.U32 R4, RZ, RZ, R3 ;  /* 0x000000ffff047224 */ /* 0x002fe200078e0003 */
[----:B------:R-:W-:Y:S01]  /*11460*/  IABS R3, R5 ;  /* 0x0000000500037213 */ /* 0x000fe20000000000 */
[----:B------:R-:W-:Y:S02]  /*11470*/  FFMA.FTZ R5, R10, -UR35, R116 ;  /* 0x800000230a057c23 */ /* 0x000fe40008010074 */
[----:B------:R1:W3:Y:S01]  /*11480*/  I2F R6, R4 ;  /* 0x0000000400067306 */ /* 0x0002e20000201400 */
[----:B--2---:R-:W-:Y:S02]  /*11490*/  FFMA.FTZ R9, R9, -UR35, R117 ;  /* 0x8000002309097c23 */ /* 0x004fe40008010075 */
[----:B------:R-:W-:-:S05]  /*114a0*/  IMAD.MOV.U32 R116, RZ, RZ, R232 ;  /* 0x000000ffff747224 */ /* 0x000fca00078e00e8 */
[----:B------:R-:W2:Y:S01]  /*114b0*/  I2F R3, R3 ;  /* 0x0000000300037306 */ /* 0x000ea20000201400 */
[----:B-1----:R-:W-:Y:S02]  /*114c0*/  FFMA.FTZ R4, R8, -UR35, R118 ;  /* 0x8000002308047c23 */ /* 0x002fe40008010076 */
[----:B------:R-:W-:Y:S02]  /*114d0*/  FFMA.FTZ R8, R12, -UR35, R134 ;  /* 0x800000230c087c23 */ /* 0x000fe40008010086 */
[----:B---3--:R-:W-:Y:S01]  /*114e0*/  FFMA.FTZ R6, R6, -UR35, R119 ;  /* 0x8000002306067c23 */ /* 0x008fe20008010077 */
[----:B------:R-:W-:Y:S01]  /*114f0*/  FSEL R117, R4, -INF , !P5 ;  /* 0xff80000004757808 */ /* 0x000fe20006800000 */
[----:B--2---:R-:W-:Y:S01]  /*11500*/  FFMA.FTZ R12, R3, -UR35, R133 ;  /* 0x80000023030c7c23 */ /* 0x004fe20008010085 */
[----:B------:R-:W-:Y:S02]  /*11510*/  FSEL R3, R11, -INF , !P2 ;  /* 0xff8000000b037808 */ /* 0x000fe40005000000 */
[----:B------:R-:W-:-:S03]  /*11520*/  ISETP.GE.AND P2, PT, R2, R244, PT ;  /* 0x000000f40200720c */ /* 0x000fc60003f46270 */
[----:B------:R1:W-:Y:S01]  /*11530*/  STL [R1+0x68], R3 ;  /* 0x0000680301007387 */ /* 0x0003e20000100800 */
[C---:B------:R-:W-:Y:S02]  /*11540*/  ISETP.LT.OR P5, PT, R2.reuse, R239, P2 ;  /* 0x000000ef0200720c */ /* 0x040fe400017a1670 */
[----:B-1----:R-:W-:Y:S02]  /*11550*/  FSEL R3, R5, -INF , !P6 ;  /* 0xff80000005037808 */ /* 0x002fe40007000000 */
[----:B------:R-:W-:Y:S02]  /*11560*/  ISETP.LT.OR P6, PT, R2, R240, P3 ;  /* 0x000000f00200720c */ /* 0x000fe40001fc1670 */
[C---:B------:R-:W-:Y:S01]  /*11570*/  LOP3.LUT P3, RZ, R231.reuse, 0x2, RZ, 0xc0, !PT ;  /* 0x00000002e7ff7812 */ /* 0x040fe2000786c0ff */
[----:B------:R1:W-:Y:S01]  /*11580*/  STL [R1+0x4c], R3 ;  /* 0x00004c0301007387 */ /* 0x0003e20000100800 */
[----:B------:R-:W-:Y:S02]  /*11590*/  LOP3.LUT R231, R231, 0xfffffff7, RZ, 0xc0, !PT ;  /* 0xfffffff7e7e77812 */ /* 0x000fe400078ec0ff */
[----:B------:R-:W-:-:S02]  /*115a0*/  FSEL R203, R7, -INF , !P3 ;  /* 0xff80000007cb7808 */ /* 0x000fc40005800000 */
[----:B------:R-:W-:-:S04]  /*115b0*/  @P1 LOP3.LUT R231, R231, 0x8, RZ, 0xfc, !PT ;  /* 0x00000008e7e71812 */ /* 0x000fc800078efcff */
[----:B------:R-:W-:-:S04]  /*115c0*/  LOP3.LUT R231, R231, 0xfffffffb, RZ, 0xc0, !PT ;  /* 0xfffffffbe7e77812 */ /* 0x000fc800078ec0ff */
[----:B------:R-:W-:Y:S01]  /*115d0*/  @P0 LOP3.LUT R231, R231, 0x4, RZ, 0xfc, !PT ;  /* 0x00000004e7e70812 */ /* 0x000fe200078efcff */
[----:B-1----:R-:W-:Y:S01]  /*115e0*/  IMAD.IADD R3, R241, 0x1, -R2 ;  /* 0x00000001f1037824 */ /* 0x002fe200078e0a02 */
[----:B------:R-:W-:-:S04]  /*115f0*/  IADD3 R2, R0, 0x20, RZ ;  /* 0x0000002000027810 */ /* 0x000fc80007ffe0ff */
[----:B------:R-:W-:Y:S01]  /*11600*/  IABS R3, R3 ;  /* 0x0000000300037213 */ /* 0x000fe20000000000 */
[--C-:B------:R-:W-:Y:S01]  /*11610*/  IMAD.IADD R5, R235, 0x1, -R2.reuse ;  /* 0x00000001eb057824 */ /* 0x100fe200078e0a02 */
[C---:B------:R-:W-:Y:S02]  /*11620*/  ISETP.GE.AND P3, PT, R2.reuse, R245, PT ;  /* 0x000000f50200720c */ /* 0x040fe40003f66270 */
[C---:B------:R-:W-:Y:S01]  /*11630*/  ISETP.GE.AND P2, PT, R2.reuse, R244, PT ;  /* 0x000000f40200720c */ /* 0x040fe20003f46270 */
[----:B------:R-:W-:Y:S01]  /*11640*/  IMAD.MOV.U32 R4, RZ, RZ, R3 ;  /* 0x000000ffff047224 */ /* 0x000fe200078e0003 */
[----:B------:R-:W-:Y:S01]  /*11650*/  ISETP.GE.AND P1, PT, R2, R243, PT ;  /* 0x000000f30200720c */ /* 0x000fe20003f26270 */
[----:B------:R-:W-:Y:S01]  /*11660*/  IMAD.IADD R3, R236, 0x1, -R2 ;  /* 0x00000001ec037824 */ /* 0x000fe200078e0a02 */
[C---:B------:R-:W-:Y:S01]  /*11670*/  ISETP.GE.AND P0, PT, R2.reuse, R242, PT ;  /* 0x000000f20200720c */ /* 0x040fe20003f06270 */
[----:B------:R1:W-:Y:S01]  /*11680*/  I2F R11, R4 ;  /* 0x00000004000b7306 */ /* 0x0003e20000201400 */
[----:B------:R-:W-:-:S02]  /*11690*/  ISETP.LT.OR P1, PT, R2, R238, P1 ;  /* 0x000000ee0200720c */ /* 0x000fc40000f21670 */
[----:B------:R-:W-:Y:S02]  /*116a0*/  IABS R3, R3 ;  /* 0x0000000300037213 */ /* 0x000fe40000000000 */
[----:B-1----:R-:W-:Y:S02]  /*116b0*/  FSEL R4, R8, -INF , !P4 ;  /* 0xff80000008047808 */ /* 0x002fe40006000000 */
[----:B------:R-:W-:-:S03]  /*116c0*/  ISETP.LT.OR P4, PT, R2, R237, P0 ;  /* 0x000000ed0200720c */ /* 0x000fc60000781670 */
[----:B------:R1:W-:Y:S02]  /*116d0*/  STL [R1+0x64], R4 ;  /* 0x0000640401007387 */ /* 0x0003e40000100800 */
[----:B-1----:R-:W-:Y:S01]  /*116e0*/  IMAD.MOV.U32 R4, RZ, RZ, R3 ;  /* 0x000000ffff047224 */ /* 0x002fe200078e0003 */
[----:B------:R-:W-:Y:S02]  /*116f0*/  IABS R3, R5 ;  /* 0x0000000500037213 */ /* 0x000fe40000000000 */
[----:B------:R-:W-:Y:S02]  /*11700*/  FSEL R5, R9, -INF , !P6 ;  /* 0xff80000009057808 */ /* 0x000fe40007000000 */
[----:B------:R1:W-:Y:S01]  /*11710*/  I2F R9, R4 ;  /* 0x0000000400097306 */ /* 0x0003e20000201400 */
[----:B------:R-:W-:Y:S02]  /*11720*/  ISETP.LT.OR P6, PT, R2, R240, P3 ;  /* 0x000000f00200720c */ /* 0x000fe40001fc1670 */
[----:B------:R2:W-:Y:S01]  /*11730*/  STL [R1+0x48], R5 ;  /* 0x0000480501007387 */ /* 0x0005e20000100800 */
[----:B------:R-:W-:Y:S01]  /*11740*/  LOP3.LUT P3, RZ, R231, 0x8, RZ, 0xc0, !PT ;  /* 0x00000008e7ff7812 */ /* 0x000fe2000786c0ff */
[----:B-1----:R-:W-:-:S02]  /*11750*/  IMAD.MOV.U32 R4, RZ, RZ, R3 ;  /* 0x000000ffff047224 */ /* 0x002fc400078e0003 */
[----:B------:R-:W-:-:S05]  /*11760*/  IMAD.IADD R3, R234, 0x1, -R2 ;  /* 0x00000001ea037824 */ /* 0x000fca00078e0a02 */
[----:B------:R-:W-:-:S04]  /*11770*/  IABS R3, R3 ;  /* 0x0000000300037213 */ /* 0x000fc80000000000 */
[----:B------:R-:W1:Y:S01]  /*11780*/  I2F R8, R3 ;  /* 0x0000000300087306 */ /* 0x000e620000201400 */
[----:B--2---:R-:W-:Y:S02]  /*11790*/  FSEL R5, R6, -INF , !P5 ;  /* 0xff80000006057808 */ /* 0x004fe40006800000 */
[----:B------:R-:W-:Y:S02]  /*117a0*/  ISETP.LT.OR P5, PT, R2, R239, P2 ;  /* 0x000000ef0200720c */ /* 0x000fe400017a1670 */
[C---:B------:R-:W-:Y:S01]  /*117b0*/  LOP3.LUT P2, RZ, R231.reuse, 0x4, RZ, 0xc0, !PT ;  /* 0x00000004e7ff7812 */ /* 0x040fe2000784c0ff */
[----:B------:R2:W-:Y:S01]  /*117c0*/  STL [R1+0x54], R5 ;  /* 0x0000540501007387 */ /* 0x0005e20000100800 */
[----:B------:R-:W-:Y:S01]  /*117d0*/  LOP3.LUT R231, R231, 0xfffffffd, RZ, 0xc0, !PT ;  /* 0xfffffffde7e77812 */ /* 0x000fe200078ec0ff */
[----:B------:R3:W4:Y:S03]  /*117e0*/  I2F R6, R4 ;  /* 0x0000000400067306 */ /* 0x0007260000201400 */
[----:B------:R-:W-:Y:S01]  /*117f0*/  @P1 LOP3.LUT R231, R231, 0x2, RZ, 0xfc, !PT ;  /* 0x00000002e7e71812 */ /* 0x000fe200078efcff */
[----:B-1----:R-:W-:-:S02]  /*11800*/  FFMA.FTZ R8, R8, -UR35, R120 ;  /* 0x8000002308087c23 */ /* 0x002fc40008010078 */
[----:B---3--:R-:W-:Y:S01]  /*11810*/  IMAD.IADD R4, R241, 0x1, -R2 ;  /* 0x00000001f1047824 */ /* 0x008fe200078e0a02 */
[----:B------:R-:W-:Y:S01]  /*11820*/  IADD3 R2, R0, 0x21, RZ ;  /* 0x0000002100027810 */ /* 0x000fe20007ffe0ff */
[----:B----4-:R-:W-:-:S03]  /*11830*/  FFMA.FTZ R6, R6, -UR35, R126 ;  /* 0x8000002306067c23 */ /* 0x010fc6000801007e */
[----:B------:R-:W-:Y:S01]  /*11840*/  IABS R4, R4 ;  /* 0x0000000400047213 */ /* 0x000fe20000000000 */
[--C-:B------:R-:W-:Y:S01]  /*11850*/  IMAD.IADD R3, R236, 0x1, -R2.reuse ;  /* 0x00000001ec037824 */ /* 0x100fe200078e0a02 */
[C---:B------:R-:W-:Y:S01]  /*11860*/  ISETP.GE.AND P1, PT, R2.reuse, R243, PT ;  /* 0x000000f30200720c */ /* 0x040fe20003f26270 */
[----:B--2---:R-:W-:Y:S01]  /*11870*/  IMAD.IADD R5, R235, 0x1, -R2 ;  /* 0x00000001eb057824 */ /* 0x004fe200078e0a02 */
[----:B------:R1:W2:Y:S01]  /*11880*/  I2F R10, R4 ;  /* 0x00000004000a7306 */ /* 0x0002a20000201400 */
[C---:B------:R-:W-:Y:S02]  /*11890*/  ISETP.GE.AND P0, PT, R2.reuse, R242, PT ;  /* 0x000000f20200720c */ /* 0x040fe40003f06270 */
[----:B------:R-:W-:Y:S02]  /*118a0*/  IABS R3, R3 ;  /* 0x0000000300037213 */ /* 0x000fe40000000000 */
[C---:B------:R-:W-:Y:S02]  /*118b0*/  ISETP.LT.OR P1, PT, R2.reuse, R238, P1 ;  /* 0x000000ee0200720c */ /* 0x040fe40000f21670 */
[----:B------:R-:W-:Y:S01]  /*118c0*/  ISETP.LT.OR P0, PT, R2, R237, P0 ;  /* 0x000000ed0200720c */ /* 0x000fe20000701670 */
[----:B-1----:R-:W-:Y:S01]  /*118d0*/  IMAD.MOV.U32 R4, RZ, RZ, R3 ;  /* 0x000000ffff047224 */ /* 0x002fe200078e0003 */
[----:B------:R-:W-:Y:S01]  /*118e0*/  IABS R3, R5 ;  /* 0x0000000500037213 */ /* 0x000fe20000000000 */
[----:B------:R-:W-:-:S02]  /*118f0*/  FFMA.FTZ R5, R9, -UR35, R124 ;  /* 0x8000002309057c23 */ /* 0x000fc4000801007c */
[----:B------:R-:W1:Y:S01]  /*11900*/  I2F R7, R4 ;  /* 0x0000000400077306 */ /* 0x000e620000201400 */
[----:B--2---:R-:W-:-:S05]  /*11910*/  FFMA.FTZ R9, R10, -UR35, R122 ;  /* 0x800000230a097c23 */ /* 0x004fca000801007a */
[----:B------:R-:W-:Y:S02]  /*11920*/  FSEL R35, R9, -INF , !P4 ;  /* 0xff80000009237808 */ /* 0x000fe40006000000 */
[----:B------:R-:W2:Y:S01]  /*11930*/  I2F R4, R3 ;  /* 0x0000000300047306 */ /* 0x000ea20000201400 */
[----:B-1----:R-:W-:Y:S02]  /*11940*/  FFMA.FTZ R7, R7, -UR35, R125 ;  /* 0x8000002307077c23 */ /* 0x002fe4000801007d */
[----:B--2---:R-:W-:Y:S01]  /*11950*/  FFMA.FTZ R10, R4, -UR35, R127 ;  /* 0x80000023040a7c23 */ /* 0x004fe2000801007f */
[----:B------:R-:W-:Y:S01]  /*11960*/  FSEL R4, R12, -INF , !P3 ;  /* 0xff8000000c047808 */ /* 0x000fe20005800000 */
[----:B------:R-:W-:Y:S01]  /*11970*/  FFMA.FTZ R3, R11, -UR35, R135 ;  /* 0x800000230b037c23 */ /* 0x000fe20008010087 */
[----:B------:R-:W-:-:S03]  /*11980*/  ISETP.GE.AND P3, PT, R2, R245, PT ;  /* 0x000000f50200720c */ /* 0x000fc60003f66270 */
[----:B------:R1:W-:Y:S01]  /*11990*/  STL [R1+0x50], R4 ;  /* 0x0000500401007387 */ /* 0x0003e20000100800 */
[----:B------:R-:W-:Y:S01]  /*119a0*/  FSEL R200, R3, -INF , !P2 ;  /* 0xff80000003c87808 */ /* 0x000fe20005000000 */
[----:B------:R-:W-:Y:S01]  /*119b0*/  IMAD.IADD R3, R234, 0x1, -R2 ;  /* 0x00000001ea037824 */ /* 0x000fe200078e0a02 */
[----:B------:R-:W-:-:S04]  /*119c0*/  ISETP.GE.AND P2, PT, R2, R244, PT ;  /* 0x000000f40200720c */ /* 0x000fc80003f46270 */
[----:B------:R-:W-:Y:S02]  /*119d0*/  IABS R3, R3 ;  /* 0x0000000300037213 */ /* 0x000fe40000000000 */
[----:B-1----:R-:W-:Y:S02]  /*119e0*/  FSEL R4, R5, -INF , !P6 ;  /* 0xff80000005047808 */ /* 0x002fe40007000000 */
[----:B------:R-:W-:Y:S01]  /*119f0*/  ISETP.LT.OR P6, PT, R2, R240, P3 ;  /* 0x000000f00200720c */ /* 0x000fe20001fc1670 */
[----:B------:R1:W-:Y:S01]  /*11a00*/  I2F R5, R3 ;  /* 0x0000000300057306 */ /* 0x0003e20000201400 */
[C---:B------:R-:W-:Y:S01]  /*11a10*/  LOP3.LUT P3, RZ, R231.reuse, 0x2, RZ, 0xc0, !PT ;  /* 0x00000002e7ff7812 */ /* 0x040fe2000786c0ff */
[----:B------:R2:W-:Y:S01]  /*11a20*/  STL [R1+0x34], R4 ;  /* 0x0000340401007387 */ /* 0x0005e20000100800 */
[----:B------:R-:W-:-:S04]  /*11a30*/  LOP3.LUT R231, R231, 0xfffffff7, RZ, 0xc0, !PT ;  /* 0xfffffff7e7e77812 */ /* 0x000fc800078ec0ff */
[----:B------:R-:W-:-:S04]  /*11a40*/  @P1 LOP3.LUT R231, R231, 0x8, RZ, 0xfc, !PT ;  /* 0x00000008e7e71812 */ /* 0x000fc800078efcff */
[----:B------:R-:W-:-:S04]  /*11a50*/  LOP3.LUT R231, R231, 0xfffffffb, RZ, 0xc0, !PT ;  /* 0xfffffffbe7e77812 */ /* 0x000fc800078ec0ff */
[----:B------:R-:W-:Y:S02]  /*11a60*/  @P0 LOP3.LUT R231, R231, 0x4, RZ, 0xfc, !PT ;  /* 0x00000004e7e70812 */ /* 0x000fe400078efcff */
[----:B--2---:R-:W-:Y:S02]  /*11a70*/  FSEL R4, R6, -INF , !P5 ;  /* 0xff80000006047808 */ /* 0x004fe40006800000 */
[----:B------:R-:W-:Y:S02]  /*11a80*/  ISETP.LT.OR P5, PT, R2, R239, P2 ;  /* 0x000000ef0200720c */ /* 0x000fe400017a1670 */
[----:B------:R-:W-:Y:S01]  /*11a90*/  FSEL R6, R8, -INF , !P3 ;  /* 0xff80000008067808 */ /* 0x000fe20005800000 */
[----:B------:R2:W-:Y:S04]  /*11aa0*/  STL [R1+0x3c], R4 ;  /* 0x00003c0401007387 */ /* 0x0005e80000100800 */
[----:B------:R3:W-:Y:S01]  /*11ab0*/  STL [R1+0x44], R6 ;  /* 0x0000440601007387 */ /* 0x0007e20000100800 */
[----:B--2---:R-:W-:Y:S01]  /*11ac0*/  IMAD.IADD R4, R241, 0x1, -R2 ;  /* 0x00000001f1047824 */ /* 0x004fe200078e0a02 */
[----:B------:R-:W-:-:S02]  /*11ad0*/  IADD3 R2, R0, 0x28, RZ ;  /* 0x0000002800027810 */ /* 0x000fc40007ffe0ff */
[----:B---3--:R-:W-:-:S03]  /*11ae0*/  FSEL R6, R7, -INF , !P6 ;  /* 0xff80000007067808 */ /* 0x008fc60007000000 */
[----:B-1----:R-:W-:Y:S01]  /*11af0*/  IMAD.IADD R3, R236, 0x1, -R2 ;  /* 0x00000001ec037824 */ /* 0x002fe200078e0a02 */
[----:B------:R-:W-:Y:S01]  /*11b00*/  IABS R4, R4 ;  /* 0x0000000400047213 */ /* 0x000fe20000000000 */
[----:B------:R1:W-:Y:S01]  /*11b10*/  STL [R1+0x28], R6 ;  /* 0x0000280601007387 */ /* 0x0003e20000100800 */
[C---:B------:R-:W-:Y:S02]  /*11b20*/  ISETP.GE.AND P3, PT, R2.reuse, R245, PT ;  /* 0x000000f50200720c */ /* 0x040fe40003f66270 */
[----:B------:R2:W-:Y:S01]  /*11b30*/  I2F R11, R4 ;  /* 0x00000004000b7306 */ /* 0x0005e20000201400 */
[----:B------:R-:W-:Y:S02]  /*11b40*/  IABS R3, R3 ;  /* 0x0000000300037213 */ /* 0x000fe40000000000 */
[C---:B------:R-:W-:Y:S02]  /*11b50*/  ISETP.GE.AND P2, PT, R2.reuse, R244, PT ;  /* 0x000000f40200720c */ /* 0x040fe40003f46270 */
[----:B------:R-:W-:-:S02]  /*11b60*/  ISETP.GE.AND P1, PT, R2, R243, PT ;  /* 0x000000f30200720c */ /* 0x000fc40003f26270 */
[C---:B------:R-:W-:Y:S02]  /*11b70*/  ISETP.GE.AND P0, PT, R2.reuse, R242, PT ;  /* 0x000000f20200720c */ /* 0x040fe40003f06270 */
[C---:B------:R-:W-:Y:S02]  /*11b80*/  ISETP.LT.OR P6, PT, R2.reuse, R240, P3 ;  /* 0x000000f00200720c */ /* 0x040fe40001fc1670 */
[C---:B------:R-:W-:Y:S02]  /*11b90*/  ISETP.LT.OR P1, PT, R2.reuse, R238, P1 ;  /* 0x000000ee0200720c */ /* 0x040fe40000f21670 */
[----:B------:R-:W-:Y:S02]  /*11ba0*/  ISETP.LT.OR P4, PT, R2, R237, P0 ;  /* 0x000000ed0200720c */ /* 0x000fe40000781670 */
[----:B------:R-:W-:Y:S01]  /*11bb0*/  LOP3.LUT P3, RZ, R231, 0x8, RZ, 0xc0, !PT ;  /* 0x00000008e7ff7812 */ /* 0x000fe2000786c0ff */
[----:B--2---:R-:W-:Y:S02]  /*11bc0*/  IMAD.MOV.U32 R4, RZ, RZ, R3 ;  /* 0x000000ffff047224 */ /* 0x004fe400078e0003 */
[----:B------:R-:W-:-:S02]  /*11bd0*/  IMAD.IADD R3, R235, 0x1, -R2 ;  /* 0x00000001eb037824 */ /* 0x000fc400078e0a02 */
[----:B-1----:R1:W2:Y:S03]  /*11be0*/  I2F R6, R4 ;  /* 0x0000000400067306 */ /* 0x0022a60000201400 */
[----:B------:R-:W-:Y:S02]  /*11bf0*/  IABS R3, R3 ;  /* 0x0000000300037213 */ /* 0x000fe40000000000 */
[----:B-1----:R-:W-:Y:S01]  /*11c00*/  FSEL R4, R10, -INF , !P5 ;  /* 0xff8000000a047808 */ /* 0x002fe20006800000 */
[----:B--2---:R-:W-:Y:S01]  /*11c10*/  FFMA.FTZ R6, R6, -UR35, R92 ;  /* 0x8000002306067c23 */ /* 0x004fe2000801005c */
[----:B------:R-:W-:Y:S02]  /*11c20*/  ISETP.LT.OR P5, PT, R2, R239, P2 ;  /* 0x000000ef0200720c */ /* 0x000fe400017a1670 */
[C---:B------:R-:W-:Y:S01]  /*11c30*/  LOP3.LUT P2, RZ, R231.reuse, 0x4, RZ, 0xc0, !PT ;  /* 0x00000004e7ff7812 */ /* 0x040fe2000784c0ff */
[----:B------:R1:W-:Y:S01]  /*11c40*/  STL [R1+0x38], R4 ;  /* 0x0000380401007387 */ /* 0x0003e20000100800 */
[----:B------:R-:W-:-:S04]  /*11c50*/  LOP3.LUT R231, R231, 0xfffffffd, RZ, 0xc0, !PT ;  /* 0xfffffffde7e77812 */ /* 0x000fc800078ec0ff */
[----:B------:R-:W-:Y:S01]  /*11c60*/  @P1 LOP3.LUT R231, R231, 0x2, RZ, 0xfc, !PT ;  /* 0x00000002e7e71812 */ /* 0x000fe200078efcff */
[----:B-1----:R-:W-:Y:S02]  /*11c70*/  IMAD.MOV.U32 R4, RZ, RZ, R3 ;  /* 0x000000ffff047224 */ /* 0x002fe400078e0003 */
[----:B------:R-:W-:Y:S02]  /*11c80*/  IMAD.IADD R3, R234, 0x1, -R2 ;  /* 0x00000001ea037824 */ /* 0x000fe400078e0a02 */
[----:B------:R1:W2:Y:S03]  /*11c90*/  I2F R8, R4 ;  /* 0x0000000400087306 */ /* 0x0002a60000201400 */
[----:B------:R-:W-:-:S05]  /*11ca0*/  IABS R3, R3 ;  /* 0x0000000300037213 */ /* 0x000fca0000000000 */
[----:B------:R3:W-:Y:S01]  /*11cb0*/  I2F R7, R3 ;  /* 0x0000000300077306 */ /* 0x0007e20000201400 */
[----:B-1----:R-:W-:Y:S01]  /*11cc0*/  IMAD.IADD R4, R241, 0x1, -R2 ;  /* 0x00000001f1047824 */ /* 0x002fe200078e0a02 */
[----:B------:R-:W-:Y:S01]  /*11cd0*/  IADD3 R2, R0, 0x29, RZ ;  /* 0x0000002900027810 */ /* 0x000fe20007ffe0ff */
[----:B--2---:R-:W-:-:S03]  /*11ce0*/  FFMA.FTZ R8, R8, -UR35, R94 ;  /* 0x8000002308087c23 */ /* 0x004fc6000801005e */
[----:B------:R-:W-:Y:S02]  /*11cf0*/  IABS R4, R4 ;  /* 0x0000000400047213 */ /* 0x000fe40000000000 */
[----:B------:R-:W-:Y:S01]  /*11d00*/  ISETP.GE.AND P1, PT, R2, R243, PT ;  /* 0x000000f30200720c */ /* 0x000fe20003f26270 */
[----:B---3--:R-:W-:Y:S01]  /*11d10*/  IMAD.IADD R3, R236, 0x1, -R2 ;  /* 0x00000001ec037824 */ /* 0x008fe200078e0a02 */
[----:B------:R1:W2:Y:S01]  /*11d20*/  I2F R9, R4 ;  /* 0x0000000400097306 */ /* 0x0002a20000201400 */
[C---:B------:R-:W-:Y:S02]  /*11d30*/  ISETP.GE.AND P0, PT, R2.reuse, R242, PT ;  /* 0x000000f20200720c */ /* 0x040fe40003f06270 */
[C---:B------:R-:W-:Y:S02]  /*11d40*/  ISETP.LT.OR P1, PT, R2.reuse, R238, P1 ;  /* 0x000000ee0200720c */ /* 0x040fe40000f21670 */
[----:B------:R-:W-:Y:S02]  /*11d50*/  IABS R3, R3 ;  /* 0x0000000300037213 */ /* 0x000fe40000000000 */
[----:B------:R-:W-:-:S04]  /*11d60*/  ISETP.LT.OR P0, PT, R2, R237, P0 ;  /* 0x000000ed0200720c */ /* 0x000fc80000701670 */
[----:B------:R-:W3:Y:S01]  /*11d70*/  I2F R3, R3 ;  /* 0x0000000300037306 */ /* 0x000ee20000201400 */
[----:B-1----:R-:W-:Y:S02]  /*11d80*/  FFMA.FTZ R4, R5, -UR35, R121 ;  /* 0x8000002305047c23 */ /* 0x002fe40008010079 */
[----:B------:R-:W-:Y:S02]  /*11d90*/  FFMA.FTZ R5, R11, -UR35, R123 ;  /* 0x800000230b057c23 */ /* 0x000fe4000801007b */
[----:B--2---:R-:W-:Y:S01]  /*11da0*/  FFMA.FTZ R13, R9, -UR35, R114 ;  /* 0x80000023090d7c23 */ /* 0x004fe20008010072 */
[----:B------:R-:W-:Y:S01]  /*11db0*/  FSEL R4, R4, -INF , !P3 ;  /* 0xff80000004047808 */ /* 0x000fe20005800000 */
[----:B------:R-:W-:Y:S01]  /*11dc0*/  FFMA.FTZ R11, R7, -UR35, R112 ;  /* 0x80000023070b7c23 */ /* 0x000fe20008010070 */
[----:B------:R-:W-:-:S03]  /*11dd0*/  ISETP.GE.AND P3, PT, R2, R245, PT ;  /* 0x000000f50200720c */ /* 0x000fc60003f66270 */
[----:B------:R1:W-:Y:S01]  /*11de0*/  STL [R1+0x30], R4 ;  /* 0x0000300401007387 */ /* 0x0003e20000100800 */
[----:B---3--:R-:W-:Y:S02]  /*11df0*/  FFMA.FTZ R12, R3, -UR35, R93 ;  /* 0x80000023030c7c23 */ /* 0x008fe4000801005d */
[----:B------:R-:W-:-:S05]  /*11e00*/  IMAD.IADD R3, R235, 0x1, -R2 ;  /* 0x00000001eb037824 */ /* 0x000fca00078e0a02 */
[----:B------:R-:W-:Y:S02]  /*11e10*/  IABS R3, R3 ;  /* 0x0000000300037213 */ /* 0x000fe40000000000 */
[----:B-1----:R-:W-:Y:S02]  /*11e20*/  FSEL R4, R5, -INF , !P2 ;  /* 0xff80000005047808 */ /* 0x002fe40005000000 */
[----:B------:R-:W-:Y:S02]  /*11e30*/  FSEL R5, R6, -INF , !P6 ;  /* 0xff80000006057808 */ /* 0x000fe40007000000 */
[C---:B------:R-:W-:Y:S01]  /*11e40*/  ISETP.GE.AND P2, PT, R2.reuse, R244, PT ;  /* 0x000000f40200720c */ /* 0x040fe20003f46270 */
[----:B------:R1:W-:Y:S01]  /*11e50*/  STL [R1+0x40], R4 ;  /* 0x0000400401007387 */ /* 0x0003e20000100800 */
[----:B------:R-:W-:Y:S02]  /*11e60*/  ISETP.LT.OR P6, PT, R2, R240, P3 ;  /* 0x000000f00200720c */ /* 0x000fe40001fc1670 */
[C---:B------:R-:W-:Y:S01]  /*11e70*/  LOP3.LUT P3, RZ, R231.reuse, 0x2, RZ, 0xc0, !PT ;  /* 0x00000002e7ff7812 */ /* 0x040fe2000786c0ff */
[----:B------:R2:W-:Y:S01]  /*11e80*/  STL [R1+0x18], R5 ;  /* 0x0000180501007387 */ /* 0x0005e20000100800 */
[----:B------:R-:W-:-:S02]  /*11e90*/  LOP3.LUT R231, R231, 0xfffffff7, RZ, 0xc0, !PT ;  /* 0xfffffff7e7e77812 */ /* 0x000fc400078ec0ff */
[----:B------:R-:W-:Y:S02]  /*11ea0*/  FSEL R93, R11, -INF , !P3 ;  /* 0xff8000000b5d7808 */ /* 0x000fe40005800000 */
[----:B------:R-:W-:-:S04]  /*11eb0*/  @P1 LOP3.LUT R231, R231, 0x8, RZ, 0xfc, !PT ;  /* 0x00000008e7e71812 */ /* 0x000fc800078efcff */
[----:B------:R-:W-:-:S04]  /*11ec0*/  LOP3.LUT R231, R231, 0xfffffffb, RZ, 0xc0, !PT ;  /* 0xfffffffbe7e77812 */ /* 0x000fc800078ec0ff */
[----:B------:R-:W-:Y:S01]  /*11ed0*/  @P0 LOP3.LUT R231, R231, 0x4, RZ, 0xfc, !PT ;  /* 0x00000004e7e70812 */ /* 0x000fe200078efcff */
[----:B-1----:R-:W-:Y:S02]  /*11ee0*/  IMAD.MOV.U32 R4, RZ, RZ, R3 ;  /* 0x000000ffff047224 */ /* 0x002fe400078e0003 */
[--C-:B------:R-:W-:Y:S01]  /*11ef0*/  IMAD.IADD R3, R234, 0x1, -R2.reuse ;  /* 0x00000001ea037824 */ /* 0x100fe200078e0a02 */
[----:B--2---:R-:W-:Y:S01]  /*11f00*/  FSEL R5, R8, -INF , !P5 ;  /* 0xff80000008057808 */ /* 0x004fe20006800000 */
[----:B------:R1:W-:Y:S01]  /*11f10*/  I2F R10, R4 ;  /* 0x00000004000a7306 */ /* 0x0003e20000201400 */
[----:B------:R-:W-:Y:S02]  /*11f20*/  ISETP.LT.OR P5, PT, R2, R239, P2 ;  /* 0x000000ef0200720c */ /* 0x000fe400017a1670 */
[----:B------:R-:W-:Y:S01]  /*11f30*/  IABS R3, R3 ;  /* 0x0000000300037213 */ /* 0x000fe20000000000 */
[----:B------:R2:W-:Y:S04]  /*11f40*/  STL [R1+0x20], R5 ;  /* 0x0000200501007387 */ /* 0x0005e80000100800 */
[----:B------:R3:W-:Y:S01]  /*11f50*/  I2F R9, R3 ;  /* 0x0000000300097306 */ /* 0x0007e20000201400 */
[----:B-1----:R-:W-:Y:S01]  /*11f60*/  IMAD.IADD R4, R241, 0x1, -R2 ;  /* 0x00000001f1047824 */ /* 0x002fe200078e0a02 */
[----:B------:R-:W-:-:S04]  /*11f70*/  IADD3 R2, R0, 0x30, RZ ;  /* 0x0000003000027810 */ /* 0x000fc80007ffe0ff */
[----:B------:R-:W-:Y:S02]  /*11f80*/  IABS R4, R4 ;  /* 0x0000000400047213 */ /* 0x000fe40000000000 */
[----:B------:R-:W-:Y:S01]  /*11f90*/  ISETP.GE.AND P3, PT, R2, R245, PT ;  /* 0x000000f50200720c */ /* 0x000fe20003f66270 */
[--C-:B---3--:R-:W-:Y:S01]  /*11fa0*/  IMAD.IADD R3, R236, 0x1, -R2.reuse ;  /* 0x00000001ec037824 */ /* 0x108fe200078e0a02 */
[----:B------:R1:W-:Y:S01]  /*11fb0*/  I2F R14, R4 ;  /* 0x00000004000e7306 */ /* 0x0003e20000201400 */
[C---:B------:R-:W-:Y:S02]  /*11fc0*/  ISETP.GE.AND P2, PT, R2.reuse, R244, PT ;  /* 0x000000f40200720c */ /* 0x040fe40003f46270 */
[C---:B------:R-:W-:Y:S01]  /*11fd0*/  ISETP.GE.AND P1, PT, R2.reuse, R243, PT ;  /* 0x000000f30200720c */ /* 0x040fe20003f26270 */
[----:B--2---:R-:W-:Y:S01]  /*11fe0*/  IMAD.IADD R5, R235, 0x1, -R2 ;  /* 0x00000001eb057824 */ /* 0x004fe200078e0a02 */
[----:B------:R-:W-:Y:S02]  /*11ff0*/  IABS R3, R3 ;  /* 0x0000000300037213 */ /* 0x000fe40000000000 */
[----:B------:R-:W-:-:S02]  /*12000*/  ISETP.GE.AND P0, PT, R2, R242, PT ;  /* 0x000000f20200720c */ /* 0x000fc40003f06270 */
[----:B------:R-:W-:Y:S01]  /*12010*/  ISETP.LT.OR P1, PT, R2, R238, P1 ;  /* 0x000000ee0200720c */ /* 0x000fe20000f21670 */
[----:B-1----:R-:W-:Y:S01]  /*12020*/  IMAD.MOV.U32 R4, RZ, RZ, R3 ;  /* 0x000000ffff047224 */ /* 0x002fe200078e0003 */
[----:B------:R-:W-:Y:S01]  /*12030*/  IABS R3, R5 ;  /* 0x0000000500037213 */ /* 0x000fe20000000000 */
[--C-:B------:R-:W-:Y:S02]  /*12040*/  IMAD.IADD R5, R241, 0x1, -R2.reuse ;  /* 0x00000001f1057824 */ /* 0x100fe400078e0a02 */
[----:B------:R1:W2:Y:S02]  /*12050*/  I2F R7, R4 ;  /* 0x0000000400077306 */ /* 0x0002a40000201400 */
[----:B-1----:R-:W-:Y:S02]  /*12060*/  IMAD.MOV.U32 R4, RZ, RZ, R3 ;  /* 0x000000ffff047224 */ /* 0x002fe400078e0003 */
[----:B------:R-:W-:-:S04]  /*12070*/  IMAD.IADD R3, R234, 0x1, -R2 ;  /* 0x00000001ea037824 */ /* 0x000fc800078e0a02 */
[----:B------:R1:W3:Y:S01]  /*12080*/  I2F R8, R4 ;  /* 0x0000000400087306 */ /* 0x0002e20000201400 */
[----:B--2---:R-:W-:Y:S01]  /*12090*/  FFMA.FTZ R7, R7, -UR35, R104 ;  /* 0x8000002307077c23 */ /* 0x004fe20008010068 */
[----:B------:R-:W-:-:S05]  /*120a0*/  IABS R3, R3 ;  /* 0x0000000300037213 */ /* 0x000fca0000000000 */
[----:B-1----:R-:W-:Y:S01]  /*120b0*/  IMAD.MOV.U32 R4, RZ, RZ, R3 ;  /* 0x000000ffff047224 */ /* 0x002fe200078e0003 */
[----:B------:R-:W-:Y:S01]  /*120c0*/  IABS R3, R5 ;  /* 0x0000000500037213 */ /* 0x000fe20000000000 */
[----:B---3--:R-:W-:Y:S01]  /*120d0*/  FFMA.FTZ R8, R8, -UR35, R106 ;  /* 0x8000002308087c23 */ /* 0x008fe2000801006a */
[----:B------:R-:W-:Y:S01]  /*120e0*/  FSEL R5, R13, -INF , !P4 ;  /* 0xff8000000d057808 */ /* 0x000fe20006000000 */
[----:B------:R1:W2:Y:S01]  /*120f0*/  I2F R6, R4 ;  /* 0x0000000400067306 */ /* 0x0002a20000201400 */
[----:B------:R-:W-:-:S03]  /*12100*/  ISETP.LT.OR P4, PT, R2, R237, P0 ;  /* 0x000000ed0200720c */ /* 0x000fc60000781670 */
[----:B------:R3:W-:Y:S04]  /*12110*/  STL [R1+0x2c], R5 ;  /* 0x00002c0501007387 */ /* 0x0007e80000100800 */
[----:B------:R-:W4:Y:S01]  /*12120*/  I2F R3, R3 ;  /* 0x0000000300037306 */ /* 0x000f220000201400 */
[----:B-1----:R-:W-:Y:S02]  /*12130*/  FFMA.FTZ R4, R10, -UR35, R95 ;  /* 0x800000230a047c23 */ /* 0x002fe4000801005f */
[----:B--2---:R-:W-:-:S03]  /*12140*/  FFMA.FTZ R13, R6, -UR35, R100 ;  /* 0x80000023060d7c23 */ /* 0x004fc60008010064 */
[----:B------:R-:W-:Y:S02]  /*12150*/  FSEL R4, R4, -INF , !P5 ;  /* 0xff80000004047808 */ /* 0x000fe40006800000 */
[----:B------:R-:W-:Y:S01]  /*12160*/  ISETP.LT.OR P5, PT, R2, R239, P2 ;  /* 0x000000ef0200720c */ /* 0x000fe200017a1670 */
[----:B----4-:R-:W-:Y:S01]  /*12170*/  FFMA.FTZ R11, R3, -UR35, R102 ;  /* 0x80000023030b7c23 */ /* 0x010fe20008010066 */
[----:B------:R-:W-:Y:S02]  /*12180*/  LOP3.LUT P2, RZ, R231, 0x4, RZ, 0xc0, !PT ;  /* 0x00000004e7ff7812 */ /* 0x000fe4000784c0ff */
[----:B------:R-:W-:Y:S02]  /*12190*/  FSEL R104, R8, -INF , !P5 ;  /* 0xff80000008687808 */ /* 0x000fe40006800000 */
[----:B---3--:R-:W-:Y:S02]  /*121a0*/  FSEL R5, R12, -INF , !P6 ;  /* 0xff8000000c057808 */ /* 0x008fe40007000000 */
[----:B------:R-:W-:-:S02]  /*121b0*/  ISETP.LT.OR P6, PT, R2, R240, P3 ;  /* 0x000000f00200720c */ /* 0x000fc40001fc1670 */
[----:B------:R-:W-:Y:S01]  /*121c0*/  IADD3 R2, R0, 0x31, RZ ;  /* 0x0000003100027810 */ /* 0x000fe20007ffe0ff */
[----:B------:R1:W-:Y:S01]  /*121d0*/  STL [R1+0xc], R5 ;  /* 0x00000c0501007387 */ /* 0x0003e20000100800 */
[C---:B------:R-:W-:Y:S02]  /*121e0*/  LOP3.LUT P3, RZ, R231.reuse, 0x8, RZ, 0xc0, !PT ;  /* 0x00000008e7ff7812 */ /* 0x040fe4000786c0ff */
[----:B------:R-:W-:Y:S01]  /*121f0*/  LOP3.LUT R231, R231, 0xfffffffd, RZ, 0xc0, !PT ;  /* 0xfffffffde7e77812 */ /* 0x000fe200078ec0ff */
[----:B------:R-:W-:Y:S01]  /*12200*/  IMAD.IADD R3, R236, 0x1, -R2 ;  /* 0x00000001ec037824 */ /* 0x000fe200078e0a02 */
[----:B------:R2:W-:Y:S01]  /*12210*/  STL [R1+0x14], R4 ;  /* 0x0000140401007387 */ /* 0x0005e20000100800 */
[----:B------:R-:W-:Y:S02]  /*12220*/  ISETP.GE.AND P0, PT, R2, R242, PT ;  /* 0x000000f20200720c */ /* 0x000fe40003f06270 */
[----:B------:R-:W-:Y:S02]  /*12230*/  @P1 LOP3.LUT R231, R231, 0x2, RZ, 0xfc, !PT ;  /* 0x00000002e7e71812 */ /* 0x000fe400078efcff */
[----:B------:R-:W-:-:S02]  /*12240*/  IABS R3, R3 ;  /* 0x0000000300037213 */ /* 0x000fc40000000000 */
[C---:B------:R-:W-:Y:S02]  /*12250*/  ISETP.GE.AND P1, PT, R2.reuse, R243, PT ;  /* 0x000000f30200720c */ /* 0x040fe40003f26270 */
[----:B------:R-:W-:Y:S02]  /*12260*/  FSEL R92, R7, -INF , !P6 ;  /* 0xff800000075c7808 */ /* 0x000fe40007000000 */
[C---:B------:R-:W-:Y:S02]  /*12270*/  ISETP.LT.OR P1, PT, R2.reuse, R238, P1 ;  /* 0x000000ee0200720c */ /* 0x040fe40000f21670 */
[----:B------:R-:W-:Y:S01]  /*12280*/  ISETP.LT.OR P0, PT, R2, R237, P0 ;  /* 0x000000ed0200720c */ /* 0x000fe20000701670 */
[----:B-1----:R-:W-:Y:S02]  /*12290*/  FFMA.FTZ R5, R9, -UR35, R113 ;  /* 0x8000002309057c23 */ /* 0x002fe40008010071 */
[----:B--2---:R-:W-:-:S03]  /*122a0*/  FFMA.FTZ R4, R14, -UR35, R115 ;  /* 0x800000230e047c23 */ /* 0x004fc60008010073 */
[----:B------:R-:W-:Y:S02]  /*122b0*/  FSEL R94, R5, -INF , !P3 ;  /* 0xff800000055e7808 */ /* 0x000fe40005800000 */
[----:B------:R-:W-:Y:S02]  /*122c0*/  ISETP.GE.AND P3, PT, R2, R245, PT ;  /* 0x000000f50200720c */ /* 0x000fe40003f66270 */
[----:B------:R-:W-:Y:S01]  /*122d0*/  FSEL R106, R4, -INF , !P2 ;  /* 0xff800000046a7808 */ /* 0x000fe20005000000 */
[----:B------:R-:W-:Y:S01]  /*122e0*/  IMAD.MOV.U32 R4, RZ, RZ, R3 ;  /* 0x000000ffff047224 */ /* 0x000fe200078e0003 */
[C---:B------:R-:W-:Y:S01]  /*122f0*/  ISETP.GE.AND P2, PT, R2.reuse, R244, PT ;  /* 0x000000f40200720c */ /* 0x040fe20003f46270 */
[----:B------:R-:W-:Y:S01]  /*12300*/  IMAD.IADD R3, R235, 0x1, -R2 ;  /* 0x00000001eb037824 */ /* 0x000fe200078e0a02 */
[C---:B------:R-:W-:Y:S01]  /*12310*/  ISETP.LT.OR P6, PT, R2.reuse, R240, P3 ;  /* 0x000000f00200720c */ /* 0x040fe20001fc1670 */
[----:B------:R1:W-:Y:S01]  /*12320*/  I2F R10, R4 ;  /* 0x00000004000a7306 */ /* 0x0003e20000201400 */
[----:B------:R-:W-:-:S02]  /*12330*/  ISETP.LT.OR P5, PT, R2, R239, P2 ;  /* 0x000000ef0200720c */ /* 0x000fc400017a1670 */
[----:B------:R-:W-:Y:S02]  /*12340*/  IABS R3, R3 ;  /* 0x0000000300037213 */ /* 0x000fe40000000000 */
[C---:B------:R-:W-:Y:S02]  /*12350*/  LOP3.LUT P3, RZ, R231.reuse, 0x2, RZ, 0xc0, !PT ;  /* 0x00000002e7ff7812 */ /* 0x040fe4000786c0ff */
[----:B------:R-:W-:Y:S02]  /*12360*/  LOP3.LUT R231, R231, 0xfffffff7, RZ, 0xc0, !PT ;  /* 0xfffffff7e7e77812 */ /* 0x000fe400078ec0ff */
[----:B------:R-:W-:Y:S02]  /*12370*/  FSEL R95, R13, -INF , !P3 ;  /* 0xff8000000d5f7808 */ /* 0x000fe40005800000 */
[----:B------:R-:W-:-:S04]  /*12380*/  @P1 LOP3.LUT R231, R231, 0x8, RZ, 0xfc, !PT ;  /* 0x00000008e7e71812 */ /* 0x000fc800078efcff */
[----:B------:R-:W-:Y:S01]  /*12390*/  LOP3.LUT R231, R231, 0xfffffffb, RZ, 0xc0, !PT ;  /* 0xfffffffbe7e77812 */ /* 0x000fe200078ec0ff */
[----:B-1----:R-:W-:Y:S02]  /*123a0*/  IMAD.MOV.U32 R4, RZ, RZ, R3 ;  /* 0x000000ffff047224 */ /* 0x002fe400078e0003 */
[----:B------:R-:W-:Y:S01]  /*123b0*/  IMAD.IADD R3, R234, 0x1, -R2 ;  /* 0x00000001ea037824 */ /* 0x000fe200078e0a02 */
[----:B------:R-:W-:Y:S01]  /*123c0*/  @P0 LOP3.LUT R231, R231, 0x4, RZ, 0xfc, !PT ;  /* 0x00000004e7e70812 */ /* 0x000fe200078efcff */
[----:B------:R1:W-:Y:S03]  /*123d0*/  I2F R8, R4 ;  /* 0x0000000400087306 */ /* 0x0003e60000201400 */
[----:B------:R-:W-:-:S05]  /*123e0*/  IABS R3, R3 ;  /* 0x0000000300037213 */ /* 0x000fca0000000000 */
[----:B------:R2:W3:Y:S01]  /*123f0*/  I2F R7, R3 ;  /* 0x0000000300077306 */ /* 0x0004e20000201400 */
[----:B-1----:R-:W-:Y:S01]  /*12400*/  IMAD.IADD R4, R241, 0x1, -R2 ;  /* 0x00000001f1047824 */ /* 0x002fe200078e0a02 */
[----:B------:R-:W-:-:S04]  /*12410*/  IADD3 R2, R0, 0x38, RZ ;  /* 0x0000003800027810 */ /* 0x000fc80007ffe0ff */
[----:B------:R-:W-:Y:S01]  /*12420*/  IABS R4, R4 ;  /* 0x0000000400047213 */ /* 0x000fe20000000000 */
[--C-:B------:R-:W-:Y:S01]  /*12430*/  IMAD.IADD R5, R234, 0x1, -R2.reuse ;  /* 0x00000001ea057824 */ /* 0x100fe200078e0a02 */
[----:B------:R-:W-:Y:S01]  /*12440*/  ISETP.GE.AND P3, PT, R2, R245, PT ;  /* 0x000000f50200720c */ /* 0x000fe20003f66270 */
[----:B--2---:R-:W-:Y:S01]  /*12450*/  IMAD.IADD R3, R236, 0x1, -R2 ;  /* 0x00000001ec037824 */ /* 0x004fe200078e0a02 */
[----:B------:R1:W-:Y:S01]  /*12460*/  I2F R12, R4 ;  /* 0x00000004000c7306 */ /* 0x0003e20000201400 */
[C---:B------:R-:W-:Y:S01]  /*12470*/  ISETP.GE.AND P2, PT, R2.reuse, R244, PT ;  /* 0x000000f40200720c */ /* 0x040fe20003f46270 */
[----:B---3--:R-:W-:Y:S01]  /*12480*/  FFMA.FTZ R7, R7, -UR35, R101 ;  /* 0x8000002307077c23 */ /* 0x008fe20008010065 */
[C---:B------:R-:W-:Y:S02]  /*12490*/  ISETP.GE.AND P1, PT, R2.reuse, R243, PT ;  /* 0x000000f30200720c */ /* 0x040fe40003f26270 */
[----:B------:R-:W-:Y:S02]  /*124a0*/  IABS R3, R3 ;  /* 0x0000000300037213 */ /* 0x000fe40000000000 */
[----:B------:R-:W-:-:S02]  /*124b0*/  ISETP.GE.AND P0, PT, R2, R242, PT ;  /* 0x000000f20200720c */ /* 0x000fc40003f06270 */
[----:B------:R-:W-:Y:S01]  /*124c0*/  ISETP.LT.OR P1, PT, R2, R238, P1 ;  /* 0x000000ee0200720c */ /* 0x000fe20000f21670 */
[----:B-1----:R-:W-:Y:S02]  /*124d0*/  IMAD.MOV.U32 R4, RZ, RZ, R3 ;  /* 0x000000ffff047224 */ /* 0x002fe400078e0003 */
[----:B------:R-:W-:Y:S02]  /*124e0*/  IMAD.IADD R3, R235, 0x1, -R2 ;  /* 0x00000001eb037824 */ /* 0x000fe400078e0a02 */
[----:B------:R1:W2:Y:S03]  /*124f0*/  I2F R9, R4 ;  /* 0x0000000400097306 */ /* 0x0002a60000201400 */
[----:B------:R-:W-:-:S05]  /*12500*/  IABS R3, R3 ;  /* 0x0000000300037213 */ /* 0x000fca0000000000 */
[----:B-1----:R-:W-:Y:S01]  /*12510*/  IMAD.MOV.U32 R4, RZ, RZ, R3 ;  /* 0x000000ffff047224 */ /* 0x002fe200078e0003 */
[----:B------:R-:W-:Y:S01]  /*12520*/  IABS R3, R5 ;  /* 0x0000000500037213 */ /* 0x000fe20000000000 */
[----:B------:R-:W-:Y:S01]  /*12530*/  FFMA.FTZ R5, R10, -UR35, R105 ;  /* 0x800000230a057c23 */ /* 0x000fe20008010069 */
[----:B------:R-:W-:Y:S01]  /*12540*/  FSEL R105, R11, -INF , !P4 ;  /* 0xff8000000b697808 */ /* 0x000fe20006000000 */
[----:B------:R1:W3:Y:S01]  /*12550*/  I2F R6, R4 ;  /* 0x0000000400067306 */ /* 0x0002e20000201400 */
[C---:B------:R-:W-:Y:S01]  /*12560*/  ISETP.LT.OR P4, PT, R2.reuse, R237, P0 ;  /* 0x000000ed0200720c */ /* 0x040fe20000781670 */
[----:B--2---:R-:W-:Y:S01]  /*12570*/  FFMA.FTZ R9, R9, -UR35, R84 ;  /* 0x8000002309097c23 */ /* 0x004fe20008010054 */
[----:B------:R-:W-:Y:S02]  /*12580*/  FSEL R135, R5, -INF , !P6 ;  /* 0xff80000005877808 */ /* 0x000fe40007000000 */
[----:B------:R-:W-:Y:S02]  /*12590*/  ISETP.LT.OR P6, PT, R2, R240, P3 ;  /* 0x000000f00200720c */ /* 0x000fe40001fc1670 */
[----:B------:R-:W-:Y:S01]  /*125a0*/  LOP3.LUT P3, RZ, R231, 0x8, RZ, 0xc0, !PT ;  /* 0x00000008e7ff7812 */ /* 0x000fe2000786c0ff */
[----:B------:R-:W2:Y:S01]  /*125b0*/  I2F R3, R3 ;  /* 0x0000000300037306 */ /* 0x000ea20000201400 */
[----:B------:R-:W-:-:S02]  /*125c0*/  FSEL R134, R9, -INF , !P6 ;  /* 0xff80000009867808 */ /* 0x000fc40007000000 */
[----:B------:R-:W-:Y:S01]  /*125d0*/  FSEL R252, R7, -INF , !P3 ;  /* 0xff80000007fc7808 */ /* 0x000fe20005800000 */
[----:B-1----:R-:W-:Y:S02]  /*125e0*/  FFMA.FTZ R4, R8, -UR35, R107 ;  /* 0x8000002308047c23 */ /* 0x002fe4000801006b */
[----:B------:R-:W-:Y:S02]  /*125f0*/  FFMA.FTZ R8, R12, -UR35, R103 ;  /* 0x800000230c087c23 */ /* 0x000fe40008010067 */
[----:B---3--:R-:W-:Y:S01]  /*12600*/  FFMA.FTZ R6, R6, -UR35, R86 ;  /* 0x8000002306067c23 */ /* 0x008fe20008010056 */
[----:B------:R-:W-:Y:S02]  /*12610*/  FSEL R250, R4, -INF , !P5 ;  /* 0xff80000004fa7808 */ /* 0x000fe40006800000 */
[----:B------:R-:W-:Y:S01]  /*12620*/  ISETP.LT.OR P5, PT, R2, R239, P2 ;  /* 0x000000ef0200720c */ /* 0x000fe200017a1670 */
[----:B--2---:R-:W-:Y:S01]  /*12630*/  FFMA.FTZ R12, R3, -UR35, R96 ;  /* 0x80000023030c7c23 */ /* 0x004fe20008010060 */
[----:B------:R-:W-:Y:S01]  /*12640*/  LOP3.LUT P2, RZ, R231, 0x4, RZ, 0xc0, !PT ;  /* 0x00000004e7ff7812 */ /* 0x000fe2000784c0ff */
[----:B------:R-:W-:Y:S01]  /*12650*/  IMAD.IADD R3, R241, 0x1, -R2 ;  /* 0x00000001f1037824 */ /* 0x000fe200078e0a02 */
[----:B------:R-:W-:-:S02]  /*12660*/  IADD3 R2, R0, 0x39, RZ ;  /* 0x0000003900027810 */ /* 0x000fc40007ffe0ff */
[----:B------:R-:W-:Y:S02]  /*12670*/  LOP3.LUT R231, R231, 0xfffffffd, RZ, 0xc0, !PT ;  /* 0xfffffffde7e77812 */ /* 0x000fe400078ec0ff */
[----:B------:R-:W-:Y:S01]  /*12680*/  IABS R3, R3 ;  /* 0x0000000300037213 */ /* 0x000fe20000000000 */
[--C-:B------:R-:W-:Y:S01]  /*12690*/  IMAD.IADD R5, R235, 0x1, -R2.reuse ;  /* 0x00000001eb057824 */ /* 0x100fe200078e0a02 */
[----:B------:R-:W-:Y:S02]  /*126a0*/  @P1 LOP3.LUT R231, R231, 0x2, RZ, 0xfc, !PT ;  /* 0x00000002e7e71812 */ /* 0x000fe400078efcff */
[----:B------:R-:W-:Y:S01]  /*126b0*/  FSEL R107, R8, -INF , !P2 ;  /* 0xff800000086b7808 */ /* 0x000fe20005000000 */
[----:B------:R-:W-:Y:S01]  /*126c0*/  IMAD.MOV.U32 R4, RZ, RZ, R3 ;  /* 0x000000ffff047224 */ /* 0x000fe200078e0003 */
[----:B------:R-:W-:Y:S01]  /*126d0*/  ISETP.GE.AND P3, PT, R2, R245, PT ;  /* 0x000000f50200720c */ /* 0x000fe20003f66270 */
[----:B------:R-:W-:Y:S01]  /*126e0*/  IMAD.IADD R3, R236, 0x1, -R2 ;  /* 0x00000001ec037824 */ /* 0x000fe200078e0a02 */
[C---:B------:R-:W-:Y:S01]  /*126f0*/  ISETP.GE.AND P2, PT, R2.reuse, R244, PT ;  /* 0x000000f40200720c */ /* 0x040fe20003f46270 */
[----:B------:R1:W-:Y:S01]  /*12700*/  I2F R11, R4 ;  /* 0x00000004000b7306 */ /* 0x0003e20000201400 */
[----:B------:R-:W-:-:S02]  /*12710*/  ISETP.GE.AND P1, PT, R2, R243, PT ;  /* 0x000000f30200720c */ /* 0x000fc40003f26270 */
[----:B------:R-:W-:Y:S02]  /*12720*/  IABS R3, R3 ;  /* 0x0000000300037213 */ /* 0x000fe40000000000 */
[----:B------:R-:W-:Y:S02]  /*12730*/  ISETP.GE.AND P0, PT, R2, R242, PT ;  /* 0x000000f20200720c */ /* 0x000fe40003f06270 */
[----:B------:R-:W-:Y:S02]  /*12740*/  FSEL R248, R6, -INF , !P5 ;  /* 0xff80000006f87808 */ /* 0x000fe40006800000 */
[C---:B------:R-:W-:Y:S02]  /*12750*/  ISETP.LT.OR P6, PT, R2.reuse, R240, P3 ;  /* 0x000000f00200720c */ /* 0x040fe40001fc1670 */
[C---:B------:R-:W-:Y:S02]  /*12760*/  ISETP.LT.OR P5, PT, R2.reuse, R239, P2 ;  /* 0x000000ef0200720c */ /* 0x040fe400017a1670 */
[----:B------:R-:W-:-:S02]  /*12770*/  ISETP.LT.OR P1, PT, R2, R238, P1 ;  /* 0x000000ee0200720c */ /* 0x000fc40000f21670 */
[----:B------:R-:W-:Y:S01]  /*12780*/  ISETP.LT.OR P0, PT, R2, R237, P0 ;  /* 0x000000ed0200720c */ /* 0x000fe20000701670 */
[----:B-1----:R-:W-:Y:S01]  /*12790*/  IMAD.MOV.U32 R4, RZ, RZ, R3 ;  /* 0x000000ffff047224 */ /* 0x002fe200078e0003 */
[----:B------:R-:W-:Y:S02]  /*127a0*/  IABS R3, R5 ;  /* 0x0000000500037213 */ /* 0x000fe40000000000 */
[C---:B------:R-:W-:Y:S01]  /*127b0*/  LOP3.LUT P3, RZ, R231.reuse, 0x2, RZ, 0xc0, !PT ;  /* 0x00000002e7ff7812 */ /* 0x040fe2000786c0ff */
[----:B------:R1:W-:Y:S01]  /*127c0*/  I2F R9, R4 ;  /* 0x0000000400097306 */ /* 0x0003e20000201400 */
[----:B------:R-:W-:Y:S02]  /*127d0*/  LOP3.LUT R231, R231, 0xfffffff7, RZ, 0xc0, !PT ;  /* 0xfffffff7e7e77812 */ /* 0x000fe400078ec0ff */
[----:B------:R-:W-:-:S03]  /*127e0*/  FSEL R247, R12, -INF , !P3 ;  /* 0xff8000000cf77808 */ /* 0x000fc60005800000 */
[----:B------:R-:W-:-:S04]  /*127f0*/  @P1 LOP3.LUT R231, R231, 0x8, RZ, 0xfc, !PT ;  /* 0x00000008e7e71812 */ /* 0x000fc800078efcff */
[----:B------:R-:W-:-:S04]  /*12800*/  LOP3.LUT R231, R231, 0xfffffffb, RZ, 0xc0, !PT ;  /* 0xfffffffbe7e77812 */ /* 0x000fc800078ec0ff */
[----:B------:R-:W-:Y:S01]  /*12810*/  @P0 LOP3.LUT R231, R231, 0x4, RZ, 0xfc, !PT ;  /* 0x00000004e7e70812 */ /* 0x000fe200078efcff */
[----:B-1----:R-:W-:Y:S02]  /*12820*/  IMAD.MOV.U32 R4, RZ, RZ, R3 ;  /* 0x000000ffff047224 */ /* 0x002fe400078e0003 */
[----:B------:R-:W-:Y:S02]  /*12830*/  IMAD.IADD R3, R234, 0x1, -R2 ;  /* 0x00000001ea037824 */ /* 0x000fe400078e0a02 */
[----:B------:R1:W2:Y:S03]  /*12840*/  I2F R6, R4 ;  /* 0x0000000400067306 */ /* 0x0002a60000201400 */
[----:B------:R-:W-:-:S05]  /*12850*/  IABS R3, R3 ;  /* 0x0000000300037213 */ /* 0x000fca0000000000 */
[----:B------:R3:W4:Y:S01]  /*12860*/  I2F R8, R3 ;  /* 0x0000000300087306 */ /* 0x0007220000201400 */
[----:B-1----:R-:W-:Y:S01]  /*12870*/  IMAD.IADD R4, R241, 0x1, -R2 ;  /* 0x00000001f1047824 */ /* 0x002fe200078e0a02 */
[----:B------:R-:W-:Y:S01]  /*12880*/  IADD3 R2, R0, 0x40, RZ ;  /* 0x0000004000027810 */ /* 0x000fe20007ffe0ff */
[----:B--2---:R-:W-:-:S03]  /*12890*/  FFMA.FTZ R6, R6, -UR35, R87 ;  /* 0x8000002306067c23 */ /* 0x004fc60008010057 */
[----:B------:R-:W-:Y:S01]  /*128a0*/  IABS R4, R4 ;  /* 0x0000000400047213 */ /* 0x000fe20000000000 */
[--C-:B------:R-:W-:Y:S01]  /*128b0*/  IMAD.IADD R5, R235, 0x1, -R2.reuse ;  /* 0x00000001eb057824 */ /* 0x100fe200078e0a02 */
[----:B------:R-:W-:Y:S01]  /*128c0*/  ISETP.GE.AND P3, PT, R2, R245, PT ;  /* 0x000000f50200720c */ /* 0x000fe20003f66270 */
[----:B---3--:R-:W-:Y:S01]  /*128d0*/  IMAD.IADD R3, R236, 0x1, -R2 ;  /* 0x00000001ec037824 */ /* 0x008fe200078e0a02 */
[----:B------:R1:W2:Y:S01]  /*128e0*/  I2F R10, R4 ;  /* 0x00000004000a7306 */ /* 0x0002a20000201400 */
[----:B------:R-:W-:Y:S01]  /*128f0*/  ISETP.GE.AND P2, PT, R2, R244, PT ;  /* 0x000000f40200720c */ /* 0x000fe20003f46270 */
[----:B----4-:R-:W-:Y:S01]  /*12900*/  FFMA.FTZ R8, R8, -UR35, R97 ;  /* 0x8000002308087c23 */ /* 0x010fe20008010061 */
[C---:B------:R-:W-:Y:S02]  /*12910*/  ISETP.GE.AND P1, PT, R2.reuse, R243, PT ;  /* 0x000000f30200720c */ /* 0x040fe40003f26270 */
[----:B------:R-:W-:Y:S02]  /*12920*/  IABS R3, R3 ;  /* 0x0000000300037213 */ /* 0x000fe40000000000 */
[----:B------:R-:W-:-:S02]  /*12930*/  ISETP.GE.AND P0, PT, R2, R242, PT ;  /* 0x000000f20200720c */ /* 0x000fc40003f06270 */
[----:B------:R-:W-:Y:S02]  /*12940*/  FSEL R210, R6, -INF , !P5 ;  /* 0xff80000006d27808 */ /* 0x000fe40006800000 */
[C---:B------:R-:W-:Y:S02]  /*12950*/  ISETP.LT.OR P5, PT, R2.reuse, R239, P2 ;  /* 0x000000ef0200720c */ /* 0x040fe400017a1670 */
[----:B------:R-:W-:Y:S02]  /*12960*/  ISETP.LT.OR P1, PT, R2, R238, P1 ;  /* 0x000000ee0200720c */ /* 0x000fe40000f21670 */
[----:B------:R-:W-:Y:S01]  /*12970*/  LOP3.LUT P2, RZ, R231, 0x4, RZ, 0xc0, !PT ;  /* 0x00000004e7ff7812 */ /* 0x000fe2000784c0ff */
[----:B-1----:R-:W-:Y:S01]  /*12980*/  IMAD.MOV.U32 R4, RZ, RZ, R3 ;  /* 0x000000ffff047224 */ /* 0x002fe200078e0003 */
[----:B------:R-:W-:Y:S01]  /*12990*/  IABS R3, R5 ;  /* 0x0000000500037213 */ /* 0x000fe20000000000 */
[----:B------:R-:W-:Y:S02]  /*129a0*/  FFMA.FTZ R5, R9, -UR35, R85 ;  /* 0x8000002309057c23 */ /* 0x000fe40008010055 */
[----:B------:R-:W1:Y:S01]  /*129b0*/  I2F R7, R4 ;  /* 0x0000000400077306 */ /* 0x000e620000201400 */
[----:B--2---:R-:W-:-:S02]  /*129c0*/  FFMA.FTZ R9, R10, -UR35, R99 ;  /* 0x800000230a097c23 */ /* 0x004fc40008010063 */
[----:B------:R-:W-:Y:S02]  /*129d0*/  FSEL R133, R5, -INF , !P6 ;  /* 0xff80000005857808 */ /* 0x000fe40007000000 */
[----:B------:R-:W-:Y:S02]  /*129e0*/  ISETP.LT.OR P6, PT, R2, R240, P3 ;  /* 0x000000f00200720c */ /* 0x000fe40001fc1670 */
[C---:B------:R-:W-:Y:S01]  /*129f0*/  LOP3.LUT P3, RZ, R231.reuse, 0x8, RZ, 0xc0, !PT ;  /* 0x00000008e7ff7812 */ /* 0x040fe2000786c0ff */
[----:B------:R2:W3:Y:S01]  /*12a00*/  I2F R4, R3 ;  /* 0x0000000300047306 */ /* 0x0004e20000201400 */
[----:B------:R-:W-:Y:S02]  /*12a10*/  LOP3.LUT R231, R231, 0xfffffffd, RZ, 0xc0, !PT ;  /* 0xfffffffde7e77812 */ /* 0x000fe400078ec0ff */
[----:B------:R-:W-:Y:S02]  /*12a20*/  FSEL R232, R8, -INF , !P3 ;  /* 0xff80000008e87808 */ /* 0x000fe40005800000 */
[----:B------:R-:W-:-:S02]  /*12a30*/  @P1 LOP3.LUT R231, R231, 0x2, RZ, 0xfc, !PT ;  /* 0x00000002e7e71812 */ /* 0x000fc400078efcff */
        /* <DEDUP_REMOVED lines=8> */
[----:B------:R-:W-:Y:S02]  /*12ac0*/  ISETP.LT.OR P4, PT, R2, R237, P0 ;  /* 0x000000ed0200720c */ /* 0x000fe40000781670 */
[----:B------:R-:W-:-:S02]  /*12ad0*/  IADD3 R2, R0, 0x41, RZ ;  /* 0x0000004100027810 */ /* 0x000fc40007ffe0ff */
[----:B------:R-:W-:Y:S02]  /*12ae0*/  IABS R3, R3 ;  /* 0x0000000300037213 */ /* 0x000fe40000000000 */
[----:B------:R-:W-:Y:S02]  /*12af0*/  IABS R4, R4 ;  /* 0x0000000400047213 */ /* 0x000fe40000000000 */
[----:B------:R1:W-:Y:S01]  /*12b00*/  I2F R5, R3 ;  /* 0x0000000300057306 */ /* 0x0003e20000201400 */
[C---:B------:R-:W-:Y:S02]  /*12b10*/  ISETP.GE.AND P3, PT, R2.reuse, R245, PT ;  /* 0x000000f50200720c */ /* 0x040fe40003f66270 */
[C---:B------:R-:W-:Y:S02]  /*12b20*/  ISETP.GE.AND P2, PT, R2.reuse, R244, PT ;  /* 0x000000f40200720c */ /* 0x040fe40003f46270 */
[C---:B------:R-:W-:Y:S02]  /*12b30*/  ISETP.GE.AND P1, PT, R2.reuse, R243, PT ;  /* 0x000000f30200720c */ /* 0x040fe40003f26270 */
[----:B------:R-:W-:Y:S01]  /*12b40*/  ISETP.GE.AND P0, PT, R2, R242, PT ;  /* 0x000000f20200720c */ /* 0x000fe20003f06270 */
[----:B------:R2:W-:Y:S01]  /*12b50*/  I2F R11, R4 ;  /* 0x00000004000b7306 */ /* 0x0005e20000201400 */
[----:B------:R-:W-:-:S02]  /*12b60*/  FSEL R209, R10, -INF , !P5 ;  /* 0xff8000000ad17808 */ /* 0x000fc40006800000 */
[C---:B------:R-:W-:Y:S02]  /*12b70*/  ISETP.LT.OR P6, PT, R2.reuse, R240, P3 ;  /* 0x000000f00200720c */ /* 0x040fe40001fc1670 */
[C---:B------:R-:W-:Y:S02]  /*12b80*/  ISETP.LT.OR P5, PT, R2.reuse, R239, P2 ;  /* 0x000000ef0200720c */ /* 0x040fe400017a1670 */
[----:B------:R-:W-:Y:S01]  /*12b90*/  ISETP.LT.OR P1, PT, R2, R238, P1 ;  /* 0x000000ee0200720c */ /* 0x000fe20000f21670 */
[----:B-1----:R-:W-:Y:S01]  /*12ba0*/  IMAD.IADD R3, R236, 0x1, -R2 ;  /* 0x00000001ec037824 */ /* 0x002fe200078e0a02 */
[----:B------:R-:W-:Y:S02]  /*12bb0*/  ISETP.LT.OR P0, PT, R2, R237, P0 ;  /* 0x000000ed0200720c */ /* 0x000fe40000701670 */
[----:B------:R-:W-:Y:S02]  /*12bc0*/  LOP3.LUT P3, RZ, R231, 0x2, RZ, 0xc0, !PT ;  /* 0x00000002e7ff7812 */ /* 0x000fe4000786c0ff */
[----:B------:R-:W-:-:S02]  /*12bd0*/  IABS R3, R3 ;  /* 0x0000000300037213 */ /* 0x000fc40000000000 */
[----:B------:R-:W-:-:S03]  /*12be0*/  LOP3.LUT R231, R231, 0xfffffff7, RZ, 0xc0, !PT ;  /* 0xfffffff7e7e77812 */ /* 0x000fc600078ec0ff */
[----:B--2---:R-:W-:Y:S02]  /*12bf0*/  IMAD.MOV.U32 R4, RZ, RZ, R3 ;  /* 0x000000ffff047224 */ /* 0x004fe400078e0003 */
[----:B------:R-:W-:Y:S01]  /*12c00*/  IMAD.IADD R3, R235, 0x1, -R2 ;  /* 0x00000001eb037824 */ /* 0x000fe200078e0a02 */
[----:B------:R-:W-:Y:S01]  /*12c10*/  @P1 LOP3.LUT R231, R231, 0x8, RZ, 0xfc, !PT ;  /* 0x00000008e7e71812 */ /* 0x000fe200078efcff */
[----:B------:R1:W2:Y:S03]  /*12c20*/  I2F R6, R4 ;  /* 0x0000000400067306 */ /* 0x0002a60000201400 */
[----:B------:R-:W-:Y:S02]  /*12c30*/  IABS R3, R3 ;  /* 0x0000000300037213 */ /* 0x000fe40000000000 */
[----:B------:R-:W-:-:S04]  /*12c40*/  LOP3.LUT R231, R231, 0xfffffffb, RZ, 0xc0, !PT ;  /* 0xfffffffbe7e77812 */ /* 0x000fc800078ec0ff */
[----:B------:R-:W-:Y:S01]  /*12c50*/  @P0 LOP3.LUT R231, R231, 0x4, RZ, 0xfc, !PT ;  /* 0x00000004e7e70812 */ /* 0x000fe200078efcff */
        /* <DEDUP_REMOVED lines=74> */
[----:B-1----:R-:W-:Y:S01]  /*13100*/  IMAD.MOV.U32 R4, RZ, RZ, R3 ;  /* 0x000000ffff047224 */ /* 0x002fe200078e0003 */
[----:B------:R-:W-:Y:S01]  /*13110*/  IABS R3, R5 ;  /* 0x0000000500037213 */ /* 0x000fe20000000000 */
[----:B------:R-:W-:Y:S02]  /*13120*/  FFMA.FTZ R5, R9, -UR35, R56 ;  /* 0x8000002309057c23 */ /* 0x000fe40008010038 */
[----:B------:R1:W2:Y:S01]  /*13130*/  I2F R6, R4 ;  /* 0x0000000400067306 */ /* 0x0002a20000201400 */
[----:B---3--:R-:W-:Y:S02]  /*13140*/  FFMA.FTZ R8, R8, -UR35, R83 ;  /* 0x8000002308087c23 */ /* 0x008fe40008010053 */
[----:B------:R-:W-:-:S05]  /*13150*/  FSEL R131, R5, -INF , !P3 ;  /* 0xff80000005837808 */ /* 0x000fca0005800000 */
        /* <DEDUP_REMOVED lines=11> */
[----:B------:R-:W-:-:S02]  /*13210*/  ISETP.GE.AND P2, PT, R2, R244, PT ;  /* 0x000000f40200720c */ /* 0x000fc40003f46270 */
[C---:B------:R-:W-:Y:S02]  /*13220*/  ISETP.GE.AND P1, PT, R2.reuse, R243, PT ;  /* 0x000000f30200720c */ /* 0x040fe40003f26270 */
[----:B------:R-:W-:Y:S02]  /*13230*/  IABS R3, R3 ;  /* 0x0000000300037213 */ /* 0x000fe40000000000 */
[----:B------:R-:W-:Y:S02]  /*13240*/  ISETP.GE.AND P0, PT, R2, R242, PT ;  /* 0x000000f20200720c */ /* 0x000fe40003f06270 */
[----:B------:R-:W-:Y:S01]  /*13250*/  FSEL R127, R8, -INF , !P5 ;  /* 0xff800000087f7808 */ /* 0x000fe20006800000 */
[----:B------:R-:W-:Y:S01]  /*13260*/  IMAD.MOV.U32 R4, RZ, RZ, R3 ;  /* 0x000000ffff047224 */ /* 0x000fe200078e0003 */
[C---:B------:R-:W-:Y:S01]  /*13270*/  ISETP.LT.OR P6, PT, R2.reuse, R240, P3 ;  /* 0x000000f00200720c */ /* 0x040fe20001fc1670 */
[----:B------:R-:W-:Y:S01]  /*13280*/  IMAD.IADD R3, R235, 0x1, -R2 ;  /* 0x00000001eb037824 */ /* 0x000fe200078e0a02 */
[C---:B------:R-:W-:Y:S01]  /*13290*/  ISETP.LT.OR P5, PT, R2.reuse, R239, P2 ;  /* 0x000000ef0200720c */ /* 0x040fe200017a1670 */
[----:B------:R1:W-:Y:S01]  /*132a0*/  I2F R10, R4 ;  /* 0x00000004000a7306 */ /* 0x0003e20000201400 */
[----:B------:R-:W-:-:S02]  /*132b0*/  ISETP.LT.OR P1, PT, R2, R238, P1 ;  /* 0x000000ee0200720c */ /* 0x000fc40000f21670 */
[----:B------:R-:W-:Y:S02]  /*132c0*/  IABS R3, R3 ;  /* 0x0000000300037213 */ /* 0x000fe40000000000 */
[----:B------:R-:W-:Y:S02]  /*132d0*/  ISETP.LT.OR P4, PT, R2, R237, P0 ;  /* 0x000000ed0200720c */ /* 0x000fe40000781670 */
[C---:B------:R-:W-:Y:S02]  /*132e0*/  LOP3.LUT P3, RZ, R231.reuse, 0x8, RZ, 0xc0, !PT ;  /* 0x00000008e7ff7812 */ /* 0x040fe4000786c0ff */
[C---:B------:R-:W-:Y:S02]  /*132f0*/  LOP3.LUT P2, RZ, R231.reuse, 0x4, RZ, 0xc0, !PT ;  /* 0x00000004e7ff7812 */ /* 0x040fe4000784c0ff */
[----:B------:R-:W-:Y:S02]  /*13300*/  LOP3.LUT R231, R231, 0xfffffffd, RZ, 0xc0, !PT ;  /* 0xfffffffde7e77812 */ /* 0x000fe400078ec0ff */
[----:B------:R-:W-:-:S02]  /*13310*/  FSEL R126, R13, -INF , !P3 ;  /* 0xff8000000d7e7808 */ /* 0x000fc40005800000 */
[----:B------:R-:W-:Y:S01]  /*13320*/  @P1 LOP3.LUT R231, R231, 0x2, RZ, 0xfc, !PT ;  /* 0x00000002e7e71812 */ /* 0x000fe200078efcff */
[----:B-1----:R-:W-:Y:S01]  /*13330*/  IMAD.MOV.U32 R4, RZ, RZ, R3 ;  /* 0x000000ffff047224 */ /* 0x002fe200078e0003 */
[----:B------:R-:W-:Y:S01]  /*13340*/  FSEL R129, R11, -INF , !P2 ;  /* 0xff8000000b817808 */ /* 0x000fe20005000000 */
[----:B------:R-:W-:Y:S02]  /*13350*/  IMAD.IADD R3, R234, 0x1, -R2 ;  /* 0x00000001ea037824 */ /* 0x000fe400078e0a02 */
        /* <DEDUP_REMOVED lines=15> */
[C---:B------:R-:W-:Y:S02]  /*13450*/  ISETP.LT.OR P1, PT, R2.reuse, R238, P1 ;  /* 0x000000ee0200720c */ /* 0x040fe40000f21670 */
        /* <DEDUP_REMOVED lines=10> */
[----:B------:R-:W-:Y:S02]  /*13500*/  FSEL R103, R5, -INF , !P6 ;  /* 0xff80000005677808 */ /* 0x000fe40007000000 */
[----:B------:R-:W-:Y:S02]  /*13510*/  ISETP.LT.OR P6, PT, R2, R240, P3 ;  /* 0x000000f00200720c */ /* 0x000fe40001fc1670 */
[C---:B------:R-:W-:Y:S01]  /*13520*/  LOP3.LUT P3, RZ, R231.reuse, 0x2, RZ, 0xc0, !PT ;  /* 0x00000002e7ff7812 */ /* 0x040fe2000786c0ff */
[----:B------:R-:W2:Y:S01]  /*13530*/  I2F R3, R3 ;  /* 0x0000000300037306 */ /* 0x000ea20000201400 */
[----:B------:R-:W-:-:S02]  /*13540*/  LOP3.LUT R231, R231, 0xfffffff7, RZ, 0xc0, !PT ;  /* 0xfffffff7e7e77812 */ /* 0x000fc400078ec0ff */
[----:B------:R-:W-:Y:S02]  /*13550*/  FSEL R102, R9, -INF , !P6 ;  /* 0xff80000009667808 */ /* 0x000fe40007000000 */
[----:B------:R-:W-:Y:S02]  /*13560*/  @P1 LOP3.LUT R231, R231, 0x8, RZ, 0xfc, !PT ;  /* 0x00000008e7e71812 */ /* 0x000fe400078efcff */
[----:B------:R-:W-:Y:S01]  /*13570*/  FSEL R125, R7, -INF , !P3 ;  /* 0xff800000077d7808 */ /* 0x000fe20005800000 */
[----:B-1----:R-:W-:Y:S01]  /*13580*/  FFMA.FTZ R4, R8, -UR35, R54 ;  /* 0x8000002308047c23 */ /* 0x002fe20008010036 */
[----:B------:R-:W-:Y:S01]  /*13590*/  LOP3.LUT R231, R231, 0xfffffffb, RZ, 0xc0, !PT ;  /* 0xfffffffbe7e77812 */ /* 0x000fe200078ec0ff */
[----:B------:R-:W-:Y:S02]  /*135a0*/  FFMA.FTZ R8, R12, -UR35, R50 ;  /* 0x800000230c087c23 */ /* 0x000fe40008010032 */
[----:B---3--:R-:W-:Y:S01]  /*135b0*/  FFMA.FTZ R6, R6, -UR35, R55 ;  /* 0x8000002306067c23 */ /* 0x008fe20008010037 */
[----:B------:R-:W-:-:S02]  /*135c0*/  FSEL R113, R4, -INF , !P5 ;  /* 0xff80000004717808 */ /* 0x000fc40006800000 */
[----:B------:R-:W-:Y:S01]  /*135d0*/  ISETP.LT.OR P5, PT, R2, R239, P2 ;  /* 0x000000ef0200720c */ /* 0x000fe200017a1670 */
[----:B--2---:R-:W-:Y:S01]  /*135e0*/  FFMA.FTZ R12, R3, -UR35, R49 ;  /* 0x80000023030c7c23 */ /* 0x004fe20008010031 */
[----:B------:R-:W-:Y:S01]  /*135f0*/  @P0 LOP3.LUT R231, R231, 0x4, RZ, 0xfc, !PT ;  /* 0x00000004e7e70812 */ /* 0x000fe200078efcff */
[----:B------:R-:W-:Y:S01]  /*13600*/  IMAD.IADD R3, R241, 0x1, -R2 ;  /* 0x00000001f1037824 */ /* 0x000fe200078e0a02 */
[----:B------:R-:W-:Y:S02]  /*13610*/  IADD3 R2, R0, 0x58, RZ ;  /* 0x0000005800027810 */ /* 0x000fe40007ffe0ff */
[----:B------:R-:W-:Y:S02]  /*13620*/  FSEL R112, R6, -INF , !P5 ;  /* 0xff80000006707808 */ /* 0x000fe40006800000 */
[----:B------:R-:W-:Y:S01]  /*13630*/  IABS R3, R3 ;  /* 0x0000000300037213 */ /* 0x000fe20000000000 */
[----:B------:R-:W-:Y:S01]  /*13640*/  IMAD.IADD R5, R235, 0x1, -R2 ;  /* 0x00000001eb057824 */ /* 0x000fe200078e0a02 */
[----:B------:R-:W-:-:S02]  /*13650*/  ISETP.GE.AND P3, PT, R2, R245, PT ;  /* 0x000000f50200720c */ /* 0x000fc40003f66270 */
[C---:B------:R-:W-:Y:S01]  /*13660*/  ISETP.GE.AND P2, PT, R2.reuse, R244, PT ;  /* 0x000000f40200720c */ /* 0x040fe20003f46270 */
[----:B------:R-:W-:Y:S01]  /*13670*/  IMAD.MOV.U32 R4, RZ, RZ, R3 ;  /* 0x000000ffff047224 */ /* 0x000fe200078e0003 */
[----:B------:R-:W-:Y:S01]  /*13680*/  ISETP.GE.AND P1, PT, R2, R243, PT ;  /* 0x000000f30200720c */ /* 0x000fe20003f26270 */
[----:B------:R-:W-:Y:S01]  /*13690*/  IMAD.IADD R3, R236, 0x1, -R2 ;  /* 0x00000001ec037824 */ /* 0x000fe200078e0a02 */
[----:B------:R-:W-:Y:S01]  /*136a0*/  ISETP.GE.AND P0, PT, R2, R242, PT ;  /* 0x000000f20200720c */ /* 0x000fe20003f06270 */
[----:B------:R1:W-:Y:S01]  /*136b0*/  I2F R11, R4 ;  /* 0x00000004000b7306 */ /* 0x0003e20000201400 */
[----:B------:R-:W-:Y:S02]  /*136c0*/  FSEL R128, R8, -INF , !P4 ;  /* 0xff80000008807808 */ /* 0x000fe40006000000 */
[----:B------:R-:W-:Y:S02]  /*136d0*/  IABS R3, R3 ;  /* 0x0000000300037213 */ /* 0x000fe40000000000 */
[----:B------:R-:W-:-:S02]  /*136e0*/  ISETP.LT.OR P6, PT, R2, R240, P3 ;  /* 0x000000f00200720c */ /* 0x000fc40001fc1670 */
[C---:B------:R-:W-:Y:S02]  /*136f0*/  ISETP.LT.OR P5, PT, R2.reuse, R239, P2 ;  /* 0x000000ef0200720c */ /* 0x040fe400017a1670 */
[C---:B------:R-:W-:Y:S02]  /*13700*/  ISETP.LT.OR P1, PT, R2.reuse, R238, P1 ;  /* 0x000000ee0200720c */ /* 0x040fe40000f21670 */
[----:B------:R-:W-:Y:S02]  /*13710*/  ISETP.LT.OR P4, PT, R2, R237, P0 ;  /* 0x000000ed0200720c */ /* 0x000fe40000781670 */
[C---:B------:R-:W-:Y:S02]  /*13720*/  LOP3.LUT P3, RZ, R231.reuse, 0x8, RZ, 0xc0, !PT ;  /* 0x00000008e7ff7812 */ /* 0x040fe4000786c0ff */
[----:B------:R-:W-:Y:S01]  /*13730*/  LOP3.LUT P2, RZ, R231, 0x4, RZ, 0xc0, !PT ;  /* 0x00000004e7ff7812 */ /* 0x000fe2000784c0ff */
[----:B-1----:R-:W-:Y:S01]  /*13740*/  IMAD.MOV.U32 R4, RZ, RZ, R3 ;  /* 0x000000ffff047224 */ /* 0x002fe200078e0003 */
[----:B------:R-:W-:-:S02]  /*13750*/  IABS R3, R5 ;  /* 0x0000000500037213 */ /* 0x000fc40000000000 */
[----:B------:R-:W-:Y:S01]  /*13760*/  LOP3.LUT R231, R231, 0xfffffffd, RZ, 0xc0, !PT ;  /* 0xfffffffde7e77812 */ /* 0x000fe200078ec0ff */
[----:B------:R1:W-:Y:S01]  /*13770*/  I2F R9, R4 ;  /* 0x0000000400097306 */ /* 0x0003e20000201400 */
[----:B------:R-:W-:Y:S02]  /*13780*/  FSEL R115, R12, -INF , !P3 ;  /* 0xff8000000c737808 */ /* 0x000fe40005800000 */
        /* <DEDUP_REMOVED lines=10> */
[--C-:B------:R-:W-:Y:S02]  /*13830*/  IMAD.IADD R5, R235, 0x1, -R2.reuse ;  /* 0x00000001eb057824 */ /* 0x100fe400078e0a02 */
[----:B---3--:R-:W-:Y:S01]  /*13840*/  IMAD.IADD R3, R236, 0x1, -R2 ;  /* 0x00000001ec037824 */ /* 0x008fe200078e0a02 */
[----:B------:R1:W2:Y:S01]  /*13850*/  I2F R10, R4 ;  /* 0x00000004000a7306 */ /* 0x0002a20000201400 */
[----:B----4-:R-:W-:-:S03]  /*13860*/  FFMA.FTZ R8, R8, -UR35, R109 ;  /* 0x8000002308087c23 */ /* 0x010fc6000801006d */
[----:B------:R-:W-:-:S05]  /*13870*/  IABS R3, R3 ;  /* 0x0000000300037213 */ /* 0x000fca0000000000 */
[----:B-1----:R-:W-:Y:S01]  /*13880*/  IMAD.MOV.U32 R4, RZ, RZ, R3 ;  /* 0x000000ffff047224 */ /* 0x002fe200078e0003 */
[----:B------:R-:W-:Y:S01]  /*13890*/  IABS R3, R5 ;  /* 0x0000000500037213 */ /* 0x000fe20000000000 */
[----:B------:R-:W-:Y:S02]  /*138a0*/  FFMA.FTZ R5, R9, -UR35, R116 ;  /* 0x8000002309057c23 */ /* 0x000fe40008010074 */
[----:B------:R-:W1:Y:S01]  /*138b0*/  I2F R7, R4 ;  /* 0x0000000400077306 */ /* 0x000e620000201400 */
[----:B------:R-:W-:Y:S01]  /*138c0*/  ISETP.GE.AND P3, PT, R2, R245, PT ;  /* 0x000000f50200720c */ /* 0x000fe20003f66270 */
[----:B--2---:R-:W-:-:S06]  /*138d0*/  FFMA.FTZ R9, R10, -UR35, R110 ;  /* 0x800000230a097c23 */ /* 0x004fcc000801006e */
[----:B------:R2:W3:Y:S01]  /*138e0*/  I2F R4, R3 ;  /* 0x0000000300047306 */ /* 0x0004e20000201400 */
[C---:B------:R-:W-:Y:S02]  /*138f0*/  ISETP.GE.AND P1, PT, R2.reuse, R243, PT ;  /* 0x000000f30200720c */ /* 0x040fe40003f26270 */
[----:B------:R-:W-:Y:S02]  /*13900*/  ISETP.GE.AND P0, PT, R2, R242, PT ;  /* 0x000000f20200720c */ /* 0x000fe40003f06270 */
[----:B------:R-:W-:Y:S02]  /*13910*/  FSEL R101, R5, -INF , !P6 ;  /* 0xff80000005657808 */ /* 0x000fe40007000000 */
[----:B------:R-:W-:Y:S01]  /*13920*/  FSEL R111, R6, -INF , !P5 ;  /* 0xff800000066f7808 */ /* 0x000fe20006800000 */
[----:B-1----:R-:W-:Y:S02]  /*13930*/  FFMA.FTZ R7, R7, -UR35, R108 ;  /* 0x8000002307077c23 */ /* 0x002fe4000801006c */
[----:B--2---:R-:W-:-:S02]  /*13940*/  FFMA.FTZ R3, R11, -UR35, R51 ;  /* 0x800000230b037c23 */ /* 0x004fc40008010033 */
[----:B---3--:R-:W-:-:S03]  /*13950*/  FFMA.FTZ R10, R4, -UR35, R141 ;  /* 0x80000023040a7c23 */ /* 0x008fc6000801008d */
[----:B------:R-:W-:Y:S01]  /*13960*/  FSEL R124, R3, -INF , !P2 ;  /* 0xff800000037c7808 */ /* 0x000fe20005000000 */
[--C-:B------:R-:W-:Y:S01]  /*13970*/  IMAD.IADD R3, R234, 0x1, -R2.reuse ;  /* 0x00000001ea037824 */ /* 0x100fe200078e0a02 */
[C---:B------:R-:W-:Y:S01]  /*13980*/  ISETP.GE.AND P2, PT, R2.reuse, R244, PT ;  /* 0x000000f40200720c */ /* 0x040fe20003f46270 */
[----:B------:R-:W-:Y:S01]  /*13990*/  IMAD.IADD R4, R241, 0x1, -R2 ;  /* 0x00000001f1047824 */ /* 0x000fe200078e0a02 */
[C---:B------:R-:W-:Y:S01]  /*139a0*/  ISETP.LT.OR P6, PT, R2.reuse, R240, P3 ;  /* 0x000000f00200720c */ /* 0x040fe20001fc1670 */
[----:B------:R-:W-:Y:S01]  /*139b0*/  IMAD.MOV.U32 R88, RZ, RZ, R69 ;  /* 0x000000ffff587224 */ /* 0x000fe200078e0045 */
[C---:B------:R-:W-:Y:S01]  /*139c0*/  ISETP.LT.OR P5, PT, R2.reuse, R239, P2 ;  /* 0x000000ef0200720c */ /* 0x040fe200017a1670 */
[----:B------:R1:W5:Y:S01]  /*139d0*/  LDL.LU R141, [R1+0xcc] ;  /* 0x0000cc00018d7983 */ /* 0x0003620000300800 */
[C---:B------:R-:W-:Y:S02]  /*139e0*/  ISETP.LT.OR P1, PT, R2.reuse, R238, P1 ;  /* 0x000000ee0200720c */ /* 0x040fe40000f21670 */
[----:B------:R-:W-:-:S02]  /*139f0*/  ISETP.LT.OR P0, PT, R2, R237, P0 ;  /* 0x000000ed0200720c */ /* 0x000fc40000701670 */
[----:B------:R-:W-:Y:S02]  /*13a00*/  IABS R3, R3 ;  /* 0x0000000300037213 */ /* 0x000fe40000000000 */
[----:B------:R-:W-:Y:S02]  /*13a10*/  IADD3 R2, R0, 0x60, RZ ;  /* 0x0000006000027810 */ /* 0x000fe40007ffe0ff */
[----:B------:R2:W-:Y:S01]  /*13a20*/  I2F R5, R3 ;  /* 0x0000000300057306 */ /* 0x0005e20000201400 */
[----:B------:R-:W-:Y:S02]  /*13a30*/  IABS R4, R4 ;  /* 0x0000000400047213 */ /* 0x000fe40000000000 */
[C---:B------:R-:W-:Y:S02]  /*13a40*/  LOP3.LUT P3, RZ, R231.reuse, 0x2, RZ, 0xc0, !PT ;  /* 0x00000002e7ff7812 */ /* 0x040fe4000786c0ff */
[----:B------:R-:W-:Y:S02]  /*13a50*/  LOP3.LUT R231, R231, 0xfffffff7, RZ, 0xc0, !PT ;  /* 0xfffffff7e7e77812 */ /* 0x000fe400078ec0ff */
[----:B------:R-:W-:Y:S01]  /*13a60*/  FSEL R114, R8, -INF , !P3 ;  /* 0xff80000008727808 */ /* 0x000fe20005800000 */
[----:B------:R3:W-:Y:S01]  /*13a70*/  I2F R11, R4 ;  /* 0x00000004000b7306 */ /* 0x0007e20000201400 */
[----:B------:R-:W-:-:S02]  /*13a80*/  @P1 LOP3.LUT R231, R231, 0x8, RZ, 0xfc, !PT ;  /* 0x00000008e7e71812 */ /* 0x000fc400078efcff */
[C---:B------:R-:W-:Y:S02]  /*13a90*/  ISETP.GE.AND P3, PT, R2.reuse, R245, PT ;  /* 0x000000f50200720c */ /* 0x040fe40003f66270 */
[----:B------:R-:W-:Y:S02]  /*13aa0*/  LOP3.LUT R231, R231, 0xfffffffb, RZ, 0xc0, !PT ;  /* 0xfffffffbe7e77812 */ /* 0x000fe400078ec0ff */
[----:B------:R-:W-:Y:S01]  /*13ab0*/  ISETP.GE.AND P2, PT, R2, R244, PT ;  /* 0x000000f40200720c */ /* 0x000fe20003f46270 */
[----:B--2---:R-:W-:Y:S01]  /*13ac0*/  IMAD.IADD R3, R236, 0x1, -R2 ;  /* 0x00000001ec037824 */ /* 0x004fe200078e0a02 */
[----:B------:R-:W-:Y:S02]  /*13ad0*/  @P0 LOP3.LUT R231, R231, 0x4, RZ, 0xfc, !PT ;  /* 0x00000004e7e70812 */ /* 0x000fe400078efcff */
[----:B------:R-:W-:Y:S02]  /*13ae0*/  ISETP.GE.AND P1, PT, R2, R243, PT ;  /* 0x000000f30200720c */ /* 0x000fe40003f26270 */
[----:B------:R-:W-:-:S02]  /*13af0*/  IABS R3, R3 ;  /* 0x0000000300037213 */ /* 0x000fc40000000000 */
[----:B------:R-:W-:Y:S02]  /*13b00*/  ISETP.GE.AND P0, PT, R2, R242, PT ;  /* 0x000000f20200720c */ /* 0x000fe40003f06270 */
[----:B------:R-:W-:Y:S01]  /*13b10*/  FSEL R120, R9, -INF , !P4 ;  /* 0xff80000009787808 */ /* 0x000fe20006000000 */
[----:B---3--:R-:W-:Y:S01]  /*13b20*/  IMAD.MOV.U32 R4, RZ, RZ, R3 ;  /* 0x000000ffff047224 */ /* 0x008fe200078e0003 */
[----:B------:R-:W-:Y:S01]  /*13b30*/  FSEL R100, R7, -INF , !P6 ;  /* 0xff80000007647808 */ /* 0x000fe20007000000 */
[----:B------:R-:W-:Y:S01]  /*13b40*/  IMAD.IADD R3, R235, 0x1, -R2 ;  /* 0x00000001eb037824 */ /* 0x000fe200078e0a02 */
[----:B------:R-:W-:Y:S01]  /*13b50*/  FSEL R109, R10, -INF , !P5 ;  /* 0xff8000000a6d7808 */ /* 0x000fe20006800000 */
[----:B------:R2:W3:Y:S01]  /*13b60*/  I2F R6, R4 ;  /* 0x0000000400067306 */ /* 0x0004e20000201400 */
[----:B------:R-:W-:Y:S02]  /*13b70*/  ISETP.LT.OR P6, PT, R2, R240, P3 ;  /* 0x000000f00200720c */ /* 0x000fe40001fc1670 */
[----:B------:R-:W-:-:S02]  /*13b80*/  IABS R3, R3 ;  /* 0x0000000300037213 */ /* 0x000fc40000000000 */
[C---:B------:R-:W-:Y:S02]  /*13b90*/  ISETP.LT.OR P5, PT, R2.reuse, R239, P2 ;  /* 0x000000ef0200720c */ /* 0x040fe400017a1670 */
[C---:B------:R-:W-:Y:S02]  /*13ba0*/  ISETP.LT.OR P1, PT, R2.reuse, R238, P1 ;  /* 0x000000ee0200720c */ /* 0x040fe40000f21670 */
[----:B------:R-:W-:Y:S02]  /*13bb0*/  ISETP.LT.OR P4, PT, R2, R237, P0 ;  /* 0x000000ed0200720c */ /* 0x000fe40000781670 */
[C---:B------:R-:W-:Y:S02]  /*13bc0*/  LOP3.LUT P3, RZ, R231.reuse, 0x8, RZ, 0xc0, !PT ;  /* 0x00000008e7ff7812 */ /* 0x040fe4000786c0ff */
[C---:B------:R-:W-:Y:S02]  /*13bd0*/  LOP3.LUT P2, RZ, R231.reuse, 0x4, RZ, 0xc0, !PT ;  /* 0x00000004e7ff7812 */ /* 0x040fe4000784c0ff */
[----:B------:R-:W-:Y:S01]  /*13be0*/  LOP3.LUT R231, R231, 0xfffffffd, RZ, 0xc0, !PT ;  /* 0xfffffffde7e77812 */ /* 0x000fe200078ec0ff */
[----:B--2---:R-:W-:-:S02]  /*13bf0*/  IMAD.MOV.U32 R4, RZ, RZ, R3 ;  /* 0x000000ffff047224 */ /* 0x004fc400078e0003 */
[----:B------:R-:W-:Y:S02]  /*13c00*/  IMAD.IADD R3, R234, 0x1, -R2 ;  /* 0x00000001ea037824 */ /* 0x000fe400078e0a02 */
[----:B------:R2:W4:Y:S01]  /*13c10*/  I2F R8, R4 ;  /* 0x0000000400087306 */ /* 0x0005220000201400 */
[----:B---3--:R-:W-:Y:S01]  /*13c20*/  FFMA.FTZ R6, R6, -UR35, R40 ;  /* 0x8000002306067c23 */ /* 0x008fe20008010028 */
[----:B------:R-:W-:Y:S02]  /*13c30*/  @P1 LOP3.LUT R231, R231, 0x2, RZ, 0xfc, !PT ;  /* 0x00000002e7e71812 */ /* 0x000fe400078efcff */
[----:B------:R-:W-:-:S04]  /*13c40*/  IABS R3, R3 ;  /* 0x0000000300037213 */ /* 0x000fc80000000000 */
[----:B------:R3:W-:Y:S01]  /*13c50*/  I2F R7, R3 ;  /* 0x0000000300077306 */ /* 0x0007e20000201400 */
[----:B--2---:R-:W-:Y:S01]  /*13c60*/  IMAD.IADD R4, R241, 0x1, -R2 ;  /* 0x00000001f1047824 */ /* 0x004fe200078e0a02 */
[----:B------:R-:W-:-:S04]  /*13c70*/  IADD3 R2, R0, 0x61, RZ ;  /* 0x0000006100027810 */ /* 0x000fc80007ffe0ff */
[----:B------:R-:W-:Y:S01]  /*13c80*/  IABS R4, R4 ;  /* 0x0000000400047213 */ /* 0x000fe20000000000 */
[----:B---3--:R-:W-:-:S03]  /*13c90*/  IMAD.IADD R3, R236, 0x1, -R2 ;  /* 0x00000001ec037824 */ /* 0x008fc600078e0a02 */
[----:B------:R2:W-:Y:S02]  /*13ca0*/  I2F R9, R4 ;  /* 0x0000000400097306 */ /* 0x0005e40000201400 */
[----:B------:R-:W-:-:S06]  /*13cb0*/  IABS R3, R3 ;  /* 0x0000000300037213 */ /* 0x000fcc0000000000 */
[----:B------:R-:W3:Y:S01]  /*13cc0*/  I2F R3, R3 ;  /* 0x0000000300037306 */ /* 0x000ee20000201400 */
[----:B----4-:R-:W-:Y:S02]  /*13cd0*/  FFMA.FTZ R8, R8, -UR35, R42 ;  /* 0x8000002308087c23 */ /* 0x010fe4000801002a */
[----:B--2---:R-:W-:Y:S02]  /*13ce0*/  FFMA.FTZ R4, R5, -UR35, R140 ;  /* 0x8000002305047c23 */ /* 0x004fe4000801008c */
[----:B------:R-:W-:Y:S02]  /*13cf0*/  FFMA.FTZ R5, R11, -UR35, R139 ;  /* 0x800000230b057c23 */ /* 0x000fe4000801008b */
[----:B---3--:R-:W-:Y:S01]  /*13d00*/  FFMA.FTZ R12, R3, -UR35, R41 ;  /* 0x80000023030c7c23 */ /* 0x008fe20008010029 */
[----:B------:R-:W-:Y:S01]  /*13d10*/  ISETP.GE.AND P1, PT, R2, R243, PT ;  /* 0x000000f30200720c */ /* 0x000fe20003f26270 */
[----:B------:R-:W-:Y:S01]  /*13d20*/  IMAD.IADD R3, R235, 0x1, -R2 ;  /* 0x00000001eb037824 */ /* 0x000fe200078e0a02 */
[----:B------:R-:W-:-:S02]  /*13d30*/  FSEL R110, R4, -INF , !P3 ;  /* 0xff800000046e7808 */ /* 0x000fc40005800000 */
[----:B------:R-:W-:Y:S02]  /*13d40*/  ISETP.GE.AND P0, PT, R2, R242, PT ;  /* 0x000000f20200720c */ /* 0x000fe40003f06270 */
[----:B------:R-:W-:Y:S01]  /*13d50*/  FSEL R98, R6, -INF , !P6 ;  /* 0xff80000006627808 */ /* 0x000fe20007000000 */
[----:B------:R-:W-:Y:S01]  /*13d60*/  FFMA.FTZ R13, R9, -UR35, R38 ;  /* 0x80000023090d7c23 */ /* 0x000fe20008010026 */
[----:B------:R-:W-:Y:S01]  /*13d70*/  IABS R3, R3 ;  /* 0x0000000300037213 */ /* 0x000fe20000000000 */
[----:B------:R1:W5:Y:S01]  /*13d80*/  LDL.LU R140, [R1+0xc8] ;  /* 0x0000c800018c7983 */ /* 0x0003620000300800 */
[----:B------:R-:W-:Y:S02]  /*13d90*/  FSEL R119, R5, -INF , !P2 ;  /* 0xff80000005777808 */ /* 0x000fe40005000000 */
[C---:B------:R-:W-:Y:S01]  /*13da0*/  ISETP.GE.AND P3, PT, R2.reuse, R245, PT ;  /* 0x000000f50200720c */ /* 0x040fe20003f66270 */
[----:B------:R-:W-:Y:S01]  /*13db0*/  IMAD.MOV.U32 R4, RZ, RZ, R3 ;  /* 0x000000ffff047224 */ /* 0x000fe200078e0003 */
[----:B------:R-:W-:Y:S01]  /*13dc0*/  ISETP.GE.AND P2, PT, R2, R244, PT ;  /* 0x000000f40200720c */ /* 0x000fe20003f46270 */
[----:B------:R-:W-:Y:S01]  /*13dd0*/  IMAD.IADD R3, R234, 0x1, -R2 ;  /* 0x00000001ea037824 */ /* 0x000fe200078e0a02 */
[----:B------:R-:W-:Y:S01]  /*13de0*/  FSEL R108, R8, -INF , !P5 ;  /* 0xff800000086c7808 */ /* 0x000fe20006800000 */
[----:B------:R2:W-:Y:S01]  /*13df0*/  I2F R10, R4 ;  /* 0x00000004000a7306 */ /* 0x0005e20000201400 */
[C---:B------:R-:W-:Y:S01]  /*13e00*/  ISETP.LT.OR P6, PT, R2.reuse, R240, P3 ;  /* 0x000000f00200720c */ /* 0x040fe20001fc1670 */
[----:B------:R-:W-:Y:S01]  /*13e10*/  FFMA.FTZ R11, R7, -UR35, R36 ;  /* 0x80000023070b7c23 */ /* 0x000fe20008010024 */
[C---:B------:R-:W-:Y:S01]  /*13e20*/  ISETP.LT.OR P5, PT, R2.reuse, R239, P2 ;  /* 0x000000ef0200720c */ /* 0x040fe200017a1670 */
[----:B------:R1:W5:Y:S01]  /*13e30*/  LDL.LU R139, [R1+0xc4] ;  /* 0x0000c400018b7983 */ /* 0x0003620000300800 */
[----:B------:R-:W-:-:S02]  /*13e40*/  ISETP.LT.OR P1, PT, R2, R238, P1 ;  /* 0x000000ee0200720c */ /* 0x000fc40000f21670 */
[----:B------:R-:W-:Y:S02]  /*13e50*/  ISETP.LT.OR P0, PT, R2, R237, P0 ;  /* 0x000000ed0200720c */ /* 0x000fe40000701670 */
[----:B------:R-:W-:Y:S02]  /*13e60*/  IABS R3, R3 ;  /* 0x0000000300037213 */ /* 0x000fe40000000000 */
[C---:B------:R-:W-:Y:S02]  /*13e70*/  LOP3.LUT P3, RZ, R231.reuse, 0x2, RZ, 0xc0, !PT ;  /* 0x00000002e7ff7812 */ /* 0x040fe4000786c0ff */
[----:B------:R3:W-:Y:S01]  /*13e80*/  I2F R9, R3 ;  /* 0x0000000300097306 */ /* 0x0007e20000201400 */
[----:B------:R-:W-:Y:S01]  /*13e90*/  LOP3.LUT R231, R231, 0xfffffff7, RZ, 0xc0, !PT ;  /* 0xfffffff7e7e77812 */ /* 0x000fe200078ec0ff */
[----:B--2---:R-:W-:Y:S01]  /*13ea0*/  IMAD.IADD R4, R241, 0x1, -R2 ;  /* 0x00000001f1047824 */ /* 0x004fe200078e0a02 */
[----:B------:R-:W-:Y:S02]  /*13eb0*/  IADD3 R2, R0, 0x68, RZ ;  /* 0x0000006800027810 */ /* 0x000fe40007ffe0ff */
[----:B------:R-:W-:-:S02]  /*13ec0*/  @P1 LOP3.LUT R231, R231, 0x8, RZ, 0xfc, !PT ;  /* 0x00000008e7e71812 */ /* 0x000fc400078efcff */
[----:B------:R-:W-:Y:S01]  /*13ed0*/  IABS R4, R4 ;  /* 0x0000000400047213 */ /* 0x000fe20000000000 */
[--C-:B------:R-:W-:Y:S01]  /*13ee0*/  IMAD.IADD R5, R235, 0x1, -R2.reuse ;  /* 0x00000001eb057824 */ /* 0x100fe200078e0a02 */
[----:B------:R-:W-:Y:S02]  /*13ef0*/  LOP3.LUT R231, R231, 0xfffffffb, RZ, 0xc0, !PT ;  /* 0xfffffffbe7e77812 */ /* 0x000fe400078ec0ff */
[----:B------:R2:W-:Y:S01]  /*13f00*/  I2F R14, R4 ;  /* 0x00000004000e7306 */ /* 0x0005e20000201400 */
[----:B------:R-:W-:Y:S02]  /*13f10*/  FSEL R99, R11, -INF , !P3 ;  /* 0xff8000000b637808 */ /* 0x000fe40005800000 */
[----:B------:R-:W-:Y:S01]  /*13f20*/  @P0 LOP3.LUT R231, R231, 0x4, RZ, 0xfc, !PT ;  /* 0x00000004e7e70812 */ /* 0x000fe200078efcff */
[----:B---3--:R-:W-:Y:S01]  /*13f30*/  IMAD.IADD R3, R236, 0x1, -R2 ;  /* 0x00000001ec037824 */ /* 0x008fe200078e0a02 */
[C---:B------:R-:W-:Y:S02]  /*13f40*/  ISETP.GE.AND P3, PT, R2.reuse, R245, PT ;  /* 0x000000f50200720c */ /* 0x040fe40003f66270 */
[----:B------:R-:W-:-:S02]  /*13f50*/  ISETP.GE.AND P2, PT, R2, R244, PT ;  /* 0x000000f40200720c */ /* 0x000fc40003f46270 */
[----:B------:R-:W-:Y:S02]  /*13f60*/  IABS R3, R3 ;  /* 0x0000000300037213 */ /* 0x000fe40000000000 */
[C---:B------:R-:W-:Y:S02]  /*13f70*/  ISETP.GE.AND P1, PT, R2.reuse, R243, PT ;  /* 0x000000f30200720c */ /* 0x040fe40003f26270 */
[----:B------:R-:W-:Y:S02]  /*13f80*/  ISETP.GE.AND P0, PT, R2, R242, PT ;  /* 0x000000f20200720c */ /* 0x000fe40003f06270 */
[----:B------:R-:W-:Y:S01]  /*13f90*/  FSEL R118, R13, -INF , !P4 ;  /* 0xff8000000d767808 */ /* 0x000fe20006000000 */
[----:B--2---:R-:W-:Y:S01]  /*13fa0*/  IMAD.MOV.U32 R4, RZ, RZ, R3 ;  /* 0x000000ffff047224 */ /* 0x004fe200078e0003 */
[----:B------:R-:W-:Y:S01]  /*13fb0*/  IABS R3, R5 ;  /* 0x0000000500037213 */ /* 0x000fe20000000000 */
[----:B------:R-:W-:Y:S01]  /*13fc0*/  IMAD.IADD R5, R241, 0x1, -R2 ;  /* 0x00000001f1057824 */ /* 0x000fe200078e0a02 */
[----:B------:R-:W-:Y:S01]  /*13fd0*/  FSEL R86, R12, -INF , !P6 ;  /* 0xff8000000c567808 */ /* 0x000fe20007000000 */
[----:B------:R2:W3:Y:S01]  /*13fe0*/  I2F R7, R4 ;  /* 0x0000000400077306 */ /* 0x0004e20000201400 */
[----:B------:R-:W-:-:S02]  /*13ff0*/  ISETP.LT.OR P6, PT, R2, R240, P3 ;  /* 0x000000f00200720c */ /* 0x000fc40001fc1670 */
[C---:B------:R-:W-:Y:S02]  /*14000*/  ISETP.LT.OR P1, PT, R2.reuse, R238, P1 ;  /* 0x000000ee0200720c */ /* 0x040fe40000f21670 */
[----:B------:R-:W-:Y:S02]  /*14010*/  ISETP.LT.OR P4, PT, R2, R237, P0 ;  /* 0x000000ed0200720c */ /* 0x000fe40000781670 */
[----:B------:R-:W-:Y:S01]  /*14020*/  LOP3.LUT P3, RZ, R231, 0x8, RZ, 0xc0, !PT ;  /* 0x00000008e7ff7812 */ /* 0x000fe2000786c0ff */
[----:B--2---:R-:W-:Y:S02]  /*14030*/  IMAD.MOV.U32 R4, RZ, RZ, R3 ;  /* 0x000000ffff047224 */ /* 0x004fe400078e0003 */
[----:B------:R-:W-:Y:S02]  /*14040*/  IMAD.IADD R3, R234, 0x1, -R2 ;  /* 0x00000001ea037824 */ /* 0x000fe400078e0a02 */
[----:B------:R2:W4:Y:S01]  /*14050*/  I2F R8, R4 ;  /* 0x0000000400087306 */ /* 0x0005220000201400 */
[----:B---3--:R-:W-:-:S02]  /*14060*/  FFMA.FTZ R7, R7, -UR35, R64 ;  /* 0x8000002307077c23 */ /* 0x008fc40008010040 */
[----:B------:R-:W-:-:S05]  /*14070*/  IABS R3, R3 ;  /* 0x0000000300037213 */ /* 0x000fca0000000000 */
[----:B--2---:R-:W-:Y:S01]  /*14080*/  IMAD.MOV.U32 R4, RZ, RZ, R3 ;  /* 0x000000ffff047224 */ /* 0x004fe200078e0003 */
[----:B------:R-:W-:Y:S01]  /*14090*/  IABS R3, R5 ;  /* 0x0000000500037213 */ /* 0x000fe20000000000 */
[----:B------:R-:W-:Y:S02]  /*140a0*/  FFMA.FTZ R5, R9, -UR35, R37 ;  /* 0x8000002309057c23 */ /* 0x000fe40008010025 */
[----:B------:R2:W3:Y:S01]  /*140b0*/  I2F R6, R4 ;  /* 0x0000000400067306 */ /* 0x0004e20000201400 */
[----:B----4-:R-:W-:-:S07]  /*140c0*/  FFMA.FTZ R8, R8, -UR35, R66 ;  /* 0x8000002308087c23 */ /* 0x010fce0008010042 */
[----:B------:R-:W4:Y:S01]  /*140d0*/  I2F R3, R3 ;  /* 0x0000000300037306 */ /* 0x000f220000201400 */
[----:B--2---:R-:W-:Y:S01]  /*140e0*/  FFMA.FTZ R4, R10, -UR35, R43 ;  /* 0x800000230a047c23 */ /* 0x004fe2000801002b */
[----:B------:R-:W-:Y:S01]  /*140f0*/  FSEL R97, R5, -INF , !P3 ;  /* 0xff80000005617808 */ /* 0x000fe20005800000 */
[----:B---3--:R-:W-:Y:S01]  /*14100*/  FFMA.FTZ R13, R6, -UR35, R138 ;  /* 0x80000023060d7c23 */ /* 0x008fe2000801008a */
[----:B------:R-:W-:Y:S01]  /*14110*/  FSEL R83, R7, -INF , !P6 ;  /* 0xff80000007537808 */ /* 0x000fe20007000000 */
[----:B------:R1:W5:Y:S01]  /*14120*/  LDL.LU R138, [R1+0xc0] ;  /* 0x0000c000018a7983 */ /* 0x0003620000300800 */
[----:B------:R-:W-:Y:S01]  /*14130*/  FSEL R96, R4, -INF , !P5 ;  /* 0xff80000004607808 */ /* 0x000fe20006800000 */
[----:B------:R-:W-:Y:S01]  /*14140*/  FFMA.FTZ R4, R14, -UR35, R39 ;  /* 0x800000230e047c23 */ /* 0x000fe20008010027 */
[----:B------:R-:W-:Y:S02]  /*14150*/  ISETP.LT.OR P5, PT, R2, R239, P2 ;  /* 0x000000ef0200720c */ /* 0x000fe400017a1670 */
[----:B------:R-:W-:Y:S01]  /*14160*/  IADD3 R2, R0, 0x69, RZ ;  /* 0x0000006900027810 */ /* 0x000fe20007ffe0ff */
[----:B----4-:R-:W-:Y:S01]  /*14170*/  FFMA.FTZ R11, R3, -UR35, R137 ;  /* 0x80000023030b7c23 */ /* 0x010fe20008010089 */
[C---:B------:R-:W-:Y:S01]  /*14180*/  LOP3.LUT P2, RZ, R231.reuse, 0x4, RZ, 0xc0, !PT ;  /* 0x00000004e7ff7812 */ /* 0x040fe2000784c0ff */
[----:B------:R1:W5:Y:S01]  /*14190*/  LDL.LU R137, [R1+0xbc] ;  /* 0x0000bc0001897983 */ /* 0x0003620000300800 */
[----:B------:R-:W-:Y:S01]  /*141a0*/  LOP3.LUT R231, R231, 0xfffffffd, RZ, 0xc0, !PT ;  /* 0xfffffffde7e77812 */ /* 0x000fe200078ec0ff */
[----:B------:R-:W-:Y:S01]  /*141b0*/  IMAD.IADD R3, R236, 0x1, -R2 ;  /* 0x00000001ec037824 */ /* 0x000fe200078e0a02 */
[----:B------:R-:W-:-:S02]  /*141c0*/  FSEL R116, R4, -INF , !P2 ;  /* 0xff80000004747808 */ /* 0x000fc40005000000 */
[----:B------:R-:W-:Y:S02]  /*141d0*/  @P1 LOP3.LUT R231, R231, 0x2, RZ, 0xfc, !PT ;  /* 0x00000002e7e71812 */ /* 0x000fe400078efcff */
[----:B------:R-:W-:-:S05]  /*141e0*/  IABS R3, R3 ;  /* 0x0000000300037213 */ /* 0x000fca0000000000 */
[----:B------:R-:W-:Y:S02]  /*141f0*/  IMAD.MOV.U32 R4, RZ, RZ, R3 ;  /* 0x000000ffff047224 */ /* 0x000fe400078e0003 */
[----:B------:R-:W-:-:S05]  /*14200*/  IMAD.IADD R3, R235, 0x1, -R2 ;  /* 0x00000001eb037824 */ /* 0x000fca00078e0a02 */
[----:B------:R-:W-:Y:S01]  /*14210*/  IABS R3, R3 ;  /* 0x0000000300037213 */ /* 0x000fe20000000000 */
[----:B------:R2:W3:Y:S01]  /*14220*/  I2F R10, R4 ;  /* 0x00000004000a7306 */ /* 0x0004e20000201400 */
[C---:B------:R-:W-:Y:S02]  /*14230*/  ISETP.GE.AND P3, PT, R2.reuse, R245, PT ;  /* 0x000000f50200720c */ /* 0x040fe40003f66270 */
[C---:B------:R-:W-:Y:S02]  /*14240*/  ISETP.GE.AND P2, PT, R2.reuse, R244, PT ;  /* 0x000000f40200720c */ /* 0x040fe40003f46270 */
[C---:B------:R-:W-:Y:S02]  /*14250*/  ISETP.GE.AND P1, PT, R2.reuse, R243, PT ;  /* 0x000000f30200720c */ /* 0x040fe40003f26270 */
[----:B------:R-:W-:Y:S02]  /*14260*/  ISETP.GE.AND P0, PT, R2, R242, PT ;  /* 0x000000f20200720c */ /* 0x000fe40003f06270 */
[----:B------:R-:W-:-:S02]  /*14270*/  FSEL R85, R8, -INF , !P5 ;  /* 0xff80000008557808 */ /* 0x000fc40006800000 */
[----:B------:R-:W-:Y:S01]  /*14280*/  ISETP.LT.OR P6, PT, R2, R240, P3 ;  /* 0x000000f00200720c */ /* 0x000fe20001fc1670 */
[----:B--2---:R-:W-:Y:S02]  /*14290*/  IMAD.MOV.U32 R4, RZ, RZ, R3 ;  /* 0x000000ffff047224 */ /* 0x004fe400078e0003 */
[----:B------:R-:W-:Y:S01]  /*142a0*/  IMAD.IADD R3, R234, 0x1, -R2 ;  /* 0x00000001ea037824 */ /* 0x000fe200078e0a02 */
[C---:B------:R-:W-:Y:S01]  /*142b0*/  ISETP.LT.OR P5, PT, R2.reuse, R239, P2 ;  /* 0x000000ef0200720c */ /* 0x040fe200017a1670 */
[----:B------:R2:W4:Y:S01]  /*142c0*/  I2F R8, R4 ;  /* 0x0000000400087306 */ /* 0x0005220000201400 */
[C---:B------:R-:W-:Y:S02]  /*142d0*/  ISETP.LT.OR P1, PT, R2.reuse, R238, P1 ;  /* 0x000000ee0200720c */ /* 0x040fe40000f21670 */
[----:B------:R-:W-:Y:S02]  /*142e0*/  ISETP.LT.OR P0, PT, R2, R237, P0 ;  /* 0x000000ed0200720c */ /* 0x000fe40000701670 */
[----:B------:R-:W-:-:S04]  /*142f0*/  IABS R3, R3 ;  /* 0x0000000300037213 */ /* 0x000fc80000000000 */
[----:B------:R1:W-:Y:S01]  /*14300*/  I2F R7, R3 ;  /* 0x0000000300077306 */ /* 0x0003e20000201400 */
[----:B--2---:R-:W-:Y:S01]  /*14310*/  IMAD.IADD R4, R241, 0x1, -R2 ;  /* 0x00000001f1047824 */ /* 0x004fe200078e0a02 */
[----:B------:R-:W-:-:S05]  /*14320*/  IADD3 R2, R0, 0x70, RZ ;  /* 0x0000007000027810 */ /* 0x000fca0007ffe0ff */
[----:B-1----:R-:W-:Y:S01]  /*14330*/  IMAD.IADD R3, R236, 0x1, -R2 ;  /* 0x00000001ec037824 */ /* 0x002fe200078e0a02 */
[----:B------:R-:W-:-:S04]  /*14340*/  IABS R4, R4 ;  /* 0x0000000400047213 */ /* 0x000fc80000000000 */
[----:B------:R-:W-:Y:S01]  /*14350*/  IABS R3, R3 ;  /* 0x0000000300037213 */ /* 0x000fe20000000000 */
[----:B------:R1:W2:Y:S01]  /*14360*/  I2F R12, R4 ;  /* 0x00000004000c7306 */ /* 0x0002a20000201400 */
[----:B------:R-:W-:-:S03]  /*14370*/  IMAD.IADD R5, R234, 0x1, -R2 ;  /* 0x00000001ea057824 */ /* 0x000fc600078e0a02 */
[----:B-1----:R-:W-:Y:S02]  /*14380*/  IMAD.MOV.U32 R4, RZ, RZ, R3 ;  /* 0x000000ffff047224 */ /* 0x002fe400078e0003 */
[----:B------:R-:W-:-:S05]  /*14390*/  IMAD.IADD R3, R235, 0x1, -R2 ;  /* 0x00000001eb037824 */ /* 0x000fca00078e0a02 */
[----:B------:R-:W-:Y:S01]  /*143a0*/  IABS R3, R3 ;  /* 0x0000000300037213 */ /* 0x000fe20000000000 */
[----:B------:R1:W-:Y:S01]  /*143b0*/  I2F R9, R4 ;  /* 0x0000000400097306 */ /* 0x0003e20000201400 */
[C---:B------:R-:W-:Y:S02]  /*143c0*/  LOP3.LUT P3, RZ, R231.reuse, 0x2, RZ, 0xc0, !PT ;  /* 0x00000002e7ff7812 */ /* 0x040fe4000786c0ff */
[----:B------:R-:W-:Y:S01]  /*143d0*/  LOP3.LUT R231, R231, 0xfffffff7, RZ, 0xc0, !PT ;  /* 0xfffffff7e7e77812 */ /* 0x000fe200078ec0ff */
[----:B-1----:R-:W-:Y:S01]  /*143e0*/  IMAD.MOV.U32 R4, RZ, RZ, R3 ;  /* 0x000000ffff047224 */ /* 0x002fe200078e0003 */
[----:B------:R-:W-:-:S06]  /*143f0*/  IABS R3, R5 ;  /* 0x0000000500037213 */ /* 0x000fcc0000000000 */
[----:B------:R-:W1:Y:S01]  /*14400*/  I2F R3, R3 ;  /* 0x0000000300037306 */ /* 0x000e620000201400 */
[----:B------:R-:W-:Y:S01]  /*14410*/  @P1 LOP3.LUT R231, R231, 0x8, RZ, 0xfc, !PT ;  /* 0x00000008e7e71812 */ /* 0x000fe200078efcff */
[----:B---3--:R-:W-:-:S03]  /*14420*/  FFMA.FTZ R5, R10, -UR35, R65 ;  /* 0x800000230a057c23 */ /* 0x008fc60008010041 */
[----:B------:R-:W-:-:S03]  /*14430*/  LOP3.LUT R231, R231, 0xfffffffb, RZ, 0xc0, !PT ;  /* 0xfffffffbe7e77812 */ /* 0x000fc600078ec0ff */
[----:B------:R4:W3:Y:S01]  /*14440*/  I2F R6, R4 ;  /* 0x0000000400067306 */ /* 0x0008e20000201400 */
[----:B------:R-:W-:Y:S02]  /*14450*/  @P0 LOP3.LUT R231, R231, 0x4, RZ, 0xfc, !PT ;  /* 0x00000004e7e70812 */ /* 0x000fe400078efcff */
[----:B------:R-:W-:Y:S02]  /*14460*/  FSEL R82, R13, -INF , !P3 ;  /* 0xff8000000d527808 */ /* 0x000fe40005800000 */
[C---:B------:R-:W-:Y:S02]  /*14470*/  ISETP.GE.AND P3, PT, R2.reuse, R245, PT ;  /* 0x000000f50200720c */ /* 0x040fe40003f66270 */
[C---:B------:R-:W-:Y:S02]  /*14480*/  ISETP.GE.AND P2, PT, R2.reuse, R244, PT ;  /* 0x000000f40200720c */ /* 0x040fe40003f46270 */
[C---:B------:R-:W-:Y:S02]  /*14490*/  ISETP.GE.AND P1, PT, R2.reuse, R243, PT ;  /* 0x000000f30200720c */ /* 0x040fe40003f26270 */
[----:B------:R-:W-:Y:S01]  /*144a0*/  ISETP.GE.AND P0, PT, R2, R242, PT ;  /* 0x000000f20200720c */ /* 0x000fe20003f06270 */
[----:B----4-:R-:W-:-:S02]  /*144b0*/  FFMA.FTZ R4, R8, -UR35, R67 ;  /* 0x8000002308047c23 */ /* 0x010fc40008010043 */
[----:B--2---:R-:W-:Y:S02]  /*144c0*/  FFMA.FTZ R8, R12, -UR35, R74 ;  /* 0x800000230c087c23 */ /* 0x004fe4000801004a */
[----:B-1----:R-:W-:Y:S02]  /*144d0*/  FFMA.FTZ R12, R3, -UR35, R24 ;  /* 0x80000023030c7c23 */ /* 0x002fe40008010018 */
[----:B------:R-:W-:Y:S01]  /*144e0*/  IMAD.IADD R3, R241, 0x1, -R2 ;  /* 0x00000001f1037824 */ /* 0x000fe200078e0a02 */
[----:B------:R-:W-:Y:S02]  /*144f0*/  FSEL R87, R11, -INF , !P4 ;  /* 0xff8000000b577808 */ /* 0x000fe40006000000 */
[----:B------:R-:W-:Y:S02]  /*14500*/  FSEL R74, R5, -INF , !P6 ;  /* 0xff800000054a7808 */ /* 0x000fe40007000000 */
[----:B------:R-:W-:Y:S02]  /*14510*/  FSEL R80, R4, -INF , !P5 ;  /* 0xff80000004507808 */ /* 0x000fe40006800000 */
[----:B------:R-:W-:-:S02]  /*14520*/  ISETP.LT.OR P6, PT, R2, R240, P3 ;  /* 0x000000f00200720c */ /* 0x000fc40001fc1670 */
[C---:B------:R-:W-:Y:S02]  /*14530*/  ISETP.LT.OR P5, PT, R2.reuse, R239, P2 ;  /* 0x000000ef0200720c */ /* 0x040fe400017a1670 */
[C---:B------:R-:W-:Y:S02]  /*14540*/  ISETP.LT.OR P1, PT, R2.reuse, R238, P1 ;  /* 0x000000ee0200720c */ /* 0x040fe40000f21670 */
[----:B------:R-:W-:Y:S02]  /*14550*/  ISETP.LT.OR P4, PT, R2, R237, P0 ;  /* 0x000000ed0200720c */ /* 0x000fe40000781670 */
[----:B------:R-:W-:Y:S02]  /*14560*/  IABS R3, R3 ;  /* 0x0000000300037213 */ /* 0x000fe40000000000 */
[----:B------:R-:W-:-:S03]  /*14570*/  IADD3 R2, R0, 0x71, RZ ;  /* 0x0000007100027810 */ /* 0x000fc60007ffe0ff */
[----:B------:R-:W-:Y:S02]  /*14580*/  IMAD.MOV.U32 R4, RZ, RZ, R3 ;  /* 0x000000ffff047224 */ /* 0x000fe400078e0003 */
[--C-:B------:R-:W-:Y:S02]  /*14590*/  IMAD.IADD R3, R236, 0x1, -R2.reuse ;  /* 0x00000001ec037824 */ /* 0x100fe400078e0a02 */
[----:B------:R-:W-:-:S03]  /*145a0*/  IMAD.IADD R5, R235, 0x1, -R2 ;  /* 0x00000001eb057824 */ /* 0x000fc600078e0a02 */
[----:B------:R-:W-:Y:S01]  /*145b0*/  IABS R3, R3 ;  /* 0x0000000300037213 */ /* 0x000fe20000000000 */
[----:B------:R1:W-:Y:S01]  /*145c0*/  I2F R13, R4 ;  /* 0x00000004000d7306 */ /* 0x0003e20000201400 */
[----:B------:R-:W-:Y:S01]  /*145d0*/  FFMA.FTZ R7, R7, -UR35, R136 ;  /* 0x8000002307077c23 */ /* 0x000fe20008010088 */
[----:B------:R-:W-:Y:S01]  /*145e0*/  LOP3.LUT P3, RZ, R231, 0x8, RZ, 0xc0, !PT ;  /* 0x00000008e7ff7812 */ /* 0x000fe2000786c0ff */
[----:B------:R-:W-:Y:S01]  /*145f0*/  FFMA.FTZ R9, R9, -UR35, R28 ;  /* 0x8000002309097c23 */ /* 0x000fe2000801001c */
[C---:B------:R-:W-:Y:S01]  /*14600*/  LOP3.LUT P2, RZ, R231.reuse, 0x4, RZ, 0xc0, !PT ;  /* 0x00000004e7ff7812 */ /* 0x040fe2000784c0ff */
[----:B---3--:R-:W-:Y:S01]  /*14610*/  FFMA.FTZ R6, R6, -UR35, R30 ;  /* 0x8000002306067c23 */ /* 0x008fe2000801001e */
[----:B------:R-:W-:Y:S01]  /*14620*/  LOP3.LUT R231, R231, 0xfffffffd, RZ, 0xc0, !PT ;  /* 0xfffffffde7e77812 */ /* 0x000fe200078ec0ff */
[----:B------:R2:W5:Y:S01]  /*14630*/  LDL.LU R136, [R1+0xb8] ;  /* 0x0000b80001887983 */ /* 0x0005620000300800 */
[----:B------:R-:W-:Y:S02]  /*14640*/  FSEL R81, R7, -INF , !P3 ;  /* 0xff80000007517808 */ /* 0x000fe40005800000 */
[----:B------:R-:W-:Y:S01]  /*14650*/  @P1 LOP3.LUT R231, R231, 0x2, RZ, 0xfc, !PT ;  /* 0x00000002e7e71812 */ /* 0x000fe200078efcff */
[----:B-1----:R-:W-:Y:S01]  /*14660*/  IMAD.MOV.U32 R4, RZ, RZ, R3 ;  /* 0x000000ffff047224 */ /* 0x002fe200078e0003 */
[----:B------:R-:W-:-:S02]  /*14670*/  IABS R3, R5 ;  /* 0x0000000500037213 */ /* 0x000fc40000000000 */
[----:B------:R-:W-:Y:S01]  /*14680*/  FSEL R84, R8, -INF , !P2 ;  /* 0xff80000008547808 */ /* 0x000fe20005000000 */
[----:B------:R1:W-:Y:S01]  /*14690*/  I2F R10, R4 ;  /* 0x00000004000a7306 */ /* 0x0003e20000201400 */
[C---:B------:R-:W-:Y:S02]  /*146a0*/  ISETP.GE.AND P3, PT, R2.reuse, R245, PT ;  /* 0x000000f50200720c */ /* 0x040fe40003f66270 */
[C---:B------:R-:W-:Y:S02]  /*146b0*/  ISETP.GE.AND P2, PT, R2.reuse, R244, PT ;  /* 0x000000f40200720c */ /* 0x040fe40003f46270 */
[C---:B------:R-:W-:Y:S02]  /*146c0*/  ISETP.GE.AND P1, PT, R2.reuse, R243, PT ;  /* 0x000000f30200720c */ /* 0x040fe40003f26270 */
[----:B------:R-:W-:Y:S02]  /*146d0*/  ISETP.GE.AND P0, PT, R2, R242, PT ;  /* 0x000000f20200720c */ /* 0x000fe40003f06270 */
[----:B------:R-:W-:-:S02]  /*146e0*/  FSEL R67, R9, -INF , !P6 ;  /* 0xff80000009437808 */ /* 0x000fc40007000000 */
[----:B------:R-:W-:Y:S01]  /*146f0*/  FSEL R69, R6, -INF , !P5 ;  /* 0xff80000006457808 */ /* 0x000fe20006800000 */
[----:B-1----:R-:W-:Y:S02]  /*14700*/  IMAD.MOV.U32 R4, RZ, RZ, R3 ;  /* 0x000000ffff047224 */ /* 0x002fe400078e0003 */
[----:B------:R-:W-:Y:S01]  /*14710*/  IMAD.IADD R3, R234, 0x1, -R2 ;  /* 0x00000001ea037824 */ /* 0x000fe200078e0a02 */
[C---:B------:R-:W-:Y:S01]  /*14720*/  ISETP.LT.OR P6, PT, R2.reuse, R240, P3 ;  /* 0x000000f00200720c */ /* 0x040fe20001fc1670 */
[----:B------:R1:W3:Y:S01]  /*14730*/  I2F R9, R4 ;  /* 0x0000000400097306 */ /* 0x0002e20000201400 */
[C---:B------:R-:W-:Y:S02]  /*14740*/  ISETP.LT.OR P5, PT, R2.reuse, R239, P2 ;  /* 0x000000ef0200720c */ /* 0x040fe400017a1670 */
[C---:B------:R-:W-:Y:S02]  /*14750*/  ISETP.LT.OR P1, PT, R2.reuse, R238, P1 ;  /* 0x000000ee0200720c */ /* 0x040fe40000f21670 */
[----:B------:R-:W-:-:S02]  /*14760*/  ISETP.LT.OR P0, PT, R2, R237, P0 ;  /* 0x000000ed0200720c */ /* 0x000fc40000701670 */
[----:B------:R-:W-:-:S04]  /*14770*/  IABS R3, R3 ;  /* 0x0000000300037213 */ /* 0x000fc80000000000 */
[----:B------:R4:W-:Y:S01]  /*14780*/  I2F R8, R3 ;  /* 0x0000000300087306 */ /* 0x0009e20000201400 */
[----:B-1----:R-:W-:Y:S01]  /*14790*/  IMAD.IADD R4, R241, 0x1, -R2 ;  /* 0x00000001f1047824 */ /* 0x002fe200078e0a02 */
[----:B------:R-:W-:-:S04]  /*147a0*/  IADD3 R2, R0, 0x78, RZ ;  /* 0x0000007800027810 */ /* 0x000fc80007ffe0ff */
[----:B------:R-:W-:Y:S01]  /*147b0*/  IABS R4, R4 ;  /* 0x0000000400047213 */ /* 0x000fe20000000000 */
[--C-:B----4-:R-:W-:Y:S02]  /*147c0*/  IMAD.IADD R3, R236, 0x1, -R2.reuse ;  /* 0x00000001ec037824 */ /* 0x110fe400078e0a02 */
[----:B------:R-:W-:-:S03]  /*147d0*/  IMAD.IADD R5, R235, 0x1, -R2 ;  /* 0x00000001eb057824 */ /* 0x000fc600078e0a02 */
[----:B------:R-:W-:Y:S01]  /*147e0*/  IABS R3, R3 ;  /* 0x0000000300037213 */ /* 0x000fe20000000000 */
[----:B------:R1:W-:Y:S01]  /*147f0*/  I2F R11, R4 ;  /* 0x00000004000b7306 */ /* 0x0003e20000201400 */
[C---:B------:R-:W-:Y:S02]  /*14800*/  LOP3.LUT P3, RZ, R231.reuse, 0x2, RZ, 0xc0, !PT ;  /* 0x00000002e7ff7812 */ /* 0x040fe4000786c0ff */
[----:B------:R-:W-:Y:S01]  /*14810*/  LOP3.LUT R231, R231, 0xfffffff7, RZ, 0xc0, !PT ;  /* 0xfffffff7e7e77812 */ /* 0x000fe200078ec0ff */
[----:B-1----:R-:W-:Y:S01]  /*14820*/  IMAD.MOV.U32 R4, RZ, RZ, R3 ;  /* 0x000000ffff047224 */ /* 0x002fe200078e0003 */
[----:B------:R-:W-:-:S03]  /*14830*/  IABS R3, R5 ;  /* 0x0000000500037213 */ /* 0x000fc60000000000 */
[----:B------:R-:W-:Y:S01]  /*14840*/  I2F R7, R4 ;  /* 0x0000000400077306 */ /* 0x000fe20000201400 */
[----:B------:R-:W-:-:S07]  /*14850*/  @P1 LOP3.LUT R231, R231, 0x8, RZ, 0xfc, !PT ;  /* 0x00000008e7e71812 */ /* 0x000fce00078efcff */
[----:B------:R1:W4:Y:S01]  /*14860*/  I2F R4, R3 ;  /* 0x0000000300047306 */ /* 0x0003220000201400 */
[----:B------:R-:W-:Y:S01]  /*14870*/  LOP3.LUT R231, R231, 0xfffffffb, RZ, 0xc0, !PT ;  /* 0xfffffffbe7e77812 */ /* 0x000fe200078ec0ff */
[----:B---3--:R-:W-:Y:S01]  /*14880*/  FFMA.FTZ R5, R9, -UR35, R31 ;  /* 0x8000002309057c23 */ /* 0x008fe2000801001f */
[----:B------:R-:W-:Y:S02]  /*14890*/  FSEL R66, R12, -INF , !P3 ;  /* 0xff8000000c427808 */ /* 0x000fe40005800000 */
[----:B------:R-:W-:Y:S02]  /*148a0*/  @P0 LOP3.LUT R231, R231, 0x4, RZ, 0xfc, !PT ;  /* 0x00000004e7e70812 */ /* 0x000fe400078efcff */
[----:B------:R-:W-:Y:S01]  /*148b0*/  ISETP.GE.AND P3, PT, R2, R245, PT ;  /* 0x000000f50200720c */ /* 0x000fe20003f66270 */
[----:B------:R-:W-:Y:S01]  /*148c0*/  FFMA.FTZ R6, R10, -UR35, R29 ;  /* 0x800000230a067c23 */ /* 0x000fe2000801001d */
[C---:B------:R-:W-:Y:S02]  /*148d0*/  ISETP.GE.AND P2, PT, R2.reuse, R244, PT ;  /* 0x000000f40200720c */ /* 0x040fe40003f46270 */
[----:B------:R-:W-:-:S02]  /*148e0*/  ISETP.GE.AND P1, PT, R2, R243, PT ;  /* 0x000000f30200720c */ /* 0x000fc40003f26270 */
[----:B------:R-:W-:Y:S01]  /*148f0*/  ISETP.GE.AND P0, PT, R2, R242, PT ;  /* 0x000000f20200720c */ /* 0x000fe20003f06270 */
[----:B-1----:R-:W-:Y:S01]  /*14900*/  FFMA.FTZ R3, R13, -UR35, R26 ;  /* 0x800000230d037c23 */ /* 0x002fe2000801001a */
[----:B------:R-:W-:Y:S01]  /*14910*/  FSEL R30, R5, -INF , !P5 ;  /* 0xff800000051e7808 */ /* 0x000fe20006800000 */
[----:B----4-:R-:W-:Y:S01]  /*14920*/  FFMA.FTZ R10, R4, -UR35, R75 ;  /* 0x80000023040a7c23 */ /* 0x010fe2000801004b */
[----:B------:R-:W-:Y:S02]  /*14930*/  ISETP.LT.OR P5, PT, R2, R240, P3 ;  /* 0x000000f00200720c */ /* 0x000fe40001fa1670 */
[----:B------:R-:W-:Y:S01]  /*14940*/  FSEL R75, R3, -INF , !P4 ;  /* 0xff800000034b7808 */ /* 0x000fe20006000000 */
[----:B------:R-:W-:Y:S01]  /*14950*/  IMAD.IADD R3, R234, 0x1, -R2 ;  /* 0x00000001ea037824 */ /* 0x000fe200078e0a02 */
[C---:B------:R-:W-:Y:S02]  /*14960*/  ISETP.LT.OR P3, PT, R2.reuse, R239, P2 ;  /* 0x000000ef0200720c */ /* 0x040fe40001761670 */
[----:B------:R-:W-:-:S02]  /*14970*/  ISETP.LT.OR P1, PT, R2, R238, P1 ;  /* 0x000000ee0200720c */ /* 0x000fc40000f21670 */
[----:B------:R-:W-:Y:S01]  /*14980*/  ISETP.LT.OR P4, PT, R2, R237, P0 ;  /* 0x000000ed0200720c */ /* 0x000fe20000781670 */
[----:B------:R-:W-:Y:S01]  /*14990*/  IMAD.IADD R2, R241, 0x1, -R2 ;  /* 0x00000001f1027824 */ /* 0x000fe200078e0a02 */
[----:B------:R-:W-:-:S04]  /*149a0*/  IADD3 R0, R0, 0x79, RZ ;  /* 0x0000007900007810 */ /* 0x000fc80007ffe0ff */
[----:B------:R-:W-:Y:S02]  /*149b0*/  IABS R2, R2 ;  /* 0x0000000200027213 */ /* 0x000fe40000000000 */
[----:B------:R-:W-:-:S03]  /*149c0*/  IABS R3, R3 ;  /* 0x0000000300037213 */ /* 0x000fc60000000000 */
[----:B------:R-:W-:Y:S02]  /*149d0*/  IMAD.MOV.U32 R5, RZ, RZ, R2 ;  /* 0x000000ffff057224 */ /* 0x000fe400078e0002 */
[--C-:B------:R-:W-:Y:S01]  /*149e0*/  IMAD.IADD R2, R236, 0x1, -R0.reuse ;  /* 0x00000001ec027824 */ /* 0x100fe200078e0a00 */
[----:B------:R1:W-:Y:S01]  /*149f0*/  I2F R4, R3 ;  /* 0x0000000300047306 */ /* 0x0003e20000201400 */
[----:B------:R-:W-:Y:S01]  /*14a00*/  FSEL R29, R6, -INF , !P6 ;  /* 0xff800000061d7808 */ /* 0x000fe20007000000 */
[----:B------:R-:W-:Y:S01]  /*14a10*/  FFMA.FTZ R8, R8, -UR35, R25 ;  /* 0x8000002308087c23 */ /* 0x000fe20008010019 */
[C---:B------:R-:W-:Y:S02]  /*14a20*/  LOP3.LUT P6, RZ, R231.reuse, 0x4, RZ, 0xc0, !PT ;  /* 0x00000004e7ff7812 */ /* 0x040fe400078cc0ff */
[----:B------:R-:W-:Y:S02]  /*14a30*/  LOP3.LUT P2, RZ, R231, 0x8, RZ, 0xc0, !PT ;  /* 0x00000008e7ff7812 */ /* 0x000fe4000784c0ff */
[----:B-1----:R-:W-:Y:S01]  /*14a40*/  IABS R3, R2 ;  /* 0x0000000200037213 */ /* 0x002fe20000000000 */
[----:B------:R-:W-:-:S05]  /*14a50*/  IMAD.IADD R2, R235, 0x1, -R0 ;  /* 0x00000001eb027824 */ /* 0x000fca00078e0a00 */
[----:B------:R-:W-:Y:S01]  /*14a60*/  IABS R2, R2 ;  /* 0x0000000200027213 */ /* 0x000fe20000000000 */
[----:B------:R1:W3:Y:S01]  /*14a70*/  I2F R6, R3 ;  /* 0x0000000300067306 */ /* 0x0002e20000201400 */
[----:B------:R-:W-:Y:S01]  /*14a80*/  LOP3.LUT R231, R231, 0xfffffffd, RZ, 0xc0, !PT ;  /* 0xfffffffde7e77812 */ /* 0x000fe200078ec0ff */
[----:B------:R-:W-:Y:S01]  /*14a90*/  FFMA.FTZ R9, R11, -UR35, R27 ;  /* 0x800000230b097c23 */ /* 0x000fe2000801001b */
[----:B------:R-:W-:Y:S01]  /*14aa0*/  FSEL R31, R8, -INF , !P2 ;  /* 0xff800000081f7808 */ /* 0x000fe20005000000 */
[----:B------:R-:W-:Y:S01]  /*14ab0*/  FFMA.FTZ R7, R7, -UR35, R88 ;  /* 0x8000002307077c23 */ /* 0x000fe20008010058 */
[----:B------:R-:W-:Y:S02]  /*14ac0*/  @P1 LOP3.LUT R231, R231, 0x2, RZ, 0xfc, !PT ;  /* 0x00000002e7e71812 */ /* 0x000fe400078efcff */
[C---:B------:R-:W-:Y:S02]  /*14ad0*/  ISETP.GE.AND P2, PT, R0.reuse, R245, PT ;  /* 0x000000f50000720c */ /* 0x040fe40003f46270 */
[----:B------:R-:W-:-:S02]  /*14ae0*/  ISETP.GE.AND P1, PT, R0, R244, PT ;  /* 0x000000f40000720c */ /* 0x000fc40003f26270 */
[----:B------:R-:W-:Y:S01]  /*14af0*/  FSEL R28, R10, -INF , !P3 ;  /* 0xff8000000a1c7808 */ /* 0x000fe20005800000 */
[----:B-1----:R-:W-:Y:S02]  /*14b00*/  IMAD.MOV.U32 R3, RZ, RZ, R2 ;  /* 0x000000ffff037224 */ /* 0x002fe400078e0002 */
[----:B------:R-:W-:Y:S01]  /*14b10*/  IMAD.IADD R2, R234, 0x1, -R0 ;  /* 0x00000001ea027824 */ /* 0x000fe200078e0a00 */
[C---:B------:R-:W-:Y:S01]  /*14b20*/  ISETP.GE.AND P0, PT, R0.reuse, R243, PT ;  /* 0x000000f30000720c */ /* 0x040fe20003f06270 */
[----:B------:R-:W-:Y:S01]  /*14b30*/  IMAD.MOV.U32 R88, RZ, RZ, R68 ;  /* 0x000000ffff587224 */ /* 0x000fe200078e0044 */
[----:B------:R-:W-:Y:S02]  /*14b40*/  ISETP.GE.AND P3, PT, R0, R242, PT ;  /* 0x000000f20000720c */ /* 0x000fe40003f66270 */
[----:B------:R-:W-:Y:S01]  /*14b50*/  IABS R2, R2 ;  /* 0x0000000200027213 */ /* 0x000fe20000000000 */
[----:B------:R-:W1:Y:S01]  /*14b60*/  I2F R8, R5 ;  /* 0x0000000500087306 */ /* 0x000e620000201400 */
[----:B------:R-:W-:-:S02]  /*14b70*/  FSEL R68, R9, -INF , !P6 ;  /* 0xff80000009447808 */ /* 0x000fc40007000000 */
[----:B------:R-:W-:Y:S02]  /*14b80*/  FSEL R27, R7, -INF , !P5 ;  /* 0xff800000071b7808 */ /* 0x000fe40006800000 */
[C---:B------:R-:W-:Y:S02]  /*14b90*/  ISETP.LT.OR P6, PT, R0.reuse, R240, P2 ;  /* 0x000000f00000720c */ /* 0x040fe400017c1670 */
[C---:B------:R-:W-:Y:S01]  /*14ba0*/  ISETP.LT.OR P5, PT, R0.reuse, R239, P1 ;  /* 0x000000ef0000720c */ /* 0x040fe20000fa1670 */
[----:B------:R4:W1:Y:S01]  /*14bb0*/  I2F R5, R3 ;  /* 0x0000000300057306 */ /* 0x0008620000201400 */
[C---:B------:R-:W-:Y:S02]  /*14bc0*/  ISETP.LT.OR P2, PT, R0.reuse, R238, P0 ;  /* 0x000000ee0000720c */ /* 0x040fe40000741670 */
[----:B------:R-:W-:Y:S01]  /*14bd0*/  ISETP.LT.OR P1, PT, R0, R237, P3 ;  /* 0x000000ed0000720c */ /* 0x000fe20001f21670 */
[----:B----4-:R-:W-:Y:S02]  /*14be0*/  IMAD.IADD R3, R241, 0x1, -R0 ;  /* 0x00000001f1037824 */ /* 0x010fe400078e0a00 */
[----:B------:R-:W-:-:S06]  /*14bf0*/  IMAD.MOV.U32 R0, RZ, RZ, R2 ;  /* 0x000000ffff007224 */ /* 0x000fcc00078e0002 */
[----:B------:R-:W4:Y:S01]  /*14c00*/  I2F R0, R0 ;  /* 0x0000000000007306 */ /* 0x000f220000201400 */
[----:B------:R-:W-:Y:S01]  /*14c10*/  IABS R3, R3 ;  /* 0x0000000300037213 */ /* 0x000fe20000000000 */
[----:B---3--:R-:W-:-:S04]  /*14c20*/  FFMA.FTZ R6, R6, -UR35, R72 ;  /* 0x8000002306067c23 */ /* 0x008fc80008010048 */
[----:B------:R-:W-:Y:S02]  /*14c30*/  IMAD.MOV.U32 R7, RZ, RZ, R3 ;  /* 0x000000ffff077224 */ /* 0x000fe400078e0003 */
[----:B-1----:R-:W-:Y:S02]  /*14c40*/  FFMA.FTZ R3, R8, -UR35, R73 ;  /* 0x8000002308037c23 */ /* 0x002fe40008010049 */
[----:B------:R2:W5:Y:S01]  /*14c50*/  LDL.LU R73, [R1+0xb4] ;  /* 0x0000b40001497983 */ /* 0x0005620000300800 */
[----:B------:R-:W-:-:S03]  /*14c60*/  FFMA.FTZ R5, R5, -UR35, R71 ;  /* 0x8000002305057c23 */ /* 0x000fc60008010047 */
[----:B------:R2:W5:Y:S01]  /*14c70*/  LDL.LU R72, [R1+0xb0] ;  /* 0x0000b00001487983 */ /* 0x0005620000300800 */
[----:B----4-:R-:W-:-:S03]  /*14c80*/  FFMA.FTZ R2, R0, -UR35, R70 ;  /* 0x8000002300027c23 */ /* 0x010fc60008010046 */
[----:B------:R2:W5:Y:S04]  /*14c90*/  LDL.LU R71, [R1+0xac] ;  /* 0x0000ac0001477983 */ /* 0x0005680000300800 */
[----:B------:R2:W5:Y:S01]  /*14ca0*/  LDL.LU R70, [R1+0xa8] ;  /* 0x0000a80001467983 */ /* 0x0005620000300800 */
[----:B------:R-:W-:Y:S01]  /*14cb0*/  FFMA.FTZ R4, R4, -UR35, R88 ;  /* 0x8000002304047c23 */ /* 0x000fe20008010058 */
[----:B------:R-:W1:Y:S01]  /*14cc0*/  I2F R7, R7 ;  /* 0x0000000700077306 */ /* 0x000e620000201400 */
[----:B------:R-:W-:-:S04]  /*14cd0*/  LOP3.LUT P0, RZ, R231, 0x2, RZ, 0xc0, !PT ;  /* 0x00000002e7ff7812 */ /* 0x000fc8000780c0ff */
[----:B------:R-:W-:Y:S02]  /*14ce0*/  FSEL R26, R4, -INF , !P0 ;  /* 0xff800000041a7808 */ /* 0x000fe40004000000 */
[----:B------:R-:W-:Y:S02]  /*14cf0*/  PLOP3.LUT P0, PT, PT, PT, UP0, 0x80, 0x0 ;  /* 0x000000000000781c */ /* 0x000fe40003f0f008 */
[----:B------:R-:W-:Y:S02]  /*14d00*/  FSEL R65, R3, -INF , !P4 ;  /* 0xff80000003417808 */ /* 0x000fe40006000000 */
[----:B------:R-:W-:Y:S01]  /*14d10*/  LOP3.LUT P4, RZ, R233, 0x1000000, RZ, 0xc0, !PT ;  /* 0x01000000e9ff7812 */ /* 0x000fe2000788c0ff */
[----:B-1----:R-:W-:Y:S01]  /*14d20*/  FFMA.FTZ R0, R7, -UR35, R23 ;  /* 0x8000002307007c23 */ /* 0x002fe20008010017 */
[----:B------:R-:W-:Y:S02]  /*14d30*/  FSEL R23, R6, -INF , !P6 ;  /* 0xff80000006177808 */ /* 0x000fe40007000000 */
[----:B------:R-:W-:-:S02]  /*14d40*/  FSEL R24, R5, -INF , !P5 ;  /* 0xff80000005187808 */ /* 0x000fc40006800000 */
[----:B------:R-:W-:Y:S02]  /*14d50*/  FSEL R25, R2, -INF , !P2 ;  /* 0xff80000002197808 */ /* 0x000fe40005000000 */
[----:B------:R-:W-:Y:S01]  /*14d60*/  FSEL R64, R0, -INF , !P1 ;  /* 0xff80000000407808 */ /* 0x000fe20004800000 */
[----:B------:R-:W-:Y:S05]  /*14d70*/  @!P0 BRA `(.L_x_831) ;  /* 0x000006d000008947 */ /* 0x000fea0003800000 */
[----:B--2---:R-:W2:Y:S04]  /*14d80*/  LDL.64 R90, [R1+0x98] ;  /* 0x00009800015a7983 */ /* 0x004ea80000100a00 */
[----:B------:R-:W3:Y:S01]  /*14d90*/  LDL.64 R88, [R1+0x90] ;  /* 0x0000900001587983 */ /* 0x000ee20000100a00 */
[----:B------:R-:W-:Y:S01]  /*14da0*/  UIADD3 UR7, UR7, -0x3, URZ ;  /* 0xfffffffd07077890 */ /* 0x000fe2000fffe03f */
[----:B------:R-:W-:Y:S01]  /*14db0*/  BSSY B0, `(.L_x_832) ;  /* 0x0000068000007945 */ /* 0x000fe20003800000 */
[----:B------:R-:W-:Y:S01]  /*14dc0*/  ULDC.64 UR10, c[0x0][0x198] ;  /* 0x00006600000a7ab9 */ /* 0x000fe20000000a00 */
[----:B------:R1:W-:Y:S01]  /*14dd0*/  @P4 STS.128 [R246+0x4000], RZ ;  /* 0x004000fff6004388 */ /* 0x0003e20000000c00 */
[----:B------:R-:W-:-:S02]  /*14de0*/  USHF.R.S32.HI UR5, URZ, 0x1f, UR7 ;  /* 0x0000001f3f057899 */ /* 0x000fc40008011407 */
[----:B------:R-:W-:Y:S02]  /*14df0*/  UIMAD.WIDE.U32 UR14, UR7, UR10, URZ ;  /* 0x0000000a070e72a5 */ /* 0x000fe4000f8e003f */
[----:B------:R-:W-:-:S04]  /*14e00*/  UIMAD UR5, UR5, UR10, URZ ;  /* 0x0000000a050572a4 */ /* 0x000fc8000f8e023f */
[----:B------:R-:W-:Y:S01]  /*14e10*/  UIMAD UR5, UR7, UR11, UR5 ;  /* 0x0000000b070572a4 */ /* 0x000fe2000f8e0205 */
[----:B------:R-:W-:Y:S02]  /*14e20*/  IMAD.U32 R2, RZ, RZ, UR14 ;  /* 0x0000000eff027e24 */ /* 0x000fe4000f8e00ff */
[----:B------:R-:W-:Y:S01]  /*14e30*/  IMAD.U32 R3, RZ, RZ, UR14 ;  /* 0x0000000eff037e24 */ /* 0x000fe2000f8e00ff */
[----:B------:R-:W-:-:S06]  /*14e40*/  UIADD3 UR5, UR15, UR5, URZ ;  /* 0x000000050f057290 */ /* 0x000fcc000fffe03f */
[----:B------:R-:W-:Y:S01]  /*14e50*/  IMAD.U32 R0, RZ, RZ, UR5 ;  /* 0x00000005ff007e24 */ /* 0x000fe2000f8e00ff */
[----:B--2---:R-:W-:-:S04]  /*14e60*/  LEA R2, P0, R2, R90, 0x7 ;  /* 0x0000005a02027211 */ /* 0x004fc800078038ff */
[----:B---3--:R-:W-:Y:S02]  /*14e70*/  LEA.HI.X R3, R3, R89, R0, 0x7, P0 ;  /* 0x0000005903037211 */ /* 0x008fe400000f3c00 */
[----:B------:R-:W-:-:S04]  /*14e80*/  @!P4 IADD3 R0, P1, R2, UR27, RZ ;  /* 0x0000001b0200cc10 */ /* 0x000fc8000ff3e0ff */
[----:B------:R-:W-:Y:S02]  /*14e90*/  @!P4 LEA R4, P0, R0, c[0x0][0x168], 0x1 ;  /* 0x00005a000004ca11 */ /* 0x000fe400078008ff */
[----:B------:R-:W-:-:S04]  /*14ea0*/  @!P4 IADD3.X R5, R3, UR26, RZ, P1, !PT ;  /* 0x0000001a0305cc10 */ /* 0x000fc80008ffe4ff */
[----:B------:R-:W-:Y:S01]  /*14eb0*/  @!P4 LEA.HI.X R5, R0, c[0x0][0x16c], R5, 0x1, P0 ;  /* 0x00005b000005ca11 */ /* 0x000fe200000f0c05 */
[----:B------:R-:W-:Y:S01]  /*14ec0*/  IMAD.U32 R0, RZ, RZ, UR4 ;  /* 0x00000004ff007e24 */ /* 0x000fe2000f8e00ff */
[----:B------:R-:W-:-:S04]  /*14ed0*/  @!P4 LEA R6, P0, R2, c[0x0][0x168], 0x1 ;  /* 0x00005a000206ca11 */ /* 0x000fc800078008ff */
[----:B------:R-:W-:Y:S02]  /*14ee0*/  @!P4 LEA.HI.X R7, R2, c[0x0][0x16c], R3, 0x1, P0 ;  /* 0x00005b000207ca11 */ /* 0x000fe400000f0c03 */
[----:B------:R-:W-:-:S03]  /*14ef0*/  @!P4 LEA R0, P0, R0, R2, 0x5 ;  /* 0x000000020000c211 */ /* 0x000fc600078028ff */
        /* <DEDUP_REMOVED lines=10> */
[----:B--2---:R-:W-:-:S02]  /*14fa0*/  @!P4 IMAD.MOV.U32 R6, RZ, RZ, c[0x0][0x19c] ;  /* 0x00006700ff06c624 */ /* 0x004fc400078e00ff */
[----:B------:R-:W-:-:S04]  /*14fb0*/  @!P4 IMAD.MOV.U32 R7, RZ, RZ, c[0x0][0x19c] ;  /* 0x00006700ff07c624 */ /* 0x000fc800078e00ff */
[----:B------:R-:W-:Y:S01]  /*14fc0*/  @!P4 IMAD R7, R7, 0x30, RZ ;  /* 0x000000300707c824 */ /* 0x000fe200078e02ff */
[----:B---3--:R-:W-:-:S04]  /*14fd0*/  MOV R4, UR4 ;  /* 0x0000000400047c02 */ /* 0x008fc80008000f00 */
[C---:B------:R-:W-:Y:S01]  /*14fe0*/  @!P4 LEA.HI.X R6, R4.reuse, R3, R6, 0x5, P0 ;  /* 0x000000030406c211 */ /* 0x040fe200000f2c06 */
[----:B------:R-:W-:Y:S01]  /*14ff0*/  @!P4 IMAD.WIDE.U32 R4, R4, 0x30, R2 ;  /* 0x000000300404c825 */ /* 0x000fe200078e0002 */
[----:B------:R-:W-:-:S04]  /*15000*/  @!P4 LEA R8, P0, R0, c[0x0][0x168], 0x1 ;  /* 0x00005a000008ca11 */ /* 0x000fc800078008ff */
[----:B------:R-:W-:Y:S01]  /*15010*/  @!P4 LEA.HI.X R9, R0, c[0x0][0x16c], R6, 0x1, P0 ;  /* 0x00005b000009ca11 */ /* 0x000fe200000f0c06 */
[----:B------:R-:W-:Y:S01]  /*15020*/  @!P4 IMAD.IADD R0, R7, 0x1, R5 ;  /* 0x000000010700c824 */ /* 0x000fe200078e0205 */
[C---:B------:R-:W-:Y:S02]  /*15030*/  @!P4 LEA R6, P0, R4.reuse, c[0x0][0x168], 0x1 ;  /* 0x00005a000406ca11 */ /* 0x040fe400078008ff */
[----:B------:R-:W-:Y:S01]  /*15040*/  @!P4 MOV R5, R3 ;  /* 0x000000030005c202 */ /* 0x000fe20000000f00 */
        /* <DEDUP_REMOVED lines=12> */
[----:B------:R3:W-:Y:S04]  /*15110*/  @!P4 LDGSTS.E.BYPASS.LTC128B.128 [R246+0x5800], [R6.64] ;  /* 0x0580000006f6cfae */ /* 0x0007e8000b901d74 */
[----:B------:R1:W-:Y:S01]  /*15120*/  @P4 STS.128 [R246+0x6000], RZ ;  /* 0x006000fff6004388 */ /* 0x0003e20000000c00 */
[----:B--2---:R-:W-:-:S04]  /*15130*/  @!P4 IMAD.MOV.U32 R8, RZ, RZ, c[0x0][0x19c] ;  /* 0x00006700ff08c624 */ /* 0x004fc800078e00ff */
[----:B------:R-:W-:Y:S02]  /*15140*/  @!P4 IMAD R8, R8, 0x50, RZ ;  /* 0x000000500808c824 */ /* 0x000fe400078e02ff */
[----:B---3--:R-:W-:Y:S02]  /*15150*/  @!P4 IMAD.MOV.U32 R7, RZ, RZ, c[0x0][0x19c] ;  /* 0x00006700ff07c624 */ /* 0x008fe400078e00ff */
        /* <DEDUP_REMOVED lines=8> */
[----:B------:R-:W-:Y:S02]  /*151e0*/  @!P4 IMAD.MOV.U32 R5, RZ, RZ, R3 ;  /* 0x000000ffff05c224 */ /* 0x000fe400078e0003 */
[----:B------:R-:W-:Y:S01]  /*151f0*/  @!PT LDS RZ, [RZ] ;  /* 0x00000000fffff984 */ /* 0x000fe20000000800 */
[----:B------:R-:W-:Y:S01]  /*15200*/  @!PT LDS RZ, [RZ] ;  /* 0x00000000fffff984 */ /* 0x000fe20000000800 */
[----:B------:R-:W-:Y:S01]  /*15210*/  @!PT LDS RZ, [RZ] ;  /* 0x00000000fffff984 */ /* 0x000fe20000000800 */
[----:B------:R2:W-:Y:S01]  /*15220*/  @!P4 LDGSTS.E.BYPASS.LTC128B.128 [R246+0x6000], [R6.64] ;  /* 0x0600000006f6cfae */ /* 0x0005e2000b901d74 */
[----:B------:R-:W-:Y:S01]  /*15230*/  @!P4 LEA.HI.X R9, R4, c[0x0][0x16c], R0, 0x1, P0 ;  /* 0x00005b000409ca11 */ /* 0x000fe200000f0c00 */
[----:B------:R-:W-:Y:S01]  /*15240*/  @!P4 IMAD.MOV.U32 R0, RZ, RZ, c[0x0][0x19c] ;  /* 0x00006700ff00c624 */ /* 0x000fe200078e00ff */
[----:B------:R-:W-:Y:S01]  /*15250*/  @!P4 MOV R4, R2 ;  /* 0x000000020004c202 */ /* 0x000fe20000000f00 */
[----:B------:R1:W-:Y:S02]  /*15260*/  @P4 STS.128 [R246+0x6800], RZ ;  /* 0x006800fff6004388 */ /* 0x0003e40000000c00 */
[----:B------:R-:W-:-:S02]  /*15270*/  @!P4 IMAD R0, R0, 0x60, RZ ;  /* 0x000000600000c824 */ /* 0x000fc400078e02ff */
[----:B------:R-:W-:Y:S01]  /*15280*/  @!PT LDS RZ, [RZ] ;  /* 0x00000000fffff984 */ /* 0x000fe20000000800 */
[----:B------:R-:W-:Y:S01]  /*15290*/  @!PT LDS RZ, [RZ] ;  /* 0x00000000fffff984 */ /* 0x000fe20000000800 */
[----:B------:R-:W-:Y:S01]  /*152a0*/  @!PT LDS RZ, [RZ] ;  /* 0x00000000fffff984 */ /* 0x000fe20000000800 */
[----:B------:R1:W-:Y:S04]  /*152b0*/  @!P4 LDGSTS.E.BYPASS.LTC128B.128 [R246+0x6800], [R8.64] ;  /* 0x0680000008f6cfae */ /* 0x0003e8000b901d74 */
[----:B------:R1:W-:Y:S01]  /*152c0*/  @P4 STS.128 [R246+0x7000], RZ ;  /* 0x007000fff6004388 */ /* 0x0003e20000000c00 */
[----:B--2---:R-:W-:-:S04]  /*152d0*/  IMAD.U32 R6, RZ, RZ, UR4 ;  /* 0x00000004ff067e24 */ /* 0x004fc8000f8e00ff */
[----:B------:R-:W-:-:S04]  /*152e0*/  @!P4 IMAD.WIDE.U32 R4, R6, 0x60, R4 ;  /* 0x000000600604c825 */ /* 0x000fc800078e0004 */
[----:B------:R-:W-:Y:S01]  /*152f0*/  @!P4 IMAD.IADD R0, R0, 0x1, R5 ;  /* 0x000000010000c824 */ /* 0x000fe200078e0205 */
[----:B------:R-:W-:-:S04]  /*15300*/  @!P4 LEA R6, P0, R4, c[0x0][0x168], 0x1 ;  /* 0x00005a000406ca11 */ /* 0x000fc800078008ff */
[----:B------:R-:W-:-:S05]  /*15310*/  @!P4 LEA.HI.X R7, R4, c[0x0][0x16c], R0, 0x1, P0 ;  /* 0x00005b000407ca11 */ /* 0x000fca00000f0c00 */
[----:B------:R-:W-:Y:S01]  /*15320*/  @!PT LDS RZ, [RZ] ;  /* 0x00000000fffff984 */ /* 0x000fe20000000800 */
[----:B------:R-:W-:Y:S01]  /*15330*/  @!PT LDS RZ, [RZ] ;  /* 0x00000000fffff984 */ /* 0x000fe20000000800 */
[----:B------:R-:W-:Y:S01]  /*15340*/  @!PT LDS RZ, [RZ] ;  /* 0x00000000fffff984 */ /* 0x000fe20000000800 */
[----:B------:R1:W-:Y:S04]  /*15350*/  @!P4 LDGSTS.E.BYPASS.LTC128B.128 [R246+0x7000], [R6.64] ;  /* 0x0700000006f6cfae */ /* 0x0003e8000b901d74 */
[----:B------:R1:W-:Y:S01]  /*15360*/  @P4 STS.128 [R246+0x7800], RZ ;  /* 0x007800fff6004388 */ /* 0x0003e20000000c00 */
[----:B------:R-:W-:Y:S05]  /*15370*/  @P4 BRA `(.L_x_833) ;  /* 0x000000b000004947 */ /* 0x000fea0003800000 */
[----:B------:R-:W-:Y:S01]  /*15380*/  IMAD.U32 R4, RZ, RZ, UR4 ;  /* 0x00000004ff047e24 */ /* 0x000fe2000f8e00ff */
        /* <DEDUP_REMOVED lines=10> */
.L_x_833:
[----:B------:R-:W-:Y:S05]  /*15430*/  BSYNC B0 ;  /* 0x0000000000007941 */ /* 0x000fea0003800000 */
.L_x_832:
[----:B------:R-:W0:Y:S02]  /*15440*/  LDGDEPBAR ;  /* 0x00000000000079af */ /* 0x000e240000000000 */
.L_x_831:
[----:B--2---:R-:W-:Y:S04]  /*15450*/  STL [R1+0x110], R243 ;  /* 0x000110f301007387 */ /* 0x004fe80000100800 */
[----:B------:R-:W-:Y:S04]  /*15460*/  STL [R1+0x10c], R242 ;  /* 0x00010cf201007387 */ /* 0x000fe80000100800 */
[----:B------:R2:W-:Y:S04]  /*15470*/  STL [R1+0x108], R241 ;  /* 0x000108f101007387 */ /* 0x0005e80000100800 */
[----:B------:R3:W-:Y:S04]  /*15480*/  STL [R1+0x104], R240 ;  /* 0x000104f001007387 */ /* 0x0007e80000100800 */
[----:B------:R-:W-:Y:S04]  /*15490*/  STL [R1+0x100], R239 ;  /* 0x000100ef01007387 */ /* 0x000fe80000100800 */
[----:B------:R-:W-:Y:S04]  /*154a0*/  STL [R1+0xfc], R238 ;  /* 0x0000fcee01007387 */ /* 0x000fe80000100800 */
[----:B------:R-:W-:Y:S04]  /*154b0*/  STL [R1+0xf8], R237 ;  /* 0x0000f8ed01007387 */ /* 0x000fe80000100800 */
[----:B------:R-:W-:Y:S04]  /*154c0*/  STL [R1+0xf4], R236 ;  /* 0x0000f4ec01007387 */ /* 0x000fe80000100800 */
[----:B------:R-:W-:Y:S01]  /*154d0*/  STL [R1+0xf0], R235 ;  /* 0x0000f0eb01007387 */ /* 0x000fe20000100800 */
[----:B--2---:R-:W-:-:S03]  /*154e0*/  MOV R241, R107 ;  /* 0x0000006b00f17202 */ /* 0x004fc60000000f00 */
[----:B------:R-:W-:Y:S01]  /*154f0*/  STL [R1+0xec], R234 ;  /* 0x0000ecea01007387 */ /* 0x000fe20000100800 */
[----:B---3--:R-:W-:-:S03]  /*15500*/  MOV R240, R105 ;  /* 0x0000006900f07202 */ /* 0x008fc60000000f00 */
[----:B------:R-:W-:Y:S04]  /*15510*/  STL [R1+0xe8], R233 ;  /* 0x0000e8e901007387 */ /* 0x000fe80000100800 */
[----:B------:R-:W-:Y:S04]  /*15520*/  STL [R1+0xe4], R231 ;  /* 0x0000e4e701007387 */ /* 0x000fe80000100800 */
[----:B------:R-:W-:Y:S04]  /*15530*/  STL [R1+0xe0], R230 ;  /* 0x0000e0e601007387 */ /* 0x000fe80000100800 */
[----:B------:R2:W-:Y:S04]  /*15540*/  STL [R1+0xdc], R229 ;  /* 0x0000dce501007387 */ /* 0x0005e80000100800 */
[----:B------:R-:W3:Y:S04]  /*15550*/  LDL.LU R10, [R1+0x30] ;  /* 0x00003000010a7983 */ /* 0x000ee80000300800 */
[----:B-1----:R-:W4:Y:S04]  /*15560*/  LDL.LU R9, [R1+0x44] ;  /* 0x0000440001097983 */ /* 0x002f280000300800 */
[----:B------:R1:W-:Y:S01]  /*15570*/  STL [R1+0xd8], R228 ;  /* 0x0000d8e401007387 */ /* 0x0003e20000100800 */
[----:B------:R-:W-:Y:S01]  /*15580*/  IMAD.MOV.U32 R2, RZ, RZ, R104 ;  /* 0x000000ffff027224 */ /* 0x000fe200078e0068 */
[----:B--2---:R-:W-:-:S02]  /*15590*/  MOV R229, R106 ;  /* 0x0000006a00e57202 */ /* 0x004fc40000000f00 */
[----:B-1----:R-:W2:Y:S04]  /*155a0*/  LDL.LU R228, [R1+0x2c] ;  /* 0x00002c0001e47983 */ /* 0x002ea80000300800 */
[----:B------:R-:W2:Y:S04]  /*155b0*/  LDL.LU R8, [R1+0x64] ;  /* 0x0000640001087983 */ /* 0x000ea80000300800 */
[----:B------:R-:W2:Y:S04]  /*155c0*/  LDL.LU R0, [R1+0x54] ;  /* 0x0000540001007983 */ /* 0x000ea80000300800 */
[----:B------:R-:W3:Y:S04]  /*155d0*/  LDL.LU R7, [R1+0x50] ;  /* 0x0000500001077983 */ /* 0x000ee80000300800 */
[----:B------:R-:W3:Y:S04]  /*155e0*/  LDL.LU R6, [R1+0x14] ;  /* 0x0000140001067983 */ /* 0x000ee80000300800 */
[----:B------:R-:W3:Y:S04]  /*155f0*/  LDL.LU R5, [R1+0x20] ;  /* 0x0000200001057983 */ /* 0x000ee80000300800 */
[----:B------:R-:W3:Y:S04]  /*15600*/  LDL.LU R4, [R1+0x38] ;  /* 0x0000380001047983 */ /* 0x000ee80000300800 */
[----:B------:R-:W3:Y:S04]  /*15610*/  LDL.LU R3, [R1+0x3c] ;  /* 0x00003c0001037983 */ /* 0x000ee80000300800 */
[----:B------:R-:W-:Y:S04]  /*15620*/  STL [R1+0xd4], R227 ;  /* 0x0000d4e301007387 */ /* 0x000fe80000100800 */
[----:B------:R-:W-:Y:S04]  /*15630*/  STL [R1+0xd0], R226 ;  /* 0x0000d0e201007387 */ /* 0x000fe80000100800 */
[----:B------:R-:W-:Y:S04]  /*15640*/  STL [R1+0xcc], R225 ;  /* 0x0000cce101007387 */ /* 0x000fe80000100800 */
[----:B------:R1:W-:Y:S04]  /*15650*/  STL [R1+0xc8], R224 ;  /* 0x0000c8e001007387 */ /* 0x0003e80000100800 */
[----:B-1----:R-:W3:Y:S04]  /*15660*/  LDL.LU R224, [R1+0x40] ;  /* 0x0000400001e07983 */ /* 0x002ee80000300800 */
[----:B------:R-:W3:Y:S04]  /*15670*/  LDL.LU R11, [R1+0x60] ;  /* 0x00006000010b7983 */ /* 0x000ee80000300800 */
[----:B------:R-:W4:Y:S04]  /*15680*/  LDL.LU R235, [R1+0x68] ;  /* 0x0000680001eb7983 */ /* 0x000f280000300800 */
[----:B------:R-:W4:Y:S04]  /*15690*/  LDL.LU R14, [R1+0x4c] ;  /* 0x00004c00010e7983 */ /* 0x000f280000300800 */
[----:B------:R-:W4:Y:S04]  /*156a0*/  LDL.LU R234, [R1+0x6c] ;  /* 0x00006c0001ea7983 */ /* 0x000f280000300800 */
[----:B------:R-:W4:Y:S04]  /*156b0*/  LDL.LU R48, [R1+0x48] ;  /* 0x0000480001307983 */ /* 0x000f280000300800 */
[----:B------:R-:W4:Y:S04]  /*156c0*/  LDL.LU R107, [R1+0x34] ;  /* 0x00003400016b7983 */ /* 0x000f280000300800 */
[----:B------:R-:W4:Y:S04]  /*156d0*/  LDL.LU R106, [R1+0x28] ;  /* 0x00002800016a7983 */ /* 0x000f280000300800 */
[----:B------:R-:W4:Y:S04]  /*156e0*/  LDL.LU R105, [R1+0x18] ;  /* 0x0000180001697983 */ /* 0x000f280000300800 */
[----:B------:R-:W4:Y:S04]  /*156f0*/  LDL.LU R104, [R1+0xc] ;  /* 0x00000c0001687983 */ /* 0x000f280000300800 */
[----:B------:R-:W-:Y:S04]  /*15700*/  STL [R1+0xc4], R223 ;  /* 0x0000c4df01007387 */ /* 0x000fe80000100800 */
[----:B------:R1:W-:Y:S04]  /*15710*/  STL [R1+0xc0], R222 ;  /* 0x0000c0de01007387 */ /* 0x0003e80000100800 */
[----:B------:R2:W-:Y:S04]  /*15720*/  STL [R1+0xbc], R221 ;  /* 0x0000bcdd01007387 */ /* 0x0005e80000100800 */
[----:B------:R1:W-:Y:S01]  /*15730*/  STL [R1+0xb8], R220 ;  /* 0x0000b8dc01007387 */ /* 0x0003e20000100800 */
[----:B------:R-:W-:-:S03]  /*15740*/  MOV R55, R33 ;  /* 0x0000002100377202 */ /* 0x000fc60000000f00 */
[----:B------:R-:W-:Y:S04]  /*15750*/  STL [R1+0xb4], R219 ;  /* 0x0000b4db01007387 */ /* 0x000fe80000100800 */
[----:B------:R-:W-:Y:S04]  /*15760*/  STL [R1+0xb0], R218 ;  /* 0x0000b0da01007387 */ /* 0x000fe80000100800 */
[----:B------:R2:W-:Y:S04]  /*15770*/  STL [R1+0xac], R217 ;  /* 0x0000acd901007387 */ /* 0x0005e80000100800 */
[----:B------:R-:W-:Y:S04]  /*15780*/  STL [R1+0xa8], R212 ;  /* 0x0000a8d401007387 */ /* 0x000fe80000100800 */
[----:B------:R-:W4:Y:S04]  /*15790*/  LDL.LU R33, [R1+0x70] ;  /* 0x0000700001217983 */ /* 0x000f280000300800 */
[----:B------:R-:W4:Y:S04]  /*157a0*/  LDL.LU R57, [R1+0x7c] ;  /* 0x00007c0001397983 */ /* 0x000f280000300800 */
[----:B------:R-:W4:Y:S01]  /*157b0*/  LDL.LU R56, [R1+0x74] ;  /* 0x0000740001387983 */ /* 0x000f220000300800 */
[----:B-1----:R-:W-:-:S02]  /*157c0*/  MOV R222, R2 ;  /* 0x0000000200de7202 */ /* 0x002fc40000000f00 */
[----:B-----5:R-:W-:-:S04]  /*157d0*/  FMNMX.FTZ R2, R72, R17, !PT ;  /* 0x0000001148027209 */ /* 0x020fc80007810000 */
[----:B------:R-:W-:-:S04]  /*157e0*/  FMNMX.FTZ R2, R32, R2, !PT ;  /* 0x0000000220027209 */ /* 0x000fc80007810000 */
[----:B------:R-:W-:Y:S02]  /*157f0*/  FMNMX.FTZ R2, R22, R2, !PT ;  /* 0x0000000216027209 */ /* 0x000fe40007810000 */
[----:B------:R-:W-:Y:S02]  /*15800*/  MOV R54, R34 ;  /* 0x0000002200367202 */ /* 0x000fe40000000f00 */
[----:B------:R-:W-:Y:S02]  /*15810*/  FMNMX.FTZ R2, R44, R2, !PT ;  /* 0x000000022c027209 */ /* 0x000fe40007810000 */
[----:B--2---:R-:W-:Y:S02]  /*15820*/  MOV R221, R0 ;  /* 0x0000000000dd7202 */ /* 0x004fe40000000f00 */
[----:B------:R-:W-:-:S04]  /*15830*/  FMNMX.FTZ R0, R73, R16, !PT ;  /* 0x0000001049007209 */ /* 0x000fc80007810000 */
[----:B------:R-:W-:-:S04]  /*15840*/  FMNMX.FTZ R0, R20, R0, !PT ;  /* 0x0000000014007209 */ /* 0x000fc80007810000 */
[----:B------:R-:W-:-:S04]  /*15850*/  FMNMX.FTZ R0, R18, R0, !PT ;  /* 0x0000000012007209 */ /* 0x000fc80007810000 */
[----:B------:R-:W-:-:S04]  /*15860*/  FMNMX.FTZ R0, R15, R0, !PT ;  /* 0x000000000f007209 */ /* 0x000fc80007810000 */
[----:B------:R-:W-:-:S04]  /*15870*/  FMNMX.FTZ R0, R79, R0, !PT ;  /* 0x000000004f007209 */ /* 0x000fc80007810000 */
[----:B---3--:R-:W-:-:S04]  /*15880*/  FMNMX.FTZ R0, R11, R0, !PT ;  /* 0x000000000b007209 */ /* 0x008fc80007810000 */
[----:B----4-:R-:W-:-:S04]  /*15890*/  FMNMX.FTZ R0, R14, R0, !PT ;  /* 0x000000000e007209 */ /* 0x010fc80007810000 */
        /* <DEDUP_REMOVED lines=25> */
[----:B------:R-:W-:-:S03]  /*15a30*/  MOV R237, R4 ;  /* 0x0000000400ed7202 */ /* 0x000fc60000000f00 */
[----:B------:R-:W1:Y:S01]  /*15a40*/  SHFL.BFLY PT, R4, R0, 0x2, 0x1f ;  /* 0x0c401f0000047f89 */ /* 0x000e6200000e0000 */
[----:B------:R-:W-:Y:S01]  /*15a50*/  IMAD.MOV.U32 R236, RZ, RZ, R3 ;  /* 0x000000ffffec7224 */ /* 0x000fe200078e0003 */
[----:B------:R-:W-:Y:S02]  /*15a60*/  FMNMX.FTZ R3, R54, R2, !PT ;  /* 0x0000000236037209 */ /* 0x000fe40007810000 */
[----:B------:R-:W-:Y:S02]  /*15a70*/  FMNMX.FTZ R2, R71, R19, !PT ;  /* 0x0000001347027209 */ /* 0x000fe40007810000 */
[----:B------:R-:W-:Y:S02]  /*15a80*/  MOV R220, R117 ;  /* 0x0000007500dc7202 */ /* 0x000fe40000000f00 */
[----:B------:R-:W-:Y:S02]  /*15a90*/  FMNMX.FTZ R2, R77, R2, !PT ;  /* 0x000000024d027209 */ /* 0x000fe40007810000 */
[----:B------:R-:W-:-:S02]  /*15aa0*/  FMNMX.FTZ R3, R55, R3, !PT ;  /* 0x0000000337037209 */ /* 0x000fc40007810000 */
[----:B------:R-:W-:Y:S02]  /*15ab0*/  MOV R217, R8 ;  /* 0x0000000800d97202 */ /* 0x000fe40000000f00 */
[----:B------:R-:W-:Y:S02]  /*15ac0*/  FMNMX.FTZ R2, R47, R2, !PT ;  /* 0x000000022f027209 */ /* 0x000fe40007810000 */
[----:B------:R-:W-:Y:S02]  /*15ad0*/  FMNMX.FTZ R3, R220, R3, !PT ;  /* 0x00000003dc037209 */ /* 0x000fe40007810000 */
[----:B------:R-:W-:Y:S02]  /*15ae0*/  MOV R51, R202 ;  /* 0x000000ca00337202 */ /* 0x000fe40000000f00 */
[----:B------:R-:W-:Y:S02]  /*15af0*/  FMNMX.FTZ R2, R45, R2, !PT ;  /* 0x000000022d027209 */ /* 0x000fe40007810000 */
[----:B-1----:R-:W-:-:S02]  /*15b00*/  FMNMX.FTZ R8, R0, R4, !PT ;  /* 0x0000000400087209 */ /* 0x002fc40007810000 */
[----:B------:R-:W-:Y:S02]  /*15b10*/  FMNMX.FTZ R0, R70, R21, !PT ;  /* 0x0000001546007209 */ /* 0x000fe40007810000 */
[----:B------:R-:W-:Y:S02]  /*15b20*/  FMNMX.FTZ R4, R221, R3, !PT ;  /* 0x00000003dd047209 */ /* 0x000fe40007810000 */
[----:B------:R-:W-:Y:S02]  /*15b30*/  FMNMX.FTZ R0, R78, R0, !PT ;  /* 0x000000004e007209 */ /* 0x000fe40007810000 */
[----:B------:R-:W-:Y:S02]  /*15b40*/  MOV R50, R201 ;  /* 0x000000c900327202 */ /* 0x000fe40000000f00 */
[----:B------:R-:W-:Y:S02]  /*15b50*/  FMNMX.FTZ R2, R51, R2, !PT ;  /* 0x0000000233027209 */ /* 0x000fe40007810000 */
[----:B------:R-:W-:Y:S01]  /*15b60*/  FMNMX.FTZ R0, R76, R0, !PT ;  /* 0x000000004c007209 */ /* 0x000fe20007810000 */
[----:B------:R-:W-:Y:S01]  /*15b70*/  IMAD.MOV.U32 R49, RZ, RZ, R203 ;  /* 0x000000ffff317224 */ /* 0x000fe200078e00cb */
[----:B------:R-:W-:-:S02]  /*15b80*/  FMNMX.FTZ R4, R236, R4, !PT ;  /* 0x00000004ec047209 */ /* 0x000fc40007810000 */
[----:B------:R-:W-:Y:S02]  /*15b90*/  FMNMX.FTZ R2, R50, R2, !PT ;  /* 0x0000000232027209 */ /* 0x000fe40007810000 */
[----:B------:R-:W-:Y:S01]  /*15ba0*/  FMNMX.FTZ R0, R46, R0, !PT ;  /* 0x000000002e007209 */ /* 0x000fe20007810000 */
[----:B------:R-:W-:Y:S01]  /*15bb0*/  IMAD.MOV.U32 R212, RZ, RZ, R7 ;  /* 0x000000ffffd47224 */ /* 0x000fe200078e0007 */
[----:B------:R-:W-:Y:S02]  /*15bc0*/  MOV R238, R5 ;  /* 0x0000000500ee7202 */ /* 0x000fe40000000f00 */
[----:B------:R-:W-:Y:S02]  /*15bd0*/  FMNMX.FTZ R4, R237, R4, !PT ;  /* 0x00000004ed047209 */ /* 0x000fe40007810000 */
[----:B------:R-:W-:Y:S02]  /*15be0*/  FMNMX.FTZ R2, R49, R2, !PT ;  /* 0x0000000231027209 */ /* 0x000fe40007810000 */
[----:B------:R-:W-:-:S02]  /*15bf0*/  FMNMX.FTZ R0, R234, R0, !PT ;  /* 0x00000000ea007209 */ /* 0x000fc40007810000 */
[----:B------:R-:W-:Y:S02]  /*15c00*/  MOV R239, R6 ;  /* 0x0000000600ef7202 */ /* 0x000fe40000000f00 */
[----:B------:R-:W-:Y:S02]  /*15c10*/  FMNMX.FTZ R4, R238, R4, !PT ;  /* 0x00000004ee047209 */ /* 0x000fe40007810000 */
        /* <DEDUP_REMOVED lines=8> */
[----:B------:R-:W-:Y:S01]  /*15ca0*/  FMNMX.FTZ R4, R222, R4, !PT ;  /* 0x00000004de047209 */ /* 0x000fe20007810000 */
[----:B------:R-:W-:Y:S01]  /*15cb0*/  IMAD.MOV.U32 R53, RZ, RZ, R35 ;  /* 0x000000ffff357224 */ /* 0x000fe200078e0023 */
        /* <DEDUP_REMOVED lines=58> */
[----:B------:R-:W1:Y:S01]  /*16060*/  SHFL.BFLY PT, R7, R8, 0x1, 0x1f ;  /* 0x0c201f0008077f89 */ /* 0x000e6200000e0000 */
[----:B------:R-:W-:-:S03]  /*16070*/  FMNMX.FTZ R2, R87, R2, !PT ;  /* 0x0000000257027209 */ /* 0x000fc60007810000 */
[----:B------:R-:W2:Y:S01]  /*16080*/  SHFL.BFLY PT, R4, R0, 0x2, 0x1f ;  /* 0x0c401f0000047f89 */ /* 0x000ea200000e0000 */
[----:B------:R-:W-:Y:S02]  /*16090*/  FMNMX.FTZ R3, R31, R3, !PT ;  /* 0x000000031f037209 */ /* 0x000fe40007810000 */
[----:B------:R-:W-:Y:S02]  /*160a0*/  FMNMX.FTZ R2, R84, R2, !PT ;  /* 0x0000000254027209 */ /* 0x000fe40007810000 */
[----:B------:R-:W-:Y:S02]  /*160b0*/  FMNMX.FTZ R3, R26, R3, !PT ;  /* 0x000000031a037209 */ /* 0x000fe40007810000 */
[----:B------:R-:W-:Y:S02]  /*160c0*/  FMNMX.FTZ R5, R75, R2, !PT ;  /* 0x000000024b057209 */ /* 0x000fe40007810000 */
[----:B------:R-:W-:Y:S02]  /*160d0*/  FMNMX.FTZ R2, R25, R3, !PT ;  /* 0x0000000319027209 */ /* 0x000fe40007810000 */
[----:B------:R-:W-:-:S03]  /*160e0*/  FMNMX.FTZ R5, R68, R5, !PT ;  /* 0x0000000544057209 */ /* 0x000fc60007810000 */
[----:B------:R-:W3:Y:S01]  /*160f0*/  SHFL.BFLY PT, R6, R2, 0x2, 0x1f ;  /* 0x0c401f0002067f89 */ /* 0x000ee200000e0000 */
[----:B------:R-:W-:-:S04]  /*16100*/  FMNMX.FTZ R5, R65, R5, !PT ;  /* 0x0000000541057209 */ /* 0x000fc80007810000 */
[----:B------:R-:W-:Y:S02]  /*16110*/  FMNMX.FTZ R5, R64, R5, !PT ;  /* 0x0000000540057209 */ /* 0x000fe40007810000 */
[----:B-1----:R-:W-:Y:S02]  /*16120*/  FMNMX.FTZ R203, R8, R7, !PT ;  /* 0x0000000708cb7209 */ /* 0x002fe40007810000 */
[----:B--2---:R-:W-:Y:S01]  /*16130*/  FMNMX.FTZ R3, R0, R4, !PT ;  /* 0x0000000400037209 */ /* 0x004fe20007810000 */
[----:B------:R-:W-:Y:S04]  /*16140*/  SHFL.BFLY PT, R7, R5, 0x2, 0x1f ;  /* 0x0c401f0005077f89 */ /* 0x000fe800000e0000 */
[----:B------:R-:W1:Y:S01]  /*16150*/  SHFL.BFLY PT, R8, R3, 0x1, 0x1f ;  /* 0x0c201f0003087f89 */ /* 0x000e6200000e0000 */
[C---:B------:R-:W-:Y:S01]  /*16160*/  FMUL.FTZ R4, R203.reuse, c[0x0][0x23c] ;  /* 0x00008f00cb047a20 */ /* 0x040fe20000410000 */
[----:B------:R-:W-:-:S04]  /*16170*/  FSETP.NEU.FTZ.AND P2, PT, R203, -INF , PT ;  /* 0xff800000cb00780b */ /* 0x000fc80003f5d000 */
[----:B------:R-:W-:Y:S02]  /*16180*/  FSEL R4, R4, RZ, P2 ;  /* 0x000000ff04047208 */ /* 0x000fe40001000000 */
[----:B---3--:R-:W-:-:S03]  /*16190*/  FMNMX.FTZ R2, R2, R6, !PT ;  /* 0x0000000602027209 */ /* 0x008fc60007810000 */
[--C-:B------:R-:W-:Y:S02]  /*161a0*/  FFMA.FTZ R0, R16, c[0x0][0x23c], -R4.reuse ;  /* 0x00008f0010007a23 */ /* 0x100fe40000010804 */
[----:B------:R-:W2:Y:S02]  /*161b0*/  SHFL.BFLY PT, R9, R2, 0x1, 0x1f ;  /* 0x0c201f0002097f89 */ /* 0x000ea400000e0000 */
[----:B------:R3:W-:Y:S01]  /*161c0*/  MUFU.EX2 R12, R0 ;  /* 0x00000000000c7308 */ /* 0x0007e20000000800 */
[----:B------:R-:W-:-:S07]  /*161d0*/  FFMA.FTZ R6, R20, c[0x0][0x23c], -R4 ;  /* 0x00008f0014067a23 */ /* 0x000fce0000010804 */
[----:B------:R4:W-:Y:S01]  /*161e0*/  MUFU.EX2 R243, R6 ;  /* 0x0000000600f37308 */ /* 0x0009e20000000800 */
[----:B-1----:R-:W-:Y:S01]  /*161f0*/  FMNMX.FTZ R202, R3, R8, !PT ;  /* 0x0000000803ca7209 */ /* 0x002fe20007810000 */
[----:B------:R-:W-:Y:S01]  /*16200*/  FFMA.FTZ R3, R18, c[0x0][0x23c], -R4 ;  /* 0x00008f0012037a23 */ /* 0x000fe20000010804 */
[----:B---3--:R-:W-:-:S05]  /*16210*/  FMNMX.FTZ R0, R5, R7, !PT ;  /* 0x0000000705007209 */ /* 0x008fca0007810000 */
[----:B------:R1:W-:Y:S01]  /*16220*/  MUFU.EX2 R233, R3 ;  /* 0x0000000300e97308 */ /* 0x0003e20000000800 */
[C---:B------:R-:W-:Y:S01]  /*16230*/  FSETP.NEU.FTZ.AND P1, PT, R202.reuse, -INF , PT ;  /* 0xff800000ca00780b */ /* 0x040fe20003f3d000 */
[----:B----4-:R-:W3:Y:S01]  /*16240*/  SHFL.BFLY PT, R6, R0, 0x1, 0x1f ;  /* 0x0c201f0000067f89 */ /* 0x010ee200000e0000 */
[----:B-1----:R-:W-:Y:S01]  /*16250*/  FMUL.FTZ R3, R202, c[0x0][0x23c] ;  /* 0x00008f00ca037a20 */ /* 0x002fe20000410000 */
[----:B--2---:R-:W-:-:S04]  /*16260*/  FMNMX.FTZ R201, R2, R9, !PT ;  /* 0x0000000902c97209 */ /* 0x004fc80007810000 */
[----:B------:R-:W-:-:S05]  /*16270*/  FSEL R3, R3, RZ, P1 ;  /* 0x000000ff03037208 */ /* 0x000fca0000800000 */
[----:B------:R-:W-:Y:S01]  /*16280*/  FFMA.FTZ R2, R17, c[0x0][0x23c], -R3 ;  /* 0x00008f0011027a23 */ /* 0x000fe20000010803 */
[----:B------:R-:W-:Y:S01]  /*16290*/  FSETP.NEU.FTZ.AND P0, PT, R201, -INF , PT ;  /* 0xff800000c900780b */ /* 0x000fe20003f1d000 */
[----:B------:R-:W-:Y:S02]  /*162a0*/  FFMA.FTZ R5, R15, c[0x0][0x23c], -R4 ;  /* 0x00008f000f057a23 */ /* 0x000fe40000010804 */
[----:B------:R1:W-:Y:S01]  /*162b0*/  MUFU.EX2 R13, R2 ;  /* 0x00000002000d7308 */ /* 0x0003e20000000800 */
[----:B---3--:R-:W-:Y:S02]  /*162c0*/  FMNMX.FTZ R200, R0, R6, !PT ;  /* 0x0000000600c87209 */ /* 0x008fe40007810000 */
[----:B------:R-:W-:-:S05]  /*162d0*/  FSEL R0, R201, RZ, P0 ;  /* 0x000000ffc9007208 */ /* 0x000fca0000000000 */
[----:B------:R2:W-:Y:S01]  /*162e0*/  MUFU.EX2 R230, R5 ;  /* 0x0000000500e67308 */ /* 0x0005e20000000800 */
[----:B-1----:R-:W-:-:S05]  /*162f0*/  FMUL.FTZ R2, R201, c[0x0][0x23c] ;  /* 0x00008f00c9027a20 */ /* 0x002fca0000410000 */
[----:B------:R-:W-:Y:S01]  /*16300*/  FSEL R2, R2, RZ, P0 ;  /* 0x000000ff02027208 */ /* 0x000fe20000000000 */
[--C-:B--2---:R-:W-:Y:S02]  /*16310*/  FFMA.FTZ R5, R32, c[0x0][0x23c], -R3.reuse ;  /* 0x00008f0020057a23 */ /* 0x104fe40000010803 */
[----:B------:R-:W-:Y:S02]  /*16320*/  FADD.FTZ R0, R71, -R0 ;  /* 0x8000000047007221 */ /* 0x000fe40000010000 */
[----:B------:R1:W-:Y:S01]  /*16330*/  MUFU.EX2 R242, R5 ;  /* 0x0000000500f27308 */ /* 0x0003e20000000800 */
[----:B------:R-:W-:Y:S01]  /*16340*/  FSETP.NEU.FTZ.AND P0, PT, R200, -INF , PT ;  /* 0xff800000c800780b */ /* 0x000fe20003f1d000 */
[----:B------:R-:W-:-:S03]  /*16350*/  FFMA.FTZ R6, R22, c[0x0][0x23c], -R3 ;  /* 0x00008f0016067a23 */ /* 0x000fc60000010803 */
[----:B------:R-:W-:Y:S01]  /*16360*/  FSEL R7, R200, RZ, P0 ;  /* 0x000000ffc8077208 */ /* 0x000fe20000000000 */
[----:B-1----:R-:W-:Y:S02]  /*16370*/  FFMA.FTZ R5, R19, c[0x0][0x23c], -R2 ;  /* 0x00008f0013057a23 */ /* 0x002fe40000010802 */
[----:B------:R-:W-:Y:S02]  /*16380*/  MUFU.EX2 R231, R6 ;  /* 0x0000000600e77308 */ /* 0x000fe40000000800 */
[----:B------:R-:W-:Y:S01]  /*16390*/  FADD.FTZ R8, R70, -R7 ;  /* 0x8000000746087221 */ /* 0x000fe20000010000 */
[----:B------:R-:W1:Y:S05]  /*163a0*/  LDSM.16.MT88.4 R16, [R213+0x8000] ;  /* 0x00800000d510783b */ /* 0x000e6a0000004200 */
[----:B------:R2:W-:Y:S01]  /*163b0*/  MUFU.EX2 R10, R5 ;  /* 0x00000005000a7308 */ /* 0x0005e20000000800 */
[----:B------:R-:W-:Y:S01]  /*163c0*/  FSEL R7, R203, RZ, P2 ;  /* 0x000000ffcb077208 */ /* 0x000fe20001000000 */
[----:B--2---:R-:W-:-:S02]  /*163d0*/  FMUL.FTZ R5, R0, c[0x0][0x23c] ;  /* 0x00008f0000057a20 */ /* 0x004fc40000410000 */
[----:B------:R-:W-:-:S04]  /*163e0*/  FMUL.FTZ R0, R200, c[0x0][0x23c] ;  /* 0x00008f00c8007a20 */ /* 0x000fc80000410000 */
[----:B------:R-:W2:Y:S01]  /*163f0*/  MUFU.EX2 R5, R5 ;  /* 0x0000000500057308 */ /* 0x000ea20000000800 */
[----:B------:R-:W-:-:S05]  /*16400*/  FSEL R0, R0, RZ, P0 ;  /* 0x000000ff00007208 */ /* 0x000fca0000000000 */
[----:B------:R-:W-:-:S04]  /*16410*/  FFMA.FTZ R6, R21, c[0x0][0x23c], -R0 ;  /* 0x00008f0015067a23 */ /* 0x000fc80000010800 */
[----:B------:R3:W-:Y:S01]  /*16420*/  MUFU.EX2 R9, R6 ;  /* 0x0000000600097308 */ /* 0x0007e20000000800 */
[-C--:B--2---:R-:W-:Y:S02]  /*16430*/  FFMA.FTZ R22, R33, R5.reuse, R10 ;  /* 0x0000000521167223 */ /* 0x084fe4000001000a */
[----:B------:R-:W-:Y:S02]  /*16440*/  FMUL.FTZ R136, R136, R5 ;  /* 0x0000000588887220 */ /* 0x000fe40000410000 */
[----:B---3--:R-:W-:-:S04]  /*16450*/  FADD.FTZ R6, R73, -R7 ;  /* 0x8000000749067221 */ /* 0x008fc80000010000 */
[----:B------:R-:W-:Y:S02]  /*16460*/  FMUL.FTZ R7, R6, c[0x0][0x23c] ;  /* 0x00008f0006077a20 */ /* 0x000fe40000410000 */
        /* <DEDUP_REMOVED lines=15> */
[----:B------:R-:W2:Y:S02]  /*16560*/  MUFU.EX2 R5, R7 ;  /* 0x0000000700057308 */ /* 0x000ea40000000800 */
[----:B--2---:R-:W-:-:S02]  /*16570*/  FFMA.FTZ R21, R56, R5, R12 ;  /* 0x0000000538157223 */ /* 0x004fc4000001000c */
[----:B------:R-:W2:Y:S01]  /*16580*/  LDL.LU R56, [R1+0x78] ;  /* 0x0000780001387983 */ /* 0x000ea20000300800 */
[----:B------:R-:W-:-:S04]  /*16590*/  FMUL.FTZ R8, R8, c[0x0][0x23c] ;  /* 0x00008f0008087a20 */ /* 0x000fc80000410000 */
[----:B------:R-:W3:Y:S01]  /*165a0*/  MUFU.EX2 R6, R8 ;  /* 0x0000000800067308 */ /* 0x000ee20000000800 */
[-C--:B------:R-:W-:Y:S02]  /*165b0*/  FMUL.FTZ R140, R140, R5.reuse ;  /* 0x000000058c8c7220 */ /* 0x080fe40000410000 */
[-C--:B------:R-:W-:Y:S02]  /*165c0*/  FMUL.FTZ R141, R141, R5.reuse ;  /* 0x000000058d8d7220 */ /* 0x080fe40000410000 */
[-C--:B------:R-:W-:Y:S02]  /*165d0*/  FMUL.FTZ R144, R144, R5.reuse ;  /* 0x0000000590907220 */ /* 0x080fe40000410000 */
[-C--:B------:R-:W-:Y:S02]  /*165e0*/  FMUL.FTZ R145, R145, R5.reuse ;  /* 0x0000000591917220 */ /* 0x080fe40000410000 */
[----:B------:R-:W-:Y:S02]  /*165f0*/  FMUL.FTZ R156, R156, R5 ;  /* 0x000000059c9c7220 */ /* 0x000fe40000410000 */
[----:B---3--:R-:W-:-:S02]  /*16600*/  FMUL.FTZ R138, R138, R6 ;  /* 0x000000068a8a7220 */ /* 0x008fc40000410000 */
        /* <DEDUP_REMOVED lines=15> */
[----:B------:R-:W-:Y:S02]  /*16700*/  FFMA.FTZ R117, R57, R6, R9 ;  /* 0x0000000639757223 */ /* 0x000fe40000010009 */
[----:B------:R-:W-:Y:S02]  /*16710*/  FFMA.FTZ R6, R44, c[0x0][0x23c], -R3 ;  /* 0x00008f002c067a23 */ /* 0x000fe40000010803 */
[----:B------:R-:W-:-:S02]  /*16720*/  FMUL.FTZ R157, R157, R5 ;  /* 0x000000059d9d7220 */ /* 0x000fc40000410000 */
[----:B------:R3:W-:Y:S01]  /*16730*/  MUFU.EX2 R227, R6 ;  /* 0x0000000600e37308 */ /* 0x0007e20000000800 */
[-C--:B------:R-:W-:Y:S02]  /*16740*/  FMUL.FTZ R160, R160, R5.reuse ;  /* 0x00000005a0a07220 */ /* 0x080fe40000410000 */
[-C--:B------:R-:W-:Y:S02]  /*16750*/  FMUL.FTZ R161, R161, R5.reuse ;  /* 0x00000005a1a17220 */ /* 0x080fe40000410000 */
[-C--:B------:R-:W-:Y:S02]  /*16760*/  FMUL.FTZ R172, R172, R5.reuse ;  /* 0x00000005acac7220 */ /* 0x080fe40000410000 */
[-C--:B------:R-:W-:Y:S02]  /*16770*/  FMUL.FTZ R173, R173, R5.reuse ;  /* 0x00000005adad7220 */ /* 0x080fe40000410000 */
[-C--:B------:R-:W-:Y:S02]  /*16780*/  FMUL.FTZ R176, R176, R5.reuse ;  /* 0x00000005b0b07220 */ /* 0x080fe40000410000 */
[----:B------:R-:W-:-:S02]  /*16790*/  FMUL.FTZ R177, R177, R5 ;  /* 0x00000005b1b17220 */ /* 0x000fc40000410000 */
[-C--:B------:R-:W-:Y:S02]  /*167a0*/  FMUL.FTZ R188, R188, R5.reuse ;  /* 0x00000005bcbc7220 */ /* 0x080fe40000410000 */
[-C--:B------:R-:W-:Y:S01]  /*167b0*/  FMUL.FTZ R189, R189, R5.reuse ;  /* 0x00000005bdbd7220 */ /* 0x080fe20000410000 */
[----:B---3--:R-:W-:Y:S01]  /*167c0*/  FSEL R6, R202, RZ, P1 ;  /* 0x000000ffca067208 */ /* 0x008fe20000800000 */
[-C--:B------:R-:W-:Y:S02]  /*167d0*/  FMUL.FTZ R196, R196, R5.reuse ;  /* 0x00000005c4c47220 */ /* 0x080fe40000410000 */
[----:B------:R-:W-:Y:S02]  /*167e0*/  FMUL.FTZ R197, R197, R5 ;  /* 0x00000005c5c57220 */ /* 0x000fe40000410000 */
[----:B------:R-:W-:Y:S02]  /*167f0*/  FFMA.FTZ R5, R47, c[0x0][0x23c], -R2 ;  /* 0x00008f002f057a23 */ /* 0x000fe40000010802 */
[----:B------:R-:W-:-:S02]  /*16800*/  FADD.FTZ R6, R72, -R6 ;  /* 0x8000000648067221 */ /* 0x000fc40000010000 */
[----:B------:R3:W-:Y:S02]  /*16810*/  MUFU.EX2 R73, R5 ;  /* 0x0000000500497308 */ /* 0x0007e40000000800 */
[----:B------:R-:W-:Y:S02]  /*16820*/  FMUL.FTZ R6, R6, c[0x0][0x23c] ;  /* 0x00008f0006067a20 */ /* 0x000fe40000410000 */
[----:B---3--:R-:W-:-:S04]  /*16830*/  FFMA.FTZ R5, R45, c[0x0][0x23c], -R2 ;  /* 0x00008f002d057a23 */ /* 0x008fc80000010802 */
[----:B------:R-:W-:Y:S08]  /*16840*/  MUFU.EX2 R225, R5 ;  /* 0x0000000500e17308 */ /* 0x000ff00000000800 */
[----:B------:R3:W-:Y:S01]  /*16850*/  MUFU.EX2 R5, R6 ;  /* 0x0000000600057308 */ /* 0x0007e20000000800 */
[----:B------:R-:W-:Y:S02]  /*16860*/  FFMA.FTZ R7, R77, c[0x0][0x23c], -R2 ;  /* 0x00008f004d077a23 */ /* 0x000fe40000010802 */
[----:B---3--:R-:W-:-:S05]  /*16870*/  FFMA.FTZ R6, R78, c[0x0][0x23c], -R0 ;  /* 0x00008f004e067a23 */ /* 0x008fca0000010800 */
[----:B------:R3:W-:Y:S08]  /*16880*/  MUFU.EX2 R71, R6 ;  /* 0x0000000600477308 */ /* 0x0007f00000000800 */
[----:B------:R-:W4:Y:S01]  /*16890*/  MUFU.EX2 R70, R7 ;  /* 0x0000000700467308 */ /* 0x000f220000000800 */
[----:B---3--:R-:W-:-:S07]  /*168a0*/  FFMA.FTZ R6, R76, c[0x0][0x23c], -R0 ;  /* 0x00008f004c067a23 */ /* 0x008fce0000010800 */
[----:B------:R3:W-:Y:S02]  /*168b0*/  MUFU.EX2 R226, R6 ;  /* 0x0000000600e27308 */ /* 0x0007e40000000800 */
[----:B---3--:R-:W-:-:S06]  /*168c0*/  FFMA.FTZ R6, R46, c[0x0][0x23c], -R0 ;  /* 0x00008f002e067a23 */ /* 0x008fcc0000010800 */
[----:B------:R-:W3:Y:S01]  /*168d0*/  MUFU.EX2 R223, R6 ;  /* 0x0000000600df7308 */ /* 0x000ee20000000800 */
[----:B------:R-:W-:Y:S01]  /*168e0*/  MOV R186, R14 ;  /* 0x0000000e00ba7202 */ /* 0x000fe20000000f00 */
[----:B------:R-:W-:Y:S01]  /*168f0*/  IMAD.MOV.U32 R187, RZ, RZ, R11 ;  /* 0x000000ffffbb7224 */ /* 0x000fe200078e000b */
[----:B----4-:R-:W-:Y:S01]  /*16900*/  F2FP.PACK_AB R8, R70, R10 ;  /* 0x0000000a4608723e */ /* 0x010fe200000000ff */
[-C--:B------:R-:W-:Y:S01]  /*16910*/  FMUL.FTZ R142, R142, R5.reuse ;  /* 0x000000058e8e7220 */ /* 0x080fe20000410000 */
[----:B------:R-:W-:Y:S01]  /*16920*/  F2FP.PACK_AB R12, R243, R12 ;  /* 0x0000000cf30c723e */ /* 0x000fe200000000ff */
[----:B------:R-:W-:Y:S01]  /*16930*/  FMUL.FTZ R143, R143, R5 ;  /* 0x000000058f8f7220 */ /* 0x000fe20000410000 */
[----:B------:R-:W-:Y:S01]  /*16940*/  F2FP.PACK_AB R14, R230, R233 ;  /* 0x000000e9e60e723e */ /* 0x000fe200000000ff */
[----:B------:R-:W-:Y:S01]  /*16950*/  FMUL.FTZ R146, R146, R5 ;  /* 0x0000000592927220 */ /* 0x000fe20000410000 */
[----:B------:R-:W-:Y:S01]  /*16960*/  F2FP.PACK_AB R15, R227, R231 ;  /* 0x000000e7e30f723e */ /* 0x000fe200000000ff */
[----:B------:R-:W-:Y:S01]  /*16970*/  FMUL.FTZ R147, R147, R5 ;  /* 0x0000000593937220 */ /* 0x000fe20000410000 */
[----:B------:R-:W-:-:S02]  /*16980*/  F2FP.PACK_AB R9, R71, R9 ;  /* 0x000000094709723e */ /* 0x000fc400000000ff */
[----:B------:R-:W-:Y:S02]  /*16990*/  F2FP.PACK_AB R10, R225, R73 ;  /* 0x00000049e10a723e */ /* 0x000fe400000000ff */
[----:B---3--:R-:W-:Y:S01]  /*169a0*/  F2FP.PACK_AB R11, R223, R226 ;  /* 0x000000e2df0b723e */ /* 0x008fe200000000ff */
[----:B------:R-:W-:Y:S01]  /*169b0*/  IMAD.MOV.U32 R180, RZ, RZ, R54 ;  /* 0x000000ffffb47224 */ /* 0x000fe200078e0036 */
[----:B------:R-:W-:Y:S02]  /*169c0*/  MOV R168, R55 ;  /* 0x0000003700a87202 */ /* 0x000fe40000000f00 */
[----:B------:R-:W-:Y:S02]  /*169d0*/  MOV R184, R53 ;  /* 0x0000003500b87202 */ /* 0x000fe40000000f00 */
[----:B------:R-:W-:Y:S02]  /*169e0*/  MOV R193, R52 ;  /* 0x0000003400c17202 */ /* 0x000fe40000000f00 */
[----:B-1----:R-:W-:Y:S01]  /*169f0*/  HMMA.16816.F32 R52, R8, R18, R148 ;  /* 0x000000120834723c */ /* 0x002fe20000001894 */
[----:B------:R-:W-:-:S02]  /*16a00*/  FMUL.FTZ R158, R158, R5 ;  /* 0x000000059e9e7220 */ /* 0x000fc40000410000 */
[-C--:B------:R-:W-:Y:S02]  /*16a10*/  FMUL.FTZ R159, R159, R5.reuse ;  /* 0x000000059f9f7220 */ /* 0x080fe40000410000 */
[-C--:B------:R-:W-:Y:S02]  /*16a20*/  FMUL.FTZ R162, R162, R5.reuse ;  /* 0x00000005a2a27220 */ /* 0x080fe40000410000 */
[----:B------:R-:W-:Y:S01]  /*16a30*/  FMUL.FTZ R163, R163, R5 ;  /* 0x00000005a3a37220 */ /* 0x000fe20000410000 */
[----:B------:R-:W-:Y:S01]  /*16a40*/  MOV R170, R51 ;  /* 0x0000003300aa7202 */ /* 0x000fe20000000f00 */
[----:B------:R-:W-:Y:S01]  /*16a50*/  IMAD.MOV.U32 R181, RZ, RZ, R49 ;  /* 0x000000ffffb57224 */ /* 0x000fe200078e0031 */
[----:B------:R-:W-:Y:S02]  /*16a60*/  MOV R171, R50 ;  /* 0x0000003200ab7202 */ /* 0x000fe40000000f00 */
[----:B------:R-:W-:Y:S02]  /*16a70*/  MOV R183, R48 ;  /* 0x0000003000b77202 */ /* 0x000fe40000000f00 */
[----:B------:R-:W-:Y:S01]  /*16a80*/  MOV R194, R79 ;  /* 0x0000004f00c27202 */ /* 0x000fe20000000f00 */
[----:B------:R-:W-:-:S02]  /*16a90*/  FMUL.FTZ R174, R174, R5 ;  /* 0x00000005aeae7220 */ /* 0x000fc40000410000 */
[-C--:B------:R-:W-:Y:S02]  /*16aa0*/  FMUL.FTZ R175, R175, R5.reuse ;  /* 0x00000005afaf7220 */ /* 0x080fe40000410000 */
[-C--:B------:R-:W-:Y:S02]  /*16ab0*/  FMUL.FTZ R178, R178, R5.reuse ;  /* 0x00000005b2b27220 */ /* 0x080fe40000410000 */
[-C--:B------:R-:W-:Y:S02]  /*16ac0*/  FMUL.FTZ R179, R179, R5.reuse ;  /* 0x00000005b3b37220 */ /* 0x080fe40000410000 */
[----:B--2---:R-:W-:Y:S01]  /*16ad0*/  FFMA.FTZ R20, R56, R5, R13 ;  /* 0x0000000538147223 */ /* 0x004fe2000001000d */
[----:B------:R-:W-:Y:S01]  /*16ae0*/  F2FP.PACK_AB R13, R242, R13 ;  /* 0x0000000df20d723e */ /* 0x000fe200000000ff */
[-C--:B------:R-:W-:Y:S08]  /*16af0*/  HMMA.16816.F32 R56, R8, R16.reuse, R136 ;  /* 0x000000100838723c */ /* 0x080ff00000001888 */
[C---:B------:R-:W-:Y:S08]  /*16b00*/  HMMA.16816.F32 R140, R12.reuse, R16, R140 ;  /* 0x000000100c8c723c */ /* 0x040ff0000000188c */
[C---:B------:R-:W-:Y:S01]  /*16b10*/  HMMA.16816.F32 R144, R12.reuse, R18, R144 ;  /* 0x000000120c90723c */ /* 0x040fe20000001890 */
[----:B------:R-:W1:Y:S07]  /*16b20*/  LDSM.16.MT88.4 R16, [R216+0x8000] ;  /* 0x00800000d810783b */ /* 0x000e6e0000004200 */
[-C--:B-1----:R-:W-:Y:S08]  /*16b30*/  HMMA.16816.F32 R76, R12, R16.reuse, R156 ;  /* 0x000000100c4c723c */ /* 0x082ff0000000189c */
[C---:B------:R-:W-:Y:S08]  /*16b40*/  HMMA.16816.F32 R48, R8.reuse, R16, R152 ;  /* 0x000000100830723c */ /* 0x040ff00000001898 */
[-C--:B------:R-:W-:Y:S08]  /*16b50*/  HMMA.16816.F32 R44, R8, R18.reuse, R164 ;  /* 0x00000012082c723c */ /* 0x080ff000000018a4 */
[----:B------:R-:W-:Y:S01]  /*16b60*/  HMMA.16816.F32 R88, R12, R18, R160 ;  /* 0x000000120c58723c */ /* 0x000fe200000018a0 */
[----:B------:R-:W1:Y:S01]  /*16b70*/  LDSM.16.MT88.4 R16, [R214+0x8000] ;  /* 0x00800000d610783b */ /* 0x000e620000004200 */
[----:B------:R-:W-:Y:S01]  /*16b80*/  MOV R169, R95 ;  /* 0x0000005f00a97202 */ /* 0x000fe20000000f00 */
[----:B------:R-:W-:Y:S01]  /*16b90*/  IMAD.MOV.U32 R192, RZ, RZ, R93 ;  /* 0x000000ffffc07224 */ /* 0x000fe200078e005d */
[----:B------:R-:W-:-:S02]  /*16ba0*/  MOV R185, R94 ;  /* 0x0000005e00b97202 */ /* 0x000fc40000000f00 */
[----:B------:R-:W-:Y:S01]  /*16bb0*/  MOV R182, R92 ;  /* 0x0000005c00b67202 */ /* 0x000fe20000000f00 */
[-C--:B------:R-:W-:Y:S01]  /*16bc0*/  FMUL.FTZ R190, R190, R5.reuse ;  /* 0x00000005bebe7220 */ /* 0x080fe20000410000 */
[-C--:B-1----:R-:W-:Y:S08]  /*16bd0*/  HMMA.16816.F32 R92, R12, R16.reuse, R172 ;  /* 0x000000100c5c723c */ /* 0x082ff000000018ac */
[C---:B------:R-:W-:Y:S08]  /*16be0*/  HMMA.16816.F32 R40, R8.reuse, R16, R40 ;  /* 0x000000100828723c */ /* 0x040ff00000001828 */
[-C--:B------:R-:W-:Y:S08]  /*16bf0*/  HMMA.16816.F32 R36, R8, R18.reuse, R36 ;  /* 0x000000120824723c */ /* 0x080ff00000001824 */
[----:B------:R-:W-:Y:S01]  /*16c00*/  HMMA.16816.F32 R176, R12, R18, R176 ;  /* 0x000000120cb0723c */ /* 0x000fe200000018b0 */
[----:B------:R-:W1:Y:S01]  /*16c10*/  LDSM.16.MT88.4 R16, [R215+0x8000] ;  /* 0x00800000d710783b */ /* 0x000e620000004200 */
[----:B------:R-:W-:-:S02]  /*16c20*/  FMUL.FTZ R191, R191, R5 ;  /* 0x00000005bfbf7220 */ /* 0x000fc40000410000 */
[-C--:B------:R-:W-:Y:S02]  /*16c30*/  FMUL.FTZ R198, R198, R5.reuse ;  /* 0x00000005c6c67220 */ /* 0x080fe40000410000 */
[----:B------:R-:W-:Y:S02]  /*16c40*/  FMUL.FTZ R199, R199, R5 ;  /* 0x00000005c7c77220 */ /* 0x000fe40000410000 */
        /* <DEDUP_REMOVED lines=16> */
[C---:B-1----:R-:W-:Y:S08]  /*16d50*/  HMMA.16816.F32 R188, R12.reuse, R16, R188 ;  /* 0x000000100cbc723c */ /* 0x042ff000000018bc */
[----:B------:R-:W-:Y:S01]  /*16d60*/  HMMA.16816.F32 R196, R12, R18, R196 ;  /* 0x000000120cc4723c */ /* 0x000fe200000018c4 */
[----:B------:R-:W1:Y:S01]  /*16d70*/  MUFU.EX2 R12, R6 ;  /* 0x00000006000c7308 */ /* 0x000e620000000800 */
[----:B------:R-:W-:Y:S01]  /*16d80*/  MOV R185, R184 ;  /* 0x000000b800b97202 */ /* 0x000fe20000000f00 */
[--C-:B------:R-:W-:Y:S01]  /*16d90*/  FFMA.FTZ R107, R107, c[0x0][0x23c], -R4.reuse ;  /* 0x00008f006b6b7a23 */ /* 0x100fe20000010804 */
[----:B------:R-:W-:Y:S01]  /*16da0*/  MOV R186, R222 ;  /* 0x000000de00ba7202 */ /* 0x000fe20000000f00 */
[----:B------:R-:W-:-:S03]  /*16db0*/  FFMA.FTZ R106, R106, c[0x0][0x23c], -R4 ;  /* 0x00008f006a6a7a23 */ /* 0x000fc60000010804 */
[----:B------:R-:W-:Y:S01]  /*16dc0*/  HMMA.16816.F32 R60, R8, R16, R60 ;  /* 0x00000010083c723c */ /* 0x000fe2000000183c */
[--C-:B------:R-:W-:Y:S01]  /*16dd0*/  FFMA.FTZ R105, R105, c[0x0][0x23c], -R4.reuse ;  /* 0x00008f0069697a23 */ /* 0x100fe20000010804 */
[----:B------:R-:W-:Y:S01]  /*16de0*/  MUFU.EX2 R72, R5 ;  /* 0x0000000500487308 */ /* 0x000fe20000000800 */
[--C-:B------:R-:W-:Y:S02]  /*16df0*/  FFMA.FTZ R104, R104, c[0x0][0x23c], -R4.reuse ;  /* 0x00008f0068687a23 */ /* 0x100fe40000010804 */
[----:B------:R-:W-:-:S03]  /*16e00*/  FFMA.FTZ R135, R135, c[0x0][0x23c], -R4 ;  /* 0x00008f0087877a23 */ /* 0x000fc60000010804 */
[----:B------:R-:W-:Y:S01]  /*16e10*/  HMMA.16816.F32 R32, R8, R18, R32 ;  /* 0x000000120820723c */ /* 0x000fe20000001820 */
[----:B-1----:R-:W-:Y:S01]  /*16e20*/  MOV R130, R12 ;  /* 0x0000000c00827202 */ /* 0x002fe20000000f00 */
[----:B------:R1:W-:Y:S01]  /*16e30*/  MUFU.EX2 R11, R7 ;  /* 0x00000007000b7308 */ /* 0x0003e20000000800 */
[----:B------:R-:W2:Y:S01]  /*16e40*/  LDSM.16.MT88.4 R12, [R213+0x8800] ;  /* 0x00880000d50c783b */ /* 0x000ea20000004200 */
[----:B------:R-:W-:-:S03]  /*16e50*/  FFMA.FTZ R134, R134, c[0x0][0x23c], -R4 ;  /* 0x00008f0086867a23 */ /* 0x000fc60000010804 */
        /* <DEDUP_REMOVED lines=18> */
[--C-:B-1----:R-:W-:Y:S01]  /*16f80*/  FFMA.FTZ R7, R136, c[0x0][0x23c], -R3.reuse ;  /* 0x00008f0088077a23 */ /* 0x102fe20000010803 */
        /* <DEDUP_REMOVED lines=16> */
[----:B------:R1:W3:Y:S01]  /*17090*/  MUFU.EX2 R10, R6 ;  /* 0x00000006000a7308 */ /* 0x0002e20000000800 */
[----:B------:R-:W-:-:S02]  /*170a0*/  IMAD.MOV.U32 R171, RZ, RZ, R217 ;  /* 0x000000ffffab7224 */ /* 0x000fc400078e00d9 */
        /* <DEDUP_REMOVED lines=8> */
[----:B------:R4:W-:Y:S01]  /*17130*/  MUFU.EX2 R127, R5 ;  /* 0x00000005007f7308 */ /* 0x0009e20000000800 */
        /* <DEDUP_REMOVED lines=11> */
[--C-:B-1----:R-:W-:Y:S02]  /*171f0*/  FFMA.FTZ R6, R136, c[0x0][0x23c], -R2.reuse ;  /* 0x00008f0088067a23 */ /* 0x102fe40000010802 */
[--C-:B------:R-:W-:Y:S01]  /*17200*/  FFMA.FTZ R29, R139, c[0x0][0x23c], -R2.reuse ;  /* 0x00008f008b1d7a23 */ /* 0x100fe20000010802 */
[----:B------:R-:W-:Y:S01]  /*17210*/  MOV R139, R194 ;  /* 0x000000c2008b7202 */ /* 0x000fe20000000f00 */
[--C-:B----4-:R-:W-:Y:S02]  /*17220*/  FFMA.FTZ R5, R149, c[0x0][0x23c], -R2.reuse ;  /* 0x00008f0095057a23 */ /* 0x110fe40000010802 */
[--C-:B------:R-:W-:Y:S02]  /*17230*/  FFMA.FTZ R4, R150, c[0x0][0x23c], -R2.reuse ;  /* 0x00008f0096047a23 */ /* 0x100fe40000010802 */
[----:B------:R-:W-:Y:S02]  /*17240*/  FFMA.FTZ R3, R151, c[0x0][0x23c], -R2 ;  /* 0x00008f0097037a23 */ /* 0x000fe40000010802 */
[----:B------:R-:W-:-:S02]  /*17250*/  IMAD.MOV.U32 R151, RZ, RZ, R195 ;  /* 0x000000ffff977224 */ /* 0x000fc400078e00c3 */
[--C-:B------:R-:W-:Y:S01]  /*17260*/  FFMA.FTZ R27, R192, c[0x0][0x23c], -R2.reuse ;  /* 0x00008f00c01b7a23 */ /* 0x100fe20000010802 */
[----:B------:R-:W-:Y:S01]  /*17270*/  MOV R192, R185 ;  /* 0x000000b900c07202 */ /* 0x000fe20000000f00 */
[--C-:B------:R-:W-:Y:S01]  /*17280*/  FFMA.FTZ R30, R137, c[0x0][0x23c], -R2.reuse ;  /* 0x00008f00891e7a23 */ /* 0x100fe20000010802 */
[----:B------:R-:W-:Y:S01]  /*17290*/  MUFU.EX2 R9, R7 ;  /* 0x0000000700097308 */ /* 0x000fe20000000800 */
[--C-:B------:R-:W-:Y:S01]  /*172a0*/  FFMA.FTZ R28, R170, c[0x0][0x23c], -R2.reuse ;  /* 0x00008f00aa1c7a23 */ /* 0x100fe20000010802 */
[----:B------:R-:W-:Y:S01]  /*172b0*/  MOV R185, R224 ;  /* 0x000000e000b97202 */ /* 0x000fe20000000f00 */
[--C-:B------:R-:W-:Y:S02]  /*172c0*/  FFMA.FTZ R109, R169, c[0x0][0x23c], -R2.reuse ;  /* 0x00008f00a96d7a23 */ /* 0x100fe40000010802 */
[--C-:B------:R-:W-:Y:S02]  /*172d0*/  FFMA.FTZ R113, R252, c[0x0][0x23c], -R2.reuse ;  /* 0x00008f00fc717a23 */ /* 0x100fe40000010802 */
[--C-:B------:R-:W-:Y:S01]  /*172e0*/  FFMA.FTZ R111, R232, c[0x0][0x23c], -R2.reuse ;  /* 0x00008f00e86f7a23 */ /* 0x100fe20000010802 */
[----:B------:R1:W-:Y:S01]  /*172f0*/  MUFU.EX2 R195, R5 ;  /* 0x0000000500c37308 */ /* 0x0003e20000000800 */
[----:B------:R-:W-:-:S02]  /*17300*/  FFMA.FTZ R137, R208, c[0x0][0x23c], -R2 ;  /* 0x00008f00d0897a23 */ /* 0x000fc40000010802 */
[--C-:B------:R-:W-:Y:S02]  /*17310*/  FFMA.FTZ R112, R247, c[0x0][0x23c], -R2.reuse ;  /* 0x00008f00f7707a23 */ /* 0x100fe40000010802 */
[--C-:B------:R-:W-:Y:S02]  /*17320*/  FFMA.FTZ R136, R204, c[0x0][0x23c], -R2.reuse ;  /* 0x00008f00cc887a23 */ /* 0x100fe40000010802 */
[--C-:B------:R-:W-:Y:S01]  /*17330*/  FFMA.FTZ R148, R131, c[0x0][0x23c], -R2.reuse ;  /* 0x00008f0083947a23 */ /* 0x100fe20000010802 */
[----:B------:R4:W-:Y:S01]  /*17340*/  MUFU.EX2 R194, R4 ;  /* 0x0000000400c27308 */ /* 0x0009e20000000800 */
        /* <DEDUP_REMOVED lines=14> */
[----:B------:R-:W2:Y:S01]  /*17430*/  MUFU.EX2 R6, R6 ;  /* 0x0000000600067308 */ /* 0x000ea20000000800 */
[----:B------:R-:W-:Y:S02]  /*17440*/  FFMA.FTZ R224, R25, c[0x0][0x23c], -R2 ;  /* 0x00008f0019e07a23 */ /* 0x000fe40000010802 */
[--C-:B------:R-:W-:Y:S02]  /*17450*/  FFMA.FTZ R2, R151, c[0x0][0x23c], -R0.reuse ;  /* 0x00008f0097027a23 */ /* 0x100fe40000010800 */
[----:B-1----:R-:W-:-:S02]  /*17460*/  FFMA.FTZ R5, R139, c[0x0][0x23c], -R0 ;  /* 0x00008f008b057a23 */ /* 0x002fc40000010800 */
[--C-:B----4-:R-:W-:Y:S02]  /*17470*/  FFMA.FTZ R4, R171, c[0x0][0x23c], -R0.reuse ;  /* 0x00008f00ab047a23 */ /* 0x110fe40000010800 */
[--C-:B------:R-:W-:Y:S02]  /*17480*/  FFMA.FTZ R3, R193, c[0x0][0x23c], -R0.reuse ;  /* 0x00008f00c1037a23 */ /* 0x100fe40000010800 */
[--C-:B------:R-:W-:Y:S01]  /*17490*/  FFMA.FTZ R173, R116, c[0x0][0x23c], -R0.reuse ;  /* 0x00008f0074ad7a23 */ /* 0x100fe20000010800 */
[----:B------:R-:W-:Y:S01]  /*174a0*/  MUFU.EX2 R193, R2 ;  /* 0x0000000200c17308 */ /* 0x000fe20000000800 */
[--C-:B------:R-:W-:Y:S02]  /*174b0*/  FFMA.FTZ R139, R211, c[0x0][0x23c], -R0.reuse ;  /* 0x00008f00d38b7a23 */ /* 0x100fe40000010800 */
[----:B------:R-:W-:Y:S02]  /*174c0*/  FFMA.FTZ R151, R206, c[0x0][0x23c], -R0 ;  /* 0x00008f00ce977a23 */ /* 0x000fe40000010800 */
[----:B------:R-:W-:-:S03]  /*174d0*/  FADD.FTZ R116, R243, R21 ;  /* 0x00000015f3747221 */ /* 0x000fc60000010000 */
[----:B------:R-:W1:Y:S08]  /*174e0*/  MUFU.EX2 R211, R5 ;  /* 0x0000000500d37308 */ /* 0x000e700000000800 */
[----:B------:R4:W-:Y:S08]  /*174f0*/  MUFU.EX2 R206, R4 ;  /* 0x0000000400ce7308 */ /* 0x0009f00000000800 */
[----:B------:R-:W1:Y:S01]  /*17500*/  MUFU.EX2 R243, R3 ;  /* 0x0000000300f37308 */ /* 0x000e620000000800 */
[----:B------:R-:W-:Y:S01]  /*17510*/  FFMA.FTZ R164, R119, c[0x0][0x23c], -R0 ;  /* 0x00008f0077a47a23 */ /* 0x000fe20000010800 */
[----:B---3--:R-:W-:Y:S01]  /*17520*/  MOV R131, R10 ;  /* 0x0000000a00837202 */ /* 0x008fe20000000f00 */
[----:B------:R-:W-:-:S02]  /*17530*/  IMAD.MOV.U32 R126, RZ, RZ, R11 ;  /* 0x000000ffff7e7224 */ /* 0x000fc400078e000b */
[--C-:B------:R-:W-:Y:S01]  /*17540*/  FFMA.FTZ R152, R129, c[0x0][0x23c], -R0.reuse ;  /* 0x00008f0081987a23 */ /* 0x100fe20000010800 */
[----:B--2---:R-:W-:Y:S01]  /*17550*/  MOV R129, R6 ;  /* 0x0000000600817202 */ /* 0x004fe20000000f00 */
[--C-:B------:R-:W-:Y:S01]  /*17560*/  FFMA.FTZ R154, R128, c[0x0][0x23c], -R0.reuse ;  /* 0x00008f00809a7a23 */ /* 0x100fe20000010800 */
[----:B------:R-:W-:Y:S01]  /*17570*/  MOV R128, R9 ;  /* 0x0000000900807202 */ /* 0x000fe20000000f00 */
[----:B------:R-:W-:Y:S01]  /*17580*/  FFMA.FTZ R157, R124, c[0x0][0x23c], -R0 ;  /* 0x00008f007c9d7a23 */ /* 0x000fe20000010800 */
[----:B------:R-:W-:Y:S01]  /*17590*/  MOV R124, R8 ;  /* 0x00000008007c7202 */ /* 0x000fe20000000f00 */
[----:B------:R-:W-:Y:S01]  /*175a0*/  IMAD.MOV.U32 R119, RZ, RZ, R7 ;  /* 0x000000ffff777224 */ /* 0x000fe200078e0007 */
[----:B------:R-:W-:Y:S02]  /*175b0*/  F2FP.PACK_AB R8, R130, R126 ;  /* 0x0000007e8208723e */ /* 0x000fe400000000ff */
[----:B------:R-:W-:Y:S02]  /*175c0*/  F2FP.PACK_AB R9, R127, R131 ;  /* 0x000000837f09723e */ /* 0x000fe400000000ff */
[----:B------:R-:W-:-:S02]  /*175d0*/  F2FP.PACK_AB R10, R124, R72 ;  /* 0x000000487c0a723e */ /* 0x000fc400000000ff */
[----:B------:R-:W-:Y:S02]  /*175e0*/  F2FP.PACK_AB R11, R128, R67 ;  /* 0x00000043800b723e */ /* 0x000fe400000000ff */
[----:B----4-:R-:W-:Y:S02]  /*175f0*/  F2FP.PACK_AB R4, R194, R195 ;  /* 0x000000c3c204723e */ /* 0x010fe400000000ff */
[----:B-1----:R-:W-:Y:S02]  /*17600*/  F2FP.PACK_AB R5, R211, R193 ;  /* 0x000000c1d305723e */ /* 0x002fe400000000ff */
[----:B------:R-:W-:Y:S02]  /*17610*/  F2FP.PACK_AB R6, R129, R119 ;  /* 0x000000778106723e */ /* 0x000fe400000000ff */
[----:B------:R-:W-:Y:S01]  /*17620*/  F2FP.PACK_AB R7, R243, R206 ;  /* 0x000000cef307723e */ /* 0x000fe200000000ff */
[--C-:B------:R-:W-:Y:S02]  /*17630*/  FFMA.FTZ R26, R192, c[0x0][0x23c], -R0.reuse ;  /* 0x00008f00c01a7a23 */ /* 0x100fe40000010800 */
[----:B------:R-:W-:-:S02]  /*17640*/  FFMA.FTZ R25, R185, c[0x0][0x23c], -R0 ;  /* 0x00008f00b9197a23 */ /* 0x000fc40000010800 */
[--C-:B------:R-:W-:Y:S02]  /*17650*/  FFMA.FTZ R114, R251, c[0x0][0x23c], -R0.reuse ;  /* 0x00008f00fb727a23 */ /* 0x100fe40000010800 */
[--C-:B------:R-:W-:Y:S02]  /*17660*/  FFMA.FTZ R115, R249, c[0x0][0x23c], -R0.reuse ;  /* 0x00008f00f9737a23 */ /* 0x100fe40000010800 */
[--C-:B------:R-:W-:Y:S01]  /*17670*/  FFMA.FTZ R171, R118, c[0x0][0x23c], -R0.reuse ;  /* 0x00008f0076ab7a23 */ /* 0x100fe20000010800 */
[----:B------:R-:W-:Y:S01]  /*17680*/  MOV R118, R16 ;  /* 0x0000001000767202 */ /* 0x000fe20000000f00 */
[--C-:B------:R-:W-:Y:S01]  /*17690*/  FFMA.FTZ R24, R228, c[0x0][0x23c], -R0.reuse ;  /* 0x00008f00e4187a23 */ /* 0x100fe20000010800 */
[----:B------:R-:W-:Y:S01]  /*176a0*/  HMMA.16816.F32 R140, R8, R12, R140 ;  /* 0x0000000c088c723c */ /* 0x000fe2000000188c */
[--C-:B------:R-:W-:Y:S01]  /*176b0*/  FFMA.FTZ R31, R229, c[0x0][0x23c], -R0.reuse ;  /* 0x00008f00e51f7a23 */ /* 0x100fe20000010800 */
[----:B------:R-:W1:Y:S01]  /*176c0*/  LDSM.16.MT88.4 R16, [R214+0x8800] ;  /* 0x00880000d610783b */ /* 0x000e620000004200 */
[----:B------:R-:W-:-:S02]  /*176d0*/  FFMA.FTZ R108, R240, c[0x0][0x23c], -R0 ;  /* 0x00008f00f06c7a23 */ /* 0x000fc40000010800 */
[--C-:B------:R-:W-:Y:S02]  /*176e0*/  FFMA.FTZ R110, R241, c[0x0][0x23c], -R0.reuse ;  /* 0x00008f00f16e7a23 */ /* 0x100fe40000010800 */
[--C-:B------:R-:W-:Y:S01]  /*176f0*/  FFMA.FTZ R149, R207, c[0x0][0x23c], -R0.reuse ;  /* 0x00008f00cf957a23 */ /* 0x100fe20000010800 */
[C---:B------:R-:W-:Y:S01]  /*17700*/  HMMA.16816.F32 R56, R4.reuse, R12, R56 ;  /* 0x0000000c0438723c */ /* 0x040fe20000001838 */
[--C-:B------:R-:W-:Y:S02]  /*17710*/  FFMA.FTZ R163, R120, c[0x0][0x23c], -R0.reuse ;  /* 0x00008f0078a37a23 */ /* 0x100fe40000010800 */
[--C-:B------:R-:W-:Y:S02]  /*17720*/  FFMA.FTZ R185, R87, c[0x0][0x23c], -R0.reuse ;  /* 0x00008f0057b97a23 */ /* 0x100fe40000010800 */
[--C-:B------:R-:W-:Y:S02]  /*17730*/  FFMA.FTZ R192, R84, c[0x0][0x23c], -R0.reuse ;  /* 0x00008f0054c07a23 */ /* 0x100fe40000010800 */
[--C-:B------:R-:W-:Y:S01]  /*17740*/  FFMA.FTZ R205, R75, c[0x0][0x23c], -R0.reuse ;  /* 0x00008f004bcd7a23 */ /* 0x100fe20000010800 */
[----:B------:R-:W-:Y:S01]  /*17750*/  HMMA.16816.F32 R52, R4, R14, R52 ;  /* 0x0000000e0434723c */ /* 0x000fe20000001834 */
[----:B------:R-:W-:-:S02]  /*17760*/  FFMA.FTZ R210, R68, c[0x0][0x23c], -R0 ;  /* 0x00008f0044d27a23 */ /* 0x000fc40000010800 */
[--C-:B------:R-:W-:Y:S02]  /*17770*/  FFMA.FTZ R249, R65, c[0x0][0x23c], -R0.reuse ;  /* 0x00008f0041f97a23 */ /* 0x100fe40000010800 */
[----:B------:R-:W-:Y:S02]  /*17780*/  FFMA.FTZ R251, R64, c[0x0][0x23c], -R0 ;  /* 0x00008f0040fb7a23 */ /* 0x000fe40000010800 */
[----:B------:R-:W-:Y:S01]  /*17790*/  FADD.FTZ R2, R242, R20 ;  /* 0x00000014f2027221 */ /* 0x000fe20000010000 */
[----:B------:R-:W-:Y:S01]  /*177a0*/  HMMA.16816.F32 R144, R8, R14, R144 ;  /* 0x0000000e0890723c */ /* 0x000fe20000001890 */
[----:B------:R-:W-:Y:S01]  /*177b0*/  FADD.FTZ R0, R70, R22 ;  /* 0x0000001646007221 */ /* 0x000fe20000010000 */
[----:B------:R-:W-:Y:S04]  /*177c0*/  LDSM.16.MT88.4 R12, [R215+0x8800] ;  /* 0x00880000d70c783b */ /* 0x000fe80000004200 */
[----:B------:R-:W2:Y:S02]  /*177d0*/  LDSM.16.MT88.4 R20, [R216+0x8800] ;  /* 0x00880000d814783b */ /* 0x000ea40000004200 */
[C---:B-1----:R-:W-:Y:S08]  /*177e0*/  HMMA.16816.F32 R40, R4.reuse, R16, R40 ;  /* 0x000000100428723c */ /* 0x042ff00000001828 */
[----:B------:R-:W-:Y:S08]  /*177f0*/  HMMA.16816.F32 R36, R4, R18, R36 ;  /* 0x000000120424723c */ /* 0x000ff00000001824 */
[C---:B------:R-:W-:Y:S08]  /*17800*/  HMMA.16816.F32 R92, R8.reuse, R16, R92 ;  /* 0x00000010085c723c */ /* 0x040ff0000000185c */
[----:B------:R-:W-:Y:S01]  /*17810*/  HMMA.16816.F32 R176, R8, R18, R176 ;  /* 0x0000001208b0723c */ /* 0x000fe200000018b0 */
[----:B------:R-:W1:Y:S07]  /*17820*/  LDSM.16.MT88.4 R16, [R216+0x9000] ;  /* 0x00900000d810783b */ /* 0x000e6e0000004200 */
[C---:B--2---:R-:W-:Y:S08]  /*17830*/  HMMA.16816.F32 R48, R4.reuse, R20, R48 ;  /* 0x000000140430723c */ /* 0x044ff00000001830 */
[C---:B------:R-:W-:Y:S08]  /*17840*/  HMMA.16816.F32 R44, R4.reuse, R22, R44 ;  /* 0x00000016042c723c */ /* 0x040ff0000000182c */
[C---:B------:R-:W-:Y:S08]  /*17850*/  HMMA.16816.F32 R60, R4.reuse, R12, R60 ;  /* 0x0000000c043c723c */ /* 0x040ff0000000183c */
[----:B------:R-:W-:Y:S08]  /*17860*/  HMMA.16816.F32 R32, R4, R14, R32 ;  /* 0x0000000e0420723c */ /* 0x000ff00000001820 */
[C---:B------:R-:W-:Y:S08]  /*17870*/  HMMA.16816.F32 R76, R8.reuse, R20, R76 ;  /* 0x00000014084c723c */ /* 0x040ff0000000184c */
[C---:B------:R-:W-:Y:S01]  /*17880*/  HMMA.16816.F32 R88, R8.reuse, R22, R88 ;  /* 0x000000160858723c */ /* 0x040fe20000001858 */
[----:B------:R-:W2:Y:S07]  /*17890*/  LDSM.16.MT88.4 R20, [R213+0x9000] ;  /* 0x00900000d514783b */ /* 0x000eae0000004200 */
[C---:B------:R-:W-:Y:S08]  /*178a0*/  HMMA.16816.F32 R188, R8.reuse, R12, R188 ;  /* 0x0000000c08bc723c */ /* 0x040ff000000018bc */
[----:B------:R-:W-:Y:S01]  /*178b0*/  HMMA.16816.F32 R196, R8, R14, R196 ;  /* 0x0000000e08c4723c */ /* 0x000fe200000018c4 */
[----:B------:R-:W3:Y:S04]  /*178c0*/  LDSM.16.MT88.4 R12, [R214+0x9000] ;  /* 0x00900000d60c783b */ /* 0x000ee80000004200 */
[----:B------:R-:W4:Y:S01]  /*178d0*/  LDSM.16.MT88.4 R8, [R215+0x9000] ;  /* 0x00900000d708783b */ /* 0x000f220000004200 */
[----:B------:R1:W-:Y:S01]  /*178e0*/  MUFU.EX2 R229, R28 ;  /* 0x0000001c00e57308 */ /* 0x0003e20000000800 */
[----:B------:R-:W-:-:S02]  /*178f0*/  MOV R125, R223 ;  /* 0x000000df007d7202 */ /* 0x000fc40000000f00 */
[----:B------:R-:W-:-:S05]  /*17900*/  MOV R3, R233 ;  /* 0x000000e900037202 */ /* 0x000fca0000000f00 */
[----:B------:R-:W-:Y:S01]  /*17910*/  MUFU.EX2 R242, R30 ;  /* 0x0000001e00f27308 */ /* 0x000fe20000000800 */
[----:B-1----:R-:W-:-:S07]  /*17920*/  MOV R28, R225 ;  /* 0x000000e1001c7202 */ /* 0x002fce0000000f00 */
[----:B------:R-:W1:Y:S08]  /*17930*/  MUFU.EX2 R240, R29 ;  /* 0x0000001d00f07308 */ /* 0x000e700000000800 */
[----:B------:R1:W-:Y:S08]  /*17940*/  MUFU.EX2 R225, R27 ;  /* 0x0000001b00e17308 */ /* 0x0003f00000000800 */
[----:B------:R1:W-:Y:S08]  /*17950*/  MUFU.EX2 R241, R26 ;  /* 0x0000001a00f17308 */ /* 0x0003f00000000800 */
[----:B------:R-:W1:Y:S08]  /*17960*/  MUFU.EX2 R233, R25 ;  /* 0x0000001900e97308 */ /* 0x000e700000000800 */
[----:B------:R2:W-:Y:S08]  /*17970*/  MUFU.EX2 R228, R24 ;  /* 0x0000001800e47308 */ /* 0x0005f00000000800 */
[----:B------:R-:W3:Y:S01]  /*17980*/  MUFU.EX2 R223, R31 ;  /* 0x0000001f00df7308 */ /* 0x000ee20000000800 */
[----:B-1----:R-:W-:Y:S01]  /*17990*/  IMAD.MOV.U32 R27, RZ, RZ, R227 ;  /* 0x000000ffff1b7224 */ /* 0x002fe200078e00e3 */
[----:B------:R-:W-:-:S02]  /*179a0*/  MOV R26, R230 ;  /* 0x000000e6001a7202 */ /* 0x000fc40000000f00 */
[----:B------:R-:W-:Y:S02]  /*179b0*/  MOV R120, R226 ;  /* 0x000000e200787202 */ /* 0x000fe40000000f00 */
[----:B--2---:R-:W-:Y:S02]  /*179c0*/  MOV R24, R231 ;  /* 0x000000e700187202 */ /* 0x004fe40000000f00 */
[----:B------:R-:W-:Y:S01]  /*179d0*/  MUFU.EX2 R209, R107 ;  /* 0x0000006b00d17308 */ /* 0x000fe20000000800 */
[----:B------:R-:W-:Y:S02]  /*179e0*/  F2FP.PACK_AB R4, R240, R242 ;  /* 0x000000f2f004723e */ /* 0x000fe400000000ff */
[----:B------:R-:W-:Y:S02]  /*179f0*/  F2FP.PACK_AB R5, R233, R241 ;  /* 0x000000f1e905723e */ /* 0x000fe400000000ff */
[----:B------:R-:W-:-:S03]  /*17a00*/  F2FP.PACK_AB R6, R225, R229 ;  /* 0x000000e5e106723e */ /* 0x000fc600000000ff */
[----:B------:R-:W-:Y:S01]  /*17a10*/  MUFU.EX2 R247, R106 ;  /* 0x0000006a00f77308 */ /* 0x000fe20000000800 */
[----:B---3--:R-:W-:-:S07]  /*17a20*/  F2FP.PACK_AB R7, R223, R228 ;  /* 0x000000e4df07723e */ /* 0x008fce00000000ff */
[----:B------:R-:W-:Y:S01]  /*17a30*/  MUFU.EX2 R231, R105 ;  /* 0x0000006900e77308 */ /* 0x000fe20000000800 */
[----:B------:R-:W-:-:S07]  /*17a40*/  MOV R31, R71 ;  /* 0x00000047001f7202 */ /* 0x000fce0000000f00 */
[----:B------:R-:W-:Y:S08]  /*17a50*/  MUFU.EX2 R227, R104 ;  /* 0x0000006800e37308 */ /* 0x000ff00000000800 */
[----:B------:R-:W-:Y:S08]  /*17a60*/  MUFU.EX2 R204, R103 ;  /* 0x0000006700cc7308 */ /* 0x000ff00000000800 */
[----:B------:R-:W1:Y:S08]  /*17a70*/  MUFU.EX2 R207, R102 ;  /* 0x0000006600cf7308 */ /* 0x000e700000000800 */
[----:B------:R-:W-:Y:S08]  /*17a80*/  MUFU.EX2 R230, R101 ;  /* 0x0000006500e67308 */ /* 0x000ff00000000800 */
[----:B------:R-:W2:Y:S01]  /*17a90*/  MUFU.EX2 R226, R100 ;  /* 0x0000006400e27308 */ /* 0x000ea20000000800 */
[----:B------:R-:W-:Y:S01]  /*17aa0*/  MOV R30, R67 ;  /* 0x00000043001e7202 */ /* 0x000fe20000000f00 */
[----:B------:R-:W-:Y:S01]  /*17ab0*/  IMAD.MOV.U32 R25, RZ, RZ, R73 ;  /* 0x000000ffff197224 */ /* 0x000fe200078e0049 */
[----:B------:R-:W-:Y:S01]  /*17ac0*/  MOV R29, R72 ;  /* 0x00000048001d7202 */ /* 0x000fe20000000f00 */
[C---:B------:R-:W-:Y:S08]  /*17ad0*/  HMMA.16816.F32 R80, R4.reuse, R16, R48 ;  /* 0x000000100450723c */ /* 0x040ff00000001830 */
[C---:B------:R-:W-:Y:S08]  /*17ae0*/  HMMA.16816.F32 R96, R4.reuse, R20, R56 ;  /* 0x000000140460723c */ /* 0x040ff00000001838 */
[C---:B------:R-:W-:Y:S08]  /*17af0*/  HMMA.16816.F32 R84, R4.reuse, R22, R52 ;  /* 0x000000160454723c */ /* 0x040ff00000001834 */
[C---:B------:R-:W-:Y:S08]  /*17b00*/  HMMA.16816.F32 R72, R4.reuse, R18, R44 ;  /* 0x000000120448723c */ /* 0x040ff0000000182c */
[C---:B------:R-:W-:Y:S08]  /*17b10*/  HMMA.16816.F32 R68, R4.reuse, R12, R40 ;  /* 0x0000000c0444723c */ /* 0x040ff00000001828 */
[C---:B------:R-:W-:Y:S08]  /*17b20*/  HMMA.16816.F32 R64, R4.reuse, R14, R36 ;  /* 0x0000000e0440723c */ /* 0x040ff00000001824 */
[C---:B----4-:R-:W-:Y:S08]  /*17b30*/  HMMA.16816.F32 R60, R4.reuse, R8, R60 ;  /* 0x00000008043c723c */ /* 0x050ff0000000183c */
[----:B------:R-:W-:Y:S07]  /*17b40*/  HMMA.16816.F32 R48, R4, R10, R32 ;  /* 0x0000000a0430723c */ /* 0x000fee0000001820 */
[----:B------:R-:W-:Y:S01]  /*17b50*/  FADD.FTZ R4, R31, R117 ;  /* 0x000000751f047221 */ /* 0x000fe20000010000 */
[----:B-1----:R-:W-:-:S02]  /*17b60*/  F2FP.PACK_AB R5, R207, R204 ;  /* 0x000000cccf05723e */ /* 0x002fc400000000ff */
[----:B------:R-:W-:Y:S01]  /*17b70*/  F2FP.PACK_AB R6, R227, R231 ;  /* 0x000000e7e306723e */ /* 0x000fe200000000ff */
[----:B------:R-:W-:Y:S01]  /*17b80*/  FADD.FTZ R120, R120, R4 ;  /* 0x0000000478787221 */ /* 0x000fe20000010000 */
[----:B------:R-:W-:Y:S02]  /*17b90*/  F2FP.PACK_AB R4, R247, R209 ;  /* 0x000000d1f704723e */ /* 0x000fe400000000ff */
[----:B--2---:R-:W-:Y:S01]  /*17ba0*/  F2FP.PACK_AB R7, R226, R230 ;  /* 0x000000e6e207723e */ /* 0x004fe200000000ff */
[----:B------:R-:W-:Y:S02]  /*17bb0*/  FADD.FTZ R0, R25, R0 ;  /* 0x0000000019007221 */ /* 0x000fe40000010000 */
[----:B------:R-:W-:Y:S02]  /*17bc0*/  FADD.FTZ R3, R3, R116 ;  /* 0x0000007403037221 */ /* 0x000fe40000010000 */
[----:B------:R-:W-:Y:S02]  /*17bd0*/  FADD.FTZ R2, R24, R2 ;  /* 0x0000000218027221 */ /* 0x000fe40000010000 */
[----:B------:R-:W-:Y:S01]  /*17be0*/  HMMA.16816.F32 R40, R4, R16, R76 ;  /* 0x000000100428723c */ /* 0x000fe2000000184c */
[----:B------:R-:W-:-:S02]  /*17bf0*/  FADD.FTZ R0, R28, R0 ;  /* 0x000000001c007221 */ /* 0x000fc40000010000 */
[----:B------:R-:W-:Y:S02]  /*17c00*/  FADD.FTZ R3, R26, R3 ;  /* 0x000000031a037221 */ /* 0x000fe40000010000 */
[----:B------:R-:W-:Y:S02]  /*17c10*/  FADD.FTZ R2, R27, R2 ;  /* 0x000000021b027221 */ /* 0x000fe40000010000 */
[----:B------:R-:W-:Y:S01]  /*17c20*/  MOV R79, R29 ;  /* 0x0000001d004f7202 */ /* 0x000fe20000000f00 */
[C---:B------:R-:W-:Y:S01]  /*17c30*/  HMMA.16816.F32 R56, R4.reuse, R20, R140 ;  /* 0x000000140438723c */ /* 0x040fe2000000188c */
[----:B------:R-:W-:Y:S01]  /*17c40*/  MOV R78, R30 ;  /* 0x0000001e004e7202 */ /* 0x000fe20000000f00 */
[----:B------:R-:W-:Y:S06]  /*17c50*/  LDSM.16.MT88.4 R24, [R215+0x9800] ;  /* 0x00980000d718783b */ /* 0x000fec0000004200 */
[C---:B------:R-:W-:Y:S08]  /*17c60*/  HMMA.16816.F32 R52, R4.reuse, R22, R144 ;  /* 0x000000160434723c */ /* 0x040ff00000001890 */
[C---:B------:R-:W-:Y:S01]  /*17c70*/  HMMA.16816.F32 R36, R4.reuse, R18, R88 ;  /* 0x000000120424723c */ /* 0x040fe20000001858 */
[----:B------:R-:W-:Y:S07]  /*17c80*/  LDSM.16.MT88.4 R16, [R213+0x9800] ;  /* 0x00980000d510783b */ /* 0x000fee0000004200 */
[C---:B------:R-:W-:Y:S08]  /*17c90*/  HMMA.16816.F32 R32, R4.reuse, R12, R92 ;  /* 0x0000000c0420723c */ /* 0x040ff0000000185c */
[C---:B------:R-:W-:Y:S01]  /*17ca0*/  HMMA.16816.F32 R20, R4.reuse, R14, R176 ;  /* 0x0000000e0414723c */ /* 0x040fe200000018b0 */
[----:B------:R-:W1:Y:S07]  /*17cb0*/  LDSM.16.MT88.4 R12, [R216+0x9800] ;  /* 0x00980000d80c783b */ /* 0x000e6e0000004200 */
[C---:B------:R-:W-:Y:S08]  /*17cc0*/  HMMA.16816.F32 R28, R4.reuse, R8, R188 ;  /* 0x00000008041c723c */ /* 0x040ff000000018bc */
[----:B------:R-:W-:Y:S01]  /*17cd0*/  HMMA.16816.F32 R44, R4, R10, R196 ;  /* 0x0000000a042c723c */ /* 0x000fe200000018c4 */
[----:B------:R-:W2:Y:S01]  /*17ce0*/  LDSM.16.MT88.4 R8, [R214+0x9800] ;  /* 0x00980000d608783b */ /* 0x000ea20000004200 */
        /* <DEDUP_REMOVED lines=8> */
[----:B---3--:R-:W-:-:S02]  /*17d70*/  F2FP.PACK_AB R4, R177, R147 ;  /* 0x00000093b104723e */ /* 0x008fc400000000ff */
[----:B----4-:R-:W-:-:S05]  /*17d80*/  F2FP.PACK_AB R5, R189, R176 ;  /* 0x000000b0bd05723e */ /* 0x010fca00000000ff */
[----:B------:R-:W-:Y:S01]  /*17d90*/  MUFU.EX2 R140, R138 ;  /* 0x0000008a008c7308 */ /* 0x000fe20000000800 */
[----:B------:R-:W-:-:S07]  /*17da0*/  F2FP.PACK_AB R6, R144, R76 ;  /* 0x0000004c9006723e */ /* 0x000fce00000000ff */
[----:B------:R-:W-:Y:S01]  /*17db0*/  MUFU.EX2 R143, R135 ;  /* 0x00000087008f7308 */ /* 0x000fe20000000800 */
[----:B-1----:R-:W-:-:S07]  /*17dc0*/  F2FP.PACK_AB R7, R146, R178 ;  /* 0x000000b29207723e */ /* 0x002fce00000000ff */
[----:B------:R-:W-:Y:S01]  /*17dd0*/  MUFU.EX2 R188, R134 ;  /* 0x0000008600bc7308 */ /* 0x000fe20000000800 */
[----:B------:R-:W-:-:S07]  /*17de0*/  IMAD.MOV.U32 R197, RZ, RZ, R125 ;  /* 0x000000ffffc57224 */ /* 0x000fce00078e007d */
[----:B------:R-:W-:Y:S08]  /*17df0*/  MUFU.EX2 R179, R133 ;  /* 0x0000008500b37308 */ /* 0x000ff00000000800 */
[----:B------:R-:W-:Y:S08]  /*17e00*/  MUFU.EX2 R138, R132 ;  /* 0x00000084008a7308 */ /* 0x000ff00000000800 */
[----:B------:R-:W1:Y:S08]  /*17e10*/  MUFU.EX2 R141, R123 ;  /* 0x0000007b008d7308 */ /* 0x000e700000000800 */
[----:B------:R-:W-:Y:S08]  /*17e20*/  MUFU.EX2 R142, R122 ;  /* 0x0000007a008e7308 */ /* 0x000ff00000000800 */
[----:B------:R-:W3:Y:S01]  /*17e30*/  MUFU.EX2 R145, R121 ;  /* 0x0000007900917308 */ /* 0x000ee20000000800 */
        /* <DEDUP_REMOVED lines=8> */
[----:B------:R-:W-:Y:S02]  /*17ec0*/  MOV R191, R131 ;  /* 0x0000008300bf7202 */ /* 0x000fe40000000f00 */
[----:B------:R-:W-:Y:S02]  /*17ed0*/  MOV R89, R127 ;  /* 0x0000007f00597202 */ /* 0x000fe40000000f00 */
[----:B------:R-:W-:-:S03]  /*17ee0*/  MOV R88, R130 ;  /* 0x0000008200587202 */ /* 0x000fc60000000f00 */
[----:B------:R-:W-:Y:S01]  /*17ef0*/  HMMA.16816.F32 R128, R4, R16, R96 ;  /* 0x000000100480723c */ /* 0x000fe20000001860 */
[----:B------:R-:W-:-:S07]  /*17f00*/  FADD.FTZ R3, R199, R3 ;  /* 0x00000003c7037221 */ /* 0x000fce0000010000 */
[C---:B------:R-:W-:Y:S08]  /*17f10*/  HMMA.16816.F32 R124, R4.reuse, R18, R84 ;  /* 0x00000012047c723c */ /* 0x040ff00000001854 */
[C---:B--2---:R-:W-:Y:S08]  /*17f20*/  HMMA.16816.F32 R108, R4.reuse, R8, R68 ;  /* 0x00000008046c723c */ /* 0x044ff00000001844 */
        /* <DEDUP_REMOVED lines=8> */
[----:B---3--:R-:W-:Y:S01]  /*17fb0*/  F2FP.PACK_AB R7, R145, R142 ;  /* 0x0000008e9107723e */ /* 0x008fe200000000ff */
[----:B------:R-:W-:Y:S02]  /*17fc0*/  FADD.FTZ R2, R191, R2 ;  /* 0x00000002bf027221 */ /* 0x000fe40000010000 */
[----:B------:R-:W-:Y:S01]  /*17fd0*/  FADD.FTZ R0, R195, R0 ;  /* 0x00000000c3007221 */ /* 0x000fe20000010000 */
[----:B------:R1:W-:Y:S01]  /*17fe0*/  MUFU.EX2 R191, R136 ;  /* 0x0000008800bf7308 */ /* 0x0003e20000000800 */
[----:B------:R-:W-:Y:S02]  /*17ff0*/  FADD.FTZ R96, R88, R3 ;  /* 0x0000000358607221 */ /* 0x000fe40000010000 */
[----:B------:R-:W-:Y:S01]  /*18000*/  FADD.FTZ R3, R89, R2 ;  /* 0x0000000259037221 */ /* 0x000fe20000010000 */
[----:B------:R-:W-:Y:S01]  /*18010*/  HMMA.16816.F32 R132, R4, R16, R56 ;  /* 0x000000100484723c */ /* 0x000fe20000001838 */
[----:B------:R-:W-:-:S07]  /*18020*/  IMAD.MOV.U32 R195, RZ, RZ, R90 ;  /* 0x000000ffffc37224 */ /* 0x000fce00078e005a */
[----:B------:R-:W-:Y:S01]  /*18030*/  HMMA.16816.F32 R120, R4, R18, R52 ;  /* 0x000000120478723c */ /* 0x000fe20000001834 */
[----:B------:R-:W-:Y:S01]  /*18040*/  LDSM.16.MT88.4 R16, [R215+0xa000] ;  /* 0x00a00000d710783b */ /* 0x000fe20000004200 */
[----:B-1----:R-:W-:-:S06]  /*18050*/  MOV R136, R91 ;  /* 0x0000005b00887202 */ /* 0x002fcc0000000f00 */
[C---:B------:R-:W-:Y:S08]  /*18060*/  HMMA.16816.F32 R88, R4.reuse, R12, R40 ;  /* 0x0000000c0458723c */ /* 0x040ff00000001828 */
[C---:B------:R-:W-:Y:S01]  /*18070*/  HMMA.16816.F32 R80, R4.reuse, R14, R36 ;  /* 0x0000000e0450723c */ /* 0x040fe20000001824 */
[----:B------:R-:W1:Y:S07]  /*18080*/  LDSM.16.MT88.4 R12, [R213+0xa000] ;  /* 0x00a00000d50c783b */ /* 0x000e6e0000004200 */
[C---:B------:R-:W-:Y:S08]  /*18090*/  HMMA.16816.F32 R32, R4.reuse, R8, R32 ;  /* 0x000000080420723c */ /* 0x040ff00000001820 */
[----:B------:R-:W-:Y:S01]  /*180a0*/  HMMA.16816.F32 R84, R4, R10, R20 ;  /* 0x0000000a0454723c */ /* 0x000fe20000001814 */
[----:B------:R-:W2:Y:S04]  /*180b0*/  LDSM.16.MT88.4 R8, [R216+0xa000] ;  /* 0x00a00000d808783b */ /* 0x000ea80000004200 */
[----:B------:R-:W3:Y:S01]  /*180c0*/  LDSM.16.MT88.4 R20, [R214+0xa000] ;  /* 0x00a00000d614783b */ /* 0x000ee20000004200 */
[----:B------:R-:W4:Y:S01]  /*180d0*/  MUFU.EX2 R199, R137 ;  /* 0x0000008900c77308 */ /* 0x000f220000000800 */
[----:B------:R-:W-:-:S02]  /*180e0*/  MOV R39, R198 ;  /* 0x000000c600277202 */ /* 0x000fc40000000f00 */
[----:B------:R-:W-:-:S05]  /*180f0*/  MOV R38, R190 ;  /* 0x000000be00267202 */ /* 0x000fca0000000f00 */
[----:B------:R-:W-:Y:S08]  /*18100*/  MUFU.EX2 R148, R148 ;  /* 0x0000009400947308 */ /* 0x000ff00000000800 */
[----:B------:R-:W-:Y:S08]  /*18110*/  MUFU.EX2 R150, R150 ;  /* 0x0000009600967308 */ /* 0x000ff00000000800 */
[----:B------:R1:W-:Y:S08]  /*18120*/  MUFU.EX2 R198, R139 ;  /* 0x0000008b00c67308 */ /* 0x0003f00000000800 */
[----:B------:R-:W1:Y:S08]  /*18130*/  MUFU.EX2 R190, R149 ;  /* 0x0000009500be7308 */ /* 0x000e700000000800 */
[----:B------:R-:W-:Y:S08]  /*18140*/  MUFU.EX2 R193, R151 ;  /* 0x0000009700c17308 */ /* 0x000ff00000000800 */
[----:B------:R-:W2:Y:S01]  /*18150*/  MUFU.EX2 R137, R152 ;  /* 0x0000009800897308 */ /* 0x000ea20000000800 */
[----:B------:R-:W-:Y:S01]  /*18160*/  FADD.FTZ R2, R194, R0 ;  /* 0x00000000c2027221 */ /* 0x000fe20000010000 */
[----:B------:R-:W-:Y:S01]  /*18170*/  MOV R99, R76 ;  /* 0x0000004c00637202 */ /* 0x000fe20000000f00 */
[----:B------:R-:W-:-:S05]  /*18180*/  IMAD.MOV.U32 R98, RZ, RZ, R77 ;  /* 0x000000ffff627224 */ /* 0x000fca00078e004d */
[----:B------:R-:W2:Y:S01]  /*18190*/  MUFU.EX2 R0, R162 ;  /* 0x000000a200007308 */ /* 0x000ea20000000800 */
[----:B------:R-:W-:Y:S01]  /*181a0*/  MOV R36, R78 ;  /* 0x0000004e00247202 */ /* 0x000fe20000000f00 */
[----:B------:R-:W-:Y:S01]  /*181b0*/  HMMA.16816.F32 R44, R4, R26, R44 ;  /* 0x0000001a042c723c */ /* 0x000fe2000000182c */
[----:B-1----:R-:W-:-:S05]  /*181c0*/  MOV R139, R79 ;  /* 0x0000004f008b7202 */ /* 0x002fca0000000f00 */
[----:B------:R-:W-:Y:S02]  /*181d0*/  MUFU.EX2 R152, R168 ;  /* 0x000000a800987308 */ /* 0x000fe40000000800 */
[----:B------:R-:W-:Y:S06]  /*181e0*/  HMMA.16816.F32 R76, R4, R24, R28 ;  /* 0x00000018044c723c */ /* 0x000fec000000181c */
[----:B------:R-:W-:Y:S01]  /*181f0*/  MUFU.EX2 R197, R167 ;  /* 0x000000a700c57308 */ /* 0x000fe20000000800 */
[----:B----4-:R-:W-:-:S07]  /*18200*/  F2FP.PACK_AB R4, R191, R199 ;  /* 0x000000c7bf04723e */ /* 0x010fce00000000ff */
[----:B------:R-:W-:Y:S01]  /*18210*/  MUFU.EX2 R166, R166 ;  /* 0x000000a600a67308 */ /* 0x000fe20000000800 */
[----:B------:R-:W-:-:S07]  /*18220*/  F2FP.PACK_AB R5, R190, R198 ;  /* 0x000000c6be05723e */ /* 0x000fce00000000ff */
[----:B------:R-:W-:Y:S01]  /*18230*/  MUFU.EX2 R165, R165 ;  /* 0x000000a500a57308 */ /* 0x000fe20000000800 */
[----:B------:R-:W-:-:S07]  /*18240*/  F2FP.PACK_AB R6, R150, R148 ;  /* 0x000000949606723e */ /* 0x000fce00000000ff */
[----:B------:R-:W1:Y:S01]  /*18250*/  MUFU.EX2 R196, R161 ;  /* 0x000000a100c47308 */ /* 0x000e620000000800 */
[----:B--2---:R-:W-:-:S07]  /*18260*/  F2FP.PACK_AB R7, R137, R193 ;  /* 0x000000c18907723e */ /* 0x004fce00000000ff */
[----:B------:R-:W-:Y:S08]  /*18270*/  MUFU.EX2 R151, R160 ;  /* 0x000000a000977308 */ /* 0x000ff00000000800 */
[----:B------:R2:W4:Y:S01]  /*18280*/  MUFU.EX2 R194, R159 ;  /* 0x0000009f00c27308 */ /* 0x0005220000000800 */
[C---:B------:R-:W-:Y:S01]  /*18290*/  HMMA.16816.F32 R72, R4.reuse, R12, R128 ;  /* 0x0000000c0448723c */ /* 0x040fe20000001880 */
[----:B------:R-:W-:Y:S01]  /*182a0*/  FADD.FTZ R3, R36, R3 ;  /* 0x0000000324037221 */ /* 0x000fe20000010000 */
[----:B------:R-:W-:Y:S04]  /*182b0*/  LDSM.16.MT88.4 R24, [R216+0xa800] ;  /* 0x00a80000d818783b */ /* 0x000fe80000004200 */
[----:B------:R-:W-:Y:S02]  /*182c0*/  LDSM.16.MT88.4 R28, [R215+0xa800] ;  /* 0x00a80000d71c783b */ /* 0x000fe40000004200 */
[C---:B------:R-:W-:Y:S08]  /*182d0*/  HMMA.16816.F32 R68, R4.reuse, R14, R124 ;  /* 0x0000000e0444723c */ /* 0x040ff0000000187c */
[----:B------:R-:W-:Y:S01]  /*182e0*/  HMMA.16816.F32 R64, R4, R8, R116 ;  /* 0x000000080440723c */ /* 0x000fe20000001874 */
[----:B--2---:R-:W-:-:S07]  /*182f0*/  MOV R159, R0 ;  /* 0x00000000009f7202 */ /* 0x004fce0000000f00 */
[C---:B------:R-:W-:Y:S08]  /*18300*/  HMMA.16816.F32 R60, R4.reuse, R10, R112 ;  /* 0x0000000a043c723c */ /* 0x040ff00000001870 */
[C---:B---3--:R-:W-:Y:S08]  /*18310*/  HMMA.16816.F32 R56, R4.reuse, R20, R108 ;  /* 0x000000140438723c */ /* 0x048ff0000000186c */
        /* <DEDUP_REMOVED lines=8> */
[----:B----4-:R-:W-:-:S07]  /*183a0*/  F2FP.PACK_AB R7, R194, R151 ;  /* 0x00000097c207723e */ /* 0x010fce00000000ff */
[C---:B------:R-:W-:Y:S08]  /*183b0*/  HMMA.16816.F32 R92, R4.reuse, R12, R132 ;  /* 0x0000000c045c723c */ /* 0x040ff00000001884 */
[C---:B------:R-:W-:Y:S08]  /*183c0*/  HMMA.16816.F32 R12, R4.reuse, R14, R120 ;  /* 0x0000000e040c723c */ /* 0x040ff00000001878 */
[C---:B------:R-:W-:Y:S08]  /*183d0*/  HMMA.16816.F32 R108, R4.reuse, R8, R88 ;  /* 0x00000008046c723c */ /* 0x040ff00000001858 */
[C---:B------:R-:W-:Y:S01]  /*183e0*/  HMMA.16816.F32 R120, R4.reuse, R10, R80 ;  /* 0x0000000a0478723c */ /* 0x040fe20000001850 */
[----:B------:R-:W1:Y:S07]  /*183f0*/  LDSM.16.MT88.4 R8, [R213+0xa800] ;  /* 0x00a80000d508783b */ /* 0x000e6e0000004200 */
[----:B------:R-:W-:Y:S01]  /*18400*/  HMMA.16816.F32 R116, R4, R20, R32 ;  /* 0x000000140474723c */ /* 0x000fe20000001820 */
[----:B------:R-:W2:Y:S01]  /*18410*/  LDSM.16.MT88.4 R32, [R214+0xa800] ;  /* 0x00a80000d620783b */ /* 0x000ea20000004200 */
[----:B------:R-:W-:Y:S01]  /*18420*/  FADD.FTZ R2, R38, R2 ;  /* 0x0000000226027221 */ /* 0x000fe20000010000 */
[----:B------:R-:W-:Y:S08]  /*18430*/  MUFU.EX2 R37, R153 ;  /* 0x0000009900257308 */ /* 0x000ff00000000800 */
[----:B------:R-:W-:Y:S08]  /*18440*/  MUFU.EX2 R38, R155 ;  /* 0x0000009b00267308 */ /* 0x000ff00000000800 */
[----:B------:R-:W3:Y:S08]  /*18450*/  MUFU.EX2 R39, R157 ;  /* 0x0000009d00277308 */ /* 0x000ef00000000800 */
[----:B------:R-:W-:Y:S08]  /*18460*/  MUFU.EX2 R155, R156 ;  /* 0x0000009c009b7308 */ /* 0x000ff00000000800 */
[----:B------:R-:W-:Y:S08]  /*18470*/  MUFU.EX2 R158, R158 ;  /* 0x0000009e009e7308 */ /* 0x000ff00000000800 */
[----:B------:R-:W4:Y:S08]  /*18480*/  MUFU.EX2 R139, R154 ;  /* 0x0000009a008b7308 */ /* 0x000f300000000800 */
[----:B------:R-:W-:Y:S08]  /*18490*/  MUFU.EX2 R153, R163 ;  /* 0x000000a300997308 */ /* 0x000ff00000000800 */
[----:B------:R3:W1:Y:S01]  /*184a0*/  MUFU.EX2 R156, R164 ;  /* 0x000000a4009c7308 */ /* 0x0006620000000800 */
[----:B------:R-:W-:-:S02]  /*184b0*/  FADD.FTZ R0, R211, R97 ;  /* 0x00000061d3007221 */ /* 0x000fc40000010000 */
[----:B------:R-:W-:Y:S01]  /*184c0*/  FADD.FTZ R3, R136, R3 ;  /* 0x0000000388037221 */ /* 0x000fe20000010000 */
[----:B------:R-:W-:Y:S01]  /*184d0*/  MOV R136, R99 ;  /* 0x0000006300887202 */ /* 0x000fe20000000f00 */
[----:B------:R-:W-:-:S03]  /*184e0*/  FADD.FTZ R2, R195, R2 ;  /* 0x00000002c3027221 */ /* 0x000fc60000010000 */
[----:B------:R1:W-:Y:S01]  /*184f0*/  MUFU.EX2 R211, R180 ;  /* 0x000000b400d37308 */ /* 0x0003e20000000800 */
[----:B------:R-:W-:Y:S01]  /*18500*/  FADD.FTZ R0, R206, R0 ;  /* 0x00000000ce007221 */ /* 0x000fe20000010000 */
[----:B------:R-:W-:Y:S01]  /*18510*/  MOV R195, R98 ;  /* 0x0000006200c37202 */ /* 0x000fe20000000f00 */
[C---:B------:R-:W-:Y:S01]  /*18520*/  HMMA.16816.F32 R112, R4.reuse, R22, R84 ;  /* 0x000000160470723c */ /* 0x040fe20000001854 */
[----:B------:R-:W2:Y:S04]  /*18530*/  LDSM.16.MT88.4 R20, [R213+0xb000] ;  /* 0x00b00000d514783b */ /* 0x000ea80000004200 */
[----:B------:R4:W-:Y:S01]  /*18540*/  MUFU.EX2 R135, R184 ;  /* 0x000000b800877308 */ /* 0x0009e20000000800 */
[----:B---3--:R-:W-:Y:S01]  /*18550*/  MOV R164, R39 ;  /* 0x0000002700a47202 */ /* 0x008fe20000000f00 */
[----:B------:R-:W-:Y:S01]  /*18560*/  IMAD.MOV.U32 R168, RZ, RZ, R148 ;  /* 0x000000ffffa87224 */ /* 0x000fe200078e0094 */
[----:B------:R-:W-:Y:S05]  /*18570*/  HMMA.16816.F32 R104, R4, R16, R76 ;  /* 0x000000100468723c */ /* 0x000fea000000184c */
[----:B------:R-:W-:Y:S01]  /*18580*/  MUFU.EX2 R134, R187 ;  /* 0x000000bb00867308 */ /* 0x000fe20000000800 */
[----:B-1----:R-:W-:-:S07]  /*18590*/  IMAD.MOV.U32 R180, RZ, RZ, R38 ;  /* 0x000000ffffb47224 */ /* 0x002fce00078e0026 */
[----:B------:R-:W-:Y:S01]  /*185a0*/  MUFU.EX2 R133, R174 ;  /* 0x000000ae00857308 */ /* 0x000fe20000000800 */
[----:B----4-:R-:W-:Y:S01]  /*185b0*/  MOV R184, R37 ;  /* 0x0000002500b87202 */ /* 0x010fe20000000f00 */
[----:B------:R-:W-:Y:S01]  /*185c0*/  HMMA.16816.F32 R96, R4, R18, R44 ;  /* 0x000000120460723c */ /* 0x000fe2000000182c */
[----:B------:R-:W1:Y:S05]  /*185d0*/  LDSM.16.MT88.4 R16, [R216+0xb000] ;  /* 0x00b00000d810783b */ /* 0x000e6a0000004200 */
[----:B------:R-:W3:Y:S01]  /*185e0*/  MUFU.EX2 R132, R181 ;  /* 0x000000b500847308 */ /* 0x000ee20000000800 */
[----:B------:R-:W-:Y:S01]  /*185f0*/  F2FP.PACK_AB R4, R180, R184 ;  /* 0x000000b8b404723e */ /* 0x000fe200000000ff */
[----:B------:R-:W-:Y:S01]  /*18600*/  LDSM.16.MT88.4 R160, [R216+0xb800] ;  /* 0x00b80000d8a0783b */ /* 0x000fe20000004200 */
[----:B------:R-:W-:-:S02]  /*18610*/  F2FP.PACK_AB R5, R164, R139 ;  /* 0x0000008ba405723e */ /* 0x000fc400000000ff */
[----:B------:R-:W-:Y:S02]  /*18620*/  F2FP.PACK_AB R6, R158, R155 ;  /* 0x0000009b9e06723e */ /* 0x000fe400000000ff */
[----:B------:R-:W-:Y:S01]  /*18630*/  F2FP.PACK_AB R7, R156, R153 ;  /* 0x000000999c07723e */ /* 0x000fe200000000ff */
[----:B------:R-:W4:Y:S08]  /*18640*/  MUFU.EX2 R206, R183 ;  /* 0x000000b700ce7308 */ /* 0x000f300000000800 */
[----:B------:R-:W-:Y:S08]  /*18650*/  MUFU.EX2 R131, R182 ;  /* 0x000000b600837308 */ /* 0x000ff00000000800 */
[----:B------:R-:W1:Y:S01]  /*18660*/  MUFU.EX2 R130, R186 ;  /* 0x000000ba00827308 */ /* 0x000e620000000800 */
[C---:B------:R-:W-:Y:S08]  /*18670*/  HMMA.16816.F32 R100, R4.reuse, R8, R72 ;  /* 0x000000080464723c */ /* 0x040ff00000001848 */
[C---:B------:R-:W-:Y:S08]  /*18680*/  HMMA.16816.F32 R88, R4.reuse, R10, R68 ;  /* 0x0000000a0458723c */ /* 0x040ff00000001844 */
[C---:B--2---:R-:W-:Y:S08]  /*18690*/  HMMA.16816.F32 R72, R4.reuse, R34, R52 ;  /* 0x000000220448723c */ /* 0x044ff00000001834 */
[C---:B------:R-:W-:Y:S08]  /*186a0*/  HMMA.16816.F32 R84, R4.reuse, R24, R64 ;  /* 0x000000180454723c */ /* 0x040ff00000001840 */
[C---:B------:R-:W-:Y:S08]  /*186b0*/  HMMA.16816.F32 R80, R4.reuse, R26, R60 ;  /* 0x0000001a0450723c */ /* 0x040ff0000000183c */
[C---:B------:R-:W-:Y:S08]  /*186c0*/  HMMA.16816.F32 R76, R4.reuse, R32, R56 ;  /* 0x00000020044c723c */ /* 0x040ff00000001838 */
[C---:B------:R-:W-:Y:S08]  /*186d0*/  HMMA.16816.F32 R68, R4.reuse, R28, R48 ;  /* 0x0000001c0444723c */ /* 0x040ff00000001830 */
[----:B------:R-:W-:Y:S07]  /*186e0*/  HMMA.16816.F32 R52, R4, R30, R40 ;  /* 0x0000001e0434723c */ /* 0x000fee0000001828 */
[----:B------:R-:W-:Y:S01]  /*186f0*/  FADD.FTZ R4, R209, R36 ;  /* 0x00000024d1047221 */ /* 0x000fe20000010000 */
[----:B---3--:R-:W-:-:S02]  /*18700*/  F2FP.PACK_AB R5, R132, R133 ;  /* 0x000000858405723e */ /* 0x008fc400000000ff */
[----:B------:R-:W-:Y:S01]  /*18710*/  F2FP.PACK_AB R6, R134, R135 ;  /* 0x000000878606723e */ /* 0x000fe200000000ff */
[----:B------:R-:W-:Y:S01]  /*18720*/  FADD.FTZ R40, R247, R4 ;  /* 0x00000004f7287221 */ /* 0x000fe20000010000 */
[----:B----4-:R-:W-:Y:S02]  /*18730*/  F2FP.PACK_AB R4, R206, R211 ;  /* 0x000000d3ce04723e */ /* 0x010fe400000000ff */
[----:B-1----:R-:W-:-:S07]  /*18740*/  F2FP.PACK_AB R7, R130, R131 ;  /* 0x000000838207723e */ /* 0x002fce00000000ff */
[C---:B------:R-:W-:Y:S08]  /*18750*/  HMMA.16816.F32 R60, R4.reuse, R8, R92 ;  /* 0x00000008043c723c */ /* 0x040ff0000000185c */
[C---:B------:R-:W-:Y:S01]  /*18760*/  HMMA.16816.F32 R56, R4.reuse, R10, R12 ;  /* 0x0000000a0438723c */ /* 0x040fe2000000180c */
[----:B------:R-:W1:Y:S04]  /*18770*/  LDSM.16.MT88.4 R12, [R214+0xb000] ;  /* 0x00b00000d60c783b */ /* 0x000e680000004200 */
[----:B------:R-:W2:Y:S01]  /*18780*/  LDSM.16.MT88.4 R8, [R215+0xb000] ;  /* 0x00b00000d708783b */ /* 0x000ea20000004200 */
[----:B------:R-:W-:Y:S02]  /*18790*/  MUFU.EX2 R129, R169 ;  /* 0x000000a900817308 */ /* 0x000fe40000000800 */
[C---:B------:R-:W-:Y:S06]  /*187a0*/  HMMA.16816.F32 R48, R4.reuse, R24, R108 ;  /* 0x000000180430723c */ /* 0x040fec000000186c */
        /* <DEDUP_REMOVED lines=8> */
[----:B------:R-:W-:-:S06]  /*18830*/  FADD.FTZ R0, R243, R0 ;  /* 0x00000000f3007221 */ /* 0x000fcc0000010000 */
[----:B------:R-:W-:Y:S01]  /*18840*/  MUFU.EX2 R43, R250 ;  /* 0x000000fa002b7308 */ /* 0x000fe20000000800 */
[----:B------:R-:W-:Y:S01]  /*18850*/  HMMA.16816.F32 R64, R4, R28, R104 ;  /* 0x0000001c0440723c */ /* 0x000fe20000001868 */
[----:B------:R-:W-:-:S06]  /*18860*/  FADD.FTZ R0, R241, R0 ;  /* 0x00000000f1007221 */ /* 0x000fcc0000010000 */
[----:B------:R-:W-:Y:S01]  /*18870*/  MUFU.EX2 R42, R235 ;  /* 0x000000eb002a7308 */ /* 0x000fe20000000800 */
[C---:B------:R-:W-:Y:S07]  /*18880*/  HMMA.16816.F32 R44, R4.reuse, R26, R120 ;  /* 0x0000001a042c723c */ /* 0x040fee0000001878 */
[----:B------:R-:W-:Y:S01]  /*18890*/  MUFU.EX2 R41, R234 ;  /* 0x000000ea00297308 */ /* 0x000fe20000000800 */
[----:B------:R-:W-:Y:S01]  /*188a0*/  HMMA.16816.F32 R32, R4, R34, R112 ;  /* 0x000000220420723c */ /* 0x000fe20000001870 */
[----:B------:R-:W-:-:S02]  /*188b0*/  FADD.FTZ R3, R204, R3 ;  /* 0x00000003cc037221 */ /* 0x000fc40000010000 */
[----:B------:R-:W-:Y:S01]  /*188c0*/  FADD.FTZ R2, R242, R2 ;  /* 0x00000002f2027221 */ /* 0x000fe20000010000 */
[----:B------:R-:W-:Y:S01]  /*188d0*/  MOV R187, R139 ;  /* 0x0000008b00bb7202 */ /* 0x000fe20000000f00 */
[----:B------:R-:W-:Y:S01]  /*188e0*/  IMAD.MOV.U32 R174, RZ, RZ, R136 ;  /* 0x000000ffffae7224 */ /* 0x000fe200078e0088 */
[----:B------:R-:W-:Y:S01]  /*188f0*/  MOV R183, R137 ;  /* 0x0000008900b77202 */ /* 0x000fe20000000f00 */
[----:B------:R-:W-:Y:S01]  /*18900*/  MUFU.EX2 R95, R238 ;  /* 0x000000ee005f7308 */ /* 0x000fe20000000800 */
[----:B------:R-:W-:Y:S01]  /*18910*/  HMMA.16816.F32 R28, R4, R30, R96 ;  /* 0x0000001e041c723c */ /* 0x000fe20000001860 */
[----:B------:R-:W-:Y:S02]  /*18920*/  MOV R167, R193 ;  /* 0x000000c100a77202 */ /* 0x000fe40000000f00 */
[----:B------:R-:W-:Y:S02]  /*18930*/  MOV R149, R178 ;  /* 0x000000b200957202 */ /* 0x000fe40000000f00 */
[----:B------:R-:W-:-:S02]  /*18940*/  MOV R157, R150 ;  /* 0x00000096009d7202 */ /* 0x000fc40000000f00 */
[----:B------:R-:W-:Y:S01]  /*18950*/  MOV R154, R194 ;  /* 0x000000c2009a7202 */ /* 0x000fe20000000f00 */
[----:B------:R-:W-:Y:S01]  /*18960*/  MUFU.EX2 R96, R239 ;  /* 0x000000ef00607308 */ /* 0x000fe20000000800 */
[----:B---3--:R-:W-:Y:S02]  /*18970*/  F2FP.PACK_AB R4, R128, R129 ;  /* 0x000000818004723e */ /* 0x008fe400000000ff */
[----:B------:R-:W-:Y:S02]  /*18980*/  MOV R148, R145 ;  /* 0x0000009100947202 */ /* 0x000fe40000000f00 */
[----:B------:R-:W-:Y:S01]  /*18990*/  MOV R181, R168 ;  /* 0x000000a800b57202 */ /* 0x000fe20000000f00 */
[----:B------:R-:W-:Y:S02]  /*189a0*/  IMAD.MOV.U32 R186, RZ, RZ, R165 ;  /* 0x000000ffffba7224 */ /* 0x000fe400078e00a5 */
[----:B------:R-:W-:Y:S01]  /*189b0*/  MUFU.EX2 R94, R237 ;  /* 0x000000ed005e7308 */ /* 0x000fe20000000800 */
[----:B----4-:R-:W-:Y:S01]  /*189c0*/  F2FP.PACK_AB R5, R124, R125 ;  /* 0x0000007d7c05723e */ /* 0x010fe200000000ff */
[----:B------:R3:W5:Y:S01]  /*189d0*/  LDL.LU R243, [R1+0x110] ;  /* 0x0001100001f37983 */ /* 0x0007620000300800 */
[----:B------:R-:W-:-:S02]  /*189e0*/  F2FP.PACK_AB R6, R126, R127 ;  /* 0x0000007f7e06723e */ /* 0x000fc400000000ff */
[----:B-1----:R-:W-:-:S03]  /*189f0*/  F2FP.PACK_AB R7, R108, R109 ;  /* 0x0000006d6c07723e */ /* 0x002fc600000000ff */
[----:B------:R-:W-:Y:S08]  /*18a00*/  MUFU.EX2 R93, R236 ;  /* 0x000000ec005d7308 */ /* 0x000ff00000000800 */
[----:B------:R-:W1:Y:S01]  /*18a10*/  MUFU.EX2 R92, R248 ;  /* 0x000000f8005c7308 */ /* 0x000e620000000800 */
[C---:B------:R-:W-:Y:S01]  /*18a20*/  HMMA.16816.F32 R100, R4.reuse, R20, R100 ;  /* 0x000000140464723c */ /* 0x040fe20000001864 */
[----:B------:R-:W-:Y:S01]  /*18a30*/  FADD.FTZ R0, R233, R0 ;  /* 0x00000000e9007221 */ /* 0x000fe20000010000 */
[----:B------:R-:W-:Y:S01]  /*18a40*/  MOV R139, R179 ;  /* 0x000000b3008b7202 */ /* 0x000fe20000000f00 */
[----:B------:R-:W-:Y:S01]  /*18a50*/  FADD.FTZ R3, R207, R3 ;  /* 0x00000003cf037221 */ /* 0x000fe20000010000 */
[----:B------:R-:W-:Y:S01]  /*18a60*/  MOV R193, R176 ;  /* 0x000000b000c17202 */ /* 0x000fe20000000f00 */
[----:B------:R-:W-:Y:S01]  /*18a70*/  FADD.FTZ R2, R240, R2 ;  /* 0x00000002f0027221 */ /* 0x000fe20000010000 */
[----:B------:R-:W-:Y:S01]  /*18a80*/  MOV R247, R174 ;  /* 0x000000ae00f77202 */ /* 0x000fe20000000f00 */
[----:B------:R-:W-:Y:S01]  /*18a90*/  IMAD.MOV.U32 R150, RZ, RZ, R144 ;  /* 0x000000ffff967224 */ /* 0x000fe200078e0090 */
[C---:B------:R-:W-:Y:S01]  /*18aa0*/  HMMA.16816.F32 R88, R4.reuse, R22, R88 ;  /* 0x000000160458723c */ /* 0x040fe20000001858 */
[----:B------:R-:W-:Y:S01]  /*18ab0*/  FADD.FTZ R24, R228, R0 ;  /* 0x00000000e4187221 */ /* 0x000fe20000010000 */
[----:B------:R-:W-:Y:S01]  /*18ac0*/  MOV R209, R184 ;  /* 0x000000b800d17202 */ /* 0x000fe20000000f00 */
[----:B------:R-:W-:Y:S01]  /*18ad0*/  IMAD.MOV.U32 R204, RZ, RZ, R187 ;  /* 0x000000ffffcc7224 */ /* 0x000fe200078e00bb */
[----:B------:R-:W-:Y:S01]  /*18ae0*/  MOV R172, R183 ;  /* 0x000000b700ac7202 */ /* 0x000fe20000000f00 */
[----:B------:R4:W-:Y:S01]  /*18af0*/  MUFU.EX2 R27, R208 ;  /* 0x000000d0001b7308 */ /* 0x0009e20000000800 */
[----:B------:R-:W-:Y:S01]  /*18b00*/  MOV R182, R167 ;  /* 0x000000a700b67202 */ /* 0x000fe20000000f00 */
[----:B------:R-:W-:Y:S01]  /*18b10*/  IMAD.MOV.U32 R104, RZ, RZ, R199 ;  /* 0x000000ffff687224 */ /* 0x000fe200078e00c7 */
[C---:B------:R-:W-:Y:S01]  /*18b20*/  HMMA.16816.F32 R84, R4.reuse, R16, R84 ;  /* 0x000000100454723c */ /* 0x040fe20000001854 */
[----:B------:R-:W-:Y:S01]  /*18b30*/  MOV R194, R177 ;  /* 0x000000b100c27202 */ /* 0x000fe20000000f00 */
[----:B------:R3:W5:Y:S06]  /*18b40*/  LDL.LU R242, [R1+0x10c] ;  /* 0x00010c0001f27983 */ /* 0x00076c0000300800 */
[C---:B------:R-:W-:Y:S08]  /*18b50*/  HMMA.16816.F32 R80, R4.reuse, R18, R80 ;  /* 0x000000120450723c */ /* 0x040ff00000001850 */
[C---:B------:R-:W-:Y:S08]  /*18b60*/  HMMA.16816.F32 R76, R4.reuse, R12, R76 ;  /* 0x0000000c044c723c */ /* 0x040ff0000000184c */
[C---:B------:R-:W-:Y:S08]  /*18b70*/  HMMA.16816.F32 R72, R4.reuse, R14, R72 ;  /* 0x0000000e0448723c */ /* 0x040ff00000001848 */
[C---:B--2---:R-:W-:Y:S08]  /*18b80*/  HMMA.16816.F32 R68, R4.reuse, R8, R68 ;  /* 0x000000080444723c */ /* 0x044ff00000001844 */
        /* <DEDUP_REMOVED lines=8> */
[----:B-1----:R-:W-:-:S02]  /*18c10*/  F2FP.PACK_AB R5, R43, R92 ;  /* 0x0000005c2b05723e */ /* 0x002fc400000000ff */
[----:B------:R-:W-:Y:S01]  /*18c20*/  MOV R167, R193 ;  /* 0x000000c100a77202 */ /* 0x000fe20000000f00 */
[----:B------:R-:W-:Y:S01]  /*18c30*/  FADD.FTZ R0, R227, R4 ;  /* 0x00000004e3007221 */ /* 0x000fe20000010000 */
[----:B------:R-:W-:Y:S02]  /*18c40*/  F2FP.PACK_AB R4, R95, R96 ;  /* 0x000000605f04723e */ /* 0x000fe400000000ff */
        /* <DEDUP_REMOVED lines=10> */
[----:B------:R-:W-:-:S02]  /*18cf0*/  MOV R136, R147 ;  /* 0x0000009300887202 */ /* 0x000fc40000000f00 */
[----:B------:R-:W-:Y:S01]  /*18d00*/  MOV R118, R247 ;  /* 0x000000f700767202 */ /* 0x000fe20000000f00 */
[C---:B------:R-:W-:Y:S01]  /*18d10*/  HMMA.16816.F32 R60, R4.reuse, R20, R60 ;  /* 0x00000014043c723c */ /* 0x040fe2000000183c */
[----:B------:R-:W-:Y:S01]  /*18d20*/  MOV R154, R150 ;  /* 0x00000096009a7202 */ /* 0x000fe20000000f00 */
[----:B------:R-:W-:Y:S01]  /*18d30*/  IMAD.MOV.U32 R247, RZ, RZ, R183 ;  /* 0x000000fffff77224 */ /* 0x000fe200078e00b7 */
[----:B------:R-:W-:Y:S01]  /*18d40*/  MOV R111, R181 ;  /* 0x000000b5006f7202 */ /* 0x000fe20000000f00 */
[----:B------:R-:W-:Y:S01]  /*18d50*/  IMAD.MOV.U32 R122, RZ, RZ, R209 ;  /* 0x000000ffff7a7224 */ /* 0x000fe200078e00d1 */
[----:B------:R-:W-:Y:S01]  /*18d60*/  MOV R173, R174 ;  /* 0x000000ae00ad7202 */ /* 0x000fe20000000f00 */
[----:B------:R-:W-:Y:S01]  /*18d70*/  LDSM.16.MT88.4 R176, [R214+0xb800] ;  /* 0x00b80000d6b0783b */ /* 0x000fe20000004200 */
[----:B------:R-:W-:Y:S01]  /*18d80*/  MOV R165, R137 ;  /* 0x0000008900a57202 */ /* 0x000fe20000000f00 */
[----:B------:R-:W-:Y:S01]  /*18d90*/  HMMA.16816.F32 R56, R4, R22, R56 ;  /* 0x000000160438723c */ /* 0x000fe20000001838 */
[----:B------:R-:W-:-:S02]  /*18da0*/  MOV R207, R184 ;  /* 0x000000b800cf7202 */ /* 0x000fc40000000f00 */
[----:B------:R-:W-:Y:S02]  /*18db0*/  MOV R105, R198 ;  /* 0x000000c600697202 */ /* 0x000fe40000000f00 */
[----:B------:R-:W-:Y:S02]  /*18dc0*/  MOV R106, R197 ;  /* 0x000000c5006a7202 */ /* 0x000fe40000000f00 */
[----:B------:R-:W-:Y:S01]  /*18dd0*/  MOV R107, R196 ;  /* 0x000000c4006b7202 */ /* 0x000fe20000000f00 */
[----:B------:R-:W-:Y:S01]  /*18de0*/  HMMA.16816.F32 R48, R4, R16, R48 ;  /* 0x000000100430723c */ /* 0x000fe20000001830 */
[----:B------:R-:W-:Y:S01]  /*18df0*/  MOV R112, R167 ;  /* 0x000000a700707202 */ /* 0x000fe20000000f00 */
[----:B------:R-:W-:Y:S01]  /*18e00*/  MUFU.EX2 R26, R232 ;  /* 0x000000e8001a7308 */ /* 0x000fe20000000800 */
[----:B------:R-:W-:Y:S01]  /*18e10*/  MOV R123, R204 ;  /* 0x000000cc007b7202 */ /* 0x000fe20000000f00 */
[----:B------:R3:W5:Y:S01]  /*18e20*/  LDL.LU R241, [R1+0x108] ;  /* 0x0001080001f17983 */ /* 0x0007620000300800 */
[----:B------:R-:W-:-:S02]  /*18e30*/  MOV R121, R172 ;  /* 0x000000ac00797202 */ /* 0x000fc40000000f00 */
[----:B------:R-:W-:Y:S01]  /*18e40*/  MOV R175, R187 ;  /* 0x000000bb00af7202 */ /* 0x000fe20000000f00 */
[----:B------:R-:W-:Y:S01]  /*18e50*/  HMMA.16816.F32 R44, R4, R18, R44 ;  /* 0x00000012042c723c */ /* 0x000fe2000000182c */
[----:B------:R-:W-:Y:S01]  /*18e60*/  MOV R185, R186 ;  /* 0x000000ba00b97202 */ /* 0x000fe20000000f00 */
[----:B------:R-:W-:Y:S01]  /*18e70*/  FADD.FTZ R3, R138, R3 ;  /* 0x000000038a037221 */ /* 0x000fe20000010000 */
[----:B------:R-:W-:Y:S01]  /*18e80*/  MOV R204, R180 ;  /* 0x000000b400cc7202 */ /* 0x000fe20000000f00 */
[----:B------:R-:W-:Y:S01]  /*18e90*/  IMAD.MOV.U32 R174, RZ, RZ, R155 ;  /* 0x000000ffffae7224 */ /* 0x000fe200078e009b */
[----:B------:R-:W-:-:S03]  /*18ea0*/  MOV R209, R164 ;  /* 0x000000a400d17202 */ /* 0x000fc60000000f00 */
        /* <DEDUP_REMOVED lines=8> */
[----:B------:R-:W-:Y:S01]  /*18f30*/  IMAD.MOV.U32 R115, RZ, RZ, R173 ;  /* 0x000000ffff737224 */ /* 0x000fe200078e00ad */
[----:B------:R-:W-:-:S05]  /*18f40*/  MOV R117, R110 ;  /* 0x0000006e00757202 */ /* 0x000fca0000000f00 */
[----:B------:R-:W-:Y:S01]  /*18f50*/  HMMA.16816.F32 R64, R4, R8, R64 ;  /* 0x000000080440723c */ /* 0x000fe20000001840 */
[----:B------:R-:W-:-:S07]  /*18f60*/  MOV R111, R207 ;  /* 0x000000cf006f7202 */ /* 0x000fce0000000f00 */
[----:B------:R-:W-:Y:S01]  /*18f70*/  HMMA.16816.F32 R28, R4, R10, R28 ;  /* 0x0000000a041c723c */ /* 0x000fe2000000181c */
[----:B------:R-:W-:Y:S01]  /*18f80*/  MOV R110, R175 ;  /* 0x000000af006e7202 */ /* 0x000fe20000000f00 */
[----:B------:R-:W-:Y:S01]  /*18f90*/  FADD.FTZ R3, R141, R3 ;  /* 0x000000038d037221 */ /* 0x000fe20000010000 */
[----:B------:R-:W-:Y:S01]  /*18fa0*/  MOV R173, R247 ;  /* 0x000000f700ad7202 */ /* 0x000fe20000000f00 */
[----:B------:R-:W-:Y:S01]  /*18fb0*/  FADD.FTZ R2, R113, R2 ;  /* 0x0000000271027221 */ /* 0x000fe20000010000 */
[----:B------:R-:W-:Y:S01]  /*18fc0*/  MOV R114, R118 ;  /* 0x0000007600727202 */ /* 0x000fe20000000f00 */
[----:B------:R-:W1:Y:S01]  /*18fd0*/  LDSM.16.MT88.4 R144, [R213+0xb800] ;  /* 0x00b80000d590783b */ /* 0x000e620000004200 */
[----:B------:R-:W-:Y:S02]  /*18fe0*/  FADD.FTZ R4, R223, R24 ;  /* 0x00000018df047221 */ /* 0x000fe40000010000 */
        /* <DEDUP_REMOVED lines=8> */
[----:B------:R-:W-:Y:S01]  /*19070*/  IMAD.MOV.U32 R174, RZ, RZ, R184 ;  /* 0x000000ffffae7224 */ /* 0x000fe200078e00b8 */
[----:B----4-:R-:W-:Y:S01]  /*19080*/  MOV R208, R111 ;  /* 0x0000006f00d07202 */ /* 0x010fe20000000f00 */
        /* <DEDUP_REMOVED lines=21> */
[----:B------:R-:W2:Y:S01]  /*191e0*/  LDSM.16.MT88.4 R12, [R215+0xb800] ;  /* 0x00b80000d70c783b */ /* 0x000ea20000004200 */
[----:B------:R-:W-:Y:S01]  /*191f0*/  FADD.FTZ R2, R99, R2 ;  /* 0x0000000263027221 */ /* 0x000fe20000010000 */
[----:B------:R-:W-:Y:S01]  /*19200*/  MOV R114, R110 ;  /* 0x0000006e00727202 */ /* 0x000fe20000000f00 */
[----:B------:R-:W-:Y:S01]  /*19210*/  FADD.FTZ R0, R104, R5 ;  /* 0x0000000568007221 */ /* 0x000fe20000010000 */
[----:B------:R-:W-:Y:S01]  /*19220*/  MUFU.EX2 R22, R205 ;  /* 0x000000cd00167308 */ /* 0x000fe20000000800 */
[----:B------:R-:W-:Y:S01]  /*19230*/  IMAD.MOV.U32 R113, RZ, RZ, R190 ;  /* 0x000000ffff717224 */ /* 0x000fe200078e00be */
[----:B------:R-:W-:Y:S01]  /*19240*/  MOV R166, R195 ;  /* 0x000000c300a67202 */ /* 0x000fe20000000f00 */
        /* <DEDUP_REMOVED lines=9> */
[----:B------:R-:W-:Y:S02]  /*192e0*/  FADD.FTZ R5, R114, R5 ;  /* 0x0000000572057221 */ /* 0x000fe40000010000 */
[----:B------:R-:W-:Y:S01]  /*192f0*/  IMAD.MOV.U32 R111, RZ, RZ, R207 ;  /* 0x000000ffff6f7224 */ /* 0x000fe200078e00cf */
[----:B------:R-:W-:Y:S01]  /*19300*/  MOV R204, R158 ;  /* 0x0000009e00cc7202 */ /* 0x000fe20000000f00 */
[----:B------:R-:W-:Y:S01]  /*19310*/  FADD.FTZ R3, R115, R4 ;  /* 0x0000000473037221 */ /* 0x000fe20000010000 */
[----:B------:R-:W4:Y:S01]  /*19320*/  MUFU.EX2 R18, R222 ;  /* 0x000000de00127308 */ /* 0x000f220000000800 */
        /* <DEDUP_REMOVED lines=53> */
[----:B------:R-:W-:Y:S01]  /*19680*/  FADD.FTZ R2, R127, R2 ;  /* 0x000000027f027221 */ /* 0x000fe20000010000 */
[----:B------:R-:W1:Y:S01]  /*19690*/  MUFU.EX2 R25, R252 ;  /* 0x000000fc00197308 */ /* 0x000e620000000800 */
[----:B------:R-:W-:Y:S01]  /*196a0*/  FADD.FTZ R0, R109, R0 ;  /* 0x000000006d007221 */ /* 0x000fe20000010000 */
[----:B------:R3:W5:Y:S01]  /*196b0*/  LDL.LU R226, [R1+0xd0] ;  /* 0x0000d00001e27983 */ /* 0x0007620000300800 */
[----:B------:R-:W-:-:S02]  /*196c0*/  FADD.FTZ R4, R93, R4 ;  /* 0x000000045d047221 */ /* 0x000fc40000010000 */
[----:B------:R-:W-:Y:S01]  /*196d0*/  FADD.FTZ R3, R41, R3 ;  /* 0x0000000329037221 */ /* 0x000fe20000010000 */
[----:B------:R3:W5:Y:S02]  /*196e0*/  LDL.LU R225, [R1+0xcc] ;  /* 0x0000cc0001e17983 */ /* 0x0007640000300800 */
[----:B------:R-:W2:Y:S01]  /*196f0*/  MUFU.EX2 R20, R249 ;  /* 0x000000f900147308 */ /* 0x000ea20000000800 */
[----:B------:R-:W-:Y:S02]  /*19700*/  FADD.FTZ R2, R126, R2 ;  /* 0x000000027e027221 */ /* 0x000fe40000010000 */
[----:B------:R-:W-:-:S05]  /*19710*/  FADD.FTZ R0, R108, R0 ;  /* 0x000000006c007221 */ /* 0x000fca0000010000 */
[----:B------:R-:W2:Y:S01]  /*19720*/  MUFU.EX2 R11, R166 ;  /* 0x000000a6000b7308 */ /* 0x000ea20000000800 */
[----:B----4-:R-:W-:Y:S02]  /*19730*/  FADD.FTZ R4, R18, R4 ;  /* 0x0000000412047221 */ /* 0x010fe40000010000 */
[----:B-1----:R-:W-:-:S05]  /*19740*/  FADD.FTZ R3, R10, R3 ;  /* 0x000000030a037221 */ /* 0x002fca0000010000 */
[----:B------:R1:W-:Y:S01]  /*19750*/  MUFU.EX2 R23, R224 ;  /* 0x000000e000177308 */ /* 0x0003e20000000800 */
[----:B------:R-:W-:-:S07]  /*19760*/  FADD.FTZ R2, R27, R2 ;  /* 0x000000021b027221 */ /* 0x000fce0000010000 */
[----:B------:R-:W-:Y:S01]  /*19770*/  MUFU.EX2 R19, R251 ;  /* 0x000000fb00137308 */ /* 0x000fe20000000800 */
[----:B------:R-:W-:-:S07]  /*19780*/  FADD.FTZ R0, R22, R0 ;  /* 0x0000000016007221 */ /* 0x000fce0000010000 */
[----:B------:R-:W4:Y:S01]  /*19790*/  MUFU.EX2 R7, R212 ;  /* 0x000000d400077308 */ /* 0x000f220000000800 */
[----:B------:R-:W-:Y:S01]  /*197a0*/  FADD.FTZ R4, R17, R4 ;  /* 0x0000000411047221 */ /* 0x000fe20000010000 */
[----:B-1----:R3:W5:Y:S01]  /*197b0*/  LDL.LU R224, [R1+0xc8] ;  /* 0x0000c80001e07983 */ /* 0x0027620000300800 */
[----:B------:R-:W-:Y:S02]  /*197c0*/  FADD.FTZ R3, R9, R3 ;  /* 0x0000000309037221 */ /* 0x000fe40000010000 */
        /* <DEDUP_REMOVED lines=8> */
[----:B--2---:R-:W-:Y:S01]  /*19850*/  FADD.FTZ R0, R20, R0 ;  /* 0x0000000014007221 */ /* 0x004fe20000010000 */
[----:B------:R-:W-:Y:S01]  /*19860*/  F2FP.PACK_AB R192, R26, R27 ;  /* 0x0000001b1ac0723e */ /* 0x000fe200000000ff */
[----:B------:R-:W-:Y:S01]  /*19870*/  FADD.FTZ R4, R11, R4 ;  /* 0x000000040b047221 */ /* 0x000fe20000010000 */
[----:B------:R3:W5:Y:S01]  /*19880*/  LDL.LU R220, [R1+0xb8] ;  /* 0x0000b80001dc7983 */ /* 0x0007620000300800 */
[----:B------:R-:W-:Y:S01]  /*19890*/  F2FP.PACK_AB R193, R21, R22 ;  /* 0x0000001615c1723e */ /* 0x000fe200000000ff */
[----:B----4-:R-:W-:Y:S01]  /*198a0*/  FADD.FTZ R3, R7, R3 ;  /* 0x0000000307037221 */ /* 0x010fe20000010000 */
[----:B------:R-:W-:Y:S01]  /*198b0*/  F2FP.PACK_AB R194, R23, R25 ;  /* 0x0000001917c2723e */ /* 0x000fe200000000ff */
[----:B------:R3:W5:Y:S01]  /*198c0*/  LDL.LU R219, [R1+0xb4] ;  /* 0x0000b40001db7983 */ /* 0x0007620000300800 */
[----:B------:R-:W-:Y:S01]  /*198d0*/  F2FP.PACK_AB R195, R19, R20 ;  /* 0x0000001413c3723e */ /* 0x000fe200000000ff */
[----:B------:R-:W-:Y:S01]  /*198e0*/  FADD.FTZ R2, R23, R2 ;  /* 0x0000000217027221 */ /* 0x000fe20000010000 */
[----:B------:R-:W-:Y:S01]  /*198f0*/  F2FP.PACK_AB R196, R17, R18 ;  /* 0x0000001211c4723e */ /* 0x000fe200000000ff */
[----:B------:R3:W5:Y:S01]  /*19900*/  LDL.LU R218, [R1+0xb0] ;  /* 0x0000b00001da7983 */ /* 0x0007620000300800 */
[----:B------:R-:W-:-:S02]  /*19910*/  F2FP.PACK_AB R197, R9, R10 ;  /* 0x0000000a09c5723e */ /* 0x000fc400000000ff */
[----:B------:R-:W-:Y:S01]  /*19920*/  F2FP.PACK_AB R198, R11, R16 ;  /* 0x000000100bc6723e */ /* 0x000fe200000000ff */
[----:B------:R3:W5:Y:S01]  /*19930*/  LDL.LU R217, [R1+0xac] ;  /* 0x0000ac0001d97983 */ /* 0x0007620000300800 */
[----:B------:R-:W-:Y:S01]  /*19940*/  F2FP.PACK_AB R199, R7, R8 ;  /* 0x0000000807c7723e */ /* 0x000fe200000000ff */
[----:B------:R-:W-:Y:S02]  /*19950*/  FADD.FTZ R0, R19, R0 ;  /* 0x0000000013007221 */ /* 0x000fe40000010000 */
[----:B------:R3:W5:Y:S01]  /*19960*/  LDL.LU R212, [R1+0xa8] ;  /* 0x0000a80001d47983 */ /* 0x0007620000300800 */
[C---:B------:R-:W-:Y:S03]  /*19970*/  HMMA.16816.F32 R136, R192.reuse, R144, R100 ;  /* 0x00000090c088723c */ /* 0x040fe60000001864 */
[----:B------:R3:W-:Y:S04]  /*19980*/  STL [R1+0x74], R4 ;  /* 0x0000740401007387 */ /* 0x0007e80000100800 */
[----:B------:R3:W-:Y:S01]  /*19990*/  STL [R1+0x78], R3 ;  /* 0x0000780301007387 */ /* 0x0007e20000100800 */
[C---:B------:R-:W-:Y:S03]  /*199a0*/  HMMA.16816.F32 R148, R192.reuse, R146, R88 ;  /* 0x00000092c094723c */ /* 0x040fe60000001858 */
[----:B------:R3:W-:Y:S04]  /*199b0*/  STL [R1+0x70], R2 ;  /* 0x0000700201007387 */ /* 0x0007e80000100800 */
[----:B------:R3:W-:Y:S01]  /*199c0*/  STL [R1+0x7c], R0 ;  /* 0x00007c0001007387 */ /* 0x0007e20000100800 */
        /* <DEDUP_REMOVED lines=14> */
[----:B------:R-:W-:-:S02]  /*19ab0*/  MOV R72, R202 ;  /* 0x000000ca00487202 */ /* 0x000fc40000000f00 */
[----:B------:R-:W-:Y:S02]  /*19ac0*/  MOV R73, R203 ;  /* 0x000000cb00497202 */ /* 0x000fe40000000f00 */
[----:B------:R-:W-:Y:S02]  /*19ad0*/  MOV R70, R200 ;  /* 0x000000c800467202 */ /* 0x000fe40000000f00 */
[----:B------:R-:W-:Y:S02]  /*19ae0*/  MOV R71, R201 ;  /* 0x000000c900477202 */ /* 0x000fe40000000f00 */
.L_x_830:
[----:B---34-:R-:W-:-:S06]  /*19af0*/  UISETP.GT.AND UP0, UPT, UR9, UR8, UPT ;  /* 0x000000080900728c */ /* 0x018fcc000bf04270 */
        /* <DEDUP_REMOVED lines=47> */
.L_x_837:
        /* <DEDUP_REMOVED lines=17> */
[----:B------:R-:W-:Y:S02]  /*19f00*/  @!P4 LEA.HI.X R201, R0, c[0x0][0x16c], R2, 0x1, P1 ;  /* 0x00005b0000c9ca11 */ /* 0x000fe400008f0c02 */
[C---:B------:R-:W-:Y:S02]  /*19f10*/  @!P4 LEA R202, P0, R3.reuse, c[0x0][0x168], 0x1 ;  /* 0x00005a0003caca11 */ /* 0x040fe400078008ff */
[----:B------:R-:W-:Y:S01]  /*19f20*/  @!P4 IADD3.X R203, R2, UR26, RZ, P2, !PT ;  /* 0x0000001a02cbcc10 */ /* 0x000fe200097fe4ff */
[----:B------:R-:W-:Y:S01]  /*19f30*/  @!PT LDS RZ, [RZ] ;  /* 0x00000000fffff984 */ /* 0x000fe20000000800 */
[----:B------:R-:W-:Y:S01]  /*19f40*/  @!PT LDS RZ, [RZ] ;  /* 0x00000000fffff984 */ /* 0x000fe20000000800 */
[----:B------:R-:W-:Y:S01]  /*19f50*/  @!PT LDS RZ, [RZ] ;  /* 0x00000000fffff984 */ /* 0x000fe20000000800 */
[----:B------:R2:W-:Y:S01]  /*19f60*/  @!P4 LDGSTS.E.BYPASS.LTC128B.128 [R246+0x4000], [R200.64] ;  /* 0x04000000c8f6cfae */ /* 0x0005e2000b901d74 */
[C---:B------:R-:W-:Y:S02]  /*19f70*/  @!P4 IADD3 R204, P1, R0.reuse, UR44, RZ ;  /* 0x0000002c00cccc10 */ /* 0x040fe4000ff3e0ff */
[----:B------:R-:W-:Y:S01]  /*19f80*/  @!P4 LEA.HI.X R203, R3, c[0x0][0x16c], R203, 0x1, P0 ;  /* 0x00005b0003cbca11 */ /* 0x000fe200000f0ccb */
[----:B------:R1:W-:Y:S01]  /*19f90*/  @P4 STS.128 [R246+0x4800], RZ ;  /* 0x004800fff6004388 */ /* 0x0003e20000000c00 */
[----:B------:R-:W-:Y:S02]  /*19fa0*/  @!P4 IADD3 R3, P3, R0, UR19, RZ ;  /* 0x000000130003cc10 */ /* 0x000fe4000ff7e0ff */
[----:B------:R-:W-:Y:S01]  /*19fb0*/  @!P4 LEA R208, P0, R204, c[0x0][0x168], 0x1 ;  /* 0x00005a00ccd0ca11 */ /* 0x000fe200078008ff */
[----:B------:R-:W-:Y:S01]  /*19fc0*/  @!PT LDS RZ, [RZ] ;  /* 0x00000000fffff984 */ /* 0x000fe20000000800 */
[----:B------:R-:W-:Y:S01]  /*19fd0*/  @!PT LDS RZ, [RZ] ;  /* 0x00000000fffff984 */ /* 0x000fe20000000800 */
[----:B------:R-:W-:Y:S01]  /*19fe0*/  @!PT LDS RZ, [RZ] ;  /* 0x00000000fffff984 */ /* 0x000fe20000000800 */
[----:B------:R3:W-:Y:S01]  /*19ff0*/  @!P4 LDGSTS.E.BYPASS.LTC128B.128 [R246+0x4800], [R202.64] ;  /* 0x04800000caf6cfae */ /* 0x0007e2000b901d74 */
[----:B------:R-:W-:Y:S03]  /*1a000*/  @!P4 IADD3.X R205, R2, UR20, RZ, P1, !PT ;  /* 0x0000001402cdcc10 */ /* 0x000fe60008ffe4ff */
[----:B------:R1:W-:Y:S01]  /*1a010*/  @P4 STS.128 [R246+0x5000], RZ ;  /* 0x005000fff6004388 */ /* 0x0003e20000000c00 */
[----:B------:R-:W-:Y:S02]  /*1a020*/  @!P4 LEA.HI.X R209, R204, c[0x0][0x16c], R205, 0x1, P0 ;  /* 0x00005b00ccd1ca11 */ /* 0x000fe400000f0ccd */
[C---:B--2---:R-:W-:Y:S02]  /*1a030*/  @!P4 LEA R200, P2, R3.reuse, c[0x0][0x168], 0x1 ;  /* 0x00005a0003c8ca11 */ /* 0x044fe400078408ff */
[----:B------:R-:W-:Y:S04]  /*1a040*/  @!P4 IADD3.X R201, R2, UR18, RZ, P3, !PT ;  /* 0x0000001202c9cc10 */ /* 0x000fe80009ffe4ff */
[----:B------:R-:W-:Y:S02]  /*1a050*/  @!P4 LEA.HI.X R201, R3, c[0x0][0x16c], R201, 0x1, P2 ;  /* 0x00005b0003c9ca11 */ /* 0x000fe400010f0cc9 */
[C---:B------:R-:W-:Y:S02]  /*1a060*/  @!P4 IADD3 R3, P3, R0.reuse, UR22, RZ ;  /* 0x000000160003cc10 */ /* 0x040fe4000ff7e0ff */
[----:B---3--:R-:W-:Y:S01]  /*1a070*/  @!P4 IADD3 R202, P1, R0, UR42, RZ ;  /* 0x0000002a00cacc10 */ /* 0x008fe2000ff3e0ff */
[----:B------:R-:W-:Y:S01]  /*1a080*/  @!PT LDS RZ, [RZ] ;  /* 0x00000000fffff984 */ /* 0x000fe20000000800 */
[----:B------:R-:W-:Y:S01]  /*1a090*/  @!PT LDS RZ, [RZ] ;  /* 0x00000000fffff984 */ /* 0x000fe20000000800 */
[----:B------:R-:W-:Y:S01]  /*1a0a0*/  @!PT LDS RZ, [RZ] ;  /* 0x00000000fffff984 */ /* 0x000fe20000000800 */
[----:B------:R2:W-:Y:S01]  /*1a0b0*/  @!P4 LDGSTS.E.BYPASS.LTC128B.128 [R246+0x5000], [R200.64] ;  /* 0x05000000c8f6cfae */ /* 0x0005e2000b901d74 */
[C---:B------:R-:W-:Y:S02]  /*1a0c0*/  @!P4 LEA R206, P2, R3.reuse, c[0x0][0x168], 0x1 ;  /* 0x00005a0003ceca11 */ /* 0x040fe400078408ff */
[----:B------:R-:W-:Y:S01]  /*1a0d0*/  @!P4 LEA R204, P0, R202, c[0x0][0x168], 0x1 ;  /* 0x00005a00caccca11 */ /* 0x000fe200078008ff */
[----:B------:R1:W-:Y:S04]  /*1a0e0*/  @P4 STS.128 [R246+0x5800], RZ ;  /* 0x005800fff6004388 */ /* 0x0003e80000000c00 */
[----:B------:R-:W-:Y:S01]  /*1a0f0*/  @!PT LDS RZ, [RZ] ;  /* 0x00000000fffff984 */ /* 0x000fe20000000800 */
[----:B------:R-:W-:Y:S01]  /*1a100*/  @!PT LDS RZ, [RZ] ;  /* 0x00000000fffff984 */ /* 0x000fe20000000800 */
[----:B------:R-:W-:Y:S01]  /*1a110*/  @!PT LDS RZ, [RZ] ;  /* 0x00000000fffff984 */ /* 0x000fe20000000800 */
[----:B------:R1:W-:Y:S04]  /*1a120*/  @!P4 LDGSTS.E.BYPASS.LTC128B.128 [R246+0x5800], [R208.64] ;  /* 0x05800000d0f6cfae */ /* 0x0003e8000b901d74 */
[----:B------:R1:W-:Y:S01]  /*1a130*/  @P4 STS.128 [R246+0x6000], RZ ;  /* 0x006000fff6004388 */ /* 0x0003e20000000c00 */
[C---:B--2---:R-:W-:Y:S02]  /*1a140*/  @!P4 IADD3.X R200, R2.reuse, UR21, RZ, P3, !PT ;  /* 0x0000001502c8cc10 */ /* 0x044fe40009ffe4ff */
        /* <DEDUP_REMOVED lines=11> */
[----:B------:R-:W-:Y:S02]  /*1a200*/  @!P4 IADD3.X R201, R2, UR24, RZ, P3, !PT ;  /* 0x0000001802c9cc10 */ /* 0x000fe40009ffe4ff */
        /* <DEDUP_REMOVED lines=20> */
.L_x_835:
        /* <DEDUP_REMOVED lines=32> */
[C---:B------:R-:W-:Y:S02]  /*1a550*/  @!P4 LEA R10, P1, R5.reuse, c[0x0][0x170], 0x1 ;  /* 0x00005c00050aca11 */ /* 0x040fe400078208ff */
        /* <DEDUP_REMOVED lines=14> */
[C---:B------:R-:W-:Y:S02]  /*1a640*/  @!P4 LEA R8, P3, R7.reuse, c[0x0][0x170], 0x1 ;  /* 0x00005c000708ca11 */ /* 0x040fe400078608ff */
[----:B------:R-:W-:Y:S01]  /*1a650*/  @!P4 IADD3 R19, P5, R2, UR48, RZ ;  /* 0x000000300213cc10 */ /* 0x000fe2000ffbe0ff */
[----:B------:R-:W-:Y:S01]  /*1a660*/  @P4 STS.128 [R246+0x9800], RZ ;  /* 0x009800fff6004388 */ /* 0x000fe20000000c00 */
[----:B------:R-:W-:Y:S02]  /*1a670*/  @!P4 LEA.HI.X R9, R7, c[0x0][0x174], R5, 0x1, P3 ;  /* 0x00005d000709ca11 */ /* 0x000fe400018f0c05 */
[----:B------:R-:W-:Y:S02]  /*1a680*/  @!P4 LEA.HI.X R7, R18, c[0x0][0x174], R20, 0x1, P2 ;  /* 0x00005d001207ca11 */ /* 0x000fe400010f0c14 */
[C---:B------:R-:W-:Y:S01]  /*1a690*/  @!P4 LEA R4, P1, R19.reuse, c[0x0][0x170], 0x1 ;  /* 0x00005c001304ca11 */ /* 0x040fe200078208ff */
[----:B------:R-:W-:Y:S01]  /*1a6a0*/  @!PT LDS RZ, [RZ] ;  /* 0x00000000fffff984 */ /* 0x000fe20000000800 */
[----:B------:R-:W-:Y:S01]  /*1a6b0*/  @!PT LDS RZ, [RZ] ;  /* 0x00000000fffff984 */ /* 0x000fe20000000800 */
[----:B------:R-:W-:Y:S01]  /*1a6c0*/  @!PT LDS RZ, [RZ] ;  /* 0x00000000fffff984 */ /* 0x000fe20000000800 */
[----:B------:R3:W-:Y:S01]  /*1a6d0*/  @!P4 LDGSTS.E.BYPASS.LTC128B.128 [R246+0x9800], [R10.64] ;  /* 0x098000000af6cfae */ /* 0x0007e2000b901d74 */
[----:B------:R-:W-:Y:S02]  /*1a6e0*/  @!P4 IADD3.X R21, R0, UR16, RZ, P5, !PT ;  /* 0x000000100015cc10 */ /* 0x000fe4000affe4ff */
[----:B------:R-:W-:Y:S02]  /*1a6f0*/  @!P4 IADD3 R3, P0, R2, UR46, RZ ;  /* 0x0000002e0203cc10 */ /* 0x000fe4000ff1e0ff */
[----:B------:R-:W-:Y:S01]  /*1a700*/  @!P4 LEA.HI.X R5, R19, c[0x0][0x174], R21, 0x1, P1 ;  /* 0x00005d001305ca11 */ /* 0x000fe200008f0c15 */
[----:B------:R-:W-:Y:S01]  /*1a710*/  @P4 STS.128 [R246+0xa000], RZ ;  /* 0x00a000fff6004388 */ /* 0x000fe20000000c00 */
[----:B------:R-:W-:Y:S02]  /*1a720*/  @!P4 IADD3.X R0, R0, UR17, RZ, P0, !PT ;  /* 0x000000110000cc10 */ /* 0x000fe400087fe4ff */
        /* <DEDUP_REMOVED lines=22> */
[----:B-----5:R-:W-:Y:S06]  /*1a890*/  LDSM.16.M88.4 R128, [R219] ;  /* 0x00000000db80783b */ /* 0x020fec0000000200 */
[----:B--2---:R-:W4:Y:S06]  /*1a8a0*/  LDSM.16.M88.4 R16, [R212+0x4000] ;  /* 0x00400000d410783b */ /* 0x004f2c0000000200 */
[----:B------:R-:W3:Y:S06]  /*1a8b0*/  LDSM.16.M88.4 R124, [R219+0x2000] ;  /* 0x00200000db7c783b */ /* 0x000eec0000000200 */
[----:B------:R-:W2:Y:S06]  /*1a8c0*/  LDSM.16.M88.4 R32, [R212+0x4800] ;  /* 0x00480000d420783b */ /* 0x000eac0000000200 */
[----:B------:R-:W0:Y:S06]  /*1a8d0*/  LDGDEPBAR ;  /* 0x00000000000079af */ /* 0x000e2c0000000000 */
[----:B------:R-:W2:Y:S06]  /*1a8e0*/  LDSM.16.M88.4 R48, [R212+0x5000] ;  /* 0x00500000d430783b */ /* 0x000eac0000000200 */
[----:B------:R-:W2:Y:S06]  /*1a8f0*/  LDSM.16.M88.4 R64, [R212+0x5800] ;  /* 0x00580000d440783b */ /* 0x000eac0000000200 */
[----:B------:R-:W2:Y:S01]  /*1a900*/  LDSM.16.M88.4 R80, [R212+0x6000] ;  /* 0x00600000d450783b */ /* 0x000ea20000000200 */
[-C--:B----4-:R-:W-:Y:S05]  /*1a910*/  HMMA.16816.F32 R4, R128, R16.reuse, RZ ;  /* 0x000000108004723c */ /* 0x090fea00000018ff */
[----:B------:R-:W4:Y:S03]  /*1a920*/  LDSM.16.M88.4 R96, [R212+0x6800] ;  /* 0x00680000d460783b */ /* 0x000f260000000200 */
[C---:B---3--:R-:W-:Y:S03]  /*1a930*/  HMMA.16816.F32 R8, R124.reuse, R16, RZ ;  /* 0x000000107c08723c */ /* 0x048fe600000018ff */
[----:B------:R-:W3:Y:S06]  /*1a940*/  LDSM.16.M88.4 R112, [R212+0x7000] ;  /* 0x00700000d470783b */ /* 0x000eec0000000200 */
[----:B------:R-:W3:Y:S01]  /*1a950*/  LDSM.16.M88.4 R200, [R212+0x7800] ;  /* 0x00780000d4c8783b */ /* 0x000ee20000000200 */
[-C--:B-1----:R-:W-:Y:S05]  /*1a960*/  HMMA.16816.F32 R12, R124, R18.reuse, RZ ;  /* 0x000000127c0c723c */ /* 0x082fea00000018ff */
[----:B------:R-:W-:Y:S03]  /*1a970*/  LDSM.16.M88.4 R204, [R222] ;  /* 0x00000000decc783b */ /* 0x000fe60000000200 */
[C---:B------:R-:W-:Y:S03]  /*1a980*/  HMMA.16816.F32 R16, R128.reuse, R18, RZ ;  /* 0x000000128010723c */ /* 0x040fe600000018ff */
[----:B------:R-:W1:Y:S05]  /*1a990*/  LDSM.16.M88.4 R208, [R218+0x4000] ;  /* 0x00400000dad0783b */ /* 0x000e6a0000000200 */
[-C--:B--2---:R-:W-:Y:S08]  /*1a9a0*/  HMMA.16816.F32 R20, R128, R32.reuse, RZ ;  /* 0x000000208014723c */ /* 0x084ff000000018ff */
        /* <DEDUP_REMOVED lines=29> */
[C---:B--2---:R-:W-:Y:S08]  /*1ab80*/  HMMA.16816.F32 R8, R200.reuse, R208, R8 ;  /* 0x000000d0c808723c */ /* 0x044ff00000001808 */
        /* <DEDUP_REMOVED lines=36> */
[----:B------:R-:W-:Y:S07]  /*1add0*/  LDSM.16.M88.4 R200, [R220] ;  /* 0x00000000dcc8783b */ /* 0x000fee0000000200 */
[----:B------:R-:W-:Y:S01]  /*1ade0*/  HMMA.16816.F32 R128, R204, R210, R128 ;  /* 0x000000d2cc80723c */ /* 0x000fe20000001880 */
[----:B------:R-:W1:Y:S06]  /*1adf0*/  LDSM.16.M88.4 R204, [R223] ;  /* 0x00000000dfcc783b */ /* 0x000e6c0000000200 */
[----:B------:R-:W2:Y:S01]  /*1ae00*/  LDSM.16.M88.4 R208, [R220+0x2000] ;  /* 0x00200000dcd0783b */ /* 0x000ea20000000200 */
[-C--:B-1----:R-:W-:Y:S08]  /*1ae10*/  HMMA.16816.F32 R4, R200, R204.reuse, R4 ;  /* 0x000000ccc804723c */ /* 0x082ff00000001804 */
[C---:B--2---:R-:W-:Y:S08]  /*1ae20*/  HMMA.16816.F32 R8, R208.reuse, R204, R8 ;  /* 0x000000ccd008723c */ /* 0x044ff00000001808 */
        /* <DEDUP_REMOVED lines=82> */
.L_x_836:
[----:B------:R-:W2:Y:S01]  /*1b350*/  S2R R2, SR_TID.X ;  /* 0x0000000000027919 */ /* 0x000ea20000002100 */
[----:B------:R-:W-:Y:S01]  /*1b360*/  IMAD.U32 R0, RZ, RZ, UR7 ;  /* 0x00000007ff007e24 */ /* 0x000fe2000f8e00ff */
[----:B------:R-:W-:Y:S01]  /*1b370*/  LOP3.LUT R232, R232, 0xfeffffff, RZ, 0xc0, !PT ;  /* 0xfeffffffe8e87812 */ /* 0x000fe200078ec0ff */
[----:B------:R-:W-:Y:S01]  /*1b380*/  UISETP.GT.AND UP0, UPT, UR7, UR8, UPT ;  /* 0x000000080700728c */ /* 0x000fe2000bf04270 */
[----:B------:R-:W-:Y:S01]  /*1b390*/  LOP3.LUT R231, R231, 0x7fffffff, RZ, 0xc0, !PT ;  /* 0x7fffffffe7e77812 */ /* 0x000fe200078ec0ff */
[----:B------:R-:W-:Y:S01]  /*1b3a0*/  UMOV UR9, UR7 ;  /* 0x0000000700097c82 */ /* 0x000fe20008000000 */
[----:B------:R-:W-:Y:S02]  /*1b3b0*/  @P4 LOP3.LUT R232, R232, 0x1000000, RZ, 0xfc, !PT ;  /* 0x01000000e8e84812 */ /* 0x000fe400078efcff */
[----:B------:R3:W-:Y:S01]  /*1b3c0*/  STL [R1+0x128], R197 ;  /* 0x000128c501007387 */ /* 0x0007e20000100800 */
[----:B------:R-:W-:Y:S02]  /*1b3d0*/  LOP3.LUT R233, R233, 0xfffffffd, RZ, 0xc0, !PT ;  /* 0xfffffffde9e97812 */ /* 0x000fe400078ec0ff */
[----:B------:R-:W-:Y:S01]  /*1b3e0*/  LOP3.LUT R232, R232, 0xff7fffff, RZ, 0xc0, !PT ;  /* 0xff7fffffe8e87812 */ /* 0x000fe200078ec0ff */
[----:B------:R-:W-:Y:S04]  /*1b3f0*/  STL [R1+0x124], R198 ;  /* 0x000124c601007387 */ /* 0x000fe80000100800 */
[----:B------:R-:W-:Y:S04]  /*1b400*/  STL [R1+0x120], R199 ;  /* 0x000120c701007387 */ /* 0x000fe80000100800 */
[----:B------:R4:W-:Y:S01]  /*1b410*/  STL [R1+0xe4], R246 ;  /* 0x0000e4f601007387 */ /* 0x0009e20000100800 */
[----:B--2---:R-:W-:Y:S03]  /*1b420*/  IMAD.SHL.U32 R2, R2, 0x2, RZ ;  /* 0x0000000202027824 */ /* 0x004fe600078e00ff */
[----:B------:R2:W-:Y:S02]  /*1b430*/  STL [R1+0xe0], R230 ;  /* 0x0000e0e601007387 */ /* 0x0005e40000100800 */
[----:B------:R-:W-:Y:S02]  /*1b440*/  LOP3.LUT R2, R2, 0x6, RZ, 0xc0, !PT ;  /* 0x0000000602027812 */ /* 0x000fe400078ec0ff */
[----:B------:R-:W-:Y:S03]  /*1b450*/  STL [R1+0xdc], R229 ;  /* 0x0000dce501007387 */ /* 0x000fe60000100800 */
[----:B------:R-:W-:Y:S01]  /*1b460*/  IMAD R0, R0, 0x80, R2 ;  /* 0x0000008000007824 */ /* 0x000fe200078e0202 */
[----:B------:R1:W-:Y:S03]  /*1b470*/  STL [R1+0xd8], R228 ;  /* 0x0000d8e401007387 */ /* 0x0003e60000100800 */
[--C-:B------:R-:W-:Y:S01]  /*1b480*/  IMAD.IADD R2, R236, 0x1, -R0.reuse ;  /* 0x00000001ec027824 */ /* 0x100fe200078e0a00 */
[----:B-1----:R-:W-:Y:S01]  /*1b490*/  IADD3 R207, R0, 0x9, RZ ;  /* 0x0000000900cf7810 */ /* 0x002fe20007ffe0ff */
[--C-:B------:R-:W-:Y:S01]  /*1b4a0*/  IMAD.IADD R3, R235, 0x1, -R0.reuse ;  /* 0x00000001eb037824 */ /* 0x100fe200078e0a00 */
[----:B------:R1:W-:Y:S02]  /*1b4b0*/  STL [R1+0xd4], R227 ;  /* 0x0000d4e301007387 */ /* 0x0003e40000100800 */
[----:B------:R-:W-:Y:S02]  /*1b4c0*/  IABS R2, R2 ;  /* 0x0000000200027213 */ /* 0x000fe40000000000 */
[----:B------:R-:W-:Y:S02]  /*1b4d0*/  STL [R1+0xd0], R226 ;  /* 0x0000d0e201007387 */ /* 0x000fe40000100800 */
[----:B------:R1:W1:Y:S02]  /*1b4e0*/  I2F R206, R2 ;  /* 0x0000000200ce7306 */ /* 0x0002640000201400 */
[----:B------:R-:W-:Y:S04]  /*1b4f0*/  STL [R1+0xcc], R225 ;  /* 0x0000cce101007387 */ /* 0x000fe80000100800 */
[----:B------:R-:W-:Y:S04]  /*1b500*/  STL [R1+0xc8], R224 ;  /* 0x0000c8e001007387 */ /* 0x000fe80000100800 */
[----:B------:R-:W-:Y:S04]  /*1b510*/  STL [R1+0xc4], R223 ;  /* 0x0000c4df01007387 */ /* 0x000fe80000100800 */
[----:B------:R-:W-:Y:S04]  /*1b520*/  STL [R1+0xc0], R222 ;  /* 0x0000c0de01007387 */ /* 0x000fe80000100800 */
[----:B------:R-:W-:Y:S04]  /*1b530*/  STL [R1+0xbc], R221 ;  /* 0x0000bcdd01007387 */ /* 0x000fe80000100800 */
[----:B------:R-:W-:Y:S01]  /*1b540*/  STL [R1+0xb8], R220 ;  /* 0x0000b8dc01007387 */ /* 0x000fe20000100800 */
[----:B-1----:R-:W-:Y:S01]  /*1b550*/  IABS R2, R3 ;  /* 0x0000000300027213 */ /* 0x002fe20000000000 */
[----:B------:R-:W-:Y:S02]  /*1b560*/  IMAD.IADD R3, R234, 0x1, -R0 ;  /* 0x00000001ea037824 */ /* 0x000fe400078e0a00 */
[----:B------:R1:W-:Y:S01]  /*1b570*/  STL [R1+0xb4], R219 ;  /* 0x0000b4db01007387 */ /* 0x0003e20000100800 */
[----:B------:R-:W-:Y:S01]  /*1b580*/  FFMA.FTZ R4, R206, -UR35, R4 ;  /* 0x80000023ce047c23 */ /* 0x000fe20008010004 */
[----:B------:R1:W1:Y:S01]  /*1b590*/  I2F R204, R2 ;  /* 0x0000000200cc7306 */ /* 0x0002620000201400 */
[----:B------:R-:W-:Y:S01]  /*1b5a0*/  IADD3 R206, R0, 0x10, RZ ;  /* 0x0000001000ce7810 */ /* 0x000fe20007ffe0ff */
[----:B------:R2:W-:Y:S04]  /*1b5b0*/  STL [R1+0xb0], R218 ;  /* 0x0000b0da01007387 */ /* 0x0005e80000100800 */
[----:B------:R2:W-:Y:S04]  /*1b5c0*/  STL [R1+0xac], R217 ;  /* 0x0000acd901007387 */ /* 0x0005e80000100800 */
[----:B------:R2:W-:Y:S04]  /*1b5d0*/  STL [R1+0xa8], R212 ;  /* 0x0000a8d401007387 */ /* 0x0005e80000100800 */
[----:B------:R-:W-:Y:S04]  /*1b5e0*/  STL [R1+0xe8], R236 ;  /* 0x0000e8ec01007387 */ /* 0x000fe80000100800 */
[----:B------:R-:W-:Y:S04]  /*1b5f0*/  STL [R1+0xec], R240 ;  /* 0x0000ecf001007387 */ /* 0x000fe80000100800 */
[----:B------:R-:W-:Y:S01]  /*1b600*/  STL [R1+0xf0], R245 ;  /* 0x0000f0f501007387 */ /* 0x000fe20000100800 */
[----:B-1----:R-:W-:Y:S01]  /*1b610*/  IABS R2, R3 ;  /* 0x0000000300027213 */ /* 0x002fe20000000000 */
[----:B------:R-:W-:Y:S02]  /*1b620*/  FFMA.FTZ R6, R204, -UR35, R6 ;  /* 0x80000023cc067c23 */ /* 0x000fe40008010006 */
[----:B------:R-:W-:Y:S01]  /*1b630*/  IMAD.IADD R3, R241, 0x1, -R0 ;  /* 0x00000001f1037824 */ /* 0x000fe200078e0a00 */
[----:B------:R1:W1:Y:S04]  /*1b640*/  I2F R202, R2 ;  /* 0x0000000200ca7306 */ /* 0x0002680000201400 */
[----:B------:R-:W-:Y:S06]  /*1b650*/  IABS R3, R3 ;  /* 0x0000000300037213 */ /* 0x000fec0000000000 */
[----:B------:R-:W2:Y:S01]  /*1b660*/  I2F R203, R3 ;  /* 0x0000000300cb7306 */ /* 0x000ea20000201400 */
[----:B-1----:R-:W-:Y:S01]  /*1b670*/  IADD3 R2, R0, 0x1, RZ ;  /* 0x0000000100027810 */ /* 0x002fe20007ffe0ff */
[----:B------:R-:W-:Y:S03]  /*1b680*/  FFMA.FTZ R8, R202, -UR35, R8 ;  /* 0x80000023ca087c23 */ /* 0x000fe60008010008 */
[----:B------:R-:W-:Y:S01]  /*1b690*/  ISETP.GE.AND P1, PT, R2, R238, PT ;  /* 0x000000ee0200720c */ /* 0x000fe20003f26270 */
[----:B------:R-:W-:Y:S01]  /*1b6a0*/  IMAD.IADD R200, R236, 0x1, -R2 ;  /* 0x00000001ecc87824 */ /* 0x000fe200078e0a02 */
[C---:B------:R-:W-:Y:S02]  /*1b6b0*/  ISETP.GE.AND P3, PT, R2.reuse, R240, PT ;  /* 0x000000f00200720c */ /* 0x040fe40003f66270 */
[----:B------:R-:W-:Y:S02]  /*1b6c0*/  ISETP.GE.AND P2, PT, R2, R239, PT ;  /* 0x000000ef0200720c */ /* 0x000fe40003f46270 */
[----:B------:R-:W-:Y:S01]  /*1b6d0*/  IABS R200, R200 ;  /* 0x000000c800c87213 */ /* 0x000fe20000000000 */
[----:B--2---:R-:W-:Y:S01]  /*1b6e0*/  FFMA.FTZ R10, R203, -UR35, R10 ;  /* 0x80000023cb0a7c23 */ /* 0x004fe2000801000a */
[----:B------:R-:W-:Y:S02]  /*1b6f0*/  IADD3 R3, R0, 0x8, RZ ;  /* 0x0000000800037810 */ /* 0x000fe40007ffe0ff */
[----:B------:R-:W1:Y:S01]  /*1b700*/  I2F R205, R200 ;  /* 0x000000c800cd7306 */ /* 0x000e620000201400 */
[----:B------:R-:W-:Y:S02]  /*1b710*/  ISETP.GE.AND P0, PT, R2, R237, PT ;  /* 0x000000ed0200720c */ /* 0x000fe40003f06270 */
[----:B------:R-:W-:Y:S01]  /*1b720*/  IMAD.IADD R201, R236, 0x1, -R3 ;  /* 0x00000001ecc97824 */ /* 0x000fe200078e0a03 */
[C---:B------:R-:W-:Y:S02]  /*1b730*/  ISETP.GE.OR P3, PT, R2.reuse, R245, !P3 ;  /* 0x000000f50200720c */ /* 0x040fe40005f66670 */
[C---:B------:R-:W-:Y:S02]  /*1b740*/  ISETP.GE.OR P4, PT, R2.reuse, R244, !P2 ;  /* 0x000000f40200720c */ /* 0x040fe40005786670 */
[C---:B------:R-:W-:Y:S02]  /*1b750*/  ISETP.GE.OR P1, PT, R2.reuse, R243, !P1 ;  /* 0x000000f30200720c */ /* 0x040fe40004f26670 */
[----:B------:R-:W-:Y:S02]  /*1b760*/  ISETP.GE.OR P0, PT, R2, R242, !P0 ;  /* 0x000000f20200720c */ /* 0x000fe40004706670 */
[CC--:B------:R-:W-:Y:S04]  /*1b770*/  ISETP.GE.AND P2, PT, R3.reuse, R240.reuse, PT ;  /* 0x000000f00300720c */ /* 0x0c0fe80003f46270 */
[----:B------:R-:W-:Y:S05]  /*1b780*/  ISETP.GE.OR P2, PT, R3, R245, !P2 ;  /* 0x000000f50300720c */ /* 0x000fea0005746670 */
[----:B------:R-:W-:Y:S02]  /*1b790*/  @P1 LOP3.LUT R232, R232, 0x800000, RZ, 0xfc, !PT ;  /* 0x00800000e8e81812 */ /* 0x000fe400078efcff */
[C---:B------:R-:W-:Y:S01]  /*1b7a0*/  ISETP.GE.AND P1, PT, R0.reuse, R240, PT ;  /* 0x000000f00000720c */ /* 0x040fe20003f26270 */
[----:B-1----:R-:W-:Y:S01]  /*1b7b0*/  FFMA.FTZ R5, R205, -UR35, R5 ;  /* 0x80000023cd057c23 */ /* 0x002fe20008010005 */
[----:B------:R-:W-:Y:S02]  /*1b7c0*/  IABS R200, R201 ;  /* 0x000000c900c87213 */ /* 0x000fe40000000000 */
[----:B------:R-:W-:Y:S02]  /*1b7d0*/  IADD3 R205, R0, 0x11, RZ ;  /* 0x0000001100cd7810 */ /* 0x000fe40007ffe0ff */
[----:B------:R-:W-:Y:S01]  /*1b7e0*/  LOP3.LUT R232, R232, 0xffbfffff, RZ, 0xc0, !PT ;  /* 0xffbfffffe8e87812 */ /* 0x000fe200078ec0ff */
[----:B------:R-:W-:Y:S01]  /*1b7f0*/  IMAD.MOV.U32 R201, RZ, RZ, R200 ;  /* 0x000000ffffc97224 */ /* 0x000fe200078e00c8 */
[----:B------:R-:W-:Y:S01]  /*1b800*/  ISETP.GE.OR P1, PT, R0, R245, !P1 ;  /* 0x000000f50000720c */ /* 0x000fe20004f26670 */
[----:B------:R-:W-:Y:S01]  /*1b810*/  IMAD.IADD R200, R236, 0x1, -R207 ;  /* 0x00000001ecc87824 */ /* 0x000fe200078e0acf */
[----:B------:R-:W-:Y:S01]  /*1b820*/  @P0 LOP3.LUT R232, R232, 0x400000, RZ, 0xfc, !PT ;  /* 0x00400000e8e80812 */ /* 0x000fe200078efcff */
[----:B------:R1:W2:Y:S01]  /*1b830*/  I2F R208, R201 ;  /* 0x000000c900d07306 */ /* 0x0002a20000201400 */
[C---:B------:R-:W-:Y:S02]  /*1b840*/  ISETP.GE.AND P0, PT, R0.reuse, R239, PT ;  /* 0x000000ef0000720c */ /* 0x040fe40003f06270 */
[----:B------:R-:W-:Y:S02]  /*1b850*/  IABS R200, R200 ;  /* 0x000000c800c87213 */ /* 0x000fe40000000000 */
[----:B------:R-:W-:Y:S02]  /*1b860*/  ISETP.GE.OR P0, PT, R0, R244, !P0 ;  /* 0x000000f40000720c */ /* 0x000fe40004706670 */
[----:B------:R-:W-:Y:S02]  /*1b870*/  FSEL R250, R4, -INF , !P1 ;  /* 0xff80000004fa7808 */ /* 0x000fe40004800000 */
[----:B------:R-:W-:Y:S01]  /*1b880*/  ISETP.GE.AND P1, PT, R0, R238, PT ;  /* 0x000000ee0000720c */ /* 0x000fe20003f26270 */
[----:B------:R-:W2:Y:S01]  /*1b890*/  I2F R204, R200 ;  /* 0x000000c800cc7306 */ /* 0x000ea20000201400 */
[----:B---3--:R-:W-:Y:S02]  /*1b8a0*/  FSEL R197, R6, -INF , !P0 ;  /* 0xff80000006c57808 */ /* 0x008fe40004000000 */
[C---:B------:R-:W-:Y:S02]  /*1b8b0*/  ISETP.GE.AND P0, PT, R0.reuse, R237, PT ;  /* 0x000000ed0000720c */ /* 0x040fe40003f06270 */
[C---:B------:R-:W-:Y:S02]  /*1b8c0*/  ISETP.GE.OR P1, PT, R0.reuse, R243, !P1 ;  /* 0x000000f30000720c */ /* 0x040fe40004f26670 */
[----:B------:R-:W-:Y:S02]  /*1b8d0*/  ISETP.GE.OR P0, PT, R0, R242, !P0 ;  /* 0x000000f20000720c */ /* 0x000fe40004706670 */
[----:B----4-:R-:W-:Y:S02]  /*1b8e0*/  FSEL R246, R8, -INF , !P1 ;  /* 0xff80000008f67808 */ /* 0x010fe40004800000 */
[----:B------:R-:W-:Y:S02]  /*1b8f0*/  FSEL R230, R10, -INF , !P0 ;  /* 0xff8000000ae67808 */ /* 0x000fe40004000000 */
[CC--:B------:R-:W-:Y:S01]  /*1b900*/  ISETP.GE.AND P1, PT, R207.reuse, R240.reuse, PT ;  /* 0x000000f0cf00720c */ /* 0x0c0fe20003f26270 */
[----:B-1----:R-:W-:Y:S01]  /*1b910*/  IMAD.IADD R201, R236, 0x1, -R206 ;  /* 0x00000001ecc97824 */ /* 0x002fe200078e0ace */
[-C--:B------:R-:W-:Y:S01]  /*1b920*/  ISETP.GE.AND P0, PT, R206, R240.reuse, PT ;  /* 0x000000f0ce00720c */ /* 0x080fe20003f06270 */
[----:B--2---:R-:W-:Y:S01]  /*1b930*/  FFMA.FTZ R16, R208, -UR35, R16 ;  /* 0x80000023d0107c23 */ /* 0x004fe20008010010 */
[-C--:B------:R-:W-:Y:S02]  /*1b940*/  ISETP.GE.OR P1, PT, R207, R245.reuse, !P1 ;  /* 0x000000f5cf00720c */ /* 0x080fe40004f26670 */
[----:B------:R-:W-:Y:S02]  /*1b950*/  ISETP.GE.OR P0, PT, R206, R245, !P0 ;  /* 0x000000f5ce00720c */ /* 0x000fe40004706670 */
[----:B------:R-:W-:Y:S02]  /*1b960*/  FSEL R198, R16, -INF , !P2 ;  /* 0xff80000010c67808 */ /* 0x000fe40005000000 */
[----:B------:R-:W-:Y:S01]  /*1b970*/  ISETP.GE.AND P2, PT, R205, R240, PT ;  /* 0x000000f0cd00720c */ /* 0x000fe20003f46270 */
[----:B------:R-:W-:Y:S01]  /*1b980*/  FFMA.FTZ R17, R204, -UR35, R17 ;  /* 0x80000023cc117c23 */ /* 0x000fe20008010011 */
[----:B------:R-:W-:Y:S01]  /*1b990*/  IABS R200, R201 ;  /* 0x000000c900c87213 */ /* 0x000fe20000000000 */
[----:B------:R-:W-:Y:S01]  /*1b9a0*/  IMAD.IADD R201, R235, 0x1, -R2 ;  /* 0x00000001ebc97824 */ /* 0x000fe200078e0a02 */
[----:B------:R-:W-:Y:S02]  /*1b9b0*/  ISETP.GE.OR P2, PT, R205, R245, !P2 ;  /* 0x000000f5cd00720c */ /* 0x000fe40005746670 */
[----:B------:R1:W2:Y:S01]  /*1b9c0*/  I2F R203, R200 ;  /* 0x000000c800cb7306 */ /* 0x0002a20000201400 */
[----:B------:R-:W-:Y:S02]  /*1b9d0*/  FSEL R199, R17, -INF , !P1 ;  /* 0xff80000011c77808 */ /* 0x000fe40004800000 */
[C---:B------:R-:W-:Y:S02]  /*1b9e0*/  IADD3 R17, R0.reuse, 0x31, RZ ;  /* 0x0000003100117810 */ /* 0x040fe40007ffe0ff */
[C---:B------:R-:W-:Y:S02]  /*1b9f0*/  IADD3 R16, R0.reuse, 0x38, RZ ;  /* 0x0000003800107810 */ /* 0x040fe40007ffe0ff */
[C---:B------:R-:W-:Y:S02]  /*1ba00*/  IADD3 R10, R0.reuse, 0x39, RZ ;  /* 0x00000039000a7810 */ /* 0x040fe40007ffe0ff */
[----:B------:R-:W-:Y:S02]  /*1ba10*/  IADD3 R8, R0, 0x40, RZ ;  /* 0x0000004000087810 */ /* 0x000fe40007ffe0ff */
[----:B------:R-:W-:Y:S02]  /*1ba20*/  LOP3.LUT R232, R232, 0xffdfffff, RZ, 0xc0, !PT ;  /* 0xffdfffffe8e87812 */ /* 0x000fe400078ec0ff */
[C---:B------:R-:W-:Y:S02]  /*1ba30*/  IADD3 R6, R0.reuse, 0x41, RZ ;  /* 0x0000004100067810 */ /* 0x040fe40007ffe0ff */
[----:B------:R-:W-:Y:S02]  /*1ba40*/  FSEL R249, R5, -INF , !P3 ;  /* 0xff80000005f97808 */ /* 0x000fe40005800000 */
[----:B------:R-:W-:Y:S02]  /*1ba50*/  IADD3 R5, R0, 0x48, RZ ;  /* 0x0000004800057810 */ /* 0x000fe40007ffe0ff */
[----:B-1----:R-:W-:Y:S01]  /*1ba60*/  IABS R200, R201 ;  /* 0x000000c900c87213 */ /* 0x002fe20000000000 */
[----:B--2---:R-:W-:Y:S04]  /*1ba70*/  FFMA.FTZ R20, R203, -UR35, R20 ;  /* 0x80000023cb147c23 */ /* 0x004fe80008010014 */
[----:B------:R-:W-:Y:S01]  /*1ba80*/  IMAD.MOV.U32 R201, RZ, RZ, R200 ;  /* 0x000000ffffc97224 */ /* 0x000fe200078e00c8 */
[----:B------:R-:W-:Y:S01]  /*1ba90*/  FSEL R228, R20, -INF , !P0 ;  /* 0xff80000014e47808 */ /* 0x000fe20004000000 */
[----:B------:R-:W-:Y:S02]  /*1baa0*/  IMAD.IADD R200, R236, 0x1, -R205 ;  /* 0x00000001ecc87824 */ /* 0x000fe400078e0acd */
[----:B------:R1:W2:Y:S03]  /*1bab0*/  I2F R202, R201 ;  /* 0x000000c900ca7306 */ /* 0x0002a60000201400 */
[----:B------:R-:W-:Y:S07]  /*1bac0*/  IABS R200, R200 ;  /* 0x000000c800c87213 */ /* 0x000fee0000000000 */
[----:B------:R3:W4:Y:S01]  /*1bad0*/  I2F R204, R200 ;  /* 0x000000c800cc7306 */ /* 0x0007220000201400 */
[C---:B-1----:R-:W-:Y:S02]  /*1bae0*/  IMAD.IADD R201, R235.reuse, 0x1, -R3 ;  /* 0x00000001ebc97824 */ /* 0x042fe400078e0a03 */
[----:B--2---:R-:W-:Y:S03]  /*1baf0*/  FFMA.FTZ R7, R202, -UR35, R7 ;  /* 0x80000023ca077c23 */ /* 0x004fe60008010007 */
[----:B---3--:R-:W-:Y:S01]  /*1bb00*/  IABS R200, R201 ;  /* 0x000000c900c87213 */ /* 0x008fe20000000000 */
[----:B------:R-:W-:Y:S02]  /*1bb10*/  IMAD.IADD R201, R235, 0x1, -R207 ;  /* 0x00000001ebc97824 */ /* 0x000fe400078e0acf */
[----:B----4-:R-:W-:Y:S01]  /*1bb20*/  FFMA.FTZ R21, R204, -UR35, R21 ;  /* 0x80000023cc157c23 */ /* 0x010fe20008010015 */
[----:B------:R1:W2:Y:S01]  /*1bb30*/  I2F R208, R200 ;  /* 0x000000c800d07306 */ /* 0x0002a20000201400 */
[----:B------:R-:W-:Y:S03]  /*1bb40*/  IADD3 R204, R0, 0x18, RZ ;  /* 0x0000001800cc7810 */ /* 0x000fe60007ffe0ff */
[----:B------:R-:W-:Y:S02]  /*1bb50*/  FSEL R227, R21, -INF , !P2 ;  /* 0xff80000015e37808 */ /* 0x000fe40005000000 */
[C---:B------:R-:W-:Y:S04]  /*1bb60*/  ISETP.GE.AND P1, PT, R204.reuse, R240, PT ;  /* 0x000000f0cc00720c */ /* 0x040fe80003f26270 */
[----:B------:R-:W-:Y:S02]  /*1bb70*/  ISETP.GE.OR P1, PT, R204, R245, !P1 ;  /* 0x000000f5cc00720c */ /* 0x000fe40004f26670 */
[----:B-1----:R-:W-:Y:S01]  /*1bb80*/  IABS R200, R201 ;  /* 0x000000c900c87213 */ /* 0x002fe20000000000 */
[C---:B------:R-:W-:Y:S02]  /*1bb90*/  IMAD.IADD R201, R235.reuse, 0x1, -R206 ;  /* 0x00000001ebc97824 */ /* 0x040fe400078e0ace */
[----:B--2---:R-:W-:Y:S01]  /*1bba0*/  FFMA.FTZ R18, R208, -UR35, R18 ;  /* 0x80000023d0127c23 */ /* 0x004fe20008010012 */
[----:B------:R1:W2:Y:S02]  /*1bbb0*/  I2F R202, R200 ;  /* 0x000000c800ca7306 */ /* 0x0002a40000201400 */
[----:B-1----:R-:W-:Y:S01]  /*1bbc0*/  IABS R200, R201 ;  /* 0x000000c900c87213 */ /* 0x002fe20000000000 */
[----:B------:R-:W-:Y:S02]  /*1bbd0*/  IMAD.IADD R201, R235, 0x1, -R205 ;  /* 0x00000001ebc97824 */ /* 0x000fe400078e0acd */
[----:B--2---:R-:W-:Y:S05]  /*1bbe0*/  FFMA.FTZ R19, R202, -UR35, R19 ;  /* 0x80000023ca137c23 */ /* 0x004fea0008010013 */
[----:B------:R1:W2:Y:S02]  /*1bbf0*/  I2F R203, R200 ;  /* 0x000000c800cb7306 */ /* 0x0002a40000201400 */
[----:B-1----:R-:W-:Y:S02]  /*1bc00*/  IMAD.IADD R200, R236, 0x1, -R204 ;  /* 0x00000001ecc87824 */ /* 0x002fe400078e0acc */
[----:B--2---:R-:W-:Y:S03]  /*1bc10*/  FFMA.FTZ R22, R203, -UR35, R22 ;  /* 0x80000023cb167c23 */ /* 0x004fe60008010016 */
[----:B------:R-:W-:Y:S04]  /*1bc20*/  IABS R200, R200 ;  /* 0x000000c800c87213 */ /* 0x000fe80000000000 */
[----:B------:R1:W2:Y:S02]  /*1bc30*/  I2F R208, R200 ;  /* 0x000000c800d07306 */ /* 0x0002a40000201400 */
[----:B-1----:R-:W-:Y:S01]  /*1bc40*/  IABS R200, R201 ;  /* 0x000000c900c87213 */ /* 0x002fe20000000000 */
[--C-:B------:R-:W-:Y:S02]  /*1bc50*/  IMAD.IADD R201, R234, 0x1, -R2.reuse ;  /* 0x00000001eac97824 */ /* 0x100fe400078e0a02 */
[----:B------:R-:W-:Y:S05]  /*1bc60*/  IMAD.IADD R2, R241, 0x1, -R2 ;  /* 0x00000001f1027824 */ /* 0x000fea00078e0a02 */
[----:B------:R1:W3:Y:S01]  /*1bc70*/  I2F R203, R200 ;  /* 0x000000c800cb7306 */ /* 0x0002e20000201400 */
[----:B--2---:R-:W-:Y:S05]  /*1bc80*/  FFMA.FTZ R32, R208, -UR35, R32 ;  /* 0x80000023d0207c23 */ /* 0x004fea0008010020 */
[----:B------:R-:W-:Y:S02]  /*1bc90*/  FSEL R219, R32, -INF , !P1 ;  /* 0xff80000020db7808 */ /* 0x000fe40004800000 */
[----:B-1----:R-:W-:Y:S01]  /*1bca0*/  IABS R200, R201 ;  /* 0x000000c900c87213 */ /* 0x002fe20000000000 */
[----:B---3--:R-:W-:Y:S02]  /*1bcb0*/  FFMA.FTZ R23, R203, -UR35, R23 ;  /* 0x80000023cb177c23 */ /* 0x008fe40008010017 */
[----:B------:R-:W-:Y:S01]  /*1bcc0*/  IMAD.IADD R201, R234, 0x1, -R3 ;  /* 0x00000001eac97824 */ /* 0x000fe200078e0a03 */
[----:B------:R1:W2:Y:S02]  /*1bcd0*/  I2F R202, R200 ;  /* 0x000000c800ca7306 */ /* 0x0002a40000201400 */
[----:B-1----:R-:W-:Y:S02]  /*1bce0*/  IMAD.IADD R200, R235, 0x1, -R204 ;  /* 0x00000001ebc87824 */ /* 0x002fe400078e0acc */
[----:B--2---:R-:W-:Y:S03]  /*1bcf0*/  FFMA.FTZ R9, R202, -UR35, R9 ;  /* 0x80000023ca097c23 */ /* 0x004fe60008010009 */
[----:B------:R-:W-:Y:S04]  /*1bd00*/  IABS R200, R200 ;  /* 0x000000c800c87213 */ /* 0x000fe80000000000 */
[----:B------:R1:W2:Y:S02]  /*1bd10*/  I2F R203, R200 ;  /* 0x000000c800cb7306 */ /* 0x0002a40000201400 */
[----:B-1----:R-:W-:Y:S01]  /*1bd20*/  IABS R200, R201 ;  /* 0x000000c900c87213 */ /* 0x002fe20000000000 */
[----:B------:R-:W-:Y:S02]  /*1bd30*/  IMAD.IADD R201, R234, 0x1, -R207 ;  /* 0x00000001eac97824 */ /* 0x000fe400078e0acf */
[----:B--2---:R-:W-:Y:S05]  /*1bd40*/  FFMA.FTZ R34, R203, -UR35, R34 ;  /* 0x80000023cb227c23 */ /* 0x004fea0008010022 */
[----:B------:R1:W2:Y:S01]  /*1bd50*/  I2F R202, R200 ;  /* 0x000000c800ca7306 */ /* 0x0002a20000201400 */
[----:B------:R-:W-:Y:S04]  /*1bd60*/  IADD3 R203, R0, 0x19, RZ ;  /* 0x0000001900cb7810 */ /* 0x000fe80007ffe0ff */
[C---:B------:R-:W-:Y:S04]  /*1bd70*/  ISETP.GE.AND P0, PT, R203.reuse, R240, PT ;  /* 0x000000f0cb00720c */ /* 0x040fe80003f06270 */
[----:B------:R-:W-:Y:S02]  /*1bd80*/  ISETP.GE.OR P0, PT, R203, R245, !P0 ;  /* 0x000000f5cb00720c */ /* 0x000fe40004706670 */
[----:B-1----:R-:W-:Y:S01]  /*1bd90*/  IABS R200, R201 ;  /* 0x000000c900c87213 */ /* 0x002fe20000000000 */
[----:B--2---:R-:W-:Y:S03]  /*1bda0*/  FFMA.FTZ R12, R202, -UR35, R12 ;  /* 0x80000023ca0c7c23 */ /* 0x004fe6000801000c */
[----:B------:R1:W2:Y:S02]  /*1bdb0*/  I2F R201, R200 ;  /* 0x000000c800c97306 */ /* 0x0002a40000201400 */
[----:B-1----:R-:W-:Y:S02]  /*1bdc0*/  IMAD.IADD R200, R236, 0x1, -R203 ;  /* 0x00000001ecc87824 */ /* 0x002fe400078e0acb */
[----:B--2---:R-:W-:Y:S02]  /*1bdd0*/  FFMA.FTZ R13, R201, -UR35, R13 ;  /* 0x80000023c90d7c23 */ /* 0x004fe4000801000d */
[----:B------:R-:W-:Y:S01]  /*1bde0*/  IMAD.IADD R201, R234, 0x1, -R206 ;  /* 0x00000001eac97824 */ /* 0x000fe200078e0ace */
[----:B------:R-:W-:Y:S04]  /*1bdf0*/  IABS R200, R200 ;  /* 0x000000c800c87213 */ /* 0x000fe80000000000 */
[----:B------:R1:W2:Y:S02]  /*1be00*/  I2F R202, R200 ;  /* 0x000000c800ca7306 */ /* 0x0002a40000201400 */
[----:B-1----:R-:W-:Y:S01]  /*1be10*/  IABS R200, R201 ;  /* 0x000000c900c87213 */ /* 0x002fe20000000000 */
[----:B--2---:R-:W-:Y:S07]  /*1be20*/  FFMA.FTZ R33, R202, -UR35, R33 ;  /* 0x80000023ca217c23 */ /* 0x004fee0008010021 */
[----:B------:R1:W2:Y:S01]  /*1be30*/  I2F R201, R200 ;  /* 0x000000c800c97306 */ /* 0x0002a20000201400 */
[----:B------:R-:W-:Y:S02]  /*1be40*/  FSEL R226, R33, -INF , !P0 ;  /* 0xff80000021e27808 */ /* 0x000fe40004000000 */
[----:B------:R-:W-:Y:S01]  /*1be50*/  FSEL R33, R7, -INF , !P4 ;  /* 0xff80000007217808 */ /* 0x000fe20006000000 */
[----:B-1----:R-:W-:Y:S02]  /*1be60*/  IMAD.IADD R200, R235, 0x1, -R203 ;  /* 0x00000001ebc87824 */ /* 0x002fe400078e0acb */
[----:B--2---:R-:W-:Y:S02]  /*1be70*/  FFMA.FTZ R24, R201, -UR35, R24 ;  /* 0x80000023c9187c23 */ /* 0x004fe40008010018 */
[----:B------:R-:W-:Y:S01]  /*1be80*/  IMAD.IADD R201, R234, 0x1, -R205 ;  /* 0x00000001eac97824 */ /* 0x000fe200078e0acd */
[----:B------:R-:W-:Y:S04]  /*1be90*/  IABS R200, R200 ;  /* 0x000000c800c87213 */ /* 0x000fe80000000000 */
[----:B------:R1:W2:Y:S02]  /*1bea0*/  I2F R202, R200 ;  /* 0x000000c800ca7306 */ /* 0x0002a40000201400 */
[----:B-1----:R-:W-:Y:S01]  /*1beb0*/  IABS R200, R201 ;  /* 0x000000c900c87213 */ /* 0x002fe20000000000 */
[----:B--2---:R-:W-:Y:S01]  /*1bec0*/  FFMA.FTZ R35, R202, -UR35, R35 ;  /* 0x80000023ca237c23 */ /* 0x004fe20008010023 */
[----:B------:R-:W-:Y:S02]  /*1bed0*/  IABS R201, R2 ;  /* 0x0000000200c97213 */ /* 0x000fe40000000000 */
[----:B------:R-:W-:Y:S04]  /*1bee0*/  IADD3 R202, R0, 0x20, RZ ;  /* 0x0000002000ca7810 */ /* 0x000fe80007ffe0ff */
[----:B------:R-:W1:Y:S01]  /*1bef0*/  I2F R200, R200 ;  /* 0x000000c800c87306 */ /* 0x000e620000201400 */
[----:B------:R-:W-:Y:S01]  /*1bf00*/  ISETP.GE.AND P2, PT, R202, R240, PT ;  /* 0x000000f0ca00720c */ /* 0x000fe20003f46270 */
[----:B------:R-:W-:Y:S03]  /*1bf10*/  IMAD.IADD R2, R236, 0x1, -R202 ;  /* 0x00000001ec027824 */ /* 0x000fe600078e0aca */
[----:B------:R-:W-:Y:S02]  /*1bf20*/  ISETP.GE.OR P2, PT, R202, R245, !P2 ;  /* 0x000000f5ca00720c */ /* 0x000fe40005746670 */
[----:B------:R-:W-:Y:S03]  /*1bf30*/  IABS R2, R2 ;  /* 0x0000000200027213 */ /* 0x000fe60000000000 */
[----:B------:R-:W2:Y:S01]  /*1bf40*/  I2F R201, R201 ;  /* 0x000000c900c97306 */ /* 0x000ea20000201400 */
[----:B-1----:R-:W-:Y:S02]  /*1bf50*/  FFMA.FTZ R25, R200, -UR35, R25 ;  /* 0x80000023c8197c23 */ /* 0x002fe40008010019 */
[----:B------:R-:W-:Y:S02]  /*1bf60*/  IMAD.IADD R200, R234, 0x1, -R204 ;  /* 0x00000001eac87824 */ /* 0x000fe400078e0acc */
[----:B--2---:R-:W-:Y:S05]  /*1bf70*/  FFMA.FTZ R11, R201, -UR35, R11 ;  /* 0x80000023c90b7c23 */ /* 0x004fea000801000b */
[----:B------:R1:W2:Y:S02]  /*1bf80*/  I2F R201, R2 ;  /* 0x0000000200c97306 */ /* 0x0002a40000201400 */
[----:B-1----:R-:W-:Y:S01]  /*1bf90*/  IABS R2, R200 ;  /* 0x000000c800027213 */ /* 0x002fe20000000000 */
[----:B--2---:R-:W-:Y:S07]  /*1bfa0*/  FFMA.FTZ R36, R201, -UR35, R36 ;  /* 0x80000023c9247c23 */ /* 0x004fee0008010024 */
[----:B------:R1:W2:Y:S01]  /*1bfb0*/  I2F R200, R2 ;  /* 0x0000000200c87306 */ /* 0x0002a20000201400 */
[----:B------:R-:W-:Y:S02]  /*1bfc0*/  FSEL R225, R36, -INF , !P2 ;  /* 0xff80000024e17808 */ /* 0x000fe40005000000 */
[C---:B------:R-:W-:Y:S04]  /*1bfd0*/  ISETP.GE.AND P2, PT, R3.reuse, R239, PT ;  /* 0x000000ef0300720c */ /* 0x040fe80003f46270 */
[----:B------:R-:W-:Y:S04]  /*1bfe0*/  ISETP.GE.OR P6, PT, R3, R244, !P2 ;  /* 0x000000f40300720c */ /* 0x000fe800057c6670 */
        /* <DEDUP_REMOVED lines=8> */
[C---:B------:R-:W-:Y:S02]  /*1c070*/  IADD3 R201, R0.reuse, 0x21, RZ ;  /* 0x0000002100c97810 */ /* 0x040fe40007ffe0ff */
[----:B------:R-:W-:Y:S04]  /*1c080*/  IADD3 R200, R0, 0x28, RZ ;  /* 0x0000002800c87810 */ /* 0x000fe80007ffe0ff */
[----:B------:R-:W1:Y:S01]  /*1c090*/  I2F R2, R2 ;  /* 0x0000000200027306 */ /* 0x000e620000201400 */
[CC--:B------:R-:W-:Y:S02]  /*1c0a0*/  ISETP.GE.AND P1, PT, R201.reuse, R240.reuse, PT ;  /* 0x000000f0c900720c */ /* 0x0c0fe40003f26270 */
[C---:B------:R-:W-:Y:S02]  /*1c0b0*/  ISETP.GE.AND P0, PT, R200.reuse, R240, PT ;  /* 0x000000f0c800720c */ /* 0x040fe40003f06270 */
[-C--:B------:R-:W-:Y:S02]  /*1c0c0*/  ISETP.GE.OR P1, PT, R201, R245.reuse, !P1 ;  /* 0x000000f5c900720c */ /* 0x080fe40004f26670 */
[----:B------:R-:W-:Y:S01]  /*1c0d0*/  ISETP.GE.OR P0, PT, R200, R245, !P0 ;  /* 0x000000f5c800720c */ /* 0x000fe20004706670 */
[----:B-1----:R-:W-:Y:S02]  /*1c0e0*/  FFMA.FTZ R14, R2, -UR35, R14 ;  /* 0x80000023020e7c23 */ /* 0x002fe4000801000e */
[----:B------:R-:W-:Y:S05]  /*1c0f0*/  IMAD.IADD R2, R236, 0x1, -R201 ;  /* 0x00000001ec027824 */ /* 0x000fea00078e0ac9 */
[----:B------:R-:W-:Y:S06]  /*1c100*/  IABS R2, R2 ;  /* 0x0000000200027213 */ /* 0x000fec0000000000 */
[----:B------:R-:W1:Y:S02]  /*1c110*/  I2F R2, R2 ;  /* 0x0000000200027306 */ /* 0x000e640000201400 */
[----:B-1----:R-:W-:Y:S02]  /*1c120*/  FFMA.FTZ R37, R2, -UR35, R37 ;  /* 0x8000002302257c23 */ /* 0x002fe40008010025 */
[----:B------:R-:W-:Y:S03]  /*1c130*/  IMAD.IADD R2, R235, 0x1, -R201 ;  /* 0x00000001eb027824 */ /* 0x000fe600078e0ac9 */
[----:B------:R-:W-:Y:S02]  /*1c140*/  FSEL R224, R37, -INF , !P1 ;  /* 0xff80000025e07808 */ /* 0x000fe40004800000 */
[----:B------:R-:W-:Y:S02]  /*1c150*/  IABS R2, R2 ;  /* 0x0000000200027213 */ /* 0x000fe40000000000 */
[C---:B------:R-:W-:Y:S04]  /*1c160*/  ISETP.GE.AND P1, PT, R3.reuse, R238, PT ;  /* 0x000000ee0300720c */ /* 0x040fe80003f26270 */
[----:B------:R-:W1:Y:S01]  /*1c170*/  I2F R2, R2 ;  /* 0x0000000200027306 */ /* 0x000e620000201400 */
[C---:B------:R-:W-:Y:S11]  /*1c180*/  ISETP.GE.OR P1, PT, R3.reuse, R243, !P1 ;  /* 0x000000f30300720c */ /* 0x040ff60004f26670 */
[----:B------:R-:W-:Y:S02]  /*1c190*/  @!UPT UIADD3 URZ, URZ, URZ, URZ ;  /* 0x0000003f3f3ff290 */ /* 0x000fe4000fffe03f */
[----:B------:R-:W-:Y:S04]  /*1c1a0*/  @P1 LOP3.LUT R232, R232, 0x200000, RZ, 0xfc, !PT ;  /* 0x00200000e8e81812 */ /* 0x000fe800078efcff */
[----:B------:R-:W-:Y:S01]  /*1c1b0*/  LOP3.LUT R232, R232, 0xffefffff, RZ, 0xc0, !PT ;  /* 0xffefffffe8e87812 */ /* 0x000fe200078ec0ff */
        /* <DEDUP_REMOVED lines=10> */
[----:B------:R-:W-:Y:S02]  /*1c260*/  ISETP.GE.OR P0, PT, R3, R242, !P0 ;  /* 0x000000f20300720c */ /* 0x000fe40004706670 */
[----:B------:R-:W-:Y:S11]  /*1c270*/  IADD3 R3, R0, 0x29, RZ ;  /* 0x0000002900037810 */ /* 0x000ff60007ffe0ff */
[----:B------:R-:W-:Y:S02]  /*1c280*/  @P0 LOP3.LUT R232, R232, 0x100000, RZ, 0xfc, !PT ;  /* 0x00100000e8e80812 */ /* 0x000fe400078efcff */
[C---:B------:R-:W-:Y:S02]  /*1c290*/  ISETP.GE.AND P0, PT, R3.reuse, R240, PT ;  /* 0x000000f00300720c */ /* 0x040fe40003f06270 */
[----:B------:R-:W-:Y:S02]  /*1c2a0*/  LOP3.LUT R232, R232, 0xfffbffff, RZ, 0xc0, !PT ;  /* 0xfffbffffe8e87812 */ /* 0x000fe400078ec0ff */
[----:B------:R-:W-:Y:S01]  /*1c2b0*/  ISETP.GE.OR P0, PT, R3, R245, !P0 ;  /* 0x000000f50300720c */ /* 0x000fe20004706670 */
[----:B-1----:R-:W-:Y:S02]  /*1c2c0*/  FFMA.FTZ R29, R2, -UR35, R29 ;  /* 0x80000023021d7c23 */ /* 0x002fe4000801001d */
[----:B------:R-:W-:Y:S05]  /*1c2d0*/  IMAD.IADD R2, R241, 0x1, -R207 ;  /* 0x00000001f1027824 */ /* 0x000fea00078e0acf */
[----:B------:R-:W-:Y:S06]  /*1c2e0*/  IABS R2, R2 ;  /* 0x0000000200027213 */ /* 0x000fec0000000000 */
[----:B------:R-:W1:Y:S02]  /*1c2f0*/  I2F R2, R2 ;  /* 0x0000000200027306 */ /* 0x000e640000201400 */
        /* <DEDUP_REMOVED lines=14> */
[C---:B------:R-:W-:Y:S02]  /*1c3e0*/  ISETP.GE.OR P2, PT, R207.reuse, R244, !P0 ;  /* 0x000000f4cf00720c */ /* 0x040fe40004746670 */
[C---:B------:R-:W-:Y:S04]  /*1c3f0*/  ISETP.GE.AND P0, PT, R207.reuse, R238, PT ;  /* 0x000000eecf00720c */ /* 0x040fe80003f06270 */
[C---:B------:R-:W-:Y:S02]  /*1c400*/  ISETP.GE.OR P1, PT, R207.reuse, R243, !P0 ;  /* 0x000000f3cf00720c */ /* 0x040fe40004726670 */
[C---:B------:R-:W-:Y:S04]  /*1c410*/  ISETP.GE.AND P0, PT, R207.reuse, R237, PT ;  /* 0x000000edcf00720c */ /* 0x040fe80003f06270 */
[----:B------:R-:W-:Y:S02]  /*1c420*/  ISETP.GE.OR P0, PT, R207, R242, !P0 ;  /* 0x000000f2cf00720c */ /* 0x000fe40004706670 */
[----:B------:R-:W-:Y:S04]  /*1c430*/  @P2 LOP3.LUT R232, R232, 0x40000, RZ, 0xfc, !PT ;  /* 0x00040000e8e82812 */ /* 0x000fe800078efcff */
[----:B------:R-:W-:Y:S04]  /*1c440*/  LOP3.LUT R232, R232, 0xfff7ffff, RZ, 0xc0, !PT ;  /* 0xfff7ffffe8e87812 */ /* 0x000fe800078ec0ff */
[----:B------:R-:W-:Y:S01]  /*1c450*/  @P1 LOP3.LUT R232, R232, 0x80000, RZ, 0xfc, !PT ;  /* 0x00080000e8e81812 */ /* 0x000fe200078efcff */
[----:B-1----:R-:W-:Y:S02]  /*1c460*/  FFMA.FTZ R40, R2, -UR35, R40 ;  /* 0x8000002302287c23 */ /* 0x002fe40008010028 */
[----:B------:R-:W-:Y:S01]  /*1c470*/  IMAD.IADD R2, R241, 0x1, -R206 ;  /* 0x00000001f1027824 */ /* 0x000fe200078e0ace */
[----:B------:R-:W-:Y:S04]  /*1c480*/  LOP3.LUT R232, R232, 0xfffdffff, RZ, 0xc0, !PT ;  /* 0xfffdffffe8e87812 */ /* 0x000fe800078ec0ff */
[----:B------:R-:W-:Y:S02]  /*1c490*/  IABS R2, R2 ;  /* 0x0000000200027213 */ /* 0x000fe40000000000 */
[----:B------:R-:W-:Y:S04]  /*1c4a0*/  @P0 LOP3.LUT R232, R232, 0x20000, RZ, 0xfc, !PT ;  /* 0x00020000e8e80812 */ /* 0x000fe800078efcff */
[----:B------:R-:W1:Y:S01]  /*1c4b0*/  I2F R2, R2 ;  /* 0x0000000200027306 */ /* 0x000e620000201400 */
[----:B------:R-:W-:Y:S01]  /*1c4c0*/  LOP3.LUT R232, R232, 0xfffeffff, RZ, 0xc0, !PT ;  /* 0xfffeffffe8e87812 */ /* 0x000fe200078ec0ff */
[----:B-1----:R-:W-:Y:S02]  /*1c4d0*/  FFMA.FTZ R26, R2, -UR35, R26 ;  /* 0x80000023021a7c23 */ /* 0x002fe4000801001a */
[----:B------:R-:W-:Y:S05]  /*1c4e0*/  IMAD.IADD R2, R235, 0x1, -R3 ;  /* 0x00000001eb027824 */ /* 0x000fea00078e0a03 */
[----:B------:R-:W-:Y:S06]  /*1c4f0*/  IABS R2, R2 ;  /* 0x0000000200027213 */ /* 0x000fec0000000000 */
[----:B------:R-:W1:Y:S02]  /*1c500*/  I2F R2, R2 ;  /* 0x0000000200027306 */ /* 0x000e640000201400 */
[----:B-1----:R-:W-:Y:S01]  /*1c510*/  FFMA.FTZ R51, R2, -UR35, R51 ;  /* 0x8000002302337c23 */ /* 0x002fe20008010033 */
[----:B------:R-:W-:Y:S04]  /*1c520*/  IADD3 R2, R0, 0x30, RZ ;  /* 0x0000003000027810 */ /* 0x000fe80007ffe0ff */
[----:B------:R-:W-:Y:S01]  /*1c530*/  ISETP.GE.AND P0, PT, R2, R240, PT ;  /* 0x000000f00200720c */ /* 0x000fe20003f06270 */
[----:B------:R-:W-:Y:S03]  /*1c540*/  IMAD.IADD R4, R236, 0x1, -R2 ;  /* 0x00000001ec047824 */ /* 0x000fe600078e0a02 */
[----:B------:R-:W-:Y:S02]  /*1c550*/  ISETP.GE.OR P0, PT, R2, R245, !P0 ;  /* 0x000000f50200720c */ /* 0x000fe40004706670 */
        /* <DEDUP_REMOVED lines=20> */
[----:B------:R-:W-:Y:S02]  /*1c6a0*/  @P0 LOP3.LUT R232, R232, 0x4000, RZ, 0xfc, !PT ;  /* 0x00004000e8e80812 */ /* 0x000fe400078efcff */
[C---:B------:R-:W-:Y:S02]  /*1c6b0*/  ISETP.GE.AND P0, PT, R17.reuse, R240, PT ;  /* 0x000000f01100720c */ /* 0x040fe40003f06270 */
[----:B------:R-:W1:Y:S01]  /*1c6c0*/  I2F R4, R4 ;  /* 0x0000000400047306 */ /* 0x000e620000201400 */
        /* <DEDUP_REMOVED lines=29> */
[----:B------:R-:W-:Y:S02]  /*1c8a0*/  ISETP.GE.AND P0, PT, R16, R240, PT ;  /* 0x000000f01000720c */ /* 0x000fe40003f06270 */
        /* <DEDUP_REMOVED lines=120> */
[----:B------:R-:W-:Y:S02]  /*1d030*/  @P0 LOP3.LUT R232, R232, 0x8, RZ, 0xfc, !PT ;  /* 0x00000008e8e80812 */ /* 0x000fe400078efcff */
[C---:B------:R-:W-:Y:S02]  /*1d040*/  ISETP.GE.AND P0, PT, R5.reuse, R240, PT ;  /* 0x000000f00500720c */ /* 0x040fe40003f06270 */
[----:B------:R-:W-:Y:S02]  /*1d050*/  IABS R4, R4 ;  /* 0x0000000400047213 */ /* 0x000fe40000000000 */
[----:B------:R-:W-:Y:S02]  /*1d060*/  ISETP.GE.OR P0, PT, R5, R245, !P0 ;  /* 0x000000f50500720c */ /* 0x000fe40004706670 */
[----:B------:R-:W-:Y:S02]  /*1d070*/  LOP3.LUT R232, R232, 0xfffffffe, RZ, 0xc0, !PT ;  /* 0xfffffffee8e87812 */ /* 0x000fe400078ec0ff */
[----:B------:R-:W1:Y:S01]  /*1d080*/  I2F R4, R4 ;  /* 0x0000000400047306 */ /* 0x000e620000201400 */
[----:B------:R-:W-:Y:S01]  /*1d090*/  LOP3.LUT R231, R231, 0xf7ffffff, RZ, 0xc0, !PT ;  /* 0xf7ffffffe7e77812 */ /* 0x000fe200078ec0ff */
        /* <DEDUP_REMOVED lines=25> */
[----:B------:R-:W-:Y:S02]  /*1d230*/  LOP3.LUT R231, R231, 0xffbfffff, RZ, 0xc0, !PT ;  /* 0xffbfffffe7e77812 */ /* 0x000fe400078ec0ff */
[----:B------:R-:W-:Y:S02]  /*1d240*/  IABS R4, R4 ;  /* 0x0000000400047213 */ /* 0x000fe40000000000 */
[----:B------:R-:W-:Y:S04]  /*1d250*/  LOP3.LUT R232, R232, 0xbfffffff, RZ, 0xc0, !PT ;  /* 0xbfffffffe8e87812 */ /* 0x000fe800078ec0ff */
[----:B------:R-:W1:Y:S02]  /*1d260*/  I2F R4, R4 ;  /* 0x0000000400047306 */ /* 0x000e640000201400 */
        /* <DEDUP_REMOVED lines=11> */
[----:B-1----:R-:W-:Y:S05]  /*1d320*/  FFMA.FTZ R81, R20, -UR35, R81 ;  /* 0x8000002314517c23 */ /* 0x002fea0008010051 */
[----:B------:R-:W-:Y:S02]  /*1d330*/  FSEL R81, R81, -INF , !P0 ;  /* 0xff80000051517808 */ /* 0x000fe40004000000 */
[C---:B------:R-:W-:Y:S04]  /*1d340*/  ISETP.GE.AND P0, PT, R3.reuse, R239, PT ;  /* 0x000000ef0300720c */ /* 0x040fe80003f06270 */
[C---:B------:R-:W-:Y:S02]  /*1d350*/  ISETP.GE.OR P2, PT, R3.reuse, R244, !P0 ;  /* 0x000000f40300720c */ /* 0x040fe40004746670 */
[C---:B------:R-:W-:Y:S04]  /*1d360*/  ISETP.GE.AND P0, PT, R3.reuse, R238, PT ;  /* 0x000000ee0300720c */ /* 0x040fe80003f06270 */
[C---:B------:R-:W-:Y:S02]  /*1d370*/  ISETP.GE.OR P1, PT, R3.reuse, R243, !P0 ;  /* 0x000000f30300720c */ /* 0x040fe40004726670 */
[C---:B------:R-:W-:Y:S04]  /*1d380*/  ISETP.GE.AND P0, PT, R3.reuse, R237, PT ;  /* 0x000000ed0300720c */ /* 0x040fe80003f06270 */
[----:B------:R-:W-:Y:S01]  /*1d390*/  ISETP.GE.OR P0, PT, R3, R242, !P0 ;  /* 0x000000f20300720c */ /* 0x000fe20004706670 */
[----:B------:R-:W-:Y:S01]  /*1d3a0*/  IMAD.IADD R3, R234, 0x1, -R8 ;  /* 0x00000001ea037824 */ /* 0x000fe200078e0a08 */
[----:B------:R-:W-:Y:S04]  /*1d3b0*/  @P2 LOP3.LUT R231, R231, 0x400000, RZ, 0xfc, !PT ;  /* 0x00400000e7e72812 */ /* 0x000fe800078efcff */
[----:B------:R-:W-:Y:S02]  /*1d3c0*/  IABS R3, R3 ;  /* 0x0000000300037213 */ /* 0x000fe40000000000 */
[----:B------:R-:W-:Y:S04]  /*1d3d0*/  LOP3.LUT R231, R231, 0xfeffffff, RZ, 0xc0, !PT ;  /* 0xfeffffffe7e77812 */ /* 0x000fe800078ec0ff */
[----:B------:R-:W1:Y:S01]  /*1d3e0*/  I2F R3, R3 ;  /* 0x0000000300037306 */ /* 0x000e620000201400 */
[----:B------:R-:W-:Y:S04]  /*1d3f0*/  @P1 LOP3.LUT R231, R231, 0x1000000, RZ, 0xfc, !PT ;  /* 0x01000000e7e71812 */ /* 0x000fe800078efcff */
[----:B------:R-:W-:Y:S04]  /*1d400*/  LOP3.LUT R231, R231, 0xbfffffff, RZ, 0xc0, !PT ;  /* 0xbfffffffe7e77812 */ /* 0x000fe800078ec0ff */
[----:B------:R-:W-:Y:S04]  /*1d410*/  @P0 LOP3.LUT R231, R231, 0x40000000, RZ, 0xfc, !PT ;  /* 0x40000000e7e70812 */ /* 0x000fe800078efcff */
        /* <DEDUP_REMOVED lines=9> */
[----:B-1----:R-:W-:Y:S01]  /*1d4b0*/  FFMA.FTZ R83, R3, -UR35, R83 ;  /* 0x8000002303537c23 */ /* 0x002fe20008010053 */
[----:B------:R-:W-:Y:S04]  /*1d4c0*/  IADD3 R3, R0, 0x50, RZ ;  /* 0x0000005000037810 */ /* 0x000fe80007ffe0ff */
[C---:B------:R-:W-:Y:S01]  /*1d4d0*/  ISETP.GE.AND P0, PT, R3.reuse, R240, PT ;  /* 0x000000f00300720c */ /* 0x040fe20003f06270 */
        /* <DEDUP_REMOVED lines=207> */
[----:B------:R-:W-:Y:S02]  /*1e1d0*/  @P1 LOP3.LUT R231, R231, 0x10, RZ, 0xfc, !PT ;  /* 0x00000010e7e71812 */ /* 0x000fe400078efcff */
[----:B------:R-:W-:Y:S02]  /*1e1e0*/  LOP3.LUT R233, R233, 0xfffffffe, RZ, 0xc0, !PT ;  /* 0xfffffffee9e97812 */ /* 0x000fe400078ec0ff */
[----:B------:R-:W1:Y:S01]  /*1e1f0*/  I2F R5, R5 ;  /* 0x0000000500057306 */ /* 0x000e620000201400 */
        /* <DEDUP_REMOVED lines=61> */
[C---:B------:R-:W-:Y:S02]  /*1e5d0*/  LOP3.LUT P3, RZ, R232.reuse, 0x10000, RZ, 0xc0, !PT ;  /* 0x00010000e8ff7812 */ /* 0x040fe4000786c0ff */
[C---:B------:R-:W-:Y:S02]  /*1e5e0*/  LOP3.LUT P5, RZ, R232.reuse, 0x2000, RZ, 0xc0, !PT ;  /* 0x00002000e8ff7812 */ /* 0x040fe400078ac0ff */
[----:B------:R-:W1:Y:S01]  /*1e5f0*/  I2F R3, R3 ;  /* 0x0000000300037306 */ /* 0x000e620000201400 */
[----:B------:R-:W-:Y:S02]  /*1e600*/  @P1 LOP3.LUT R231, R231, 0x2, RZ, 0xfc, !PT ;  /* 0x00000002e7e71812 */ /* 0x000fe400078efcff */
[C---:B------:R-:W-:Y:S02]  /*1e610*/  LOP3.LUT P2, RZ, R232.reuse, 0x40000, RZ, 0xc0, !PT ;  /* 0x00040000e8ff7812 */ /* 0x040fe4000784c0ff */
[----:B------:R-:W-:Y:S02]  /*1e620*/  LOP3.LUT R231, R231, 0xfffffdff, RZ, 0xc0, !PT ;  /* 0xfffffdffe7e77812 */ /* 0x000fe400078ec0ff */
[----:B------:R-:W-:Y:S02]  /*1e630*/  LOP3.LUT R232, R232, 0xdfffffff, RZ, 0xc0, !PT ;  /* 0xdfffffffe8e87812 */ /* 0x000fe400078ec0ff */
[----:B------:R-:W-:Y:S02]  /*1e640*/  @P0 LOP3.LUT R231, R231, 0x200, RZ, 0xfc, !PT ;  /* 0x00000200e7e70812 */ /* 0x000fe400078efcff */
[----:B------:R-:W-:Y:S02]  /*1e650*/  FSEL R23, R23, -INF , !P5 ;  /* 0xff80000017177808 */ /* 0x000fe40006800000 */
[----:B------:R-:W-:Y:S02]  /*1e660*/  FSEL R19, R19, -INF , !P2 ;  /* 0xff80000013137808 */ /* 0x000fe40005000000 */
[----:B------:R-:W-:Y:S01]  /*1e670*/  FSEL R22, R22, -INF , !P3 ;  /* 0xff80000016167808 */ /* 0x000fe20005800000 */
        /* <DEDUP_REMOVED lines=24> */
[----:B------:R-:W-:Y:S02]  /*1e800*/  @P1 LOP3.LUT R232, R232, 0x20000000, RZ, 0xfc, !PT ;  /* 0x20000000e8e81812 */ /* 0x000fe400078efcff */
[----:B------:R-:W-:Y:S02]  /*1e810*/  LOP3.LUT P1, RZ, R231, 0x8000000, RZ, 0xc0, !PT ;  /* 0x08000000e7ff7812 */ /* 0x000fe4000782c0ff */
[----:B------:R-:W-:Y:S02]  /*1e820*/  IABS R2, R2 ;  /* 0x0000000200027213 */ /* 0x000fe40000000000 */
[----:B------:R-:W-:Y:S04]  /*1e830*/  LOP3.LUT R232, R232, 0xfdffffff, RZ, 0xc0, !PT ;  /* 0xfdffffffe8e87812 */ /* 0x000fe800078ec0ff */
[----:B------:R-:W1:Y:S01]  /*1e840*/  I2F R2, R2 ;  /* 0x0000000200027306 */ /* 0x000e620000201400 */
[----:B------:R-:W-:Y:S04]  /*1e850*/  @P6 LOP3.LUT R232, R232, 0x2000000, RZ, 0xfc, !PT ;  /* 0x02000000e8e86812 */ /* 0x000fe800078efcff */
[----:B------:R-:W-:Y:S02]  /*1e860*/  @P1 LOP3.LUT R233, R233, 0x2000, RZ, 0xfc, !PT ;  /* 0x00002000e9e91812 */ /* 0x000fe400078efcff */
[----:B------:R-:W-:Y:S02]  /*1e870*/  LOP3.LUT R232, R232, 0xfbffffff, RZ, 0xc0, !PT ;  /* 0xfbffffffe8e87812 */ /* 0x000fe400078ec0ff */
[----:B------:R-:W-:Y:S02]  /*1e880*/  LOP3.LUT R233, R233, 0xfffffbff, RZ, 0xc0, !PT ;  /* 0xfffffbffe9e97812 */ /* 0x000fe400078ec0ff */
[----:B------:R-:W-:Y:S02]  /*1e890*/  @P4 LOP3.LUT R232, R232, 0x4000000, RZ, 0xfc, !PT ;  /* 0x04000000e8e84812 */ /* 0x000fe400078efcff */
[----:B------:R-:W-:Y:S02]  /*1e8a0*/  LOP3.LUT P4, RZ, R231, 0x1, RZ, 0xc0, !PT ;  /* 0x00000001e7ff7812 */ /* 0x000fe4000788c0ff */
[C---:B------:R-:W-:Y:S02]  /*1e8b0*/  LOP3.LUT P5, RZ, R232.reuse, 0x100, RZ, 0xc0, !PT ;  /* 0x00000100e8ff7812 */ /* 0x040fe400078ac0ff */
[C---:B------:R-:W-:Y:S02]  /*1e8c0*/  LOP3.LUT P2, RZ, R232.reuse, 0x4, RZ, 0xc0, !PT ;  /* 0x00000004e8ff7812 */ /* 0x040fe4000784c0ff */
[----:B------:R-:W-:Y:S02]  /*1e8d0*/  LOP3.LUT P6, RZ, R232, 0x400, RZ, 0xc0, !PT ;  /* 0x00000400e8ff7812 */ /* 0x000fe400078cc0ff */
[----:B------:R-:W-:Y:S02]  /*1e8e0*/  FSEL R38, R38, -INF , !P2 ;  /* 0xff80000026267808 */ /* 0x000fe40005000000 */
[----:B------:R-:W-:Y:S01]  /*1e8f0*/  LOP3.LUT P2, RZ, R232, 0x2, RZ, 0xc0, !PT ;  /* 0x00000002e8ff7812 */ /* 0x000fe2000784c0ff */
[----:B-1----:R-:W-:Y:S01]  /*1e900*/  FFMA.FTZ R108, R2, -UR35, R108 ;  /* 0x80000023026c7c23 */ /* 0x002fe2000801006c */
[----:B------:R-:W-:Y:S01]  /*1e910*/  LOP3.LUT P3, RZ, R232, 0x40, RZ, 0xc0, !PT ;  /* 0x00000040e8ff7812 */ /* 0x000fe2000786c0ff */
[----:B------:R-:W-:Y:S01]  /*1e920*/  IMAD.IADD R2, R241, 0x1, -R17 ;  /* 0x00000001f1027824 */ /* 0x000fe200078e0a11 */
[----:B------:R-:W-:Y:S02]  /*1e930*/  LOP3.LUT P1, RZ, R231, 0x80000000, RZ, 0xc0, !PT ;  /* 0x80000000e7ff7812 */ /* 0x000fe4000782c0ff */
[----:B------:R-:W-:Y:S02]  /*1e940*/  FSEL R34, R34, -INF , !P6 ;  /* 0xff80000022227808 */ /* 0x000fe40007000000 */
[----:B------:R-:W-:Y:S02]  /*1e950*/  IABS R2, R2 ;  /* 0x0000000200027213 */ /* 0x000fe40000000000 */
[----:B------:R-:W-:Y:S02]  /*1e960*/  FSEL R39, R39, -INF , !P1 ;  /* 0xff80000027277808 */ /* 0x000fe40004800000 */
[----:B------:R-:W-:Y:S02]  /*1e970*/  FSEL R35, R35, -INF , !P3 ;  /* 0xff80000023237808 */ /* 0x000fe40005800000 */
[----:B------:R-:W1:Y:S01]  /*1e980*/  I2F R2, R2 ;  /* 0x0000000200027306 */ /* 0x000e620000201400 */
[C---:B------:R-:W-:Y:S02]  /*1e990*/  LOP3.LUT P3, RZ, R232.reuse, 0x100000, RZ, 0xc0, !PT ;  /* 0x00100000e8ff7812 */ /* 0x040fe4000786c0ff */
[----:B------:R-:W-:Y:S04]  /*1e9a0*/  LOP3.LUT P6, RZ, R232, 0x20, RZ, 0xc0, !PT ;  /* 0x00000020e8ff7812 */ /* 0x000fe800078cc0ff */
[----:B------:R-:W-:Y:S02]  /*1e9b0*/  FSEL R206, R29, -INF , !P6 ;  /* 0xff8000001dce7808 */ /* 0x000fe40007000000 */
[----:B------:R-:W-:Y:S04]  /*1e9c0*/  LOP3.LUT P6, RZ, R231, 0x40000, RZ, 0xc0, !PT ;  /* 0x00040000e7ff7812 */ /* 0x000fe800078cc0ff */
[----:B------:R-:W-:Y:S02]  /*1e9d0*/  FSEL R57, R57, -INF , !P6 ;  /* 0xff80000039397808 */ /* 0x000fe40007000000 */
[----:B------:R-:W-:Y:S01]  /*1e9e0*/  LOP3.LUT P6, RZ, R231, 0x800000, RZ, 0xc0, !PT ;  /* 0x00800000e7ff7812 */ /* 0x000fe200078cc0ff */
[----:B-1----:R-:W-:Y:S02]  /*1e9f0*/  FFMA.FTZ R94, R2, -UR35, R94 ;  /* 0x80000023025e7c23 */ /* 0x002fe4000801005e */
[----:B------:R-:W-:Y:S05]  /*1ea00*/  IMAD.IADD R2, R235, 0x1, -R3 ;  /* 0x00000001eb027824 */ /* 0x000fea00078e0a03 */
[----:B------:R-:W-:Y:S06]  /*1ea10*/  IABS R2, R2 ;  /* 0x0000000200027213 */ /* 0x000fec0000000000 */
[----:B------:R-:W1:Y:S02]  /*1ea20*/  I2F R2, R2 ;  /* 0x0000000200027306 */ /* 0x000e640000201400 */
[----:B-1----:R-:W-:Y:S01]  /*1ea30*/  FFMA.FTZ R119, R2, -UR35, R119 ;  /* 0x8000002302777c23 */ /* 0x002fe20008010077 */
[C---:B------:R-:W-:Y:S02]  /*1ea40*/  IADD3 R2, R0.reuse, 0x78, RZ ;  /* 0x0000007800027810 */ /* 0x040fe40007ffe0ff */
[----:B------:R-:W-:Y:S02]  /*1ea50*/  IADD3 R0, R0, 0x79, RZ ;  /* 0x0000007900007810 */ /* 0x000fe40007ffe0ff */
[-C--:B------:R-:W-:Y:S01]  /*1ea60*/  ISETP.GE.AND P0, PT, R2, R240.reuse, PT ;  /* 0x000000f00200720c */ /* 0x080fe20003f06270 */
        /* <DEDUP_REMOVED lines=10> */
[----:B------:R-:W-:Y:S01]  /*1eb10*/  ISETP.GE.OR P0, PT, R0, R245, !P0 ;  /* 0x000000f50000720c */ /* 0x000fe20004706670 */
[----:B-1----:R-:W-:Y:S02]  /*1eb20*/  FFMA.FTZ R130, R7, -UR35, R130 ;  /* 0x8000002307827c23 */ /* 0x002fe40008010082 */
[--C-:B------:R-:W-:Y:S05]  /*1eb30*/  IMAD.IADD R7, R236, 0x1, -R0.reuse ;  /* 0x00000001ec077824 */ /* 0x100fea00078e0a00 */
[----:B------:R-:W-:Y:S06]  /*1eb40*/  IABS R7, R7 ;  /* 0x0000000700077213 */ /* 0x000fec0000000000 */
[----:B------:R-:W1:Y:S02]  /*1eb50*/  I2F R7, R7 ;  /* 0x0000000700077306 */ /* 0x000e640000201400 */
[----:B-1----:R-:W-:Y:S02]  /*1eb60*/  FFMA.FTZ R129, R7, -UR35, R129 ;  /* 0x8000002307817c23 */ /* 0x002fe40008010081 */
[----:B------:R-:W-:Y:S03]  /*1eb70*/  IMAD.IADD R7, R235, 0x1, -R0 ;  /* 0x00000001eb077824 */ /* 0x000fe600078e0a00 */
[----:B------:R-:W-:Y:S02]  /*1eb80*/  FSEL R129, R129, -INF , !P0 ;  /* 0xff80000081817808 */ /* 0x000fe40004000000 */
[----:B------:R-:W-:Y:S02]  /*1eb90*/  LOP3.LUT P0, RZ, R231, 0x8000, RZ, 0xc0, !PT ;  /* 0x00008000e7ff7812 */ /* 0x000fe4000780c0ff */
[----:B------:R-:W-:Y:S06]  /*1eba0*/  IABS R7, R7 ;  /* 0x0000000700077213 */ /* 0x000fec0000000000 */
[----:B------:R-:W1:Y:S05]  /*1ebb0*/  I2F R7, R7 ;  /* 0x0000000700077306 */ /* 0x000e6a0000201400 */
[----:B------:R-:W-:Y:S02]  /*1ebc0*/  @P0 LOP3.LUT R233, R233, 0x400, RZ, 0xfc, !PT ;  /* 0x00000400e9e90812 */ /* 0x000fe400078efcff */
[C---:B------:R-:W-:Y:S02]  /*1ebd0*/  LOP3.LUT P0, RZ, R232.reuse, 0x800000, RZ, 0xc0, !PT ;  /* 0x00800000e8ff7812 */ /* 0x040fe4000780c0ff */
[----:B------:R-:W-:Y:S11]  /*1ebe0*/  LOP3.LUT R233, R233, 0xfffff7ff, RZ, 0xc0, !PT ;  /* 0xfffff7ffe9e97812 */ /* 0x000ff600078ec0ff */
[----:B------:R-:W-:Y:S02]  /*1ebf0*/  @P0 LOP3.LUT R233, R233, 0x800, RZ, 0xfc, !PT ;  /* 0x00000800e9e90812 */ /* 0x000fe400078efcff */
[----:B------:R-:W-:Y:S02]  /*1ec00*/  LOP3.LUT P0, RZ, R231, 0x80000, RZ, 0xc0, !PT ;  /* 0x00080000e7ff7812 */ /* 0x000fe4000780c0ff */
[----:B------:R-:W-:Y:S01]  /*1ec10*/  LOP3.LUT R233, R233, 0xffffefff, RZ, 0xc0, !PT ;  /* 0xffffefffe9e97812 */ /* 0x000fe200078ec0ff */
[----:B-1----:R-:W-:Y:S10]  /*1ec20*/  FFMA.FTZ R131, R7, -UR35, R131 ;  /* 0x8000002307837c23 */ /* 0x002ff40008010083 */
[----:B------:R-:W-:Y:S02]  /*1ec30*/  @P0 LOP3.LUT R233, R233, 0x1000, RZ, 0xfc, !PT ;  /* 0x00001000e9e90812 */ /* 0x000fe400078efcff */
[----:B------:R-:W-:Y:S02]  /*1ec40*/  LOP3.LUT P0, RZ, R231, 0x400000, RZ, 0xc0, !PT ;  /* 0x00400000e7ff7812 */ /* 0x000fe4000780c0ff */
[----:B------:R-:W-:Y:S02]  /*1ec50*/  LOP3.LUT R233, R233, 0xfffffff7, RZ, 0xc0, !PT ;  /* 0xfffffff7e9e97812 */ /* 0x000fe400078ec0ff */
[----:B------:R-:W-:Y:S02]  /*1ec60*/  FSEL R51, R51, -INF , !P0 ;  /* 0xff80000033337808 */ /* 0x000fe40004000000 */
[----:B------:R-:W-:Y:S02]  /*1ec70*/  @P4 LOP3.LUT R233, R233, 0x8, RZ, 0xfc, !PT ;  /* 0x00000008e9e94812 */ /* 0x000fe400078efcff */
[C---:B------:R-:W-:Y:S02]  /*1ec80*/  LOP3.LUT P4, RZ, R232.reuse, 0x1000, RZ, 0xc0, !PT ;  /* 0x00001000e8ff7812 */ /* 0x040fe4000788c0ff */
        /* <DEDUP_REMOVED lines=18> */
[----:B------:R-:W-:Y:S02]  /*1edb0*/  LOP3.LUT R233, R233, 0xfffffffb, RZ, 0xc0, !PT ;  /* 0xfffffffbe9e97812 */ /* 0x000fe400078ec0ff */
[----:B------:R-:W-:Y:S02]  /*1edc0*/  FSEL R12, R12, -INF , !P4 ;  /* 0xff8000000c0c7808 */ /* 0x000fe40006000000 */
[----:B------:R-:W-:Y:S02]  /*1edd0*/  @P5 LOP3.LUT R233, R233, 0x4, RZ, 0xfc, !PT ;  /* 0x00000004e9e95812 */ /* 0x000fe400078efcff */
[C---:B------:R-:W-:Y:S02]  /*1ede0*/  LOP3.LUT P5, RZ, R232.reuse, 0x400000, RZ, 0xc0, !PT ;  /* 0x00400000e8ff7812 */ /* 0x040fe400078ac0ff */
[C---:B------:R-:W-:Y:S01]  /*1edf0*/  LOP3.LUT P0, RZ, R233.reuse, 0x1000, RZ, 0xc0, !PT ;  /* 0x00001000e9ff7812 */ /* 0x040fe2000780c0ff */
[----:B------:R-:W-:Y:S01]  /*1ee00*/  STL [R1+0xf4], R233 ;  /* 0x0000f4e901007387 */ /* 0x000fe20000100800 */
[----:B------:R-:W-:Y:S02]  /*1ee10*/  LOP3.LUT R232, R232, 0x7fffffff, RZ, 0xc0, !PT ;  /* 0x7fffffffe8e87812 */ /* 0x000fe400078ec0ff */
[----:B------:R-:W-:Y:S02]  /*1ee20*/  FSEL R54, R54, -INF , !P0 ;  /* 0xff80000036367808 */ /* 0x000fe40004000000 */
[C---:B------:R-:W-:Y:S02]  /*1ee30*/  LOP3.LUT P0, RZ, R233.reuse, 0x800, RZ, 0xc0, !PT ;  /* 0x00000800e9ff7812 */ /* 0x040fe4000780c0ff */
[----:B------:R-:W-:Y:S02]  /*1ee40*/  LOP3.LUT P1, RZ, R233, 0x2000, RZ, 0xc0, !PT ;  /* 0x00002000e9ff7812 */ /* 0x000fe4000782c0ff */
[----:B------:R-:W-:Y:S02]  /*1ee50*/  FSEL R18, R9, -INF , !P0 ;  /* 0xff80000009127808 */ /* 0x000fe40004000000 */
[----:B------:R-:W-:Y:S02]  /*1ee60*/  LOP3.LUT P0, RZ, R233, 0x400, RZ, 0xc0, !PT ;  /* 0x00000400e9ff7812 */ /* 0x000fe4000780c0ff */
[----:B------:R-:W-:Y:S02]  /*1ee70*/  @P2 LOP3.LUT R232, R232, 0x80000000, RZ, 0xfc, !PT ;  /* 0x80000000e8e82812 */ /* 0x000fe400078efcff */
[----:B------:R-:W-:Y:S02]  /*1ee80*/  FSEL R55, R55, -INF , !P0 ;  /* 0xff80000037377808 */ /* 0x000fe40004000000 */
[----:B------:R-:W-:Y:S02]  /*1ee90*/  LOP3.LUT P0, RZ, R231, 0x4000000, RZ, 0xc0, !PT ;  /* 0x04000000e7ff7812 */ /* 0x000fe4000780c0ff */
[----:B------:R-:W-:Y:S02]  /*1eea0*/  FSEL R50, R50, -INF , !P1 ;  /* 0xff80000032327808 */ /* 0x000fe40004800000 */
[C---:B------:R-:W-:Y:S02]  /*1eeb0*/  LOP3.LUT P2, RZ, R232.reuse, 0x20000, RZ, 0xc0, !PT ;  /* 0x00020000e8ff7812 */ /* 0x040fe4000784c0ff */
[C---:B------:R-:W-:Y:S02]  /*1eec0*/  LOP3.LUT P1, RZ, R232.reuse, 0x4000, RZ, 0xc0, !PT ;  /* 0x00004000e8ff7812 */ /* 0x040fe4000782c0ff */
[----:B------:R-:W-:Y:S02]  /*1eed0*/  LOP3.LUT R232, R232, 0xefffffff, RZ, 0xc0, !PT ;  /* 0xefffffffe8e87812 */ /* 0x000fe400078ec0ff */
[----:B------:R-:W-:Y:S02]  /*1eee0*/  LOP3.LUT P4, RZ, R233, 0x200, RZ, 0xc0, !PT ;  /* 0x00000200e9ff7812 */ /* 0x000fe4000788c0ff */
[----:B------:R-:W-:Y:S02]  /*1eef0*/  FSEL R15, R15, -INF , !P2 ;  /* 0xff8000000f0f7808 */ /* 0x000fe40005000000 */
[----:B------:R-:W-:Y:S02]  /*1ef00*/  @P0 LOP3.LUT R232, R232, 0x10000000, RZ, 0xfc, !PT ;  /* 0x10000000e8e80812 */ /* 0x000fe400078efcff */
[----:B------:R-:W-:Y:S02]  /*1ef10*/  FSEL R66, R66, -INF , !P4 ;  /* 0xff80000042427808 */ /* 0x000fe40006000000 */
[----:B------:R-:W-:Y:S02]  /*1ef20*/  LOP3.LUT P4, RZ, R233, 0x100, RZ, 0xc0, !PT ;  /* 0x00000100e9ff7812 */ /* 0x000fe4000788c0ff */
[----:B------:R-:W-:Y:S02]  /*1ef30*/  LOP3.LUT P2, RZ, R232, 0x80000000, RZ, 0xc0, !PT ;  /* 0x80000000e8ff7812 */ /* 0x000fe4000784c0ff */
[----:B------:R-:W-:Y:S02]  /*1ef40*/  FSEL R13, R13, -INF , !P4 ;  /* 0xff8000000d0d7808 */ /* 0x000fe40006000000 */
        /* <DEDUP_REMOVED lines=13> */
[----:B------:R-:W-:Y:S02]  /*1f020*/  LOP3.LUT P0, RZ, R232, 0x800, RZ, 0xc0, !PT ;  /* 0x00000800e8ff7812 */ /* 0x000fe4000780c0ff */
[----:B------:R-:W-:Y:S02]  /*1f030*/  FSEL R204, R25, -INF , !P4 ;  /* 0xff80000019cc7808 */ /* 0x000fe40006000000 */
[C---:B------:R-:W-:Y:S02]  /*1f040*/  LOP3.LUT P4, RZ, R233.reuse, 0x8, RZ, 0xc0, !PT ;  /* 0x00000008e9ff7812 */ /* 0x040fe4000788c0ff */
[----:B------:R-:W-:Y:S02]  /*1f050*/  FSEL R25, R14, -INF , !P3 ;  /* 0xff8000000e197808 */ /* 0x000fe40005800000 */
[----:B------:R-:W-:Y:S02]  /*1f060*/  LOP3.LUT P3, RZ, R233, 0x1, RZ, 0xc0, !PT ;  /* 0x00000001e9ff7812 */ /* 0x000fe4000786c0ff */
[----:B------:R-:W-:Y:S02]  /*1f070*/  FSEL R21, R71, -INF , !P4 ;  /* 0xff80000047157808 */ /* 0x000fe40006000000 */
[----:B------:R-:W-:Y:S02]  /*1f080*/  FSEL R83, R83, -INF , !P3 ;  /* 0xff80000053537808 */ /* 0x000fe40005800000 */
[----:B------:R-:W-:Y:S02]  /*1f090*/  LOP3.LUT P4, RZ, R232, 0x80, RZ, 0xc0, !PT ;  /* 0x00000080e8ff7812 */ /* 0x000fe4000788c0ff */
[----:B------:R-:W-:Y:S02]  /*1f0a0*/  FSEL R207, R26, -INF , !P1 ;  /* 0xff8000001acf7808 */ /* 0x000fe40004800000 */
[C---:B------:R-:W-:Y:S02]  /*1f0b0*/  LOP3.LUT P3, RZ, R232.reuse, 0x200, RZ, 0xc0, !PT ;  /* 0x00000200e8ff7812 */ /* 0x040fe4000786c0ff */
[C---:B------:R-:W-:Y:S02]  /*1f0c0*/  LOP3.LUT P1, RZ, R232.reuse, 0x20000000, RZ, 0xc0, !PT ;  /* 0x20000000e8ff7812 */ /* 0x040fe4000782c0ff */
[----:B------:R-:W-:Y:S02]  /*1f0d0*/  LOP3.LUT R232, R232, 0xf7ffffff, RZ, 0xc0, !PT ;  /* 0xf7ffffffe8e87812 */ /* 0x000fe400078ec0ff */
[----:B------:R-:W-:Y:S02]  /*1f0e0*/  FSEL R211, R27, -INF , !P0 ;  /* 0xff8000001bd37808 */ /* 0x000fe40004000000 */
[----:B------:R-:W-:Y:S02]  /*1f0f0*/  @P2 LOP3.LUT R232, R232, 0x8000000, RZ, 0xfc, !PT ;  /* 0x08000000e8e82812 */ /* 0x000fe400078efcff */
[----:B------:R-:W-:Y:S02]  /*1f100*/  FSEL R20, R11, -INF , !P5 ;  /* 0xff8000000b147808 */ /* 0x000fe40006800000 */
[----:B------:R-:W-:Y:S02]  /*1f110*/  LOP3.LUT P0, RZ, R232, 0x10000000, RZ, 0xc0, !PT ;  /* 0x10000000e8ff7812 */ /* 0x000fe4000780c0ff */
[----:B------:R-:W-:Y:S02]  /*1f120*/  LOP3.LUT P5, RZ, R233, 0x4, RZ, 0xc0, !PT ;  /* 0x00000004e9ff7812 */ /* 0x000fe400078ac0ff */
[----:B------:R-:W-:Y:S02]  /*1f130*/  FSEL R100, R44, -INF , !P0 ;  /* 0xff8000002c647808 */ /* 0x000fe40004000000 */
[CC--:B------:R-:W-:Y:S02]  /*1f140*/  ISETP.GE.AND P0, PT, R17.reuse, R239.reuse, PT ;  /* 0x000000ef1100720c */ /* 0x0c0fe40003f06270 */
[----:B------:R-:W-:Y:S01]  /*1f150*/  FSEL R205, R28, -INF , !P5 ;  /* 0xff8000001ccd7808 */ /* 0x000fe20006800000 */
[----:B------:R-:W-:Y:S01]  /*1f160*/  STL [R1+0x24], R100 ;  /* 0x0000246401007387 */ /* 0x000fe20000100800 */
[-C--:B------:R-:W-:Y:S02]  /*1f170*/  ISETP.GE.OR P0, PT, R17, R244.reuse, !P0 ;  /* 0x000000f41100720c */ /* 0x080fe40004706670 */
[----:B------:R-:W-:Y:S02]  /*1f180*/  LOP3.LUT P5, RZ, R233, 0x2, RZ, 0xc0, !PT ;  /* 0x00000002e9ff7812 */ /* 0x000fe400078ac0ff */
[----:B------:R-:W-:Y:S02]  /*1f190*/  FSEL R98, R98, -INF , !P0 ;  /* 0xff80000062627808 */ /* 0x000fe40004000000 */
[----:B------:R-:W-:Y:S02]  /*1f1a0*/  LOP3.LUT P0, RZ, R231, 0x1000000, RZ, 0xc0, !PT ;  /* 0x01000000e7ff7812 */ /* 0x000fe4000780c0ff */
[----:B------:R-:W-:Y:S02]  /*1f1b0*/  FSEL R82, R82, -INF , !P5 ;  /* 0xff80000052527808 */ /* 0x000fe40006800000 */
[----:B------:R-:W-:Y:S02]  /*1f1c0*/  FSEL R45, R45, -INF , !P0 ;  /* 0xff8000002d2d7808 */ /* 0x000fe40004000000 */
[CC--:B------:R-:W-:Y:S02]  /*1f1d0*/  ISETP.GE.AND P0, PT, R16.reuse, R239.reuse, PT ;  /* 0x000000ef1000720c */ /* 0x0c0fe40003f06270 */
[----:B------:R-:W-:Y:S01]  /*1f1e0*/  LOP3.LUT P5, RZ, R231, 0x200000, RZ, 0xc0, !PT ;  /* 0x00200000e7ff7812 */ /* 0x000fe200078ac0ff */
[----:B------:R-:W-:Y:S01]  /*1f1f0*/  STL [R1+0x20], R45 ;  /* 0x0000202d01007387 */ /* 0x000fe20000100800 */
[-C--:B------:R-:W-:Y:S02]  /*1f200*/  ISETP.GE.OR P0, PT, R16, R244.reuse, !P0 ;  /* 0x000000f41000720c */ /* 0x080fe40004706670 */
[----:B------:R-:W-:Y:S02]  /*1f210*/  FSEL R56, R56, -INF , !P5 ;  /* 0xff80000038387808 */ /* 0x000fe40006800000 */
[----:B------:R-:W-:Y:S02]  /*1f220*/  FSEL R99, R99, -INF , !P0 ;  /* 0xff80000063637808 */ /* 0x000fe40004000000 */
[CC--:B------:R-:W-:Y:S01]  /*1f230*/  ISETP.GE.AND P0, PT, R10.reuse, R239.reuse, PT ;  /* 0x000000ef0a00720c */ /* 0x0c0fe20003f06270 */
[----:B------:R-:W-:Y:S01]  /*1f240*/  STL [R1+0x1c], R56 ;  /* 0x00001c3801007387 */ /* 0x000fe20000100800 */
[----:B------:R-:W-:Y:S02]  /*1f250*/  LOP3.LUT P5, RZ, R231, 0x10, RZ, 0xc0, !PT ;  /* 0x00000010e7ff7812 */ /* 0x000fe400078ac0ff */
[-C--:B------:R-:W-:Y:S01]  /*1f260*/  ISETP.GE.OR P0, PT, R10, R244.reuse, !P0 ;  /* 0x000000f40a00720c */ /* 0x080fe20004706670 */
[----:B------:R-:W-:Y:S01]  /*1f270*/  STL [R1+0x18], R57 ;  /* 0x0000183901007387 */ /* 0x000fe20000100800 */
[----:B------:R-:W-:Y:S02]  /*1f280*/  FSEL R76, R76, -INF , !P5 ;  /* 0xff8000004c4c7808 */ /* 0x000fe40006800000 */
[----:B------:R-:W-:Y:S02]  /*1f290*/  FSEL R102, R102, -INF , !P0 ;  /* 0xff80000066667808 */ /* 0x000fe40004000000 */
[----:B------:R-:W-:Y:S02]  /*1f2a0*/  LOP3.LUT P0, RZ, R232, 0x10, RZ, 0xc0, !PT ;  /* 0x00000010e8ff7812 */ /* 0x000fe4000780c0ff */
[----:B------:R-:W-:Y:S02]  /*1f2b0*/  FSEL R87, R87, -INF , !P1 ;  /* 0xff80000057577808 */ /* 0x000fe40004800000 */
[----:B------:R-:W-:Y:S02]  /*1f2c0*/  FSEL R42, R42, -INF , !P0 ;  /* 0xff8000002a2a7808 */ /* 0x000fe40004000000 */
[-C--:B------:R-:W-:Y:S02]  /*1f2d0*/  ISETP.GE.AND P0, PT, R8, R239.reuse, PT ;  /* 0x000000ef0800720c */ /* 0x080fe40003f06270 */
[----:B------:R-:W-:Y:S02]  /*1f2e0*/  LOP3.LUT P1, RZ, R232, 0x1, RZ, 0xc0, !PT ;  /* 0x00000001e8ff7812 */ /* 0x000fe4000782c0ff */
[-C--:B------:R-:W-:Y:S02]  /*1f2f0*/  ISETP.GE.OR P0, PT, R8, R244.reuse, !P0 ;  /* 0x000000f40800720c */ /* 0x080fe40004706670 */
[----:B------:R-:W-:Y:S02]  /*1f300*/  FSEL R210, R30, -INF , !P3 ;  /* 0xff8000001ed27808 */ /* 0x000fe40005800000 */
[----:B------:R-:W-:Y:S02]  /*1f310*/  FSEL R103, R103, -INF , !P0 ;  /* 0xff80000067677808 */ /* 0x000fe40004000000 */
[C---:B------:R-:W-:Y:S02]  /*1f320*/  LOP3.LUT P0, RZ, R231.reuse, 0x10000, RZ, 0xc0, !PT ;  /* 0x00010000e7ff7812 */ /* 0x040fe4000780c0ff */
[C---:B------:R-:W-:Y:S02]  /*1f330*/  LOP3.LUT P3, RZ, R231.reuse, 0x40000000, RZ, 0xc0, !PT ;  /* 0x40000000e7ff7812 */ /* 0x040fe4000786c0ff */
[----:B------:R-:W-:Y:S02]  /*1f340*/  FSEL R218, R60, -INF , !P0 ;  /* 0xff8000003cda7808 */ /* 0x000fe40004000000 */
[-C--:B------:R-:W-:Y:S02]  /*1f350*/  ISETP.GE.AND P0, PT, R6, R239.reuse, PT ;  /* 0x000000ef0600720c */ /* 0x080fe40003f06270 */
[----:B------:R-:W-:Y:S02]  /*1f360*/  FSEL R46, R46, -INF , !P1 ;  /* 0xff8000002e2e7808 */ /* 0x000fe40004800000 */
[-C--:B------:R-:W-:Y:S02]  /*1f370*/  ISETP.GE.OR P0, PT, R6, R244.reuse, !P0 ;  /* 0x000000f40600720c */ /* 0x080fe40004706670 */
[----:B------:R-:W-:Y:S02]  /*1f380*/  LOP3.LUT P1, RZ, R231, 0x2, RZ, 0xc0, !PT ;  /* 0x00000002e7ff7812 */ /* 0x000fe4000782c0ff */
[----:B------:R-:W-:Y:S02]  /*1f390*/  FSEL R114, R114, -INF , !P0 ;  /* 0xff80000072727808 */ /* 0x000fe40004000000 */
[CC--:B------:R-:W-:Y:S02]  /*1f3a0*/  ISETP.GE.AND P0, PT, R5.reuse, R239.reuse, PT ;  /* 0x000000ef0500720c */ /* 0x0c0fe40003f06270 */
[----:B------:R-:W-:Y:S02]  /*1f3b0*/  FSEL R217, R88, -INF , !P1 ;  /* 0xff80000058d97808 */ /* 0x000fe40004800000 */
[-C--:B------:R-:W-:Y:S02]  /*1f3c0*/  ISETP.GE.OR P0, PT, R5, R244.reuse, !P0 ;  /* 0x000000f40500720c */ /* 0x080fe40004706670 */
[----:B------:R-:W-:Y:S02]  /*1f3d0*/  FSEL R47, R47, -INF , !P3 ;  /* 0xff8000002f2f7808 */ /* 0x000fe40005800000 */
[----:B------:R-:W-:Y:S02]  /*1f3e0*/  FSEL R115, R115, -INF , !P0 ;  /* 0xff80000073737808 */ /* 0x000fe40004000000 */
[C---:B------:R-:W-:Y:S02]  /*1f3f0*/  LOP3.LUT P0, RZ, R231.reuse, 0x400, RZ, 0xc0, !PT ;  /* 0x00000400e7ff7812 */ /* 0x040fe4000780c0ff */
        /* <DEDUP_REMOVED lines=11> */
[C---:B------:R-:W-:Y:S02]  /*1f4b0*/  ISETP.GE.AND P0, PT, R3.reuse, R239, PT ;  /* 0x000000ef0300720c */ /* 0x040fe40003f06270 */
[----:B------:R-:W-:Y:S01]  /*1f4c0*/  LOP3.LUT P2, RZ, R232, 0x8000000, RZ, 0xc0, !PT ;  /* 0x08000000e8ff7812 */ /* 0x000fe2000784c0ff */
[----:B------:R-:W-:Y:S01]  /*1f4d0*/  STL [R1+0xc], R97 ;  /* 0x00000c6101007387 */ /* 0x000fe20000100800 */
[-C--:B------:R-:W-:Y:S02]  /*1f4e0*/  ISETP.GE.OR P0, PT, R3, R244.reuse, !P0 ;  /* 0x000000f40300720c */ /* 0x080fe40004706670 */
[----:B------:R-:W-:Y:S01]  /*1f4f0*/  FSEL R212, R61, -INF , !P2 ;  /* 0xff8000003dd47808 */ /* 0x000fe20005000000 */
[----:B------:R-:W-:Y:S01]  /*1f500*/  STL [R1+0x8], R76 ;  /* 0x0000084c01007387 */ /* 0x000fe20000100800 */
[----:B------:R-:W-:Y:S02]  /*1f510*/  FSEL R119, R119, -INF , !P0 ;  /* 0xff80000077777808 */ /* 0x000fe40004000000 */
[----:B------:R-:W-:Y:S01]  /*1f520*/  LOP3.LUT P0, RZ, R231, 0x2000000, RZ, 0xc0, !PT ;  /* 0x02000000e7ff7812 */ /* 0x000fe2000780c0ff */
[----:B------:R-:W-:Y:S01]  /*1f530*/  STL [R1+0xf8], R235 ;  /* 0x0000f8eb01007387 */ /* 0x000fe20000100800 */
[----:B------:R-:W-:Y:S02]  /*1f540*/  ISETP.GE.AND P1, PT, R17, R237, PT ;  /* 0x000000ed1100720c */ /* 0x000fe40003f26270 */
[----:B------:R-:W-:Y:S02]  /*1f550*/  FSEL R59, R59, -INF , !P0 ;  /* 0xff8000003b3b7808 */ /* 0x000fe40004000000 */
[CC--:B------:R-:W-:Y:S02]  /*1f560*/  ISETP.GE.AND P0, PT, R2.reuse, R239.reuse, PT ;  /* 0x000000ef0200720c */ /* 0x0c0fe40003f06270 */
[C---:B------:R-:W-:Y:S02]  /*1f570*/  LOP3.LUT P2, RZ, R231.reuse, 0x20000, RZ, 0xc0, !PT ;  /* 0x00020000e7ff7812 */ /* 0x040fe4000784c0ff */
[----:B------:R-:W-:Y:S02]  /*1f580*/  ISETP.GE.OR P0, PT, R2, R244, !P0 ;  /* 0x000000f40200720c */ /* 0x000fe40004706670 */
[----:B------:R-:W-:Y:S02]  /*1f590*/  FSEL R44, R74, -INF , !P2 ;  /* 0xff8000004a2c7808 */ /* 0x000fe40005000000 */
[----:B------:R-:W-:Y:S02]  /*1f5a0*/  FSEL R130, R130, -INF , !P0 ;  /* 0xff80000082827808 */ /* 0x000fe40004000000 */
[----:B------:R-:W-:Y:S02]  /*1f5b0*/  LOP3.LUT P0, RZ, R231, 0x8, RZ, 0xc0, !PT ;  /* 0x00000008e7ff7812 */ /* 0x000fe4000780c0ff */
[----:B------:R-:W-:Y:S02]  /*1f5c0*/  ISETP.GE.OR P2, PT, R17, R242, !P1 ;  /* 0x000000f21100720c */ /* 0x000fe40004f46670 */
[----:B------:R-:W-:Y:S02]  /*1f5d0*/  FSEL R229, R77, -INF , !P0 ;  /* 0xff8000004de57808 */ /* 0x000fe40004000000 */
[----:B------:R-:W-:Y:S02]  /*1f5e0*/  ISETP.GE.AND P0, PT, R0, R239, PT ;  /* 0x000000ef0000720c */ /* 0x000fe40003f06270 */
[----:B------:R-:W-:Y:S01]  /*1f5f0*/  ISETP.GE.AND P1, PT, R16, R237, PT ;  /* 0x000000ed1000720c */ /* 0x000fe20003f26270 */
[----:B------:R-:W-:Y:S01]  /*1f600*/  STL [R1+0x4], R229 ;  /* 0x000004e501007387 */ /* 0x000fe20000100800 */
[----:B------:R-:W-:Y:S02]  /*1f610*/  ISETP.GE.OR P0, PT, R0, R244, !P0 ;  /* 0x000000f40000720c */ /* 0x000fe40004706670 */
[----:B------:R-:W-:Y:S01]  /*1f620*/  ISETP.GE.OR P3, PT, R16, R242, !P1 ;  /* 0x000000f21000720c */ /* 0x000fe20004f66670 */
[----:B------:R-:W-:Y:S01]  /*1f630*/  STL [R1+0xfc], R239 ;  /* 0x0000fcef01007387 */ /* 0x000fe20000100800 */
[----:B------:R-:W-:Y:S02]  /*1f640*/  FSEL R131, R131, -INF , !P0 ;  /* 0xff80000083837808 */ /* 0x000fe40004000000 */
[----:B------:R-:W-:Y:S01]  /*1f650*/  LOP3.LUT P0, RZ, R231, 0x100000, RZ, 0xc0, !PT ;  /* 0x00100000e7ff7812 */ /* 0x000fe2000780c0ff */
[----:B------:R-:W-:Y:S01]  /*1f660*/  STL [R1+0x100], R244 ;  /* 0x000100f401007387 */ /* 0x000fe20000100800 */
[----:B------:R-:W-:Y:S02]  /*1f670*/  FMNMX.FTZ R9, R250, R132, !PT ;  /* 0x00000084fa097209 */ /* 0x000fe40007810000 */
[----:B------:R-:W-:Y:S01]  /*1f680*/  FSEL R63, R63, -INF , !P0 ;  /* 0xff8000003f3f7808 */ /* 0x000fe20004000000 */
[----:B------:R-:W-:Y:S01]  /*1f690*/  STL [R1], R217 ;  /* 0x000000d901007387 */ /* 0x000fe20000100800 */
[-C--:B------:R-:W-:Y:S02]  /*1f6a0*/  ISETP.GE.AND P0, PT, R17, R238.reuse, PT ;  /* 0x000000ee1100720c */ /* 0x080fe40003f06270 */
[----:B------:R-:W-:Y:S01]  /*1f6b0*/  FMNMX.FTZ R9, R249, R9, !PT ;  /* 0x00000009f9097209 */ /* 0x000fe20007810000 */
[----:B------:R1:W-:Y:S01]  /*1f6c0*/  STL [R1+0x5c], R7 ;  /* 0x00005c0701007387 */ /* 0x0003e20000100800 */
[----:B------:R-:W-:Y:S02]  /*1f6d0*/  ISETP.GE.OR P0, PT, R17, R243, !P0 ;  /* 0x000000f31100720c */ /* 0x000fe40004706670 */
[----:B------:R-:W-:Y:S02]  /*1f6e0*/  FMNMX.FTZ R9, R198, R9, !PT ;  /* 0x00000009c6097209 */ /* 0x000fe40007810000 */
[----:B------:R-:W-:Y:S02]  /*1f6f0*/  FSEL R251, R92, -INF , !P0 ;  /* 0xff8000005cfb7808 */ /* 0x000fe40004000000 */
[C---:B------:R-:W-:Y:S02]  /*1f700*/  ISETP.GE.AND P0, PT, R16.reuse, R238, PT ;  /* 0x000000ee1000720c */ /* 0x040fe40003f06270 */
[----:B------:R-:W-:Y:S02]  /*1f710*/  FMNMX.FTZ R9, R199, R9, !PT ;  /* 0x00000009c7097209 */ /* 0x000fe40007810000 */
[----:B------:R-:W-:Y:S01]  /*1f720*/  ISETP.GE.OR P0, PT, R16, R243, !P0 ;  /* 0x000000f31000720c */ /* 0x000fe20004706670 */
[----:B------:R-:W-:Y:S01]  /*1f730*/  IMAD.IADD R16, R241, 0x1, -R16 ;  /* 0x00000001f1107824 */ /* 0x000fe200078e0a10 */
[----:B------:R-:W-:Y:S01]  /*1f740*/  FSEL R28, R62, -INF , !P6 ;  /* 0xff8000003e1c7808 */ /* 0x000fe20007000000 */
[----:B------:R-:W-:Y:S01]  /*1f750*/  IMAD.MOV.U32 R62, RZ, RZ, R59 ;  /* 0x000000ffff3e7224 */ /* 0x000fe200078e003b */
[----:B------:R-:W-:Y:S02]  /*1f760*/  LOP3.LUT P6, RZ, R232, 0x2000000, RZ, 0xc0, !PT ;  /* 0x02000000e8ff7812 */ /* 0x000fe400078cc0ff */
[----:B------:R-:W-:Y:S02]  /*1f770*/  LOP3.LUT P5, RZ, R231, 0x1000, RZ, 0xc0, !PT ;  /* 0x00001000e7ff7812 */ /* 0x000fe400078ac0ff */
[----:B------:R-:W-:Y:S02]  /*1f780*/  FSEL R252, R89, -INF , !P6 ;  /* 0xff80000059fc7808 */ /* 0x000fe40007000000 */
[----:B------:R-:W-:Y:S02]  /*1f790*/  ISETP.GE.AND P1, PT, R10, R237, PT ;  /* 0x000000ed0a00720c */ /* 0x000fe40003f26270 */
[C---:B------:R-:W-:Y:S01]  /*1f7a0*/  LOP3.LUT P6, RZ, R231.reuse, 0x800, RZ, 0xc0, !PT ;  /* 0x00000800e7ff7812 */ /* 0x040fe200078cc0ff */
[----:B-1----:R-:W-:Y:S01]  /*1f7b0*/  IMAD.IADD R7, R234, 0x1, -R5 ;  /* 0x00000001ea077824 */ /* 0x002fe200078e0a05 */
[----:B------:R-:W-:Y:S02]  /*1f7c0*/  FSEL R29, R78, -INF , !P5 ;  /* 0xff8000004e1d7808 */ /* 0x000fe40006800000 */
[----:B------:R-:W-:Y:S02]  /*1f7d0*/  LOP3.LUT P5, RZ, R231, 0x200, RZ, 0xc0, !PT ;  /* 0x00000200e7ff7812 */ /* 0x000fe400078ac0ff */
[----:B------:R-:W-:Y:S01]  /*1f7e0*/  IABS R7, R7 ;  /* 0x0000000700077213 */ /* 0x000fe20000000000 */
[----:B------:R-:W-:Y:S01]  /*1f7f0*/  STL [R1+0x58], R29 ;  /* 0x0000581d01007387 */ /* 0x000fe20000100800 */
[----:B------:R-:W-:Y:S02]  /*1f800*/  FSEL R244, R90, -INF , !P5 ;  /* 0xff8000005af47808 */ /* 0x000fe40006800000 */
[----:B------:R-:W-:Y:S01]  /*1f810*/  FSEL R27, R79, -INF , !P6 ;  /* 0xff8000004f1b7808 */ /* 0x000fe20007000000 */
[----:B------:R-:W-:Y:S01]  /*1f820*/  STL [R1+0x104], R234 ;  /* 0x000104ea01007387 */ /* 0x000fe20000100800 */
[----:B------:R-:W1:Y:S01]  /*1f830*/  I2F R7, R7 ;  /* 0x0000000700077306 */ /* 0x000e620000201400 */
[----:B------:R-:W-:Y:S02]  /*1f840*/  ISETP.GE.OR P6, PT, R10, R242, !P1 ;  /* 0x000000f20a00720c */ /* 0x000fe40004fc6670 */
[-C--:B------:R-:W-:Y:S02]  /*1f850*/  ISETP.GE.AND P1, PT, R8, R237.reuse, PT ;  /* 0x000000ed0800720c */ /* 0x080fe40003f26270 */
[----:B------:R-:W-:Y:S02]  /*1f860*/  FSEL R248, R93, -INF , !P0 ;  /* 0xff8000005df87808 */ /* 0x000fe40004000000 */
[----:B------:R-:W-:Y:S02]  /*1f870*/  ISETP.GE.AND P0, PT, R10, R238, PT ;  /* 0x000000ee0a00720c */ /* 0x000fe40003f06270 */
[-C--:B------:R-:W-:Y:S02]  /*1f880*/  ISETP.GE.OR P5, PT, R8, R242.reuse, !P1 ;  /* 0x000000f20800720c */ /* 0x080fe40004fa6670 */
[----:B------:R-:W-:Y:S02]  /*1f890*/  ISETP.GE.AND P1, PT, R6, R237, PT ;  /* 0x000000ed0600720c */ /* 0x000fe40003f26270 */
[-C--:B------:R-:W-:Y:S01]  /*1f8a0*/  ISETP.GE.OR P0, PT, R10, R243.reuse, !P0 ;  /* 0x000000f30a00720c */ /* 0x080fe20004706670 */
[----:B------:R-:W-:Y:S01]  /*1f8b0*/  IMAD.IADD R10, R241, 0x1, -R10 ;  /* 0x00000001f10a7824 */ /* 0x000fe200078e0a0a */
[----:B------:R-:W-:Y:S02]  /*1f8c0*/  ISETP.GE.OR P1, PT, R6, R242, !P1 ;  /* 0x000000f20600720c */ /* 0x000fe40004f26670 */
[----:B------:R-:W-:Y:S02]  /*1f8d0*/  FSEL R247, R104, -INF , !P0 ;  /* 0xff80000068f77808 */ /* 0x000fe40004000000 */
[----:B------:R-:W-:Y:S02]  /*1f8e0*/  IABS R10, R10 ;  /* 0x0000000a000a7213 */ /* 0x000fe40000000000 */
[C---:B------:R-:W-:Y:S02]  /*1f8f0*/  ISETP.GE.AND P0, PT, R8.reuse, R238, PT ;  /* 0x000000ee0800720c */ /* 0x040fe40003f06270 */
[----:B------:R-:W-:Y:S01]  /*1f900*/  FSEL R209, R31, -INF , !P4 ;  /* 0xff8000001fd17808 */ /* 0x000fe20006000000 */
[----:B-1----:R-:W-:Y:S01]  /*1f910*/  FFMA.FTZ R109, R7, -UR35, R109 ;  /* 0x80000023076d7c23 */ /* 0x002fe2000801006d */
[----:B------:R-:W-:Y:S01]  /*1f920*/  IABS R7, R16 ;  /* 0x0000001000077213 */ /* 0x000fe20000000000 */
[----:B------:R-:W-:Y:S01]  /*1f930*/  IMAD.MOV.U32 R31, RZ, RZ, R220 ;  /* 0x000000ffff1f7224 */ /* 0x000fe200078e00dc */
[----:B------:R-:W-:Y:S01]  /*1f940*/  ISETP.GE.OR P0, PT, R8, R243, !P0 ;  /* 0x000000f30800720c */ /* 0x000fe20004706670 */
[----:B------:R-:W-:Y:S01]  /*1f950*/  IMAD.IADD R8, R241, 0x1, -R8 ;  /* 0x00000001f1087824 */ /* 0x000fe200078e0a08 */
[C---:B------:R-:W-:Y:S02]  /*1f960*/  LOP3.LUT P4, RZ, R231.reuse, 0x10000000, RZ, 0xc0, !PT ;  /* 0x10000000e7ff7812 */ /* 0x040fe4000788c0ff */
[----:B------:R-:W1:Y:S01]  /*1f970*/  I2F R7, R7 ;  /* 0x0000000700077306 */ /* 0x000e620000201400 */
[----:B------:R-:W-:Y:S02]  /*1f980*/  LOP3.LUT R231, R231, 0xfffffffd, RZ, 0xc0, !PT ;  /* 0xfffffffde7e77812 */ /* 0x000fe400078ec0ff */
[----:B------:R-:W-:Y:S02]  /*1f990*/  IABS R8, R8 ;  /* 0x0000000800087213 */ /* 0x000fe40000000000 */
[----:B------:R-:W-:Y:S02]  /*1f9a0*/  @P1 LOP3.LUT R231, R231, 0x2, RZ, 0xfc, !PT ;  /* 0x00000002e7e71812 */ /* 0x000fe400078efcff */
[----:B------:R-:W-:Y:S02]  /*1f9b0*/  FSEL R208, R105, -INF , !P0 ;  /* 0xff80000069d07808 */ /* 0x000fe40004000000 */
[CC--:B------:R-:W-:Y:S01]  /*1f9c0*/  ISETP.GE.AND P0, PT, R6.reuse, R238.reuse, PT ;  /* 0x000000ee0600720c */ /* 0x0c0fe20003f06270 */
[----:B------:R-:W-:Y:S01]  /*1f9d0*/  STL [R1+0x108], R231 ;  /* 0x000108e701007387 */ /* 0x000fe20000100800 */
[C---:B------:R-:W-:Y:S02]  /*1f9e0*/  ISETP.GE.AND P1, PT, R5.reuse, R237, PT ;  /* 0x000000ed0500720c */ /* 0x040fe40003f26270 */
[-C--:B------:R-:W-:Y:S01]  /*1f9f0*/  ISETP.GE.OR P0, PT, R6, R243.reuse, !P0 ;  /* 0x000000f30600720c */ /* 0x080fe20004706670 */
[----:B------:R2:W-:Y:S01]  /*1fa00*/  STL [R1+0x10c], R238 ;  /* 0x00010cee01007387 */ /* 0x0005e20000100800 */
[----:B------:R-:W-:Y:S02]  /*1fa10*/  FSEL R60, R58, -INF , !P4 ;  /* 0xff8000003a3c7808 */ /* 0x000fe40006000000 */
[----:B------:R-:W-:Y:S02]  /*1fa20*/  FSEL R202, R108, -INF , !P0 ;  /* 0xff8000006cca7808 */ /* 0x000fe40004000000 */
[CC--:B------:R-:W-:Y:S02]  /*1fa30*/  ISETP.GE.AND P0, PT, R5.reuse, R238.reuse, PT ;  /* 0x000000ee0500720c */ /* 0x0c0fe40003f06270 */
[----:B------:R-:W-:Y:S02]  /*1fa40*/  LOP3.LUT P4, RZ, R232, 0x4000000, RZ, 0xc0, !PT ;  /* 0x04000000e8ff7812 */ /* 0x000fe4000788c0ff */
[----:B------:R-:W-:Y:S01]  /*1fa50*/  ISETP.GE.OR P0, PT, R5, R243, !P0 ;  /* 0x000000f30500720c */ /* 0x000fe20004706670 */
[----:B-1----:R-:W-:Y:S01]  /*1fa60*/  FFMA.FTZ R95, R7, -UR35, R95 ;  /* 0x80000023075f7c23 */ /* 0x002fe2000801005f */
[----:B------:R-:W-:Y:S01]  /*1fa70*/  FSEL R220, R91, -INF , !P4 ;  /* 0xff8000005bdc7808 */ /* 0x000fe20006000000 */
[----:B------:R-:W-:Y:S01]  /*1fa80*/  IMAD.IADD R7, R234, 0x1, -R4 ;  /* 0x00000001ea077824 */ /* 0x000fe200078e0a04 */
[----:B------:R-:W-:Y:S02]  /*1fa90*/  FSEL R201, R109, -INF , !P0 ;  /* 0xff8000006dc97808 */ /* 0x000fe40004000000 */
[C---:B------:R-:W-:Y:S02]  /*1faa0*/  ISETP.GE.AND P0, PT, R4.reuse, R238, PT ;  /* 0x000000ee0400720c */ /* 0x040fe40003f06270 */
[----:B------:R-:W-:Y:S02]  /*1fab0*/  IABS R7, R7 ;  /* 0x0000000700077213 */ /* 0x000fe40000000000 */
[----:B------:R-:W-:Y:S02]  /*1fac0*/  FSEL R221, R95, -INF , !P3 ;  /* 0xff8000005fdd7808 */ /* 0x000fe40005800000 */
[----:B------:R-:W1:Y:S01]  /*1fad0*/  I2F R11, R7 ;  /* 0x00000007000b7306 */ /* 0x000e620000201400 */
[----:B------:R-:W-:Y:S02]  /*1fae0*/  ISETP.GE.OR P4, PT, R5, R242, !P1 ;  /* 0x000000f20500720c */ /* 0x000fe40004f86670 */
[C---:B------:R-:W-:Y:S02]  /*1faf0*/  ISETP.GE.OR P1, PT, R4.reuse, R243, !P0 ;  /* 0x000000f30400720c */ /* 0x040fe40004726670 */
[C---:B------:R-:W-:Y:S02]  /*1fb00*/  ISETP.GE.AND P0, PT, R3.reuse, R238, PT ;  /* 0x000000ee0300720c */ /* 0x040fe40003f06270 */
[----:B------:R-:W-:Y:S02]  /*1fb10*/  ISETP.GE.AND P3, PT, R4, R237, PT ;  /* 0x000000ed0400720c */ /* 0x000fe40003f66270 */
[C---:B------:R-:W-:Y:S02]  /*1fb20*/  ISETP.GE.OR P0, PT, R3.reuse, R243, !P0 ;  /* 0x000000f30300720c */ /* 0x040fe40004706670 */
[----:B------:R-:W-:Y:S02]  /*1fb30*/  FSEL R58, R94, -INF , !P2 ;  /* 0xff8000005e3a7808 */ /* 0x000fe40005000000 */
[----:B------:R-:W-:Y:S01]  /*1fb40*/  ISETP.GE.AND P2, PT, R3, R237, PT ;  /* 0x000000ed0300720c */ /* 0x000fe20003f46270 */
[----:B-1----:R-:W-:Y:S01]  /*1fb50*/  FFMA.FTZ R120, R11, -UR35, R120 ;  /* 0x800000230b787c23 */ /* 0x002fe20008010078 */
[----:B------:R-:W-:Y:S01]  /*1fb60*/  FMNMX.FTZ R7, R228, R9, !PT ;  /* 0x00000009e4077209 */ /* 0x000fe20007810000 */
[----:B------:R-:W-:Y:S02]  /*1fb70*/  IMAD.MOV.U32 R11, RZ, RZ, R10 ;  /* 0x000000ffff0b7224 */ /* 0x000fe400078e000a */
[----:B------:R-:W-:Y:S01]  /*1fb80*/  IMAD.IADD R10, R234, 0x1, -R3 ;  /* 0x00000001ea0a7824 */ /* 0x000fe200078e0a03 */
[----:B------:R-:W-:Y:S01]  /*1fb90*/  FMNMX.FTZ R7, R227, R7, !PT ;  /* 0x00000007e3077209 */ /* 0x000fe20007810000 */
[----:B------:R-:W1:Y:S01]  /*1fba0*/  I2F R14, R11 ;  /* 0x0000000b000e7306 */ /* 0x000e620000201400 */
[----:B------:R-:W-:Y:S02]  /*1fbb0*/  FSEL R200, R120, -INF , !P1 ;  /* 0xff80000078c87808 */ /* 0x000fe40004800000 */
[----:B------:R-:W-:Y:S02]  /*1fbc0*/  FMNMX.FTZ R7, R219, R7, !PT ;  /* 0x00000007db077209 */ /* 0x000fe40007810000 */
[----:B------:R-:W-:Y:S02]  /*1fbd0*/  ISETP.GE.AND P1, PT, R2, R237, PT ;  /* 0x000000ed0200720c */ /* 0x000fe40003f26270 */
[----:B------:R-:W-:Y:S03]  /*1fbe0*/  FMNMX.FTZ R7, R226, R7, !PT ;  /* 0x00000007e2077209 */ /* 0x000fe60007810000 */
[----:B------:R-:W3:Y:S01]  /*1fbf0*/  I2F R11, R8 ;  /* 0x00000008000b7306 */ /* 0x000ee20000201400 */
[----:B------:R-:W-:Y:S04]  /*1fc00*/  FMNMX.FTZ R7, R225, R7, !PT ;  /* 0x00000007e1077209 */ /* 0x000fe80007810000 */
[----:B------:R-:W-:Y:S04]  /*1fc10*/  FMNMX.FTZ R7, R224, R7, !PT ;  /* 0x00000007e0077209 */ /* 0x000fe80007810000 */
[----:B------:R-:W-:Y:S04]  /*1fc20*/  FMNMX.FTZ R7, R223, R7, !PT ;  /* 0x00000007df077209 */ /* 0x000fe80007810000 */
[----:B------:R-:W-:Y:S01]  /*1fc30*/  FMNMX.FTZ R9, R49, R7, !PT ;  /* 0x0000000731097209 */ /* 0x000fe20007810000 */
[----:B-1----:R-:W-:Y:S01]  /*1fc40*/  FFMA.FTZ R106, R14, -UR35, R106 ;  /* 0x800000230e6a7c23 */ /* 0x002fe2000801006a */
[----:B------:R-:W-:Y:S02]  /*1fc50*/  IABS R7, R10 ;  /* 0x0000000a00077213 */ /* 0x000fe40000000000 */
[----:B------:R-:W-:Y:S02]  /*1fc60*/  FMNMX.FTZ R9, R52, R9, !PT ;  /* 0x0000000934097209 */ /* 0x000fe40007810000 */
[----:B------:R-:W1:Y:S01]  /*1fc70*/  I2F R10, R7 ;  /* 0x00000007000a7306 */ /* 0x000e620000201400 */
[----:B------:R-:W-:Y:S02]  /*1fc80*/  FSEL R40, R106, -INF , !P6 ;  /* 0xff8000006a287808 */ /* 0x000fe40007000000 */
[----:B------:R-:W-:Y:S01]  /*1fc90*/  FMNMX.FTZ R9, R53, R9, !PT ;  /* 0x0000000935097209 */ /* 0x000fe20007810000 */
[----:B---3--:R-:W-:Y:S01]  /*1fca0*/  FFMA.FTZ R107, R11, -UR35, R107 ;  /* 0x800000230b6b7c23 */ /* 0x008fe2000801006b */
[----:B------:R-:W-:Y:S01]  /*1fcb0*/  LOP3.LUT P6, RZ, R231, 0x2, RZ, 0xc0, !PT ;  /* 0x00000002e7ff7812 */ /* 0x000fe200078cc0ff */
[----:B------:R-:W-:Y:S03]  /*1fcc0*/  IMAD.IADD R8, R234, 0x1, -R2 ;  /* 0x00000001ea087824 */ /* 0x000fe600078e0a02 */
[----:B------:R-:W-:Y:S02]  /*1fcd0*/  FSEL R26, R107, -INF , !P5 ;  /* 0xff8000006b1a7808 */ /* 0x000fe40006800000 */
[-C--:B------:R-:W-:Y:S02]  /*1fce0*/  ISETP.GE.OR P5, PT, R4, R242.reuse, !P3 ;  /* 0x000000f20400720c */ /* 0x080fe40005fa6670 */
[-C--:B------:R-:W-:Y:S02]  /*1fcf0*/  ISETP.GE.OR P3, PT, R3, R242.reuse, !P2 ;  /* 0x000000f20300720c */ /* 0x080fe40005766670 */
[----:B------:R-:W-:Y:S02]  /*1fd00*/  ISETP.GE.OR P2, PT, R2, R242, !P1 ;  /* 0x000000f20200720c */ /* 0x000fe40004f46670 */
[C---:B------:R-:W-:Y:S04]  /*1fd10*/  ISETP.GE.AND P1, PT, R0.reuse, R238, PT ;  /* 0x000000ee0000720c */ /* 0x040fe80003f26270 */
[----:B------:R-:W-:Y:S01]  /*1fd20*/  ISETP.GE.OR P1, PT, R0, R243, !P1 ;  /* 0x000000f30000720c */ /* 0x000fe20004f26670 */
[----:B-1----:R-:W-:Y:S01]  /*1fd30*/  FFMA.FTZ R121, R10, -UR35, R121 ;  /* 0x800000230a797c23 */ /* 0x002fe20008010079 */
[----:B------:R-:W-:Y:S02]  /*1fd40*/  FMNMX.FTZ R7, R64, R9, !PT ;  /* 0x0000000940077209 */ /* 0x000fe40007810000 */
[----:B------:R-:W-:Y:S01]  /*1fd50*/  IABS R9, R8 ;  /* 0x0000000800097213 */ /* 0x000fe20000000000 */
[----:B------:R-:W-:Y:S01]  /*1fd60*/  IMAD.IADD R8, R241, 0x1, -R6 ;  /* 0x00000001f1087824 */ /* 0x000fe200078e0a06 */
[----:B------:R-:W-:Y:S02]  /*1fd70*/  FSEL R121, R121, -INF , !P0 ;  /* 0xff80000079797808 */ /* 0x000fe40004000000 */
[----:B------:R-:W-:Y:S02]  /*1fd80*/  ISETP.GE.AND P0, PT, R2, R238, PT ;  /* 0x000000ee0200720c */ /* 0x000fe40003f06270 */
[----:B--2---:R-:W2:Y:S01]  /*1fd90*/  LDL.LU R238, [R1+0x5c] ;  /* 0x00005c0001ee7983 */ /* 0x004ea20000300800 */
[----:B------:R-:W-:Y:S02]  /*1fda0*/  FMNMX.FTZ R7, R65, R7, !PT ;  /* 0x0000000741077209 */ /* 0x000fe40007810000 */
[----:B------:R-:W-:Y:S01]  /*1fdb0*/  IABS R8, R8 ;  /* 0x0000000800087213 */ /* 0x000fe20000000000 */
[----:B------:R-:W-:Y:S01]  /*1fdc0*/  STL [R1+0x110], R237 ;  /* 0x000110ed01007387 */ /* 0x000fe20000100800 */
[----:B------:R-:W-:Y:S02]  /*1fdd0*/  FMNMX.FTZ R7, R68, R7, !PT ;  /* 0x0000000744077209 */ /* 0x000fe40007810000 */
[----:B------:R-:W1:Y:S01]  /*1fde0*/  I2F R11, R8 ;  /* 0x00000008000b7306 */ /* 0x000e620000201400 */
[----:B------:R-:W-:Y:S01]  /*1fdf0*/  ISETP.GE.OR P0, PT, R2, R243, !P0 ;  /* 0x000000f30200720c */ /* 0x000fe20004706670 */
[----:B------:R-:W-:Y:S01]  /*1fe00*/  STL [R1+0x118], R252 ;  /* 0x000118fc01007387 */ /* 0x000fe20000100800 */
[----:B------:R-:W-:Y:S03]  /*1fe10*/  FMNMX.FTZ R7, R69, R7, !PT ;  /* 0x0000000745077209 */ /* 0x000fe60007810000 */
[----:B------:R-:W-:Y:S01]  /*1fe20*/  STL [R1+0x114], R243 ;  /* 0x000114f301007387 */ /* 0x000fe20000100800 */
[----:B------:R-:W-:Y:S04]  /*1fe30*/  FMNMX.FTZ R7, R80, R7, !PT ;  /* 0x0000000750077209 */ /* 0x000fe80007810000 */
[----:B------:R-:W-:Y:S04]  /*1fe40*/  FMNMX.FTZ R7, R81, R7, !PT ;  /* 0x0000000751077209 */ /* 0x000fe80007810000 */
[----:B------:R-:W-:Y:S04]  /*1fe50*/  FMNMX.FTZ R7, R84, R7, !PT ;  /* 0x0000000754077209 */ /* 0x000fe80007810000 */
[----:B------:R-:W-:Y:S04]  /*1fe60*/  FMNMX.FTZ R7, R85, R7, !PT ;  /* 0x0000000755077209 */ /* 0x000fe80007810000 */
[----:B------:R-:W-:Y:S01]  /*1fe70*/  FMNMX.FTZ R7, R96, R7, !PT ;  /* 0x0000000760077209 */ /* 0x000fe20007810000 */
[----:B-1----:R-:W-:Y:S01]  /*1fe80*/  FFMA.FTZ R110, R11, -UR35, R110 ;  /* 0x800000230b6e7c23 */ /* 0x002fe2000801006e */
[----:B------:R-:W-:Y:S02]  /*1fe90*/  FMNMX.FTZ R8, R197, R133, !PT ;  /* 0x00000085c5087209 */ /* 0x000fe40007810000 */
[----:B------:R-:W-:Y:S01]  /*1fea0*/  FMNMX.FTZ R6, R48, R7, !PT ;  /* 0x0000000730067209 */ /* 0x000fe20007810000 */
[----:B------:R-:W-:Y:S01]  /*1feb0*/  IMAD.MOV.U32 R7, RZ, RZ, R9 ;  /* 0x000000ffff077224 */ /* 0x000fe200078e0009 */
[----:B------:R-:W-:Y:S02]  /*1fec0*/  FSEL R16, R110, -INF , !P6 ;  /* 0xff8000006e107808 */ /* 0x000fe40007000000 */
[----:B------:R-:W-:Y:S01]  /*1fed0*/  FMNMX.FTZ R6, R37, R6, !PT ;  /* 0x0000000625067209 */ /* 0x000fe20007810000 */
[----:B------:R1:W3:Y:S03]  /*1fee0*/  I2F R10, R7 ;  /* 0x00000007000a7306 */ /* 0x0002e60000201400 */
[----:B------:R-:W-:Y:S04]  /*1fef0*/  FMNMX.FTZ R6, R36, R6, !PT ;  /* 0x0000000624067209 */ /* 0x000fe80007810000 */
[----:B------:R-:W-:Y:S04]  /*1ff00*/  FMNMX.FTZ R6, R112, R6, !PT ;  /* 0x0000000670067209 */ /* 0x000fe80007810000 */
[----:B------:R-:W-:Y:S04]  /*1ff10*/  FMNMX.FTZ R6, R113, R6, !PT ;  /* 0x0000000671067209 */ /* 0x000fe80007810000 */
[----:B------:R-:W-:Y:S01]  /*1ff20*/  FMNMX.FTZ R9, R116, R6, !PT ;  /* 0x0000000674097209 */ /* 0x000fe20007810000 */
[----:B------:R-:W-:Y:S01]  /*1ff30*/  IMAD.IADD R6, R241, 0x1, -R5 ;  /* 0x00000001f1067824 */ /* 0x000fe200078e0a05 */
[----:B------:R-:W-:Y:S02]  /*1ff40*/  FMNMX.FTZ R5, R33, R8, !PT ;  /* 0x0000000821057209 */ /* 0x000fe40007810000 */
[----:B------:R-:W-:Y:S02]  /*1ff50*/  FMNMX.FTZ R8, R117, R9, !PT ;  /* 0x0000000975087209 */ /* 0x000fe40007810000 */
[----:B------:R-:W-:Y:S02]  /*1ff60*/  IABS R6, R6 ;  /* 0x0000000600067213 */ /* 0x000fe40000000000 */
[----:B------:R-:W-:Y:S01]  /*1ff70*/  FMNMX.FTZ R5, R32, R5, !PT ;  /* 0x0000000520057209 */ /* 0x000fe20007810000 */
[----:B-1----:R-:W-:Y:S02]  /*1ff80*/  IMAD.IADD R7, R234, 0x1, -R0 ;  /* 0x00000001ea077824 */ /* 0x002fe400078e0a00 */
[----:B---3--:R-:W-:Y:S03]  /*1ff90*/  FFMA.FTZ R124, R10, -UR35, R124 ;  /* 0x800000230a7c7c23 */ /* 0x008fe6000801007c */
[----:B------:R-:W-:Y:S02]  /*1ffa0*/  IABS R7, R7 ;  /* 0x0000000700077213 */ /* 0x000fe40000000000 */
[----:B------:R-:W-:Y:S02]  /*1ffb0*/  FSEL R124, R124, -INF , !P0 ;  /* 0xff8000007c7c7808 */ /* 0x000fe40004000000 */
[----:B------:R-:W1:Y:S01]  /*1ffc0*/  I2F R9, R7 ;  /* 0x0000000700097306 */ /* 0x000e620000201400 */
[C---:B------:R-:W-:Y:S04]  /*1ffd0*/  ISETP.GE.AND P0, PT, R0.reuse, R237, PT ;  /* 0x000000ed0000720c */ /* 0x040fe80003f06270 */
[----:B------:R-:W-:Y:S01]  /*1ffe0*/  ISETP.GE.OR P0, PT, R0, R242, !P0 ;  /* 0x000000f20000720c */ /* 0x000fe20004706670 */
[----:B-1----:R-:W-:Y:S01]  /*1fff0*/  FFMA.FTZ R125, R9, -UR35, R125 ;  /* 0x80000023097d7c23 */ /* 0x002fe2000801007d */
[----:B------:R-:W-:Y:S01]  /*20000*/  FMNMX.FTZ R7, R128, R8, !PT ;  /* 0x0000000880077209 */ /* 0x000fe20007810000 */
[----:B------:R-:W-:Y:S01]  /*20010*/  IMAD.MOV.U32 R8, RZ, RZ, R6 ;  /* 0x000000ffff087224 */ /* 0x000fe200078e0006 */
[----:B------:R-:W-:Y:S01]  /*20020*/  FMNMX.FTZ R6, R19, R5, !PT ;  /* 0x0000000513067209 */ /* 0x000fe20007810000 */
[----:B------:R-:W-:Y:S01]  /*20030*/  IMAD.IADD R9, R241, 0x1, -R2 ;  /* 0x00000001f1097824 */ /* 0x000fe200078e0a02 */
[----:B------:R-:W-:Y:S02]  /*20040*/  FMNMX.FTZ R5, R129, R7, !PT ;  /* 0x0000000781057209 */ /* 0x000fe40007810000 */
[----:B------:R-:W-:Y:S01]  /*20050*/  FMNMX.FTZ R6, R22, R6, !PT ;  /* 0x0000000616067209 */ /* 0x000fe20007810000 */
[----:B------:R-:W1:Y:S01]  /*20060*/  I2F R8, R8 ;  /* 0x0000000800087306 */ /* 0x000e620000201400 */
[----:B------:R-:W-:Y:S01]  /*20070*/  FSEL R125, R125, -INF , !P1 ;  /* 0xff8000007d7d7808 */ /* 0x000fe20004800000 */
[----:B------:R-:W3:Y:S01]  /*20080*/  SHFL.BFLY PT, R7, R5, 0x2, 0x1f ;  /* 0x0c401f0005077f89 */ /* 0x000ee200000e0000 */
[----:B------:R-:W-:Y:S04]  /*20090*/  FMNMX.FTZ R6, R23, R6, !PT ;  /* 0x0000000617067209 */ /* 0x000fe80007810000 */
[----:B------:R-:W-:Y:S04]  /*200a0*/  FMNMX.FTZ R6, R34, R6, !PT ;  /* 0x0000000622067209 */ /* 0x000fe80007810000 */
[----:B------:R-:W-:Y:S04]  /*200b0*/  FMNMX.FTZ R6, R35, R6, !PT ;  /* 0x0000000623067209 */ /* 0x000fe80007810000 */
[----:B------:R-:W-:Y:S04]  /*200c0*/  FMNMX.FTZ R6, R38, R6, !PT ;  /* 0x0000000626067209 */ /* 0x000fe80007810000 */
[----:B------:R-:W-:Y:S04]  /*200d0*/  FMNMX.FTZ R6, R39, R6, !PT ;  /* 0x0000000627067209 */ /* 0x000fe80007810000 */
[----:B------:R-:W-:Y:S01]  /*200e0*/  FMNMX.FTZ R6, R50, R6, !PT ;  /* 0x0000000632067209 */ /* 0x000fe20007810000 */
[----:B-1----:R-:W-:Y:S02]  /*200f0*/  FFMA.FTZ R111, R8, -UR35, R111 ;  /* 0x80000023086f7c23 */ /* 0x002fe4000801006f */
[----:B------:R-:W-:Y:S01]  /*20100*/  IMAD.IADD R8, R241, 0x1, -R4 ;  /* 0x00000001f1087824 */ /* 0x000fe200078e0a04 */
[----:B------:R-:W-:Y:S02]  /*20110*/  FMNMX.FTZ R6, R51, R6, !PT ;  /* 0x0000000633067209 */ /* 0x000fe40007810000 */
[----:B---3--:R-:W-:Y:S02]  /*20120*/  FMNMX.FTZ R73, R5, R7, !PT ;  /* 0x0000000705497209 */ /* 0x008fe40007810000 */
        /* <DEDUP_REMOVED lines=16> */
[----:B------:R-:W-:Y:S01]  /*20230*/  IMAD.IADD R7, R241, 0x1, -R3 ;  /* 0x00000001f1077824 */ /* 0x000fe200078e0a03 */
        /* <DEDUP_REMOVED lines=14> */
[----:B------:R-:W-:Y:S02]  /*20320*/  IABS R3, R8 ;  /* 0x0000000800037213 */ /* 0x000fe40000000000 */
[----:B------:R-:W-:Y:S02]  /*20330*/  FMNMX.FTZ R2, R42, R2, !PT ;  /* 0x000000022a027209 */ /* 0x000fe40007810000 */
[----:B------:R-:W-:Y:S01]  /*20340*/  FMNMX.FTZ R5, R103, R5, !PT ;  /* 0x0000000567057209 */ /* 0x000fe20007810000 */
[----:B------:R-:W1:Y:S01]  /*20350*/  I2F R11, R3 ;  /* 0x00000003000b7306 */ /* 0x000e620000201400 */
[----:B------:R-:W-:Y:S02]  /*20360*/  IABS R6, R7 ;  /* 0x0000000700067213 */ /* 0x000fe40000000000 */
[----:B------:R-:W-:Y:S01]  /*20370*/  FMNMX.FTZ R4, R222, R4, !PT ;  /* 0x00000004de047209 */ /* 0x000fe20007810000 */
[----:B------:R-:W-:Y:S01]  /*20380*/  SHFL.BFLY PT, R7, R73, 0x1, 0x1f ;  /* 0x0c201f0049077f89 */ /* 0x000fe200000e0000 */
[----:B------:R-:W-:Y:S02]  /*20390*/  FMNMX.FTZ R2, R43, R2, !PT ;  /* 0x000000022b027209 */ /* 0x000fe40007810000 */
[----:B------:R-:W-:Y:S02]  /*203a0*/  FMNMX.FTZ R5, R114, R5, !PT ;  /* 0x0000000572057209 */ /* 0x000fe40007810000 */
[----:B------:R-:W-:Y:S01]  /*203b0*/  FMNMX.FTZ R2, R46, R2, !PT ;  /* 0x000000022e027209 */ /* 0x000fe20007810000 */
[----:B------:R-:W3:Y:S01]  /*203c0*/  I2F R10, R6 ;  /* 0x00000006000a7306 */ /* 0x000ee20000201400 */
[----:B------:R-:W-:Y:S02]  /*203d0*/  FMNMX.FTZ R4, R100, R4, !PT ;  /* 0x0000000464047209 */ /* 0x000fe40007810000 */
[----:B------:R-:W-:Y:S02]  /*203e0*/  FMNMX.FTZ R5, R115, R5, !PT ;  /* 0x0000000573057209 */ /* 0x000fe40007810000 */
[----:B------:R-:W-:Y:S02]  /*203f0*/  FMNMX.FTZ R2, R47, R2, !PT ;  /* 0x000000022f027209 */ /* 0x000fe40007810000 */
[----:B------:R-:W-:Y:S02]  /*20400*/  FMNMX.FTZ R4, R45, R4, !PT ;  /* 0x000000042d047209 */ /* 0x000fe40007810000 */
[----:B------:R-:W-:Y:S02]  /*20410*/  FMNMX.FTZ R5, R118, R5, !PT ;  /* 0x0000000576057209 */ /* 0x000fe40007810000 */
[----:B------:R-:W-:Y:S02]  /*20420*/  FMNMX.FTZ R4, R56, R4, !PT ;  /* 0x0000000438047209 */ /* 0x000fe40007810000 */
[----:B------:R-:W-:Y:S01]  /*20430*/  FMNMX.FTZ R2, R60, R2, !PT ;  /* 0x000000023c027209 */ /* 0x000fe20007810000 */
[----:B-1----:R-:W-:Y:S01]  /*20440*/  FFMA.FTZ R122, R11, -UR35, R122 ;  /* 0x800000230b7a7c23 */ /* 0x002fe2000801007a */
[----:B------:R-:W-:Y:S02]  /*20450*/  FMNMX.FTZ R5, R119, R5, !PT ;  /* 0x0000000577057209 */ /* 0x000fe40007810000 */
[----:B------:R-:W-:Y:S02]  /*20460*/  FMNMX.FTZ R4, R57, R4, !PT ;  /* 0x0000000439047209 */ /* 0x000fe40007810000 */
[----:B------:R-:W-:Y:S02]  /*20470*/  FMNMX.FTZ R2, R62, R2, !PT ;  /* 0x000000023e027209 */ /* 0x000fe40007810000 */
[----:B------:R-:W-:Y:S02]  /*20480*/  FMNMX.FTZ R5, R130, R5, !PT ;  /* 0x0000000582057209 */ /* 0x000fe40007810000 */
[----:B------:R-:W-:Y:S01]  /*20490*/  FMNMX.FTZ R4, R218, R4, !PT ;  /* 0x00000004da047209 */ /* 0x000fe20007810000 */
[----:B---3--:R-:W-:Y:S01]  /*204a0*/  FFMA.FTZ R123, R10, -UR35, R123 ;  /* 0x800000230a7b7c23 */ /* 0x008fe2000801007b */
[----:B------:R-:W-:Y:S02]  /*204b0*/  FMNMX.FTZ R3, R28, R2, !PT ;  /* 0x000000021c037209 */ /* 0x000fe40007810000 */
[----:B------:R-:W-:Y:S02]  /*204c0*/  FMNMX.FTZ R2, R131, R5, !PT ;  /* 0x0000000583027209 */ /* 0x000fe40007810000 */
[----:B------:R-:W-:Y:S02]  /*204d0*/  FMNMX.FTZ R4, R212, R4, !PT ;  /* 0x00000004d4047209 */ /* 0x000fe40007810000 */
[----:B------:R-:W-:Y:S01]  /*204e0*/  IABS R5, R9 ;  /* 0x0000000900057213 */ /* 0x000fe20000000000 */
[----:B------:R-:W1:Y:S01]  /*204f0*/  SHFL.BFLY PT, R6, R2, 0x2, 0x1f ;  /* 0x0c401f0002067f89 */ /* 0x000e6200000e0000 */
[----:B------:R-:W-:Y:S02]  /*20500*/  FMNMX.FTZ R4, R72, R4, !PT ;  /* 0x0000000448047209 */ /* 0x000fe40007810000 */
[----:B------:R3:W4:Y:S01]  /*20510*/  I2F R8, R5 ;  /* 0x0000000500087306 */ /* 0x0007220000201400 */
[----:B------:R-:W-:Y:S02]  /*20520*/  FMNMX.FTZ R3, R63, R3, !PT ;  /* 0x000000033f037209 */ /* 0x000fe40007810000 */
[----:B------:R-:W-:Y:S02]  /*20530*/  FMNMX.FTZ R4, R97, R4, !PT ;  /* 0x0000000461047209 */ /* 0x000fe40007810000 */
[----:B------:R-:W-:Y:S02]  /*20540*/  FMNMX.FTZ R3, R44, R3, !PT ;  /* 0x000000032c037209 */ /* 0x000fe40007810000 */
[----:B------:R-:W-:Y:S02]  /*20550*/  FMNMX.FTZ R4, R76, R4, !PT ;  /* 0x000000044c047209 */ /* 0x000fe40007810000 */
[----:B------:R-:W-:Y:S02]  /*20560*/  FSEL R59, R122, -INF , !P5 ;  /* 0xff8000007a3b7808 */ /* 0x000fe40006800000 */
[----:B------:R-:W-:Y:S02]  /*20570*/  FMNMX.FTZ R4, R229, R4, !PT ;  /* 0x00000004e5047209 */ /* 0x000fe40007810000 */
[----:B------:R-:W-:Y:S02]  /*20580*/  FSEL R229, R111, -INF , !P4 ;  /* 0xff8000006fe57808 */ /* 0x000fe40006000000 */
[----:B------:R-:W-:Y:S02]  /*20590*/  FMNMX.FTZ R4, R217, R4, !PT ;  /* 0x00000004d9047209 */ /* 0x000fe40007810000 */
[----:B------:R-:W-:Y:S02]  /*205a0*/  FSEL R14, R123, -INF , !P3 ;  /* 0xff8000007b0e7808 */ /* 0x000fe40005800000 */
[----:B------:R-:W-:Y:S02]  /*205b0*/  FMNMX.FTZ R4, R252, R4, !PT ;  /* 0x00000004fc047209 */ /* 0x000fe40007810000 */
[----:B-1----:R-:W-:Y:S02]  /*205c0*/  FMNMX.FTZ R2, R2, R6, !PT ;  /* 0x0000000602027209 */ /* 0x002fe40007810000 */
[----:B------:R-:W-:Y:S01]  /*205d0*/  FMNMX.FTZ R4, R251, R4, !PT ;  /* 0x00000004fb047209 */ /* 0x000fe20007810000 */
[----:B---3--:R-:W-:Y:S01]  /*205e0*/  IMAD.IADD R5, R241, 0x1, -R0 ;  /* 0x00000001f1057824 */ /* 0x008fe200078e0a00 */
[----:B------:R-:W-:Y:S01]  /*205f0*/  FMNMX.FTZ R73, R73, R7, !PT ;  /* 0x0000000749497209 */ /* 0x000fe20007810000 */
[----:B----4-:R-:W-:Y:S01]  /*20600*/  FFMA.FTZ R126, R8, -UR35, R126 ;  /* 0x80000023087e7c23 */ /* 0x010fe2000801007e */
[----:B------:R-:W1:Y:S01]  /*20610*/  SHFL.BFLY PT, R72, R2, 0x1, 0x1f ;  /* 0x0c201f0002487f89 */ /* 0x000e6200000e0000 */
[----:B------:R-:W-:Y:S02]  /*20620*/  FMNMX.FTZ R4, R248, R4, !PT ;  /* 0x00000004f8047209 */ /* 0x000fe40007810000 */
[----:B------:R-:W-:Y:S01]  /*20630*/  FMUL.FTZ R6, R73, c[0x0][0x23c] ;  /* 0x00008f0049067a20 */ /* 0x000fe20000410000 */
[----:B------:R-:W-:Y:S02]  /*20640*/  IABS R5, R5 ;  /* 0x0000000500057213 */ /* 0x000fe40000000000 */
[----:B------:R-:W-:Y:S02]  /*20650*/  FMNMX.FTZ R4, R247, R4, !PT ;  /* 0x00000004f7047209 */ /* 0x000fe40007810000 */
[----:B------:R-:W-:Y:S02]  /*20660*/  FSETP.NEU.FTZ.AND P1, PT, R73, -INF , PT ;  /* 0xff8000004900780b */ /* 0x000fe40003f3d000 */
[----:B------:R-:W-:Y:S02]  /*20670*/  FSEL R217, R126, -INF , !P2 ;  /* 0xff8000007ed97808 */ /* 0x000fe40005000000 */
[----:B------:R-:W-:Y:S02]  /*20680*/  FSEL R6, R6, RZ, P1 ;  /* 0x000000ff06067208 */ /* 0x000fe40000800000 */
[----:B------:R-:W-:Y:S03]  /*20690*/  LOP3.LUT P4, RZ, R232, 0x1000000, RZ, 0xc0, !PT ;  /* 0x01000000e8ff7812 */ /* 0x000fe6000788c0ff */
[--C-:B------:R-:W-:Y:S02]  /*206a0*/  FFMA.FTZ R240, R69, c[0x0][0x23c], -R6.reuse ;  /* 0x00008f0045f07a23 */ /* 0x100fe40000010806 */
[--C-:B------:R-:W-:Y:S02]  /*206b0*/  FFMA.FTZ R237, R68, c[0x0][0x23c], -R6.reuse ;  /* 0x00008f0044ed7a23 */ /* 0x100fe40000010806 */
[--C-:B------:R-:W-:Y:S02]  /*206c0*/  FFMA.FTZ R94, R219, c[0x0][0x23c], -R6.reuse ;  /* 0x00008f00db5e7a23 */ /* 0x100fe40000010806 */
[--C-:B------:R-:W-:Y:S01]  /*206d0*/  FFMA.FTZ R97, R228, c[0x0][0x23c], -R6.reuse ;  /* 0x00008f00e4617a23 */ /* 0x100fe20000010806 */
[----:B-1----:R-:W-:Y:S01]  /*206e0*/  FMNMX.FTZ R72, R2, R72, !PT ;  /* 0x0000004802487209 */ /* 0x002fe20007810000 */
[--C-:B------:R-:W-:Y:S01]  /*206f0*/  FFMA.FTZ R2, R250, c[0x0][0x23c], -R6.reuse ;  /* 0x00008f00fa027a23 */ /* 0x100fe20000010806 */
[----:B------:R-:W-:Y:S01]  /*20700*/  MUFU.EX2 R105, R94 ;  /* 0x0000005e00697308 */ /* 0x000fe20000000800 */
[--C-:B------:R-:W-:Y:S01]  /*20710*/  FFMA.FTZ R93, R227, c[0x0][0x23c], -R6.reuse ;  /* 0x00008f00e35d7a23 */ /* 0x100fe20000010806 */
[----:B--2---:R-:W-:Y:S01]  /*20720*/  FMNMX.FTZ R3, R238, R3, !PT ;  /* 0x00000003ee037209 */ /* 0x004fe20007810000 */
[----:B------:R-:W-:Y:S01]  /*20730*/  FMUL.FTZ R7, R72, c[0x0][0x23c] ;  /* 0x00008f0048077a20 */ /* 0x000fe20000410000 */
[----:B------:R1:W-:Y:S01]  /*20740*/  STL [R1+0x11c], R238 ;  /* 0x00011cee01007387 */ /* 0x0003e20000100800 */
[--C-:B------:R-:W-:Y:S01]  /*20750*/  FFMA.FTZ R92, R226, c[0x0][0x23c], -R6.reuse ;  /* 0x00008f00e25c7a23 */ /* 0x100fe20000010806 */
[----:B------:R-:W-:Y:S01]  /*20760*/  FMNMX.FTZ R3, R29, R3, !PT ;  /* 0x000000031d037209 */ /* 0x000fe20007810000 */
[--C-:B------:R-:W-:Y:S02]  /*20770*/  FFMA.FTZ R109, R225, c[0x0][0x23c], -R6.reuse ;  /* 0x00008f00e16d7a23 */ /* 0x100fe40000010806 */
[--C-:B------:R-:W-:Y:S01]  /*20780*/  FFMA.FTZ R126, R224, c[0x0][0x23c], -R6.reuse ;  /* 0x00008f00e07e7a23 */ /* 0x100fe20000010806 */
[----:B------:R-:W-:Y:S01]  /*20790*/  FMNMX.FTZ R3, R27, R3, !PT ;  /* 0x000000031b037209 */ /* 0x000fe20007810000 */
[--C-:B------:R-:W-:Y:S01]  /*207a0*/  FFMA.FTZ R123, R223, c[0x0][0x23c], -R6.reuse ;  /* 0x00008f00df7b7a23 */ /* 0x100fe20000010806 */
[----:B------:R-:W-:Y:S01]  /*207b0*/  MUFU.EX2 R90, R2 ;  /* 0x00000002005a7308 */ /* 0x000fe20000000800 */
[--C-:B------:R-:W-:Y:S01]  /*207c0*/  FFMA.FTZ R122, R49, c[0x0][0x23c], -R6.reuse ;  /* 0x00008f00317a7a23 */ /* 0x100fe20000010806 */
[----:B------:R-:W-:Y:S01]  /*207d0*/  FMNMX.FTZ R0, R244, R3, !PT ;  /* 0x00000003f4007209 */ /* 0x000fe20007810000 */
[--C-:B------:R-:W-:Y:S01]  /*207e0*/  FFMA.FTZ R250, R53, c[0x0][0x23c], -R6.reuse ;  /* 0x00008f0035fa7a23 */ /* 0x100fe20000010806 */
[----:B------:R-:W-:Y:S01]  /*207f0*/  FMNMX.FTZ R3, R208, R4, !PT ;  /* 0x00000004d0037209 */ /* 0x000fe20007810000 */
[----:B------:R-:W-:Y:S01]  /*20800*/  IMAD.MOV.U32 R4, RZ, RZ, R5 ;  /* 0x000000ffff047224 */ /* 0x000fe200078e0005 */
[----:B------:R-:W-:Y:S01]  /*20810*/  FMNMX.FTZ R0, R220, R0, !PT ;  /* 0x00000000dc007209 */ /* 0x000fe20007810000 */
[--C-:B------:R-:W-:Y:S01]  /*20820*/  FFMA.FTZ R41, R80, c[0x0][0x23c], -R6.reuse ;  /* 0x00008f0050297a23 */ /* 0x100fe20000010806 */
[----:B------:R-:W-:Y:S01]  /*20830*/  FMNMX.FTZ R3, R202, R3, !PT ;  /* 0x00000003ca037209 */ /* 0x000fe20007810000 */
[--C-:B------:R-:W-:Y:S01]  /*20840*/  FFMA.FTZ R29, R84, c[0x0][0x23c], -R6.reuse ;  /* 0x00008f00541d7a23 */ /* 0x100fe20000010806 */
[----:B------:R-:W-:Y:S01]  /*20850*/  FMNMX.FTZ R0, R58, R0, !PT ;  /* 0x000000003a007209 */ /* 0x000fe20007810000 */
[--C-:B------:R-:W-:Y:S01]  /*20860*/  FFMA.FTZ R225, R85, c[0x0][0x23c], -R6.reuse ;  /* 0x00008f0055e17a23 */ /* 0x100fe20000010806 */
[----:B------:R-:W2:Y:S01]  /*20870*/  I2F R5, R4 ;  /* 0x0000000400057306 */ /* 0x000ea20000201400 */
        /* <DEDUP_REMOVED lines=8> */
[--C-:B-1----:R-:W-:Y:S01]  /*20900*/  FFMA.FTZ R238, R96, c[0x0][0x23c], -R6.reuse ;  /* 0x00008f0060ee7a23 */ /* 0x102fe20000010806 */
[----:B------:R-:W-:Y:S01]  /*20910*/  FMNMX.FTZ R0, R26, R0, !PT ;  /* 0x000000001a007209 */ /* 0x000fe20007810000 */
[--C-:B------:R-:W-:Y:S01]  /*20920*/  FFMA.FTZ R61, R112, c[0x0][0x23c], -R6.reuse ;  /* 0x00008f00703d7a23 */ /* 0x100fe20000010806 */
[----:B------:R-:W1:Y:S01]  /*20930*/  MUFU.EX2 R101, R3 ;  /* 0x0000000300657308 */ /* 0x000e620000000800 */
        /* <DEDUP_REMOVED lines=11> */
[----:B--2---:R-:W-:Y:S01]  /*209f0*/  FFMA.FTZ R127, R5, -UR35, R127 ;  /* 0x80000023057f7c23 */ /* 0x004fe2000801007f */
[----:B------:R-:W-:Y:S02]  /*20a00*/  FMNMX.FTZ R71, R125, R71, !PT ;  /* 0x000000477d477209 */ /* 0x000fe40007810000 */
[----:B------:R-:W-:Y:S02]  /*20a10*/  FMNMX.FTZ R0, R14, R0, !PT ;  /* 0x000000000e007209 */ /* 0x000fe40007810000 */
[----:B------:R-:W-:Y:S01]  /*20a20*/  FSEL R74, R127, -INF , !P0 ;  /* 0xff8000007f4a7808 */ /* 0x000fe20004000000 */
[----:B------:R-:W2:Y:S01]  /*20a30*/  SHFL.BFLY PT, R4, R71, 0x2, 0x1f ;  /* 0x0c401f0047047f89 */ /* 0x000ea200000e0000 */
[----:B------:R-:W-:Y:S02]  /*20a40*/  FMNMX.FTZ R0, R217, R0, !PT ;  /* 0x00000000d9007209 */ /* 0x000fe40007810000 */
[----:B------:R-:W-:Y:S01]  /*20a50*/  FSETP.NEU.FTZ.AND P0, PT, R72, -INF , PT ;  /* 0xff8000004800780b */ /* 0x000fe20003f1d000 */
[----:B------:R-:W-:Y:S01]  /*20a60*/  MUFU.EX2 R110, R92 ;  /* 0x0000005c006e7308 */ /* 0x000fe20000000800 */
[----:B------:R-:W-:Y:S02]  /*20a70*/  FMNMX.FTZ R0, R74, R0, !PT ;  /* 0x000000004a007209 */ /* 0x000fe40007810000 */
[----:B------:R-:W-:Y:S02]  /*20a80*/  FSEL R7, R7, RZ, P0 ;  /* 0x000000ff07077208 */ /* 0x000fe40000000000 */
[----:B-1----:R-:W-:Y:S01]  /*20a90*/  F2FP.PACK_AB R76, R101, R90 ;  /* 0x0000005a654c723e */ /* 0x002fe200000000ff */
[----:B------:R-:W1:Y:S02]  /*20aa0*/  SHFL.BFLY PT, R2, R0, 0x2, 0x1f ;  /* 0x0c401f0000027f89 */ /* 0x000e6400000e0000 */
[--C-:B------:R-:W-:Y:S02]  /*20ab0*/  FFMA.FTZ R3, R197, c[0x0][0x23c], -R7.reuse ;  /* 0x00008f00c5037a23 */ /* 0x100fe40000010807 */
[--C-:B------:R-:W-:Y:S01]  /*20ac0*/  FFMA.FTZ R89, R22, c[0x0][0x23c], -R7.reuse ;  /* 0x00008f0016597a23 */ /* 0x100fe20000010807 */
[----:B------:R-:W-:Y:S01]  /*20ad0*/  MUFU.EX2 R109, R109 ;  /* 0x0000006d006d7308 */ /* 0x000fe20000000800 */
[--C-:B------:R-:W-:Y:S02]  /*20ae0*/  FFMA.FTZ R88, R23, c[0x0][0x23c], -R7.reuse ;  /* 0x00008f0017587a23 */ /* 0x100fe40000010807 */
[--C-:B------:R-:W-:Y:S01]  /*20af0*/  FFMA.FTZ R128, R21, c[0x0][0x23c], -R7.reuse ;  /* 0x00008f0015807a23 */ /* 0x100fe20000010807 */
[----:B------:R-:W2:Y:S01]  /*20b00*/  LDL.LU R197, [R1+0x128] ;  /* 0x0001280001c57983 */ /* 0x000ea20000300800 */
[--C-:B------:R-:W-:Y:S02]  /*20b10*/  FFMA.FTZ R85, R34, c[0x0][0x23c], -R7.reuse ;  /* 0x00008f0022557a23 */ /* 0x100fe40000010807 */
[--C-:B------:R-:W-:Y:S02]  /*20b20*/  FFMA.FTZ R84, R35, c[0x0][0x23c], -R7.reuse ;  /* 0x00008f0023547a23 */ /* 0x100fe40000010807 */
[--C-:B------:R-:W-:Y:S01]  /*20b30*/  FFMA.FTZ R111, R38, c[0x0][0x23c], -R7.reuse ;  /* 0x00008f00266f7a23 */ /* 0x100fe20000010807 */
[----:B------:R4:W-:Y:S01]  /*20b40*/  MUFU.EX2 R95, R3 ;  /* 0x00000003005f7308 */ /* 0x0009e20000000800 */
[--C-:B------:R-:W-:Y:S01]  /*20b50*/  FFMA.FTZ R106, R39, c[0x0][0x23c], -R7.reuse ;  /* 0x00008f00276a7a23 */ /* 0x100fe20000010807 */
[----:B--2---:R-:W-:Y:S01]  /*20b60*/  FMNMX.FTZ R71, R71, R4, !PT ;  /* 0x0000000447477209 */ /* 0x004fe20007810000 */
[--C-:B------:R-:W-:Y:S02]  /*20b70*/  FFMA.FTZ R104, R50, c[0x0][0x23c], -R7.reuse ;  /* 0x00008f0032687a23 */ /* 0x100fe40000010807 */
[--C-:B------:R-:W-:Y:S02]  /*20b80*/  FFMA.FTZ R96, R51, c[0x0][0x23c], -R7.reuse ;  /* 0x00008f0033607a23 */ /* 0x100fe40000010807 */
[--C-:B------:R-:W-:Y:S01]  /*20b90*/  FFMA.FTZ R117, R54, c[0x0][0x23c], -R7.reuse ;  /* 0x00008f0036757a23 */ /* 0x100fe20000010807 */
[----:B------:R-:W2:Y:S01]  /*20ba0*/  SHFL.BFLY PT, R5, R71, 0x1, 0x1f ;  /* 0x0c201f0047057f89 */ /* 0x000ea200000e0000 */
[--C-:B------:R-:W-:Y:S01]  /*20bb0*/  FFMA.FTZ R116, R55, c[0x0][0x23c], -R7.reuse ;  /* 0x00008f0037747a23 */ /* 0x100fe20000010807 */
[----:B-1----:R-:W-:Y:S01]  /*20bc0*/  FMNMX.FTZ R0, R0, R2, !PT ;  /* 0x0000000200007209 */ /* 0x002fe20007810000 */
[----:B------:R-:W-:Y:S01]  /*20bd0*/  FFMA.FTZ R2, R199, c[0x0][0x23c], -R6 ;  /* 0x00008f00c7027a23 */ /* 0x000fe20000010806 */
[----:B------:R-:W-:Y:S01]  /*20be0*/  MUFU.EX2 R111, R111 ;  /* 0x0000006f006f7308 */ /* 0x000fe20000000800 */
[--C-:B------:R-:W-:Y:S02]  /*20bf0*/  FFMA.FTZ R113, R66, c[0x0][0x23c], -R7.reuse ;  /* 0x00008f0042717a23 */ /* 0x100fe40000010807 */
[--C-:B------:R-:W-:Y:S01]  /*20c00*/  FFMA.FTZ R112, R67, c[0x0][0x23c], -R7.reuse ;  /* 0x00008f0043707a23 */ /* 0x100fe20000010807 */
[----:B------:R-:W1:Y:S01]  /*20c10*/  SHFL.BFLY PT, R4, R0, 0x1, 0x1f ;  /* 0x0c201f0000047f89 */ /* 0x000e6200000e0000 */
[--C-:B------:R-:W-:Y:S02]  /*20c20*/  FFMA.FTZ R129, R24, c[0x0][0x23c], -R7.reuse ;  /* 0x00008f0018817a23 */ /* 0x100fe40000010807 */
[--C-:B------:R-:W-:Y:S02]  /*20c30*/  FFMA.FTZ R127, R82, c[0x0][0x23c], -R7.reuse ;  /* 0x00008f00527f7a23 */ /* 0x100fe40000010807 */
[--C-:B------:R-:W-:Y:S01]  /*20c40*/  FFMA.FTZ R224, R86, c[0x0][0x23c], -R7.reuse ;  /* 0x00008f0056e07a23 */ /* 0x100fe20000010807 */
[----:B------:R1:W-:Y:S01]  /*20c50*/  MUFU.EX2 R120, R2 ;  /* 0x0000000200787308 */ /* 0x0003e20000000800 */
[--C-:B------:R-:W-:Y:S02]  /*20c60*/  FFMA.FTZ R243, R98, c[0x0][0x23c], -R7.reuse ;  /* 0x00008f0062f37a23 */ /* 0x100fe40000010807 */
[--C-:B----4-:R-:W-:Y:S02]  /*20c70*/  FFMA.FTZ R3, R33, c[0x0][0x23c], -R7.reuse ;  /* 0x00008f0021037a23 */ /* 0x110fe40000010807 */
[--C-:B------:R-:W-:Y:S02]  /*20c80*/  FFMA.FTZ R33, R87, c[0x0][0x23c], -R7.reuse ;  /* 0x00008f0057217a23 */ /* 0x100fe40000010807 */
[----:B------:R-:W-:Y:S02]  /*20c90*/  IMAD.MOV.U32 R87, RZ, RZ, R218 ;  /* 0x000000ffff577224 */ /* 0x000fe400078e00da */
[--C-:B------:R-:W-:Y:S01]  /*20ca0*/  FFMA.FTZ R48, R99, c[0x0][0x23c], -R7.reuse ;  /* 0x00008f0063307a23 */ /* 0x100fe20000010807 */
[----:B------:R-:W4:Y:S01]  /*20cb0*/  MUFU.EX2 R239, R3 ;  /* 0x0000000300ef7308 */ /* 0x000f220000000800 */
[----:B------:R-:W-:Y:S01]  /*20cc0*/  IMAD.MOV.U32 R99, RZ, RZ, R222 ;  /* 0x000000ffff637224 */ /* 0x000fe200078e00de */
[----:B--2---:R-:W-:Y:S01]  /*20cd0*/  FMNMX.FTZ R71, R71, R5, !PT ;  /* 0x0000000547477209 */ /* 0x004fe20007810000 */
[--C-:B------:R-:W-:Y:S02]  /*20ce0*/  FFMA.FTZ R102, R102, c[0x0][0x23c], -R7.reuse ;  /* 0x00008f0066667a23 */ /* 0x100fe40000010807 */
[--C-:B------:R-:W-:Y:S01]  /*20cf0*/  FFMA.FTZ R222, R103, c[0x0][0x23c], -R7.reuse ;  /* 0x00008f0067de7a23 */ /* 0x100fe20000010807 */
[C---:B------:R-:W-:Y:S01]  /*20d00*/  FSETP.NEU.FTZ.AND P2, PT, R71.reuse, -INF , PT ;  /* 0xff8000004700780b */ /* 0x040fe20003f5d000 */
[----:B------:R-:W-:Y:S01]  /*20d10*/  FMUL.FTZ R75, R71, c[0x0][0x23c] ;  /* 0x00008f00474b7a20 */ /* 0x000fe20000410000 */
[----:B-1----:R-:W-:Y:S01]  /*20d20*/  FMNMX.FTZ R70, R0, R4, !PT ;  /* 0x0000000400467209 */ /* 0x002fe20007810000 */
[--C-:B------:R-:W-:Y:S01]  /*20d30*/  FFMA.FTZ R245, R114, c[0x0][0x23c], -R7.reuse ;  /* 0x00008f0072f57a23 */ /* 0x100fe20000010807 */
[----:B------:R-:W-:Y:S01]  /*20d40*/  MUFU.EX2 R103, R93 ;  /* 0x0000005d00677308 */ /* 0x000fe20000000800 */
[--C-:B------:R-:W-:Y:S01]  /*20d50*/  FFMA.FTZ R115, R115, c[0x0][0x23c], -R7.reuse ;  /* 0x00008f0073737a23 */ /* 0x100fe20000010807 */
[----:B------:R-:W-:Y:S01]  /*20d60*/  FSEL R75, R75, RZ, P2 ;  /* 0x000000ff4b4b7208 */ /* 0x000fe20001000000 */
[----:B------:R-:W-:Y:S02]  /*20d70*/  FMUL.FTZ R100, R70, c[0x0][0x23c] ;  /* 0x00008f0046647a20 */ /* 0x000fe40000410000 */
[----:B------:R-:W-:Y:S02]  /*20d80*/  FFMA.FTZ R2, R32, c[0x0][0x23c], -R7 ;  /* 0x00008f0020027a23 */ /* 0x000fe40000010807 */
[--C-:B------:R-:W-:Y:S02]  /*20d90*/  FFMA.FTZ R5, R246, c[0x0][0x23c], -R75.reuse ;  /* 0x00008f00f6057a23 */ /* 0x100fe4000001084b */
[--C-:B------:R-:W-:Y:S01]  /*20da0*/  FFMA.FTZ R10, R12, c[0x0][0x23c], -R75.reuse ;  /* 0x00008f000c0a7a23 */ /* 0x100fe2000001084b */
[----:B------:R1:W-:Y:S01]  /*20db0*/  MUFU.EX2 R107, R2 ;  /* 0x00000002006b7308 */ /* 0x0003e20000000800 */
[--C-:B------:R-:W-:Y:S02]  /*20dc0*/  FFMA.FTZ R246, R81, c[0x0][0x23c], -R6.reuse ;  /* 0x00008f0051f67a23 */ /* 0x100fe40000010806 */
[----:B------:R-:W-:Y:S01]  /*20dd0*/  FFMA.FTZ R9, R13, c[0x0][0x23c], -R75 ;  /* 0x00008f000d097a23 */ /* 0x000fe2000001084b */
[----:B----4-:R-:W-:Y:S01]  /*20de0*/  F2FP.PACK_AB R77, R239, R95 ;  /* 0x0000005fef4d723e */ /* 0x010fe200000000ff */
[----:B------:R-:W-:Y:S02]  /*20df0*/  FFMA.FTZ R3, R198, c[0x0][0x23c], -R6 ;  /* 0x00008f00c6037a23 */ /* 0x000fe40000010806 */
[--C-:B------:R-:W-:Y:S01]  /*20e00*/  FFMA.FTZ R227, R118, c[0x0][0x23c], -R7.reuse ;  /* 0x00008f0076e37a23 */ /* 0x100fe20000010807 */
[----:B------:R-:W2:Y:S01]  /*20e10*/  LDL.LU R198, [R1+0x124] ;  /* 0x0001240001c67983 */ /* 0x000ea20000300800 */
[--C-:B------:R-:W-:Y:S01]  /*20e20*/  FFMA.FTZ R228, R119, c[0x0][0x23c], -R7.reuse ;  /* 0x00008f0077e47a23 */ /* 0x100fe20000010807 */
[----:B------:R4:W4:Y:S01]  /*20e30*/  MUFU.EX2 R108, R3 ;  /* 0x00000003006c7308 */ /* 0x0009220000000800 */
[----:B------:R-:W-:Y:S01]  /*20e40*/  FFMA.FTZ R234, R130, c[0x0][0x23c], -R7 ;  /* 0x00008f0082ea7a23 */ /* 0x000fe20000010807 */
[----:B------:R-:W2:Y:S01]  /*20e50*/  LDL.LU R199, [R1+0x120] ;  /* 0x0001200001c77983 */ /* 0x000ea20000300800 */
[----:B------:R-:W-:Y:S02]  /*20e60*/  IMAD.MOV.U32 R118, RZ, RZ, R14 ;  /* 0x000000ffff767224 */ /* 0x000fe400078e000e */
[----:B------:R-:W-:Y:S02]  /*20e70*/  IMAD.MOV.U32 R86, RZ, RZ, R16 ;  /* 0x000000ffff567224 */ /* 0x000fe400078e0010 */
[----:B------:R-:W-:Y:S02]  /*20e80*/  IMAD.MOV.U32 R130, RZ, RZ, R57 ;  /* 0x000000ffff827224 */ /* 0x000fe400078e0039 */
[--C-:B------:R-:W-:Y:S01]  /*20e90*/  FFMA.FTZ R247, R247, c[0x0][0x23c], -R75.reuse ;  /* 0x00008f00f7f77a23 */ /* 0x100fe2000001084b */
[----:B------:R4:W-:Y:S01]  /*20ea0*/  MUFU.EX2 R91, R5 ;  /* 0x00000005005b7308 */ /* 0x0009e20000000800 */
[--C-:B------:R-:W-:Y:S02]  /*20eb0*/  FFMA.FTZ R201, R201, c[0x0][0x23c], -R75.reuse ;  /* 0x00008f00c9c97a23 */ /* 0x100fe4000001084b */
[----:B------:R-:W-:Y:S02]  /*20ec0*/  FFMA.FTZ R200, R200, c[0x0][0x23c], -R75 ;  /* 0x00008f00c8c87a23 */ /* 0x000fe4000001084b */
[----:B-1----:R-:W-:Y:S05]  /*20ed0*/  FFMA.FTZ R2, R19, c[0x0][0x23c], -R7 ;  /* 0x00008f0013027a23 */ /* 0x002fea0000010807 */
[----:B------:R1:W1:Y:S01]  /*20ee0*/  MUFU.EX2 R45, R2 ;  /* 0x00000002002d7308 */ /* 0x0002620000000800 */
[----:B----4-:R-:W-:Y:S02]  /*20ef0*/  FSEL R3, R73, RZ, P1 ;  /* 0x000000ff49037208 */ /* 0x010fe40000800000 */
[----:B------:R-:W-:Y:S07]  /*20f00*/  F2FP.PACK_AB R78, R120, R108 ;  /* 0x0000006c784e723e */ /* 0x000fee00000000ff */
[----:B------:R4:W-:Y:S01]  /*20f10*/  MUFU.EX2 R219, R10 ;  /* 0x0000000a00db7308 */ /* 0x0009e20000000800 */
[----:B------:R-:W-:Y:S02]  /*20f20*/  FADD.FTZ R5, -R3, R132 ;  /* 0x0000008403057221 */ /* 0x000fe40000010100 */
[----:B------:R-:W-:Y:S02]  /*20f30*/  FFMA.FTZ R3, R18, c[0x0][0x23c], -R75 ;  /* 0x00008f0012037a23 */ /* 0x000fe4000001084b */
[----:B------:R-:W-:Y:S02]  /*20f40*/  IMAD.MOV.U32 R132, RZ, RZ, R212 ;  /* 0x000000ffff847224 */ /* 0x000fe400078e00d4 */
[----:B------:R-:W-:Y:S03]  /*20f50*/  FFMA.FTZ R212, R131, c[0x0][0x23c], -R7 ;  /* 0x00008f0083d47a23 */ /* 0x000fe60000010807 */
[----:B------:R4:W4:Y:S01]  /*20f60*/  MUFU.EX2 R11, R3 ;  /* 0x00000003000b7308 */ /* 0x0009220000000800 */
[----:B------:R-:W-:Y:S01]  /*20f70*/  IMAD.MOV.U32 R131, RZ, RZ, R47 ;  /* 0x000000ffff837224 */ /* 0x000fe200078e002f */
[----:B-1----:R-:W-:Y:S02]  /*20f80*/  FSEL R2, R72, RZ, P0 ;  /* 0x000000ff48027208 */ /* 0x002fe40000000000 */
[----:B------:R-:W-:Y:S02]  /*20f90*/  FSETP.NEU.FTZ.AND P0, PT, R70, -INF , PT ;  /* 0xff8000004600780b */ /* 0x000fe40003f1d000 */
[----:B------:R-:W-:Y:S01]  /*20fa0*/  F2FP.PACK_AB R79, R45, R107 ;  /* 0x0000006b2d4f723e */ /* 0x000fe200000000ff */
[----:B------:R-:W-:Y:S01]  /*20fb0*/  FADD.FTZ R4, -R2, R133 ;  /* 0x0000008502047221 */ /* 0x000fe20000010100 */
[----:B------:R-:W-:Y:S01]  /*20fc0*/  FSEL R0, R70, RZ, P0 ;  /* 0x000000ff46007208 */ /* 0x000fe20000000000 */
[----:B------:R-:W-:Y:S01]  /*20fd0*/  FFMA.FTZ R133, R83, c[0x0][0x23c], -R7 ;  /* 0x00008f0053857a23 */ /* 0x000fe20000010807 */
[----:B------:R-:W-:Y:S01]  /*20fe0*/  FSEL R100, R100, RZ, P0 ;  /* 0x000000ff64647208 */ /* 0x000fe20000000000 */
[----:B------:R-:W-:Y:S01]  /*20ff0*/  LDSM.16.MT88.4 R80, [R215+0x8000] ;  /* 0x00800000d750783b */ /* 0x000fe20000004200 */
[----:B----4-:R-:W-:Y:S01]  /*21000*/  FFMA.FTZ R10, R37, c[0x0][0x23c], -R6 ;  /* 0x00008f00250a7a23 */ /* 0x010fe20000010806 */
[----:B------:R-:W-:Y:S01]  /*21010*/  FSEL R2, R71, RZ, P2 ;  /* 0x000000ff47027208 */ /* 0x000fe20001000000 */
[----:B------:R-:W1:Y:S01]  /*21020*/  MUFU.EX2 R56, R9 ;  /* 0x0000000900387308 */ /* 0x000e620000000800 */
[----:B------:R-:W-:Y:S01]  /*21030*/  FFMA.FTZ R8, R230, c[0x0][0x23c], -R100 ;  /* 0x00008f00e6087a23 */ /* 0x000fe20000010864 */
[----:B------:R-:W-:Y:S01]  /*21040*/  PLOP3.LUT P0, PT, PT, PT, UP0, 0x80, 0x0 ;  /* 0x000000000000781c */ /* 0x000fe20003f0f008 */
[----:B------:R-:W-:Y:S02]  /*21050*/  IMAD.MOV.U32 R119, RZ, RZ, R10 ;  /* 0x000000ffff777224 */ /* 0x000fe400078e000a */
[----:B------:R-:W-:Y:S01]  /*21060*/  LDSM.16.MT88.4 R36, [R216+0x8000] ;  /* 0x00800000d824783b */ /* 0x000fe20000004200 */
[----:B------:R-:W-:Y:S04]  /*21070*/  FADD.FTZ R3, -R2, R134 ;  /* 0x0000008602037221 */ /* 0x000fe80000010100 */
[----:B------:R-:W-:Y:S01]  /*21080*/  MUFU.EX2 R230, R8 ;  /* 0x0000000800e67308 */ /* 0x000fe20000000800 */
[----:B------:R-:W-:Y:S02]  /*21090*/  FADD.FTZ R2, -R0, R135 ;  /* 0x0000008700027221 */ /* 0x000fe40000010100 */
[----:B------:R-:W-:Y:S02]  /*210a0*/  FFMA.FTZ R0, R20, c[0x0][0x23c], -R100 ;  /* 0x00008f0014007a23 */ /* 0x000fe40000010864 */
[--C-:B------:R-:W-:Y:S01]  /*210b0*/  FFMA.FTZ R134, R52, c[0x0][0x23c], -R6.reuse ;  /* 0x00008f0034867a23 */ /* 0x100fe20000010806 */
[----:B------:R-:W4:Y:S01]  /*210c0*/  LDSM.16.MT88.4 R20, [R213+0x8000] ;  /* 0x00800000d514783b */ /* 0x000f220000004200 */
[----:B------:R-:W-:Y:S02]  /*210d0*/  FFMA.FTZ R135, R65, c[0x0][0x23c], -R6 ;  /* 0x00008f0041877a23 */ /* 0x000fe40000010806 */
[----:B------:R-:W-:Y:S01]  /*210e0*/  IMAD.MOV.U32 R98, RZ, RZ, R11 ;  /* 0x000000ffff627224 */ /* 0x000fe200078e000b */
[----:B------:R4:W4:Y:S04]  /*210f0*/  MUFU.EX2 R236, R0 ;  /* 0x0000000000ec7308 */ /* 0x0009280000000800 */
[----:B------:R-:W2:Y:S01]  /*21100*/  LDSM.16.MT88.4 R52, [R214+0x8000] ;  /* 0x00800000d634783b */ /* 0x000ea20000004200 */
[----:B-1----:R-:W-:Y:S02]  /*21110*/  F2FP.PACK_AB R66, R56, R219 ;  /* 0x000000db3842723e */ /* 0x002fe400000000ff */
[----:B------:R-:W-:Y:S03]  /*21120*/  F2FP.PACK_AB R64, R98, R91 ;  /* 0x0000005b6240723e */ /* 0x000fe600000000ff */
[----:B------:R-:W-:Y:S10]  /*21130*/  MUFU.EX2 R114, R89 ;  /* 0x0000005900727308 */ /* 0x000ff40000000800 */
[----:B------:R-:W-:Y:S01]  /*21140*/  MUFU.EX2 R250, R250 ;  /* 0x000000fa00fa7308 */ /* 0x000fe20000000800 */
[----:B----4-:R-:W-:Y:S01]  /*21150*/  FMUL.FTZ R0, R5, c[0x0][0x23c] ;  /* 0x00008f0005007a20 */ /* 0x010fe20000410000 */
[----:B------:R-:W-:Y:S08]  /*21160*/  F2FP.PACK_AB R65, R236, R230 ;  /* 0x000000e6ec41723e */ /* 0x000ff000000000ff */
[----:B------:R1:W4:Y:S10]  /*21170*/  MUFU.EX2 R69, R0 ;  /* 0x0000000000457308 */ /* 0x0003340000000800 */
[----:B------:R-:W-:Y:S01]  /*21180*/  MUFU.EX2 R249, R249 ;  /* 0x000000f900f97308 */ /* 0x000fe20000000800 */
[----:B-1----:R-:W-:Y:S02]  /*21190*/  FMUL.FTZ R0, R4, c[0x0][0x23c] ;  /* 0x00008f0004007a20 */ /* 0x002fe40000410000 */
[C---:B----4-:R-:W-:Y:S02]  /*211a0*/  FMUL.FTZ R5, R69.reuse, R141 ;  /* 0x0000008d45057220 */ /* 0x050fe40000410000 */
[C---:B------:R-:W-:Y:S05]  /*211b0*/  FMUL.FTZ R4, R69.reuse, R140 ;  /* 0x0000008c45047220 */ /* 0x040fea0000410000 */
[----:B------:R1:W4:Y:S01]  /*211c0*/  MUFU.EX2 R68, R0 ;  /* 0x0000000000447308 */ /* 0x0003220000000800 */
[C---:B------:R-:W-:Y:S02]  /*211d0*/  FMUL.FTZ R16, R69.reuse, R144 ;  /* 0x0000009045107220 */ /* 0x040fe40000410000 */
[C---:B------:R-:W-:Y:S02]  /*211e0*/  FMUL.FTZ R17, R69.reuse, R145 ;  /* 0x0000009145117220 */ /* 0x040fe40000410000 */
[----:B------:R-:W-:Y:S02]  /*211f0*/  IMAD.MOV.U32 R145, RZ, RZ, R27 ;  /* 0x000000ffff917224 */ /* 0x000fe400078e001b */
[----:B------:R-:W-:Y:S02]  /*21200*/  IMAD.MOV.U32 R140, RZ, RZ, R40 ;  /* 0x000000ffff8c7224 */ /* 0x000fe400078e0028 */
[C---:B------:R-:W-:Y:S01]  /*21210*/  FMUL.FTZ R32, R69.reuse, R160 ;  /* 0x000000a045207220 */ /* 0x040fe20000410000 */
[----:B------:R-:W-:Y:S01]  /*21220*/  MUFU.EX2 R144, R85 ;  /* 0x0000005500907308 */ /* 0x000fe20000000800 */
[----:B------:R-:W-:Y:S02]  /*21230*/  IMAD.MOV.U32 R160, RZ, RZ, R61 ;  /* 0x000000ffffa07224 */ /* 0x000fe400078e003d */
[----:B------:R-:W-:Y:S02]  /*21240*/  FMUL.FTZ R49, R69, R177 ;  /* 0x000000b145317220 */ /* 0x000fe40000410000 */
[----:B-1----:R-:W-:Y:S02]  /*21250*/  FMUL.FTZ R0, R3, c[0x0][0x23c] ;  /* 0x00008f0003007a20 */ /* 0x002fe40000410000 */
[C---:B----4-:R-:W-:Y:S02]  /*21260*/  FMUL.FTZ R6, R68.reuse, R142 ;  /* 0x0000008e44067220 */ /* 0x050fe40000410000 */
[C---:B------:R-:W-:Y:S01]  /*21270*/  FMUL.FTZ R19, R68.reuse, R147 ;  /* 0x0000009344137220 */ /* 0x040fe20000410000 */
[----:B------:R1:W4:Y:S01]  /*21280*/  MUFU.EX2 R3, R0 ;  /* 0x0000000000037308 */ /* 0x0003220000000800 */
[C---:B------:R-:W-:Y:S02]  /*21290*/  FMUL.FTZ R7, R68.reuse, R143 ;  /* 0x0000008f44077220 */ /* 0x040fe40000410000 */
[C---:B------:R-:W-:Y:S02]  /*212a0*/  FMUL.FTZ R18, R68.reuse, R146 ;  /* 0x0000009244127220 */ /* 0x040fe40000410000 */
[C---:B------:R-:W-:Y:S02]  /*212b0*/  FMUL.FTZ R34, R68.reuse, R162 ;  /* 0x000000a244227220 */ /* 0x040fe40000410000 */
[----:B------:R-:W-:Y:S01]  /*212c0*/  IMAD.MOV.U32 R162, RZ, RZ, R60 ;  /* 0x000000ffffa27224 */ /* 0x000fe200078e003c */
[-C--:B------:R-:W-:Y:S01]  /*212d0*/  HMMA.16816.F32 R4, R76, R20.reuse, R4 ;  /* 0x000000144c04723c */ /* 0x080fe20000001804 */
[----:B------:R-:W-:Y:S01]  /*212e0*/  IMAD.MOV.U32 R146, RZ, RZ, R42 ;  /* 0x000000ffff927224 */ /* 0x000fe200078e002a */
[----:B------:R-:W-:Y:S01]  /*212f0*/  MUFU.EX2 R143, R88 ;  /* 0x00000058008f7308 */ /* 0x000fe20000000800 */
[C---:B------:R-:W-:Y:S02]  /*21300*/  FMUL.FTZ R35, R68.reuse, R163 ;  /* 0x000000a344237220 */ /* 0x040fe40000410000 */
[C---:B------:R-:W-:Y:S02]  /*21310*/  FMUL.FTZ R50, R68.reuse, R178 ;  /* 0x000000b244327220 */ /* 0x040fe40000410000 */
[----:B------:R-:W-:Y:S02]  /*21320*/  FMUL.FTZ R51, R68, R179 ;  /* 0x000000b344337220 */ /* 0x000fe40000410000 */
[----:B------:R-:W-:Y:S03]  /*21330*/  IMAD.MOV.U32 R163, RZ, RZ, R59 ;  /* 0x000000ffffa37224 */ /* 0x000fe600078e003b */
[----:B------:R-:W-:Y:S01]  /*21340*/  MUFU.EX2 R178, R96 ;  /* 0x0000006000b27308 */ /* 0x000fe20000000800 */
[----:B-1----:R-:W-:Y:S02]  /*21350*/  FMUL.FTZ R0, R2, c[0x0][0x23c] ;  /* 0x00008f0002007a20 */ /* 0x002fe40000410000 */
[----:B------:R-:W-:Y:S02]  /*21360*/  FFMA.FTZ R2, R25, c[0x0][0x23c], -R100 ;  /* 0x00008f0019027a23 */ /* 0x000fe40000010864 */
[C---:B----4-:R-:W-:Y:S02]  /*21370*/  FMUL.FTZ R12, R3.reuse, R148 ;  /* 0x00000094030c7220 */ /* 0x050fe40000410000 */
[C---:B------:R-:W-:Y:S03]  /*21380*/  FMUL.FTZ R8, R3.reuse, R136 ;  /* 0x0000008803087220 */ /* 0x040fe60000410000 */
[----:B------:R1:W-:Y:S01]  /*21390*/  MUFU.EX2 R231, R2 ;  /* 0x0000000200e77308 */ /* 0x0003e20000000800 */
[C---:B------:R-:W-:Y:S02]  /*213a0*/  FMUL.FTZ R9, R3.reuse, R137 ;  /* 0x0000008903097220 */ /* 0x040fe40000410000 */
[C---:B------:R-:W-:Y:S02]  /*213b0*/  FMUL.FTZ R25, R3.reuse, R153 ;  /* 0x0000009903197220 */ /* 0x040fe40000410000 */
[----:B------:R-:W-:Y:S02]  /*213c0*/  IMAD.MOV.U32 R153, RZ, RZ, R26 ;  /* 0x000000ffff997224 */ /* 0x000fe400078e001a */
[C---:B------:R-:W-:Y:S02]  /*213d0*/  FMUL.FTZ R13, R3.reuse, R149 ;  /* 0x00000095030d7220 */ /* 0x040fe40000410000 */
[C---:B------:R-:W-:Y:S01]  /*213e0*/  FMUL.FTZ R24, R3.reuse, R152 ;  /* 0x0000009803187220 */ /* 0x040fe20000410000 */
[----:B------:R-:W4:Y:S01]  /*213f0*/  MUFU.EX2 R0, R0 ;  /* 0x0000000000007308 */ /* 0x000f220000000800 */
[----:B------:R-:W-:Y:S02]  /*21400*/  IMAD.MOV.U32 R152, RZ, RZ, R28 ;  /* 0x000000ffff987224 */ /* 0x000fe400078e001c */
[C---:B------:R-:W-:Y:S02]  /*21410*/  FMUL.FTZ R28, R3.reuse, R164 ;  /* 0x000000a4031c7220 */ /* 0x040fe40000410000 */
[----:B------:R-:W-:Y:S02]  /*21420*/  IMAD.MOV.U32 R164, RZ, RZ, R29 ;  /* 0x000000ffffa47224 */ /* 0x000fe400078e001d */
[C---:B------:R-:W-:Y:S02]  /*21430*/  FMUL.FTZ R29, R3.reuse, R165 ;  /* 0x000000a5031d7220 */ /* 0x040fe40000410000 */
[----:B------:R-:W-:Y:S01]  /*21440*/  IMAD.MOV.U32 R165, RZ, RZ, R30 ;  /* 0x000000ffffa57224 */ /* 0x000fe200078e001e */
[----:B------:R-:W-:Y:S01]  /*21450*/  MUFU.EX2 R149, R84 ;  /* 0x0000005400957308 */ /* 0x000fe20000000800 */
[----:B------:R-:W-:Y:S02]  /*21460*/  IMAD.MOV.U32 R137, RZ, RZ, R46 ;  /* 0x000000ffff897224 */ /* 0x000fe400078e002e */
[----:B------:R-:W-:Y:S02]  /*21470*/  FMUL.FTZ R40, R3, R168 ;  /* 0x000000a803287220 */ /* 0x000fe40000410000 */
[----:B-1----:R-:W-:Y:S02]  /*21480*/  FFMA.FTZ R2, R15, c[0x0][0x23c], -R100 ;  /* 0x00008f000f027a23 */ /* 0x002fe40000010864 */
[C---:B------:R-:W-:Y:S02]  /*21490*/  FMUL.FTZ R57, R3.reuse, R185 ;  /* 0x000000b903397220 */ /* 0x040fe40000410000 */
[C---:B------:R-:W-:Y:S01]  /*214a0*/  FMUL.FTZ R60, R3.reuse, R192 ;  /* 0x000000c0033c7220 */ /* 0x040fe20000410000 */
[----:B------:R-:W1:Y:S01]  /*214b0*/  MUFU.EX2 R218, R2 ;  /* 0x0000000200da7308 */ /* 0x000e620000000800 */
[----:B------:R-:W-:Y:S02]  /*214c0*/  FMUL.FTZ R61, R3, R193 ;  /* 0x000000c1033d7220 */ /* 0x000fe40000410000 */
[----:B------:R-:W-:Y:S02]  /*214d0*/  IMAD.MOV.U32 R136, RZ, RZ, R31 ;  /* 0x000000ffff887224 */ /* 0x000fe400078e001f */
[C---:B----4-:R-:W-:Y:S02]  /*214e0*/  FMUL.FTZ R10, R0.reuse, R138 ;  /* 0x0000008a000a7220 */ /* 0x050fe40000410000 */
[C---:B------:R-:W-:Y:S02]  /*214f0*/  FMUL.FTZ R11, R0.reuse, R139 ;  /* 0x0000008b000b7220 */ /* 0x040fe40000410000 */
[C---:B------:R-:W-:Y:S01]  /*21500*/  FMUL.FTZ R26, R0.reuse, R154 ;  /* 0x0000009a001a7220 */ /* 0x040fe20000410000 */
[----:B------:R-:W-:Y:S01]  /*21510*/  MUFU.EX2 R192, R113 ;  /* 0x0000007100c07308 */ /* 0x000fe20000000800 */
[C---:B------:R-:W-:Y:S02]  /*21520*/  FMUL.FTZ R14, R0.reuse, R150 ;  /* 0x00000096000e7220 */ /* 0x040fe40000410000 */
[C---:B------:R-:W-:Y:S02]  /*21530*/  FMUL.FTZ R15, R0.reuse, R151 ;  /* 0x00000097000f7220 */ /* 0x040fe40000410000 */
[C---:B------:R-:W-:Y:S02]  /*21540*/  FMUL.FTZ R27, R0.reuse, R155 ;  /* 0x0000009b001b7220 */ /* 0x040fe40000410000 */
[----:B------:R-:W-:Y:S02]  /*21550*/  FMUL.FTZ R30, R0, R166 ;  /* 0x000000a6001e7220 */ /* 0x000fe40000410000 */
[----:B------:R-:W-:Y:S02]  /*21560*/  IMAD.MOV.U32 R166, RZ, RZ, R33 ;  /* 0x000000ffffa67224 */ /* 0x000fe400078e0021 */
[----:B------:R-:W-:Y:S02]  /*21570*/  FMUL.FTZ R33, R69, R161 ;  /* 0x000000a145217220 */ /* 0x000fe40000410000 */
[----:B------:R-:W-:Y:S01]  /*21580*/  IMAD.MOV.U32 R161, RZ, RZ, R56 ;  /* 0x000000ffffa17224 */ /* 0x000fe200078e0038 */
[----:B-1----:R-:W-:Y:S01]  /*21590*/  F2FP.PACK_AB R67, R218, R231 ;  /* 0x000000e7da43723e */ /* 0x002fe200000000ff */
[----:B------:R-:W-:Y:S02]  /*215a0*/  FFMA.FTZ R2, R203, c[0x0][0x23c], -R75 ;  /* 0x00008f00cb027a23 */ /* 0x000fe4000001084b */
[----:B------:R-:W-:Y:S02]  /*215b0*/  IMAD.MOV.U32 R150, RZ, RZ, R43 ;  /* 0x000000ffff967224 */ /* 0x000fe400078e002b */
[----:B------:R-:W-:Y:S01]  /*215c0*/  IMAD.MOV.U32 R139, RZ, RZ, R41 ;  /* 0x000000ffff8b7224 */ /* 0x000fe200078e0029 */
[----:B------:R1:W-:Y:S01]  /*215d0*/  MUFU.EX2 R141, R2 ;  /* 0x00000002008d7308 */ /* 0x0003e20000000800 */
[----:B------:R-:W-:Y:S01]  /*215e0*/  FMUL.FTZ R41, R3, R169 ;  /* 0x000000a903297220 */ /* 0x000fe20000410000 */
[C---:B------:R-:W-:Y:S01]  /*215f0*/  HMMA.16816.F32 R8, R64.reuse, R20, R8 ;  /* 0x000000144008723c */ /* 0x040fe20000001808 */
[----:B------:R-:W-:Y:S02]  /*21600*/  FMUL.FTZ R43, R0, R171 ;  /* 0x000000ab002b7220 */ /* 0x000fe40000410000 */
[----:B------:R-:W-:Y:S02]  /*21610*/  IMAD.MOV.U32 R171, RZ, RZ, R99 ;  /* 0x000000ffffab7224 */ /* 0x000fe400078e0063 */
[----:B------:R-:W-:Y:S02]  /*21620*/  IMAD.MOV.U32 R169, RZ, RZ, R132 ;  /* 0x000000ffffa97224 */ /* 0x000fe400078e0084 */
[C---:B------:R-:W-:Y:S01]  /*21630*/  FMUL.FTZ R21, R69.reuse, R157 ;  /* 0x0000009d45157220 */ /* 0x040fe20000410000 */
[-C--:B------:R-:W-:Y:S01]  /*21640*/  HMMA.16816.F32 R12, R64, R22.reuse, R12 ;  /* 0x00000016400c723c */ /* 0x080fe2000000180c */
[----:B------:R-:W-:Y:S01]  /*21650*/  FMUL.FTZ R20, R69, R156 ;  /* 0x0000009c45147220 */ /* 0x000fe20000410000 */
[----:B------:R-:W-:Y:S02]  /*21660*/  MUFU.EX2 R132, R126 ;  /* 0x0000007e00847308 */ /* 0x000fe40000000800 */
[----:B------:R-:W-:Y:S02]  /*21670*/  IMAD.MOV.U32 R151, RZ, RZ, R44 ;  /* 0x000000ffff977224 */ /* 0x000fe400078e002c */
[C---:B------:R-:W-:Y:S02]  /*21680*/  FMUL.FTZ R44, R3.reuse, R180 ;  /* 0x000000b4032c7220 */ /* 0x040fe40000410000 */
[C---:B------:R-:W-:Y:S01]  /*21690*/  FMUL.FTZ R56, R3.reuse, R184 ;  /* 0x000000b803387220 */ /* 0x040fe20000410000 */
[C---:B------:R-:W-:Y:S03]  /*216a0*/  HMMA.16816.F32 R16, R76.reuse, R22, R16 ;  /* 0x000000164c10723c */ /* 0x040fe60000001810 */
[----:B------:R-:W-:Y:S02]  /*216b0*/  IMAD.MOV.U32 R180, RZ, RZ, R136 ;  /* 0x000000ffffb47224 */ /* 0x000fe400078e0088 */
[----:B-1----:R-:W-:Y:S01]  /*216c0*/  FFMA.FTZ R2, R204, c[0x0][0x23c], -R75 ;  /* 0x00008f00cc027a23 */ /* 0x002fe2000001084b */
[----:B------:R-:W-:Y:S01]  /*216d0*/  MUFU.EX2 R136, R123 ;  /* 0x0000007b00887308 */ /* 0x000fe20000000800 */
[C---:B------:R-:W-:Y:S02]  /*216e0*/  FMUL.FTZ R22, R68.reuse, R158 ;  /* 0x0000009e44167220 */ /* 0x040fe40000410000 */
[----:B------:R-:W-:Y:S03]  /*216f0*/  FMUL.FTZ R23, R68, R159 ;  /* 0x0000009f44177220 */ /* 0x000fe60000410000 */
[----:B------:R-:W-:Y:S02]  /*21700*/  IMAD.MOV.U32 R158, RZ, RZ, R45 ;  /* 0x000000ffff9e7224 */ /* 0x000fe400078e002d */
[----:B------:R-:W-:Y:S02]  /*21710*/  FMUL.FTZ R45, R3, R181 ;  /* 0x000000b5032d7220 */ /* 0x000fe40000410000 */
[----:B------:R-:W-:Y:S01]  /*21720*/  IMAD.MOV.U32 R181, RZ, RZ, R171 ;  /* 0x000000ffffb57224 */ /* 0x000fe200078e00ab */
[----:B------:R1:W4:Y:S01]  /*21730*/  MUFU.EX2 R142, R2 ;  /* 0x00000002008e7308 */ /* 0x0003220000000800 */
[----:B------:R-:W-:Y:S01]  /*21740*/  IMAD.MOV.U32 R171, RZ, RZ, R169 ;  /* 0x000000ffffab7224 */ /* 0x000fe200078e00a9 */
[-C--:B------:R-:W-:Y:S01]  /*21750*/  HMMA.16816.F32 R20, R76, R36.reuse, R20 ;  /* 0x000000244c14723c */ /* 0x080fe20000001814 */
[----:B------:R-:W-:Y:S02]  /*21760*/  IMAD.MOV.U32 R169, RZ, RZ, R161 ;  /* 0x000000ffffa97224 */ /* 0x000fe400078e00a1 */
[----:B------:R-:W-:Y:S02]  /*21770*/  IMAD.MOV.U32 R161, RZ, RZ, R158 ;  /* 0x000000ffffa17224 */ /* 0x000fe400078e009e */
[----:B------:R-:W-:Y:S02]  /*21780*/  IMAD.MOV.U32 R158, RZ, RZ, R150 ;  /* 0x000000ffff9e7224 */ /* 0x000fe400078e0096 */
[----:B------:R-:W-:Y:S01]  /*21790*/  IMAD.MOV.U32 R150, RZ, RZ, R139 ;  /* 0x000000ffff967224 */ /* 0x000fe200078e008b */
[C---:B------:R-:W-:Y:S01]  /*217a0*/  HMMA.16816.F32 R24, R64.reuse, R36, R24 ;  /* 0x000000244018723c */ /* 0x040fe20000001818 */
[----:B------:R-:W-:Y:S03]  /*217b0*/  IMAD.MOV.U32 R139, RZ, RZ, R137 ;  /* 0x000000ffff8b7224 */ /* 0x000fe600078e0089 */
[----:B------:R-:W-:Y:S02]  /*217c0*/  IMAD.MOV.U32 R137, RZ, RZ, R140 ;  /* 0x000000ffff897224 */ /* 0x000fe400078e008c */
[----:B------:R-:W-:Y:S02]  /*217d0*/  IMAD.MOV.U32 R140, RZ, RZ, R131 ;  /* 0x000000ffff8c7224 */ /* 0x000fe400078e0083 */
[C---:B------:R-:W-:Y:S02]  /*217e0*/  FMUL.FTZ R37, R69.reuse, R173 ;  /* 0x000000ad45257220 */ /* 0x040fe40000410000 */
[----:B------:R-:W3:Y:S02]  /*217f0*/  LDL.LU R173, [R1+0x74] ;  /* 0x0000740001ad7983 */ /* 0x000ee40000300800 */
[----:B------:R-:W-:Y:S02]  /*21800*/  FMUL.FTZ R36, R69, R172 ;  /* 0x000000ac45247220 */ /* 0x000fe40000410000 */
[----:B-1----:R-:W-:Y:S01]  /*21810*/  FFMA.FTZ R2, R205, c[0x0][0x23c], -R75 ;  /* 0x00008f00cd027a23 */ /* 0x002fe2000001084b */
[----:B----4-:R-:W-:Y:S01]  /*21820*/  F2FP.PACK_AB R84, R142, R141 ;  /* 0x0000008d8e54723e */ /* 0x010fe200000000ff */
[----:B------:R-:W-:Y:S02]  /*21830*/  IMAD.MOV.U32 R172, RZ, RZ, R58 ;  /* 0x000000ffffac7224 */ /* 0x000fe400078e003a */
[----:B------:R-:W-:Y:S01]  /*21840*/  IMAD.MOV.U32 R131, RZ, RZ, R238 ;  /* 0x000000ffff837224 */ /* 0x000fe200078e00ee */
[----:B------:R1:W-:Y:S01]  /*21850*/  MUFU.EX2 R147, R2 ;  /* 0x0000000200937308 */ /* 0x0003e20000000800 */
[----:B------:R-:W-:Y:S02]  /*21860*/  IMAD.MOV.U32 R168, RZ, RZ, R172 ;  /* 0x000000ffffa87224 */ /* 0x000fe400078e00ac */
[----:B------:R-:W-:Y:S02]  /*21870*/  IMAD.MOV.U32 R172, RZ, RZ, R165 ;  /* 0x000000ffffac7224 */ /* 0x000fe400078e00a5 */
[----:B------:R-:W-:Y:S02]  /*21880*/  IMAD.MOV.U32 R165, RZ, RZ, R145 ;  /* 0x000000ffffa57224 */ /* 0x000fe400078e0091 */
[----:B------:R-:W-:Y:S02]  /*21890*/  IMAD.MOV.U32 R159, RZ, RZ, R48 ;  /* 0x000000ffff9f7224 */ /* 0x000fe400078e0030 */
[C---:B------:R-:W-:Y:S02]  /*218a0*/  FMUL.FTZ R42, R0.reuse, R170 ;  /* 0x000000aa002a7220 */ /* 0x040fe40000410000 */
[----:B------:R-:W-:Y:S02]  /*218b0*/  IMAD.MOV.U32 R170, RZ, RZ, R87 ;  /* 0x000000ffffaa7224 */ /* 0x000fe400078e0057 */
[C---:B------:R-:W-:Y:S02]  /*218c0*/  FMUL.FTZ R31, R0.reuse, R167 ;  /* 0x000000a7001f7220 */ /* 0x040fe40000410000 */
[C---:B------:R-:W-:Y:S02]  /*218d0*/  FMUL.FTZ R46, R0.reuse, R182 ;  /* 0x000000b6002e7220 */ /* 0x040fe40000410000 */
[C---:B------:R-:W-:Y:S02]  /*218e0*/  FMUL.FTZ R47, R0.reuse, R183 ;  /* 0x000000b7002f7220 */ /* 0x040fe40000410000 */
[----:B------:R-:W-:Y:S01]  /*218f0*/  FMUL.FTZ R48, R69, R176 ;  /* 0x000000b045307220 */ /* 0x000fe20000410000 */
[-C--:B------:R-:W-:Y:S01]  /*21900*/  HMMA.16816.F32 R28, R64, R38.reuse, R28 ;  /* 0x00000026401c723c */ /* 0x080fe2000000181c */
[C---:B------:R-:W-:Y:S02]  /*21910*/  FMUL.FTZ R58, R0.reuse, R186 ;  /* 0x000000ba003a7220 */ /* 0x040fe40000410000 */
[----:B------:R-:W-:Y:S02]  /*21920*/  FMUL.FTZ R59, R0, R187 ;  /* 0x000000bb003b7220 */ /* 0x000fe40000410000 */
[----:B-1----:R-:W-:Y:S02]  /*21930*/  FFMA.FTZ R2, R206, c[0x0][0x23c], -R75 ;  /* 0x00008f00ce027a23 */ /* 0x002fe4000001084b */
[----:B------:R-:W-:Y:S01]  /*21940*/  IMAD.MOV.U32 R138, RZ, RZ, R63 ;  /* 0x000000ffff8a7224 */ /* 0x000fe200078e003f */
[C---:B------:R-:W-:Y:S01]  /*21950*/  HMMA.16816.F32 R32, R76.reuse, R38, R32 ;  /* 0x000000264c20723c */ /* 0x040fe20000001820 */
[----:B------:R-:W-:Y:S01]  /*21960*/  IMAD.MOV.U32 R167, RZ, RZ, R62 ;  /* 0x000000ffffa77224 */ /* 0x000fe200078e003e */
[----:B------:R1:W4:Y:S02]  /*21970*/  MUFU.EX2 R148, R2 ;  /* 0x0000000200947308 */ /* 0x0003240000000800 */
[C---:B------:R-:W-:Y:S02]  /*21980*/  FMUL.FTZ R62, R0.reuse, R194 ;  /* 0x000000c2003e7220 */ /* 0x040fe40000410000 */
[----:B------:R-:W-:Y:S02]  /*21990*/  FMUL.FTZ R63, R0, R195 ;  /* 0x000000c3003f7220 */ /* 0x000fe40000410000 */
[C---:B------:R-:W-:Y:S04]  /*219a0*/  FMUL.FTZ R38, R68.reuse, R174 ;  /* 0x000000ae44267220 */ /* 0x040fe80000410000 */
[----:B------:R-:W-:Y:S02]  /*219b0*/  FMUL.FTZ R39, R68, R175 ;  /* 0x000000af44277220 */ /* 0x000fe40000410000 */
[----:B------:R-:W-:Y:S02]  /*219c0*/  IMAD.MOV.U32 R99, RZ, RZ, R86 ;  /* 0x000000ffff637224 */ /* 0x000fe400078e0056 */
[----:B------:R-:W-:Y:S02]  /*219d0*/  IMAD.MOV.U32 R174, RZ, RZ, R160 ;  /* 0x000000ffffae7224 */ /* 0x000fe400078e00a0 */
[----:B------:R-:W-:Y:S01]  /*219e0*/  IMAD.MOV.U32 R160, RZ, RZ, R153 ;  /* 0x000000ffffa07224 */ /* 0x000fe200078e0099 */
[-C--:B--2---:R-:W-:Y:S01]  /*219f0*/  HMMA.16816.F32 R36, R76, R52.reuse, R36 ;  /* 0x000000344c24723c */ /* 0x084fe20000001824 */
[----:B------:R-:W-:Y:S01]  /*21a00*/  IMAD.MOV.U32 R175, RZ, RZ, R162 ;  /* 0x000000ffffaf7224 */ /* 0x000fe200078e00a2 */
[----:B------:R2:W-:Y:S01]  /*21a10*/  MUFU.EX2 R153, R104 ;  /* 0x0000006800997308 */ /* 0x0005e20000000800 */
[----:B------:R-:W-:Y:S02]  /*21a20*/  IMAD.MOV.U32 R162, RZ, RZ, R164 ;  /* 0x000000ffffa27224 */ /* 0x000fe400078e00a4 */
[----:B------:R-:W-:Y:S02]  /*21a30*/  IMAD.MOV.U32 R164, RZ, RZ, R138 ;  /* 0x000000ffffa47224 */ /* 0x000fe400078e008a */
[--C-:B-1----:R-:W-:Y:S01]  /*21a40*/  FFMA.FTZ R2, R207, c[0x0][0x23c], -R100.reuse ;  /* 0x00008f00cf027a23 */ /* 0x102fe20000010864 */
[C---:B------:R-:W-:Y:S01]  /*21a50*/  HMMA.16816.F32 R40, R64.reuse, R52, R40 ;  /* 0x000000344028723c */ /* 0x040fe20000001828 */
[----:B------:R-:W-:Y:S03]  /*21a60*/  IMAD.MOV.U32 R194, RZ, RZ, R137 ;  /* 0x000000ffffc27224 */ /* 0x000fe600078e0089 */
[----:B------:R1:W-:Y:S01]  /*21a70*/  MUFU.EX2 R157, R2 ;  /* 0x00000002009d7308 */ /* 0x0003e20000000800 */
[----:B----4-:R-:W-:Y:S02]  /*21a80*/  F2FP.PACK_AB R86, R148, R147 ;  /* 0x000000939456723e */ /* 0x010fe400000000ff */
[C---:B------:R-:W-:Y:S01]  /*21a90*/  FMUL.FTZ R52, R69.reuse, R188 ;  /* 0x000000bc45347220 */ /* 0x040fe20000410000 */
[-C--:B------:R-:W-:Y:S01]  /*21aa0*/  HMMA.16816.F32 R44, R64, R54.reuse, R44 ;  /* 0x00000036402c723c */ /* 0x080fe2000000182c */
[----:B------:R-:W-:Y:S05]  /*21ab0*/  FMUL.FTZ R53, R69, R189 ;  /* 0x000000bd45357220 */ /* 0x000fea0000410000 */
[----:B------:R-:W-:Y:S02]  /*21ac0*/  MUFU.EX2 R138, R122 ;  /* 0x0000007a008a7308 */ /* 0x000fe40000000800 */
[C---:B------:R-:W-:Y:S01]  /*21ad0*/  HMMA.16816.F32 R48, R76.reuse, R54, R48 ;  /* 0x000000364c30723c */ /* 0x040fe20000001830 */
[----:B--2---:R-:W-:Y:S06]  /*21ae0*/  FFMA.FTZ R104, R251, c[0x0][0x23c], -R75 ;  /* 0x00008f00fb687a23 */ /* 0x004fec000001084b */
[C---:B------:R-:W-:Y:S01]  /*21af0*/  FMUL.FTZ R54, R68.reuse, R190 ;  /* 0x000000be44367220 */ /* 0x040fe20000410000 */
[----:B------:R-:W-:Y:S01]  /*21b00*/  MUFU.EX2 R137, R134 ;  /* 0x0000008600897308 */ /* 0x000fe20000000800 */
[C---:B------:R-:W-:Y:S03]  /*21b10*/  FMUL.FTZ R55, R68.reuse, R191 ;  /* 0x000000bf44377220 */ /* 0x040fe60000410000 */
[--C-:B-1----:R-:W-:Y:S04]  /*21b20*/  FFMA.FTZ R2, R211, c[0x0][0x23c], -R100.reuse ;  /* 0x00008f00d3027a23 */ /* 0x102fe80000010864 */
[-C--:B------:R-:W-:Y:S02]  /*21b30*/  HMMA.16816.F32 R52, R76, R80.reuse, R52 ;  /* 0x000000504c34723c */ /* 0x080fe40000001834 */
[----:B------:R1:W2:Y:S06]  /*21b40*/  MUFU.EX2 R154, R2 ;  /* 0x00000002009a7308 */ /* 0x0002ac0000000800 */
[C---:B------:R-:W-:Y:S04]  /*21b50*/  HMMA.16816.F32 R56, R64.reuse, R80, R56 ;  /* 0x000000504038723c */ /* 0x040fe80000001838 */
[----:B------:R-:W-:Y:S04]  /*21b60*/  MUFU.EX2 R211, R129 ;  /* 0x0000008100d37308 */ /* 0x000fe80000000800 */
[-C--:B------:R-:W-:Y:S07]  /*21b70*/  HMMA.16816.F32 R60, R64, R82.reuse, R60 ;  /* 0x00000052403c723c */ /* 0x080fee000000183c */
[C---:B------:R-:W-:Y:S02]  /*21b80*/  FMUL.FTZ R66, R68.reuse, R198 ;  /* 0x000000c644427220 */ /* 0x040fe40000410000 */
[----:B------:R-:W-:Y:S03]  /*21b90*/  FMUL.FTZ R67, R68, R199 ;  /* 0x000000c744437220 */ /* 0x000fe60000410000 */
[--C-:B-1----:R-:W-:Y:S01]  /*21ba0*/  FFMA.FTZ R2, R210, c[0x0][0x23c], -R100.reuse ;  /* 0x00008f00d2027a23 */ /* 0x102fe20000010864 */
[----:B--2---:R-:W-:Y:S01]  /*21bb0*/  F2FP.PACK_AB R85, R154, R157 ;  /* 0x0000009d9a55723e */ /* 0x004fe200000000ff */
[C---:B------:R-:W-:Y:S02]  /*21bc0*/  FMUL.FTZ R64, R69.reuse, R196 ;  /* 0x000000c445407220 */ /* 0x040fe40000410000 */
[----:B------:R-:W-:Y:S01]  /*21bd0*/  FMUL.FTZ R65, R69, R197 ;  /* 0x000000c545417220 */ /* 0x000fe20000410000 */
[----:B------:R1:W-:Y:S06]  /*21be0*/  MUFU.EX2 R156, R2 ;  /* 0x00000002009c7308 */ /* 0x0003ec0000000800 */
[----:B------:R-:W-:Y:S01]  /*21bf0*/  HMMA.16816.F32 R64, R76, R82, R64 ;  /* 0x000000524c40723c */ /* 0x000fe20000001840 */
[----:B------:R-:W2:Y:S06]  /*21c00*/  LDSM.16.MT88.4 R80, [R213+0x8800] ;  /* 0x00880000d550783b */ /* 0x000eac0000004200 */
[----:B------:R-:W-:Y:S02]  /*21c10*/  F2FP.PACK_AB R76, R103, R97 ;  /* 0x00000061674c723e */ /* 0x000fe400000000ff */
[----:B------:R-:W-:Y:S03]  /*21c20*/  F2FP.PACK_AB R79, R149, R144 ;  /* 0x00000090954f723e */ /* 0x000fe600000000ff */
[----:B------:R-:W-:Y:S02]  /*21c30*/  F2FP.PACK_AB R77, R143, R114 ;  /* 0x000000728f4d723e */ /* 0x000fe400000000ff */
[----:B------:R-:W-:Y:S01]  /*21c40*/  F2FP.PACK_AB R78, R110, R105 ;  /* 0x000000696e4e723e */ /* 0x000fe200000000ff */
[----:B-1----:R-:W-:Y:S04]  /*21c50*/  FFMA.FTZ R2, R209, c[0x0][0x23c], -R100 ;  /* 0x00008f00d1027a23 */ /* 0x002fe80000010864 */
[----:B------:R1:W4:Y:S02]  /*21c60*/  MUFU.EX2 R155, R2 ;  /* 0x00000002009b7308 */ /* 0x0003240000000800 */
[-C--:B--2---:R-:W-:Y:S01]  /*21c70*/  HMMA.16816.F32 R4, R76, R80.reuse, R4 ;  /* 0x000000504c04723c */ /* 0x084fe20000001804 */
[----:B-1----:R-:W2:Y:S01]  /*21c80*/  LDL.LU R2, [R1+0x78] ;  /* 0x0000780001027983 */ /* 0x002ea20000300800 */
[----:B----4-:R-:W-:Y:S07]  /*21c90*/  F2FP.PACK_AB R87, R155, R156 ;  /* 0x0000009c9b57723e */ /* 0x010fee00000000ff */
        /* <DEDUP_REMOVED lines=8> */
[----:B------:R-:W1:Y:S03]  /*21d20*/  LDSM.16.MT88.4 R80, [R214+0x8800] ;  /* 0x00880000d650783b */ /* 0x000e660000004200 */
[----:B---3--:R-:W-:Y:S02]  /*21d30*/  FFMA.FTZ R90, R69, R173, R90 ;  /* 0x000000ad455a7223 */ /* 0x008fe4000001005a */
[----:B------:R-:W-:Y:S02]  /*21d40*/  IMAD.MOV.U32 R173, RZ, RZ, R167 ;  /* 0x000000ffffad7224 */ /* 0x000fe400078e00a7 */
[----:B------:R-:W-:Y:S02]  /*21d50*/  IMAD.MOV.U32 R167, RZ, RZ, R152 ;  /* 0x000000ffffa77224 */ /* 0x000fe400078e0098 */
[----:B------:R3:W4:Y:S01]  /*21d60*/  MUFU.EX2 R152, R106 ;  /* 0x0000006a00987308 */ /* 0x0007220000000800 */
[-C--:B-1----:R-:W-:Y:S08]  /*21d70*/  HMMA.16816.F32 R36, R76, R80.reuse, R36 ;  /* 0x000000504c24723c */ /* 0x082ff00000001824 */
[C---:B------:R-:W-:Y:S08]  /*21d80*/  HMMA.16816.F32 R40, R84.reuse, R80, R40 ;  /* 0x000000505428723c */ /* 0x040ff00000001828 */
[-C--:B------:R-:W-:Y:S01]  /*21d90*/  HMMA.16816.F32 R44, R84, R82.reuse, R44 ;  /* 0x00000052542c723c */ /* 0x080fe2000000182c */
[----:B---3--:R-:W-:Y:S02]  /*21da0*/  FFMA.FTZ R106, R248, c[0x0][0x23c], -R75 ;  /* 0x00008f00f86a7a23 */ /* 0x008fe4000001084b */
[----:B------:R-:W-:Y:S05]  /*21db0*/  MUFU.EX2 R248, R128 ;  /* 0x0000008000f87308 */ /* 0x000fea0000000800 */
[C---:B------:R-:W-:Y:S01]  /*21dc0*/  HMMA.16816.F32 R48, R76.reuse, R82, R48 ;  /* 0x000000524c30723c */ /* 0x040fe20000001830 */
[----:B------:R-:W1:Y:S07]  /*21dd0*/  LDSM.16.MT88.4 R80, [R215+0x8800] ;  /* 0x00880000d750783b */ /* 0x000e6e0000004200 */
[-C--:B-1----:R-:W-:Y:S08]  /*21de0*/  HMMA.16816.F32 R52, R76, R80.reuse, R52 ;  /* 0x000000504c34723c */ /* 0x082ff00000001834 */
[C---:B------:R-:W-:Y:S08]  /*21df0*/  HMMA.16816.F32 R56, R84.reuse, R80, R56 ;  /* 0x000000505438723c */ /* 0x040ff00000001838 */
[-C--:B------:R-:W-:Y:S01]  /*21e00*/  HMMA.16816.F32 R60, R84, R82.reuse, R60 ;  /* 0x00000052543c723c */ /* 0x080fe2000000183c */
[----:B------:R-:W-:Y:S07]  /*21e10*/  LDSM.16.MT88.4 R84, [R216+0x9000] ;  /* 0x00900000d854783b */ /* 0x000fee0000004200 */
[----:B------:R-:W-:Y:S07]  /*21e20*/  HMMA.16816.F32 R64, R76, R82, R64 ;  /* 0x000000524c40723c */ /* 0x000fee0000001840 */
[----:B------:R-:W-:Y:S02]  /*21e30*/  F2FP.PACK_AB R79, R178, R153 ;  /* 0x00000099b24f723e */ /* 0x000fe400000000ff */
[----:B------:R-:W-:Y:S03]  /*21e40*/  F2FP.PACK_AB R76, R132, R109 ;  /* 0x0000006d844c723e */ /* 0x000fe600000000ff */
[----:B----4-:R-:W-:Y:S02]  /*21e50*/  F2FP.PACK_AB R77, R152, R111 ;  /* 0x0000006f984d723e */ /* 0x010fe400000000ff */
[----:B------:R-:W-:Y:S01]  /*21e60*/  F2FP.PACK_AB R78, R138, R136 ;  /* 0x000000888a4e723e */ /* 0x000fe200000000ff */
[----:B--2---:R-:W-:Y:S02]  /*21e70*/  FFMA.FTZ R95, R68, R2, R95 ;  /* 0x00000002445f7223 */ /* 0x004fe4000001005f */
[----:B------:R-:W2:Y:S04]  /*21e80*/  LDL.LU R2, [R1+0x70] ;  /* 0x0000700001027983 */ /* 0x000ea80000300800 */
[----:B------:R-:W3:Y:S04]  /*21e90*/  LDL.LU R145, [R1+0x58] ;  /* 0x0000580001917983 */ /* 0x000ee80000300800 */
[----:B------:R-:W4:Y:S01]  /*21ea0*/  LDL.LU R238, [R1+0x11c] ;  /* 0x00011c0001ee7983 */ /* 0x000f220000300800 */
[----:B--2---:R-:W-:Y:S02]  /*21eb0*/  FFMA.FTZ R91, R3, R2, R91 ;  /* 0x00000002035b7223 */ /* 0x004fe4000001005b */
[--C-:B------:R-:W-:Y:S02]  /*21ec0*/  FFMA.FTZ R3, R181, c[0x0][0x23c], -R75.reuse ;  /* 0x00008f00b5037a23 */ /* 0x100fe4000001084b */
[----:B------:R-:W-:Y:S01]  /*21ed0*/  FFMA.FTZ R2, R180, c[0x0][0x23c], -R75 ;  /* 0x00008f00b4027a23 */ /* 0x000fe2000001084b */
[----:B------:R-:W2:Y:S01]  /*21ee0*/  LDL.LU R181, [R1+0x24] ;  /* 0x0000240001b57983 */ /* 0x000ea20000300800 */
[----:B------:R-:W-:Y:S02]  /*21ef0*/  IMAD.MOV.U32 R180, RZ, RZ, R170 ;  /* 0x000000ffffb47224 */ /* 0x000fe400078e00aa */
[----:B------:R-:W-:Y:S02]  /*21f00*/  IMAD.MOV.U32 R170, RZ, RZ, R159 ;  /* 0x000000ffffaa7224 */ /* 0x000fe400078e009f */
[----:B------:R-:W-:Y:S02]  /*21f10*/  IMAD.MOV.U32 R159, RZ, RZ, R146 ;  /* 0x000000ffff9f7224 */ /* 0x000fe400078e0092 */
[----:B------:R-:W-:Y:S02]  /*21f20*/  IMAD.MOV.U32 R146, RZ, RZ, R151 ;  /* 0x000000ffff927224 */ /* 0x000fe400078e0097 */
[----:B------:R-:W-:Y:S01]  /*21f30*/  FFMA.FTZ R69, R180, c[0x0][0x23c], -R75 ;  /* 0x00008f00b4457a23 */ /* 0x000fe2000001084b */
[----:B------:R-:W-:Y:S01]  /*21f40*/  MUFU.EX2 R151, R2 ;  /* 0x0000000200977308 */ /* 0x000fe20000000800 */
[----:B------:R-:W-:Y:S02]  /*21f50*/  IMAD.MOV.U32 R180, RZ, RZ, R159 ;  /* 0x000000ffffb47224 */ /* 0x000fe400078e009f */
[----:B------:R-:W-:Y:S02]  /*21f60*/  IMAD.MOV.U32 R159, RZ, RZ, R150 ;  /* 0x000000ffff9f7224 */ /* 0x000fe400078e0096 */
[----:B------:R-:W-:Y:S05]  /*21f70*/  FADD.FTZ R98, R98, R91 ;  /* 0x0000005b62627221 */ /* 0x000fea0000010000 */
[----:B------:R-:W1:Y:S10]  /*21f80*/  MUFU.EX2 R150, R3 ;  /* 0x0000000300967308 */ /* 0x000e740000000800 */
[----:B------:R-:W-:Y:S01]  /*21f90*/  MUFU.EX2 R251, R69 ;  /* 0x0000004500fb7308 */ /* 0x000fe20000000800 */
[----:B-1----:R-:W-:Y:S01]  /*21fa0*/  F2FP.PACK_AB R80, R150, R151 ;  /* 0x000000979650723e */ /* 0x002fe200000000ff */
[--C-:B--2---:R-:W-:Y:S02]  /*21fb0*/  FFMA.FTZ R2, R181, c[0x0][0x23c], -R75.reuse ;  /* 0x00008f00b5027a23 */ /* 0x104fe4000001084b */
[----:B------:R-:W2:Y:S06]  /*21fc0*/  LDL.LU R181, [R1+0x20] ;  /* 0x0000200001b57983 */ /* 0x000eac0000300800 */
[----:B------:R-:W-:Y:S01]  /*21fd0*/  MUFU.EX2 R177, R2 ;  /* 0x0000000200b17308 */ /* 0x000fe20000000800 */
[--C-:B--2---:R-:W-:Y:S02]  /*21fe0*/  FFMA.FTZ R68, R181, c[0x0][0x23c], -R75.reuse ;  /* 0x00008f00b5447a23 */ /* 0x104fe4000001084b */
[----:B------:R-:W2:Y:S07]  /*21ff0*/  LDL.LU R181, [R1+0x1c] ;  /* 0x00001c0001b57983 */ /* 0x000eae0000300800 */
[----:B------:R1:W1:Y:S02]  /*22000*/  MUFU.EX2 R176, R68 ;  /* 0x0000004400b07308 */ /* 0x0002640000000800 */
[----:B-1----:R-:W-:Y:S01]  /*22010*/  FADD.FTZ R68, R101, R90 ;  /* 0x0000005a65447221 */ /* 0x002fe20000010000 */
[----:B------:R-:W-:Y:S03]  /*22020*/  F2FP.PACK_AB R82, R176, R177 ;  /* 0x000000b1b052723e */ /* 0x000fe600000000ff */
[----:B------:R-:W-:Y:S02]  /*22030*/  FADD.FTZ R69, R108, R68 ;  /* 0x000000446c457221 */ /* 0x000fe40000010000 */
[--C-:B--2---:R-:W-:Y:S02]  /*22040*/  FFMA.FTZ R89, R181, c[0x0][0x23c], -R75.reuse ;  /* 0x00008f00b5597a23 */ /* 0x104fe4000001084b */
[----:B------:R-:W2:Y:S02]  /*22050*/  LDL.LU R181, [R1+0x18] ;  /* 0x0000180001b57983 */ /* 0x000ea40000300800 */
[----:B--2---:R-:W-:Y:S02]  /*22060*/  FFMA.FTZ R88, R181, c[0x0][0x23c], -R75 ;  /* 0x00008f00b5587a23 */ /* 0x004fe4000001084b */
        /* <DEDUP_REMOVED lines=10> */
[--C-:B------:R-:W-:Y:S01]  /*22110*/  FFMA.FTZ R3, R181, c[0x0][0x23c], -R75.reuse ;  /* 0x00008f00b5037a23 */ /* 0x100fe2000001084b */
[----:B------:R-:W2:Y:S04]  /*22120*/  LDL.LU R252, [R1+0x118] ;  /* 0x0001180001fc7983 */ /* 0x000ea80000300800 */
[----:B------:R-:W2:Y:S02]  /*22130*/  LDL.LU R181, [R1+0x10] ;  /* 0x0000100001b57983 */ /* 0x000ea40000300800 */
[--C-:B--2---:R-:W-:Y:S02]  /*22140*/  FFMA.FTZ R92, R181, c[0x0][0x23c], -R75.reuse ;  /* 0x00008f00b55c7a23 */ /* 0x104fe4000001084b */
[----:B------:R-:W2:Y:S02]  /*22150*/  LDL.LU R181, [R1+0xc] ;  /* 0x00000c0001b57983 */ /* 0x000ea40000300800 */
[----:B------:R-:W-:Y:S01]  /*22160*/  MUFU.EX2 R209, R92 ;  /* 0x0000005c00d17308 */ /* 0x000fe20000000800 */
[--C-:B--2---:R-:W-:Y:S02]  /*22170*/  FFMA.FTZ R93, R181, c[0x0][0x23c], -R75.reuse ;  /* 0x00008f00b55d7a23 */ /* 0x104fe4000001084b */
[----:B------:R-:W2:Y:S02]  /*22180*/  LDL.LU R181, [R1+0x8] ;  /* 0x0000080001b57983 */ /* 0x000ea40000300800 */
        /* <DEDUP_REMOVED lines=14> */
[----:B------:R-:W2:Y:S01]  /*22270*/  LDL.LU R99, [R1] ;  /* 0x0000000001637983 */ /* 0x000ea20000300800 */
[----:B------:R-:W-:Y:S02]  /*22280*/  IMAD.MOV.U32 R189, RZ, RZ, R180 ;  /* 0x000000ffffbd7224 */ /* 0x000fe400078e00b4 */
[----:B------:R-:W-:Y:S02]  /*22290*/  IMAD.MOV.U32 R179, RZ, RZ, R158 ;  /* 0x000000ffffb37224 */ /* 0x000fe400078e009e */
[----:B------:R-:W-:Y:S02]  /*222a0*/  IMAD.MOV.U32 R182, RZ, RZ, R118 ;  /* 0x000000ffffb67224 */ /* 0x000fe400078e0076 */
[----:B------:R-:W-:Y:S02]  /*222b0*/  IMAD.MOV.U32 R180, RZ, RZ, R243 ;  /* 0x000000ffffb47224 */ /* 0x000fe400078e00f3 */
[----:B------:R-:W-:Y:S01]  /*222c0*/  FFMA.FTZ R2, R190, c[0x0][0x23c], -R100 ;  /* 0x00008f00be027a23 */ /* 0x000fe20000010864 */
        /* <DEDUP_REMOVED lines=11> */
[----:B---3--:R-:W-:Y:S02]  /*22380*/  IMAD.MOV.U32 R165, RZ, RZ, R145 ;  /* 0x000000ffffa57224 */ /* 0x008fe400078e0091 */
        /* <DEDUP_REMOVED lines=27> */
[----:B------:R-:W3:Y:S01]  /*22540*/  MUFU.EX2 R146, R2 ;  /* 0x0000000200927308 */ /* 0x000ee20000000800 */
        /* <DEDUP_REMOVED lines=12> */
[----:B---3--:R-:W-:Y:S01]  /*22610*/  F2FP.PACK_AB R81, R146, R145 ;  /* 0x000000919251723e */ /* 0x008fe200000000ff */
[----:B------:R-:W-:Y:S02]  /*22620*/  FFMA.FTZ R2, R184, c[0x0][0x23c], -R100 ;  /* 0x00008f00b8027a23 */ /* 0x000fe40000010864 */
        /* <DEDUP_REMOVED lines=26> */
[----:B---3--:R-:W-:Y:S02]  /*227d0*/  FFMA.FTZ R2, R185, c[0x0][0x23c], -R100 ;  /* 0x00008f00b9027a23 */ /* 0x008fe40000010864 */
        /* <DEDUP_REMOVED lines=17> */
[----:B------:R-:W-:Y:S01]  /*228f0*/  IMAD.MOV.U32 R180, RZ, RZ, R169 ;  /* 0x000000ffffb47224 */ /* 0x000fe200078e00a9 */
[----:B------:R1:W5:Y:S01]  /*22900*/  LDL.LU R237, [R1+0x110] ;  /* 0x0001100001ed7983 */ /* 0x0003620000300800 */
[----:B------:R-:W-:Y:S01]  /*22910*/  IMAD.MOV.U32 R167, RZ, RZ, R164 ;  /* 0x000000ffffa77224 */ /* 0x000fe200078e00a4 */
[----:B---3--:R-:W-:Y:S01]  /*22920*/  F2FP.PACK_AB R83, R165, R159 ;  /* 0x0000009fa553723e */ /* 0x008fe200000000ff */
[----:B------:R-:W-:Y:S02]  /*22930*/  FFMA.FTZ R2, R205, c[0x0][0x23c], -R100 ;  /* 0x00008f00cd027a23 */ /* 0x000fe40000010864 */
[----:B------:R-:W-:Y:S02]  /*22940*/  IMAD.MOV.U32 R205, RZ, RZ, R203 ;  /* 0x000000ffffcd7224 */ /* 0x000fe400078e00cb */
[----:B------:R-:W-:Y:S01]  /*22950*/  IMAD.MOV.U32 R203, RZ, RZ, R187 ;  /* 0x000000ffffcb7224 */ /* 0x000fe200078e00bb */
[----:B------:R3:W-:Y:S01]  /*22960*/  MUFU.EX2 R158, R2 ;  /* 0x00000002009e7308 */ /* 0x0007e20000000800 */
[----:B------:R-:W-:Y:S02]  /*22970*/  IMAD.MOV.U32 R187, RZ, RZ, R191 ;  /* 0x000000ffffbb7224 */ /* 0x000fe400078e00bf */
[----:B------:R-:W-:Y:S02]  /*22980*/  IMAD.MOV.U32 R191, RZ, RZ, R188 ;  /* 0x000000ffffbf7224 */ /* 0x000fe400078e00bc */
[----:B------:R-:W-:Y:S02]  /*22990*/  IMAD.MOV.U32 R188, RZ, RZ, R244 ;  /* 0x000000ffffbc7224 */ /* 0x000fe400078e00f4 */
[----:B----4-:R-:W-:Y:S02]  /*229a0*/  IMAD.MOV.U32 R164, RZ, RZ, R238 ;  /* 0x000000ffffa47224 */ /* 0x010fe400078e00ee */
[----:B------:R-:W-:Y:S01]  /*229b0*/  IMAD.MOV.U32 R169, RZ, RZ, R160 ;  /* 0x000000ffffa97224 */ /* 0x000fe200078e00a0 */
[----:B------:R1:W5:Y:S01]  /*229c0*/  LDL.LU R238, [R1+0x10c] ;  /* 0x00010c0001ee7983 */ /* 0x0003620000300800 */
[----:B------:R-:W-:Y:S01]  /*229d0*/  IMAD.MOV.U32 R162, RZ, RZ, R167 ;  /* 0x000000ffffa27224 */ /* 0x000fe200078e00a7 */
[----:B------:R-:W4:Y:S01]  /*229e0*/  MUFU.EX2 R160, R3 ;  /* 0x0000000300a07308 */ /* 0x000f220000000800 */
[----:B------:R-:W-:Y:S02]  /*229f0*/  IMAD.MOV.U32 R167, RZ, RZ, R164 ;  /* 0x000000ffffa77224 */ /* 0x000fe400078e00a4 */
[----:B------:R-:W-:Y:S02]  /*22a00*/  IMAD.MOV.U32 R164, RZ, RZ, R231 ;  /* 0x000000ffffa47224 */ /* 0x000fe400078e00e7 */
[----:B------:R-:W-:Y:S01]  /*22a10*/  FFMA.FTZ R139, R121, c[0x0][0x23c], -R75 ;  /* 0x00008f00798b7a23 */ /* 0x000fe2000001084b */
[----:B------:R1:W5:Y:S01]  /*22a20*/  LDL.LU R231, [R1+0x108] ;  /* 0x0001080001e77983 */ /* 0x0003620000300800 */
[----:B------:R-:W-:Y:S02]  /*22a30*/  IMAD.MOV.U32 R121, RZ, RZ, R169 ;  /* 0x000000ffff797224 */ /* 0x000fe400078e00a9 */
[----:B------:R-:W-:Y:S01]  /*22a40*/  IMAD.MOV.U32 R168, RZ, RZ, R164 ;  /* 0x000000ffffa87224 */ /* 0x000fe200078e00a4 */
[----:B------:R-:W-:Y:S01]  /*22a50*/  MUFU.EX2 R180, R180 ;  /* 0x000000b400b47308 */ /* 0x000fe20000000800 */
[----:B------:R-:W-:Y:S02]  /*22a60*/  IMAD.MOV.U32 R182, RZ, RZ, R167 ;  /* 0x000000ffffb67224 */ /* 0x000fe400078e00a7 */
[----:B---3--:R-:W-:Y:S02]  /*22a70*/  FFMA.FTZ R2, R206, c[0x0][0x23c], -R100 ;  /* 0x00008f00ce027a23 */ /* 0x008fe40000010864 */
        /* <DEDUP_REMOVED lines=24> */
[----:B---3--:R-:W3:Y:S01]  /*22c00*/  LDSM.16.MT88.4 R88, [R213+0x9000] ;  /* 0x00900000d558783b */ /* 0x008ee20000004200 */
[----:B------:R-:W-:Y:S02]  /*22c10*/  IMAD.MOV.U32 R183, RZ, RZ, R235 ;  /* 0x000000ffffb77224 */ /* 0x000fe400078e00eb */
[--C-:B------:R-:W-:Y:S02]  /*22c20*/  FFMA.FTZ R118, R202, c[0x0][0x23c], -R75.reuse ;  /* 0x00008f00ca767a23 */ /* 0x100fe4000001084b */
[----:B------:R-:W-:Y:S01]  /*22c30*/  IMAD.MOV.U32 R202, RZ, RZ, R182 ;  /* 0x000000ffffca7224 */ /* 0x000fe200078e00b6 */
[----:B------:R-:W-:Y:S01]  /*22c40*/  MUFU.EX2 R188, R188 ;  /* 0x000000bc00bc7308 */ /* 0x000fe20000000800 */
[----:B------:R-:W-:Y:S02]  /*22c50*/  FFMA.FTZ R140, R124, c[0x0][0x23c], -R75 ;  /* 0x00008f007c8c7a23 */ /* 0x000fe4000001084b */
[----:B------:R-:W-:Y:S02]  /*22c60*/  IMAD.MOV.U32 R124, RZ, RZ, R202 ;  /* 0x000000ffff7c7224 */ /* 0x000fe400078e00ca */
[----:B-1----:R-:W-:Y:S02]  /*22c70*/  FFMA.FTZ R2, R196, c[0x0][0x23c], -R100 ;  /* 0x00008f00c4027a23 */ /* 0x002fe40000010864 */
        /* <DEDUP_REMOVED lines=15> */
[--C-:B------:R-:W-:Y:S02]  /*22d70*/  FFMA.FTZ R119, R208, c[0x0][0x23c], -R75.reuse ;  /* 0x00008f00d0777a23 */ /* 0x100fe4000001084b */
[----:B--2---:R-:W-:Y:S01]  /*22d80*/  FFMA.FTZ R99, R99, c[0x0][0x23c], -R75 ;  /* 0x00008f0063637a23 */ /* 0x004fe2000001084b */
[-C--:B---3--:R-:W-:Y:S01]  /*22d90*/  HMMA.16816.F32 R4, R76, R88.reuse, R4 ;  /* 0x000000584c04723c */ /* 0x088fe20000001804 */
[----:B-1----:R-:W-:Y:S02]  /*22da0*/  FFMA.FTZ R2, R196, c[0x0][0x23c], -R100 ;  /* 0x00008f00c4027a23 */ /* 0x002fe40000010864 */
[----:B------:R-:W-:Y:S02]  /*22db0*/  IMAD.MOV.U32 R196, RZ, RZ, R206 ;  /* 0x000000ffffc47224 */ /* 0x000fe400078e00ce */
[----:B------:R-:W-:Y:S01]  /*22dc0*/  IMAD.MOV.U32 R206, RZ, RZ, R191 ;  /* 0x000000ffffce7224 */ /* 0x000fe200078e00bf */
[----:B------:R1:W-:Y:S01]  /*22dd0*/  MUFU.EX2 R170, R2 ;  /* 0x0000000200aa7308 */ /* 0x0003e20000000800 */
[----:B------:R-:W-:Y:S01]  /*22de0*/  IMAD.MOV.U32 R191, RZ, RZ, R183 ;  /* 0x000000ffffbf7224 */ /* 0x000fe200078e00b7 */
[C---:B------:R-:W-:Y:S01]  /*22df0*/  HMMA.16816.F32 R8, R80.reuse, R88, R8 ;  /* 0x000000585008723c */ /* 0x040fe20000001808 */
[----:B------:R-:W-:Y:S03]  /*22e00*/  IMAD.MOV.U32 R183, RZ, RZ, R245 ;  /* 0x000000ffffb77224 */ /* 0x000fe600078e00f5 */
[----:B------:R-:W-:Y:S02]  /*22e10*/  IMAD.MOV.U32 R198, RZ, RZ, R206 ;  /* 0x000000ffffc67224 */ /* 0x000fe400078e00ce */
[----:B------:R-:W-:Y:S02]  /*22e20*/  IMAD.MOV.U32 R206, RZ, RZ, R193 ;  /* 0x000000ffffce7224 */ /* 0x000fe400078e00c1 */
[-C--:B------:R-:W-:Y:S01]  /*22e30*/  HMMA.16816.F32 R12, R80, R90.reuse, R12 ;  /* 0x0000005a500c723c */ /* 0x080fe2000000180c */
[----:B------:R-:W-:Y:S01]  /*22e40*/  IMAD.MOV.U32 R193, RZ, RZ, R191 ;  /* 0x000000ffffc17224 */ /* 0x000fe200078e00bf */
[----:B------:R-:W-:Y:S02]  /*22e50*/  MUFU.EX2 R208, R93 ;  /* 0x0000005d00d07308 */ /* 0x000fe40000000800 */
[----:B------:R-:W-:Y:S02]  /*22e60*/  IMAD.MOV.U32 R191, RZ, RZ, R189 ;  /* 0x000000ffffbf7224 */ /* 0x000fe400078e00bd */
[----:B------:R-:W-:Y:S02]  /*22e70*/  IMAD.MOV.U32 R189, RZ, RZ, R183 ;  /* 0x000000ffffbd7224 */ /* 0x000fe400078e00b7 */
[C---:B------:R-:W-:Y:S01]  /*22e80*/  HMMA.16816.F32 R16, R76.reuse, R90, R16 ;  /* 0x0000005a4c10723c */ /* 0x040fe20000001810 */
[----:B------:R-:W-:Y:S01]  /*22e90*/  IMAD.MOV.U32 R183, RZ, RZ, R172 ;  /* 0x000000ffffb77224 */ /* 0x000fe200078e00ac */
[----:B------:R-:W2:Y:S02]  /*22ea0*/  LDSM.16.MT88.4 R88, [R214+0x9000] ;  /* 0x00900000d658783b */ /* 0x000ea40000004200 */
[----:B------:R-:W-:Y:S01]  /*22eb0*/  IMAD.MOV.U32 R199, RZ, RZ, R206 ;  /* 0x000000ffffc77224 */ /* 0x000fe200078e00ce */
[----:B------:R-:W-:Y:S01]  /*22ec0*/  MUFU.EX2 R172, R240 ;  /* 0x000000f000ac7308 */ /* 0x000fe20000000800 */
[----:B------:R-:W-:Y:S02]  /*22ed0*/  IMAD.MOV.U32 R206, RZ, RZ, R193 ;  /* 0x000000ffffce7224 */ /* 0x000fe400078e00c1 */
[-C--:B------:R-:W-:Y:S01]  /*22ee0*/  HMMA.16816.F32 R20, R76, R84.reuse, R20 ;  /* 0x000000544c14723c */ /* 0x080fe20000001814 */
[----:B------:R-:W-:Y:S03]  /*22ef0*/  IMAD.MOV.U32 R193, RZ, RZ, R191 ;  /* 0x000000ffffc17224 */ /* 0x000fe600078e00bf */
[----:B------:R-:W-:Y:S02]  /*22f00*/  IMAD.MOV.U32 R191, RZ, RZ, R183 ;  /* 0x000000ffffbf7224 */ /* 0x000fe400078e00b7 */
[----:B------:R-:W-:Y:S01]  /*22f10*/  IMAD.MOV.U32 R207, RZ, RZ, R206 ;  /* 0x000000ffffcf7224 */ /* 0x000fe200078e00ce */
[----:B------:R-:W-:Y:S01]  /*22f20*/  MUFU.EX2 R106, R212 ;  /* 0x000000d4006a7308 */ /* 0x000fe20000000800 */
[C---:B------:R-:W-:Y:S01]  /*22f30*/  HMMA.16816.F32 R24, R80.reuse, R84, R24 ;  /* 0x000000545018723c */ /* 0x040fe20000001818 */
[----:B------:R-:W-:Y:S03]  /*22f40*/  IMAD.MOV.U32 R206, RZ, RZ, R193 ;  /* 0x000000ffffce7224 */ /* 0x000fe600078e00c1 */
[----:B------:R-:W-:Y:S02]  /*22f50*/  IMAD.MOV.U32 R193, RZ, RZ, R191 ;  /* 0x000000ffffc17224 */ /* 0x000fe400078e00bf */
[----:B------:R-:W-:Y:S02]  /*22f60*/  IMAD.MOV.U32 R126, RZ, RZ, R207 ;  /* 0x000000ffff7e7224 */ /* 0x000fe400078e00cf */
[-C--:B------:R-:W-:Y:S01]  /*22f70*/  HMMA.16816.F32 R28, R80, R86.reuse, R28 ;  /* 0x00000056501c723c */ /* 0x080fe2000000181c */
[----:B------:R-:W-:Y:S01]  /*22f80*/  IMAD.MOV.U32 R122, RZ, RZ, R193 ;  /* 0x000000ffff7a7224 */ /* 0x000fe200078e00c1 */
[----:B------:R-:W-:Y:S02]  /*22f90*/  MUFU.EX2 R191, R246 ;  /* 0x000000f600bf7308 */ /* 0x000fe40000000800 */
[----:B-1----:R-:W-:Y:S02]  /*22fa0*/  FFMA.FTZ R2, R121, c[0x0][0x23c], -R100 ;  /* 0x00008f0079027a23 */ /* 0x002fe40000010864 */
[----:B------:R-:W-:Y:S02]  /*22fb0*/  IMAD.MOV.U32 R121, RZ, RZ, R122 ;  /* 0x000000ffff797224 */ /* 0x000fe400078e007a */
[C---:B------:R-:W-:Y:S01]  /*22fc0*/  HMMA.16816.F32 R32, R76.reuse, R86, R32 ;  /* 0x000000564c20723c */ /* 0x040fe20000001820 */
[----:B------:R-:W-:Y:S01]  /*22fd0*/  IMAD.MOV.U32 R122, RZ, RZ, R126 ;  /* 0x000000ffff7a7224 */ /* 0x000fe200078e007e */
[----:B------:R-:W1:Y:S02]  /*22fe0*/  LDSM.16.MT88.4 R84, [R215+0x9000] ;  /* 0x00900000d754783b */ /* 0x000e640000004200 */
[----:B------:R-:W-:Y:S01]  /*22ff0*/  IMAD.MOV.U32 R126, RZ, RZ, R198 ;  /* 0x000000ffff7e7224 */ /* 0x000fe200078e00c6 */
[----:B------:R-:W-:Y:S01]  /*23000*/  MUFU.EX2 R207, R94 ;  /* 0x0000005e00cf7308 */ /* 0x000fe20000000800 */
[----:B------:R-:W-:Y:S02]  /*23010*/  IMAD.MOV.U32 R198, RZ, RZ, R196 ;  /* 0x000000ffffc67224 */ /* 0x000fe400078e00c4 */
[----:B------:R-:W-:Y:S01]  /*23020*/  IMAD.MOV.U32 R196, RZ, RZ, R204 ;  /* 0x000000ffffc47224 */ /* 0x000fe200078e00cc */
[-C--:B--2---:R-:W-:Y:S03]  /*23030*/  HMMA.16816.F32 R36, R76, R88.reuse, R36 ;  /* 0x000000584c24723c */ /* 0x084fe60000001824 */
[----:B------:R-:W-:Y:S02]  /*23040*/  IMAD.MOV.U32 R204, RZ, RZ, R194 ;  /* 0x000000ffffcc7224 */ /* 0x000fe400078e00c2 */
[----:B------:R-:W-:Y:S01]  /*23050*/  IMAD.MOV.U32 R194, RZ, RZ, R168 ;  /* 0x000000ffffc27224 */ /* 0x000fe200078e00a8 */
[----:B------:R-:W-:Y:S01]  /*23060*/  MUFU.EX2 R187, R187 ;  /* 0x000000bb00bb7308 */ /* 0x000fe20000000800 */
[--C-:B------:R-:W-:Y:S01]  /*23070*/  FFMA.FTZ R102, R252, c[0x0][0x23c], -R75.reuse ;  /* 0x00008f00fc667a23 */ /* 0x100fe2000001084b */
[C---:B------:R-:W-:Y:S01]  /*23080*/  HMMA.16816.F32 R40, R80.reuse, R88, R40 ;  /* 0x000000585028723c */ /* 0x040fe20000001828 */
[----:B------:R-:W-:Y:S03]  /*23090*/  FFMA.FTZ R75, R125, c[0x0][0x23c], -R75 ;  /* 0x00008f007d4b7a23 */ /* 0x000fe6000001084b */
        /* <DEDUP_REMOVED lines=9> */
[----:B------:R-:W3:Y:S01]  /*23130*/  MUFU.EX2 R252, R112 ;  /* 0x0000007000fc7308 */ /* 0x000ee20000000800 */
[----:B------:R-:W3:Y:S01]  /*23140*/  LDSM.16.MT88.4 R88, [R213+0x9800] ;  /* 0x00980000d558783b */ /* 0x000ee20000004200 */
[----:B------:R-:W-:Y:S02]  /*23150*/  IMAD.MOV.U32 R123, RZ, RZ, R206 ;  /* 0x000000ffff7b7224 */ /* 0x000fe400078e00ce */
[----:B------:R-:W-:Y:S02]  /*23160*/  IMAD.MOV.U32 R183, RZ, RZ, R236 ;  /* 0x000000ffffb77224 */ /* 0x000fe400078e00ec */
[-C--:B-1----:R-:W-:Y:S01]  /*23170*/  HMMA.16816.F32 R52, R76, R84.reuse, R52 ;  /* 0x000000544c34723c */ /* 0x082fe20000001834 */
[----:B------:R-:W-:Y:S03]  /*23180*/  IMAD.MOV.U32 R202, RZ, RZ, R123 ;  /* 0x000000ffffca7224 */ /* 0x000fe600078e007b */
[----:B------:R-:W-:Y:S01]  /*23190*/  IMAD.MOV.U32 R123, RZ, RZ, R197 ;  /* 0x000000ffff7b7224 */ /* 0x000fe200078e00c5 */
[----:B------:R-:W-:Y:S01]  /*231a0*/  MUFU.EX2 R206, R96 ;  /* 0x0000006000ce7308 */ /* 0x000fe20000000800 */
[----:B------:R-:W-:Y:S02]  /*231b0*/  IMAD.MOV.U32 R197, RZ, RZ, R205 ;  /* 0x000000ffffc57224 */ /* 0x000fe400078e00cd */
[C---:B------:R-:W-:Y:S01]  /*231c0*/  HMMA.16816.F32 R56, R80.reuse, R84, R56 ;  /* 0x000000545038723c */ /* 0x040fe20000001838 */
[----:B--2---:R-:W-:Y:S03]  /*231d0*/  FFMA.FTZ R2, R124, c[0x0][0x23c], -R100 ;  /* 0x00008f007c027a23 */ /* 0x004fe60000010864 */
[----:B------:R-:W-:Y:S02]  /*231e0*/  IMAD.MOV.U32 R205, RZ, RZ, R195 ;  /* 0x000000ffffcd7224 */ /* 0x000fe400078e00c3 */
[----:B------:R-:W-:Y:S01]  /*231f0*/  IMAD.MOV.U32 R195, RZ, RZ, R229 ;  /* 0x000000ffffc37224 */ /* 0x000fe200078e00e5 */
[----:B------:R1:W-:Y:S01]  /*23200*/  MUFU.EX2 R169, R2 ;  /* 0x0000000200a97308 */ /* 0x0003e20000000800 */
[-C--:B------:R-:W-:Y:S01]  /*23210*/  HMMA.16816.F32 R60, R80, R86.reuse, R60 ;  /* 0x00000056503c723c */ /* 0x080fe2000000183c */
[----:B------:R-:W-:Y:S03]  /*23220*/  IMAD.MOV.U32 R124, RZ, RZ, R202 ;  /* 0x000000ffff7c7224 */ /* 0x000fe600078e00ca */
[----:B------:R-:W-:Y:S02]  /*23230*/  IMAD.MOV.U32 R202, RZ, RZ, R123 ;  /* 0x000000ffffca7224 */ /* 0x000fe400078e007b */
[----:B------:R-:W-:Y:S01]  /*23240*/  IMAD.MOV.U32 R123, RZ, RZ, R197 ;  /* 0x000000ffff7b7224 */ /* 0x000fe200078e00c5 */
[----:B----4-:R-:W-:Y:S01]  /*23250*/  F2FP.PACK_AB R82, R160, R251 ;  /* 0x000000fba052723e */ /* 0x010fe200000000ff */
[----:B------:R-:W-:Y:S01]  /*23260*/  HMMA.16816.F32 R64, R76, R86, R64 ;  /* 0x000000564c40723c */ /* 0x000fe20000001840 */
[----:B------:R-:W-:Y:S01]  /*23270*/  IMAD.MOV.U32 R197, RZ, RZ, R205 ;  /* 0x000000ffffc57224 */ /* 0x000fe200078e00cd */
[----:B------:R-:W-:Y:S01]  /*23280*/  LDSM.16.MT88.4 R84, [R214+0x9800] ;  /* 0x00980000d654783b */ /* 0x000fe20000004200 */
[----:B------:R-:W-:Y:S01]  /*23290*/  MUFU.EX2 R185, R185 ;  /* 0x000000b900b97308 */ /* 0x000fe20000000800 */
[----:B------:R-:W-:Y:S01]  /*232a0*/  IMAD.MOV.U32 R205, RZ, RZ, R195 ;  /* 0x000000ffffcd7224 */ /* 0x000fe200078e00c3 */
[----:B------:R-:W-:Y:S01]  /*232b0*/  F2FP.PACK_AB R80, R174, R164 ;  /* 0x000000a4ae50723e */ /* 0x000fe200000000ff */
[----:B------:R-:W-:Y:S01]  /*232c0*/  IMAD.MOV.U32 R193, RZ, RZ, R183 ;  /* 0x000000ffffc17224 */ /* 0x000fe200078e00b7 */
[----:B------:R-:W-:Y:S01]  /*232d0*/  F2FP.PACK_AB R76, R250, R137 ;  /* 0x00000089fa4c723e */ /* 0x000fe200000000ff */
[----:B------:R-:W-:Y:S01]  /*232e0*/  IMAD.MOV.U32 R101, RZ, RZ, R124 ;  /* 0x000000ffff657224 */ /* 0x000fe200078e007c */
[----:B------:R-:W-:Y:S03]  /*232f0*/  F2FP.PACK_AB R77, R175, R167 ;  /* 0x000000a7af4d723e */ /* 0x000fe600000000ff */
[----:B------:R-:W-:Y:S01]  /*23300*/  IMAD.MOV.U32 R124, RZ, RZ, R202 ;  /* 0x000000ffff7c7224 */ /* 0x000fe200078e00ca */
[----:B------:R-:W2:Y:S01]  /*23310*/  MUFU.EX2 R183, R127 ;  /* 0x0000007f00b77308 */ /* 0x000ea20000000800 */
[----:B------:R-:W-:Y:S01]  /*23320*/  IMAD.MOV.U32 R202, RZ, RZ, R123 ;  /* 0x000000ffffca7224 */ /* 0x000fe200078e007b */
[----:B------:R-:W-:Y:S01]  /*23330*/  F2FP.PACK_AB R78, R173, R249 ;  /* 0x000000f9ad4e723e */ /* 0x000fe200000000ff */
[----:B-1----:R-:W-:Y:S01]  /*23340*/  FFMA.FTZ R2, R125, c[0x0][0x23c], -R100 ;  /* 0x00008f007d027a23 */ /* 0x002fe20000010864 */
[----:B---3--:R-:W-:Y:S01]  /*23350*/  F2FP.PACK_AB R79, R252, R192 ;  /* 0x000000c0fc4f723e */ /* 0x008fe200000000ff */
[----:B------:R-:W-:Y:S01]  /*23360*/  IMAD.MOV.U32 R125, RZ, RZ, R122 ;  /* 0x000000ffff7d7224 */ /* 0x000fe200078e007a */
[----:B------:R-:W-:Y:S01]  /*23370*/  F2FP.PACK_AB R81, R166, R158 ;  /* 0x0000009ea651723e */ /* 0x000fe200000000ff */
[----:B------:R-:W-:Y:S01]  /*23380*/  IMAD.MOV.U32 R122, RZ, RZ, R198 ;  /* 0x000000ffff7a7224 */ /* 0x000fe200078e00c6 */
[----:B------:R-:W-:Y:S01]  /*23390*/  F2FP.PACK_AB R83, R170, R210 ;  /* 0x000000d2aa53723e */ /* 0x000fe200000000ff */
[----:B------:R-:W-:Y:S01]  /*233a0*/  IMAD.MOV.U32 R198, RZ, RZ, R196 ;  /* 0x000000ffffc67224 */ /* 0x000fe200078e00c4 */
[----:B------:R-:W-:Y:S01]  /*233b0*/  MUFU.EX2 R119, R119 ;  /* 0x0000007700777308 */ /* 0x000fe20000000800 */
[-C--:B------:R-:W-:Y:S01]  /*233c0*/  HMMA.16816.F32 R4, R76, R88.reuse, R4 ;  /* 0x000000584c04723c */ /* 0x080fe20000001804 */
[----:B------:R-:W-:Y:S02]  /*233d0*/  IMAD.MOV.U32 R196, RZ, RZ, R204 ;  /* 0x000000ffffc47224 */ /* 0x000fe400078e00cc */
[----:B------:R-:W-:Y:S02]  /*233e0*/  IMAD.MOV.U32 R123, RZ, RZ, R197 ;  /* 0x000000ffff7b7224 */ /* 0x000fe400078e00c5 */
[----:B------:R-:W-:Y:S02]  /*233f0*/  IMAD.MOV.U32 R197, RZ, RZ, R205 ;  /* 0x000000ffffc57224 */ /* 0x000fe400078e00cd */
[----:B------:R-:W-:Y:S01]  /*23400*/  IMAD.MOV.U32 R205, RZ, RZ, R193 ;  /* 0x000000ffffcd7224 */ /* 0x000fe200078e00c1 */
[C---:B------:R-:W-:Y:S01]  /*23410*/  HMMA.16816.F32 R8, R80.reuse, R88, R8 ;  /* 0x000000585008723c */ /* 0x040fe20000001808 */
[----:B------:R1:W-:Y:S03]  /*23420*/  MUFU.EX2 R204, R2 ;  /* 0x0000000200cc7308 */ /* 0x0003e60000000800 */
[----:B------:R-:W-:Y:S02]  /*23430*/  IMAD.MOV.U32 R134, RZ, RZ, R202 ;  /* 0x000000ffff867224 */ /* 0x000fe400078e00ca */
[----:B------:R-:W-:Y:S02]  /*23440*/  IMAD.MOV.U32 R202, RZ, RZ, R123 ;  /* 0x000000ffffca7224 */ /* 0x000fe400078e007b */
[-C--:B------:R-:W-:Y:S01]  /*23450*/  HMMA.16816.F32 R12, R80, R90.reuse, R12 ;  /* 0x0000005a500c723c */ /* 0x080fe2000000180c */
[----:B------:R-:W-:Y:S02]  /*23460*/  IMAD.MOV.U32 R123, RZ, RZ, R197 ;  /* 0x000000ffff7b7224 */ /* 0x000fe400078e00c5 */
[----:B------:R-:W-:Y:S01]  /*23470*/  MUFU.EX2 R118, R118 ;  /* 0x0000007600767308 */ /* 0x000fe20000000800 */
[----:B------:R-:W-:Y:S02]  /*23480*/  IMAD.MOV.U32 R117, RZ, RZ, R134 ;  /* 0x000000ffff757224 */ /* 0x000fe400078e0086 */
[----:B------:R-:W-:Y:S02]  /*23490*/  FADD.FTZ R3, R239, R95 ;  /* 0x0000005fef037221 */ /* 0x000fe40000010000 */
[C---:B------:R-:W-:Y:S01]  /*234a0*/  HMMA.16816.F32 R16, R76.reuse, R90, R16 ;  /* 0x0000005a4c10723c */ /* 0x040fe20000001810 */
[----:B------:R-:W-:Y:S01]  /*234b0*/  IMAD.MOV.U32 R116, RZ, RZ, R117 ;  /* 0x000000ffff747224 */ /* 0x000fe200078e0075 */
[----:B------:R-:W3:Y:S02]  /*234c0*/  LDSM.16.MT88.4 R92, [R216+0x9800] ;  /* 0x00980000d85c783b */ /* 0x000ee40000004200 */
[----:B------:R-:W-:Y:S02]  /*234d0*/  FADD.FTZ R68, R107, R3 ;  /* 0x000000036b447221 */ /* 0x000fe40000010000 */
[----:B------:R-:W-:Y:S02]  /*234e0*/  IMAD.MOV.U32 R135, RZ, RZ, R116 ;  /* 0x000000ffff877224 */ /* 0x000fe400078e0074 */
[----:B------:R-:W-:Y:S02]  /*234f0*/  FADD.FTZ R3, R120, R69 ;  /* 0x0000004578037221 */ /* 0x000fe40000010000 */
[----:B------:R-:W4:Y:S01]  /*23500*/  LDSM.16.MT88.4 R88, [R215+0x9800] ;  /* 0x00980000d758783b */ /* 0x000f220000004200 */
[----:B------:R-:W-:Y:S01]  /*23510*/  MUFU.EX2 R120, R247 ;  /* 0x000000f700787308 */ /* 0x000fe20000000800 */
[----:B-1----:R-:W-:Y:S02]  /*23520*/  FFMA.FTZ R2, R101, c[0x0][0x23c], -R100 ;  /* 0x00008f0065027a23 */ /* 0x002fe40000010864 */
        /* <DEDUP_REMOVED lines=29> */
[----:B------:R-:W-:Y:S01]  /*23700*/  IMAD.MOV.U32 R113, RZ, RZ, R135 ;  /* 0x000000ffff717224 */ /* 0x000fe200078e0087 */
[----:B------:R-:W3:Y:S02]  /*23710*/  LDSM.16.MT88.4 R92, [R213+0xa000] ;  /* 0x00a00000d55c783b */ /* 0x000ee40000004200 */
[----:B------:R-:W-:Y:S02]  /*23720*/  IMAD.MOV.U32 R135, RZ, RZ, R116 ;  /* 0x000000ffff877224 */ /* 0x000fe400078e0074 */
[----:B------:R-:W-:Y:S02]  /*23730*/  IMAD.MOV.U32 R116, RZ, RZ, R134 ;  /* 0x000000ffff747224 */ /* 0x000fe400078e0086 */
[-C--:B------:R-:W-:Y:S01]  /*23740*/  HMMA.16816.F32 R36, R76, R84.reuse, R36 ;  /* 0x000000544c24723c */ /* 0x080fe20000001824 */
[----:B------:R-:W-:Y:S03]  /*23750*/  IMAD.MOV.U32 R134, RZ, RZ, R124 ;  /* 0x000000ffff867224 */ /* 0x000fe600078e007c */
[----:B------:R-:W-:Y:S02]  /*23760*/  IMAD.MOV.U32 R129, RZ, RZ, R112 ;  /* 0x000000ffff817224 */ /* 0x000fe400078e0070 */
[----:B------:R-:W-:Y:S02]  /*23770*/  IMAD.MOV.U32 R112, RZ, RZ, R113 ;  /* 0x000000ffff707224 */ /* 0x000fe400078e0071 */
[C---:B------:R-:W-:Y:S01]  /*23780*/  HMMA.16816.F32 R40, R80.reuse, R84, R40 ;  /* 0x000000545028723c */ /* 0x040fe20000001828 */
[----:B------:R-:W-:Y:S03]  /*23790*/  IMAD.MOV.U32 R113, RZ, RZ, R135 ;  /* 0x000000ffff717224 */ /* 0x000fe600078e0087 */
[----:B------:R-:W-:Y:S02]  /*237a0*/  IMAD.MOV.U32 R135, RZ, RZ, R134 ;  /* 0x000000ffff877224 */ /* 0x000fe400078e0086 */
[----:B-1----:R-:W-:Y:S02]  /*237b0*/  FADD.FTZ R2, R219, R98 ;  /* 0x00000062db027221 */ /* 0x002fe40000010000 */
[-C--:B------:R-:W-:Y:S01]  /*237c0*/  HMMA.16816.F32 R44, R80, R86.reuse, R44 ;  /* 0x00000056502c723c */ /* 0x080fe2000000182c */
[----:B------:R-:W-:Y:S03]  /*237d0*/  FADD.FTZ R68, R129, R68 ;  /* 0x0000004481447221 */ /* 0x000fe60000010000 */
[----:B------:R-:W-:Y:S02]  /*237e0*/  IMAD.MOV.U32 R129, RZ, RZ, R135 ;  /* 0x000000ffff817224 */ /* 0x000fe400078e0087 */
[----:B------:R-:W-:Y:S01]  /*237f0*/  IMAD.MOV.U32 R124, RZ, RZ, R126 ;  /* 0x000000ffff7c7224 */ /* 0x000fe200078e007e */
[----:B------:R-:W-:Y:S01]  /*23800*/  MUFU.EX2 R135, R102 ;  /* 0x0000006600877308 */ /* 0x000fe20000000800 */
[C---:B------:R-:W-:Y:S01]  /*23810*/  HMMA.16816.F32 R48, R76.reuse, R86, R48 ;  /* 0x000000564c30723c */ /* 0x040fe20000001830 */
[----:B------:R-:W-:Y:S01]  /*23820*/  IMAD.MOV.U32 R126, RZ, RZ, R221 ;  /* 0x000000ffff7e7224 */ /* 0x000fe200078e00dd */
[----:B------:R-:W1:Y:S02]  /*23830*/  LDSM.16.MT88.4 R84, [R216+0xa000] ;  /* 0x00a00000d854783b */ /* 0x000e640000004200 */
[----:B------:R-:W-:Y:S02]  /*23840*/  FADD.FTZ R69, R112, R2 ;  /* 0x0000000270457221 */ /* 0x000fe40000010000 */
[----:B------:R-:W-:Y:S02]  /*23850*/  FFMA.FTZ R2, R129, c[0x0][0x23c], -R100 ;  /* 0x00008f0081027a23 */ /* 0x000fe40000010864 */
[-C--:B----4-:R-:W-:Y:S01]  /*23860*/  HMMA.16816.F32 R52, R76, R88.reuse, R52 ;  /* 0x000000584c34723c */ /* 0x090fe20000001834 */
[----:B------:R-:W-:Y:S01]  /*23870*/  IMAD.MOV.U32 R129, RZ, RZ, R126 ;  /* 0x000000ffff817224 */ /* 0x000fe200078e007e */
[----:B------:R-:W-:Y:S02]  /*23880*/  MUFU.EX2 R124, R124 ;  /* 0x0000007c007c7308 */ /* 0x000fe40000000800 */
[----:B------:R-:W-:Y:S02]  /*23890*/  IMAD.MOV.U32 R126, RZ, RZ, R131 ;  /* 0x000000ffff7e7224 */ /* 0x000fe400078e0083 */
[----:B------:R-:W-:Y:S02]  /*238a0*/  IMAD.MOV.U32 R134, RZ, RZ, R101 ;  /* 0x000000ffff867224 */ /* 0x000fe400078e0065 */
[C---:B------:R-:W-:Y:S01]  /*238b0*/  HMMA.16816.F32 R56, R80.reuse, R88, R56 ;  /* 0x000000585038723c */ /* 0x040fe20000001838 */
[----:B------:R-:W-:Y:S03]  /*238c0*/  IMAD.MOV.U32 R101, RZ, RZ, R220 ;  /* 0x000000ffff657224 */ /* 0x000fe600078e00dc */
[----:B------:R4:W-:Y:S01]  /*238d0*/  MUFU.EX2 R131, R2 ;  /* 0x0000000200837308 */ /* 0x0009e20000000800 */
[----:B------:R-:W-:Y:S02]  /*238e0*/  IMAD.MOV.U32 R128, RZ, RZ, R101 ;  /* 0x000000ffff807224 */ /* 0x000fe400078e0065 */
[----:B------:R-:W-:Y:S01]  /*238f0*/  IMAD.MOV.U32 R112, RZ, RZ, R113 ;  /* 0x000000ffff707224 */ /* 0x000fe200078e0071 */
[-C--:B------:R-:W-:Y:S01]  /*23900*/  HMMA.16816.F32 R60, R80, R90.reuse, R60 ;  /* 0x0000005a503c723c */ /* 0x080fe2000000183c */
[----:B------:R-:W-:Y:S03]  /*23910*/  IMAD.MOV.U32 R113, RZ, RZ, R134 ;  /* 0x000000ffff717224 */ /* 0x000fe600078e0086 */
[----:B------:R-:W-:Y:S02]  /*23920*/  IMAD.MOV.U32 R171, RZ, RZ, R162 ;  /* 0x000000ffffab7224 */ /* 0x000fe400078e00a2 */
[----:B------:R-:W-:Y:S01]  /*23930*/  IMAD.MOV.U32 R162, RZ, RZ, R234 ;  /* 0x000000ffffa27224 */ /* 0x000fe200078e00ea */
[----:B------:R-:W-:Y:S01]  /*23940*/  F2FP.PACK_AB R80, R208, R209 ;  /* 0x000000d1d050723e */ /* 0x000fe200000000ff */
[----:B------:R-:W-:Y:S01]  /*23950*/  HMMA.16816.F32 R64, R76, R90, R64 ;  /* 0x0000005a4c40723c */ /* 0x000fe20000001840 */
[----:B------:R1:W5:Y:S01]  /*23960*/  LDL.LU R234, [R1+0x104] ;  /* 0x0001040001ea7983 */ /* 0x0003620000300800 */
[----:B------:R-:W1:Y:S02]  /*23970*/  MUFU.EX2 R171, R171 ;  /* 0x000000ab00ab7308 */ /* 0x000e640000000800 */
[----:B------:R-:W-:Y:S01]  /*23980*/  IMAD.MOV.U32 R181, RZ, RZ, R233 ;  /* 0x000000ffffb57224 */ /* 0x000fe200078e00e9 */
[----:B------:R3:W5:Y:S01]  /*23990*/  LDL.LU R244, [R1+0x100] ;  /* 0x0001000001f47983 */ /* 0x0007620000300800 */
[----:B------:R-:W-:Y:S01]  /*239a0*/  IMAD.MOV.U32 R193, RZ, RZ, R227 ;  /* 0x000000ffffc17224 */ /* 0x000fe200078e00e3 */
[----:B------:R-:W-:Y:S01]  /*239b0*/  F2FP.PACK_AB R77, R248, R211 ;  /* 0x000000d3f84d723e */ /* 0x000fe200000000ff */
[----:B------:R-:W-:Y:S01]  /*239c0*/  IMAD.MOV.U32 R195, RZ, RZ, R228 ;  /* 0x000000ffffc37224 */ /* 0x000fe200078e00e4 */
[----:B------:R3:W5:Y:S03]  /*239d0*/  LDL.LU R239, [R1+0xfc] ;  /* 0x0000fc0001ef7983 */ /* 0x0007660000300800 */
[----:B----4-:R-:W-:Y:S01]  /*239e0*/  FFMA.FTZ R2, R128, c[0x0][0x23c], -R100 ;  /* 0x00008f0080027a23 */ /* 0x010fe20000010864 */
[----:B------:R4:W5:Y:S01]  /*239f0*/  LDL.LU R235, [R1+0xf8] ;  /* 0x0000f80001eb7983 */ /* 0x0009620000300800 */
[----:B------:R-:W-:Y:S01]  /*23a00*/  IMAD.MOV.U32 R128, RZ, RZ, R113 ;  /* 0x000000ffff807224 */ /* 0x000fe200078e0071 */
[----:B------:R-:W-:Y:S01]  /*23a10*/  F2FP.PACK_AB R78, R191, R190 ;  /* 0x000000bebf4e723e */ /* 0x000fe200000000ff */
[----:B------:R-:W-:Y:S01]  /*23a20*/  IMAD.MOV.U32 R113, RZ, RZ, R116 ;  /* 0x000000ffff717224 */ /* 0x000fe200078e0074 */
[----:B------:R4:W5:Y:S01]  /*23a30*/  LDL.LU R233, [R1+0xf4] ;  /* 0x0000f40001e97983 */ /* 0x0009620000300800 */
[----:B------:R-:W-:Y:S01]  /*23a40*/  IMAD.MOV.U32 R116, RZ, RZ, R202 ;  /* 0x000000ffff747224 */ /* 0x000fe200078e00ca */
[----:B--2---:R-:W-:Y:S01]  /*23a50*/  F2FP.PACK_AB R79, R182, R183 ;  /* 0x000000b7b64f723e */ /* 0x004fe200000000ff */
[----:B------:R2:W-:Y:S01]  /*23a60*/  MUFU.EX2 R202, R2 ;  /* 0x0000000200ca7308 */ /* 0x0005e20000000800 */
[----:B------:R4:W5:Y:S01]  /*23a70*/  LDL.LU R245, [R1+0xf0] ;  /* 0x0000f00001f57983 */ /* 0x0009620000300800 */
[----:B------:R-:W-:Y:S01]  /*23a80*/  IMAD.MOV.U32 R197, RZ, RZ, R193 ;  /* 0x000000ffffc57224 */ /* 0x000fe200078e00c1 */
[----:B------:R-:W-:Y:S01]  /*23a90*/  F2FP.PACK_AB R82, R206, R207 ;  /* 0x000000cfce52723e */ /* 0x000fe200000000ff */
[----:B------:R-:W-:Y:S01]  /*23aa0*/  IMAD.MOV.U32 R193, RZ, RZ, R189 ;  /* 0x000000ffffc17224 */ /* 0x000fe200078e00bd */
[----:B------:R4:W5:Y:S01]  /*23ab0*/  LDL.LU R240, [R1+0xec] ;  /* 0x0000ec0001f07983 */ /* 0x0009620000300800 */
[----:B------:R-:W-:Y:S01]  /*23ac0*/  IMAD.MOV.U32 R189, RZ, RZ, R226 ;  /* 0x000000ffffbd7224 */ /* 0x000fe200078e00e2 */
[----:B-1----:R-:W-:Y:S01]  /*23ad0*/  F2FP.PACK_AB R76, R172, R171 ;  /* 0x000000abac4c723e */ /* 0x002fe200000000ff */
[----:B------:R-:W-:Y:S01]  /*23ae0*/  IMAD.MOV.U32 R198, RZ, RZ, R193 ;  /* 0x000000ffffc67224 */ /* 0x000fe200078e00c1 */
[----:B------:R4:W5:Y:S01]  /*23af0*/  LDL.LU R236, [R1+0xe8] ;  /* 0x0000e80001ec7983 */ /* 0x0009620000300800 */
[----:B------:R-:W-:Y:S01]  /*23b00*/  IMAD.MOV.U32 R193, RZ, RZ, R189 ;  /* 0x000000ffffc17224 */ /* 0x000fe200078e00bd */
[----:B------:R-:W-:Y:S01]  /*23b10*/  F2FP.PACK_AB R81, R169, R168 ;  /* 0x000000a8a951723e */ /* 0x000fe200000000ff */
[----:B------:R1:W-:Y:S01]  /*23b20*/  MUFU.EX2 R189, R225 ;  /* 0x000000e100bd7308 */ /* 0x0003e20000000800 */
[----:B------:R4:W5:Y:S01]  /*23b30*/  LDL.LU R246, [R1+0xe4] ;  /* 0x0000e40001f67983 */ /* 0x0009620000300800 */
[-C--:B---3--:R-:W-:Y:S01]  /*23b40*/  HMMA.16816.F32 R4, R76, R92.reuse, R4 ;  /* 0x0000005c4c04723c */ /* 0x088fe20000001804 */
[----:B------:R-:W-:Y:S01]  /*23b50*/  IMAD.MOV.U32 R123, RZ, RZ, R198 ;  /* 0x000000ffff7b7224 */ /* 0x000fe200078e00c6 */
[----:B------:R-:W-:Y:S01]  /*23b60*/  F2FP.PACK_AB R83, R205, R204 ;  /* 0x000000cccd53723e */ /* 0x000fe200000000ff */
[----:B------:R-:W-:Y:S01]  /*23b70*/  IMAD.MOV.U32 R198, RZ, RZ, R193 ;  /* 0x000000ffffc67224 */ /* 0x000fe200078e00c1 */
[----:B------:R4:W5:Y:S01]  /*23b80*/  LDL.LU R230, [R1+0xe0] ;  /* 0x0000e00001e67983 */ /* 0x0009620000300800 */
[----:B------:R-:W-:Y:S02]  /*23b90*/  IMAD.MOV.U32 R193, RZ, RZ, R181 ;  /* 0x000000ffffc17224 */ /* 0x000fe400078e00b5 */
[----:B------:R-:W-:Y:S01]  /*23ba0*/  IMAD.MOV.U32 R122, RZ, RZ, R123 ;  /* 0x000000ffff7a7224 */ /* 0x000fe200078e007b */
[----:B------:R3:W-:Y:S01]  /*23bb0*/  MUFU.EX2 R181, R224 ;  /* 0x000000e000b57308 */ /* 0x0007e20000000800 */
[C---:B------:R-:W-:Y:S01]  /*23bc0*/  HMMA.16816.F32 R8, R80.reuse, R92, R8 ;  /* 0x0000005c5008723c */ /* 0x040fe20000001808 */
[----:B------:R4:W5:Y:S02]  /*23bd0*/  LDL.LU R229, [R1+0xdc] ;  /* 0x0000dc0001e57983 */ /* 0x0009640000300800 */
[----:B--2---:R-:W-:Y:S02]  /*23be0*/  FFMA.FTZ R2, R112, c[0x0][0x23c], -R100 ;  /* 0x00008f0070027a23 */ /* 0x004fe40000010864 */
[----:B------:R-:W-:Y:S01]  /*23bf0*/  IMAD.MOV.U32 R112, RZ, RZ, R130 ;  /* 0x000000ffff707224 */ /* 0x000fe200078e0082 */
[----:B------:R4:W5:Y:S01]  /*23c00*/  LDL.LU R228, [R1+0xd8] ;  /* 0x0000d80001e47983 */ /* 0x0009620000300800 */
[----:B------:R-:W-:Y:S01]  /*23c10*/  IMAD.MOV.U32 R123, RZ, RZ, R223 ;  /* 0x000000ffff7b7224 */ /* 0x000fe200078e00df */
[-C--:B------:R-:W-:Y:S01]  /*23c20*/  HMMA.16816.F32 R12, R80, R94.reuse, R12 ;  /* 0x0000005e500c723c */ /* 0x080fe2000000180c */
[----:B------:R2:W-:Y:S01]  /*23c30*/  MUFU.EX2 R130, R2 ;  /* 0x0000000200827308 */ /* 0x0005e20000000800 */
[----:B------:R4:W5:Y:S02]  /*23c40*/  LDL.LU R227, [R1+0xd4] ;  /* 0x0000d40001e37983 */ /* 0x0009640000300800 */
[----:B------:R-:W-:Y:S02]  /*23c50*/  IMAD.MOV.U32 R125, RZ, RZ, R222 ;  /* 0x000000ffff7d7224 */ /* 0x000fe400078e00de */
[----:B------:R4:W5:Y:S01]  /*23c60*/  LDL.LU R226, [R1+0xd0] ;  /* 0x0000d00001e27983 */ /* 0x0009620000300800 */
[----:B------:R-:W-:Y:S01]  /*23c70*/  IMAD.MOV.U32 R101, RZ, RZ, R203 ;  /* 0x000000ffff657224 */ /* 0x000fe200078e00cb */
[C---:B------:R-:W-:Y:S01]  /*23c80*/  HMMA.16816.F32 R16, R76.reuse, R94, R16 ;  /* 0x0000005e4c10723c */ /* 0x040fe20000001810 */
[----:B------:R-:W-:Y:S01]  /*23c90*/  FADD.FTZ R96, R97, R3 ;  /* 0x0000000361607221 */ /* 0x000fe20000010000 */
[----:B-1----:R4:W5:Y:S01]  /*23ca0*/  LDL.LU R225, [R1+0xcc] ;  /* 0x0000cc0001e17983 */ /* 0x0029620000300800 */
[----:B------:R1:W-:Y:S01]  /*23cb0*/  MUFU.EX2 R127, R112 ;  /* 0x00000070007f7308 */ /* 0x0003e20000000800 */
[----:B------:R-:W-:Y:S02]  /*23cc0*/  FADD.FTZ R3, R114, R68 ;  /* 0x0000004472037221 */ /* 0x000fe40000010000 */
[----:B------:R-:W-:Y:S01]  /*23cd0*/  FADD.FTZ R68, R103, R96 ;  /* 0x0000006067447221 */ /* 0x000fe20000010000 */
[----:B---3--:R4:W5:Y:S01]  /*23ce0*/  LDL.LU R224, [R1+0xc8] ;  /* 0x0000c80001e07983 */ /* 0x0089620000300800 */
[-C--:B------:R-:W-:Y:S01]  /*23cf0*/  HMMA.16816.F32 R20, R76, R84.reuse, R20 ;  /* 0x000000544c14723c */ /* 0x080fe20000001814 */
[----:B------:R-:W-:Y:S02]  /*23d00*/  FFMA.FTZ R103, R217, c[0x0][0x23c], -R100 ;  /* 0x00008f00d9677a23 */ /* 0x000fe40000010864 */
[----:B------:R4:W5:Y:S01]  /*23d10*/  LDL.LU R223, [R1+0xc4] ;  /* 0x0000c40001df7983 */ /* 0x0009620000300800 */
[----:B------:R-:W-:Y:S01]  /*23d20*/  IMAD.MOV.U32 R247, RZ, RZ, R160 ;  /* 0x000000fffff77224 */ /* 0x000fe200078e00a0 */
[----:B------:R3:W3:Y:S01]  /*23d30*/  MUFU.EX2 R203, R99 ;  /* 0x0000006300cb7308 */ /* 0x0006e20000000800 */
[----:B------:R-:W-:Y:S01]  /*23d40*/  IMAD.MOV.U32 R108, RZ, RZ, R121 ;  /* 0x000000ffff6c7224 */ /* 0x000fe200078e0079 */
[----:B------:R4:W5:Y:S01]  /*23d50*/  LDL.LU R222, [R1+0xc0] ;  /* 0x0000c00001de7983 */ /* 0x0009620000300800 */
[C---:B------:R-:W-:Y:S01]  /*23d60*/  HMMA.16816.F32 R24, R80.reuse, R84, R24 ;  /* 0x000000545018723c */ /* 0x040fe20000001818 */
[----:B--2---:R-:W-:Y:S02]  /*23d70*/  FFMA.FTZ R2, R129, c[0x0][0x23c], -R100 ;  /* 0x00008f0081027a23 */ /* 0x004fe40000010864 */
[----:B------:R4:W5:Y:S01]  /*23d80*/  LDL.LU R221, [R1+0xbc] ;  /* 0x0000bc0001dd7983 */ /* 0x0009620000300800 */
[----:B------:R-:W-:Y:S02]  /*23d90*/  FADD.FTZ R3, R143, R3 ;  /* 0x000000038f037221 */ /* 0x000fe40000010000 */
[----:B------:R-:W-:Y:S01]  /*23da0*/  FADD.FTZ R68, R105, R68 ;  /* 0x0000004469447221 */ /* 0x000fe20000010000 */
[----:B------:R2:W-:Y:S01]  /*23db0*/  MUFU.EX2 R129, R2 ;  /* 0x0000000200817308 */ /* 0x0005e20000000800 */
[-C--:B------:R-:W-:Y:S01]  /*23dc0*/  HMMA.16816.F32 R28, R80, R86.reuse, R28 ;  /* 0x00000056501c723c */ /* 0x080fe2000000181c */
[----:B------:R4:W5:Y:S03]  /*23dd0*/  LDL.LU R220, [R1+0xb8] ;  /* 0x0000b80001dc7983 */ /* 0x0009660000300800 */
[----:B-1----:R-:W-:Y:S01]  /*23de0*/  IMAD.MOV.U32 R112, RZ, RZ, R113 ;  /* 0x000000ffff707224 */ /* 0x002fe200078e0071 */
[----:B------:R4:W5:Y:S01]  /*23df0*/  LDL.LU R219, [R1+0xb4] ;  /* 0x0000b40001db7983 */ /* 0x0009620000300800 */
[----:B------:R-:W-:Y:S02]  /*23e00*/  IMAD.MOV.U32 R113, RZ, RZ, R116 ;  /* 0x000000ffff717224 */ /* 0x000fe400078e0074 */
[C---:B------:R-:W-:Y:S01]  /*23e10*/  HMMA.16816.F32 R32, R76.reuse, R86, R32 ;  /* 0x000000564c20723c */ /* 0x040fe20000001820 */
[----:B------:R-:W-:Y:S01]  /*23e20*/  IMAD.MOV.U32 R116, RZ, RZ, R101 ;  /* 0x000000ffff747224 */ /* 0x000fe200078e0065 */
[----:B------:R-:W-:Y:S01]  /*23e30*/  LDSM.16.MT88.4 R88, [R215+0xa000] ;  /* 0x00a00000d758783b */ /* 0x000fe20000004200 */
[----:B------:R-:W1:Y:S01]  /*23e40*/  MUFU.EX2 R134, R104 ;  /* 0x0000006800867308 */ /* 0x000e620000000800 */
[----:B------:R-:W-:Y:S02]  /*23e50*/  FADD.FTZ R3, R144, R3 ;  /* 0x0000000390037221 */ /* 0x000fe40000010000 */
[----:B------:R-:W-:Y:S02]  /*23e60*/  IMAD.MOV.U32 R107, RZ, RZ, R112 ;  /* 0x000000ffff6b7224 */ /* 0x000fe400078e0070 */
[----:B------:R-:W-:Y:S02]  /*23e70*/  FADD.FTZ R68, R110, R68 ;  /* 0x000000446e447221 */ /* 0x000fe40000010000 */
[----:B---3--:R-:W3:Y:S02]  /*23e80*/  LDSM.16.MT88.4 R96, [R214+0xa000] ;  /* 0x00a00000d660783b */ /* 0x008ee40000004200 */
[----:B------:R-:W-:Y:S01]  /*23e90*/  FADD.FTZ R3, R149, R3 ;  /* 0x0000000395037221 */ /* 0x000fe20000010000 */
[----:B------:R-:W-:Y:S01]  /*23ea0*/  MUFU.EX2 R121, R115 ;  /* 0x0000007300797308 */ /* 0x000fe20000000800 */
[----:B------:R-:W-:Y:S02]  /*23eb0*/  FADD.FTZ R68, R109, R68 ;  /* 0x000000446d447221 */ /* 0x000fe40000010000 */
[----:B--2---:R-:W-:Y:S02]  /*23ec0*/  FADD.FTZ R2, R141, R69 ;  /* 0x000000458d027221 */ /* 0x004fe40000010000 */
[----:B------:R-:W2:Y:S01]  /*23ed0*/  LDSM.16.MT88.4 R84, [R213+0xa800] ;  /* 0x00a80000d554783b */ /* 0x000ea20000004200 */
[----:B------:R-:W-:Y:S02]  /*23ee0*/  FADD.FTZ R3, R111, R3 ;  /* 0x000000036f037221 */ /* 0x000fe40000010000 */
[----:B------:R-:W-:Y:S02]  /*23ef0*/  FADD.FTZ R101, R142, R2 ;  /* 0x000000028e657221 */ /* 0x000fe40000010000 */
[----:B------:R-:W-:Y:S01]  /*23f00*/  FADD.FTZ R3, R152, R3 ;  /* 0x0000000398037221 */ /* 0x000fe20000010000 */
[----:B------:R-:W-:Y:S01]  /*23f10*/  MUFU.EX2 R128, R128 ;  /* 0x0000008000807308 */ /* 0x000fe20000000800 */
[----:B------:R-:W-:Y:S01]  /*23f20*/  IMAD.MOV.U32 R112, RZ, RZ, R113 ;  /* 0x000000ffff707224 */ /* 0x000fe200078e0071 */
[----:B------:R-:W4:Y:S01]  /*23f30*/  LDL.LU R2, [R1+0x7c] ;  /* 0x00007c0001027983 */ /* 0x000f220000300800 */
[----:B------:R-:W-:Y:S02]  /*23f40*/  IMAD.MOV.U32 R113, RZ, RZ, R116 ;  /* 0x000000ffff717224 */ /* 0x000fe400078e0074 */
[----:B------:R-:W-:Y:S01]  /*23f50*/  IMAD.MOV.U32 R116, RZ, RZ, R117 ;  /* 0x000000ffff747224 */ /* 0x000fe200078e0075 */
[----:B------:R-:W1:Y:S01]  /*23f60*/  LDSM.16.MT88.4 R92, [R216+0xa800] ;  /* 0x00a80000d85c783b */ /* 0x000e620000004200 */
[----:B------:R-:W-:Y:S02]  /*23f70*/  FADD.FTZ R68, R132, R68 ;  /* 0x0000004484447221 */ /* 0x000fe40000010000 */
[----:B------:R-:W-:Y:S01]  /*23f80*/  IMAD.MOV.U32 R132, RZ, RZ, R73 ;  /* 0x000000ffff847224 */ /* 0x000fe200078e0049 */
[----:B------:R-:W-:Y:S10]  /*23f90*/  MUFU.EX2 R126, R126 ;  /* 0x0000007e007e7308 */ /* 0x000ff40000000800 */
[----:B------:R-:W-:Y:S01]  /*23fa0*/  MUFU.EX2 R125, R125 ;  /* 0x0000007d007d7308 */ /* 0x000fe20000000800 */
[-C--:B---3--:R-:W-:Y:S09]  /*23fb0*/  HMMA.16816.F32 R36, R76, R96.reuse, R36 ;  /* 0x000000604c24723c */ /* 0x088ff20000001824 */
[----:B------:R-:W-:Y:S01]  /*23fc0*/  MUFU.EX2 R123, R123 ;  /* 0x0000007b007b7308 */ /* 0x000fe20000000800 */
[C---:B------:R-:W-:Y:S09]  /*23fd0*/  HMMA.16816.F32 R40, R80.reuse, R96, R40 ;  /* 0x000000605028723c */ /* 0x040ff20000001828 */
[----:B------:R-:W-:Y:S01]  /*23fe0*/  MUFU.EX2 R122, R122 ;  /* 0x0000007a007a7308 */ /* 0x000fe20000000800 */
[-C--:B------:R-:W-:Y:S08]  /*23ff0*/  HMMA.16816.F32 R44, R80, R98.reuse, R44 ;  /* 0x00000062502c723c */ /* 0x080ff0000000182c */
[C---:B------:R-:W-:Y:S01]  /*24000*/  HMMA.16816.F32 R48, R76.reuse, R98, R48 ;  /* 0x000000624c30723c */ /* 0x040fe20000001830 */
[----:B------:R-:W3:Y:S01]  /*24010*/  LDSM.16.MT88.4 R96, [R214+0xa800] ;  /* 0x00a80000d660783b */ /* 0x000ee20000004200 */
[----:B------:R-:W-:Y:S06]  /*24020*/  MUFU.EX2 R111, R197 ;  /* 0x000000c5006f7308 */ /* 0x000fec0000000800 */
[-C--:B------:R-:W-:Y:S04]  /*24030*/  HMMA.16816.F32 R52, R76, R88.reuse, R52 ;  /* 0x000000584c34723c */ /* 0x080fe80000001834 */
[----:B------:R-:W2:Y:S04]  /*24040*/  MUFU.EX2 R109, R195 ;  /* 0x000000c3006d7308 */ /* 0x000ea80000000800 */
[C---:B------:R-:W-:Y:S06]  /*24050*/  HMMA.16816.F32 R56, R80.reuse, R88, R56 ;  /* 0x000000585038723c */ /* 0x040fec0000001838 */
[----:B------:R-:W-:Y:S02]  /*24060*/  MUFU.EX2 R110, R193 ;  /* 0x000000c1006e7308 */ /* 0x000fe40000000800 */
[-C--:B------:R-:W-:Y:S07]  /*24070*/  HMMA.16816.F32 R60, R80, R90.reuse, R60 ;  /* 0x0000005a503c723c */ /* 0x080fee000000183c */
[----:B------:R-:W-:Y:S01]  /*24080*/  F2FP.PACK_AB R80, R135, R203 ;  /* 0x000000cb8750723e */ /* 0x000fe200000000ff */
[----:B------:R-:W-:Y:S01]  /*24090*/  HMMA.16816.F32 R64, R76, R90, R64 ;  /* 0x0000005a4c40723c */ /* 0x000fe20000001840 */
[----:B-1----:R-:W-:Y:S01]  /*240a0*/  F2FP.PACK_AB R82, R133, R134 ;  /* 0x000000868552723e */ /* 0x002fe200000000ff */
[----:B------:R-:W1:Y:S01]  /*240b0*/  LDSM.16.MT88.4 R88, [R215+0xa800] ;  /* 0x00a80000d758783b */ /* 0x000e620000004200 */
[----:B------:R-:W1:Y:S01]  /*240c0*/  MUFU.EX2 R117, R201 ;  /* 0x000000c900757308 */ /* 0x000e620000000800 */
[----:B------:R-:W-:Y:S02]  /*240d0*/  F2FP.PACK_AB R81, R202, R131 ;  /* 0x00000083ca51723e */ /* 0x000fe400000000ff */
[----:B------:R-:W-:Y:S02]  /*240e0*/  F2FP.PACK_AB R83, R129, R130 ;  /* 0x000000828153723e */ /* 0x000fe400000000ff */
[----:B------:R-:W-:Y:S04]  /*240f0*/  F2FP.PACK_AB R76, R189, R180 ;  /* 0x000000b4bd4c723e */ /* 0x000fe800000000ff */
[----:B------:R-:W-:Y:S01]  /*24100*/  F2FP.PACK_AB R77, R188, R181 ;  /* 0x000000b5bc4d723e */ /* 0x000fe200000000ff */
[----:B------:R-:W-:Y:S01]  /*24110*/  MUFU.EX2 R105, R200 ;  /* 0x000000c800697308 */ /* 0x000fe20000000800 */
[----:B------:R-:W-:Y:S02]  /*24120*/  F2FP.PACK_AB R78, R186, R187 ;  /* 0x000000bbba4e723e */ /* 0x000fe400000000ff */
[----:B------:R-:W-:Y:S02]  /*24130*/  F2FP.PACK_AB R79, R185, R184 ;  /* 0x000000b8b94f723e */ /* 0x000fe400000000ff */
[----:B--2---:R-:W-:Y:S05]  /*24140*/  F2FP.PACK_AB R197, R109, R111 ;  /* 0x0000006f6dc5723e */ /* 0x004fea00000000ff */
[-C--:B------:R-:W-:Y:S01]  /*24150*/  HMMA.16816.F32 R4, R76, R84.reuse, R4 ;  /* 0x000000544c04723c */ /* 0x080fe20000001804 */
[----:B------:R-:W-:Y:S07]  /*24160*/  MUFU.EX2 R104, R139 ;  /* 0x0000008b00687308 */ /* 0x000fee0000000800 */
        /* <DEDUP_REMOVED lines=14> */
[-C--:B-1----:R-:W-:Y:S08]  /*24250*/  HMMA.16816.F32 R52, R76, R88.reuse, R52 ;  /* 0x000000584c34723c */ /* 0x082ff00000001834 */
[C---:B------:R-:W-:Y:S08]  /*24260*/  HMMA.16816.F32 R56, R80.reuse, R88, R56 ;  /* 0x000000585038723c */ /* 0x040ff00000001838 */
[-C--:B------:R-:W-:Y:S07]  /*24270*/  HMMA.16816.F32 R60, R80, R90.reuse, R60 ;  /* 0x0000005a503c723c */ /* 0x080fee000000183c */
[----:B------:R-:W-:Y:S01]  /*24280*/  F2FP.PACK_AB R80, R119, R120 ;  /* 0x000000787750723e */ /* 0x000fe200000000ff */
[----:B------:R-:W-:Y:S01]  /*24290*/  HMMA.16816.F32 R64, R76, R90, R64 ;  /* 0x0000005a4c40723c */ /* 0x000fe20000001840 */
[----:B------:R-:W-:Y:S01]  /*242a0*/  F2FP.PACK_AB R82, R117, R118 ;  /* 0x000000767552723e */ /* 0x000fe200000000ff */
[----:B------:R-:W1:Y:S05]  /*242b0*/  LDSM.16.MT88.4 R88, [R215+0xb000] ;  /* 0x00b00000d758783b */ /* 0x000e6a0000004200 */
[----:B------:R-:W-:Y:S02]  /*242c0*/  F2FP.PACK_AB R76, R127, R128 ;  /* 0x000000807f4c723e */ /* 0x000fe400000000ff */
[----:B------:R-:W-:Y:S03]  /*242d0*/  F2FP.PACK_AB R77, R125, R126 ;  /* 0x0000007e7d4d723e */ /* 0x000fe600000000ff */
[----:B------:R-:W-:Y:S02]  /*242e0*/  F2FP.PACK_AB R78, R123, R124 ;  /* 0x0000007c7b4e723e */ /* 0x000fe400000000ff */
[----:B------:R-:W-:Y:S07]  /*242f0*/  F2FP.PACK_AB R79, R121, R122 ;  /* 0x0000007a794f723e */ /* 0x000fee00000000ff */
[-C--:B--2---:R-:W-:Y:S01]  /*24300*/  HMMA.16816.F32 R4, R76, R84.reuse, R4 ;  /* 0x000000544c04723c */ /* 0x084fe20000001804 */
[----:B----4-:R-:W-:Y:S02]  /*24310*/  FFMA.FTZ R69, R0, R2, R107 ;  /* 0x0000000200457223 */ /* 0x010fe4000001006b */
[----:B------:R-:W-:Y:S01]  /*24320*/  FFMA.FTZ R2, R112, c[0x0][0x23c], -R100 ;  /* 0x00008f0070027a23 */ /* 0x000fe20000010864 */
[----:B------:R-:W-:Y:S01]  /*24330*/  MUFU.EX2 R107, R162 ;  /* 0x000000a2006b7308 */ /* 0x000fe20000000800 */
[----:B------:R-:W-:Y:S02]  /*24340*/  IMAD.MOV.U32 R112, RZ, RZ, R113 ;  /* 0x000000ffff707224 */ /* 0x000fe400078e0071 */
[----:B------:R-:W-:Y:S02]  /*24350*/  IMAD.MOV.U32 R113, RZ, RZ, R116 ;  /* 0x000000ffff717224 */ /* 0x000fe400078e0074 */
[----:B------:R-:W-:Y:S03]  /*24360*/  FADD.FTZ R0, R147, R101 ;  /* 0x0000006593007221 */ /* 0x000fe60000010000 */
[----:B------:R-:W-:Y:S02]  /*24370*/  FFMA.FTZ R101, R161, c[0x0][0x23c], -R100 ;  /* 0x00008f00a1657a23 */ /* 0x000fe40000010864 */
[----:B------:R2:W-:Y:S10]  /*24380*/  MUFU.EX2 R116, R2 ;  /* 0x0000000200747308 */ /* 0x0005f40000000800 */
[----:B------:R-:W-:Y:S01]  /*24390*/  MUFU.EX2 R101, R101 ;  /* 0x0000006500657308 */ /* 0x000fe20000000800 */
[----:B--2---:R-:W-:Y:S02]  /*243a0*/  FADD.FTZ R2, R148, R0 ;  /* 0x0000000094027221 */ /* 0x004fe40000010000 */
[----:B------:R-:W-:Y:S07]  /*243b0*/  FFMA.FTZ R0, R108, c[0x0][0x23c], -R100 ;  /* 0x00008f006c007a23 */ /* 0x000fee0000010864 */
[----:B------:R-:W-:Y:S01]  /*243c0*/  MUFU.EX2 R108, R179 ;  /* 0x000000b3006c7308 */ /* 0x000fe20000000800 */
[----:B------:R-:W-:Y:S04]  /*243d0*/  FADD.FTZ R2, R151, R2 ;  /* 0x0000000297027221 */ /* 0x000fe80000010000 */
[----:B------:R-:W-:Y:S02]  /*243e0*/  FADD.FTZ R102, R150, R2 ;  /* 0x0000000296667221 */ /* 0x000fe40000010000 */
[----:B------:R-:W-:Y:S03]  /*243f0*/  FADD.FTZ R2, R136, R68 ;  /* 0x0000004488027221 */ /* 0x000fe60000010000 */
[----:B------:R2:W4:Y:S01]  /*24400*/  MUFU.EX2 R114, R0 ;  /* 0x0000000000727308 */ /* 0x0005220000000800 */
[----:B------:R-:W-:Y:S02]  /*24410*/  FADD.FTZ R2, R138, R2 ;  /* 0x000000028a027221 */ /* 0x000fe40000010000 */
[--C-:B--2---:R-:W-:Y:S01]  /*24420*/  FFMA.FTZ R0, R112, c[0x0][0x23c], -R100.reuse ;  /* 0x00008f0070007a23 */ /* 0x104fe20000010864 */
[----:B----4-:R-:W-:Y:S06]  /*24430*/  F2FP.PACK_AB R81, R114, R116 ;  /* 0x000000747251723e */ /* 0x010fec00000000ff */
[----:B------:R2:W-:Y:S10]  /*24440*/  MUFU.EX2 R112, R198 ;  /* 0x000000c600707308 */ /* 0x0005f40000000800 */
[----:B------:R4:W-:Y:S01]  /*24450*/  MUFU.EX2 R115, R0 ;  /* 0x0000000000737308 */ /* 0x0009e20000000800 */
[----:B--2---:R-:W-:Y:S01]  /*24460*/  F2FP.PACK_AB R198, R108, R110 ;  /* 0x0000006e6cc6723e */ /* 0x004fe200000000ff */
[--C-:B----4-:R-:W-:Y:S08]  /*24470*/  FFMA.FTZ R0, R113, c[0x0][0x23c], -R100.reuse ;  /* 0x00008f0071007a23 */ /* 0x110ff00000010864 */
[----:B------:R2:W-:Y:S10]  /*24480*/  MUFU.EX2 R113, R199 ;  /* 0x000000c700717308 */ /* 0x0005f40000000800 */
[----:B------:R4:W1:Y:S01]  /*24490*/  MUFU.EX2 R201, R0 ;  /* 0x0000000000c97308 */ /* 0x0008620000000800 */
[----:B--2---:R-:W-:Y:S01]  /*244a0*/  F2FP.PACK_AB R199, R106, R107 ;  /* 0x0000006b6ac7723e */ /* 0x004fe200000000ff */
[----:B----4-:R-:W-:Y:S01]  /*244b0*/  FADD.FTZ R0, R196, R69 ;  /* 0x00000045c4007221 */ /* 0x010fe20000010000 */
[----:B-1----:R-:W-:Y:S01]  /*244c0*/  F2FP.PACK_AB R83, R201, R115 ;  /* 0x00000073c953723e */ /* 0x002fe200000000ff */
[----:B------:R-:W-:Y:S01]  /*244d0*/  FFMA.FTZ R69, R163, c[0x0][0x23c], -R100 ;  /* 0x00008f00a3457a23 */ /* 0x000fe20000010864 */
[----:B------:R-:W-:Y:S01]  /*244e0*/  F2FP.PACK_AB R196, R112, R113 ;  /* 0x0000007170c4723e */ /* 0x000fe200000000ff */
[----:B------:R-:W-:Y:S01]  /*244f0*/  FADD.FTZ R0, R194, R0 ;  /* 0x00000000c2007221 */ /* 0x000fe20000010000 */
[----:B------:R-:W-:Y:S01]  /*24500*/  LDSM.16.MT88.4 R160, [R216+0xb800] ;  /* 0x00b80000d8a0783b */ /* 0x000fe20000004200 */
[----:B------:R-:W-:Y:S02]  /*24510*/  FFMA.FTZ R100, R74, c[0x0][0x23c], -R100 ;  /* 0x00008f004a647a23 */ /* 0x000fe40000010864 */
[C---:B------:R-:W-:Y:S01]  /*24520*/  HMMA.16816.F32 R8, R80.reuse, R84, R8 ;  /* 0x000000545008723c */ /* 0x040fe20000001808 */
[----:B------:R-:W-:Y:S01]  /*24530*/  FADD.FTZ R0, R218, R0 ;  /* 0x00000000da007221 */ /* 0x000fe20000010000 */
[----:B------:R1:W2:Y:S01]  /*24540*/  MUFU.EX2 R84, R69 ;  /* 0x0000004500547308 */ /* 0x0002a20000000800 */
[----:B------:R-:W-:Y:S02]  /*24550*/  FADD.FTZ R74, R153, R3 ;  /* 0x00000003994a7221 */ /* 0x000fe40000010000 */
[----:B------:R4:W5:Y:S01]  /*24560*/  LDL.LU R218, [R1+0xb0] ;  /* 0x0000b00001da7983 */ /* 0x0009620000300800 */
[----:B------:R-:W-:Y:S02]  /*24570*/  FADD.FTZ R3, R177, R102 ;  /* 0x00000066b1037221 */ /* 0x000fe40000010000 */
[-C--:B------:R-:W-:Y:S01]  /*24580*/  HMMA.16816.F32 R12, R80, R86.reuse, R12 ;  /* 0x00000056500c723c */ /* 0x080fe2000000180c */
[----:B------:R4:W5:Y:S03]  /*24590*/  LDL.LU R217, [R1+0xac] ;  /* 0x0000ac0001d97983 */ /* 0x0009660000300800 */
[----:B------:R-:W-:Y:S01]  /*245a0*/  FADD.FTZ R74, R178, R74 ;  /* 0x0000004ab24a7221 */ /* 0x000fe20000010000 */
[----:B------:R4:W5:Y:S01]  /*245b0*/  LDL.LU R212, [R1+0xa8] ;  /* 0x0000a80001d47983 */ /* 0x0009620000300800 */
[----:B------:R-:W-:Y:S01]  /*245c0*/  MUFU.EX2 R85, R75 ;  /* 0x0000004b00557308 */ /* 0x000fe20000000800 */
[----:B------:R-:W-:Y:S01]  /*245d0*/  FADD.FTZ R0, R157, R0 ;  /* 0x000000009d007221 */ /* 0x000fe20000010000 */
[C---:B------:R-:W-:Y:S04]  /*245e0*/  HMMA.16816.F32 R16, R76.reuse, R86, R16 ;  /* 0x000000564c10723c */ /* 0x040fe80000001810 */
[----:B------:R-:W-:Y:S04]  /*245f0*/  FADD.FTZ R0, R154, R0 ;  /* 0x000000009a007221 */ /* 0x000fe80000010000 */
[-C--:B------:R-:W-:Y:S01]  /*24600*/  HMMA.16816.F32 R20, R76, R92.reuse, R20 ;  /* 0x0000005c4c14723c */ /* 0x080fe20000001814 */
[----:B------:R-:W3:Y:S03]  /*24610*/  MUFU.EX2 R86, R140 ;  /* 0x0000008c00567308 */ /* 0x000ee60000000800 */
[----:B-1----:R-:W-:Y:S01]  /*24620*/  FADD.FTZ R69, R176, R3 ;  /* 0x00000003b0457221 */ /* 0x002fe20000010000 */
[----:B--2---:R-:W-:Y:S01]  /*24630*/  F2FP.PACK_AB R193, R101, R84 ;  /* 0x0000005465c1723e */ /* 0x004fe200000000ff */
[----:B------:R-:W-:Y:S01]  /*24640*/  LDSM.16.MT88.4 R176, [R214+0xb800] ;  /* 0x00b80000d6b0783b */ /* 0x000fe20000004200 */
[----:B------:R-:W-:Y:S01]  /*24650*/  FADD.FTZ R0, R156, R0 ;  /* 0x000000009c007221 */ /* 0x000fe20000010000 */
[C---:B------:R-:W-:Y:S01]  /*24660*/  HMMA.16816.F32 R24, R80.reuse, R92, R24 ;  /* 0x0000005c5018723c */ /* 0x040fe20000001818 */
[----:B------:R-:W-:Y:S02]  /*24670*/  FADD.FTZ R3, R137, R2 ;  /* 0x0000000289037221 */ /* 0x000fe40000010000 */
[----:B------:R-:W-:Y:S01]  /*24680*/  MUFU.EX2 R100, R100 ;  /* 0x0000006400647308 */ /* 0x000fe20000000800 */
[----:B------:R-:W-:Y:S02]  /*24690*/  FADD.FTZ R0, R155, R0 ;  /* 0x000000009b007221 */ /* 0x000fe40000010000 */
[----:B------:R-:W-:Y:S02]  /*246a0*/  FADD.FTZ R2, R164, R69 ;  /* 0x00000045a4027221 */ /* 0x000fe40000010000 */
[-C--:B------:R-:W-:Y:S01]  /*246b0*/  HMMA.16816.F32 R28, R80, R94.reuse, R28 ;  /* 0x0000005e501c723c */ /* 0x080fe2000000181c */
[----:B------:R-:W-:Y:S03]  /*246c0*/  FADD.FTZ R0, R145, R0 ;  /* 0x0000000091007221 */ /* 0x000fe60000010000 */
[----:B------:R-:W-:Y:S01]  /*246d0*/  FADD.FTZ R2, R174, R2 ;  /* 0x00000002ae027221 */ /* 0x000fe20000010000 */
[----:B------:R-:W1:Y:S01]  /*246e0*/  MUFU.EX2 R75, R103 ;  /* 0x00000067004b7308 */ /* 0x000e620000000800 */
[----:B------:R-:W-:Y:S02]  /*246f0*/  FADD.FTZ R0, R146, R0 ;  /* 0x0000000092007221 */ /* 0x000fe40000010000 */
[C---:B------:R-:W-:Y:S01]  /*24700*/  HMMA.16816.F32 R32, R76.reuse, R94, R32 ;  /* 0x0000005e4c20723c */ /* 0x040fe20000001820 */
[----:B------:R-:W2:Y:S03]  /*24710*/  LDSM.16.MT88.4 R144, [R213+0xb800] ;  /* 0x00b80000d590783b */ /* 0x000ea60000004200 */
[----:B---3--:R-:W-:Y:S01]  /*24720*/  F2FP.PACK_AB R194, R85, R86 ;  /* 0x0000005655c2723e */ /* 0x008fe200000000ff */
[----:B------:R-:W-:Y:S02]  /*24730*/  FADD.FTZ R0, R159, R0 ;  /* 0x000000009f007221 */ /* 0x000fe40000010000 */
[----:B------:R-:W-:Y:S01]  /*24740*/  FADD.FTZ R3, R250, R3 ;  /* 0x00000003fa037221 */ /* 0x000fe20000010000 */
[-C--:B------:R-:W-:Y:S01]  /*24750*/  HMMA.16816.F32 R36, R76, R96.reuse, R36 ;  /* 0x000000604c24723c */ /* 0x080fe20000001824 */
[----:B------:R-:W-:Y:S03]  /*24760*/  FADD.FTZ R68, R165, R0 ;  /* 0x00000000a5447221 */ /* 0x000fe60000010000 */
[----:B------:R-:W-:Y:S02]  /*24770*/  FADD.FTZ R0, R167, R74 ;  /* 0x0000004aa7007221 */ /* 0x000fe40000010000 */
[----:B------:R-:W-:Y:S02]  /*24780*/  FADD.FTZ R3, R249, R3 ;  /* 0x00000003f9037221 */ /* 0x000fe40000010000 */
[C---:B------:R-:W-:Y:S01]  /*24790*/  HMMA.16816.F32 R40, R80.reuse, R96, R40 ;  /* 0x000000605028723c */ /* 0x040fe20000001828 */
[----:B------:R-:W-:Y:S03]  /*247a0*/  FADD.FTZ R0, R175, R0 ;  /* 0x00000000af007221 */ /* 0x000fe60000010000 */
[----:B------:R-:W-:Y:S01]  /*247b0*/  FADD.FTZ R3, R173, R3 ;  /* 0x00000003ad037221 */ /* 0x000fe20000010000 */
[----:B-1----:R-:W-:Y:S01]  /*247c0*/  F2FP.PACK_AB R195, R100, R75 ;  /* 0x0000004b64c3723e */ /* 0x002fe200000000ff */
[----:B------:R-:W-:Y:S01]  /*247d0*/  FADD.FTZ R69, R192, R0 ;  /* 0x00000000c0457221 */ /* 0x000fe20000010000 */
[----:B------:R-:W-:Y:S01]  /*247e0*/  F2FP.PACK_AB R192, R104, R105 ;  /* 0x0000006968c0723e */ /* 0x000fe200000000ff */
[-C--:B------:R-:W-:Y:S01]  /*247f0*/  HMMA.16816.F32 R44, R80, R98.reuse, R44 ;  /* 0x00000062502c723c */ /* 0x080fe2000000182c */
[----:B------:R-:W-:Y:S03]  /*24800*/  FADD.FTZ R3, R171, R3 ;  /* 0x00000003ab037221 */ /* 0x000fe60000010000 */
        /* <DEDUP_REMOVED lines=13> */
[-C--:B------:R-:W-:Y:S08]  /*248e0*/  HMMA.16816.F32 R60, R80, R90.reuse, R60 ;  /* 0x0000005a503c723c */ /* 0x080ff0000000183c */
[----:B------:R-:W-:Y:S08]  /*248f0*/  HMMA.16816.F32 R64, R76, R90, R64 ;  /* 0x0000005a4c40723c */ /* 0x000ff00000001840 */
[-C--:B--2---:R-:W-:Y:S01]  /*24900*/  HMMA.16816.F32 R140, R196, R144.reuse, R4 ;  /* 0x00000090c48c723c */ /* 0x084fe20000001804 */
[----:B------:R-:W1:Y:S07]  /*24910*/  LDSM.16.MT88.4 R4, [R215+0xb800] ;  /* 0x00b80000d704783b */ /* 0x000e6e0000004200 */
        /* <DEDUP_REMOVED lines=70> */
[----:B------:R-:W-:Y:S01]  /*24d80*/  FADD.FTZ R3, R106, R3 ;  /* 0x000000036a037221 */ /* 0x000fe20000010000 */
[----:B------:R4:W-:Y:S01]  /*24d90*/  STL [R1+0x74], R4 ;  /* 0x0000740401007387 */ /* 0x0009e20000100800 */
[----:B------:R-:W-:Y:S02]  /*24da0*/  FADD.FTZ R2, R86, R2 ;  /* 0x0000000256027221 */ /* 0x000fe40000010000 */
[----:B------:R-:W-:Y:S01]  /*24db0*/  FADD.FTZ R0, R75, R0 ;  /* 0x000000004b007221 */ /* 0x000fe20000010000 */
[----:B------:R4:W-:Y:S01]  /*24dc0*/  STL [R1+0x78], R3 ;  /* 0x0000780301007387 */ /* 0x0009e20000100800 */
[----:B------:R-:W-:Y:S02]  /*24dd0*/  FADD.FTZ R2, R85, R2 ;  /* 0x0000000255027221 */ /* 0x000fe40000010000 */
[----:B------:R-:W-:Y:S02]  /*24de0*/  FADD.FTZ R0, R100, R0 ;  /* 0x0000000064007221 */ /* 0x000fe40000010000 */
[----:B------:R-:W-:Y:S01]  /*24df0*/  IMAD.MOV.U32 R135, RZ, RZ, R70 ;  /* 0x000000ffff877224 */ /* 0x000fe200078e0046 */
[----:B------:R4:W-:Y:S01]  /*24e00*/  STL [R1+0x70], R2 ;  /* 0x0000700201007387 */ /* 0x0009e20000100800 */
[----:B------:R-:W-:Y:S02]  /*24e10*/  IMAD.MOV.U32 R133, RZ, RZ, R72 ;  /* 0x000000ffff857224 */ /* 0x000fe400078e0048 */
[----:B------:R-:W-:Y:S01]  /*24e20*/  IMAD.MOV.U32 R134, RZ, RZ, R71 ;  /* 0x000000ffff867224 */ /* 0x000fe200078e0047 */
[----:B------:R4:W-:Y:S02]  /*24e30*/  STL [R1+0x7c], R0 ;  /* 0x00007c0001007387 */ /* 0x0009e40000100800 */
[----:B----45:R-:W-:-:S05]  /*24e40*/  @P0 BRA `(.L_x_835) ;  /* 0xffff550000000947 */ /* 0x030fca000383ffff */
.L_x_834:
        /* <DEDUP_REMOVED lines=19> */
[CC--:B------:R-:W-:Y:S01]  /*24f80*/  LEA.HI R14, R43.reuse, R42.reuse, RZ, 0x2 ;  /* 0x0000002a2b0e7211 */ /* 0x0c0fe200078f10ff */
[----:B------:R-:W-:Y:S01]  /*24f90*/  @!UP4 UIMAD UR12, UR12, UR4, URZ ;  /* 0x000000040c0cc2a4 */ /* 0x000fe2000f8e023f */
[----:B------:R-:W-:Y:S01]  /*24fa0*/  LEA.HI R41, R43, R42, RZ, 0x5 ;  /* 0x0000002a2b297211 */ /* 0x000fe200078f28ff */
        /* <DEDUP_REMOVED lines=39> */
[----:B---3--:R-:W-:Y:S01]  /*25220*/  FADD.FTZ R4, R4, R7 ;  /* 0x0000000704047221 */ /* 0x008fe20000010000 */
[----:B------:R-:W-:Y:S01]  /*25230*/  SHF.R.S32.HI R7, RZ, 0x5, R41 ;  /* 0x00000005ff077819 */ /* 0x000fe20000011429 */
[----:B-1----:R-:W-:Y:S02]  /*25240*/  FADD.FTZ R3, R3, R8 ;  /* 0x0000000803037221 */ /* 0x002fe40000010000 */
[----:B----4-:R-:W-:-:S03]  /*25250*/  FADD.FTZ R38, R2, R5 ;  /* 0x0000000502267221 */ /* 0x010fc60000010000 */
[----:B------:R-:W1:Y:S02]  /*25260*/  SHFL.BFLY PT, R2, R3, 0x1, 0x1f ;  /* 0x0c201f0003027f89 */ /* 0x000e6400000e0000 */
[----:B------:R-:W-:Y:S02]  /*25270*/  FSETP.NE.FTZ.AND P5, PT, R38, RZ, PT ;  /* 0x000000ff2600720b */ /* 0x000fe40003fb5000 */
[----:B------:R-:W3:Y:S01]  /*25280*/  SHFL.BFLY PT, R5, R4, 0x1, 0x1f ;  /* 0x0c201f0004057f89 */ /* 0x000ee200000e0000 */
[----:B--2---:R-:W-:Y:S01]  /*25290*/  FADD.FTZ R37, R0, R6 ;  /* 0x0000000600257221 */ /* 0x004fe20000010000 */
[----:B------:R-:W-:Y:S02]  /*252a0*/  MOV R0, 0x3f800000 ;  /* 0x3f80000000007802 */ /* 0x000fe40000000f00 */
[----:B------:R-:W-:Y:S02]  /*252b0*/  LOP3.LUT R6, R14, 0x3ffffffc, RZ, 0xc0, !PT ;  /* 0x3ffffffc0e067812 */ /* 0x000fe400078ec0ff */
[----:B------:R-:W-:-:S05]  /*252c0*/  FSETP.NE.FTZ.AND P4, PT, R37, RZ, PT ;  /* 0x000000ff2500720b */ /* 0x000fca0003f95000 */
[----:B------:R-:W2:Y:S01]  /*252d0*/  @P5 MUFU.RCP R0, R38 ;  /* 0x0000002600005308 */ /* 0x000ea20000001000 */
[----:B-1----:R-:W-:Y:S01]  /*252e0*/  FADD.FTZ R40, R3, R2 ;  /* 0x0000000203287221 */ /* 0x002fe20000010000 */
[----:B------:R-:W-:Y:S02]  /*252f0*/  IADD3 R2, -R6, R42, RZ ;  /* 0x0000002a06027210 */ /* 0x000fe40007ffe1ff */
[----:B------:R-:W-:Y:S01]  /*25300*/  MOV R3, 0x3f800000 ;  /* 0x3f80000000037802 */ /* 0x000fe20000000f00 */
[----:B---3--:R-:W-:Y:S01]  /*25310*/  FADD.FTZ R39, R4, R5 ;  /* 0x0000000504277221 */ /* 0x008fe20000010000 */
[----:B------:R-:W-:Y:S02]  /*25320*/  FSETP.NE.FTZ.AND P3, PT, R40, RZ, PT ;  /* 0x000000ff2800720b */ /* 0x000fe40003f75000 */
[----:B------:R-:W-:Y:S01]  /*25330*/  LEA R8, R7, R2, 0x9 ;  /* 0x0000000207087211 */ /* 0x000fe200078e48ff */
[C---:B--2---:R-:W-:Y:S01]  /*25340*/  FMUL.FTZ R140, R0.reuse, R140 ;  /* 0x0000008c008c7220 */ /* 0x044fe20000410000 */
[----:B------:R-:W-:Y:S01]  /*25350*/  MOV R2, 0x3f800000 ;  /* 0x3f80000000027802 */ /* 0x000fe20000000f00 */
[----:B------:R-:W1:Y:S01]  /*25360*/  @P4 MUFU.RCP R3, R37 ;  /* 0x0000002500034308 */ /* 0x000e620000001000 */
[----:B------:R-:W-:Y:S01]  /*25370*/  FSETP.NE.FTZ.AND P0, PT, R39, RZ, PT ;  /* 0x000000ff2700720b */ /* 0x000fe20003f15000 */
[----:B------:R-:W-:-:S02]  /*25380*/  FMUL.FTZ R7, R0, R141 ;  /* 0x0000008d00077220 */ /* 0x000fc40000410000 */
[C---:B------:R-:W-:Y:S02]  /*25390*/  FMUL.FTZ R144, R0.reuse, R144 ;  /* 0x0000009000907220 */ /* 0x040fe40000410000 */
[C---:B------:R-:W-:Y:S01]  /*253a0*/  FMUL.FTZ R5, R0.reuse, R145 ;  /* 0x0000009100057220 */ /* 0x040fe20000410000 */
[----:B------:R-:W-:Y:S01]  /*253b0*/  F2FP.PACK_AB R7, R7, R140 ;  /* 0x0000008c0707723e */ /* 0x000fe200000000ff */
[----:B------:R-:W2:Y:S01]  /*253c0*/  @P3 MUFU.RCP R2, R40 ;  /* 0x0000002800023308 */ /* 0x000ea20000001000 */
        /* <DEDUP_REMOVED lines=44> */
[----:B--2---:R-:W-:Y:S01]  /*25690*/  FMUL.FTZ R136, R2, R136 ;  /* 0x0000008802887220 */ /* 0x004fe20000410000 */
        /* <DEDUP_REMOVED lines=69> */
[----:B------:R3:W-:Y:S04]  /*25af0*/  STS [R2+0x2000], R9 ;  /* 0x0020000902007388 */ /* 0x0007e80000000800 */
[----:B------:R4:W-:Y:S04]  /*25b00*/  STS [R2+0x2400], R10 ;  /* 0x0024000a02007388 */ /* 0x0009e80000000800 */
[----:B------:R-:W-:Y:S04]  /*25b10*/  STS [R3+0x2000], R19 ;  /* 0x0020001303007388 */ /* 0x000fe80000000800 */
[----:B------:R-:W-:Y:S01]  /*25b20*/  STS [R3+0x2400], R18 ;  /* 0x0024001203007388 */ /* 0x000fe20000000800 */
[----:B-1----:R-:W-:-:S02]  /*25b30*/  SEL R5, R0, 0xffffffe0, !P1 ;  /* 0xffffffe000057807 */ /* 0x002fc40004800000 */
[C---:B------:R-:W-:Y:S02]  /*25b40*/  IADD3 R0, R2.reuse, 0x40, RZ ;  /* 0x0000004002007810 */ /* 0x040fe40007ffe0ff */
[CC--:B--2---:R-:W-:Y:S02]  /*25b50*/  IADD3 R4, R2.reuse, R5.reuse, RZ ;  /* 0x0000000502047210 */ /* 0x0c4fe40007ffe0ff */
[----:B------:R-:W-:Y:S02]  /*25b60*/  @P2 IADD3 R0, R2, -0x40, RZ ;  /* 0xffffffc002002810 */ /* 0x000fe40007ffe0ff */
[----:B---3--:R-:W-:Y:S01]  /*25b70*/  MOV R9, 0x7f800000 ;  /* 0x7f80000000097802 */ /* 0x008fe20000000f00 */
[----:B------:R-:W-:Y:S01]  /*25b80*/  STS [R4], R17 ;  /* 0x0000001104007388 */ /* 0x000fe20000000800 */
[----:B----4-:R-:W-:-:S03]  /*25b90*/  IADD3 R2, R3, R5, RZ ;  /* 0x0000000503027210 */ /* 0x010fc60007ffe0ff */
[----:B------:R-:W-:Y:S04]  /*25ba0*/  STS [R4+0x400], R16 ;  /* 0x0004001004007388 */ /* 0x000fe80000000800 */
[----:B------:R1:W-:Y:S04]  /*25bb0*/  STS [R2], R13 ;  /* 0x0000000d02007388 */ /* 0x0003e80000000800 */
[----:B------:R2:W-:Y:S04]  /*25bc0*/  STS [R2+0x400], R12 ;  /* 0x0004000c02007388 */ /* 0x0005e80000000800 */
[----:B------:R-:W-:Y:S04]  /*25bd0*/  STS [R4+0x2000], R15 ;  /* 0x0020000f04007388 */ /* 0x000fe80000000800 */
[----:B------:R3:W-:Y:S04]  /*25be0*/  STS [R4+0x2400], R14 ;  /* 0x0024000e04007388 */ /* 0x0007e80000000800 */
[----:B------:R-:W-:Y:S04]  /*25bf0*/  STS [R2+0x2000], R11 ;  /* 0x0020000b02007388 */ /* 0x000fe80000000800 */
[----:B------:R4:W-:Y:S04]  /*25c00*/  STS [R2+0x2400], R24 ;  /* 0x0024001802007388 */ /* 0x0009e80000000800 */
[----:B------:R-:W-:Y:S01]  /*25c10*/  STS [R0], R33 ;  /* 0x0000002100007388 */ /* 0x000fe20000000800 */
[----:B-1----:R-:W-:-:S03]  /*25c20*/  MOV R13, 0x7f800000 ;  /* 0x7f800000000d7802 */ /* 0x002fc60000000f00 */
[----:B------:R-:W-:Y:S01]  /*25c30*/  STS [R0+0x400], R32 ;  /* 0x0004002000007388 */ /* 0x000fe20000000800 */
[----:B--2---:R-:W-:Y:S02]  /*25c40*/  MOV R12, 0x7f800000 ;  /* 0x7f800000000c7802 */ /* 0x004fe40000000f00 */
[----:B---3--:R-:W-:Y:S02]  /*25c50*/  IADD3 R4, R5, 0x400, R0 ;  /* 0x0000040005047810 */ /* 0x008fe40007ffe000 */
[----:B------:R-:W-:Y:S02]  /*25c60*/  MOV R14, 0x7f800000 ;  /* 0x7f800000000e7802 */ /* 0x000fe40000000f00 */
[C---:B------:R-:W-:Y:S02]  /*25c70*/  IADD3 R4, R8.reuse, R4, RZ ;  /* 0x0000000408047210 */ /* 0x040fe40007ffe0ff */
[----:B----4-:R-:W-:-:S04]  /*25c80*/  IADD3 R2, R8, R0, RZ ;  /* 0x0000000008027210 */ /* 0x010fc80007ffe0ff */
        /* <DEDUP_REMOVED lines=21> */
[----:B--2---:R-:W-:-:S04]  /*25de0*/  LOP3.LUT R0, R41, 0xffffffe0, RZ, 0xc0, !PT ;  /* 0xffffffe029007812 */ /* 0x004fc800078ec0ff */
[----:B------:R-:W-:Y:S01]  /*25df0*/  IADD3 R0, -R0, R42, RZ ;  /* 0x0000002a00007210 */ /* 0x000fe20007ffe1ff */
[----:B-1----:R-:W1:Y:S03]  /*25e00*/  @P4 MUFU.LG2 R3, R37 ;  /* 0x0000002500034308 */ /* 0x002e660000000c00 */
[----:B------:R-:W-:Y:S01]  /*25e10*/  LOP3.LUT P1, RZ, R0, 0x3, RZ, 0xc0, !PT ;  /* 0x0000000300ff7812 */ /* 0x000fe2000782c0ff */
[----:B---3--:R-:W-:Y:S01]  /*25e20*/  @P5 FMUL.FTZ R4, R5, 0.69314718246459960938 ;  /* 0x3f31721805045820 */ /* 0x008fe20000410000 */
[----:B------:R2:W3:Y:S03]  /*25e30*/  LDS.128 R16, [R246] ;  /* 0x00000000f6107984 */ /* 0x0004e60000000c00 */
        /* <DEDUP_REMOVED lines=14> */
[----:B------:R-:W4:Y:S02]  /*25f20*/  S2R R4, SR_TID.X ;  /* 0x0000000000047919 */ /* 0x000f240000002100 */
[----:B----4-:R-:W-:-:S04]  /*25f30*/  SHF.R.S32.HI R2, RZ, 0x1f, R4 ;  /* 0x0000001fff027819 */ /* 0x010fc80000011404 */
[----:B------:R-:W-:-:S04]  /*25f40*/  LEA.HI R2, R2, R4, RZ, 0x5 ;  /* 0x0000000402027211 */ /* 0x000fc800078f28ff */
[----:B------:R-:W-:Y:S02]  /*25f50*/  SHF.R.S32.HI R0, RZ, 0x5, R2 ;  /* 0x00000005ff007819 */ /* 0x000fe40000011402 */
[----:B------:R-:W-:Y:S02]  /*25f60*/  LOP3.LUT R2, R2, 0xffffffe0, RZ, 0xc0, !PT ;  /* 0xffffffe002027812 */ /* 0x000fe400078ec0ff */
[----:B------:R-:W-:-:S03]  /*25f70*/  SHF.R.S32.HI R3, RZ, 0x1f, R0 ;  /* 0x0000001fff037819 */ /* 0x000fc60000011400 */
[----:B------:R-:W-:Y:S01]  /*25f80*/  IMAD.IADD R2, R4, 0x1, -R2 ;  /* 0x0000000104027824 */ /* 0x000fe200078e0a02 */
[----:B------:R-:W-:-:S04]  /*25f90*/  LEA.HI R3, R3, R0, RZ, 0x2 ;  /* 0x0000000003037211 */ /* 0x000fc800078f10ff */
[----:B------:R-:W-:Y:S02]  /*25fa0*/  SHF.R.S32.HI R4, RZ, 0x1f, R2 ;  /* 0x0000001fff047819 */ /* 0x000fe40000011402 */
[----:B------:R-:W-:Y:S02]  /*25fb0*/  LOP3.LUT R3, R3, 0xfffffffc, RZ, 0xc0, !PT ;  /* 0xfffffffc03037812 */ /* 0x000fe400078ec0ff */
[----:B------:R-:W-:-:S03]  /*25fc0*/  LEA.HI R2, R4, R2, RZ, 0x2 ;  /* 0x0000000204027211 */ /* 0x000fc600078f10ff */
[----:B------:R-:W-:Y:S01]  /*25fd0*/  IMAD.IADD R3, R0, 0x1, -R3 ;  /* 0x0000000100037824 */ /* 0x000fe200078e0a03 */
        /* <DEDUP_REMOVED lines=33> */
.L_x_839:
[----:B------:R-:W-:Y:S05]  /*261f0*/  BSYNC B0 ;  /* 0x0000000000007941 */ /* 0x000fea0003800000 */
.L_x_838:
        /* <DEDUP_REMOVED lines=36> */
.L_x_841:
[----:B------:R-:W-:Y:S05]  /*26440*/  BSYNC B0 ;  /* 0x0000000000007941 */ /* 0x000fea0003800000 */
.L_x_840:
        /* <DEDUP_REMOVED lines=15> */
.L_x_843:
[----:B------:R-:W-:Y:S05]  /*26540*/  BSYNC B0 ;  /* 0x0000000000007941 */ /* 0x000fea0003800000 */
.L_x_842:
        /* <DEDUP_REMOVED lines=15> */
.L_x_845:
[----:B------:R-:W-:Y:S05]  /*26640*/  BSYNC B0 ;  /* 0x0000000000007941 */ /* 0x000fea0003800000 */
.L_x_844:
        /* <DEDUP_REMOVED lines=15> */
.L_x_847:
[----:B------:R-:W-:Y:S05]  /*26740*/  BSYNC B0 ;  /* 0x0000000000007941 */ /* 0x000fea0003800000 */
.L_x_846:
        /* <DEDUP_REMOVED lines=15> */
.L_x_849:
[----:B------:R-:W-:Y:S05]  /*26840*/  BSYNC B0 ;  /* 0x0000000000007941 */ /* 0x000fea0003800000 */
.L_x_848:
        /* <DEDUP_REMOVED lines=15> */
.L_x_851:
[----:B------:R-:W-:Y:S05]  /*26940*/  BSYNC B0 ;  /* 0x0000000000007941 */ /* 0x000fea0003800000 */
.L_x_850:
        /* <DEDUP_REMOVED lines=15> */
.L_x_853:
[----:B------:R-:W-:Y:S05]  /*26a40*/  BSYNC B0 ;  /* 0x0000000000007941 */ /* 0x000fea0003800000 */
.L_x_852:
        /* <DEDUP_REMOVED lines=15> */
.L_x_854:
        /* <DEDUP_REMOVED lines=12> */
.L_x_2124:


//--------------------- .text._ZN5flash16flash_fwd_kernelI23Flash_fwd_kernel_traitsILi64ELi128ELi128ELi4ELb0ELb0EN7cutlass6half_tE19Flash_kernel_traitsILi64ELi128ELi128ELi4ES3_EELb0ELb0ELb1ELb1ELb0ELb0ELb1ELb0EEEvNS_16Flash_fwd_paramsE --------------------------
	.section	.text._ZN5flash16flash_fwd_kernelI23Flash_fwd_kernel_traitsILi64ELi128ELi128ELi4ELb0ELb0EN7cutlass6half_tE19Flash_kernel_traitsILi64ELi128ELi128ELi4ES3_EELb0ELb0ELb1ELb1ELb0ELb0ELb1ELb0EEEvNS_16Flash_fwd_paramsE,"ax",@progbits
	.sectioninfo	@"SHI_REGISTERS=255"
	.align	128
        .global         _ZN5flash16flash_fwd_kernelI23Flash_fwd_kernel_traitsILi64ELi128ELi128ELi4ELb0ELb0EN7cutlass6half_tE19Flash_kernel_traitsILi64ELi128ELi128ELi4ES3_EELb0ELb0ELb1ELb1ELb0ELb0ELb1ELb0EEEvNS_16Flash_fwd_paramsE
        .type           _ZN5flash16flash_fwd_kernelI23Flash_fwd_kernel_traitsILi64ELi128ELi128ELi4ELb0ELb0EN7cutlass6half_tE19Flash_kernel_traitsILi64ELi128ELi128ELi4ES3_EELb0ELb0ELb1ELb1ELb0ELb0ELb1ELb0EEEvNS_16Flash_fwd_paramsE,@function
        .size           _ZN5flash16flash_fwd_kernelI23Flash_fwd_kernel_traitsILi64ELi128ELi128ELi4ELb0ELb0EN7cutlass6half_tE19Flash_kernel_traitsILi64ELi128ELi128ELi4ES3_EELb0ELb0ELb1ELb1ELb0ELb0ELb1ELb0EEEvNS_16Flash_fwd_paramsE,(.L_x_2125 - _ZN5flash16flash_fwd_kernelI23Flash_fwd_kernel_traitsILi64ELi128ELi128ELi4ELb0ELb0EN7cutlass6half_tE19Flash_kernel_traitsILi64ELi128ELi128ELi4ES3_EELb0ELb0ELb1ELb1ELb0ELb0ELb1ELb0EEEvNS_16Flash_fwd_paramsE)
        .other          _ZN5flash16flash_fwd_kernelI23Flash_fwd_kernel_traitsILi64ELi128ELi128ELi4ELb0ELb0EN7cutlass6half_tE19Flash_kernel_traitsILi64ELi128ELi128ELi4ES3_EELb0ELb0ELb1ELb1ELb0ELb0ELb1ELb0EEEvNS_16Flash_fwd_paramsE,@"STO_CUDA_ENTRY STV_DEFAULT"
_ZN5flash16flash_fwd_kernelI23Flash_fwd_kernel_traitsILi64ELi128ELi128ELi4ELb0ELb0EN7cutlass6half_tE19Flash_kernel_traitsILi64ELi128ELi128ELi4ES3_EELb0ELb0ELb1ELb1ELb0ELb0ELb1ELb0EEEvNS_16Flash_fwd_paramsE:
.text._ZN5flash16flash_fwd_kernelI23Flash_fwd_kernel_traitsILi64ELi128ELi128ELi4ELb0ELb0EN7cutlass6half_tE19Flash_kernel_traitsILi64ELi128ELi128ELi4ES3_EELb0ELb0ELb1ELb1ELb0ELb0ELb1ELb0EEEvNS_16Flash_fwd_paramsE:
        /* <DEDUP_REMOVED lines=56> */
.L_x_855:
[----:B-1----:R-:W-:Y:S02]  /*0380*/  ULDC UR7, c[0x0][0x218] ;  /* 0x0000860000077ab9 */ /* 0x002fe40000000800 */
.L_x_856:
        /* <DEDUP_REMOVED lines=117> */
.L_x_859:
[----:B------:R-:W-:Y:S05]  /*0ae0*/  BSYNC B0 ;  /* 0x0000000000007941 */ /* 0x000fea0003800000 */
.L_x_858:
        /* <DEDUP_REMOVED lines=16> */
.L_x_861:
[----:B------:R-:W-:Y:S05]  /*0bf0*/  BSYNC B0 ;  /* 0x0000000000007941 */ /* 0x000fea0003800000 */
.L_x_860:
        /* <DEDUP_REMOVED lines=17> */
.L_x_863:
[----:B------:R-:W-:Y:S05]  /*0d10*/  BSYNC B0 ;  /* 0x0000000000007941 */ /* 0x000fea0003800000 */
.L_x_862:
        /* <DEDUP_REMOVED lines=16> */
.L_x_865:
[----:B------:R-:W-:Y:S05]  /*0e20*/  BSYNC B0 ;  /* 0x0000000000007941 */ /* 0x000fea0003800000 */
.L_x_864:
        /* <DEDUP_REMOVED lines=17> */
.L_x_867:
[----:B------:R-:W-:Y:S05]  /*0f40*/  BSYNC B0 ;  /* 0x0000000000007941 */ /* 0x000fea0003800000 */
.L_x_866:
        /* <DEDUP_REMOVED lines=17> */
.L_x_869:
[----:B------:R-:W-:Y:S05]  /*1060*/  BSYNC B0 ;  /* 0x0000000000007941 */ /* 0x000fea0003800000 */
.L_x_868:
        /* <DEDUP_REMOVED lines=16> */
.L_x_871:
[----:B------:R-:W-:Y:S05]  /*1170*/  BSYNC B0 ;  /* 0x0000000000007941 */ /* 0x000fea0003800000 */
.L_x_870:
        /* <DEDUP_REMOVED lines=15> */
.L_x_873:
[----:B------:R-:W-:Y:S05]  /*1270*/  BSYNC B0 ;  /* 0x0000000000007941 */ /* 0x000fea0003800000 */
.L_x_872:
        /* <DEDUP_REMOVED lines=69> */
.L_x_857:
        /* <DEDUP_REMOVED lines=33> */
.L_x_874:
        /* <DEDUP_REMOVED lines=45> */
.L_x_875:
        /* <DEDUP_REMOVED lines=49> */
.L_x_877:
[----:B------:R-:W-:Y:S05]  /*1ec0*/  BSYNC B0 ;  /* 0x0000000000007941 */ /* 0x000fea0003800000 */
.L_x_876:
        /* <DEDUP_REMOVED lines=21> */
.L_x_879:
[----:B------:R-:W-:Y:S05]  /*2020*/  BSYNC B0 ;  /* 0x0000000000007941 */ /* 0x000fea0003800000 */
.L_x_878:
        /* <DEDUP_REMOVED lines=21> */
.L_x_881:
[----:B------:R-:W-:Y:S05]  /*2180*/  BSYNC B0 ;  /* 0x0000000000007941 */ /* 0x000fea0003800000 */
.L_x_880:
        /* <DEDUP_REMOVED lines=21> */
.L_x_883:
[----:B------:R-:W-:Y:S05]  /*22e0*/  BSYNC B0 ;  /* 0x0000000000007941 */ /* 0x000fea0003800000 */
.L_x_882:
        /* <DEDUP_REMOVED lines=21> */
.L_x_885:
[----:B------:R-:W-:Y:S05]  /*2440*/  BSYNC B0 ;  /* 0x0000000000007941 */ /* 0x000fea0003800000 */
.L_x_884:
        /* <DEDUP_REMOVED lines=21> */
.L_x_887:
[----:B------:R-:W-:Y:S05]  /*25a0*/  BSYNC B0 ;  /* 0x0000000000007941 */ /* 0x000fea0003800000 */
.L_x_886:
        /* <DEDUP_REMOVED lines=21> */
.L_x_889:
[----:B------:R-:W-:Y:S05]  /*2700*/  BSYNC B0 ;  /* 0x0000000000007941 */ /* 0x000fea0003800000 */
.L_x_888:
        /* <DEDUP_REMOVED lines=25> */
.L_x_891:
[----:B------:R-:W-:Y:S05]  /*28a0*/  BSYNC B0 ;  /* 0x0000000000007941 */ /* 0x000fea0003800000 */
.L_x_890:
        /* <DEDUP_REMOVED lines=59> */
.L_x_893:
[----:B------:R-:W-:Y:S05]  /*2c60*/  BSYNC B0 ;  /* 0x0000000000007941 */ /* 0x000fea0003800000 */
.L_x_892:
        /* <DEDUP_REMOVED lines=17> */
.L_x_895:
[----:B------:R-:W-:Y:S05]  /*2d80*/  BSYNC B0 ;  /* 0x0000000000007941 */ /* 0x000fea0003800000 */
.L_x_894:
        /* <DEDUP_REMOVED lines=17> */
.L_x_897:
[----:B------:R-:W-:Y:S05]  /*2ea0*/  BSYNC B0 ;  /* 0x0000000000007941 */ /* 0x000fea0003800000 */
.L_x_896:
        /* <DEDUP_REMOVED lines=18> */
.L_x_899:
[----:B------:R-:W-:Y:S05]  /*2fd0*/  BSYNC B0 ;  /* 0x0000000000007941 */ /* 0x000fea0003800000 */
.L_x_898:
        /* <DEDUP_REMOVED lines=17> */
.L_x_901:
[----:B------:R-:W-:Y:S05]  /*30f0*/  BSYNC B0 ;  /* 0x0000000000007941 */ /* 0x000fea0003800000 */
.L_x_900:
        /* <DEDUP_REMOVED lines=19> */
.L_x_903:
[----:B------:R-:W-:Y:S05]  /*3230*/  BSYNC B0 ;  /* 0x0000000000007941 */ /* 0x000fea0003800000 */
.L_x_902:
        /* <DEDUP_REMOVED lines=19> */
.L_x_905:
[----:B------:R-:W-:Y:S05]  /*3370*/  BSYNC B0 ;  /* 0x0000000000007941 */ /* 0x000fea0003800000 */
.L_x_904:
        /* <DEDUP_REMOVED lines=18> */
.L_x_907:
[----:B------:R-:W-:Y:S05]  /*34a0*/  BSYNC B0 ;  /* 0x0000000000007941 */ /* 0x000fea0003800000 */
.L_x_906:
        /* <DEDUP_REMOVED lines=57> */
.L_x_909:
[----:B--2---:R-:W-:Y:S05]  /*3840*/  BSYNC B0 ;  /* 0x0000000000007941 */ /* 0x004fea0003800000 */
.L_x_908:
        /* <DEDUP_REMOVED lines=18> */
.L_x_911:
[----:B------:R-:W-:Y:S05]  /*3970*/  BSYNC B0 ;  /* 0x0000000000007941 */ /* 0x000fea0003800000 */
.L_x_910:
        /* <DEDUP_REMOVED lines=18> */
.L_x_913:
[----:B------:R-:W-:Y:S05]  /*3aa0*/  BSYNC B0 ;  /* 0x0000000000007941 */ /* 0x000fea0003800000 */
.L_x_912:
        /* <DEDUP_REMOVED lines=19> */
.L_x_915:
[----:B------:R-:W-:Y:S05]  /*3be0*/  BSYNC B0 ;  /* 0x0000000000007941 */ /* 0x000fea0003800000 */
.L_x_914:
        /* <DEDUP_REMOVED lines=18> */
.L_x_917:
[----:B------:R-:W-:Y:S05]  /*3d10*/  BSYNC B0 ;  /* 0x0000000000007941 */ /* 0x000fea0003800000 */
.L_x_916:
        /* <DEDUP_REMOVED lines=20> */
.L_x_919:
[----:B------:R-:W-:Y:S05]  /*3e60*/  BSYNC B0 ;  /* 0x0000000000007941 */ /* 0x000fea0003800000 */
.L_x_918:
        /* <DEDUP_REMOVED lines=20> */
.L_x_921:
[----:B------:R-:W-:Y:S05]  /*3fb0*/  BSYNC B0 ;  /* 0x0000000000007941 */ /* 0x000fea0003800000 */
.L_x_920:
        /* <DEDUP_REMOVED lines=19> */
.L_x_923:
[----:B------:R-:W-:Y:S05]  /*40f0*/  BSYNC B0 ;  /* 0x0000000000007941 */ /* 0x000fea0003800000 */
.L_x_922:
[----:B-1----:R-:W-:Y:S01]  /*4100*/  SHF.R.S32.HI R7, RZ, 0x4, R19 ;  /* 0x00000004ff077819 */ /* 0x002fe20000011413 */
[C---:B------:R-:W-:Y:S01]  /*4110*/  IMAD.SHL.U32 R6, R92.reuse, 0x40, RZ ;  /* 0x000000405c067824 */ /* 0x040fe200078e00ff */
[----:B------:R-:W-:Y:S01]  /*4120*/  R2P PR, R92, 0x6 ;  /* 0x000000065c007804 */ /* 0x000fe20000000000 */
[----:B------:R-:W-:Y:S01]  /*4130*/  IMAD.SHL.U32 R3, R23, 0x40, RZ ;  /* 0x0000004017037824 */ /* 0x000fe200078e00ff */
[----:B------:R-:W-:Y:S01]  /*4140*/  LEA.HI R0, R19, R7, RZ, 0x1 ;  /* 0x0000000713007211 */ /* 0x000fe200078f08ff */
[----:B------:R-:W-:Y:S01]  /*4150*/  IMAD.SHL.U32 R5, R14, 0x8, RZ ;  /* 0x000000080e057824 */ /* 0x000fe200078e00ff */
[----:B------:R-:W-:Y:S01]  /*4160*/  STL [R1+0xf8], R246 ;  /* 0x0000f8f601007387 */ /* 0x000fe20000100800 */
[----:B------:R-:W-:Y:S01]  /*4170*/  UIADD3 UR5, UR15, -UR36, URZ ;  /* 0x800000240f057290 */ /* 0x000fe2000fffe03f */
[----:B------:R-:W-:Y:S01]  /*4180*/  LOP3.LUT R0, R0, 0xfffffffe, RZ, 0xc0, !PT ;  /* 0xfffffffe00007812 */ /* 0x000fe200078ec0ff */
[----:B------:R-:W-:Y:S01]  /*4190*/  UIADD3 UR10, UR15, 0x1, -UR36 ;  /* 0x000000010f0a7890 */ /* 0x000fe2000fffe824 */
[----:B------:R-:W-:Y:S01]  /*41a0*/  LOP3.LUT R3, R3, 0x1c0, RZ, 0xc0, !PT ;  /* 0x000001c003037812 */ /* 0x000fe200078ec0ff */
[----:B------:R-:W0:Y:S01]  /*41b0*/  LDGDEPBAR ;  /* 0x00000000000079af */ /* 0x000e220000000000 */
[----:B------:R-:W-:Y:S01]  /*41c0*/  LOP3.LUT R231, R231, 0xfffffffb, RZ, 0xc0, !PT ;  /* 0xfffffffbe7e77812 */ /* 0x000fe200078ec0ff */
        /* <DEDUP_REMOVED lines=16> */
[C---:B------:R-:W-:Y:S01]  /*42d0*/  IADD3 R3, R212.reuse, 0x4000, RZ ;  /* 0x00004000d4037810 */ /* 0x040fe20007ffe0ff */
[C---:B------:R-:W-:Y:S01]  /*42e0*/  IMAD.IADD R218, R212.reuse, 0x1, R0 ;  /* 0x00000001d4da7824 */ /* 0x040fe200078e0200 */
[----:B------:R-:W-:Y:S01]  /*42f0*/  IADD3 R223, R212, 0x4040, RZ ;  /* 0x00004040d4df7810 */ /* 0x000fe20007ffe0ff */
[----:B------:R-:W1:Y:S01]  /*4300*/  LDSM.16.M88.4 R12, [R219] ;  /* 0x00000000db0c783b */ /* 0x000e620000000200 */
[--C-:B------:R-:W-:Y:S01]  /*4310*/  IMAD R222, R2, 0x2, R219.reuse ;  /* 0x0000000202de7824 */ /* 0x100fe200078e02db */
[----:B------:R-:W-:Y:S01]  /*4320*/  @P2 IADD3 R223, R3, -0x40, RZ ;  /* 0xffffffc003df2810 */ /* 0x000fe20007ffe0ff */
[----:B------:R-:W-:Y:S01]  /*4330*/  IMAD R220, R4, 0x2, R219 ;  /* 0x0000000204dc7824 */ /* 0x000fe200078e02db */
[----:B------:R-:W2:Y:S03]  /*4340*/  LDSM.16.M88.4 R8, [R219+0x2000] ;  /* 0x00200000db08783b */ /* 0x000ea60000000200 */
[----:B------:R-:W-:Y:S01]  /*4350*/  IMAD R221, R2, 0x2, R220 ;  /* 0x0000000202dd7824 */ /* 0x000fe200078e02dc */
[----:B------:R-:W3:Y:S04]  /*4360*/  LDSM.16.M88.4 R44, [R212+0x5000] ;  /* 0x00500000d42c783b */ /* 0x000ee80000000200 */
[----:B------:R-:W4:Y:S04]  /*4370*/  LDSM.16.M88.4 R20, [R212+0x4800] ;  /* 0x00480000d414783b */ /* 0x000f280000000200 */
[----:B------:R-:W3:Y:S04]  /*4380*/  LDSM.16.M88.4 R32, [R212+0x6800] ;  /* 0x00680000d420783b */ /* 0x000ee80000000200 */
[----:B------:R-:W-:Y:S04]  /*4390*/  LDSM.16.M88.4 R40, [R212+0x5800] ;  /* 0x00580000d428783b */ /* 0x000fe80000000200 */
[----:B------:R-:W-:Y:S04]  /*43a0*/  LDSM.16.M88.4 R36, [R212+0x6000] ;  /* 0x00600000d424783b */ /* 0x000fe80000000200 */
[----:B------:R-:W-:Y:S04]  /*43b0*/  LDSM.16.M88.4 R28, [R212+0x7000] ;  /* 0x00700000d41c783b */ /* 0x000fe80000000200 */
[----:B------:R-:W-:Y:S04]  /*43c0*/  LDSM.16.M88.4 R24, [R212+0x7800] ;  /* 0x00780000d418783b */ /* 0x000fe80000000200 */
[----:B------:R-:W-:Y:S01]  /*43d0*/  LDSM.16.M88.4 R120, [R218+0x5000] ;  /* 0x00500000da78783b */ /* 0x000fe20000000200 */
[-C--:B-1----:R-:W-:Y:S03]  /*43e0*/  HMMA.16816.F32 R172, R12, R16.reuse, RZ ;  /* 0x000000100cac723c */ /* 0x082fe600000018ff */
[----:B------:R-:W-:Y:S04]  /*43f0*/  LDSM.16.M88.4 R108, [R218+0x6800] ;  /* 0x00680000da6c783b */ /* 0x000fe80000000200 */
[----:B------:R-:W-:Y:S01]  /*4400*/  LDSM.16.M88.4 R100, [R218+0x7000] ;  /* 0x00700000da64783b */ /* 0x000fe20000000200 */
[C---:B--2---:R-:W-:Y:S03]  /*4410*/  HMMA.16816.F32 R84, R8.reuse, R16, RZ ;  /* 0x000000100854723c */ /* 0x044fe600000018ff */
[----:B------:R-:W-:Y:S04]  /*4420*/  LDSM.16.M88.4 R104, [R218+0x4800] ;  /* 0x00480000da68783b */ /* 0x000fe80000000200 */
[----:B------:R-:W-:Y:S01]  /*4430*/  LDSM.16.M88.4 R112, [R218+0x6000] ;  /* 0x00600000da70783b */ /* 0x000fe20000000200 */
[-C--:B------:R-:W-:Y:S03]  /*4440*/  HMMA.16816.F32 R80, R8, R18.reuse, RZ ;  /* 0x000000120850723c */ /* 0x080fe600000018ff */
[----:B------:R-:W-:Y:S04]  /*4450*/  LDSM.16.M88.4 R96, [R218+0x7800] ;  /* 0x00780000da60783b */ /* 0x000fe80000000200 */
[----:B------:R-:W-:Y:S01]  /*4460*/  LDSM.16.M88.4 R116, [R218+0x5800] ;  /* 0x00580000da74783b */ /* 0x000fe20000000200 */
[----:B------:R-:W-:Y:S03]  /*4470*/  HMMA.16816.F32 R168, R12, R18, RZ ;  /* 0x000000120ca8723c */ /* 0x000fe600000018ff */
[----:B------:R-:W-:Y:S04]  /*4480*/  LDSM.16.M88.4 R16, [R222+0x2000] ;  /* 0x00200000de10783b */ /* 0x000fe80000000200 */
[----:B------:R-:W-:Y:S01]  /*4490*/  LDSM.16.M88.4 R92, [R218+0x4000] ;  /* 0x00400000da5c783b */ /* 0x000fe20000000200 */
[C---:B---3--:R-:W-:Y:S03]  /*44a0*/  HMMA.16816.F32 R68, R8.reuse, R44, RZ ;  /* 0x0000002c0844723c */ /* 0x048fe600000018ff */
[----:B------:R-:W-:Y:S04]  /*44b0*/  STL [R1+0xfc], R218 ;  /* 0x0000fcda01007387 */ /* 0x000fe80000100800 */
[----:B------:R-:W-:Y:S01]  /*44c0*/  STL [R1+0x100], R222 ;  /* 0x000100de01007387 */ /* 0x000fe20000100800 */
[----:B------:R-:W-:Y:S03]  /*44d0*/  HMMA.16816.F32 R64, R8, R46, RZ ;  /* 0x0000002e0840723c */ /* 0x000fe600000018ff */
[----:B------:R-:W-:Y:S04]  /*44e0*/  STL [R1+0x104], R212 ;  /* 0x000104d401007387 */ /* 0x000fe80000100800 */
[----:B------:R-:W-:Y:S01]  /*44f0*/  STL [R1+0x10c], R4 ;  /* 0x00010c0401007387 */ /* 0x000fe20000100800 */
[C---:B------:R-:W-:Y:S03]  /*4500*/  HMMA.16816.F32 R176, R12.reuse, R44, RZ ;  /* 0x0000002c0cb0723c */ /* 0x040fe600000018ff */
[----:B------:R-:W-:Y:S05]  /*4510*/  STL [R1+0x108], R219 ;  /* 0x000108db01007387 */ /* 0x000fea0000100800 */
[----:B------:R-:W-:Y:S01]  /*4520*/  HMMA.16816.F32 R180, R12, R46, RZ ;  /* 0x0000002e0cb4723c */ /* 0x000fe200000018ff */
[----:B------:R-:W1:Y:S07]  /*4530*/  LDSM.16.M88.4 R44, [R223+0x3000] ;  /* 0x00300000df2c783b */ /* 0x000e6e0000000200 */
[C---:B----4-:R-:W-:Y:S08]  /*4540*/  HMMA.16816.F32 R76, R8.reuse, R20, RZ ;  /* 0x00000014084c723c */ /* 0x050ff000000018ff */
[C---:B------:R-:W-:Y:S08]  /*4550*/  HMMA.16816.F32 R72, R8.reuse, R22, RZ ;  /* 0x000000160848723c */ /* 0x040ff000000018ff */
[C---:B------:R-:W-:Y:S08]  /*4560*/  HMMA.16816.F32 R88, R8.reuse, R32, RZ ;  /* 0x000000200858723c */ /* 0x040ff000000018ff */
[----:B------:R-:W-:Y:S08]  /*4570*/  HMMA.16816.F32 R124, R8, R34, RZ ;  /* 0x00000022087c723c */ /* 0x000ff000000018ff */
[----:B------:R-:W-:Y:S01]  /*4580*/  HMMA.16816.F32 R160, R12, R20, RZ ;  /* 0x000000140ca0723c */ /* 0x000fe200000018ff */
[----:B-1----:R-:W-:-:S07]  /*4590*/  IMAD.MOV.U32 R3, RZ, RZ, R47 ;  /* 0x000000ffff037224 */ /* 0x002fce00078e002f */
        /* <DEDUP_REMOVED lines=11> */
[----:B------:R-:W1:Y:S07]  /*4650*/  LDSM.16.M88.4 R12, [R222] ;  /* 0x00000000de0c783b */ /* 0x000e6e0000000200 */
[----:B------:R-:W-:Y:S01]  /*4660*/  HMMA.16816.F32 R48, R8, R38, RZ ;  /* 0x000000260830723c */ /* 0x000fe200000018ff */
[----:B------:R-:W-:-:S02]  /*4670*/  IMAD.MOV.U32 R5, RZ, RZ, R21 ;  /* 0x000000ffff057224 */ /* 0x000fc400078e0015 */
[----:B------:R-:W-:Y:S02]  /*4680*/  IMAD.MOV.U32 R6, RZ, RZ, R22 ;  /* 0x000000ffff067224 */ /* 0x000fe400078e0016 */
[----:B------:R-:W-:-:S03]  /*4690*/  IMAD.MOV.U32 R7, RZ, RZ, R23 ;  /* 0x000000ffff077224 */ /* 0x000fc600078e0017 */
[C---:B------:R-:W-:Y:S01]  /*46a0*/  HMMA.16816.F32 R136, R8.reuse, R24, RZ ;  /* 0x000000180888723c */ /* 0x040fe200000018ff */
[----:B------:R-:W-:Y:S02]  /*46b0*/  IMAD.MOV.U32 R23, RZ, RZ, R32 ;  /* 0x000000ffff177224 */ /* 0x000fe400078e0020 */
[----:B------:R-:W-:Y:S02]  /*46c0*/  IMAD.MOV.U32 R22, RZ, RZ, R33 ;  /* 0x000000ffff167224 */ /* 0x000fe400078e0021 */
[----:B------:R-:W-:Y:S02]  /*46d0*/  IMAD.MOV.U32 R21, RZ, RZ, R34 ;  /* 0x000000ffff157224 */ /* 0x000fe400078e0022 */
[----:B------:R-:W-:Y:S01]  /*46e0*/  IMAD.MOV.U32 R216, RZ, RZ, R23 ;  /* 0x000000ffffd87224 */ /* 0x000fe200078e0017 */
[----:B------:R-:W-:Y:S01]  /*46f0*/  HMMA.16816.F32 R132, R8, R28, RZ ;  /* 0x0000001c0884723c */ /* 0x000fe200000018ff */
[----:B------:R-:W-:Y:S02]  /*4700*/  IMAD.MOV.U32 R217, RZ, RZ, R22 ;  /* 0x000000ffffd97224 */ /* 0x000fe400078e0016 */
[----:B------:R-:W-:-:S04]  /*4710*/  IMAD.MOV.U32 R218, RZ, RZ, R21 ;  /* 0x000000ffffda7224 */ /* 0x000fc800078e0015 */
[----:B------:R-:W-:Y:S01]  /*4720*/  IMAD.MOV.U32 R28, RZ, RZ, R20 ;  /* 0x000000ffff1c7224 */ /* 0x000fe200078e0014 */
[----:B------:R-:W-:Y:S01]  /*4730*/  HMMA.16816.F32 R156, R16, R122, R64 ;  /* 0x0000007a109c723c */ /* 0x000fe20000001840 */
[----:B------:R-:W-:Y:S02]  /*4740*/  IMAD.MOV.U32 R20, RZ, RZ, R35 ;  /* 0x000000ffff147224 */ /* 0x000fe400078e0023 */
[----:B------:R-:W-:Y:S01]  /*4750*/  IMAD.MOV.U32 R4, RZ, RZ, R28 ;  /* 0x000000ffff047224 */ /* 0x000fe200078e001c */
[----:B------:R-:W-:Y:S01]  /*4760*/  LDSM.16.M88.4 R32, [R223+0x2000] ;  /* 0x00200000df20783b */ /* 0x000fe20000000200 */
[----:B------:R-:W-:-:S03]  /*4770*/  IMAD.MOV.U32 R219, RZ, RZ, R20 ;  /* 0x000000ffffdb7224 */ /* 0x000fc600078e0014 */
[----:B------:R-:W-:Y:S01]  /*4780*/  HMMA.16816.F32 R64, R16, R110, R124 ;  /* 0x0000006e1040723c */ /* 0x000fe2000000187c */
[----:B------:R-:W-:Y:S06]  /*4790*/  LDSM.16.M88.4 R20, [R223] ;  /* 0x00000000df14783b */ /* 0x000fec0000000200 */
[----:B------:R-:W-:Y:S01]  /*47a0*/  IMAD.MOV.U32 R126, RZ, RZ, R44 ;  /* 0x000000ffff7e7224 */ /* 0x000fe200078e002c */
[----:B-1----:R-:W-:Y:S01]  /*47b0*/  HMMA.16816.F32 R4, R12, R102, R4 ;  /* 0x000000660c04723c */ /* 0x002fe20000001804 */
[----:B------:R-:W-:Y:S02]  /*47c0*/  IMAD.MOV.U32 R125, RZ, RZ, R45 ;  /* 0x000000ffff7d7224 */ /* 0x000fe400078e002d */
[----:B------:R-:W-:-:S02]  /*47d0*/  IMAD.MOV.U32 R124, RZ, RZ, R46 ;  /* 0x000000ffff7c7224 */ /* 0x000fc400078e002e */
[----:B------:R-:W1:Y:S03]  /*47e0*/  LDSM.16.M88.4 R44, [R223+0x3800] ;  /* 0x00380000df2c783b */ /* 0x000e660000000200 */
[C---:B------:R-:W-:Y:S08]  /*47f0*/  HMMA.16816.F32 R60, R8.reuse, R40, RZ ;  /* 0x00000028083c723c */ /* 0x040ff000000018ff */
[C---:B------:R-:W-:Y:S01]  /*4800*/  HMMA.16816.F32 R52, R8.reuse, R36, RZ ;  /* 0x000000240834723c */ /* 0x040fe200000018ff */
[----:B------:R-:W-:Y:S06]  /*4810*/  LDSM.16.M88.4 R36, [R223+0x1800] ;  /* 0x00180000df24783b */ /* 0x000fec0000000200 */
[----:B------:R-:W-:Y:S01]  /*4820*/  STL [R1+0xc0], R5 ;  /* 0x0000c00501007387 */ /* 0x000fe20000100800 */
[----:B------:R-:W-:Y:S01]  /*4830*/  HMMA.16816.F32 R56, R8, R42, RZ ;  /* 0x0000002a0838723c */ /* 0x000fe200000018ff */
[----:B------:R-:W-:-:S02]  /*4840*/  IMAD.MOV.U32 R230, RZ, RZ, R4 ;  /* 0x000000ffffe67224 */ /* 0x000fc400078e0004 */
[----:B------:R-:W-:Y:S01]  /*4850*/  LDSM.16.M88.4 R40, [R223+0x1000] ;  /* 0x00100000df28783b */ /* 0x000fe20000000200 */
[----:B------:R-:W-:-:S03]  /*4860*/  IMAD.MOV.U32 R229, RZ, RZ, R7 ;  /* 0x000000ffffe57224 */ /* 0x000fc600078e0007 */
[----:B------:R2:W-:Y:S01]  /*4870*/  STL [R1+0xc4], R6 ;  /* 0x0000c40601007387 */ /* 0x0005e20000100800 */
[C---:B------:R-:W-:Y:S03]  /*4880*/  HMMA.16816.F32 R144, R8.reuse, R30, RZ ;  /* 0x0000001e0890723c */ /* 0x040fe600000018ff */
[----:B------:R-:W-:Y:S05]  /*4890*/  LDSM.16.M88.4 R28, [R223+0x2800] ;  /* 0x00280000df1c783b */ /* 0x000fea0000000200 */
[----:B------:R-:W-:Y:S01]  /*48a0*/  HMMA.16816.F32 R152, R8, R26, RZ ;  /* 0x0000001a0898723c */ /* 0x000fe200000018ff */
[----:B------:R-:W-:Y:S01]  /*48b0*/  LDSM.16.M88.4 R24, [R223+0x800] ;  /* 0x00080000df18783b */ /* 0x000fe20000000200 */
[----:B-1----:R-:W-:-:S05]  /*48c0*/  IMAD.MOV.U32 R127, RZ, RZ, R47 ;  /* 0x000000ffff7f7224 */ /* 0x002fca00078e002f */
[----:B------:R-:W-:Y:S01]  /*48d0*/  IMAD.MOV.U32 R11, RZ, RZ, R128 ;  /* 0x000000ffff0b7224 */ /* 0x000fe200078e0080 */
[----:B------:R-:W-:Y:S01]  /*48e0*/  HMMA.16816.F32 R200, R16, R106, R72 ;  /* 0x0000006a10c8723c */ /* 0x000fe20000001848 */
[----:B------:R-:W-:Y:S02]  /*48f0*/  IMAD.MOV.U32 R10, RZ, RZ, R129 ;  /* 0x000000ffff0a7224 */ /* 0x000fe400078e0081 */
[----:B------:R-:W-:Y:S02]  /*4900*/  IMAD.MOV.U32 R9, RZ, RZ, R130 ;  /* 0x000000ffff097224 */ /* 0x000fe400078e0082 */
[----:B------:R-:W-:-:S03]  /*4910*/  IMAD.MOV.U32 R8, RZ, RZ, R131 ;  /* 0x000000ffff087224 */ /* 0x000fc600078e0083 */
[C---:B------:R-:W-:Y:S08]  /*4920*/  HMMA.16816.F32 R72, R16.reuse, R114, R48 ;  /* 0x000000721048723c */ /* 0x040ff00000001830 */
[C---:B------:R-:W-:Y:S07]  /*4930*/  HMMA.16816.F32 R48, R16.reuse, R96, R136 ;  /* 0x000000601030723c */ /* 0x040fee0000001888 */
[----:B------:R-:W-:Y:S01]  /*4940*/  IMAD.MOV.U32 R136, RZ, RZ, R11 ;  /* 0x000000ffff887224 */ /* 0x000fe200078e000b */
[----:B------:R-:W-:Y:S01]  /*4950*/  HMMA.16816.F32 R196, R16, R120, R68 ;  /* 0x0000007810c4723c */ /* 0x000fe20000001844 */
[----:B------:R-:W-:-:S02]  /*4960*/  IMAD.MOV.U32 R137, RZ, RZ, R10 ;  /* 0x000000ffff897224 */ /* 0x000fc400078e000a */
[----:B------:R-:W-:Y:S02]  /*4970*/  IMAD.MOV.U32 R138, RZ, RZ, R9 ;  /* 0x000000ffff8a7224 */ /* 0x000fe400078e0009 */
[----:B------:R-:W-:Y:S02]  /*4980*/  IMAD.MOV.U32 R139, RZ, RZ, R8 ;  /* 0x000000ffff8b7224 */ /* 0x000fe400078e0008 */
[----:B------:R-:W1:Y:S01]  /*4990*/  LDSM.16.M88.4 R8, [R220+0x2000] ;  /* 0x00200000dc08783b */ /* 0x000e620000000200 */
[C---:B------:R-:W-:Y:S08]  /*49a0*/  HMMA.16816.F32 R148, R16.reuse, R116, R60 ;  /* 0x000000741094723c */ /* 0x040ff0000000183c */
[----:B------:R-:W-:Y:S08]  /*49b0*/  HMMA.16816.F32 R128, R16, R112, R52 ;  /* 0x000000701080723c */ /* 0x000ff00000001834 */
[----:B--2---:R-:W-:Y:S08]  /*49c0*/  HMMA.16816.F32 R4, R12, R98, R240 ;  /* 0x000000620c04723c */ /* 0x004ff000000018f0 */
[C---:B------:R-:W-:Y:S08]  /*49d0*/  HMMA.16816.F32 R224, R16.reuse, R92, R84 ;  /* 0x0000005c10e0723c */ /* 0x040ff00000001854 */
[C---:B------:R-:W-:Y:S01]  /*49e0*/  HMMA.16816.F32 R208, R16.reuse, R94, R80 ;  /* 0x0000005e10d0723c */ /* 0x040fe20000001850 */
[----:B------:R-:W2:Y:S06]  /*49f0*/  LDSM.16.M88.4 R80, [R220] ;  /* 0x00000000dc50783b */ /* 0x000eac0000000200 */
[----:B------:R-:W-:Y:S01]  /*4a00*/  STL [R1+0xc8], R5 ;  /* 0x0000c80501007387 */ /* 0x000fe20000100800 */
[----:B------:R-:W-:Y:S01]  /*4a10*/  HMMA.16816.F32 R204, R16, R104, R76 ;  /* 0x0000006810cc723c */ /* 0x000fe2000000184c */
[----:B------:R-:W-:-:S02]  /*4a20*/  IMAD.MOV.U32 R228, RZ, RZ, R4 ;  /* 0x000000ffffe47224 */ /* 0x000fc400078e0004 */
[----:B------:R3:W-:Y:S05]  /*4a30*/  STL.64 [R1+0xd0], R6 ;  /* 0x0000d00601007387 */ /* 0x0007ea0000100a00 */
[C---:B------:R-:W-:Y:S08]  /*4a40*/  HMMA.16816.F32 R140, R16.reuse, R118, R56 ;  /* 0x00000076108c723c */ /* 0x040ff00000001838 */
[C---:B------:R-:W-:Y:S08]  /*4a50*/  HMMA.16816.F32 R68, R16.reuse, R108, R88 ;  /* 0x0000006c1044723c */ /* 0x040ff00000001858 */
[C---:B------:R-:W-:Y:S07]  /*4a60*/  HMMA.16816.F32 R60, R16.reuse, R100, R132 ;  /* 0x00000064103c723c */ /* 0x040fee0000001884 */
[----:B------:R-:W-:Y:S01]  /*4a70*/  IMAD.MOV.U32 R134, RZ, RZ, R44 ;  /* 0x000000ffff867224 */ /* 0x000fe200078e002c */
[----:B------:R-:W-:Y:S01]  /*4a80*/  HMMA.16816.F32 R52, R16, R102, R144 ;  /* 0x000000661034723c */ /* 0x000fe20000001890 */
[----:B------:R-:W-:-:S02]  /*4a90*/  IMAD.MOV.U32 R133, RZ, RZ, R45 ;  /* 0x000000ffff857224 */ /* 0x000fc400078e002d */
[----:B------:R-:W-:-:S05]  /*4aa0*/  IMAD.MOV.U32 R132, RZ, RZ, R46 ;  /* 0x000000ffff847224 */ /* 0x000fca00078e002e */
[----:B------:R-:W-:Y:S08]  /*4ab0*/  HMMA.16816.F32 R16, R16, R98, R152 ;  /* 0x000000621010723c */ /* 0x000ff00000001898 */
[C---:B------:R-:W-:Y:S08]  /*4ac0*/  HMMA.16816.F32 R44, R12.reuse, R92, R172 ;  /* 0x0000005c0c2c723c */ /* 0x040ff000000018ac */
        /* <DEDUP_REMOVED lines=9> */
[C---:B------:R-:W-:Y:S01]  /*4b60*/  HMMA.16816.F32 R132, R12.reuse, R110, R248 ;  /* 0x0000006e0c84723c */ /* 0x040fe200000018f8 */
[----:B------:R-:W-:Y:S02]  /*4b70*/  IMAD.MOV.U32 R185, RZ, RZ, R125 ;  /* 0x000000ffffb97224 */ /* 0x000fe400078e007d */
[----:B------:R-:W-:Y:S02]  /*4b80*/  IMAD.MOV.U32 R186, RZ, RZ, R124 ;  /* 0x000000ffffba7224 */ /* 0x000fe400078e007c */
[----:B------:R-:W-:Y:S01]  /*4b90*/  IMAD.MOV.U32 R187, RZ, RZ, R3 ;  /* 0x000000ffffbb7224 */ /* 0x000fe200078e0003 */
[----:B------:R-:W-:Y:S01]  /*4ba0*/  LEA R3, R213, UR14, 0x4 ;  /* 0x0000000ed5037c11 */ /* 0x000fe2000f8e20ff */
        /* <DEDUP_REMOVED lines=8> */
[----:B------:R-:W-:Y:S07]  /*4c30*/  HMMA.16816.F32 R136, R12, R96, R216 ;  /* 0x000000600c88723c */ /* 0x000fee00000018d8 */
[----:B------:R-:W-:Y:S01]  /*4c40*/  IMAD.IADD R217, R0, 0x1, R223 ;  /* 0x0000000100d97824 */ /* 0x000fe200078e02df */
[----:B-1----:R-:W-:Y:S01]  /*4c50*/  HMMA.16816.F32 R96, R8, R20, R224 ;  /* 0x000000140860723c */ /* 0x002fe200000018e0 */
[----:B------:R-:W-:-:S04]  /*4c60*/  IMAD.U32 R0, RZ, RZ, UR9 ;  /* 0x00000009ff007e24 */ /* 0x000fc8000f8e00ff */
[----:B------:R-:W-:-:S03]  /*4c70*/  IMAD R0, R0, 0x80, R215 ;  /* 0x0000008000007824 */ /* 0x000fc600078e02d7 */
[C---:B------:R-:W-:Y:S08]  /*4c80*/  HMMA.16816.F32 R100, R8.reuse, R22, R208 ;  /* 0x000000160864723c */ /* 0x040ff000000018d0 */
[C---:B------:R-:W-:Y:S07]  /*4c90*/  HMMA.16816.F32 R144, R8.reuse, R24, R204 ;  /* 0x000000180890723c */ /* 0x040fee00000018cc */
[----:B------:R-:W-:Y:S01]  /*4ca0*/  IMAD.MOV.U32 R206, RZ, RZ, R186 ;  /* 0x000000ffffce7224 */ /* 0x000fe200078e00ba */
[----:B------:R-:W-:Y:S01]  /*4cb0*/  HMMA.16816.F32 R152, R8, R26, R200 ;  /* 0x0000001a0898723c */ /* 0x000fe200000018c8 */
[----:B------:R-:W-:-:S07]  /*4cc0*/  IMAD.MOV.U32 R205, RZ, RZ, R187 ;  /* 0x000000ffffcd7224 */ /* 0x000fce00078e00bb */
        /* <DEDUP_REMOVED lines=8> */
[C---:B------:R-:W-:Y:S01]  /*4d50*/  HMMA.16816.F32 R172, R8.reuse, R184, R60 ;  /* 0x000000b808ac723c */ /* 0x040fe2000000183c */
[----:B------:R-:W-:Y:S07]  /*4d60*/  LDSM.16.M88.4 R60, [R221] ;  /* 0x00000000dd3c783b */ /* 0x000fee0000000200 */
[C---:B------:R-:W-:Y:S08]  /*4d70*/  HMMA.16816.F32 R176, R8.reuse, R180, R48 ;  /* 0x000000b408b0723c */ /* 0x040ff00000001830 */
[C---:B---3--:R-:W-:Y:S01]  /*4d80*/  HMMA.16816.F32 R4, R8.reuse, R186, R52 ;  /* 0x000000ba0804723c */ /* 0x048fe20000001834 */
[----:B------:R-:W-:Y:S07]  /*4d90*/  LDSM.16.M88.4 R52, [R221+0x2000] ;  /* 0x00200000dd34783b */ /* 0x000fee0000000200 */
[----:B------:R-:W-:Y:S01]  /*4da0*/  HMMA.16816.F32 R8, R8, R182, R16 ;  /* 0x000000b60808723c */ /* 0x000fe20000001810 */
[----:B------:R-:W-:Y:S07]  /*4db0*/  LDSM.16.M88.4 R16, [R217+0x1000] ;  /* 0x00100000d910783b */ /* 0x000fee0000000200 */
[C---:B------:R-:W-:Y:S07]  /*4dc0*/  HMMA.16816.F32 R104, R12.reuse, R112, R192 ;  /* 0x000000700c68723c */ /* 0x040fee00000018c0 */
[----:B------:R1:W-:Y:S01]  /*4dd0*/  STL [R1+0xa4], R5 ;  /* 0x0000a40501007387 */ /* 0x0003e20000100800 */
[----:B------:R-:W-:Y:S01]  /*4de0*/  IMAD.MOV.U32 R193, RZ, RZ, R4 ;  /* 0x000000ffffc17224 */ /* 0x000fe200078e0004 */
[C---:B------:R-:W-:Y:S01]  /*4df0*/  HMMA.16816.F32 R116, R12.reuse, R118, R188 ;  /* 0x000000760c74723c */ /* 0x040fe200000018bc */
[----:B------:R-:W-:Y:S01]  /*4e00*/  IMAD.MOV.U32 R194, RZ, RZ, R7 ;  /* 0x000000ffffc27224 */ /* 0x000fe200078e0007 */
[----:B------:R3:W-:Y:S05]  /*4e10*/  STL [R1+0xa8], R6 ;  /* 0x0000a80601007387 */ /* 0x0007ea0000100800 */
[----:B------:R-:W-:Y:S01]  /*4e20*/  IMAD.MOV.U32 R203, RZ, RZ, R8 ;  /* 0x000000ffffcb7224 */ /* 0x000fe200078e0008 */
[----:B------:R-:W-:Y:S01]  /*4e30*/  HMMA.16816.F32 R112, R12, R114, R232 ;  /* 0x000000720c70723c */ /* 0x000fe200000018e8 */
[----:B------:R-:W-:Y:S01]  /*4e40*/  IMAD.MOV.U32 R202, RZ, RZ, R11 ;  /* 0x000000ffffca7224 */ /* 0x000fe200078e000b */
[----:B------:R-:W-:Y:S01]  /*4e50*/  LDSM.16.M88.4 R12, [R217+0x800] ;  /* 0x00080000d90c783b */ /* 0x000fe20000000200 */
[----:B------:R-:W-:-:S02]  /*4e60*/  IMAD.MOV.U32 R4, RZ, RZ, R9 ;  /* 0x000000ffff047224 */ /* 0x000fc400078e0009 */
[----:B------:R-:W-:Y:S02]  /*4e70*/  IMAD.MOV.U32 R219, RZ, RZ, R10 ;  /* 0x000000ffffdb7224 */ /* 0x000fe400078e000a */
[----:B------:R-:W4:Y:S01]  /*4e80*/  LDSM.16.M88.4 R8, [R217] ;  /* 0x00000000d908783b */ /* 0x000f220000000200 */
[C---:B--2---:R-:W-:Y:S03]  /*4e90*/  HMMA.16816.F32 R44, R80.reuse, R20, R44 ;  /* 0x00000014502c723c */ /* 0x044fe6000000182c */
[----:B------:R-:W-:Y:S04]  /*4ea0*/  STL [R1+0x114], R219 ;  /* 0x000114db01007387 */ /* 0x000fe80000100800 */
[----:B------:R-:W-:Y:S01]  /*4eb0*/  IMAD.IADD R20, R214, 0x1, R3 ;  /* 0x00000001d6147824 */ /* 0x000fe200078e0203 */
[----:B------:R-:W-:Y:S01]  /*4ec0*/  HMMA.16816.F32 R56, R80, R22, R56 ;  /* 0x000000165038723c */ /* 0x000fe20000001838 */
[----:B------:R-:W-:Y:S01]  /*4ed0*/  IADD3 R21, R0, 0x1, RZ ;  /* 0x0000000100157810 */ /* 0x000fe20007ffe0ff */
[----:B------:R-:W-:Y:S02]  /*4ee0*/  STL [R1+0x110], R4 ;  /* 0x0001100401007387 */ /* 0x000fe40000100800 */
[----:B------:R-:W-:-:S02]  /*4ef0*/  IADD3 R236, R20, UR5, RZ ;  /* 0x0000000514ec7c10 */ /* 0x000fc4000fffe0ff */
[----:B------:R-:W-:Y:S01]  /*4f00*/  IADD3 R7, R20, 0x48, RZ ;  /* 0x0000004814077810 */ /* 0x000fe20007ffe0ff */
[----:B------:R-:W-:Y:S01]  /*4f10*/  STL [R1+0x118], R223 ;  /* 0x000118df01007387 */ /* 0x000fe20000100800 */
[C---:B------:R-:W-:Y:S01]  /*4f20*/  HMMA.16816.F32 R48, R80.reuse, R24, R76 ;  /* 0x000000185030723c */ /* 0x040fe2000000184c */
[----:B------:R-:W-:Y:S01]  /*4f30*/  IMAD.IADD R3, R236, 0x1, -R0 ;  /* 0x00000001ec037824 */ /* 0x000fe200078e0a00 */
[----:B------:R-:W-:Y:S01]  /*4f40*/  IADD3 R22, R0, 0x8, RZ ;  /* 0x0000000800167810 */ /* 0x000fe20007ffe0ff */
[----:B-1----:R-:W-:Y:S01]  /*4f50*/  IMAD.IADD R5, R236, 0x1, -R21 ;  /* 0x00000001ec057824 */ /* 0x002fe200078e0a15 */
[----:B------:R-:W-:Y:S02]  /*4f60*/  IADD3 R23, R0, 0x9, RZ ;  /* 0x0000000900177810 */ /* 0x000fe40007ffe0ff */
[----:B------:R-:W-:Y:S02]  /*4f70*/  IABS R3, R3 ;  /* 0x0000000300037213 */ /* 0x000fe40000000000 */
[----:B------:R-:W-:Y:S01]  /*4f80*/  HMMA.16816.F32 R64, R80, R26, R84 ;  /* 0x0000001a5040723c */ /* 0x000fe20000001854 */
[----:B------:R-:W-:-:S02]  /*4f90*/  IABS R5, R5 ;  /* 0x0000000500057213 */ /* 0x000fc40000000000 */
[C---:B------:R-:W-:Y:S02]  /*4fa0*/  IADD3 R24, R0.reuse, 0x10, RZ ;  /* 0x0000001000187810 */ /* 0x040fe40007ffe0ff */
[C---:B------:R-:W-:Y:S02]  /*4fb0*/  IADD3 R25, R0.reuse, 0x11, RZ ;  /* 0x0000001100197810 */ /* 0x040fe40007ffe0ff */
[----:B------:R-:W-:Y:S01]  /*4fc0*/  IADD3 R26, R0, 0x18, RZ ;  /* 0x00000018001a7810 */ /* 0x000fe20007ffe0ff */
[----:B------:R-:W-:Y:S01]  /*4fd0*/  HMMA.16816.F32 R72, R80, R36, R92 ;  /* 0x000000245048723c */ /* 0x000fe2000000185c */
[----:B------:R1:W-:Y:S01]  /*4fe0*/  I2F R92, R3 ;  /* 0x00000003005c7306 */ /* 0x0003e20000201400 */
[----:B---3--:R-:W-:Y:S01]  /*4ff0*/  IMAD.IADD R6, R236, 0x1, -R25 ;  /* 0x00000001ec067824 */ /* 0x008fe200078e0a19 */
[----:B------:R-:W-:Y:S02]  /*5000*/  IADD3 R27, R0, 0x19, RZ ;  /* 0x00000019001b7810 */ /* 0x000fe40007ffe0ff */
[----:B------:R-:W-:-:S03]  /*5010*/  IADD3 R241, R7, UR5, RZ ;  /* 0x0000000507f17c10 */ /* 0x000fc6000fffe0ff */
[C---:B------:R-:W-:Y:S01]  /*5020*/  HMMA.16816.F32 R36, R80.reuse, R38, R116 ;  /* 0x000000265024723c */ /* 0x040fe20000001874 */
[----:B------:R2:W-:Y:S07]  /*5030*/  I2F R93, R5 ;  /* 0x00000005005d7306 */ /* 0x0005ee0000201400 */
[----:B------:R-:W-:Y:S01]  /*5040*/  HMMA.16816.F32 R76, R80, R32, R104 ;  /* 0x00000020504c723c */ /* 0x000fe20000001868 */
[----:B-1----:R-:W-:-:S05]  /*5050*/  IMAD.IADD R3, R236, 0x1, -R22 ;  /* 0x00000001ec037824 */ /* 0x002fca00078e0a16 */
[----:B------:R-:W-:Y:S02]  /*5060*/  IABS R3, R3 ;  /* 0x0000000300037213 */ /* 0x000fe40000000000 */
[----:B----4-:R-:W-:Y:S01]  /*5070*/  HMMA.16816.F32 R96, R52, R8, R96 ;  /* 0x000000083460723c */ /* 0x010fe20000001860 */
[----:B--2---:R-:W-:Y:S01]  /*5080*/  IMAD.IADD R5, R236, 0x1, -R23 ;  /* 0x00000001ec057824 */ /* 0x004fe200078e0a17 */
[----:B------:R1:W-:Y:S01]  /*5090*/  I2F R94, R3 ;  /* 0x00000003005e7306 */ /* 0x0003e20000201400 */
[----:B------:R-:W-:-:S03]  /*50a0*/  IADD3 R33, R0, 0x28, RZ ;  /* 0x0000002800217810 */ /* 0x000fc60007ffe0ff */
[----:B------:R-:W-:Y:S02]  /*50b0*/  IABS R5, R5 ;  /* 0x0000000500057213 */ /* 0x000fe40000000000 */
[----:B------:R-:W-:Y:S08]  /*50c0*/  HMMA.16816.F32 R44, R60, R8, R44 ;  /* 0x000000083c2c723c */ /* 0x000ff0000000182c */
[----:B------:R-:W-:Y:S01]  /*50d0*/  HMMA.16816.F32 R116, R52, R10, R100 ;  /* 0x0000000a3474723c */ /* 0x000fe20000001864 */
[----:B------:R-:W-:Y:S01]  /*50e0*/  LDSM.16.M88.4 R100, [R217+0x3000] ;  /* 0x00300000d964783b */ /* 0x000fe20000000200 */
[----:B-1----:R-:W-:-:S05]  /*50f0*/  IMAD.IADD R3, R236, 0x1, -R24 ;  /* 0x00000001ec037824 */ /* 0x002fca00078e0a18 */
[----:B------:R-:W-:Y:S01]  /*5100*/  IABS R3, R3 ;  /* 0x0000000300037213 */ /* 0x000fe20000000000 */
[----:B------:R-:W-:Y:S01]  /*5110*/  HMMA.16816.F32 R104, R60, R10, R56 ;  /* 0x0000000a3c68723c */ /* 0x000fe20000001838 */
[----:B------:R-:W1:Y:S01]  /*5120*/  LDSM.16.M88.4 R8, [R217+0x1800] ;  /* 0x00180000d908783b */ /* 0x000e620000000200 */
[----:B------:R2:W-:Y:S05]  /*5130*/  I2F R58, R5 ;  /* 0x00000005003a7306 */ /* 0x0005ea0000201400 */
[C---:B------:R-:W-:Y:S01]  /*5140*/  IADD3 R56, R0.reuse, 0x61, RZ ;  /* 0x0000006100387810 */ /* 0x040fe20007ffe0ff */
[----:B------:R-:W-:Y:S01]  /*5150*/  HMMA.16816.F32 R68, R80, R40, R88 ;  /* 0x000000285044723c */ /* 0x000fe20000001858 */
[----:B------:R-:W-:-:S07]  /*5160*/  IADD3 R57, R0, 0x68, RZ ;  /* 0x0000006800397810 */ /* 0x000fce0007ffe0ff */
[----:B------:R-:W-:Y:S01]  /*5170*/  HMMA.16816.F32 R40, R80, R42, R120 ;  /* 0x0000002a5028723c */ /* 0x000fe20000001878 */
[----:B--2---:R-:W-:Y:S01]  /*5180*/  IMAD.MOV.U32 R5, RZ, RZ, R3 ;  /* 0x000000ffff057224 */ /* 0x004fe200078e0003 */
[----:B------:R-:W-:Y:S01]  /*5190*/  IABS R3, R6 ;  /* 0x0000000600037213 */ /* 0x000fe20000000000 */
[----:B------:R-:W-:-:S05]  /*51a0*/  IMAD.IADD R6, R236, 0x1, -R26 ;  /* 0x00000001ec067824 */ /* 0x000fca00078e0a1a */
[----:B------:R-:W-:Y:S07]  /*51b0*/  HMMA.16816.F32 R88, R80, R28, R124 ;  /* 0x0000001c5058723c */ /* 0x000fee000000187c */
[C---:B------:R-:W-:Y:S01]  /*51c0*/  IADD3 R29, R0.reuse, 0x20, RZ ;  /* 0x00000020001d7810 */ /* 0x040fe20007ffe0ff */
[-C--:B------:R-:W-:Y:S01]  /*51d0*/  HMMA.16816.F32 R120, R60, R12.reuse, R48 ;  /* 0x0000000c3c78723c */ /* 0x080fe20000001830 */
[----:B------:R2:W-:Y:S06]  /*51e0*/  I2F R49, R5 ;  /* 0x0000000500317306 */ /* 0x0005ec0000201400 */
[----:B------:R-:W-:Y:S01]  /*51f0*/  IADD3 R48, R0, 0x60, RZ ;  /* 0x0000006000307810 */ /* 0x000fe20007ffe0ff */
[C---:B------:R-:W-:Y:S08]  /*5200*/  HMMA.16816.F32 R144, R52.reuse, R12, R144 ;  /* 0x0000000c3490723c */ /* 0x040ff00000001890 */
[----:B------:R-:W-:Y:S01]  /*5210*/  HMMA.16816.F32 R152, R52, R14, R152 ;  /* 0x0000000e3498723c */ /* 0x000fe20000001898 */
[----:B--2---:R-:W-:Y:S01]  /*5220*/  IMAD.MOV.U32 R5, RZ, RZ, R3 ;  /* 0x000000ffff057224 */ /* 0x004fe200078e0003 */
[----:B------:R-:W-:Y:S01]  /*5230*/  IABS R3, R6 ;  /* 0x0000000600037213 */ /* 0x000fe20000000000 */
[----:B------:R-:W-:-:S02]  /*5240*/  IMAD.IADD R6, R236, 0x1, -R27 ;  /* 0x00000001ec067824 */ /* 0x000fc400078e0a1b */
[----:B------:R2:W-:Y:S03]  /*5250*/  I2F R50, R5 ;  /* 0x0000000500327306 */ /* 0x0005e60000201400 */
[----:B------:R-:W-:Y:S01]  /*5260*/  HMMA.16816.F32 R124, R60, R14, R64 ;  /* 0x0000000e3c7c723c */ /* 0x000fe20000001840 */
[----:B------:R-:W3:Y:S06]  /*5270*/  LDSM.16.M88.4 R12, [R217+0x2000] ;  /* 0x00200000d90c783b */ /* 0x000eec0000000200 */
[C---:B------:R-:W-:Y:S01]  /*5280*/  IADD3 R65, R0.reuse, 0x69, RZ ;  /* 0x0000006900417810 */ /* 0x040fe20007ffe0ff */
[----:B------:R-:W-:Y:S01]  /*5290*/  HMMA.16816.F32 R132, R80, R30, R132 ;  /* 0x0000001e5084723c */ /* 0x000fe20000001884 */
[----:B------:R-:W-:Y:S01]  /*52a0*/  IADD3 R67, R0, 0x70, RZ ;  /* 0x0000007000437810 */ /* 0x000fe20007ffe0ff */
[----:B--2---:R-:W-:Y:S01]  /*52b0*/  IMAD.MOV.U32 R5, RZ, RZ, R3 ;  /* 0x000000ffff057224 */ /* 0x004fe200078e0003 */
[----:B------:R-:W-:Y:S01]  /*52c0*/  IABS R3, R6 ;  /* 0x0000000600037213 */ /* 0x000fe20000000000 */
[----:B------:R-:W-:-:S03]  /*52d0*/  IMAD.IADD R6, R236, 0x1, -R29 ;  /* 0x00000001ec067824 */ /* 0x000fc600078e0a1d */
[----:B------:R-:W-:Y:S01]  /*52e0*/  IADD3 R31, R0, 0x21, RZ ;  /* 0x00000021001f7810 */ /* 0x000fe20007ffe0ff */
[----:B------:R2:W-:Y:S01]  /*52f0*/  I2F R51, R5 ;  /* 0x0000000500337306 */ /* 0x0005e20000201400 */
[----:B-1----:R-:W-:Y:S08]  /*5300*/  HMMA.16816.F32 R224, R52, R10, R140 ;  /* 0x0000000a34e0723c */ /* 0x002ff0000000188c */
[----:B------:R-:W-:Y:S01]  /*5310*/  HMMA.16816.F32 R188, R60, R8, R72 ;  /* 0x000000083cbc723c */ /* 0x000fe20000001848 */
[----:B--2---:R-:W-:Y:S01]  /*5320*/  IMAD.MOV.U32 R5, RZ, RZ, R3 ;  /* 0x000000ffff057224 */ /* 0x004fe200078e0003 */
[----:B------:R-:W-:Y:S01]  /*5330*/  IABS R3, R6 ;  /* 0x0000000600037213 */ /* 0x000fe20000000000 */
[----:B------:R-:W-:-:S05]  /*5340*/  IMAD.IADD R6, R236, 0x1, -R31 ;  /* 0x00000001ec067824 */ /* 0x000fca00078e0a1f */
[----:B------:R-:W-:Y:S01]  /*5350*/  HMMA.16816.F32 R148, R52, R8, R148 ;  /* 0x000000083494723c */ /* 0x000fe20000001894 */
[----:B------:R1:W-:Y:S01]  /*5360*/  I2F R59, R5 ;  /* 0x00000005003b7306 */ /* 0x0003e20000201400 */
[C---:B------:R-:W-:Y:S02]  /*5370*/  IADD3 R73, R0.reuse, 0x71, RZ ;  /* 0x0000007100497810 */ /* 0x040fe40007ffe0ff */
[----:B------:R-:W-:-:S04]  /*5380*/  IADD3 R74, R0, 0x78, RZ ;  /* 0x00000078004a7810 */ /* 0x000fc80007ffe0ff */
[----:B------:R-:W-:Y:S01]  /*5390*/  HMMA.16816.F32 R140, R60, R10, R36 ;  /* 0x0000000a3c8c723c */ /* 0x000fe20000001824 */
[----:B------:R-:W2:Y:S06]  /*53a0*/  LDSM.16.M88.4 R8, [R217+0x2800] ;  /* 0x00280000d908783b */ /* 0x000eac0000000200 */
[----:B------:R-:W-:Y:S01]  /*53b0*/  IADD3 R36, R0, 0x41, RZ ;  /* 0x0000004100247810 */ /* 0x000fe20007ffe0ff */
[----:B------:R-:W-:Y:S01]  /*53c0*/  HMMA.16816.F32 R84, R80, R34, R112 ;  /* 0x000000225054723c */ /* 0x000fe20000001870 */
[----:B-1----:R-:W-:Y:S01]  /*53d0*/  IMAD.MOV.U32 R5, RZ, RZ, R3 ;  /* 0x000000ffff057224 */ /* 0x002fe200078e0003 */
[----:B------:R-:W-:Y:S01]  /*53e0*/  IABS R3, R6 ;  /* 0x0000000600037213 */ /* 0x000fe20000000000 */
[----:B------:R-:W-:Y:S01]  /*53f0*/  IMAD.IADD R6, R236, 0x1, -R33 ;  /* 0x00000001ec067824 */ /* 0x000fe200078e0a21 */
[C---:B------:R-:W-:Y:S01]  /*5400*/  IADD3 R37, R0.reuse, 0x48, RZ ;  /* 0x0000004800257810 */ /* 0x040fe20007ffe0ff */
[----:B------:R1:W-:Y:S01]  /*5410*/  I2F R64, R5 ;  /* 0x0000000500407306 */ /* 0x0003e20000201400 */
[----:B------:R-:W-:-:S02]  /*5420*/  IADD3 R38, R0, 0x49, RZ ;  /* 0x0000004900267810 */ /* 0x000fc40007ffe0ff */
[C---:B------:R-:W-:Y:S01]  /*5430*/  IADD3 R34, R0.reuse, 0x29, RZ ;  /* 0x0000002900227810 */ /* 0x040fe20007ffe0ff */
[----:B------:R-:W-:Y:S01]  /*5440*/  HMMA.16816.F32 R108, R80, R184, R108 ;  /* 0x000000b8506c723c */ /* 0x000fe2000000186c */
[----:B------:R-:W-:-:S07]  /*5450*/  IADD3 R35, R0, 0x30, RZ ;  /* 0x0000003000237810 */ /* 0x000fce0007ffe0ff */
[----:B------:R-:W-:Y:S01]  /*5460*/  HMMA.16816.F32 R136, R80, R180, R136 ;  /* 0x000000b45088723c */ /* 0x000fe20000001888 */
[----:B-1----:R-:W-:Y:S01]  /*5470*/  IMAD.MOV.U32 R5, RZ, RZ, R3 ;  /* 0x000000ffff057224 */ /* 0x002fe200078e0003 */
[----:B------:R-:W-:Y:S01]  /*5480*/  IABS R3, R6 ;  /* 0x0000000600037213 */ /* 0x000fe20000000000 */
[----:B------:R-:W-:Y:S02]  /*5490*/  IMAD.IADD R6, R236, 0x1, -R34 ;  /* 0x00000001ec067824 */ /* 0x000fe400078e0a22 */
[----:B------:R1:W-:Y:S03]  /*54a0*/  I2F R66, R5 ;  /* 0x0000000500427306 */ /* 0x0003e60000201400 */
[----:B------:R-:W-:Y:S08]  /*54b0*/  HMMA.16816.F32 R184, R52, R18, R156 ;  /* 0x0000001234b8723c */ /* 0x000ff0000000189c */
[----:B------:R-:W-:Y:S01]  /*54c0*/  HMMA.16816.F32 R180, R60, R16, R68 ;  /* 0x000000103cb4723c */ /* 0x000fe20000001844 */
[----:B-1----:R-:W-:-:S07]  /*54d0*/  IMAD.MOV.U32 R5, RZ, RZ, R3 ;  /* 0x000000ffff057224 */ /* 0x002fce00078e0003 */
[----:B------:R-:W-:Y:S01]  /*54e0*/  HMMA.16816.F32 R196, R52, R16, R196 ;  /* 0x0000001034c4723c */ /* 0x000fe200000018c4 */
[----:B------:R-:W-:Y:S01]  /*54f0*/  IABS R3, R6 ;  /* 0x0000000600037213 */ /* 0x000fe20000000000 */
[----:B------:R-:W-:Y:S01]  /*5500*/  IMAD.IADD R6, R236, 0x1, -R35 ;  /* 0x00000001ec067824 */ /* 0x000fe200078e0a23 */
[----:B------:R1:W-:Y:S01]  /*5510*/  I2F R68, R5 ;  /* 0x0000000500447306 */ /* 0x0003e20000201400 */
[C---:B------:R-:W-:Y:S02]  /*5520*/  IADD3 R70, R0.reuse, 0x50, RZ ;  /* 0x0000005000467810 */ /* 0x040fe40007ffe0ff */
[C---:B------:R-:W-:Y:S02]  /*5530*/  IADD3 R71, R0.reuse, 0x51, RZ ;  /* 0x0000005100477810 */ /* 0x040fe40007ffe0ff */
[----:B------:R-:W-:Y:S07]  /*5540*/  HMMA.16816.F32 R156, R60, R18, R40 ;  /* 0x000000123c9c723c */ /* 0x000fee0000001828 */
[C---:B------:R-:W-:Y:S01]  /*5550*/  IADD3 R40, R0.reuse, 0x31, RZ ;  /* 0x0000003100287810 */ /* 0x040fe20007ffe0ff */
[----:B---3--:R-:W-:Y:S01]  /*5560*/  HMMA.16816.F32 R16, R52, R14, R160 ;  /* 0x0000000e3410723c */ /* 0x008fe200000018a0 */
[----:B------:R-:W-:Y:S01]  /*5570*/  IADD3 R41, R0, 0x38, RZ ;  /* 0x0000003800297810 */ /* 0x000fe20007ffe0ff */
[----:B-1----:R-:W-:Y:S01]  /*5580*/  IMAD.MOV.U32 R5, RZ, RZ, R3 ;  /* 0x000000ffff057224 */ /* 0x002fe200078e0003 */
[----:B------:R-:W-:Y:S01]  /*5590*/  IABS R3, R6 ;  /* 0x0000000600037213 */ /* 0x000fe20000000000 */
[----:B------:R-:W-:Y:S01]  /*55a0*/  IMAD.IADD R6, R236, 0x1, -R40 ;  /* 0x00000001ec067824 */ /* 0x000fe200078e0a28 */
[C---:B------:R-:W-:Y:S01]  /*55b0*/  IADD3 R42, R0.reuse, 0x39, RZ ;  /* 0x00000039002a7810 */ /* 0x040fe20007ffe0ff */
[----:B------:R1:W-:Y:S02]  /*55c0*/  I2F R69, R5 ;  /* 0x0000000500457306 */ /* 0x0003e40000201400 */
[----:B------:R-:W-:Y:S01]  /*55d0*/  HMMA.16816.F32 R76, R60, R12, R76 ;  /* 0x0000000c3c4c723c */ /* 0x000fe2000000184c */
[----:B------:R-:W-:-:S07]  /*55e0*/  IADD3 R43, R0, 0x40, RZ ;  /* 0x00000040002b7810 */ /* 0x000fce0007ffe0ff */
[----:B------:R-:W-:Y:S01]  /*55f0*/  HMMA.16816.F32 R128, R52, R12, R128 ;  /* 0x0000000c3480723c */ /* 0x000fe20000001880 */
[----:B-1----:R-:W-:Y:S01]  /*5600*/  IMAD.MOV.U32 R5, RZ, RZ, R3 ;  /* 0x000000ffff057224 */ /* 0x002fe200078e0003 */
[----:B------:R-:W-:Y:S01]  /*5610*/  IABS R3, R6 ;  /* 0x0000000600037213 */ /* 0x000fe20000000000 */
[----:B------:R-:W-:-:S05]  /*5620*/  IMAD.IADD R6, R236, 0x1, -R41 ;  /* 0x00000001ec067824 */ /* 0x000fca00078e0a29 */
[----:B------:R-:W-:Y:S01]  /*5630*/  HMMA.16816.F32 R12, R60, R14, R84 ;  /* 0x0000000e3c0c723c */ /* 0x000fe20000001854 */
[----:B------:R1:W-:Y:S01]  /*5640*/  I2F R72, R5 ;  /* 0x0000000500487306 */ /* 0x0003e20000201400 */
[----:B------:R-:W-:Y:S02]  /*5650*/  IMAD.MOV.U32 R216, RZ, RZ, R18 ;  /* 0x000000ffffd87224 */ /* 0x000fe400078e0012 */
[----:B------:R-:W-:Y:S02]  /*5660*/  IMAD.MOV.U32 R215, RZ, RZ, R17 ;  /* 0x000000ffffd77224 */ /* 0x000fe400078e0011 */
[----:B------:R-:W-:Y:S02]  /*5670*/  IMAD.MOV.U32 R209, RZ, RZ, R19 ;  /* 0x000000ffffd17224 */ /* 0x000fe400078e0013 */
[----:B------:R-:W-:Y:S01]  /*5680*/  IMAD.MOV.U32 R204, RZ, RZ, R16 ;  /* 0x000000ffffcc7224 */ /* 0x000fe200078e0010 */
[----:B--2---:R-:W-:Y:S01]  /*5690*/  HMMA.16816.F32 R112, R52, R10, R168 ;  /* 0x0000000a3470723c */ /* 0x004fe200000018a8 */
[----:B------:R-:W-:-:S02]  /*56a0*/  IMAD.MOV.U32 R95, RZ, RZ, R76 ;  /* 0x000000ffff5f7224 */ /* 0x000fc400078e004c */
[----:B------:R-:W-:Y:S02]  /*56b0*/  IMAD.MOV.U32 R247, RZ, RZ, R78 ;  /* 0x000000fffff77224 */ /* 0x000fe400078e004e */
[----:B------:R-:W-:Y:S02]  /*56c0*/  IMAD.MOV.U32 R192, RZ, RZ, R79 ;  /* 0x000000ffffc07224 */ /* 0x000fe400078e004f */
[----:B------:R-:W-:Y:S01]  /*56d0*/  IMAD.MOV.U32 R79, RZ, RZ, R77 ;  /* 0x000000ffff4f7224 */ /* 0x000fe200078e004d */
[C---:B------:R-:W-:Y:S01]  /*56e0*/  HMMA.16816.F32 R16, R60.reuse, R8, R88 ;  /* 0x000000083c10723c */ /* 0x040fe20000001858 */
[----:B-1----:R-:W-:Y:S01]  /*56f0*/  IMAD.MOV.U32 R5, RZ, RZ, R3 ;  /* 0x000000ffff057224 */ /* 0x002fe200078e0003 */
[----:B------:R-:W-:Y:S01]  /*5700*/  IABS R3, R6 ;  /* 0x0000000600037213 */ /* 0x000fe20000000000 */
[----:B------:R-:W-:Y:S01]  /*5710*/  IMAD.IADD R6, R236, 0x1, -R42 ;  /* 0x00000001ec067824 */ /* 0x000fe200078e0a2a */
[----:B------:R-:W-:Y:S01]  /*5720*/  IADD3 R77, R0, 0x79, RZ ;  /* 0x00000079004d7810 */ /* 0x000fe20007ffe0ff */
[----:B------:R1:W-:Y:S02]  /*5730*/  I2F R75, R5 ;  /* 0x00000005004b7306 */ /* 0x0003e40000201400 */
        /* <DEDUP_REMOVED lines=8> */
[----:B------:R-:W-:Y:S01]  /*57c0*/  ULDC UR5, c[0x0][0x2e8] ;  /* 0x0000ba0000057ab9 */ /* 0x000fe20000000800 */
[----:B------:R-:W-:Y:S01]  /*57d0*/  HMMA.16816.F32 R108, R60, R100, R108 ;  /* 0x000000643c6c723c */ /* 0x000fe2000000186c */
[----:B------:R-:W-:Y:S01]  /*57e0*/  UIADD3 UR5, UR10, UR5, URZ ;  /* 0x000000050a057290 */ /* 0x000fe2000fffe03f */
[----:B------:R-:W-:-:S02]  /*57f0*/  IMAD.MOV.U32 R169, RZ, RZ, R112 ;  /* 0x000000ffffa97224 */ /* 0x000fc400078e0070 */
[----:B------:R-:W-:Y:S02]  /*5800*/  IMAD.MOV.U32 R4, RZ, RZ, R113 ;  /* 0x000000ffff047224 */ /* 0x000fe400078e0071 */
[----:B-1----:R-:W-:Y:S01]  /*5810*/  IMAD.MOV.U32 R5, RZ, RZ, R3 ;  /* 0x000000ffff057224 */ /* 0x002fe200078e0003 */
[----:B------:R-:W-:Y:S01]  /*5820*/  IABS R3, R6 ;  /* 0x0000000600037213 */ /* 0x000fe20000000000 */
[----:B------:R-:W-:Y:S01]  /*5830*/  IMAD.IADD R6, R236, 0x1, -R43 ;  /* 0x00000001ec067824 */ /* 0x000fe200078e0a2b */
[----:B------:R-:W-:Y:S01]  /*5840*/  IADD3 R7, R7, UR5, RZ ;  /* 0x0000000507077c10 */ /* 0x000fe2000fffe0ff */
[----:B------:R1:W-:Y:S01]  /*5850*/  I2F R195, R5 ;  /* 0x0000000500c37306 */ /* 0x0003e20000201400 */
[----:B------:R-:W-:Y:S02]  /*5860*/  IMAD.MOV.U32 R233, RZ, RZ, R16 ;  /* 0x000000ffffe97224 */ /* 0x000fe400078e0010 */
[----:B------:R-:W-:Y:S01]  /*5870*/  IMAD.MOV.U32 R210, RZ, RZ, R19 ;  /* 0x000000ffffd27224 */ /* 0x000fe200078e0013 */
[----:B------:R-:W-:Y:S01]  /*5880*/  IMNMX R242, R7, UR15, PT ;  /* 0x0000000f07f27c17 */ /* 0x000fe2000b800200 */
[----:B------:R-:W-:-:S02]  /*5890*/  IMAD.MOV.U32 R208, RZ, RZ, R18 ;  /* 0x000000ffffd07224 */ /* 0x000fc400078e0012 */
[----:B------:R-:W-:Y:S02]  /*58a0*/  IMAD.MOV.U32 R207, RZ, RZ, R17 ;  /* 0x000000ffffcf7224 */ /* 0x000fe400078e0011 */
[----:B------:R-:W-:Y:S01]  /*58b0*/  HMMA.16816.F32 R16, R52, R8, R164 ;  /* 0x000000083410723c */ /* 0x000fe200000018a4 */
[----:B------:R-:W-:Y:S02]  /*58c0*/  IMAD.MOV.U32 R212, RZ, RZ, R114 ;  /* 0x000000ffffd47224 */ /* 0x000fe400078e0072 */
[----:B------:R-:W-:Y:S02]  /*58d0*/  IMAD.MOV.U32 R168, RZ, RZ, R115 ;  /* 0x000000ffffa87224 */ /* 0x000fe400078e0073 */
[----:B------:R-:W2:Y:S01]  /*58e0*/  LDSM.16.M88.4 R112, [R217+0x3800] ;  /* 0x00380000d970783b */ /* 0x000ea20000000200 */
[----:B------:R-:W-:Y:S01]  /*58f0*/  IMAD.MOV.U32 R88, RZ, RZ, R108 ;  /* 0x000000ffff587224 */ /* 0x000fe200078e006c */
[----:B------:R-:W-:Y:S01]  /*5900*/  UISETP.GT.AND UP0, UPT, UR9, UR8, UPT ;  /* 0x000000080900728c */ /* 0x000fe2000bf04270 */
[----:B-1----:R-:W-:Y:S01]  /*5910*/  IMAD.MOV.U32 R5, RZ, RZ, R3 ;  /* 0x000000ffff057224 */ /* 0x002fe200078e0003 */
[----:B------:R-:W-:Y:S01]  /*5920*/  IABS R3, R6 ;  /* 0x0000000600037213 */ /* 0x000fe20000000000 */
[----:B------:R-:W-:Y:S01]  /*5930*/  IMAD.IADD R6, R236, 0x1, -R36 ;  /* 0x00000001ec067824 */ /* 0x000fe200078e0a24 */
[----:B------:R-:W-:Y:S01]  /*5940*/  HMMA.16816.F32 R164, R60, R10, R132 ;  /* 0x0000000a3ca4723c */ /* 0x000fe20000001884 */
[----:B------:R1:W-:Y:S01]  /*5950*/  I2F R201, R5 ;  /* 0x0000000500c97306 */ /* 0x0003e20000201400 */
[----:B------:R-:W-:Y:S01]  /*5960*/  FMUL.FTZ R8, R96, c[0x0][0x2ec] ;  /* 0x0000bb0060087a20 */ /* 0x000fe20000410000 */
[----:B------:R-:W-:-:S04]  /*5970*/  DEPBAR.LE SB0, 0x0 ;  /* 0x000080000000791a */ /* 0x000fc80000000000 */
[----:B------:R-:W-:Y:S02]  /*5980*/  IMAD.MOV.U32 R87, RZ, RZ, R109 ;  /* 0x000000ffff577224 */ /* 0x000fe400078e006d */
[----:B------:R-:W-:Y:S01]  /*5990*/  MUFU.TANH R11, R8 ;  /* 0x00000008000b7308 */ /* 0x000fe20000002400 */
[----:B------:R-:W-:Y:S02]  /*59a0*/  IMAD.MOV.U32 R86, RZ, RZ, R110 ;  /* 0x000000ffff567224 */ /* 0x000fe400078e006e */
[----:B------:R-:W-:Y:S02]  /*59b0*/  IMAD.MOV.U32 R85, RZ, RZ, R111 ;  /* 0x000000ffff557224 */ /* 0x000fe400078e006f */
[----:B------:R-:W-:Y:S01]  /*59c0*/  IMAD.MOV.U32 R200, RZ, RZ, R18 ;  /* 0x000000ffffc87224 */ /* 0x000fe200078e0012 */
[----:B------:R-:W-:Y:S01]  /*59d0*/  HMMA.16816.F32 R108, R52, R100, R172 ;  /* 0x00000064346c723c */ /* 0x000fe200000018ac */
[----:B------:R-:W-:Y:S02]  /*59e0*/  IMAD.MOV.U32 R89, RZ, RZ, R17 ;  /* 0x000000ffff597224 */ /* 0x000fe400078e0011 */
[----:B-1----:R-:W-:Y:S01]  /*59f0*/  IMAD.MOV.U32 R5, RZ, RZ, R3 ;  /* 0x000000ffff057224 */ /* 0x002fe200078e0003 */
[----:B------:R-:W-:Y:S01]  /*5a00*/  IABS R3, R6 ;  /* 0x0000000600037213 */ /* 0x000fe20000000000 */
[----:B------:R-:W-:-:S02]  /*5a10*/  IMAD.IADD R6, R236, 0x1, -R37 ;  /* 0x00000001ec067824 */ /* 0x000fc400078e0a25 */
[----:B------:R1:W-:Y:S01]  /*5a20*/  I2F R76, R5 ;  /* 0x00000005004c7306 */ /* 0x0003e20000201400 */
[----:B------:R-:W-:Y:S02]  /*5a30*/  IMAD.MOV.U32 R90, RZ, RZ, R16 ;  /* 0x000000ffff5a7224 */ /* 0x000fe400078e0010 */
[----:B------:R-:W-:Y:S02]  /*5a40*/  IMAD.MOV.U32 R91, RZ, RZ, R19 ;  /* 0x000000ffff5b7224 */ /* 0x000fe400078e0013 */
[----:B------:R-:W-:Y:S02]  /*5a50*/  IMAD.MOV.U32 R135, RZ, RZ, R228 ;  /* 0x000000ffff877224 */ /* 0x000fe400078e00e4 */
[----:B------:R-:W-:Y:S02]  /*5a60*/  IMAD.MOV.U32 R172, RZ, RZ, R203 ;  /* 0x000000ffffac7224 */ /* 0x000fe400078e00cb */
[----:B------:R-:W-:Y:S02]  /*5a70*/  IMAD.MOV.U32 R174, RZ, RZ, R169 ;  /* 0x000000ffffae7224 */ /* 0x000fe400078e00a9 */
[----:B------:R-:W-:-:S02]  /*5a80*/  IMAD.MOV.U32 R173, RZ, RZ, R88 ;  /* 0x000000ffffad7224 */ /* 0x000fc400078e0058 */
[----:B-1----:R-:W-:Y:S01]  /*5a90*/  IMAD.MOV.U32 R5, RZ, RZ, R3 ;  /* 0x000000ffff057224 */ /* 0x002fe200078e0003 */
[----:B------:R-:W-:Y:S01]  /*5aa0*/  IABS R3, R6 ;  /* 0x0000000600037213 */ /* 0x000fe20000000000 */
[----:B------:R-:W-:Y:S02]  /*5ab0*/  IMAD.IADD R6, R236, 0x1, -R38 ;  /* 0x00000001ec067824 */ /* 0x000fe400078e0a26 */
[----:B------:R1:W-:Y:S01]  /*5ac0*/  I2F R78, R5 ;  /* 0x00000005004e7306 */ /* 0x0003e20000201400 */
[----:B------:R-:W-:Y:S02]  /*5ad0*/  IMAD.MOV.U32 R39, RZ, RZ, R108 ;  /* 0x000000ffff277224 */ /* 0x000fe400078e006c */
[----:B------:R-:W-:Y:S02]  /*5ae0*/  IMAD.MOV.U32 R222, RZ, RZ, R109 ;  /* 0x000000ffffde7224 */ /* 0x000fe400078e006d */
[----:B------:R-:W-:Y:S02]  /*5af0*/  IMAD.MOV.U32 R218, RZ, RZ, R110 ;  /* 0x000000ffffda7224 */ /* 0x000fe400078e006e */
[----:B------:R-:W-:-:S02]  /*5b00*/  IMAD.MOV.U32 R246, RZ, RZ, R111 ;  /* 0x000000fffff67224 */ /* 0x000fc400078e006f */
[----:B--2---:R-:W-:Y:S01]  /*5b10*/  HMMA.16816.F32 R108, R60, R112, R136 ;  /* 0x000000703c6c723c */ /* 0x004fe20000001888 */
[----:B-1----:R-:W-:Y:S01]  /*5b20*/  IMAD.MOV.U32 R5, RZ, RZ, R3 ;  /* 0x000000ffff057224 */ /* 0x002fe200078e0003 */
[----:B------:R-:W-:Y:S01]  /*5b30*/  IABS R3, R6 ;  /* 0x0000000600037213 */ /* 0x000fe20000000000 */
[C---:B------:R-:W-:Y:S02]  /*5b40*/  IMAD.IADD R6, R236.reuse, 0x1, -R70 ;  /* 0x00000001ec067824 */ /* 0x040fe400078e0a46 */
[----:B------:R1:W-:Y:S02]  /*5b50*/  I2F R160, R5 ;  /* 0x0000000500a07306 */ /* 0x0003e40000201400 */
[----:B------:R-:W-:Y:S02]  /*5b60*/  IMAD.MOV.U32 R138, RZ, RZ, R39 ;  /* 0x000000ffff8a7224 */ /* 0x000fe400078e0027 */
[----:B------:R-:W-:Y:S11]  /*5b70*/  IMAD.MOV.U32 R137, RZ, RZ, R85 ;  /* 0x000000ffff897224 */ /* 0x000ff600078e0055 */
[----:B------:R-:W-:Y:S04]  /*5b80*/  @!UPT UIADD3 URZ, URZ, URZ, URZ ;  /* 0x0000003f3f3ff290 */ /* 0x000fe8000fffe03f */
[----:B------:R-:W-:Y:S02]  /*5b90*/  IMAD.MOV.U32 R223, RZ, RZ, R111 ;  /* 0x000000ffffdf7224 */ /* 0x000fe400078e006f */
[----:B------:R-:W-:Y:S02]  /*5ba0*/  IMAD.MOV.U32 R219, RZ, RZ, R110 ;  /* 0x000000ffffdb7224 */ /* 0x000fe400078e006e */
[----:B-1----:R-:W-:Y:S01]  /*5bb0*/  IMAD.MOV.U32 R5, RZ, RZ, R3 ;  /* 0x000000ffff057224 */ /* 0x002fe200078e0003 */
[----:B------:R-:W-:Y:S01]  /*5bc0*/  IABS R3, R6 ;  /* 0x0000000600037213 */ /* 0x000fe20000000000 */
[----:B------:R-:W-:Y:S02]  /*5bd0*/  IMAD.IADD R6, R236, 0x1, -R71 ;  /* 0x00000001ec067824 */ /* 0x000fe400078e0a47 */
[----:B------:R1:W-:Y:S01]  /*5be0*/  I2F R161, R5 ;  /* 0x0000000500a17306 */ /* 0x0003e20000201400 */
[----:B------:R-:W-:Y:S02]  /*5bf0*/  IMAD.MOV.U32 R175, RZ, RZ, R108 ;  /* 0x000000ffffaf7224 */ /* 0x000fe400078e006c */
[----:B------:R-:W-:-:S02]  /*5c00*/  IMAD.MOV.U32 R136, RZ, RZ, R109 ;  /* 0x000000ffff887224 */ /* 0x000fc400078e006d */
[----:B------:R-:W-:Y:S07]  /*5c10*/  HMMA.16816.F32 R108, R52, R112, R176 ;  /* 0x00000070346c723c */ /* 0x000fee00000018b0 */
[----:B------:R-:W-:Y:S02]  /*5c20*/  IMAD.MOV.U32 R179, RZ, RZ, R193 ;  /* 0x000000ffffb37224 */ /* 0x000fe400078e00c1 */
[----:B------:R-:W-:Y:S02]  /*5c30*/  IMAD.MOV.U32 R176, RZ, RZ, R86 ;  /* 0x000000ffffb07224 */ /* 0x000fe400078e0056 */
[----:B-1----:R-:W-:Y:S01]  /*5c40*/  IMAD.MOV.U32 R5, RZ, RZ, R3 ;  /* 0x000000ffff057224 */ /* 0x002fe200078e0003 */
[----:B------:R-:W-:Y:S01]  /*5c50*/  IABS R3, R6 ;  /* 0x0000000600037213 */ /* 0x000fe20000000000 */
[----:B------:R-:W-:-:S02]  /*5c60*/  IMAD.IADD R6, R235, 0x1, -R0 ;  /* 0x00000001eb067824 */ /* 0x000fc400078e0a00 */
[----:B------:R1:W-:Y:S01]  /*5c70*/  I2F R162, R5 ;  /* 0x0000000500a27306 */ /* 0x0003e20000201400 */
[----:B------:R-:W-:Y:S02]  /*5c80*/  IMAD.MOV.U32 R86, RZ, RZ, R95 ;  /* 0x000000ffff567224 */ /* 0x000fe400078e005f */
[----:B------:R-:W-:Y:S02]  /*5c90*/  IMAD.MOV.U32 R178, RZ, RZ, R135 ;  /* 0x000000ffffb27224 */ /* 0x000fe400078e0087 */
[----:B------:R-:W-:-:S04]  /*5ca0*/  IMAD.MOV.U32 R135, RZ, RZ, R202 ;  /* 0x000000ffff877224 */ /* 0x000fc800078e00ca */
[----:B------:R-:W-:Y:S02]  /*5cb0*/  IMAD.MOV.U32 R171, RZ, RZ, R111 ;  /* 0x000000ffffab7224 */ /* 0x000fe400078e006f */
[----:B------:R-:W-:Y:S02]  /*5cc0*/  IMAD.MOV.U32 R111, RZ, RZ, R229 ;  /* 0x000000ffff6f7224 */ /* 0x000fe400078e00e5 */
        /* <DEDUP_REMOVED lines=9> */
[----:B-1----:R-:W-:Y:S01]  /*5d60*/  IMAD.MOV.U32 R5, RZ, RZ, R3 ;  /* 0x000000ffff057224 */ /* 0x002fe200078e0003 */
[----:B------:R-:W-:Y:S01]  /*5d70*/  IABS R3, R6 ;  /* 0x0000000600037213 */ /* 0x000fe20000000000 */
[----:B------:R-:W-:Y:S02]  /*5d80*/  IMAD.IADD R6, R241, 0x1, -R0 ;  /* 0x00000001f1067824 */ /* 0x000fe400078e0a00 */
[----:B------:R1:W-:Y:S02]  /*5d90*/  I2F R18, R5 ;  /* 0x0000000500127306 */ /* 0x0003e40000201400 */
[----:B-1----:R-:W-:Y:S01]  /*5da0*/  IMAD.MOV.U32 R5, RZ, RZ, R3 ;  /* 0x000000ffff057224 */ /* 0x002fe200078e0003 */
[----:B------:R-:W-:Y:S01]  /*5db0*/  IABS R3, R6 ;  /* 0x0000000600037213 */ /* 0x000fe20000000000 */
[----:B------:R-:W-:-:S04]  /*5dc0*/  IMAD.IADD R6, R235, 0x1, -R21 ;  /* 0x00000001eb067824 */ /* 0x000fc800078e0a15 */
[----:B------:R1:W2:Y:S02]  /*5dd0*/  I2F R17, R5 ;  /* 0x0000000500117306 */ /* 0x0002a40000201400 */
[----:B-1----:R-:W-:Y:S01]  /*5de0*/  IMAD.MOV.U32 R5, RZ, RZ, R3 ;  /* 0x000000ffff057224 */ /* 0x002fe200078e0003 */
[----:B------:R-:W-:Y:S01]  /*5df0*/  IABS R3, R6 ;  /* 0x0000000600037213 */ /* 0x000fe20000000000 */
[----:B------:R-:W-:-:S04]  /*5e00*/  IMAD.IADD R6, R234, 0x1, -R21 ;  /* 0x00000001ea067824 */ /* 0x000fc800078e0a15 */
[----:B------:R1:W-:Y:S02]  /*5e10*/  I2F R10, R5 ;  /* 0x00000005000a7306 */ /* 0x0003e40000201400 */
        /* <DEDUP_REMOVED lines=10> */
[----:B------:R-:W-:-:S04]  /*5ec0*/  FMUL.FTZ R6, R47, c[0x0][0x2ec] ;  /* 0x0000bb002f067a20 */ /* 0x000fc80000410000 */
[----:B------:R1:W-:Y:S08]  /*5ed0*/  I2F R9, R5 ;  /* 0x0000000500097306 */ /* 0x0003f00000201400 */
[----:B------:R3:W-:Y:S08]  /*5ee0*/  I2F R15, R3 ;  /* 0x00000003000f7306 */ /* 0x0007f00000201400 */
[----:B------:R4:W2:Y:S01]  /*5ef0*/  MUFU.TANH R30, R6 ;  /* 0x00000006001e7308 */ /* 0x0008a20000002400 */
[----:B-1----:R-:W-:-:S04]  /*5f00*/  IADD3 R5, R13, UR5, RZ ;  /* 0x000000050d057c10 */ /* 0x002fc8000fffe0ff */
[----:B------:R-:W-:Y:S02]  /*5f10*/  IMNMX R244, R5, UR15, PT ;  /* 0x0000000f05f47c17 */ /* 0x000fe4000b800200 */
[----:B------:R-:W-:Y:S01]  /*5f20*/  IADD3 R5, R241, -c[0x0][0x2e4], RZ ;  /* 0x8000b900f1057a10 */ /* 0x000fe20007ffe0ff */
[----:B---3--:R-:W-:Y:S01]  /*5f30*/  FMUL.FTZ R3, R44, c[0x0][0x2ec] ;  /* 0x0000bb002c037a20 */ /* 0x008fe20000410000 */
[----:B------:R-:W-:Y:S01]  /*5f40*/  BAR.SYNC.DEFER_BLOCKING 0x0 ;  /* 0x0000000000007b1d */ /* 0x000fe20000010000 */
[----:B------:R-:W-:Y:S01]  /*5f50*/  ISETP.GE.AND P2, PT, R21, R244, PT ;  /* 0x000000f41500720c */ /* 0x000fe20003f46270 */
[----:B------:R-:W-:Y:S01]  /*5f60*/  IMAD.MOV.U32 R44, RZ, RZ, R108 ;  /* 0x000000ffff2c7224 */ /* 0x000fe200078e006c */
[----:B------:R-:W-:Y:S01]  /*5f70*/  IMNMX R237, RZ, R5, !PT ;  /* 0x00000005ffed7217 */ /* 0x000fe20007800200 */
[----:B------:R-:W-:Y:S02]  /*5f80*/  FMUL.FTZ R5, R106, c[0x0][0x2ec] ;  /* 0x0000bb006a057a20 */ /* 0x000fe40000410000 */
[----:B------:R1:W3:Y:S01]  /*5f90*/  MUFU.TANH R19, R3 ;  /* 0x0000000300137308 */ /* 0x0002e20000002400 */
[----:B----4-:R-:W-:Y:S01]  /*5fa0*/  IADD3 R6, R12, UR5, RZ ;  /* 0x000000050c067c10 */ /* 0x010fe2000fffe0ff */
[----:B--2---:R-:W-:-:S02]  /*5fb0*/  FFMA.FTZ R12, R17, -UR35, R11 ;  /* 0x80000023110c7c23 */ /* 0x004fc4000801000b */
[----:B------:R-:W-:Y:S01]  /*5fc0*/  FFMA.FTZ R16, R16, -UR35, R30 ;  /* 0x8000002310107c23 */ /* 0x000fe2000801001e */
[----:B------:R-:W-:Y:S01]  /*5fd0*/  IMNMX R243, R6, UR15, PT ;  /* 0x0000000f06f37c17 */ /* 0x000fe2000b800200 */
[----:B------:R-:W-:Y:S02]  /*5fe0*/  FMUL.FTZ R6, R98, c[0x0][0x2ec] ;  /* 0x0000bb0062067a20 */ /* 0x000fe40000410000 */
[----:B------:R-:W2:Y:S01]  /*5ff0*/  MUFU.TANH R17, R5 ;  /* 0x0000000500117308 */ /* 0x000ea20000002400 */
[----:B------:R-:W-:Y:S01]  /*6000*/  ISETP.GE.AND P1, PT, R21, R243, PT ;  /* 0x000000f31500720c */ /* 0x000fe20003f26270 */
[----:B------:R-:W-:-:S04]  /*6010*/  IMAD.MOV.U32 R108, RZ, RZ, R215 ;  /* 0x000000ffff6c7224 */ /* 0x000fc800078e00d7 */
[----:B------:R-:W-:Y:S02]  /*6020*/  IMAD.MOV.U32 R47, RZ, RZ, R108 ;  /* 0x000000ffff2f7224 */ /* 0x000fe400078e006c */
[----:B-1----:R-:W-:Y:S01]  /*6030*/  FMUL.FTZ R3, R45, c[0x0][0x2ec] ;  /* 0x0000bb002d037a20 */ /* 0x002fe20000410000 */
[----:B------:R-:W1:Y:S01]  /*6040*/  MUFU.TANH R6, R6 ;  /* 0x0000000600067308 */ /* 0x000e620000002400 */
[----:B---3--:R-:W-:Y:S01]  /*6050*/  FFMA.FTZ R7, R92, -UR35, R19 ;  /* 0x800000235c077c23 */ /* 0x008fe20008010013 */
[----:B------:R-:W-:Y:S01]  /*6060*/  IADD3 R45, R0, 0x58, RZ ;  /* 0x00000058002d7810 */ /* 0x000fe20007ffe0ff */
[----:B--2---:R-:W-:-:S05]  /*6070*/  FFMA.FTZ R17, R15, -UR35, R17 ;  /* 0x800000230f117c23 */ /* 0x004fca0008010011 */
[----:B------:R2:W3:Y:S01]  /*6080*/  MUFU.TANH R32, R3 ;  /* 0x0000000300207308 */ /* 0x0004e20000002400 */
[----:B-1----:R-:W-:Y:S02]  /*6090*/  FFMA.FTZ R10, R10, -UR35, R6 ;  /* 0x800000230a0a7c23 */ /* 0x002fe40008010006 */
[----:B--2---:R-:W-:Y:S01]  /*60a0*/  FMUL.FTZ R3, R46, c[0x0][0x2ec] ;  /* 0x0000bb002e037a20 */ /* 0x004fe20000410000 */
[----:B------:R-:W-:Y:S01]  /*60b0*/  IADD3 R46, R0, 0x59, RZ ;  /* 0x00000059002e7810 */ /* 0x000fe20007ffe0ff */
[----:B---3--:R-:W-:-:S03]  /*60c0*/  FFMA.FTZ R11, R93, -UR35, R32 ;  /* 0x800000235d0b7c23 */ /* 0x008fc60008010020 */
[----:B------:R1:W2:Y:S01]  /*60d0*/  MUFU.TANH R28, R3 ;  /* 0x00000003001c7308 */ /* 0x0002a20000002400 */
[----:B------:R-:W-:Y:S01]  /*60e0*/  IMAD.IADD R6, R236, 0x1, -R46 ;  /* 0x00000001ec067824 */ /* 0x000fe200078e0a2e */
[----:B-1----:R-:W-:Y:S01]  /*60f0*/  IADD3 R3, R20, UR5, RZ ;  /* 0x0000000514037c10 */ /* 0x002fe2000fffe0ff */
[----:B--2---:R-:W-:-:S03]  /*6100*/  FFMA.FTZ R8, R18, -UR35, R28 ;  /* 0x8000002312087c23 */ /* 0x004fc6000801001c */
[----:B------:R-:W-:Y:S02]  /*6110*/  IMNMX R245, R3, UR15, PT ;  /* 0x0000000f03f57c17 */ /* 0x000fe4000b800200 */
[----:B------:R-:W-:Y:S02]  /*6120*/  IADD3 R3, R236, -c[0x0][0x2e4], RZ ;  /* 0x8000b900ec037a10 */ /* 0x000fe40007ffe0ff */
[----:B------:R-:W-:Y:S02]  /*6130*/  ISETP.GE.AND P0, PT, R21, R245, PT ;  /* 0x000000f51500720c */ /* 0x000fe40003f06270 */
[----:B------:R-:W-:Y:S02]  /*6140*/  IMNMX R240, RZ, R3, !PT ;  /* 0x00000003fff07217 */ /* 0x000fe40007800200 */
[----:B------:R-:W-:Y:S02]  /*6150*/  IADD3 R3, R235, -c[0x0][0x2e4], RZ ;  /* 0x8000b900eb037a10 */ /* 0x000fe40007ffe0ff */
[----:B------:R-:W-:-:S02]  /*6160*/  ISETP.LT.OR P4, PT, R21, R240, P0 ;  /* 0x000000f01500720c */ /* 0x000fc40000781670 */
[----:B------:R-:W-:Y:S02]  /*6170*/  IMNMX R239, RZ, R3, !PT ;  /* 0x00000003ffef7217 */ /* 0x000fe40007800200 */
[----:B------:R-:W-:Y:S02]  /*6180*/  IADD3 R3, R234, -c[0x0][0x2e4], RZ ;  /* 0x8000b900ea037a10 */ /* 0x000fe40007ffe0ff */
[----:B------:R-:W-:Y:S02]  /*6190*/  ISETP.GE.AND P0, PT, R21, R242, PT ;  /* 0x000000f21500720c */ /* 0x000fe40003f06270 */
[----:B------:R-:W-:Y:S01]  /*61a0*/  IMNMX R238, RZ, R3, !PT ;  /* 0x00000003ffee7217 */ /* 0x000fe20007800200 */
[----:B------:R-:W-:Y:S01]  /*61b0*/  FMUL.FTZ R3, R97, c[0x0][0x2ec] ;  /* 0x0000bb0061037a20 */ /* 0x000fe20000410000 */
[C---:B------:R-:W-:Y:S02]  /*61c0*/  ISETP.LT.OR P0, PT, R21.reuse, R237, P0 ;  /* 0x000000ed1500720c */ /* 0x040fe40000701670 */
[C---:B------:R-:W-:Y:S01]  /*61d0*/  ISETP.LT.OR P1, PT, R21.reuse, R238, P1 ;  /* 0x000000ee1500720c */ /* 0x040fe20000f21670 */
[----:B------:R1:W2:Y:S01]  /*61e0*/  MUFU.TANH R20, R3 ;  /* 0x0000000300147308 */ /* 0x0002a20000002400 */
[----:B------:R-:W-:-:S02]  /*61f0*/  ISETP.LT.OR P6, PT, R21, R239, P2 ;  /* 0x000000ef1500720c */ /* 0x000fc400017c1670 */
[C---:B------:R-:W-:Y:S02]  /*6200*/  ISETP.GE.AND P2, PT, R0.reuse, R244, PT ;  /* 0x000000f40000720c */ /* 0x040fe40003f46270 */
[----:B------:R-:W-:Y:S02]  /*6210*/  FSEL R213, R11, -INF , !P4 ;  /* 0xff8000000bd57808 */ /* 0x000fe40006000000 */
[----:B------:R-:W-:-:S05]  /*6220*/  ISETP.LT.OR P3, PT, R0, R239, P2 ;  /* 0x000000ef0000720c */ /* 0x000fca0001761670 */
[----:B------:R-:W-:Y:S02]  /*6230*/  @P1 LOP3.LUT R231, R231, 0x4, RZ, 0xfc, !PT ;  /* 0x00000004e7e71812 */ /* 0x000fe400078efcff */
[----:B------:R-:W-:Y:S01]  /*6240*/  ISETP.GE.AND P1, PT, R0, R243, PT ;  /* 0x000000f30000720c */ /* 0x000fe20003f26270 */
[----:B-1----:R-:W-:Y:S01]  /*6250*/  FMUL.FTZ R3, R99, c[0x0][0x2ec] ;  /* 0x0000bb0063037a20 */ /* 0x002fe20000410000 */
[----:B------:R-:W-:Y:S01]  /*6260*/  LOP3.LUT R231, R231, 0xfffffffd, RZ, 0xc0, !PT ;  /* 0xfffffffde7e77812 */ /* 0x000fe200078ec0ff */
[----:B--2---:R-:W-:Y:S01]  /*6270*/  FFMA.FTZ R14, R14, -UR35, R20 ;  /* 0x800000230e0e7c23 */ /* 0x004fe20008010014 */
[C---:B------:R-:W-:Y:S01]  /*6280*/  ISETP.LT.OR P2, PT, R0.reuse, R238, P1 ;  /* 0x000000ee0000720c */ /* 0x040fe20000f41670 */
[----:B------:R1:W2:Y:S01]  /*6290*/  MUFU.TANH R19, R3 ;  /* 0x0000000300137308 */ /* 0x0002a20000002400 */
[----:B------:R-:W-:Y:S02]  /*62a0*/  @P0 LOP3.LUT R231, R231, 0x2, RZ, 0xfc, !PT ;  /* 0x00000002e7e70812 */ /* 0x000fe400078efcff */
[----:B------:R-:W-:-:S02]  /*62b0*/  ISETP.GE.AND P0, PT, R0, R245, PT ;  /* 0x000000f50000720c */ /* 0x000fc40003f06270 */
[----:B------:R-:W-:Y:S02]  /*62c0*/  ISETP.GE.AND P1, PT, R22, R245, PT ;  /* 0x000000f51600720c */ /* 0x000fe40003f26270 */
[-C--:B------:R-:W-:Y:S02]  /*62d0*/  ISETP.LT.OR P0, PT, R0, R240.reuse, P0 ;  /* 0x000000f00000720c */ /* 0x080fe40000701670 */
[----:B------:R-:W-:Y:S02]  /*62e0*/  ISETP.LT.OR P1, PT, R22, R240, P1 ;  /* 0x000000f01600720c */ /* 0x000fe40000f21670 */
[----:B------:R-:W-:Y:S02]  /*62f0*/  FSEL R214, R7, -INF , !P0 ;  /* 0xff80000007d67808 */ /* 0x000fe40004000000 */
[----:B------:R-:W-:Y:S02]  /*6300*/  ISETP.GE.AND P0, PT, R0, R242, PT ;  /* 0x000000f20000720c */ /* 0x000fe40003f06270 */
[----:B------:R-:W-:Y:S01]  /*6310*/  LOP3.LUT R231, R231, 0xfffffffe, RZ, 0xc0, !PT ;  /* 0xfffffffee7e77812 */ /* 0x000fe200078ec0ff */
[----:B-1----:R-:W-:Y:S01]  /*6320*/  FMUL.FTZ R3, R104, c[0x0][0x2ec] ;  /* 0x0000bb0068037a20 */ /* 0x002fe20000410000 */
[----:B------:R-:W-:Y:S01]  /*6330*/  ISETP.LT.OR P0, PT, R0, R237, P0 ;  /* 0x000000ed0000720c */ /* 0x000fe20000701670 */
[----:B--2---:R-:W-:Y:S01]  /*6340*/  FFMA.FTZ R9, R9, -UR35, R19 ;  /* 0x8000002309097c23 */ /* 0x004fe20008010013 */
[----:B------:R-:W-:Y:S01]  /*6350*/  FSEL R0, R8, -INF , !P3 ;  /* 0xff80000008007808 */ /* 0x000fe20005800000 */
[----:B------:R1:W2:Y:S02]  /*6360*/  MUFU.TANH R13, R3 ;  /* 0x00000003000d7308 */ /* 0x0002a40000002400 */
[----:B------:R-:W-:-:S02]  /*6370*/  @P1 LOP3.LUT R231, R231, 0x1, RZ, 0xfc, !PT ;  /* 0x00000001e7e71812 */ /* 0x000fc400078efcff */
[----:B------:R3:W-:Y:S01]  /*6380*/  STL [R1+0x20], R0 ;  /* 0x0000200001007387 */ /* 0x0007e20000100800 */
[----:B------:R-:W-:-:S04]  /*6390*/  ISETP.GE.AND P1, PT, R22, R243, PT ;  /* 0x000000f31600720c */ /* 0x000fc80003f26270 */
[----:B------:R-:W-:Y:S02]  /*63a0*/  ISETP.LT.OR P5, PT, R22, R238, P1 ;  /* 0x000000ee1600720c */ /* 0x000fe40000fa1670 */
[----:B------:R-:W-:Y:S01]  /*63b0*/  LOP3.LUT P1, RZ, R231, 0x2, RZ, 0xc0, !PT ;  /* 0x00000002e7ff7812 */ /* 0x000fe2000782c0ff */
[----:B-1----:R-:W-:Y:S02]  /*63c0*/  IMAD.IADD R3, R236, 0x1, -R45 ;  /* 0x00000001ec037824 */ /* 0x002fe400078e0a2d */
[----:B--2---:R-:W-:-:S03]  /*63d0*/  FFMA.FTZ R13, R94, -UR35, R13 ;  /* 0x800000235e0d7c23 */ /* 0x004fc6000801000d */
[----:B------:R-:W-:-:S05]  /*63e0*/  IABS R3, R3 ;  /* 0x0000000300037213 */ /* 0x000fca0000000000 */
[----:B------:R-:W-:Y:S01]  /*63f0*/  IMAD.MOV.U32 R5, RZ, RZ, R3 ;  /* 0x000000ffff057224 */ /* 0x000fe200078e0003 */
[----:B------:R-:W-:Y:S01]  /*6400*/  IABS R3, R6 ;  /* 0x0000000600037213 */ /* 0x000fe20000000000 */
[----:B------:R-:W-:Y:S02]  /*6410*/  IMAD.IADD R6, R236, 0x1, -R48 ;  /* 0x00000001ec067824 */ /* 0x000fe400078e0a30 */
[----:B------:R1:W-:Y:S01]  /*6420*/  I2F R132, R5 ;  /* 0x0000000500847306 */ /* 0x0003e20000201400 */
[----:B---3--:R-:W-:-:S05]  /*6430*/  IMAD.IADD R0, R234, 0x1, -R22 ;  /* 0x00000001ea007824 */ /* 0x008fca00078e0a16 */
[----:B------:R-:W-:-:S04]  /*6440*/  IABS R0, R0 ;  /* 0x0000000000007213 */ /* 0x000fc80000000000 */
[----:B------:R2:W-:Y:S01]  /*6450*/  I2F R7, R0 ;  /* 0x0000000000077306 */ /* 0x0005e20000201400 */
[----:B-1----:R-:W-:Y:S01]  /*6460*/  IMAD.MOV.U32 R5, RZ, RZ, R3 ;  /* 0x000000ffff057224 */ /* 0x002fe200078e0003 */
[----:B------:R-:W-:Y:S01]  /*6470*/  IABS R3, R6 ;  /* 0x0000000600037213 */ /* 0x000fe20000000000 */
[----:B------:R-:W-:-:S05]  /*6480*/  IMAD.IADD R6, R236, 0x1, -R56 ;  /* 0x00000001ec067824 */ /* 0x000fca00078e0a38 */
[----:B------:R1:W-:Y:S01]  /*6490*/  I2F R133, R5 ;  /* 0x0000000500857306 */ /* 0x0003e20000201400 */
[----:B--2---:R-:W-:-:S05]  /*64a0*/  IMAD.IADD R0, R235, 0x1, -R23 ;  /* 0x00000001eb007824 */ /* 0x004fca00078e0a17 */
[----:B------:R-:W-:Y:S01]  /*64b0*/  IABS R0, R0 ;  /* 0x0000000000007213 */ /* 0x000fe20000000000 */
[----:B-1----:R-:W-:Y:S01]  /*64c0*/  IMAD.MOV.U32 R5, RZ, RZ, R3 ;  /* 0x000000ffff057224 */ /* 0x002fe200078e0003 */
[----:B------:R-:W-:-:S03]  /*64d0*/  IABS R3, R6 ;  /* 0x0000000600037213 */ /* 0x000fc60000000000 */
[----:B------:R1:W-:Y:S02]  /*64e0*/  I2F R134, R5 ;  /* 0x0000000500867306 */ /* 0x0003e40000201400 */
[----:B-1----:R-:W-:Y:S02]  /*64f0*/  IMAD.MOV.U32 R5, RZ, RZ, R3 ;  /* 0x000000ffff057224 */ /* 0x002fe400078e0003 */
[----:B------:R-:W-:-:S04]  /*6500*/  IMAD.IADD R3, R236, 0x1, -R57 ;  /* 0x00000001ec037824 */ /* 0x000fc800078e0a39 */
[----:B------:R1:W-:Y:S01]  /*6510*/  I2F R139, R5 ;  /* 0x00000005008b7306 */ /* 0x0003e20000201400 */
[----:B------:R-:W-:-:S05]  /*6520*/  IABS R3, R3 ;  /* 0x0000000300037213 */ /* 0x000fca0000000000 */
[----:B-1----:R-:W-:Y:S02]  /*6530*/  IMAD.MOV.U32 R5, RZ, RZ, R3 ;  /* 0x000000ffff057224 */ /* 0x002fe400078e0003 */
[----:B------:R-:W-:Y:S02]  /*6540*/  IMAD.IADD R3, R236, 0x1, -R65 ;  /* 0x00000001ec037824 */ /* 0x000fe400078e0a41 */
[----:B------:R1:W-:Y:S03]  /*6550*/  I2F R228, R5 ;  /* 0x0000000500e47306 */ /* 0x0003e60000201400 */
[----:B------:R-:W-:-:S05]  /*6560*/  IABS R3, R3 ;  /* 0x0000000300037213 */ /* 0x000fca0000000000 */
[----:B------:R-:W-:Y:S02]  /*6570*/  IMAD.MOV.U32 R6, RZ, RZ, R3 ;  /* 0x000000ffff067224 */ /* 0x000fe400078e0003 */
[----:B------:R-:W-:Y:S02]  /*6580*/  IMAD.IADD R3, R236, 0x1, -R67 ;  /* 0x00000001ec037824 */ /* 0x000fe400078e0a43 */
[----:B------:R-:W-:Y:S03]  /*6590*/  I2F R229, R6 ;  /* 0x0000000600e57306 */ /* 0x000fe60000201400 */
[----:B------:R-:W-:Y:S01]  /*65a0*/  IABS R3, R3 ;  /* 0x0000000300037213 */ /* 0x000fe20000000000 */
[----:B-1----:R-:W-:-:S04]  /*65b0*/  IMAD.IADD R5, R234, 0x1, -R24 ;  /* 0x00000001ea057824 */ /* 0x002fc800078e0a18 */
[----:B------:R1:W-:Y:S02]  /*65c0*/  I2F R230, R3 ;  /* 0x0000000300e67306 */ /* 0x0003e40000201400 */
[----:B-1----:R-:W-:Y:S02]  /*65d0*/  FSEL R3, R12, -INF , !P2 ;  /* 0xff8000000c037808 */ /* 0x002fe40005000000 */
[----:B------:R-:W-:-:S03]  /*65e0*/  ISETP.GE.AND P2, PT, R22, R244, PT ;  /* 0x000000f41600720c */ /* 0x000fc60003f46270 */
[----:B------:R1:W-:Y:S01]  /*65f0*/  STL [R1+0x30], R3 ;  /* 0x0000300301007387 */ /* 0x0003e20000100800 */
[----:B------:R-:W-:Y:S02]  /*6600*/  ISETP.LT.OR P3, PT, R22, R239, P2 ;  /* 0x000000ef1600720c */ /* 0x000fe40001761670 */
[----:B------:R-:W-:Y:S02]  /*6610*/  LOP3.LUT P2, RZ, R231, 0x4, RZ, 0xc0, !PT ;  /* 0x00000004e7ff7812 */ /* 0x000fe4000784c0ff */
[----:B------:R-:W-:Y:S02]  /*6620*/  FSEL R216, R17, -INF , !P3 ;  /* 0xff80000011d87808 */ /* 0x000fe40005800000 */
[----:B------:R-:W-:-:S04]  /*6630*/  ISETP.GE.AND P3, PT, R24, R245, PT ;  /* 0x000000f51800720c */ /* 0x000fc80003f66270 */
[----:B------:R-:W-:Y:S02]  /*6640*/  ISETP.LT.OR P3, PT, R24, R240, P3 ;  /* 0x000000f01800720c */ /* 0x000fe40001f61670 */
[----:B-1----:R-:W-:Y:S02]  /*6650*/  FSEL R3, R10, -INF , !P0 ;  /* 0xff8000000a037808 */ /* 0x002fe40004000000 */
[----:B------:R-:W-:-:S03]  /*6660*/  ISETP.GE.AND P0, PT, R22, R242, PT ;  /* 0x000000f21600720c */ /* 0x000fc60003f06270 */
[----:B------:R1:W-:Y:S01]  /*6670*/  STL [R1+0x34], R3 ;  /* 0x0000340301007387 */ /* 0x0003e20000100800 */
[----:B------:R-:W-:Y:S02]  /*6680*/  ISETP.LT.OR P4, PT, R22, R237, P0 ;  /* 0x000000ed1600720c */ /* 0x000fe40000781670 */
[----:B------:R-:W-:Y:S01]  /*6690*/  ISETP.GE.AND P0, PT, R23, R245, PT ;  /* 0x000000f51700720c */ /* 0x000fe20003f06270 */
[----:B-1----:R-:W-:-:S05]  /*66a0*/  IMAD.IADD R3, R241, 0x1, -R22 ;  /* 0x00000001f1037824 */ /* 0x002fca00078e0a16 */
[----:B------:R-:W-:-:S04]  /*66b0*/  IABS R3, R3 ;  /* 0x0000000300037213 */ /* 0x000fc80000000000 */
[----:B------:R1:W-:Y:S02]  /*66c0*/  I2F R6, R3 ;  /* 0x0000000300067306 */ /* 0x0003e40000201400 */
[----:B-1----:R-:W-:Y:S02]  /*66d0*/  IMAD.MOV.U32 R3, RZ, RZ, R0 ;  /* 0x000000ffff037224 */ /* 0x002fe400078e0000 */
[----:B------:R-:W-:-:S04]  /*66e0*/  IMAD.IADD R0, R234, 0x1, -R23 ;  /* 0x00000001ea007824 */ /* 0x000fc800078e0a17 */
[----:B------:R1:W-:Y:S01]  /*66f0*/  I2F R12, R3 ;  /* 0x00000003000c7306 */ /* 0x0003e20000201400 */
[----:B------:R-:W-:-:S07]  /*6700*/  IABS R0, R0 ;  /* 0x0000000000007213 */ /* 0x000fce0000000000 */
[----:B------:R2:W-:Y:S01]  /*6710*/  I2F R11, R0 ;  /* 0x00000000000b7306 */ /* 0x0005e20000201400 */
[----:B-1----:R-:W-:Y:S02]  /*6720*/  FSEL R3, R16, -INF , !P6 ;  /* 0xff80000010037808 */ /* 0x002fe40007000000 */
[----:B------:R-:W-:Y:S02]  /*6730*/  ISETP.LT.OR P6, PT, R23, R240, P0 ;  /* 0x000000f01700720c */ /* 0x000fe400007c1670 */
[C---:B------:R-:W-:Y:S01]  /*6740*/  LOP3.LUT P0, RZ, R231.reuse, 0x1, RZ, 0xc0, !PT ;  /* 0x00000001e7ff7812 */ /* 0x040fe2000780c0ff */
[----:B------:R1:W-:Y:S01]  /*6750*/  STL [R1], R3 ;  /* 0x0000000301007387 */ /* 0x0003e20000100800 */
[----:B------:R-:W-:Y:S02]  /*6760*/  LOP3.LUT R231, R231, 0xfffffffd, RZ, 0xc0, !PT ;  /* 0xfffffffde7e77812 */ /* 0x000fe400078ec0ff */
[----:B--2---:R-:W-:Y:S02]  /*6770*/  FSEL R0, R9, -INF , !P1 ;  /* 0xff80000009007808 */ /* 0x004fe40004800000 */
[----:B------:R-:W-:-:S02]  /*6780*/  ISETP.GE.AND P1, PT, R23, R243, PT ;  /* 0x000000f31700720c */ /* 0x000fc40003f26270 */
[----:B------:R-:W-:Y:S02]  /*6790*/  FSEL R215, R13, -INF , !P0 ;  /* 0xff8000000dd77808 */ /* 0x000fe40004000000 */
[C---:B------:R-:W-:Y:S02]  /*67a0*/  ISETP.LT.OR P1, PT, R23.reuse, R238, P1 ;  /* 0x000000ee1700720c */ /* 0x040fe40000f21670 */
[----:B------:R-:W-:-:S04]  /*67b0*/  ISETP.GE.AND P0, PT, R23, R242, PT ;  /* 0x000000f21700720c */ /* 0x000fc80003f06270 */
[C---:B------:R-:W-:Y:S02]  /*67c0*/  ISETP.LT.OR P0, PT, R23.reuse, R237, P0 ;  /* 0x000000ed1700720c */ /* 0x040fe40000701670 */
[----:B-1----:R-:W-:Y:S02]  /*67d0*/  FSEL R3, R14, -INF , !P2 ;  /* 0xff8000000e037808 */ /* 0x002fe40005000000 */
[----:B------:R-:W-:-:S03]  /*67e0*/  ISETP.GE.AND P2, PT, R23, R244, PT ;  /* 0x000000f41700720c */ /* 0x000fc60003f46270 */
[----:B------:R1:W-:Y:S01]  /*67f0*/  STL [R1+0xc], R3 ;  /* 0x00000c0301007387 */ /* 0x0003e20000100800 */
[----:B------:R-:W-:-:S03]  /*6800*/  ISETP.LT.OR P2, PT, R23, R239, P2 ;  /* 0x000000ef1700720c */ /* 0x000fc60001741670 */
[----:B------:R2:W-:Y:S10]  /*6810*/  STL [R1+0x2c], R0 ;  /* 0x00002c0001007387 */ /* 0x0005f40000100800 */
[----:B------:R-:W-:-:S02]  /*6820*/  @P2 LOP3.LUT R231, R231, 0x2, RZ, 0xfc, !PT ;  /* 0x00000002e7e72812 */ /* 0x000fc400078efcff */
[----:B------:R-:W-:Y:S02]  /*6830*/  ISETP.GE.AND P2, PT, R24, R244, PT ;  /* 0x000000f41800720c */ /* 0x000fe40003f46270 */
[----:B------:R-:W-:-:S04]  /*6840*/  LOP3.LUT R231, R231, 0xfffffff7, RZ, 0xc0, !PT ;  /* 0xfffffff7e7e77812 */ /* 0x000fc800078ec0ff */
[----:B------:R-:W-:Y:S02]  /*6850*/  @P1 LOP3.LUT R231, R231, 0x8, RZ, 0xfc, !PT ;  /* 0x00000008e7e71812 */ /* 0x000fe400078efcff */
[----:B------:R-:W-:Y:S01]  /*6860*/  ISETP.GE.AND P1, PT, R24, R243, PT ;  /* 0x000000f31800720c */ /* 0x000fe20003f26270 */
[----:B-1----:R-:W-:Y:S01]  /*6870*/  FMUL.FTZ R3, R118, c[0x0][0x2ec] ;  /* 0x0000bb0076037a20 */ /* 0x002fe20000410000 */
[----:B------:R-:W-:Y:S01]  /*6880*/  LOP3.LUT R231, R231, 0xfffffffb, RZ, 0xc0, !PT ;  /* 0xfffffffbe7e77812 */ /* 0x000fe200078ec0ff */
[----:B--2---:R-:W-:Y:S02]  /*6890*/  FMUL.FTZ R0, R116, c[0x0][0x2ec] ;  /* 0x0000bb0074007a20 */ /* 0x004fe40000410000 */
[----:B------:R-:W1:Y:S01]  /*68a0*/  MUFU.TANH R8, R3 ;  /* 0x0000000300087308 */ /* 0x000e620000002400 */
[----:B------:R-:W-:Y:S02]  /*68b0*/  @P0 LOP3.LUT R231, R231, 0x4, RZ, 0xfc, !PT ;  /* 0x00000004e7e70812 */ /* 0x000fe400078efcff */
[----:B------:R-:W-:-:S05]  /*68c0*/  ISETP.GE.AND P0, PT, R24, R242, PT ;  /* 0x000000f21800720c */ /* 0x000fca0003f06270 */
[----:B------:R2:W3:Y:S01]  /*68d0*/  MUFU.TANH R9, R0 ;  /* 0x0000000000097308 */ /* 0x0004e20000002400 */
[----:B-1----:R-:W-:Y:S02]  /*68e0*/  FFMA.FTZ R6, R6, -UR35, R8 ;  /* 0x8000002306067c23 */ /* 0x002fe40008010008 */
[----:B--2---:R-:W-:Y:S02]  /*68f0*/  IMAD.IADD R0, R241, 0x1, -R23 ;  /* 0x00000001f1007824 */ /* 0x004fe400078e0a17 */
[----:B---3--:R-:W-:-:S03]  /*6900*/  FFMA.FTZ R7, R7, -UR35, R9 ;  /* 0x8000002307077c23 */ /* 0x008fc60008010009 */
[----:B------:R-:W-:Y:S02]  /*6910*/  IABS R0, R0 ;  /* 0x0000000000007213 */ /* 0x000fe40000000000 */
[----:B------:R-:W-:Y:S02]  /*6920*/  FSEL R7, R7, -INF , !P5 ;  /* 0xff80000007077808 */ /* 0x000fe40006800000 */
[----:B------:R-:W-:Y:S01]  /*6930*/  ISETP.LT.OR P5, PT, R24, R239, P2 ;  /* 0x000000ef1800720c */ /* 0x000fe200017a1670 */
[----:B------:R-:W-:Y:S01]  /*6940*/  IMAD.MOV.U32 R3, RZ, RZ, R0 ;  /* 0x000000ffff037224 */ /* 0x000fe200078e0000 */
[----:B------:R-:W-:Y:S01]  /*6950*/  LOP3.LUT P2, RZ, R231, 0x8, RZ, 0xc0, !PT ;  /* 0x00000008e7ff7812 */ /* 0x000fe2000784c0ff */
[----:B------:R-:W-:Y:S01]  /*6960*/  IMAD.IADD R0, R235, 0x1, -R24 ;  /* 0x00000001eb007824 */ /* 0x000fe200078e0a18 */
[----:B------:R-:W-:Y:S01]  /*6970*/  STL [R1+0x8], R7 ;  /* 0x0000080701007387 */ /* 0x000fe20000100800 */
[----:B------:R1:W-:Y:S03]  /*6980*/  I2F R16, R3 ;  /* 0x0000000300107306 */ /* 0x0003e60000201400 */
[----:B------:R-:W-:-:S05]  /*6990*/  IABS R0, R0 ;  /* 0x0000000000007213 */ /* 0x000fca0000000000 */
[----:B-1----:R-:W-:Y:S01]  /*69a0*/  IMAD.MOV.U32 R3, RZ, RZ, R0 ;  /* 0x000000ffff037224 */ /* 0x002fe200078e0000 */
[----:B------:R-:W-:Y:S01]  /*69b0*/  IABS R0, R5 ;  /* 0x0000000500007213 */ /* 0x000fe20000000000 */
[----:B------:R-:W-:Y:S02]  /*69c0*/  IMAD.IADD R5, R235, 0x1, -R25 ;  /* 0x00000001eb057824 */ /* 0x000fe400078e0a19 */
[----:B------:R1:W-:Y:S08]  /*69d0*/  I2F R14, R3 ;  /* 0x00000003000e7306 */ /* 0x0003f00000201400 */
[----:B------:R2:W-:Y:S01]  /*69e0*/  I2F R10, R0 ;  /* 0x00000000000a7306 */ /* 0x0005e20000201400 */
[----:B-1----:R-:W-:-:S07]  /*69f0*/  FMUL.FTZ R3, R105, c[0x0][0x2ec] ;  /* 0x0000bb0069037a20 */ /* 0x002fce0000410000 */
[----:B------:R1:W3:Y:S01]  /*6a00*/  MUFU.TANH R8, R3 ;  /* 0x0000000300087308 */ /* 0x0002e20000002400 */
[----:B--2---:R-:W-:-:S05]  /*6a10*/  IMAD.IADD R0, R241, 0x1, -R24 ;  /* 0x00000001f1007824 */ /* 0x004fca00078e0a18 */
[----:B------:R-:W-:-:S05]  /*6a20*/  IABS R0, R0 ;  /* 0x0000000000007213 */ /* 0x000fca0000000000 */
[----:B-1----:R-:W-:Y:S01]  /*6a30*/  IMAD.MOV.U32 R3, RZ, RZ, R0 ;  /* 0x000000ffff037224 */ /* 0x002fe200078e0000 */
[----:B------:R-:W-:Y:S01]  /*6a40*/  IABS R0, R5 ;  /* 0x0000000500007213 */ /* 0x000fe20000000000 */
[----:B------:R-:W-:Y:S02]  /*6a50*/  FMUL.FTZ R5, R117, c[0x0][0x2ec] ;  /* 0x0000bb0075057a20 */ /* 0x000fe40000410000 */
[----:B------:R1:W-:Y:S08]  /*6a60*/  I2F R15, R3 ;  /* 0x00000003000f7306 */ /* 0x0003f00000201400 */
[----:B------:R3:W-:Y:S01]  /*6a70*/  I2F R18, R0 ;  /* 0x0000000000127306 */ /* 0x0007e20000201400 */
[----:B-1----:R-:W-:-:S07]  /*6a80*/  FMUL.FTZ R3, R107, c[0x0][0x2ec] ;  /* 0x0000bb006b037a20 */ /* 0x002fce0000410000 */
[----:B------:R1:W2:Y:S01]  /*6a90*/  MUFU.TANH R9, R5 ;  /* 0x0000000500097308 */ /* 0x0002a20000002400 */
[----:B---3--:R-:W-:-:S07]  /*6aa0*/  FFMA.FTZ R0, R58, -UR35, R8 ;  /* 0x800000233a007c23 */ /* 0x008fce0008010008 */
[----:B------:R3:W-:Y:S01]  /*6ab0*/  MUFU.TANH R13, R3 ;  /* 0x00000003000d7308 */ /* 0x0007e20000002400 */
[----:B------:R-:W-:Y:S01]  /*6ac0*/  IMAD.MOV.U32 R58, RZ, RZ, R109 ;  /* 0x000000ffff3a7224 */ /* 0x000fe200078e006d */
[----:B------:R-:W-:Y:S01]  /*6ad0*/  FSEL R116, R0, -INF , !P6 ;  /* 0xff80000000747808 */ /* 0x000fe20007000000 */
[----:B------:R-:W-:Y:S01]  /*6ae0*/  IMAD.IADD R0, R234, 0x1, -R25 ;  /* 0x00000001ea007824 */ /* 0x000fe200078e0a19 */
[----:B------:R-:W-:Y:S02]  /*6af0*/  LOP3.LUT P6, RZ, R231, 0x2, RZ, 0xc0, !PT ;  /* 0x00000002e7ff7812 */ /* 0x000fe400078cc0ff */
[----:B-1----:R-:W-:Y:S01]  /*6b00*/  FSEL R5, R6, -INF , !P4 ;  /* 0xff80000006057808 */ /* 0x002fe20006000000 */
[----:B--2---:R-:W-:Y:S01]  /*6b10*/  FFMA.FTZ R6, R11, -UR35, R9 ;  /* 0x800000230b067c23 */ /* 0x004fe20008010009 */
[----:B------:R-:W-:Y:S02]  /*6b20*/  IABS R0, R0 ;  /* 0x0000000000007213 */ /* 0x000fe40000000000 */
[----:B------:R-:W-:Y:S01]  /*6b30*/  LOP3.LUT R231, R231, 0xfffffffe, RZ, 0xc0, !PT ;  /* 0xfffffffee7e77812 */ /* 0x000fe200078ec0ff */
[----:B------:R1:W-:Y:S01]  /*6b40*/  STL [R1+0x24], R5 ;  /* 0x0000240501007387 */ /* 0x0003e20000100800 */
[----:B------:R-:W-:Y:S01]  /*6b50*/  FSEL R118, R6, -INF , !P2 ;  /* 0xff80000006767808 */ /* 0x000fe20005000000 */
[----:B---3--:R-:W-:Y:S01]  /*6b60*/  FMUL.FTZ R3, R119, c[0x0][0x2ec] ;  /* 0x0000bb0077037a20 */ /* 0x008fe20000410000 */
[----:B------:R-:W-:-:S02]  /*6b70*/  @P3 LOP3.LUT R231, R231, 0x1, RZ, 0xfc, !PT ;  /* 0x00000001e7e73812 */ /* 0x000fc400078efcff */
[C---:B------:R-:W-:Y:S01]  /*6b80*/  ISETP.LT.OR P3, PT, R24.reuse, R237, P0 ;  /* 0x000000ed1800720c */ /* 0x040fe20000761670 */
[----:B------:R2:W-:Y:S01]  /*6b90*/  MUFU.TANH R8, R3 ;  /* 0x0000000300087308 */ /* 0x0005e20000002400 */
[----:B------:R-:W-:Y:S02]  /*6ba0*/  ISETP.GE.AND P0, PT, R25, R245, PT ;  /* 0x000000f51900720c */ /* 0x000fe40003f06270 */
[----:B------:R-:W-:Y:S02]  /*6bb0*/  ISETP.LT.OR P4, PT, R24, R238, P1 ;  /* 0x000000ee1800720c */ /* 0x000fe40000f81670 */
[----:B------:R-:W-:Y:S02]  /*6bc0*/  LOP3.LUT P1, RZ, R231, 0x4, RZ, 0xc0, !PT ;  /* 0x00000004e7ff7812 */ /* 0x000fe4000782c0ff */
[----:B------:R-:W-:-:S04]  /*6bd0*/  ISETP.GE.AND P2, PT, R25, R244, PT ;  /* 0x000000f41900720c */ /* 0x000fc80003f46270 */
[----:B------:R-:W-:Y:S01]  /*6be0*/  ISETP.LT.OR P2, PT, R25, R239, P2 ;  /* 0x000000ef1900720c */ /* 0x000fe20001741670 */
[----:B--2---:R-:W-:Y:S02]  /*6bf0*/  FMUL.FTZ R3, R120, c[0x0][0x2ec] ;  /* 0x0000bb0078037a20 */ /* 0x004fe40000410000 */
[----:B-1----:R-:W-:Y:S02]  /*6c00*/  IMAD.IADD R5, R241, 0x1, -R25 ;  /* 0x00000001f1057824 */ /* 0x002fe400078e0a19 */
[----:B------:R1:W2:Y:S02]  /*6c10*/  MUFU.TANH R7, R3 ;  /* 0x0000000300077308 */ /* 0x0002a40000002400 */
[----:B-1----:R-:W-:Y:S01]  /*6c20*/  IMAD.MOV.U32 R3, RZ, RZ, R0 ;  /* 0x000000ffff037224 */ /* 0x002fe200078e0000 */
[----:B------:R-:W-:Y:S01]  /*6c30*/  IABS R0, R5 ;  /* 0x0000000500007213 */ /* 0x000fe20000000000 */
[----:B--2---:R-:W-:-:S04]  /*6c40*/  FFMA.FTZ R7, R49, -UR35, R7 ;  /* 0x8000002331077c23 */ /* 0x004fc80008010007 */
[----:B------:R1:W-:Y:S01]  /*6c50*/  I2F R17, R3 ;  /* 0x0000000300117306 */ /* 0x0003e20000201400 */
[----:B------:R-:W-:Y:S02]  /*6c60*/  FFMA.FTZ R5, R16, -UR35, R8 ;  /* 0x8000002310057c23 */ /* 0x000fe40008010008 */
[----:B------:R-:W-:Y:S02]  /*6c70*/  IMAD.MOV.U32 R49, RZ, RZ, R110 ;  /* 0x000000ffff317224 */ /* 0x000fe400078e006e */
[----:B------:R-:W-:Y:S01]  /*6c80*/  FMUL.FTZ R8, R144, c[0x0][0x2ec] ;  /* 0x0000bb0090087a20 */ /* 0x000fe20000410000 */
[----:B------:R-:W-:Y:S01]  /*6c90*/  FSEL R119, R5, -INF , !P1 ;  /* 0xff80000005777808 */ /* 0x000fe20004800000 */
[----:B------:R-:W-:Y:S01]  /*6ca0*/  IMAD.IADD R5, R234, 0x1, -R27 ;  /* 0x00000001ea057824 */ /* 0x000fe200078e0a1b */
[----:B------:R2:W-:Y:S01]  /*6cb0*/  I2F R11, R0 ;  /* 0x00000000000b7306 */ /* 0x0005e20000201400 */
[----:B------:R-:W-:Y:S01]  /*6cc0*/  ISETP.GE.AND P1, PT, R25, R243, PT ;  /* 0x000000f31900720c */ /* 0x000fe20003f26270 */
[----:B------:R-:W-:-:S03]  /*6cd0*/  IMAD.MOV.U32 R144, RZ, RZ, R194 ;  /* 0x000000ffff907224 */ /* 0x000fc600078e00c2 */
[----:B------:R-:W-:Y:S01]  /*6ce0*/  ISETP.LT.OR P1, PT, R25, R238, P1 ;  /* 0x000000ee1900720c */ /* 0x000fe20000f21670 */
[----:B-1----:R-:W-:Y:S02]  /*6cf0*/  FFMA.FTZ R3, R12, -UR35, R13 ;  /* 0x800000230c037c23 */ /* 0x002fe4000801000d */
[----:B------:R-:W1:Y:S03]  /*6d00*/  MUFU.TANH R8, R8 ;  /* 0x0000000800087308 */ /* 0x000e660000002400 */
[----:B------:R-:W-:Y:S02]  /*6d10*/  FSEL R117, R3, -INF , !P6 ;  /* 0xff80000003757808 */ /* 0x000fe40007000000 */
[----:B------:R-:W-:Y:S01]  /*6d20*/  ISETP.LT.OR P6, PT, R25, R240, P0 ;  /* 0x000000f01900720c */ /* 0x000fe200007c1670 */
[----:B--2---:R-:W-:Y:S01]  /*6d30*/  FMUL.FTZ R0, R122, c[0x0][0x2ec] ;  /* 0x0000bb007a007a20 */ /* 0x004fe20000410000 */
[----:B------:R-:W-:-:S02]  /*6d40*/  LOP3.LUT P0, RZ, R231, 0x1, RZ, 0xc0, !PT ;  /* 0x00000001e7ff7812 */ /* 0x000fc4000780c0ff */
[----:B------:R-:W-:Y:S01]  /*6d50*/  LOP3.LUT R231, R231, 0xfffffffe, RZ, 0xc0, !PT ;  /* 0xfffffffee7e77812 */ /* 0x000fe200078ec0ff */
[----:B------:R2:W3:Y:S01]  /*6d60*/  MUFU.TANH R9, R0 ;  /* 0x0000000000097308 */ /* 0x0004e20000002400 */
[----:B------:R-:W-:Y:S02]  /*6d70*/  FSEL R110, R7, -INF , !P0 ;  /* 0xff800000076e7808 */ /* 0x000fe40004000000 */
[----:B------:R-:W-:Y:S01]  /*6d80*/  ISETP.GE.AND P0, PT, R25, R242, PT ;  /* 0x000000f21900720c */ /* 0x000fe20003f06270 */
[----:B-1----:R-:W-:Y:S01]  /*6d90*/  FFMA.FTZ R8, R10, -UR35, R8 ;  /* 0x800000230a087c23 */ /* 0x002fe20008010008 */
[----:B------:R-:W-:Y:S02]  /*6da0*/  @P2 LOP3.LUT R231, R231, 0x1, RZ, 0xfc, !PT ;  /* 0x00000001e7e72812 */ /* 0x000fe400078efcff */
[----:B------:R-:W-:Y:S02]  /*6db0*/  ISETP.LT.OR P0, PT, R25, R237, P0 ;  /* 0x000000ed1900720c */ /* 0x000fe40000701670 */
[----:B------:R-:W-:-:S02]  /*6dc0*/  LOP3.LUT R231, R231, 0xfffffff7, RZ, 0xc0, !PT ;  /* 0xfffffff7e7e77812 */ /* 0x000fc400078ec0ff */
[----:B------:R-:W-:Y:S02]  /*6dd0*/  FSEL R112, R8, -INF , !P4 ;  /* 0xff80000008707808 */ /* 0x000fe40006000000 */
[----:B------:R-:W-:Y:S01]  /*6de0*/  @P1 LOP3.LUT R231, R231, 0x8, RZ, 0xfc, !PT ;  /* 0x00000008e7e71812 */ /* 0x000fe200078efcff */
[----:B--2---:R-:W-:Y:S01]  /*6df0*/  IMAD.IADD R0, R235, 0x1, -R26 ;  /* 0x00000001eb007824 */ /* 0x004fe200078e0a1a */
[----:B------:R-:W-:Y:S01]  /*6e00*/  ISETP.GE.AND P1, PT, R26, R243, PT ;  /* 0x000000f31a00720c */ /* 0x000fe20003f26270 */
[----:B---3--:R-:W-:Y:S01]  /*6e10*/  FFMA.FTZ R7, R14, -UR35, R9 ;  /* 0x800000230e077c23 */ /* 0x008fe20008010009 */
[----:B------:R-:W-:Y:S02]  /*6e20*/  LOP3.LUT R231, R231, 0xfffffffb, RZ, 0xc0, !PT ;  /* 0xfffffffbe7e77812 */ /* 0x000fe400078ec0ff */
[----:B------:R-:W-:Y:S02]  /*6e30*/  IABS R0, R0 ;  /* 0x0000000000007213 */ /* 0x000fe40000000000 */
[----:B------:R-:W-:-:S02]  /*6e40*/  @P0 LOP3.LUT R231, R231, 0x4, RZ, 0xfc, !PT ;  /* 0x00000004e7e70812 */ /* 0x000fc400078efcff */
[----:B------:R-:W-:Y:S01]  /*6e50*/  ISETP.GE.AND P0, PT, R26, R245, PT ;  /* 0x000000f51a00720c */ /* 0x000fe20003f06270 */
[----:B------:R-:W-:Y:S01]  /*6e60*/  IMAD.MOV.U32 R3, RZ, RZ, R0 ;  /* 0x000000ffff037224 */ /* 0x000fe200078e0000 */
[----:B------:R-:W-:Y:S01]  /*6e70*/  LOP3.LUT R231, R231, 0xfffffffd, RZ, 0xc0, !PT ;  /* 0xfffffffde7e77812 */ /* 0x000fe200078ec0ff */
[----:B------:R-:W-:Y:S01]  /*6e80*/  IMAD.IADD R0, R234, 0x1, -R26 ;  /* 0x00000001ea007824 */ /* 0x000fe200078e0a1a */
[C---:B------:R-:W-:Y:S01]  /*6e90*/  ISETP.LT.OR P0, PT, R26.reuse, R240, P0 ;  /* 0x000000f01a00720c */ /* 0x040fe20000701670 */
[----:B------:R1:W-:Y:S01]  /*6ea0*/  I2F R12, R3 ;  /* 0x00000003000c7306 */ /* 0x0003e20000201400 */
[C---:B------:R-:W-:Y:S02]  /*6eb0*/  ISETP.LT.OR P4, PT, R26.reuse, R238, P1 ;  /* 0x000000ee1a00720c */ /* 0x040fe40000f81670 */
[----:B------:R-:W-:Y:S02]  /*6ec0*/  IABS R0, R0 ;  /* 0x0000000000007213 */ /* 0x000fe40000000000 */
[----:B------:R-:W-:-:S03]  /*6ed0*/  ISETP.GE.AND P2, PT, R26, R244, PT ;  /* 0x000000f41a00720c */ /* 0x000fc60003f46270 */
[----:B------:R2:W-:Y:S04]  /*6ee0*/  I2F R16, R0 ;  /* 0x0000000000107306 */ /* 0x0005e80000201400 */
[----:B------:R-:W-:Y:S02]  /*6ef0*/  @P0 LOP3.LUT R231, R231, 0x2, RZ, 0xfc, !PT ;  /* 0x00000002e7e70812 */ /* 0x000fe400078efcff */
[----:B------:R-:W-:Y:S01]  /*6f00*/  ISETP.GE.AND P0, PT, R26, R242, PT ;  /* 0x000000f21a00720c */ /* 0x000fe20003f06270 */
[----:B-1----:R-:W-:Y:S01]  /*6f10*/  FMUL.FTZ R3, R146, c[0x0][0x2ec] ;  /* 0x0000bb0092037a20 */ /* 0x002fe20000410000 */
[----:B------:R-:W-:Y:S01]  /*6f20*/  LOP3.LUT P1, RZ, R231, 0x4, RZ, 0xc0, !PT ;  /* 0x00000004e7ff7812 */ /* 0x000fe2000782c0ff */
[----:B------:R-:W-:Y:S02]  /*6f30*/  IMAD.MOV.U32 R146, RZ, RZ, R252 ;  /* 0x000000ffff927224 */ /* 0x000fe400078e00fc */
[----:B------:R-:W1:Y:S01]  /*6f40*/  MUFU.TANH R6, R3 ;  /* 0x0000000300067308 */ /* 0x000e620000002400 */
[----:B--2---:R-:W-:-:S02]  /*6f50*/  FMUL.FTZ R0, R121, c[0x0][0x2ec] ;  /* 0x0000bb0079007a20 */ /* 0x004fc40000410000 */
[----:B------:R-:W-:-:S05]  /*6f60*/  IMAD.MOV.U32 R121, RZ, RZ, R91 ;  /* 0x000000ffff797224 */ /* 0x000fca00078e005b */
[----:B------:R2:W3:Y:S01]  /*6f70*/  MUFU.TANH R9, R0 ;  /* 0x0000000000097308 */ /* 0x0004e20000002400 */
[----:B-1----:R-:W-:-:S05]  /*6f80*/  FFMA.FTZ R6, R15, -UR35, R6 ;  /* 0x800000230f067c23 */ /* 0x002fca0008010006 */
[----:B------:R-:W-:Y:S02]  /*6f90*/  FSEL R113, R6, -INF , !P3 ;  /* 0xff80000006717808 */ /* 0x000fe40005800000 */
[----:B------:R-:W-:Y:S01]  /*6fa0*/  ISETP.LT.OR P3, PT, R26, R237, P0 ;  /* 0x000000ed1a00720c */ /* 0x000fe20000761670 */
[----:B--2---:R-:W-:Y:S01]  /*6fb0*/  IMAD.IADD R0, R241, 0x1, -R26 ;  /* 0x00000001f1007824 */ /* 0x004fe200078e0a1a */
[----:B------:R-:W-:-:S04]  /*6fc0*/  ISETP.GE.AND P0, PT, R27, R245, PT ;  /* 0x000000f51b00720c */ /* 0x000fc80003f06270 */
[----:B------:R-:W-:-:S05]  /*6fd0*/  IABS R0, R0 ;  /* 0x0000000000007213 */ /* 0x000fca0000000000 */
[----:B------:R-:W-:Y:S02]  /*6fe0*/  IMAD.MOV.U32 R3, RZ, RZ, R0 ;  /* 0x000000ffff037224 */ /* 0x000fe400078e0000 */
[----:B------:R-:W-:Y:S02]  /*6ff0*/  IMAD.IADD R0, R235, 0x1, -R27 ;  /* 0x00000001eb007824 */ /* 0x000fe400078e0a1b */
[----:B------:R1:W-:Y:S03]  /*7000*/  I2F R10, R3 ;  /* 0x00000003000a7306 */ /* 0x0003e60000201400 */
[----:B------:R-:W-:-:S05]  /*7010*/  IABS R0, R0 ;  /* 0x0000000000007213 */ /* 0x000fca0000000000 */
[----:B-1----:R-:W-:Y:S01]  /*7020*/  IMAD.MOV.U32 R3, RZ, RZ, R0 ;  /* 0x000000ffff037224 */ /* 0x002fe200078e0000 */
[----:B------:R-:W-:Y:S01]  /*7030*/  IABS R0, R5 ;  /* 0x0000000500007213 */ /* 0x000fe20000000000 */
[----:B---3--:R-:W-:Y:S02]  /*7040*/  FFMA.FTZ R5, R50, -UR35, R9 ;  /* 0x8000002332057c23 */ /* 0x008fe40008010009 */
[----:B------:R1:W-:Y:S01]  /*7050*/  I2F R14, R3 ;  /* 0x00000003000e7306 */ /* 0x0003e20000201400 */
[----:B------:R-:W-:Y:S01]  /*7060*/  IMAD.MOV.U32 R50, RZ, RZ, R111 ;  /* 0x000000ffff327224 */ /* 0x000fe200078e006f */
[----:B------:R-:W-:Y:S02]  /*7070*/  FSEL R111, R7, -INF , !P5 ;  /* 0xff800000076f7808 */ /* 0x000fe40006800000 */
[----:B------:R-:W-:Y:S01]  /*7080*/  FSEL R108, R5, -INF , !P6 ;  /* 0xff800000056c7808 */ /* 0x000fe20007000000 */
[----:B------:R-:W-:Y:S01]  /*7090*/  IMAD.IADD R5, R235, 0x1, -R31 ;  /* 0x00000001eb057824 */ /* 0x000fe200078e0a1f */
[----:B------:R-:W-:-:S02]  /*70a0*/  LOP3.LUT P6, RZ, R231, 0x1, RZ, 0xc0, !PT ;  /* 0x00000001e7ff7812 */ /* 0x000fc400078cc0ff */
[----:B------:R2:W-:Y:S01]  /*70b0*/  I2F R13, R0 ;  /* 0x00000000000d7306 */ /* 0x0005e20000201400 */
[----:B------:R-:W-:Y:S02]  /*70c0*/  ISETP.LT.OR P5, PT, R26, R239, P2 ;  /* 0x000000ef1a00720c */ /* 0x000fe400017a1670 */
[----:B------:R-:W-:Y:S01]  /*70d0*/  LOP3.LUT P2, RZ, R231, 0x8, RZ, 0xc0, !PT ;  /* 0x00000008e7ff7812 */ /* 0x000fe2000784c0ff */
[----:B-1----:R-:W-:Y:S02]  /*70e0*/  FMUL.FTZ R3, R123, c[0x0][0x2ec] ;  /* 0x0000bb007b037a20 */ /* 0x002fe40000410000 */
[----:B------:R-:W-:Y:S02]  /*70f0*/  IMAD.MOV.U32 R123, RZ, RZ, R251 ;  /* 0x000000ffff7b7224 */ /* 0x000fe400078e00fb */
[----:B------:R1:W3:Y:S01]  /*7100*/  MUFU.TANH R9, R3 ;  /* 0x0000000300097308 */ /* 0x0002e20000002400 */
[----:B--2---:R-:W-:-:S05]  /*7110*/  IMAD.IADD R0, R241, 0x1, -R27 ;  /* 0x00000001f1007824 */ /* 0x004fca00078e0a1b */
[----:B------:R-:W-:-:S05]  /*7120*/  IABS R0, R0 ;  /* 0x0000000000007213 */ /* 0x000fca0000000000 */
[----:B-1----:R-:W-:Y:S02]  /*7130*/  IMAD.MOV.U32 R3, RZ, RZ, R0 ;  /* 0x000000ffff037224 */ /* 0x002fe400078e0000 */
[----:B------:R-:W-:Y:S02]  /*7140*/  IMAD.IADD R0, R235, 0x1, -R29 ;  /* 0x00000001eb007824 */ /* 0x000fe400078e0a1d */
[----:B------:R1:W-:Y:S01]  /*7150*/  I2F R15, R3 ;  /* 0x00000003000f7306 */ /* 0x0003e20000201400 */
[----:B---3--:R-:W-:Y:S02]  /*7160*/  FFMA.FTZ R8, R18, -UR35, R9 ;  /* 0x8000002312087c23 */ /* 0x008fe40008010009 */
[----:B------:R-:W-:-:S03]  /*7170*/  IABS R0, R0 ;  /* 0x0000000000007213 */ /* 0x000fc60000000000 */
[----:B------:R-:W-:Y:S02]  /*7180*/  FSEL R105, R8, -INF , !P6 ;  /* 0xff80000008697808 */ /* 0x000fe40007000000 */
[----:B------:R2:W-:Y:S01]  /*7190*/  I2F R19, R0 ;  /* 0x0000000000137306 */ /* 0x0005e20000201400 */
[----:B------:R-:W-:Y:S02]  /*71a0*/  ISETP.LT.OR P6, PT, R27, R240, P0 ;  /* 0x000000f01b00720c */ /* 0x000fe400007c1670 */
[C---:B------:R-:W-:Y:S02]  /*71b0*/  LOP3.LUT P0, RZ, R231.reuse, 0x2, RZ, 0xc0, !PT ;  /* 0x00000002e7ff7812 */ /* 0x040fe4000780c0ff */
[----:B------:R-:W-:Y:S01]  /*71c0*/  LOP3.LUT R231, R231, 0xfffffffe, RZ, 0xc0, !PT ;  /* 0xfffffffee7e77812 */ /* 0x000fe200078ec0ff */
[----:B-1----:R-:W-:Y:S02]  /*71d0*/  FMUL.FTZ R3, R147, c[0x0][0x2ec] ;  /* 0x0000bb0093037a20 */ /* 0x002fe40000410000 */
[----:B------:R-:W-:-:S02]  /*71e0*/  IMAD.MOV.U32 R147, RZ, RZ, R44 ;  /* 0x000000ffff937224 */ /* 0x000fc400078e002c */
[----:B------:R-:W1:Y:S01]  /*71f0*/  MUFU.TANH R6, R3 ;  /* 0x0000000300067308 */ /* 0x000e620000002400 */
[----:B--2---:R-:W-:Y:S02]  /*7200*/  FMUL.FTZ R0, R145, c[0x0][0x2ec] ;  /* 0x0000bb0091007a20 */ /* 0x004fe40000410000 */
[----:B------:R-:W-:-:S05]  /*7210*/  IMAD.MOV.U32 R145, RZ, RZ, R249 ;  /* 0x000000ffff917224 */ /* 0x000fca00078e00f9 */
[----:B------:R2:W3:Y:S01]  /*7220*/  MUFU.TANH R7, R0 ;  /* 0x0000000000077308 */ /* 0x0004e20000002400 */
[----:B-1----:R-:W-:-:S05]  /*7230*/  FFMA.FTZ R6, R11, -UR35, R6 ;  /* 0x800000230b067c23 */ /* 0x002fca0008010006 */
[----:B------:R-:W-:Y:S02]  /*7240*/  FSEL R109, R6, -INF , !P1 ;  /* 0xff800000066d7808 */ /* 0x000fe40004800000 */
[----:B------:R-:W-:Y:S01]  /*7250*/  ISETP.GE.AND P1, PT, R27, R243, PT ;  /* 0x000000f31b00720c */ /* 0x000fe20003f26270 */
[----:B--2---:R-:W-:Y:S02]  /*7260*/  IMAD.IADD R0, R234, 0x1, -R29 ;  /* 0x00000001ea007824 */ /* 0x004fe400078e0a1d */
[----:B---3--:R-:W-:Y:S01]  /*7270*/  FFMA.FTZ R7, R17, -UR35, R7 ;  /* 0x8000002311077c23 */ /* 0x008fe20008010007 */
[----:B------:R-:W-:Y:S02]  /*7280*/  ISETP.LT.OR P1, PT, R27, R238, P1 ;  /* 0x000000ee1b00720c */ /* 0x000fe40000f21670 */
[----:B------:R-:W-:Y:S02]  /*7290*/  IABS R0, R0 ;  /* 0x0000000000007213 */ /* 0x000fe40000000000 */
[----:B------:R-:W-:-:S02]  /*72a0*/  FSEL R107, R7, -INF , !P2 ;  /* 0xff800000076b7808 */ /* 0x000fc40005000000 */
[----:B------:R-:W-:Y:S01]  /*72b0*/  ISETP.GE.AND P2, PT, R27, R244, PT ;  /* 0x000000f41b00720c */ /* 0x000fe20003f46270 */
[----:B------:R-:W-:Y:S02]  /*72c0*/  IMAD.MOV.U32 R3, RZ, RZ, R0 ;  /* 0x000000ffff037224 */ /* 0x000fe400078e0000 */
[----:B------:R-:W-:Y:S01]  /*72d0*/  IMAD.IADD R0, R241, 0x1, -R29 ;  /* 0x00000001f1007824 */ /* 0x000fe200078e0a1d */
[----:B------:R-:W-:Y:S01]  /*72e0*/  ISETP.LT.OR P2, PT, R27, R239, P2 ;  /* 0x000000ef1b00720c */ /* 0x000fe20001741670 */
[----:B------:R1:W-:Y:S03]  /*72f0*/  I2F R20, R3 ;  /* 0x0000000300147306 */ /* 0x0003e60000201400 */
[----:B------:R-:W-:-:S09]  /*7300*/  IABS R0, R0 ;  /* 0x0000000000007213 */ /* 0x000fd20000000000 */
[----:B------:R-:W-:Y:S02]  /*7310*/  @P2 LOP3.LUT R231, R231, 0x1, RZ, 0xfc, !PT ;  /* 0x00000001e7e72812 */ /* 0x000fe400078efcff */
[----:B------:R-:W-:Y:S01]  /*7320*/  ISETP.GE.AND P2, PT, R29, R244, PT ;  /* 0x000000f41d00720c */ /* 0x000fe20003f46270 */
[----:B-1----:R-:W-:Y:S01]  /*7330*/  IMAD.MOV.U32 R3, RZ, RZ, R0 ;  /* 0x000000ffff037224 */ /* 0x002fe200078e0000 */
[----:B------:R-:W-:Y:S01]  /*7340*/  IABS R0, R5 ;  /* 0x0000000500007213 */ /* 0x000fe20000000000 */
[----:B------:R-:W-:Y:S01]  /*7350*/  IMAD.IADD R5, R235, 0x1, -R33 ;  /* 0x00000001eb057824 */ /* 0x000fe200078e0a21 */
[----:B------:R-:W-:Y:S01]  /*7360*/  LOP3.LUT R231, R231, 0xfffffff7, RZ, 0xc0, !PT ;  /* 0xfffffff7e7e77812 */ /* 0x000fe200078ec0ff */
[----:B------:R1:W-:Y:S03]  /*7370*/  I2F R18, R3 ;  /* 0x0000000300127306 */ /* 0x0003e60000201400 */
[----:B------:R-:W-:-:S02]  /*7380*/  @P1 LOP3.LUT R231, R231, 0x8, RZ, 0xfc, !PT ;  /* 0x00000008e7e71812 */ /* 0x000fc400078efcff */
[----:B------:R-:W-:Y:S02]  /*7390*/  ISETP.GE.AND P1, PT, R29, R243, PT ;  /* 0x000000f31d00720c */ /* 0x000fe40003f26270 */
[----:B------:R-:W-:Y:S01]  /*73a0*/  LOP3.LUT R231, R231, 0xfffffffb, RZ, 0xc0, !PT ;  /* 0xfffffffbe7e77812 */ /* 0x000fe200078ec0ff */
[----:B------:R2:W-:Y:S01]  /*73b0*/  I2F R21, R0 ;  /* 0x0000000000157306 */ /* 0x0005e20000201400 */
[----:B-1----:R-:W-:Y:S02]  /*73c0*/  FMUL.FTZ R3, R124, c[0x0][0x2ec] ;  /* 0x0000bb007c037a20 */ /* 0x002fe40000410000 */
[----:B------:R-:W-:-:S05]  /*73d0*/  IMAD.MOV.U32 R124, RZ, RZ, R248 ;  /* 0x000000ffff7c7224 */ /* 0x000fca00078e00f8 */
[----:B------:R1:W3:Y:S01]  /*73e0*/  MUFU.TANH R9, R3 ;  /* 0x0000000300097308 */ /* 0x0002e20000002400 */
[----:B--2---:R-:W-:-:S05]  /*73f0*/  IMAD.IADD R0, R234, 0x1, -R31 ;  /* 0x00000001ea007824 */ /* 0x004fca00078e0a1f */
[----:B------:R-:W-:-:S05]  /*7400*/  IABS R0, R0 ;  /* 0x0000000000007213 */ /* 0x000fca0000000000 */
[----:B-1----:R-:W-:Y:S02]  /*7410*/  IMAD.MOV.U32 R3, RZ, RZ, R0 ;  /* 0x000000ffff037224 */ /* 0x002fe400078e0000 */
[----:B------:R-:W-:Y:S02]  /*7420*/  IMAD.IADD R0, R241, 0x1, -R31 ;  /* 0x00000001f1007824 */ /* 0x000fe400078e0a1f */
[----:B------:R1:W-:Y:S03]  /*7430*/  I2F R17, R3 ;  /* 0x0000000300117306 */ /* 0x0003e60000201400 */
[----:B------:R-:W-:-:S05]  /*7440*/  IABS R0, R0 ;  /* 0x0000000000007213 */ /* 0x000fca0000000000 */
[----:B-1----:R-:W-:Y:S01]  /*7450*/  IMAD.MOV.U32 R3, RZ, RZ, R0 ;  /* 0x000000ffff037224 */ /* 0x002fe200078e0000 */
[----:B------:R-:W-:Y:S01]  /*7460*/  IABS R0, R5 ;  /* 0x0000000500007213 */ /* 0x000fe20000000000 */
[----:B------:R-:W-:Y:S02]  /*7470*/  FMUL.FTZ R5, R126, c[0x0][0x2ec] ;  /* 0x0000bb007e057a20 */ /* 0x000fe40000410000 */
[----:B------:R3:W-:Y:S01]  /*7480*/  I2F R11, R3 ;  /* 0x00000003000b7306 */ /* 0x0007e20000201400 */
[----:B------:R-:W-:-:S07]  /*7490*/  IMAD.MOV.U32 R126, RZ, RZ, R206 ;  /* 0x000000ffff7e7224 */ /* 0x000fce00078e00ce */
[----:B------:R1:W-:Y:S08]  /*74a0*/  I2F R23, R0 ;  /* 0x0000000000177306 */ /* 0x0003f00000201400 */
[----:B------:R-:W2:Y:S01]  /*74b0*/  MUFU.TANH R5, R5 ;  /* 0x0000000500057308 */ /* 0x000ea20000002400 */
[----:B---3--:R-:W-:Y:S02]  /*74c0*/  FFMA.FTZ R3, R51, -UR35, R9 ;  /* 0x8000002333037c23 */ /* 0x008fe40008010009 */
[----:B------:R-:W-:-:S03]  /*74d0*/  IMAD.MOV.U32 R51, RZ, RZ, R233 ;  /* 0x000000ffff337224 */ /* 0x000fc600078e00e9 */
[----:B------:R-:W-:Y:S01]  /*74e0*/  FSEL R100, R3, -INF , !P0 ;  /* 0xff80000003647808 */ /* 0x000fe20004000000 */
[----:B------:R-:W-:Y:S01]  /*74f0*/  FMUL.FTZ R3, R125, c[0x0][0x2ec] ;  /* 0x0000bb007d037a20 */ /* 0x000fe20000410000 */
[C---:B------:R-:W-:Y:S01]  /*7500*/  ISETP.GE.AND P0, PT, R27.reuse, R242, PT ;  /* 0x000000f21b00720c */ /* 0x040fe20003f06270 */
[----:B-1----:R-:W-:Y:S02]  /*7510*/  IMAD.IADD R0, R234, 0x1, -R33 ;  /* 0x00000001ea007824 */ /* 0x002fe400078e0a21 */
[----:B------:R-:W-:Y:S01]  /*7520*/  MUFU.TANH R9, R3 ;  /* 0x0000000300097308 */ /* 0x000fe20000002400 */
[----:B------:R-:W-:Y:S01]  /*7530*/  ISETP.LT.OR P0, PT, R27, R237, P0 ;  /* 0x000000ed1b00720c */ /* 0x000fe20000701670 */
[----:B------:R-:W-:Y:S01]  /*7540*/  IMAD.MOV.U32 R125, RZ, RZ, R200 ;  /* 0x000000ffff7d7224 */ /* 0x000fe200078e00c8 */
[----:B------:R-:W-:Y:S01]  /*7550*/  IABS R0, R0 ;  /* 0x0000000000007213 */ /* 0x000fe20000000000 */
[----:B--2---:R-:W-:Y:S02]  /*7560*/  FFMA.FTZ R8, R12, -UR35, R5 ;  /* 0x800000230c087c23 */ /* 0x004fe40008010005 */
[----:B------:R-:W-:-:S02]  /*7570*/  IMAD.IADD R5, R235, 0x1, -R34 ;  /* 0x00000001eb057824 */ /* 0x000fc400078e0a22 */
[----:B------:R1:W-:Y:S01]  /*7580*/  I2F R22, R0 ;  /* 0x0000000000167306 */ /* 0x0003e20000201400 */
[----:B------:R-:W-:Y:S02]  /*7590*/  FSEL R99, R8, -INF , !P5 ;  /* 0xff80000008637808 */ /* 0x000fe40006800000 */
[----:B------:R-:W-:-:S03]  /*75a0*/  ISETP.LT.OR P5, PT, R29, R238, P1 ;  /* 0x000000ee1d00720c */ /* 0x000fc60000fa1670 */
[----:B------:R-:W-:Y:S02]  /*75b0*/  @P0 LOP3.LUT R231, R231, 0x4, RZ, 0xfc, !PT ;  /* 0x00000004e7e70812 */ /* 0x000fe400078efcff */
[----:B------:R-:W-:Y:S02]  /*75c0*/  ISETP.GE.AND P0, PT, R29, R245, PT ;  /* 0x000000f51d00720c */ /* 0x000fe40003f06270 */
[----:B------:R-:W-:Y:S02]  /*75d0*/  LOP3.LUT R231, R231, 0xfffffffd, RZ, 0xc0, !PT ;  /* 0xfffffffde7e77812 */ /* 0x000fe400078ec0ff */
[----:B------:R-:W-:Y:S01]  /*75e0*/  ISETP.LT.OR P0, PT, R29, R240, P0 ;  /* 0x000000f01d00720c */ /* 0x000fe20000701670 */
[----:B-1----:R-:W-:Y:S02]  /*75f0*/  FMUL.FTZ R0, R152, c[0x0][0x2ec] ;  /* 0x0000bb0098007a20 */ /* 0x002fe40000410000 */
[----:B------:R-:W-:Y:S02]  /*7600*/  IMAD.MOV.U32 R152, RZ, RZ, R205 ;  /* 0x000000ffff987224 */ /* 0x000fe400078e00cd */
[----:B------:R1:W2:Y:S08]  /*7610*/  MUFU.TANH R6, R0 ;  /* 0x0000000000067308 */ /* 0x0002b00000002400 */
[----:B------:R-:W-:-:S02]  /*7620*/  @P0 LOP3.LUT R231, R231, 0x2, RZ, 0xfc, !PT ;  /* 0x00000002e7e70812 */ /* 0x000fc400078efcff */
[----:B------:R-:W-:Y:S02]  /*7630*/  ISETP.GE.AND P0, PT, R29, R242, PT ;  /* 0x000000f21d00720c */ /* 0x000fe40003f06270 */
[----:B------:R-:W-:Y:S01]  /*7640*/  LOP3.LUT P1, RZ, R231, 0x4, RZ, 0xc0, !PT ;  /* 0x00000004e7ff7812 */ /* 0x000fe2000782c0ff */
[----:B-1----:R-:W-:Y:S02]  /*7650*/  FMUL.FTZ R0, R154, c[0x0][0x2ec] ;  /* 0x0000bb009a007a20 */ /* 0x002fe40000410000 */
[----:B--2---:R-:W-:Y:S02]  /*7660*/  FFMA.FTZ R6, R16, -UR35, R6 ;  /* 0x8000002310067c23 */ /* 0x004fe40008010006 */
[----:B------:R1:W2:Y:S01]  /*7670*/  MUFU.TANH R7, R0 ;  /* 0x0000000000077308 */ /* 0x0002a20000002400 */
[----:B------:R-:W-:Y:S02]  /*7680*/  IMAD.MOV.U32 R154, RZ, RZ, R210 ;  /* 0x000000ffff9a7224 */ /* 0x000fe400078e00d2 */
[----:B------:R-:W-:-:S02]  /*7690*/  FSEL R101, R6, -INF , !P4 ;  /* 0xff80000006657808 */ /* 0x000fc40006000000 */
[----:B------:R-:W-:Y:S02]  /*76a0*/  ISETP.LT.OR P4, PT, R29, R237, P0 ;  /* 0x000000ed1d00720c */ /* 0x000fe40000781670 */
[----:B------:R-:W-:Y:S01]  /*76b0*/  ISETP.GE.AND P0, PT, R31, R245, PT ;  /* 0x000000f51f00720c */ /* 0x000fe20003f06270 */
[----:B-1----:R-:W-:-:S05]  /*76c0*/  IMAD.IADD R0, R241, 0x1, -R33 ;  /* 0x00000001f1007824 */ /* 0x002fca00078e0a21 */
[----:B------:R-:W-:-:S05]  /*76d0*/  IABS R0, R0 ;  /* 0x0000000000007213 */ /* 0x000fca0000000000 */
[----:B------:R-:W-:Y:S01]  /*76e0*/  IMAD.MOV.U32 R3, RZ, RZ, R0 ;  /* 0x000000ffff037224 */ /* 0x000fe200078e0000 */
[----:B------:R-:W-:Y:S01]  /*76f0*/  IABS R0, R5 ;  /* 0x0000000500007213 */ /* 0x000fe20000000000 */
[----:B--2---:R-:W-:Y:S02]  /*7700*/  FFMA.FTZ R5, R10, -UR35, R7 ;  /* 0x800000230a057c23 */ /* 0x004fe40008010007 */
[----:B------:R-:W-:Y:S01]  /*7710*/  FFMA.FTZ R7, R59, -UR35, R9 ;  /* 0x800000233b077c23 */ /* 0x000fe20008010009 */
[----:B------:R1:W-:Y:S01]  /*7720*/  I2F R24, R0 ;  /* 0x0000000000187306 */ /* 0x0003e20000201400 */
[----:B------:R-:W-:Y:S01]  /*7730*/  IMAD.MOV.U32 R59, RZ, RZ, R208 ;  /* 0x000000ffff3b7224 */ /* 0x000fe200078e00d0 */
[----:B------:R-:W-:Y:S01]  /*7740*/  FSEL R106, R5, -INF , !P3 ;  /* 0xff800000056a7808 */ /* 0x000fe20005800000 */
[----:B------:R-:W-:Y:S01]  /*7750*/  IMAD.IADD R5, R241, 0x1, -R35 ;  /* 0x00000001f1057824 */ /* 0x000fe200078e0a23 */
[----:B------:R-:W-:Y:S02]  /*7760*/  FSEL R97, R7, -INF , !P6 ;  /* 0xff80000007617808 */ /* 0x000fe40007000000 */
[----:B------:R-:W-:-:S02]  /*7770*/  LOP3.LUT P6, RZ, R231, 0x1, RZ, 0xc0, !PT ;  /* 0x00000001e7ff7812 */ /* 0x000fc400078cc0ff */
[----:B------:R2:W-:Y:S01]  /*7780*/  I2F R12, R3 ;  /* 0x00000003000c7306 */ /* 0x0005e20000201400 */
[----:B------:R-:W-:Y:S02]  /*7790*/  ISETP.LT.OR P3, PT, R29, R239, P2 ;  /* 0x000000ef1d00720c */ /* 0x000fe40001761670 */
[----:B------:R-:W-:Y:S01]  /*77a0*/  LOP3.LUT P2, RZ, R231, 0x8, RZ, 0xc0, !PT ;  /* 0x00000008e7ff7812 */ /* 0x000fe2000784c0ff */
[----:B-1----:R-:W-:Y:S02]  /*77b0*/  FMUL.FTZ R0, R127, c[0x0][0x2ec] ;  /* 0x0000bb007f007a20 */ /* 0x002fe40000410000 */
[----:B------:R-:W-:Y:S02]  /*77c0*/  IMAD.MOV.U32 R127, RZ, RZ, R87 ;  /* 0x000000ffff7f7224 */ /* 0x000fe400078e0057 */
[----:B------:R1:W3:Y:S01]  /*77d0*/  MUFU.TANH R9, R0 ;  /* 0x0000000000097308 */ /* 0x0002e20000002400 */
[----:B--2---:R-:W-:Y:S02]  /*77e0*/  FMUL.FTZ R3, R153, c[0x0][0x2ec] ;  /* 0x0000bb0099037a20 */ /* 0x004fe40000410000 */
[----:B------:R-:W-:-:S05]  /*77f0*/  IMAD.MOV.U32 R153, RZ, RZ, R207 ;  /* 0x000000ffff997224 */ /* 0x000fca00078e00cf */
[----:B------:R-:W2:Y:S01]  /*7800*/  MUFU.TANH R8, R3 ;  /* 0x0000000300087308 */ /* 0x000ea20000002400 */
[----:B-1----:R-:W-:Y:S02]  /*7810*/  IMAD.IADD R0, R234, 0x1, -R34 ;  /* 0x00000001ea007824 */ /* 0x002fe400078e0a22 */
[----:B---3--:R-:W-:-:S03]  /*7820*/  FFMA.FTZ R7, R14, -UR35, R9 ;  /* 0x800000230e077c23 */ /* 0x008fc60008010009 */
[----:B------:R-:W-:Y:S02]  /*7830*/  IABS R0, R0 ;  /* 0x0000000000007213 */ /* 0x000fe40000000000 */
[----:B------:R-:W-:Y:S01]  /*7840*/  FSEL R96, R7, -INF , !P6 ;  /* 0xff80000007607808 */ /* 0x000fe20007000000 */
[----:B--2---:R-:W-:Y:S01]  /*7850*/  FFMA.FTZ R8, R13, -UR35, R8 ;  /* 0x800000230d087c23 */ /* 0x004fe20008010008 */
[----:B------:R-:W-:Y:S01]  /*7860*/  ISETP.LT.OR P6, PT, R31, R240, P0 ;  /* 0x000000f01f00720c */ /* 0x000fe200007c1670 */
[----:B------:R-:W-:Y:S01]  /*7870*/  IMAD.MOV.U32 R3, RZ, RZ, R0 ;  /* 0x000000ffff037224 */ /* 0x000fe200078e0000 */
[----:B------:R-:W-:Y:S01]  /*7880*/  LOP3.LUT P0, RZ, R231, 0x2, RZ, 0xc0, !PT ;  /* 0x00000002e7ff7812 */ /* 0x000fe2000780c0ff */
[----:B------:R-:W-:Y:S01]  /*7890*/  IMAD.IADD R0, R241, 0x1, -R34 ;  /* 0x00000001f1007824 */ /* 0x000fe200078e0a22 */
[----:B------:R-:W-:Y:S01]  /*78a0*/  FSEL R98, R8, -INF , !P2 ;  /* 0xff80000008627808 */ /* 0x000fe20005000000 */
[----:B------:R1:W-:Y:S01]  /*78b0*/  I2F R25, R3 ;  /* 0x0000000300197306 */ /* 0x0003e20000201400 */
[----:B------:R-:W-:-:S02]  /*78c0*/  ISETP.GE.AND P2, PT, R31, R244, PT ;  /* 0x000000f41f00720c */ /* 0x000fc40003f46270 */
[----:B------:R-:W-:Y:S02]  /*78d0*/  IABS R0, R0 ;  /* 0x0000000000007213 */ /* 0x000fe40000000000 */
[----:B------:R-:W-:Y:S02]  /*78e0*/  ISETP.LT.OR P2, PT, R31, R239, P2 ;  /* 0x000000ef1f00720c */ /* 0x000fe40001741670 */
[----:B------:R-:W-:Y:S01]  /*78f0*/  LOP3.LUT R231, R231, 0xfffffffd, RZ, 0xc0, !PT ;  /* 0xfffffffde7e77812 */ /* 0x000fe200078ec0ff */
[----:B------:R2:W-:Y:S01]  /*7900*/  I2F R16, R0 ;  /* 0x0000000000107306 */ /* 0x0005e20000201400 */
[----:B-1----:R-:W-:-:S09]  /*7910*/  FMUL.FTZ R3, R180, c[0x0][0x2ec] ;  /* 0x0000bb00b4037a20 */ /* 0x002fd20000410000 */
[----:B------:R-:W-:Y:S01]  /*7920*/  @P2 LOP3.LUT R231, R231, 0x2, RZ, 0xfc, !PT ;  /* 0x00000002e7e72812 */ /* 0x000fe200078efcff */
[----:B------:R-:W-:Y:S01]  /*7930*/  MUFU.TANH R9, R3 ;  /* 0x0000000300097308 */ /* 0x000fe20000002400 */
[----:B------:R-:W-:Y:S02]  /*7940*/  ISETP.GE.AND P2, PT, R33, R244, PT ;  /* 0x000000f42100720c */ /* 0x000fe40003f46270 */
[----:B------:R-:W-:Y:S01]  /*7950*/  LOP3.LUT R231, R231, 0xfffffff7, RZ, 0xc0, !PT ;  /* 0xfffffff7e7e77812 */ /* 0x000fe200078ec0ff */
[----:B--2---:R-:W-:Y:S02]  /*7960*/  FMUL.FTZ R0, R155, c[0x0][0x2ec] ;  /* 0x0000bb009b007a20 */ /* 0x004fe40000410000 */
[----:B------:R-:W-:Y:S02]  /*7970*/  IMAD.MOV.U32 R155, RZ, RZ, R89 ;  /* 0x000000ffff9b7224 */ /* 0x000fe400078e0059 */
[----:B------:R1:W2:Y:S02]  /*7980*/  MUFU.TANH R6, R0 ;  /* 0x0000000000067308 */ /* 0x0002a40000002400 */
[----:B-1----:R-:W-:-:S02]  /*7990*/  IMAD.IADD R0, R235, 0x1, -R35 ;  /* 0x00000001eb007824 */ /* 0x002fc400078e0a23 */
[----:B--2---:R-:W-:-:S03]  /*79a0*/  FFMA.FTZ R6, R15, -UR35, R6 ;  /* 0x800000230f067c23 */ /* 0x004fc60008010006 */
[----:B------:R-:W-:Y:S02]  /*79b0*/  IABS R0, R0 ;  /* 0x0000000000007213 */ /* 0x000fe40000000000 */
[----:B------:R-:W-:Y:S02]  /*79c0*/  FSEL R104, R6, -INF , !P1 ;  /* 0xff80000006687808 */ /* 0x000fe40004800000 */
[C---:B------:R-:W-:Y:S01]  /*79d0*/  ISETP.GE.AND P1, PT, R31.reuse, R243, PT ;  /* 0x000000f31f00720c */ /* 0x040fe20003f26270 */
        /* <DEDUP_REMOVED lines=9> */
[----:B------:R-:W-:Y:S01]  /*7a70*/  FFMA.FTZ R5, R64, -UR35, R9 ;  /* 0x8000002340057c23 */ /* 0x000fe20008010009 */
[----:B------:R-:W-:Y:S01]  /*7a80*/  LOP3.LUT R231, R231, 0xfffffffb, RZ, 0xc0, !PT ;  /* 0xfffffffbe7e77812 */ /* 0x000fe200078ec0ff */
[----:B------:R1:W-:Y:S01]  /*7a90*/  I2F R28, R3 ;  /* 0x00000003001c7306 */ /* 0x0003e20000201400 */
[----:B------:R-:W-:Y:S02]  /*7aa0*/  IMAD.MOV.U32 R64, RZ, RZ, R90 ;  /* 0x000000ffff407224 */ /* 0x000fe400078e005a */
[----:B------:R-:W-:Y:S01]  /*7ab0*/  FSEL R120, R5, -INF , !P0 ;  /* 0xff80000005787808 */ /* 0x000fe20004000000 */
[----:B------:R-:W-:Y:S01]  /*7ac0*/  IMAD.IADD R5, R234, 0x1, -R41 ;  /* 0x00000001ea057824 */ /* 0x000fe200078e0a29 */
[----:B------:R-:W-:-:S03]  /*7ad0*/  ISETP.GE.AND P0, PT, R31, R242, PT ;  /* 0x000000f21f00720c */ /* 0x000fc60003f06270 */
[----:B------:R2:W-:Y:S01]  /*7ae0*/  I2F R26, R0 ;  /* 0x00000000001a7306 */ /* 0x0005e20000201400 */
[----:B------:R-:W-:Y:S01]  /*7af0*/  ISETP.LT.OR P0, PT, R31, R237, P0 ;  /* 0x000000ed1f00720c */ /* 0x000fe20000701670 */
[----:B-1----:R-:W-:-:S06]  /*7b00*/  FMUL.FTZ R3, R182, c[0x0][0x2ec] ;  /* 0x0000bb00b6037a20 */ /* 0x002fcc0000410000 */
[----:B------:R1:W3:Y:S06]  /*7b10*/  MUFU.TANH R9, R3 ;  /* 0x0000000300097308 */ /* 0x0002ec0000002400 */
[----:B------:R-:W-:Y:S01]  /*7b20*/  @P0 LOP3.LUT R231, R231, 0x4, RZ, 0xfc, !PT ;  /* 0x00000004e7e70812 */ /* 0x000fe200078efcff */
[----:B--2---:R-:W-:Y:S01]  /*7b30*/  IMAD.IADD R0, R235, 0x1, -R40 ;  /* 0x00000001eb007824 */ /* 0x004fe200078e0a28 */
[----:B------:R-:W-:-:S04]  /*7b40*/  ISETP.GE.AND P0, PT, R33, R242, PT ;  /* 0x000000f22100720c */ /* 0x000fc80003f06270 */
        /* <DEDUP_REMOVED lines=8> */
[----:B------:R-:W-:-:S04]  /*7bd0*/  ISETP.GE.AND P3, PT, R33, R245, PT ;  /* 0x000000f52100720c */ /* 0x000fc80003f66270 */
[----:B------:R-:W-:Y:S01]  /*7be0*/  ISETP.LT.OR P3, PT, R33, R240, P3 ;  /* 0x000000f02100720c */ /* 0x000fe20001f61670 */
[----:B-1----:R-:W-:-:S04]  /*7bf0*/  FMUL.FTZ R3, R198, c[0x0][0x2ec] ;  /* 0x0000bb00c6037a20 */ /* 0x002fc80000410000 */
[----:B------:R-:W1:Y:S01]  /*7c00*/  MUFU.TANH R6, R3 ;  /* 0x0000000300067308 */ /* 0x000e620000002400 */
[----:B--2---:R-:W-:-:S07]  /*7c10*/  FMUL.FTZ R0, R196, c[0x0][0x2ec] ;  /* 0x0000bb00c4007a20 */ /* 0x004fce0000410000 */
[----:B------:R2:W3:Y:S01]  /*7c20*/  MUFU.TANH R7, R0 ;  /* 0x0000000000077308 */ /* 0x0004e20000002400 */
[----:B-1----:R-:W-:-:S05]  /*7c30*/  FFMA.FTZ R6, R18, -UR35, R6 ;  /* 0x8000002312067c23 */ /* 0x002fca0008010006 */
[----:B------:R-:W-:Y:S02]  /*7c40*/  FSEL R122, R6, -INF , !P4 ;  /* 0xff800000067a7808 */ /* 0x000fe40006000000 */
[----:B------:R-:W-:Y:S01]  /*7c50*/  ISETP.LT.OR P4, PT, R33, R238, P1 ;  /* 0x000000ee2100720c */ /* 0x000fe20000f81670 */
[----:B--2---:R-:W-:Y:S02]  /*7c60*/  IMAD.IADD R0, R241, 0x1, -R40 ;  /* 0x00000001f1007824 */ /* 0x004fe400078e0a28 */
[----:B---3--:R-:W-:-:S03]  /*7c70*/  FFMA.FTZ R7, R20, -UR35, R7 ;  /* 0x8000002314077c23 */ /* 0x008fc60008010007 */
[----:B------:R-:W-:Y:S02]  /*7c80*/  IABS R0, R0 ;  /* 0x0000000000007213 */ /* 0x000fe40000000000 */
[----:B------:R-:W-:Y:S02]  /*7c90*/  FSEL R252, R7, -INF , !P5 ;  /* 0xff80000007fc7808 */ /* 0x000fe40006800000 */
[----:B------:R-:W-:Y:S01]  /*7ca0*/  ISETP.LT.OR P5, PT, R33, R239, P2 ;  /* 0x000000ef2100720c */ /* 0x000fe200017a1670 */
[----:B------:R-:W-:Y:S01]  /*7cb0*/  IMAD.MOV.U32 R3, RZ, RZ, R0 ;  /* 0x000000ffff037224 */ /* 0x000fe200078e0000 */
[----:B------:R-:W-:Y:S01]  /*7cc0*/  LOP3.LUT P2, RZ, R231, 0x8, RZ, 0xc0, !PT ;  /* 0x00000008e7ff7812 */ /* 0x000fe2000784c0ff */
[----:B------:R-:W-:Y:S02]  /*7cd0*/  IMAD.IADD R0, R235, 0x1, -R41 ;  /* 0x00000001eb007824 */ /* 0x000fe400078e0a29 */
[----:B------:R1:W-:Y:S03]  /*7ce0*/  I2F R15, R3 ;  /* 0x00000003000f7306 */ /* 0x0003e60000201400 */
[----:B------:R-:W-:-:S05]  /*7cf0*/  IABS R0, R0 ;  /* 0x0000000000007213 */ /* 0x000fca0000000000 */
[----:B-1----:R-:W-:Y:S01]  /*7d00*/  IMAD.MOV.U32 R3, RZ, RZ, R0 ;  /* 0x000000ffff037224 */ /* 0x002fe200078e0000 */
[----:B------:R-:W-:Y:S01]  /*7d10*/  IABS R0, R5 ;  /* 0x0000000500007213 */ /* 0x000fe20000000000 */
[----:B------:R-:W-:Y:S02]  /*7d20*/  IMAD.IADD R5, R235, 0x1, -R42 ;  /* 0x00000001eb057824 */ /* 0x000fe400078e0a2a */
[----:B------:R1:W-:Y:S08]  /*7d30*/  I2F R39, R3 ;  /* 0x0000000300277306 */ /* 0x0003f00000201400 */
[----:B------:R2:W-:Y:S01]  /*7d40*/  I2F R29, R0 ;  /* 0x00000000001d7306 */ /* 0x0005e20000201400 */
[----:B-1----:R-:W-:-:S02]  /*7d50*/  FMUL.FTZ R3, R181, c[0x0][0x2ec] ;  /* 0x0000bb00b5037a20 */ /* 0x002fc40000410000 */
[----:B------:R-:W-:-:S05]  /*7d60*/  IMAD.MOV.U32 R181, RZ, RZ, R192 ;  /* 0x000000ffffb57224 */ /* 0x000fca00078e00c0 */
        /* <DEDUP_REMOVED lines=9> */
[----:B------:R1:W-:Y:S01]  /*7e00*/  MUFU.TANH R10, R3 ;  /* 0x00000003000a7308 */ /* 0x0003e20000002400 */
[----:B---3--:R-:W-:-:S07]  /*7e10*/  FFMA.FTZ R0, R66, -UR35, R9 ;  /* 0x8000002342007c23 */ /* 0x008fce0008010009 */
[----:B------:R2:W3:Y:S01]  /*7e20*/  MUFU.TANH R9, R5 ;  /* 0x0000000500097308 */ /* 0x0004e20000002400 */
[----:B------:R-:W-:Y:S01]  /*7e30*/  FSEL R249, R0, -INF , !P6 ;  /* 0xff80000000f97808 */ /* 0x000fe20007000000 */
[----:B------:R-:W-:Y:S01]  /*7e40*/  IMAD.IADD R0, R234, 0x1, -R42 ;  /* 0x00000001ea007824 */ /* 0x000fe200078e0a2a */
[C---:B------:R-:W-:Y:S02]  /*7e50*/  LOP3.LUT P6, RZ, R231.reuse, 0x2, RZ, 0xc0, !PT ;  /* 0x00000002e7ff7812 */ /* 0x040fe400078cc0ff */
[----:B------:R-:W-:Y:S02]  /*7e60*/  LOP3.LUT R231, R231, 0xfffffffe, RZ, 0xc0, !PT ;  /* 0xfffffffee7e77812 */ /* 0x000fe400078ec0ff */
[----:B------:R-:W-:Y:S01]  /*7e70*/  IABS R0, R0 ;  /* 0x0000000000007213 */ /* 0x000fe20000000000 */
[----:B-1----:R-:W-:Y:S01]  /*7e80*/  FMUL.FTZ R3, R199, c[0x0][0x2ec] ;  /* 0x0000bb00c7037a20 */ /* 0x002fe20000410000 */
[----:B------:R-:W-:Y:S02]  /*7e90*/  @P3 LOP3.LUT R231, R231, 0x1, RZ, 0xfc, !PT ;  /* 0x00000001e7e73812 */ /* 0x000fe400078efcff */
[----:B------:R-:W-:Y:S01]  /*7ea0*/  ISETP.LT.OR P3, PT, R33, R237, P0 ;  /* 0x000000ed2100720c */ /* 0x000fe20000761670 */
[----:B------:R1:W-:Y:S01]  /*7eb0*/  MUFU.TANH R8, R3 ;  /* 0x0000000300087308 */ /* 0x0003e20000002400 */
[----:B------:R-:W-:-:S02]  /*7ec0*/  ISETP.GE.AND P0, PT, R34, R245, PT ;  /* 0x000000f52200720c */ /* 0x000fc40003f06270 */
[----:B------:R-:W-:Y:S01]  /*7ed0*/  LOP3.LUT P1, RZ, R231, 0x4, RZ, 0xc0, !PT ;  /* 0x00000004e7ff7812 */ /* 0x000fe2000782c0ff */
[----:B--2---:R-:W-:Y:S02]  /*7ee0*/  IMAD.IADD R5, R241, 0x1, -R42 ;  /* 0x00000001f1057824 */ /* 0x004fe400078e0a2a */
[----:B---3--:R-:W-:-:S05]  /*7ef0*/  FFMA.FTZ R6, R17, -UR35, R9 ;  /* 0x8000002311067c23 */ /* 0x008fca0008010009 */
[----:B------:R-:W-:Y:S02]  /*7f00*/  FSEL R208, R6, -INF , !P2 ;  /* 0xff80000006d07808 */ /* 0x000fe40005000000 */
[----:B------:R-:W-:Y:S01]  /*7f10*/  ISETP.GE.AND P2, PT, R34, R244, PT ;  /* 0x000000f42200720c */ /* 0x000fe20003f46270 */
[----:B-1----:R-:W-:-:S03]  /*7f20*/  FMUL.FTZ R3, R156, c[0x0][0x2ec] ;  /* 0x0000bb009c037a20 */ /* 0x002fc60000410000 */
[----:B------:R-:W-:Y:S01]  /*7f30*/  ISETP.LT.OR P2, PT, R34, R239, P2 ;  /* 0x000000ef2200720c */ /* 0x000fe20001741670 */
[----:B------:R-:W-:Y:S01]  /*7f40*/  IMAD.MOV.U32 R156, RZ, RZ, R154 ;  /* 0x000000ffff9c7224 */ /* 0x000fe200078e009a */
[----:B------:R1:W2:Y:S01]  /*7f50*/  MUFU.TANH R7, R3 ;  /* 0x0000000300077308 */ /* 0x0002a20000002400 */
[----:B------:R-:W-:Y:S02]  /*7f60*/  IMAD.MOV.U32 R154, RZ, RZ, R47 ;  /* 0x000000ffff9a7224 */ /* 0x000fe400078e002f */
[----:B-1----:R-:W-:Y:S01]  /*7f70*/  IMAD.MOV.U32 R3, RZ, RZ, R0 ;  /* 0x000000ffff037224 */ /* 0x002fe200078e0000 */
[----:B------:R-:W-:Y:S01]  /*7f80*/  IABS R0, R5 ;  /* 0x0000000500007213 */ /* 0x000fe20000000000 */
[----:B--2---:R-:W-:-:S03]  /*7f90*/  FFMA.FTZ R7, R68, -UR35, R7 ;  /* 0x8000002344077c23 */ /* 0x004fc60008010007 */
[----:B------:R1:W-:Y:S01]  /*7fa0*/  I2F R27, R3 ;  /* 0x00000003001b7306 */ /* 0x0003e20000201400 */
[----:B------:R-:W-:Y:S02]  /*7fb0*/  FFMA.FTZ R5, R11, -UR35, R8 ;  /* 0x800000230b057c23 */ /* 0x000fe40008010008 */
[----:B------:R-:W-:-:S03]  /*7fc0*/  FMUL.FTZ R8, R184, c[0x0][0x2ec] ;  /* 0x0000bb00b8087a20 */ /* 0x000fc60000410000 */
[----:B------:R-:W-:Y:S01]  /*7fd0*/  FSEL R233, R5, -INF , !P1 ;  /* 0xff80000005e97808 */ /* 0x000fe20004800000 */
[----:B------:R-:W-:Y:S01]  /*7fe0*/  IMAD.IADD R5, R234, 0x1, -R36 ;  /* 0x00000001ea057824 */ /* 0x000fe200078e0a24 */
[----:B------:R2:W-:Y:S01]  /*7ff0*/  I2F R17, R0 ;  /* 0x0000000000117306 */ /* 0x0005e20000201400 */
[----:B------:R-:W-:-:S04]  /*8000*/  ISETP.GE.AND P1, PT, R34, R243, PT ;  /* 0x000000f32200720c */ /* 0x000fc80003f26270 */
[C---:B------:R-:W-:Y:S01]  /*8010*/  ISETP.LT.OR P1, PT, R34.reuse, R238, P1 ;  /* 0x000000ee2200720c */ /* 0x040fe20000f21670 */
[----:B-1----:R-:W-:Y:S02]  /*8020*/  FFMA.FTZ R3, R21, -UR35, R10 ;  /* 0x8000002315037c23 */ /* 0x002fe4000801000a */
[----:B------:R-:W1:Y:S03]  /*8030*/  MUFU.TANH R8, R8 ;  /* 0x0000000800087308 */ /* 0x000e660000002400 */
[----:B------:R-:W-:Y:S02]  /*8040*/  FSEL R210, R3, -INF , !P6 ;  /* 0xff80000003d27808 */ /* 0x000fe40007000000 */
[----:B------:R-:W-:Y:S01]  /*8050*/  ISETP.LT.OR P6, PT, R34, R240, P0 ;  /* 0x000000f02200720c */ /* 0x000fe200007c1670 */
[----:B--2---:R-:W-:Y:S01]  /*8060*/  FMUL.FTZ R0, R158, c[0x0][0x2ec] ;  /* 0x0000bb009e007a20 */ /* 0x004fe20000410000 */
[C---:B------:R-:W-:Y:S01]  /*8070*/  LOP3.LUT P0, RZ, R231.reuse, 0x1, RZ, 0xc0, !PT ;  /* 0x00000001e7ff7812 */ /* 0x040fe2000780c0ff */
[----:B------:R-:W-:Y:S01]  /*8080*/  IMAD.MOV.U32 R158, RZ, RZ, R59 ;  /* 0x000000ffff9e7224 */ /* 0x000fe200078e003b */
[----:B------:R-:W-:Y:S01]  /*8090*/  LOP3.LUT R231, R231, 0xfffffffe, RZ, 0xc0, !PT ;  /* 0xfffffffee7e77812 */ /* 0x000fe200078ec0ff */
[----:B------:R2:W3:Y:S01]  /*80a0*/  MUFU.TANH R9, R0 ;  /* 0x0000000000097308 */ /* 0x0004e20000002400 */
[----:B------:R-:W-:Y:S01]  /*80b0*/  FSEL R203, R7, -INF , !P0 ;  /* 0xff80000007cb7808 */ /* 0x000fe20004000000 */
[----:B------:R-:W-:Y:S01]  /*80c0*/  IMAD.MOV.U32 R59, RZ, RZ, R58 ;  /* 0x000000ffff3b7224 */ /* 0x000fe200078e003a */
[----:B------:R-:W-:Y:S01]  /*80d0*/  ISETP.GE.AND P0, PT, R34, R242, PT ;  /* 0x000000f22200720c */ /* 0x000fe20003f06270 */
[----:B------:R-:W-:Y:S01]  /*80e0*/  IMAD.MOV.U32 R58, RZ, RZ, R211 ;  /* 0x000000ffff3a7224 */ /* 0x000fe200078e00d3 */
[----:B------:R-:W-:Y:S01]  /*80f0*/  @P2 LOP3.LUT R231, R231, 0x1, RZ, 0xfc, !PT ;  /* 0x00000001e7e72812 */ /* 0x000fe200078efcff */
[----:B-1----:R-:W-:Y:S01]  /*8100*/  FFMA.FTZ R8, R22, -UR35, R8 ;  /* 0x8000002316087c23 */ /* 0x002fe20008010008 */
[----:B------:R-:W-:-:S02]  /*8110*/  ISETP.LT.OR P0, PT, R34, R237, P0 ;  /* 0x000000ed2200720c */ /* 0x000fc40000701670 */
[----:B------:R-:W-:Y:S02]  /*8120*/  LOP3.LUT R231, R231, 0xfffffff7, RZ, 0xc0, !PT ;  /* 0xfffffff7e7e77812 */ /* 0x000fe400078ec0ff */
[----:B------:R-:W-:Y:S02]  /*8130*/  FSEL R193, R8, -INF , !P4 ;  /* 0xff80000008c17808 */ /* 0x000fe40006000000 */
[----:B------:R-:W-:Y:S02]  /*8140*/  @P1 LOP3.LUT R231, R231, 0x8, RZ, 0xfc, !PT ;  /* 0x00000008e7e71812 */ /* 0x000fe400078efcff */
[----:B------:R-:W-:Y:S01]  /*8150*/  ISETP.GE.AND P2, PT, R35, R244, PT ;  /* 0x000000f42300720c */ /* 0x000fe20003f46270 */
[----:B--2---:R-:W-:Y:S01]  /*8160*/  IMAD.IADD R0, R235, 0x1, -R43 ;  /* 0x00000001eb007824 */ /* 0x004fe200078e0a2b */
[----:B------:R-:W-:Y:S01]  /*8170*/  LOP3.LUT R231, R231, 0xfffffffb, RZ, 0xc0, !PT ;  /* 0xfffffffbe7e77812 */ /* 0x000fe200078ec0ff */
[----:B---3--:R-:W-:Y:S01]  /*8180*/  FFMA.FTZ R7, R23, -UR35, R9 ;  /* 0x8000002317077c23 */ /* 0x008fe20008010009 */
[----:B------:R-:W-:-:S02]  /*8190*/  ISETP.GE.AND P1, PT, R35, R243, PT ;  /* 0x000000f32300720c */ /* 0x000fc40003f26270 */
[----:B------:R-:W-:Y:S02]  /*81a0*/  IABS R0, R0 ;  /* 0x0000000000007213 */ /* 0x000fe40000000000 */
[----:B------:R-:W-:Y:S02]  /*81b0*/  FSEL R194, R7, -INF , !P5 ;  /* 0xff80000007c27808 */ /* 0x000fe40006800000 */
[----:B------:R-:W-:Y:S01]  /*81c0*/  @P0 LOP3.LUT R231, R231, 0x4, RZ, 0xfc, !PT ;  /* 0x00000004e7e70812 */ /* 0x000fe200078efcff */
[----:B------:R-:W-:Y:S01]  /*81d0*/  IMAD.MOV.U32 R3, RZ, RZ, R0 ;  /* 0x000000ffff037224 */ /* 0x000fe200078e0000 */
[----:B------:R-:W-:Y:S01]  /*81e0*/  ISETP.GE.AND P0, PT, R35, R245, PT ;  /* 0x000000f52300720c */ /* 0x000fe20003f06270 */
[----:B------:R-:W-:Y:S01]  /*81f0*/  IMAD.IADD R0, R234, 0x1, -R43 ;  /* 0x00000001ea007824 */ /* 0x000fe200078e0a2b */
[----:B------:R-:W-:Y:S01]  /*8200*/  LOP3.LUT R231, R231, 0xfffffffd, RZ, 0xc0, !PT ;  /* 0xfffffffde7e77812 */ /* 0x000fe200078ec0ff */
[----:B------:R1:W-:Y:S01]  /*8210*/  I2F R31, R3 ;  /* 0x00000003001f7306 */ /* 0x0003e20000201400 */
[----:B------:R-:W-:-:S02]  /*8220*/  ISETP.LT.OR P0, PT, R35, R240, P0 ;  /* 0x000000f02300720c */ /* 0x000fc40000701670 */
[----:B------:R-:W-:Y:S02]  /*8230*/  IABS R0, R0 ;  /* 0x0000000000007213 */ /* 0x000fe40000000000 */
[----:B------:R-:W-:-:S03]  /*8240*/  ISETP.LT.OR P5, PT, R35, R238, P1 ;  /* 0x000000ee2300720c */ /* 0x000fc60000fa1670 */
[----:B------:R2:W-:Y:S06]  /*8250*/  I2F R20, R0 ;  /* 0x0000000000147306 */ /* 0x0005ec0000201400 */
[----:B------:R-:W-:Y:S01]  /*8260*/  @P0 LOP3.LUT R231, R231, 0x2, RZ, 0xfc, !PT ;  /* 0x00000002e7e70812 */ /* 0x000fe200078efcff */
[----:B-1----:R-:W-:Y:S01]  /*8270*/  FMUL.FTZ R3, R186, c[0x0][0x2ec] ;  /* 0x0000bb00ba037a20 */ /* 0x002fe20000410000 */
[----:B------:R-:W-:Y:S02]  /*8280*/  ISETP.GE.AND P0, PT, R35, R242, PT ;  /* 0x000000f22300720c */ /* 0x000fe40003f06270 */
[----:B------:R-:W-:Y:S01]  /*8290*/  LOP3.LUT P1, RZ, R231, 0x4, RZ, 0xc0, !PT ;  /* 0x00000004e7ff7812 */ /* 0x000fe2000782c0ff */
[----:B------:R-:W1:Y:S01]  /*82a0*/  MUFU.TANH R6, R3 ;  /* 0x0000000300067308 */ /* 0x000e620000002400 */
[----:B------:R-:W-:-:S02]  /*82b0*/  ISETP.LT.OR P4, PT, R35, R237, P0 ;  /* 0x000000ed2300720c */ /* 0x000fc40000781670 */
[----:B------:R-:W-:Y:S01]  /*82c0*/  ISETP.GE.AND P0, PT, R40, R245, PT ;  /* 0x000000f52800720c */ /* 0x000fe20003f06270 */
[----:B--2---:R-:W-:Y:S02]  /*82d0*/  FMUL.FTZ R0, R157, c[0x0][0x2ec] ;  /* 0x0000bb009d007a20 */ /* 0x004fe40000410000 */
[----:B------:R-:W-:Y:S02]  /*82e0*/  IMAD.MOV.U32 R157, RZ, RZ, R153 ;  /* 0x000000ffff9d7224 */ /* 0x000fe400078e0099 */
[----:B------:R2:W3:Y:S01]  /*82f0*/  MUFU.TANH R9, R0 ;  /* 0x0000000000097308 */ /* 0x0004e20000002400 */
[----:B------:R-:W-:Y:S02]  /*8300*/  IMAD.MOV.U32 R153, RZ, RZ, R204 ;  /* 0x000000ffff997224 */ /* 0x000fe400078e00cc */
[----:B-1----:R-:W-:-:S05]  /*8310*/  FFMA.FTZ R6, R12, -UR35, R6 ;  /* 0x800000230c067c23 */ /* 0x002fca0008010006 */
[----:B------:R-:W-:Y:S02]  /*8320*/  FSEL R199, R6, -INF , !P3 ;  /* 0xff80000006c77808 */ /* 0x000fe40005800000 */
[----:B------:R-:W-:Y:S01]  /*8330*/  ISETP.LT.OR P3, PT, R35, R239, P2 ;  /* 0x000000ef2300720c */ /* 0x000fe20001761670 */
[----:B--2---:R-:W-:Y:S01]  /*8340*/  IMAD.IADD R0, R241, 0x1, -R43 ;  /* 0x00000001f1007824 */ /* 0x004fe200078e0a2b */
[----:B------:R-:W-:-:S04]  /*8350*/  LOP3.LUT P2, RZ, R231, 0x8, RZ, 0xc0, !PT ;  /* 0x00000008e7ff7812 */ /* 0x000fc8000784c0ff */
        /* <DEDUP_REMOVED lines=8> */
[----:B------:R1:W-:Y:S03]  /*83e0*/  I2F R21, R3 ;  /* 0x0000000300157306 */ /* 0x0003e60000201400 */
[----:B------:R-:W-:Y:S01]  /*83f0*/  FSEL R192, R5, -INF , !P6 ;  /* 0xff80000005c07808 */ /* 0x000fe20007000000 */
[----:B------:R-:W-:Y:S01]  /*8400*/  IMAD.IADD R5, R235, 0x1, -R38 ;  /* 0x00000001eb057824 */ /* 0x000fe200078e0a26 */
[----:B------:R-:W-:-:S03]  /*8410*/  LOP3.LUT P6, RZ, R231, 0x1, RZ, 0xc0, !PT ;  /* 0x00000001e7ff7812 */ /* 0x000fc600078cc0ff */
[----:B------:R2:W-:Y:S01]  /*8420*/  I2F R18, R0 ;  /* 0x0000000000127306 */ /* 0x0005e20000201400 */
[----:B-1----:R-:W-:Y:S02]  /*8430*/  FMUL.FTZ R3, R159, c[0x0][0x2ec] ;  /* 0x0000bb009f037a20 */ /* 0x002fe40000410000 */
[----:B------:R-:W-:-:S05]  /*8440*/  IMAD.MOV.U32 R159, RZ, RZ, R51 ;  /* 0x000000ffff9f7224 */ /* 0x000fca00078e0033 */
[----:B------:R1:W3:Y:S01]  /*8450*/  MUFU.TANH R9, R3 ;  /* 0x0000000300097308 */ /* 0x0002e20000002400 */
[----:B------:R-:W-:Y:S02]  /*8460*/  IMAD.MOV.U32 R51, RZ, RZ, R49 ;  /* 0x000000ffff337224 */ /* 0x000fe400078e0031 */
[----:B------:R-:W-:Y:S02]  /*8470*/  IMAD.MOV.U32 R49, RZ, RZ, R250 ;  /* 0x000000ffff317224 */ /* 0x000fe400078e00fa */
        /* <DEDUP_REMOVED lines=12> */
[----:B-1----:R-:W-:-:S04]  /*8540*/  FMUL.FTZ R3, R187, c[0x0][0x2ec] ;  /* 0x0000bb00bb037a20 */ /* 0x002fc80000410000 */
[----:B------:R-:W1:Y:S01]  /*8550*/  MUFU.TANH R6, R3 ;  /* 0x0000000300067308 */ /* 0x000e620000002400 */
[----:B--2---:R-:W-:Y:S02]  /*8560*/  FMUL.FTZ R0, R185, c[0x0][0x2ec] ;  /* 0x0000bb00b9007a20 */ /* 0x004fe40000410000 */
[----:B------:R-:W-:-:S05]  /*8570*/  IMAD.MOV.U32 R185, RZ, RZ, R209 ;  /* 0x000000ffffb97224 */ /* 0x000fca00078e00d1 */
[----:B------:R2:W3:Y:S01]  /*8580*/  MUFU.TANH R7, R0 ;  /* 0x0000000000077308 */ /* 0x0004e20000002400 */
[----:B-1----:R-:W-:Y:S02]  /*8590*/  FFMA.FTZ R6, R16, -UR35, R6 ;  /* 0x8000002310067c23 */ /* 0x002fe40008010006 */
[----:B------:R-:W-:Y:S02]  /*85a0*/  IMAD.MOV.U32 R16, RZ, RZ, R154 ;  /* 0x000000ffff107224 */ /* 0x000fe400078e009a */
[----:B------:R-:W-:Y:S01]  /*85b0*/  IMAD.MOV.U32 R154, RZ, RZ, R50 ;  /* 0x000000ffff9a7224 */ /* 0x000fe200078e0032 */
[----:B------:R-:W-:Y:S02]  /*85c0*/  FSEL R182, R6, -INF , !P1 ;  /* 0xff80000006b67808 */ /* 0x000fe40004800000 */
[----:B------:R-:W-:Y:S01]  /*85d0*/  ISETP.GE.AND P1, PT, R40, R243, PT ;  /* 0x000000f32800720c */ /* 0x000fe20003f26270 */
[----:B--2---:R-:W-:Y:S02]  /*85e0*/  IMAD.IADD R0, R234, 0x1, -R37 ;  /* 0x00000001ea007824 */ /* 0x004fe400078e0a25 */
[----:B---3--:R-:W-:Y:S01]  /*85f0*/  FFMA.FTZ R7, R25, -UR35, R7 ;  /* 0x8000002319077c23 */ /* 0x008fe20008010007 */
[----:B------:R-:W-:-:S02]  /*8600*/  ISETP.LT.OR P1, PT, R40, R238, P1 ;  /* 0x000000ee2800720c */ /* 0x000fc40000f21670 */
        /* <DEDUP_REMOVED lines=19> */
[----:B-1----:R-:W-:-:S07]  /*8740*/  FMUL.FTZ R3, R188, c[0x0][0x2ec] ;  /* 0x0000bb00bc037a20 */ /* 0x002fce0000410000 */
        /* <DEDUP_REMOVED lines=10> */
[----:B------:R3:W-:Y:S08]  /*87f0*/  I2F R25, R3 ;  /* 0x0000000300197306 */ /* 0x0007f00000201400 */
[----:B------:R1:W-:Y:S08]  /*8800*/  I2F R95, R0 ;  /* 0x00000000005f7306 */ /* 0x0003f00000201400 */
[----:B------:R-:W2:Y:S01]  /*8810*/  MUFU.TANH R5, R5 ;  /* 0x0000000500057308 */ /* 0x000ea20000002400 */
[----:B---3--:R-:W-:-:S05]  /*8820*/  FFMA.FTZ R3, R72, -UR35, R9 ;  /* 0x8000002348037c23 */ /* 0x008fca0008010009 */
[----:B------:R-:W-:Y:S01]  /*8830*/  FSEL R248, R3, -INF , !P0 ;  /* 0xff80000003f87808 */ /* 0x000fe20004000000 */
[----:B------:R-:W-:Y:S01]  /*8840*/  FMUL.FTZ R3, R189, c[0x0][0x2ec] ;  /* 0x0000bb00bd037a20 */ /* 0x000fe20000410000 */
[----:B------:R-:W-:Y:S01]  /*8850*/  ISETP.GE.AND P0, PT, R40, R242, PT ;  /* 0x000000f22800720c */ /* 0x000fe20003f06270 */
[----:B-1----:R-:W-:Y:S02]  /*8860*/  IMAD.IADD R0, R234, 0x1, -R70 ;  /* 0x00000001ea007824 */ /* 0x002fe400078e0a46 */
[----:B------:R-:W-:Y:S01]  /*8870*/  MUFU.TANH R8, R3 ;  /* 0x0000000300087308 */ /* 0x000fe20000002400 */
[----:B------:R-:W-:Y:S02]  /*8880*/  ISETP.LT.OR P0, PT, R40, R237, P0 ;  /* 0x000000ed2800720c */ /* 0x000fe40000701670 */
[----:B------:R-:W-:Y:S01]  /*8890*/  IABS R0, R0 ;  /* 0x0000000000007213 */ /* 0x000fe20000000000 */
[----:B--2---:R-:W-:Y:S02]  /*88a0*/  FFMA.FTZ R6, R14, -UR35, R5 ;  /* 0x800000230e067c23 */ /* 0x004fe40008010005 */
[----:B------:R-:W-:-:S02]  /*88b0*/  IMAD.IADD R5, R235, 0x1, -R71 ;  /* 0x00000001eb057824 */ /* 0x000fc400078e0a47 */
[----:B------:R1:W-:Y:S01]  /*88c0*/  I2F R94, R0 ;  /* 0x00000000005e7306 */ /* 0x0003e20000201400 */
[----:B------:R-:W-:Y:S02]  /*88d0*/  FSEL R205, R6, -INF , !P3 ;  /* 0xff80000006cd7808 */ /* 0x000fe40005800000 */
[----:B------:R-:W-:-:S03]  /*88e0*/  ISETP.GE.AND P3, PT, R41, R245, PT ;  /* 0x000000f52900720c */ /* 0x000fc60003f66270 */
[----:B------:R-:W-:Y:S02]  /*88f0*/  @P0 LOP3.LUT R231, R231, 0x4, RZ, 0xfc, !PT ;  /* 0x00000004e7e70812 */ /* 0x000fe400078efcff */
[----:B------:R-:W-:Y:S01]  /*8900*/  ISETP.GE.AND P0, PT, R41, R242, PT ;  /* 0x000000f22900720c */ /* 0x000fe20003f06270 */
[----:B-1----:R-:W-:Y:S02]  /*8910*/  FMUL.FTZ R0, R148, c[0x0][0x2ec] ;  /* 0x0000bb0094007a20 */ /* 0x002fe40000410000 */
[----:B------:R-:W-:Y:S02]  /*8920*/  IMAD.MOV.U32 R148, RZ, RZ, R49 ;  /* 0x000000ffff947224 */ /* 0x000fe400078e0031 */
[----:B------:R1:W2:Y:S02]  /*8930*/  MUFU.TANH R9, R0 ;  /* 0x0000000000097308 */ /* 0x0002a40000002400 */
[----:B-1----:R-:W-:Y:S02]  /*8940*/  FMUL.FTZ R0, R150, c[0x0][0x2ec] ;  /* 0x0000bb0096007a20 */ /* 0x002fe40000410000 */
[----:B------:R-:W-:-:S04]  /*8950*/  IMAD.MOV.U32 R150, RZ, RZ, R58 ;  /* 0x000000ffff967224 */ /* 0x000fc800078e003a */
[----:B------:R1:W3:Y:S02]  /*8960*/  MUFU.TANH R7, R0 ;  /* 0x0000000000077308 */ /* 0x0002e40000002400 */
[----:B-1----:R-:W-:-:S05]  /*8970*/  IMAD.IADD R0, R241, 0x1, -R70 ;  /* 0x00000001f1007824 */ /* 0x002fca00078e0a46 */
[----:B------:R-:W-:-:S05]  /*8980*/  IABS R0, R0 ;  /* 0x0000000000007213 */ /* 0x000fca0000000000 */
[----:B------:R-:W-:Y:S01]  /*8990*/  IMAD.MOV.U32 R3, RZ, RZ, R0 ;  /* 0x000000ffff037224 */ /* 0x000fe200078e0000 */
[----:B------:R-:W-:Y:S01]  /*89a0*/  IABS R0, R5 ;  /* 0x0000000500007213 */ /* 0x000fe20000000000 */
[----:B--2---:R-:W-:Y:S02]  /*89b0*/  FFMA.FTZ R5, R28, -UR35, R9 ;  /* 0x800000231c057c23 */ /* 0x004fe40008010009 */
[----:B------:R1:W-:Y:S03]  /*89c0*/  I2F R35, R3 ;  /* 0x0000000300237306 */ /* 0x0003e60000201400 */
[----:B------:R-:W-:Y:S01]  /*89d0*/  FSEL R206, R5, -INF , !P5 ;  /* 0xff80000005ce7808 */ /* 0x000fe20006800000 */
[----:B------:R-:W-:Y:S01]  /*89e0*/  IMAD.IADD R5, R241, 0x1, -R71 ;  /* 0x00000001f1057824 */ /* 0x000fe200078e0a47 */
[----:B------:R-:W-:-:S03]  /*89f0*/  ISETP.LT.OR P5, PT, R41, R238, P1 ;  /* 0x000000ee2900720c */ /* 0x000fc60000fa1670 */
[----:B------:R3:W-:Y:S01]  /*8a00*/  I2F R91, R0 ;  /* 0x00000000005b7306 */ /* 0x0007e20000201400 */
[----:B-1----:R-:W-:Y:S02]  /*8a10*/  FFMA.FTZ R3, R75, -UR35, R8 ;  /* 0x800000234b037c23 */ /* 0x002fe40008010008 */
[----:B------:R-:W-:-:S03]  /*8a20*/  FMUL.FTZ R8, R149, c[0x0][0x2ec] ;  /* 0x0000bb0095087a20 */ /* 0x000fc60000410000 */
[----:B------:R-:W-:Y:S01]  /*8a30*/  FSEL R202, R3, -INF , !P6 ;  /* 0xff80000003ca7808 */ /* 0x000fe20007000000 */
[----:B------:R-:W-:Y:S01]  /*8a40*/  FMUL.FTZ R3, R140, c[0x0][0x2ec] ;  /* 0x0000bb008c037a20 */ /* 0x000fe20000410000 */
[----:B------:R-:W-:Y:S01]  /*8a50*/  MUFU.TANH R9, R8 ;  /* 0x0000000800097308 */ /* 0x000fe20000002400 */
[----:B---3--:R-:W-:Y:S01]  /*8a60*/  FFMA.FTZ R0, R26, -UR35, R7 ;  /* 0x800000231a007c23 */ /* 0x008fe20008010007 */
[----:B------:R-:W-:Y:S01]  /*8a70*/  LOP3.LUT P6, RZ, R231, 0x2, RZ, 0xc0, !PT ;  /* 0x00000002e7ff7812 */ /* 0x000fe200078cc0ff */
[----:B------:R-:W-:-:S03]  /*8a80*/  FMUL.FTZ R7, R191, c[0x0][0x2ec] ;  /* 0x0000bb00bf077a20 */ /* 0x000fc60000410000 */
[----:B------:R-:W-:Y:S01]  /*8a90*/  FSEL R207, R0, -INF , !P4 ;  /* 0xff80000000cf7808 */ /* 0x000fe20006000000 */
[----:B------:R-:W-:Y:S01]  /*8aa0*/  IMAD.IADD R0, R234, 0x1, -R71 ;  /* 0x00000001ea007824 */ /* 0x000fe200078e0a47 */
[----:B------:R1:W2:Y:S01]  /*8ab0*/  MUFU.TANH R10, R7 ;  /* 0x00000007000a7308 */ /* 0x0002a20000002400 */
[C---:B------:R-:W-:Y:S02]  /*8ac0*/  ISETP.LT.OR P4, PT, R41.reuse, R240, P3 ;  /* 0x000000f02900720c */ /* 0x040fe40001f81670 */
[----:B------:R-:W-:Y:S02]  /*8ad0*/  ISETP.LT.OR P3, PT, R41, R239, P2 ;  /* 0x000000ef2900720c */ /* 0x000fe40001761670 */
[C---:B------:R-:W-:Y:S02]  /*8ae0*/  LOP3.LUT P2, RZ, R231.reuse, 0x8, RZ, 0xc0, !PT ;  /* 0x00000008e7ff7812 */ /* 0x040fe4000784c0ff */
[----:B------:R-:W-:Y:S01]  /*8af0*/  IABS R0, R0 ;  /* 0x0000000000007213 */ /* 0x000fe20000000000 */
[----:B------:R3:W4:Y:S01]  /*8b00*/  MUFU.TANH R8, R3 ;  /* 0x0000000300087308 */ /* 0x0007220000002400 */
[----:B------:R-:W-:-:S05]  /*8b10*/  LOP3.LUT R231, R231, 0xfffffffe, RZ, 0xc0, !PT ;  /* 0xfffffffee7e77812 */ /* 0x000fca00078ec0ff */
[----:B------:R-:W-:Y:S01]  /*8b20*/  @P4 LOP3.LUT R231, R231, 0x1, RZ, 0xfc, !PT ;  /* 0x00000001e7e74812 */ /* 0x000fe200078efcff */
[----:B-1----:R-:W-:Y:S01]  /*8b30*/  FMUL.FTZ R7, R151, c[0x0][0x2ec] ;  /* 0x0000bb0097077a20 */ /* 0x002fe20000410000 */
[----:B------:R-:W-:Y:S01]  /*8b40*/  ISETP.LT.OR P4, PT, R41, R237, P0 ;  /* 0x000000ed2900720c */ /* 0x000fe20000781670 */
[----:B--2---:R-:W-:Y:S01]  /*8b50*/  FFMA.FTZ R6, R32, -UR35, R10 ;  /* 0x8000002320067c23 */ /* 0x004fe2000801000a */
[----:B------:R-:W-:Y:S02]  /*8b60*/  ISETP.GE.AND P0, PT, R42, R245, PT ;  /* 0x000000f52a00720c */ /* 0x000fe40003f06270 */
[C---:B------:R-:W-:Y:S01]  /*8b70*/  LOP3.LUT P1, RZ, R231.reuse, 0x4, RZ, 0xc0, !PT ;  /* 0x00000004e7ff7812 */ /* 0x040fe2000782c0ff */
[----:B------:R-:W1:Y:S01]  /*8b80*/  MUFU.TANH R7, R7 ;  /* 0x0000000700077308 */ /* 0x000e620000002400 */
[----:B------:R-:W-:Y:S01]  /*8b90*/  FSEL R196, R6, -INF , !P6 ;  /* 0xff80000006c47808 */ /* 0x000fe20007000000 */
[----:B---3--:R-:W-:Y:S01]  /*8ba0*/  IMAD.MOV.U32 R3, RZ, RZ, R0 ;  /* 0x000000ffff037224 */ /* 0x008fe200078e0000 */
[----:B------:R-:W-:Y:S01]  /*8bb0*/  IABS R0, R5 ;  /* 0x0000000500007213 */ /* 0x000fe20000000000 */
[----:B------:R-:W-:Y:S01]  /*8bc0*/  FFMA.FTZ R5, R30, -UR35, R9 ;  /* 0x800000231e057c23 */ /* 0x000fe20008010009 */
[----:B------:R-:W-:Y:S01]  /*8bd0*/  ISETP.LT.OR P6, PT, R42, R240, P0 ;  /* 0x000000f02a00720c */ /* 0x000fe200007c1670 */
[----:B------:R-:W-:Y:S01]  /*8be0*/  FMUL.FTZ R6, R224, c[0x0][0x2ec] ;  /* 0x0000bb00e0067a20 */ /* 0x000fe20000410000 */
[----:B------:R-:W-:Y:S01]  /*8bf0*/  LOP3.LUT P0, RZ, R231, 0x1, RZ, 0xc0, !PT ;  /* 0x00000001e7ff7812 */ /* 0x000fe2000780c0ff */
[----:B------:R4:W-:Y:S01]  /*8c00*/  I2F R90, R3 ;  /* 0x00000003005a7306 */ /* 0x0009e20000201400 */
[----:B------:R-:W-:Y:S01]  /*8c10*/  FSEL R198, R5, -INF , !P2 ;  /* 0xff80000005c67808 */ /* 0x000fe20005000000 */
[----:B------:R-:W-:Y:S01]  /*8c20*/  IMAD.IADD R5, R234, 0x1, -R45 ;  /* 0x00000001ea057824 */ /* 0x000fe200078e0a2d */
[----:B------:R-:W-:-:S02]  /*8c30*/  ISETP.GE.AND P2, PT, R42, R244, PT ;  /* 0x000000f42a00720c */ /* 0x000fc40003f46270 */
[----:B------:R-:W-:Y:S02]  /*8c40*/  LOP3.LUT R231, R231, 0xfffffffd, RZ, 0xc0, !PT ;  /* 0xfffffffde7e77812 */ /* 0x000fe400078ec0ff */
[----:B------:R-:W-:Y:S01]  /*8c50*/  ISETP.LT.OR P2, PT, R42, R239, P2 ;  /* 0x000000ef2a00720c */ /* 0x000fe20001741670 */
[----:B------:R1:W-:Y:S01]  /*8c60*/  I2F R89, R0 ;  /* 0x0000000000597306 */ /* 0x0003e20000201400 */
[----:B----4-:R-:W-:-:S07]  /*8c70*/  FFMA.FTZ R3, R195, -UR35, R8 ;  /* 0x80000023c3037c23 */ /* 0x010fce0008010008 */
[----:B------:R-:W-:Y:S04]  /*8c80*/  MUFU.TANH R9, R6 ;  /* 0x0000000600097308 */ /* 0x000fe80000002400 */
[----:B------:R-:W-:Y:S02]  /*8c90*/  @P2 LOP3.LUT R231, R231, 0x2, RZ, 0xfc, !PT ;  /* 0x00000002e7e72812 */ /* 0x000fe400078efcff */
[----:B------:R-:W-:Y:S01]  /*8ca0*/  FSEL R191, R3, -INF , !P0 ;  /* 0xff80000003bf7808 */ /* 0x000fe20004000000 */
[----:B------:R-:W-:Y:S01]  /*8cb0*/  FMUL.FTZ R3, R141, c[0x0][0x2ec] ;  /* 0x0000bb008d037a20 */ /* 0x000fe20000410000 */
[----:B------:R-:W-:Y:S01]  /*8cc0*/  ISETP.GE.AND P0, PT, R42, R242, PT ;  /* 0x000000f22a00720c */ /* 0x000fe20003f06270 */
[----:B-1----:R-:W-:Y:S01]  /*8cd0*/  FFMA.FTZ R0, R15, -UR35, R7 ;  /* 0x800000230f007c23 */ /* 0x002fe20008010007 */
[----:B------:R-:W-:Y:S01]  /*8ce0*/  LOP3.LUT R231, R231, 0xfffffff7, RZ, 0xc0, !PT ;  /* 0xfffffff7e7e77812 */ /* 0x000fe200078ec0ff */
[----:B------:R-:W-:Y:S01]  /*8cf0*/  FMUL.FTZ R7, R142, c[0x0][0x2ec] ;  /* 0x0000bb008e077a20 */ /* 0x000fe20000410000 */
[----:B------:R-:W-:Y:S01]  /*8d00*/  MUFU.TANH R8, R3 ;  /* 0x0000000300087308 */ /* 0x000fe20000002400 */
[----:B------:R-:W-:-:S02]  /*8d10*/  ISETP.LT.OR P0, PT, R42, R237, P0 ;  /* 0x000000ed2a00720c */ /* 0x000fc40000701670 */
[----:B------:R-:W-:Y:S01]  /*8d20*/  FSEL R200, R0, -INF , !P1 ;  /* 0xff80000000c87808 */ /* 0x000fe20004800000 */
[----:B------:R-:W-:Y:S01]  /*8d30*/  FMUL.FTZ R0, R226, c[0x0][0x2ec] ;  /* 0x0000bb00e2007a20 */ /* 0x000fe20000410000 */
[C---:B------:R-:W-:Y:S02]  /*8d40*/  ISETP.GE.AND P1, PT, R42.reuse, R243, PT ;  /* 0x000000f32a00720c */ /* 0x040fe40003f26270 */
[----:B------:R-:W-:Y:S01]  /*8d50*/  ISETP.GE.AND P2, PT, R43, R244, PT ;  /* 0x000000f42b00720c */ /* 0x000fe20003f46270 */
[----:B------:R-:W1:Y:S01]  /*8d60*/  MUFU.TANH R10, R7 ;  /* 0x00000007000a7308 */ /* 0x000e620000002400 */
[----:B------:R-:W-:-:S07]  /*8d70*/  ISETP.LT.OR P1, PT, R42, R238, P1 ;  /* 0x000000ee2a00720c */ /* 0x000fce0000f21670 */
[----:B------:R2:W3:Y:S06]  /*8d80*/  MUFU.TANH R7, R0 ;  /* 0x0000000000077308 */ /* 0x0004ec0000002400 */
[----:B------:R-:W-:Y:S01]  /*8d90*/  @P1 LOP3.LUT R231, R231, 0x8, RZ, 0xfc, !PT ;  /* 0x00000008e7e71812 */ /* 0x000fe200078efcff */
[----:B-1----:R-:W-:Y:S01]  /*8da0*/  FFMA.FTZ R6, R39, -UR35, R10 ;  /* 0x8000002327067c23 */ /* 0x002fe2000801000a */
[----:B------:R-:W-:Y:S02]  /*8db0*/  ISETP.GE.AND P1, PT, R43, R243, PT ;  /* 0x000000f32b00720c */ /* 0x000fe40003f26270 */
[----:B------:R-:W-:-:S02]  /*8dc0*/  LOP3.LUT R231, R231, 0xfffffffb, RZ, 0xc0, !PT ;  /* 0xfffffffbe7e77812 */ /* 0x000fc400078ec0ff */
[----:B------:R-:W-:Y:S02]  /*8dd0*/  FSEL R188, R6, -INF , !P3 ;  /* 0xff80000006bc7808 */ /* 0x000fe40005800000 */
[----:B------:R-:W-:Y:S01]  /*8de0*/  ISETP.GE.AND P3, PT, R43, R245, PT ;  /* 0x000000f52b00720c */ /* 0x000fe20003f66270 */
[----:B--2---:R-:W-:Y:S01]  /*8df0*/  IMAD.IADD R0, R235, 0x1, -R45 ;  /* 0x00000001eb007824 */ /* 0x004fe200078e0a2d */
[----:B------:R-:W-:Y:S02]  /*8e00*/  @P0 LOP3.LUT R231, R231, 0x4, RZ, 0xfc, !PT ;  /* 0x00000004e7e70812 */ /* 0x000fe400078efcff */
[C---:B------:R-:W-:Y:S02]  /*8e10*/  ISETP.LT.OR P3, PT, R43.reuse, R240, P3 ;  /* 0x000000f02b00720c */ /* 0x040fe40001f61670 */
[----:B------:R-:W-:Y:S02]  /*8e20*/  IABS R0, R0 ;  /* 0x0000000000007213 */ /* 0x000fe40000000000 */
[----:B------:R-:W-:-:S03]  /*8e30*/  ISETP.GE.AND P0, PT, R43, R242, PT ;  /* 0x000000f22b00720c */ /* 0x000fc60003f06270 */
[----:B------:R-:W-:Y:S01]  /*8e40*/  IMAD.MOV.U32 R3, RZ, RZ, R0 ;  /* 0x000000ffff037224 */ /* 0x000fe200078e0000 */
[----:B------:R-:W-:Y:S01]  /*8e50*/  IABS R0, R5 ;  /* 0x0000000500007213 */ /* 0x000fe20000000000 */
[----:B------:R-:W-:Y:S02]  /*8e60*/  FFMA.FTZ R5, R29, -UR35, R9 ;  /* 0x800000231d057c23 */ /* 0x000fe40008010009 */
[----:B------:R1:W-:Y:S03]  /*8e70*/  I2F R87, R3 ;  /* 0x0000000300577306 */ /* 0x0003e60000201400 */
[----:B------:R-:W-:Y:S01]  /*8e80*/  FSEL R189, R5, -INF , !P5 ;  /* 0xff80000005bd7808 */ /* 0x000fe20006800000 */
[----:B------:R-:W-:Y:S01]  /*8e90*/  IMAD.IADD R5, R235, 0x1, -R46 ;  /* 0x00000001eb057824 */ /* 0x000fe200078e0a2e */
[----:B------:R-:W-:Y:S02]  /*8ea0*/  ISETP.LT.OR P5, PT, R43, R239, P2 ;  /* 0x000000ef2b00720c */ /* 0x000fe400017a1670 */
[----:B------:R-:W-:Y:S01]  /*8eb0*/  LOP3.LUT P2, RZ, R231, 0x8, RZ, 0xc0, !PT ;  /* 0x00000008e7ff7812 */ /* 0x000fe2000784c0ff */
[----:B------:R3:W-:Y:S01]  /*8ec0*/  I2F R88, R0 ;  /* 0x0000000000587306 */ /* 0x0007e20000201400 */
[----:B-1----:R-:W-:-:S02]  /*8ed0*/  FFMA.FTZ R3, R201, -UR35, R8 ;  /* 0x80000023c9037c23 */ /* 0x002fc40008010008 */
[----:B------:R-:W-:-:S03]  /*8ee0*/  FMUL.FTZ R8, R227, c[0x0][0x2ec] ;  /* 0x0000bb00e3087a20 */ /* 0x000fc60000410000 */
[----:B------:R-:W-:Y:S01]  /*8ef0*/  FSEL R187, R3, -INF , !P6 ;  /* 0xff80000003bb7808 */ /* 0x000fe20007000000 */
[----:B------:R-:W-:Y:S01]  /*8f00*/  FMUL.FTZ R3, R86, c[0x0][0x2ec] ;  /* 0x0000bb0056037a20 */ /* 0x000fe20000410000 */
[----:B------:R-:W-:Y:S01]  /*8f10*/  LOP3.LUT P6, RZ, R231, 0x2, RZ, 0xc0, !PT ;  /* 0x00000002e7ff7812 */ /* 0x000fe200078cc0ff */
[----:B---3--:R-:W-:Y:S01]  /*8f20*/  FFMA.FTZ R0, R19, -UR35, R7 ;  /* 0x8000002313007c23 */ /* 0x008fe20008010007 */
[----:B------:R-:W-:Y:S01]  /*8f30*/  MUFU.TANH R8, R8 ;  /* 0x0000000800087308 */ /* 0x000fe20000002400 */
[----:B------:R-:W-:-:S03]  /*8f40*/  FMUL.FTZ R7, R143, c[0x0][0x2ec] ;  /* 0x0000bb008f077a20 */ /* 0x000fc60000410000 */
[----:B------:R-:W-:Y:S01]  /*8f50*/  FSEL R190, R0, -INF , !P4 ;  /* 0xff80000000be7808 */ /* 0x000fe20006000000 */
[----:B------:R-:W-:Y:S01]  /*8f60*/  IMAD.IADD R0, R241, 0x1, -R45 ;  /* 0x00000001f1007824 */ /* 0x000fe200078e0a2d */
[----:B------:R-:W-:Y:S02]  /*8f70*/  ISETP.LT.OR P4, PT, R43, R238, P1 ;  /* 0x000000ee2b00720c */ /* 0x000fe40000f81670 */
[----:B------:R1:W2:Y:S01]  /*8f80*/  MUFU.TANH R11, R7 ;  /* 0x00000007000b7308 */ /* 0x0002a20000002400 */
[C---:B------:R-:W-:Y:S02]  /*8f90*/  LOP3.LUT P1, RZ, R231.reuse, 0x4, RZ, 0xc0, !PT ;  /* 0x00000004e7ff7812 */ /* 0x040fe4000782c0ff */
[----:B------:R-:W-:Y:S01]  /*8fa0*/  IABS R0, R0 ;  /* 0x0000000000007213 */ /* 0x000fe20000000000 */
[----:B------:R-:W-:Y:S01]  /*8fb0*/  IMAD.MOV.U32 R151, RZ, RZ, R212 ;  /* 0x000000ffff977224 */ /* 0x000fe200078e00d4 */
[----:B------:R-:W-:-:S03]  /*8fc0*/  LOP3.LUT R231, R231, 0xfffffffe, RZ, 0xc0, !PT ;  /* 0xfffffffee7e77812 */ /* 0x000fc600078ec0ff */
[----:B------:R3:W-:Y:S01]  /*8fd0*/  MUFU.TANH R9, R3 ;  /* 0x0000000300097308 */ /* 0x0007e20000002400 */
[----:B-1----:R-:W-:Y:S02]  /*8fe0*/  FMUL.FTZ R7, R225, c[0x0][0x2ec] ;  /* 0x0000bb00e1077a20 */ /* 0x002fe40000410000 */
[----:B--2---:R-:W-:-:S05]  /*8ff0*/  FFMA.FTZ R6, R44, -UR35, R11 ;  /* 0x800000232c067c23 */ /* 0x004fca000801000b */
[----:B------:R1:W2:Y:S01]  /*9000*/  MUFU.TANH R10, R7 ;  /* 0x00000007000a7308 */ /* 0x0002a20000002400 */
[----:B------:R-:W-:Y:S01]  /*9010*/  FSEL R183, R6, -INF , !P6 ;  /* 0xff80000006b77808 */ /* 0x000fe20007000000 */
[----:B---3--:R-:W-:Y:S01]  /*9020*/  IMAD.MOV.U32 R3, RZ, RZ, R0 ;  /* 0x000000ffff037224 */ /* 0x008fe200078e0000 */
[----:B------:R-:W-:Y:S01]  /*9030*/  IABS R0, R5 ;  /* 0x0000000500007213 */ /* 0x000fe20000000000 */
[----:B------:R-:W-:-:S04]  /*9040*/  FMUL.FTZ R6, R128, c[0x0][0x2ec] ;  /* 0x0000bb0080067a20 */ /* 0x000fc80000410000 */
[----:B------:R3:W-:Y:S08]  /*9050*/  I2F R34, R3 ;  /* 0x0000000300227306 */ /* 0x0007f00000201400 */
[----:B------:R4:W-:Y:S01]  /*9060*/  I2F R86, R0 ;  /* 0x0000000000567306 */ /* 0x0009e20000201400 */
[----:B-1----:R-:W-:Y:S01]  /*9070*/  P2R R7, PR, RZ, 0x8 ;  /* 0x00000008ff077803 */ /* 0x002fe20000000000 */
[----:B--2---:R-:W-:Y:S01]  /*9080*/  FFMA.FTZ R5, R27, -UR35, R10 ;  /* 0x800000231b057c23 */ /* 0x004fe2000801000a */
[----:B------:R-:W-:-:S02]  /*9090*/  ISETP.LT.OR P3, PT, R43, R237, P0 ;  /* 0x000000ed2b00720c */ /* 0x000fc40000761670 */
[----:B------:R-:W-:Y:S02]  /*90a0*/  ISETP.GE.AND P0, PT, R36, R245, PT ;  /* 0x000000f52400720c */ /* 0x000fe40003f06270 */
[----:B------:R-:W-:Y:S01]  /*90b0*/  FSEL R184, R5, -INF , !P2 ;  /* 0xff80000005b87808 */ /* 0x000fe20005000000 */
[----:B---3--:R-:W-:Y:S01]  /*90c0*/  FFMA.FTZ R3, R76, -UR35, R9 ;  /* 0x800000234c037c23 */ /* 0x008fe20008010009 */
[C---:B------:R-:W-:Y:S01]  /*90d0*/  ISETP.LT.OR P6, PT, R36.reuse, R240, P0 ;  /* 0x000000f02400720c */ /* 0x040fe200007c1670 */
[----:B------:R-:W-:Y:S01]  /*90e0*/  IMAD.IADD R5, R241, 0x1, -R46 ;  /* 0x00000001f1057824 */ /* 0x000fe200078e0a2e */
[----:B------:R-:W-:Y:S01]  /*90f0*/  ISETP.NE.AND P0, PT, R7, RZ, PT ;  /* 0x000000ff0700720c */ /* 0x000fe20003f05270 */
[----:B------:R-:W1:Y:S01]  /*9100*/  MUFU.TANH R6, R6 ;  /* 0x0000000600067308 */ /* 0x000e620000002400 */
[----:B------:R-:W-:Y:S01]  /*9110*/  ISETP.GE.AND P2, PT, R36, R244, PT ;  /* 0x000000f42400720c */ /* 0x000fe20003f46270 */
[----:B----4-:R-:W-:-:S03]  /*9120*/  FFMA.FTZ R0, R17, -UR35, R8 ;  /* 0x8000002311007c23 */ /* 0x010fc60008010008 */
[----:B------:R-:W-:Y:S01]  /*9130*/  ISETP.LT.OR P2, PT, R36, R239, P2 ;  /* 0x000000ef2400720c */ /* 0x000fe20001741670 */
[----:B------:R-:W-:Y:S01]  /*9140*/  FMUL.FTZ R8, R247, c[0x0][0x2ec] ;  /* 0x0000bb00f7087a20 */ /* 0x000fe20000410000 */
[----:B------:R-:W-:Y:S01]  /*9150*/  FSEL R247, R3, -INF , !P0 ;  /* 0xff80000003f77808 */ /* 0x000fe20004000000 */
[----:B------:R-:W-:Y:S01]  /*9160*/  FMUL.FTZ R3, R79, c[0x0][0x2ec] ;  /* 0x0000bb004f037a20 */ /* 0x000fe20000410000 */
[----:B------:R-:W-:Y:S01]  /*9170*/  FSEL R186, R0, -INF , !P1 ;  /* 0xff80000000ba7808 */ /* 0x000fe20004800000 */
[----:B------:R-:W-:Y:S01]  /*9180*/  FMUL.FTZ R0, R130, c[0x0][0x2ec] ;  /* 0x0000bb0082007a20 */ /* 0x000fe20000410000 */
[----:B------:R2:W-:Y:S01]  /*9190*/  MUFU.TANH R12, R8 ;  /* 0x00000008000c7308 */ /* 0x0005e20000002400 */
[C---:B------:R-:W-:Y:S02]  /*91a0*/  ISETP.GE.AND P1, PT, R36.reuse, R243, PT ;  /* 0x000000f32400720c */ /* 0x040fe40003f26270 */
[C---:B------:R-:W-:Y:S02]  /*91b0*/  ISETP.GE.AND P0, PT, R36.reuse, R242, PT ;  /* 0x000000f22400720c */ /* 0x040fe40003f06270 */
[----:B------:R-:W-:Y:S01]  /*91c0*/  ISETP.LT.OR P1, PT, R36, R238, P1 ;  /* 0x000000ee2400720c */ /* 0x000fe20000f21670 */
[----:B-1----:R-:W-:Y:S01]  /*91d0*/  FFMA.FTZ R6, R20, -UR35, R6 ;  /* 0x8000002314067c23 */ /* 0x002fe20008010006 */
[----:B------:R-:W-:Y:S01]  /*91e0*/  ISETP.LT.OR P0, PT, R36, R237, P0 ;  /* 0x000000ed2400720c */ /* 0x000fe20000701670 */
[----:B------:R1:W3:Y:S01]  /*91f0*/  MUFU.TANH R7, R0 ;  /* 0x0000000000077308 */ /* 0x0002e20000002400 */
[----:B------:R-:W-:-:S02]  /*9200*/  P2R R10, PR, RZ, 0x2 ;  /* 0x00000002ff0a7803 */ /* 0x000fc40000000000 */
[----:B------:R-:W-:Y:S02]  /*9210*/  P2R R9, PR, RZ, 0x1 ;  /* 0x00000001ff097803 */ /* 0x000fe40000000000 */
[C---:B------:R-:W-:Y:S02]  /*9220*/  ISETP.GE.AND P1, PT, R37.reuse, R243, PT ;  /* 0x000000f32500720c */ /* 0x040fe40003f26270 */
[----:B------:R-:W-:Y:S01]  /*9230*/  FSEL R211, R6, -INF , !P4 ;  /* 0xff80000006d37808 */ /* 0x000fe20006000000 */
[----:B------:R4:W3:Y:S01]  /*9240*/  MUFU.TANH R11, R3 ;  /* 0x00000003000b7308 */ /* 0x0008e20000002400 */
[----:B------:R-:W-:Y:S02]  /*9250*/  ISETP.LT.OR P4, PT, R37, R238, P1 ;  /* 0x000000ee2500720c */ /* 0x000fe40000f81670 */
[----:B------:R-:W-:Y:S02]  /*9260*/  ISETP.NE.AND P1, PT, R9, RZ, PT ;  /* 0x000000ff0900720c */ /* 0x000fe40003f25270 */
[----:B--2---:R-:W-:-:S02]  /*9270*/  P2R R8, PR, RZ, 0x4 ;  /* 0x00000004ff087803 */ /* 0x004fc40000000000 */
[C---:B------:R-:W-:Y:S01]  /*9280*/  ISETP.GE.AND P0, PT, R37.reuse, R245, PT ;  /* 0x000000f52500720c */ /* 0x040fe20003f06270 */
[----:B-1----:R-:W-:Y:S01]  /*9290*/  IMAD.IADD R0, R234, 0x1, -R46 ;  /* 0x00000001ea007824 */ /* 0x002fe200078e0a2e */
[C---:B------:R-:W-:Y:S02]  /*92a0*/  ISETP.GE.AND P2, PT, R37.reuse, R244, PT ;  /* 0x000000f42500720c */ /* 0x040fe40003f46270 */
[----:B------:R-:W-:Y:S02]  /*92b0*/  ISETP.LT.OR P0, PT, R37, R240, P0 ;  /* 0x000000f02500720c */ /* 0x000fe40000701670 */
[----:B------:R-:W-:-:S05]  /*92c0*/  IABS R0, R0 ;  /* 0x0000000000007213 */ /* 0x000fca0000000000 */
[----:B----4-:R-:W-:Y:S01]  /*92d0*/  IMAD.MOV.U32 R3, RZ, RZ, R0 ;  /* 0x000000ffff037224 */ /* 0x010fe200078e0000 */
[----:B------:R-:W-:Y:S01]  /*92e0*/  IABS R0, R5 ;  /* 0x0000000500007213 */ /* 0x000fe20000000000 */
[----:B---3--:R-:W-:Y:S02]  /*92f0*/  FFMA.FTZ R5, R13, -UR35, R7 ;  /* 0x800000230d057c23 */ /* 0x008fe40008010007 */
[----:B------:R1:W-:Y:S01]  /*9300*/  I2F R85, R3 ;  /* 0x0000000300557306 */ /* 0x0003e20000201400 */
[----:B------:R-:W-:Y:S02]  /*9310*/  FFMA.FTZ R7, R78, -UR35, R11 ;  /* 0x800000234e077c23 */ /* 0x000fe4000801000b */
[----:B------:R-:W-:Y:S01]  /*9320*/  FMUL.FTZ R11, R129, c[0x0][0x2ec] ;  /* 0x0000bb00810b7a20 */ /* 0x000fe20000410000 */
[----:B------:R-:W-:Y:S01]  /*9330*/  FSEL R250, R5, -INF , !P3 ;  /* 0xff80000005fa7808 */ /* 0x000fe20005800000 */
[----:B------:R-:W-:Y:S01]  /*9340*/  IMAD.IADD R5, R234, 0x1, -R56 ;  /* 0x00000001ea057824 */ /* 0x000fe200078e0a38 */
[----:B------:R-:W-:-:S02]  /*9350*/  FSEL R204, R7, -INF , !P6 ;  /* 0xff80000007cc7808 */ /* 0x000fc40007000000 */
[----:B------:R2:W-:Y:S01]  /*9360*/  I2F R79, R0 ;  /* 0x00000000004f7306 */ /* 0x0005e20000201400 */
[----:B------:R-:W-:Y:S01]  /*9370*/  ISETP.NE.AND P6, PT, R8, RZ, PT ;  /* 0x000000ff0800720c */ /* 0x000fe20003fc5270 */
[----:B-1----:R-:W-:-:S06]  /*9380*/  FFMA.FTZ R3, R31, -UR35, R12 ;  /* 0x800000231f037c23 */ /* 0x002fcc000801000c */
[----:B------:R1:W3:Y:S01]  /*9390*/  MUFU.TANH R12, R11 ;  /* 0x0000000b000c7308 */ /* 0x0002e20000002400 */
[----:B------:R-:W-:Y:S02]  /*93a0*/  FSEL R209, R3, -INF , !P5 ;  /* 0xff80000003d17808 */ /* 0x000fe40006800000 */
[----:B------:R-:W-:Y:S01]  /*93b0*/  ISETP.LT.OR P5, PT, R37, R239, P2 ;  /* 0x000000ef2500720c */ /* 0x000fe200017a1670 */
[----:B--2---:R-:W-:Y:S01]  /*93c0*/  FMUL.FTZ R0, R181, c[0x0][0x2ec] ;  /* 0x0000bb00b5007a20 */ /* 0x004fe20000410000 */
[----:B------:R-:W-:Y:S01]  /*93d0*/  ISETP.NE.AND P2, PT, R10, RZ, PT ;  /* 0x000000ff0a00720c */ /* 0x000fe20003f45270 */
[----:B------:R-:W-:Y:S02]  /*93e0*/  IMAD.MOV.U32 R181, RZ, RZ, R64 ;  /* 0x000000ffffb57224 */ /* 0x000fe400078e0040 */
[----:B------:R2:W4:Y:S01]  /*93f0*/  MUFU.TANH R13, R0 ;  /* 0x00000000000d7308 */ /* 0x0005220000002400 */
[----:B-1----:R-:W-:Y:S01]  /*9400*/  P2R R11, PR, RZ, 0x1 ;  /* 0x00000001ff0b7803 */ /* 0x002fe20000000000 */
[----:B---3--:R-:W-:Y:S01]  /*9410*/  FFMA.FTZ R6, R18, -UR35, R12 ;  /* 0x8000002312067c23 */ /* 0x008fe2000801000c */
[----:B------:R-:W-:-:S04]  /*9420*/  ISETP.GE.AND P0, PT, R37, R242, PT ;  /* 0x000000f22500720c */ /* 0x000fc80003f06270 */
[----:B------:R-:W-:Y:S02]  /*9430*/  ISETP.LT.OR P3, PT, R37, R237, P0 ;  /* 0x000000ed2500720c */ /* 0x000fe40000761670 */
[----:B------:R-:W-:Y:S01]  /*9440*/  ISETP.GE.AND P0, PT, R38, R245, PT ;  /* 0x000000f52600720c */ /* 0x000fe20003f06270 */
[----:B--2---:R-:W-:Y:S01]  /*9450*/  IMAD.IADD R0, R235, 0x1, -R48 ;  /* 0x00000001eb007824 */ /* 0x004fe200078e0a30 */
[----:B------:R-:W-:Y:S01]  /*9460*/  FSEL R201, R6, -INF , !P2 ;  /* 0xff80000006c97808 */ /* 0x000fe20005000000 */
[----:B----4-:R-:W-:Y:S01]  /*9470*/  FFMA.FTZ R7, R21, -UR35, R13 ;  /* 0x8000002315077c23 */ /* 0x010fe2000801000d */
[----:B------:R-:W-:Y:S02]  /*9480*/  ISETP.GE.AND P2, PT, R38, R244, PT ;  /* 0x000000f42600720c */ /* 0x000fe40003f46270 */
[----:B------:R-:W-:Y:S02]  /*9490*/  IABS R0, R0 ;  /* 0x0000000000007213 */ /* 0x000fe40000000000 */
[----:B------:R-:W-:-:S02]  /*94a0*/  FSEL R197, R7, -INF , !P6 ;  /* 0xff80000007c57808 */ /* 0x000fc40007000000 */
[----:B------:R-:W-:Y:S01]  /*94b0*/  ISETP.LT.OR P6, PT, R38, R240, P0 ;  /* 0x000000f02600720c */ /* 0x000fe200007c1670 */
[----:B------:R-:W-:Y:S01]  /*94c0*/  IMAD.MOV.U32 R3, RZ, RZ, R0 ;  /* 0x000000ffff037224 */ /* 0x000fe200078e0000 */
[----:B------:R-:W-:Y:S01]  /*94d0*/  ISETP.NE.AND P0, PT, R11, RZ, PT ;  /* 0x000000ff0b00720c */ /* 0x000fe20003f05270 */
[----:B------:R-:W-:Y:S01]  /*94e0*/  IMAD.IADD R0, R234, 0x1, -R48 ;  /* 0x00000001ea007824 */ /* 0x000fe200078e0a30 */
[----:B------:R-:W-:Y:S01]  /*94f0*/  ISETP.LT.OR P2, PT, R38, R239, P2 ;  /* 0x000000ef2600720c */ /* 0x000fe20001741670 */
[----:B------:R1:W-:Y:S03]  /*9500*/  I2F R64, R3 ;  /* 0x0000000300407306 */ /* 0x0003e60000201400 */
[----:B------:R-:W-:-:S05]  /*9510*/  IABS R0, R0 ;  /* 0x0000000000007213 */ /* 0x000fca0000000000 */
[----:B------:R2:W-:Y:S01]  /*9520*/  I2F R75, R0 ;  /* 0x00000000004b7306 */ /* 0x0005e20000201400 */
[----:B------:R-:W-:-:S03]  /*9530*/  IMAD.MOV.U32 R142, RZ, RZ, R137 ;  /* 0x000000ffff8e7224 */ /* 0x000fc600078e0089 */
[----:B------:R-:W-:Y:S01]  /*9540*/  @P2 LOP3.LUT R231, R231, 0x1, RZ, 0xfc, !PT ;  /* 0x00000001e7e72812 */ /* 0x000fe200078efcff */
[----:B-1----:R-:W-:-:S03]  /*9550*/  FMUL.FTZ R3, R84, c[0x0][0x2ec] ;  /* 0x0000bb0054037a20 */ /* 0x002fc60000410000 */
[----:B------:R-:W-:Y:S01]  /*9560*/  LOP3.LUT R231, R231, 0xfffffff7, RZ, 0xc0, !PT ;  /* 0xfffffff7e7e77812 */ /* 0x000fe200078ec0ff */
[----:B------:R-:W-:Y:S01]  /*9570*/  MUFU.TANH R8, R3 ;  /* 0x0000000300087308 */ /* 0x000fe20000002400 */
[----:B--2---:R-:W-:-:S07]  /*9580*/  FMUL.FTZ R0, R131, c[0x0][0x2ec] ;  /* 0x0000bb0083007a20 */ /* 0x004fce0000410000 */
[----:B------:R1:W2:Y:S02]  /*9590*/  MUFU.TANH R9, R0 ;  /* 0x0000000000097308 */ /* 0x0002a40000002400 */
[----:B-1----:R-:W-:-:S05]  /*95a0*/  IMAD.IADD R0, R241, 0x1, -R48 ;  /* 0x00000001f1007824 */ /* 0x002fca00078e0a30 */
[----:B------:R-:W-:-:S05]  /*95b0*/  IABS R0, R0 ;  /* 0x0000000000007213 */ /* 0x000fca0000000000 */
[----:B------:R-:W-:Y:S02]  /*95c0*/  IMAD.MOV.U32 R3, RZ, RZ, R0 ;  /* 0x000000ffff037224 */ /* 0x000fe400078e0000 */
[----:B------:R-:W-:Y:S02]  /*95d0*/  IMAD.IADD R0, R235, 0x1, -R56 ;  /* 0x00000001eb007824 */ /* 0x000fe400078e0a38 */
[----:B------:R1:W-:Y:S03]  /*95e0*/  I2F R47, R3 ;  /* 0x00000003002f7306 */ /* 0x0003e60000201400 */
[----:B------:R-:W-:-:S05]  /*95f0*/  IABS R0, R0 ;  /* 0x0000000000007213 */ /* 0x000fca0000000000 */
[----:B-1----:R-:W-:Y:S01]  /*9600*/  IMAD.MOV.U32 R3, RZ, RZ, R0 ;  /* 0x000000ffff037224 */ /* 0x002fe200078e0000 */
[----:B------:R-:W-:Y:S01]  /*9610*/  IABS R0, R5 ;  /* 0x0000000500007213 */ /* 0x000fe20000000000 */
[----:B--2---:R-:W-:Y:S02]  /*9620*/  FFMA.FTZ R5, R22, -UR35, R9 ;  /* 0x8000002316057c23 */ /* 0x004fe40008010009 */
[----:B------:R1:W-:Y:S08]  /*9630*/  I2F R84, R3 ;  /* 0x0000000300547306 */ /* 0x0003f00000201400 */
[----:B------:R2:W-:Y:S01]  /*9640*/  I2F R78, R0 ;  /* 0x00000000004e7306 */ /* 0x0005e20000201400 */
[----:B-1----:R-:W-:-:S05]  /*9650*/  FFMA.FTZ R3, R160, -UR35, R8 ;  /* 0x80000023a0037c23 */ /* 0x002fca0008010008 */
[----:B------:R-:W-:Y:S01]  /*9660*/  FSEL R195, R3, -INF , !P0 ;  /* 0xff80000003c37808 */ /* 0x000fe20004000000 */
[----:B------:R-:W-:Y:S01]  /*9670*/  FMUL.FTZ R3, R59, c[0x0][0x2ec] ;  /* 0x0000bb003b037a20 */ /* 0x000fe20000410000 */
[----:B------:R-:W-:Y:S01]  /*9680*/  ISETP.GE.AND P0, PT, R38, R242, PT ;  /* 0x000000f22600720c */ /* 0x000fe20003f06270 */
[----:B--2---:R-:W-:Y:S01]  /*9690*/  FMUL.FTZ R0, R232, c[0x0][0x2ec] ;  /* 0x0000bb00e8007a20 */ /* 0x004fe20000410000 */
[----:B------:R-:W-:Y:S01]  /*96a0*/  FSEL R232, R5, -INF , !P1 ;  /* 0xff80000005e87808 */ /* 0x000fe20004800000 */
[----:B------:R-:W-:Y:S01]  /*96b0*/  IMAD.IADD R5, R235, 0x1, -R57 ;  /* 0x00000001eb057824 */ /* 0x000fe200078e0a39 */
[----:B------:R-:W1:Y:S01]  /*96c0*/  MUFU.TANH R7, R3 ;  /* 0x0000000300077308 */ /* 0x000e620000002400 */
[C---:B------:R-:W-:Y:S02]  /*96d0*/  ISETP.GE.AND P1, PT, R38.reuse, R243, PT ;  /* 0x000000f32600720c */ /* 0x040fe40003f26270 */
[C---:B------:R-:W-:Y:S02]  /*96e0*/  ISETP.LT.OR P0, PT, R38.reuse, R237, P0 ;  /* 0x000000ed2600720c */ /* 0x040fe40000701670 */
[----:B------:R-:W-:-:S03]  /*96f0*/  ISETP.LT.OR P1, PT, R38, R238, P1 ;  /* 0x000000ee2600720c */ /* 0x000fc60000f21670 */
[----:B------:R2:W3:Y:S01]  /*9700*/  MUFU.TANH R8, R0 ;  /* 0x0000000000087308 */ /* 0x0004e20000002400 */
[----:B-1----:R-:W-:Y:S02]  /*9710*/  FFMA.FTZ R12, R24, -UR35, R7 ;  /* 0x80000023180c7c23 */ /* 0x002fe40008010007 */
[----:B------:R-:W-:-:S07]  /*9720*/  IMAD.MOV.U32 R137, RZ, RZ, R222 ;  /* 0x000000ffff897224 */ /* 0x000fce00078e00de */
[----:B------:R-:W-:-:S04]  /*9730*/  @P1 LOP3.LUT R231, R231, 0x8, RZ, 0xfc, !PT ;  /* 0x00000008e7e71812 */ /* 0x000fc800078efcff */
[----:B------:R-:W-:Y:S01]  /*9740*/  LOP3.LUT R231, R231, 0xfffffffb, RZ, 0xc0, !PT ;  /* 0xfffffffbe7e77812 */ /* 0x000fe200078ec0ff */
[----:B--2---:R-:W-:Y:S02]  /*9750*/  FMUL.FTZ R0, R153, c[0x0][0x2ec] ;  /* 0x0000bb0099007a20 */ /* 0x004fe40000410000 */
[----:B------:R-:W-:Y:S01]  /*9760*/  IMAD.MOV.U32 R153, RZ, RZ, R51 ;  /* 0x000000ffff997224 */ /* 0x000fe200078e0033 */
[----:B------:R-:W-:Y:S01]  /*9770*/  @P0 LOP3.LUT R231, R231, 0x4, RZ, 0xfc, !PT ;  /* 0x00000004e7e70812 */ /* 0x000fe200078efcff */
[----:B------:R1:W2:Y:S01]  /*9780*/  MUFU.TANH R6, R0 ;  /* 0x0000000000067308 */ /* 0x0002a20000002400 */
[----:B---3--:R-:W-:Y:S02]  /*9790*/  FFMA.FTZ R15, R33, -UR35, R8 ;  /* 0x80000023210f7c23 */ /* 0x008fe40008010008 */
[----:B-1----:R-:W-:Y:S02]  /*97a0*/  IMAD.IADD R0, R241, 0x1, -R56 ;  /* 0x00000001f1007824 */ /* 0x002fe400078e0a38 */
[----:B--2---:R-:W-:-:S03]  /*97b0*/  FFMA.FTZ R14, R23, -UR35, R6 ;  /* 0x80000023170e7c23 */ /* 0x004fc60008010006 */
[----:B------:R-:W-:-:S05]  /*97c0*/  IABS R0, R0 ;  /* 0x0000000000007213 */ /* 0x000fca0000000000 */
[----:B------:R-:W-:Y:S01]  /*97d0*/  IMAD.MOV.U32 R3, RZ, RZ, R0 ;  /* 0x000000ffff037224 */ /* 0x000fe200078e0000 */
[----:B------:R-:W-:Y:S01]  /*97e0*/  IABS R0, R5 ;  /* 0x0000000500007213 */ /* 0x000fe20000000000 */
[--C-:B------:R-:W-:Y:S02]  /*97f0*/  IMAD.IADD R5, R234, 0x1, -R57.reuse ;  /* 0x00000001ea057824 */ /* 0x100fe400078e0a39 */
        /* <DEDUP_REMOVED lines=13> */
[----:B-1----:R-:W-:Y:S02]  /*98d0*/  IMAD.MOV.U32 R3, RZ, RZ, R0 ;  /* 0x000000ffff037224 */ /* 0x002fe400078e0000 */
[----:B------:R-:W-:-:S04]  /*98e0*/  IMAD.IADD R0, R234, 0x1, -R65 ;  /* 0x00000001ea007824 */ /* 0x000fc800078e0a41 */
[----:B------:R1:W-:Y:S01]  /*98f0*/  I2F R39, R3 ;  /* 0x0000000300277306 */ /* 0x0003e20000201400 */
[----:B------:R-:W-:-:S05]  /*9900*/  IABS R0, R0 ;  /* 0x0000000000007213 */ /* 0x000fca0000000000 */
[----:B-1----:R-:W-:Y:S01]  /*9910*/  IMAD.MOV.U32 R3, RZ, RZ, R0 ;  /* 0x000000ffff037224 */ /* 0x002fe200078e0000 */
[----:B------:R-:W-:Y:S01]  /*9920*/  IABS R0, R5 ;  /* 0x0000000500007213 */ /* 0x000fe20000000000 */
[--C-:B------:R-:W-:Y:S02]  /*9930*/  IMAD.IADD R5, R234, 0x1, -R67.reuse ;  /* 0x00000001ea057824 */ /* 0x100fe400078e0a43 */
[----:B------:R1:W-:Y:S02]  /*9940*/  I2F R49, R3 ;  /* 0x0000000300317306 */ /* 0x0003e40000201400 */
[----:B-1----:R-:W-:Y:S02]  /*9950*/  IMAD.MOV.U32 R3, RZ, RZ, R0 ;  /* 0x000000ffff037224 */ /* 0x002fe400078e0000 */
[----:B------:R-:W-:-:S04]  /*9960*/  IMAD.IADD R0, R235, 0x1, -R67 ;  /* 0x00000001eb007824 */ /* 0x000fc800078e0a43 */
[----:B------:R1:W-:Y:S01]  /*9970*/  I2F R41, R3 ;  /* 0x0000000300297306 */ /* 0x0003e20000201400 */
[----:B------:R-:W-:-:S05]  /*9980*/  IABS R0, R0 ;  /* 0x0000000000007213 */ /* 0x000fca0000000000 */
[----:B-1----:R-:W-:Y:S01]  /*9990*/  IMAD.MOV.U32 R3, RZ, RZ, R0 ;  /* 0x000000ffff037224 */ /* 0x002fe200078e0000 */
[----:B------:R-:W-:Y:S01]  /*99a0*/  IABS R0, R5 ;  /* 0x0000000500007213 */ /* 0x000fe20000000000 */
[----:B------:R-:W-:Y:S02]  /*99b0*/  IMAD.IADD R5, R235, 0x1, -R73 ;  /* 0x00000001eb057824 */ /* 0x000fe400078e0a49 */
        /* <DEDUP_REMOVED lines=38> */
[----:B------:R-:W-:-:S03]  /*9c20*/  IABS R0, R5 ;  /* 0x0000000500007213 */ /* 0x000fc60000000000 */
[----:B------:R-:W-:Y:S08]  /*9c30*/  I2F R50, R3 ;  /* 0x0000000300327306 */ /* 0x000ff00000201400 */
[----:B------:R1:W-:Y:S02]  /*9c40*/  I2F R43, R0 ;  /* 0x00000000002b7306 */ /* 0x0003e40000201400 */
[----:B-1----:R-:W-:-:S02]  /*9c50*/  FMUL.FTZ R0, R150, c[0x0][0x2ec] ;  /* 0x0000bb0096007a20 */ /* 0x002fc40000410000 */
[----:B------:R-:W-:-:S04]  /*9c60*/  IMAD.MOV.U32 R150, RZ, RZ, R16 ;  /* 0x000000ffff967224 */ /* 0x000fc800078e0010 */
[----:B------:R1:W2:Y:S01]  /*9c70*/  MUFU.TANH R5, R0 ;  /* 0x0000000000057308 */ /* 0x0002a20000002400 */
[----:B------:R-:W-:Y:S02]  /*9c80*/  IMAD.MOV.U32 R16, RZ, RZ, R159 ;  /* 0x000000ffff107224 */ /* 0x000fe400078e009f */
[----:B------:R-:W-:Y:S02]  /*9c90*/  IMAD.MOV.U32 R159, RZ, RZ, R158 ;  /* 0x000000ffff9f7224 */ /* 0x000fe400078e009e */
[----:B------:R-:W-:Y:S02]  /*9ca0*/  IMAD.MOV.U32 R158, RZ, RZ, R181 ;  /* 0x000000ffff9e7224 */ /* 0x000fe400078e00b5 */
[----:B------:R-:W-:Y:S02]  /*9cb0*/  IMAD.MOV.U32 R181, RZ, RZ, R125 ;  /* 0x000000ffffb57224 */ /* 0x000fe400078e007d */
[----:B-1----:R-:W-:Y:S02]  /*9cc0*/  FMUL.FTZ R0, R148, c[0x0][0x2ec] ;  /* 0x0000bb0094007a20 */ /* 0x002fe40000410000 */
[----:B------:R-:W-:-:S02]  /*9cd0*/  IMAD.MOV.U32 R148, RZ, RZ, R185 ;  /* 0x000000ffff947224 */ /* 0x000fc400078e00b9 */
[----:B------:R-:W-:Y:S02]  /*9ce0*/  IMAD.MOV.U32 R185, RZ, RZ, R157 ;  /* 0x000000ffffb97224 */ /* 0x000fe400078e009d */
[----:B------:R-:W-:Y:S02]  /*9cf0*/  IMAD.MOV.U32 R157, RZ, RZ, R156 ;  /* 0x000000ffff9d7224 */ /* 0x000fe400078e009c */
[----:B------:R-:W-:Y:S02]  /*9d00*/  IMAD.MOV.U32 R156, RZ, RZ, R155 ;  /* 0x000000ffff9c7224 */ /* 0x000fe400078e009b */
[----:B------:R-:W-:Y:S01]  /*9d10*/  IMAD.MOV.U32 R155, RZ, RZ, R121 ;  /* 0x000000ffff9b7224 */ /* 0x000fe200078e0079 */
[----:B------:R1:W3:Y:S01]  /*9d20*/  MUFU.TANH R6, R0 ;  /* 0x0000000000067308 */ /* 0x0002e20000002400 */
[----:B------:R-:W-:Y:S02]  /*9d30*/  IMAD.MOV.U32 R121, RZ, RZ, R144 ;  /* 0x000000ffff797224 */ /* 0x000fe400078e0090 */
[----:B------:R-:W-:-:S02]  /*9d40*/  IMAD.MOV.U32 R144, RZ, RZ, R179 ;  /* 0x000000ffff907224 */ /* 0x000fc400078e00b3 */
[----:B------:R-:W4:Y:S01]  /*9d50*/  LDL.LU R179, [R1+0xa4] ;  /* 0x0000a40001b37983 */ /* 0x000f220000300800 */
[----:B------:R-:W-:Y:S02]  /*9d60*/  IMAD.MOV.U32 R28, RZ, RZ, R159 ;  /* 0x000000ffff1c7224 */ /* 0x000fe400078e009f */
[----:B------:R-:W-:Y:S01]  /*9d70*/  IMAD.MOV.U32 R159, RZ, RZ, R181 ;  /* 0x000000ffff9f7224 */ /* 0x000fe200078e00b5 */
[----:B------:R-:W2:Y:S01]  /*9d80*/  LDL.LU R125, [R1+0xa8] ;  /* 0x0000a800017d7983 */ /* 0x000ea20000300800 */
[----:B------:R-:W-:Y:S02]  /*9d90*/  IMAD.MOV.U32 R26, RZ, RZ, R16 ;  /* 0x000000ffff1a7224 */ /* 0x000fe400078e0010 */
[----:B------:R-:W-:Y:S01]  /*9da0*/  IMAD.MOV.U32 R16, RZ, RZ, R185 ;  /* 0x000000ffff107224 */ /* 0x000fe200078e00b9 */
[----:B------:R-:W2:Y:S01]  /*9db0*/  LDL.LU R181, [R1+0xc0] ;  /* 0x0000c00001b57983 */ /* 0x000ea20000300800 */
[----:B------:R-:W-:Y:S02]  /*9dc0*/  IMAD.MOV.U32 R185, RZ, RZ, R156 ;  /* 0x000000ffffb97224 */ /* 0x000fe400078e009c */
[----:B-1----:R-:W-:-:S02]  /*9dd0*/  FMUL.FTZ R0, R150, c[0x0][0x2ec] ;  /* 0x0000bb0096007a20 */ /* 0x002fc40000410000 */
[----:B------:R-:W-:Y:S02]  /*9de0*/  IMAD.MOV.U32 R150, RZ, RZ, R157 ;  /* 0x000000ffff967224 */ /* 0x000fe400078e009d */
[----:B------:R-:W-:Y:S01]  /*9df0*/  IMAD.MOV.U32 R157, RZ, RZ, R155 ;  /* 0x000000ffff9d7224 */ /* 0x000fe200078e009b */
[----:B------:R1:W-:Y:S01]  /*9e00*/  MUFU.TANH R8, R0 ;  /* 0x0000000000087308 */ /* 0x0003e20000002400 */
[----:B------:R-:W2:Y:S01]  /*9e10*/  LDL.LU R155, [R1+0xc4] ;  /* 0x0000c400019b7983 */ /* 0x000ea20000300800 */
[----:B------:R-:W-:Y:S02]  /*9e20*/  IMAD.MOV.U32 R156, RZ, RZ, R154 ;  /* 0x000000ffff9c7224 */ /* 0x000fe400078e009a */
[----:B-1----:R-:W-:Y:S02]  /*9e30*/  FMUL.FTZ R0, R148, c[0x0][0x2ec] ;  /* 0x0000bb0094007a20 */ /* 0x002fe40000410000 */
[----:B------:R-:W-:Y:S02]  /*9e40*/  IMAD.MOV.U32 R148, RZ, RZ, R158 ;  /* 0x000000ffff947224 */ /* 0x000fe400078e009e */
[----:B------:R1:W-:Y:S01]  /*9e50*/  MUFU.TANH R7, R0 ;  /* 0x0000000000077308 */ /* 0x0003e20000002400 */
[----:B------:R-:W-:-:S02]  /*9e60*/  IMAD.MOV.U32 R154, RZ, RZ, R219 ;  /* 0x000000ffff9a7224 */ /* 0x000fc400078e00db */
[----:B------:R-:W-:Y:S02]  /*9e70*/  IMAD.MOV.U32 R158, RZ, RZ, R153 ;  /* 0x000000ffff9e7224 */ /* 0x000fe400078e0099 */
[----:B-1----:R-:W-:-:S04]  /*9e80*/  FMUL.FTZ R0, R26, c[0x0][0x2ec] ;  /* 0x0000bb001a007a20 */ /* 0x002fc80000410000 */
[----:B------:R1:W1:Y:S01]  /*9e90*/  MUFU.TANH R9, R0 ;  /* 0x0000000000097308 */ /* 0x0002620000002400 */
[----:B------:R-:W-:Y:S02]  /*9ea0*/  IMAD.MOV.U32 R153, RZ, RZ, R223 ;  /* 0x000000ffff997224 */ /* 0x000fe400078e00df */
[----:B------:R-:W3:Y:S01]  /*9eb0*/  LDL.LU R223, [R1+0x118] ;  /* 0x0001180001df7983 */ /* 0x000ee20000300800 */
[----:B------:R-:W-:Y:S02]  /*9ec0*/  IMAD.MOV.U32 R149, RZ, RZ, R148 ;  /* 0x000000ffff957224 */ /* 0x000fe400078e0094 */
[----:B-1----:R-:W-:Y:S01]  /*9ed0*/  FMUL.FTZ R0, R16, c[0x0][0x2ec] ;  /* 0x0000bb0010007a20 */ /* 0x002fe20000410000 */
[----:B------:R-:W3:Y:S03]  /*9ee0*/  LDL.LU R219, [R1+0x114] ;  /* 0x0001140001db7983 */ /* 0x000ee60000300800 */
[----:B------:R1:W-:Y:S01]  /*9ef0*/  MUFU.TANH R16, R0 ;  /* 0x0000000000107308 */ /* 0x0003e20000002400 */
[----:B------:R-:W-:-:S02]  /*9f00*/  IMAD.MOV.U32 R26, RZ, RZ, R185 ;  /* 0x000000ffff1a7224 */ /* 0x000fc400078e00b9 */
[----:B------:R-:W-:Y:S02]  /*9f10*/  IMAD.MOV.U32 R148, RZ, RZ, R152 ;  /* 0x000000ffff947224 */ /* 0x000fe400078e0098 */
[----:B------:R-:W-:Y:S02]  /*9f20*/  IMAD.MOV.U32 R185, RZ, RZ, R126 ;  /* 0x000000ffffb97224 */ /* 0x000fe400078e007e */
[----:B------:R-:W-:Y:S02]  /*9f30*/  IMAD.MOV.U32 R152, RZ, RZ, R178 ;  /* 0x000000ffff987224 */ /* 0x000fe400078e00b2 */
[----:B-1----:R-:W-:Y:S02]  /*9f40*/  FMUL.FTZ R0, R28, c[0x0][0x2ec] ;  /* 0x0000bb001c007a20 */ /* 0x002fe40000410000 */
[----:B------:R-:W-:Y:S02]  /*9f50*/  IMAD.MOV.U32 R28, RZ, RZ, R159 ;  /* 0x000000ffff1c7224 */ /* 0x000fe400078e009f */
[----:B------:R1:W-:Y:S01]  /*9f60*/  MUFU.TANH R11, R0 ;  /* 0x00000000000b7308 */ /* 0x0003e20000002400 */
[----:B------:R-:W-:-:S02]  /*9f70*/  IMAD.MOV.U32 R159, RZ, RZ, R154 ;  /* 0x000000ffff9f7224 */ /* 0x000fc400078e009a */
[----:B------:R-:W-:Y:S02]  /*9f80*/  IMAD.MOV.U32 R154, RZ, RZ, R145 ;  /* 0x000000ffff9a7224 */ /* 0x000fe400078e0091 */
[----:B------:R-:W3:Y:S01]  /*9f90*/  LDL.LU R145, [R1+0xc8] ;  /* 0x0000c80001917983 */ /* 0x000ee20000300800 */
[----:B------:R-:W-:-:S03]  /*9fa0*/  IMAD.MOV.U32 R178, RZ, RZ, R4 ;  /* 0x000000ffffb27224 */ /* 0x000fc600078e0004 */
[----:B------:R-:W3:Y:S01]  /*9fb0*/  LDL.LU R126, [R1+0xd0] ;  /* 0x0000d000017e7983 */ /* 0x000ee20000300800 */
[----:B-1----:R-:W-:Y:S02]  /*9fc0*/  FMUL.FTZ R0, R150, c[0x0][0x2ec] ;  /* 0x0000bb0096007a20 */ /* 0x002fe40000410000 */
[----:B------:R-:W-:Y:S02]  /*9fd0*/  IMAD.MOV.U32 R150, RZ, RZ, R157 ;  /* 0x000000ffff967224 */ /* 0x000fe400078e009d */
[----:B--2---:R-:W-:Y:S02]  /*9fe0*/  IMAD.MOV.U32 R157, RZ, RZ, R155 ;  /* 0x000000ffff9d7224 */ /* 0x004fe400078e009b */
[----:B------:R-:W-:Y:S02]  /*9ff0*/  IMAD.MOV.U32 R155, RZ, RZ, R153 ;  /* 0x000000ffff9b7224 */ /* 0x000fe400078e0099 */
[----:B------:R-:W-:Y:S02]  /*a000*/  IMAD.MOV.U32 R153, RZ, RZ, R124 ;  /* 0x000000ffff997224 */ /* 0x000fe400078e007c */
[----:B------:R-:W2:Y:S04]  /*a010*/  LDL.LU R124, [R1+0xd4] ;  /* 0x0000d400017c7983 */ /* 0x000ea80000300800 */
[----:B------:R-:W2:Y:S01]  /*a020*/  LDL.LU R4, [R1+0x110] ;  /* 0x0001100001047983 */ /* 0x000ea20000300800 */
        /* <DEDUP_REMOVED lines=10> */
[----:B------:R1:W1:Y:S01]  /*a0d0*/  MUFU.TANH R20, R0 ;  /* 0x0000000000147308 */ /* 0x0002620000002400 */
[----:B------:R-:W-:Y:S02]  /*a0e0*/  IMAD.MOV.U32 R140, RZ, RZ, R178 ;  /* 0x000000ffff8c7224 */ /* 0x000fe400078e00b2 */
[----:B-1----:R-:W-:-:S05]  /*a0f0*/  FMUL.FTZ R0, R165, c[0x0][0x2ec] ;  /* 0x0000bb00a5007a20 */ /* 0x002fca0000410000 */
[----:B------:R1:W-:Y:S01]  /*a100*/  MUFU.TANH R28, R0 ;  /* 0x00000000001c7308 */ /* 0x0003e20000002400 */
[----:B------:R-:W-:Y:S02]  /*a110*/  FMUL.FTZ R3, R167, c[0x0][0x2ec] ;  /* 0x0000bb00a7037a20 */ /* 0x000fe40000410000 */
[----:B------:R-:W-:Y:S02]  /*a120*/  IMAD.MOV.U32 R150, RZ, RZ, R148 ;  /* 0x000000ffff967224 */ /* 0x000fe400078e0094 */
[----:B------:R-:W-:Y:S02]  /*a130*/  IMAD.MOV.U32 R148, RZ, RZ, R127 ;  /* 0x000000ffff947224 */ /* 0x000fe400078e007f */
[----:B-1----:R-:W-:-:S04]  /*a140*/  FMUL.FTZ R0, R166, c[0x0][0x2ec] ;  /* 0x0000bb00a6007a20 */ /* 0x002fc80000410000 */
[----:B------:R1:W1:Y:S01]  /*a150*/  MUFU.TANH R22, R0 ;  /* 0x0000000000167308 */ /* 0x0002620000002400 */
[----:B------:R-:W-:Y:S02]  /*a160*/  IMAD.MOV.U32 R127, RZ, RZ, R176 ;  /* 0x000000ffff7f7224 */ /* 0x000fe400078e00b0 */
[----:B---3--:R-:W-:Y:S02]  /*a170*/  IMAD.MOV.U32 R178, RZ, RZ, R219 ;  /* 0x000000ffffb27224 */ /* 0x008fe400078e00db */
[----:B------:R-:W-:Y:S02]  /*a180*/  IMAD.MOV.U32 R224, RZ, RZ, R127 ;  /* 0x000000ffffe07224 */ /* 0x000fe400078e007f */
[----:B-1----:R-:W-:-:S05]  /*a190*/  FFMA.FTZ R0, R161, -UR35, R5 ;  /* 0x80000023a1007c23 */ /* 0x002fca0008010005 */
[----:B------:R-:W-:Y:S01]  /*a1a0*/  FSEL R167, R0, -INF , !P6 ;  /* 0xff80000000a77808 */ /* 0x000fe20007000000 */
[----:B------:R-:W-:Y:S02]  /*a1b0*/  FMUL.FTZ R0, R140, c[0x0][0x2ec] ;  /* 0x0000bb008c007a20 */ /* 0x000fe40000410000 */
[----:B------:R-:W-:Y:S02]  /*a1c0*/  IMAD.MOV.U32 R127, RZ, RZ, R125 ;  /* 0x000000ffff7f7224 */ /* 0x000fe400078e007d */
[----:B------:R1:W-:Y:S01]  /*a1d0*/  MUFU.TANH R30, R0 ;  /* 0x00000000001e7308 */ /* 0x0003e20000002400 */
[----:B------:R-:W-:Y:S02]  /*a1e0*/  IMAD.MOV.U32 R125, RZ, RZ, R218 ;  /* 0x000000ffff7d7224 */ /* 0x000fe400078e00da */
[----:B-1----:R-:W-:Y:S02]  /*a1f0*/  FMUL.FTZ R0, R151, c[0x0][0x2ec] ;  /* 0x0000bb0097007a20 */ /* 0x002fe40000410000 */
[----:B------:R-:W-:-:S02]  /*a200*/  IMAD.MOV.U32 R151, RZ, RZ, R156 ;  /* 0x000000ffff977224 */ /* 0x000fc400078e009c */
[----:B------:R-:W-:Y:S02]  /*a210*/  IMAD.MOV.U32 R156, RZ, RZ, R144 ;  /* 0x000000ffff9c7224 */ /* 0x000fe400078e0090 */
[----:B------:R-:W-:Y:S01]  /*a220*/  IMAD.MOV.U32 R144, RZ, RZ, R246 ;  /* 0x000000ffff907224 */ /* 0x000fe200078e00f6 */
[----:B------:R-:W-:-:S04]  /*a230*/  ISETP.GE.AND P0, PT, R70, R245, PT ;  /* 0x000000f54600720c */ /* 0x000fc80003f06270 */
[----:B------:R-:W-:Y:S02]  /*a240*/  ISETP.LT.OR P0, PT, R70, R240, P0 ;  /* 0x000000f04600720c */ /* 0x000fe40000701670 */
[----:B------:R-:W-:Y:S01]  /*a250*/  LOP3.LUT R231, R231, 0xfffffffd, RZ, 0xc0, !PT ;  /* 0xfffffffde7e77812 */ /* 0x000fe200078ec0ff */
[----:B--2---:R-:W-:Y:S02]  /*a260*/  IMAD.MOV.U32 R176, RZ, RZ, R4 ;  /* 0x000000ffffb07224 */ /* 0x004fe400078e0004 */
[----:B------:R1:W5:Y:S04]  /*a270*/  LDL.LU R4, [R1+0x10c] ;  /* 0x00010c0001047983 */ /* 0x0003680000300800 */
[----:B------:R1:W5:Y:S04]  /*a280*/  LDL.LU R219, [R1+0x108] ;  /* 0x0001080001db7983 */ /* 0x0003680000300800 */
[----:B------:R1:W5:Y:S04]  /*a290*/  LDL.LU R212, [R1+0x104] ;  /* 0x0001040001d47983 */ /* 0x0003680000300800 */
[----:B------:R1:W5:Y:S04]  /*a2a0*/  LDL.LU R222, [R1+0x100] ;  /* 0x0001000001de7983 */ /* 0x0003680000300800 */
[----:B------:R1:W5:Y:S04]  /*a2b0*/  LDL.LU R218, [R1+0xfc] ;  /* 0x0000fc0001da7983 */ /* 0x0003680000300800 */
[----:B------:R1:W5:Y:S01]  /*a2c0*/  LDL.LU R246, [R1+0xf8] ;  /* 0x0000f80001f67983 */ /* 0x0003620000300800 */
[----:B------:R-:W-:-:S02]  /*a2d0*/  @P0 LOP3.LUT R231, R231, 0x2, RZ, 0xfc, !PT ;  /* 0x00000002e7e70812 */ /* 0x000fc400078efcff */
[----:B------:R-:W-:Y:S01]  /*a2e0*/  ISETP.GE.AND P0, PT, R70, R242, PT ;  /* 0x000000f24600720c */ /* 0x000fe20003f06270 */
[----:B------:R-:W-:Y:S01]  /*a2f0*/  IMAD.MOV.U32 R26, RZ, RZ, R185 ;  /* 0x000000ffff1a7224 */ /* 0x000fe200078e00b9 */
[----:B------:R-:W-:Y:S01]  /*a300*/  FSEL R185, R12, -INF , !P3 ;  /* 0xff8000000cb97808 */ /* 0x000fe20005800000 */
[----:B------:R-:W-:Y:S01]  /*a310*/  FFMA.FTZ R5, R93, -UR35, R6 ;  /* 0x800000235d057c23 */ /* 0x000fe20008010006 */
[C---:B------:R-:W-:Y:S01]  /*a320*/  ISETP.GE.AND P1, PT, R70.reuse, R243, PT ;  /* 0x000000f34600720c */ /* 0x040fe20003f26270 */
[----:B------:R2:W-:Y:S01]  /*a330*/  MUFU.TANH R29, R3 ;  /* 0x00000003001d7308 */ /* 0x0005e20000002400 */
[----:B------:R-:W-:Y:S02]  /*a340*/  LOP3.LUT P6, RZ, R231, 0x1, RZ, 0xc0, !PT ;  /* 0x00000001e7ff7812 */ /* 0x000fe400078cc0ff */
[C---:B------:R-:W-:Y:S01]  /*a350*/  ISETP.LT.OR P3, PT, R70.reuse, R237, P0 ;  /* 0x000000ed4600720c */ /* 0x040fe20000761670 */
[----:B------:R-:W-:Y:S01]  /*a360*/  IMAD.MOV.U32 R149, RZ, RZ, R168 ;  /* 0x000000ffff957224 */ /* 0x000fe200078e00a8 */
[----:B------:R-:W-:Y:S01]  /*a370*/  ISETP.GE.AND P0, PT, R71, R245, PT ;  /* 0x000000f54700720c */ /* 0x000fe20003f06270 */
[----:B------:R-:W-:Y:S01]  /*a380*/  IMAD.MOV.U32 R32, RZ, RZ, R148 ;  /* 0x000000ffff207224 */ /* 0x000fe200078e0094 */
[----:B------:R-:W-:Y:S01]  /*a390*/  ISETP.GE.AND P2, PT, R70, R244, PT ;  /* 0x000000f44600720c */ /* 0x000fe20003f46270 */
[----:B------:R3:W1:Y:S01]  /*a3a0*/  MUFU.TANH R19, R0 ;  /* 0x0000000000137308 */ /* 0x0006620000002400 */
[----:B------:R-:W-:Y:S01]  /*a3b0*/  IMAD.MOV.U32 R140, RZ, RZ, R150 ;  /* 0x000000ffff8c7224 */ /* 0x000fe200078e0096 */
[----:B------:R-:W-:Y:S01]  /*a3c0*/  FSEL R148, R5, -INF , !P6 ;  /* 0xff80000005947808 */ /* 0x000fe20007000000 */
[----:B------:R-:W-:Y:S01]  /*a3d0*/  IMAD.MOV.U32 R150, RZ, RZ, R159 ;  /* 0x000000ffff967224 */ /* 0x000fe200078e009f */
[----:B------:R-:W-:Y:S01]  /*a3e0*/  ISETP.LT.OR P6, PT, R71, R240, P0 ;  /* 0x000000f04700720c */ /* 0x000fe200007c1670 */
[----:B--2---:R-:W-:Y:S01]  /*a3f0*/  FMUL.FTZ R3, R174, c[0x0][0x2ec] ;  /* 0x0000bb00ae037a20 */ /* 0x004fe20000410000 */
[----:B------:R-:W-:-:S02]  /*a400*/  FSEL R174, R14, -INF , !P4 ;  /* 0xff8000000eae7808 */ /* 0x000fc40006000000 */
[----:B------:R-:W-:Y:S01]  /*a410*/  ISETP.LT.OR P4, PT, R70, R238, P1 ;  /* 0x000000ee4600720c */ /* 0x000fe20000f81670 */
[----:B------:R-:W-:Y:S01]  /*a420*/  FFMA.FTZ R6, R162, -UR35, R9 ;  /* 0x80000023a2067c23 */ /* 0x000fe20008010009 */
[----:B------:R-:W-:Y:S01]  /*a430*/  LOP3.LUT P1, RZ, R231, 0x4, RZ, 0xc0, !PT ;  /* 0x00000004e7ff7812 */ /* 0x000fe2000782c0ff */
[----:B---3--:R-:W-:Y:S01]  /*a440*/  FFMA.FTZ R0, R25, -UR35, R7 ;  /* 0x8000002319007c23 */ /* 0x008fe20008010007 */
[----:B------:R-:W-:Y:S01]  /*a450*/  FSEL R168, R15, -INF , !P5 ;  /* 0xff8000000fa87808 */ /* 0x000fe20006800000 */
[----:B------:R2:W3:Y:S01]  /*a460*/  MUFU.TANH R23, R3 ;  /* 0x0000000300177308 */ /* 0x0004e20000002400 */
[----:B------:R-:W-:Y:S01]  /*a470*/  FMUL.FTZ R7, R149, c[0x0][0x2ec] ;  /* 0x0000bb0095077a20 */ /* 0x000fe20000410000 */
[C---:B------:R-:W-:Y:S01]  /*a480*/  LOP3.LUT P0, RZ, R231.reuse, 0x2, RZ, 0xc0, !PT ;  /* 0x00000002e7ff7812 */ /* 0x040fe2000780c0ff */
[----:B------:R-:W-:Y:S01]  /*a490*/  IMAD.MOV.U32 R159, RZ, RZ, R157 ;  /* 0x000000ffff9f7224 */ /* 0x000fe200078e009d */
[----:B------:R-:W-:Y:S01]  /*a4a0*/  ISETP.LT.OR P5, PT, R70, R239, P2 ;  /* 0x000000ef4600720c */ /* 0x000fe200017a1670 */
[----:B------:R-:W-:Y:S01]  /*a4b0*/  IMAD.MOV.U32 R157, RZ, RZ, R158 ;  /* 0x000000ffff9d7224 */ /* 0x000fe200078e009e */
[----:B------:R-:W-:Y:S01]  /*a4c0*/  LOP3.LUT P2, RZ, R231, 0x8, RZ, 0xc0, !PT ;  /* 0x00000008e7ff7812 */ /* 0x000fe2000784c0ff */
[----:B------:R-:W-:Y:S01]  /*a4d0*/  IMAD.MOV.U32 R149, RZ, RZ, R181 ;  /* 0x000000ffff957224 */ /* 0x000fe200078e00b5 */
[----:B------:R-:W-:Y:S01]  /*a4e0*/  FSEL R181, R0, -INF , !P1 ;  /* 0xff80000000b57808 */ /* 0x000fe20004800000 */
[----:B----4-:R-:W-:-:S02]  /*a4f0*/  IMAD.MOV.U32 R158, RZ, RZ, R179 ;  /* 0x000000ffff9e7224 */ /* 0x010fc400078e00b3 */
[----:B------:R-:W-:Y:S01]  /*a500*/  IMAD.MOV.U32 R179, RZ, RZ, R138 ;  /* 0x000000ffffb37224 */ /* 0x000fe200078e008a */
[----:B------:R-:W-:Y:S01]  /*a510*/  FSEL R138, R6, -INF , !P0 ;  /* 0xff800000068a7808 */ /* 0x000fe20004000000 */
[----:B------:R-:W-:Y:S02]  /*a520*/  FMUL.FTZ R0, R32, c[0x0][0x2ec] ;  /* 0x0000bb0020007a20 */ /* 0x000fe40000410000 */
[----:B--2---:R-:W-:Y:S01]  /*a530*/  FFMA.FTZ R3, R92, -UR35, R8 ;  /* 0x800000235c037c23 */ /* 0x004fe20008010008 */
[----:B------:R-:W-:Y:S01]  /*a540*/  ISETP.GE.AND P0, PT, R71, R242, PT ;  /* 0x000000f24700720c */ /* 0x000fe20003f06270 */
[----:B------:R-:W-:Y:S01]  /*a550*/  FMUL.FTZ R5, R173, c[0x0][0x2ec] ;  /* 0x0000bb00ad057a20 */ /* 0x000fe20000410000 */
[----:B------:R2:W-:Y:S02]  /*a560*/  MUFU.TANH R32, R0 ;  /* 0x0000000000207308 */ /* 0x0005e40000002400 */
[----:B------:R-:W-:Y:S01]  /*a570*/  FSEL R173, R3, -INF , !P2 ;  /* 0xff80000003ad7808 */ /* 0x000fe20005000000 */
[----:B------:R-:W-:Y:S01]  /*a580*/  FFMA.FTZ R3, R94, -UR35, R13 ;  /* 0x800000235e037c23 */ /* 0x000fe2000801000d */
[----:B------:R-:W-:Y:S01]  /*a590*/  ISETP.LT.OR P0, PT, R71, R237, P0 ;  /* 0x000000ed4700720c */ /* 0x000fe20000701670 */
[----:B------:R-:W-:-:S03]  /*a5a0*/  FFMA.FTZ R6, R163, -UR35, R16 ;  /* 0x80000023a3067c23 */ /* 0x000fc60008010010 */
[----:B------:R4:W1:Y:S01]  /*a5b0*/  MUFU.TANH R27, R7 ;  /* 0x00000007001b7308 */ /* 0x0008620000002400 */
[----:B------:R-:W-:Y:S02]  /*a5c0*/  IMAD.MOV.U32 R226, RZ, RZ, R125 ;  /* 0x000000ffffe27224 */ /* 0x000fe400078e007d */
[----:B--2---:R-:W-:Y:S02]  /*a5d0*/  FMUL.FTZ R0, R224, c[0x0][0x2ec] ;  /* 0x0000bb00e0007a20 */ /* 0x004fe40000410000 */
[----:B------:R-:W-:Y:S02]  /*a5e0*/  IMAD.MOV.U32 R224, RZ, RZ, R144 ;  /* 0x000000ffffe07224 */ /* 0x000fe400078e0090 */
[----:B------:R-:W-:Y:S02]  /*a5f0*/  IMAD.MOV.U32 R144, RZ, RZ, R176 ;  /* 0x000000ffff907224 */ /* 0x000fe400078e00b0 */
[----:B------:R-:W-:Y:S01]  /*a600*/  IMAD.MOV.U32 R176, RZ, RZ, R178 ;  /* 0x000000ffffb07224 */ /* 0x000fe200078e00b2 */
[----:B------:R-:W-:Y:S01]  /*a610*/  FSEL R178, R3, -INF , !P4 ;  /* 0xff80000003b27808 */ /* 0x000fe20006000000 */
[----:B------:R-:W-:Y:S01]  /*a620*/  FMUL.FTZ R3, R137, c[0x0][0x2ec] ;  /* 0x0000bb0089037a20 */ /* 0x000fe20000410000 */
[----:B----4-:R-:W-:Y:S01]  /*a630*/  P2R R7, PR, RZ, 0x1 ;  /* 0x00000001ff077803 */ /* 0x010fe20000000000 */
[----:B------:R2:W-:Y:S01]  /*a640*/  MUFU.TANH R24, R0 ;  /* 0x0000000000187308 */ /* 0x0005e20000002400 */
[----:B------:R-:W-:-:S02]  /*a650*/  ISETP.GE.AND P0, PT, R45, R245, PT ;  /* 0x000000f52d00720c */ /* 0x000fc40003f06270 */
[----:B------:R-:W-:Y:S02]  /*a660*/  ISETP.GE.AND P2, PT, R71, R244, PT ;  /* 0x000000f44700720c */ /* 0x000fe40003f46270 */
[----:B------:R-:W-:Y:S01]  /*a670*/  FSEL R137, R6, -INF , !P6 ;  /* 0xff80000006897808 */ /* 0x000fe20007000000 */
[----:B------:R-:W-:Y:S01]  /*a680*/  FMUL.FTZ R6, R224, c[0x0][0x2ec] ;  /* 0x0000bb00e0067a20 */ /* 0x000fe20000410000 */
[----:B------:R-:W-:Y:S01]  /*a690*/  ISETP.LT.OR P0, PT, R45, R240, P0 ;  /* 0x000000f02d00720c */ /* 0x000fe20000701670 */
[----:B------:R4:W1:Y:S01]  /*a6a0*/  MUFU.TANH R25, R5 ;  /* 0x0000000500197308 */ /* 0x0008620000002400 */
[C---:B------:R-:W-:Y:S01]  /*a6b0*/  ISETP.GE.AND P1, PT, R71.reuse, R243, PT ;  /* 0x000000f34700720c */ /* 0x040fe20003f26270 */
[----:B------:R-:W-:Y:S01]  /*a6c0*/  IMAD.MOV.U32 R143, RZ, RZ, R140 ;  /* 0x000000ffff8f7224 */ /* 0x000fe200078e008c */
[----:B------:R-:W-:Y:S01]  /*a6d0*/  ISETP.LT.OR P2, PT, R71, R239, P2 ;  /* 0x000000ef4700720c */ /* 0x000fe20001741670 */
[----:B------:R-:W-:Y:S02]  /*a6e0*/  IMAD.MOV.U32 R224, RZ, RZ, R151 ;  /* 0x000000ffffe07224 */ /* 0x000fe400078e0097 */
[----:B--2---:R-:W-:-:S02]  /*a6f0*/  FFMA.FTZ R0, R35, -UR35, R10 ;  /* 0x8000002323007c23 */ /* 0x004fc4000801000a */
[----:B------:R2:W-:Y:S01]  /*a700*/  MUFU.TANH R33, R3 ;  /* 0x0000000300217308 */ /* 0x0005e20000002400 */
[----:B------:R-:W-:Y:S02]  /*a710*/  FMUL.FTZ R10, R142, c[0x0][0x2ec] ;  /* 0x0000bb008e0a7a20 */ /* 0x000fe40000410000 */
[----:B------:R-:W-:Y:S02]  /*a720*/  IMAD.MOV.U32 R142, RZ, RZ, R26 ;  /* 0x000000ffff8e7224 */ /* 0x000fe400078e001a */
[----:B------:R-:W-:Y:S02]  /*a730*/  IMAD.MOV.U32 R225, RZ, RZ, R149 ;  /* 0x000000ffffe17224 */ /* 0x000fe400078e0095 */
[----:B----4-:R-:W-:Y:S02]  /*a740*/  FFMA.FTZ R5, R95, -UR35, R11 ;  /* 0x800000235f057c23 */ /* 0x010fe4000801000b */
[----:B------:R-:W-:Y:S01]  /*a750*/  IMAD.MOV.U32 R227, RZ, RZ, R157 ;  /* 0x000000ffffe37224 */ /* 0x000fe200078e009d */
[----:B------:R4:W-:Y:S01]  /*a760*/  MUFU.TANH R35, R10 ;  /* 0x0000000a00237308 */ /* 0x0009e20000002400 */
[----:B------:R-:W-:-:S02]  /*a770*/  IMAD.MOV.U32 R125, RZ, RZ, R152 ;  /* 0x000000ffff7d7224 */ /* 0x000fc400078e0098 */
[----:B------:R-:W-:Y:S02]  /*a780*/  IMAD.MOV.U32 R152, RZ, RZ, R145 ;  /* 0x000000ffff987224 */ /* 0x000fe400078e0091 */
[----:B--2---:R-:W-:Y:S02]  /*a790*/  FMUL.FTZ R3, R226, c[0x0][0x2ec] ;  /* 0x0000bb00e2037a20 */ /* 0x004fe40000410000 */
[----:B------:R-:W-:Y:S01]  /*a7a0*/  IMAD.MOV.U32 R226, RZ, RZ, R159 ;  /* 0x000000ffffe27224 */ /* 0x000fe200078e009f */
[----:B------:R-:W-:Y:S01]  /*a7b0*/  ISETP.LT.OR P1, PT, R71, R238, P1 ;  /* 0x000000ee4700720c */ /* 0x000fe20000f21670 */
[----:B------:R-:W-:Y:S01]  /*a7c0*/  IMAD.MOV.U32 R145, RZ, RZ, R172 ;  /* 0x000000ffff917224 */ /* 0x000fe200078e00ac */
[----:B------:R-:W-:Y:S02]  /*a7d0*/  P2R R9, PR, RZ, 0x4 ;  /* 0x00000004ff097803 */ /* 0x000fe40000000000 */
[----:B------:R-:W-:Y:S01]  /*a7e0*/  FSEL R172, R5, -INF , !P5 ;  /* 0xff80000005ac7808 */ /* 0x000fe20006800000 */
[----:B------:R-:W-:Y:S01]  /*a7f0*/  FMUL.FTZ R5, R179, c[0x0][0x2ec] ;  /* 0x0000bb00b3057a20 */ /* 0x000fe20000410000 */
[----:B----4-:R-:W-:-:S02]  /*a800*/  P2R R10, PR, RZ, 0x1 ;  /* 0x00000001ff0a7803 */ /* 0x010fc40000000000 */
[----:B------:R-:W-:Y:S01]  /*a810*/  ISETP.GE.AND P0, PT, R45, R242, PT ;  /* 0x000000f22d00720c */ /* 0x000fe20003f06270 */
[----:B------:R-:W-:Y:S01]  /*a820*/  HMMA.16816.F32 R12, R80, R142, R224 ;  /* 0x0000008e500c723c */ /* 0x000fe200000018e0 */
[----:B------:R-:W-:Y:S01]  /*a830*/  FSEL R179, R0, -INF , !P3 ;  /* 0xff80000000b37808 */ /* 0x000fe20005800000 */
[----:B------:R-:W-:Y:S01]  /*a840*/  FFMA.FTZ R0, R91, -UR35, R21 ;  /* 0x800000235b007c23 */ /* 0x000fe20008010015 */
[----:B------:R-:W-:Y:S02]  /*a850*/  ISETP.GE.AND P2, PT, R45, R244, PT ;  /* 0x000000f42d00720c */ /* 0x000fe40003f46270 */
[----:B------:R-:W-:Y:S02]  /*a860*/  P2R R8, PR, RZ, 0x2 ;  /* 0x00000002ff087803 */ /* 0x000fe40000000000 */
[----:B------:R-:W-:Y:S02]  /*a870*/  ISETP.NE.AND P6, PT, R9, RZ, PT ;  /* 0x000000ff0900720c */ /* 0x000fe40003fc5270 */
[C---:B------:R-:W-:Y:S01]  /*a880*/  ISETP.LT.OR P3, PT, R45.reuse, R237, P0 ;  /* 0x000000ed2d00720c */ /* 0x040fe20000761670 */
[----:B------:R2:W4:Y:S01]  /*a890*/  MUFU.TANH R26, R5 ;  /* 0x00000005001a7308 */ /* 0x0005220000002400 */
[----:B------:R-:W-:Y:S01]  /*a8a0*/  ISETP.GE.AND P0, PT, R46, R245, PT ;  /* 0x000000f52e00720c */ /* 0x000fe20003f06270 */
[----:B------:R-:W-:Y:S01]  /*a8b0*/  IMAD.MOV.U32 R159, RZ, RZ, R121 ;  /* 0x000000ffff9f7224 */ /* 0x000fe200078e0079 */
[----:B------:R-:W-:Y:S01]  /*a8c0*/  ISETP.LT.OR P5, PT, R45, R239, P2 ;  /* 0x000000ef2d00720c */ /* 0x000fe200017a1670 */
[----:B------:R-:W-:Y:S01]  /*a8d0*/  IMAD.MOV.U32 R121, RZ, RZ, R170 ;  /* 0x000000ffff797224 */ /* 0x000fe200078e00aa */
[----:B------:R-:W-:-:S02]  /*a8e0*/  ISETP.NE.AND P2, PT, R8, RZ, PT ;  /* 0x000000ff0800720c */ /* 0x000fc40003f45270 */
[----:B------:R-:W-:Y:S01]  /*a8f0*/  FSEL R170, R0, -INF , !P6 ;  /* 0xff80000000aa7808 */ /* 0x000fe20007000000 */
[----:B------:R-:W-:Y:S01]  /*a900*/  FFMA.FTZ R0, R132, -UR35, R20 ;  /* 0x8000002384007c23 */ /* 0x000fe20008010014 */
[----:B------:R-:W-:Y:S01]  /*a910*/  ISETP.LT.OR P6, PT, R46, R240, P0 ;  /* 0x000000f02e00720c */ /* 0x000fe200007c1670 */
[----:B------:R1:W-:Y:S01]  /*a920*/  MUFU.TANH R31, R6 ;  /* 0x00000006001f7308 */ /* 0x0003e20000002400 */
[----:B------:R-:W-:Y:S01]  /*a930*/  ISETP.NE.AND P0, PT, R10, RZ, PT ;  /* 0x000000ff0a00720c */ /* 0x000fe20003f05270 */
[----:B--2---:R-:W-:Y:S02]  /*a940*/  FFMA.FTZ R5, R90, -UR35, R18 ;  /* 0x800000235a057c23 */ /* 0x004fe40008010012 */
[----:B------:R-:W-:Y:S02]  /*a950*/  IMAD.MOV.U32 R157, RZ, RZ, R158 ;  /* 0x000000ffff9d7224 */ /* 0x000fe400078e009e */
[----:B------:R-:W-:Y:S02]  /*a960*/  IMAD.MOV.U32 R158, RZ, RZ, R127 ;  /* 0x000000ffff9e7224 */ /* 0x000fe400078e007f */
[----:B-1----:R-:W-:Y:S01]  /*a970*/  FMUL.FTZ R6, R175, c[0x0][0x2ec] ;  /* 0x0000bb00af067a20 */ /* 0x002fe20000410000 */
[----:B------:R-:W-:Y:S01]  /*a980*/  FSEL R175, R5, -INF , !P2 ;  /* 0xff80000005af7808 */ /* 0x000fe20005000000 */
[----:B------:R-:W-:Y:S01]  /*a990*/  FMUL.FTZ R5, R136, c[0x0][0x2ec] ;  /* 0x0000bb0088057a20 */ /* 0x000fe20000410000 */
[----:B------:R-:W-:Y:S01]  /*a9a0*/  FSEL R136, R0, -INF , !P0 ;  /* 0xff80000000887808 */ /* 0x000fe20004000000 */
[----:B------:R-:W-:Y:S01]  /*a9b0*/  FFMA.FTZ R0, R87, -UR35, R22 ;  /* 0x8000002357007c23 */ /* 0x000fe20008010016 */
[----:B------:R-:W-:Y:S01]  /*a9c0*/  ISETP.GE.AND P0, PT, R46, R242, PT ;  /* 0x000000f22e00720c */ /* 0x000fe20003f06270 */
[----:B------:R1:W2:Y:S01]  /*a9d0*/  MUFU.TANH R11, R3 ;  /* 0x00000003000b7308 */ /* 0x0002a20000002400 */
[----:B------:R-:W-:-:S02]  /*a9e0*/  ISETP.GE.AND P1, PT, R45, R243, PT ;  /* 0x000000f32d00720c */ /* 0x000fc40003f26270 */
[----:B------:R-:W-:Y:S01]  /*a9f0*/  FSEL R151, R0, -INF , !P5 ;  /* 0xff80000000977808 */ /* 0x000fe20006800000 */
[----:B------:R-:W-:Y:S01]  /*aa00*/  FFMA.FTZ R0, R34, -UR35, R19 ;  /* 0x8000002322007c23 */ /* 0x000fe20008010013 */
[C---:B------:R-:W-:Y:S02]  /*aa10*/  ISETP.LT.OR P0, PT, R46.reuse, R237, P0 ;  /* 0x000000ed2e00720c */ /* 0x040fe40000701670 */
[----:B------:R-:W-:Y:S01]  /*aa20*/  ISETP.LT.OR P4, PT, R45, R238, P1 ;  /* 0x000000ee2d00720c */ /* 0x000fe20000f81670 */
[----:B------:R2:W-:Y:S01]  /*aa30*/  MUFU.TANH R70, R6 ;  /* 0x0000000600467308 */ /* 0x0005e20000002400 */
[----:B------:R-:W-:Y:S01]  /*aa40*/  ISETP.NE.AND P1, PT, R7, RZ, PT ;  /* 0x000000ff0700720c */ /* 0x000fe20003f25270 */
[----:B------:R-:W-:Y:S02]  /*aa50*/  IMAD.MOV.U32 R127, RZ, RZ, R177 ;  /* 0x000000ffff7f7224 */ /* 0x000fe400078e00b1 */
[----:B-1----:R-:W-:Y:S02]  /*aa60*/  FFMA.FTZ R3, R89, -UR35, R17 ;  /* 0x8000002359037c23 */ /* 0x002fe40008010011 */
[----:B------:R-:W-:Y:S01]  /*aa70*/  HMMA.16816.F32 R16, R52, R102, R156 ;  /* 0x000000663410723c */ /* 0x000fe2000000189c */
[----:B------:R-:W-:-:S02]  /*aa80*/  ISETP.GE.AND P2, PT, R46, R244, PT ;  /* 0x000000f42e00720c */ /* 0x000fc40003f46270 */
[----:B------:R-:W-:Y:S02]  /*aa90*/  FSEL R177, R3, -INF , !P1 ;  /* 0xff80000003b17808 */ /* 0x000fe40004800000 */
[----:B--2---:R-:W-:Y:S02]  /*aaa0*/  P2R R6, PR, RZ, 0x1 ;  /* 0x00000001ff067803 */ /* 0x004fe40000000000 */
[----:B------:R-:W-:Y:S01]  /*aab0*/  ISETP.GE.AND P0, PT, R48, R245, PT ;  /* 0x000000f53000720c */ /* 0x000fe20003f06270 */
[----:B------:R-:W-:Y:S01]  /*aac0*/  HMMA.16816.F32 R12, R60, R102, R12 ;  /* 0x000000663c0c723c */ /* 0x000fe2000000180c */
[----:B------:R-:W-:Y:S02]  /*aad0*/  FMUL.FTZ R3, R150, c[0x0][0x2ec] ;  /* 0x0000bb0096037a20 */ /* 0x000fe40000410000 */
[----:B------:R-:W-:Y:S01]  /*aae0*/  IMAD.MOV.U32 R156, RZ, RZ, R127 ;  /* 0x000000ffff9c7224 */ /* 0x000fe200078e007f */
[----:B------:R-:W-:Y:S01]  /*aaf0*/  ISETP.LT.OR P5, PT, R48, R240, P0 ;  /* 0x000000f03000720c */ /* 0x000fe200007a1670 */
[----:B------:R-:W-:Y:S01]  /*ab00*/  IMAD.MOV.U32 R127, RZ, RZ, R152 ;  /* 0x000000ffff7f7224 */ /* 0x000fe200078e0098 */
[----:B------:R-:W-:Y:S01]  /*ab10*/  ISETP.LT.OR P2, PT, R46, R239, P2 ;  /* 0x000000ef2e00720c */ /* 0x000fe20001741670 */
[----:B------:R-:W-:Y:S01]  /*ab20*/  IMAD.MOV.U32 R152, RZ, RZ, R124 ;  /* 0x000000ffff987224 */ /* 0x000fe200078e007c */
[----:B------:R-:W-:Y:S01]  /*ab30*/  ISETP.GE.AND P0, PT, R48, R242, PT ;  /* 0x000000f23000720c */ /* 0x000fe20003f06270 */
[----:B------:R1:W-:Y:S01]  /*ab40*/  MUFU.TANH R45, R3 ;  /* 0x00000003002d7308 */ /* 0x0003e20000002400 */
[----:B------:R-:W-:Y:S01]  /*ab50*/  IMAD.MOV.U32 R124, RZ, RZ, R145 ;  /* 0x000000ffff7c7224 */ /* 0x000fe200078e0091 */
[----:B------:R-:W-:Y:S01]  /*ab60*/  ISETP.GE.AND P1, PT, R46, R243, PT ;  /* 0x000000f32e00720c */ /* 0x000fe20003f26270 */
[----:B------:R-:W-:-:S02]  /*ab70*/  FMUL.FTZ R9, R155, c[0x0][0x2ec] ;  /* 0x0000bb009b097a20 */ /* 0x000fc40000410000 */
[----:B------:R-:W-:Y:S01]  /*ab80*/  IMAD.MOV.U32 R145, RZ, RZ, R176 ;  /* 0x000000ffff917224 */ /* 0x000fe200078e00b0 */
[----:B------:R-:W-:Y:S01]  /*ab90*/  FSEL R176, R0, -INF , !P3 ;  /* 0xff80000000b07808 */ /* 0x000fe20005800000 */
[----:B------:R-:W-:Y:S01]  /*aba0*/  IMAD.MOV.U32 R155, RZ, RZ, R153 ;  /* 0x000000ffff9b7224 */ /* 0x000fe200078e0099 */
[----:B------:R3:W-:Y:S01]  /*abb0*/  MUFU.TANH R71, R5 ;  /* 0x0000000500477308 */ /* 0x0007e20000002400 */
[----:B------:R-:W-:Y:S01]  /*abc0*/  P2R R8, PR, RZ, 0x4 ;  /* 0x00000004ff087803 */ /* 0x000fe20000000000 */
[----:B------:R-:W-:Y:S01]  /*abd0*/  IMAD.MOV.U32 R153, RZ, RZ, R125 ;  /* 0x000000ffff997224 */ /* 0x000fe200078e007d */
[C---:B------:R-:W-:Y:S01]  /*abe0*/  ISETP.LT.OR P0, PT, R48.reuse, R237, P0 ;  /* 0x000000ed3000720c */ /* 0x040fe20000701670 */
[----:B------:R-:W-:Y:S01]  /*abf0*/  FMUL.FTZ R0, R147, c[0x0][0x2ec] ;  /* 0x0000bb0093007a20 */ /* 0x000fe20000410000 */
[----:B------:R-:W-:Y:S01]  /*ac00*/  ISETP.GE.AND P2, PT, R48, R244, PT ;  /* 0x000000f43000720c */ /* 0x000fe20003f46270 */
[----:B-1----:R-:W-:Y:S01]  /*ac10*/  FFMA.FTZ R3, R133, -UR35, R28 ;  /* 0x8000002385037c23 */ /* 0x002fe2000801001c */
[----:B------:R-:W-:Y:S01]  /*ac20*/  ISETP.LT.OR P1, PT, R46, R238, P1 ;  /* 0x000000ee2e00720c */ /* 0x000fe20000f21670 */
[----:B------:R-:W-:Y:S01]  /*ac30*/  IMAD.MOV.U32 R125, RZ, RZ, R126 ;  /* 0x000000ffff7d7224 */ /* 0x000fe200078e007e */
[----:B------:R1:W-:Y:S01]  /*ac40*/  MUFU.TANH R46, R9 ;  /* 0x00000009002e7308 */ /* 0x0003e20000002400 */
[----:B------:R-:W-:-:S02]  /*ac50*/  IMAD.MOV.U32 R126, RZ, RZ, R144 ;  /* 0x000000ffff7e7224 */ /* 0x000fc400078e0090 */
[----:B---3--:R-:W-:Y:S01]  /*ac60*/  FFMA.FTZ R5, R88, -UR35, R23 ;  /* 0x8000002358057c23 */ /* 0x008fe20008010017 */
[----:B------:R-:W-:Y:S01]  /*ac70*/  FSEL R147, R3, -INF , !P6 ;  /* 0xff80000003937808 */ /* 0x000fe20007000000 */
[----:B------:R-:W-:-:S03]  /*ac80*/  IMAD.MOV.U32 R144, RZ, RZ, R171 ;  /* 0x000000ffff907224 */ /* 0x000fc600078e00ab */
[----:B------:R2:W-:Y:S01]  /*ac90*/  MUFU.TANH R34, R0 ;  /* 0x0000000000227308 */ /* 0x0005e20000002400 */
[----:B------:R-:W-:Y:S01]  /*aca0*/  FFMA.FTZ R3, R79, -UR35, R27 ;  /* 0x800000234f037c23 */ /* 0x000fe2000801001b */
[----:B------:R-:W-:Y:S02]  /*acb0*/  FSEL R171, R5, -INF , !P4 ;  /* 0xff80000005ab7808 */ /* 0x000fe40006000000 */
[----:B------:R-:W-:Y:S02]  /*acc0*/  ISETP.NE.AND P4, PT, R6, RZ, PT ;  /* 0x000000ff0600720c */ /* 0x000fe40003f85270 */
[----:B------:R-:W-:Y:S02]  /*acd0*/  ISETP.LT.OR P3, PT, R48, R239, P2 ;  /* 0x000000ef3000720c */ /* 0x000fe40001761670 */
[----:B-1----:R-:W-:Y:S02]  /*ace0*/  P2R R9, PR, RZ, 0x1 ;  /* 0x00000001ff097803 */ /* 0x002fe40000000000 */
[----:B------:R-:W-:-:S02]  /*acf0*/  ISETP.GE.AND P0, PT, R56, R245, PT ;  /* 0x000000f53800720c */ /* 0x000fc40003f06270 */
[----:B------:R-:W-:Y:S02]  /*ad00*/  ISETP.NE.AND P2, PT, R8, RZ, PT ;  /* 0x000000ff0800720c */ /* 0x000fe40003f45270 */
[----:B------:R-:W-:Y:S01]  /*ad10*/  P2R R7, PR, RZ, 0x2 ;  /* 0x00000002ff077803 */ /* 0x000fe20000000000 */
[----:B--2---:R-:W-:Y:S01]  /*ad20*/  FFMA.FTZ R0, R86, -UR35, R29 ;  /* 0x8000002356007c23 */ /* 0x004fe2000801001d */
[----:B------:R-:W-:Y:S02]  /*ad30*/  ISETP.GE.AND P1, PT, R48, R243, PT ;  /* 0x000000f33000720c */ /* 0x000fe40003f26270 */
[----:B------:R-:W-:Y:S02]  /*ad40*/  ISETP.LT.OR P0, PT, R56, R240, P0 ;  /* 0x000000f03800720c */ /* 0x000fe40000701670 */
[----:B------:R-:W-:Y:S01]  /*ad50*/  FSEL R163, R3, -INF , !P4 ;  /* 0xff80000003a37808 */ /* 0x000fe20006000000 */
[----:B------:R-:W-:Y:S01]  /*ad60*/  FMUL.FTZ R3, R17, c[0x0][0x2ec] ;  /* 0x0000bb0011037a20 */ /* 0x000fe20000410000 */
[----:B------:R-:W-:Y:S01]  /*ad70*/  FSEL R143, R0, -INF , !P2 ;  /* 0xff800000008f7808 */ /* 0x000fe20005000000 */
[----:B------:R-:W-:Y:S01]  /*ad80*/  FFMA.FTZ R0, R134, -UR35, R25 ;  /* 0x8000002386007c23 */ /* 0x000fe20008010019 */
[----:B------:R-:W-:Y:S01]  /*ad90*/  ISETP.NE.AND P6, PT, R7, RZ, PT ;  /* 0x000000ff0700720c */ /* 0x000fe20003fc5270 */
[----:B------:R-:W-:Y:S01]  /*ada0*/  FMUL.FTZ R7, R156, c[0x0][0x2ec] ;  /* 0x0000bb009c077a20 */ /* 0x000fe20000410000 */
[----:B------:R-:W-:-:S02]  /*adb0*/  ISETP.GE.AND P2, PT, R56, R244, PT ;  /* 0x000000f43800720c */ /* 0x000fc40003f46270 */
[----:B------:R-:W-:Y:S01]  /*adc0*/  ISETP.LT.OR P1, PT, R48, R238, P1 ;  /* 0x000000ee3000720c */ /* 0x000fe20000f21670 */
[----:B------:R1:W-:Y:S01]  /*add0*/  MUFU.TANH R29, R3 ;  /* 0x00000003001d7308 */ /* 0x0003e20000002400 */
[----:B------:R-:W-:Y:S01]  /*ade0*/  P2R R8, PR, RZ, 0x1 ;  /* 0x00000001ff087803 */ /* 0x000fe20000000000 */
[----:B------:R-:W-:Y:S01]  /*adf0*/  FFMA.FTZ R5, R85, -UR35, R30 ;  /* 0x8000002355057c23 */ /* 0x000fe2000801001e */
[C---:B------:R-:W-:Y:S02]  /*ae00*/  ISETP.GE.AND P0, PT, R56.reuse, R242, PT ;  /* 0x000000f23800720c */ /* 0x040fe40003f06270 */
[----:B------:R-:W-:Y:S02]  /*ae10*/  ISETP.LT.OR P4, PT, R56, R239, P2 ;  /* 0x000000ef3800720c */ /* 0x000fe40001781670 */
[----:B------:R-:W-:Y:S01]  /*ae20*/  P2R R6, PR, RZ, 0x2 ;  /* 0x00000002ff067803 */ /* 0x000fe20000000000 */
[----:B------:R2:W-:Y:S01]  /*ae30*/  MUFU.TANH R30, R7 ;  /* 0x00000007001e7308 */ /* 0x0005e20000002400 */
[----:B------:R-:W-:Y:S01]  /*ae40*/  FSEL R134, R0, -INF , !P5 ;  /* 0xff80000000867808 */ /* 0x000fe20006800000 */
[----:B------:R-:W-:Y:S01]  /*ae50*/  FMUL.FTZ R10, R16, c[0x0][0x2ec] ;  /* 0x0000bb00100a7a20 */ /* 0x000fe20000410000 */
[----:B------:R-:W-:Y:S01]  /*ae60*/  ISETP.LT.OR P5, PT, R56, R237, P0 ;  /* 0x000000ed3800720c */ /* 0x000fe200007a1670 */
[----:B-1----:R-:W-:Y:S01]  /*ae70*/  FMUL.FTZ R3, R12, c[0x0][0x2ec] ;  /* 0x0000bb000c037a20 */ /* 0x002fe20000410000 */
[----:B------:R-:W-:Y:S01]  /*ae80*/  P2R R0, PR, RZ, 0x10 ;  /* 0x00000010ff007803 */ /* 0x000fe20000000000 */
[----:B------:R-:W-:Y:S01]  /*ae90*/  IMAD.MOV.U32 R157, RZ, RZ, R127 ;  /* 0x000000ffff9d7224 */ /* 0x000fe200078e007f */
[----:B------:R-:W-:Y:S01]  /*aea0*/  ISETP.GE.AND P0, PT, R57, R245, PT ;  /* 0x000000f53900720c */ /* 0x000fe20003f06270 */
[----:B------:R1:W3:Y:S01]  /*aeb0*/  MUFU.TANH R16, R3 ;  /* 0x0000000300107308 */ /* 0x0002e20000002400 */
[----:B------:R-:W-:Y:S01]  /*aec0*/  FSEL R162, R5, -INF , !P6 ;  /* 0xff80000005a27808 */ /* 0x000fe20007000000 */
[----:B--2---:R-:W-:Y:S01]  /*aed0*/  FFMA.FTZ R7, R64, -UR35, R24 ;  /* 0x8000002340077c23 */ /* 0x004fe20008010018 */
[----:B------:R-:W-:Y:S01]  /*aee0*/  ISETP.GE.AND P1, PT, R56, R243, PT ;  /* 0x000000f33800720c */ /* 0x000fe20003f26270 */
[----:B------:R-:W-:Y:S01]  /*aef0*/  IMAD.MOV.U32 R127, RZ, RZ, R135 ;  /* 0x000000ffff7f7224 */ /* 0x000fe200078e0087 */
[----:B------:R-:W-:Y:S01]  /*af00*/  ISETP.NE.AND P2, PT, R6, RZ, PT ;  /* 0x000000ff0600720c */ /* 0x000fe20003f45270 */
[----:B----4-:R-:W-:Y:S01]  /*af10*/  FFMA.FTZ R5, R75, -UR35, R26 ;  /* 0x800000234b057c23 */ /* 0x010fe2000801001a */
[----:B------:R-:W-:Y:S01]  /*af20*/  FSEL R135, R7, -INF , !P3 ;  /* 0xff80000007877808 */ /* 0x000fe20005800000 */
[----:B------:R-:W-:Y:S01]  /*af30*/  FMUL.FTZ R6, R14, c[0x0][0x2ec] ;  /* 0x0000bb000e067a20 */ /* 0x000fe20000410000 */
[----:B------:R-:W-:Y:S01]  /*af40*/  ISETP.NE.AND P3, PT, R0, RZ, PT ;  /* 0x000000ff0000720c */ /* 0x000fe20003f65270 */
[----:B------:R-:W-:Y:S01]  /*af50*/  IMAD.MOV.U32 R156, RZ, RZ, R153 ;  /* 0x000000ffff9c7224 */ /* 0x000fe200078e0099 */
[----:B------:R-:W-:Y:S01]  /*af60*/  ISETP.LT.OR P4, PT, R57, R240, P0 ;  /* 0x000000f03900720c */ /* 0x000fe20000781670 */
[----:B------:R-:W-:-:S02]  /*af70*/  IMAD.MOV.U32 R158, RZ, RZ, R125 ;  /* 0x000000ffff9e7224 */ /* 0x000fc400078e007d */
[----:B------:R-:W-:Y:S01]  /*af80*/  IMAD.MOV.U32 R159, RZ, RZ, R152 ;  /* 0x000000ffff9f7224 */ /* 0x000fe200078e0098 */
[----:B------:R-:W-:Y:S01]  /*af90*/  ISETP.LT.OR P6, PT, R56, R238, P1 ;  /* 0x000000ee3800720c */ /* 0x000fe20000fc1670 */
[----:B-1----:R-:W-:Y:S01]  /*afa0*/  FFMA.FTZ R3, R139, -UR35, R32 ;  /* 0x800000238b037c23 */ /* 0x002fe20008010020 */
[----:B------:R-:W-:Y:S01]  /*afb0*/  ISETP.NE.AND P0, PT, R8, RZ, PT ;  /* 0x000000ff0800720c */ /* 0x000fe20003f05270 */
[----:B------:R-:W-:Y:S01]  /*afc0*/  FFMA.FTZ R0, R47, -UR35, R11 ;  /* 0x800000232f007c23 */ /* 0x000fe2000801000b */
[----:B------:R-:W-:Y:S01]  /*afd0*/  ISETP.NE.AND P1, PT, R9, RZ, PT ;  /* 0x000000ff0900720c */ /* 0x000fe20003f25270 */
[----:B------:R3:W1:Y:S01]  /*afe0*/  MUFU.TANH R12, R6 ;  /* 0x00000006000c7308 */ /* 0x0006620000002400 */
[----:B------:R-:W-:Y:S01]  /*aff0*/  FSEL R141, R5, -INF , !P2 ;  /* 0xff800000058d7808 */ /* 0x000fe20005000000 */
[----:B------:R-:W-:Y:S01]  /*b000*/  FMUL.FTZ R9, R13, c[0x0][0x2ec] ;  /* 0x0000bb000d097a20 */ /* 0x000fe20000410000 */
[----:B------:R-:W-:Y:S01]  /*b010*/  FSEL R133, R3, -INF , !P0 ;  /* 0xff80000003857808 */ /* 0x000fe20004000000 */
[----:B------:R-:W-:Y:S01]  /*b020*/  FFMA.FTZ R5, R84, -UR35, R35 ;  /* 0x8000002354057c23 */ /* 0x000fe20008010023 */
[----:B------:R-:W-:Y:S01]  /*b030*/  HMMA.16816.F32 R20, R80, R154, R156 ;  /* 0x0000009a5014723c */ /* 0x000fe2000000189c */
[----:B------:R-:W-:-:S02]  /*b040*/  ISETP.GE.AND P2, PT, R57, R244, PT ;  /* 0x000000f43900720c */ /* 0x000fc40003f46270 */
[----:B------:R-:W-:Y:S02]  /*b050*/  FSEL R161, R0, -INF , !P1 ;  /* 0xff80000000a17808 */ /* 0x000fe40004800000 */
[C---:B------:R-:W-:Y:S01]  /*b060*/  ISETP.GE.AND P0, PT, R57.reuse, R242, PT ;  /* 0x000000f23900720c */ /* 0x040fe20003f06270 */
[----:B------:R-:W-:Y:S01]  /*b070*/  FMUL.FTZ R0, R18, c[0x0][0x2ec] ;  /* 0x0000bb0012007a20 */ /* 0x000fe20000410000 */
[----:B------:R-:W-:Y:S01]  /*b080*/  ISETP.GE.AND P1, PT, R57, R243, PT ;  /* 0x000000f33900720c */ /* 0x000fe20003f26270 */
[----:B------:R-:W2:Y:S01]  /*b090*/  MUFU.TANH R13, R9 ;  /* 0x00000009000d7308 */ /* 0x000ea20000002400 */
[----:B------:R-:W-:Y:S02]  /*b0a0*/  FSEL R152, R5, -INF , !P3 ;  /* 0xff80000005987808 */ /* 0x000fe40005800000 */
[C---:B------:R-:W-:Y:S02]  /*b0b0*/  ISETP.LT.OR P2, PT, R57.reuse, R239, P2 ;  /* 0x000000ef3900720c */ /* 0x040fe40001741670 */
[----:B------:R-:W-:-:S02]  /*b0c0*/  ISETP.LT.OR P0, PT, R57, R237, P0 ;  /* 0x000000ed3900720c */ /* 0x000fc40000701670 */
[----:B------:R-:W-:Y:S01]  /*b0d0*/  ISETP.GE.AND P3, PT, R65, R245, PT ;  /* 0x000000f54100720c */ /* 0x000fe20003f66270 */
[----:B------:R4:W1:Y:S01]  /*b0e0*/  MUFU.TANH R14, R0 ;  /* 0x00000000000e7308 */ /* 0x0008620000002400 */
[----:B------:R-:W-:Y:S01]  /*b0f0*/  ISETP.LT.OR P1, PT, R57, R238, P1 ;  /* 0x000000ee3900720c */ /* 0x000fe20000f21670 */
[----:B---3--:R-:W-:Y:S01]  /*b100*/  FFMA.FTZ R6, R228, -UR35, R16 ;  /* 0x80000023e4067c23 */ /* 0x008fe20008010010 */
[----:B------:R-:W-:Y:S01]  /*b110*/  P2R R8, PR, RZ, 0x4 ;  /* 0x00000004ff087803 */ /* 0x000fe20000000000 */
[----:B------:R-:W-:Y:S01]  /*b120*/  FFMA.FTZ R3, R78, -UR35, R33 ;  /* 0x800000234e037c23 */ /* 0x000fe20008010021 */
[C---:B------:R-:W-:Y:S01]  /*b130*/  ISETP.LT.OR P3, PT, R65.reuse, R240, P3 ;  /* 0x000000f04100720c */ /* 0x040fe20001f61670 */
[----:B------:R-:W-:Y:S02]  /*b140*/  IMAD.MOV.U32 R125, RZ, RZ, R126 ;  /* 0x000000ffff7d7224 */ /* 0x000fe400078e007e */
[----:B------:R3:W2:Y:S01]  /*b150*/  MUFU.TANH R28, R10 ;  /* 0x0000000a001c7308 */ /* 0x0006a20000002400 */
[----:B------:R-:W-:Y:S01]  /*b160*/  P2R R7, PR, RZ, 0x2 ;  /* 0x00000002ff077803 */ /* 0x000fe20000000000 */
[----:B------:R-:W-:Y:S01]  /*b170*/  IMAD.MOV.U32 R126, RZ, RZ, R145 ;  /* 0x000000ffff7e7224 */ /* 0x000fe200078e0091 */
[----:B------:R-:W-:Y:S01]  /*b180*/  ISETP.GE.AND P2, PT, R65, R244, PT ;  /* 0x000000f44100720c */ /* 0x000fe20003f46270 */
[----:B------:R-:W-:-:S02]  /*b190*/  IMAD.MOV.U32 R145, RZ, RZ, R144 ;  /* 0x000000ffff917224 */ /* 0x000fc400078e0090 */
[----:B----4-:R-:W-:Y:S01]  /*b1a0*/  FFMA.FTZ R0, R40, -UR35, R31 ;  /* 0x8000002328007c23 */ /* 0x010fe2000801001f */
[----:B------:R-:W-:Y:S01]  /*b1b0*/  FSEL R149, R6, -INF , !P4 ;  /* 0xff80000006957808 */ /* 0x000fe20006000000 */
[----:B------:R-:W-:Y:S01]  /*b1c0*/  FMUL.FTZ R15, R15, c[0x0][0x2ec] ;  /* 0x0000bb000f0f7a20 */ /* 0x000fe20000410000 */
[----:B------:R-:W-:Y:S01]  /*b1d0*/  FSEL R140, R3, -INF , !P6 ;  /* 0xff800000038c7808 */ /* 0x000fe20007000000 */
[----:B-1----:R-:W-:Y:S01]  /*b1e0*/  FFMA.FTZ R9, R37, -UR35, R12 ;  /* 0x8000002325097c23 */ /* 0x002fe2000801000c */
[----:B---3--:R-:W-:Y:S02]  /*b1f0*/  P2R R10, PR, RZ, 0x1 ;  /* 0x00000001ff0a7803 */ /* 0x008fe40000000000 */
[----:B------:R-:W-:Y:S02]  /*b200*/  ISETP.GE.AND P0, PT, R65, R242, PT ;  /* 0x000000f24100720c */ /* 0x000fe40003f06270 */
[----:B------:R-:W-:Y:S02]  /*b210*/  FSEL R144, R0, -INF , !P5 ;  /* 0xff80000000907808 */ /* 0x000fe40006800000 */
[----:B------:R-:W-:-:S02]  /*b220*/  P2R R6, PR, RZ, 0x8 ;  /* 0x00000008ff067803 */ /* 0x000fc40000000000 */
[----:B------:R-:W-:Y:S02]  /*b230*/  ISETP.NE.AND P6, PT, R8, RZ, PT ;  /* 0x000000ff0800720c */ /* 0x000fe40003fc5270 */
[C---:B------:R-:W-:Y:S02]  /*b240*/  ISETP.LT.OR P5, PT, R65.reuse, R239, P2 ;  /* 0x000000ef4100720c */ /* 0x040fe400017a1670 */
[----:B------:R-:W-:Y:S02]  /*b250*/  ISETP.LT.OR P3, PT, R65, R237, P0 ;  /* 0x000000ed4100720c */ /* 0x000fe40000761670 */
[----:B------:R-:W-:Y:S02]  /*b260*/  ISETP.NE.AND P2, PT, R7, RZ, PT ;  /* 0x000000ff0700720c */ /* 0x000fe40003f45270 */
[----:B------:R-:W-:Y:S01]  /*b270*/  ISETP.GE.AND P0, PT, R67, R245, PT ;  /* 0x000000f54300720c */ /* 0x000fe20003f06270 */
[----:B------:R1:W3:Y:S01]  /*b280*/  MUFU.TANH R7, R15 ;  /* 0x0000000f00077308 */ /* 0x0002e20000002400 */
[----:B------:R-:W-:Y:S01]  /*b290*/  HMMA.16816.F32 R24, R52, R114, R124 ;  /* 0x000000723418723c */ /* 0x000fe2000000187c */
[----:B------:R-:W-:Y:S01]  /*b2a0*/  FSEL R153, R9, -INF , !P6 ;  /* 0xff80000009997808 */ /* 0x000fe20007000000 */
[----:B--2---:R-:W-:Y:S01]  /*b2b0*/  FFMA.FTZ R5, R229, -UR35, R13 ;  /* 0x80000023e5057c23 */ /* 0x004fe2000801000d */
[----:B------:R-:W-:-:S02]  /*b2c0*/  ISETP.LT.OR P6, PT, R67, R240, P0 ;  /* 0x000000f04300720c */ /* 0x000fc400007c1670 */
[C---:B------:R-:W-:Y:S02]  /*b2d0*/  ISETP.GE.AND P1, PT, R65.reuse, R243, PT ;  /* 0x000000f34100720c */ /* 0x040fe40003f26270 */
[----:B------:R-:W-:Y:S01]  /*b2e0*/  ISETP.NE.AND P0, PT, R6, RZ, PT ;  /* 0x000000ff0600720c */ /* 0x000fe20003f05270 */
[----:B------:R-:W-:Y:S01]  /*b2f0*/  FFMA.FTZ R0, R36, -UR35, R14 ;  /* 0x8000002324007c23 */ /* 0x000fe2000801000e */
[----:B------:R-:W-:Y:S02]  /*b300*/  ISETP.LT.OR P4, PT, R65, R238, P1 ;  /* 0x000000ee4100720c */ /* 0x000fe40000f81670 */
[----:B------:R-:W-:Y:S01]  /*b310*/  FSEL R150, R5, -INF , !P0 ;  /* 0xff80000005967808 */ /* 0x000fe20004000000 */
[----:B------:R-:W-:Y:S01]  /*b320*/  FMUL.FTZ R11, R19, c[0x0][0x2ec] ;  /* 0x0000bb00130b7a20 */ /* 0x000fe20000410000 */
[----:B------:R-:W-:Y:S01]  /*b330*/  ISETP.NE.AND P1, PT, R10, RZ, PT ;  /* 0x000000ff0a00720c */ /* 0x000fe20003f25270 */
[----:B------:R-:W-:Y:S01]  /*b340*/  FMUL.FTZ R10, R121, c[0x0][0x2ec] ;  /* 0x0000bb00790a7a20 */ /* 0x000fe20000410000 */
[----:B------:R-:W-:Y:S01]  /*b350*/  ISETP.GE.AND P0, PT, R67, R242, PT ;  /* 0x000000f24300720c */ /* 0x000fe20003f06270 */
[----:B-1----:R-:W-:Y:S01]  /*b360*/  HMMA.16816.F32 R12, R60, R114, R20 ;  /* 0x000000723c0c723c */ /* 0x002fe20000001814 */
[----:B------:R-:W-:-:S02]  /*b370*/  FFMA.FTZ R3, R38, -UR35, R28 ;  /* 0x8000002326037c23 */ /* 0x000fc4000801001c */
[----:B------:R-:W-:Y:S01]  /*b380*/  IMAD.IADD R121, R236, 0x1, -R73 ;  /* 0x00000001ec797824 */ /* 0x000fe200078e0a49 */
[----:B------:R-:W-:Y:S01]  /*b390*/  ISETP.LT.OR P0, PT, R67, R237, P0 ;  /* 0x000000ed4300720c */ /* 0x000fe20000701670 */
[----:B------:R-:W1:Y:S01]  /*b3a0*/  MUFU.TANH R11, R11 ;  /* 0x0000000b000b7308 */ /* 0x000e620000002400 */
[----:B------:R-:W-:Y:S01]  /*b3b0*/  FSEL R139, R3, -INF , !P2 ;  /* 0xff800000038b7808 */ /* 0x000fe20005000000 */
[----:B---3--:R-:W-:Y:S01]  /*b3c0*/  FFMA.FTZ R3, R39, -UR35, R7 ;  /* 0x8000002327037c23 */ /* 0x008fe20008010007 */
[----:B------:R-:W-:Y:S01]  /*b3d0*/  IABS R121, R121 ;  /* 0x0000007900797213 */ /* 0x000fe20000000000 */
[----:B------:R-:W-:Y:S01]  /*b3e0*/  FMUL.FTZ R8, R145, c[0x0][0x2ec] ;  /* 0x0000bb0091087a20 */ /* 0x000fe20000410000 */
[----:B------:R-:W-:Y:S02]  /*b3f0*/  P2R R7, PR, RZ, 0x1 ;  /* 0x00000001ff077803 */ /* 0x000fe40000000000 */
[----:B------:R-:W-:Y:S02]  /*b400*/  ISETP.GE.AND P0, PT, R73, R245, PT ;  /* 0x000000f54900720c */ /* 0x000fe40003f06270 */
[----:B------:R-:W-:Y:S01]  /*b410*/  FSEL R145, R0, -INF , !P1 ;  /* 0xff80000000917808 */ /* 0x000fe20004800000 */
[----:B------:R-:W-:Y:S01]  /*b420*/  FFMA.FTZ R0, R49, -UR35, R29 ;  /* 0x8000002331007c23 */ /* 0x000fe2000801001d */
[----:B------:R-:W-:Y:S01]  /*b430*/  ISETP.GE.AND P2, PT, R67, R244, PT ;  /* 0x000000f44300720c */ /* 0x000fe20003f46270 */
[----:B------:R-:W2:Y:S01]  /*b440*/  I2F R121, R121 ;  /* 0x0000007900797306 */ /* 0x000ea20000201400 */
[----:B------:R-:W-:-:S02]  /*b450*/  ISETP.LT.OR P0, PT, R73, R240, P0 ;  /* 0x000000f04900720c */ /* 0x000fc40000701670 */
[C---:B------:R-:W-:Y:S01]  /*b460*/  ISETP.LT.OR P2, PT, R67.reuse, R239, P2 ;  /* 0x000000ef4300720c */ /* 0x040fe20001741670 */
[----:B------:R-:W-:Y:S01]  /*b470*/  FMUL.FTZ R6, R24, c[0x0][0x2ec] ;  /* 0x0000bb0018067a20 */ /* 0x000fe20000410000 */
[----:B------:R-:W-:Y:S02]  /*b480*/  FSEL R142, R0, -INF , !P4 ;  /* 0xff800000008e7808 */ /* 0x000fe40006000000 */
[----:B------:R-:W-:Y:S01]  /*b490*/  P2R R0, PR, RZ, 0x1 ;  /* 0x00000001ff007803 */ /* 0x000fe20000000000 */
[----:B------:R-:W-:Y:S01]  /*b4a0*/  IMAD.IADD R126, R236, 0x1, -R74 ;  /* 0x00000001ec7e7824 */ /* 0x000fe200078e0a4a */
[----:B------:R-:W-:Y:S02]  /*b4b0*/  ISETP.GE.AND P1, PT, R67, R243, PT ;  /* 0x000000f34300720c */ /* 0x000fe40003f26270 */
[----:B------:R-:W-:Y:S02]  /*b4c0*/  ISETP.GE.AND P0, PT, R73, R242, PT ;  /* 0x000000f24900720c */ /* 0x000fe40003f06270 */
[----:B------:R-:W-:Y:S01]  /*b4d0*/  P2R R9, PR, RZ, 0x4 ;  /* 0x00000004ff097803 */ /* 0x000fe20000000000 */
[----:B------:R3:W-:Y:S01]  /*b4e0*/  MUFU.TANH R16, R6 ;  /* 0x0000000600107308 */ /* 0x0007e20000002400 */
[----:B------:R-:W-:Y:S01]  /*b4f0*/  FSEL R154, R3, -INF , !P5 ;  /* 0xff800000039a7808 */ /* 0x000fe20006800000 */
[----:B-1----:R-:W-:Y:S01]  /*b500*/  FFMA.FTZ R5, R41, -UR35, R11 ;  /* 0x8000002329057c23 */ /* 0x002fe2000801000b */
[----:B------:R-:W-:-:S02]  /*b510*/  ISETP.LT.OR P1, PT, R67, R238, P1 ;  /* 0x000000ee4300720c */ /* 0x000fc40000f21670 */
[----:B------:R-:W-:Y:S01]  /*b520*/  ISETP.LT.OR P5, PT, R73, R237, P0 ;  /* 0x000000ed4900720c */ /* 0x000fe200007a1670 */
[----:B------:R-:W-:Y:S01]  /*b530*/  FMUL.FTZ R12, R12, c[0x0][0x2ec] ;  /* 0x0000bb000c0c7a20 */ /* 0x000fe20000410000 */
[----:B------:R-:W-:Y:S01]  /*b540*/  ISETP.NE.AND P4, PT, R0, RZ, PT ;  /* 0x000000ff0000720c */ /* 0x000fe20003f85270 */
[----:B------:R-:W1:Y:S01]  /*b550*/  MUFU.TANH R10, R10 ;  /* 0x0000000a000a7308 */ /* 0x000e620000002400 */
[----:B------:R-:W-:Y:S01]  /*b560*/  ISETP.NE.AND P0, PT, R9, RZ, PT ;  /* 0x000000ff0900720c */ /* 0x000fe20003f05270 */
[----:B------:R-:W-:Y:S01]  /*b570*/  FMUL.FTZ R0, R26, c[0x0][0x2ec] ;  /* 0x0000bb001a007a20 */ /* 0x000fe20000410000 */
[----:B------:R-:W-:Y:S01]  /*b580*/  IABS R126, R126 ;  /* 0x0000007e007e7213 */ /* 0x000fe20000000000 */
[----:B------:R-:W-:Y:S01]  /*b590*/  IMAD.MOV.U32 R124, RZ, RZ, R123 ;  /* 0x000000ffff7c7224 */ /* 0x000fe200078e007b */
[----:B------:R-:W-:Y:S01]  /*b5a0*/  ISETP.GE.AND P2, PT, R73, R244, PT ;  /* 0x000000f44900720c */ /* 0x000fe20003f46270 */
[----:B---3--:R-:W-:Y:S02]  /*b5b0*/  FFMA.FTZ R6, R42, -UR35, R45 ;  /* 0x800000232a067c23 */ /* 0x008fe4000801002d */
[----:B------:R3:W-:Y:S01]  /*b5c0*/  MUFU.TANH R17, R8 ;  /* 0x0000000800117308 */ /* 0x0007e20000002400 */
[----:B------:R-:W-:Y:S01]  /*b5d0*/  IMAD.MOV.U32 R123, RZ, RZ, R146 ;  /* 0x000000ffff7b7224 */ /* 0x000fe200078e0092 */
[----:B------:R-:W-:-:S02]  /*b5e0*/  FSEL R146, R5, -INF , !P3 ;  /* 0xff80000005927808 */ /* 0x000fc40005800000 */
[----:B------:R-:W-:Y:S01]  /*b5f0*/  FSEL R132, R6, -INF , !P0 ;  /* 0xff80000006847808 */ /* 0x000fe20004000000 */
[----:B--2---:R-:W-:Y:S01]  /*b600*/  IMAD.MOV.U32 R125, RZ, RZ, R121 ;  /* 0x000000ffff7d7224 */ /* 0x004fe200078e0079 */
[----:B------:R-:W-:Y:S02]  /*b610*/  ISETP.GE.AND P0, PT, R74, R245, PT ;  /* 0x000000f54a00720c */ /* 0x000fe40003f06270 */
[----:B------:R2:W-:Y:S01]  /*b620*/  MUFU.TANH R11, R0 ;  /* 0x00000000000b7308 */ /* 0x0005e20000002400 */
[----:B------:R-:W-:Y:S01]  /*b630*/  ISETP.LT.OR P3, PT, R73, R239, P2 ;  /* 0x000000ef4900720c */ /* 0x000fe20001761670 */
[----:B------:R-:W-:Y:S01]  /*b640*/  FMUL.FTZ R14, R14, c[0x0][0x2ec] ;  /* 0x0000bb000e0e7a20 */ /* 0x000fe20000410000 */
[----:B---3--:R-:W-:-:S05]  /*b650*/  P2R R8, PR, RZ, 0x2 ;  /* 0x00000002ff087803 */ /* 0x008fca0000000000 */
[----:B------:R-:W-:Y:S01]  /*b660*/  I2F R126, R126 ;  /* 0x0000007e007e7306 */ /* 0x000fe20000201400 */
[----:B------:R-:W-:Y:S02]  /*b670*/  ISETP.LT.OR P0, PT, R74, R240, P0 ;  /* 0x000000f04a00720c */ /* 0x000fe40000701670 */
[----:B------:R-:W-:Y:S01]  /*b680*/  ISETP.NE.AND P2, PT, R8, RZ, PT ;  /* 0x000000ff0800720c */ /* 0x000fe20003f45270 */
[----:B--2---:R-:W-:-:S04]  /*b690*/  FFMA.FTZ R0, R51, -UR35, R34 ;  /* 0x8000002333007c23 */ /* 0x004fc80008010022 */
[----:B------:R-:W2:Y:S01]  /*b6a0*/  MUFU.TANH R12, R12 ;  /* 0x0000000c000c7308 */ /* 0x000ea20000002400 */
[----:B------:R-:W-:Y:S02]  /*b6b0*/  FFMA.FTZ R5, R125, -UR35, R71 ;  /* 0x800000237d057c23 */ /* 0x000fe40008010047 */
[----:B------:R-:W-:Y:S01]  /*b6c0*/  FFMA.FTZ R3, R230, -UR35, R70 ;  /* 0x80000023e6037c23 */ /* 0x000fe20008010046 */
[----:B------:R-:W-:Y:S02]  /*b6d0*/  FSEL R155, R0, -INF , !P2 ;  /* 0xff800000009b7808 */ /* 0x000fe40005000000 */
[----:B------:R-:W-:Y:S02]  /*b6e0*/  ISETP.GE.AND P2, PT, R74, R244, PT ;  /* 0x000000f44a00720c */ /* 0x000fe40003f46270 */
[----:B------:R-:W-:Y:S01]  /*b6f0*/  ISETP.GE.AND P1, PT, R73, R243, PT ;  /* 0x000000f34900720c */ /* 0x000fe20003f26270 */
[----:B------:R-:W3:Y:S01]  /*b700*/  MUFU.TANH R14, R14 ;  /* 0x0000000e000e7308 */ /* 0x000ee20000002400 */
[----:B------:R-:W-:-:S02]  /*b710*/  P2R R0, PR, RZ, 0x1 ;  /* 0x00000001ff007803 */ /* 0x000fc40000000000 */
[----:B------:R-:W-:Y:S02]  /*b720*/  FSEL R131, R5, -INF , !P4 ;  /* 0xff80000005837808 */ /* 0x000fe40006000000 */
[----:B------:R-:W-:Y:S01]  /*b730*/  FSEL R166, R3, -INF , !P6 ;  /* 0xff80000003a67808 */ /* 0x000fe20007000000 */
[----:B-1----:R-:W-:Y:S01]  /*b740*/  FFMA.FTZ R3, R44, -UR35, R10 ;  /* 0x800000232c037c23 */ /* 0x002fe2000801000a */
[----:B------:R-:W-:Y:S01]  /*b750*/  ISETP.LT.OR P4, PT, R74, R239, P2 ;  /* 0x000000ef4a00720c */ /* 0x000fe20001781670 */
[----:B------:R-:W-:Y:S01]  /*b760*/  IMAD.IADD R121, R236, 0x1, -R77 ;  /* 0x00000001ec797824 */ /* 0x000fe200078e0a4d */
[----:B------:R-:W-:Y:S02]  /*b770*/  ISETP.LT.OR P6, PT, R73, R238, P1 ;  /* 0x000000ee4900720c */ /* 0x000fe40000fc1670 */
[----:B------:R-:W-:Y:S01]  /*b780*/  ISETP.NE.AND P2, PT, R0, RZ, PT ;  /* 0x000000ff0000720c */ /* 0x000fe20003f45270 */
[----:B------:R-:W-:Y:S01]  /*b790*/  FFMA.FTZ R0, R69, -UR35, R46 ;  /* 0x8000002345007c23 */ /* 0x000fe2000801002e */
[----:B------:R-:W-:Y:S01]  /*b7a0*/  ISETP.NE.AND P1, PT, R7, RZ, PT ;  /* 0x000000ff0700720c */ /* 0x000fe20003f25270 */
[----:B------:R-:W-:Y:S01]  /*b7b0*/  FMUL.FTZ R25, R25, c[0x0][0x2ec] ;  /* 0x0000bb0019197a20 */ /* 0x000fe20000410000 */
[----:B------:R-:W-:Y:S01]  /*b7c0*/  IABS R121, R121 ;  /* 0x0000007900797213 */ /* 0x000fe20000000000 */
[----:B------:R-:W-:Y:S01]  /*b7d0*/  FFMA.FTZ R5, R72, -UR35, R30 ;  /* 0x8000002348057c23 */ /* 0x000fe2000801001e */
[----:B------:R-:W-:Y:S01]  /*b7e0*/  FSEL R159, R3, -INF , !P1 ;  /* 0xff800000039f7808 */ /* 0x000fe20004800000 */
[----:B--2---:R-:W-:Y:S01]  /*b7f0*/  FFMA.FTZ R3, R126, -UR35, R12 ;  /* 0x800000237e037c23 */ /* 0x004fe2000801000c */
[----:B------:R-:W-:Y:S01]  /*b800*/  FSEL R130, R0, -INF , !P3 ;  /* 0xff80000000827808 */ /* 0x000fe20005800000 */
[----:B------:R-:W-:Y:S01]  /*b810*/  FFMA.FTZ R0, R66, -UR35, R17 ;  /* 0x8000002342007c23 */ /* 0x000fe20008010011 */
[----:B------:R-:W-:Y:S01]  /*b820*/  ISETP.GE.AND P0, PT, R74, R242, PT ;  /* 0x000000f24a00720c */ /* 0x000fe20003f06270 */
[----:B------:R-:W-:Y:S01]  /*b830*/  FMUL.FTZ R13, R13, c[0x0][0x2ec] ;  /* 0x0000bb000d0d7a20 */ /* 0x000fe20000410000 */
[----:B------:R-:W-:Y:S01]  /*b840*/  P2R R8, PR, RZ, 0x10 ;  /* 0x00000010ff087803 */ /* 0x000fe20000000000 */
[----:B------:R-:W-:-:S02]  /*b850*/  FMUL.FTZ R27, R27, c[0x0][0x2ec] ;  /* 0x0000bb001b1b7a20 */ /* 0x000fc40000410000 */
[----:B------:R-:W-:Y:S01]  /*b860*/  FMUL.FTZ R15, R15, c[0x0][0x2ec] ;  /* 0x0000bb000f0f7a20 */ /* 0x000fe20000410000 */
[C---:B------:R-:W-:Y:S01]  /*b870*/  ISETP.GE.AND P1, PT, R74.reuse, R243, PT ;  /* 0x000000f34a00720c */ /* 0x040fe20003f26270 */
[----:B------:R-:W-:Y:S01]  /*b880*/  MUFU.TANH R25, R25 ;  /* 0x0000001900197308 */ /* 0x000fe20000002400 */
[----:B------:R-:W-:Y:S02]  /*b890*/  ISETP.LT.OR P0, PT, R74, R237, P0 ;  /* 0x000000ed4a00720c */ /* 0x000fe40000701670 */
[----:B------:R-:W-:Y:S02]  /*b8a0*/  FSEL R156, R5, -INF , !P6 ;  /* 0xff800000059c7808 */ /* 0x000fe40007000000 */
[----:B------:R-:W-:Y:S01]  /*b8b0*/  FSEL R69, R3, -INF , !P2 ;  /* 0xff80000003457808 */ /* 0x000fe20005000000 */
[----:B---3--:R-:W-:Y:S01]  /*b8c0*/  FFMA.FTZ R3, R76, -UR35, R14 ;  /* 0x800000234c037c23 */ /* 0x008fe2000801000e */
[----:B------:R-:W-:Y:S01]  /*b8d0*/  FSEL R160, R0, -INF , !P5 ;  /* 0xff80000000a07808 */ /* 0x000fe20006800000 */
[----:B------:R-:W-:Y:S01]  /*b8e0*/  I2F R121, R121 ;  /* 0x0000007900797306 */ /* 0x000fe20000201400 */
[----:B------:R-:W-:-:S02]  /*b8f0*/  ISETP.NE.AND P5, PT, R8, RZ, PT ;  /* 0x000000ff0800720c */ /* 0x000fc40003fa5270 */
[----:B------:R-:W-:Y:S02]  /*b900*/  ISETP.LT.OR P1, PT, R74, R238, P1 ;  /* 0x000000ee4a00720c */ /* 0x000fe40000f21670 */
[----:B------:R-:W-:-:S03]  /*b910*/  P2R R6, PR, RZ, 0x1 ;  /* 0x00000001ff067803 */ /* 0x000fc60000000000 */
[----:B------:R-:W1:Y:S01]  /*b920*/  MUFU.TANH R10, R13 ;  /* 0x0000000d000a7308 */ /* 0x000e620000002400 */
[----:B------:R-:W-:Y:S02]  /*b930*/  ISETP.GE.AND P0, PT, R77, R245, PT ;  /* 0x000000f54d00720c */ /* 0x000fe40003f06270 */
[----:B------:R-:W-:-:S05]  /*b940*/  FSEL R129, R3, -INF , !P5 ;  /* 0xff80000003817808 */ /* 0x000fca0006800000 */
[----:B------:R-:W2:Y:S01]  /*b950*/  MUFU.TANH R9, R15 ;  /* 0x0000000f00097308 */ /* 0x000ea20000002400 */
[----:B------:R-:W-:-:S07]  /*b960*/  PLOP3.LUT P5, PT, PT, PT, UP0, 0x80, 0x0 ;  /* 0x000000000000781c */ /* 0x000fce0003faf008 */
[----:B------:R-:W3:Y:S01]  /*b970*/  MUFU.TANH R5, R27 ;  /* 0x0000001b00057308 */ /* 0x000ee20000002400 */
[----:B------:R-:W-:Y:S02]  /*b980*/  P2R R7, PR, RZ, 0x2 ;  /* 0x00000002ff077803 */ /* 0x000fe40000000000 */
[C---:B------:R-:W-:Y:S02]  /*b990*/  ISETP.LT.OR P4, PT, R77.reuse, R240, P0 ;  /* 0x000000f04d00720c */ /* 0x040fe40000781670 */
[C---:B------:R-:W-:Y:S02]  /*b9a0*/  ISETP.GE.AND P1, PT, R77.reuse, R244, PT ;  /* 0x000000f44d00720c */ /* 0x040fe40003f26270 */
[C---:B------:R-:W-:Y:S02]  /*b9b0*/  ISETP.GE.AND P0, PT, R77.reuse, R243, PT ;  /* 0x000000f34d00720c */ /* 0x040fe40003f06270 */
[C---:B------:R-:W-:Y:S02]  /*b9c0*/  ISETP.GE.AND P2, PT, R77.reuse, R242, PT ;  /* 0x000000f24d00720c */ /* 0x040fe40003f46270 */
[----:B------:R-:W-:-:S02]  /*b9d0*/  ISETP.LT.OR P3, PT, R77, R239, P1 ;  /* 0x000000ef4d00720c */ /* 0x000fc40000f61670 */
[C---:B------:R-:W-:Y:S02]  /*b9e0*/  ISETP.LT.OR P1, PT, R77.reuse, R238, P0 ;  /* 0x000000ee4d00720c */ /* 0x040fe40000721670 */
[----:B------:R-:W-:Y:S01]  /*b9f0*/  ISETP.LT.OR P0, PT, R77, R237, P2 ;  /* 0x000000ed4d00720c */ /* 0x000fe20001701670 */
[----:B------:R-:W-:Y:S01]  /*ba00*/  FFMA.FTZ R8, R68, -UR35, R16 ;  /* 0x8000002344087c23 */ /* 0x000fe20008010010 */
[----:B------:R-:W-:Y:S01]  /*ba10*/  ISETP.NE.AND P6, PT, R6, RZ, PT ;  /* 0x000000ff0600720c */ /* 0x000fe20003fc5270 */
[----:B------:R-:W-:Y:S01]  /*ba20*/  FFMA.FTZ R6, R59, -UR35, R11 ;  /* 0x800000233b067c23 */ /* 0x000fe2000801000b */
[----:B------:R-:W-:Y:S01]  /*ba30*/  ISETP.NE.AND P2, PT, R7, RZ, PT ;  /* 0x000000ff0700720c */ /* 0x000fe20003f45270 */
[----:B-1----:R-:W-:Y:S02]  /*ba40*/  FFMA.FTZ R10, R121, -UR35, R10 ;  /* 0x80000023790a7c23 */ /* 0x002fe4000801000a */
[----:B--2---:R-:W-:Y:S02]  /*ba50*/  FFMA.FTZ R9, R58, -UR35, R9 ;  /* 0x800000233a097c23 */ /* 0x004fe40008010009 */
[----:B------:R-:W-:-:S02]  /*ba60*/  FFMA.FTZ R7, R50, -UR35, R25 ;  /* 0x8000002332077c23 */ /* 0x000fc40008010019 */
[----:B---3--:R-:W-:Y:S01]  /*ba70*/  FFMA.FTZ R5, R43, -UR35, R5 ;  /* 0x800000232b057c23 */ /* 0x008fe20008010005 */
[----:B------:R-:W-:Y:S01]  /*ba80*/  IADD3 R230, R223, 0x800, RZ ;  /* 0x00000800dfe67810 */ /* 0x000fe20007ffe0ff */
[----:B------:R-:W-:Y:S01]  /*ba90*/  IMAD.IADD R0, R123, 0x1, R124 ;  /* 0x000000017b007824 */ /* 0x000fe200078e027c */
[C---:B------:R-:W-:Y:S02]  /*baa0*/  IADD3 R229, R223.reuse, 0x1000, RZ ;  /* 0x00001000dfe57810 */ /* 0x040fe40007ffe0ff */
[C---:B------:R-:W-:Y:S02]  /*bab0*/  IADD3 R228, R223.reuse, 0x1800, RZ ;  /* 0x00001800dfe47810 */ /* 0x040fe40007ffe0ff */
[C---:B------:R-:W-:Y:S02]  /*bac0*/  IADD3 R227, R223.reuse, 0x2000, RZ ;  /* 0x00002000dfe37810 */ /* 0x040fe40007ffe0ff */
[C---:B------:R-:W-:Y:S02]  /*bad0*/  IADD3 R226, R223.reuse, 0x2800, RZ ;  /* 0x00002800dfe27810 */ /* 0x040fe40007ffe0ff */
[----:B------:R-:W-:-:S02]  /*bae0*/  IADD3 R225, R223, 0x3000, RZ ;  /* 0x00003000dfe17810 */ /* 0x000fc40007ffe0ff */
[----:B------:R-:W-:Y:S02]  /*baf0*/  IADD3 R224, R223, 0x3800, RZ ;  /* 0x00003800dfe07810 */ /* 0x000fe40007ffe0ff */
[----:B------:R-:W-:Y:S02]  /*bb00*/  FSEL R157, R8, -INF , !P2 ;  /* 0xff800000089d7808 */ /* 0x000fe40005000000 */
[----:B------:R-:W-:Y:S02]  /*bb10*/  FSEL R164, R6, -INF , !P6 ;  /* 0xff80000006a47808 */ /* 0x000fe40007000000 */
[----:B------:R-:W-:Y:S02]  /*bb20*/  FSEL R68, R10, -INF , !P4 ;  /* 0xff8000000a447808 */ /* 0x000fe40006000000 */
[----:B------:R-:W-:Y:S02]  /*bb30*/  FSEL R128, R9, -INF , !P3 ;  /* 0xff80000009807808 */ /* 0x000fe40005800000 */
[----:B------:R-:W-:-:S02]  /*bb40*/  FSEL R158, R7, -INF , !P1 ;  /* 0xff800000079e7808 */ /* 0x000fc40004800000 */
[----:B------:R-:W-:Y:S01]  /*bb50*/  FSEL R165, R5, -INF , !P0 ;  /* 0xff80000005a57808 */ /* 0x000fe20004000000 */
        /* <DEDUP_REMOVED lines=21> */
[----:B-----5:R1:W-:Y:S01]  /*bcb0*/  @P0 STS.128 [R246+0x4000], RZ ;  /* 0x004000fff6000388 */ /* 0x0203e20000000c00 */
        /* <DEDUP_REMOVED lines=84> */
.L_x_926:
[----:B------:R-:W-:Y:S05]  /*c200*/  BSYNC B0 ;  /* 0x0000000000007941 */ /* 0x000fea0003800000 */
.L_x_925:
[----:B------:R-:W0:Y:S02]  /*c210*/  LDGDEPBAR ;  /* 0x00000000000079af */ /* 0x000e240000000000 */
.L_x_924:
[----:B------:R-:W3:Y:S04]  /*c220*/  LDL.LU R6, [R1+0x24] ;  /* 0x0000240001067983 */ /* 0x000ee80000300800 */
[----:B------:R-:W4:Y:S04]  /*c230*/  LDL.LU R5, [R1+0x2c] ;  /* 0x00002c0001057983 */ /* 0x000f280000300800 */
[----:B--2---:R-:W2:Y:S04]  /*c240*/  LDL.LU R3, [R1+0x34] ;  /* 0x0000340001037983 */ /* 0x004ea80000300800 */
[----:B-1----:R-:W2:Y:S04]  /*c250*/  LDL.LU R18, [R1+0x20] ;  /* 0x0000200001127983 */ /* 0x002ea80000300800 */
[----:B------:R-:W2:Y:S04]  /*c260*/  LDL.LU R17, [R1] ;  /* 0x0000000001117983 */ /* 0x000ea80000300800 */
        /* <DEDUP_REMOVED lines=12> */
[----:B-----5:R1:W-:Y:S04]  /*c330*/  STL [R1+0x110], R222 ;  /* 0x000110de01007387 */ /* 0x0203e80000100800 */
[----:B------:R-:W2:Y:S04]  /*c340*/  LDL.LU R16, [R1+0x30] ;  /* 0x0000300001107983 */ /* 0x000ea80000300800 */
[----:B------:R-:W2:Y:S04]  /*c350*/  LDL.LU R15, [R1+0xc] ;  /* 0x00000c00010f7983 */ /* 0x000ea80000300800 */
[----:B------:R-:W2:Y:S01]  /*c360*/  LDL.LU R14, [R1+0x8] ;  /* 0x00000800010e7983 */ /* 0x000ea20000300800 */
[----:B-1----:R-:W-:Y:S01]  /*c370*/  MOV R222, R122 ;  /* 0x0000007a00de7202 */ /* 0x002fe20000000f00 */
[----:B---3--:R-:W-:Y:S01]  /*c380*/  IMAD.MOV.U32 R11, RZ, RZ, R6 ;  /* 0x000000ffff0b7224 */ /* 0x008fe200078e0006 */
[----:B----4-:R-:W-:Y:S01]  /*c390*/  MOV R12, R5 ;  /* 0x00000005000c7202 */ /* 0x010fe20000000f00 */
[----:B--2---:R-:W-:Y:S01]  /*c3a0*/  IMAD.MOV.U32 R13, RZ, RZ, R3 ;  /* 0x000000ffff0d7224 */ /* 0x004fe200078e0003 */
        /* <DEDUP_REMOVED lines=91> */
[----:B------:R-:W-:Y:S02]  /*c960*/  FMNMX.FTZ R5, R173, R5, !PT ;  /* 0x00000005ad057209 */ /* 0x000fe40007810000 */
[----:B------:R-:W-:Y:S01]  /*c970*/  FMNMX.FTZ R3, R233, R6, !PT ;  /* 0x00000006e9037209 */ /* 0x000fe20007810000 */
[----:B------:R-:W-:Y:S01]  /*c980*/  FMUL.FTZ R7, R73, c[0x0][0x23c] ;  /* 0x00008f0049077a20 */ /* 0x000fe20000410000 */
[----:B------:R-:W-:-:S02]  /*c990*/  FMNMX.FTZ R72, R128, R72, !PT ;  /* 0x0000004880487209 */ /* 0x000fc40007810000 */
        /* <DEDUP_REMOVED lines=8> */
[--C-:B------:R-:W-:Y:S01]  /*ca20*/  FFMA.FTZ R6, R214, c[0x0][0x23c], -R7.reuse ;  /* 0x00008f00d6067a23 */ /* 0x100fe20000010807 */
[----:B------:R-:W-:Y:S02]  /*ca30*/  FMNMX.FTZ R3, R207, R3, !PT ;  /* 0x00000003cf037209 */ /* 0x000fe40007810000 */
[----:B------:R-:W-:Y:S01]  /*ca40*/  FMNMX.FTZ R5, R162, R5, !PT ;  /* 0x00000005a2057209 */ /* 0x000fe20007810000 */
[----:B------:R2:W-:Y:S01]  /*ca50*/  MUFU.EX2 R74, R6 ;  /* 0x00000006004a7308 */ /* 0x0005e20000000800 */
[----:B------:R-:W-:Y:S02]  /*ca60*/  FMNMX.FTZ R3, R200, R3, !PT ;  /* 0x00000003c8037209 */ /* 0x000fe40007810000 */
[----:B------:R-:W-:Y:S02]  /*ca70*/  FMNMX.FTZ R5, R141, R5, !PT ;  /* 0x000000058d057209 */ /* 0x000fe40007810000 */
[----:B------:R-:W-:Y:S01]  /*ca80*/  FMNMX.FTZ R3, R190, R3, !PT ;  /* 0x00000003be037209 */ /* 0x000fe20007810000 */
[----:B--2---:R-:W-:-:S04]  /*ca90*/  FFMA.FTZ R6, R213, c[0x0][0x23c], -R7 ;  /* 0x00008f00d5067a23 */ /* 0x004fc80000010807 */
[----:B------:R2:W-:Y:S01]  /*caa0*/  MUFU.EX2 R10, R6 ;  /* 0x00000006000a7308 */ /* 0x0005e20000000800 */
[----:B-1----:R-:W-:Y:S02]  /*cab0*/  FMNMX.FTZ R72, R72, R8, !PT ;  /* 0x0000000848487209 */ /* 0x002fe40007810000 */
[----:B--2---:R-:W-:Y:S02]  /*cac0*/  FMNMX.FTZ R6, R140, R5, !PT ;  /* 0x000000058c067209 */ /* 0x004fe40007810000 */
[----:B------:R-:W-:Y:S01]  /*cad0*/  FMNMX.FTZ R5, R186, R3, !PT ;  /* 0x00000003ba057209 */ /* 0x000fe20007810000 */
[----:B------:R-:W-:Y:S01]  /*cae0*/  FFMA.FTZ R3, R215, c[0x0][0x23c], -R7 ;  /* 0x00008f00d7037a23 */ /* 0x000fe20000010807 */
[----:B------:R-:W-:Y:S02]  /*caf0*/  FMNMX.FTZ R6, R139, R6, !PT ;  /* 0x000000068b067209 */ /* 0x000fe40007810000 */
[----:B------:R-:W-:Y:S01]  /*cb00*/  FMNMX.FTZ R5, R250, R5, !PT ;  /* 0x00000005fa057209 */ /* 0x000fe20007810000 */
[----:B------:R1:W-:Y:S01]  /*cb10*/  MUFU.EX2 R223, R3 ;  /* 0x0000000300df7308 */ /* 0x0003e20000000800 */
[----:B------:R-:W-:Y:S01]  /*cb20*/  FMNMX.FTZ R6, R142, R6, !PT ;  /* 0x000000068e067209 */ /* 0x000fe20007810000 */
[----:B------:R-:W2:Y:S01]  /*cb30*/  SHFL.BFLY PT, R9, R72, 0x1, 0x1f ;  /* 0x0c201f0048097f89 */ /* 0x000ea200000e0000 */
[----:B-1----:R-:W-:-:S02]  /*cb40*/  FMNMX.FTZ R3, R232, R5, !PT ;  /* 0x00000005e8037209 */ /* 0x002fc40007810000 */
[----:B------:R-:W-:Y:S02]  /*cb50*/  FMNMX.FTZ R5, R155, R6, !PT ;  /* 0x000000069b057209 */ /* 0x000fe40007810000 */
[----:B------:R-:W-:Y:S02]  /*cb60*/  FMNMX.FTZ R3, R185, R3, !PT ;  /* 0x00000003b9037209 */ /* 0x000fe40007810000 */
[----:B------:R-:W-:Y:S02]  /*cb70*/  FMNMX.FTZ R71, R156, R5, !PT ;  /* 0x000000059c477209 */ /* 0x000fe40007810000 */
[----:B------:R-:W-:Y:S01]  /*cb80*/  FMNMX.FTZ R5, R181, R3, !PT ;  /* 0x00000003b5057209 */ /* 0x000fe20007810000 */
[--C-:B------:R-:W-:Y:S01]  /*cb90*/  FFMA.FTZ R3, R110, c[0x0][0x23c], -R7.reuse ;  /* 0x00008f006e037a23 */ /* 0x100fe20000010807 */
[----:B------:R-:W-:Y:S02]  /*cba0*/  FMNMX.FTZ R71, R157, R71, !PT ;  /* 0x000000479d477209 */ /* 0x000fe40007810000 */
[----:B------:R-:W-:Y:S01]  /*cbb0*/  FMNMX.FTZ R5, R179, R5, !PT ;  /* 0x00000005b3057209 */ /* 0x000fe20007810000 */
[----:B------:R-:W-:Y:S01]  /*cbc0*/  FFMA.FTZ R8, R116, c[0x0][0x23c], -R7 ;  /* 0x00008f0074087a23 */ /* 0x000fe20000010807 */
[----:B------:R-:W-:Y:S01]  /*cbd0*/  FMNMX.FTZ R71, R158, R71, !PT ;  /* 0x000000479e477209 */ /* 0x000fe20007810000 */
[----:B------:R1:W-:Y:S01]  /*cbe0*/  MUFU.EX2 R88, R3 ;  /* 0x0000000300587308 */ /* 0x0003e20000000800 */
[----:B------:R-:W-:-:S04]  /*cbf0*/  FMNMX.FTZ R5, R177, R5, !PT ;  /* 0x00000005b1057209 */ /* 0x000fc80007810000 */
[----:B------:R-:W-:-:S03]  /*cc00*/  FMNMX.FTZ R5, R176, R5, !PT ;  /* 0x00000005b0057209 */ /* 0x000fc60007810000 */
[----:B------:R3:W-:Y:S01]  /*cc10*/  MUFU.EX2 R224, R8 ;  /* 0x0000000800e07308 */ /* 0x0007e20000000800 */
[----:B------:R-:W-:Y:S01]  /*cc20*/  FMNMX.FTZ R5, R163, R5, !PT ;  /* 0x00000005a3057209 */ /* 0x000fe20007810000 */
[----:B-1----:R-:W-:-:S06]  /*cc30*/  FFMA.FTZ R3, R108, c[0x0][0x23c], -R7 ;  /* 0x00008f006c037a23 */ /* 0x002fcc0000010807 */
[----:B------:R1:W-:Y:S01]  /*cc40*/  MUFU.EX2 R89, R3 ;  /* 0x0000000300597308 */ /* 0x0003e20000000800 */
[----:B---3--:R-:W3:Y:S01]  /*cc50*/  SHFL.BFLY PT, R8, R71, 0x2, 0x1f ;  /* 0x0c401f0047087f89 */ /* 0x008ee200000e0000 */
[----:B--2---:R-:W-:Y:S01]  /*cc60*/  FMNMX.FTZ R72, R72, R9, !PT ;  /* 0x0000000948487209 */ /* 0x004fe20007810000 */
[----:B-1----:R-:W-:-:S05]  /*cc70*/  FFMA.FTZ R3, R100, c[0x0][0x23c], -R7 ;  /* 0x00008f0064037a23 */ /* 0x002fca0000010807 */
[----:B------:R1:W-:Y:S01]  /*cc80*/  MUFU.EX2 R234, R3 ;  /* 0x0000000300ea7308 */ /* 0x0003e20000000800 */
[C---:B------:R-:W-:Y:S01]  /*cc90*/  FMUL.FTZ R6, R72.reuse, c[0x0][0x23c] ;  /* 0x00008f0048067a20 */ /* 0x040fe20000410000 */
[----:B------:R-:W-:Y:S02]  /*cca0*/  FSETP.NEU.FTZ.AND P0, PT, R72, -INF , PT ;  /* 0xff8000004800780b */ /* 0x000fe40003f1d000 */
[----:B-1----:R-:W-:-:S04]  /*ccb0*/  FMNMX.FTZ R3, R161, R5, !PT ;  /* 0x00000005a1037209 */ /* 0x002fc80007810000 */
[----:B------:R-:W-:Y:S01]  /*ccc0*/  FMNMX.FTZ R3, R144, R3, !PT ;  /* 0x0000000390037209 */ /* 0x000fe20007810000 */
[----:B------:R-:W-:-:S03]  /*ccd0*/  FFMA.FTZ R5, R97, c[0x0][0x23c], -R7 ;  /* 0x00008f0061057a23 */ /* 0x000fc60000010807 */
[----:B------:R-:W-:Y:S02]  /*cce0*/  FMNMX.FTZ R3, R145, R3, !PT ;  /* 0x0000000391037209 */ /* 0x000fe40007810000 */
[----:B------:R-:W-:Y:S02]  /*ccf0*/  FSEL R6, R6, RZ, P0 ;  /* 0x000000ff06067208 */ /* 0x000fe40000000000 */
[----:B------:R-:W-:Y:S01]  /*cd00*/  FMNMX.FTZ R3, R146, R3, !PT ;  /* 0x0000000392037209 */ /* 0x000fe20007810000 */
[----:B------:R1:W-:Y:S01]  /*cd10*/  MUFU.EX2 R228, R5 ;  /* 0x0000000500e47308 */ /* 0x0003e20000000800 */
[----:B---3--:R-:W-:Y:S02]  /*cd20*/  FMNMX.FTZ R71, R71, R8, !PT ;  /* 0x0000000847477209 */ /* 0x008fe40007810000 */
[----:B------:R-:W-:Y:S01]  /*cd30*/  FMNMX.FTZ R70, R159, R3, !PT ;  /* 0x000000039f467209 */ /* 0x000fe20007810000 */
[----:B------:R2:W-:Y:S03]  /*cd40*/  STL [R1+0x10c], R221 ;  /* 0x00010cdd01007387 */ /* 0x0005e60000100800 */
[----:B------:R-:W-:Y:S01]  /*cd50*/  FMNMX.FTZ R70, R160, R70, !PT ;  /* 0x00000046a0467209 */ /* 0x000fe20007810000 */
[----:B-1----:R-:W-:-:S03]  /*cd60*/  FFMA.FTZ R5, R18, c[0x0][0x23c], -R6 ;  /* 0x00008f0012057a23 */ /* 0x002fc60000010806 */
[----:B------:R-:W-:Y:S01]  /*cd70*/  FMNMX.FTZ R70, R164, R70, !PT ;  /* 0x00000046a4467209 */ /* 0x000fe20007810000 */
[----:B------:R-:W-:-:S03]  /*cd80*/  FFMA.FTZ R3, R17, c[0x0][0x23c], -R6 ;  /* 0x00008f0011037a23 */ /* 0x000fc60000010806 */
[----:B------:R-:W-:Y:S01]  /*cd90*/  FMNMX.FTZ R70, R165, R70, !PT ;  /* 0x00000046a5467209 */ /* 0x000fe20007810000 */
[----:B--2---:R1:W-:Y:S04]  /*cda0*/  MUFU.EX2 R221, R5 ;  /* 0x0000000500dd7308 */ /* 0x0043e80000000800 */
[----:B------:R-:W-:Y:S04]  /*cdb0*/  SHFL.BFLY PT, R8, R70, 0x2, 0x1f ;  /* 0x0c401f0046087f89 */ /* 0x000fe800000e0000 */
[----:B------:R2:W-:Y:S01]  /*cdc0*/  MUFU.EX2 R9, R3 ;  /* 0x0000000300097308 */ /* 0x0005e20000000800 */
[----:B-1----:R-:W1:Y:S01]  /*cdd0*/  SHFL.BFLY PT, R5, R71, 0x1, 0x1f ;  /* 0x0c201f0047057f89 */ /* 0x002e6200000e0000 */
[----:B--2---:R-:W-:-:S06]  /*cde0*/  FFMA.FTZ R3, R216, c[0x0][0x23c], -R6 ;  /* 0x00008f00d8037a23 */ /* 0x004fcc0000010806 */
[----:B------:R2:W-:Y:S02]  /*cdf0*/  MUFU.EX2 R102, R3 ;  /* 0x0000000300667308 */ /* 0x0005e40000000800 */
[----:B--2---:R-:W-:-:S06]  /*ce00*/  FFMA.FTZ R3, R117, c[0x0][0x23c], -R6 ;  /* 0x00008f0075037a23 */ /* 0x004fcc0000010806 */
[----:B------:R2:W-:Y:S01]  /*ce10*/  MUFU.EX2 R108, R3 ;  /* 0x00000003006c7308 */ /* 0x0005e20000000800 */
[----:B-1----:R-:W-:-:S04]  /*ce20*/  FMNMX.FTZ R71, R71, R5, !PT ;  /* 0x0000000547477209 */ /* 0x002fc80007810000 */
[C---:B------:R-:W-:Y:S01]  /*ce30*/  FSETP.NEU.FTZ.AND P0, PT, R71.reuse, -INF , PT ;  /* 0xff8000004700780b */ /* 0x040fe20003f1d000 */
[----:B------:R-:W-:Y:S02]  /*ce40*/  FMUL.FTZ R5, R71, c[0x0][0x23c] ;  /* 0x00008f0047057a20 */ /* 0x000fe40000410000 */
[----:B--2---:R-:W-:-:S04]  /*ce50*/  FFMA.FTZ R3, R111, c[0x0][0x23c], -R6 ;  /* 0x00008f006f037a23 */ /* 0x004fc80000010806 */
[----:B------:R1:W-:Y:S01]  /*ce60*/  MUFU.EX2 R90, R3 ;  /* 0x00000003005a7308 */ /* 0x0003e20000000800 */
[----:B------:R-:W-:Y:S02]  /*ce70*/  FSEL R5, R5, RZ, P0 ;  /* 0x000000ff05057208 */ /* 0x000fe40000000000 */
[----:B------:R-:W-:Y:S01]  /*ce80*/  FMNMX.FTZ R70, R70, R8, !PT ;  /* 0x0000000846467209 */ /* 0x000fe20007810000 */
[----:B-1----:R-:W-:-:S04]  /*ce90*/  FFMA.FTZ R3, R105, c[0x0][0x23c], -R6 ;  /* 0x00008f0069037a23 */ /* 0x002fc80000010806 */
[----:B------:R1:W-:Y:S01]  /*cea0*/  MUFU.EX2 R103, R3 ;  /* 0x0000000300677308 */ /* 0x0003e20000000800 */
[----:B------:R-:W2:Y:S01]  /*ceb0*/  SHFL.BFLY PT, R8, R70, 0x1, 0x1f ;  /* 0x0c201f0046087f89 */ /* 0x000ea200000e0000 */
[----:B-1----:R-:W-:-:S06]  /*cec0*/  FFMA.FTZ R3, R99, c[0x0][0x23c], -R6 ;  /* 0x00008f0063037a23 */ /* 0x002fcc0000010806 */
[----:B------:R1:W-:Y:S01]  /*ced0*/  MUFU.EX2 R231, R3 ;  /* 0x0000000300e77308 */ /* 0x0003e20000000800 */
[----:B------:R-:W-:Y:S04]  /*cee0*/  STL [R1+0x108], R220 ;  /* 0x000108dc01007387 */ /* 0x000fe80000100800 */
[----:B------:R-:W-:Y:S01]  /*cef0*/  STL [R1+0x104], R219 ;  /* 0x000104db01007387 */ /* 0x000fe20000100800 */
[----:B-1----:R-:W-:-:S04]  /*cf00*/  FFMA.FTZ R3, R96, c[0x0][0x23c], -R6 ;  /* 0x00008f0060037a23 */ /* 0x002fc80000010806 */
[----:B------:R1:W-:Y:S01]  /*cf10*/  MUFU.EX2 R227, R3 ;  /* 0x0000000300e37308 */ /* 0x0003e20000000800 */
[----:B------:R-:W-:Y:S04]  /*cf20*/  STL [R1+0x100], R218 ;  /* 0x000100da01007387 */ /* 0x000fe80000100800 */
[----:B------:R-:W-:Y:S01]  /*cf30*/  STL [R1+0xfc], R217 ;  /* 0x0000fcd901007387 */ /* 0x000fe20000100800 */
[----:B-1----:R-:W-:-:S04]  /*cf40*/  FFMA.FTZ R3, R16, c[0x0][0x23c], -R5 ;  /* 0x00008f0010037a23 */ /* 0x002fc80000010805 */
[----:B------:R1:W-:Y:S01]  /*cf50*/  MUFU.EX2 R105, R3 ;  /* 0x0000000300697308 */ /* 0x0003e20000000800 */
[----:B------:R3:W-:Y:S01]  /*cf60*/  STL [R1+0xf8], R212 ;  /* 0x0000f8d401007387 */ /* 0x0007e20000100800 */
[----:B-1----:R-:W-:-:S06]  /*cf70*/  FFMA.FTZ R3, R15, c[0x0][0x23c], -R5 ;  /* 0x00008f000f037a23 */ /* 0x002fcc0000010805 */
[----:B---3--:R1:W3:Y:S01]  /*cf80*/  MUFU.EX2 R212, R3 ;  /* 0x0000000300d47308 */ /* 0x0082e20000000800 */
[----:B--2---:R-:W-:Y:S01]  /*cf90*/  FMNMX.FTZ R70, R70, R8, !PT ;  /* 0x0000000846467209 */ /* 0x004fe20007810000 */
[----:B-1----:R-:W-:-:S06]  /*cfa0*/  FFMA.FTZ R3, R14, c[0x0][0x23c], -R5 ;  /* 0x00008f000e037a23 */ /* 0x002fcc0000010805 */
[----:B------:R1:W-:Y:S02]  /*cfb0*/  MUFU.EX2 R100, R3 ;  /* 0x0000000300647308 */ /* 0x0003e40000000800 */
[----:B-1----:R-:W-:-:S06]  /*cfc0*/  FFMA.FTZ R3, R118, c[0x0][0x23c], -R5 ;  /* 0x00008f0076037a23 */ /* 0x002fcc0000010805 */
[----:B------:R1:W2:Y:S01]  /*cfd0*/  MUFU.EX2 R75, R3 ;  /* 0x00000003004b7308 */ /* 0x0002a20000000800 */
[----:B------:R-:W-:Y:S01]  /*cfe0*/  FSETP.NEU.FTZ.AND P0, PT, R70, -INF , PT ;  /* 0xff8000004600780b */ /* 0x000fe20003f1d000 */
[----:B-1----:R-:W-:-:S06]  /*cff0*/  FFMA.FTZ R3, R112, c[0x0][0x23c], -R5 ;  /* 0x00008f0070037a23 */ /* 0x002fcc0000010805 */
[----:B------:R1:W-:Y:S01]  /*d000*/  MUFU.EX2 R219, R3 ;  /* 0x0000000300db7308 */ /* 0x0003e20000000800 */
[----:B------:R-:W-:Y:S01]  /*d010*/  SHF.L.U32 R213, R0, 0x1, RZ ;  /* 0x0000000100d57819 */ /* 0x000fe200000006ff */
[----:B------:R-:W-:-:S04]  /*d020*/  FFMA.FTZ R8, R101, c[0x0][0x23c], -R5 ;  /* 0x00008f0065087a23 */ /* 0x000fc80000010805 */
[----:B------:R-:W4:Y:S01]  /*d030*/  LDSM.16.MT88.4 R24, [R213+0x8000] ;  /* 0x00800000d518783b */ /* 0x000f220000004200 */
[----:B-1----:R-:W-:-:S03]  /*d040*/  FFMA.FTZ R3, R107, c[0x0][0x23c], -R5 ;  /* 0x00008f006b037a23 */ /* 0x002fc60000010805 */
[----:B------:R-:W1:Y:S01]  /*d050*/  LDSM.16.MT88.4 R52, [R213+0x8800] ;  /* 0x00880000d534783b */ /* 0x000e620000004200 */
[----:B------:R2:W-:Y:S02]  /*d060*/  MUFU.EX2 R236, R3 ;  /* 0x0000000300ec7308 */ /* 0x0005e40000000800 */
[----:B--2---:R-:W-:-:S05]  /*d070*/  FMUL.FTZ R3, R70, c[0x0][0x23c] ;  /* 0x00008f0046037a20 */ /* 0x004fca0000410000 */
[----:B------:R-:W-:-:S05]  /*d080*/  FSEL R3, R3, RZ, P0 ;  /* 0x000000ff03037208 */ /* 0x000fca0000000000 */
[----:B------:R-:W-:-:S04]  /*d090*/  FFMA.FTZ R0, R13, c[0x0][0x23c], -R3 ;  /* 0x00008f000d007a23 */ /* 0x000fc80000010803 */
[----:B------:R2:W-:Y:S01]  /*d0a0*/  MUFU.EX2 R101, R0 ;  /* 0x0000000000657308 */ /* 0x0005e20000000800 */
[----:B------:R-:W-:Y:S02]  /*d0b0*/  IMAD R214, R4, 0x2, R213 ;  /* 0x0000000204d67824 */ /* 0x000fe400078e02d5 */
[----:B--2---:R-:W-:Y:S01]  /*d0c0*/  FFMA.FTZ R0, R12, c[0x0][0x23c], -R3 ;  /* 0x00008f000c007a23 */ /* 0x004fe20000010803 */
[----:B---3--:R-:W-:Y:S02]  /*d0d0*/  F2FP.PACK_AB R16, R212, R105 ;  /* 0x00000069d410723e */ /* 0x008fe400000000ff */
[----:B------:R-:W-:Y:S02]  /*d0e0*/  F2FP.PACK_AB R18, R75, R100 ;  /* 0x000000644b12723e */ /* 0x000fe400000000ff */
[----:B------:R2:W3:Y:S01]  /*d0f0*/  MUFU.EX2 R217, R0 ;  /* 0x0000000000d97308 */ /* 0x0004e20000000800 */
[C---:B------:R-:W-:Y:S01]  /*d100*/  LEA R215, R2.reuse, R214, 0x1 ;  /* 0x000000d602d77211 */ /* 0x040fe200078e08ff */
[----:B------:R-:W-:-:S06]  /*d110*/  IMAD R216, R2, 0x2, R213 ;  /* 0x0000000202d87824 */ /* 0x000fcc00078e02d5 */
[----:B------:R-:W-:Y:S01]  /*d120*/  MUFU.EX2 R230, R8 ;  /* 0x0000000800e67308 */ /* 0x000fe20000000800 */
[----:B------:R-:W1:Y:S04]  /*d130*/  LDSM.16.MT88.4 R40, [R215+0x8000] ;  /* 0x00800000d728783b */ /* 0x000e680000004200 */
[----:B------:R-:W1:Y:S01]  /*d140*/  LDSM.16.MT88.4 R48, [R216+0x8000] ;  /* 0x00800000d830783b */ /* 0x000e620000004200 */
[----:B--2---:R-:W-:Y:S01]  /*d150*/  FFMA.FTZ R0, R11, c[0x0][0x23c], -R3 ;  /* 0x00008f000b007a23 */ /* 0x004fe20000010803 */
[----:B---3--:R-:W-:Y:S02]  /*d160*/  F2FP.PACK_AB R17, R217, R101 ;  /* 0x00000065d911723e */ /* 0x008fe400000000ff */
[----:B------:R-:W2:Y:S01]  /*d170*/  LDSM.16.MT88.4 R28, [R215+0x8800] ;  /* 0x00880000d71c783b */ /* 0x000ea20000004200 */
[----:B------:R3:W-:Y:S01]  /*d180*/  MUFU.EX2 R91, R0 ;  /* 0x00000000005b7308 */ /* 0x0007e20000000800 */
[----:B------:R-:W-:Y:S01]  /*d190*/  IMAD.MOV.U32 R2, RZ, RZ, R10 ;  /* 0x000000ffff027224 */ /* 0x000fe200078e000a */
[----:B------:R-:W-:Y:S01]  /*d1a0*/  MOV R4, R9 ;  /* 0x0000000900047202 */ /* 0x000fe20000000f00 */
[----:B------:R-:W1:Y:S01]  /*d1b0*/  LDSM.16.MT88.4 R36, [R216+0x8800] ;  /* 0x00880000d824783b */ /* 0x000e620000004200 */
[----:B------:R-:W-:-:S02]  /*d1c0*/  F2FP.PACK_AB R22, R224, R223 ;  /* 0x000000dfe016723e */ /* 0x000fc400000000ff */
[----:B------:R-:W-:Y:S01]  /*d1d0*/  F2FP.PACK_AB R23, R108, R102 ;  /* 0x000000666c17723e */ /* 0x000fe200000000ff */
[----:B------:R-:W1:Y:S01]  /*d1e0*/  LDSM.16.MT88.4 R44, [R214+0x8000] ;  /* 0x00800000d62c783b */ /* 0x000e620000004200 */
[----:B------:R-:W-:Y:S02]  /*d1f0*/  F2FP.PACK_AB R13, R103, R90 ;  /* 0x0000005a670d723e */ /* 0x000fe400000000ff */
[----:B------:R-:W-:Y:S01]  /*d200*/  F2FP.PACK_AB R14, R228, R234 ;  /* 0x000000eae40e723e */ /* 0x000fe200000000ff */
[----:B------:R-:W1:Y:S01]  /*d210*/  LDSM.16.MT88.4 R32, [R214+0x8800] ;  /* 0x00880000d620783b */ /* 0x000e620000004200 */
[----:B---3--:R-:W-:-:S04]  /*d220*/  FFMA.FTZ R0, R119, c[0x0][0x23c], -R3 ;  /* 0x00008f0077007a23 */ /* 0x008fc80000010803 */
[----:B------:R3:W2:Y:S01]  /*d230*/  MUFU.EX2 R218, R0 ;  /* 0x0000000000da7308 */ /* 0x0006a20000000800 */
[----:B------:R-:W-:Y:S02]  /*d240*/  FFMA.FTZ R8, R98, c[0x0][0x23c], -R5 ;  /* 0x00008f0062087a23 */ /* 0x000fe40000010805 */
[----:B---3--:R-:W-:-:S05]  /*d250*/  FFMA.FTZ R0, R113, c[0x0][0x23c], -R3 ;  /* 0x00008f0071007a23 */ /* 0x008fca0000010803 */
[----:B------:R3:W-:Y:S01]  /*d260*/  MUFU.EX2 R220, R0 ;  /* 0x0000000000dc7308 */ /* 0x0007e20000000800 */
[----:B--2---:R-:W-:Y:S01]  /*d270*/  F2FP.PACK_AB R19, R218, R91 ;  /* 0x0000005bda13723e */ /* 0x004fe200000000ff */
[----:B---3--:R-:W-:-:S06]  /*d280*/  FFMA.FTZ R0, R109, c[0x0][0x23c], -R3 ;  /* 0x00008f006d007a23 */ /* 0x008fcc0000010803 */
[----:B------:R2:W3:Y:S01]  /*d290*/  MUFU.EX2 R235, R0 ;  /* 0x0000000000eb7308 */ /* 0x0004e20000000800 */
[----:B----4-:R-:W-:Y:S01]  /*d2a0*/  HMMA.16816.F32 R56, R16, R24, RZ ;  /* 0x000000181038723c */ /* 0x010fe200000018ff */
[----:B--2---:R-:W-:-:S06]  /*d2b0*/  FFMA.FTZ R0, R106, c[0x0][0x23c], -R3 ;  /* 0x00008f006a007a23 */ /* 0x004fcc0000010803 */
[----:B------:R2:W-:Y:S08]  /*d2c0*/  MUFU.EX2 R229, R0 ;  /* 0x0000000000e57308 */ /* 0x0005f00000000800 */
[----:B------:R4:W1:Y:S01]  /*d2d0*/  MUFU.EX2 R226, R8 ;  /* 0x0000000800e27308 */ /* 0x0008620000000800 */
[----:B--2---:R-:W-:-:S07]  /*d2e0*/  FFMA.FTZ R0, R104, c[0x0][0x23c], -R3 ;  /* 0x00008f0068007a23 */ /* 0x004fce0000010803 */
[----:B------:R-:W2:Y:S01]  /*d2f0*/  MUFU.EX2 R225, R0 ;  /* 0x0000000000e17308 */ /* 0x000ea20000000800 */
[----:B---3--:R-:W-:Y:S02]  /*d300*/  F2FP.PACK_AB R9, R235, R220 ;  /* 0x000000dceb09723e */ /* 0x008fe400000000ff */
[----:B------:R-:W-:Y:S02]  /*d310*/  F2FP.PACK_AB R20, R2, R74 ;  /* 0x0000004a0214723e */ /* 0x000fe400000000ff */
[----:B----4-:R-:W-:Y:S02]  /*d320*/  F2FP.PACK_AB R8, R236, R219 ;  /* 0x000000dbec08723e */ /* 0x010fe400000000ff */
[----:B-1----:R-:W-:Y:S02]  /*d330*/  F2FP.PACK_AB R10, R226, R230 ;  /* 0x000000e6e20a723e */ /* 0x002fe400000000ff */
[----:B------:R-:W-:Y:S02]  /*d340*/  F2FP.PACK_AB R21, R4, R221 ;  /* 0x000000dd0415723e */ /* 0x000fe400000000ff */
[----:B--2---:R-:W-:-:S05]  /*d350*/  F2FP.PACK_AB R11, R225, R229 ;  /* 0x000000e5e10b723e */ /* 0x004fca00000000ff */
[----:B------:R-:W-:Y:S08]  /*d360*/  HMMA.16816.F32 R60, R20, R24, RZ ;  /* 0x00000018143c723c */ /* 0x000ff000000018ff */
[----:B------:R-:W-:Y:S08]  /*d370*/  HMMA.16816.F32 R96, R8, R52, R56 ;  /* 0x000000340860723c */ /* 0x000ff00000001838 */
[----:B------:R-:W-:Y:S01]  /*d380*/  HMMA.16816.F32 R56, R16, R40, RZ ;  /* 0x000000281038723c */ /* 0x000fe200000018ff */
[----:B------:R-:W-:-:S02]  /*d390*/  F2FP.PACK_AB R12, R89, R88 ;  /* 0x00000058590c723e */ /* 0x000fc400000000ff */
[----:B------:R-:W-:Y:S02]  /*d3a0*/  F2FP.PACK_AB R15, R227, R231 ;  /* 0x000000e7e30f723e */ /* 0x000fe400000000ff */
[----:B------:R-:W-:-:S03]  /*d3b0*/  MOV R0, R120 ;  /* 0x0000007800007202 */ /* 0x000fc60000000f00 */
[----:B------:R-:W-:Y:S08]  /*d3c0*/  HMMA.16816.F32 R84, R20, R48, RZ ;  /* 0x000000301454723c */ /* 0x000ff000000018ff */
[----:B------:R-:W-:Y:S08]  /*d3d0*/  HMMA.16816.F32 R92, R12, R52, R60 ;  /* 0x000000340c5c723c */ /* 0x000ff0000000183c */
[----:B------:R-:W-:Y:S08]  /*d3e0*/  HMMA.16816.F32 R120, R8, R28, R56 ;  /* 0x0000001c0878723c */ /* 0x000ff00000001838 */
[----:B------:R-:W-:Y:S08]  /*d3f0*/  HMMA.16816.F32 R60, R20, R40, RZ ;  /* 0x00000028143c723c */ /* 0x000ff000000018ff */
[----:B------:R-:W-:Y:S01]  /*d400*/  HMMA.16816.F32 R56, R16, R50, RZ ;  /* 0x000000321038723c */ /* 0x000fe200000018ff */
[----:B------:R-:W-:-:S07]  /*d410*/  IMAD.MOV.U32 R52, RZ, RZ, R108 ;  /* 0x000000ffff347224 */ /* 0x000fce00078e006c */
[C---:B------:R-:W-:Y:S08]  /*d420*/  HMMA.16816.F32 R108, R12.reuse, R36, R84 ;  /* 0x000000240c6c723c */ /* 0x040ff00000001854 */
[----:B------:R-:W-:Y:S08]  /*d430*/  HMMA.16816.F32 R124, R12, R28, R60 ;  /* 0x0000001c0c7c723c */ /* 0x000ff0000000183c */
[----:B------:R-:W-:Y:S08]  /*d440*/  HMMA.16816.F32 R84, R8, R38, R56 ;  /* 0x000000260854723c */ /* 0x000ff00000001838 */
[----:B------:R-:W-:Y:S08]  /*d450*/  HMMA.16816.F32 R80, R16, R48, RZ ;  /* 0x000000301050723c */ /* 0x000ff000000018ff */
[-C--:B------:R-:W-:Y:S08]  /*d460*/  HMMA.16816.F32 R76, R20, R44.reuse, RZ ;  /* 0x0000002c144c723c */ /* 0x080ff000000018ff */
[C---:B------:R-:W-:Y:S08]  /*d470*/  HMMA.16816.F32 R64, R16.reuse, R44, RZ ;  /* 0x0000002c1040723c */ /* 0x040ff000000018ff */
[C---:B------:R-:W-:Y:S08]  /*d480*/  HMMA.16816.F32 R60, R16.reuse, R26, RZ ;  /* 0x0000001a103c723c */ /* 0x040ff000000018ff */
[----:B------:R-:W-:Y:S08]  /*d490*/  HMMA.16816.F32 R56, R16, R46, RZ ;  /* 0x0000002e1038723c */ /* 0x000ff000000018ff */
[C---:B------:R-:W-:Y:S08]  /*d4a0*/  HMMA.16816.F32 R24, R20.reuse, R26, RZ ;  /* 0x0000001a1418723c */ /* 0x040ff000000018ff */
[C---:B------:R-:W-:Y:S08]  /*d4b0*/  HMMA.16816.F32 R48, R20.reuse, R50, RZ ;  /* 0x000000321430723c */ /* 0x040ff000000018ff */
[----:B------:R-:W-:Y:S08]  /*d4c0*/  HMMA.16816.F32 R44, R20, R46, RZ ;  /* 0x0000002e142c723c */ /* 0x000ff000000018ff */
[-C--:B------:R-:W-:Y:S08]  /*d4d0*/  HMMA.16816.F32 R16, R16, R42.reuse, RZ ;  /* 0x0000002a1010723c */ /* 0x080ff000000018ff */
[----:B------:R-:W-:Y:S01]  /*d4e0*/  HMMA.16816.F32 R20, R20, R42, RZ ;  /* 0x0000002a1414723c */ /* 0x000fe200000018ff */
[----:B------:R-:W-:Y:S01]  /*d4f0*/  MOV R41, R105 ;  /* 0x0000006900297202 */ /* 0x000fe20000000f00 */
[----:B------:R-:W-:Y:S01]  /*d500*/  FFMA.FTZ R0, R0, c[0x0][0x23c], -R7 ;  /* 0x00008f0000007a23 */ /* 0x000fe20000010807 */
[----:B------:R-:W-:Y:S01]  /*d510*/  MOV R53, R103 ;  /* 0x0000006700357202 */ /* 0x000fe20000000f00 */
[----:B------:R-:W-:-:S04]  /*d520*/  IMAD.MOV.U32 R40, RZ, RZ, R101 ;  /* 0x000000ffff287224 */ /* 0x000fc800078e0065 */
[C---:B------:R-:W-:Y:S07]  /*d530*/  HMMA.16816.F32 R104, R8.reuse, R36, R80 ;  /* 0x000000240868723c */ /* 0x040fee0000001850 */
[----:B------:R-:W-:Y:S01]  /*d540*/  IMAD.MOV.U32 R83, RZ, RZ, R102 ;  /* 0x000000ffff537224 */ /* 0x000fe200078e0066 */
[----:B------:R-:W-:Y:S02]  /*d550*/  MOV R82, R100 ;  /* 0x0000006400527202 */ /* 0x000fe40000000f00 */
[-C--:B------:R-:W-:Y:S08]  /*d560*/  HMMA.16816.F32 R100, R8, R30.reuse, R16 ;  /* 0x0000001e0864723c */ /* 0x080ff00000001810 */
[----:B------:R-:W-:Y:S01]  /*d570*/  HMMA.16816.F32 R20, R12, R30, R20 ;  /* 0x0000001e0c14723c */ /* 0x000fe20000001814 */
[----:B------:R1:W-:Y:S01]  /*d580*/  MUFU.EX2 R30, R0 ;  /* 0x00000000001e7308 */ /* 0x0003e20000000800 */
[----:B------:R-:W-:-:S06]  /*d590*/  MOV R37, R88 ;  /* 0x0000005800257202 */ /* 0x000fcc0000000f00 */
[-C--:B------:R-:W-:Y:S08]  /*d5a0*/  HMMA.16816.F32 R112, R8, R32.reuse, R64 ;  /* 0x000000200870723c */ /* 0x080ff00000001840 */
[----:B------:R-:W-:Y:S01]  /*d5b0*/  HMMA.16816.F32 R116, R12, R32, R76 ;  /* 0x000000200c74723c */ /* 0x000fe2000000184c */
[----:B-1----:R-:W-:Y:S01]  /*d5c0*/  FFMA.FTZ R0, R249, c[0x0][0x23c], -R7 ;  /* 0x00008f00f9007a23 */ /* 0x002fe20000010807 */
[----:B------:R-:W-:Y:S01]  /*d5d0*/  MOV R80, R90 ;  /* 0x0000005a00507202 */ /* 0x000fe20000000f00 */
[----:B------:R-:W-:Y:S01]  /*d5e0*/  IMAD.MOV.U32 R67, RZ, RZ, R223 ;  /* 0x000000ffff437224 */ /* 0x000fe200078e00df */
[----:B------:R-:W1:Y:S01]  /*d5f0*/  LDSM.16.MT88.4 R16, [R213+0x9000] ;  /* 0x00900000d510783b */ /* 0x000e620000004200 */
[----:B------:R2:W-:Y:S02]  /*d600*/  MUFU.EX2 R223, R0 ;  /* 0x0000000000df7308 */ /* 0x0005e40000000800 */
[----:B------:R-:W-:-:S02]  /*d610*/  MOV R78, R41 ;  /* 0x00000029004e7202 */ /* 0x000fc40000000f00 */
[----:B------:R-:W-:Y:S01]  /*d620*/  MOV R41, R221 ;  /* 0x000000dd00297202 */ /* 0x000fe20000000f00 */
[----:B------:R-:W-:Y:S01]  /*d630*/  IMAD.MOV.U32 R79, RZ, RZ, R37 ;  /* 0x000000ffff4f7224 */ /* 0x000fe200078e0025 */
[----:B------:R-:W-:Y:S01]  /*d640*/  MOV R37, R218 ;  /* 0x000000da00257202 */ /* 0x000fe20000000f00 */
[----:B--2---:R-:W-:-:S04]  /*d650*/  FFMA.FTZ R0, R203, c[0x0][0x23c], -R7 ;  /* 0x00008f00cb007a23 */ /* 0x004fc80000010807 */
[----:B------:R2:W-:Y:S01]  /*d660*/  MUFU.EX2 R221, R0 ;  /* 0x0000000000dd7308 */ /* 0x0005e20000000800 */
[----:B------:R-:W-:Y:S01]  /*d670*/  IMAD.MOV.U32 R66, RZ, RZ, R224 ;  /* 0x000000ffff427224 */ /* 0x000fe200078e00e0 */
[----:B------:R-:W-:Y:S01]  /*d680*/  HMMA.16816.F32 R44, R12, R34, R44 ;  /* 0x000000220c2c723c */ /* 0x000fe2000000182c */
[----:B------:R-:W-:Y:S02]  /*d690*/  IMAD.MOV.U32 R81, RZ, RZ, R91 ;  /* 0x000000ffff517224 */ /* 0x000fe400078e005b */
[----:B--2---:R-:W-:-:S04]  /*d6a0*/  FFMA.FTZ R0, R192, c[0x0][0x23c], -R7 ;  /* 0x00008f00c0007a23 */ /* 0x004fc80000010807 */
[----:B------:R2:W-:Y:S01]  /*d6b0*/  MUFU.EX2 R218, R0 ;  /* 0x0000000000da7308 */ /* 0x0005e20000000800 */
[----:B------:R-:W-:Y:S02]  /*d6c0*/  IMAD.MOV.U32 R36, RZ, RZ, R89 ;  /* 0x000000ffff247224 */ /* 0x000fe400078e0059 */
[----:B------:R-:W-:Y:S01]  /*d6d0*/  HMMA.16816.F32 R88, R8, R34, R56 ;  /* 0x000000220858723c */ /* 0x000fe20000001838 */
[----:B--2---:R-:W-:-:S04]  /*d6e0*/  FFMA.FTZ R0, R251, c[0x0][0x23c], -R6 ;  /* 0x00008f00fb007a23 */ /* 0x004fc80000010806 */
[----:B------:R2:W-:Y:S01]  /*d6f0*/  MUFU.EX2 R224, R0 ;  /* 0x0000000000e07308 */ /* 0x0005e20000000800 */
[----:B------:R-:W-:Y:S02]  /*d700*/  IMAD.MOV.U32 R77, RZ, RZ, R220 ;  /* 0x000000ffff4d7224 */ /* 0x000fe400078e00dc */
[----:B--2---:R-:W-:-:S05]  /*d710*/  FFMA.FTZ R0, R210, c[0x0][0x23c], -R6 ;  /* 0x00008f00d2007a23 */ /* 0x004fca0000010806 */
[----:B------:R2:W-:Y:S02]  /*d720*/  MUFU.EX2 R34, R0 ;  /* 0x0000000000227308 */ /* 0x0005e40000000800 */
[----:B--2---:R-:W-:-:S06]  /*d730*/  FFMA.FTZ R0, R194, c[0x0][0x23c], -R6 ;  /* 0x00008f00c2007a23 */ /* 0x004fcc0000010806 */
[----:B------:R2:W-:Y:S01]  /*d740*/  MUFU.EX2 R220, R0 ;  /* 0x0000000000dc7308 */ /* 0x0005e20000000800 */
[----:B------:R-:W-:Y:S02]  /*d750*/  IMAD.MOV.U32 R65, RZ, RZ, R222 ;  /* 0x000000ffff417224 */ /* 0x000fe400078e00de */
[----:B--2---:R-:W-:-:S05]  /*d760*/  FFMA.FTZ R0, R169, c[0x0][0x23c], -R6 ;  /* 0x00008f00a9007a23 */ /* 0x004fca0000010806 */
[----:B------:R2:W-:Y:S01]  /*d770*/  MUFU.EX2 R31, R0 ;  /* 0x00000000001f7308 */ /* 0x0005e20000000800 */
[----:B------:R-:W-:Y:S01]  /*d780*/  MOV R76, R219 ;  /* 0x000000db004c7202 */ /* 0x000fe20000000f00 */
[----:B--2---:R-:W-:-:S06]  /*d790*/  FFMA.FTZ R0, R252, c[0x0][0x23c], -R5 ;  /* 0x00008f00fc007a23 */ /* 0x004fcc0000010805 */
[----:B------:R2:W-:Y:S02]  /*d7a0*/  MUFU.EX2 R192, R0 ;  /* 0x0000000000c07308 */ /* 0x0005e40000000800 */
[----:B--2---:R-:W-:-:S06]  /*d7b0*/  FFMA.FTZ R0, R208, c[0x0][0x23c], -R5 ;  /* 0x00008f00d0007a23 */ /* 0x004fcc0000010805 */
[----:B------:R2:W3:Y:S02]  /*d7c0*/  MUFU.EX2 R222, R0 ;  /* 0x0000000000de7308 */ /* 0x0004e40000000800 */
[----:B--2---:R-:W-:-:S06]  /*d7d0*/  FFMA.FTZ R0, R193, c[0x0][0x23c], -R5 ;  /* 0x00008f00c1007a23 */ /* 0x004fcc0000010805 */
[----:B------:R2:W-:Y:S02]  /*d7e0*/  MUFU.EX2 R219, R0 ;  /* 0x0000000000db7308 */ /* 0x0005e40000000800 */
[----:B--2---:R-:W-:-:S06]  /*d7f0*/  FFMA.FTZ R0, R180, c[0x0][0x23c], -R5 ;  /* 0x00008f00b4007a23 */ /* 0x004fcc0000010805 */
[----:B------:R2:W-:Y:S02]  /*d800*/  MUFU.EX2 R35, R0 ;  /* 0x0000000000237308 */ /* 0x0005e40000000800 */
[----:B--2---:R-:W-:-:S06]  /*d810*/  FFMA.FTZ R0, R65, c[0x0][0x23c], -R3 ;  /* 0x00008f0041007a23 */ /* 0x004fcc0000010803 */
[----:B------:R2:W-:Y:S01]  /*d820*/  MUFU.EX2 R180, R0 ;  /* 0x0000000000b47308 */ /* 0x0005e20000000800 */
[----:B------:R-:W-:Y:S01]  /*d830*/  HMMA.16816.F32 R48, R12, R38, R48 ;  /* 0x000000260c30723c */ /* 0x000fe20000001830 */
[----:B--2---:R-:W-:-:S06]  /*d840*/  FFMA.FTZ R0, R233, c[0x0][0x23c], -R3 ;  /* 0x00008f00e9007a23 */ /* 0x004fcc0000010803 */
[----:B------:R2:W4:Y:S01]  /*d850*/  MUFU.EX2 R193, R0 ;  /* 0x0000000000c17308 */ /* 0x0005220000000800 */
[----:B------:R-:W-:Y:S01]  /*d860*/  IMAD.MOV.U32 R39, RZ, RZ, R217 ;  /* 0x000000ffff277224 */ /* 0x000fe200078e00d9 */
[----:B------:R-:W-:Y:S01]  /*d870*/  HMMA.16816.F32 R60, R8, R54, R60 ;  /* 0x00000036083c723c */ /* 0x000fe2000000183c */
[----:B--2---:R-:W-:-:S05]  /*d880*/  FFMA.FTZ R0, R199, c[0x0][0x23c], -R3 ;  /* 0x00008f00c7007a23 */ /* 0x004fca0000010803 */
[----:B------:R2:W-:Y:S02]  /*d890*/  MUFU.EX2 R194, R0 ;  /* 0x0000000000c27308 */ /* 0x0005e40000000800 */
[----:B------:R-:W-:Y:S01]  /*d8a0*/  HMMA.16816.F32 R24, R12, R54, R24 ;  /* 0x000000360c18723c */ /* 0x000fe20000001818 */
[----:B--2---:R-:W-:-:S05]  /*d8b0*/  FFMA.FTZ R0, R182, c[0x0][0x23c], -R3 ;  /* 0x00008f00b6007a23 */ /* 0x004fca0000010803 */
[----:B------:R-:W2:Y:S01]  /*d8c0*/  MUFU.EX2 R217, R0 ;  /* 0x0000000000d97308 */ /* 0x000ea20000000800 */
[----:B---3--:R-:W-:Y:S02]  /*d8d0*/  F2FP.PACK_AB R8, R222, R192 ;  /* 0x000000c0de08723e */ /* 0x008fe400000000ff */
[----:B----4-:R-:W-:Y:S02]  /*d8e0*/  F2FP.PACK_AB R9, R193, R180 ;  /* 0x000000b4c109723e */ /* 0x010fe400000000ff */
[----:B------:R-:W-:Y:S02]  /*d8f0*/  F2FP.PACK_AB R10, R35, R219 ;  /* 0x000000db230a723e */ /* 0x000fe400000000ff */
[----:B------:R-:W-:Y:S02]  /*d900*/  F2FP.PACK_AB R12, R223, R30 ;  /* 0x0000001edf0c723e */ /* 0x000fe400000000ff */
[----:B------:R-:W-:Y:S02]  /*d910*/  F2FP.PACK_AB R13, R34, R224 ;  /* 0x000000e0220d723e */ /* 0x000fe400000000ff */
[----:B------:R-:W-:-:S02]  /*d920*/  F2FP.PACK_AB R14, R218, R221 ;  /* 0x000000ddda0e723e */ /* 0x000fc400000000ff */
[----:B------:R-:W-:Y:S02]  /*d930*/  F2FP.PACK_AB R15, R31, R220 ;  /* 0x000000dc1f0f723e */ /* 0x000fe400000000ff */
[----:B--2---:R-:W-:Y:S01]  /*d940*/  F2FP.PACK_AB R11, R217, R194 ;  /* 0x000000c2d90b723e */ /* 0x004fe200000000ff */
[----:B------:R-:W-:Y:S01]  /*d950*/  IMAD.MOV.U32 R33, RZ, RZ, R81 ;  /* 0x000000ffff217224 */ /* 0x000fe200078e0051 */
[----:B------:R-:W-:Y:S01]  /*d960*/  MOV R55, R80 ;  /* 0x0000005000377202 */ /* 0x000fe20000000f00 */
[----:B------:R-:W-:Y:S01]  /*d970*/  IMAD.MOV.U32 R29, RZ, RZ, R83 ;  /* 0x000000ffff1d7224 */ /* 0x000fe200078e0053 */
[----:B------:R-:W-:Y:S01]  /*d980*/  MOV R32, R82 ;  /* 0x0000005200207202 */ /* 0x000fe20000000f00 */
[----:B------:R-:W-:Y:S01]  /*d990*/  IMAD.MOV.U32 R54, RZ, RZ, R67 ;  /* 0x000000ffff367224 */ /* 0x000fe200078e0043 */
[----:B------:R-:W-:Y:S01]  /*d9a0*/  MOV R182, R66 ;  /* 0x0000004200b67202 */ /* 0x000fe20000000f00 */
[----:B-1----:R-:W-:Y:S01]  /*d9b0*/  HMMA.16816.F32 R80, R8, R16, R96 ;  /* 0x000000100850723c */ /* 0x002fe20000001860 */
[----:B------:R-:W-:Y:S01]  /*d9c0*/  MOV R56, R76 ;  /* 0x0000004c00387202 */ /* 0x000fe20000000f00 */
[----:B------:R-:W-:Y:S01]  /*d9d0*/  IMAD.MOV.U32 R57, RZ, RZ, R77 ;  /* 0x000000ffff397224 */ /* 0x000fe200078e004d */
[----:B------:R-:W-:Y:S01]  /*d9e0*/  MOV R58, R78 ;  /* 0x0000004e003a7202 */ /* 0x000fe20000000f00 */
[----:B------:R-:W-:Y:S01]  /*d9f0*/  IMAD.MOV.U32 R59, RZ, RZ, R79 ;  /* 0x000000ffff3b7224 */ /* 0x000fe200078e004f */
[----:B------:R-:W-:-:S02]  /*da00*/  MOV R28, R40 ;  /* 0x00000028001c7202 */ /* 0x000fc40000000f00 */
[----:B------:R-:W-:Y:S01]  /*da10*/  MOV R97, R41 ;  /* 0x0000002900617202 */ /* 0x000fe20000000f00 */
[----:B------:R-:W-:Y:S08]  /*da20*/  HMMA.16816.F32 R76, R12, R16, R92 ;  /* 0x000000100c4c723c */ /* 0x000ff0000000185c */
[-C--:B------:R-:W-:Y:S08]  /*da30*/  HMMA.16816.F32 R64, R8, R18.reuse, R60 ;  /* 0x000000120840723c */ /* 0x080ff0000000183c */
[----:B------:R-:W-:Y:S01]  /*da40*/  HMMA.16816.F32 R40, R12, R18, R24 ;  /* 0x000000120c28723c */ /* 0x000fe20000001818 */
[----:B------:R-:W1:Y:S01]  /*da50*/  LDSM.16.MT88.4 R16, [R216+0x9000] ;  /* 0x00900000d810783b */ /* 0x000e620000004200 */
[----:B------:R-:W-:Y:S01]  /*da60*/  IMAD.MOV.U32 R210, RZ, RZ, R58 ;  /* 0x000000ffffd27224 */ /* 0x000fe200078e003a */
[----:B------:R-:W-:-:S05]  /*da70*/  MOV R203, R52 ;  /* 0x0000003400cb7202 */ /* 0x000fca0000000f00 */
[----:B-1----:R-:W-:Y:S07]  /*da80*/  HMMA.16816.F32 R60, R12, R16, R108 ;  /* 0x000000100c3c723c */ /* 0x002fee000000186c */
[----:B------:R-:W-:Y:S01]  /*da90*/  IMAD.MOV.U32 R110, RZ, RZ, R56 ;  /* 0x000000ffff6e7224 */ /* 0x000fe200078e0038 */
[----:B------:R-:W-:Y:S02]  /*daa0*/  MOV R109, R57 ;  /* 0x00000039006d7202 */ /* 0x000fe40000000f00 */
[----:B------:R-:W-:-:S02]  /*dab0*/  MOV R108, R59 ;  /* 0x0000003b006c7202 */ /* 0x000fc40000000f00 */
[----:B------:R-:W-:Y:S01]  /*dac0*/  HMMA.16816.F32 R56, R8, R16, R104 ;  /* 0x000000100838723c */ /* 0x000fe20000001868 */
[----:B------:R-:W-:-:S06]  /*dad0*/  MOV R111, R54 ;  /* 0x00000036006f7202 */ /* 0x000fcc0000000f00 */
[----:B------:R-:W-:Y:S01]  /*dae0*/  IMAD.MOV.U32 R107, RZ, RZ, R55 ;  /* 0x000000ffff6b7224 */ /* 0x000fe200078e0037 */
[----:B------:R-:W-:Y:S01]  /*daf0*/  HMMA.16816.F32 R48, R12, R18, R48 ;  /* 0x000000120c30723c */ /* 0x000fe20000001830 */
[----:B------:R-:W-:-:S07]  /*db00*/  IMAD.MOV.U32 R106, RZ, RZ, R53 ;  /* 0x000000ffff6a7224 */ /* 0x000fce00078e0035 */
[----:B------:R-:W-:Y:S01]  /*db10*/  HMMA.16816.F32 R52, R8, R18, R84 ;  /* 0x000000120834723c */ /* 0x000fe20000001854 */
[----:B------:R-:W1:Y:S01]  /*db20*/  LDSM.16.MT88.4 R16, [R214+0x9000] ;  /* 0x00900000d610783b */ /* 0x000e620000004200 */
        /* <DEDUP_REMOVED lines=11> */
[--C-:B------:R-:W-:Y:S01]  /*dbe0*/  FFMA.FTZ R0, R248, c[0x0][0x23c], -R7.reuse ;  /* 0x00008f00f8007a23 */ /* 0x100fe20000010807 */
[-C--:B-1----:R-:W-:Y:S08]  /*dbf0*/  HMMA.16816.F32 R36, R12, R16.reuse, R116 ;  /* 0x000000100c24723c */ /* 0x082ff00000001874 */
[C---:B------:R-:W-:Y:S08]  /*dc00*/  HMMA.16816.F32 R32, R8.reuse, R16, R112 ;  /* 0x000000100820723c */ /* 0x040ff00000001870 */
[-C--:B------:R-:W-:Y:S08]  /*dc10*/  HMMA.16816.F32 R28, R8, R18.reuse, R88 ;  /* 0x00000012081c723c */ /* 0x080ff00000001858 */
[----:B------:R-:W-:Y:S01]  /*dc20*/  HMMA.16816.F32 R44, R12, R18, R44 ;  /* 0x000000120c2c723c */ /* 0x000fe2000000182c */
[----:B------:R-:W1:Y:S01]  /*dc30*/  LDSM.16.MT88.4 R16, [R215+0x9000] ;  /* 0x00900000d710783b */ /* 0x000e620000004200 */
[----:B------:R2:W-:Y:S01]  /*dc40*/  MUFU.EX2 R248, R0 ;  /* 0x0000000000f87308 */ /* 0x0005e20000000800 */
[----:B------:R-:W-:Y:S01]  /*dc50*/  MOV R251, R212 ;  /* 0x000000d400fb7202 */ /* 0x000fe20000000f00 */
[----:B--2---:R-:W-:-:S06]  /*dc60*/  FFMA.FTZ R0, R202, c[0x0][0x23c], -R7 ;  /* 0x00008f00ca007a23 */ /* 0x004fcc0000010807 */
[----:B------:R2:W-:Y:S02]  /*dc70*/  MUFU.EX2 R212, R0 ;  /* 0x0000000000d47308 */ /* 0x0005e40000000800 */
[----:B--2---:R-:W-:-:S06]  /*dc80*/  FFMA.FTZ R0, R191, c[0x0][0x23c], -R7 ;  /* 0x00008f00bf007a23 */ /* 0x004fcc0000010807 */
[----:B------:R2:W3:Y:S01]  /*dc90*/  MUFU.EX2 R86, R0 ;  /* 0x0000000000567308 */ /* 0x0004e20000000800 */
[----:B-1----:R-:W-:Y:S01]  /*dca0*/  HMMA.16816.F32 R92, R8, R16, R120 ;  /* 0x00000010085c723c */ /* 0x002fe20000001878 */
[----:B--2---:R-:W-:-:S06]  /*dcb0*/  FFMA.FTZ R0, R187, c[0x0][0x23c], -R7 ;  /* 0x00008f00bb007a23 */ /* 0x004fcc0000010807 */
[----:B------:R1:W-:Y:S02]  /*dcc0*/  MUFU.EX2 R121, R0 ;  /* 0x0000000000797308 */ /* 0x0003e40000000800 */
[----:B-1----:R-:W-:-:S06]  /*dcd0*/  FFMA.FTZ R0, R205, c[0x0][0x23c], -R6 ;  /* 0x00008f00cd007a23 */ /* 0x002fcc0000010806 */
[----:B------:R1:W-:Y:S01]  /*dce0*/  MUFU.EX2 R199, R0 ;  /* 0x0000000000c77308 */ /* 0x0003e20000000800 */
[----:B------:R-:W-:Y:S01]  /*dcf0*/  HMMA.16816.F32 R88, R8, R18, R100 ;  /* 0x000000120858723c */ /* 0x000fe20000001864 */
[----:B-1----:R-:W-:-:S06]  /*dd00*/  FFMA.FTZ R0, R196, c[0x0][0x23c], -R6 ;  /* 0x00008f00c4007a23 */ /* 0x002fcc0000010806 */
[----:B------:R1:W2:Y:S02]  /*dd10*/  MUFU.EX2 R84, R0 ;  /* 0x0000000000547308 */ /* 0x0002a40000000800 */
[----:B-1----:R-:W-:-:S06]  /*dd20*/  FFMA.FTZ R0, R188, c[0x0][0x23c], -R6 ;  /* 0x00008f00bc007a23 */ /* 0x002fcc0000010806 */
[----:B------:R1:W4:Y:S02]  /*dd30*/  MUFU.EX2 R85, R0 ;  /* 0x0000000000557308 */ /* 0x0003240000000800 */
[----:B-1----:R-:W-:-:S06]  /*dd40*/  FFMA.FTZ R0, R183, c[0x0][0x23c], -R6 ;  /* 0x00008f00b7007a23 */ /* 0x002fcc0000010806 */
[----:B------:R1:W1:Y:S02]  /*dd50*/  MUFU.EX2 R8, R0 ;  /* 0x0000000000087308 */ /* 0x0002640000000800 */
[----:B-1----:R-:W-:-:S06]  /*dd60*/  FFMA.FTZ R0, R206, c[0x0][0x23c], -R5 ;  /* 0x00008f00ce007a23 */ /* 0x002fcc0000010805 */
[----:B------:R1:W-:Y:S01]  /*dd70*/  MUFU.EX2 R191, R0 ;  /* 0x0000000000bf7308 */ /* 0x0003e20000000800 */
[----:B------:R-:W-:Y:S01]  /*dd80*/  HMMA.16816.F32 R24, R12, R16, R124 ;  /* 0x000000100c18723c */ /* 0x000fe2000000187c */
[----:B-1----:R-:W-:-:S06]  /*dd90*/  FFMA.FTZ R0, R198, c[0x0][0x23c], -R5 ;  /* 0x00008f00c6007a23 */ /* 0x002fcc0000010805 */
[----:B------:R1:W1:Y:S01]  /*dda0*/  MUFU.EX2 R187, R0 ;  /* 0x0000000000bb7308 */ /* 0x0002620000000800 */
[----:B------:R-:W-:Y:S01]  /*ddb0*/  HMMA.16816.F32 R20, R12, R18, R20 ;  /* 0x000000120c14723c */ /* 0x000fe20000001814 */
[----:B------:R-:W2:Y:S01]  /*ddc0*/  LDSM.16.MT88.4 R16, [R213+0x9800] ;  /* 0x00980000d510783b */ /* 0x000ea20000004200 */
[----:B-1----:R-:W-:-:S05]  /*ddd0*/  FFMA.FTZ R0, R189, c[0x0][0x23c], -R5 ;  /* 0x00008f00bd007a23 */ /* 0x002fca0000010805 */
[----:B------:R1:W-:Y:S02]  /*dde0*/  MUFU.EX2 R205, R0 ;  /* 0x0000000000cd7308 */ /* 0x0003e40000000800 */
[----:B-1----:R-:W-:Y:S01]  /*ddf0*/  FFMA.FTZ R0, R184, c[0x0][0x23c], -R5 ;  /* 0x00008f00b8007a23 */ /* 0x002fe20000010805 */
[----:B---3--:R-:W-:Y:S01]  /*de00*/  MOV R184, R86 ;  /* 0x0000005600b87202 */ /* 0x008fe20000000f00 */
[----:B------:R-:W-:Y:S01]  /*de10*/  IMAD.MOV.U32 R86, RZ, RZ, R87 ;  /* 0x000000ffff567224 */ /* 0x000fe200078e0057 */
[----:B------:R-:W-:Y:S01]  /*de20*/  MOV R87, R104 ;  /* 0x0000006800577202 */ /* 0x000fe20000000f00 */
[----:B------:R-:W-:Y:S02]  /*de30*/  IMAD.MOV.U32 R104, RZ, RZ, R105 ;  /* 0x000000ffff687224 */ /* 0x000fe400078e0069 */
        /* <DEDUP_REMOVED lines=9> */
[----:B-1----:R-:W-:-:S04]  /*ded0*/  FFMA.FTZ R0, R207, c[0x0][0x23c], -R3 ;  /* 0x00008f00cf007a23 */ /* 0x002fc80000010803 */
[----:B------:R1:W-:Y:S01]  /*dee0*/  MUFU.EX2 R188, R0 ;  /* 0x0000000000bc7308 */ /* 0x0003e20000000800 */
[----:B------:R-:W-:Y:S01]  /*def0*/  MOV R97, R182 ;  /* 0x000000b600617202 */ /* 0x000fe20000000f00 */
[----:B-1----:R-:W-:-:S06]  /*df00*/  FFMA.FTZ R0, R200, c[0x0][0x23c], -R3 ;  /* 0x00008f00c8007a23 */ /* 0x002fcc0000010803 */
[----:B------:R1:W3:Y:S02]  /*df10*/  MUFU.EX2 R182, R0 ;  /* 0x0000000000b67308 */ /* 0x0002e40000000800 */
[----:B-1----:R-:W-:-:S06]  /*df20*/  FFMA.FTZ R0, R190, c[0x0][0x23c], -R3 ;  /* 0x00008f00be007a23 */ /* 0x002fcc0000010803 */
[----:B------:R1:W-:Y:S01]  /*df30*/  MUFU.EX2 R189, R0 ;  /* 0x0000000000bd7308 */ /* 0x0003e20000000800 */
[----:B--2---:R-:W-:Y:S02]  /*df40*/  IMAD.MOV.U32 R183, RZ, RZ, R84 ;  /* 0x000000ffffb77224 */ /* 0x004fe400078e0054 */
[----:B-1----:R-:W-:-:S05]  /*df50*/  FFMA.FTZ R0, R186, c[0x0][0x23c], -R3 ;  /* 0x00008f00ba007a23 */ /* 0x002fca0000010803 */
[----:B------:R-:W1:Y:S01]  /*df60*/  MUFU.EX2 R125, R0 ;  /* 0x00000000007d7308 */ /* 0x000e620000000800 */
[----:B----4-:R-:W-:Y:S01]  /*df70*/  IMAD.MOV.U32 R186, RZ, RZ, R85 ;  /* 0x000000ffffba7224 */ /* 0x010fe200078e0055 */
[----:B------:R-:W-:Y:S02]  /*df80*/  MOV R207, R8 ;  /* 0x0000000800cf7202 */ /* 0x000fe40000000f00 */
[----:B------:R-:W-:Y:S02]  /*df90*/  F2FP.PACK_AB R12, R212, R248 ;  /* 0x000000f8d40c723e */ /* 0x000fe400000000ff */
[----:B------:R-:W-:Y:S02]  /*dfa0*/  F2FP.PACK_AB R13, R183, R199 ;  /* 0x000000c7b70d723e */ /* 0x000fe400000000ff */
[----:B------:R-:W-:Y:S02]  /*dfb0*/  F2FP.PACK_AB R14, R121, R184 ;  /* 0x000000b8790e723e */ /* 0x000fe400000000ff */
[----:B------:R-:W-:-:S02]  /*dfc0*/  F2FP.PACK_AB R15, R207, R186 ;  /* 0x000000bacf0f723e */ /* 0x000fc400000000ff */
[----:B------:R-:W-:Y:S02]  /*dfd0*/  F2FP.PACK_AB R8, R187, R191 ;  /* 0x000000bfbb08723e */ /* 0x000fe400000000ff */
[----:B---3--:R-:W-:Y:S02]  /*dfe0*/  F2FP.PACK_AB R9, R182, R188 ;  /* 0x000000bcb609723e */ /* 0x008fe400000000ff */
[----:B------:R-:W-:Y:S02]  /*dff0*/  F2FP.PACK_AB R10, R124, R205 ;  /* 0x000000cd7c0a723e */ /* 0x000fe400000000ff */
[----:B-1----:R-:W-:Y:S01]  /*e000*/  F2FP.PACK_AB R11, R125, R189 ;  /* 0x000000bd7d0b723e */ /* 0x002fe200000000ff */
        /* <DEDUP_REMOVED lines=11> */
[C---:B------:R-:W-:Y:S08]  /*e0c0*/  HMMA.16816.F32 R112, R8.reuse, R16, R80 ;  /* 0x000000100870723c */ /* 0x040ff00000001850 */
[-C--:B------:R-:W-:Y:S08]  /*e0d0*/  HMMA.16816.F32 R108, R8, R18.reuse, R64 ;  /* 0x00000012086c723c */ /* 0x080ff00000001840 */
[----:B------:R-:W-:Y:S01]  /*e0e0*/  HMMA.16816.F32 R104, R12, R18, R40 ;  /* 0x000000120c68723c */ /* 0x000fe20000001828 */
[----:B------:R-:W1:Y:S01]  /*e0f0*/  LDSM.16.MT88.4 R16, [R216+0x9800] ;  /* 0x00980000d810783b */ /* 0x000e620000004200 */
[----:B------:R-:W-:Y:S01]  /*e100*/  MOV R127, R96 ;  /* 0x00000060007f7202 */ /* 0x000fe20000000f00 */
[----:B------:R-:W-:Y:S01]  /*e110*/  IMAD.MOV.U32 R126, RZ, RZ, R97 ;  /* 0x000000ffff7e7224 */ /* 0x000fe200078e0061 */
[----:B------:R-:W-:-:S02]  /*e120*/  MOV R123, R98 ;  /* 0x00000062007b7202 */ /* 0x000fc40000000f00 */
[----:B------:R-:W-:Y:S02]  /*e130*/  MOV R198, R99 ;  /* 0x0000006300c67202 */ /* 0x000fe40000000f00 */
[----:B------:R-:W-:Y:S02]  /*e140*/  MOV R202, R86 ;  /* 0x0000005600ca7202 */ /* 0x000fe40000000f00 */
[----:B------:R-:W-:Y:S01]  /*e150*/  MOV R200, R87 ;  /* 0x0000005700c87202 */ /* 0x000fe20000000f00 */
[----:B-1----:R-:W-:Y:S07]  /*e160*/  HMMA.16816.F32 R96, R12, R16, R60 ;  /* 0x000000100c60723c */ /* 0x002fee000000183c */
[----:B------:R-:W-:Y:S01]  /*e170*/  MOV R61, R84 ;  /* 0x00000054003d7202 */ /* 0x000fe20000000f00 */
[----:B------:R-:W-:Y:S01]  /*e180*/  IMAD.MOV.U32 R60, RZ, RZ, R85 ;  /* 0x000000ffff3c7224 */ /* 0x000fe200078e0055 */
[C---:B------:R-:W-:Y:S08]  /*e190*/  HMMA.16816.F32 R80, R8.reuse, R18, R52 ;  /* 0x000000120850723c */ /* 0x040ff00000001834 */
[----:B------:R-:W-:Y:S08]  /*e1a0*/  HMMA.16816.F32 R84, R8, R16, R56 ;  /* 0x000000100854723c */ /* 0x000ff00000001838 */
[----:B------:R-:W-:Y:S01]  /*e1b0*/  HMMA.16816.F32 R76, R12, R18, R48 ;  /* 0x000000120c4c723c */ /* 0x000fe20000001830 */
[----:B------:R-:W1:Y:S01]  /*e1c0*/  LDSM.16.MT88.4 R16, [R214+0x9800] ;  /* 0x00980000d610783b */ /* 0x000e620000004200 */
[----:B------:R-:W-:Y:S01]  /*e1d0*/  MOV R57, R120 ;  /* 0x0000007800397202 */ /* 0x000fe20000000f00 */
[----:B------:R-:W-:Y:S01]  /*e1e0*/  IMAD.MOV.U32 R59, RZ, RZ, R122 ;  /* 0x000000ffff3b7224 */ /* 0x000fe200078e007a */
[----:B------:R-:W-:Y:S01]  /*e1f0*/  MOV R58, R121 ;  /* 0x00000079003a7202 */ /* 0x000fe20000000f00 */
[----:B------:R-:W-:Y:S01]  /*e200*/  IMAD.MOV.U32 R63, RZ, RZ, R101 ;  /* 0x000000ffff3f7224 */ /* 0x000fe200078e0065 */
[----:B------:R-:W-:Y:S01]  /*e210*/  MOV R62, R102 ;  /* 0x00000066003e7202 */ /* 0x000fe20000000f00 */
[----:B------:R-:W-:Y:S01]  /*e220*/  IMAD.MOV.U32 R56, RZ, RZ, R103 ;  /* 0x000000ffff387224 */ /* 0x000fe200078e0067 */
[----:B------:R-:W-:-:S02]  /*e230*/  MOV R51, R123 ;  /* 0x0000007b00337202 */ /* 0x000fc40000000f00 */
[-C--:B-1----:R-:W-:Y:S08]  /*e240*/  HMMA.16816.F32 R120, R12, R16.reuse, R36 ;  /* 0x000000100c78723c */ /* 0x082ff00000001824 */
[C---:B------:R-:W-:Y:S08]  /*e250*/  HMMA.16816.F32 R40, R8.reuse, R16, R32 ;  /* 0x000000100828723c */ /* 0x040ff00000001820 */
[-C--:B------:R-:W-:Y:S08]  /*e260*/  HMMA.16816.F32 R36, R8, R18.reuse, R28 ;  /* 0x000000120824723c */ /* 0x080ff0000000181c */
[----:B------:R-:W-:Y:S01]  /*e270*/  HMMA.16816.F32 R100, R12, R18, R44 ;  /* 0x000000120c64723c */ /* 0x000fe2000000182c */
[----:B------:R-:W1:Y:S01]  /*e280*/  LDSM.16.MT88.4 R16, [R215+0x9800] ;  /* 0x00980000d710783b */ /* 0x000e620000004200 */
[----:B------:R-:W-:-:S05]  /*e290*/  FFMA.FTZ R0, R247, c[0x0][0x23c], -R7 ;  /* 0x00008f00f7007a23 */ /* 0x000fca0000010807 */
[----:B------:R-:W-:Y:S01]  /*e2a0*/  MOV R44, R60 ;  /* 0x0000003c002c7202 */ /* 0x000fe20000000f00 */
[----:B------:R-:W-:Y:S02]  /*e2b0*/  IMAD.MOV.U32 R60, RZ, RZ, R189 ;  /* 0x000000ffff3c7224 */ /* 0x000fe400078e00bd */
[----:B------:R-:W-:Y:S01]  /*e2c0*/  IMAD.MOV.U32 R49, RZ, RZ, R198 ;  /* 0x000000ffff317224 */ /* 0x000fe200078e00c6 */
[----:B-1----:R-:W-:Y:S01]  /*e2d0*/  HMMA.16816.F32 R32, R8, R16, R92 ;  /* 0x000000100820723c */ /* 0x002fe2000000185c */
[----:B------:R1:W-:Y:S02]  /*e2e0*/  MUFU.EX2 R95, R0 ;  /* 0x00000000005f7308 */ /* 0x0003e40000000800 */
[----:B-1----:R-:W-:-:S06]  /*e2f0*/  FFMA.FTZ R0, R204, c[0x0][0x23c], -R7 ;  /* 0x00008f00cc007a23 */ /* 0x002fcc0000010807 */
[----:B------:R1:W-:Y:S01]  /*e300*/  MUFU.EX2 R190, R0 ;  /* 0x0000000000be7308 */ /* 0x0003e20000000800 */
[----:B------:R-:W-:Y:S01]  /*e310*/  HMMA.16816.F32 R64, R12, R16, R24 ;  /* 0x000000100c40723c */ /* 0x000fe20000001818 */
[----:B-1----:R-:W-:-:S06]  /*e320*/  FFMA.FTZ R0, R195, c[0x0][0x23c], -R7 ;  /* 0x00008f00c3007a23 */ /* 0x002fcc0000010807 */
[----:B------:R1:W-:Y:S02]  /*e330*/  MUFU.EX2 R196, R0 ;  /* 0x0000000000c47308 */ /* 0x0003e40000000800 */
[----:B-1----:R-:W-:-:S06]  /*e340*/  FFMA.FTZ R0, R167, c[0x0][0x23c], -R7 ;  /* 0x00008f00a7007a23 */ /* 0x002fcc0000010807 */
[----:B------:R1:W2:Y:S02]  /*e350*/  MUFU.EX2 R48, R0 ;  /* 0x0000000000307308 */ /* 0x0002a40000000800 */
[----:B-1----:R-:W-:-:S06]  /*e360*/  FFMA.FTZ R0, R209, c[0x0][0x23c], -R6 ;  /* 0x00008f00d1007a23 */ /* 0x002fcc0000010806 */
[----:B------:R1:W3:Y:S01]  /*e370*/  MUFU.EX2 R24, R0 ;  /* 0x0000000000187308 */ /* 0x0002e20000000800 */
[----:B------:R-:W-:Y:S01]  /*e380*/  HMMA.16816.F32 R28, R8, R18, R88 ;  /* 0x00000012081c723c */ /* 0x000fe20000001858 */
[----:B-1----:R-:W-:-:S06]  /*e390*/  FFMA.FTZ R0, R197, c[0x0][0x23c], -R6 ;  /* 0x00008f00c5007a23 */ /* 0x002fcc0000010806 */
[----:B------:R1:W-:Y:S02]  /*e3a0*/  MUFU.EX2 R189, R0 ;  /* 0x0000000000bd7308 */ /* 0x0003e40000000800 */
[----:B-1----:R-:W-:-:S06]  /*e3b0*/  FFMA.FTZ R0, R168, c[0x0][0x23c], -R6 ;  /* 0x00008f00a8007a23 */ /* 0x002fcc0000010806 */
[----:B------:R1:W-:Y:S01]  /*e3c0*/  MUFU.EX2 R198, R0 ;  /* 0x0000000000c67308 */ /* 0x0003e20000000800 */
[----:B------:R-:W-:Y:S02]  /*e3d0*/  MOV R50, R206 ;  /* 0x000000ce00327202 */ /* 0x000fe40000000f00 */
[----:B------:R-:W-:Y:S01]  /*e3e0*/  MOV R206, R252 ;  /* 0x000000fc00ce7202 */ /* 0x000fe20000000f00 */
[----:B-1----:R-:W-:-:S04]  /*e3f0*/  FFMA.FTZ R0, R148, c[0x0][0x23c], -R6 ;  /* 0x00008f0094007a23 */ /* 0x002fc80000010806 */
[----:B------:R1:W-:Y:S01]  /*e400*/  MUFU.EX2 R9, R0 ;  /* 0x0000000000097308 */ /* 0x0003e20000000800 */
[----:B------:R-:W-:Y:S01]  /*e410*/  MOV R47, R63 ;  /* 0x0000003f002f7202 */ /* 0x000fe20000000f00 */
[----:B------:R-:W-:Y:S02]  /*e420*/  IMAD.MOV.U32 R63, RZ, RZ, R208 ;  /* 0x000000ffff3f7224 */ /* 0x000fe400078e00d0 */
[----:B-1----:R-:W-:-:S04]  /*e430*/  FFMA.FTZ R0, R211, c[0x0][0x23c], -R5 ;  /* 0x00008f00d3007a23 */ /* 0x002fc80000010805 */
[----:B------:R1:W4:Y:S01]  /*e440*/  MUFU.EX2 R8, R0 ;  /* 0x0000000000087308 */ /* 0x0003220000000800 */
[----:B------:R-:W-:Y:S01]  /*e450*/  IMAD.MOV.U32 R208, RZ, RZ, R251 ;  /* 0x000000ffffd07224 */ /* 0x000fe200078e00fb */
[----:B--2---:R-:W-:Y:S01]  /*e460*/  MOV R197, R48 ;  /* 0x0000003000c57202 */ /* 0x004fe20000000f00 */
[----:B------:R-:W-:Y:S01]  /*e470*/  HMMA.16816.F32 R52, R12, R18, R20 ;  /* 0x000000120c34723c */ /* 0x000fe20000001814 */
[----:B------:R-:W-:Y:S01]  /*e480*/  MOV R45, R61 ;  /* 0x0000003d002d7202 */ /* 0x000fe20000000f00 */
[----:B------:R-:W2:Y:S01]  /*e490*/  LDSM.16.MT88.4 R12, [R213+0xa000] ;  /* 0x00a00000d50c783b */ /* 0x000ea20000004200 */
[----:B-1----:R-:W-:Y:S01]  /*e4a0*/  FFMA.FTZ R0, R201, c[0x0][0x23c], -R5 ;  /* 0x00008f00c9007a23 */ /* 0x002fe20000010805 */
[----:B------:R-:W-:Y:S01]  /*e4b0*/  MOV R48, R207 ;  /* 0x000000cf00307202 */ /* 0x000fe20000000f00 */
[----:B------:R-:W-:Y:S02]  /*e4c0*/  IMAD.MOV.U32 R46, RZ, RZ, R62 ;  /* 0x000000ffff2e7224 */ /* 0x000fe400078e003e */
[----:B------:R-:W-:Y:S01]  /*e4d0*/  IMAD.MOV.U32 R92, RZ, RZ, R2 ;  /* 0x000000ffff5c7224 */ /* 0x000fe200078e0002 */
[----:B------:R1:W1:Y:S01]  /*e4e0*/  MUFU.EX2 R252, R0 ;  /* 0x0000000000fc7308 */ /* 0x0002620000000800 */
[----:B------:R-:W-:Y:S01]  /*e4f0*/  MOV R61, R248 ;  /* 0x000000f8003d7202 */ /* 0x000fe20000000f00 */
[----:B------:R-:W-:Y:S01]  /*e500*/  IMAD.MOV.U32 R26, RZ, RZ, R51 ;  /* 0x000000ffff1a7224 */ /* 0x000fe200078e0033 */
[----:B------:R-:W-:Y:S01]  /*e510*/  MOV R207, R249 ;  /* 0x000000f900cf7202 */ /* 0x000fe20000000f00 */
[----:B------:R-:W-:Y:S01]  /*e520*/  FFMA.FTZ R25, R178, c[0x0][0x23c], -R5 ;  /* 0x00008f00b2197a23 */ /* 0x000fe20000010805 */
        /* <DEDUP_REMOVED lines=21> */
[--C-:B------:R-:W-:Y:S01]  /*e680*/  FFMA.FTZ R158, R158, c[0x0][0x23c], -R5.reuse ;  /* 0x00008f009e9e7a23 */ /* 0x100fe20000010805 */
[----:B------:R-:W-:Y:S01]  /*e690*/  F2FP.PACK_AB R10, R197, R196 ;  /* 0x000000c4c50a723e */ /* 0x000fe200000000ff */
[----:B-1----:R-:W-:Y:S01]  /*e6a0*/  FFMA.FTZ R0, R174, c[0x0][0x23c], -R5 ;  /* 0x00008f00ae007a23 */ /* 0x002fe20000010805 */
[----:B------:R-:W-:Y:S03]  /*e6b0*/  LDSM.16.MT88.4 R16, [R214+0xa000] ;  /* 0x00a00000d610783b */ /* 0x000fe60000004200 */
[----:B------:R1:W-:Y:S01]  /*e6c0*/  MUFU.EX2 R251, R0 ;  /* 0x0000000000fb7308 */ /* 0x0003e20000000800 */
[----:B------:R-:W-:Y:S01]  /*e6d0*/  IMAD.MOV.U32 R94, RZ, RZ, R207 ;  /* 0x000000ffff5e7224 */ /* 0x000fe200078e00cf */
[----:B------:R-:W-:-:S02]  /*e6e0*/  MOV R207, R248 ;  /* 0x000000f800cf7202 */ /* 0x000fc40000000f00 */
[----:B------:R-:W-:Y:S01]  /*e6f0*/  MOV R62, R233 ;  /* 0x000000e9003e7202 */ /* 0x000fe20000000f00 */
[----:B-1----:R-:W-:-:S04]  /*e700*/  FFMA.FTZ R0, R173, c[0x0][0x23c], -R5 ;  /* 0x00008f00ad007a23 */ /* 0x002fc80000010805 */
[----:B------:R1:W-:Y:S01]  /*e710*/  MUFU.EX2 R249, R0 ;  /* 0x0000000000f97308 */ /* 0x0003e20000000800 */
[----:B------:R-:W-:Y:S02]  /*e720*/  IMAD.MOV.U32 R233, RZ, RZ, R74 ;  /* 0x000000ffffe97224 */ /* 0x000fe400078e004a */
[--C-:B------:R-:W-:Y:S02]  /*e730*/  FFMA.FTZ R2, R185, c[0x0][0x23c], -R3.reuse ;  /* 0x00008f00b9027a23 */ /* 0x100fe40000010803 */
[----:B-1----:R-:W-:-:S04]  /*e740*/  FFMA.FTZ R0, R250, c[0x0][0x23c], -R3 ;  /* 0x00008f00fa007a23 */ /* 0x002fc80000010803 */
[----:B------:R1:W-:Y:S01]  /*e750*/  MUFU.EX2 R248, R0 ;  /* 0x0000000000f87308 */ /* 0x0003e20000000800 */
[----:B------:R-:W-:Y:S01]  /*e760*/  MOV R93, R233 ;  /* 0x000000e9005d7202 */ /* 0x000fe20000000f00 */
[----:B-1----:R-:W-:-:S06]  /*e770*/  FFMA.FTZ R0, R232, c[0x0][0x23c], -R3 ;  /* 0x00008f00e8007a23 */ /* 0x002fcc0000010803 */
[----:B------:R1:W-:Y:S08]  /*e780*/  MUFU.EX2 R247, R0 ;  /* 0x0000000000f77308 */ /* 0x0003f00000000800 */
[----:B------:R-:W-:Y:S01]  /*e790*/  MUFU.EX2 R233, R2 ;  /* 0x0000000200e97308 */ /* 0x000fe20000000800 */
[----:B-1----:R-:W-:-:S07]  /*e7a0*/  FFMA.FTZ R0, R181, c[0x0][0x23c], -R3 ;  /* 0x00008f00b5007a23 */ /* 0x002fce0000010803 */
[----:B------:R-:W1:Y:S01]  /*e7b0*/  MUFU.EX2 R232, R0 ;  /* 0x0000000000e87308 */ /* 0x000e620000000800 */
[----:B------:R-:W-:Y:S01]  /*e7c0*/  MOV R51, R205 ;  /* 0x000000cd00337202 */ /* 0x000fe20000000f00 */
[--C-:B------:R-:W-:Y:S01]  /*e7d0*/  FFMA.FTZ R22, R162, c[0x0][0x23c], -R5.reuse ;  /* 0x00008f00a2167a23 */ /* 0x100fe20000010805 */
[----:B---3--:R-:W-:Y:S01]  /*e7e0*/  MOV R178, R24 ;  /* 0x0000001800b27202 */ /* 0x008fe20000000f00 */
[----:B------:R-:W-:Y:S01]  /*e7f0*/  FFMA.FTZ R24, R175, c[0x0][0x23c], -R5 ;  /* 0x00008f00af187a23 */ /* 0x000fe20000010805 */
[----:B------:R-:W-:Y:S01]  /*e800*/  MOV R205, R169 ;  /* 0x000000a900cd7202 */ /* 0x000fe20000000f00 */
[----:B----4-:R-:W-:Y:S01]  /*e810*/  IMAD.MOV.U32 R175, RZ, RZ, R8 ;  /* 0x000000ffffaf7224 */ /* 0x010fe200078e0008 */
[----:B------:R-:W-:Y:S02]  /*e820*/  MOV R162, R95 ;  /* 0x0000005f00a27202 */ /* 0x000fe40000000f00 */
[----:B------:R-:W-:Y:S01]  /*e830*/  MOV R95, R26 ;  /* 0x0000001a005f7202 */ /* 0x000fe20000000f00 */
[--C-:B------:R-:W-:Y:S01]  /*e840*/  FFMA.FTZ R169, R68, c[0x0][0x23c], -R7.reuse ;  /* 0x00008f0044a97a23 */ /* 0x100fe20000010807 */
[----:B------:R-:W-:Y:S01]  /*e850*/  MOV R195, R51 ;  /* 0x0000003300c37202 */ /* 0x000fe20000000f00 */
[----:B------:R-:W-:Y:S01]  /*e860*/  IMAD.MOV.U32 R51, RZ, RZ, R206 ;  /* 0x000000ffff337224 */ /* 0x000fe200078e00ce */
        /* <DEDUP_REMOVED lines=11> */
[--C-:B------:R-:W-:Y:S01]  /*e920*/  FFMA.FTZ R151, R135, c[0x0][0x23c], -R6.reuse ;  /* 0x00008f0087977a23 */ /* 0x100fe20000010806 */
[----:B-1----:R-:W-:Y:S01]  /*e930*/  F2FP.PACK_AB R7, R232, R233 ;  /* 0x000000e9e807723e */ /* 0x002fe200000000ff */
[----:B------:R-:W-:-:S02]  /*e940*/  FFMA.FTZ R170, R132, c[0x0][0x23c], -R6 ;  /* 0x00008f0084aa7a23 */ /* 0x000fc40000010806 */
[--C-:B------:R-:W-:Y:S02]  /*e950*/  FFMA.FTZ R172, R130, c[0x0][0x23c], -R6.reuse ;  /* 0x00008f0082ac7a23 */ /* 0x100fe40000010806 */
[--C-:B------:R-:W-:Y:S02]  /*e960*/  FFMA.FTZ R173, R129, c[0x0][0x23c], -R6.reuse ;  /* 0x00008f0081ad7a23 */ /* 0x100fe40000010806 */
[----:B------:R-:W-:Y:S01]  /*e970*/  FFMA.FTZ R174, R128, c[0x0][0x23c], -R6 ;  /* 0x00008f0080ae7a23 */ /* 0x000fe20000010806 */
[----:B------:R-:W-:Y:S01]  /*e980*/  F2FP.PACK_AB R6, R249, R251 ;  /* 0x000000fbf906723e */ /* 0x000fe200000000ff */
[----:B------:R-:W-:Y:S01]  /*e990*/  FFMA.FTZ R23, R171, c[0x0][0x23c], -R5 ;  /* 0x00008f00ab177a23 */ /* 0x000fe20000010805 */
[----:B------:R-:W-:Y:S01]  /*e9a0*/  F2FP.PACK_AB R5, R247, R248 ;  /* 0x000000f8f705723e */ /* 0x000fe200000000ff */
[----:B------:R-:W-:Y:S01]  /*e9b0*/  IMAD.MOV.U32 R95, RZ, RZ, R44 ;  /* 0x000000ffff5f7224 */ /* 0x000fe200078e002c */
[----:B------:R-:W-:Y:S02]  /*e9c0*/  MOV R44, R45 ;  /* 0x0000002d002c7202 */ /* 0x000fe40000000f00 */
[----:B------:R-:W-:-:S02]  /*e9d0*/  F2FP.PACK_AB R8, R190, R162 ;  /* 0x000000a2be08723e */ /* 0x000fc400000000ff */
[----:B------:R-:W-:Y:S02]  /*e9e0*/  F2FP.PACK_AB R9, R189, R178 ;  /* 0x000000b2bd09723e */ /* 0x000fe400000000ff */
[----:B------:R-:W-:Y:S02]  /*e9f0*/  F2FP.PACK_AB R11, R250, R198 ;  /* 0x000000c6fa0b723e */ /* 0x000fe400000000ff */
        /* <DEDUP_REMOVED lines=10> */
[-C--:B--2---:R-:W-:Y:S07]  /*eaa0*/  HMMA.16816.F32 R60, R4, R12.reuse, R112 ;  /* 0x0000000c043c723c */ /* 0x084fee0000001870 */
[----:B------:R-:W-:Y:S01]  /*eab0*/  MOV R114, R56 ;  /* 0x0000003800727202 */ /* 0x000fe20000000f00 */
[----:B------:R-:W-:Y:S01]  /*eac0*/  HMMA.16816.F32 R132, R8, R12, R116 ;  /* 0x0000000c0884723c */ /* 0x000fe20000001874 */
[----:B------:R-:W-:-:S02]  /*ead0*/  MOV R113, R57 ;  /* 0x0000003900717202 */ /* 0x000fc40000000f00 */
[----:B------:R-:W-:-:S05]  /*eae0*/  MOV R112, R59 ;  /* 0x0000003b00707202 */ /* 0x000fca0000000f00 */
[-C--:B------:R-:W-:Y:S08]  /*eaf0*/  HMMA.16816.F32 R56, R4, R14.reuse, R108 ;  /* 0x0000000e0438723c */ /* 0x080ff0000000186c */
[----:B------:R-:W-:Y:S01]  /*eb00*/  HMMA.16816.F32 R128, R8, R14, R104 ;  /* 0x0000000e0880723c */ /* 0x000fe20000001868 */
[----:B------:R-:W1:Y:S01]  /*eb10*/  LDSM.16.MT88.4 R12, [R216+0xa000] ;  /* 0x00a00000d80c783b */ /* 0x000e620000004200 */
        /* <DEDUP_REMOVED lines=15> */
[----:B------:R-:W-:Y:S01]  /*ec10*/  IMAD.MOV.U32 R3, RZ, RZ, R127 ;  /* 0x000000ffff037224 */ /* 0x000fe200078e007f */
[----:B------:R-:W-:Y:S01]  /*ec20*/  MOV R163, R45 ;  /* 0x0000002d00a37202 */ /* 0x000fe20000000f00 */
[----:B------:R-:W-:Y:S01]  /*ec30*/  IMAD.MOV.U32 R161, RZ, RZ, R44 ;  /* 0x000000ffffa17224 */ /* 0x000fe200078e002c */
[----:B------:R-:W-:Y:S01]  /*ec40*/  MOV R110, R46 ;  /* 0x0000002e006e7202 */ /* 0x000fe20000000f00 */
[----:B------:R-:W-:Y:S01]  /*ec50*/  IMAD.MOV.U32 R176, RZ, RZ, R47 ;  /* 0x000000ffffb07224 */ /* 0x000fe200078e002f */
[----:B------:R-:W-:Y:S01]  /*ec60*/  MOV R108, R48 ;  /* 0x00000030006c7202 */ /* 0x000fe20000000f00 */
[----:B-1----:R-:W-:Y:S07]  /*ec70*/  HMMA.16816.F32 R124, R8, R12, R96 ;  /* 0x0000000c087c723c */ /* 0x002fee0000001860 */
[----:B------:R-:W-:Y:S01]  /*ec80*/  IMAD.MOV.U32 R96, RZ, RZ, R49 ;  /* 0x000000ffff607224 */ /* 0x000fe200078e0031 */
[----:B------:R-:W-:Y:S01]  /*ec90*/  MOV R97, R50 ;  /* 0x0000003200617202 */ /* 0x000fe20000000f00 */
[----:B------:R-:W-:Y:S01]  /*eca0*/  HMMA.16816.F32 R44, R4, R14, R80 ;  /* 0x0000000e042c723c */ /* 0x000fe20000001850 */
[----:B------:R-:W-:-:S07]  /*ecb0*/  MOV R98, R51 ;  /* 0x0000003300627202 */ /* 0x000fce0000000f00 */
[----:B------:R-:W-:Y:S08]  /*ecc0*/  HMMA.16816.F32 R48, R4, R12, R84 ;  /* 0x0000000c0430723c */ /* 0x000ff00000001854 */
[----:B------:R-:W-:Y:S01]  /*ecd0*/  HMMA.16816.F32 R116, R8, R14, R76 ;  /* 0x0000000e0874723c */ /* 0x000fe2000000184c */
[----:B------:R-:W1:Y:S01]  /*ece0*/  LDSM.16.MT88.4 R12, [R215+0xa000] ;  /* 0x00a00000d70c783b */ /* 0x000e620000004200 */
[----:B------:R-:W-:Y:S01]  /*ecf0*/  MOV R85, R205 ;  /* 0x000000cd00557202 */ /* 0x000fe20000000f00 */
[----:B------:R-:W-:Y:S01]  /*ed00*/  IMAD.MOV.U32 R87, RZ, RZ, R210 ;  /* 0x000000ffff577224 */ /* 0x000fe200078e00d2 */
[----:B------:R-:W-:Y:S04]  /*ed10*/  MUFU.EX2 R211, R22 ;  /* 0x0000001600d37308 */ /* 0x000fe80000000800 */
[C---:B------:R-:W-:Y:S04]  /*ed20*/  HMMA.16816.F32 R40, R4.reuse, R16, R40 ;  /* 0x000000100428723c */ /* 0x040fe80000001828 */
[----:B------:R-:W2:Y:S04]  /*ed30*/  MUFU.EX2 R210, R23 ;  /* 0x0000001700d27308 */ /* 0x000ea80000000800 */
[----:B------:R-:W-:Y:S04]  /*ed40*/  HMMA.16816.F32 R36, R4, R18, R36 ;  /* 0x000000120424723c */ /* 0x000fe80000001824 */
[----:B------:R-:W-:Y:S04]  /*ed50*/  MUFU.EX2 R204, R21 ;  /* 0x0000001500cc7308 */ /* 0x000fe80000000800 */
[C---:B------:R-:W-:Y:S04]  /*ed60*/  HMMA.16816.F32 R104, R8.reuse, R16, R120 ;  /* 0x000000100868723c */ /* 0x040fe80000001878 */
[----:B------:R3:W4:Y:S04]  /*ed70*/  MUFU.EX2 R205, R20 ;  /* 0x0000001400cd7308 */ /* 0x0007280000000800 */
[----:B------:R-:W-:Y:S01]  /*ed80*/  HMMA.16816.F32 R100, R8, R18, R100 ;  /* 0x000000120864723c */ /* 0x000fe20000001864 */
[----:B------:R-:W-:Y:S01]  /*ed90*/  LDSM.16.MT88.4 R16, [R216+0xa800] ;  /* 0x00a80000d810783b */ /* 0x000fe20000004200 */
[----:B------:R-:W-:-:S03]  /*eda0*/  IMAD.MOV.U32 R99, RZ, RZ, R206 ;  /* 0x000000ffff637224 */ /* 0x000fc600078e00ce */
[----:B---3--:R-:W3:Y:S01]  /*edb0*/  LDSM.16.MT88.4 R20, [R213+0xa800] ;  /* 0x00a80000d514783b */ /* 0x008ee20000004200 */
[----:B------:R-:W-:Y:S01]  /*edc0*/  FADD.FTZ R0, R93, R92 ;  /* 0x0000005c5d007221 */ /* 0x000fe20000010000 */
[----:B------:R-:W-:Y:S01]  /*edd0*/  MOV R111, R95 ;  /* 0x0000005f006f7202 */ /* 0x000fe20000000f00 */
[----:B------:R-:W-:Y:S01]  /*ede0*/  IMAD.MOV.U32 R115, RZ, RZ, R94 ;  /* 0x000000ffff737224 */ /* 0x000fe200078e005e */
[----:B-1----:R-:W-:Y:S01]  /*edf0*/  HMMA.16816.F32 R32, R4, R12, R32 ;  /* 0x0000000c0420723c */ /* 0x002fe20000001820 */
[----:B------:R-:W-:Y:S01]  /*ee00*/  FADD.FTZ R0, R201, R0 ;  /* 0x00000000c9007221 */ /* 0x000fe20000010000 */
[----:B------:R-:W-:Y:S01]  /*ee10*/  MOV R86, R208 ;  /* 0x000000d000567202 */ /* 0x000fe20000000f00 */
[----:B------:R-:W-:-:S05]  /*ee20*/  IMAD.MOV.U32 R201, RZ, RZ, R209 ;  /* 0x000000ffffc97224 */ /* 0x000fca00078e00d1 */
[----:B------:R-:W-:Y:S01]  /*ee30*/  HMMA.16816.F32 R28, R4, R14, R28 ;  /* 0x0000000e041c723c */ /* 0x000fe2000000181c */
[----:B------:R-:W-:Y:S06]  /*ee40*/  MUFU.EX2 R206, R25 ;  /* 0x0000001900ce7308 */ /* 0x000fec0000000800 */
[----:B------:R-:W-:Y:S01]  /*ee50*/  FADD.FTZ R5, R97, R96 ;  /* 0x0000006061057221 */ /* 0x000fe20000010000 */
[----:B------:R-:W-:Y:S01]  /*ee60*/  HMMA.16816.F32 R92, R8, R12, R64 ;  /* 0x0000000c085c723c */ /* 0x000fe20000001840 */
[----:B------:R-:W-:Y:S02]  /*ee70*/  MOV R97, R98 ;  /* 0x0000006200617202 */ /* 0x000fe40000000f00 */
[----:B------:R-:W-:Y:S01]  /*ee80*/  MOV R98, R99 ;  /* 0x0000006300627202 */ /* 0x000fe20000000f00 */
[----:B------:R1:W1:Y:S01]  /*ee90*/  MUFU.EX2 R208, R24 ;  /* 0x0000001800d07308 */ /* 0x0002620000000800 */
[----:B------:R-:W-:-:S03]  /*eea0*/  MOV R99, R207 ;  /* 0x000000cf00637202 */ /* 0x000fc60000000f00 */
[----:B------:R-:W-:Y:S01]  /*eeb0*/  HMMA.16816.F32 R88, R8, R14, R52 ;  /* 0x0000000e0858723c */ /* 0x000fe20000001834 */
[----:B------:R-:W3:Y:S04]  /*eec0*/  LDSM.16.MT88.4 R12, [R214+0xa800] ;  /* 0x00a80000d60c783b */ /* 0x000ee80000004200 */
[----:B------:R-:W3:Y:S01]  /*eed0*/  LDSM.16.MT88.4 R8, [R215+0xa800] ;  /* 0x00a80000d708783b */ /* 0x000ee20000004200 */
[----:B------:R4:W-:Y:S08]  /*eee0*/  MUFU.EX2 R207, R2 ;  /* 0x0000000200cf7308 */ /* 0x0009f00000000800 */
[----:B------:R-:W3:Y:S01]  /*eef0*/  MUFU.EX2 R209, R26 ;  /* 0x0000001a00d17308 */ /* 0x000ee20000000800 */
[----:B------:R-:W-:-:S02]  /*ef00*/  FADD.FTZ R3, R3, R85 ;  /* 0x0000005503037221 */ /* 0x000fc40000010000 */
[----:B------:R-:W-:Y:S01]  /*ef10*/  FADD.FTZ R4, R87, R86 ;  /* 0x0000005657047221 */ /* 0x000fe20000010000 */
[----:B--2---:R-:W-:Y:S01]  /*ef20*/  F2FP.PACK_AB R6, R211, R210 ;  /* 0x000000d2d306723e */ /* 0x004fe200000000ff */
[----:B-1----:R-:W-:Y:S01]  /*ef30*/  FADD.FTZ R24, R108, R5 ;  /* 0x000000056c187221 */ /* 0x002fe20000010000 */
[----:B----4-:R-:W-:Y:S01]  /*ef40*/  F2FP.PACK_AB R5, R205, R204 ;  /* 0x000000cccd05723e */ /* 0x010fe200000000ff */
[----:B------:R-:W-:Y:S02]  /*ef50*/  FADD.FTZ R2, R97, R3 ;  /* 0x0000000361027221 */ /* 0x000fe40000010000 */
[----:B------:R-:W-:Y:S01]  /*ef60*/  FADD.FTZ R3, R98, R4 ;  /* 0x0000000462037221 */ /* 0x000fe20000010000 */
[----:B------:R-:W-:Y:S02]  /*ef70*/  F2FP.PACK_AB R4, R208, R206 ;  /* 0x000000ced004723e */ /* 0x000fe400000000ff */
[----:B---3--:R-:W-:Y:S01]  /*ef80*/  F2FP.PACK_AB R7, R209, R207 ;  /* 0x000000cfd107723e */ /* 0x008fe200000000ff */
[----:B------:R-:W-:Y:S01]  /*ef90*/  FADD.FTZ R0, R109, R0 ;  /* 0x000000006d007221 */ /* 0x000fe20000010000 */
[----:B------:R-:W-:Y:S01]  /*efa0*/  MOV R55, R110 ;  /* 0x0000006e00377202 */ /* 0x000fe20000000f00 */
[----:B------:R-:W-:-:S04]  /*efb0*/  IMAD.MOV.U32 R54, RZ, RZ, R111 ;  /* 0x000000ffff367224 */ /* 0x000fc800078e006f */
[C---:B------:R-:W-:Y:S01]  /*efc0*/  HMMA.16816.F32 R108, R4.reuse, R22, R56 ;  /* 0x00000016046c723c */ /* 0x040fe20000001838 */
[----:B------:R-:W-:Y:S06]  /*efd0*/  MUFU.EX2 R122, R138 ;  /* 0x0000008a007a7308 */ /* 0x000fec0000000800 */
[----:B------:R-:W-:Y:S01]  /*efe0*/  MOV R56, R99 ;  /* 0x0000006300387202 */ /* 0x000fe20000000f00 */
[----:B------:R-:W-:Y:S01]  /*eff0*/  IMAD.MOV.U32 R57, RZ, RZ, R201 ;  /* 0x000000ffff397224 */ /* 0x000fe200078e00c9 */
[----:B------:R-:W-:Y:S01]  /*f000*/  HMMA.16816.F32 R96, R4, R16, R48 ;  /* 0x000000100460723c */ /* 0x000fe20000001830 */
[----:B------:R-:W-:Y:S01]  /*f010*/  MOV R58, R200 ;  /* 0x000000c8003a7202 */ /* 0x000fe20000000f00 */
[----:B------:R-:W-:Y:S01]  /*f020*/  MUFU.EX2 R120, R74 ;  /* 0x0000004a00787308 */ /* 0x000fe20000000800 */
[----:B------:R-:W-:-:S04]  /*f030*/  MOV R59, R202 ;  /* 0x000000ca003b7202 */ /* 0x000fc80000000f00 */
[----:B------:R-:W-:-:S03]  /*f040*/  IMAD.MOV.U32 R51, RZ, RZ, R203 ;  /* 0x000000ffff337224 */ /* 0x000fc600078e00cb */
[----:B------:R-:W-:Y:S08]  /*f050*/  MUFU.EX2 R200, R137 ;  /* 0x0000008900c87308 */ /* 0x000ff00000000800 */
[----:B------:R-:W-:Y:S08]  /*f060*/  MUFU.EX2 R202, R136 ;  /* 0x0000008800ca7308 */ /* 0x000ff00000000800 */
[----:B------:R-:W-:Y:S08]  /*f070*/  MUFU.EX2 R203, R75 ;  /* 0x0000004b00cb7308 */ /* 0x000ff00000000800 */
[----:B------:R-:W1:Y:S08]  /*f080*/  MUFU.EX2 R121, R69 ;  /* 0x0000004500797308 */ /* 0x000e700000000800 */
[----:B------:R-:W-:Y:S08]  /*f090*/  MUFU.EX2 R123, R68 ;  /* 0x00000044007b7308 */ /* 0x000ff00000000800 */
[----:B------:R2:W3:Y:S01]  /*f0a0*/  MUFU.EX2 R201, R27 ;  /* 0x0000001b00c97308 */ /* 0x0004e20000000800 */
[----:B------:R-:W-:Y:S01]  /*f0b0*/  MOV R53, R112 ;  /* 0x0000007000357202 */ /* 0x000fe20000000f00 */
[----:B------:R-:W-:Y:S01]  /*f0c0*/  IMAD.MOV.U32 R25, RZ, RZ, R114 ;  /* 0x000000ffff197224 */ /* 0x000fe200078e0072 */
[----:B------:R-:W-:-:S02]  /*f0d0*/  MOV R26, R113 ;  /* 0x00000071001a7202 */ /* 0x000fc40000000f00 */
[----:B------:R-:W-:Y:S01]  /*f0e0*/  MOV R52, R115 ;  /* 0x0000007300347202 */ /* 0x000fe20000000f00 */
        /* <DEDUP_REMOVED lines=9> */
[----:B--2---:R-:W-:Y:S01]  /*f180*/  FADD.FTZ R27, R59, R4 ;  /* 0x000000043b1b7221 */ /* 0x004fe20000010000 */
[----:B------:R-:W-:Y:S02]  /*f190*/  F2FP.PACK_AB R4, R200, R122 ;  /* 0x0000007ac804723e */ /* 0x000fe400000000ff */
[----:B---3--:R-:W-:Y:S01]  /*f1a0*/  F2FP.PACK_AB R7, R201, R123 ;  /* 0x0000007bc907723e */ /* 0x008fe200000000ff */
[----:B------:R-:W-:Y:S01]  /*f1b0*/  FADD.FTZ R0, R58, R0 ;  /* 0x000000003a007221 */ /* 0x000fe20000010000 */
[----:B------:R-:W-:Y:S01]  /*f1c0*/  MOV R138, R53 ;  /* 0x00000035008a7202 */ /* 0x000fe20000000f00 */
[----:B------:R-:W-:Y:S01]  /*f1d0*/  FADD.FTZ R2, R57, R24 ;  /* 0x0000001839027221 */ /* 0x000fe20000010000 */
[----:B------:R-:W-:Y:S01]  /*f1e0*/  MOV R136, R54 ;  /* 0x0000003600887202 */ /* 0x000fe20000000f00 */
[----:B------:R-:W-:Y:S02]  /*f1f0*/  FADD.FTZ R3, R56, R3 ;  /* 0x0000000338037221 */ /* 0x000fe40000010000 */
[----:B------:R-:W-:Y:S01]  /*f200*/  FADD.FTZ R24, R52, R0 ;  /* 0x0000000034187221 */ /* 0x000fe20000010000 */
[----:B------:R-:W-:Y:S01]  /*f210*/  HMMA.16816.F32 R56, R4, R20, R132 ;  /* 0x000000140438723c */ /* 0x000fe20000001884 */
[----:B------:R-:W-:-:S07]  /*f220*/  IMAD.MOV.U32 R137, RZ, RZ, R55 ;  /* 0x000000ffff897224 */ /* 0x000fce00078e0037 */
[C---:B------:R-:W-:Y:S01]  /*f230*/  HMMA.16816.F32 R48, R4.reuse, R22, R128 ;  /* 0x000000160430723c */ /* 0x040fe20000001880 */
        /* <DEDUP_REMOVED lines=20> */
[----:B------:R-:W-:-:S03]  /*f380*/  FADD.FTZ R4, R234, R24 ;  /* 0x00000018ea047221 */ /* 0x000fc60000010000 */
[----:B------:R1:W-:Y:S01]  /*f390*/  MUFU.EX2 R94, R147 ;  /* 0x00000093005e7308 */ /* 0x0003e20000000800 */
[----:B------:R-:W-:-:S07]  /*f3a0*/  FADD.FTZ R3, R136, R27 ;  /* 0x0000001b88037221 */ /* 0x000fce0000010000 */
[----:B------:R-:W1:Y:S01]  /*f3b0*/  MUFU.EX2 R93, R148 ;  /* 0x00000094005d7308 */ /* 0x000e620000000800 */
[----:B------:R-:W-:-:S07]  /*f3c0*/  FADD.FTZ R2, R236, R26 ;  /* 0x0000001aec027221 */ /* 0x000fce0000010000 */
[----:B------:R-:W-:Y:S01]  /*f3d0*/  MUFU.EX2 R92, R149 ;  /* 0x00000095005c7308 */ /* 0x000fe20000000800 */
[----:B------:R-:W-:-:S07]  /*f3e0*/  FADD.FTZ R0, R235, R25 ;  /* 0x00000019eb007221 */ /* 0x000fce0000010000 */
[----:B------:R-:W-:Y:S01]  /*f3f0*/  MUFU.EX2 R91, R150 ;  /* 0x00000096005b7308 */ /* 0x000fe20000000800 */
[----:B------:R-:W-:-:S07]  /*f400*/  FADD.FTZ R25, R228, R4 ;  /* 0x00000004e4197221 */ /* 0x000fce0000010000 */
[----:B------:R-:W-:Y:S08]  /*f410*/  MUFU.EX2 R90, R151 ;  /* 0x00000097005a7308 */ /* 0x000ff00000000800 */
[----:B------:R-:W1:Y:S08]  /*f420*/  MUFU.EX2 R89, R152 ;  /* 0x0000009800597308 */ /* 0x000e700000000800 */
[----:B------:R-:W-:Y:S08]  /*f430*/  MUFU.EX2 R88, R153 ;  /* 0x0000009900587308 */ /* 0x000ff00000000800 */
[----:B------:R-:W2:Y:S01]  /*f440*/  MUFU.EX2 R75, R154 ;  /* 0x0000009a004b7308 */ /* 0x000ea20000000800 */
[----:B-1----:R-:W-:Y:S01]  /*f450*/  F2FP.PACK_AB R4, R117, R116 ;  /* 0x000000747504723e */ /* 0x002fe200000000ff */
[----:B------:R-:W-:Y:S01]  /*f460*/  FADD.FTZ R3, R231, R3 ;  /* 0x00000003e7037221 */ /* 0x000fe20000010000 */
[----:B------:R-:W-:-:S02]  /*f470*/  F2FP.PACK_AB R5, R101, R102 ;  /* 0x000000666505723e */ /* 0x000fc400000000ff */
[----:B------:R-:W-:Y:S02]  /*f480*/  F2FP.PACK_AB R6, R104, R118 ;  /* 0x000000766806723e */ /* 0x000fe400000000ff */
        /* <DEDUP_REMOVED lines=19> */
[----:B------:R-:W-:Y:S01]  /*f5c0*/  FADD.FTZ R24, R180, R2 ;  /* 0x00000002b4187221 */ /* 0x000fe20000010000 */
[----:B------:R-:W-:Y:S01]  /*f5d0*/  MOV R129, R171 ;  /* 0x000000ab00817202 */ /* 0x000fe20000000f00 */
[----:B------:R-:W-:Y:S01]  /*f5e0*/  IMAD.MOV.U32 R124, RZ, RZ, R187 ;  /* 0x000000ffff7c7224 */ /* 0x000fe200078e00bb */
[----:B------:R-:W-:Y:S01]  /*f5f0*/  MOV R130, R181 ;  /* 0x000000b500827202 */ /* 0x000fe20000000f00 */
[----:B------:R-:W-:Y:S01]  /*f600*/  IMAD.MOV.U32 R136, RZ, RZ, R176 ;  /* 0x000000ffff887224 */ /* 0x000fe200078e00b0 */
[C---:B--2---:R-:W-:Y:S01]  /*f610*/  HMMA.16816.F32 R96, R4.reuse, R16, R96 ;  /* 0x000000100460723c */ /* 0x044fe20000001860 */
[----:B------:R-:W-:Y:S01]  /*f620*/  FADD.FTZ R27, R223, R0 ;  /* 0x00000000df1b7221 */ /* 0x000fe20000010000 */
[----:B------:R-:W-:Y:S01]  /*f630*/  MOV R133, R179 ;  /* 0x000000b300857202 */ /* 0x000fe20000000f00 */
[----:B------:R-:W-:Y:S01]  /*f640*/  IMAD.MOV.U32 R127, RZ, RZ, R186 ;  /* 0x000000ffff7f7224 */ /* 0x000fe200078e00ba */
[----:B------:R-:W-:Y:S01]  /*f650*/  MOV R132, R177 ;  /* 0x000000b100847202 */ /* 0x000fe20000000f00 */
[----:B------:R-:W-:Y:S01]  /*f660*/  IMAD.MOV.U32 R134, RZ, RZ, R162 ;  /* 0x000000ffff867224 */ /* 0x000fe200078e00a2 */
[----:B------:R-:W-:Y:S01]  /*f670*/  MOV R135, R178 ;  /* 0x000000b200877202 */ /* 0x000fe20000000f00 */
[----:B------:R-:W-:Y:S01]  /*f680*/  MUFU.EX2 R74, R155 ;  /* 0x0000009b004a7308 */ /* 0x000fe20000000800 */
[C---:B------:R-:W-:Y:S01]  /*f690*/  HMMA.16816.F32 R84, R4.reuse, R18, R84 ;  /* 0x000000120454723c */ /* 0x040fe20000001854 */
[----:B------:R-:W-:Y:S01]  /*f6a0*/  FADD.FTZ R3, R131, R26 ;  /* 0x0000001a83037221 */ /* 0x000fe20000010000 */
[----:B------:R-:W1:Y:S04]  /*f6b0*/  LDSM.16.MT88.4 R144, [R213+0xb800] ;  /* 0x00b80000d590783b */ /* 0x000e680000004200 */
[----:B------:R2:W5:Y:S02]  /*f6c0*/  LDL.LU R236, [R1+0x140] ;  /* 0x0001400001ec7983 */ /* 0x0005640000300800 */
[----:B---3--:R-:W-:Y:S01]  /*f6d0*/  HMMA.16816.F32 R80, R4, R12, R80 ;  /* 0x0000000c0450723c */ /* 0x008fe20000001850 */
[----:B------:R-:W-:-:S07]  /*f6e0*/  FADD.FTZ R2, R222, R25 ;  /* 0x00000019de027221 */ /* 0x000fce0000010000 */
[C---:B------:R-:W-:Y:S08]  /*f6f0*/  HMMA.16816.F32 R76, R4.reuse, R14, R76 ;  /* 0x0000000e044c723c */ /* 0x040ff0000000184c */
[C---:B----4-:R-:W-:Y:S08]  /*f700*/  HMMA.16816.F32 R64, R4.reuse, R8, R64 ;  /* 0x000000080440723c */ /* 0x050ff00000001840 */
[----:B------:R-:W-:Y:S01]  /*f710*/  HMMA.16816.F32 R60, R4, R10, R60 ;  /* 0x0000000a043c723c */ /* 0x000fe2000000183c */
[----:B------:R-:W-:-:S02]  /*f720*/  FADD.FTZ R0, R193, R24 ;  /* 0x00000018c1007221 */ /* 0x000fc40000010000 */
[----:B------:R-:W-:Y:S01]  /*f730*/  IMAD.MOV.U32 R107, RZ, RZ, R137 ;  /* 0x000000ffff6b7224 */ /* 0x000fe200078e0089 */
[----:B------:R-:W-:Y:S01]  /*f740*/  MOV R103, R125 ;  /* 0x0000007d00677202 */ /* 0x000fe20000000f00 */
[----:B------:R-:W-:Y:S01]  /*f750*/  FADD.FTZ R3, R220, R3 ;  /* 0x00000003dc037221 */ /* 0x000fe20000010000 */
[----:B------:R-:W-:Y:S01]  /*f760*/  MOV R105, R126 ;  /* 0x0000007e00697202 */ /* 0x000fe20000000f00 */
[----:B------:R-:W-:Y:S01]  /*f770*/  IMAD.MOV.U32 R26, RZ, RZ, R124 ;  /* 0x000000ffff1a7224 */ /* 0x000fe200078e007c */
[----:B------:R-:W-:Y:S01]  /*f780*/  F2FP.PACK_AB R4, R93, R94 ;  /* 0x0000005e5d04723e */ /* 0x000fe200000000ff */
[----:B------:R-:W-:Y:S01]  /*f790*/  IMAD.MOV.U32 R106, RZ, RZ, R127 ;  /* 0x000000ffff6a7224 */ /* 0x000fe200078e007f */
[----:B------:R-:W-:Y:S01]  /*f7a0*/  F2FP.PACK_AB R5, R89, R90 ;  /* 0x0000005a5905723e */ /* 0x000fe200000000ff */
[----:B------:R-:W-:Y:S01]  /*f7b0*/  MUFU.EX2 R69, R156 ;  /* 0x0000009c00457308 */ /* 0x000fe20000000800 */
[----:B------:R-:W-:Y:S01]  /*f7c0*/  F2FP.PACK_AB R6, R91, R92 ;  /* 0x0000005c5b06723e */ /* 0x000fe200000000ff */
[----:B------:R-:W-:Y:S01]  /*f7d0*/  LDSM.16.MT88.4 R176, [R214+0xb800] ;  /* 0x00b80000d6b0783b */ /* 0x000fe20000004200 */
[----:B------:R-:W-:Y:S01]  /*f7e0*/  F2FP.PACK_AB R7, R75, R88 ;  /* 0x000000584b07723e */ /* 0x000fe200000000ff */
[----:B------:R-:W-:-:S02]  /*f7f0*/  FADD.FTZ R2, R219, R2 ;  /* 0x00000002db027221 */ /* 0x000fc40000010000 */
[----:B------:R-:W-:Y:S01]  /*f800*/  FADD.FTZ R0, R194, R0 ;  /* 0x00000000c2007221 */ /* 0x000fe20000010000 */
[----:B------:R-:W-:Y:S01]  /*f810*/  MOV R131, R136 ;  /* 0x0000008800837202 */ /* 0x000fe20000000f00 */
[----:B------:R-:W-:Y:S01]  /*f820*/  MUFU.EX2 R68, R157 ;  /* 0x0000009d00447308 */ /* 0x000fe20000000800 */
[----:B------:R2:W5:Y:S01]  /*f830*/  LDL.LU R235, [R1+0x13c] ;  /* 0x00013c0001eb7983 */ /* 0x0005620000300800 */
[----:B------:R-:W-:Y:S01]  /*f840*/  HMMA.16816.F32 R56, R4, R20, R56 ;  /* 0x000000140438723c */ /* 0x000fe20000001838 */
[----:B------:R-:W-:-:S07]  /*f850*/  FADD.FTZ R3, R107, R3 ;  /* 0x000000036b037221 */ /* 0x000fce0000010000 */
[----:B------:R-:W-:Y:S01]  /*f860*/  HMMA.16816.F32 R48, R4, R22, R48 ;  /* 0x000000160430723c */ /* 0x000fe20000001830 */
[----:B------:R-:W-:-:S07]  /*f870*/  FADD.FTZ R2, R140, R2 ;  /* 0x000000028c027221 */ /* 0x000fce0000010000 */
        /* <DEDUP_REMOVED lines=13> */
[----:B------:R-:W-:Y:S01]  /*f950*/  IMAD.MOV.U32 R127, RZ, RZ, R133 ;  /* 0x000000ffff7f7224 */ /* 0x000fe200078e0085 */
[----:B------:R-:W3:Y:S01]  /*f960*/  MUFU.EX2 R18, R166 ;  /* 0x000000a600127308 */ /* 0x000ee20000000800 */
[----:B------:R-:W-:Y:S01]  /*f970*/  FADD.FTZ R4, R218, R4 ;  /* 0x00000004da047221 */ /* 0x000fe20000010000 */
[----:B------:R-:W-:Y:S01]  /*f980*/  LDSM.16.MT88.4 R12, [R215+0xb800] ;  /* 0x00b80000d70c783b */ /* 0x000fe20000004200 */
[----:B------:R-:W-:Y:S02]  /*f990*/  FADD.FTZ R6, R199, R3 ;  /* 0x00000003c7067221 */ /* 0x000fe40000010000 */
        /* <DEDUP_REMOVED lines=10> */
[----:B------:R-:W-:Y:S02]  /*fa40*/  IMAD.MOV.U32 R130, RZ, RZ, R175 ;  /* 0x000000ffff827224 */ /* 0x000fe400078e00af */
        /* <DEDUP_REMOVED lines=35> */
[----:B------:R1:W1:Y:S01]  /*fc80*/  MUFU.EX2 R21, R160 ;  /* 0x000000a000157308 */ /* 0x0002620000000800 */
[----:B------:R-:W-:Y:S01]  /*fc90*/  FADD.FTZ R2, R251, R2 ;  /* 0x00000002fb027221 */ /* 0x000fe20000010000 */
[----:B------:R2:W5:Y:S01]  /*fca0*/  LDL.LU R225, [R1+0x11c] ;  /* 0x00011c0001e17983 */ /* 0x0005620000300800 */
[----:B------:R-:W-:Y:S02]  /*fcb0*/  FADD.FTZ R4, R135, R4 ;  /* 0x0000000487047221 */ /* 0x000fe40000010000 */
[----:B------:R-:W-:Y:S01]  /*fcc0*/  FADD.FTZ R3, R250, R3 ;  /* 0x00000003fa037221 */ /* 0x000fe20000010000 */
[----:B------:R2:W5:Y:S01]  /*fcd0*/  LDL.LU R224, [R1+0x118] ;  /* 0x0001180001e07983 */ /* 0x0005620000300800 */
[----:B------:R-:W-:Y:S02]  /*fce0*/  FADD.FTZ R0, R232, R0 ;  /* 0x00000000e8007221 */ /* 0x000fe40000010000 */
[----:B------:R-:W-:Y:S01]  /*fcf0*/  FADD.FTZ R2, R249, R2 ;  /* 0x00000002f9027221 */ /* 0x000fe20000010000 */
[----:B------:R-:W2:Y:S01]  /*fd00*/  MUFU.EX2 R16, R168 ;  /* 0x000000a800107308 */ /* 0x000ea20000000800 */
[----:B------:R-:W-:Y:S01]  /*fd10*/  FADD.FTZ R4, R122, R4 ;  /* 0x000000047a047221 */ /* 0x000fe20000010000 */
[----:B------:R2:W5:Y:S01]  /*fd20*/  LDL.LU R223, [R1+0x114] ;  /* 0x0001140001df7983 */ /* 0x0005620000300800 */
[----:B------:R-:W-:-:S02]  /*fd30*/  FADD.FTZ R3, R120, R3 ;  /* 0x0000000378037221 */ /* 0x000fc40000010000 */
[----:B------:R-:W-:Y:S01]  /*fd40*/  FADD.FTZ R0, R204, R0 ;  /* 0x00000000cc007221 */ /* 0x000fe20000010000 */
[----:B-1----:R-:W1:Y:S01]  /*fd50*/  LDSM.16.MT88.4 R160, [R216+0xb800] ;  /* 0x00b80000d8a0783b */ /* 0x002e620000004200 */
        /* <DEDUP_REMOVED lines=41> */
[----:B---3--:R-:W-:Y:S01]  /*fff0*/  FADD.FTZ R4, R18, R4 ;  /* 0x0000000412047221 */ /* 0x008fe20000010000 */
[----:B------:R-:W3:Y:S01]  /*10000*/  MUFU.EX2 R23, R158 ;  /* 0x0000009e00177308 */ /* 0x000ee20000000800 */
[----:B----4-:R-:W-:Y:S02]  /*10010*/  FADD.FTZ R3, R10, R3 ;  /* 0x000000030a037221 */ /* 0x010fe40000010000 */
[----:B------:R-:W-:Y:S02]  /*10020*/  FADD.FTZ R0, R22, R0 ;  /* 0x0000000016007221 */ /* 0x000fe40000010000 */
[----:B------:R-:W-:-:S02]  /*10030*/  FADD.FTZ R2, R74, R2 ;  /* 0x000000024a027221 */ /* 0x000fc40000010000 */
[----:B------:R-:W-:Y:S02]  /*10040*/  FADD.FTZ R4, R17, R4 ;  /* 0x0000000411047221 */ /* 0x000fe40000010000 */
[----:B------:R-:W-:Y:S02]  /*10050*/  FADD.FTZ R3, R9, R3 ;  /* 0x0000000309037221 */ /* 0x000fe40000010000 */
[----:B------:R-:W-:Y:S02]  /*10060*/  FADD.FTZ R0, R21, R0 ;  /* 0x0000000015007221 */ /* 0x000fe40000010000 */
[----:B------:R-:W-:Y:S02]  /*10070*/  FADD.FTZ R2, R69, R2 ;  /* 0x0000000245027221 */ /* 0x000fe40000010000 */
[----:B--2---:R-:W-:Y:S02]  /*10080*/  FADD.FTZ R4, R16, R4 ;  /* 0x0000000410047221 */ /* 0x004fe40000010000 */
[----:B-1----:R-:W-:-:S02]  /*10090*/  FADD.FTZ R3, R8, R3 ;  /* 0x0000000308037221 */ /* 0x002fc40000010000 */
[----:B------:R-:W-:Y:S02]  /*100a0*/  FADD.FTZ R0, R20, R0 ;  /* 0x0000000014007221 */ /* 0x000fe40000010000 */
[----:B------:R-:W-:Y:S02]  /*100b0*/  FADD.FTZ R2, R68, R2 ;  /* 0x0000000244027221 */ /* 0x000fe40000010000 */
[----:B------:R-:W-:Y:S02]  /*100c0*/  FADD.FTZ R4, R11, R4 ;  /* 0x000000040b047221 */ /* 0x000fe40000010000 */
[----:B------:R-:W-:Y:S02]  /*100d0*/  FADD.FTZ R3, R7, R3 ;  /* 0x0000000307037221 */ /* 0x000fe40000010000 */
[----:B------:R-:W-:Y:S02]  /*100e0*/  FADD.FTZ R0, R19, R0 ;  /* 0x0000000013007221 */ /* 0x000fe40000010000 */
[----:B---3--:R-:W-:Y:S01]  /*100f0*/  FADD.FTZ R2, R23, R2 ;  /* 0x0000000217027221 */ /* 0x008fe20000010000 */
        /* <DEDUP_REMOVED lines=95> */
[----:B-----5:R-:W-:Y:S01]  /*106f0*/  LOP3.LUT R231, R231, 0xfffffff7, RZ, 0xc0, !PT ;  /* 0xfffffff7e7e77812 */ /* 0x020fe200078ec0ff */
        /* <DEDUP_REMOVED lines=63> */
[----:B------:R-:W2:Y:S04]  /*10af0*/  LDSM.16.M88.4 R40, [R212+0x4800] ;  /* 0x00480000d428783b */ /* 0x000ea80000000200 */
[----:B------:R-:W3:Y:S04]  /*10b00*/  LDSM.16.M88.4 R88, [R212+0x5000] ;  /* 0x00500000d458783b */ /* 0x000ee80000000200 */
[----:B------:R-:W-:Y:S04]  /*10b10*/  LDSM.16.M88.4 R24, [R218+0x4800] ;  /* 0x00480000da18783b */ /* 0x000fe80000000200 */
[----:B------:R-:W-:Y:S04]  /*10b20*/  LDSM.16.M88.4 R56, [R218+0x5000] ;  /* 0x00500000da38783b */ /* 0x000fe80000000200 */
[----:B-1----:R-:W1:Y:S04]  /*10b30*/  LDSM.16.M88.4 R12, [R219+0x2000] ;  /* 0x00200000db0c783b */ /* 0x002e680000000200 */
[----:B----4-:R-:W4:Y:S04]  /*10b40*/  LDSM.16.M88.4 R8, [R222] ;  /* 0x00000000de08783b */ /* 0x010f280000000200 */
[----:B------:R-:W-:Y:S04]  /*10b50*/  LDSM.16.M88.4 R4, [R222+0x2000] ;  /* 0x00200000de04783b */ /* 0x000fe80000000200 */
[----:B------:R-:W4:Y:S04]  /*10b60*/  LDSM.16.M88.4 R84, [R212+0x5800] ;  /* 0x00580000d454783b */ /* 0x000f280000000200 */
[----:B------:R-:W4:Y:S04]  /*10b70*/  LDSM.16.M88.4 R48, [R212+0x4000] ;  /* 0x00400000d430783b */ /* 0x000f280000000200 */
[----:B------:R-:W4:Y:S01]  /*10b80*/  LDSM.16.M88.4 R64, [R212+0x7000] ;  /* 0x00700000d440783b */ /* 0x000f220000000200 */
[C---:B--2---:R-:W-:Y:S03]  /*10b90*/  HMMA.16816.F32 R20, R16.reuse, R40, RZ ;  /* 0x000000281014723c */ /* 0x044fe600000018ff */
[----:B------:R-:W2:Y:S04]  /*10ba0*/  LDSM.16.M88.4 R32, [R218+0x4000] ;  /* 0x00400000da20783b */ /* 0x000ea80000000200 */
[----:B------:R-:W-:Y:S01]  /*10bb0*/  LDSM.16.M88.4 R80, [R212+0x6000] ;  /* 0x00600000d450783b */ /* 0x000fe20000000200 */
[-C--:B---3--:R-:W-:Y:S03]  /*10bc0*/  HMMA.16816.F32 R200, R16, R88.reuse, RZ ;  /* 0x0000005810c8723c */ /* 0x088fe600000018ff */
[----:B------:R-:W-:Y:S04]  /*10bd0*/  LDSM.16.M88.4 R76, [R212+0x6800] ;  /* 0x00680000d44c783b */ /* 0x000fe80000000200 */
[----:B------:R-:W-:Y:S01]  /*10be0*/  LDSM.16.M88.4 R60, [R212+0x7800] ;  /* 0x00780000d43c783b */ /* 0x000fe20000000200 */
[----:B-1----:R-:W-:Y:S03]  /*10bf0*/  HMMA.16816.F32 R132, R12, R88, RZ ;  /* 0x000000580c84723c */ /* 0x002fe600000018ff */
[----:B------:R-:W0:Y:S05]  /*10c00*/  LDGDEPBAR ;  /* 0x00000000000079af */ /* 0x000e2a0000000000 */
[C---:B----4-:R-:W-:Y:S08]  /*10c10*/  HMMA.16816.F32 R52, R8.reuse, R24, R20 ;  /* 0x000000180834723c */ /* 0x050ff00000001814 */
[----:B------:R-:W-:Y:S08]  /*10c20*/  HMMA.16816.F32 R72, R8, R56, R200 ;  /* 0x000000380848723c */ /* 0x000ff000000018c8 */
[C---:B------:R-:W-:Y:S08]  /*10c30*/  HMMA.16816.F32 R128, R16.reuse, R84, RZ ;  /* 0x000000541080723c */ /* 0x040ff000000018ff */
[----:B------:R-:W-:Y:S01]  /*10c40*/  IMAD.MOV.U32 R251, RZ, RZ, R52 ;  /* 0x000000fffffb7224 */ /* 0x000fe200078e0034 */
[----:B------:R-:W-:Y:S01]  /*10c50*/  HMMA.16816.F32 R44, R16, R48, RZ ;  /* 0x00000030102c723c */ /* 0x000fe200000018ff */
[----:B------:R-:W-:-:S02]  /*10c60*/  IMAD.MOV.U32 R250, RZ, RZ, R53 ;  /* 0x000000fffffa7224 */ /* 0x000fc400078e0035 */
[----:B------:R-:W-:Y:S02]  /*10c70*/  IMAD.MOV.U32 R249, RZ, RZ, R54 ;  /* 0x000000fffff97224 */ /* 0x000fe400078e0036 */
[----:B------:R-:W-:Y:S02]  /*10c80*/  IMAD.MOV.U32 R248, RZ, RZ, R55 ;  /* 0x000000fffff87224 */ /* 0x000fe400078e0037 */
[----:B------:R-:W1:Y:S01]  /*10c90*/  LDSM.16.M88.4 R52, [R218+0x5800] ;  /* 0x00580000da34783b */ /* 0x000e620000000200 */
[----:B------:R-:W-:Y:S01]  /*10ca0*/  IMAD.MOV.U32 R149, RZ, RZ, R72 ;  /* 0x000000ffff957224 */ /* 0x000fe200078e0048 */
[----:B------:R-:W-:Y:S01]  /*10cb0*/  HMMA.16816.F32 R104, R16, R64, RZ ;  /* 0x000000401068723c */ /* 0x000fe200000018ff */
[----:B------:R-:W-:Y:S02]  /*10cc0*/  IMAD.MOV.U32 R148, RZ, RZ, R73 ;  /* 0x000000ffff947224 */ /* 0x000fe400078e0049 */
[----:B------:R-:W-:Y:S02]  /*10cd0*/  IMAD.MOV.U32 R147, RZ, RZ, R74 ;  /* 0x000000ffff937224 */ /* 0x000fe400078e004a */
[----:B------:R-:W-:-:S03]  /*10ce0*/  IMAD.MOV.U32 R146, RZ, RZ, R75 ;  /* 0x000000ffff927224 */ /* 0x000fc600078e004b */
[----:B------:R-:W-:Y:S08]  /*10cf0*/  HMMA.16816.F32 R72, R4, R56, R132 ;  /* 0x000000380448723c */ /* 0x000ff00000001884 */
[C---:B------:R-:W-:Y:S08]  /*10d00*/  HMMA.16816.F32 R100, R12.reuse, R64, RZ ;  /* 0x000000400c64723c */ /* 0x040ff000000018ff */
[----:B------:R-:W-:Y:S08]  /*10d10*/  HMMA.16816.F32 R124, R12, R84, RZ ;  /* 0x000000540c7c723c */ /* 0x000ff000000018ff */
[----:B------:R-:W-:Y:S01]  /*10d20*/  IMAD.MOV.U32 R65, RZ, RZ, R73 ;  /* 0x000000ffff417224 */ /* 0x000fe200078e0049 */
[----:B--2---:R-:W-:Y:S01]  /*10d30*/  HMMA.16816.F32 R204, R8, R32, R44 ;  /* 0x0000002008cc723c */ /* 0x004fe2000000182c */
[----:B------:R-:W-:Y:S01]  /*10d40*/  IMAD.MOV.U32 R64, RZ, RZ, R72 ;  /* 0x000000ffff407224 */ /* 0x000fe200078e0048 */
[----:B------:R-:W2:Y:S01]  /*10d50*/  LDSM.16.M88.4 R44, [R218+0x6000] ;  /* 0x00600000da2c783b */ /* 0x000ea20000000200 */
[----:B------:R-:W-:-:S02]  /*10d60*/  IMAD.MOV.U32 R151, RZ, RZ, R74 ;  /* 0x000000ffff977224 */ /* 0x000fc400078e004a */
[----:B------:R-:W-:-:S03]  /*10d70*/  IMAD.MOV.U32 R150, RZ, RZ, R75 ;  /* 0x000000ffff967224 */ /* 0x000fc600078e004b */
[----:B-1----:R-:W-:Y:S08]  /*10d80*/  HMMA.16816.F32 R72, R8, R52, R128 ;  /* 0x000000340848723c */ /* 0x002ff00000001880 */
[----:B------:R-:W-:Y:S08]  /*10d90*/  HMMA.16816.F32 R120, R16, R80, RZ ;  /* 0x000000501078723c */ /* 0x000ff000000018ff */
[C---:B------:R-:W-:Y:S08]  /*10da0*/  HMMA.16816.F32 R36, R12.reuse, R40, RZ ;  /* 0x000000280c24723c */ /* 0x040ff000000018ff */
[----:B------:R-:W-:Y:S01]  /*10db0*/  IMAD.MOV.U32 R145, RZ, RZ, R72 ;  /* 0x000000ffff917224 */ /* 0x000fe200078e0048 */
[----:B------:R-:W-:Y:S01]  /*10dc0*/  HMMA.16816.F32 R116, R12, R80, RZ ;  /* 0x000000500c74723c */ /* 0x000fe200000018ff */
[----:B------:R-:W-:-:S02]  /*10dd0*/  IMAD.MOV.U32 R144, RZ, RZ, R73 ;  /* 0x000000ffff907224 */ /* 0x000fc400078e0049 */
[----:B------:R-:W-:Y:S02]  /*10de0*/  IMAD.MOV.U32 R143, RZ, RZ, R74 ;  /* 0x000000ffff8f7224 */ /* 0x000fe400078e004a */
[----:B------:R-:W-:-:S03]  /*10df0*/  IMAD.MOV.U32 R142, RZ, RZ, R75 ;  /* 0x000000ffff8e7224 */ /* 0x000fc600078e004b */
[C---:B------:R-:W-:Y:S07]  /*10e00*/  HMMA.16816.F32 R72, R4.reuse, R52, R124 ;  /* 0x000000340448723c */ /* 0x040fee000000187c */
[----:B------:R-:W-:Y:S01]  /*10e10*/  IMAD.MOV.U32 R127, RZ, RZ, R65 ;  /* 0x000000ffff7f7224 */ /* 0x000fe200078e0041 */
[----:B------:R-:W-:Y:S01]  /*10e20*/  HMMA.16816.F32 R20, R4, R24, R36 ;  /* 0x000000180414723c */ /* 0x000fe20000001824 */
[----:B------:R-:W1:Y:S01]  /*10e30*/  LDSM.16.M88.4 R36, [R218+0x6800] ;  /* 0x00680000da24783b */ /* 0x000e620000000200 */
[----:B------:R-:W-:-:S06]  /*10e40*/  IMAD.MOV.U32 R126, RZ, RZ, R64 ;  /* 0x000000ffff7e7224 */ /* 0x000fcc00078e0040 */
[----:B------:R-:W-:Y:S08]  /*10e50*/  HMMA.16816.F32 R112, R16, R76, RZ ;  /* 0x0000004c1070723c */ /* 0x000ff000000018ff */
[----:B------:R-:W-:Y:S01]  /*10e60*/  IMAD.MOV.U32 R141, RZ, RZ, R72 ;  /* 0x000000ffff8d7224 */ /* 0x000fe200078e0048 */
[----:B------:R-:W-:Y:S01]  /*10e70*/  HMMA.16816.F32 R28, R12, R48, RZ ;  /* 0x000000300c1c723c */ /* 0x000fe200000018ff */
[----:B------:R-:W-:-:S02]  /*10e80*/  IMAD.MOV.U32 R140, RZ, RZ, R73 ;  /* 0x000000ffff8c7224 */ /* 0x000fc400078e0049 */
[----:B------:R-:W-:Y:S02]  /*10e90*/  IMAD.MOV.U32 R139, RZ, RZ, R74 ;  /* 0x000000ffff8b7224 */ /* 0x000fe400078e004a */
[----:B------:R-:W-:Y:S02]  /*10ea0*/  IMAD.MOV.U32 R252, RZ, RZ, R75 ;  /* 0x000000fffffc7224 */ /* 0x000fe400078e004b */
[----:B------:R-:W-:Y:S01]  /*10eb0*/  IMAD.MOV.U32 R71, RZ, RZ, R21 ;  /* 0x000000ffff477224 */ /* 0x000fe200078e0015 */
[----:B--2---:R-:W-:Y:S01]  /*10ec0*/  HMMA.16816.F32 R72, R8, R44, R120 ;  /* 0x0000002c0848723c */ /* 0x004fe20000001878 */
[----:B------:R-:W-:Y:S02]  /*10ed0*/  IMAD.MOV.U32 R70, RZ, RZ, R22 ;  /* 0x000000ffff467224 */ /* 0x000fe400078e0016 */
[----:B------:R-:W-:Y:S02]  /*10ee0*/  IMAD.MOV.U32 R69, RZ, RZ, R23 ;  /* 0x000000ffff457224 */ /* 0x000fe400078e0017 */
[----:B------:R-:W-:-:S02]  /*10ef0*/  IMAD.MOV.U32 R68, RZ, RZ, R20 ;  /* 0x000000ffff447224 */ /* 0x000fc400078e0014 */
[----:B------:R-:W-:Y:S01]  /*10f00*/  LDSM.16.M88.4 R20, [R218+0x7800] ;  /* 0x00780000da14783b */ /* 0x000fe20000000200 */
[-C--:B------:R-:W-:Y:S01]  /*10f10*/  HMMA.16816.F32 R96, R16, R60.reuse, RZ ;  /* 0x0000003c1060723c */ /* 0x080fe200000018ff */
[----:B------:R-:W-:Y:S02]  /*10f20*/  IMAD.MOV.U32 R201, RZ, RZ, R71 ;  /* 0x000000ffffc97224 */ /* 0x000fe400078e0047 */
[----:B------:R-:W-:Y:S02]  /*10f30*/  IMAD.MOV.U32 R202, RZ, RZ, R70 ;  /* 0x000000ffffca7224 */ /* 0x000fe400078e0046 */
[----:B------:R-:W-:Y:S02]  /*10f40*/  IMAD.MOV.U32 R203, RZ, RZ, R69 ;  /* 0x000000ffffcb7224 */ /* 0x000fe400078e0045 */
[----:B------:R-:W-:Y:S01]  /*10f50*/  IMAD.MOV.U32 R200, RZ, RZ, R68 ;  /* 0x000000ffffc87224 */ /* 0x000fe200078e0044 */
[C---:B------:R-:W-:Y:S08]  /*10f60*/  HMMA.16816.F32 R92, R12.reuse, R60, RZ ;  /* 0x0000003c0c5c723c */ /* 0x040ff000000018ff */
[----:B------:R-:W-:Y:S01]  /*10f70*/  IMAD.MOV.U32 R136, RZ, RZ, R72 ;  /* 0x000000ffff887224 */ /* 0x000fe200078e0048 */
[----:B------:R-:W-:Y:S01]  /*10f80*/  HMMA.16816.F32 R108, R12, R76, RZ ;  /* 0x0000004c0c6c723c */ /* 0x000fe200000018ff */
[----:B------:R-:W-:-:S02]  /*10f90*/  IMAD.MOV.U32 R3, RZ, RZ, R73 ;  /* 0x000000ffff037224 */ /* 0x000fc400078e0049 */
[----:B------:R-:W-:Y:S02]  /*10fa0*/  IMAD.MOV.U32 R2, RZ, RZ, R74 ;  /* 0x000000ffff027224 */ /* 0x000fe400078e004a */
[----:B------:R-:W-:-:S03]  /*10fb0*/  IMAD.MOV.U32 R0, RZ, RZ, R75 ;  /* 0x000000ffff007224 */ /* 0x000fc600078e004b */
[C---:B------:R-:W-:Y:S08]  /*10fc0*/  HMMA.16816.F32 R72, R4.reuse, R44, R116 ;  /* 0x0000002c0448723c */ /* 0x040ff00000001874 */
[----:B------:R-:W-:Y:S01]  /*10fd0*/  HMMA.16816.F32 R208, R4, R32, R28 ;  /* 0x0000002004d0723c */ /* 0x000fe2000000181c */
[----:B------:R-:W2:Y:S07]  /*10fe0*/  LDSM.16.M88.4 R28, [R218+0x7000] ;  /* 0x00700000da1c783b */ /* 0x000eae0000000200 */
[----:B------:R-:W-:Y:S08]  /*10ff0*/  HMMA.16816.F32 R116, R12, R50, RZ ;  /* 0x000000320c74723c */ /* 0x000ff000000018ff */
[----:B------:R-:W-:-:S02]  /*11000*/  IMAD.MOV.U32 R60, RZ, RZ, R72 ;  /* 0x000000ffff3c7224 */ /* 0x000fc400078e0048 */
[----:B------:R-:W-:Y:S02]  /*11010*/  IMAD.MOV.U32 R61, RZ, RZ, R73 ;  /* 0x000000ffff3d7224 */ /* 0x000fe400078e0049 */
[----:B------:R-:W-:Y:S02]  /*11020*/  IMAD.MOV.U32 R121, RZ, RZ, R74 ;  /* 0x000000ffff797224 */ /* 0x000fe400078e004a */
[----:B------:R-:W-:Y:S02]  /*11030*/  IMAD.MOV.U32 R120, RZ, RZ, R75 ;  /* 0x000000ffff787224 */ /* 0x000fe400078e004b */
[----:B-1----:R-:W-:Y:S08]  /*11040*/  HMMA.16816.F32 R72, R8, R36, R112 ;  /* 0x000000240848723c */ /* 0x002ff00000001870 */
[----:B------:R-:W-:Y:S08]  /*11050*/  HMMA.16816.F32 R112, R12, R42, RZ ;  /* 0x0000002a0c70723c */ /* 0x000ff000000018ff */
[----:B------:R-:W-:Y:S08]  /*11060*/  HMMA.16816.F32 R116, R4, R34, R116 ;  /* 0x000000220474723c */ /* 0x000ff00000001874 */
[----:B------:R-:W-:-:S02]  /*11070*/  IMAD.MOV.U32 R52, RZ, RZ, R72 ;  /* 0x000000ffff347224 */ /* 0x000fc400078e0048 */
[----:B------:R-:W-:Y:S02]  /*11080*/  IMAD.MOV.U32 R53, RZ, RZ, R73 ;  /* 0x000000ffff357224 */ /* 0x000fe400078e0049 */
[----:B------:R-:W-:Y:S02]  /*11090*/  IMAD.MOV.U32 R247, RZ, RZ, R74 ;  /* 0x000000fffff77224 */ /* 0x000fe400078e004a */
[----:B------:R-:W-:Y:S02]  /*110a0*/  IMAD.MOV.U32 R232, RZ, RZ, R75 ;  /* 0x000000ffffe87224 */ /* 0x000fe400078e004b */
[----:B------:R-:W-:Y:S08]  /*110b0*/  HMMA.16816.F32 R72, R4, R36, R108 ;  /* 0x000000240448723c */ /* 0x000ff0000000186c */
[-C--:B------:R-:W-:Y:S08]  /*110c0*/  HMMA.16816.F32 R108, R12, R90.reuse, RZ ;  /* 0x0000005a0c6c723c */ /* 0x080ff000000018ff */
[----:B------:R-:W-:Y:S08]  /*110d0*/  HMMA.16816.F32 R88, R16, R90, RZ ;  /* 0x0000005a1058723c */ /* 0x000ff000000018ff */
[----:B------:R-:W-:Y:S01]  /*110e0*/  IMAD.MOV.U32 R125, RZ, RZ, R72 ;  /* 0x000000ffff7d7224 */ /* 0x000fe200078e0048 */
[----:B------:R-:W-:Y:S01]  /*110f0*/  HMMA.16816.F32 R112, R4, R26, R112 ;  /* 0x0000001a0470723c */ /* 0x000fe20000001870 */
[----:B------:R-:W-:-:S02]  /*11100*/  IMAD.MOV.U32 R124, RZ, RZ, R73 ;  /* 0x000000ffff7c7224 */ /* 0x000fc400078e0049 */
[----:B------:R-:W-:Y:S02]  /*11110*/  IMAD.MOV.U32 R123, RZ, RZ, R74 ;  /* 0x000000ffff7b7224 */ /* 0x000fe400078e004a */
[----:B------:R-:W-:-:S03]  /*11120*/  IMAD.MOV.U32 R122, RZ, RZ, R75 ;  /* 0x000000ffff7a7224 */ /* 0x000fc600078e004b */
[----:B--2---:R-:W-:Y:S08]  /*11130*/  HMMA.16816.F32 R72, R8, R28, R104 ;  /* 0x0000001c0848723c */ /* 0x004ff00000001868 */
[-C--:B------:R-:W-:Y:S08]  /*11140*/  HMMA.16816.F32 R104, R12, R86.reuse, RZ ;  /* 0x000000560c68723c */ /* 0x080ff000000018ff */
[----:B------:R-:W-:Y:S08]  /*11150*/  HMMA.16816.F32 R84, R16, R86, RZ ;  /* 0x000000561054723c */ /* 0x000ff000000018ff */
[----:B------:R-:W-:Y:S01]  /*11160*/  IMAD.MOV.U32 R138, RZ, RZ, R72 ;  /* 0x000000ffff8a7224 */ /* 0x000fe200078e0048 */
[----:B------:R-:W-:Y:S01]  /*11170*/  HMMA.16816.F32 R88, R8, R58, R88 ;  /* 0x0000003a0858723c */ /* 0x000fe20000001858 */
[----:B------:R-:W-:-:S02]  /*11180*/  IMAD.MOV.U32 R137, RZ, RZ, R73 ;  /* 0x000000ffff897224 */ /* 0x000fc400078e0049 */
[----:B------:R-:W-:Y:S02]  /*11190*/  IMAD.MOV.U32 R131, RZ, RZ, R74 ;  /* 0x000000ffff837224 */ /* 0x000fe400078e004a */
[----:B------:R-:W-:-:S03]  /*111a0*/  IMAD.MOV.U32 R130, RZ, RZ, R75 ;  /* 0x000000ffff827224 */ /* 0x000fc600078e004b */
        /* <DEDUP_REMOVED lines=20> */
[----:B------:R-:W-:Y:S01]  /*112f0*/  HMMA.16816.F32 R12, R12, R62, RZ ;  /* 0x0000003e0c0c723c */ /* 0x000fe200000018ff */
[----:B------:R-:W-:-:S02]  /*11300*/  IMAD.MOV.U32 R25, RZ, RZ, R73 ;  /* 0x000000ffff197224 */ /* 0x000fc400078e0049 */
[----:B------:R-:W-:Y:S02]  /*11310*/  IMAD.MOV.U32 R129, RZ, RZ, R74 ;  /* 0x000000ffff817224 */ /* 0x000fe400078e004a */
[----:B------:R-:W-:-:S03]  /*11320*/  IMAD.MOV.U32 R128, RZ, RZ, R75 ;  /* 0x000000ffff807224 */ /* 0x000fc600078e004b */
[----:B------:R-:W-:Y:S07]  /*11330*/  HMMA.16816.F32 R72, R4, R46, R100 ;  /* 0x0000002e0448723c */ /* 0x000fee0000001864 */
[----:B------:R-:W-:Y:S01]  /*11340*/  IMAD.MOV.U32 R100, RZ, RZ, R49 ;  /* 0x000000ffff647224 */ /* 0x000fe200078e0031 */
[----:B------:R-:W-:Y:S01]  /*11350*/  HMMA.16816.F32 R76, R8, R38, R76 ;  /* 0x00000026084c723c */ /* 0x000fe2000000184c */
[----:B------:R-:W-:Y:S02]  /*11360*/  IMAD.MOV.U32 R101, RZ, RZ, R48 ;  /* 0x000000ffff657224 */ /* 0x000fe400078e0030 */
[----:B------:R-:W-:-:S02]  /*11370*/  IMAD.MOV.U32 R102, RZ, RZ, R41 ;  /* 0x000000ffff667224 */ /* 0x000fc400078e0029 */
[----:B------:R-:W-:-:S03]  /*11380*/  IMAD.MOV.U32 R103, RZ, RZ, R40 ;  /* 0x000000ffff677224 */ /* 0x000fc600078e0028 */
[C---:B------:R-:W-:Y:S08]  /*11390*/  HMMA.16816.F32 R48, R16.reuse, R50, RZ ;  /* 0x000000321030723c */ /* 0x040ff000000018ff */
[----:B------:R-:W-:Y:S01]  /*113a0*/  IMAD.MOV.U32 R56, RZ, RZ, R72 ;  /* 0x000000ffff387224 */ /* 0x000fe200078e0048 */
[----:B------:R-:W-:Y:S01]  /*113b0*/  HMMA.16816.F32 R40, R16, R42, RZ ;  /* 0x0000002a1028723c */ /* 0x000fe200000018ff */
[----:B------:R-:W-:-:S02]  /*113c0*/  IMAD.MOV.U32 R57, RZ, RZ, R73 ;  /* 0x000000ffff397224 */ /* 0x000fc400078e0049 */
[----:B------:R-:W-:Y:S02]  /*113d0*/  IMAD.MOV.U32 R21, RZ, RZ, R74 ;  /* 0x000000ffff157224 */ /* 0x000fe400078e004a */
[----:B------:R-:W-:-:S03]  /*113e0*/  IMAD.MOV.U32 R20, RZ, RZ, R75 ;  /* 0x000000ffff147224 */ /* 0x000fc600078e004b */
[----:B------:R-:W-:Y:S07]  /*113f0*/  HMMA.16816.F32 R72, R4, R38, R96 ;  /* 0x000000260448723c */ /* 0x000fee0000001860 */
[----:B------:R-:W-:Y:S01]  /*11400*/  IMAD.MOV.U32 R38, RZ, RZ, R102 ;  /* 0x000000ffff267224 */ /* 0x000fe200078e0066 */
[----:B------:R-:W-:Y:S01]  /*11410*/  HMMA.16816.F32 R16, R16, R62, RZ ;  /* 0x0000003e1010723c */ /* 0x000fe200000018ff */
[----:B------:R-:W-:-:S06]  /*11420*/  IMAD.MOV.U32 R39, RZ, RZ, R103 ;  /* 0x000000ffff277224 */ /* 0x000fcc00078e0067 */
[----:B------:R-:W-:Y:S01]  /*11430*/  IMAD.MOV.U32 R62, RZ, RZ, R121 ;  /* 0x000000ffff3e7224 */ /* 0x000fe200078e0079 */
[----:B------:R-:W-:Y:S01]  /*11440*/  HMMA.16816.F32 R48, R8, R34, R48 ;  /* 0x000000220830723c */ /* 0x000fe20000001830 */
[----:B------:R-:W-:Y:S02]  /*11450*/  IMAD.MOV.U32 R63, RZ, RZ, R120 ;  /* 0x000000ffff3f7224 */ /* 0x000fe400078e0078 */
[----:B------:R-:W-:Y:S02]  /*11460*/  IMAD.MOV.U32 R120, RZ, RZ, R126 ;  /* 0x000000ffff787224 */ /* 0x000fe400078e007e */
[----:B------:R-:W-:-:S03]  /*11470*/  IMAD.MOV.U32 R121, RZ, RZ, R127 ;  /* 0x000000ffff797224 */ /* 0x000fc600078e007f */
[----:B------:R-:W-:Y:S01]  /*11480*/  IMAD.MOV.U32 R44, RZ, RZ, R72 ;  /* 0x000000ffff2c7224 */ /* 0x000fe200078e0048 */
[----:B------:R-:W-:Y:S01]  /*11490*/  HMMA.16816.F32 R40, R8, R26, R40 ;  /* 0x0000001a0828723c */ /* 0x000fe20000001828 */
[----:B------:R-:W-:Y:S02]  /*114a0*/  IMAD.MOV.U32 R45, RZ, RZ, R73 ;  /* 0x000000ffff2d7224 */ /* 0x000fe400078e0049 */
[----:B------:R-:W-:Y:S02]  /*114b0*/  IMAD.MOV.U32 R97, RZ, RZ, R74 ;  /* 0x000000ffff617224 */ /* 0x000fe400078e004a */
[----:B------:R-:W-:-:S03]  /*114c0*/  IMAD.MOV.U32 R96, RZ, RZ, R75 ;  /* 0x000000ffff607224 */ /* 0x000fc600078e004b */
[C---:B------:R-:W-:Y:S08]  /*114d0*/  HMMA.16816.F32 R64, R8.reuse, R30, R64 ;  /* 0x0000001e0840723c */ /* 0x040ff00000001840 */
[----:B------:R-:W-:Y:S01]  /*114e0*/  HMMA.16816.F32 R16, R8, R22, R16 ;  /* 0x000000160810723c */ /* 0x000fe20000001810 */
[----:B------:R-:W-:Y:S07]  /*114f0*/  LDSM.16.M88.4 R8, [R220] ;  /* 0x00000000dc08783b */ /* 0x000fee0000000200 */
[C---:B------:R-:W-:Y:S08]  /*11500*/  HMMA.16816.F32 R108, R4.reuse, R58, R108 ;  /* 0x0000003a046c723c */ /* 0x040ff0000000186c */
        /* <DEDUP_REMOVED lines=15> */
[----:B------:R-:W-:-:S05]  /*11600*/  IMAD.MOV.U32 R59, RZ, RZ, R20 ;  /* 0x000000ffff3b7224 */ /* 0x000fca00078e0014 */
[----:B------:R-:W-:Y:S02]  /*11610*/  IMAD.MOV.U32 R32, RZ, RZ, R72 ;  /* 0x000000ffff207224 */ /* 0x000fe400078e0048 */
[----:B------:R-:W-:Y:S02]  /*11620*/  IMAD.MOV.U32 R33, RZ, RZ, R73 ;  /* 0x000000ffff217224 */ /* 0x000fe400078e0049 */
[----:B------:R-:W-:Y:S02]  /*11630*/  IMAD.MOV.U32 R93, RZ, RZ, R74 ;  /* 0x000000ffff5d7224 */ /* 0x000fe400078e004a */
[----:B------:R-:W-:Y:S02]  /*11640*/  IMAD.MOV.U32 R92, RZ, RZ, R75 ;  /* 0x000000ffff5c7224 */ /* 0x000fe400078e004b */
[----:B------:R-:W-:Y:S01]  /*11650*/  HMMA.16816.F32 R72, R4, R22, R12 ;  /* 0x000000160448723c */ /* 0x000fe2000000180c */
[----:B------:R-:W1:Y:S04]  /*11660*/  LDSM.16.M88.4 R12, [R223] ;  /* 0x00000000df0c783b */ /* 0x000e680000000200 */
[----:B------:R-:W2:Y:S03]  /*11670*/  LDSM.16.M88.4 R4, [R220+0x2000] ;  /* 0x00200000dc04783b */ /* 0x000ea60000000200 */
[-C--:B-1----:R-:W-:Y:S07]  /*11680*/  HMMA.16816.F32 R68, R8, R12.reuse, R204 ;  /* 0x0000000c0844723c */ /* 0x082fee00000018cc */
[----:B------:R-:W-:Y:S01]  /*11690*/  IMAD.MOV.U32 R204, RZ, RZ, R251 ;  /* 0x000000ffffcc7224 */ /* 0x000fe200078e00fb */
[----:B--2---:R-:W-:Y:S01]  /*116a0*/  HMMA.16816.F32 R208, R4, R12, R208 ;  /* 0x0000000c04d0723c */ /* 0x004fe200000018d0 */
[----:B------:R-:W-:-:S02]  /*116b0*/  IMAD.MOV.U32 R205, RZ, RZ, R250 ;  /* 0x000000ffffcd7224 */ /* 0x000fc400078e00fa */
[----:B------:R-:W-:Y:S02]  /*116c0*/  IMAD.MOV.U32 R206, RZ, RZ, R249 ;  /* 0x000000ffffce7224 */ /* 0x000fe400078e00f9 */
[----:B------:R-:W-:-:S03]  /*116d0*/  IMAD.MOV.U32 R207, RZ, RZ, R248 ;  /* 0x000000ffffcf7224 */ /* 0x000fc600078e00f8 */
[-C--:B------:R-:W-:Y:S08]  /*116e0*/  HMMA.16816.F32 R248, R4, R14.reuse, R116 ;  /* 0x0000000e04f8723c */ /* 0x080ff00000001874 */
[----:B------:R-:W-:Y:S01]  /*116f0*/  HMMA.16816.F32 R132, R8, R14, R48 ;  /* 0x0000000e0884723c */ /* 0x000fe20000001830 */
[----:B------:R-:W1:Y:S01]  /*11700*/  LDSM.16.M88.4 R12, [R230] ;  /* 0x00000000e60c783b */ /* 0x000e620000000200 */
[----:B------:R-:W-:-:S02]  /*11710*/  IMAD.MOV.U32 R22, RZ, RZ, R131 ;  /* 0x000000ffff167224 */ /* 0x000fc400078e0083 */
[----:B------:R-:W-:-:S03]  /*11720*/  IMAD.MOV.U32 R23, RZ, RZ, R130 ;  /* 0x000000ffff177224 */ /* 0x000fc600078e0082 */
[----:B------:R-:W-:Y:S02]  /*11730*/  IMAD.MOV.U32 R48, RZ, RZ, R125 ;  /* 0x000000ffff307224 */ /* 0x000fe400078e007d */
[----:B------:R-:W-:Y:S02]  /*11740*/  IMAD.MOV.U32 R49, RZ, RZ, R124 ;  /* 0x000000ffff317224 */ /* 0x000fe400078e007c */
[----:B------:R-:W-:Y:S02]  /*11750*/  IMAD.MOV.U32 R50, RZ, RZ, R123 ;  /* 0x000000ffff327224 */ /* 0x000fe400078e007b */
[----:B------:R-:W-:Y:S02]  /*11760*/  IMAD.MOV.U32 R51, RZ, RZ, R122 ;  /* 0x000000ffff337224 */ /* 0x000fe400078e007a */
[----:B------:R-:W-:Y:S01]  /*11770*/  IMAD.MOV.U32 R122, RZ, RZ, R151 ;  /* 0x000000ffff7a7224 */ /* 0x000fe200078e0097 */
[-C--:B-1----:R-:W-:Y:S08]  /*11780*/  HMMA.16816.F32 R204, R8, R12.reuse, R204 ;  /* 0x0000000c08cc723c */ /* 0x082ff000000018cc */
[C---:B------:R-:W-:Y:S08]  /*11790*/  HMMA.16816.F32 R200, R4.reuse, R12, R200 ;  /* 0x0000000c04c8723c */ /* 0x040ff000000018c8 */
[-C--:B------:R-:W-:Y:S08]  /*117a0*/  HMMA.16816.F32 R128, R4, R14.reuse, R112 ;  /* 0x0000000e0480723c */ /* 0x080ff00000001870 */
[----:B------:R-:W-:Y:S01]  /*117b0*/  HMMA.16816.F32 R116, R8, R14, R40 ;  /* 0x0000000e0874723c */ /* 0x000fe20000001828 */
[----:B------:R-:W1:Y:S01]  /*117c0*/  LDSM.16.M88.4 R12, [R229] ;  /* 0x00000000e50c783b */ /* 0x000e620000000200 */
        /* <DEDUP_REMOVED lines=23> */
[----:B------:R2:W5:Y:S03]  /*11940*/  LDL.LU R146, [R1+0x130] ;  /* 0x0001300001927983 */ /* 0x0005660000300800 */
[-C--:B-1----:R-:W-:Y:S08]  /*11950*/  HMMA.16816.F32 R108, R8, R12.reuse, R96 ;  /* 0x0000000c086c723c */ /* 0x082ff00000001860 */
[----:B------:R-:W-:Y:S08]  /*11960*/  HMMA.16816.F32 R100, R4, R12, R100 ;  /* 0x0000000c0464723c */ /* 0x000ff00000001864 */
[----:B------:R-:W-:Y:S01]  /*11970*/  HMMA.16816.F32 R84, R8, R14, R84 ;  /* 0x0000000e0854723c */ /* 0x000fe20000001854 */
[----:B------:R-:W-:-:S02]  /*11980*/  IMAD.MOV.U32 R54, RZ, RZ, R247 ;  /* 0x000000ffff367224 */ /* 0x000fc400078e00f7 */
[----:B------:R-:W-:Y:S02]  /*11990*/  IMAD.MOV.U32 R55, RZ, RZ, R232 ;  /* 0x000000ffff377224 */ /* 0x000fe400078e00e8 */
[----:B------:R-:W-:Y:S02]  /*119a0*/  IMAD.MOV.U32 R20, RZ, RZ, R138 ;  /* 0x000000ffff147224 */ /* 0x000fe400078e008a */
[----:B------:R-:W-:Y:S01]  /*119b0*/  IMAD.MOV.U32 R21, RZ, RZ, R137 ;  /* 0x000000ffff157224 */ /* 0x000fe200078e0089 */
[----:B------:R-:W-:Y:S01]  /*119c0*/  HMMA.16816.F32 R96, R4, R14, R104 ;  /* 0x0000000e0460723c */ /* 0x000fe20000001868 */
[----:B------:R-:W1:Y:S04]  /*119d0*/  LDSM.16.M88.4 R12, [R227] ;  /* 0x00000000e30c783b */ /* 0x000e680000000200 */
[----:B------:R-:W3:Y:S01]  /*119e0*/  S2R R3, SR_TID.X ;  /* 0x0000000000037919 */ /* 0x000ee20000002100 */
[----:B------:R-:W-:-:S03]  /*119f0*/  IMAD.U32 R0, RZ, RZ, UR9 ;  /* 0x00000009ff007e24 */ /* 0x000fc6000f8e00ff */
[----:B------:R2:W5:Y:S04]  /*11a00*/  LDL.LU R145, [R1+0x12c] ;  /* 0x00012c0001917983 */ /* 0x0005680000300800 */
[----:B------:R2:W5:Y:S04]  /*11a10*/  LDL.LU R144, [R1+0x128] ;  /* 0x0001280001907983 */ /* 0x0005680000300800 */
[----:B------:R2:W5:Y:S04]  /*11a20*/  LDL.LU R143, [R1+0x124] ;  /* 0x00012400018f7983 */ /* 0x0005680000300800 */
[----:B------:R2:W5:Y:S04]  /*11a30*/  LDL.LU R142, [R1+0x120] ;  /* 0x00012000018e7983 */ /* 0x0005680000300800 */
[----:B------:R2:W5:Y:S01]  /*11a40*/  LDL.LU R141, [R1+0x11c] ;  /* 0x00011c00018d7983 */ /* 0x0005620000300800 */
[-C--:B-1----:R-:W-:Y:S08]  /*11a50*/  HMMA.16816.F32 R88, R8, R12.reuse, R40 ;  /* 0x0000000c0858723c */ /* 0x082ff00000001828 */
[C---:B------:R-:W-:Y:S08]  /*11a60*/  HMMA.16816.F32 R60, R4.reuse, R12, R60 ;  /* 0x0000000c043c723c */ /* 0x040ff0000000183c */
[-C--:B------:R-:W-:Y:S08]  /*11a70*/  HMMA.16816.F32 R56, R4, R14.reuse, R56 ;  /* 0x0000000e0438723c */ /* 0x080ff00000001838 */
[----:B------:R-:W-:Y:S01]  /*11a80*/  HMMA.16816.F32 R80, R8, R14, R80 ;  /* 0x0000000e0850723c */ /* 0x000fe20000001850 */
[----:B------:R-:W1:Y:S01]  /*11a90*/  LDSM.16.M88.4 R12, [R226] ;  /* 0x00000000e20c783b */ /* 0x000e620000000200 */
[----:B---3--:R-:W-:-:S03]  /*11aa0*/  IMAD.SHL.U32 R3, R3, 0x2, RZ ;  /* 0x0000000203037824 */ /* 0x008fc600078e00ff */
[----:B------:R2:W5:Y:S03]  /*11ab0*/  LDL.LU R140, [R1+0x118] ;  /* 0x00011800018c7983 */ /* 0x0005660000300800 */
[-C--:B-1----:R-:W-:Y:S08]  /*11ac0*/  HMMA.16816.F32 R52, R8, R12.reuse, R52 ;  /* 0x0000000c0834723c */ /* 0x082ff00000001834 */
[C---:B------:R-:W-:Y:S08]  /*11ad0*/  HMMA.16816.F32 R48, R4.reuse, R12, R48 ;  /* 0x0000000c0430723c */ /* 0x040ff00000001830 */
[-C--:B------:R-:W-:Y:S08]  /*11ae0*/  HMMA.16816.F32 R44, R4, R14.reuse, R44 ;  /* 0x0000000e042c723c */ /* 0x080ff0000000182c */
[----:B------:R-:W-:Y:S01]  /*11af0*/  HMMA.16816.F32 R76, R8, R14, R76 ;  /* 0x0000000e084c723c */ /* 0x000fe2000000184c */
[----:B------:R-:W1:Y:S01]  /*11b00*/  LDSM.16.M88.4 R12, [R225] ;  /* 0x00000000e10c783b */ /* 0x000e620000000200 */
[----:B------:R-:W-:-:S03]  /*11b10*/  LOP3.LUT R3, R3, 0x6, RZ, 0xc0, !PT ;  /* 0x0000000603037812 */ /* 0x000fc600078ec0ff */
[----:B------:R2:W5:Y:S02]  /*11b20*/  LDL.LU R139, [R1+0x114] ;  /* 0x00011400018b7983 */ /* 0x0005640000300800 */
[----:B------:R-:W-:-:S04]  /*11b30*/  IMAD R0, R0, 0x80, R3 ;  /* 0x0000008000007824 */ /* 0x000fc800078e0203 */
[----:B------:R-:W-:-:S05]  /*11b40*/  IMAD.IADD R2, R236, 0x1, -R0 ;  /* 0x00000001ec027824 */ /* 0x000fca00078e0a00 */
[----:B------:R-:W-:-:S05]  /*11b50*/  IABS R2, R2 ;  /* 0x0000000200027213 */ /* 0x000fca0000000000 */
[----:B------:R-:W-:Y:S01]  /*11b60*/  IMAD.MOV.U32 R3, RZ, RZ, R2 ;  /* 0x000000ffff037224 */ /* 0x000fe200078e0002 */
        /* <DEDUP_REMOVED lines=10> */
[----:B------:R-:W1:Y:S04]  /*11c10*/  LDSM.16.M88.4 R12, [R217] ;  /* 0x00000000d90c783b */ /* 0x000e680000000200 */
[----:B------:R-:W3:Y:S03]  /*11c20*/  LDSM.16.M88.4 R8, [R221] ;  /* 0x00000000dd08783b */ /* 0x000ee60000000200 */
[-C--:B-1----:R-:W-:Y:S08]  /*11c30*/  HMMA.16816.F32 R208, R4, R12.reuse, R208 ;  /* 0x0000000c04d0723c */ /* 0x082ff000000018d0 */
[----:B---3--:R-:W-:Y:S08]  /*11c40*/  HMMA.16816.F32 R104, R8, R12, R68 ;  /* 0x0000000c0868723c */ /* 0x008ff00000001844 */
        /* <DEDUP_REMOVED lines=22> */
[----:B------:R-:W1:Y:S07]  /*11db0*/  LDSM.16.M88.4 R12, [R217+0x2800] ;  /* 0x00280000d90c783b */ /* 0x000e6e0000000200 */
[-C--:B-1----:R-:W-:Y:S08]  /*11dc0*/  HMMA.16816.F32 R68, R4, R12.reuse, R48 ;  /* 0x0000000c0444723c */ /* 0x082ff00000001830 */
[C---:B------:R-:W-:Y:S08]  /*11dd0*/  HMMA.16816.F32 R52, R8.reuse, R12, R52 ;  /* 0x0000000c0834723c */ /* 0x040ff00000001834 */
        /* <DEDUP_REMOVED lines=12> */
[----:B------:R-:W-:Y:S01]  /*11ea0*/  IMAD.MOV.U32 R47, RZ, RZ, R70 ;  /* 0x000000ffff2f7224 */ /* 0x000fe200078e0046 */
[----:B-1----:R-:W-:Y:S08]  /*11eb0*/  HMMA.16816.F32 R40, R8, R12, R40 ;  /* 0x0000000c0828723c */ /* 0x002ff00000001828 */
[-C--:B------:R-:W-:Y:S08]  /*11ec0*/  HMMA.16816.F32 R32, R4, R14.reuse, R32 ;  /* 0x0000000e0420723c */ /* 0x080ff00000001820 */
[----:B------:R-:W-:Y:S08]  /*11ed0*/  HMMA.16816.F32 R64, R8, R14, R64 ;  /* 0x0000000e0840723c */ /* 0x000ff00000001840 */
[----:B------:R-:W-:-:S02]  /*11ee0*/  IMAD.MOV.U32 R45, RZ, RZ, R40 ;  /* 0x000000ffff2d7224 */ /* 0x000fc400078e0028 */
[----:B------:R-:W-:Y:S02]  /*11ef0*/  IMAD.MOV.U32 R44, RZ, RZ, R42 ;  /* 0x000000ffff2c7224 */ /* 0x000fe400078e002a */
[----:B------:R-:W-:Y:S02]  /*11f00*/  IMAD.MOV.U32 R138, RZ, RZ, R41 ;  /* 0x000000ffff8a7224 */ /* 0x000fe400078e0029 */
[----:B------:R-:W-:Y:S02]  /*11f10*/  IMAD.MOV.U32 R137, RZ, RZ, R43 ;  /* 0x000000ffff897224 */ /* 0x000fe400078e002b */
[----:B------:R-:W-:Y:S01]  /*11f20*/  HMMA.16816.F32 R40, R4, R12, R36 ;  /* 0x0000000c0428723c */ /* 0x000fe20000001824 */
[----:B------:R-:W1:Y:S01]  /*11f30*/  LDSM.16.M88.4 R12, [R217+0x3800] ;  /* 0x00380000d90c783b */ /* 0x000e620000000200 */
[----:B------:R-:W-:Y:S01]  /*11f40*/  IMAD.MOV.U32 R136, RZ, RZ, R32 ;  /* 0x000000ffff887224 */ /* 0x000fe200078e0020 */
[----:B------:R-:W-:Y:S01]  /*11f50*/  UISETP.GT.AND UP0, UPT, UR9, UR8, UPT ;  /* 0x000000080900728c */ /* 0x000fe2000bf04270 */
[----:B------:R-:W-:Y:S01]  /*11f60*/  IMAD.MOV.U32 R73, RZ, RZ, R34 ;  /* 0x000000ffff497224 */ /* 0x000fe200078e0022 */
[----:B------:R-:W-:-:S04]  /*11f70*/  DEPBAR.LE SB0, 0x0 ;  /* 0x000080000000791a */ /* 0x000fc80000000000 */
[----:B------:R-:W-:Y:S02]  /*11f80*/  IMAD.MOV.U32 R72, RZ, RZ, R33 ;  /* 0x000000ffff487224 */ /* 0x000fe400078e0021 */
[----:B------:R-:W-:Y:S02]  /*11f90*/  IMAD.MOV.U32 R71, RZ, RZ, R35 ;  /* 0x000000ffff477224 */ /* 0x000fe400078e0023 */
[----:B------:R-:W-:Y:S01]  /*11fa0*/  IMAD.MOV.U32 R38, RZ, RZ, R48 ;  /* 0x000000ffff267224 */ /* 0x000fe200078e0030 */
[C---:B-1----:R-:W-:Y:S08]  /*11fb0*/  HMMA.16816.F32 R24, R4.reuse, R12, R24 ;  /* 0x0000000c0418723c */ /* 0x042ff00000001818 */
[-C--:B------:R-:W-:Y:S08]  /*11fc0*/  HMMA.16816.F32 R32, R4, R14.reuse, R20 ;  /* 0x0000000e0420723c */ /* 0x080ff00000001814 */
[C---:B------:R-:W-:Y:S07]  /*11fd0*/  HMMA.16816.F32 R4, R8.reuse, R14, R16 ;  /* 0x0000000e0804723c */ /* 0x040fee0000001810 */
[----:B------:R-:W-:Y:S01]  /*11fe0*/  FMUL.FTZ R14, R211, c[0x0][0x2ec] ;  /* 0x0000bb00d30e7a20 */ /* 0x000fe20000410000 */
[----:B------:R-:W-:Y:S01]  /*11ff0*/  HMMA.16816.F32 R28, R8, R12, R28 ;  /* 0x0000000c081c723c */ /* 0x000fe2000000181c */
[----:B------:R-:W-:-:S04]  /*12000*/  IMAD.MOV.U32 R211, RZ, RZ, R47 ;  /* 0x000000ffffd37224 */ /* 0x000fc800078e002f */
[----:B------:R-:W-:Y:S03]  /*12010*/  MUFU.TANH R14, R14 ;  /* 0x0000000e000e7308 */ /* 0x000fe60000002400 */
[----:B------:R-:W-:Y:S02]  /*12020*/  IMAD.MOV.U32 R12, RZ, RZ, R32 ;  /* 0x000000ffff0c7224 */ /* 0x000fe400078e0020 */
[----:B------:R-:W-:Y:S02]  /*12030*/  IMAD.MOV.U32 R70, RZ, RZ, R33 ;  /* 0x000000ffff467224 */ /* 0x000fe400078e0021 */
[----:B------:R-:W-:Y:S02]  /*12040*/  IMAD.MOV.U32 R20, RZ, RZ, R34 ;  /* 0x000000ffff147224 */ /* 0x000fe400078e0022 */
[----:B------:R-:W-:Y:S02]  /*12050*/  IMAD.MOV.U32 R23, RZ, RZ, R35 ;  /* 0x000000ffff177224 */ /* 0x000fe400078e0023 */
[----:B------:R-:W-:-:S02]  /*12060*/  IMAD.MOV.U32 R68, RZ, RZ, R4 ;  /* 0x000000ffff447224 */ /* 0x000fc400078e0004 */
[----:B------:R-:W-:Y:S02]  /*12070*/  IMAD.IADD R4, R235, 0x1, -R0 ;  /* 0x00000001eb047824 */ /* 0x000fe400078e0a00 */
[----:B------:R-:W-:Y:S02]  /*12080*/  IMAD.MOV.U32 R74, RZ, RZ, R5 ;  /* 0x000000ffff4a7224 */ /* 0x000fe400078e0005 */
[----:B------:R-:W-:Y:S01]  /*12090*/  FMUL.FTZ R5, R106, c[0x0][0x2ec] ;  /* 0x0000bb006a057a20 */ /* 0x000fe20000410000 */
[----:B------:R-:W-:Y:S01]  /*120a0*/  IABS R2, R4 ;  /* 0x0000000400027213 */ /* 0x000fe20000000000 */
[----:B------:R-:W-:Y:S01]  /*120b0*/  IMAD.MOV.U32 R75, RZ, RZ, R6 ;  /* 0x000000ffff4b7224 */ /* 0x000fe200078e0006 */
[----:B------:R-:W-:Y:S01]  /*120c0*/  I2F R4, R3 ;  /* 0x0000000300047306 */ /* 0x000fe20000201400 */
[----:B------:R-:W-:Y:S02]  /*120d0*/  IMAD.MOV.U32 R69, RZ, RZ, R7 ;  /* 0x000000ffff457224 */ /* 0x000fe400078e0007 */
[----:B------:R-:W-:-:S05]  /*120e0*/  IMAD.MOV.U32 R106, RZ, RZ, R44 ;  /* 0x000000ffff6a7224 */ /* 0x000fca00078e002c */
[----:B------:R1:W-:Y:S08]  /*120f0*/  I2F R3, R2 ;  /* 0x0000000200037306 */ /* 0x0003f00000201400 */
[----:B------:R-:W3:Y:S01]  /*12100*/  MUFU.TANH R5, R5 ;  /* 0x0000000500057308 */ /* 0x000ee20000002400 */
[----:B-1----:R-:W-:Y:S02]  /*12110*/  FMUL.FTZ R2, R104, c[0x0][0x2ec] ;  /* 0x0000bb0068027a20 */ /* 0x002fe40000410000 */
[----:B------:R-:W-:-:S05]  /*12120*/  IMAD.MOV.U32 R104, RZ, RZ, R49 ;  /* 0x000000ffff687224 */ /* 0x000fca00078e0031 */
[----:B------:R-:W1:Y:S01]  /*12130*/  MUFU.TANH R2, R2 ;  /* 0x0000000200027308 */ /* 0x000e620000002400 */
[----:B---3--:R-:W-:Y:S02]  /*12140*/  FFMA.FTZ R11, R3, -UR35, R5 ;  /* 0x80000023030b7c23 */ /* 0x008fe40008010005 */
[----:B-1----:R-:W-:Y:S02]  /*12150*/  FFMA.FTZ R13, R4, -UR35, R2 ;  /* 0x80000023040d7c23 */ /* 0x002fe40008010002 */
[----:B------:R-:W-:-:S05]  /*12160*/  IMAD.IADD R2, R234, 0x1, -R0 ;  /* 0x00000001ea027824 */ /* 0x000fca00078e0a00 */
[----:B------:R-:W-:-:S05]  /*12170*/  IABS R2, R2 ;  /* 0x0000000200027213 */ /* 0x000fca0000000000 */
[----:B------:R-:W-:Y:S02]  /*12180*/  IMAD.MOV.U32 R4, RZ, RZ, R2 ;  /* 0x000000ffff047224 */ /* 0x000fe400078e0002 */
[----:B------:R-:W-:Y:S02]  /*12190*/  IMAD.IADD R2, R241, 0x1, -R0 ;  /* 0x00000001f1027824 */ /* 0x000fe400078e0a00 */
[----:B------:R1:W-:Y:S03]  /*121a0*/  I2F R10, R4 ;  /* 0x00000004000a7306 */ /* 0x0003e60000201400 */
[----:B------:R-:W-:Y:S02]  /*121b0*/  IABS R3, R2 ;  /* 0x0000000200037213 */ /* 0x000fe40000000000 */
[----:B------:R-:W-:Y:S01]  /*121c0*/  IADD3 R2, R0, 0x1, RZ ;  /* 0x0000000100027810 */ /* 0x000fe20007ffe0ff */
[----:B------:R-:W-:Y:S03]  /*121d0*/  BAR.SYNC.DEFER_BLOCKING 0x0 ;  /* 0x0000000000007b1d */ /* 0x000fe60000010000 */
[C---:B------:R-:W-:Y:S01]  /*121e0*/  ISETP.GE.AND P3, PT, R2.reuse, R245, PT ;  /* 0x000000f50200720c */ /* 0x040fe20003f66270 */
[----:B------:R-:W-:Y:S01]  /*121f0*/  IMAD.IADD R5, R235, 0x1, -R2 ;  /* 0x00000001eb057824 */ /* 0x000fe200078e0a02 */
[----:B------:R-:W-:-:S02]  /*12200*/  ISETP.GE.AND P2, PT, R2, R244, PT ;  /* 0x000000f40200720c */ /* 0x000fc40003f46270 */
[C---:B------:R-:W-:Y:S02]  /*12210*/  ISETP.GE.AND P1, PT, R2.reuse, R243, PT ;  /* 0x000000f30200720c */ /* 0x040fe40003f26270 */
[C---:B------:R-:W-:Y:S01]  /*12220*/  ISETP.GE.AND P0, PT, R2.reuse, R242, PT ;  /* 0x000000f20200720c */ /* 0x040fe20003f06270 */
[----:B-1----:R-:W-:Y:S01]  /*12230*/  IMAD.MOV.U32 R4, RZ, RZ, R3 ;  /* 0x000000ffff047224 */ /* 0x002fe200078e0003 */
[----:B------:R-:W-:Y:S01]  /*12240*/  ISETP.LT.OR P6, PT, R2, R240, P3 ;  /* 0x000000f00200720c */ /* 0x000fe20001fc1670 */
[----:B------:R-:W-:Y:S01]  /*12250*/  IMAD.IADD R3, R236, 0x1, -R2 ;  /* 0x00000001ec037824 */ /* 0x000fe200078e0a02 */
[C---:B------:R-:W-:Y:S01]  /*12260*/  ISETP.LT.OR P5, PT, R2.reuse, R239, P2 ;  /* 0x000000ef0200720c */ /* 0x040fe200017a1670 */
[----:B------:R1:W-:Y:S01]  /*12270*/  I2F R9, R4 ;  /* 0x0000000400097306 */ /* 0x0003e20000201400 */
[----:B------:R-:W-:Y:S02]  /*12280*/  ISETP.LT.OR P1, PT, R2, R238, P1 ;  /* 0x000000ee0200720c */ /* 0x000fe40000f21670 */
[----:B------:R-:W-:-:S02]  /*12290*/  IABS R3, R3 ;  /* 0x0000000300037213 */ /* 0x000fc40000000000 */
[----:B------:R-:W-:-:S09]  /*122a0*/  ISETP.LT.OR P0, PT, R2, R237, P0 ;  /* 0x000000ed0200720c */ /* 0x000fd20000701670 */
[----:B------:R-:W-:Y:S01]  /*122b0*/  @P1 LOP3.LUT R231, R231, 0x8, RZ, 0xfc, !PT ;  /* 0x00000008e7e71812 */ /* 0x000fe200078efcff */
[----:B-1----:R-:W-:Y:S01]  /*122c0*/  IMAD.MOV.U32 R4, RZ, RZ, R3 ;  /* 0x000000ffff047224 */ /* 0x002fe200078e0003 */
[----:B------:R-:W-:Y:S01]  /*122d0*/  IABS R3, R5 ;  /* 0x0000000500037213 */ /* 0x000fe20000000000 */
[----:B------:R-:W-:Y:S01]  /*122e0*/  FMUL.FTZ R5, R209, c[0x0][0x2ec] ;  /* 0x0000bb00d1057a20 */ /* 0x000fe20000410000 */
[----:B------:R-:W-:Y:S01]  /*122f0*/  LOP3.LUT R231, R231, 0xfffffffb, RZ, 0xc0, !PT ;  /* 0xfffffffbe7e77812 */ /* 0x000fe200078ec0ff */
[----:B------:R1:W-:Y:S01]  /*12300*/  I2F R6, R4 ;  /* 0x0000000400067306 */ /* 0x0003e20000201400 */
[----:B------:R-:W-:Y:S01]  /*12310*/  IMAD.MOV.U32 R209, RZ, RZ, R12 ;  /* 0x000000ffffd17224 */ /* 0x000fe200078e000c */
[----:B------:R-:W-:Y:S01]  /*12320*/  ISETP.GE.AND P1, PT, R0, R245, PT ;  /* 0x000000f50000720c */ /* 0x000fe20003f26270 */
[----:B------:R-:W-:Y:S01]  /*12330*/  FMUL.FTZ R12, R132, c[0x0][0x2ec] ;  /* 0x0000bb00840c7a20 */ /* 0x000fe20000410000 */
[----:B------:R-:W-:Y:S02]  /*12340*/  @P0 LOP3.LUT R231, R231, 0x4, RZ, 0xfc, !PT ;  /* 0x00000004e7e70812 */ /* 0x000fe400078efcff */
[----:B------:R-:W-:-:S02]  /*12350*/  ISETP.GE.AND P0, PT, R0, R244, PT ;  /* 0x000000f40000720c */ /* 0x000fc40003f06270 */
[----:B------:R3:W-:Y:S01]  /*12360*/  MUFU.TANH R15, R5 ;  /* 0x00000005000f7308 */ /* 0x0007e20000002400 */
[C---:B------:R-:W-:Y:S02]  /*12370*/  ISETP.LT.OR P1, PT, R0.reuse, R240, P1 ;  /* 0x000000f00000720c */ /* 0x040fe40000f21670 */
[C---:B------:R-:W-:Y:S02]  /*12380*/  ISETP.LT.OR P0, PT, R0.reuse, R239, P0 ;  /* 0x000000ef0000720c */ /* 0x040fe40000701670 */
[----:B------:R-:W-:Y:S02]  /*12390*/  FSEL R21, R13, -INF , !P1 ;  /* 0xff8000000d157808 */ /* 0x000fe40004800000 */
[----:B------:R-:W-:Y:S01]  /*123a0*/  ISETP.GE.AND P1, PT, R0, R243, PT ;  /* 0x000000f30000720c */ /* 0x000fe20003f26270 */
[----:B-1----:R-:W-:Y:S01]  /*123b0*/  IMAD.MOV.U32 R4, RZ, RZ, R3 ;  /* 0x000000ffff047224 */ /* 0x002fe200078e0003 */
[----:B------:R-:W-:Y:S01]  /*123c0*/  MUFU.TANH R12, R12 ;  /* 0x0000000c000c7308 */ /* 0x000fe20000002400 */
[----:B------:R-:W-:Y:S01]  /*123d0*/  IMAD.IADD R3, R234, 0x1, -R2 ;  /* 0x00000001ea037824 */ /* 0x000fe200078e0a02 */
[----:B------:R-:W-:Y:S01]  /*123e0*/  FSEL R32, R11, -INF , !P0 ;  /* 0xff8000000b207808 */ /* 0x000fe20004000000 */
[----:B------:R-:W-:Y:S01]  /*123f0*/  FMUL.FTZ R11, R249, c[0x0][0x2ec] ;  /* 0x0000bb00f90b7a20 */ /* 0x000fe20000410000 */
[----:B------:R-:W-:-:S02]  /*12400*/  ISETP.GE.AND P0, PT, R0, R242, PT ;  /* 0x000000f20000720c */ /* 0x000fc40003f06270 */
[----:B------:R-:W-:Y:S01]  /*12410*/  IABS R3, R3 ;  /* 0x0000000300037213 */ /* 0x000fe20000000000 */
[----:B---3--:R-:W-:Y:S01]  /*12420*/  FMUL.FTZ R5, R210, c[0x0][0x2ec] ;  /* 0x0000bb00d2057a20 */ /* 0x008fe20000410000 */
[----:B------:R1:W-:Y:S01]  /*12430*/  I2F R8, R4 ;  /* 0x0000000400087306 */ /* 0x0003e20000201400 */
[C---:B------:R-:W-:Y:S01]  /*12440*/  ISETP.LT.OR P1, PT, R0.reuse, R238, P1 ;  /* 0x000000ee0000720c */ /* 0x040fe20000f21670 */
[----:B------:R-:W-:Y:S01]  /*12450*/  IMAD.MOV.U32 R210, RZ, RZ, R20 ;  /* 0x000000ffffd27224 */ /* 0x000fe200078e0014 */
[----:B------:R-:W-:-:S05]  /*12460*/  ISETP.LT.OR P0, PT, R0, R237, P0 ;  /* 0x000000ed0000720c */ /* 0x000fca0000701670 */
[----:B------:R3:W4:Y:S01]  /*12470*/  I2F R7, R3 ;  /* 0x0000000300077306 */ /* 0x0007220000201400 */
[----:B-1----:R-:W-:Y:S01]  /*12480*/  IMAD.IADD R4, R241, 0x1, -R2 ;  /* 0x00000001f1047824 */ /* 0x002fe200078e0a02 */
[----:B------:R-:W-:-:S06]  /*12490*/  IADD3 R2, R0, 0x8, RZ ;  /* 0x0000000800027810 */ /* 0x000fcc0007ffe0ff */
[----:B------:R-:W1:Y:S01]  /*124a0*/  MUFU.TANH R5, R5 ;  /* 0x0000000500057308 */ /* 0x000e620000002400 */
[----:B------:R-:W-:Y:S02]  /*124b0*/  IABS R4, R4 ;  /* 0x0000000400047213 */ /* 0x000fe40000000000 */
[----:B------:R-:W-:Y:S01]  /*124c0*/  ISETP.GE.AND P3, PT, R2, R245, PT ;  /* 0x000000f50200720c */ /* 0x000fe20003f66270 */
[----:B---3--:R-:W-:Y:S01]  /*124d0*/  IMAD.IADD R3, R236, 0x1, -R2 ;  /* 0x00000001ec037824 */ /* 0x008fe200078e0a02 */
[----:B------:R-:W-:-:S03]  /*124e0*/  ISETP.GE.AND P2, PT, R2, R244, PT ;  /* 0x000000f40200720c */ /* 0x000fc60003f46270 */
[----:B------:R3:W2:Y:S01]  /*124f0*/  I2F R16, R4 ;  /* 0x0000000400107306 */ /* 0x0006a20000201400 */
[----:B----4-:R-:W-:Y:S01]  /*12500*/  FFMA.FTZ R15, R7, -UR35, R15 ;  /* 0x80000023070f7c23 */ /* 0x010fe2000801000f */
[----:B------:R-:W-:Y:S01]  /*12510*/  IABS R3, R3 ;  /* 0x0000000300037213 */ /* 0x000fe20000000000 */
[----:B-1----:R-:W-:-:S05]  /*12520*/  FFMA.FTZ R5, R9, -UR35, R5 ;  /* 0x8000002309057c23 */ /* 0x002fca0008010005 */
[----:B------:R-:W1:Y:S01]  /*12530*/  I2F R3, R3 ;  /* 0x0000000300037306 */ /* 0x000e620000201400 */
[----:B------:R-:W-:Y:S02]  /*12540*/  FSEL R34, R5, -INF , !P0 ;  /* 0xff80000005227808 */ /* 0x000fe40004000000 */
[----:B------:R-:W-:Y:S01]  /*12550*/  ISETP.GE.AND P0, PT, R2, R242, PT ;  /* 0x000000f20200720c */ /* 0x000fe20003f06270 */
[----:B---3--:R-:W-:-:S04]  /*12560*/  FMUL.FTZ R4, R105, c[0x0][0x2ec] ;  /* 0x0000bb0069047a20 */ /* 0x008fc80000410000 */
[----:B------:R3:W-:Y:S01]  /*12570*/  MUFU.TANH R13, R11 ;  /* 0x0000000b000d7308 */ /* 0x0007e20000002400 */
[----:B--2---:R-:W-:Y:S01]  /*12580*/  FFMA.FTZ R14, R16, -UR35, R14 ;  /* 0x80000023100e7c23 */ /* 0x004fe2000801000e */
[----:B------:R-:W-:Y:S01]  /*12590*/  ISETP.LT.OR P4, PT, R2, R237, P0 ;  /* 0x000000ed0200720c */ /* 0x000fe20000781670 */
[----:B------:R-:W-:-:S05]  /*125a0*/  IMAD.MOV.U32 R105, RZ, RZ, R50 ;  /* 0x000000ffff697224 */ /* 0x000fca00078e0032 */
[----:B------:R2:W4:Y:S01]  /*125b0*/  MUFU.TANH R18, R4 ;  /* 0x0000000400127308 */ /* 0x0005220000002400 */
[----:B-1----:R-:W-:Y:S02]  /*125c0*/  FFMA.FTZ R12, R3, -UR35, R12 ;  /* 0x80000023030c7c23 */ /* 0x002fe4000801000c */
[----:B------:R-:W-:-:S05]  /*125d0*/  IMAD.IADD R3, R235, 0x1, -R2 ;  /* 0x00000001eb037824 */ /* 0x000fca00078e0a02 */
[----:B------:R-:W-:Y:S01]  /*125e0*/  IABS R3, R3 ;  /* 0x0000000300037213 */ /* 0x000fe20000000000 */
[----:B---3--:R-:W-:-:S06]  /*125f0*/  FMUL.FTZ R11, R250, c[0x0][0x2ec] ;  /* 0x0000bb00fa0b7a20 */ /* 0x008fcc0000410000 */
[----:B------:R-:W-:Y:S01]  /*12600*/  MUFU.TANH R11, R11 ;  /* 0x0000000b000b7308 */ /* 0x000fe20000002400 */
[----:B--2---:R-:W-:Y:S02]  /*12610*/  FMUL.FTZ R4, R107, c[0x0][0x2ec] ;  /* 0x0000bb006b047a20 */ /* 0x004fe40000410000 */
[----:B----4-:R-:W-:Y:S02]  /*12620*/  FFMA.FTZ R6, R6, -UR35, R18 ;  /* 0x8000002306067c23 */ /* 0x010fe40008010012 */
[----:B------:R-:W-:-:S03]  /*12630*/  IMAD.MOV.U32 R107, RZ, RZ, R46 ;  /* 0x000000ffff6b7224 */ /* 0x000fc600078e002e */
[----:B------:R1:W2:Y:S01]  /*12640*/  MUFU.TANH R17, R4 ;  /* 0x0000000400117308 */ /* 0x0002a20000002400 */
[----:B------:R-:W-:Y:S01]  /*12650*/  FSEL R35, R6, -INF , !P6 ;  /* 0xff80000006237808 */ /* 0x000fe20007000000 */
[----:B------:R-:W-:Y:S01]  /*12660*/  IMAD.MOV.U32 R132, RZ, RZ, R107 ;  /* 0x000000ffff847224 */ /* 0x000fe200078e006b */
[----:B------:R-:W-:Y:S02]  /*12670*/  ISETP.LT.OR P6, PT, R2, R240, P3 ;  /* 0x000000f00200720c */ /* 0x000fe40001fc1670 */
[----:B------:R-:W-:Y:S02]  /*12680*/  LOP3.LUT P3, RZ, R231, 0x8, RZ, 0xc0, !PT ;  /* 0x00000008e7ff7812 */ /* 0x000fe4000786c0ff */
[----:B------:R-:W-:Y:S01]  /*12690*/  FSEL R20, R12, -INF , !P6 ;  /* 0xff8000000c147808 */ /* 0x000fe20007000000 */
[----:B------:R-:W-:Y:S01]  /*126a0*/  FMUL.FTZ R12, R207, c[0x0][0x2ec] ;  /* 0x0000bb00cf0c7a20 */ /* 0x000fe20000410000 */
[----:B------:R-:W-:Y:S01]  /*126b0*/  FSEL R48, R15, -INF , !P3 ;  /* 0xff8000000f307808 */ /* 0x000fe20005800000 */
[----:B------:R-:W-:-:S02]  /*126c0*/  FMUL.FTZ R15, R201, c[0x0][0x2ec] ;  /* 0x0000bb00c90f7a20 */ /* 0x000fc40000410000 */
[----:B-1----:R-:W-:-:S04]  /*126d0*/  FMUL.FTZ R4, R208, c[0x0][0x2ec] ;  /* 0x0000bb00d0047a20 */ /* 0x002fc80000410000 */
[----:B------:R-:W-:Y:S01]  /*126e0*/  MUFU.TANH R15, R15 ;  /* 0x0000000f000f7308 */ /* 0x000fe20000002400 */
[----:B--2---:R-:W-:Y:S02]  /*126f0*/  FFMA.FTZ R8, R8, -UR35, R17 ;  /* 0x8000002308087c23 */ /* 0x004fe40008010011 */
[----:B------:R-:W-:-:S03]  /*12700*/  IMAD.MOV.U32 R208, RZ, RZ, R45 ;  /* 0x000000ffffd07224 */ /* 0x000fc600078e002d */
[----:B------:R-:W-:Y:S02]  /*12710*/  FSEL R36, R8, -INF , !P5 ;  /* 0xff80000008247808 */ /* 0x000fe40006800000 */
[----:B------:R-:W1:Y:S01]  /*12720*/  MUFU.TANH R4, R4 ;  /* 0x0000000400047308 */ /* 0x000e620000002400 */
[----:B------:R-:W-:Y:S02]  /*12730*/  ISETP.LT.OR P5, PT, R2, R239, P2 ;  /* 0x000000ef0200720c */ /* 0x000fe400017a1670 */
[C---:B------:R-:W-:Y:S02]  /*12740*/  LOP3.LUT P2, RZ, R231.reuse, 0x4, RZ, 0xc0, !PT ;  /* 0x00000004e7ff7812 */ /* 0x040fe4000784c0ff */
[----:B------:R-:W-:Y:S02]  /*12750*/  LOP3.LUT R231, R231, 0xfffffffd, RZ, 0xc0, !PT ;  /* 0xfffffffde7e77812 */ /* 0x000fe400078ec0ff */
[----:B------:R-:W-:Y:S01]  /*12760*/  FSEL R50, R14, -INF , !P2 ;  /* 0xff8000000e327808 */ /* 0x000fe20005000000 */
[----:B------:R-:W-:-:S06]  /*12770*/  FMUL.FTZ R14, R202, c[0x0][0x2ec] ;  /* 0x0000bb00ca0e7a20 */ /* 0x000fcc0000410000 */
[----:B------:R-:W-:Y:S01]  /*12780*/  MUFU.TANH R14, R14 ;  /* 0x0000000e000e7308 */ /* 0x000fe20000002400 */
[----:B-1----:R-:W-:-:S05]  /*12790*/  FFMA.FTZ R4, R10, -UR35, R4 ;  /* 0x800000230a047c23 */ /* 0x002fca0008010004 */
[----:B------:R-:W-:Y:S01]  /*127a0*/  FSEL R33, R4, -INF , !P1 ;  /* 0xff80000004217808 */ /* 0x000fe20004800000 */
[----:B------:R-:W-:Y:S01]  /*127b0*/  IMAD.MOV.U32 R4, RZ, RZ, R3 ;  /* 0x000000ffff047224 */ /* 0x000fe200078e0003 */
[----:B------:R-:W-:Y:S01]  /*127c0*/  ISETP.GE.AND P1, PT, R2, R243, PT ;  /* 0x000000f30200720c */ /* 0x000fe20003f26270 */
[----:B------:R-:W-:Y:S02]  /*127d0*/  IMAD.IADD R3, R234, 0x1, -R2 ;  /* 0x00000001ea037824 */ /* 0x000fe400078e0a02 */
[----:B------:R1:W-:Y:S01]  /*127e0*/  I2F R10, R4 ;  /* 0x00000004000a7306 */ /* 0x0003e20000201400 */
[----:B------:R-:W-:Y:S02]  /*127f0*/  ISETP.LT.OR P1, PT, R2, R238, P1 ;  /* 0x000000ee0200720c */ /* 0x000fe40000f21670 */
[----:B------:R-:W-:-:S05]  /*12800*/  IABS R3, R3 ;  /* 0x0000000300037213 */ /* 0x000fca0000000000 */
[----:B------:R2:W-:Y:S06]  /*12810*/  I2F R9, R3 ;  /* 0x0000000300097306 */ /* 0x0005ec0000201400 */
[----:B------:R-:W-:Y:S01]  /*12820*/  @P1 LOP3.LUT R231, R231, 0x2, RZ, 0xfc, !PT ;  /* 0x00000002e7e71812 */ /* 0x000fe200078efcff */
        /* <DEDUP_REMOVED lines=19> */
[----:B------:R1:W-:Y:S04]  /*12960*/  I2F R7, R4 ;  /* 0x0000000400077306 */ /* 0x0003e80000201400 */
[----:B------:R-:W-:-:S04]  /*12970*/  @P1 LOP3.LUT R231, R231, 0x8, RZ, 0xfc, !PT ;  /* 0x00000008e7e71812 */ /* 0x000fc800078efcff */
[----:B------:R-:W-:-:S04]  /*12980*/  LOP3.LUT R231, R231, 0xfffffffb, RZ, 0xc0, !PT ;  /* 0xfffffffbe7e77812 */ /* 0x000fc800078ec0ff */
[----:B------:R-:W-:Y:S01]  /*12990*/  @P0 LOP3.LUT R231, R231, 0x4, RZ, 0xfc, !PT ;  /* 0x00000004e7e70812 */ /* 0x000fe200078efcff */
[----:B-1----:R-:W-:Y:S02]  /*129a0*/  IMAD.MOV.U32 R4, RZ, RZ, R3 ;  /* 0x000000ffff047224 */ /* 0x002fe400078e0003 */
[----:B------:R-:W-:Y:S02]  /*129b0*/  IMAD.IADD R3, R234, 0x1, -R2 ;  /* 0x00000001ea037824 */ /* 0x000fe400078e0a02 */
[----:B------:R1:W-:Y:S03]  /*129c0*/  I2F R8, R4 ;  /* 0x0000000400087306 */ /* 0x0003e60000201400 */
[----:B------:R-:W-:-:S05]  /*129d0*/  IABS R3, R3 ;  /* 0x0000000300037213 */ /* 0x000fca0000000000 */
[----:B-1----:R-:W-:Y:S01]  /*129e0*/  IMAD.MOV.U32 R4, RZ, RZ, R3 ;  /* 0x000000ffff047224 */ /* 0x002fe200078e0003 */
[----:B------:R-:W-:Y:S01]  /*129f0*/  IABS R3, R5 ;  /* 0x0000000500037213 */ /* 0x000fe20000000000 */
[----:B------:R-:W-:Y:S02]  /*12a00*/  FMUL.FTZ R5, R135, c[0x0][0x2ec] ;  /* 0x0000bb0087057a20 */ /* 0x000fe40000410000 */
[----:B------:R1:W2:Y:S08]  /*12a10*/  I2F R6, R4 ;  /* 0x0000000400067306 */ /* 0x0002b00000201400 */
[----:B------:R-:W-:Y:S01]  /*12a20*/  I2F R3, R3 ;  /* 0x0000000300037306 */ /* 0x000fe20000201400 */
[----:B-1----:R-:W-:-:S07]  /*12a30*/  FMUL.FTZ R4, R133, c[0x0][0x2ec] ;  /* 0x0000bb0085047a20 */ /* 0x002fce0000410000 */
[----:B------:R1:W3:Y:S01]  /*12a40*/  MUFU.TANH R16, R5 ;  /* 0x0000000500107308 */ /* 0x0002e20000002400 */
[----:B--2---:R-:W-:Y:S02]  /*12a50*/  FFMA.FTZ R13, R6, -UR35, R13 ;  /* 0x80000023060d7c23 */ /* 0x004fe4000801000d */
[----:B------:R-:W-:Y:S02]  /*12a60*/  IMAD.MOV.U32 R133, RZ, RZ, R211 ;  /* 0x000000ffff857224 */ /* 0x000fe400078e00d3 */
[----:B------:R-:W-:Y:S02]  /*12a70*/  IMAD.MOV.U32 R211, RZ, RZ, R210 ;  /* 0x000000ffffd37224 */ /* 0x000fe400078e00d2 */
[----:B------:R-:W-:Y:S01]  /*12a80*/  IMAD.MOV.U32 R210, RZ, RZ, R209 ;  /* 0x000000ffffd27224 */ /* 0x000fe200078e00d1 */
[----:B------:R2:W4:Y:S01]  /*12a90*/  MUFU.TANH R17, R4 ;  /* 0x0000000400117308 */ /* 0x0005220000002400 */
[----:B------:R-:W-:Y:S02]  /*12aa0*/  IMAD.MOV.U32 R209, RZ, RZ, R208 ;  /* 0x000000ffffd17224 */ /* 0x000fe400078e00d0 */
[----:B------:R-:W-:-:S02]  /*12ab0*/  IMAD.MOV.U32 R208, RZ, RZ, R106 ;  /* 0x000000ffffd07224 */ /* 0x000fc400078e006a */
[----:B-1----:R-:W-:Y:S02]  /*12ac0*/  FMUL.FTZ R5, R248, c[0x0][0x2ec] ;  /* 0x0000bb00f8057a20 */ /* 0x002fe40000410000 */
[----:B---3--:R-:W-:Y:S02]  /*12ad0*/  FFMA.FTZ R8, R8, -UR35, R16 ;  /* 0x8000002308087c23 */ /* 0x008fe40008010010 */
[----:B------:R1:W-:Y:S01]  /*12ae0*/  MUFU.TANH R16, R12 ;  /* 0x0000000c00107308 */ /* 0x0003e20000002400 */
[----:B--2---:R-:W-:Y:S02]  /*12af0*/  FMUL.FTZ R4, R134, c[0x0][0x2ec] ;  /* 0x0000bb0086047a20 */ /* 0x004fe40000410000 */
[----:B----4-:R-:W-:-:S05]  /*12b00*/  FFMA.FTZ R7, R7, -UR35, R17 ;  /* 0x8000002307077c23 */ /* 0x010fca0008010011 */
[----:B------:R-:W2:Y:S01]  /*12b10*/  MUFU.TANH R5, R5 ;  /* 0x0000000500057308 */ /* 0x000ea20000002400 */
[----:B------:R-:W-:Y:S01]  /*12b20*/  IMAD.MOV.U32 R134, RZ, RZ, R133 ;  /* 0x000000ffff867224 */ /* 0x000fe200078e0085 */
[----:B------:R-:W-:Y:S01]  /*12b30*/  FSEL R19, R7, -INF , !P6 ;  /* 0xff80000007137808 */ /* 0x000fe20007000000 */
[----:B------:R-:W-:Y:S02]  /*12b40*/  IMAD.MOV.U32 R133, RZ, RZ, R105 ;  /* 0x000000ffff857224 */ /* 0x000fe400078e0069 */
[----:B------:R-:W-:-:S03]  /*12b50*/  IMAD.MOV.U32 R135, RZ, RZ, R134 ;  /* 0x000000ffff877224 */ /* 0x000fc600078e0086 */
[----:B------:R-:W3:Y:S01]  /*12b60*/  MUFU.TANH R4, R4 ;  /* 0x0000000400047308 */ /* 0x000ee20000002400 */
[----:B-1----:R-:W-:Y:S02]  /*12b70*/  FMUL.FTZ R12, R200, c[0x0][0x2ec] ;  /* 0x0000bb00c80c7a20 */ /* 0x002fe40000410000 */
[----:B------:R-:W-:Y:S02]  /*12b80*/  IMAD.MOV.U32 R134, RZ, RZ, R132 ;  /* 0x000000ffff867224 */ /* 0x000fe400078e0084 */
[----:B------:R-:W-:Y:S02]  /*12b90*/  IMAD.MOV.U32 R132, RZ, RZ, R211 ;  /* 0x000000ffff847224 */ /* 0x000fe400078e00d3 */
[----:B------:R-:W-:Y:S01]  /*12ba0*/  IMAD.MOV.U32 R211, RZ, RZ, R210 ;  /* 0x000000ffffd37224 */ /* 0x000fe200078e00d2 */
[----:B------:R-:W-:Y:S01]  /*12bb0*/  MUFU.TANH R12, R12 ;  /* 0x0000000c000c7308 */ /* 0x000fe20000002400 */
[----:B--2---:R-:W-:Y:S02]  /*12bc0*/  FFMA.FTZ R5, R9, -UR35, R5 ;  /* 0x8000002309057c23 */ /* 0x004fe40008010005 */
[----:B------:R-:W-:-:S02]  /*12bd0*/  IMAD.MOV.U32 R210, RZ, RZ, R209 ;  /* 0x000000ffffd27224 */ /* 0x000fc400078e00d1 */
[----:B------:R-:W-:Y:S01]  /*12be0*/  IMAD.MOV.U32 R209, RZ, RZ, R208 ;  /* 0x000000ffffd17224 */ /* 0x000fe200078e00d0 */
[----:B------:R-:W-:Y:S01]  /*12bf0*/  FSEL R47, R5, -INF , !P3 ;  /* 0xff800000052f7808 */ /* 0x000fe20005800000 */
[----:B------:R-:W-:Y:S02]  /*12c00*/  IMAD.MOV.U32 R208, RZ, RZ, R104 ;  /* 0x000000ffffd07224 */ /* 0x000fe400078e0068 */
[----:B---3--:R-:W-:Y:S02]  /*12c10*/  FFMA.FTZ R4, R10, -UR35, R4 ;  /* 0x800000230a047c23 */ /* 0x008fe40008010004 */
[----:B------:R-:W-:Y:S02]  /*12c20*/  FMUL.FTZ R10, R251, c[0x0][0x2ec] ;  /* 0x0000bb00fb0a7a20 */ /* 0x000fe40000410000 */
[----:B------:R-:W-:Y:S01]  /*12c30*/  IMAD.MOV.U32 R248, RZ, RZ, R133 ;  /* 0x000000fffff87224 */ /* 0x000fe200078e0085 */
[----:B------:R-:W-:Y:S01]  /*12c40*/  FSEL R22, R4, -INF , !P5 ;  /* 0xff80000004167808 */ /* 0x000fe20006800000 */
[----:B------:R-:W-:Y:S01]  /*12c50*/  FFMA.FTZ R4, R18, -UR35, R11 ;  /* 0x8000002312047c23 */ /* 0x000fe2000801000b */
[----:B------:R-:W-:Y:S01]  /*12c60*/  ISETP.LT.OR P5, PT, R2, R239, P2 ;  /* 0x000000ef0200720c */ /* 0x000fe200017a1670 */
[----:B------:R-:W1:Y:S01]  /*12c70*/  MUFU.TANH R10, R10 ;  /* 0x0000000a000a7308 */ /* 0x000e620000002400 */
[----:B------:R-:W-:Y:S01]  /*12c80*/  IADD3 R2, R0, 0x10, RZ ;  /* 0x0000001000027810 */ /* 0x000fe20007ffe0ff */
        /* <DEDUP_REMOVED lines=9> */
[----:B------:R-:W-:Y:S01]  /*12d20*/  ISETP.GE.AND P0, PT, R2, R242, PT ;  /* 0x000000f20200720c */ /* 0x000fe20003f06270 */
[----:B------:R-:W-:Y:S01]  /*12d30*/  IMAD.MOV.U32 R208, RZ, RZ, R38 ;  /* 0x000000ffffd07224 */ /* 0x000fe200078e0026 */
[----:B------:R-:W-:Y:S01]  /*12d40*/  FSEL R46, R8, -INF , !P5 ;  /* 0xff800000082e7808 */ /* 0x000fe20006800000 */
[----:B------:R-:W-:Y:S01]  /*12d50*/  IMAD.MOV.U32 R250, RZ, RZ, R248 ;  /* 0x000000fffffa7224 */ /* 0x000fe200078e00f8 */
[C---:B------:R-:W-:Y:S01]  /*12d60*/  ISETP.LT.OR P6, PT, R2.reuse, R240, P3 ;  /* 0x000000f00200720c */ /* 0x040fe20001fc1670 */
[----:B-1----:R-:W-:Y:S01]  /*12d70*/  FFMA.FTZ R11, R3, -UR35, R10 ;  /* 0x80000023030b7c23 */ /* 0x002fe2000801000a */
[----:B------:R-:W-:Y:S01]  /*12d80*/  ISETP.LT.OR P5, PT, R2, R239, P2 ;  /* 0x000000ef0200720c */ /* 0x000fe200017a1670 */
[----:B------:R-:W-:Y:S01]  /*12d90*/  IMAD.IADD R3, R236, 0x1, -R2 ;  /* 0x00000001ec037824 */ /* 0x000fe200078e0a02 */
[C---:B------:R-:W-:Y:S01]  /*12da0*/  ISETP.LT.OR P1, PT, R2.reuse, R238, P1 ;  /* 0x000000ee0200720c */ /* 0x040fe20000f21670 */
[----:B------:R-:W-:Y:S01]  /*12db0*/  IMAD.MOV.U32 R248, RZ, RZ, R134 ;  /* 0x000000fffff87224 */ /* 0x000fe200078e0086 */
[----:B------:R-:W-:Y:S01]  /*12dc0*/  ISETP.LT.OR P4, PT, R2, R237, P0 ;  /* 0x000000ed0200720c */ /* 0x000fe20000781670 */
[----:B------:R-:W-:Y:S01]  /*12dd0*/  IMAD.MOV.U32 R249, RZ, RZ, R135 ;  /* 0x000000fffff97224 */ /* 0x000fe200078e0087 */
[----:B------:R-:W-:Y:S01]  /*12de0*/  IABS R3, R3 ;  /* 0x0000000300037213 */ /* 0x000fe20000000000 */
[----:B------:R-:W-:Y:S01]  /*12df0*/  IMAD.MOV.U32 R134, RZ, RZ, R252 ;  /* 0x000000ffff867224 */ /* 0x000fe200078e00fc */
[----:B------:R-:W-:-:S02]  /*12e00*/  LOP3.LUT P3, RZ, R231, 0x8, RZ, 0xc0, !PT ;  /* 0x00000008e7ff7812 */ /* 0x000fc4000786c0ff */
[C---:B------:R-:W-:Y:S01]  /*12e10*/  LOP3.LUT P2, RZ, R231.reuse, 0x4, RZ, 0xc0, !PT ;  /* 0x00000004e7ff7812 */ /* 0x040fe2000784c0ff */
[----:B------:R-:W-:Y:S01]  /*12e20*/  IMAD.MOV.U32 R4, RZ, RZ, R3 ;  /* 0x000000ffff047224 */ /* 0x000fe200078e0003 */
[----:B------:R-:W-:Y:S01]  /*12e30*/  LOP3.LUT R231, R231, 0xfffffffd, RZ, 0xc0, !PT ;  /* 0xfffffffde7e77812 */ /* 0x000fe200078ec0ff */
[----:B------:R-:W-:Y:S01]  /*12e40*/  IMAD.IADD R3, R235, 0x1, -R2 ;  /* 0x00000001eb037824 */ /* 0x000fe200078e0a02 */
[----:B------:R-:W-:Y:S01]  /*12e50*/  FSEL R44, R13, -INF , !P3 ;  /* 0xff8000000d2c7808 */ /* 0x000fe20005800000 */
[----:B------:R1:W-:Y:S01]  /*12e60*/  I2F R10, R4 ;  /* 0x00000004000a7306 */ /* 0x0003e20000201400 */
[----:B------:R-:W-:Y:S01]  /*12e70*/  @P1 LOP3.LUT R231, R231, 0x2, RZ, 0xfc, !PT ;  /* 0x00000002e7e71812 */ /* 0x000fe200078efcff */
[----:B------:R-:W-:Y:S01]  /*12e80*/  FMUL.FTZ R13, R130, c[0x0][0x2ec] ;  /* 0x0000bb00820d7a20 */ /* 0x000fe20000410000 */
[----:B------:R-:W-:Y:S02]  /*12e90*/  IABS R3, R3 ;  /* 0x0000000300037213 */ /* 0x000fe40000000000 */
[----:B------:R-:W-:Y:S01]  /*12ea0*/  FSEL R45, R11, -INF , !P2 ;  /* 0xff8000000b2d7808 */ /* 0x000fe20005000000 */
[----:B------:R-:W-:-:S02]  /*12eb0*/  FMUL.FTZ R11, R128, c[0x0][0x2ec] ;  /* 0x0000bb00800b7a20 */ /* 0x000fc40000410000 */
[----:B------:R-:W-:Y:S01]  /*12ec0*/  MUFU.TANH R13, R13 ;  /* 0x0000000d000d7308 */ /* 0x000fe20000002400 */
[----:B-1----:R-:W-:-:S07]  /*12ed0*/  IMAD.MOV.U32 R4, RZ, RZ, R3 ;  /* 0x000000ffff047224 */ /* 0x002fce00078e0003 */
[----:B------:R-:W-:Y:S01]  /*12ee0*/  MUFU.TANH R11, R11 ;  /* 0x0000000b000b7308 */ /* 0x000fe20000002400 */
[----:B------:R-:W-:-:S05]  /*12ef0*/  IMAD.IADD R3, R234, 0x1, -R2 ;  /* 0x00000001ea037824 */ /* 0x000fca00078e0a02 */
[----:B------:R-:W-:Y:S02]  /*12f00*/  IABS R3, R3 ;  /* 0x0000000300037213 */ /* 0x000fe40000000000 */
[----:B------:R1:W-:Y:S08]  /*12f10*/  I2F R8, R4 ;  /* 0x0000000400087306 */ /* 0x0003f00000201400 */
        /* <DEDUP_REMOVED lines=8> */
[----:B---3--:R-:W-:Y:S01]  /*12fa0*/  FFMA.FTZ R7, R7, -UR35, R12 ;  /* 0x8000002307077c23 */ /* 0x008fe2000801000c */
[C---:B------:R-:W-:Y:S02]  /*12fb0*/  ISETP.GE.AND P2, PT, R2.reuse, R244, PT ;  /* 0x000000f40200720c */ /* 0x040fe40003f46270 */
[----:B------:R-:W-:Y:S02]  /*12fc0*/  IABS R3, R3 ;  /* 0x0000000300037213 */ /* 0x000fe40000000000 */
[----:B------:R-:W-:-:S02]  /*12fd0*/  ISETP.GE.AND P1, PT, R2, R243, PT ;  /* 0x000000f30200720c */ /* 0x000fc40003f26270 */
[C---:B------:R-:W-:Y:S02]  /*12fe0*/  ISETP.GE.AND P0, PT, R2.reuse, R242, PT ;  /* 0x000000f20200720c */ /* 0x040fe40003f06270 */
[C---:B------:R-:W-:Y:S02]  /*12ff0*/  ISETP.LT.OR P1, PT, R2.reuse, R238, P1 ;  /* 0x000000ee0200720c */ /* 0x040fe40000f21670 */
[----:B------:R-:W-:Y:S01]  /*13000*/  ISETP.LT.OR P0, PT, R2, R237, P0 ;  /* 0x000000ed0200720c */ /* 0x000fe20000701670 */
        /* <DEDUP_REMOVED lines=8> */
[----:B------:R-:W3:Y:S01]  /*13090*/  I2F R3, R3 ;  /* 0x0000000300037306 */ /* 0x000ee20000201400 */
[----:B-1----:R-:W-:-:S07]  /*130a0*/  FMUL.FTZ R4, R205, c[0x0][0x2ec] ;  /* 0x0000bb00cd047a20 */ /* 0x002fce0000410000 */
[----:B------:R-:W1:Y:S01]  /*130b0*/  MUFU.TANH R5, R5 ;  /* 0x0000000500057308 */ /* 0x000e620000002400 */
[----:B--2---:R-:W-:Y:S02]  /*130c0*/  FFMA.FTZ R6, R6, -UR35, R16 ;  /* 0x8000002306067c23 */ /* 0x004fe40008010010 */
[----:B---3--:R-:W-:-:S05]  /*130d0*/  FFMA.FTZ R12, R3, -UR35, R15 ;  /* 0x80000023030c7c23 */ /* 0x008fca000801000f */
[----:B------:R2:W3:Y:S01]  /*130e0*/  MUFU.TANH R17, R4 ;  /* 0x0000000400117308 */ /* 0x0004e20000002400 */
[----:B------:R-:W-:-:S05]  /*130f0*/  IMAD.IADD R3, R241, 0x1, -R2 ;  /* 0x00000001f1037824 */ /* 0x000fca00078e0a02 */
[----:B------:R-:W-:Y:S01]  /*13100*/  IABS R3, R3 ;  /* 0x0000000300037213 */ /* 0x000fe20000000000 */
[----:B-1----:R-:W-:Y:S02]  /*13110*/  FFMA.FTZ R5, R10, -UR35, R5 ;  /* 0x800000230a057c23 */ /* 0x002fe40008010005 */
[----:B------:R-:W-:-:S03]  /*13120*/  FMUL.FTZ R10, R117, c[0x0][0x2ec] ;  /* 0x0000bb00750a7a20 */ /* 0x000fc60000410000 */
[----:B------:R-:W-:Y:S01]  /*13130*/  FSEL R51, R5, -INF , !P6 ;  /* 0xff80000005337808 */ /* 0x000fe20007000000 */
[----:B------:R1:W-:Y:S01]  /*13140*/  MUFU.TANH R16, R10 ;  /* 0x0000000a00107308 */ /* 0x0003e20000002400 */
[----:B------:R-:W-:Y:S01]  /*13150*/  ISETP.LT.OR P6, PT, R2, R240, P3 ;  /* 0x000000f00200720c */ /* 0x000fe20001fc1670 */
[----:B--2---:R-:W-:Y:S01]  /*13160*/  FMUL.FTZ R4, R206, c[0x0][0x2ec] ;  /* 0x0000bb00ce047a20 */ /* 0x004fe20000410000 */
[----:B------:R-:W-:Y:S01]  /*13170*/  LOP3.LUT P3, RZ, R231, 0x2, RZ, 0xc0, !PT ;  /* 0x00000002e7ff7812 */ /* 0x000fe2000786c0ff */
[----:B---3--:R-:W-:Y:S01]  /*13180*/  FFMA.FTZ R9, R9, -UR35, R17 ;  /* 0x8000002309097c23 */ /* 0x008fe20008010011 */
[----:B------:R-:W-:Y:S02]  /*13190*/  LOP3.LUT R231, R231, 0xfffffff7, RZ, 0xc0, !PT ;  /* 0xfffffff7e7e77812 */ /* 0x000fe400078ec0ff */
[----:B------:R-:W-:Y:S01]  /*131a0*/  FSEL R39, R7, -INF , !P3 ;  /* 0xff80000007277808 */ /* 0x000fe20005800000 */
[----:B------:R-:W2:Y:S01]  /*131b0*/  MUFU.TANH R4, R4 ;  /* 0x0000000400047308 */ /* 0x000ea20000002400 */
[----:B------:R-:W-:-:S04]  /*131c0*/  @P1 LOP3.LUT R231, R231, 0x8, RZ, 0xfc, !PT ;  /* 0x00000008e7e71812 */ /* 0x000fc800078efcff */
[----:B------:R-:W-:Y:S01]  /*131d0*/  LOP3.LUT R231, R231, 0xfffffffb, RZ, 0xc0, !PT ;  /* 0xfffffffbe7e77812 */ /* 0x000fe200078ec0ff */
[----:B-1----:R-:W-:-:S03]  /*131e0*/  FMUL.FTZ R10, R118, c[0x0][0x2ec] ;  /* 0x0000bb00760a7a20 */ /* 0x002fc60000410000 */
[----:B------:R-:W-:Y:S01]  /*131f0*/  @P0 LOP3.LUT R231, R231, 0x4, RZ, 0xfc, !PT ;  /* 0x00000004e7e70812 */ /* 0x000fe200078efcff */
[----:B------:R-:W-:Y:S02]  /*13200*/  IMAD.MOV.U32 R118, RZ, RZ, R210 ;  /* 0x000000ffff767224 */ /* 0x000fe400078e00d2 */
[----:B------:R-:W-:Y:S01]  /*13210*/  MUFU.TANH R10, R10 ;  /* 0x0000000a000a7308 */ /* 0x000fe20000002400 */
[----:B--2---:R-:W-:Y:S02]  /*13220*/  FFMA.FTZ R4, R8, -UR35, R4 ;  /* 0x8000002308047c23 */ /* 0x004fe40008010004 */
[----:B------:R-:W-:Y:S02]  /*13230*/  FFMA.FTZ R8, R18, -UR35, R14 ;  /* 0x8000002312087c23 */ /* 0x000fe4000801000e */
[----:B------:R-:W-:Y:S01]  /*13240*/  FMUL.FTZ R14, R119, c[0x0][0x2ec] ;  /* 0x0000bb00770e7a20 */ /* 0x000fe20000410000 */
[----:B------:R-:W-:Y:S01]  /*13250*/  FSEL R37, R4, -INF , !P5 ;  /* 0xff80000004257808 */ /* 0x000fe20006800000 */
[----:B------:R-:W-:Y:S01]  /*13260*/  IMAD.MOV.U32 R4, RZ, RZ, R3 ;  /* 0x000000ffff047224 */ /* 0x000fe200078e0003 */
[----:B------:R-:W-:Y:S01]  /*13270*/  ISETP.LT.OR P5, PT, R2, R239, P2 ;  /* 0x000000ef0200720c */ /* 0x000fe200017a1670 */
[----:B------:R-:W-:Y:S01]  /*13280*/  IMAD.MOV.U32 R119, RZ, RZ, R211 ;  /* 0x000000ffff777224 */ /* 0x000fe200078e00d3 */
[----:B------:R-:W-:Y:S01]  /*13290*/  IADD3 R2, R0, 0x18, RZ ;  /* 0x0000001800027810 */ /* 0x000fe20007ffe0ff */
[----:B------:R1:W-:Y:S01]  /*132a0*/  I2F R17, R4 ;  /* 0x0000000400117306 */ /* 0x0003e20000201400 */
[----:B------:R-:W-:-:S02]  /*132b0*/  FSEL R201, R6, -INF , !P5 ;  /* 0xff80000006c97808 */ /* 0x000fc40006800000 */
[----:B------:R-:W-:Y:S01]  /*132c0*/  ISETP.GE.AND P3, PT, R2, R245, PT ;  /* 0x000000f50200720c */ /* 0x000fe20003f66270 */
[--C-:B------:R-:W-:Y:S01]  /*132d0*/  IMAD.IADD R3, R236, 0x1, -R2.reuse ;  /* 0x00000001ec037824 */ /* 0x100fe200078e0a02 */
[C---:B------:R-:W-:Y:S01]  /*132e0*/  ISETP.GE.AND P2, PT, R2.reuse, R244, PT ;  /* 0x000000f40200720c */ /* 0x040fe20003f46270 */
[----:B------:R-:W-:Y:S01]  /*132f0*/  IMAD.IADD R5, R235, 0x1, -R2 ;  /* 0x00000001eb057824 */ /* 0x000fe200078e0a02 */
[C---:B------:R-:W-:Y:S01]  /*13300*/  ISETP.GE.AND P1, PT, R2.reuse, R243, PT ;  /* 0x000000f30200720c */ /* 0x040fe20003f26270 */
[----:B------:R-:W-:Y:S01]  /*13310*/  MUFU.TANH R14, R14 ;  /* 0x0000000e000e7308 */ /* 0x000fe20000002400 */
[----:B------:R-:W-:Y:S02]  /*13320*/  IABS R3, R3 ;  /* 0x0000000300037213 */ /* 0x000fe40000000000 */
[C---:B------:R-:W-:Y:S02]  /*13330*/  ISETP.GE.AND P0, PT, R2.reuse, R242, PT ;  /* 0x000000f20200720c */ /* 0x040fe40003f06270 */
[----:B------:R-:W-:-:S02]  /*13340*/  ISETP.LT.OR P5, PT, R2, R239, P2 ;  /* 0x000000ef0200720c */ /* 0x000fc400017a1670 */
[----:B------:R-:W-:Y:S02]  /*13350*/  ISETP.LT.OR P1, PT, R2, R238, P1 ;  /* 0x000000ee0200720c */ /* 0x000fe40000f21670 */
[----:B-1----:R-:W-:Y:S02]  /*13360*/  FSEL R4, R8, -INF , !P4 ;  /* 0xff80000008047808 */ /* 0x002fe40006000000 */
[----:B------:R-:W-:Y:S02]  /*13370*/  ISETP.LT.OR P4, PT, R2, R237, P0 ;  /* 0x000000ed0200720c */ /* 0x000fe40000781670 */
[----:B------:R-:W-:Y:S01]  /*13380*/  LOP3.LUT P2, RZ, R231, 0x4, RZ, 0xc0, !PT ;  /* 0x00000004e7ff7812 */ /* 0x000fe2000784c0ff */
[----:B------:R1:W-:Y:S02]  /*13390*/  STL [R1+0x88], R4 ;  /* 0x0000880401007387 */ /* 0x0003e40000100800 */
[----:B-1----:R-:W-:Y:S01]  /*133a0*/  IMAD.MOV.U32 R4, RZ, RZ, R3 ;  /* 0x000000ffff047224 */ /* 0x002fe200078e0003 */
[----:B------:R-:W-:-:S02]  /*133b0*/  IABS R3, R5 ;  /* 0x0000000500037213 */ /* 0x000fc40000000000 */
[----:B------:R-:W-:Y:S02]  /*133c0*/  FSEL R5, R9, -INF , !P6 ;  /* 0xff80000009057808 */ /* 0x000fe40007000000 */
[----:B------:R1:W-:Y:S01]  /*133d0*/  I2F R9, R4 ;  /* 0x0000000400097306 */ /* 0x0003e20000201400 */
[----:B------:R-:W-:Y:S02]  /*133e0*/  ISETP.LT.OR P6, PT, R2, R240, P3 ;  /* 0x000000f00200720c */ /* 0x000fe40001fc1670 */
[----:B------:R2:W-:Y:S01]  /*133f0*/  STL [R1+0x28], R5 ;  /* 0x0000280501007387 */ /* 0x0005e20000100800 */
[C---:B------:R-:W-:Y:S02]  /*13400*/  LOP3.LUT P3, RZ, R231.reuse, 0x8, RZ, 0xc0, !PT ;  /* 0x00000008e7ff7812 */ /* 0x040fe4000786c0ff */
[----:B------:R-:W-:Y:S02]  /*13410*/  LOP3.LUT R231, R231, 0xfffffffd, RZ, 0xc0, !PT ;  /* 0xfffffffde7e77812 */ /* 0x000fe400078ec0ff */
[----:B------:R-:W-:Y:S01]  /*13420*/  FSEL R251, R12, -INF , !P3 ;  /* 0xff8000000cfb7808 */ /* 0x000fe20005800000 */
[----:B------:R-:W-:Y:S01]  /*13430*/  FMUL.FTZ R12, R122, c[0x0][0x2ec] ;  /* 0x0000bb007a0c7a20 */ /* 0x000fe20000410000 */
[----:B------:R-:W-:-:S05]  /*13440*/  @P1 LOP3.LUT R231, R231, 0x2, RZ, 0xfc, !PT ;  /* 0x00000002e7e71812 */ /* 0x000fca00078efcff */
[----:B------:R-:W-:Y:S01]  /*13450*/  MUFU.TANH R12, R12 ;  /* 0x0000000c000c7308 */ /* 0x000fe20000002400 */
[----:B-1----:R-:W-:Y:S02]  /*13460*/  IMAD.MOV.U32 R4, RZ, RZ, R3 ;  /* 0x000000ffff047224 */ /* 0x002fe400078e0003 */
[----:B------:R-:W-:-:S05]  /*13470*/  IMAD.IADD R3, R234, 0x1, -R2 ;  /* 0x00000001ea037824 */ /* 0x000fca00078e0a02 */
[----:B------:R1:W3:Y:S01]  /*13480*/  I2F R6, R4 ;  /* 0x0000000400067306 */ /* 0x0002e20000201400 */
[----:B------:R-:W-:-:S07]  /*13490*/  IABS R3, R3 ;  /* 0x0000000300037213 */ /* 0x000fce0000000000 */
[----:B------:R4:W4:Y:S01]  /*134a0*/  I2F R8, R3 ;  /* 0x0000000300087306 */ /* 0x0009220000201400 */
[----:B-1----:R-:W-:Y:S01]  /*134b0*/  IMAD.IADD R4, R241, 0x1, -R2 ;  /* 0x00000001f1047824 */ /* 0x002fe200078e0a02 */
[----:B------:R-:W-:Y:S01]  /*134c0*/  IADD3 R2, R0, 0x19, RZ ;  /* 0x0000001900027810 */ /* 0x000fe20007ffe0ff */
[----:B---3--:R-:W-:-:S03]  /*134d0*/  FFMA.FTZ R6, R6, -UR35, R10 ;  /* 0x8000002306067c23 */ /* 0x008fc6000801000a */
[----:B------:R-:W-:Y:S01]  /*134e0*/  IABS R4, R4 ;  /* 0x0000000400047213 */ /* 0x000fe20000000000 */
[--C-:B--2---:R-:W-:Y:S01]  /*134f0*/  IMAD.IADD R5, R235, 0x1, -R2.reuse ;  /* 0x00000001eb057824 */ /* 0x104fe200078e0a02 */
[----:B------:R-:W-:Y:S01]  /*13500*/  ISETP.GE.AND P3, PT, R2, R245, PT ;  /* 0x000000f50200720c */ /* 0x000fe20003f66270 */
[----:B----4-:R-:W-:Y:S01]  /*13510*/  IMAD.IADD R3, R236, 0x1, -R2 ;  /* 0x00000001ec037824 */ /* 0x010fe200078e0a02 */
[----:B------:R1:W-:Y:S01]  /*13520*/  I2F R15, R4 ;  /* 0x00000004000f7306 */ /* 0x0003e20000201400 */
[----:B------:R-:W-:Y:S01]  /*13530*/  ISETP.GE.AND P1, PT, R2, R243, PT ;  /* 0x000000f30200720c */ /* 0x000fe20003f26270 */
[----:B------:R-:W-:Y:S01]  /*13540*/  FFMA.FTZ R8, R8, -UR35, R11 ;  /* 0x8000002308087c23 */ /* 0x000fe2000801000b */
[----:B------:R-:W-:Y:S01]  /*13550*/  ISETP.GE.AND P0, PT, R2, R242, PT ;  /* 0x000000f20200720c */ /* 0x000fe20003f06270 */
[----:B------:R-:W-:Y:S01]  /*13560*/  FMUL.FTZ R11, R126, c[0x0][0x2ec] ;  /* 0x0000bb007e0b7a20 */ /* 0x000fe20000410000 */
[----:B------:R-:W-:Y:S01]  /*13570*/  IABS R3, R3 ;  /* 0x0000000300037213 */ /* 0x000fe20000000000 */
[----:B------:R-:W-:Y:S01]  /*13580*/  IMAD.MOV.U32 R126, RZ, RZ, R232 ;  /* 0x000000ffff7e7224 */ /* 0x000fe200078e00e8 */
[----:B------:R-:W-:-:S02]  /*13590*/  ISETP.LT.OR P1, PT, R2, R238, P1 ;  /* 0x000000ee0200720c */ /* 0x000fc40000f21670 */
[----:B------:R-:W-:Y:S01]  /*135a0*/  ISETP.LT.OR P0, PT, R2, R237, P0 ;  /* 0x000000ed0200720c */ /* 0x000fe20000701670 */
[----:B------:R-:W-:Y:S01]  /*135b0*/  MUFU.TANH R11, R11 ;  /* 0x0000000b000b7308 */ /* 0x000fe20000002400 */
[----:B-1----:R-:W-:Y:S01]  /*135c0*/  IMAD.MOV.U32 R4, RZ, RZ, R3 ;  /* 0x000000ffff047224 */ /* 0x002fe200078e0003 */
[----:B------:R-:W-:Y:S01]  /*135d0*/  IABS R3, R5 ;  /* 0x0000000500037213 */ /* 0x000fe20000000000 */
[----:B------:R-:W-:-:S05]  /*135e0*/  FMUL.FTZ R5, R116, c[0x0][0x2ec] ;  /* 0x0000bb0074057a20 */ /* 0x000fca0000410000 */
[----:B------:R-:W1:Y:S01]  /*135f0*/  I2F R7, R4 ;  /* 0x0000000400077306 */ /* 0x000e620000201400 */
[----:B------:R-:W-:-:S07]  /*13600*/  IMAD.MOV.U32 R116, RZ, RZ, R133 ;  /* 0x000000ffff747224 */ /* 0x000fce00078e0085 */
[----:B------:R2:W3:Y:S08]  /*13610*/  I2F R4, R3 ;  /* 0x0000000300047306 */ /* 0x0004f00000201400 */
[----:B------:R-:W4:Y:S01]  /*13620*/  MUFU.TANH R5, R5 ;  /* 0x0000000500057308 */ /* 0x000f220000002400 */
[----:B-1----:R-:W-:Y:S02]  /*13630*/  FFMA.FTZ R7, R7, -UR35, R16 ;  /* 0x8000002307077c23 */ /* 0x002fe40008010010 */
[----:B--2---:R-:W-:Y:S01]  /*13640*/  FMUL.FTZ R3, R203, c[0x0][0x2ec] ;  /* 0x0000bb00cb037a20 */ /* 0x004fe20000410000 */
[----:B------:R-:W-:Y:S01]  /*13650*/  FSEL R203, R6, -INF , !P5 ;  /* 0xff80000006cb7808 */ /* 0x000fe20006800000 */
[----:B---3--:R-:W-:-:S02]  /*13660*/  FFMA.FTZ R10, R4, -UR35, R14 ;  /* 0x80000023040a7c23 */ /* 0x008fc4000801000e */
[----:B------:R-:W-:Y:S02]  /*13670*/  FMUL.FTZ R14, R125, c[0x0][0x2ec] ;  /* 0x0000bb007d0e7a20 */ /* 0x000fe40000410000 */
[----:B------:R-:W1:Y:S01]  /*13680*/  MUFU.TANH R3, R3 ;  /* 0x0000000300037308 */ /* 0x000e620000002400 */
[----:B----4-:R-:W-:Y:S02]  /*13690*/  FFMA.FTZ R5, R9, -UR35, R5 ;  /* 0x8000002309057c23 */ /* 0x010fe40008010005 */
[----:B------:R-:W-:Y:S02]  /*136a0*/  FFMA.FTZ R9, R15, -UR35, R13 ;  /* 0x800000230f097c23 */ /* 0x000fe4000801000d */
[----:B------:R-:W-:Y:S01]  /*136b0*/  FMUL.FTZ R13, R120, c[0x0][0x2ec] ;  /* 0x0000bb00780d7a20 */ /* 0x000fe20000410000 */
[----:B------:R-:W-:Y:S02]  /*136c0*/  FSEL R4, R5, -INF , !P6 ;  /* 0xff80000005047808 */ /* 0x000fe40007000000 */
[----:B------:R-:W-:Y:S01]  /*136d0*/  MUFU.TANH R14, R14 ;  /* 0x0000000e000e7308 */ /* 0x000fe20000002400 */
[----:B------:R-:W-:Y:S01]  /*136e0*/  ISETP.LT.OR P6, PT, R2, R240, P3 ;  /* 0x000000f00200720c */ /* 0x000fe20001fc1670 */
[----:B------:R-:W-:Y:S01]  /*136f0*/  IMAD.MOV.U32 R120, RZ, RZ, R248 ;  /* 0x000000ffff787224 */ /* 0x000fe200078e00f8 */
[----:B------:R-:W-:-:S02]  /*13700*/  LOP3.LUT P3, RZ, R231, 0x2, RZ, 0xc0, !PT ;  /* 0x00000002e7ff7812 */ /* 0x000fc4000786c0ff */
[----:B------:R-:W-:Y:S01]  /*13710*/  FSEL R6, R9, -INF , !P4 ;  /* 0xff80000009067808 */ /* 0x000fe20006000000 */
[----:B------:R-:W-:Y:S01]  /*13720*/  FMUL.FTZ R9, R131, c[0x0][0x2ec] ;  /* 0x0000bb0083097a20 */ /* 0x000fe20000410000 */
[----:B------:R-:W-:Y:S01]  /*13730*/  LOP3.LUT R231, R231, 0xfffffff7, RZ, 0xc0, !PT ;  /* 0xfffffff7e7e77812 */ /* 0x000fe200078ec0ff */
[----:B-1----:R-:W-:Y:S01]  /*13740*/  FFMA.FTZ R3, R17, -UR35, R3 ;  /* 0x8000002311037c23 */ /* 0x002fe20008010003 */
[----:B------:R-:W-:Y:S01]  /*13750*/  FSEL R200, R8, -INF , !P3 ;  /* 0xff80000008c87808 */ /* 0x000fe20005800000 */
[----:B------:R-:W-:Y:S01]  /*13760*/  MUFU.TANH R13, R13 ;  /* 0x0000000d000d7308 */ /* 0x000fe20000002400 */
[----:B------:R-:W-:Y:S01]  /*13770*/  @P1 LOP3.LUT R231, R231, 0x8, RZ, 0xfc, !PT ;  /* 0x00000008e7e71812 */ /* 0x000fe200078efcff */
[----:B------:R-:W-:Y:S01]  /*13780*/  FMUL.FTZ R17, R112, c[0x0][0x2ec] ;  /* 0x0000bb0070117a20 */ /* 0x000fe20000410000 */
[----:B------:R-:W-:Y:S02]  /*13790*/  FSEL R3, R3, -INF , !P2 ;  /* 0xff80000003037808 */ /* 0x000fe40005000000 */
[----:B------:R-:W-:-:S02]  /*137a0*/  ISETP.GE.AND P2, PT, R2, R244, PT ;  /* 0x000000f40200720c */ /* 0x000fc40003f46270 */
[----:B------:R-:W-:Y:S01]  /*137b0*/  LOP3.LUT R231, R231, 0xfffffffb, RZ, 0xc0, !PT ;  /* 0xfffffffbe7e77812 */ /* 0x000fe200078ec0ff */
[----:B------:R1:W-:Y:S01]  /*137c0*/  STL [R1+0x80], R3 ;  /* 0x0000800301007387 */ /* 0x0003e20000100800 */
[----:B------:R-:W-:Y:S01]  /*137d0*/  ISETP.LT.OR P5, PT, R2, R239, P2 ;  /* 0x000000ef0200720c */ /* 0x000fe200017a1670 */
[----:B------:R-:W-:Y:S01]  /*137e0*/  MUFU.TANH R9, R9 ;  /* 0x0000000900097308 */ /* 0x000fe20000002400 */
[----:B------:R-:W-:Y:S01]  /*137f0*/  @P0 LOP3.LUT R231, R231, 0x4, RZ, 0xfc, !PT ;  /* 0x00000004e7e70812 */ /* 0x000fe200078efcff */
[----:B------:R2:W-:Y:S01]  /*13800*/  STL [R1+0x1c], R4 ;  /* 0x00001c0401007387 */ /* 0x0005e20000100800 */
[----:B------:R-:W-:Y:S01]  /*13810*/  FSEL R117, R10, -INF , !P5 ;  /* 0xff8000000a757808 */ /* 0x000fe20006800000 */
[----:B------:R-:W-:Y:S02]  /*13820*/  FMUL.FTZ R10, R124, c[0x0][0x2ec] ;  /* 0x0000bb007c0a7a20 */ /* 0x000fe40000410000 */
[----:B------:R3:W-:Y:S01]  /*13830*/  STL [R1+0x78], R6 ;  /* 0x0000780601007387 */ /* 0x0007e20000100800 */
[----:B------:R-:W-:Y:S01]  /*13840*/  IMAD.MOV.U32 R124, RZ, RZ, R209 ;  /* 0x000000ffff7c7224 */ /* 0x000fe200078e00d1 */
[----:B------:R-:W-:Y:S08]  /*13850*/  MUFU.TANH R17, R17 ;  /* 0x0000001100117308 */ /* 0x000ff00000002400 */
[----:B------:R-:W-:Y:S01]  /*13860*/  MUFU.TANH R10, R10 ;  /* 0x0000000a000a7308 */ /* 0x000fe20000002400 */
[----:B-1----:R-:W-:-:S02]  /*13870*/  IMAD.IADD R3, R234, 0x1, -R2 ;  /* 0x00000001ea037824 */ /* 0x002fc400078e0a02 */
[----:B--2---:R-:W-:-:S03]  /*13880*/  IMAD.IADD R4, R241, 0x1, -R2 ;  /* 0x00000001f1047824 */ /* 0x004fc600078e0a02 */
[----:B------:R-:W-:Y:S02]  /*13890*/  IABS R3, R3 ;  /* 0x0000000300037213 */ /* 0x000fe40000000000 */
[----:B------:R-:W-:Y:S02]  /*138a0*/  IADD3 R2, R0, 0x20, RZ ;  /* 0x0000002000027810 */ /* 0x000fe40007ffe0ff */
[----:B------:R1:W-:Y:S01]  /*138b0*/  I2F R5, R3 ;  /* 0x0000000300057306 */ /* 0x0003e20000201400 */
[----:B------:R-:W-:Y:S02]  /*138c0*/  IABS R4, R4 ;  /* 0x0000000400047213 */ /* 0x000fe40000000000 */
[----:B---3--:R-:W-:Y:S02]  /*138d0*/  FSEL R6, R7, -INF , !P6 ;  /* 0xff80000007067808 */ /* 0x008fe40007000000 */
[C---:B------:R-:W-:Y:S02]  /*138e0*/  ISETP.GE.AND P3, PT, R2.reuse, R245, PT ;  /* 0x000000f50200720c */ /* 0x040fe40003f66270 */
[C---:B------:R-:W-:Y:S01]  /*138f0*/  ISETP.GE.AND P2, PT, R2.reuse, R244, PT ;  /* 0x000000f40200720c */ /* 0x040fe20003f46270 */
[----:B------:R2:W-:Y:S01]  /*13900*/  I2F R16, R4 ;  /* 0x0000000400107306 */ /* 0x0005e20000201400 */
[----:B------:R3:W-:Y:S01]  /*13910*/  STL [R1+0x14], R6 ;  /* 0x0000140601007387 */ /* 0x0007e20000100800 */
[----:B------:R-:W-:-:S02]  /*13920*/  ISETP.GE.AND P1, PT, R2, R243, PT ;  /* 0x000000f30200720c */ /* 0x000fc40003f26270 */
[C---:B------:R-:W-:Y:S02]  /*13930*/  ISETP.GE.AND P0, PT, R2.reuse, R242, PT ;  /* 0x000000f20200720c */ /* 0x040fe40003f06270 */
[----:B------:R-:W-:Y:S01]  /*13940*/  ISETP.LT.OR P6, PT, R2, R240, P3 ;  /* 0x000000f00200720c */ /* 0x000fe20001fc1670 */
[----:B-1----:R-:W-:Y:S01]  /*13950*/  IMAD.IADD R3, R236, 0x1, -R2 ;  /* 0x00000001ec037824 */ /* 0x002fe200078e0a02 */
[C---:B------:R-:W-:Y:S02]  /*13960*/  ISETP.LT.OR P5, PT, R2.reuse, R239, P2 ;  /* 0x000000ef0200720c */ /* 0x040fe400017a1670 */
[C---:B------:R-:W-:Y:S02]  /*13970*/  ISETP.LT.OR P1, PT, R2.reuse, R238, P1 ;  /* 0x000000ee0200720c */ /* 0x040fe40000f21670 */
[----:B------:R-:W-:Y:S02]  /*13980*/  IABS R3, R3 ;  /* 0x0000000300037213 */ /* 0x000fe40000000000 */
[----:B------:R-:W-:-:S02]  /*13990*/  ISETP.LT.OR P4, PT, R2, R237, P0 ;  /* 0x000000ed0200720c */ /* 0x000fc40000781670 */
[C---:B------:R-:W-:Y:S01]  /*139a0*/  LOP3.LUT P3, RZ, R231.reuse, 0x8, RZ, 0xc0, !PT ;  /* 0x00000008e7ff7812 */ /* 0x040fe2000786c0ff */
[----:B--2---:R-:W-:Y:S01]  /*139b0*/  IMAD.MOV.U32 R4, RZ, RZ, R3 ;  /* 0x000000ffff047224 */ /* 0x004fe200078e0003 */
[----:B------:R-:W-:Y:S01]  /*139c0*/  LOP3.LUT P2, RZ, R231, 0x4, RZ, 0xc0, !PT ;  /* 0x00000004e7ff7812 */ /* 0x000fe2000784c0ff */
[----:B------:R-:W-:Y:S01]  /*139d0*/  IMAD.IADD R3, R235, 0x1, -R2 ;  /* 0x00000001eb037824 */ /* 0x000fe200078e0a02 */
[----:B------:R-:W-:-:S04]  /*139e0*/  LOP3.LUT R231, R231, 0xfffffffd, RZ, 0xc0, !PT ;  /* 0xfffffffde7e77812 */ /* 0x000fc800078ec0ff */
[----:B------:R-:W-:Y:S01]  /*139f0*/  IABS R3, R3 ;  /* 0x0000000300037213 */ /* 0x000fe20000000000 */
[----:B---3--:R1:W2:Y:S01]  /*13a00*/  I2F R6, R4 ;  /* 0x0000000400067306 */ /* 0x0082a20000201400 */
[----:B------:R-:W-:-:S03]  /*13a10*/  @P1 LOP3.LUT R231, R231, 0x2, RZ, 0xfc, !PT ;  /* 0x00000002e7e71812 */ /* 0x000fc600078efcff */
[----:B-1----:R-:W-:Y:S02]  /*13a20*/  IMAD.MOV.U32 R4, RZ, RZ, R3 ;  /* 0x000000ffff047224 */ /* 0x002fe400078e0003 */
[----:B------:R-:W-:Y:S02]  /*13a30*/  IMAD.IADD R3, R234, 0x1, -R2 ;  /* 0x00000001ea037824 */ /* 0x000fe400078e0a02 */
[----:B------:R1:W3:Y:S01]  /*13a40*/  I2F R8, R4 ;  /* 0x0000000400087306 */ /* 0x0002e20000201400 */
[----:B--2---:R-:W-:Y:S02]  /*13a50*/  FFMA.FTZ R6, R6, -UR35, R10 ;  /* 0x8000002306067c23 */ /* 0x004fe4000801000a */
[----:B------:R-:W-:-:S03]  /*13a60*/  IABS R3, R3 ;  /* 0x0000000300037213 */ /* 0x000fc60000000000 */
[----:B------:R-:W-:Y:S02]  /*13a70*/  FSEL R107, R6, -INF , !P6 ;  /* 0xff800000066b7808 */ /* 0x000fe40007000000 */
[----:B------:R2:W4:Y:S01]  /*13a80*/  I2F R7, R3 ;  /* 0x0000000300077306 */ /* 0x0005220000201400 */
[----:B-1----:R-:W-:Y:S01]  /*13a90*/  IMAD.IADD R4, R241, 0x1, -R2 ;  /* 0x00000001f1047824 */ /* 0x002fe200078e0a02 */
[----:B------:R-:W-:Y:S01]  /*13aa0*/  IADD3 R2, R0, 0x21, RZ ;  /* 0x0000002100027810 */ /* 0x000fe20007ffe0ff */
[----:B---3--:R-:W-:-:S03]  /*13ab0*/  FFMA.FTZ R8, R8, -UR35, R11 ;  /* 0x8000002308087c23 */ /* 0x008fc6000801000b */
[----:B------:R-:W-:Y:S02]  /*13ac0*/  IABS R4, R4 ;  /* 0x0000000400047213 */ /* 0x000fe40000000000 */
[----:B------:R-:W-:Y:S01]  /*13ad0*/  ISETP.GE.AND P1, PT, R2, R243, PT ;  /* 0x000000f30200720c */ /* 0x000fe20003f26270 */
[----:B--2---:R-:W-:Y:S01]  /*13ae0*/  IMAD.IADD R3, R236, 0x1, -R2 ;  /* 0x00000001ec037824 */ /* 0x004fe200078e0a02 */
[----:B------:R1:W2:Y:S01]  /*13af0*/  I2F R15, R4 ;  /* 0x00000004000f7306 */ /* 0x0002a20000201400 */
[C---:B------:R-:W-:Y:S01]  /*13b00*/  ISETP.GE.AND P0, PT, R2.reuse, R242, PT ;  /* 0x000000f20200720c */ /* 0x040fe20003f06270 */
[----:B----4-:R-:W-:Y:S01]  /*13b10*/  FFMA.FTZ R13, R7, -UR35, R13 ;  /* 0x80000023070d7c23 */ /* 0x010fe2000801000d */
[C---:B------:R-:W-:Y:S02]  /*13b20*/  ISETP.LT.OR P1, PT, R2.reuse, R238, P1 ;  /* 0x000000ee0200720c */ /* 0x040fe40000f21670 */
[----:B------:R-:W-:Y:S02]  /*13b30*/  IABS R3, R3 ;  /* 0x0000000300037213 */ /* 0x000fe40000000000 */
[----:B------:R-:W-:-:S04]  /*13b40*/  ISETP.LT.OR P0, PT, R2, R237, P0 ;  /* 0x000000ed0200720c */ /* 0x000fc80000701670 */
[----:B------:R-:W3:Y:S01]  /*13b50*/  I2F R3, R3 ;  /* 0x0000000300037306 */ /* 0x000ee20000201400 */
[----:B-1----:R-:W-:Y:S02]  /*13b60*/  FMUL.FTZ R4, R129, c[0x0][0x2ec] ;  /* 0x0000bb0081047a20 */ /* 0x002fe40000410000 */
[----:B--2---:R-:W-:Y:S02]  /*13b70*/  FFMA.FTZ R12, R15, -UR35, R12 ;  /* 0x800000230f0c7c23 */ /* 0x004fe4000801000c */
[----:B------:R-:W-:-:S03]  /*13b80*/  FMUL.FTZ R15, R92, c[0x0][0x2ec] ;  /* 0x0000bb005c0f7a20 */ /* 0x000fc60000410000 */
[----:B------:R-:W1:Y:S01]  /*13b90*/  MUFU.TANH R4, R4 ;  /* 0x0000000400047308 */ /* 0x000e620000002400 */
[----:B------:R-:W-:Y:S01]  /*13ba0*/  FSEL R12, R12, -INF , !P4 ;  /* 0xff8000000c0c7808 */ /* 0x000fe20006000000 */
[----:B------:R-:W-:Y:S02]  /*13bb0*/  IMAD.MOV.U32 R129, RZ, RZ, R208 ;  /* 0x000000ffff817224 */ /* 0x000fe400078e00d0 */
[----:B---3--:R-:W-:Y:S02]  /*13bc0*/  FFMA.FTZ R11, R3, -UR35, R14 ;  /* 0x80000023030b7c23 */ /* 0x008fe4000801000e */
[----:B------:R-:W-:Y:S02]  /*13bd0*/  IMAD.IADD R3, R235, 0x1, -R2 ;  /* 0x00000001eb037824 */ /* 0x000fe400078e0a02 */
[----:B------:R-:W-:Y:S01]  /*13be0*/  MUFU.TANH R15, R15 ;  /* 0x0000000f000f7308 */ /* 0x000fe20000002400 */
[----:B------:R-:W-:Y:S02]  /*13bf0*/  FMUL.FTZ R14, R123, c[0x0][0x2ec] ;  /* 0x0000bb007b0e7a20 */ /* 0x000fe40000410000 */
[----:B------:R-:W-:Y:S01]  /*13c00*/  IABS R3, R3 ;  /* 0x0000000300037213 */ /* 0x000fe20000000000 */
[----:B-1----:R-:W-:-:S04]  /*13c10*/  FFMA.FTZ R4, R5, -UR35, R4 ;  /* 0x8000002305047c23 */ /* 0x002fc80008010004 */
[----:B------:R-:W-:Y:S01]  /*13c20*/  MUFU.TANH R14, R14 ;  /* 0x0000000e000e7308 */ /* 0x000fe20000002400 */
[----:B------:R-:W-:Y:S02]  /*13c30*/  FFMA.FTZ R5, R16, -UR35, R9 ;  /* 0x8000002310057c23 */ /* 0x000fe40008010009 */
[----:B------:R-:W-:Y:S01]  /*13c40*/  FMUL.FTZ R16, R94, c[0x0][0x2ec] ;  /* 0x0000bb005e107a20 */ /* 0x000fe20000410000 */
[----:B------:R-:W-:Y:S02]  /*13c50*/  FSEL R202, R4, -INF , !P3 ;  /* 0xff80000004ca7808 */ /* 0x000fe40005800000 */
[----:B------:R-:W-:Y:S02]  /*13c60*/  FSEL R4, R5, -INF , !P2 ;  /* 0xff80000005047808 */ /* 0x000fe40005000000 */
[C---:B------:R-:W-:Y:S01]  /*13c70*/  ISETP.GE.AND P3, PT, R2.reuse, R245, PT ;  /* 0x000000f50200720c */ /* 0x040fe20003f66270 */
[----:B------:R-:W-:Y:S01]  /*13c80*/  MUFU.TANH R16, R16 ;  /* 0x0000001000107308 */ /* 0x000fe20000002400 */
[----:B------:R-:W-:Y:S01]  /*13c90*/  ISETP.GE.AND P2, PT, R2, R244, PT ;  /* 0x000000f40200720c */ /* 0x000fe20003f46270 */
[----:B------:R1:W-:Y:S01]  /*13ca0*/  STL [R1+0x68], R4 ;  /* 0x0000680401007387 */ /* 0x0003e20000100800 */
[----:B------:R-:W-:-:S02]  /*13cb0*/  FSEL R5, R8, -INF , !P5 ;  /* 0xff80000008057808 */ /* 0x000fc40006800000 */
[C---:B------:R-:W-:Y:S02]  /*13cc0*/  ISETP.LT.OR P6, PT, R2.reuse, R240, P3 ;  /* 0x000000f00200720c */ /* 0x040fe40001fc1670 */
[----:B------:R-:W-:Y:S01]  /*13cd0*/  ISETP.LT.OR P5, PT, R2, R239, P2 ;  /* 0x000000ef0200720c */ /* 0x000fe200017a1670 */
[----:B------:R-:W-:Y:S01]  /*13ce0*/  STL [R1+0x54], R5 ;  /* 0x0000540501007387 */ /* 0x000fe20000100800 */
[C---:B------:R-:W-:Y:S02]  /*13cf0*/  LOP3.LUT P3, RZ, R231.reuse, 0x2, RZ, 0xc0, !PT ;  /* 0x00000002e7ff7812 */ /* 0x040fe4000786c0ff */
[----:B------:R-:W-:Y:S02]  /*13d00*/  LOP3.LUT R231, R231, 0xfffffff7, RZ, 0xc0, !PT ;  /* 0xfffffff7e7e77812 */ /* 0x000fe400078ec0ff */
[----:B------:R-:W-:Y:S02]  /*13d10*/  FSEL R13, R13, -INF , !P3 ;  /* 0xff8000000d0d7808 */ /* 0x000fe40005800000 */
[----:B------:R-:W-:-:S02]  /*13d20*/  @P1 LOP3.LUT R231, R231, 0x8, RZ, 0xfc, !PT ;  /* 0x00000008e7e71812 */ /* 0x000fc400078efcff */
[----:B------:R-:W-:Y:S01]  /*13d30*/  FSEL R106, R11, -INF , !P6 ;  /* 0xff8000000b6a7808 */ /* 0x000fe20007000000 */
[----:B------:R-:W-:Y:S01]  /*13d40*/  STL [R1+0x50], R13 ;  /* 0x0000500d01007387 */ /* 0x000fe20000100800 */
[----:B------:R-:W-:-:S03]  /*13d50*/  LOP3.LUT R231, R231, 0xfffffffb, RZ, 0xc0, !PT ;  /* 0xfffffffbe7e77812 */ /* 0x000fc600078ec0ff */
[----:B------:R2:W-:Y:S01]  /*13d60*/  STL [R1+0x5c], R12 ;  /* 0x00005c0c01007387 */ /* 0x0005e20000100800 */
[----:B------:R-:W-:Y:S01]  /*13d70*/  @P0 LOP3.LUT R231, R231, 0x4, RZ, 0xfc, !PT ;  /* 0x00000004e7e70812 */ /* 0x000fe200078efcff */
[----:B-1----:R-:W-:Y:S02]  /*13d80*/  IMAD.MOV.U32 R4, RZ, RZ, R3 ;  /* 0x000000ffff047224 */ /* 0x002fe400078e0003 */
[----:B------:R-:W-:Y:S02]  /*13d90*/  IMAD.IADD R3, R234, 0x1, -R2 ;  /* 0x00000001ea037824 */ /* 0x000fe400078e0a02 */
[----:B------:R1:W-:Y:S03]  /*13da0*/  I2F R10, R4 ;  /* 0x00000004000a7306 */ /* 0x0003e60000201400 */
[----:B------:R-:W-:-:S05]  /*13db0*/  IABS R3, R3 ;  /* 0x0000000300037213 */ /* 0x000fca0000000000 */
[----:B------:R3:W-:Y:S01]  /*13dc0*/  I2F R9, R3 ;  /* 0x0000000300097306 */ /* 0x0007e20000201400 */
[----:B-1----:R-:W-:Y:S01]  /*13dd0*/  IMAD.IADD R4, R241, 0x1, -R2 ;  /* 0x00000001f1047824 */ /* 0x002fe200078e0a02 */
[----:B------:R-:W-:Y:S01]  /*13de0*/  IADD3 R2, R0, 0x28, RZ ;  /* 0x0000002800027810 */ /* 0x000fe20007ffe0ff */
[----:B--2---:R-:W-:-:S03]  /*13df0*/  FMUL.FTZ R12, R113, c[0x0][0x2ec] ;  /* 0x0000bb00710c7a20 */ /* 0x004fc60000410000 */
[----:B------:R-:W-:Y:S01]  /*13e00*/  IABS R4, R4 ;  /* 0x0000000400047213 */ /* 0x000fe20000000000 */
[--C-:B------:R-:W-:Y:S01]  /*13e10*/  IMAD.IADD R5, R235, 0x1, -R2.reuse ;  /* 0x00000001eb057824 */ /* 0x100fe200078e0a02 */
[----:B------:R-:W-:Y:S01]  /*13e20*/  ISETP.GE.AND P3, PT, R2, R245, PT ;  /* 0x000000f50200720c */ /* 0x000fe20003f66270 */
[----:B---3--:R-:W-:Y:S01]  /*13e30*/  IMAD.IADD R3, R236, 0x1, -R2 ;  /* 0x00000001ec037824 */ /* 0x008fe200078e0a02 */
[----:B------:R1:W-:Y:S01]  /*13e40*/  I2F R18, R4 ;  /* 0x0000000400127306 */ /* 0x0003e20000201400 */
[C---:B------:R-:W-:Y:S02]  /*13e50*/  ISETP.GE.AND P2, PT, R2.reuse, R244, PT ;  /* 0x000000f40200720c */ /* 0x040fe40003f46270 */
[C---:B------:R-:W-:Y:S02]  /*13e60*/  ISETP.GE.AND P1, PT, R2.reuse, R243, PT ;  /* 0x000000f30200720c */ /* 0x040fe40003f26270 */
[----:B------:R-:W-:Y:S02]  /*13e70*/  IABS R3, R3 ;  /* 0x0000000300037213 */ /* 0x000fe40000000000 */
[C---:B------:R-:W-:Y:S01]  /*13e80*/  ISETP.GE.AND P0, PT, R2.reuse, R242, PT ;  /* 0x000000f20200720c */ /* 0x040fe20003f06270 */
[----:B------:R-:W-:Y:S01]  /*13e90*/  MUFU.TANH R12, R12 ;  /* 0x0000000c000c7308 */ /* 0x000fe20000002400 */
[----:B------:R-:W-:-:S02]  /*13ea0*/  ISETP.LT.OR P6, PT, R2, R240, P3 ;  /* 0x000000f00200720c */ /* 0x000fc40001fc1670 */
[C---:B------:R-:W-:Y:S02]  /*13eb0*/  ISETP.LT.OR P1, PT, R2.reuse, R238, P1 ;  /* 0x000000ee0200720c */ /* 0x040fe40000f21670 */
[----:B------:R-:W-:Y:S02]  /*13ec0*/  ISETP.LT.OR P4, PT, R2, R237, P0 ;  /* 0x000000ed0200720c */ /* 0x000fe40000781670 */
[----:B------:R-:W-:Y:S01]  /*13ed0*/  LOP3.LUT P3, RZ, R231, 0x8, RZ, 0xc0, !PT ;  /* 0x00000008e7ff7812 */ /* 0x000fe2000786c0ff */
[----:B-1----:R-:W-:Y:S01]  /*13ee0*/  IMAD.MOV.U32 R4, RZ, RZ, R3 ;  /* 0x000000ffff047224 */ /* 0x002fe200078e0003 */
[----:B------:R-:W-:Y:S01]  /*13ef0*/  IABS R3, R5 ;  /* 0x0000000500037213 */ /* 0x000fe20000000000 */
[----:B------:R-:W-:Y:S02]  /*13f00*/  IMAD.IADD R5, R241, 0x1, -R2 ;  /* 0x00000001f1057824 */ /* 0x000fe400078e0a02 */
[----:B------:R1:W2:Y:S02]  /*13f10*/  I2F R7, R4 ;  /* 0x0000000400077306 */ /* 0x0002a40000201400 */
[----:B-1----:R-:W-:-:S02]  /*13f20*/  IMAD.MOV.U32 R4, RZ, RZ, R3 ;  /* 0x000000ffff047224 */ /* 0x002fc400078e0003 */
[----:B------:R-:W-:-:S04]  /*13f30*/  IMAD.IADD R3, R234, 0x1, -R2 ;  /* 0x00000001ea037824 */ /* 0x000fc800078e0a02 */
[----:B------:R1:W3:Y:S01]  /*13f40*/  I2F R8, R4 ;  /* 0x0000000400087306 */ /* 0x0002e20000201400 */
[----:B--2---:R-:W-:Y:S01]  /*13f50*/  FFMA.FTZ R7, R7, -UR35, R15 ;  /* 0x8000002307077c23 */ /* 0x004fe2000801000f */
[----:B------:R-:W-:Y:S01]  /*13f60*/  IABS R3, R3 ;  /* 0x0000000300037213 */ /* 0x000fe20000000000 */
[----:B------:R-:W-:-:S03]  /*13f70*/  FMUL.FTZ R15, R108, c[0x0][0x2ec] ;  /* 0x0000bb006c0f7a20 */ /* 0x000fc60000410000 */
[----:B------:R-:W-:Y:S01]  /*13f80*/  FSEL R105, R7, -INF , !P6 ;  /* 0xff80000007697808 */ /* 0x000fe20007000000 */
[----:B------:R-:W-:Y:S02]  /*13f90*/  IMAD.MOV.U32 R108, RZ, RZ, R134 ;  /* 0x000000ffff6c7224 */ /* 0x000fe400078e0086 */
[----:B------:R-:W-:Y:S01]  /*13fa0*/  MUFU.TANH R15, R15 ;  /* 0x0000000f000f7308 */ /* 0x000fe20000002400 */
[----:B-1----:R-:W-:Y:S01]  /*13fb0*/  IMAD.MOV.U32 R4, RZ, RZ, R3 ;  /* 0x000000ffff047224 */ /* 0x002fe200078e0003 */
[----:B------:R-:W-:Y:S01]  /*13fc0*/  IABS R3, R5 ;  /* 0x0000000500037213 */ /* 0x000fe20000000000 */
[----:B------:R-:W-:-:S05]  /*13fd0*/  FMUL.FTZ R5, R121, c[0x0][0x2ec] ;  /* 0x0000bb0079057a20 */ /* 0x000fca0000410000 */
[----:B------:R1:W2:Y:S01]  /*13fe0*/  I2F R6, R4 ;  /* 0x0000000400067306 */ /* 0x0002a20000201400 */
[----:B---3--:R-:W-:Y:S02]  /*13ff0*/  FFMA.FTZ R8, R8, -UR35, R16 ;  /* 0x8000002308087c23 */ /* 0x008fe40008010010 */
[----:B------:R-:W-:Y:S02]  /*14000*/  FMUL.FTZ R16, R110, c[0x0][0x2ec] ;  /* 0x0000bb006e107a20 */ /* 0x000fe40000410000 */
[----:B------:R-:W-:-:S03]  /*14010*/  IMAD.MOV.U32 R110, RZ, RZ, R250 ;  /* 0x000000ffff6e7224 */ /* 0x000fc600078e00fa */
[----:B------:R-:W-:Y:S01]  /*14020*/  I2F R3, R3 ;  /* 0x0000000300037306 */ /* 0x000fe20000201400 */
[----:B-1----:R-:W-:-:S07]  /*14030*/  FMUL.FTZ R4, R127, c[0x0][0x2ec] ;  /* 0x0000bb007f047a20 */ /* 0x002fce0000410000 */
[----:B------:R-:W1:Y:S01]  /*14040*/  MUFU.TANH R5, R5 ;  /* 0x0000000500057308 */ /* 0x000e620000002400 */
[----:B--2---:R-:W-:Y:S02]  /*14050*/  FFMA.FTZ R13, R6, -UR35, R17 ;  /* 0x80000023060d7c23 */ /* 0x004fe40008010011 */
[----:B------:R-:W-:Y:S02]  /*14060*/  FMUL.FTZ R17, R100, c[0x0][0x2ec] ;  /* 0x0000bb0064117a20 */ /* 0x000fe40000410000 */
[----:B------:R-:W-:-:S03]  /*14070*/  IMAD.MOV.U32 R100, RZ, RZ, R247 ;  /* 0x000000ffff647224 */ /* 0x000fc600078e00f7 */
[----:B------:R-:W2:Y:S01]  /*14080*/  MUFU.TANH R4, R4 ;  /* 0x0000000400047308 */ /* 0x000ea20000002400 */
[----:B-1----:R-:W-:-:S07]  /*14090*/  FFMA.FTZ R5, R9, -UR35, R5 ;  /* 0x8000002309057c23 */ /* 0x002fce0008010005 */
[----:B------:R-:W-:Y:S01]  /*140a0*/  MUFU.TANH R17, R17 ;  /* 0x0000001100117308 */ /* 0x000fe20000002400 */
[----:B------:R-:W-:Y:S01]  /*140b0*/  FSEL R94, R5, -INF , !P3 ;  /* 0xff800000055e7808 */ /* 0x000fe20005800000 */
[----:B--2---:R-:W-:-:S06]  /*140c0*/  FFMA.FTZ R4, R10, -UR35, R4 ;  /* 0x800000230a047c23 */ /* 0x004fcc0008010004 */
[----:B------:R-:W-:Y:S01]  /*140d0*/  MUFU.TANH R16, R16 ;  /* 0x0000001000107308 */ /* 0x000fe20000002400 */
[----:B------:R-:W-:Y:S02]  /*140e0*/  FMUL.FTZ R10, R114, c[0x0][0x2ec] ;  /* 0x0000bb00720a7a20 */ /* 0x000fe40000410000 */
[----:B------:R-:W-:Y:S01]  /*140f0*/  IMAD.MOV.U32 R114, RZ, RZ, R132 ;  /* 0x000000ffff727224 */ /* 0x000fe200078e0084 */
[----:B------:R-:W-:Y:S02]  /*14100*/  FSEL R4, R4, -INF , !P5 ;  /* 0xff80000004047808 */ /* 0x000fe40006800000 */
[----:B------:R-:W-:Y:S02]  /*14110*/  ISETP.LT.OR P5, PT, R2, R239, P2 ;  /* 0x000000ef0200720c */ /* 0x000fe400017a1670 */
[----:B------:R-:W1:Y:S01]  /*14120*/  MUFU.TANH R10, R10 ;  /* 0x0000000a000a7308 */ /* 0x000e620000002400 */
[----:B------:R-:W-:Y:S01]  /*14130*/  IADD3 R2, R0, 0x29, RZ ;  /* 0x0000002900027810 */ /* 0x000fe20007ffe0ff */
[----:B------:R2:W-:Y:S01]  /*14140*/  STL [R1+0x40], R4 ;  /* 0x0000400401007387 */ /* 0x0005e20000100800 */
[----:B------:R-:W-:-:S02]  /*14150*/  LOP3.LUT P2, RZ, R231, 0x4, RZ, 0xc0, !PT ;  /* 0x00000004e7ff7812 */ /* 0x000fc4000784c0ff */
[----:B------:R-:W-:Y:S02]  /*14160*/  LOP3.LUT R231, R231, 0xfffffffd, RZ, 0xc0, !PT ;  /* 0xfffffffde7e77812 */ /* 0x000fe400078ec0ff */
[C---:B------:R-:W-:Y:S02]  /*14170*/  ISETP.GE.AND P3, PT, R2.reuse, R245, PT ;  /* 0x000000f50200720c */ /* 0x040fe40003f66270 */
[----:B------:R-:W-:Y:S02]  /*14180*/  @P1 LOP3.LUT R231, R231, 0x2, RZ, 0xfc, !PT ;  /* 0x00000002e7e71812 */ /* 0x000fe400078efcff */
[C---:B------:R-:W-:Y:S02]  /*14190*/  ISETP.GE.AND P1, PT, R2.reuse, R243, PT ;  /* 0x000000f30200720c */ /* 0x040fe40003f26270 */
[C---:B------:R-:W-:Y:S02]  /*141a0*/  ISETP.GE.AND P0, PT, R2.reuse, R242, PT ;  /* 0x000000f20200720c */ /* 0x040fe40003f06270 */
[C---:B------:R-:W-:Y:S01]  /*141b0*/  ISETP.LT.OR P6, PT, R2.reuse, R240, P3 ;  /* 0x000000f00200720c */ /* 0x040fe20001fc1670 */
[----:B-1----:R-:W-:Y:S01]  /*141c0*/  FFMA.FTZ R11, R3, -UR35, R10 ;  /* 0x80000023030b7c23 */ /* 0x002fe2000801000a */
[----:B------:R-:W-:Y:S01]  /*141d0*/  ISETP.LT.OR P1, PT, R2, R238, P1 ;  /* 0x000000ee0200720c */ /* 0x000fe20000f21670 */
[----:B------:R-:W-:Y:S01]  /*141e0*/  IMAD.IADD R3, R236, 0x1, -R2 ;  /* 0x00000001ec037824 */ /* 0x000fe200078e0a02 */
[----:B------:R-:W-:-:S02]  /*141f0*/  ISETP.LT.OR P0, PT, R2, R237, P0 ;  /* 0x000000ed0200720c */ /* 0x000fc40000701670 */
[C---:B------:R-:W-:Y:S02]  /*14200*/  LOP3.LUT P3, RZ, R231.reuse, 0x2, RZ, 0xc0, !PT ;  /* 0x00000002e7ff7812 */ /* 0x040fe4000786c0ff */
[----:B------:R-:W-:Y:S02]  /*14210*/  IABS R3, R3 ;  /* 0x0000000300037213 */ /* 0x000fe40000000000 */
[----:B------:R-:W-:Y:S01]  /*14220*/  LOP3.LUT R231, R231, 0xfffffff7, RZ, 0xc0, !PT ;  /* 0xfffffff7e7e77812 */ /* 0x000fe200078ec0ff */
[----:B--2---:R-:W-:Y:S02]  /*14230*/  FFMA.FTZ R4, R18, -UR35, R14 ;  /* 0x8000002312047c23 */ /* 0x004fe4000801000e */
[----:B------:R-:W-:Y:S02]  /*14240*/  FMUL.FTZ R14, R115, c[0x0][0x2ec] ;  /* 0x0000bb00730e7a20 */ /* 0x000fe40000410000 */
[----:B------:R-:W-:Y:S01]  /*14250*/  @P1 LOP3.LUT R231, R231, 0x8, RZ, 0xfc, !PT ;  /* 0x00000008e7e71812 */ /* 0x000fe200078efcff */
[----:B------:R-:W-:Y:S01]  /*14260*/  IMAD.MOV.U32 R115, RZ, RZ, R249 ;  /* 0x000000ffff737224 */ /* 0x000fe200078e00f9 */
[----:B------:R-:W-:-:S02]  /*14270*/  FSEL R4, R4, -INF , !P2 ;  /* 0xff80000004047808 */ /* 0x000fc40005000000 */
[----:B------:R-:W-:Y:S01]  /*14280*/  ISETP.GE.AND P2, PT, R2, R244, PT ;  /* 0x000000f40200720c */ /* 0x000fe20003f46270 */
[----:B------:R-:W-:Y:S01]  /*14290*/  MUFU.TANH R14, R14 ;  /* 0x0000000e000e7308 */ /* 0x000fe20000002400 */
[----:B------:R-:W-:Y:S01]  /*142a0*/  LOP3.LUT R231, R231, 0xfffffffb, RZ, 0xc0, !PT ;  /* 0xfffffffbe7e77812 */ /* 0x000fe200078ec0ff */
[----:B------:R1:W-:Y:S03]  /*142b0*/  STL [R1+0x58], R4 ;  /* 0x0000580401007387 */ /* 0x0003e60000100800 */
[----:B------:R-:W-:Y:S01]  /*142c0*/  @P0 LOP3.LUT R231, R231, 0x4, RZ, 0xfc, !PT ;  /* 0x00000004e7e70812 */ /* 0x000fe200078efcff */
[----:B-1----:R-:W-:Y:S02]  /*142d0*/  IMAD.MOV.U32 R4, RZ, RZ, R3 ;  /* 0x000000ffff047224 */ /* 0x002fe400078e0003 */
[----:B------:R-:W-:Y:S02]  /*142e0*/  IMAD.IADD R3, R235, 0x1, -R2 ;  /* 0x00000001eb037824 */ /* 0x000fe400078e0a02 */
[----:B------:R1:W-:Y:S03]  /*142f0*/  I2F R10, R4 ;  /* 0x00000004000a7306 */ /* 0x0003e60000201400 */
[----:B------:R-:W-:-:S02]  /*14300*/  IABS R3, R3 ;  /* 0x0000000300037213 */ /* 0x000fc40000000000 */
[----:B-1----:R-:W-:Y:S02]  /*14310*/  FSEL R4, R8, -INF , !P5 ;  /* 0xff80000008047808 */ /* 0x002fe40006800000 */
[----:B------:R-:W-:-:S03]  /*14320*/  ISETP.LT.OR P5, PT, R2, R239, P2 ;  /* 0x000000ef0200720c */ /* 0x000fc600017a1670 */
[----:B------:R1:W-:Y:S02]  /*14330*/  STL [R1+0x2c], R4 ;  /* 0x00002c0401007387 */ /* 0x0003e40000100800 */
[----:B-1----:R-:W-:Y:S02]  /*14340*/  IMAD.MOV.U32 R4, RZ, RZ, R3 ;  /* 0x000000ffff047224 */ /* 0x002fe400078e0003 */
        /* <DEDUP_REMOVED lines=22> */
[----:B------:R-:W-:Y:S01]  /*144b0*/  FMUL.FTZ R5, R93, c[0x0][0x2ec] ;  /* 0x0000bb005d057a20 */ /* 0x000fe20000410000 */
[----:B------:R-:W-:Y:S01]  /*144c0*/  FSEL R93, R13, -INF , !P3 ;  /* 0xff8000000d5d7808 */ /* 0x000fe20005800000 */
[----:B------:R1:W3:Y:S01]  /*144d0*/  I2F R6, R4 ;  /* 0x0000000400067306 */ /* 0x0002e20000201400 */
[----:B------:R-:W-:Y:S01]  /*144e0*/  ISETP.GE.AND P3, PT, R2, R245, PT ;  /* 0x000000f50200720c */ /* 0x000fe20003f66270 */
[----:B--2---:R-:W-:-:S06]  /*144f0*/  FFMA.FTZ R9, R9, -UR35, R15 ;  /* 0x8000002309097c23 */ /* 0x004fcc000801000f */
[----:B------:R-:W2:Y:S01]  /*14500*/  I2F R3, R3 ;  /* 0x0000000300037306 */ /* 0x000ea20000201400 */
[----:B-1----:R-:W-:-:S07]  /*14510*/  FMUL.FTZ R4, R95, c[0x0][0x2ec] ;  /* 0x0000bb005f047a20 */ /* 0x002fce0000410000 */
[----:B------:R-:W1:Y:S01]  /*14520*/  MUFU.TANH R5, R5 ;  /* 0x0000000500057308 */ /* 0x000e620000002400 */
[----:B---3--:R-:W-:Y:S02]  /*14530*/  FFMA.FTZ R6, R6, -UR35, R16 ;  /* 0x8000002306067c23 */ /* 0x008fe40008010010 */
[----:B--2---:R-:W-:-:S05]  /*14540*/  FFMA.FTZ R12, R3, -UR35, R17 ;  /* 0x80000023030c7c23 */ /* 0x004fca0008010011 */
[----:B------:R-:W2:Y:S01]  /*14550*/  MUFU.TANH R4, R4 ;  /* 0x0000000400047308 */ /* 0x000ea20000002400 */
[----:B------:R-:W-:Y:S02]  /*14560*/  FSEL R3, R11, -INF , !P4 ;  /* 0xff8000000b037808 */ /* 0x000fe40006000000 */
[----:B------:R-:W-:-:S03]  /*14570*/  ISETP.LT.OR P4, PT, R2, R237, P0 ;  /* 0x000000ed0200720c */ /* 0x000fc60000781670 */
[----:B------:R3:W-:Y:S01]  /*14580*/  STL [R1+0x3c], R3 ;  /* 0x00003c0301007387 */ /* 0x0007e20000100800 */
[----:B-1----:R-:W-:-:S05]  /*14590*/  FFMA.FTZ R5, R10, -UR35, R5 ;  /* 0x800000230a057c23 */ /* 0x002fca0008010005 */
[----:B------:R-:W-:Y:S02]  /*145a0*/  FSEL R104, R5, -INF , !P6 ;  /* 0xff80000005687808 */ /* 0x000fe40007000000 */
[----:B------:R-:W-:Y:S01]  /*145b0*/  ISETP.LT.OR P6, PT, R2, R240, P3 ;  /* 0x000000f00200720c */ /* 0x000fe20001fc1670 */
[----:B--2---:R-:W-:Y:S01]  /*145c0*/  FFMA.FTZ R4, R8, -UR35, R4 ;  /* 0x8000002308047c23 */ /* 0x004fe20008010004 */
[----:B------:R-:W-:Y:S01]  /*145d0*/  LOP3.LUT P3, RZ, R231, 0x8, RZ, 0xc0, !PT ;  /* 0x00000008e7ff7812 */ /* 0x000fe2000786c0ff */
[----:B------:R-:W-:Y:S01]  /*145e0*/  FFMA.FTZ R8, R18, -UR35, R14 ;  /* 0x8000002312087c23 */ /* 0x000fe2000801000e */
[----:B------:R-:W-:Y:S02]  /*145f0*/  FSEL R92, R9, -INF , !P6 ;  /* 0xff800000095c7808 */ /* 0x000fe40007000000 */
[----:B------:R-:W-:Y:S02]  /*14600*/  FSEL R95, R7, -INF , !P3 ;  /* 0xff800000075f7808 */ /* 0x000fe40005800000 */
[----:B---3--:R-:W-:-:S02]  /*14610*/  FSEL R3, R4, -INF , !P5 ;  /* 0xff80000004037808 */ /* 0x008fc40006800000 */
[----:B------:R-:W-:Y:S02]  /*14620*/  ISETP.LT.OR P5, PT, R2, R239, P2 ;  /* 0x000000ef0200720c */ /* 0x000fe400017a1670 */
[C---:B------:R-:W-:Y:S01]  /*14630*/  LOP3.LUT P2, RZ, R231.reuse, 0x4, RZ, 0xc0, !PT ;  /* 0x00000004e7ff7812 */ /* 0x040fe2000784c0ff */
[----:B------:R1:W-:Y:S01]  /*14640*/  STL [R1+0x24], R3 ;  /* 0x0000240301007387 */ /* 0x0003e20000100800 */
        /* <DEDUP_REMOVED lines=11> */
[C---:B------:R-:W-:Y:S01]  /*14700*/  ISETP.LT.OR P6, PT, R2.reuse, R240, P3 ;  /* 0x000000f00200720c */ /* 0x040fe20001fc1670 */
[----:B------:R1:W-:Y:S01]  /*14710*/  I2F R18, R4 ;  /* 0x0000000400127306 */ /* 0x0003e20000201400 */
[----:B------:R-:W-:-:S02]  /*14720*/  ISETP.LT.OR P1, PT, R2, R238, P1 ;  /* 0x000000ee0200720c */ /* 0x000fc40000f21670 */
[----:B------:R-:W-:Y:S02]  /*14730*/  IABS R3, R3 ;  /* 0x0000000300037213 */ /* 0x000fe40000000000 */
[----:B------:R-:W-:Y:S02]  /*14740*/  ISETP.LT.OR P0, PT, R2, R237, P0 ;  /* 0x000000ed0200720c */ /* 0x000fe40000701670 */
[C---:B------:R-:W-:Y:S02]  /*14750*/  LOP3.LUT P3, RZ, R231.reuse, 0x2, RZ, 0xc0, !PT ;  /* 0x00000002e7ff7812 */ /* 0x040fe4000786c0ff */
[----:B------:R-:W-:Y:S02]  /*14760*/  LOP3.LUT R231, R231, 0xfffffff7, RZ, 0xc0, !PT ;  /* 0xfffffff7e7e77812 */ /* 0x000fe400078ec0ff */
[----:B------:R-:W-:-:S03]  /*14770*/  FSEL R38, R12, -INF , !P3 ;  /* 0xff8000000c267808 */ /* 0x000fc60005800000 */
[----:B------:R-:W-:Y:S02]  /*14780*/  @P1 LOP3.LUT R231, R231, 0x8, RZ, 0xfc, !PT ;  /* 0x00000008e7e71812 */ /* 0x000fe400078efcff */
[----:B-1----:R-:W-:Y:S02]  /*14790*/  FSEL R4, R8, -INF , !P2 ;  /* 0xff80000008047808 */ /* 0x002fe40005000000 */
[----:B------:R-:W-:Y:S02]  /*147a0*/  ISETP.GE.AND P2, PT, R2, R244, PT ;  /* 0x000000f40200720c */ /* 0x000fe40003f46270 */
[----:B------:R-:W-:Y:S01]  /*147b0*/  LOP3.LUT R231, R231, 0xfffffffb, RZ, 0xc0, !PT ;  /* 0xfffffffbe7e77812 */ /* 0x000fe200078ec0ff */
[----:B------:R1:W-:Y:S03]  /*147c0*/  STL [R1+0x38], R4 ;  /* 0x0000380401007387 */ /* 0x0003e60000100800 */
[----:B------:R-:W-:Y:S01]  /*147d0*/  @P0 LOP3.LUT R231, R231, 0x4, RZ, 0xfc, !PT ;  /* 0x00000004e7e70812 */ /* 0x000fe200078efcff */
[----:B-1----:R-:W-:Y:S01]  /*147e0*/  IMAD.MOV.U32 R4, RZ, RZ, R3 ;  /* 0x000000ffff047224 */ /* 0x002fe200078e0003 */
[----:B------:R-:W-:-:S02]  /*147f0*/  IABS R3, R5 ;  /* 0x0000000500037213 */ /* 0x000fc40000000000 */
[----:B------:R-:W-:Y:S01]  /*14800*/  FSEL R5, R6, -INF , !P5 ;  /* 0xff80000006057808 */ /* 0x000fe20006800000 */
[----:B------:R1:W-:Y:S01]  /*14810*/  I2F R9, R4 ;  /* 0x0000000400097306 */ /* 0x0003e20000201400 */
[----:B------:R-:W-:-:S03]  /*14820*/  ISETP.LT.OR P5, PT, R2, R239, P2 ;  /* 0x000000ef0200720c */ /* 0x000fc600017a1670 */
[----:B------:R2:W-:Y:S01]  /*14830*/  STL [R1+0x18], R5 ;  /* 0x0000180501007387 */ /* 0x0005e20000100800 */
[----:B-1----:R-:W-:Y:S02]  /*14840*/  IMAD.MOV.U32 R4, RZ, RZ, R3 ;  /* 0x000000ffff047224 */ /* 0x002fe400078e0003 */
[----:B------:R-:W-:Y:S02]  /*14850*/  IMAD.IADD R3, R234, 0x1, -R2 ;  /* 0x00000001ea037824 */ /* 0x000fe400078e0a02 */
[----:B------:R1:W-:Y:S03]  /*14860*/  I2F R6, R4 ;  /* 0x0000000400067306 */ /* 0x0003e60000201400 */
[----:B------:R-:W-:-:S05]  /*14870*/  IABS R3, R3 ;  /* 0x0000000300037213 */ /* 0x000fca0000000000 */
[----:B------:R3:W-:Y:S01]  /*14880*/  I2F R8, R3 ;  /* 0x0000000300087306 */ /* 0x0007e20000201400 */
[----:B-1----:R-:W-:Y:S01]  /*14890*/  IMAD.IADD R4, R241, 0x1, -R2 ;  /* 0x00000001f1047824 */ /* 0x002fe200078e0a02 */
[----:B------:R-:W-:-:S04]  /*148a0*/  IADD3 R2, R0, 0x38, RZ ;  /* 0x0000003800027810 */ /* 0x000fc80007ffe0ff */
[----:B------:R-:W-:Y:S01]  /*148b0*/  IABS R4, R4 ;  /* 0x0000000400047213 */ /* 0x000fe20000000000 */
[--C-:B--2---:R-:W-:Y:S01]  /*148c0*/  IMAD.IADD R5, R235, 0x1, -R2.reuse ;  /* 0x00000001eb057824 */ /* 0x104fe200078e0a02 */
[----:B------:R-:W-:Y:S01]  /*148d0*/  ISETP.GE.AND P3, PT, R2, R245, PT ;  /* 0x000000f50200720c */ /* 0x000fe20003f66270 */
[----:B---3--:R-:W-:Y:S01]  /*148e0*/  IMAD.IADD R3, R236, 0x1, -R2 ;  /* 0x00000001ec037824 */ /* 0x008fe200078e0a02 */
[----:B------:R1:W-:Y:S01]  /*148f0*/  I2F R17, R4 ;  /* 0x0000000400117306 */ /* 0x0003e20000201400 */
[C---:B------:R-:W-:Y:S02]  /*14900*/  ISETP.GE.AND P2, PT, R2.reuse, R244, PT ;  /* 0x000000f40200720c */ /* 0x040fe40003f46270 */
[C---:B------:R-:W-:Y:S02]  /*14910*/  ISETP.GE.AND P1, PT, R2.reuse, R243, PT ;  /* 0x000000f30200720c */ /* 0x040fe40003f26270 */
[----:B------:R-:W-:Y:S02]  /*14920*/  IABS R3, R3 ;  /* 0x0000000300037213 */ /* 0x000fe40000000000 */
[----:B------:R-:W-:-:S02]  /*14930*/  ISETP.GE.AND P0, PT, R2, R242, PT ;  /* 0x000000f20200720c */ /* 0x000fc40003f06270 */
[----:B------:R-:W-:Y:S01]  /*14940*/  ISETP.LT.OR P1, PT, R2, R238, P1 ;  /* 0x000000ee0200720c */ /* 0x000fe20000f21670 */
[----:B-1----:R-:W-:Y:S01]  /*14950*/  IMAD.MOV.U32 R4, RZ, RZ, R3 ;  /* 0x000000ffff047224 */ /* 0x002fe200078e0003 */
[----:B------:R-:W-:Y:S01]  /*14960*/  IABS R3, R5 ;  /* 0x0000000500037213 */ /* 0x000fe20000000000 */
[----:B------:R-:W-:Y:S02]  /*14970*/  FMUL.FTZ R5, R103, c[0x0][0x2ec] ;  /* 0x0000bb0067057a20 */ /* 0x000fe40000410000 */
[----:B------:R-:W-:Y:S08]  /*14980*/  I2F R7, R4 ;  /* 0x0000000400077306 */ /* 0x000ff00000201400 */
[----:B------:R1:W-:Y:S08]  /*14990*/  I2F R4, R3 ;  /* 0x0000000300047306 */ /* 0x0003f00000201400 */
[----:B------:R2:W-:Y:S01]  /*149a0*/  MUFU.TANH R10, R5 ;  /* 0x00000005000a7308 */ /* 0x0005e20000002400 */
[----:B-1----:R-:W-:-:S02]  /*149b0*/  FMUL.FTZ R3, R109, c[0x0][0x2ec] ;  /* 0x0000bb006d037a20 */ /* 0x002fc40000410000 */
[----:B------:R-:W-:-:S05]  /*149c0*/  IMAD.MOV.U32 R109, RZ, RZ, R129 ;  /* 0x000000ffff6d7224 */ /* 0x000fca00078e0081 */
[----:B------:R1:W-:Y:S01]  /*149d0*/  MUFU.TANH R16, R3 ;  /* 0x0000000300107308 */ /* 0x0003e20000002400 */
[----:B--2---:R-:W-:Y:S02]  /*149e0*/  FMUL.FTZ R5, R84, c[0x0][0x2ec] ;  /* 0x0000bb0054057a20 */ /* 0x004fe40000410000 */
[----:B------:R-:W-:-:S05]  /*149f0*/  IMAD.MOV.U32 R84, RZ, RZ, R114 ;  /* 0x000000ffff547224 */ /* 0x000fca00078e0072 */
[----:B------:R2:W3:Y:S01]  /*14a00*/  MUFU.TANH R11, R5 ;  /* 0x00000005000b7308 */ /* 0x0004e20000002400 */
[----:B-1----:R-:W-:-:S07]  /*14a10*/  FMUL.FTZ R3, R111, c[0x0][0x2ec] ;  /* 0x0000bb006f037a20 */ /* 0x002fce0000410000 */
[----:B------:R1:W4:Y:S01]  /*14a20*/  MUFU.TANH R15, R3 ;  /* 0x00000003000f7308 */ /* 0x0003220000002400 */
[----:B--2---:R-:W-:Y:S02]  /*14a30*/  FMUL.FTZ R5, R86, c[0x0][0x2ec] ;  /* 0x0000bb0056057a20 */ /* 0x004fe40000410000 */
[----:B---3--:R-:W-:-:S05]  /*14a40*/  FFMA.FTZ R7, R7, -UR35, R11 ;  /* 0x8000002307077c23 */ /* 0x008fca000801000b */
[----:B------:R2:W3:Y:S01]  /*14a50*/  MUFU.TANH R13, R5 ;  /* 0x00000005000d7308 */ /* 0x0004e20000002400 */
[----:B------:R-:W-:Y:S02]  /*14a60*/  FMUL.FTZ R11, R88, c[0x0][0x2ec] ;  /* 0x0000bb00580b7a20 */ /* 0x000fe40000410000 */
[----:B-1----:R-:W-:-:S05]  /*14a70*/  FMUL.FTZ R3, R101, c[0x0][0x2ec] ;  /* 0x0000bb0065037a20 */ /* 0x002fca0000410000 */
[----:B------:R-:W-:Y:S01]  /*14a80*/  MUFU.TANH R11, R11 ;  /* 0x0000000b000b7308 */ /* 0x000fe20000002400 */
[----:B----4-:R-:W-:-:S05]  /*14a90*/  FFMA.FTZ R6, R6, -UR35, R15 ;  /* 0x8000002306067c23 */ /* 0x010fca000801000f */
[----:B------:R-:W-:Y:S01]  /*14aa0*/  FSEL R252, R6, -INF , !P5 ;  /* 0xff80000006fc7808 */ /* 0x000fe20006800000 */
[----:B--2---:R-:W-:Y:S01]  /*14ab0*/  FFMA.FTZ R5, R9, -UR35, R16 ;  /* 0x8000002309057c23 */ /* 0x004fe20008010010 */
[----:B------:R1:W2:Y:S01]  /*14ac0*/  MUFU.TANH R14, R3 ;  /* 0x00000003000e7308 */ /* 0x0002a20000002400 */
[----:B------:R-:W-:Y:S01]  /*14ad0*/  FFMA.FTZ R9, R17, -UR35, R10 ;  /* 0x8000002311097c23 */ /* 0x000fe2000801000a */
[----:B------:R-:W-:Y:S01]  /*14ae0*/  ISETP.LT.OR P5, PT, R2, R239, P2 ;  /* 0x000000ef0200720c */ /* 0x000fe200017a1670 */
[----:B---3--:R-:W-:Y:S01]  /*14af0*/  FFMA.FTZ R10, R4, -UR35, R13 ;  /* 0x80000023040a7c23 */ /* 0x008fe2000801000d */
[----:B------:R-:W-:Y:S01]  /*14b00*/  FSEL R135, R5, -INF , !P6 ;  /* 0xff80000005877808 */ /* 0x000fe20007000000 */
[----:B------:R-:W-:Y:S01]  /*14b10*/  IMAD.IADD R4, R241, 0x1, -R2 ;  /* 0x00000001f1047824 */ /* 0x000fe200078e0a02 */
[----:B------:R-:W-:Y:S02]  /*14b20*/  ISETP.LT.OR P6, PT, R2, R240, P3 ;  /* 0x000000f00200720c */ /* 0x000fe40001fc1670 */
[----:B------:R-:W-:-:S02]  /*14b30*/  LOP3.LUT P3, RZ, R231, 0x8, RZ, 0xc0, !PT ;  /* 0x00000008e7ff7812 */ /* 0x000fc4000786c0ff */
[----:B------:R-:W-:Y:S02]  /*14b40*/  IABS R4, R4 ;  /* 0x0000000400047213 */ /* 0x000fe40000000000 */
[C---:B------:R-:W-:Y:S02]  /*14b50*/  LOP3.LUT P2, RZ, R231.reuse, 0x4, RZ, 0xc0, !PT ;  /* 0x00000004e7ff7812 */ /* 0x040fe4000784c0ff */
[----:B------:R3:W-:Y:S01]  /*14b60*/  I2F R16, R4 ;  /* 0x0000000400107306 */ /* 0x0007e20000201400 */
[----:B------:R-:W-:Y:S01]  /*14b70*/  LOP3.LUT R231, R231, 0xfffffffd, RZ, 0xc0, !PT ;  /* 0xfffffffde7e77812 */ /* 0x000fe200078ec0ff */
[----:B-1----:R-:W-:Y:S01]  /*14b80*/  FMUL.FTZ R3, R102, c[0x0][0x2ec] ;  /* 0x0000bb0066037a20 */ /* 0x002fe20000410000 */
[----:B------:R-:W-:Y:S01]  /*14b90*/  FSEL R134, R7, -INF , !P6 ;  /* 0xff80000007867808 */ /* 0x000fe20007000000 */
[----:B--2---:R-:W-:Y:S01]  /*14ba0*/  FFMA.FTZ R8, R8, -UR35, R14 ;  /* 0x8000002308087c23 */ /* 0x004fe2000801000e */
[----:B------:R-:W-:Y:S02]  /*14bb0*/  @P1 LOP3.LUT R231, R231, 0x2, RZ, 0xfc, !PT ;  /* 0x00000002e7e71812 */ /* 0x000fe400078efcff */
[----:B------:R-:W-:Y:S01]  /*14bc0*/  FSEL R249, R10, -INF , !P5 ;  /* 0xff8000000af97808 */ /* 0x000fe20006800000 */
[----:B------:R-:W1:Y:S01]  /*14bd0*/  MUFU.TANH R3, R3 ;  /* 0x0000000300037308 */ /* 0x000e620000002400 */
[----:B------:R-:W-:Y:S01]  /*14be0*/  FSEL R6, R8, -INF , !P3 ;  /* 0xff80000008067808 */ /* 0x000fe20005800000 */
[----:B------:R-:W-:Y:S01]  /*14bf0*/  FMUL.FTZ R10, R99, c[0x0][0x2ec] ;  /* 0x0000bb00630a7a20 */ /* 0x000fe20000410000 */
[----:B---3--:R-:W-:Y:S01]  /*14c00*/  FSEL R4, R9, -INF , !P2 ;  /* 0xff80000009047808 */ /* 0x008fe20005000000 */
[----:B------:R-:W-:-:S04]  /*14c10*/  FMUL.FTZ R9, R97, c[0x0][0x2ec] ;  /* 0x0000bb0061097a20 */ /* 0x000fc80000410000 */
[----:B------:R-:W-:Y:S01]  /*14c20*/  MUFU.TANH R10, R10 ;  /* 0x0000000a000a7308 */ /* 0x000fe20000002400 */
[----:B-1----:R-:W-:-:S07]  /*14c30*/  FFMA.FTZ R3, R18, -UR35, R3 ;  /* 0x8000002312037c23 */ /* 0x002fce0008010003 */
[----:B------:R1:W-:Y:S01]  /*14c40*/  MUFU.TANH R13, R9 ;  /* 0x00000009000d7308 */ /* 0x0003e20000002400 */
[----:B------:R-:W-:Y:S02]  /*14c50*/  FSEL R3, R3, -INF , !P4 ;  /* 0xff80000003037808 */ /* 0x000fe40006000000 */
[----:B------:R-:W-:-:S03]  /*14c60*/  ISETP.LT.OR P4, PT, R2, R237, P0 ;  /* 0x000000ed0200720c */ /* 0x000fc60000781670 */
[----:B------:R2:W-:Y:S04]  /*14c70*/  STL [R1+0x20], R3 ;  /* 0x0000200301007387 */ /* 0x0005e80000100800 */
[----:B------:R-:W-:Y:S04]  /*14c80*/  STL [R1+0x4], R6 ;  /* 0x0000040601007387 */ /* 0x000fe80000100800 */
[----:B------:R3:W-:Y:S01]  /*14c90*/  STL [R1+0x10], R4 ;  /* 0x0000100401007387 */ /* 0x0007e20000100800 */
[----:B-1----:R-:W-:-:S06]  /*14ca0*/  FMUL.FTZ R9, R98, c[0x0][0x2ec] ;  /* 0x0000bb0062097a20 */ /* 0x002fcc0000410000 */
[----:B------:R-:W-:Y:S01]  /*14cb0*/  MUFU.TANH R9, R9 ;  /* 0x0000000900097308 */ /* 0x000fe20000002400 */
[----:B--2---:R-:W-:Y:S01]  /*14cc0*/  IMAD.IADD R3, R234, 0x1, -R2 ;  /* 0x00000001ea037824 */ /* 0x004fe200078e0a02 */
[----:B------:R-:W-:-:S04]  /*14cd0*/  IADD3 R2, R0, 0x39, RZ ;  /* 0x0000003900027810 */ /* 0x000fc80007ffe0ff */
[----:B------:R-:W-:Y:S02]  /*14ce0*/  IABS R3, R3 ;  /* 0x0000000300037213 */ /* 0x000fe40000000000 */
[C---:B------:R-:W-:Y:S02]  /*14cf0*/  ISETP.GE.AND P3, PT, R2.reuse, R245, PT ;  /* 0x000000f50200720c */ /* 0x040fe40003f66270 */
[----:B------:R1:W-:Y:S01]  /*14d00*/  I2F R5, R3 ;  /* 0x0000000300057306 */ /* 0x0003e20000201400 */
[C---:B------:R-:W-:Y:S02]  /*14d10*/  ISETP.GE.AND P2, PT, R2.reuse, R244, PT ;  /* 0x000000f40200720c */ /* 0x040fe40003f46270 */
[C---:B------:R-:W-:Y:S02]  /*14d20*/  ISETP.GE.AND P1, PT, R2.reuse, R243, PT ;  /* 0x000000f30200720c */ /* 0x040fe40003f26270 */
[C---:B------:R-:W-:Y:S02]  /*14d30*/  ISETP.GE.AND P0, PT, R2.reuse, R242, PT ;  /* 0x000000f20200720c */ /* 0x040fe40003f06270 */
[----:B------:R-:W-:-:S02]  /*14d40*/  ISETP.LT.OR P6, PT, R2, R240, P3 ;  /* 0x000000f00200720c */ /* 0x000fc40001fc1670 */
[C---:B------:R-:W-:Y:S02]  /*14d50*/  ISETP.LT.OR P5, PT, R2.reuse, R239, P2 ;  /* 0x000000ef0200720c */ /* 0x040fe400017a1670 */
[C---:B------:R-:W-:Y:S02]  /*14d60*/  ISETP.LT.OR P1, PT, R2.reuse, R238, P1 ;  /* 0x000000ee0200720c */ /* 0x040fe40000f21670 */
[----:B------:R-:W-:Y:S02]  /*14d70*/  ISETP.LT.OR P0, PT, R2, R237, P0 ;  /* 0x000000ed0200720c */ /* 0x000fe40000701670 */
[C---:B------:R-:W-:Y:S01]  /*14d80*/  LOP3.LUT P3, RZ, R231.reuse, 0x2, RZ, 0xc0, !PT ;  /* 0x00000002e7ff7812 */ /* 0x040fe2000786c0ff */
[----:B-1----:R-:W-:Y:S01]  /*14d90*/  IMAD.IADD R3, R236, 0x1, -R2 ;  /* 0x00000001ec037824 */ /* 0x002fe200078e0a02 */
[----:B------:R-:W-:-:S04]  /*14da0*/  LOP3.LUT R231, R231, 0xfffffff7, RZ, 0xc0, !PT ;  /* 0xfffffff7e7e77812 */ /* 0x000fc800078ec0ff */
[----:B------:R-:W-:-:S03]  /*14db0*/  IABS R3, R3 ;  /* 0x0000000300037213 */ /* 0x000fc60000000000 */
[----:B------:R-:W-:Y:S02]  /*14dc0*/  @P1 LOP3.LUT R231, R231, 0x8, RZ, 0xfc, !PT ;  /* 0x00000008e7e71812 */ /* 0x000fe400078efcff */
[----:B---3--:R-:W-:Y:S02]  /*14dd0*/  IMAD.MOV.U32 R4, RZ, RZ, R3 ;  /* 0x000000ffff047224 */ /* 0x008fe400078e0003 */
[----:B------:R-:W-:Y:S01]  /*14de0*/  IMAD.IADD R3, R235, 0x1, -R2 ;  /* 0x00000001eb037824 */ /* 0x000fe200078e0a02 */
[----:B------:R-:W-:Y:S01]  /*14df0*/  LOP3.LUT R231, R231, 0xfffffffb, RZ, 0xc0, !PT ;  /* 0xfffffffbe7e77812 */ /* 0x000fe200078ec0ff */
[----:B------:R1:W-:Y:S03]  /*14e00*/  I2F R6, R4 ;  /* 0x0000000400067306 */ /* 0x0003e60000201400 */
[----:B------:R-:W-:Y:S02]  /*14e10*/  IABS R3, R3 ;  /* 0x0000000300037213 */ /* 0x000fe40000000000 */
[----:B------:R-:W-:-:S03]  /*14e20*/  @P0 LOP3.LUT R231, R231, 0x4, RZ, 0xfc, !PT ;  /* 0x00000004e7e70812 */ /* 0x000fc600078efcff */
[----:B-1----:R-:W-:Y:S02]  /*14e30*/  IMAD.MOV.U32 R4, RZ, RZ, R3 ;  /* 0x000000ffff047224 */ /* 0x002fe400078e0003 */
[----:B------:R-:W-:Y:S02]  /*14e40*/  IMAD.IADD R3, R234, 0x1, -R2 ;  /* 0x00000001ea037824 */ /* 0x000fe400078e0a02 */
[----:B------:R1:W-:Y:S03]  /*14e50*/  I2F R8, R4 ;  /* 0x0000000400087306 */ /* 0x0003e60000201400 */
[----:B------:R-:W-:-:S05]  /*14e60*/  IABS R3, R3 ;  /* 0x0000000300037213 */ /* 0x000fca0000000000 */
[----:B------:R2:W3:Y:S01]  /*14e70*/  I2F R7, R3 ;  /* 0x0000000300077306 */ /* 0x0004e20000201400 */
[----:B-1----:R-:W-:Y:S01]  /*14e80*/  IMAD.IADD R4, R241, 0x1, -R2 ;  /* 0x00000001f1047824 */ /* 0x002fe200078e0a02 */
[----:B------:R-:W-:-:S04]  /*14e90*/  IADD3 R2, R0, 0x40, RZ ;  /* 0x0000004000027810 */ /* 0x000fc80007ffe0ff */
[----:B------:R-:W-:Y:S02]  /*14ea0*/  IABS R4, R4 ;  /* 0x0000000400047213 */ /* 0x000fe40000000000 */
[----:B------:R-:W-:Y:S01]  /*14eb0*/  ISETP.GE.AND P2, PT, R2, R244, PT ;  /* 0x000000f40200720c */ /* 0x000fe20003f46270 */
[----:B--2---:R-:W-:Y:S01]  /*14ec0*/  IMAD.IADD R3, R236, 0x1, -R2 ;  /* 0x00000001ec037824 */ /* 0x004fe200078e0a02 */
[----:B------:R1:W2:Y:S01]  /*14ed0*/  I2F R12, R4 ;  /* 0x00000004000c7306 */ /* 0x0002a20000201400 */
[C---:B------:R-:W-:Y:S01]  /*14ee0*/  ISETP.GE.AND P1, PT, R2.reuse, R243, PT ;  /* 0x000000f30200720c */ /* 0x040fe20003f26270 */
[----:B---3--:R-:W-:Y:S01]  /*14ef0*/  FFMA.FTZ R13, R7, -UR35, R13 ;  /* 0x80000023070d7c23 */ /* 0x008fe2000801000d */
[C---:B------:R-:W-:Y:S02]  /*14f00*/  ISETP.GE.AND P0, PT, R2.reuse, R242, PT ;  /* 0x000000f20200720c */ /* 0x040fe40003f06270 */
[----:B------:R-:W-:Y:S02]  /*14f10*/  IABS R3, R3 ;  /* 0x0000000300037213 */ /* 0x000fe40000000000 */
[----:B------:R-:W-:-:S04]  /*14f20*/  ISETP.LT.OR P1, PT, R2, R238, P1 ;  /* 0x000000ee0200720c */ /* 0x000fc80000f21670 */
[----:B------:R-:W3:Y:S01]  /*14f30*/  I2F R3, R3 ;  /* 0x0000000300037306 */ /* 0x000ee20000201400 */
[----:B-1----:R-:W-:Y:S02]  /*14f40*/  FMUL.FTZ R4, R85, c[0x0][0x2ec] ;  /* 0x0000bb0055047a20 */ /* 0x002fe40000410000 */
[----:B--2---:R-:W-:-:S05]  /*14f50*/  FFMA.FTZ R12, R12, -UR35, R10 ;  /* 0x800000230c0c7c23 */ /* 0x004fca000801000a */
[----:B------:R1:W2:Y:S01]  /*14f60*/  MUFU.TANH R15, R4 ;  /* 0x00000004000f7308 */ /* 0x0002a20000002400 */
[----:B---3--:R-:W-:Y:S02]  /*14f70*/  FFMA.FTZ R11, R3, -UR35, R11 ;  /* 0x80000023030b7c23 */ /* 0x008fe4000801000b */
[----:B------:R-:W-:-:S05]  /*14f80*/  IMAD.IADD R3, R235, 0x1, -R2 ;  /* 0x00000001eb037824 */ /* 0x000fca00078e0a02 */
[----:B------:R-:W-:Y:S01]  /*14f90*/  IABS R3, R3 ;  /* 0x0000000300037213 */ /* 0x000fe20000000000 */
[----:B-1----:R-:W-:Y:S02]  /*14fa0*/  FMUL.FTZ R4, R87, c[0x0][0x2ec] ;  /* 0x0000bb0057047a20 */ /* 0x002fe40000410000 */
[----:B--2---:R-:W-:Y:S02]  /*14fb0*/  FFMA.FTZ R6, R6, -UR35, R15 ;  /* 0x8000002306067c23 */ /* 0x004fe4000801000f */
[----:B------:R1:W2:Y:S03]  /*14fc0*/  MUFU.TANH R14, R4 ;  /* 0x00000004000e7308 */ /* 0x0002a60000002400 */
[----:B------:R-:W-:Y:S01]  /*14fd0*/  FSEL R133, R6, -INF , !P6 ;  /* 0xff80000006857808 */ /* 0x000fe20007000000 */
[----:B-1----:R-:W-:Y:S02]  /*14fe0*/  FMUL.FTZ R4, R96, c[0x0][0x2ec] ;  /* 0x0000bb0060047a20 */ /* 0x002fe40000410000 */
[----:B--2---:R-:W-:-:S02]  /*14ff0*/  FFMA.FTZ R8, R8, -UR35, R14 ;  /* 0x8000002308087c23 */ /* 0x004fc4000801000e */
[----:B------:R-:W-:Y:S02]  /*15000*/  FMUL.FTZ R14, R61, c[0x0][0x2ec] ;  /* 0x0000bb003d0e7a20 */ /* 0x000fe40000410000 */
[----:B------:R-:W1:Y:S01]  /*15010*/  MUFU.TANH R4, R4 ;  /* 0x0000000400047308 */ /* 0x000e620000002400 */
[----:B------:R-:W-:Y:S02]  /*15020*/  FSEL R211, R8, -INF , !P5 ;  /* 0xff80000008d37808 */ /* 0x000fe40006800000 */
[----:B------:R-:W-:Y:S02]  /*15030*/  ISETP.LT.OR P5, PT, R2, R239, P2 ;  /* 0x000000ef0200720c */ /* 0x000fe400017a1670 */
[----:B------:R-:W-:-:S03]  /*15040*/  LOP3.LUT P2, RZ, R231, 0x4, RZ, 0xc0, !PT ;  /* 0x00000004e7ff7812 */ /* 0x000fc6000784c0ff */
[----:B------:R2:W-:Y:S01]  /*15050*/  MUFU.TANH R15, R14 ;  /* 0x0000000e000f7308 */ /* 0x0005e20000002400 */
[----:B------:R-:W-:Y:S01]  /*15060*/  FSEL R247, R12, -INF , !P2 ;  /* 0xff8000000cf77808 */ /* 0x000fe20005000000 */
[----:B------:R-:W-:Y:S02]  /*15070*/  FMUL.FTZ R12, R83, c[0x0][0x2ec] ;  /* 0x0000bb00530c7a20 */ /* 0x000fe40000410000 */
[----:B-1----:R-:W-:Y:S02]  /*15080*/  FFMA.FTZ R4, R5, -UR35, R4 ;  /* 0x8000002305047c23 */ /* 0x002fe40008010004 */
[----:B------:R-:W-:-:S03]  /*15090*/  FFMA.FTZ R5, R16, -UR35, R9 ;  /* 0x8000002310057c23 */ /* 0x000fc60008010009 */
[----:B------:R-:W-:Y:S01]  /*150a0*/  FSEL R248, R4, -INF , !P3 ;  /* 0xff80000004f87808 */ /* 0x000fe20005800000 */
[----:B------:R-:W-:Y:S01]  /*150b0*/  IMAD.MOV.U32 R4, RZ, RZ, R3 ;  /* 0x000000ffff047224 */ /* 0x000fe200078e0003 */
[----:B------:R-:W-:Y:S01]  /*150c0*/  ISETP.GE.AND P3, PT, R2, R245, PT ;  /* 0x000000f50200720c */ /* 0x000fe20003f66270 */
[----:B------:R-:W-:Y:S01]  /*150d0*/  IMAD.IADD R3, R234, 0x1, -R2 ;  /* 0x00000001ea037824 */ /* 0x000fe200078e0a02 */
[----:B------:R-:W-:Y:S01]  /*150e0*/  FSEL R250, R5, -INF , !P4 ;  /* 0xff80000005fa7808 */ /* 0x000fe20006000000 */
[----:B------:R1:W-:Y:S01]  /*150f0*/  I2F R10, R4 ;  /* 0x00000004000a7306 */ /* 0x0003e20000201400 */
[----:B------:R-:W-:Y:S01]  /*15100*/  ISETP.LT.OR P6, PT, R2, R240, P3 ;  /* 0x000000f00200720c */ /* 0x000fe20001fc1670 */
[----:B--2---:R-:W-:Y:S01]  /*15110*/  FMUL.FTZ R14, R62, c[0x0][0x2ec] ;  /* 0x0000bb003e0e7a20 */ /* 0x004fe20000410000 */
[----:B------:R-:W-:Y:S02]  /*15120*/  ISETP.LT.OR P4, PT, R2, R237, P0 ;  /* 0x000000ed0200720c */ /* 0x000fe40000781670 */
[----:B------:R-:W-:-:S02]  /*15130*/  IABS R3, R3 ;  /* 0x0000000300037213 */ /* 0x000fc40000000000 */
[C---:B------:R-:W-:Y:S01]  /*15140*/  LOP3.LUT P3, RZ, R231.reuse, 0x8, RZ, 0xc0, !PT ;  /* 0x00000008e7ff7812 */ /* 0x040fe2000786c0ff */
[----:B------:R-:W-:Y:S01]  /*15150*/  MUFU.TANH R14, R14 ;  /* 0x0000000e000e7308 */ /* 0x000fe20000002400 */
[----:B------:R-:W-:Y:S02]  /*15160*/  LOP3.LUT R231, R231, 0xfffffffd, RZ, 0xc0, !PT ;  /* 0xfffffffde7e77812 */ /* 0x000fe400078ec0ff */
[----:B------:R-:W-:Y:S02]  /*15170*/  FSEL R210, R13, -INF , !P3 ;  /* 0xff8000000dd27808 */ /* 0x000fe40005800000 */
[----:B------:R-:W-:Y:S02]  /*15180*/  @P1 LOP3.LUT R231, R231, 0x2, RZ, 0xfc, !PT ;  /* 0x00000002e7e71812 */ /* 0x000fe400078efcff */
[----:B------:R-:W-:Y:S01]  /*15190*/  FSEL R132, R11, -INF , !P6 ;  /* 0xff8000000b847808 */ /* 0x000fe20007000000 */
[----:B-1----:R-:W-:Y:S01]  /*151a0*/  IMAD.IADD R4, R241, 0x1, -R2 ;  /* 0x00000001f1047824 */ /* 0x002fe200078e0a02 */
[----:B------:R-:W-:Y:S01]  /*151b0*/  IADD3 R2, R0, 0x41, RZ ;  /* 0x0000004100027810 */ /* 0x000fe20007ffe0ff */
[----:B------:R1:W-:Y:S03]  /*151c0*/  I2F R9, R3 ;  /* 0x0000000300097306 */ /* 0x0003e60000201400 */
[----:B------:R-:W-:Y:S01]  /*151d0*/  IABS R4, R4 ;  /* 0x0000000400047213 */ /* 0x000fe20000000000 */
[----:B------:R-:W-:Y:S01]  /*151e0*/  IMAD.IADD R5, R235, 0x1, -R2 ;  /* 0x00000001eb057824 */ /* 0x000fe200078e0a02 */
[----:B------:R-:W-:-:S02]  /*151f0*/  ISETP.GE.AND P3, PT, R2, R245, PT ;  /* 0x000000f50200720c */ /* 0x000fc40003f66270 */
[C---:B------:R-:W-:Y:S01]  /*15200*/  ISETP.GE.AND P2, PT, R2.reuse, R244, PT ;  /* 0x000000f40200720c */ /* 0x040fe20003f46270 */
[----:B------:R2:W-:Y:S01]  /*15210*/  I2F R18, R4 ;  /* 0x0000000400127306 */ /* 0x0005e20000201400 */
[C---:B------:R-:W-:Y:S02]  /*15220*/  ISETP.GE.AND P1, PT, R2.reuse, R243, PT ;  /* 0x000000f30200720c */ /* 0x040fe40003f26270 */
[C---:B------:R-:W-:Y:S02]  /*15230*/  ISETP.GE.AND P0, PT, R2.reuse, R242, PT ;  /* 0x000000f20200720c */ /* 0x040fe40003f06270 */
[C---:B------:R-:W-:Y:S02]  /*15240*/  ISETP.LT.OR P6, PT, R2.reuse, R240, P3 ;  /* 0x000000f00200720c */ /* 0x040fe40001fc1670 */
[----:B------:R-:W-:Y:S01]  /*15250*/  ISETP.LT.OR P1, PT, R2, R238, P1 ;  /* 0x000000ee0200720c */ /* 0x000fe20000f21670 */
[----:B-1----:R-:W-:Y:S01]  /*15260*/  IMAD.IADD R3, R236, 0x1, -R2 ;  /* 0x00000001ec037824 */ /* 0x002fe200078e0a02 */
[----:B------:R-:W-:-:S02]  /*15270*/  ISETP.LT.OR P0, PT, R2, R237, P0 ;  /* 0x000000ed0200720c */ /* 0x000fc40000701670 */
[C---:B------:R-:W-:Y:S02]  /*15280*/  LOP3.LUT P3, RZ, R231.reuse, 0x2, RZ, 0xc0, !PT ;  /* 0x00000002e7ff7812 */ /* 0x040fe4000786c0ff */
[----:B------:R-:W-:Y:S02]  /*15290*/  IABS R3, R3 ;  /* 0x0000000300037213 */ /* 0x000fe40000000000 */
[----:B------:R-:W-:-:S03]  /*152a0*/  LOP3.LUT R231, R231, 0xfffffff7, RZ, 0xc0, !PT ;  /* 0xfffffff7e7e77812 */ /* 0x000fc600078ec0ff */
[----:B--2---:R-:W-:Y:S01]  /*152b0*/  IMAD.MOV.U32 R4, RZ, RZ, R3 ;  /* 0x000000ffff047224 */ /* 0x004fe200078e0003 */
[----:B------:R-:W-:Y:S01]  /*152c0*/  IABS R3, R5 ;  /* 0x0000000500037213 */ /* 0x000fe20000000000 */
[----:B------:R-:W-:Y:S01]  /*152d0*/  IMAD.IADD R5, R241, 0x1, -R2 ;  /* 0x00000001f1057824 */ /* 0x000fe200078e0a02 */
[----:B------:R-:W-:Y:S01]  /*152e0*/  @P1 LOP3.LUT R231, R231, 0x8, RZ, 0xfc, !PT ;  /* 0x00000008e7e71812 */ /* 0x000fe200078efcff */
[----:B------:R1:W-:Y:S03]  /*152f0*/  I2F R7, R4 ;  /* 0x0000000400077306 */ /* 0x0003e60000201400 */
        /* <DEDUP_REMOVED lines=14> */
[----:B------:R-:W-:-:S05]  /*153e0*/  FMUL.FTZ R15, R57, c[0x0][0x2ec] ;  /* 0x0000bb00390f7a20 */ /* 0x000fca0000410000 */
[----:B------:R2:W4:Y:S01]  /*153f0*/  MUFU.TANH R17, R4 ;  /* 0x0000000400117308 */ /* 0x0005220000002400 */
[----:B-1----:R-:W-:-:S07]  /*15400*/  FMUL.FTZ R5, R60, c[0x0][0x2ec] ;  /* 0x0000bb003c057a20 */ /* 0x002fce0000410000 */
[----:B------:R-:W-:Y:S01]  /*15410*/  MUFU.TANH R15, R15 ;  /* 0x0000000f000f7308 */ /* 0x000fe20000002400 */
[----:B---3--:R-:W-:Y:S02]  /*15420*/  FFMA.FTZ R8, R8, -UR35, R16 ;  /* 0x8000002308087c23 */ /* 0x008fe40008010010 */
[----:B--2---:R-:W-:-:S05]  /*15430*/  FMUL.FTZ R4, R90, c[0x0][0x2ec] ;  /* 0x0000bb005a047a20 */ /* 0x004fca0000410000 */
[----:B------:R-:W1:Y:S01]  /*15440*/  MUFU.TANH R5, R5 ;  /* 0x0000000500057308 */ /* 0x000e620000002400 */
[----:B----4-:R-:W-:-:S05]  /*15450*/  FFMA.FTZ R7, R7, -UR35, R17 ;  /* 0x8000002307077c23 */ /* 0x010fca0008010011 */
[----:B------:R-:W-:Y:S02]  /*15460*/  FSEL R123, R7, -INF , !P6 ;  /* 0xff800000077b7808 */ /* 0x000fe40007000000 */
[----:B------:R-:W2:Y:S01]  /*15470*/  MUFU.TANH R4, R4 ;  /* 0x0000000400047308 */ /* 0x000ea20000002400 */
[----:B-1----:R-:W-:-:S07]  /*15480*/  FFMA.FTZ R5, R9, -UR35, R5 ;  /* 0x8000002309057c23 */ /* 0x002fce0008010005 */
[----:B------:R1:W-:Y:S01]  /*15490*/  MUFU.TANH R16, R12 ;  /* 0x0000000c00107308 */ /* 0x0003e20000002400 */
[----:B------:R-:W-:Y:S01]  /*154a0*/  FSEL R209, R5, -INF , !P3 ;  /* 0xff80000005d17808 */ /* 0x000fe20005800000 */
[----:B--2---:R-:W-:Y:S02]  /*154b0*/  FFMA.FTZ R4, R10, -UR35, R4 ;  /* 0x800000230a047c23 */ /* 0x004fe40008010004 */
[----:B------:R-:W-:-:S03]  /*154c0*/  FMUL.FTZ R10, R63, c[0x0][0x2ec] ;  /* 0x0000bb003f0a7a20 */ /* 0x000fc60000410000 */
[----:B------:R-:W-:Y:S01]  /*154d0*/  FSEL R208, R4, -INF , !P5 ;  /* 0xff80000004d07808 */ /* 0x000fe20006800000 */
[----:B------:R-:W-:Y:S01]  /*154e0*/  FFMA.FTZ R4, R18, -UR35, R14 ;  /* 0x8000002312047c23 */ /* 0x000fe2000801000e */
[----:B------:R-:W-:Y:S01]  /*154f0*/  ISETP.LT.OR P5, PT, R2, R239, P2 ;  /* 0x000000ef0200720c */ /* 0x000fe200017a1670 */
[----:B------:R-:W2:Y:S01]  /*15500*/  MUFU.TANH R10, R10 ;  /* 0x0000000a000a7308 */ /* 0x000ea20000002400 */
[----:B------:R-:W-:Y:S01]  /*15510*/  IADD3 R2, R0, 0x48, RZ ;  /* 0x0000004800027810 */ /* 0x000fe20007ffe0ff */
[----:B-1----:R-:W-:Y:S01]  /*15520*/  FMUL.FTZ R12, R56, c[0x0][0x2ec] ;  /* 0x0000bb00380c7a20 */ /* 0x002fe20000410000 */
[----:B------:R-:W-:Y:S01]  /*15530*/  FSEL R232, R4, -INF , !P4 ;  /* 0xff80000004e87808 */ /* 0x000fe20006000000 */
[----:B------:R-:W-:Y:S01]  /*15540*/  FMUL.FTZ R14, R58, c[0x0][0x2ec] ;  /* 0x0000bb003a0e7a20 */ /* 0x000fe20000410000 */
[C---:B------:R-:W-:Y:S02]  /*15550*/  ISETP.GE.AND P3, PT, R2.reuse, R245, PT ;  /* 0x000000f50200720c */ /* 0x040fe40003f66270 */
[C---:B------:R-:W-:Y:S01]  /*15560*/  ISETP.GE.AND P2, PT, R2.reuse, R244, PT ;  /* 0x000000f40200720c */ /* 0x040fe20003f46270 */
[----:B------:R-:W-:Y:S01]  /*15570*/  MUFU.TANH R12, R12 ;  /* 0x0000000c000c7308 */ /* 0x000fe20000002400 */
[----:B------:R-:W-:-:S02]  /*15580*/  ISETP.GE.AND P1, PT, R2, R243, PT ;  /* 0x000000f30200720c */ /* 0x000fc40003f26270 */
[----:B------:R-:W-:Y:S02]  /*15590*/  ISETP.GE.AND P0, PT, R2, R242, PT ;  /* 0x000000f20200720c */ /* 0x000fe40003f06270 */
[----:B------:R-:W-:Y:S02]  /*155a0*/  FSEL R206, R8, -INF , !P5 ;  /* 0xff80000008ce7808 */ /* 0x000fe40006800000 */
[C---:B------:R-:W-:Y:S01]  /*155b0*/  ISETP.LT.OR P6, PT, R2.reuse, R240, P3 ;  /* 0x000000f00200720c */ /* 0x040fe20001fc1670 */
[----:B--2---:R-:W-:Y:S01]  /*155c0*/  FFMA.FTZ R11, R3, -UR35, R10 ;  /* 0x80000023030b7c23 */ /* 0x004fe2000801000a */
[----:B------:R-:W-:Y:S01]  /*155d0*/  ISETP.LT.OR P5, PT, R2, R239, P2 ;  /* 0x000000ef0200720c */ /* 0x000fe200017a1670 */
[----:B------:R-:W-:Y:S01]  /*155e0*/  IMAD.IADD R3, R236, 0x1, -R2 ;  /* 0x00000001ec037824 */ /* 0x000fe200078e0a02 */
[C---:B------:R-:W-:Y:S01]  /*155f0*/  ISETP.LT.OR P1, PT, R2.reuse, R238, P1 ;  /* 0x000000ee0200720c */ /* 0x040fe20000f21670 */
[----:B------:R-:W-:Y:S01]  /*15600*/  MUFU.TANH R14, R14 ;  /* 0x0000000e000e7308 */ /* 0x000fe20000002400 */
[----:B------:R-:W-:-:S02]  /*15610*/  ISETP.LT.OR P4, PT, R2, R237, P0 ;  /* 0x000000ed0200720c */ /* 0x000fc40000781670 */
[----:B------:R-:W-:Y:S02]  /*15620*/  IABS R3, R3 ;  /* 0x0000000300037213 */ /* 0x000fe40000000000 */
[C---:B------:R-:W-:Y:S02]  /*15630*/  LOP3.LUT P3, RZ, R231.reuse, 0x8, RZ, 0xc0, !PT ;  /* 0x00000008e7ff7812 */ /* 0x040fe4000786c0ff */
        /* <DEDUP_REMOVED lines=8> */
[----:B------:R-:W-:-:S02]  /*156c0*/  IABS R3, R3 ;  /* 0x0000000300037213 */ /* 0x000fc40000000000 */
[----:B------:R-:W-:Y:S01]  /*156d0*/  FSEL R207, R11, -INF , !P2 ;  /* 0xff8000000bcf7808 */ /* 0x000fe20005000000 */
[----:B------:R-:W-:Y:S02]  /*156e0*/  FMUL.FTZ R11, R126, c[0x0][0x2ec] ;  /* 0x0000bb007e0b7a20 */ /* 0x000fe40000410000 */
        /* <DEDUP_REMOVED lines=48> */
[----:B------:R-:W-:-:S02]  /*159f0*/  @P1 LOP3.LUT R231, R231, 0x8, RZ, 0xfc, !PT ;  /* 0x00000008e7e71812 */ /* 0x000fc400078efcff */
[----:B------:R-:W-:Y:S02]  /*15a00*/  FSEL R121, R9, -INF , !P6 ;  /* 0xff80000009797808 */ /* 0x000fe40007000000 */
[----:B------:R-:W-:Y:S01]  /*15a10*/  LOP3.LUT R231, R231, 0xfffffffb, RZ, 0xc0, !PT ;  /* 0xfffffffbe7e77812 */ /* 0x000fe200078ec0ff */
[----:B-1----:R-:W-:-:S03]  /*15a20*/  FMUL.FTZ R10, R54, c[0x0][0x2ec] ;  /* 0x0000bb00360a7a20 */ /* 0x002fc60000410000 */
[----:B------:R-:W-:-:S03]  /*15a30*/  @P0 LOP3.LUT R231, R231, 0x4, RZ, 0xfc, !PT ;  /* 0x00000004e7e70812 */ /* 0x000fc600078efcff */
[----:B------:R-:W-:Y:S01]  /*15a40*/  MUFU.TANH R10, R10 ;  /* 0x0000000a000a7308 */ /* 0x000fe20000002400 */
[----:B--2---:R-:W-:Y:S02]  /*15a50*/  FFMA.FTZ R4, R8, -UR35, R4 ;  /* 0x8000002308047c23 */ /* 0x004fe40008010004 */
[----:B------:R-:W-:Y:S02]  /*15a60*/  FFMA.FTZ R8, R18, -UR35, R14 ;  /* 0x8000002312087c23 */ /* 0x000fe4000801000e */
[----:B------:R-:W-:Y:S01]  /*15a70*/  FMUL.FTZ R14, R55, c[0x0][0x2ec] ;  /* 0x0000bb00370e7a20 */ /* 0x000fe20000410000 */
[----:B------:R-:W-:Y:S01]  /*15a80*/  FSEL R130, R4, -INF , !P5 ;  /* 0xff80000004827808 */ /* 0x000fe20006800000 */
[----:B------:R-:W-:Y:S01]  /*15a90*/  IMAD.MOV.U32 R4, RZ, RZ, R3 ;  /* 0x000000ffff047224 */ /* 0x000fe200078e0003 */
[----:B------:R-:W-:Y:S02]  /*15aa0*/  ISETP.LT.OR P5, PT, R2, R239, P2 ;  /* 0x000000ef0200720c */ /* 0x000fe400017a1670 */
        /* <DEDUP_REMOVED lines=10> */
[----:B------:R-:W-:Y:S02]  /*15b50*/  ISETP.GE.AND P0, PT, R2, R242, PT ;  /* 0x000000f20200720c */ /* 0x000fe40003f06270 */
[----:B------:R-:W-:-:S02]  /*15b60*/  FSEL R205, R8, -INF , !P4 ;  /* 0xff80000008cd7808 */ /* 0x000fc40006000000 */
[C---:B------:R-:W-:Y:S01]  /*15b70*/  ISETP.LT.OR P6, PT, R2.reuse, R240, P3 ;  /* 0x000000f00200720c */ /* 0x040fe20001fc1670 */
[----:B-1----:R-:W-:Y:S01]  /*15b80*/  IMAD.MOV.U32 R4, RZ, RZ, R3 ;  /* 0x000000ffff047224 */ /* 0x002fe200078e0003 */
[----:B------:R-:W-:Y:S02]  /*15b90*/  IABS R3, R5 ;  /* 0x0000000500037213 */ /* 0x000fe40000000000 */
[C---:B------:R-:W-:Y:S01]  /*15ba0*/  ISETP.LT.OR P5, PT, R2.reuse, R239, P2 ;  /* 0x000000ef0200720c */ /* 0x040fe200017a1670 */
[----:B------:R1:W-:Y:S01]  /*15bb0*/  I2F R9, R4 ;  /* 0x0000000400097306 */ /* 0x0003e20000201400 */
[C---:B------:R-:W-:Y:S02]  /*15bc0*/  ISETP.LT.OR P1, PT, R2.reuse, R238, P1 ;  /* 0x000000ee0200720c */ /* 0x040fe40000f21670 */
[----:B------:R-:W-:Y:S02]  /*15bd0*/  ISETP.LT.OR P4, PT, R2, R237, P0 ;  /* 0x000000ed0200720c */ /* 0x000fe40000781670 */
[----:B------:R-:W-:-:S02]  /*15be0*/  LOP3.LUT P3, RZ, R231, 0x8, RZ, 0xc0, !PT ;  /* 0x00000008e7ff7812 */ /* 0x000fc4000786c0ff */
[C---:B------:R-:W-:Y:S02]  /*15bf0*/  LOP3.LUT P2, RZ, R231.reuse, 0x4, RZ, 0xc0, !PT ;  /* 0x00000004e7ff7812 */ /* 0x040fe4000784c0ff */
[----:B------:R-:W-:Y:S02]  /*15c00*/  LOP3.LUT R231, R231, 0xfffffffd, RZ, 0xc0, !PT ;  /* 0xfffffffde7e77812 */ /* 0x000fe400078ec0ff */
[----:B------:R-:W-:Y:S01]  /*15c10*/  FSEL R126, R12, -INF , !P3 ;  /* 0xff8000000c7e7808 */ /* 0x000fe20005800000 */
[----:B------:R-:W-:Y:S02]  /*15c20*/  FMUL.FTZ R12, R115, c[0x0][0x2ec] ;  /* 0x0000bb00730c7a20 */ /* 0x000fe40000410000 */
[----:B------:R-:W-:Y:S01]  /*15c30*/  @P1 LOP3.LUT R231, R231, 0x2, RZ, 0xfc, !PT ;  /* 0x00000002e7e71812 */ /* 0x000fe200078efcff */
[----:B-1----:R-:W-:Y:S02]  /*15c40*/  IMAD.MOV.U32 R4, RZ, RZ, R3 ;  /* 0x000000ffff047224 */ /* 0x002fe400078e0003 */
[----:B------:R-:W-:Y:S01]  /*15c50*/  IMAD.IADD R3, R234, 0x1, -R2 ;  /* 0x00000001ea037824 */ /* 0x000fe200078e0a02 */
[----:B------:R-:W-:Y:S04]  /*15c60*/  MUFU.TANH R12, R12 ;  /* 0x0000000c000c7308 */ /* 0x000fe80000002400 */
[----:B------:R-:W-:-:S04]  /*15c70*/  IABS R3, R3 ;  /* 0x0000000300037213 */ /* 0x000fc80000000000 */
[----:B------:R1:W2:Y:S08]  /*15c80*/  I2F R6, R4 ;  /* 0x0000000400067306 */ /* 0x0002b00000201400 */
        /* <DEDUP_REMOVED lines=8> */
[----:B------:R1:W-:Y:S01]  /*15d10*/  I2F R15, R4 ;  /* 0x00000004000f7306 */ /* 0x0003e20000201400 */
[----:B------:R-:W-:Y:S01]  /*15d20*/  ISETP.GE.AND P1, PT, R2, R243, PT ;  /* 0x000000f30200720c */ /* 0x000fe20003f26270 */
[----:B----4-:R-:W-:Y:S01]  /*15d30*/  FFMA.FTZ R8, R8, -UR35, R11 ;  /* 0x8000002308087c23 */ /* 0x010fe2000801000b */
[----:B------:R-:W-:Y:S01]  /*15d40*/  ISETP.GE.AND P0, PT, R2, R242, PT ;  /* 0x000000f20200720c */ /* 0x000fe20003f06270 */
[----:B------:R-:W-:Y:S01]  /*15d50*/  FMUL.FTZ R11, R78, c[0x0][0x2ec] ;  /* 0x0000bb004e0b7a20 */ /* 0x000fe20000410000 */
[----:B------:R-:W-:Y:S02]  /*15d60*/  IABS R3, R3 ;  /* 0x0000000300037213 */ /* 0x000fe40000000000 */
[----:B------:R-:W-:-:S02]  /*15d70*/  FSEL R124, R6, -INF , !P5 ;  /* 0xff800000067c7808 */ /* 0x000fc40006800000 */
[C---:B------:R-:W-:Y:S01]  /*15d80*/  ISETP.LT.OR P1, PT, R2.reuse, R238, P1 ;  /* 0x000000ee0200720c */ /* 0x040fe20000f21670 */
[----:B------:R-:W-:Y:S01]  /*15d90*/  MUFU.TANH R11, R11 ;  /* 0x0000000b000b7308 */ /* 0x000fe20000002400 */
[----:B------:R-:W-:Y:S01]  /*15da0*/  ISETP.LT.OR P0, PT, R2, R237, P0 ;  /* 0x000000ed0200720c */ /* 0x000fe20000701670 */
[----:B-1----:R-:W-:Y:S01]  /*15db0*/  IMAD.MOV.U32 R4, RZ, RZ, R3 ;  /* 0x000000ffff047224 */ /* 0x002fe200078e0003 */
[----:B------:R-:W-:Y:S01]  /*15dc0*/  IABS R3, R5 ;  /* 0x0000000500037213 */ /* 0x000fe20000000000 */
[----:B------:R-:W-:-:S04]  /*15dd0*/  FMUL.FTZ R5, R52, c[0x0][0x2ec] ;  /* 0x0000bb0034057a20 */ /* 0x000fc80000410000 */
[----:B------:R-:W1:Y:S08]  /*15de0*/  I2F R7, R4 ;  /* 0x0000000400077306 */ /* 0x000e700000201400 */
[----:B------:R2:W3:Y:S08]  /*15df0*/  I2F R4, R3 ;  /* 0x0000000300047306 */ /* 0x0004f00000201400 */
[----:B------:R-:W4:Y:S01]  /*15e00*/  MUFU.TANH R5, R5 ;  /* 0x0000000500057308 */ /* 0x000f220000002400 */
[----:B-1----:R-:W-:-:S02]  /*15e10*/  FFMA.FTZ R7, R7, -UR35, R16 ;  /* 0x8000002307077c23 */ /* 0x002fc40008010010 */
[----:B--2---:R-:W-:Y:S02]  /*15e20*/  FMUL.FTZ R3, R59, c[0x0][0x2ec] ;  /* 0x0000bb003b037a20 */ /* 0x004fe40000410000 */
[----:B---3--:R-:W-:Y:S02]  /*15e30*/  FFMA.FTZ R10, R4, -UR35, R14 ;  /* 0x80000023040a7c23 */ /* 0x008fe4000801000e */
[----:B------:R-:W-:Y:S02]  /*15e40*/  IMAD.IADD R4, R241, 0x1, -R2 ;  /* 0x00000001f1047824 */ /* 0x000fe400078e0a02 */
[----:B------:R-:W1:Y:S01]  /*15e50*/  MUFU.TANH R3, R3 ;  /* 0x0000000300037308 */ /* 0x000e620000002400 */
[----:B------:R-:W-:Y:S02]  /*15e60*/  FMUL.FTZ R14, R77, c[0x0][0x2ec] ;  /* 0x0000bb004d0e7a20 */ /* 0x000fe40000410000 */
[----:B----4-:R-:W-:Y:S01]  /*15e70*/  FFMA.FTZ R5, R9, -UR35, R5 ;  /* 0x8000002309057c23 */ /* 0x010fe20008010005 */
[----:B------:R-:W-:Y:S01]  /*15e80*/  IABS R4, R4 ;  /* 0x0000000400047213 */ /* 0x000fe20000000000 */
[----:B------:R-:W-:-:S02]  /*15e90*/  FFMA.FTZ R9, R15, -UR35, R13 ;  /* 0x800000230f097c23 */ /* 0x000fc4000801000d */
[----:B------:R-:W-:Y:S01]  /*15ea0*/  FMUL.FTZ R13, R110, c[0x0][0x2ec] ;  /* 0x0000bb006e0d7a20 */ /* 0x000fe20000410000 */
[----:B------:R-:W-:Y:S01]  /*15eb0*/  FSEL R113, R5, -INF , !P6 ;  /* 0xff80000005717808 */ /* 0x000fe20007000000 */
[----:B------:R-:W-:Y:S01]  /*15ec0*/  I2F R16, R4 ;  /* 0x0000000400107306 */ /* 0x000fe20000201400 */
[----:B------:R-:W-:Y:S01]  /*15ed0*/  ISETP.LT.OR P6, PT, R2, R240, P3 ;  /* 0x000000f00200720c */ /* 0x000fe20001fc1670 */
[----:B------:R-:W-:Y:S01]  /*15ee0*/  IMAD.MOV.U32 R110, RZ, RZ, R120 ;  /* 0x000000ffff6e7224 */ /* 0x000fe200078e0078 */
[C---:B------:R-:W-:Y:S02]  /*15ef0*/  LOP3.LUT P3, RZ, R231.reuse, 0x2, RZ, 0xc0, !PT ;  /* 0x00000002e7ff7812 */ /* 0x040fe4000786c0ff */
[----:B------:R-:W-:Y:S01]  /*15f00*/  LOP3.LUT R231, R231, 0xfffffff7, RZ, 0xc0, !PT ;  /* 0xfffffff7e7e77812 */ /* 0x000fe200078ec0ff */
[----:B-1----:R-:W-:Y:S01]  /*15f10*/  FFMA.FTZ R3, R17, -UR35, R3 ;  /* 0x8000002311037c23 */ /* 0x002fe20008010003 */
[----:B------:R-:W-:Y:S01]  /*15f20*/  FSEL R125, R8, -INF , !P3 ;  /* 0xff800000087d7808 */ /* 0x000fe20005800000 */
[----:B------:R-:W-:Y:S01]  /*15f30*/  MUFU.TANH R14, R14 ;  /* 0x0000000e000e7308 */ /* 0x000fe20000002400 */
[----:B------:R-:W-:Y:S01]  /*15f40*/  @P1 LOP3.LUT R231, R231, 0x8, RZ, 0xfc, !PT ;  /* 0x00000008e7e71812 */ /* 0x000fe200078efcff */
[----:B------:R-:W-:Y:S01]  /*15f50*/  FMUL.FTZ R17, R40, c[0x0][0x2ec] ;  /* 0x0000bb0028117a20 */ /* 0x000fe20000410000 */
[----:B------:R-:W-:Y:S01]  /*15f60*/  FSEL R129, R3, -INF , !P2 ;  /* 0xff80000003817808 */ /* 0x000fe20005000000 */
[----:B------:R-:W-:Y:S01]  /*15f70*/  IMAD.IADD R3, R234, 0x1, -R2 ;  /* 0x00000001ea037824 */ /* 0x000fe200078e0a02 */
[----:B------:R-:W-:-:S02]  /*15f80*/  ISETP.GE.AND P2, PT, R2, R244, PT ;  /* 0x000000f40200720c */ /* 0x000fc40003f46270 */
[----:B------:R-:W-:Y:S01]  /*15f90*/  LOP3.LUT R231, R231, 0xfffffffb, RZ, 0xc0, !PT ;  /* 0xfffffffbe7e77812 */ /* 0x000fe200078ec0ff */
[----:B------:R-:W-:Y:S01]  /*15fa0*/  MUFU.TANH R13, R13 ;  /* 0x0000000d000d7308 */ /* 0x000fe20000002400 */
[----:B------:R-:W-:Y:S02]  /*15fb0*/  ISETP.LT.OR P5, PT, R2, R239, P2 ;  /* 0x000000ef0200720c */ /* 0x000fe400017a1670 */
[----:B------:R-:W-:Y:S02]  /*15fc0*/  IABS R3, R3 ;  /* 0x0000000300037213 */ /* 0x000fe40000000000 */
[----:B------:R-:W-:Y:S02]  /*15fd0*/  IADD3 R2, R0, 0x58, RZ ;  /* 0x0000005800027810 */ /* 0x000fe40007ffe0ff */
[----:B------:R-:W-:Y:S01]  /*15fe0*/  @P0 LOP3.LUT R231, R231, 0x4, RZ, 0xfc, !PT ;  /* 0x00000004e7e70812 */ /* 0x000fe200078efcff */
[----:B------:R1:W-:Y:S01]  /*15ff0*/  I2F R5, R3 ;  /* 0x0000000300057306 */ /* 0x0003e20000201400 */
[----:B------:R-:W-:-:S02]  /*16000*/  ISETP.GE.AND P3, PT, R2, R245, PT ;  /* 0x000000f50200720c */ /* 0x000fc40003f66270 */
[C---:B------:R-:W-:Y:S02]  /*16010*/  ISETP.GE.AND P2, PT, R2.reuse, R244, PT ;  /* 0x000000f40200720c */ /* 0x040fe40003f46270 */
[C---:B------:R-:W-:Y:S02]  /*16020*/  ISETP.GE.AND P1, PT, R2.reuse, R243, PT ;  /* 0x000000f30200720c */ /* 0x040fe40003f26270 */
[----:B------:R-:W-:Y:S01]  /*16030*/  ISETP.GE.AND P0, PT, R2, R242, PT ;  /* 0x000000f20200720c */ /* 0x000fe20003f06270 */
[----:B------:R-:W-:Y:S01]  /*16040*/  MUFU.TANH R17, R17 ;  /* 0x0000001100117308 */ /* 0x000fe20000002400 */
[----:B------:R-:W-:Y:S01]  /*16050*/  FSEL R127, R9, -INF , !P4 ;  /* 0xff800000097f7808 */ /* 0x000fe20006000000 */
[----:B------:R-:W-:Y:S01]  /*16060*/  FMUL.FTZ R9, R100, c[0x0][0x2ec] ;  /* 0x0000bb0064097a20 */ /* 0x000fe20000410000 */
[----:B------:R-:W-:Y:S02]  /*16070*/  FSEL R103, R7, -INF , !P6 ;  /* 0xff80000007677808 */ /* 0x000fe40007000000 */
[----:B------:R-:W-:Y:S01]  /*16080*/  FSEL R112, R10, -INF , !P5 ;  /* 0xff8000000a707808 */ /* 0x000fe20006800000 */
[----:B------:R-:W-:Y:S01]  /*16090*/  FMUL.FTZ R10, R76, c[0x0][0x2ec] ;  /* 0x0000bb004c0a7a20 */ /* 0x000fe20000410000 */
[----:B------:R-:W-:Y:S01]  /*160a0*/  ISETP.LT.OR P6, PT, R2, R240, P3 ;  /* 0x000000f00200720c */ /* 0x000fe20001fc1670 */
[----:B-1----:R-:W-:Y:S01]  /*160b0*/  IMAD.IADD R3, R236, 0x1, -R2 ;  /* 0x00000001ec037824 */ /* 0x002fe200078e0a02 */
[C---:B------:R-:W-:Y:S01]  /*160c0*/  ISETP.LT.OR P5, PT, R2.reuse, R239, P2 ;  /* 0x000000ef0200720c */ /* 0x040fe200017a1670 */
[----:B------:R-:W-:Y:S01]  /*160d0*/  MUFU.TANH R9, R9 ;  /* 0x0000000900097308 */ /* 0x000fe20000002400 */
[----:B------:R-:W-:-:S02]  /*160e0*/  ISETP.LT.OR P1, PT, R2, R238, P1 ;  /* 0x000000ee0200720c */ /* 0x000fc40000f21670 */
[----:B------:R-:W-:Y:S02]  /*160f0*/  IABS R3, R3 ;  /* 0x0000000300037213 */ /* 0x000fe40000000000 */
[----:B------:R-:W-:Y:S02]  /*16100*/  ISETP.LT.OR P4, PT, R2, R237, P0 ;  /* 0x000000ed0200720c */ /* 0x000fe40000781670 */
[----:B------:R-:W-:Y:S01]  /*16110*/  LOP3.LUT P3, RZ, R231, 0x8, RZ, 0xc0, !PT ;  /* 0x00000008e7ff7812 */ /* 0x000fe2000786c0ff */
[----:B------:R-:W-:Y:S01]  /*16120*/  IMAD.MOV.U32 R4, RZ, RZ, R3 ;  /* 0x000000ffff047224 */ /* 0x000fe200078e0003 */
[----:B------:R-:W-:Y:S01]  /*16130*/  MUFU.TANH R10, R10 ;  /* 0x0000000a000a7308 */ /* 0x000fe20000002400 */
[----:B------:R-:W-:Y:S01]  /*16140*/  IMAD.IADD R3, R235, 0x1, -R2 ;  /* 0x00000001eb037824 */ /* 0x000fe200078e0a02 */
[C---:B------:R-:W-:Y:S02]  /*16150*/  LOP3.LUT P2, RZ, R231.reuse, 0x4, RZ, 0xc0, !PT ;  /* 0x00000004e7ff7812 */ /* 0x040fe4000784c0ff */
[----:B------:R-:W-:-:S02]  /*16160*/  LOP3.LUT R231, R231, 0xfffffffd, RZ, 0xc0, !PT ;  /* 0xfffffffde7e77812 */ /* 0x000fc400078ec0ff */
[----:B------:R-:W-:Y:S02]  /*16170*/  IABS R3, R3 ;  /* 0x0000000300037213 */ /* 0x000fe40000000000 */
[----:B------:R1:W2:Y:S01]  /*16180*/  I2F R6, R4 ;  /* 0x0000000400067306 */ /* 0x0002a20000201400 */
[----:B------:R-:W-:Y:S02]  /*16190*/  @P1 LOP3.LUT R231, R231, 0x2, RZ, 0xfc, !PT ;  /* 0x00000002e7e71812 */ /* 0x000fe400078efcff */
[----:B-1----:R-:W-:Y:S02]  /*161a0*/  IMAD.MOV.U32 R4, RZ, RZ, R3 ;  /* 0x000000ffff047224 */ /* 0x002fe400078e0003 */
[----:B------:R-:W-:-:S03]  /*161b0*/  IMAD.IADD R3, R234, 0x1, -R2 ;  /* 0x00000001ea037824 */ /* 0x000fc600078e0a02 */
[----:B------:R1:W3:Y:S01]  /*161c0*/  I2F R8, R4 ;  /* 0x0000000400087306 */ /* 0x0002e20000201400 */
[----:B--2---:R-:W-:Y:S01]  /*161d0*/  FFMA.FTZ R6, R6, -UR35, R10 ;  /* 0x8000002306067c23 */ /* 0x004fe2000801000a */
[----:B------:R-:W-:-:S04]  /*161e0*/  IABS R3, R3 ;  /* 0x0000000300037213 */ /* 0x000fc80000000000 */
        /* <DEDUP_REMOVED lines=9> */
[----:B------:R-:W-:Y:S01]  /*16280*/  ISETP.GE.AND P0, PT, R2, R242, PT ;  /* 0x000000f20200720c */ /* 0x000fe20003f06270 */
[----:B----4-:R-:W-:Y:S01]  /*16290*/  FFMA.FTZ R13, R7, -UR35, R13 ;  /* 0x80000023070d7c23 */ /* 0x010fe2000801000d */
[----:B------:R-:W-:Y:S02]  /*162a0*/  FSEL R111, R8, -INF , !P5 ;  /* 0xff800000086f7808 */ /* 0x000fe40006800000 */
[----:B------:R-:W-:Y:S02]  /*162b0*/  IABS R3, R3 ;  /* 0x0000000300037213 */ /* 0x000fe40000000000 */
[----:B------:R-:W-:-:S02]  /*162c0*/  ISETP.LT.OR P1, PT, R2, R238, P1 ;  /* 0x000000ee0200720c */ /* 0x000fc40000f21670 */
[----:B------:R-:W-:Y:S02]  /*162d0*/  ISETP.LT.OR P0, PT, R2, R237, P0 ;  /* 0x000000ed0200720c */ /* 0x000fe40000701670 */
[----:B------:R-:W3:Y:S01]  /*162e0*/  I2F R3, R3 ;  /* 0x0000000300037306 */ /* 0x000ee20000201400 */
[----:B-1----:R-:W-:Y:S02]  /*162f0*/  FMUL.FTZ R4, R109, c[0x0][0x2ec] ;  /* 0x0000bb006d047a20 */ /* 0x002fe40000410000 */
[----:B--2---:R-:W-:Y:S02]  /*16300*/  FFMA.FTZ R12, R15, -UR35, R12 ;  /* 0x800000230f0c7c23 */ /* 0x004fe4000801000c */
[----:B------:R-:W-:-:S03]  /*16310*/  FMUL.FTZ R15, R119, c[0x0][0x2ec] ;  /* 0x0000bb00770f7a20 */ /* 0x000fc60000410000 */
[----:B------:R-:W1:Y:S01]  /*16320*/  MUFU.TANH R4, R4 ;  /* 0x0000000400047308 */ /* 0x000e620000002400 */
[----:B------:R-:W-:Y:S01]  /*16330*/  FSEL R119, R12, -INF , !P4 ;  /* 0xff8000000c777808 */ /* 0x000fe20006000000 */
[----:B---3--:R-:W-:Y:S02]  /*16340*/  FFMA.FTZ R11, R3, -UR35, R14 ;  /* 0x80000023030b7c23 */ /* 0x008fe4000801000e */
[----:B------:R-:W-:-:S04]  /*16350*/  IMAD.IADD R3, R235, 0x1, -R2 ;  /* 0x00000001eb037824 */ /* 0x000fc800078e0a02 */
[----:B------:R-:W-:Y:S01]  /*16360*/  MUFU.TANH R15, R15 ;  /* 0x0000000f000f7308 */ /* 0x000fe20000002400 */
[----:B------:R-:W-:Y:S01]  /*16370*/  FMUL.FTZ R14, R108, c[0x0][0x2ec] ;  /* 0x0000bb006c0e7a20 */ /* 0x000fe20000410000 */
[----:B------:R-:W-:Y:S01]  /*16380*/  IABS R3, R3 ;  /* 0x0000000300037213 */ /* 0x000fe20000000000 */
[----:B-1----:R-:W-:-:S05]  /*16390*/  FFMA.FTZ R4, R5, -UR35, R4 ;  /* 0x8000002305047c23 */ /* 0x002fca0008010004 */
[----:B------:R-:W-:Y:S01]  /*163a0*/  MUFU.TANH R14, R14 ;  /* 0x0000000e000e7308 */ /* 0x000fe20000002400 */
[----:B------:R-:W-:Y:S02]  /*163b0*/  FFMA.FTZ R5, R16, -UR35, R9 ;  /* 0x8000002310057c23 */ /* 0x000fe40008010009 */
[----:B------:R-:W-:Y:S01]  /*163c0*/  FMUL.FTZ R16, R118, c[0x0][0x2ec] ;  /* 0x0000bb0076107a20 */ /* 0x000fe20000410000 */
[----:B------:R-:W-:Y:S01]  /*163d0*/  FSEL R115, R4, -INF , !P3 ;  /* 0xff80000004737808 */ /* 0x000fe20005800000 */
[----:B------:R-:W-:Y:S01]  /*163e0*/  IMAD.MOV.U32 R4, RZ, RZ, R3 ;  /* 0x000000ffff047224 */ /* 0x000fe200078e0003 */
[----:B------:R-:W-:Y:S01]  /*163f0*/  FSEL R120, R5, -INF , !P2 ;  /* 0xff80000005787808 */ /* 0x000fe20005000000 */
[----:B------:R-:W-:Y:S01]  /*16400*/  IMAD.IADD R3, R234, 0x1, -R2 ;  /* 0x00000001ea037824 */ /* 0x000fe200078e0a02 */
[C---:B------:R-:W-:Y:S01]  /*16410*/  ISETP.GE.AND P3, PT, R2.reuse, R245, PT ;  /* 0x000000f50200720c */ /* 0x040fe20003f66270 */
[----:B------:R1:W-:Y:S01]  /*16420*/  I2F R10, R4 ;  /* 0x00000004000a7306 */ /* 0x0003e20000201400 */
[----:B------:R-:W-:-:S02]  /*16430*/  ISETP.GE.AND P2, PT, R2, R244, PT ;  /* 0x000000f40200720c */ /* 0x000fc40003f46270 */
[C---:B------:R-:W-:Y:S02]  /*16440*/  ISETP.LT.OR P6, PT, R2.reuse, R240, P3 ;  /* 0x000000f00200720c */ /* 0x040fe40001fc1670 */
[----:B------:R-:W-:Y:S02]  /*16450*/  ISETP.LT.OR P5, PT, R2, R239, P2 ;  /* 0x000000ef0200720c */ /* 0x000fe400017a1670 */
[----:B------:R-:W-:Y:S01]  /*16460*/  IABS R3, R3 ;  /* 0x0000000300037213 */ /* 0x000fe20000000000 */
[----:B------:R-:W-:Y:S01]  /*16470*/  MUFU.TANH R16, R16 ;  /* 0x0000001000107308 */ /* 0x000fe20000002400 */
[C---:B------:R-:W-:Y:S02]  /*16480*/  LOP3.LUT P3, RZ, R231.reuse, 0x2, RZ, 0xc0, !PT ;  /* 0x00000002e7ff7812 */ /* 0x040fe4000786c0ff */
[----:B------:R-:W-:Y:S02]  /*16490*/  LOP3.LUT R231, R231, 0xfffffff7, RZ, 0xc0, !PT ;  /* 0xfffffff7e7e77812 */ /* 0x000fe400078ec0ff */
[----:B------:R-:W-:-:S02]  /*164a0*/  FSEL R114, R13, -INF , !P3 ;  /* 0xff8000000d727808 */ /* 0x000fc40005800000 */
[----:B------:R-:W-:Y:S01]  /*164b0*/  @P1 LOP3.LUT R231, R231, 0x8, RZ, 0xfc, !PT ;  /* 0x00000008e7e71812 */ /* 0x000fe200078efcff */
[----:B-1----:R-:W-:Y:S01]  /*164c0*/  IMAD.IADD R4, R241, 0x1, -R2 ;  /* 0x00000001f1047824 */ /* 0x002fe200078e0a02 */
[----:B------:R-:W-:Y:S01]  /*164d0*/  IADD3 R2, R0, 0x60, RZ ;  /* 0x0000006000027810 */ /* 0x000fe20007ffe0ff */
[----:B------:R1:W-:Y:S01]  /*164e0*/  I2F R9, R3 ;  /* 0x0000000300097306 */ /* 0x0003e20000201400 */
[----:B------:R-:W-:Y:S02]  /*164f0*/  LOP3.LUT R231, R231, 0xfffffffb, RZ, 0xc0, !PT ;  /* 0xfffffffbe7e77812 */ /* 0x000fe400078ec0ff */
[----:B------:R-:W-:Y:S01]  /*16500*/  IABS R4, R4 ;  /* 0x0000000400047213 */ /* 0x000fe20000000000 */
[----:B------:R-:W-:Y:S01]  /*16510*/  IMAD.IADD R5, R235, 0x1, -R2 ;  /* 0x00000001eb057824 */ /* 0x000fe200078e0a02 */
[----:B------:R-:W-:Y:S02]  /*16520*/  @P0 LOP3.LUT R231, R231, 0x4, RZ, 0xfc, !PT ;  /* 0x00000004e7e70812 */ /* 0x000fe400078efcff */
[C---:B------:R-:W-:Y:S01]  /*16530*/  ISETP.GE.AND P3, PT, R2.reuse, R245, PT ;  /* 0x000000f50200720c */ /* 0x040fe20003f66270 */
[----:B------:R2:W-:Y:S01]  /*16540*/  I2F R18, R4 ;  /* 0x0000000400127306 */ /* 0x0005e20000201400 */
[----:B------:R-:W-:-:S02]  /*16550*/  ISETP.GE.AND P2, PT, R2, R244, PT ;  /* 0x000000f40200720c */ /* 0x000fc40003f46270 */
[C---:B------:R-:W-:Y:S02]  /*16560*/  ISETP.GE.AND P1, PT, R2.reuse, R243, PT ;  /* 0x000000f30200720c */ /* 0x040fe40003f26270 */
[----:B------:R-:W-:Y:S02]  /*16570*/  ISETP.GE.AND P0, PT, R2, R242, PT ;  /* 0x000000f20200720c */ /* 0x000fe40003f06270 */
[----:B------:R-:W-:Y:S01]  /*16580*/  FSEL R101, R11, -INF , !P6 ;  /* 0xff8000000b657808 */ /* 0x000fe20007000000 */
[----:B-1----:R-:W-:Y:S01]  /*16590*/  IMAD.IADD R3, R236, 0x1, -R2 ;  /* 0x00000001ec037824 */ /* 0x002fe200078e0a02 */
[C---:B------:R-:W-:Y:S02]  /*165a0*/  ISETP.LT.OR P6, PT, R2.reuse, R240, P3 ;  /* 0x000000f00200720c */ /* 0x040fe40001fc1670 */
[----:B------:R-:W-:Y:S02]  /*165b0*/  ISETP.LT.OR P1, PT, R2, R238, P1 ;  /* 0x000000ee0200720c */ /* 0x000fe40000f21670 */
[----:B------:R-:W-:-:S02]  /*165c0*/  IABS R3, R3 ;  /* 0x0000000300037213 */ /* 0x000fc40000000000 */
[----:B------:R-:W-:Y:S02]  /*165d0*/  ISETP.LT.OR P4, PT, R2, R237, P0 ;  /* 0x000000ed0200720c */ /* 0x000fe40000781670 */
[----:B------:R-:W-:Y:S01]  /*165e0*/  LOP3.LUT P3, RZ, R231, 0x8, RZ, 0xc0, !PT ;  /* 0x00000008e7ff7812 */ /* 0x000fe2000786c0ff */
[----:B--2---:R-:W-:Y:S01]  /*165f0*/  IMAD.MOV.U32 R4, RZ, RZ, R3 ;  /* 0x000000ffff047224 */ /* 0x004fe200078e0003 */
[----:B------:R-:W-:Y:S01]  /*16600*/  IABS R3, R5 ;  /* 0x0000000500037213 */ /* 0x000fe20000000000 */
[--C-:B------:R-:W-:Y:S02]  /*16610*/  IMAD.IADD R5, R241, 0x1, -R2.reuse ;  /* 0x00000001f1057824 */ /* 0x100fe400078e0a02 */
[----:B------:R1:W2:Y:S02]  /*16620*/  I2F R7, R4 ;  /* 0x0000000400077306 */ /* 0x0002a40000201400 */
[----:B-1----:R-:W-:Y:S02]  /*16630*/  IMAD.MOV.U32 R4, RZ, RZ, R3 ;  /* 0x000000ffff047224 */ /* 0x002fe400078e0003 */
[----:B------:R-:W-:-:S04]  /*16640*/  IMAD.IADD R3, R234, 0x1, -R2 ;  /* 0x00000001ea037824 */ /* 0x000fc800078e0a02 */
[----:B------:R1:W3:Y:S01]  /*16650*/  I2F R8, R4 ;  /* 0x0000000400087306 */ /* 0x0002e20000201400 */
[----:B--2---:R-:W-:Y:S01]  /*16660*/  FFMA.FTZ R7, R7, -UR35, R15 ;  /* 0x8000002307077c23 */ /* 0x004fe2000801000f */
[----:B------:R-:W-:-:S04]  /*16670*/  IABS R3, R3 ;  /* 0x0000000300037213 */ /* 0x000fc80000000000 */
[----:B------:R-:W-:Y:S01]  /*16680*/  FSEL R100, R7, -INF , !P6 ;  /* 0xff80000007647808 */ /* 0x000fe20007000000 */
[----:B-1----:R-:W-:Y:S01]  /*16690*/  IMAD.MOV.U32 R4, RZ, RZ, R3 ;  /* 0x000000ffff047224 */ /* 0x002fe200078e0003 */
[----:B------:R-:W-:Y:S01]  /*166a0*/  IABS R3, R5 ;  /* 0x0000000500037213 */ /* 0x000fe20000000000 */
[----:B------:R-:W-:Y:S02]  /*166b0*/  FMUL.FTZ R5, R110, c[0x0][0x2ec] ;  /* 0x0000bb006e057a20 */ /* 0x000fe40000410000 */
[----:B------:R1:W2:Y:S01]  /*166c0*/  I2F R6, R4 ;  /* 0x0000000400067306 */ /* 0x0002a20000201400 */
[----:B---3--:R-:W-:-:S07]  /*166d0*/  FFMA.FTZ R8, R8, -UR35, R16 ;  /* 0x8000002308087c23 */ /* 0x008fce0008010010 */
[----:B------:R-:W-:Y:S01]  /*166e0*/  I2F R3, R3 ;  /* 0x0000000300037306 */ /* 0x000fe20000201400 */
[----:B-1----:R-:W-:-:S07]  /*166f0*/  FMUL.FTZ R4, R79, c[0x0][0x2ec] ;  /* 0x0000bb004f047a20 */ /* 0x002fce0000410000 */
[----:B------:R-:W1:Y:S01]  /*16700*/  MUFU.TANH R5, R5 ;  /* 0x0000000500057308 */ /* 0x000e620000002400 */
[----:B--2---:R-:W-:-:S07]  /*16710*/  FFMA.FTZ R12, R6, -UR35, R17 ;  /* 0x80000023060c7c23 */ /* 0x004fce0008010011 */
[----:B------:R-:W2:Y:S01]  /*16720*/  MUFU.TANH R4, R4 ;  /* 0x0000000400047308 */ /* 0x000ea20000002400 */
[----:B-1----:R-:W-:-:S05]  /*16730*/  FFMA.FTZ R5, R9, -UR35, R5 ;  /* 0x8000002309057c23 */ /* 0x002fca0008010005 */
[----:B------:R-:W-:Y:S01]  /*16740*/  FSEL R110, R5, -INF , !P3 ;  /* 0xff800000056e7808 */ /* 0x000fe20005800000 */
[----:B--2---:R-:W-:Y:S02]  /*16750*/  FFMA.FTZ R4, R10, -UR35, R4 ;  /* 0x800000230a047c23 */ /* 0x004fe40008010004 */
[----:B------:R-:W-:-:S03]  /*16760*/  FMUL.FTZ R10, R42, c[0x0][0x2ec] ;  /* 0x0000bb002a0a7a20 */ /* 0x000fc60000410000 */
[----:B------:R-:W-:Y:S01]  /*16770*/  FSEL R109, R4, -INF , !P5 ;  /* 0xff800000046d7808 */ /* 0x000fe20006800000 */
[----:B------:R-:W-:Y:S01]  /*16780*/  FFMA.FTZ R4, R18, -UR35, R14 ;  /* 0x8000002312047c23 */ /* 0x000fe2000801000e */
[----:B------:R-:W-:Y:S01]  /*16790*/  ISETP.LT.OR P5, PT, R2, R239, P2 ;  /* 0x000000ef0200720c */ /* 0x000fe200017a1670 */
[----:B------:R-:W1:Y:S01]  /*167a0*/  MUFU.TANH R10, R10 ;  /* 0x0000000a000a7308 */ /* 0x000e620000002400 */
[----:B------:R-:W-:Y:S02]  /*167b0*/  IADD3 R2, R0, 0x61, RZ ;  /* 0x0000006100027810 */ /* 0x000fe40007ffe0ff */
[C---:B------:R-:W-:Y:S02]  /*167c0*/  LOP3.LUT P2, RZ, R231.reuse, 0x4, RZ, 0xc0, !PT ;  /* 0x00000004e7ff7812 */ /* 0x040fe4000784c0ff */
[----:B------:R-:W-:Y:S02]  /*167d0*/  LOP3.LUT R231, R231, 0xfffffffd, RZ, 0xc0, !PT ;  /* 0xfffffffde7e77812 */ /* 0x000fe400078ec0ff */
[----:B------:R-:W-:-:S02]  /*167e0*/  FSEL R118, R4, -INF , !P2 ;  /* 0xff80000004767808 */ /* 0x000fc40005000000 */
[----:B------:R-:W-:Y:S02]  /*167f0*/  @P1 LOP3.LUT R231, R231, 0x2, RZ, 0xfc, !PT ;  /* 0x00000002e7e71812 */ /* 0x000fe400078efcff */
[C---:B------:R-:W-:Y:S02]  /*16800*/  ISETP.GE.AND P3, PT, R2.reuse, R245, PT ;  /* 0x000000f50200720c */ /* 0x040fe40003f66270 */
[C---:B------:R-:W-:Y:S02]  /*16810*/  ISETP.GE.AND P2, PT, R2.reuse, R244, PT ;  /* 0x000000f40200720c */ /* 0x040fe40003f46270 */
[C---:B------:R-:W-:Y:S01]  /*16820*/  ISETP.GE.AND P1, PT, R2.reuse, R243, PT ;  /* 0x000000f30200720c */ /* 0x040fe20003f26270 */
[----:B-1----:R-:W-:Y:S01]  /*16830*/  FFMA.FTZ R11, R3, -UR35, R10 ;  /* 0x80000023030b7c23 */ /* 0x002fe2000801000a */
[----:B------:R-:W-:Y:S01]  /*16840*/  ISETP.GE.AND P0, PT, R2, R242, PT ;  /* 0x000000f20200720c */ /* 0x000fe20003f06270 */
[----:B------:R-:W-:Y:S01]  /*16850*/  IMAD.IADD R3, R236, 0x1, -R2 ;  /* 0x00000001ec037824 */ /* 0x000fe200078e0a02 */
[----:B------:R-:W-:-:S02]  /*16860*/  FSEL R108, R8, -INF , !P5 ;  /* 0xff800000086c7808 */ /* 0x000fc40006800000 */
[C---:B------:R-:W-:Y:S02]  /*16870*/  ISETP.LT.OR P6, PT, R2.reuse, R240, P3 ;  /* 0x000000f00200720c */ /* 0x040fe40001fc1670 */
[----:B------:R-:W-:Y:S02]  /*16880*/  IABS R3, R3 ;  /* 0x0000000300037213 */ /* 0x000fe40000000000 */
[C---:B------:R-:W-:Y:S02]  /*16890*/  ISETP.LT.OR P5, PT, R2.reuse, R239, P2 ;  /* 0x000000ef0200720c */ /* 0x040fe400017a1670 */
[C---:B------:R-:W-:Y:S01]  /*168a0*/  ISETP.LT.OR P1, PT, R2.reuse, R238, P1 ;  /* 0x000000ee0200720c */ /* 0x040fe20000f21670 */
[----:B------:R-:W-:Y:S01]  /*168b0*/  IMAD.MOV.U32 R4, RZ, RZ, R3 ;  /* 0x000000ffff047224 */ /* 0x000fe200078e0003 */
[----:B------:R-:W-:Y:S01]  /*168c0*/  ISETP.LT.OR P0, PT, R2, R237, P0 ;  /* 0x000000ed0200720c */ /* 0x000fe20000701670 */
[----:B------:R-:W-:Y:S01]  /*168d0*/  IMAD.IADD R3, R235, 0x1, -R2 ;  /* 0x00000001eb037824 */ /* 0x000fe200078e0a02 */
[----:B------:R-:W-:Y:S01]  /*168e0*/  LOP3.LUT P3, RZ, R231, 0x2, RZ, 0xc0, !PT ;  /* 0x00000002e7ff7812 */ /* 0x000fe2000786c0ff */
[----:B------:R1:W-:Y:S01]  /*168f0*/  I2F R10, R4 ;  /* 0x00000004000a7306 */ /* 0x0003e20000201400 */
[----:B------:R-:W-:Y:S01]  /*16900*/  FMUL.FTZ R13, R41, c[0x0][0x2ec] ;  /* 0x0000bb00290d7a20 */ /* 0x000fe20000410000 */
[----:B------:R-:W-:-:S02]  /*16910*/  LOP3.LUT R231, R231, 0xfffffff7, RZ, 0xc0, !PT ;  /* 0xfffffff7e7e77812 */ /* 0x000fc400078ec0ff */
[----:B------:R-:W-:Y:S01]  /*16920*/  IABS R3, R3 ;  /* 0x0000000300037213 */ /* 0x000fe20000000000 */
[----:B------:R-:W-:-:S03]  /*16930*/  FMUL.FTZ R17, R136, c[0x0][0x2ec] ;  /* 0x0000bb0088117a20 */ /* 0x000fc60000410000 */
[----:B------:R-:W-:Y:S01]  /*16940*/  MUFU.TANH R13, R13 ;  /* 0x0000000d000d7308 */ /* 0x000fe20000002400 */
[----:B------:R-:W-:Y:S01]  /*16950*/  @P1 LOP3.LUT R231, R231, 0x8, RZ, 0xfc, !PT ;  /* 0x00000008e7e71812 */ /* 0x000fe200078efcff */
[----:B------:R-:W-:-:S03]  /*16960*/  FMUL.FTZ R16, R66, c[0x0][0x2ec] ;  /* 0x0000bb0042107a20 */ /* 0x000fc60000410000 */
[----:B------:R-:W-:Y:S01]  /*16970*/  LOP3.LUT R231, R231, 0xfffffffb, RZ, 0xc0, !PT ;  /* 0xfffffffbe7e77812 */ /* 0x000fe200078ec0ff */
[----:B-1----:R-:W-:Y:S02]  /*16980*/  IMAD.MOV.U32 R4, RZ, RZ, R3 ;  /* 0x000000ffff047224 */ /* 0x002fe400078e0003 */
[----:B------:R-:W-:Y:S01]  /*16990*/  MUFU.TANH R17, R17 ;  /* 0x0000001100117308 */ /* 0x000fe20000002400 */
[----:B------:R-:W-:Y:S01]  /*169a0*/  IMAD.IADD R3, R234, 0x1, -R2 ;  /* 0x00000001ea037824 */ /* 0x000fe200078e0a02 */
[----:B------:R-:W-:-:S04]  /*169b0*/  @P0 LOP3.LUT R231, R231, 0x4, RZ, 0xfc, !PT ;  /* 0x00000004e7e70812 */ /* 0x000fc800078efcff */
[----:B------:R-:W-:Y:S02]  /*169c0*/  IABS R3, R3 ;  /* 0x0000000300037213 */ /* 0x000fe40000000000 */
[----:B------:R1:W-:Y:S08]  /*169d0*/  I2F R8, R4 ;  /* 0x0000000400087306 */ /* 0x0003f00000201400 */
[----:B------:R2:W3:Y:S01]  /*169e0*/  I2F R7, R3 ;  /* 0x0000000300077306 */ /* 0x0004e20000201400 */
[----:B-1----:R-:W-:Y:S01]  /*169f0*/  IMAD.IADD R4, R241, 0x1, -R2 ;  /* 0x00000001f1047824 */ /* 0x002fe200078e0a02 */
[----:B------:R-:W-:-:S04]  /*16a00*/  IADD3 R2, R0, 0x68, RZ ;  /* 0x0000006800027810 */ /* 0x000fc80007ffe0ff */
[----:B------:R-:W-:Y:S01]  /*16a10*/  IABS R4, R4 ;  /* 0x0000000400047213 */ /* 0x000fe20000000000 */
[--C-:B------:R-:W-:Y:S02]  /*16a20*/  IMAD.IADD R5, R234, 0x1, -R2.reuse ;  /* 0x00000001ea057824 */ /* 0x100fe400078e0a02 */
[----:B--2---:R-:W-:Y:S01]  /*16a30*/  IMAD.IADD R3, R236, 0x1, -R2 ;  /* 0x00000001ec037824 */ /* 0x004fe200078e0a02 */
[----:B------:R1:W-:Y:S04]  /*16a40*/  I2F R18, R4 ;  /* 0x0000000400127306 */ /* 0x0003e80000201400 */
        /* <DEDUP_REMOVED lines=9> */
[----:B------:R-:W-:Y:S02]  /*16ae0*/  FMUL.FTZ R14, R43, c[0x0][0x2ec] ;  /* 0x0000bb002b0e7a20 */ /* 0x000fe40000410000 */
[----:B---3--:R-:W-:Y:S01]  /*16af0*/  FFMA.FTZ R7, R7, -UR35, R13 ;  /* 0x8000002307077c23 */ /* 0x008fe2000801000d */
[----:B------:R-:W-:Y:S01]  /*16b00*/  FSEL R98, R12, -INF , !P3 ;  /* 0xff8000000c627808 */ /* 0x000fe20005800000 */
[----:B------:R-:W-:Y:S01]  /*16b10*/  IMAD.MOV.U32 R88, RZ, RZ, R116 ;  /* 0x000000ffff587224 */ /* 0x000fe200078e0074 */
[----:B------:R-:W-:Y:S01]  /*16b20*/  ISETP.GE.AND P2, PT, R2, R244, PT ;  /* 0x000000f40200720c */ /* 0x000fe20003f46270 */
[----:B------:R-:W-:Y:S01]  /*16b30*/  FMUL.FTZ R15, R64, c[0x0][0x2ec] ;  /* 0x0000bb00400f7a20 */ /* 0x000fe20000410000 */
[----:B------:R-:W2:Y:S01]  /*16b40*/  I2F R3, R3 ;  /* 0x0000000300037306 */ /* 0x000ea20000201400 */
[C---:B------:R-:W-:Y:S01]  /*16b50*/  ISETP.GE.AND P1, PT, R2.reuse, R243, PT ;  /* 0x000000f30200720c */ /* 0x040fe20003f26270 */
[----:B------:R-:W-:Y:S01]  /*16b60*/  IMAD.MOV.U32 R85, RZ, RZ, R84 ;  /* 0x000000ffff557224 */ /* 0x000fe200078e0054 */
[----:B------:R-:W-:Y:S01]  /*16b70*/  ISETP.GE.AND P0, PT, R2, R242, PT ;  /* 0x000000f20200720c */ /* 0x000fe20003f06270 */
[----:B------:R-:W-:Y:S01]  /*16b80*/  IMAD.MOV.U32 R91, RZ, RZ, R74 ;  /* 0x000000ffff5b7224 */ /* 0x000fe200078e004a */
[----:B------:R3:W5:Y:S01]  /*16b90*/  LDL.LU R138, [R1+0x110] ;  /* 0x00011000018a7983 */ /* 0x0007620000300800 */
[----:B-1----:R-:W-:-:S02]  /*16ba0*/  FMUL.FTZ R4, R137, c[0x0][0x2ec] ;  /* 0x0000bb0089047a20 */ /* 0x002fc40000410000 */
[----:B------:R-:W1:Y:S01]  /*16bb0*/  MUFU.TANH R5, R5 ;  /* 0x0000000500057308 */ /* 0x000e620000002400 */
[----:B------:R-:W-:Y:S01]  /*16bc0*/  ISETP.GE.AND P3, PT, R2, R245, PT ;  /* 0x000000f50200720c */ /* 0x000fe20003f66270 */
[----:B--2---:R-:W-:-:S06]  /*16bd0*/  FFMA.FTZ R13, R3, -UR35, R17 ;  /* 0x80000023030d7c23 */ /* 0x004fcc0008010011 */
[----:B------:R-:W2:Y:S01]  /*16be0*/  MUFU.TANH R4, R4 ;  /* 0x0000000400047308 */ /* 0x000ea20000002400 */
[----:B------:R-:W-:Y:S01]  /*16bf0*/  IMAD.IADD R3, R241, 0x1, -R2 ;  /* 0x00000001f1037824 */ /* 0x000fe200078e0a02 */
[----:B------:R-:W-:Y:S02]  /*16c00*/  FSEL R116, R11, -INF , !P4 ;  /* 0xff8000000b747808 */ /* 0x000fe40006000000 */
[----:B------:R-:W-:-:S04]  /*16c10*/  ISETP.LT.OR P1, PT, R2, R238, P1 ;  /* 0x000000ee0200720c */ /* 0x000fc80000f21670 */
[----:B------:R-:W4:Y:S01]  /*16c20*/  MUFU.TANH R16, R16 ;  /* 0x0000001000107308 */ /* 0x000f220000002400 */
[----:B-1----:R-:W-:Y:S01]  /*16c30*/  FFMA.FTZ R5, R10, -UR35, R5 ;  /* 0x800000230a057c23 */ /* 0x002fe20008010005 */
[----:B------:R-:W-:-:S06]  /*16c40*/  ISETP.LT.OR P4, PT, R2, R237, P0 ;  /* 0x000000ed0200720c */ /* 0x000fcc0000781670 */
[----:B------:R-:W1:Y:S01]  /*16c50*/  MUFU.TANH R14, R14 ;  /* 0x0000000e000e7308 */ /* 0x000e620000002400 */
[----:B--2---:R-:W-:Y:S01]  /*16c60*/  FFMA.FTZ R4, R8, -UR35, R4 ;  /* 0x8000002308047c23 */ /* 0x004fe20008010004 */
[----:B------:R-:W-:-:S06]  /*16c70*/  FSEL R87, R5, -INF , !P6 ;  /* 0xff80000005577808 */ /* 0x000fcc0007000000 */
[----:B------:R-:W2:Y:S01]  /*16c80*/  MUFU.TANH R15, R15 ;  /* 0x0000000f000f7308 */ /* 0x000ea20000002400 */
[----:B------:R-:W-:Y:S01]  /*16c90*/  FSEL R96, R4, -INF , !P5 ;  /* 0xff80000004607808 */ /* 0x000fe20006800000 */
[----:B------:R-:W-:Y:S01]  /*16ca0*/  IMAD.MOV.U32 R90, RZ, RZ, R85 ;  /* 0x000000ffff5a7224 */ /* 0x000fe200078e0055 */
[C---:B------:R-:W-:Y:S01]  /*16cb0*/  ISETP.LT.OR P6, PT, R2.reuse, R240, P3 ;  /* 0x000000f00200720c */ /* 0x040fe20001fc1670 */
[----:B------:R-:W-:Y:S01]  /*16cc0*/  IMAD.MOV.U32 R89, RZ, RZ, R88 ;  /* 0x000000ffff597224 */ /* 0x000fe200078e0058 */
[----:B------:R-:W-:Y:S01]  /*16cd0*/  ISETP.LT.OR P5, PT, R2, R239, P2 ;  /* 0x000000ef0200720c */ /* 0x000fe200017a1670 */
[----:B------:R-:W-:Y:S01]  /*16ce0*/  IMAD.MOV.U32 R61, RZ, RZ, R68 ;  /* 0x000000ffff3d7224 */ /* 0x000fe200078e0044 */
[----:B------:R-:W-:Y:S01]  /*16cf0*/  IABS R3, R3 ;  /* 0x0000000300037213 */ /* 0x000fe20000000000 */
[----:B------:R-:W-:Y:S01]  /*16d00*/  IMAD.MOV.U32 R60, RZ, RZ, R75 ;  /* 0x000000ffff3c7224 */ /* 0x000fe200078e004b */
[----:B------:R-:W-:Y:S01]  /*16d10*/  IADD3 R2, R0, 0x69, RZ ;  /* 0x0000006900027810 */ /* 0x000fe20007ffe0ff */
[----:B------:R3:W5:Y:S02]  /*16d20*/  LDL.LU R137, [R1+0x10c] ;  /* 0x00010c0001897983 */ /* 0x0007640000300800 */
[----:B------:R-:W-:-:S02]  /*16d30*/  IMAD.MOV.U32 R4, RZ, RZ, R3 ;  /* 0x000000ffff047224 */ /* 0x000fc400078e0003 */
[----:B------:R-:W-:Y:S02]  /*16d40*/  IMAD.IADD R3, R236, 0x1, -R2 ;  /* 0x00000001ec037824 */ /* 0x000fe400078e0a02 */
[----:B----4-:R-:W-:Y:S01]  /*16d50*/  FFMA.FTZ R6, R6, -UR35, R16 ;  /* 0x8000002306067c23 */ /* 0x010fe20008010010 */
[----:B------:R-:W-:Y:S01]  /*16d60*/  LOP3.LUT P2, RZ, R231, 0x4, RZ, 0xc0, !PT ;  /* 0x00000004e7ff7812 */ /* 0x000fe2000784c0ff */
[----:B------:R-:W-:Y:S01]  /*16d70*/  IMAD.IADD R5, R235, 0x1, -R2 ;  /* 0x00000001eb057824 */ /* 0x000fe200078e0a02 */
[----:B------:R-:W-:Y:S01]  /*16d80*/  IABS R3, R3 ;  /* 0x0000000300037213 */ /* 0x000fe20000000000 */
[----:B-1----:R-:W-:Y:S01]  /*16d90*/  FFMA.FTZ R8, R18, -UR35, R14 ;  /* 0x8000002312087c23 */ /* 0x002fe2000801000e */
[----:B------:R1:W-:Y:S01]  /*16da0*/  I2F R16, R4 ;  /* 0x0000000400107306 */ /* 0x0003e20000201400 */
[----:B------:R-:W-:Y:S01]  /*16db0*/  LOP3.LUT P3, RZ, R231, 0x8, RZ, 0xc0, !PT ;  /* 0x00000008e7ff7812 */ /* 0x000fe2000786c0ff */
[----:B--2---:R-:W-:Y:S01]  /*16dc0*/  FFMA.FTZ R9, R9, -UR35, R15 ;  /* 0x8000002309097c23 */ /* 0x004fe2000801000f */
[----:B------:R-:W-:Y:S01]  /*16dd0*/  LOP3.LUT R231, R231, 0xfffffffd, RZ, 0xc0, !PT ;  /* 0xfffffffde7e77812 */ /* 0x000fe200078ec0ff */
[----:B------:R-:W-:Y:S01]  /*16de0*/  IMAD.MOV.U32 R88, RZ, RZ, R69 ;  /* 0x000000ffff587224 */ /* 0x000fe200078e0045 */
[----:B------:R-:W-:Y:S01]  /*16df0*/  FSEL R99, R8, -INF , !P2 ;  /* 0xff80000008637808 */ /* 0x000fe20005000000 */
[----:B------:R3:W5:Y:S01]  /*16e00*/  LDL.LU R136, [R1+0x108] ;  /* 0x0001080001887983 */ /* 0x0007620000300800 */
[----:B------:R-:W-:-:S02]  /*16e10*/  @P1 LOP3.LUT R231, R231, 0x2, RZ, 0xfc, !PT ;  /* 0x00000002e7e71812 */ /* 0x000fc400078efcff */
[----:B------:R-:W-:Y:S02]  /*16e20*/  FSEL R97, R7, -INF , !P3 ;  /* 0xff80000007617808 */ /* 0x000fe40005800000 */
[C---:B------:R-:W-:Y:S02]  /*16e30*/  ISETP.GE.AND P3, PT, R2.reuse, R245, PT ;  /* 0x000000f50200720c */ /* 0x040fe40003f66270 */
[C---:B------:R-:W-:Y:S02]  /*16e40*/  ISETP.GE.AND P2, PT, R2.reuse, R244, PT ;  /* 0x000000f40200720c */ /* 0x040fe40003f46270 */
[C---:B------:R-:W-:Y:S01]  /*16e50*/  ISETP.GE.AND P1, PT, R2.reuse, R243, PT ;  /* 0x000000f30200720c */ /* 0x040fe20003f26270 */
[----:B-1----:R-:W-:Y:S01]  /*16e60*/  IMAD.MOV.U32 R4, RZ, RZ, R3 ;  /* 0x000000ffff047224 */ /* 0x002fe200078e0003 */
[----:B------:R-:W-:Y:S02]  /*16e70*/  IABS R3, R5 ;  /* 0x0000000500037213 */ /* 0x000fe40000000000 */
[----:B------:R-:W-:Y:S01]  /*16e80*/  ISETP.GE.AND P0, PT, R2, R242, PT ;  /* 0x000000f20200720c */ /* 0x000fe20003f06270 */
[----:B------:R1:W-:Y:S01]  /*16e90*/  I2F R8, R4 ;  /* 0x0000000400087306 */ /* 0x0003e20000201400 */
[----:B------:R-:W-:-:S02]  /*16ea0*/  FSEL R84, R9, -INF , !P6 ;  /* 0xff80000009547808 */ /* 0x000fc40007000000 */
[----:B------:R-:W-:Y:S02]  /*16eb0*/  FSEL R86, R6, -INF , !P5 ;  /* 0xff80000006567808 */ /* 0x000fe40006800000 */
[C---:B------:R-:W-:Y:S02]  /*16ec0*/  ISETP.LT.OR P6, PT, R2.reuse, R240, P3 ;  /* 0x000000f00200720c */ /* 0x040fe40001fc1670 */
[C---:B------:R-:W-:Y:S02]  /*16ed0*/  ISETP.LT.OR P5, PT, R2.reuse, R239, P2 ;  /* 0x000000ef0200720c */ /* 0x040fe400017a1670 */
[C---:B------:R-:W-:Y:S02]  /*16ee0*/  ISETP.LT.OR P1, PT, R2.reuse, R238, P1 ;  /* 0x000000ee0200720c */ /* 0x040fe40000f21670 */
[----:B------:R-:W-:Y:S02]  /*16ef0*/  ISETP.LT.OR P0, PT, R2, R237, P0 ;  /* 0x000000ed0200720c */ /* 0x000fe40000701670 */
[----:B------:R-:W-:-:S02]  /*16f00*/  LOP3.LUT P3, RZ, R231, 0x2, RZ, 0xc0, !PT ;  /* 0x00000002e7ff7812 */ /* 0x000fc4000786c0ff */
[----:B------:R-:W-:Y:S01]  /*16f10*/  LOP3.LUT R231, R231, 0xfffffff7, RZ, 0xc0, !PT ;  /* 0xfffffff7e7e77812 */ /* 0x000fe200078ec0ff */
[----:B-1----:R-:W-:Y:S02]  /*16f20*/  IMAD.MOV.U32 R4, RZ, RZ, R3 ;  /* 0x000000ffff047224 */ /* 0x002fe400078e0003 */
[----:B------:R-:W-:Y:S02]  /*16f30*/  IMAD.IADD R3, R234, 0x1, -R2 ;  /* 0x00000001ea037824 */ /* 0x000fe400078e0a02 */
[----:B------:R1:W-:Y:S02]  /*16f40*/  I2F R7, R4 ;  /* 0x0000000400077306 */ /* 0x0003e40000201400 */
[----:B------:R-:W-:Y:S02]  /*16f50*/  @P1 LOP3.LUT R231, R231, 0x8, RZ, 0xfc, !PT ;  /* 0x00000008e7e71812 */ /* 0x000fe400078efcff */
[----:B------:R-:W-:Y:S02]  /*16f60*/  IABS R3, R3 ;  /* 0x0000000300037213 */ /* 0x000fe40000000000 */
[----:B------:R-:W-:-:S02]  /*16f70*/  LOP3.LUT R231, R231, 0xfffffffb, RZ, 0xc0, !PT ;  /* 0xfffffffbe7e77812 */ /* 0x000fc400078ec0ff */
[----:B------:R2:W-:Y:S01]  /*16f80*/  I2F R9, R3 ;  /* 0x0000000300097306 */ /* 0x0005e20000201400 */
[----:B------:R-:W-:Y:S02]  /*16f90*/  FSEL R83, R13, -INF , !P3 ;  /* 0xff8000000d537808 */ /* 0x000fe40005800000 */
[----:B------:R-:W-:Y:S01]  /*16fa0*/  @P0 LOP3.LUT R231, R231, 0x4, RZ, 0xfc, !PT ;  /* 0x00000004e7e70812 */ /* 0x000fe200078efcff */
[----:B-1----:R-:W-:Y:S01]  /*16fb0*/  IMAD.IADD R4, R241, 0x1, -R2 ;  /* 0x00000001f1047824 */ /* 0x002fe200078e0a02 */
[----:B------:R-:W-:-:S04]  /*16fc0*/  IADD3 R2, R0, 0x70, RZ ;  /* 0x0000007000027810 */ /* 0x000fc80007ffe0ff */
[----:B------:R-:W-:Y:S01]  /*16fd0*/  IABS R4, R4 ;  /* 0x0000000400047213 */ /* 0x000fe20000000000 */
[--C-:B------:R-:W-:Y:S02]  /*16fe0*/  IMAD.IADD R5, R235, 0x1, -R2.reuse ;  /* 0x00000001eb057824 */ /* 0x100fe400078e0a02 */
[----:B--2---:R-:W-:Y:S01]  /*16ff0*/  IMAD.IADD R3, R236, 0x1, -R2 ;  /* 0x00000001ec037824 */ /* 0x004fe200078e0a02 */
[----:B------:R1:W-:Y:S04]  /*17000*/  I2F R15, R4 ;  /* 0x00000004000f7306 */ /* 0x0003e80000201400 */
[----:B------:R-:W-:-:S05]  /*17010*/  IABS R3, R3 ;  /* 0x0000000300037213 */ /* 0x000fca0000000000 */
[----:B-1----:R-:W-:Y:S01]  /*17020*/  IMAD.MOV.U32 R4, RZ, RZ, R3 ;  /* 0x000000ffff047224 */ /* 0x002fe200078e0003 */
[----:B------:R-:W-:-:S04]  /*17030*/  IABS R3, R5 ;  /* 0x0000000500037213 */ /* 0x000fc80000000000 */
[----:B------:R1:W-:Y:S01]  /*17040*/  I2F R6, R3 ;  /* 0x0000000300067306 */ /* 0x0003e20000201400 */
[----:B------:R-:W-:-:S07]  /*17050*/  FMUL.FTZ R5, R67, c[0x0][0x2ec] ;  /* 0x0000bb0043057a20 */ /* 0x000fce0000410000 */
[----:B------:R-:W-:Y:S01]  /*17060*/  I2F R4, R4 ;  /* 0x0000000400047306 */ /* 0x000fe20000201400 */
[----:B-1----:R-:W-:-:S07]  /*17070*/  FMUL.FTZ R3, R65, c[0x0][0x2ec] ;  /* 0x0000bb0041037a20 */ /* 0x002fce0000410000 */
[----:B------:R1:W2:Y:S02]  /*17080*/  MUFU.TANH R10, R3 ;  /* 0x00000003000a7308 */ /* 0x0002a40000002400 */
[----:B-1----:R-:W-:-:S06]  /*17090*/  FMUL.FTZ R3, R73, c[0x0][0x2ec] ;  /* 0x0000bb0049037a20 */ /* 0x002fcc0000410000 */
[----:B------:R1:W4:Y:S01]  /*170a0*/  MUFU.TANH R11, R5 ;  /* 0x00000005000b7308 */ /* 0x0003220000002400 */
[----:B--2---:R-:W-:Y:S01]  /*170b0*/  FFMA.FTZ R8, R8, -UR35, R10 ;  /* 0x8000002308087c23 */ /* 0x004fe2000801000a */
[----:B------:R-:W-:Y:S01]  /*170c0*/  ISETP.GE.AND P3, PT, R2, R245, PT ;  /* 0x000000f50200720c */ /* 0x000fe20003f66270 */
[----:B------:R3:W5:Y:S05]  /*170d0*/  LDL.LU R73, [R1+0x104] ;  /* 0x0001040001497983 */ /* 0x00076a0000300800 */
[----:B------:R-:W-:Y:S01]  /*170e0*/  MUFU.TANH R3, R3 ;  /* 0x0000000300037308 */ /* 0x000fe20000002400 */
[----:B-1----:R-:W-:Y:S02]  /*170f0*/  FMUL.FTZ R5, R72, c[0x0][0x2ec] ;  /* 0x0000bb0048057a20 */ /* 0x002fe40000410000 */
[----:B----4-:R-:W-:Y:S01]  /*17100*/  FFMA.FTZ R7, R7, -UR35, R11 ;  /* 0x8000002307077c23 */ /* 0x010fe2000801000b */
[----:B------:R-:W-:-:S04]  /*17110*/  ISETP.GE.AND P2, PT, R2, R244, PT ;  /* 0x000000f40200720c */ /* 0x000fc80003f46270 */
[----:B------:R1:W2:Y:S01]  /*17120*/  MUFU.TANH R12, R5 ;  /* 0x00000005000c7308 */ /* 0x0002a20000002400 */
[C---:B------:R-:W-:Y:S01]  /*17130*/  ISETP.GE.AND P1, PT, R2.reuse, R243, PT ;  /* 0x000000f30200720c */ /* 0x040fe20003f26270 */
[----:B------:R3:W5:Y:S01]  /*17140*/  LDL.LU R72, [R1+0x100] ;  /* 0x0001000001487983 */ /* 0x0007620000300800 */
[----:B-1----:R-:W-:Y:S02]  /*17150*/  FMUL.FTZ R5, R71, c[0x0][0x2ec] ;  /* 0x0000bb0047057a20 */ /* 0x002fe40000410000 */
[----:B--2---:R-:W-:Y:S01]  /*17160*/  FFMA.FTZ R12, R9, -UR35, R12 ;  /* 0x80000023090c7c23 */ /* 0x004fe2000801000c */
[----:B------:R-:W-:Y:S02]  /*17170*/  ISETP.GE.AND P0, PT, R2, R242, PT ;  /* 0x000000f20200720c */ /* 0x000fe40003f06270 */
[----:B------:R1:W2:Y:S01]  /*17180*/  MUFU.TANH R14, R5 ;  /* 0x00000005000e7308 */ /* 0x0002a20000002400 */
[----:B------:R-:W-:Y:S01]  /*17190*/  FSEL R74, R8, -INF , !P6 ;  /* 0xff800000084a7808 */ /* 0x000fe20007000000 */
[----:B------:R3:W5:Y:S01]  /*171a0*/  LDL.LU R71, [R1+0xfc] ;  /* 0x0000fc0001477983 */ /* 0x0007620000300800 */
[----:B------:R-:W-:-:S02]  /*171b0*/  FSEL R81, R7, -INF , !P5 ;  /* 0xff80000007517808 */ /* 0x000fc40006800000 */
[C---:B------:R-:W-:Y:S02]  /*171c0*/  ISETP.LT.OR P6, PT, R2.reuse, R240, P3 ;  /* 0x000000f00200720c */ /* 0x040fe40001fc1670 */
[C---:B------:R-:W-:Y:S02]  /*171d0*/  ISETP.LT.OR P5, PT, R2.reuse, R239, P2 ;  /* 0x000000ef0200720c */ /* 0x040fe400017a1670 */
[----:B------:R-:W-:Y:S02]  /*171e0*/  ISETP.LT.OR P1, PT, R2, R238, P1 ;  /* 0x000000ee0200720c */ /* 0x000fe40000f21670 */
[C---:B------:R-:W-:Y:S02]  /*171f0*/  LOP3.LUT P3, RZ, R231.reuse, 0x8, RZ, 0xc0, !PT ;  /* 0x00000008e7ff7812 */ /* 0x040fe4000786c0ff */
[C---:B------:R-:W-:Y:S02]  /*17200*/  LOP3.LUT P2, RZ, R231.reuse, 0x4, RZ, 0xc0, !PT ;  /* 0x00000004e7ff7812 */ /* 0x040fe4000784c0ff */
[----:B------:R-:W-:Y:S01]  /*17210*/  LOP3.LUT R231, R231, 0xfffffffd, RZ, 0xc0, !PT ;  /* 0xfffffffde7e77812 */ /* 0x000fe200078ec0ff */
[----:B-1----:R-:W-:Y:S01]  /*17220*/  FFMA.FTZ R5, R16, -UR35, R3 ;  /* 0x8000002310057c23 */ /* 0x002fe20008010003 */
[----:B------:R-:W-:Y:S01]  /*17230*/  FSEL R80, R12, -INF , !P3 ;  /* 0xff8000000c507808 */ /* 0x000fe20005800000 */
[----:B------:R-:W-:-:S02]  /*17240*/  FMUL.FTZ R3, R28, c[0x0][0x2ec] ;  /* 0x0000bb001c037a20 */ /* 0x000fc40000410000 */
[----:B--2---:R-:W-:Y:S01]  /*17250*/  FFMA.FTZ R11, R15, -UR35, R14 ;  /* 0x800000230f0b7c23 */ /* 0x004fe2000801000e */
[----:B------:R-:W-:Y:S01]  /*17260*/  FSEL R85, R5, -INF , !P4 ;  /* 0xff80000005557808 */ /* 0x000fe20006000000 */
[----:B------:R1:W2:Y:S01]  /*17270*/  MUFU.TANH R10, R3 ;  /* 0x00000003000a7308 */ /* 0x0002a20000002400 */
[----:B------:R-:W-:Y:S02]  /*17280*/  ISETP.LT.OR P4, PT, R2, R237, P0 ;  /* 0x000000ed0200720c */ /* 0x000fe40000781670 */
[----:B------:R-:W-:Y:S02]  /*17290*/  @P1 LOP3.LUT R231, R231, 0x2, RZ, 0xfc, !PT ;  /* 0x00000002e7e71812 */ /* 0x000fe400078efcff */
[----:B------:R-:W-:Y:S01]  /*172a0*/  FSEL R82, R11, -INF , !P2 ;  /* 0xff8000000b527808 */ /* 0x000fe20005000000 */
[----:B-1----:R-:W-:Y:S02]  /*172b0*/  FMUL.FTZ R3, R30, c[0x0][0x2ec] ;  /* 0x0000bb001e037a20 */ /* 0x002fe40000410000 */
[----:B--2---:R-:W-:-:S02]  /*172c0*/  FFMA.FTZ R10, R4, -UR35, R10 ;  /* 0x80000023040a7c23 */ /* 0x004fc4000801000a */
[----:B------:R1:W2:Y:S03]  /*172d0*/  MUFU.TANH R9, R3 ;  /* 0x0000000300097308 */ /* 0x0002a60000002400 */
[----:B------:R-:W-:Y:S01]  /*172e0*/  FSEL R30, R10, -INF , !P6 ;  /* 0xff8000000a1e7808 */ /* 0x000fe20007000000 */
[----:B-1----:R-:W-:Y:S02]  /*172f0*/  IMAD.IADD R3, R234, 0x1, -R2 ;  /* 0x00000001ea037824 */ /* 0x002fe400078e0a02 */
[----:B--2---:R-:W-:-:S03]  /*17300*/  FFMA.FTZ R9, R6, -UR35, R9 ;  /* 0x8000002306097c23 */ /* 0x004fc60008010009 */
[----:B------:R-:W-:Y:S02]  /*17310*/  IABS R3, R3 ;  /* 0x0000000300037213 */ /* 0x000fe40000000000 */
[----:B------:R-:W-:Y:S02]  /*17320*/  FSEL R69, R9, -INF , !P5 ;  /* 0xff80000009457808 */ /* 0x000fe40006800000 */
[----:B------:R1:W-:Y:S02]  /*17330*/  I2F R4, R3 ;  /* 0x0000000300047306 */ /* 0x0003e40000201400 */
[----:B-1----:R-:W-:-:S06]  /*17340*/  FMUL.FTZ R3, R24, c[0x0][0x2ec] ;  /* 0x0000bb0018037a20 */ /* 0x002fcc0000410000 */
[----:B------:R1:W2:Y:S02]  /*17350*/  MUFU.TANH R6, R3 ;  /* 0x0000000300067308 */ /* 0x0002a40000002400 */
[----:B-1----:R-:W-:Y:S01]  /*17360*/  IMAD.IADD R3, R241, 0x1, -R2 ;  /* 0x00000001f1037824 */ /* 0x002fe200078e0a02 */
[----:B------:R-:W-:Y:S01]  /*17370*/  IADD3 R2, R0, 0x71, RZ ;  /* 0x0000007100027810 */ /* 0x000fe20007ffe0ff */
[----:B--2---:R-:W-:Y:S02]  /*17380*/  FFMA.FTZ R13, R4, -UR35, R6 ;  /* 0x80000023040d7c23 */ /* 0x004fe40008010006 */
[----:B------:R-:W-:Y:S01]  /*17390*/  FMUL.FTZ R4, R26, c[0x0][0x2ec] ;  /* 0x0000bb001a047a20 */ /* 0x000fe20000410000 */
[----:B------:R-:W-:Y:S01]  /*173a0*/  IABS R3, R3 ;  /* 0x0000000300037213 */ /* 0x000fe20000000000 */
[----:B------:R-:W-:Y:S01]  /*173b0*/  IMAD.IADD R5, R234, 0x1, -R2 ;  /* 0x00000001ea057824 */ /* 0x000fe200078e0a02 */
[C---:B------:R-:W-:Y:S01]  /*173c0*/  ISETP.GE.AND P3, PT, R2.reuse, R245, PT ;  /* 0x000000f50200720c */ /* 0x040fe20003f66270 */
[----:B------:R-:W-:Y:S01]  /*173d0*/  MUFU.TANH R14, R4 ;  /* 0x00000004000e7308 */ /* 0x000fe20000002400 */
[----:B------:R-:W-:-:S02]  /*173e0*/  ISETP.GE.AND P2, PT, R2, R244, PT ;  /* 0x000000f40200720c */ /* 0x000fc40003f46270 */
[C---:B------:R-:W-:Y:S02]  /*173f0*/  ISETP.GE.AND P1, PT, R2.reuse, R243, PT ;  /* 0x000000f30200720c */ /* 0x040fe40003f26270 */
[C---:B------:R-:W-:Y:S02]  /*17400*/  ISETP.GE.AND P0, PT, R2.reuse, R242, PT ;  /* 0x000000f20200720c */ /* 0x040fe40003f06270 */
[C---:B------:R-:W-:Y:S01]  /*17410*/  ISETP.LT.OR P6, PT, R2.reuse, R240, P3 ;  /* 0x000000f00200720c */ /* 0x040fe20001fc1670 */
[----:B------:R1:W2:Y:S01]  /*17420*/  I2F R8, R3 ;  /* 0x0000000300087306 */ /* 0x0002a20000201400 */
[C---:B------:R-:W-:Y:S02]  /*17430*/  ISETP.LT.OR P5, PT, R2.reuse, R239, P2 ;  /* 0x000000ef0200720c */ /* 0x040fe400017a1670 */
[C---:B------:R-:W-:Y:S02]  /*17440*/  ISETP.LT.OR P1, PT, R2.reuse, R238, P1 ;  /* 0x000000ee0200720c */ /* 0x040fe40000f21670 */
[----:B------:R-:W-:-:S02]  /*17450*/  ISETP.LT.OR P0, PT, R2, R237, P0 ;  /* 0x000000ed0200720c */ /* 0x000fc40000701670 */
[C---:B------:R-:W-:Y:S02]  /*17460*/  LOP3.LUT P3, RZ, R231.reuse, 0x2, RZ, 0xc0, !PT ;  /* 0x00000002e7ff7812 */ /* 0x040fe4000786c0ff */
[----:B------:R-:W-:Y:S02]  /*17470*/  LOP3.LUT R231, R231, 0xfffffff7, RZ, 0xc0, !PT ;  /* 0xfffffff7e7e77812 */ /* 0x000fe400078ec0ff */
[----:B------:R-:W-:Y:S01]  /*17480*/  FSEL R68, R13, -INF , !P3 ;  /* 0xff8000000d447808 */ /* 0x000fe20005800000 */
[----:B------:R-:W-:Y:S02]  /*17490*/  FMUL.FTZ R13, R90, c[0x0][0x2ec] ;  /* 0x0000bb005a0d7a20 */ /* 0x000fe40000410000 */
[----:B-1----:R-:W-:Y:S02]  /*174a0*/  IMAD.IADD R3, R236, 0x1, -R2 ;  /* 0x00000001ec037824 */ /* 0x002fe400078e0a02 */
[----:B------:R-:W-:Y:S01]  /*174b0*/  @P1 LOP3.LUT R231, R231, 0x8, RZ, 0xfc, !PT ;  /* 0x00000008e7e71812 */ /* 0x000fe200078efcff */
[----:B--2---:R-:W-:Y:S01]  /*174c0*/  FFMA.FTZ R8, R8, -UR35, R14 ;  /* 0x8000002308087c23 */ /* 0x004fe2000801000e */
[----:B------:R-:W-:Y:S01]  /*174d0*/  MUFU.TANH R13, R13 ;  /* 0x0000000d000d7308 */ /* 0x000fe20000002400 */
[----:B------:R-:W-:-:S02]  /*174e0*/  IABS R3, R3 ;  /* 0x0000000300037213 */ /* 0x000fc40000000000 */
[----:B------:R-:W-:Y:S02]  /*174f0*/  LOP3.LUT R231, R231, 0xfffffffb, RZ, 0xc0, !PT ;  /* 0xfffffffbe7e77812 */ /* 0x000fe400078ec0ff */
[----:B------:R-:W-:Y:S01]  /*17500*/  FSEL R75, R8, -INF , !P4 ;  /* 0xff800000084b7808 */ /* 0x000fe20006000000 */
[----:B------:R-:W-:Y:S01]  /*17510*/  IMAD.MOV.U32 R4, RZ, RZ, R3 ;  /* 0x000000ffff047224 */ /* 0x000fe200078e0003 */
[----:B------:R-:W-:Y:S01]  /*17520*/  @P0 LOP3.LUT R231, R231, 0x4, RZ, 0xfc, !PT ;  /* 0x00000004e7e70812 */ /* 0x000fe200078efcff */
[----:B------:R-:W-:Y:S02]  /*17530*/  IMAD.IADD R3, R235, 0x1, -R2 ;  /* 0x00000001eb037824 */ /* 0x000fe400078e0a02 */
[----:B------:R1:W-:Y:S03]  /*17540*/  I2F R7, R4 ;  /* 0x0000000400077306 */ /* 0x0003e60000201400 */
[----:B------:R-:W-:-:S05]  /*17550*/  IABS R3, R3 ;  /* 0x0000000300037213 */ /* 0x000fca0000000000 */
[----:B-1----:R-:W-:Y:S01]  /*17560*/  IMAD.MOV.U32 R4, RZ, RZ, R3 ;  /* 0x000000ffff047224 */ /* 0x002fe200078e0003 */
[----:B------:R-:W-:Y:S01]  /*17570*/  IABS R3, R5 ;  /* 0x0000000500037213 */ /* 0x000fe20000000000 */
[----:B------:R-:W-:Y:S02]  /*17580*/  FMUL.FTZ R5, R31, c[0x0][0x2ec] ;  /* 0x0000bb001f057a20 */ /* 0x000fe40000410000 */
[----:B------:R1:W-:Y:S08]  /*17590*/  I2F R6, R4 ;  /* 0x0000000400067306 */ /* 0x0003f00000201400 */
[----:B------:R2:W-:Y:S01]  /*175a0*/  I2F R14, R3 ;  /* 0x00000003000e7306 */ /* 0x0005e20000201400 */
[----:B-1----:R-:W-:-:S07]  /*175b0*/  FMUL.FTZ R4, R29, c[0x0][0x2ec] ;  /* 0x0000bb001d047a20 */ /* 0x002fce0000410000 */
[----:B------:R1:W4:Y:S01]  /*175c0*/  MUFU.TANH R9, R5 ;  /* 0x0000000500097308 */ /* 0x0003220000002400 */
[----:B--2---:R-:W-:Y:S01]  /*175d0*/  IMAD.IADD R3, R241, 0x1, -R2 ;  /* 0x00000001f1037824 */ /* 0x004fe200078e0a02 */
[----:B------:R-:W-:-:S06]  /*175e0*/  IADD3 R2, R0, 0x78, RZ ;  /* 0x0000007800027810 */ /* 0x000fcc0007ffe0ff */
[----:B------:R2:W2:Y:S01]  /*175f0*/  MUFU.TANH R10, R4 ;  /* 0x00000004000a7308 */ /* 0x0004a20000002400 */
[----:B------:R-:W-:Y:S02]  /*17600*/  IADD3 R0, R0, 0x79, RZ ;  /* 0x0000007900007810 */ /* 0x000fe40007ffe0ff */
[----:B------:R-:W-:Y:S02]  /*17610*/  IABS R3, R3 ;  /* 0x0000000300037213 */ /* 0x000fe40000000000 */
[C---:B------:R-:W-:Y:S01]  /*17620*/  ISETP.GE.AND P3, PT, R2.reuse, R245, PT ;  /* 0x000000f50200720c */ /* 0x040fe20003f66270 */
[----:B-1----:R-:W-:Y:S01]  /*17630*/  IMAD.IADD R5, R235, 0x1, -R2 ;  /* 0x00000001eb057824 */ /* 0x002fe200078e0a02 */
[----:B------:R-:W-:Y:S01]  /*17640*/  ISETP.GE.AND P2, PT, R2, R244, PT ;  /* 0x000000f40200720c */ /* 0x000fe20003f46270 */
[----:B----4-:R-:W-:Y:S01]  /*17650*/  FFMA.FTZ R6, R6, -UR35, R9 ;  /* 0x8000002306067c23 */ /* 0x010fe20008010009 */
[C---:B------:R-:W-:Y:S02]  /*17660*/  ISETP.GE.AND P1, PT, R2.reuse, R243, PT ;  /* 0x000000f30200720c */ /* 0x040fe40003f26270 */
[----:B------:R-:W-:-:S02]  /*17670*/  ISETP.GE.AND P0, PT, R2, R242, PT ;  /* 0x000000f20200720c */ /* 0x000fc40003f06270 */
[----:B------:R-:W-:Y:S01]  /*17680*/  FSEL R29, R6, -INF , !P5 ;  /* 0xff800000061d7808 */ /* 0x000fe20006800000 */
[----:B--2---:R-:W-:Y:S01]  /*17690*/  IMAD.MOV.U32 R4, RZ, RZ, R3 ;  /* 0x000000ffff047224 */ /* 0x004fe200078e0003 */
[----:B------:R-:W-:Y:S01]  /*176a0*/  ISETP.LT.OR P5, PT, R2, R240, P3 ;  /* 0x000000f00200720c */ /* 0x000fe20001fa1670 */
[----:B------:R-:W-:Y:S01]  /*176b0*/  IMAD.IADD R3, R236, 0x1, -R2 ;  /* 0x00000001ec037824 */ /* 0x000fe200078e0a02 */
[C---:B------:R-:W-:Y:S01]  /*176c0*/  ISETP.LT.OR P3, PT, R2.reuse, R239, P2 ;  /* 0x000000ef0200720c */ /* 0x040fe20001761670 */
[----:B------:R1:W-:Y:S01]  /*176d0*/  I2F R16, R4 ;  /* 0x0000000400107306 */ /* 0x0003e20000201400 */
[C---:B------:R-:W-:Y:S01]  /*176e0*/  ISETP.LT.OR P1, PT, R2.reuse, R238, P1 ;  /* 0x000000ee0200720c */ /* 0x040fe20000f21670 */
[----:B------:R-:W-:Y:S01]  /*176f0*/  FFMA.FTZ R7, R7, -UR35, R10 ;  /* 0x8000002307077c23 */ /* 0x000fe2000801000a */
[----:B------:R-:W-:Y:S02]  /*17700*/  IABS R3, R3 ;  /* 0x0000000300037213 */ /* 0x000fe40000000000 */
[----:B------:R-:W-:-:S02]  /*17710*/  ISETP.LT.OR P4, PT, R2, R237, P0 ;  /* 0x000000ed0200720c */ /* 0x000fc40000781670 */
[----:B------:R-:W-:Y:S02]  /*17720*/  FSEL R28, R7, -INF , !P6 ;  /* 0xff800000071c7808 */ /* 0x000fe40007000000 */
[C---:B------:R-:W-:Y:S02]  /*17730*/  LOP3.LUT P2, RZ, R231.reuse, 0x8, RZ, 0xc0, !PT ;  /* 0x00000008e7ff7812 */ /* 0x040fe4000784c0ff */
[C---:B------:R-:W-:Y:S02]  /*17740*/  LOP3.LUT P6, RZ, R231.reuse, 0x4, RZ, 0xc0, !PT ;  /* 0x00000004e7ff7812 */ /* 0x040fe400078cc0ff */
[----:B------:R-:W-:Y:S02]  /*17750*/  LOP3.LUT R231, R231, 0xfffffffd, RZ, 0xc0, !PT ;  /* 0xfffffffde7e77812 */ /* 0x000fe400078ec0ff */
[C---:B------:R-:W-:Y:S01]  /*17760*/  ISETP.GE.AND P0, PT, R0.reuse, R243, PT ;  /* 0x000000f30000720c */ /* 0x040fe20003f06270 */
[----:B-1----:R-:W-:Y:S01]  /*17770*/  IMAD.MOV.U32 R4, RZ, RZ, R3 ;  /* 0x000000ffff047224 */ /* 0x002fe200078e0003 */
[----:B------:R-:W-:Y:S01]  /*17780*/  IABS R3, R5 ;  /* 0x0000000500037213 */ /* 0x000fe20000000000 */
[----:B------:R-:W-:Y:S01]  /*17790*/  IMAD.IADD R5, R241, 0x1, -R2 ;  /* 0x00000001f1057824 */ /* 0x000fe200078e0a02 */
[----:B------:R-:W-:Y:S01]  /*177a0*/  @P1 LOP3.LUT R231, R231, 0x2, RZ, 0xfc, !PT ;  /* 0x00000002e7e71812 */ /* 0x000fe200078efcff */
[----:B------:R1:W-:Y:S01]  /*177b0*/  I2F R15, R4 ;  /* 0x00000004000f7306 */ /* 0x0003e20000201400 */
[----:B------:R-:W-:-:S07]  /*177c0*/  ISETP.GE.AND P1, PT, R0, R244, PT ;  /* 0x000000f40000720c */ /* 0x000fce0003f26270 */
[----:B------:R2:W-:Y:S01]  /*177d0*/  I2F R12, R3 ;  /* 0x00000003000c7306 */ /* 0x0005e20000201400 */
[----:B-1----:R-:W-:-:S07]  /*177e0*/  FMUL.FTZ R4, R25, c[0x0][0x2ec] ;  /* 0x0000bb0019047a20 */ /* 0x002fce0000410000 */
[----:B------:R1:W4:Y:S01]  /*177f0*/  MUFU.TANH R9, R4 ;  /* 0x0000000400097308 */ /* 0x0003220000002400 */
[----:B--2---:R-:W-:-:S05]  /*17800*/  IMAD.IADD R3, R234, 0x1, -R2 ;  /* 0x00000001ea037824 */ /* 0x004fca00078e0a02 */
[----:B------:R-:W-:-:S05]  /*17810*/  IABS R3, R3 ;  /* 0x0000000300037213 */ /* 0x000fca0000000000 */
[----:B-1----:R-:W-:Y:S01]  /*17820*/  IMAD.MOV.U32 R4, RZ, RZ, R3 ;  /* 0x000000ffff047224 */ /* 0x002fe200078e0003 */
[----:B------:R-:W-:Y:S01]  /*17830*/  IABS R3, R5 ;  /* 0x0000000500037213 */ /* 0x000fe20000000000 */
[----:B----4-:R-:W-:Y:S02]  /*17840*/  FFMA.FTZ R6, R14, -UR35, R9 ;  /* 0x800000230e067c23 */ /* 0x010fe40008010009 */
[----:B------:R1:W-:Y:S03]  /*17850*/  I2F R11, R4 ;  /* 0x00000004000b7306 */ /* 0x0003e60000201400 */
[----:B------:R-:W-:Y:S02]  /*17860*/  FSEL R66, R6, -INF , !P2 ;  /* 0xff80000006427808 */ /* 0x000fe40005000000 */
[----:B------:R-:W-:Y:S01]  /*17870*/  ISETP.GE.AND P2, PT, R0, R245, PT ;  /* 0x000000f50000720c */ /* 0x000fe20003f46270 */
[----:B-1----:R-:W-:-:S02]  /*17880*/  IMAD.MOV.U32 R4, RZ, RZ, R3 ;  /* 0x000000ffff047224 */ /* 0x002fc400078e0003 */
[----:B------:R-:W-:Y:S02]  /*17890*/  IMAD.IADD R3, R236, 0x1, -R0 ;  /* 0x00000001ec037824 */ /* 0x000fe400078e0a00 */
[----:B------:R1:W-:Y:S03]  /*178a0*/  I2F R10, R4 ;  /* 0x00000004000a7306 */ /* 0x0003e60000201400 */
[----:B------:R-:W-:-:S05]  /*178b0*/  IABS R3, R3 ;  /* 0x0000000300037213 */ /* 0x000fca0000000000 */
[----:B------:R-:W-:Y:S02]  /*178c0*/  IMAD.MOV.U32 R2, RZ, RZ, R3 ;  /* 0x000000ffff027224 */ /* 0x000fe400078e0003 */
[----:B------:R-:W-:Y:S02]  /*178d0*/  FMUL.FTZ R3, R27, c[0x0][0x2ec] ;  /* 0x0000bb001b037a20 */ /* 0x000fe40000410000 */
[----:B------:R2:W-:Y:S01]  /*178e0*/  I2F R9, R2 ;  /* 0x0000000200097306 */ /* 0x0005e20000201400 */
[----:B-1----:R-:W-:-:S07]  /*178f0*/  IMAD.IADD R4, R234, 0x1, -R0 ;  /* 0x00000001ea047824 */ /* 0x002fce00078e0a00 */
[----:B------:R1:W4:Y:S01]  /*17900*/  MUFU.TANH R7, R3 ;  /* 0x0000000300077308 */ /* 0x0003220000002400 */
[----:B--2---:R-:W-:-:S05]  /*17910*/  IMAD.IADD R2, R235, 0x1, -R0 ;  /* 0x00000001eb027824 */ /* 0x004fca00078e0a00 */
[----:B------:R-:W-:-:S05]  /*17920*/  IABS R2, R2 ;  /* 0x0000000200027213 */ /* 0x000fca0000000000 */
[----:B-1----:R-:W-:Y:S01]  /*17930*/  IMAD.MOV.U32 R3, RZ, RZ, R2 ;  /* 0x000000ffff037224 */ /* 0x002fe200078e0002 */
[----:B------:R-:W-:Y:S01]  /*17940*/  IABS R2, R4 ;  /* 0x0000000400027213 */ /* 0x000fe20000000000 */
[----:B----4-:R-:W-:Y:S02]  /*17950*/  FFMA.FTZ R4, R16, -UR35, R7 ;  /* 0x8000002310047c23 */ /* 0x010fe40008010007 */
[----:B------:R1:W-:Y:S01]  /*17960*/  I2F R5, R3 ;  /* 0x0000000300057306 */ /* 0x0003e20000201400 */
[----:B------:R-:W-:Y:S02]  /*17970*/  FMUL.FTZ R7, R60, c[0x0][0x2ec] ;  /* 0x0000bb003c077a20 */ /* 0x000fe40000410000 */
[----:B------:R-:W-:Y:S02]  /*17980*/  FSEL R67, R4, -INF , !P6 ;  /* 0xff80000004437808 */ /* 0x000fe40007000000 */
[----:B------:R-:W-:-:S03]  /*17990*/  ISETP.LT.OR P6, PT, R0, R240, P2 ;  /* 0x000000f00000720c */ /* 0x000fc600017c1670 */
[----:B------:R2:W-:Y:S01]  /*179a0*/  I2F R8, R2 ;  /* 0x0000000200087306 */ /* 0x0005e20000201400 */
[----:B-1----:R-:W-:-:S07]  /*179b0*/  FMUL.FTZ R3, R61, c[0x0][0x2ec] ;  /* 0x0000bb003d037a20 */ /* 0x002fce0000410000 */
[----:B------:R-:W-:Y:S01]  /*179c0*/  MUFU.TANH R14, R7 ;  /* 0x00000007000e7308 */ /* 0x000fe20000002400 */
[----:B--2---:R-:W-:-:S07]  /*179d0*/  IMAD.IADD R2, R241, 0x1, -R0 ;  /* 0x00000001f1027824 */ /* 0x004fce00078e0a00 */
[----:B------:R-:W1:Y:S01]  /*179e0*/  MUFU.TANH R3, R3 ;  /* 0x0000000300037308 */ /* 0x000e620000002400 */
[----:B------:R-:W-:-:S07]  /*179f0*/  IABS R2, R2 ;  /* 0x0000000200027213 */ /* 0x000fce0000000000 */
[----:B------:R2:W-:Y:S01]  /*17a00*/  I2F R7, R2 ;  /* 0x0000000200077306 */ /* 0x0005e20000201400 */
[----:B-1----:R-:W-:-:S05]  /*17a10*/  FFMA.FTZ R3, R15, -UR35, R3 ;  /* 0x800000230f037c23 */ /* 0x002fca0008010003 */
[----:B------:R-:W-:Y:S01]  /*17a20*/  FSEL R26, R3, -INF , !P5 ;  /* 0xff800000031a7808 */ /* 0x000fe20006800000 */
[----:B------:R-:W-:Y:S02]  /*17a30*/  FMUL.FTZ R3, R70, c[0x0][0x2ec] ;  /* 0x0000bb0046037a20 */ /* 0x000fe40000410000 */
[----:B------:R3:W5:Y:S01]  /*17a40*/  LDL.LU R70, [R1+0xf8] ;  /* 0x0000f80001467983 */ /* 0x0007620000300800 */
[----:B--2---:R-:W-:-:S04]  /*17a50*/  FMUL.FTZ R2, R91, c[0x0][0x2ec] ;  /* 0x0000bb005b027a20 */ /* 0x004fc80000410000 */
[----:B------:R1:W-:Y:S01]  /*17a60*/  MUFU.TANH R16, R2 ;  /* 0x0000000200107308 */ /* 0x0003e20000002400 */
[C---:B------:R-:W-:Y:S02]  /*17a70*/  ISETP.LT.OR P5, PT, R0.reuse, R239, P1 ;  /* 0x000000ef0000720c */ /* 0x040fe40000fa1670 */
[----:B------:R-:W-:Y:S01]  /*17a80*/  ISETP.LT.OR P2, PT, R0, R238, P0 ;  /* 0x000000ee0000720c */ /* 0x000fe20000741670 */
[----:B-1----:R-:W-:Y:S02]  /*17a90*/  FFMA.FTZ R2, R12, -UR35, R14 ;  /* 0x800000230c027c23 */ /* 0x002fe4000801000e */
[----:B------:R-:W-:Y:S02]  /*17aa0*/  FMUL.FTZ R12, R89, c[0x0][0x2ec] ;  /* 0x0000bb00590c7a20 */ /* 0x000fe40000410000 */
[----:B------:R-:W-:Y:S01]  /*17ab0*/  FMUL.FTZ R14, R88, c[0x0][0x2ec] ;  /* 0x0000bb00580e7a20 */ /* 0x000fe20000410000 */
[----:B------:R-:W-:Y:S02]  /*17ac0*/  FSEL R27, R2, -INF , !P3 ;  /* 0xff800000021b7808 */ /* 0x000fe40005800000 */
[C---:B------:R-:W-:Y:S01]  /*17ad0*/  ISETP.GE.AND P3, PT, R0.reuse, R242, PT ;  /* 0x000000f20000720c */ /* 0x040fe20003f66270 */
[----:B------:R-:W1:Y:S03]  /*17ae0*/  MUFU.TANH R12, R12 ;  /* 0x0000000c000c7308 */ /* 0x000e660000002400 */
[----:B------:R-:W-:Y:S01]  /*17af0*/  ISETP.LT.OR P1, PT, R0, R237, P3 ;  /* 0x000000ed0000720c */ /* 0x000fe20001f21670 */
[----:B------:R-:W-:Y:S01]  /*17b00*/  FMUL.FTZ R0, R23, c[0x0][0x2ec] ;  /* 0x0000bb0017007a20 */ /* 0x000fe20000410000 */
[----:B------:R-:W-:Y:S01]  /*17b10*/  LOP3.LUT P0, RZ, R231, 0x2, RZ, 0xc0, !PT ;  /* 0x00000002e7ff7812 */ /* 0x000fe2000780c0ff */
[----:B------:R-:W-:-:S02]  /*17b20*/  FFMA.FTZ R4, R11, -UR35, R13 ;  /* 0x800000230b047c23 */ /* 0x000fc4000801000d */
[----:B------:R-:W2:Y:S03]  /*17b30*/  MUFU.TANH R14, R14 ;  /* 0x0000000e000e7308 */ /* 0x000ea60000002400 */
[----:B------:R-:W-:-:S05]  /*17b40*/  FSEL R31, R4, -INF , !P0 ;  /* 0xff800000041f7808 */ /* 0x000fca0004000000 */
[----:B------:R-:W4:Y:S01]  /*17b50*/  MUFU.TANH R3, R3 ;  /* 0x0000000300037308 */ /* 0x000f220000002400 */
[----:B------:R-:W-:-:S07]  /*17b60*/  PLOP3.LUT P0, PT, PT, PT, UP0, 0x80, 0x0 ;  /* 0x000000000000781c */ /* 0x000fce0003f0f008 */
[----:B------:R-:W3:Y:S01]  /*17b70*/  MUFU.TANH R0, R0 ;  /* 0x0000000000007308 */ /* 0x000ee20000002400 */
[----:B-1----:R-:W-:Y:S02]  /*17b80*/  FFMA.FTZ R2, R10, -UR35, R12 ;  /* 0x800000230a027c23 */ /* 0x002fe4000801000c */
[----:B------:R-:W-:Y:S02]  /*17b90*/  FFMA.FTZ R6, R9, -UR35, R16 ;  /* 0x8000002309067c23 */ /* 0x000fe40008010010 */
[----:B--2---:R-:W-:Y:S02]  /*17ba0*/  FFMA.FTZ R5, R5, -UR35, R14 ;  /* 0x8000002305057c23 */ /* 0x004fe4000801000e */
[----:B----4-:R-:W-:Y:S01]  /*17bb0*/  FFMA.FTZ R3, R8, -UR35, R3 ;  /* 0x8000002308037c23 */ /* 0x010fe20008010003 */
[----:B------:R-:W-:Y:S02]  /*17bc0*/  FSEL R65, R2, -INF , !P4 ;  /* 0xff80000002417808 */ /* 0x000fe40006000000 */
[----:B------:R-:W-:Y:S01]  /*17bd0*/  LOP3.LUT P4, RZ, R233, 0x1000000, RZ, 0xc0, !PT ;  /* 0x01000000e9ff7812 */ /* 0x000fe2000788c0ff */
[----:B---3--:R-:W-:Y:S01]  /*17be0*/  FFMA.FTZ R0, R7, -UR35, R0 ;  /* 0x8000002307007c23 */ /* 0x008fe20008010000 */
[----:B------:R-:W-:-:S02]  /*17bf0*/  FSEL R23, R6, -INF , !P6 ;  /* 0xff80000006177808 */ /* 0x000fc40007000000 */
[----:B------:R-:W-:Y:S02]  /*17c00*/  FSEL R24, R5, -INF , !P5 ;  /* 0xff80000005187808 */ /* 0x000fe40006800000 */
[----:B------:R-:W-:Y:S02]  /*17c10*/  FSEL R25, R3, -INF , !P2 ;  /* 0xff80000003197808 */ /* 0x000fe40005000000 */
[----:B------:R-:W-:Y:S01]  /*17c20*/  FSEL R64, R0, -INF , !P1 ;  /* 0xff80000000407808 */ /* 0x000fe20004800000 */
[----:B------:R-:W-:Y:S05]  /*17c30*/  @!P0 BRA `(.L_x_928) ;  /* 0x000006d000008947 */ /* 0x000fea0003800000 */
[----:B------:R-:W2:Y:S04]  /*17c40*/  LDL.64 R90, [R1+0xe0] ;  /* 0x0000e000015a7983 */ /* 0x000ea80000100a00 */
        /* <DEDUP_REMOVED lines=106> */
.L_x_930:
[----:B------:R-:W-:Y:S05]  /*182f0*/  BSYNC B0 ;  /* 0x0000000000007941 */ /* 0x000fea0003800000 */
.L_x_929:
[----:B------:R-:W0:Y:S02]  /*18300*/  LDGDEPBAR ;  /* 0x00000000000079af */ /* 0x000e240000000000 */
.L_x_928:
[----:B------:R-:W3:Y:S04]  /*18310*/  LDL.LU R17, [R1+0x20] ;  /* 0x0000200001117983 */ /* 0x000ee80000300800 */
[----:B------:R-:W4:Y:S04]  /*18320*/  LDL.LU R0, [R1+0x18] ;  /* 0x0000180001007983 */ /* 0x000f280000300800 */
[----:B--2---:R-:W2:Y:S04]  /*18330*/  LDL.LU R2, [R1+0x54] ;  /* 0x0000540001027983 */ /* 0x004ea80000300800 */
[----:B------:R-:W2:Y:S04]  /*18340*/  LDL.LU R3, [R1+0x40] ;  /* 0x0000400001037983 */ /* 0x000ea80000300800 */
[----:B------:R-:W2:Y:S04]  /*18350*/  LDL.LU R13, [R1+0x5c] ;  /* 0x00005c00010d7983 */ /* 0x000ea80000300800 */
[----:B------:R-:W2:Y:S04]  /*18360*/  LDL.LU R12, [R1+0x4] ;  /* 0x00000400010c7983 */ /* 0x000ea80000300800 */
[----:B------:R-:W2:Y:S04]  /*18370*/  LDL.LU R10, [R1+0x50] ;  /* 0x00005000010a7983 */ /* 0x000ea80000300800 */
[----:B------:R-:W2:Y:S04]  /*18380*/  LDL.LU R4, [R1+0x2c] ;  /* 0x00002c0001047983 */ /* 0x000ea80000300800 */
[----:B------:R-:W2:Y:S04]  /*18390*/  LDL.LU R5, [R1+0x24] ;  /* 0x0000240001057983 */ /* 0x000ea80000300800 */
[----:B-1----:R-:W2:Y:S04]  /*183a0*/  LDL.LU R6, [R1+0x68] ;  /* 0x0000680001067983 */ /* 0x002ea80000300800 */
[----:B------:R-:W2:Y:S04]  /*183b0*/  LDL.LU R7, [R1+0x88] ;  /* 0x0000880001077983 */ /* 0x000ea80000300800 */
[----:B------:R-:W2:Y:S04]  /*183c0*/  LDL.LU R8, [R1+0x80] ;  /* 0x0000800001087983 */ /* 0x000ea80000300800 */
[----:B------:R-:W2:Y:S04]  /*183d0*/  LDL.LU R9, [R1+0x78] ;  /* 0x0000780001097983 */ /* 0x000ea80000300800 */
[----:B------:R-:W2:Y:S04]  /*183e0*/  LDL.LU R15, [R1+0x14] ;  /* 0x00001400010f7983 */ /* 0x000ea80000300800 */
[----:B------:R-:W2:Y:S04]  /*183f0*/  LDL.LU R14, [R1+0x1c] ;  /* 0x00001c00010e7983 */ /* 0x000ea80000300800 */
[----:B------:R-:W2:Y:S04]  /*18400*/  LDL.LU R11, [R1+0x28] ;  /* 0x00002800010b7983 */ /* 0x000ea80000300800 */
[----:B------:R-:W2:Y:S04]  /*18410*/  LDL.LU R16, [R1+0x3c] ;  /* 0x00003c0001107983 */ /* 0x000ea80000300800 */
[----:B------:R-:W-:Y:S04]  /*18420*/  STL [R1+0x164], R244 ;  /* 0x000164f401007387 */ /* 0x000fe80000100800 */
        /* <DEDUP_REMOVED lines=25> */
[----:B------:R1:W-:Y:S01]  /*185c0*/  STL [R1+0x108], R220 ;  /* 0x000108dc01007387 */ /* 0x0003e20000100800 */
[----:B------:R-:W-:-:S02]  /*185d0*/  MOV R57, R37 ;  /* 0x0000002500397202 */ /* 0x000fc40000000f00 */
[----:B------:R-:W-:Y:S02]  /*185e0*/  MOV R55, R39 ;  /* 0x0000002700377202 */ /* 0x000fe40000000f00 */
[----:B------:R-:W-:Y:S02]  /*185f0*/  MOV R54, R251 ;  /* 0x000000fb00367202 */ /* 0x000fe40000000f00 */
[----:B------:R-:W-:Y:S01]  /*18600*/  MOV R53, R200 ;  /* 0x000000c800357202 */ /* 0x000fe20000000f00 */
[----:B------:R-:W-:Y:S01]  /*18610*/  IMAD.MOV.U32 R52, RZ, RZ, R202 ;  /* 0x000000ffff347224 */ /* 0x000fe200078e00ca */
[----:B------:R-:W-:Y:S02]  /*18620*/  MOV R56, R38 ;  /* 0x0000002600387202 */ /* 0x000fe40000000f00 */
[----:B---3--:R-:W-:Y:S02]  /*18630*/  MOV R241, R17 ;  /* 0x0000001100f17202 */ /* 0x008fe40000000f00 */
[----:B----4-:R-:W-:-:S02]  /*18640*/  MOV R237, R0 ;  /* 0x0000000000ed7202 */ /* 0x010fc40000000f00 */
[----:B-----5:R-:W-:-:S04]  /*18650*/  FMNMX.FTZ R0, R73, R21, !PT ;  /* 0x0000001549007209 */ /* 0x020fc80007810000 */
[----:B------:R-:W-:-:S04]  /*18660*/  FMNMX.FTZ R0, R35, R0, !PT ;  /* 0x0000000023007209 */ /* 0x000fc80007810000 */
[----:B------:R-:W-:-:S04]  /*18670*/  FMNMX.FTZ R0, R20, R0, !PT ;  /* 0x0000000014007209 */ /* 0x000fc80007810000 */
        /* <DEDUP_REMOVED lines=13> */
[----:B------:R-:W-:Y:S03]  /*18750*/  STL [R1+0x104], R219 ;  /* 0x000104db01007387 */ /* 0x000fe60000100800 */
[----:B------:R-:W-:Y:S01]  /*18760*/  FMNMX.FTZ R0, R132, R0, !PT ;  /* 0x0000000084007209 */ /* 0x000fe20007810000 */
[----:B------:R2:W-:Y:S01]  /*18770*/  STL [R1+0x100], R218 ;  /* 0x000100da01007387 */ /* 0x0005e20000100800 */
[----:B------:R-:W-:Y:S02]  /*18780*/  MOV R227, R16 ;  /* 0x0000001000e37202 */ /* 0x000fe40000000f00 */
[----:B------:R-:W-:Y:S01]  /*18790*/  FMNMX.FTZ R0, R123, R0, !PT ;  /* 0x000000007b007209 */ /* 0x000fe20007810000 */
[----:B------:R-:W-:Y:S04]  /*187a0*/  STL [R1+0xfc], R217 ;  /* 0x0000fcd901007387 */ /* 0x000fe80000100800 */
[----:B------:R-:W-:Y:S01]  /*187b0*/  STL [R1+0xf8], R212 ;  /* 0x0000f8d401007387 */ /* 0x000fe20000100800 */
[----:B------:R-:W-:-:S03]  /*187c0*/  FMNMX.FTZ R0, R122, R0, !PT ;  /* 0x000000007a007209 */ /* 0x000fc60007810000 */
[----:B------:R-:W3:Y:S01]  /*187d0*/  LDL.LU R16, [R1+0xa0] ;  /* 0x0000a00001107983 */ /* 0x000ee20000300800 */
[----:B------:R-:W-:Y:S02]  /*187e0*/  FMNMX.FTZ R0, R121, R0, !PT ;  /* 0x0000000079007209 */ /* 0x000fe40007810000 */
[----:B------:R-:W-:Y:S02]  /*187f0*/  MOV R238, R2 ;  /* 0x0000000200ee7202 */ /* 0x000fe40000000f00 */
[----:B------:R-:W-:Y:S01]  /*18800*/  MOV R240, R4 ;  /* 0x0000000400f07202 */ /* 0x000fe20000000f00 */
[----:B------:R-:W-:Y:S01]  /*18810*/  IMAD.MOV.U32 R239, RZ, RZ, R3 ;  /* 0x000000ffffef7224 */ /* 0x000fe200078e0003 */
[----:B------:R-:W-:Y:S01]  /*18820*/  FMNMX.FTZ R0, R113, R0, !PT ;  /* 0x0000000071007209 */ /* 0x000fe20007810000 */
[----:B------:R-:W4:Y:S03]  /*18830*/  LDL.LU R17, [R1+0xac] ;  /* 0x0000ac0001117983 */ /* 0x000f260000300800 */
        /* <DEDUP_REMOVED lines=11> */
[----:B------:R-:W-:-:S03]  /*188f0*/  FMNMX.FTZ R2, R72, R32, !PT ;  /* 0x0000002048027209 */ /* 0x000fc60007810000 */
[----:B------:R-:W2:Y:S01]  /*18900*/  SHFL.BFLY PT, R4, R0, 0x2, 0x1f ;  /* 0x0c401f0000047f89 */ /* 0x000ea200000e0000 */
[----:B------:R-:W-:-:S04]  /*18910*/  FMNMX.FTZ R2, R36, R2, !PT ;  /* 0x0000000224027209 */ /* 0x000fc80007810000 */
[----:B------:R-:W-:-:S04]  /*18920*/  FMNMX.FTZ R2, R22, R2, !PT ;  /* 0x0000000216027209 */ /* 0x000fc80007810000 */
[----:B------:R-:W-:-:S04]  /*18930*/  FMNMX.FTZ R2, R46, R2, !PT ;  /* 0x000000022e027209 */ /* 0x000fc80007810000 */
[----:B------:R-:W-:Y:S02]  /*18940*/  FMNMX.FTZ R3, R57, R2, !PT ;  /* 0x0000000239037209 */ /* 0x000fe40007810000 */
[----:B------:R-:W-:Y:S02]  /*18950*/  FMNMX.FTZ R2, R71, R33, !PT ;  /* 0x0000002147027209 */ /* 0x000fe40007810000 */
[----:B-1----:R-:W-:Y:S02]  /*18960*/  MOV R220, R201 ;  /* 0x000000c900dc7202 */ /* 0x002fe40000000f00 */
[----:B------:R-:W-:Y:S02]  /*18970*/  FMNMX.FTZ R2, R48, R2, !PT ;  /* 0x0000000230027209 */ /* 0x000fe40007810000 */
[----:B------:R-:W-:Y:S02]  /*18980*/  MOV R221, R203 ;  /* 0x000000cb00dd7202 */ /* 0x000fe40000000f00 */
[----:B------:R-:W-:-:S02]  /*18990*/  FMNMX.FTZ R3, R220, R3, !PT ;  /* 0x00000003dc037209 */ /* 0x000fc40007810000 */
[----:B--2---:R-:W-:Y:S02]  /*189a0*/  MOV R218, R8 ;  /* 0x0000000800da7202 */ /* 0x004fe40000000f00 */
[----:B------:R-:W-:Y:S02]  /*189b0*/  FMNMX.FTZ R8, R0, R4, !PT ;  /* 0x0000000400087209 */ /* 0x000fe40007810000 */
[----:B------:R-:W-:Y:S02]  /*189c0*/  FMNMX.FTZ R2, R47, R2, !PT ;  /* 0x000000022f027209 */ /* 0x000fe40007810000 */
[----:B------:R-:W-:Y:S02]  /*189d0*/  FMNMX.FTZ R0, R70, R34, !PT ;  /* 0x0000002246007209 */ /* 0x000fe40007810000 */
[----:B------:R-:W-:Y:S02]  /*189e0*/  MOV R228, R117 ;  /* 0x0000007500e47202 */ /* 0x000fe40000000f00 */
        /* <DEDUP_REMOVED lines=8> */
[----:B------:R-:W-:Y:S02]  /*18a70*/  MOV R217, R7 ;  /* 0x0000000700d97202 */ /* 0x000fe40000000f00 */
[----:B------:R-:W-:Y:S02]  /*18a80*/  FMNMX.FTZ R0, R45, R0, !PT ;  /* 0x000000002d007209 */ /* 0x000fe40007810000 */
[----:B------:R-:W-:Y:S02]  /*18a90*/  FMNMX.FTZ R4, R239, R4, !PT ;  /* 0x00000004ef047209 */ /* 0x000fe40007810000 */
[----:B------:R-:W-:Y:S02]  /*18aa0*/  FMNMX.FTZ R2, R53, R2, !PT ;  /* 0x0000000235027209 */ /* 0x000fe40007810000 */
[----:B------:R-:W-:-:S02]  /*18ab0*/  FMNMX.FTZ R0, R217, R0, !PT ;  /* 0x00000000d9007209 */ /* 0x000fc40007810000 */
[----:B------:R-:W-:Y:S02]  /*18ac0*/  MOV R242, R5 ;  /* 0x0000000500f27202 */ /* 0x000fe40000000f00 */
[----:B------:R-:W-:Y:S01]  /*18ad0*/  FMNMX.FTZ R4, R240, R4, !PT ;  /* 0x00000004f0047209 */ /* 0x000fe20007810000 */
[----:B------:R-:W-:Y:S01]  /*18ae0*/  IMAD.MOV.U32 R219, RZ, RZ, R9 ;  /* 0x000000ffffdb7224 */ /* 0x000fe200078e0009 */
[----:B------:R-:W-:Y:S02]  /*18af0*/  MOV R236, R10 ;  /* 0x0000000a00ec7202 */ /* 0x000fe40000000f00 */
        /* <DEDUP_REMOVED lines=8> */
[----:B------:R-:W-:-:S02]  /*18b80*/  MOV R224, R13 ;  /* 0x0000000d00e07202 */ /* 0x000fc40000000f00 */
        /* <DEDUP_REMOVED lines=88> */
[----:B--2---:R-:W2:Y:S01]  /*19110*/  SHFL.BFLY PT, R6, R0, 0x1, 0x1f ;  /* 0x0c201f0000067f89 */ /* 0x004ea200000e0000 */
[----:B-1----:R-:W-:Y:S01]  /*19120*/  FMUL.FTZ R3, R202, c[0x0][0x23c] ;  /* 0x00008f00ca037a20 */ /* 0x002fe20000410000 */
[----:B------:R-:W-:-:S04]  /*19130*/  FMNMX.FTZ R201, R2, R9, !PT ;  /* 0x0000000902c97209 */ /* 0x000fc80007810000 */
[----:B------:R-:W-:-:S05]  /*19140*/  FSEL R3, R3, RZ, P1 ;  /* 0x000000ff03037208 */ /* 0x000fca0000800000 */
[----:B------:R-:W-:Y:S01]  /*19150*/  FFMA.FTZ R2, R32, c[0x0][0x23c], -R3 ;  /* 0x00008f0020027a23 */ /* 0x000fe20000010803 */
[----:B------:R-:W-:Y:S01]  /*19160*/  FSETP.NEU.FTZ.AND P0, PT, R201, -INF , PT ;  /* 0xff800000c900780b */ /* 0x000fe20003f1d000 */
[----:B------:R-:W-:Y:S02]  /*19170*/  FFMA.FTZ R5, R19, c[0x0][0x23c], -R4 ;  /* 0x00008f0013057a23 */ /* 0x000fe40000010804 */
[----:B------:R1:W-:Y:S01]  /*19180*/  MUFU.EX2 R13, R2 ;  /* 0x00000002000d7308 */ /* 0x0003e20000000800 */
[----:B--2---:R-:W-:Y:S02]  /*19190*/  FMNMX.FTZ R200, R0, R6, !PT ;  /* 0x0000000600c87209 */ /* 0x004fe40007810000 */
[----:B------:R-:W-:-:S05]  /*191a0*/  FSEL R0, R201, RZ, P0 ;  /* 0x000000ffc9007208 */ /* 0x000fca0000000000 */
[----:B------:R2:W-:Y:S01]  /*191b0*/  MUFU.EX2 R233, R5 ;  /* 0x0000000500e97308 */ /* 0x0005e20000000800 */
[----:B-1----:R-:W-:-:S05]  /*191c0*/  FMUL.FTZ R2, R201, c[0x0][0x23c] ;  /* 0x00008f00c9027a20 */ /* 0x002fca0000410000 */
[----:B------:R-:W-:Y:S01]  /*191d0*/  FSEL R2, R2, RZ, P0 ;  /* 0x000000ff02027208 */ /* 0x000fe20000000000 */
[----:B--2---:R-:W-:Y:S02]  /*191e0*/  FFMA.FTZ R5, R36, c[0x0][0x23c], -R3 ;  /* 0x00008f0024057a23 */ /* 0x004fe40000010803 */
[----:B------:R-:W-:Y:S02]  /*191f0*/  FADD.FTZ R0, R71, -R0 ;  /* 0x8000000047007221 */ /* 0x000fe40000010000 */
[----:B------:R1:W-:Y:S02]  /*19200*/  MUFU.EX2 R251, R5 ;  /* 0x0000000500fb7308 */ /* 0x0003e40000000800 */
[----:B-1----:R-:W-:-:S06]  /*19210*/  FFMA.FTZ R5, R33, c[0x0][0x23c], -R2 ;  /* 0x00008f0021057a23 */ /* 0x002fcc0000010802 */
[----:B------:R1:W-:Y:S02]  /*19220*/  MUFU.EX2 R10, R5 ;  /* 0x00000005000a7308 */ /* 0x0003e40000000800 */
[----:B-1----:R-:W-:-:S06]  /*19230*/  FMUL.FTZ R5, R0, c[0x0][0x23c] ;  /* 0x00008f0000057a20 */ /* 0x002fcc0000410000 */
[----:B------:R-:W1:Y:S01]  /*19240*/  MUFU.EX2 R5, R5 ;  /* 0x0000000500057308 */ /* 0x000e620000000800 */
[----:B------:R-:W-:Y:S02]  /*19250*/  FFMA.FTZ R6, R22, c[0x0][0x23c], -R3 ;  /* 0x00008f0016067a23 */ /* 0x000fe40000010803 */
[----:B-1----:R-:W-:Y:S02]  /*19260*/  FFMA.FTZ R22, R16, R5, R10 ;  /* 0x0000000510167223 */ /* 0x002fe4000001000a */
[----:B------:R-:W2:Y:S04]  /*19270*/  LDL.LU R16, [R1+0xa4] ;  /* 0x0000a40001107983 */ /* 0x000ea80000300800 */
[----:B------:R-:W3:Y:S01]  /*19280*/  LDL.LU R58, [R1+0xa8] ;  /* 0x0000a800013a7983 */ /* 0x000ee20000300800 */
[C---:B------:R-:W-:Y:S01]  /*19290*/  FSETP.NEU.FTZ.AND P0, PT, R200.reuse, -INF , PT ;  /* 0xff800000c800780b */ /* 0x040fe20003f1d000 */
[----:B------:R-:W-:-:S03]  /*192a0*/  FMUL.FTZ R0, R200, c[0x0][0x23c] ;  /* 0x00008f00c8007a20 */ /* 0x000fc60000410000 */
[----:B------:R-:W-:Y:S02]  /*192b0*/  FSEL R7, R200, RZ, P0 ;  /* 0x000000ffc8077208 */ /* 0x000fe40000000000 */
[----:B------:R-:W-:Y:S01]  /*192c0*/  FSEL R0, R0, RZ, P0 ;  /* 0x000000ff00007208 */ /* 0x000fe20000000000 */
[----:B------:R1:W-:Y:S02]  /*192d0*/  MUFU.EX2 R234, R6 ;  /* 0x0000000600ea7308 */ /* 0x0003e40000000800 */
[----:B------:R-:W-:Y:S01]  /*192e0*/  FADD.FTZ R8, R70, -R7 ;  /* 0x8000000746087221 */ /* 0x000fe20000010000 */
[----:B------:R-:W-:-:S03]  /*192f0*/  FSEL R7, R203, RZ, P2 ;  /* 0x000000ffcb077208 */ /* 0x000fc60001000000 */
[----:B------:R-:W-:Y:S02]  /*19300*/  FMUL.FTZ R8, R8, c[0x0][0x23c] ;  /* 0x00008f0008087a20 */ /* 0x000fe40000410000 */
[----:B-1----:R-:W-:-:S04]  /*19310*/  FFMA.FTZ R6, R34, c[0x0][0x23c], -R0 ;  /* 0x00008f0022067a23 */ /* 0x002fc80000010800 */
[----:B------:R1:W-:Y:S01]  /*19320*/  MUFU.EX2 R9, R6 ;  /* 0x0000000600097308 */ /* 0x0003e20000000800 */
[-C--:B------:R-:W-:Y:S02]  /*19330*/  FMUL.FTZ R136, R136, R5.reuse ;  /* 0x0000000588887220 */ /* 0x080fe40000410000 */
[----:B------:R-:W-:Y:S02]  /*19340*/  FMUL.FTZ R137, R137, R5 ;  /* 0x0000000589897220 */ /* 0x000fe40000410000 */
[----:B-1----:R-:W-:-:S04]  /*19350*/  FADD.FTZ R6, R73, -R7 ;  /* 0x8000000749067221 */ /* 0x002fc80000010000 */
[----:B------:R-:W-:Y:S02]  /*19360*/  FMUL.FTZ R7, R6, c[0x0][0x23c] ;  /* 0x00008f0006077a20 */ /* 0x000fe40000410000 */
[----:B------:R-:W1:Y:S01]  /*19370*/  MUFU.EX2 R6, R8 ;  /* 0x0000000800067308 */ /* 0x000e620000000800 */
        /* <DEDUP_REMOVED lines=14> */
[----:B------:R-:W4:Y:S01]  /*19460*/  MUFU.EX2 R5, R7 ;  /* 0x0000000700057308 */ /* 0x000f220000000800 */
[-C--:B-1----:R-:W-:Y:S02]  /*19470*/  FMUL.FTZ R138, R138, R6.reuse ;  /* 0x000000068a8a7220 */ /* 0x082fe40000410000 */
        /* <DEDUP_REMOVED lines=15> */
[----:B----4-:R-:W-:Y:S02]  /*19570*/  FFMA.FTZ R117, R17, R6, R9 ;  /* 0x0000000611757223 */ /* 0x010fe40000010009 */
[----:B------:R-:W-:Y:S02]  /*19580*/  FFMA.FTZ R6, R46, c[0x0][0x23c], -R3 ;  /* 0x00008f002e067a23 */ /* 0x000fe40000010803 */
[-C--:B------:R-:W-:Y:S02]  /*19590*/  FMUL.FTZ R140, R140, R5.reuse ;  /* 0x000000058c8c7220 */ /* 0x080fe40000410000 */
[----:B------:R1:W4:Y:S01]  /*195a0*/  MUFU.EX2 R229, R6 ;  /* 0x0000000600e57308 */ /* 0x0003220000000800 */
[-C--:B------:R-:W-:Y:S02]  /*195b0*/  FMUL.FTZ R141, R141, R5.reuse ;  /* 0x000000058d8d7220 */ /* 0x080fe40000410000 */
[----:B------:R-:W-:-:S02]  /*195c0*/  FMUL.FTZ R144, R144, R5 ;  /* 0x0000000590907220 */ /* 0x000fc40000410000 */
[-C--:B------:R-:W-:Y:S02]  /*195d0*/  FMUL.FTZ R145, R145, R5.reuse ;  /* 0x0000000591917220 */ /* 0x080fe40000410000 */
[-C--:B------:R-:W-:Y:S02]  /*195e0*/  FMUL.FTZ R156, R156, R5.reuse ;  /* 0x000000059c9c7220 */ /* 0x080fe40000410000 */
[-C--:B------:R-:W-:Y:S02]  /*195f0*/  FMUL.FTZ R157, R157, R5.reuse ;  /* 0x000000059d9d7220 */ /* 0x080fe40000410000 */
[-C--:B------:R-:W-:Y:S02]  /*19600*/  FMUL.FTZ R160, R160, R5.reuse ;  /* 0x00000005a0a07220 */ /* 0x080fe40000410000 */
[-C--:B------:R-:W-:Y:S02]  /*19610*/  FMUL.FTZ R161, R161, R5.reuse ;  /* 0x00000005a1a17220 */ /* 0x080fe40000410000 */
[-C--:B------:R-:W-:Y:S01]  /*19620*/  FMUL.FTZ R172, R172, R5.reuse ;  /* 0x00000005acac7220 */ /* 0x080fe20000410000 */
[----:B-1----:R-:W-:Y:S01]  /*19630*/  FSEL R6, R202, RZ, P1 ;  /* 0x000000ffca067208 */ /* 0x002fe20000800000 */
[----:B------:R-:W-:-:S02]  /*19640*/  FMUL.FTZ R173, R173, R5 ;  /* 0x00000005adad7220 */ /* 0x000fc40000410000 */
[-C--:B------:R-:W-:Y:S02]  /*19650*/  FMUL.FTZ R176, R176, R5.reuse ;  /* 0x00000005b0b07220 */ /* 0x080fe40000410000 */
[-C--:B------:R-:W-:Y:S02]  /*19660*/  FMUL.FTZ R177, R177, R5.reuse ;  /* 0x00000005b1b17220 */ /* 0x080fe40000410000 */
[-C--:B------:R-:W-:Y:S02]  /*19670*/  FMUL.FTZ R188, R188, R5.reuse ;  /* 0x00000005bcbc7220 */ /* 0x080fe40000410000 */
[-C--:B------:R-:W-:Y:S02]  /*19680*/  FMUL.FTZ R189, R189, R5.reuse ;  /* 0x00000005bdbd7220 */ /* 0x080fe40000410000 */
[-C--:B------:R-:W-:Y:S02]  /*19690*/  FMUL.FTZ R196, R196, R5.reuse ;  /* 0x00000005c4c47220 */ /* 0x080fe40000410000 */
[----:B------:R-:W-:-:S02]  /*196a0*/  FMUL.FTZ R197, R197, R5 ;  /* 0x00000005c5c57220 */ /* 0x000fc40000410000 */
[----:B------:R-:W-:-:S04]  /*196b0*/  FADD.FTZ R6, R72, -R6 ;  /* 0x8000000648067221 */ /* 0x000fc80000010000 */
[----:B------:R-:W-:Y:S02]  /*196c0*/  FMUL.FTZ R6, R6, c[0x0][0x23c] ;  /* 0x00008f0006067a20 */ /* 0x000fe40000410000 */
[----:B------:R-:W-:-:S04]  /*196d0*/  FFMA.FTZ R7, R48, c[0x0][0x23c], -R2 ;  /* 0x00008f0030077a23 */ /* 0x000fc80000010802 */
[----:B------:R-:W1:Y:S01]  /*196e0*/  MUFU.EX2 R70, R7 ;  /* 0x0000000700467308 */ /* 0x000e620000000800 */
[----:B------:R-:W-:Y:S01]  /*196f0*/  MOV R182, R15 ;  /* 0x0000000f00b67202 */ /* 0x000fe20000000f00 */
[----:B------:R-:W-:Y:S01]  /*19700*/  IMAD.MOV.U32 R186, RZ, RZ, R11 ;  /* 0x000000ffffba7224 */ /* 0x000fe200078e000b */
[----:B------:R-:W-:Y:S02]  /*19710*/  MOV R183, R14 ;  /* 0x0000000e00b77202 */ /* 0x000fe40000000f00 */
[----:B------:R-:W-:Y:S02]  /*19720*/  F2FP.PACK_AB R14, R233, R235 ;  /* 0x000000ebe90e723e */ /* 0x000fe400000000ff */
[----:B----4-:R-:W-:Y:S01]  /*19730*/  F2FP.PACK_AB R15, R229, R234 ;  /* 0x000000eae50f723e */ /* 0x010fe200000000ff */
[----:B------:R-:W-:Y:S01]  /*19740*/  IMAD.MOV.U32 R181, RZ, RZ, R57 ;  /* 0x000000ffffb57224 */ /* 0x000fe200078e0039 */
[----:B------:R-:W-:Y:S02]  /*19750*/  MOV R169, R56 ;  /* 0x0000003800a97202 */ /* 0x000fe40000000f00 */
[----:B-1----:R-:W-:Y:S01]  /*19760*/  F2FP.PACK_AB R8, R70, R10 ;  /* 0x0000000a4608723e */ /* 0x002fe200000000ff */
[----:B------:R-:W-:Y:S01]  /*19770*/  IMAD.MOV.U32 R185, RZ, RZ, R54 ;  /* 0x000000ffffb97224 */ /* 0x000fe200078e0036 */
[----:B------:R-:W-:-:S02]  /*19780*/  MOV R192, R55 ;  /* 0x0000003700c07202 */ /* 0x000fc40000000f00 */
[----:B------:R-:W-:Y:S02]  /*19790*/  MOV R180, R53 ;  /* 0x0000003500b47202 */ /* 0x000fe40000000f00 */
[----:B------:R-:W-:Y:S02]  /*197a0*/  MOV R168, R52 ;  /* 0x0000003400a87202 */ /* 0x000fe40000000f00 */
[----:B------:R-:W-:Y:S01]  /*197b0*/  MOV R187, R51 ;  /* 0x0000003300bb7202 */ /* 0x000fe20000000f00 */
[----:B--2---:R-:W-:Y:S02]  /*197c0*/  FFMA.FTZ R21, R16, R5, R12 ;  /* 0x0000000510157223 */ /* 0x004fe4000001000c */
[--C-:B------:R-:W-:Y:S01]  /*197d0*/  FFMA.FTZ R5, R47, c[0x0][0x23c], -R2.reuse ;  /* 0x00008f002f057a23 */ /* 0x100fe20000010802 */
[----:B------:R-:W1:Y:S03]  /*197e0*/  LDSM.16.MT88.4 R16, [R213+0x8000] ;  /* 0x00800000d510783b */ /* 0x000e660000004200 */
[----:B------:R2:W-:Y:S02]  /*197f0*/  MUFU.EX2 R73, R5 ;  /* 0x0000000500497308 */ /* 0x0005e40000000800 */
[----:B--2---:R-:W-:-:S06]  /*19800*/  FFMA.FTZ R5, R44, c[0x0][0x23c], -R2 ;  /* 0x00008f002c057a23 */ /* 0x004fcc0000010802 */
[----:B------:R-:W-:Y:S08]  /*19810*/  MUFU.EX2 R230, R5 ;  /* 0x0000000500e67308 */ /* 0x000ff00000000800 */
[----:B------:R2:W3:Y:S02]  /*19820*/  MUFU.EX2 R5, R6 ;  /* 0x0000000600057308 */ /* 0x0004e40000000800 */
[----:B--2---:R-:W-:-:S06]  /*19830*/  FFMA.FTZ R6, R50, c[0x0][0x23c], -R0 ;  /* 0x00008f0032067a23 */ /* 0x004fcc0000010800 */
[----:B------:R2:W4:Y:S02]  /*19840*/  MUFU.EX2 R71, R6 ;  /* 0x0000000600477308 */ /* 0x0005240000000800 */
[----:B--2---:R-:W-:-:S06]  /*19850*/  FFMA.FTZ R6, R49, c[0x0][0x23c], -R0 ;  /* 0x00008f0031067a23 */ /* 0x004fcc0000010800 */
[----:B------:R2:W-:Y:S02]  /*19860*/  MUFU.EX2 R223, R6 ;  /* 0x0000000600df7308 */ /* 0x0005e40000000800 */
[----:B--2---:R-:W-:-:S06]  /*19870*/  FFMA.FTZ R6, R45, c[0x0][0x23c], -R0 ;  /* 0x00008f002d067a23 */ /* 0x004fcc0000010800 */
[----:B------:R-:W2:Y:S01]  /*19880*/  MUFU.EX2 R222, R6 ;  /* 0x0000000600de7308 */ /* 0x000ea20000000800 */
[-C--:B---3--:R-:W-:Y:S01]  /*19890*/  FFMA.FTZ R20, R58, R5.reuse, R13 ;  /* 0x000000053a147223 */ /* 0x088fe2000001000d */
[----:B------:R-:W-:Y:S01]  /*198a0*/  F2FP.PACK_AB R12, R244, R12 ;  /* 0x0000000cf40c723e */ /* 0x000fe200000000ff */
[----:B------:R-:W-:Y:S01]  /*198b0*/  FMUL.FTZ R142, R142, R5 ;  /* 0x000000058e8e7220 */ /* 0x000fe20000410000 */
[----:B------:R-:W-:Y:S01]  /*198c0*/  F2FP.PACK_AB R13, R251, R13 ;  /* 0x0000000dfb0d723e */ /* 0x000fe200000000ff */
[----:B------:R-:W-:Y:S01]  /*198d0*/  FMUL.FTZ R143, R143, R5 ;  /* 0x000000058f8f7220 */ /* 0x000fe20000410000 */
[----:B----4-:R-:W-:Y:S01]  /*198e0*/  F2FP.PACK_AB R9, R71, R9 ;  /* 0x000000094709723e */ /* 0x010fe200000000ff */
[----:B------:R-:W-:Y:S01]  /*198f0*/  FMUL.FTZ R146, R146, R5 ;  /* 0x0000000592927220 */ /* 0x000fe20000410000 */
[----:B------:R-:W-:Y:S01]  /*19900*/  F2FP.PACK_AB R10, R230, R73 ;  /* 0x00000049e60a723e */ /* 0x000fe200000000ff */
[----:B------:R-:W-:Y:S01]  /*19910*/  FMUL.FTZ R147, R147, R5 ;  /* 0x0000000593937220 */ /* 0x000fe20000410000 */
[----:B--2---:R-:W-:-:S02]  /*19920*/  F2FP.PACK_AB R11, R222, R223 ;  /* 0x000000dfde0b723e */ /* 0x004fc400000000ff */
        /* <DEDUP_REMOVED lines=8> */
[----:B------:R-:W-:-:S03]  /*199b0*/  FMUL.FTZ R163, R163, R5 ;  /* 0x00000005a3a37220 */ /* 0x000fc60000410000 */
        /* <DEDUP_REMOVED lines=8> */
[----:B------:R-:W-:Y:S01]  /*19a40*/  FMUL.FTZ R179, R179, R5 ;  /* 0x00000005b3b37220 */ /* 0x000fe20000410000 */
[----:B------:R-:W-:Y:S02]  /*19a50*/  MOV R184, R95 ;  /* 0x0000005f00b87202 */ /* 0x000fe40000000f00 */
[----:B------:R-:W-:Y:S02]  /*19a60*/  MOV R170, R93 ;  /* 0x0000005d00aa7202 */ /* 0x000fe40000000f00 */
[----:B------:R-:W-:Y:S02]  /*19a70*/  MOV R193, R94 ;  /* 0x0000005e00c17202 */ /* 0x000fe40000000f00 */
[----:B------:R-:W-:-:S02]  /*19a80*/  MOV R171, R92 ;  /* 0x0000005c00ab7202 */ /* 0x000fc40000000f00 */
        /* <DEDUP_REMOVED lines=8> */
[----:B------:R-:W-:Y:S02]  /*19b10*/  FMUL.FTZ R199, R199, R5 ;  /* 0x00000005c7c77220 */ /* 0x000fe40000410000 */
        /* <DEDUP_REMOVED lines=14> */
[C---:B-1----:R-:W-:Y:S08]  /*19c00*/  HMMA.16816.F32 R188, R12.reuse, R16, R188 ;  /* 0x000000100cbc723c */ /* 0x042ff000000018bc */
[----:B------:R-:W-:Y:S01]  /*19c10*/  HMMA.16816.F32 R196, R12, R18, R196 ;  /* 0x000000120cc4723c */ /* 0x000fe200000018c4 */
[----:B------:R-:W1:Y:S01]  /*19c20*/  MUFU.EX2 R12, R7 ;  /* 0x00000007000c7308 */ /* 0x000e620000000800 */
[----:B------:R-:W-:Y:S01]  /*19c30*/  MOV R183, R242 ;  /* 0x000000f200b77202 */ /* 0x000fe20000000f00 */
[----:B------:R-:W-:-:S02]  /*19c40*/  FFMA.FTZ R105, R105, c[0x0][0x23c], -R4 ;  /* 0x00008f0069697a23 */ /* 0x000fc40000010804 */
[----:B------:R-:W-:-:S03]  /*19c50*/  FFMA.FTZ R104, R104, c[0x0][0x23c], -R4 ;  /* 0x00008f0068687a23 */ /* 0x000fc60000010804 */
[----:B------:R-:W-:Y:S01]  /*19c60*/  HMMA.16816.F32 R60, R8, R16, R60 ;  /* 0x00000010083c723c */ /* 0x000fe2000000183c */
[--C-:B------:R-:W-:Y:S01]  /*19c70*/  FFMA.FTZ R135, R135, c[0x0][0x23c], -R4.reuse ;  /* 0x00008f0087877a23 */ /* 0x100fe20000010804 */
[----:B------:R2:W-:Y:S01]  /*19c80*/  MUFU.EX2 R16, R5 ;  /* 0x0000000500107308 */ /* 0x0005e20000000800 */
[--C-:B------:R-:W-:Y:S02]  /*19c90*/  FFMA.FTZ R134, R134, c[0x0][0x23c], -R4.reuse ;  /* 0x00008f0086867a23 */ /* 0x100fe40000010804 */
[----:B------:R-:W-:-:S03]  /*19ca0*/  FFMA.FTZ R133, R133, c[0x0][0x23c], -R4 ;  /* 0x00008f0085857a23 */ /* 0x000fc60000010804 */
[----:B------:R-:W-:Y:S01]  /*19cb0*/  HMMA.16816.F32 R32, R8, R18, R32 ;  /* 0x000000120820723c */ /* 0x000fe20000001820 */
[----:B-1----:R-:W-:Y:S01]  /*19cc0*/  MOV R130, R12 ;  /* 0x0000000c00827202 */ /* 0x002fe20000000f00 */
[--C-:B------:R-:W-:Y:S01]  /*19cd0*/  FFMA.FTZ R167, R132, c[0x0][0x23c], -R4.reuse ;  /* 0x00008f0084a77a23 */ /* 0x100fe20000010804 */
[----:B------:R-:W1:Y:S01]  /*19ce0*/  LDSM.16.MT88.4 R12, [R213+0x8800] ;  /* 0x00880000d50c783b */ /* 0x000e620000004200 */
[----:B------:R-:W-:-:S03]  /*19cf0*/  FFMA.FTZ R166, R123, c[0x0][0x23c], -R4 ;  /* 0x00008f007ba67a23 */ /* 0x000fc60000010804 */
[--C-:B------:R-:W-:Y:S02]  /*19d00*/  FFMA.FTZ R8, R182, c[0x0][0x23c], -R4.reuse ;  /* 0x00008f00b6087a23 */ /* 0x100fe40000010804 */
[----:B------:R-:W-:Y:S02]  /*19d10*/  IMAD.MOV.U32 R182, RZ, RZ, R237 ;  /* 0x000000ffffb67224 */ /* 0x000fe400078e00ed */
        /* <DEDUP_REMOVED lines=13> */
[----:B------:R-:W-:Y:S02]  /*19df0*/  FFMA.FTZ R220, R23, c[0x0][0x23c], -R4 ;  /* 0x00008f0017dc7a23 */ /* 0x000fe40000010804 */
[--C-:B------:R-:W-:Y:S01]  /*19e00*/  FFMA.FTZ R4, R138, c[0x0][0x23c], -R3.reuse ;  /* 0x00008f008a047a23 */ /* 0x100fe20000010803 */
[----:B------:R-:W-:Y:S01]  /*19e10*/  MOV R138, R185 ;  /* 0x000000b9008a7202 */ /* 0x000fe20000000f00 */
[--C-:B------:R-:W-:Y:S01]  /*19e20*/  FFMA.FTZ R7, R139, c[0x0][0x23c], -R3.reuse ;  /* 0x00008f008b077a23 */ /* 0x100fe20000010803 */
[----:B------:R-:W-:Y:S01]  /*19e30*/  MOV R139, R180 ;  /* 0x000000b4008b7202 */ /* 0x000fe20000000f00 */
[--C-:B--2---:R-:W-:Y:S01]  /*19e40*/  FFMA.FTZ R5, R137, c[0x0][0x23c], -R3.reuse ;  /* 0x00008f0089057a23 */ /* 0x104fe20000010803 */
[----:B------:R2:W-:Y:S01]  /*19e50*/  MUFU.EX2 R242, R6 ;  /* 0x0000000600f27308 */ /* 0x0005e20000000800 */
[--C-:B------:R-:W-:Y:S01]  /*19e60*/  FFMA.FTZ R103, R195, c[0x0][0x23c], -R3.reuse ;  /* 0x00008f00c3677a23 */ /* 0x100fe20000010803 */
[----:B------:R-:W-:Y:S01]  /*19e70*/  MOV R195, R168 ;  /* 0x000000a800c37202 */ /* 0x000fe20000000f00 */
[--C-:B------:R-:W-:Y:S01]  /*19e80*/  FFMA.FTZ R101, R187, c[0x0][0x23c], -R3.reuse ;  /* 0x00008f00bb657a23 */ /* 0x100fe20000010803 */
[----:B------:R-:W-:Y:S01]  /*19e90*/  MOV R187, R193 ;  /* 0x000000c100bb7202 */ /* 0x000fe20000000f00 */
[----:B------:R-:W-:Y:S01]  /*19ea0*/  IMAD.MOV.U32 R137, RZ, RZ, R192 ;  /* 0x000000ffff897224 */ /* 0x000fe200078e00c0 */
[----:B------:R-:W-:Y:S01]  /*19eb0*/  MOV R168, R212 ;  /* 0x000000d400a87202 */ /* 0x000fe20000000f00 */
[--C-:B------:R-:W-:Y:S01]  /*19ec0*/  FFMA.FTZ R102, R194, c[0x0][0x23c], -R3.reuse ;  /* 0x00008f00c2667a23 */ /* 0x100fe20000010803 */
[----:B------:R-:W-:Y:S01]  /*19ed0*/  MUFU.EX2 R9, R8 ;  /* 0x0000000800097308 */ /* 0x000fe20000000800 */
[--C-:B------:R-:W-:Y:S01]  /*19ee0*/  FFMA.FTZ R100, R183, c[0x0][0x23c], -R3.reuse ;  /* 0x00008f00b7647a23 */ /* 0x100fe20000010803 */
[----:B------:R-:W-:Y:S01]  /*19ef0*/  MOV R183, R217 ;  /* 0x000000d900b77202 */ /* 0x000fe20000000f00 */
[--C-:B------:R-:W-:Y:S01]  /*19f00*/  FFMA.FTZ R132, R182, c[0x0][0x23c], -R3.reuse ;  /* 0x00008f00b6847a23 */ /* 0x100fe20000010803 */
[----:B------:R-:W-:Y:S01]  /*19f10*/  MOV R192, R219 ;  /* 0x000000db00c07202 */ /* 0x000fe20000000f00 */
[----:B------:R-:W-:Y:S01]  /*19f20*/  IMAD.MOV.U32 R193, RZ, RZ, R218 ;  /* 0x000000ffffc17224 */ /* 0x000fe200078e00da */
[----:B------:R-:W-:Y:S01]  /*19f30*/  MOV R194, R236 ;  /* 0x000000ec00c27202 */ /* 0x000fe20000000f00 */
[--C-:B------:R-:W-:Y:S01]  /*19f40*/  FFMA.FTZ R122, R249, c[0x0][0x23c], -R3.reuse ;  /* 0x00008f00f97a7a23 */ /* 0x100fe20000010803 */
[----:B------:R3:W-:Y:S01]  /*19f50*/  MUFU.EX2 R74, R5 ;  /* 0x00000005004a7308 */ /* 0x0007e20000000800 */
[----:B--2---:R-:W-:-:S02]  /*19f60*/  FFMA.FTZ R6, R151, c[0x0][0x23c], -R3 ;  /* 0x00008f0097067a23 */ /* 0x004fc40000010803 */
[--C-:B------:R-:W-:Y:S02]  /*19f70*/  FFMA.FTZ R121, R211, c[0x0][0x23c], -R3.reuse ;  /* 0x00008f00d3797a23 */ /* 0x100fe40000010803 */
[--C-:B------:R-:W-:Y:S02]  /*19f80*/  FFMA.FTZ R159, R208, c[0x0][0x23c], -R3.reuse ;  /* 0x00008f00d09f7a23 */ /* 0x100fe40000010803 */
[--C-:B------:R-:W-:Y:S01]  /*19f90*/  FFMA.FTZ R123, R252, c[0x0][0x23c], -R3.reuse ;  /* 0x00008f00fc7b7a23 */ /* 0x100fe20000010803 */
[----:B------:R2:W-:Y:S01]  /*19fa0*/  MUFU.EX2 R8, R4 ;  /* 0x0000000400087308 */ /* 0x0005e20000000800 */
        /* <DEDUP_REMOVED lines=14> */
[----:B---3--:R-:W-:-:S02]  /*1a090*/  FFMA.FTZ R5, R137, c[0x0][0x23c], -R2 ;  /* 0x00008f0089057a23 */ /* 0x008fc40000010802 */
[--C-:B--2---:R-:W-:Y:S02]  /*1a0a0*/  FFMA.FTZ R4, R138, c[0x0][0x23c], -R2.reuse ;  /* 0x00008f008a047a23 */ /* 0x104fe40000010802 */
[--C-:B------:R-:W-:Y:S01]  /*1a0b0*/  FFMA.FTZ R3, R139, c[0x0][0x23c], -R2.reuse ;  /* 0x00008f008b037a23 */ /* 0x100fe20000010802 */
[----:B------:R2:W3:Y:S01]  /*1a0c0*/  MUFU.EX2 R11, R6 ;  /* 0x00000006000b7308 */ /* 0x0004e20000000800 */
[--C-:B------:R-:W-:Y:S02]  /*1a0d0*/  FFMA.FTZ R30, R194, c[0x0][0x23c], -R2.reuse ;  /* 0x00008f00c21e7a23 */ /* 0x100fe40000010802 */
[--C-:B------:R-:W-:Y:S02]  /*1a0e0*/  FFMA.FTZ R28, R170, c[0x0][0x23c], -R2.reuse ;  /* 0x00008f00aa1c7a23 */ /* 0x100fe40000010802 */
[--C-:B------:R-:W-:Y:S02]  /*1a0f0*/  FFMA.FTZ R27, R184, c[0x0][0x23c], -R2.reuse ;  /* 0x00008f00b81b7a23 */ /* 0x100fe40000010802 */
[--C-:B------:R-:W-:Y:S01]  /*1a100*/  FFMA.FTZ R109, R169, c[0x0][0x23c], -R2.reuse ;  /* 0x00008f00a96d7a23 */ /* 0x100fe20000010802 */
[----:B------:R-:W4:Y:S01]  /*1a110*/  MUFU.EX2 R10, R7 ;  /* 0x00000007000a7308 */ /* 0x000f220000000800 */
[----:B------:R-:W-:-:S02]  /*1a120*/  FFMA.FTZ R113, R226, c[0x0][0x23c], -R2 ;  /* 0x00008f00e2717a23 */ /* 0x000fc40000010802 */
[--C-:B------:R-:W-:Y:S02]  /*1a130*/  FFMA.FTZ R112, R248, c[0x0][0x23c], -R2.reuse ;  /* 0x00008f00f8707a23 */ /* 0x100fe40000010802 */
[--C-:B------:R-:W-:Y:S02]  /*1a140*/  FFMA.FTZ R29, R187, c[0x0][0x23c], -R2.reuse ;  /* 0x00008f00bb1d7a23 */ /* 0x100fe40000010802 */
[--C-:B------:R-:W-:Y:S01]  /*1a150*/  FFMA.FTZ R111, R210, c[0x0][0x23c], -R2.reuse ;  /* 0x00008f00d26f7a23 */ /* 0x100fe20000010802 */
[----:B------:R-:W-:Y:S01]  /*1a160*/  MUFU.EX2 R194, R4 ;  /* 0x0000000400c27308 */ /* 0x000fe20000000800 */
[--C-:B--2---:R-:W-:Y:S02]  /*1a170*/  FFMA.FTZ R6, R195, c[0x0][0x23c], -R2.reuse ;  /* 0x00008f00c3067a23 */ /* 0x104fe40000010802 */
        /* <DEDUP_REMOVED lines=8> */
[----:B------:R1:W1:Y:S01]  /*1a200*/  MUFU.EX2 R7, R3 ;  /* 0x0000000300077308 */ /* 0x0002620000000800 */
        /* <DEDUP_REMOVED lines=10> */
[--C-:B--2---:R-:W-:Y:S02]  /*1a2b0*/  FFMA.FTZ R5, R193, c[0x0][0x23c], -R0.reuse ;  /* 0x00008f00c1057a23 */ /* 0x104fe40000010800 */
[--C-:B------:R-:W-:Y:S02]  /*1a2c0*/  FFMA.FTZ R4, R192, c[0x0][0x23c], -R0.reuse ;  /* 0x00008f00c0047a23 */ /* 0x100fe40000010800 */
[----:B-1----:R-:W-:-:S02]  /*1a2d0*/  FFMA.FTZ R3, R168, c[0x0][0x23c], -R0 ;  /* 0x00008f00a8037a23 */ /* 0x002fc40000010800 */
[--C-:B------:R-:W-:Y:S01]  /*1a2e0*/  FFMA.FTZ R172, R116, c[0x0][0x23c], -R0.reuse ;  /* 0x00008f0074ac7a23 */ /* 0x100fe20000010800 */
[----:B------:R-:W-:Y:S01]  /*1a2f0*/  MUFU.EX2 R125, R6 ;  /* 0x00000006007d7308 */ /* 0x000fe20000000800 */
[--C-:B------:R-:W-:Y:S02]  /*1a300*/  FFMA.FTZ R115, R247, c[0x0][0x23c], -R0.reuse ;  /* 0x00008f00f7737a23 */ /* 0x100fe40000010800 */
[----:B------:R-:W-:Y:S02]  /*1a310*/  FFMA.FTZ R149, R207, c[0x0][0x23c], -R0 ;  /* 0x00008f00cf957a23 */ /* 0x000fe40000010800 */
[----:B------:R-:W-:-:S03]  /*1a320*/  FADD.FTZ R116, R244, R21 ;  /* 0x00000015f4747221 */ /* 0x000fc60000010000 */
[----:B------:R-:W-:Y:S08]  /*1a330*/  MUFU.EX2 R193, R2 ;  /* 0x0000000200c17308 */ /* 0x000ff00000000800 */
[----:B------:R-:W1:Y:S08]  /*1a340*/  MUFU.EX2 R247, R5 ;  /* 0x0000000500f77308 */ /* 0x000e700000000800 */
[----:B------:R2:W-:Y:S08]  /*1a350*/  MUFU.EX2 R207, R4 ;  /* 0x0000000400cf7308 */ /* 0x0005f00000000800 */
[----:B------:R-:W1:Y:S01]  /*1a360*/  MUFU.EX2 R244, R3 ;  /* 0x0000000300f47308 */ /* 0x000e620000000800 */
[--C-:B------:R-:W-:Y:S01]  /*1a370*/  FFMA.FTZ R155, R127, c[0x0][0x23c], -R0.reuse ;  /* 0x00008f007f9b7a23 */ /* 0x100fe20000010800 */
[----:B---3--:R-:W-:Y:S01]  /*1a380*/  MOV R126, R11 ;  /* 0x0000000b007e7202 */ /* 0x008fe20000000f00 */
[----:B------:R-:W-:Y:S01]  /*1a390*/  FFMA.FTZ R152, R129, c[0x0][0x23c], -R0 ;  /* 0x00008f0081987a23 */ /* 0x000fe20000010800 */
[----:B----4-:R-:W-:Y:S01]  /*1a3a0*/  MOV R129, R10 ;  /* 0x0000000a00817202 */ /* 0x010fe20000000f00 */
[----:B------:R-:W-:-:S02]  /*1a3b0*/  IMAD.MOV.U32 R127, RZ, RZ, R9 ;  /* 0x000000ffff7f7224 */ /* 0x000fc400078e0009 */
[--C-:B------:R-:W-:Y:S01]  /*1a3c0*/  FFMA.FTZ R163, R119, c[0x0][0x23c], -R0.reuse ;  /* 0x00008f0077a37a23 */ /* 0x100fe20000010800 */
[----:B------:R-:W-:Y:S01]  /*1a3d0*/  MOV R119, R7 ;  /* 0x0000000700777202 */ /* 0x000fe20000000f00 */
[----:B------:R-:W-:Y:S01]  /*1a3e0*/  FFMA.FTZ R168, R118, c[0x0][0x23c], -R0 ;  /* 0x00008f0076a87a23 */ /* 0x000fe20000010800 */
[----:B------:R-:W-:Y:S02]  /*1a3f0*/  MOV R118, R8 ;  /* 0x0000000800767202 */ /* 0x000fe40000000f00 */
[----:B------:R-:W-:Y:S02]  /*1a400*/  F2FP.PACK_AB R8, R242, R130 ;  /* 0x00000082f208723e */ /* 0x000fe400000000ff */
[----:B------:R-:W-:Y:S02]  /*1a410*/  F2FP.PACK_AB R9, R74, R126 ;  /* 0x0000007e4a09723e */ /* 0x000fe400000000ff */
[----:B------:R-:W-:Y:S02]  /*1a420*/  F2FP.PACK_AB R10, R127, R16 ;  /* 0x000000107f0a723e */ /* 0x000fe400000000ff */
[----:B------:R-:W-:-:S02]  /*1a430*/  F2FP.PACK_AB R11, R129, R118 ;  /* 0x00000076810b723e */ /* 0x000fc400000000ff */
[----:B--2---:R-:W-:Y:S02]  /*1a440*/  F2FP.PACK_AB R4, R194, R195 ;  /* 0x000000c3c204723e */ /* 0x004fe400000000ff */
[----:B-1----:R-:W-:Y:S02]  /*1a450*/  F2FP.PACK_AB R5, R247, R193 ;  /* 0x000000c1f705723e */ /* 0x002fe400000000ff */
[----:B------:R-:W-:Y:S02]  /*1a460*/  F2FP.PACK_AB R6, R125, R119 ;  /* 0x000000777d06723e */ /* 0x000fe400000000ff */
[----:B------:R-:W-:Y:S01]  /*1a470*/  F2FP.PACK_AB R7, R244, R207 ;  /* 0x000000cff407723e */ /* 0x000fe200000000ff */
[--C-:B------:R-:W-:Y:S02]  /*1a480*/  FFMA.FTZ R26, R224, c[0x0][0x23c], -R0.reuse ;  /* 0x00008f00e01a7a23 */ /* 0x100fe40000010800 */
[--C-:B------:R-:W-:Y:S02]  /*1a490*/  FFMA.FTZ R25, R225, c[0x0][0x23c], -R0.reuse ;  /* 0x00008f00e1197a23 */ /* 0x100fe40000010800 */
[----:B------:R-:W-:-:S02]  /*1a4a0*/  FFMA.FTZ R139, R232, c[0x0][0x23c], -R0 ;  /* 0x00008f00e88b7a23 */ /* 0x000fc40000010800 */
[----:B------:R-:W-:Y:S02]  /*1a4b0*/  FFMA.FTZ R151, R205, c[0x0][0x23c], -R0 ;  /* 0x00008f00cd977a23 */ /* 0x000fe40000010800 */
[----:B------:R-:W-:Y:S01]  /*1a4c0*/  FADD.FTZ R2, R251, R20 ;  /* 0x00000014fb027221 */ /* 0x000fe20000010000 */
[----:B------:R-:W-:Y:S01]  /*1a4d0*/  MOV R251, R16 ;  /* 0x0000001000fb7202 */ /* 0x000fe20000000f00 */
[--C-:B------:R-:W-:Y:S01]  /*1a4e0*/  FFMA.FTZ R24, R227, c[0x0][0x23c], -R0.reuse ;  /* 0x00008f00e3187a23 */ /* 0x100fe20000010800 */
[----:B------:R-:W-:Y:S01]  /*1a4f0*/  HMMA.16816.F32 R140, R8, R12, R140 ;  /* 0x0000000c088c723c */ /* 0x000fe2000000188c */
[--C-:B------:R-:W-:Y:S01]  /*1a500*/  FFMA.FTZ R31, R231, c[0x0][0x23c], -R0.reuse ;  /* 0x00008f00e71f7a23 */ /* 0x100fe20000010800 */
[----:B------:R-:W1:Y:S01]  /*1a510*/  LDSM.16.MT88.4 R16, [R214+0x8800] ;  /* 0x00880000d610783b */ /* 0x000e620000004200 */
[--C-:B------:R-:W-:Y:S02]  /*1a520*/  FFMA.FTZ R108, R241, c[0x0][0x23c], -R0.reuse ;  /* 0x00008f00f16c7a23 */ /* 0x100fe40000010800 */
[----:B------:R-:W-:-:S02]  /*1a530*/  FFMA.FTZ R110, R243, c[0x0][0x23c], -R0 ;  /* 0x00008f00f36e7a23 */ /* 0x000fc40000010800 */
        /* <DEDUP_REMOVED lines=9> */
[--C-:B------:R-:W-:Y:S02]  /*1a5d0*/  FFMA.FTZ R225, R65, c[0x0][0x23c], -R0.reuse ;  /* 0x00008f0041e17a23 */ /* 0x100fe40000010800 */
[----:B------:R-:W-:Y:S01]  /*1a5e0*/  FFMA.FTZ R224, R64, c[0x0][0x23c], -R0 ;  /* 0x00008f0040e07a23 */ /* 0x000fe20000010800 */
        /* <DEDUP_REMOVED lines=21> */
[----:B------:R-:W-:Y:S01]  /*1a740*/  IMAD.MOV.U32 R128, RZ, RZ, R230 ;  /* 0x000000ffff807224 */ /* 0x000fe200078e00e6 */
[----:B------:R-:W-:Y:S01]  /*1a750*/  MOV R120, R223 ;  /* 0x000000df00787202 */ /* 0x000fe20000000f00 */
[----:B------:R-:W-:-:S05]  /*1a760*/  IMAD.MOV.U32 R3, RZ, RZ, R235 ;  /* 0x000000ffff037224 */ /* 0x000fca00078e00eb */
[----:B------:R-:W-:Y:S01]  /*1a770*/  MUFU.EX2 R243, R30 ;  /* 0x0000001e00f37308 */ /* 0x000fe20000000800 */
[----:B-1----:R-:W-:-:S07]  /*1a780*/  MOV R27, R242 ;  /* 0x000000f2001b7202 */ /* 0x002fce0000000f00 */
[----:B------:R-:W1:Y:S08]  /*1a790*/  MUFU.EX2 R241, R29 ;  /* 0x0000001d00f17308 */ /* 0x000e700000000800 */
[----:B------:R-:W-:Y:S08]  /*1a7a0*/  MUFU.EX2 R231, R28 ;  /* 0x0000001c00e77308 */ /* 0x000ff00000000800 */
[----:B------:R-:W-:Y:S08]  /*1a7b0*/  MUFU.EX2 R242, R26 ;  /* 0x0000001a00f27308 */ /* 0x000ff00000000800 */
[----:B------:R-:W1:Y:S08]  /*1a7c0*/  MUFU.EX2 R235, R25 ;  /* 0x0000001900eb7308 */ /* 0x000e700000000800 */
[----:B------:R-:W-:Y:S08]  /*1a7d0*/  MUFU.EX2 R230, R24 ;  /* 0x0000001800e67308 */ /* 0x000ff00000000800 */
[----:B------:R-:W2:Y:S01]  /*1a7e0*/  MUFU.EX2 R223, R31 ;  /* 0x0000001f00df7308 */ /* 0x000ea20000000800 */
[----:B-1----:R-:W-:-:S02]  /*1a7f0*/  F2FP.PACK_AB R4, R241, R243 ;  /* 0x000000f3f104723e */ /* 0x002fc400000000ff */
[----:B------:R-:W-:Y:S02]  /*1a800*/  F2FP.PACK_AB R5, R235, R242 ;  /* 0x000000f2eb05723e */ /* 0x000fe400000000ff */
[----:B------:R-:W-:Y:S02]  /*1a810*/  F2FP.PACK_AB R6, R227, R231 ;  /* 0x000000e7e306723e */ /* 0x000fe400000000ff */
[----:B------:R-:W-:Y:S01]  /*1a820*/  MOV R30, R229 ;  /* 0x000000e5001e7202 */ /* 0x000fe20000000f00 */
[----:B------:R-:W-:Y:S01]  /*1a830*/  MUFU.EX2 R210, R107 ;  /* 0x0000006b00d27308 */ /* 0x000fe20000000800 */
[----:B------:R-:W-:Y:S02]  /*1a840*/  MOV R124, R228 ;  /* 0x000000e4007c7202 */ /* 0x000fe40000000f00 */
[----:B------:R-:W-:Y:S02]  /*1a850*/  MOV R29, R233 ;  /* 0x000000e9001d7202 */ /* 0x000fe40000000f00 */
[----:B------:R-:W-:-:S02]  /*1a860*/  MOV R25, R234 ;  /* 0x000000ea00197202 */ /* 0x000fc40000000f00 */
[----:B--2---:R-:W-:Y:S01]  /*1a870*/  F2FP.PACK_AB R7, R223, R230 ;  /* 0x000000e6df07723e */ /* 0x004fe200000000ff */
[----:B------:R-:W-:Y:S01]  /*1a880*/  MUFU.EX2 R250, R106 ;  /* 0x0000006a00fa7308 */ /* 0x000fe20000000800 */
[----:B------:R-:W-:Y:S02]  /*1a890*/  MOV R24, R71 ;  /* 0x0000004700187202 */ /* 0x000fe40000000f00 */
[----:B------:R-:W-:-:S05]  /*1a8a0*/  MOV R26, R74 ;  /* 0x0000004a001a7202 */ /* 0x000fca0000000f00 */
[----:B------:R-:W-:Y:S01]  /*1a8b0*/  MUFU.EX2 R234, R105 ;  /* 0x0000006900ea7308 */ /* 0x000fe20000000800 */
[----:B------:R-:W-:Y:S01]  /*1a8c0*/  MOV R131, R72 ;  /* 0x0000004800837202 */ /* 0x000fe20000000f00 */
[----:B------:R-:W-:Y:S01]  /*1a8d0*/  HMMA.16816.F32 R80, R4, R16, R48 ;  /* 0x000000100450723c */ /* 0x000fe20000001830 */
[----:B------:R-:W-:-:S05]  /*1a8e0*/  MOV R28, R73 ;  /* 0x00000049001c7202 */ /* 0x000fca0000000f00 */
[----:B------:R-:W-:Y:S02]  /*1a8f0*/  MUFU.EX2 R229, R104 ;  /* 0x0000006800e57308 */ /* 0x000fe40000000800 */
[C---:B------:R-:W-:Y:S06]  /*1a900*/  HMMA.16816.F32 R96, R4.reuse, R20, R56 ;  /* 0x000000140460723c */ /* 0x040fec0000001838 */
[----:B------:R-:W-:Y:S02]  /*1a910*/  MUFU.EX2 R204, R103 ;  /* 0x0000006700cc7308 */ /* 0x000fe40000000800 */
[C---:B------:R-:W-:Y:S06]  /*1a920*/  HMMA.16816.F32 R84, R4.reuse, R22, R52 ;  /* 0x000000160454723c */ /* 0x040fec0000001834 */
[----:B------:R-:W1:Y:S02]  /*1a930*/  MUFU.EX2 R209, R102 ;  /* 0x0000006600d17308 */ /* 0x000e640000000800 */
[C---:B------:R-:W-:Y:S06]  /*1a940*/  HMMA.16816.F32 R72, R4.reuse, R18, R44 ;  /* 0x000000120448723c */ /* 0x040fec000000182c */
[----:B------:R-:W-:Y:S02]  /*1a950*/  MUFU.EX2 R233, R101 ;  /* 0x0000006500e97308 */ /* 0x000fe40000000800 */
[C---:B---3--:R-:W-:Y:S06]  /*1a960*/  HMMA.16816.F32 R68, R4.reuse, R12, R40 ;  /* 0x0000000c0444723c */ /* 0x048fec0000001828 */
[----:B------:R-:W2:Y:S02]  /*1a970*/  MUFU.EX2 R228, R100 ;  /* 0x0000006400e47308 */ /* 0x000ea40000000800 */
[C---:B------:R-:W-:Y:S08]  /*1a980*/  HMMA.16816.F32 R64, R4.reuse, R14, R36 ;  /* 0x0000000e0440723c */ /* 0x040ff00000001824 */
[C---:B----4-:R-:W-:Y:S08]  /*1a990*/  HMMA.16816.F32 R60, R4.reuse, R8, R60 ;  /* 0x00000008043c723c */ /* 0x050ff0000000183c */
[----:B------:R-:W-:Y:S07]  /*1a9a0*/  HMMA.16816.F32 R48, R4, R10, R32 ;  /* 0x0000000a0430723c */ /* 0x000fee0000001820 */
[----:B------:R-:W-:-:S02]  /*1a9b0*/  FADD.FTZ R4, R24, R117 ;  /* 0x0000007518047221 */ /* 0x000fc40000010000 */
[----:B------:R-:W3:Y:S01]  /*1a9c0*/  MUFU.EX2 R24, R112 ;  /* 0x0000007000187308 */ /* 0x000ee20000000800 */
[----:B-1----:R-:W-:Y:S01]  /*1a9d0*/  F2FP.PACK_AB R5, R209, R204 ;  /* 0x000000ccd105723e */ /* 0x002fe200000000ff */
[----:B------:R-:W-:Y:S01]  /*1a9e0*/  FADD.FTZ R120, R120, R4 ;  /* 0x0000000478787221 */ /* 0x000fe20000010000 */
[----:B------:R-:W-:Y:S02]  /*1a9f0*/  F2FP.PACK_AB R4, R250, R210 ;  /* 0x000000d2fa04723e */ /* 0x000fe400000000ff */
[----:B------:R-:W-:Y:S02]  /*1aa00*/  F2FP.PACK_AB R6, R229, R234 ;  /* 0x000000eae506723e */ /* 0x000fe400000000ff */
[----:B--2---:R-:W-:Y:S01]  /*1aa10*/  F2FP.PACK_AB R7, R228, R233 ;  /* 0x000000e9e407723e */ /* 0x004fe200000000ff */
[----:B------:R-:W-:Y:S02]  /*1aa20*/  FADD.FTZ R3, R3, R116 ;  /* 0x0000007403037221 */ /* 0x000fe40000010000 */
[----:B------:R-:W-:-:S02]  /*1aa30*/  FADD.FTZ R2, R25, R2 ;  /* 0x0000000219027221 */ /* 0x000fc40000010000 */
[----:B------:R-:W-:Y:S02]  /*1aa40*/  FADD.FTZ R0, R28, R0 ;  /* 0x000000001c007221 */ /* 0x000fe40000010000 */
[----:B------:R-:W-:Y:S01]  /*1aa50*/  FADD.FTZ R3, R29, R3 ;  /* 0x000000031d037221 */ /* 0x000fe20000010000 */
[----:B------:R-:W-:Y:S01]  /*1aa60*/  HMMA.16816.F32 R56, R4, R20, R140 ;  /* 0x000000140438723c */ /* 0x000fe2000000188c */
[----:B------:R-:W-:-:S07]  /*1aa70*/  FADD.FTZ R2, R30, R2 ;  /* 0x000000021e027221 */ /* 0x000fce0000010000 */
[C---:B------:R-:W-:Y:S07]  /*1aa80*/  HMMA.16816.F32 R52, R4.reuse, R22, R144 ;  /* 0x000000160434723c */ /* 0x040fee0000001890 */
[----:B------:R-:W-:Y:S01]  /*1aa90*/  IMAD.MOV.U32 R144, RZ, RZ, R26 ;  /* 0x000000ffff907224 */ /* 0x000fe200078e001a */
[C---:B------:R-:W-:Y:S07]  /*1aaa0*/  HMMA.16816.F32 R36, R4.reuse, R18, R88 ;  /* 0x000000120424723c */ /* 0x040fee0000001858 */
[----:B------:R-:W-:Y:S01]  /*1aab0*/  MOV R91, R27 ;  /* 0x0000001b005b7202 */ /* 0x000fe20000000f00 */
[C---:B------:R-:W-:Y:S07]  /*1aac0*/  HMMA.16816.F32 R28, R4.reuse, R8, R188 ;  /* 0x00000008041c723c */ /* 0x040fee00000018bc */
[----:B---3--:R-:W-:Y:S01]  /*1aad0*/  MOV R190, R24 ;  /* 0x0000001800be7202 */ /* 0x008fe20000000f00 */
[C---:B------:R-:W-:Y:S01]  /*1aae0*/  HMMA.16816.F32 R40, R4.reuse, R16, R76 ;  /* 0x000000100428723c */ /* 0x040fe2000000184c */
[----:B------:R-:W-:Y:S04]  /*1aaf0*/  LDSM.16.MT88.4 R16, [R213+0x9800] ;  /* 0x00980000d510783b */ /* 0x000fe80000004200 */
[----:B------:R-:W-:Y:S03]  /*1ab00*/  LDSM.16.MT88.4 R24, [R215+0x9800] ;  /* 0x00980000d718783b */ /* 0x000fe60000004200 */
[C---:B------:R-:W-:Y:S08]  /*1ab10*/  HMMA.16816.F32 R32, R4.reuse, R12, R92 ;  /* 0x0000000c0420723c */ /* 0x040ff0000000185c */
[C---:B------:R-:W-:Y:S01]  /*1ab20*/  HMMA.16816.F32 R20, R4.reuse, R14, R176 ;  /* 0x0000000e0414723c */ /* 0x040fe200000018b0 */
[----:B------:R-:W1:Y:S07]  /*1ab30*/  LDSM.16.MT88.4 R12, [R216+0x9800] ;  /* 0x00980000d80c783b */ /* 0x000e6e0000004200 */
[----:B------:R-:W-:Y:S01]  /*1ab40*/  HMMA.16816.F32 R44, R4, R10, R196 ;  /* 0x0000000a042c723c */ /* 0x000fe200000018c4 */
[----:B------:R-:W2:Y:S01]  /*1ab50*/  LDSM.16.MT88.4 R8, [R214+0x9800] ;  /* 0x00980000d608783b */ /* 0x000ea20000004200 */
[----:B------:R-:W-:Y:S01]  /*1ab60*/  FADD.FTZ R0, R128, R0 ;  /* 0x0000000080007221 */ /* 0x000fe20000010000 */
[----:B------:R-:W-:Y:S01]  /*1ab70*/  MOV R128, R222 ;  /* 0x000000de00807202 */ /* 0x000fe20000000f00 */
[----:B------:R-:W-:Y:S08]  /*1ab80*/  MUFU.EX2 R177, R113 ;  /* 0x0000007100b17308 */ /* 0x000ff00000000800 */
[----:B------:R-:W3:Y:S08]  /*1ab90*/  MUFU.EX2 R222, R109 ;  /* 0x0000006d00de7308 */ /* 0x000ef00000000800 */
[----:B------:R-:W-:Y:S08]  /*1aba0*/  MUFU.EX2 R179, R111 ;  /* 0x0000006f00b37308 */ /* 0x000ff00000000800 */
[----:B------:R-:W-:Y:S08]  /*1abb0*/  MUFU.EX2 R178, R108 ;  /* 0x0000006c00b27308 */ /* 0x000ff00000000800 */
[----:B------:R-:W4:Y:S08]  /*1abc0*/  MUFU.EX2 R189, R110 ;  /* 0x0000006e00bd7308 */ /* 0x000f300000000800 */
[----:B------:R-:W-:Y:S08]  /*1abd0*/  MUFU.EX2 R147, R114 ;  /* 0x0000007200937308 */ /* 0x000ff00000000800 */
[----:B------:R-:W1:Y:S01]  /*1abe0*/  MUFU.EX2 R176, R115 ;  /* 0x0000007300b07308 */ /* 0x000e620000000800 */
[----:B---3--:R-:W-:-:S02]  /*1abf0*/  F2FP.PACK_AB R4, R177, R222 ;  /* 0x000000deb104723e */ /* 0x008fc400000000ff */
[----:B----4-:R-:W-:Y:S02]  /*1ac00*/  F2FP.PACK_AB R5, R189, R178 ;  /* 0x000000b2bd05723e */ /* 0x010fe400000000ff */
[----:B------:R-:W-:-:S03]  /*1ac10*/  F2FP.PACK_AB R6, R179, R190 ;  /* 0x000000beb306723e */ /* 0x000fc600000000ff */
[----:B------:R-:W-:Y:S01]  /*1ac20*/  MUFU.EX2 R88, R133 ;  /* 0x0000008500587308 */ /* 0x000fe20000000800 */
[----:B------:R-:W-:-:S07]  /*1ac30*/  MOV R198, R128 ;  /* 0x0000008000c67202 */ /* 0x000fce0000000f00 */
[----:B------:R-:W3:Y:S01]  /*1ac40*/  MUFU.EX2 R89, R121 ;  /* 0x0000007900597308 */ /* 0x000ee20000000800 */
[----:B-1----:R-:W-:Y:S01]  /*1ac50*/  F2FP.PACK_AB R7, R176, R147 ;  /* 0x00000093b007723e */ /* 0x002fe200000000ff */
[----:B------:R-:W-:Y:S01]  /*1ac60*/  IMAD.MOV.U32 R76, RZ, RZ, R129 ;  /* 0x000000ffff4c7224 */ /* 0x000fe200078e0081 */
[----:B------:R-:W-:-:S05]  /*1ac70*/  MOV R145, R251 ;  /* 0x000000fb00917202 */ /* 0x000fca0000000f00 */
[----:B------:R-:W-:Y:S01]  /*1ac80*/  MUFU.EX2 R140, R136 ;  /* 0x00000088008c7308 */ /* 0x000fe20000000800 */
[----:B------:R-:W-:Y:S01]  /*1ac90*/  MOV R79, R118 ;  /* 0x00000076004f7202 */ /* 0x000fe20000000f00 */
[----:B------:R-:W-:Y:S01]  /*1aca0*/  IMAD.MOV.U32 R199, RZ, RZ, R130 ;  /* 0x000000ffffc77224 */ /* 0x000fe200078e0082 */
[----:B------:R-:W-:-:S05]  /*1acb0*/  MOV R78, R119 ;  /* 0x00000077004e7202 */ /* 0x000fca0000000f00 */
[----:B------:R-:W1:Y:S01]  /*1acc0*/  MUFU.EX2 R143, R135 ;  /* 0x00000087008f7308 */ /* 0x000e620000000800 */
[----:B------:R-:W-:Y:S01]  /*1acd0*/  MOV R77, R127 ;  /* 0x0000007f004d7202 */ /* 0x000fe20000000f00 */
[----:B------:R-:W-:Y:S01]  /*1ace0*/  HMMA.16816.F32 R116, R4, R12, R80 ;  /* 0x0000000c0474723c */ /* 0x000fe20000001850 */
[----:B------:R-:W-:-:S05]  /*1acf0*/  MOV R90, R125 ;  /* 0x0000007d005a7202 */ /* 0x000fca0000000f00 */
[----:B------:R-:W-:Y:S01]  /*1ad00*/  MUFU.EX2 R188, R134 ;  /* 0x0000008600bc7308 */ /* 0x000fe20000000800 */
[----:B------:R-:W-:Y:S01]  /*1ad10*/  MOV R191, R126 ;  /* 0x0000007e00bf7202 */ /* 0x000fe20000000f00 */
[----:B------:R-:W-:Y:S01]  /*1ad20*/  HMMA.16816.F32 R112, R4, R14, R72 ;  /* 0x0000000e0470723c */ /* 0x000fe20000001848 */
[----:B------:R-:W-:-:S05]  /*1ad30*/  MOV R146, R131 ;  /* 0x0000008300927202 */ /* 0x000fca0000000f00 */
[----:B------:R-:W-:Y:S01]  /*1ad40*/  MUFU.EX2 R136, R132 ;  /* 0x0000008400887308 */ /* 0x000fe20000000800 */
[----:B------:R-:W-:Y:S01]  /*1ad50*/  MOV R251, R124 ;  /* 0x0000007c00fb7202 */ /* 0x000fe20000000f00 */
[C---:B------:R-:W-:Y:S06]  /*1ad60*/  HMMA.16816.F32 R128, R4.reuse, R16, R96 ;  /* 0x000000100480723c */ /* 0x040fec0000001860 */
[----:B------:R-:W4:Y:S02]  /*1ad70*/  MUFU.EX2 R141, R123 ;  /* 0x0000007b008d7308 */ /* 0x000f240000000800 */
[C---:B------:R-:W-:Y:S06]  /*1ad80*/  HMMA.16816.F32 R124, R4.reuse, R18, R84 ;  /* 0x00000012047c723c */ /* 0x040fec0000001854 */
[----:B------:R-:W1:Y:S02]  /*1ad90*/  MUFU.EX2 R142, R122 ;  /* 0x0000007a008e7308 */ /* 0x000e640000000800 */
[----:B--2---:R-:W-:Y:S01]  /*1ada0*/  HMMA.16816.F32 R108, R4, R8, R68 ;  /* 0x00000008046c723c */ /* 0x004fe20000001844 */
[----:B------:R-:W-:Y:S01]  /*1adb0*/  FADD.FTZ R0, R195, R0 ;  /* 0x00000000c3007221 */ /* 0x000fe20000010000 */
[----:B---3--:R-:W-:-:S06]  /*1adc0*/  MOV R195, R89 ;  /* 0x0000005900c37202 */ /* 0x008fcc0000000f00 */
[C---:B------:R-:W-:Y:S08]  /*1add0*/  HMMA.16816.F32 R104, R4.reuse, R10, R64 ;  /* 0x0000000a0468723c */ /* 0x040ff00000001840 */
[C---:B------:R-:W-:Y:S08]  /*1ade0*/  HMMA.16816.F32 R100, R4.reuse, R24, R60 ;  /* 0x000000180464723c */ /* 0x040ff0000000183c */
[----:B------:R-:W-:Y:S07]  /*1adf0*/  HMMA.16816.F32 R92, R4, R26, R48 ;  /* 0x0000001a045c723c */ /* 0x000fee0000001830 */
[----:B------:R-:W-:-:S04]  /*1ae00*/  FADD.FTZ R4, R198, R120 ;  /* 0x00000078c6047221 */ /* 0x000fc80000010000 */
[----:B------:R-:W-:Y:S01]  /*1ae10*/  FADD.FTZ R97, R193, R4 ;  /* 0x00000004c1617221 */ /* 0x000fe20000010000 */
[----:B------:R-:W-:Y:S02]  /*1ae20*/  MOV R193, R88 ;  /* 0x0000005800c17202 */ /* 0x000fe40000000f00 */
[----:B-1----:R-:W-:Y:S02]  /*1ae30*/  F2FP.PACK_AB R4, R143, R140 ;  /* 0x0000008c8f04723e */ /* 0x002fe400000000ff */
[----:B----4-:R-:W-:Y:S02]  /*1ae40*/  F2FP.PACK_AB R5, R141, R136 ;  /* 0x000000888d05723e */ /* 0x010fe400000000ff */
[----:B------:R-:W-:Y:S02]  /*1ae50*/  F2FP.PACK_AB R6, R193, R188 ;  /* 0x000000bcc106723e */ /* 0x000fe400000000ff */
[----:B------:R-:W-:Y:S01]  /*1ae60*/  F2FP.PACK_AB R7, R195, R142 ;  /* 0x0000008ec307723e */ /* 0x000fe200000000ff */
[----:B------:R-:W-:-:S02]  /*1ae70*/  FADD.FTZ R3, R199, R3 ;  /* 0x00000003c7037221 */ /* 0x000fc40000010000 */
[----:B------:R-:W-:Y:S01]  /*1ae80*/  FADD.FTZ R2, R191, R2 ;  /* 0x00000002bf027221 */ /* 0x000fe20000010000 */
[----:B------:R-:W-:Y:S01]  /*1ae90*/  MOV R191, R90 ;  /* 0x0000005a00bf7202 */ /* 0x000fe20000000f00 */
[----:B------:R-:W-:Y:S02]  /*1aea0*/  FADD.FTZ R96, R91, R3 ;  /* 0x000000035b607221 */ /* 0x000fe40000010000 */
        /* <DEDUP_REMOVED lines=11> */
[----:B------:R-:W-:Y:S01]  /*1af60*/  FADD.FTZ R3, R144, R2 ;  /* 0x0000000290037221 */ /* 0x000fe20000010000 */
[----:B------:R-:W-:Y:S01]  /*1af70*/  MOV R39, R145 ;  /* 0x0000009100277202 */ /* 0x000fe20000000f00 */
[----:B------:R-:W-:-:S05]  /*1af80*/  IMAD.MOV.U32 R98, RZ, RZ, R191 ;  /* 0x000000ffff627224 */ /* 0x000fca00078e00bf */
[----:B------:R-:W-:Y:S08]  /*1af90*/  MUFU.EX2 R199, R138 ;  /* 0x0000008a00c77308 */ /* 0x000ff00000000800 */
[----:B------:R-:W1:Y:S08]  /*1afa0*/  MUFU.EX2 R196, R137 ;  /* 0x0000008900c47308 */ /* 0x000e700000000800 */
[----:B------:R-:W-:Y:S08]  /*1afb0*/  MUFU.EX2 R144, R150 ;  /* 0x0000009600907308 */ /* 0x000ff00000000800 */
[----:B------:R4:W-:Y:S08]  /*1afc0*/  MUFU.EX2 R198, R139 ;  /* 0x0000008b00c67308 */ /* 0x0009f00000000800 */
[----:B------:R-:W1:Y:S08]  /*1afd0*/  MUFU.EX2 R191, R149 ;  /* 0x0000009500bf7308 */ /* 0x000e700000000800 */
[----:B------:R-:W-:Y:S08]  /*1afe0*/  MUFU.EX2 R151, R151 ;  /* 0x0000009700977308 */ /* 0x000ff00000000800 */
[----:B------:R-:W1:Y:S01]  /*1aff0*/  MUFU.EX2 R145, R152 ;  /* 0x0000009800917308 */ /* 0x000e620000000800 */
[----:B----4-:R-:W-:Y:S01]  /*1b000*/  MOV R139, R48 ;  /* 0x00000030008b7202 */ /* 0x010fe20000000f00 */
[----:B------:R-:W-:Y:S01]  /*1b010*/  FADD.FTZ R2, R194, R0 ;  /* 0x00000000c2027221 */ /* 0x000fe20000010000 */
[----:B------:R-:W-:Y:S01]  /*1b020*/  MOV R194, R76 ;  /* 0x0000004c00c27202 */ /* 0x000fe20000000f00 */
[----:B------:R-:W-:Y:S01]  /*1b030*/  HMMA.16816.F32 R44, R4, R26, R44 ;  /* 0x0000001a042c723c */ /* 0x000fe2000000182c */
[----:B------:R-:W-:-:S02]  /*1b040*/  MOV R138, R77 ;  /* 0x0000004d008a7202 */ /* 0x000fc40000000f00 */
[----:B------:R-:W-:Y:S02]  /*1b050*/  MOV R137, R78 ;  /* 0x0000004e00897202 */ /* 0x000fe40000000f00 */
[----:B------:R-:W-:-:S03]  /*1b060*/  MOV R148, R79 ;  /* 0x0000004f00947202 */ /* 0x000fc60000000f00 */
[----:B------:R-:W-:Y:S01]  /*1b070*/  HMMA.16816.F32 R76, R4, R24, R28 ;  /* 0x00000018044c723c */ /* 0x000fe2000000181c */
[----:B------:R-:W4:Y:S01]  /*1b080*/  MUFU.EX2 R0, R167 ;  /* 0x000000a700007308 */ /* 0x000f220000000800 */
[----:B------:R-:W-:Y:S01]  /*1b090*/  MOV R99, R190 ;  /* 0x000000be00637202 */ /* 0x000fe20000000f00 */
[----:B------:R-:W-:Y:S04]  /*1b0a0*/  LDSM.16.MT88.4 R24, [R216+0xa800] ;  /* 0x00a80000d818783b */ /* 0x000fe80000004200 */
[----:B-1----:R-:W-:Y:S01]  /*1b0b0*/  F2FP.PACK_AB R4, R196, R199 ;  /* 0x000000c7c404723e */ /* 0x002fe200000000ff */
[----:B------:R-:W-:Y:S01]  /*1b0c0*/  LDSM.16.MT88.4 R28, [R215+0xa800] ;  /* 0x00a80000d71c783b */ /* 0x000fe20000004200 */
[----:B------:R-:W-:Y:S02]  /*1b0d0*/  F2FP.PACK_AB R5, R191, R198 ;  /* 0x000000c6bf05723e */ /* 0x000fe400000000ff */
[----:B------:R-:W-:-:S02]  /*1b0e0*/  F2FP.PACK_AB R6, R144, R139 ;  /* 0x0000008b9006723e */ /* 0x000fc400000000ff */
[----:B------:R-:W-:Y:S01]  /*1b0f0*/  F2FP.PACK_AB R7, R145, R151 ;  /* 0x000000979107723e */ /* 0x000fe200000000ff */
[----:B------:R-:W-:Y:S06]  /*1b100*/  MUFU.EX2 R197, R166 ;  /* 0x000000a600c57308 */ /* 0x000fec0000000800 */
[C---:B------:R-:W-:Y:S02]  /*1b110*/  HMMA.16816.F32 R72, R4.reuse, R12, R128 ;  /* 0x0000000c0448723c */ /* 0x040fe40000001880 */
[----:B------:R-:W-:Y:S06]  /*1b120*/  MUFU.EX2 R190, R165 ;  /* 0x000000a500be7308 */ /* 0x000fec0000000800 */
[C---:B------:R-:W-:Y:S02]  /*1b130*/  HMMA.16816.F32 R68, R4.reuse, R14, R124 ;  /* 0x0000000e0444723c */ /* 0x040fe4000000187c */
[----:B------:R-:W1:Y:S06]  /*1b140*/  MUFU.EX2 R164, R164 ;  /* 0x000000a400a47308 */ /* 0x000e6c0000000800 */
[C---:B--2---:R-:W-:Y:S02]  /*1b150*/  HMMA.16816.F32 R64, R4.reuse, R8, R116 ;  /* 0x000000080440723c */ /* 0x044fe40000001874 */
[----:B------:R-:W-:Y:S06]  /*1b160*/  MUFU.EX2 R159, R159 ;  /* 0x0000009f009f7308 */ /* 0x000fec0000000800 */
[C---:B------:R-:W-:Y:S02]  /*1b170*/  HMMA.16816.F32 R60, R4.reuse, R10, R112 ;  /* 0x0000000a043c723c */ /* 0x040fe40000001870 */
[----:B------:R-:W-:Y:S06]  /*1b180*/  MUFU.EX2 R158, R158 ;  /* 0x0000009e009e7308 */ /* 0x000fec0000000800 */
[C---:B---3--:R-:W-:Y:S02]  /*1b190*/  HMMA.16816.F32 R56, R4.reuse, R20, R108 ;  /* 0x000000140438723c */ /* 0x048fe4000000186c */
[----:B------:R4:W-:Y:S06]  /*1b1a0*/  MUFU.EX2 R150, R157 ;  /* 0x0000009d00967308 */ /* 0x0009ec0000000800 */
[C---:B------:R-:W-:Y:S02]  /*1b1b0*/  HMMA.16816.F32 R52, R4.reuse, R22, R104 ;  /* 0x000000160434723c */ /* 0x040fe40000001868 */
[----:B------:R-:W2:Y:S06]  /*1b1c0*/  MUFU.EX2 R149, R156 ;  /* 0x0000009c00957308 */ /* 0x000eac0000000800 */
[C---:B------:R-:W-:Y:S08]  /*1b1d0*/  HMMA.16816.F32 R48, R4.reuse, R16, R100 ;  /* 0x000000100430723c */ /* 0x040ff00000001864 */
[----:B------:R-:W-:Y:S01]  /*1b1e0*/  HMMA.16816.F32 R40, R4, R18, R92 ;  /* 0x000000120428723c */ /* 0x000fe2000000185c */
[----:B------:R-:W3:Y:S01]  /*1b1f0*/  MUFU.EX2 R5, R153 ;  /* 0x0000009900057308 */ /* 0x000ee20000000800 */
[----:B----4-:R-:W-:-:S05]  /*1b200*/  IMAD.MOV.U32 R157, RZ, RZ, R0 ;  /* 0x000000ffff9d7224 */ /* 0x010fca00078e0000 */
[----:B------:R-:W-:Y:S01]  /*1b210*/  FADD.FTZ R4, R39, R96 ;  /* 0x0000006027047221 */ /* 0x000fe20000010000 */
[----:B-1----:R-:W-:-:S03]  /*1b220*/  F2FP.PACK_AB R6, R164, R190 ;  /* 0x000000bea406723e */ /* 0x002fc600000000ff */
[----:B------:R-:W-:Y:S02]  /*1b230*/  FADD.FTZ R36, R138, R4 ;  /* 0x000000048a247221 */ /* 0x000fe40000010000 */
[----:B------:R3:W-:Y:S01]  /*1b240*/  MUFU.EX2 R138, R154 ;  /* 0x0000009a008a7308 */ /* 0x0007e20000000800 */
[----:B------:R-:W-:Y:S02]  /*1b250*/  F2FP.PACK_AB R4, R197, R157 ;  /* 0x0000009dc504723e */ /* 0x000fe400000000ff */
[----:B--2---:R-:W-:Y:S02]  /*1b260*/  F2FP.PACK_AB R7, R149, R150 ;  /* 0x000000969507723e */ /* 0x004fe400000000ff */
[----:B---3--:R-:W-:Y:S02]  /*1b270*/  MOV R154, R5 ;  /* 0x00000005009a7202 */ /* 0x008fe40000000f00 */
[----:B------:R-:W-:-:S07]  /*1b280*/  F2FP.PACK_AB R5, R158, R159 ;  /* 0x0000009f9e05723e */ /* 0x000fce00000000ff */
        /* <DEDUP_REMOVED lines=8> */
[----:B------:R-:W3:Y:S01]  /*1b310*/  MUFU.EX2 R37, R160 ;  /* 0x000000a000257308 */ /* 0x000ee20000000800 */
[----:B------:R-:W-:-:S02]  /*1b320*/  FADD.FTZ R2, R137, R2 ;  /* 0x0000000289027221 */ /* 0x000fc40000010000 */
[----:B------:R-:W-:Y:S01]  /*1b330*/  FADD.FTZ R3, R194, R3 ;  /* 0x00000003c2037221 */ /* 0x000fe20000010000 */
[----:B------:R-:W-:Y:S02]  /*1b340*/  MOV R194, R179 ;  /* 0x000000b300c27202 */ /* 0x000fe40000000f00 */
[----:B------:R-:W-:Y:S02]  /*1b350*/  MOV R179, R251 ;  /* 0x000000fb00b37202 */ /* 0x000fe40000000f00 */
[----:B------:R-:W-:Y:S08]  /*1b360*/  MUFU.EX2 R156, R162 ;  /* 0x000000a2009c7308 */ /* 0x000ff00000000800 */
[----:B------:R-:W-:Y:S08]  /*1b370*/  MUFU.EX2 R155, R155 ;  /* 0x0000009b009b7308 */ /* 0x000ff00000000800 */
[----:B------:R-:W4:Y:S08]  /*1b380*/  MUFU.EX2 R137, R161 ;  /* 0x000000a100897308 */ /* 0x000f300000000800 */
[----:B------:R-:W-:Y:S08]  /*1b390*/  MUFU.EX2 R148, R163 ;  /* 0x000000a300947308 */ /* 0x000ff00000000800 */
[----:B------:R-:W1:Y:S01]  /*1b3a0*/  MUFU.EX2 R251, R168 ;  /* 0x000000a800fb7308 */ /* 0x000e620000000800 */
[----:B------:R-:W-:Y:S01]  /*1b3b0*/  FADD.FTZ R0, R247, R97 ;  /* 0x00000061f7007221 */ /* 0x000fe20000010000 */
[----:B------:R-:W-:Y:S01]  /*1b3c0*/  MOV R39, R99 ;  /* 0x0000006300277202 */ /* 0x000fe20000000f00 */
[----:B------:R-:W-:Y:S01]  /*1b3d0*/  FADD.FTZ R2, R98, R2 ;  /* 0x0000000262027221 */ /* 0x000fe20000010000 */
[C---:B------:R-:W-:Y:S01]  /*1b3e0*/  HMMA.16816.F32 R112, R4.reuse, R22, R84 ;  /* 0x000000160470723c */ /* 0x040fe20000001854 */
[----:B------:R-:W-:Y:S01]  /*1b3f0*/  FADD.FTZ R0, R207, R0 ;  /* 0x00000000cf007221 */ /* 0x000fe20000010000 */
[----:B------:R-:W1:Y:S02]  /*1b400*/  LDSM.16.MT88.4 R20, [R213+0xb000] ;  /* 0x00b00000d514783b */ /* 0x000e640000004200 */
[----:B------:R3:W-:Y:S04]  /*1b410*/  MUFU.EX2 R247, R171 ;  /* 0x000000ab00f77308 */ /* 0x0007e80000000800 */
[C---:B------:R-:W-:Y:S04]  /*1b420*/  HMMA.16816.F32 R104, R4.reuse, R16, R76 ;  /* 0x000000100468723c */ /* 0x040fe8000000184c */
[----:B------:R-:W-:Y:S08]  /*1b430*/  MUFU.EX2 R135, R181 ;  /* 0x000000b500877308 */ /* 0x000ff00000000800 */
[----:B------:R-:W-:Y:S01]  /*1b440*/  MUFU.EX2 R134, R186 ;  /* 0x000000ba00867308 */ /* 0x000fe20000000800 */
[----:B---3--:R-:W-:Y:S01]  /*1b450*/  MOV R171, R37 ;  /* 0x0000002500ab7202 */ /* 0x008fe20000000f00 */
[----:B------:R-:W-:Y:S01]  /*1b460*/  HMMA.16816.F32 R96, R4, R18, R44 ;  /* 0x000000120460723c */ /* 0x000fe2000000182c */
[----:B------:R-:W3:Y:S05]  /*1b470*/  LDSM.16.MT88.4 R16, [R216+0xb000] ;  /* 0x00b00000d810783b */ /* 0x000eea0000004200 */
[----:B------:R-:W-:Y:S01]  /*1b480*/  MUFU.EX2 R133, R174 ;  /* 0x000000ae00857308 */ /* 0x000fe20000000800 */
[----:B------:R-:W-:-:S07]  /*1b490*/  F2FP.PACK_AB R4, R138, R154 ;  /* 0x0000009a8a04723e */ /* 0x000fce00000000ff */
[----:B------:R-:W1:Y:S01]  /*1b4a0*/  MUFU.EX2 R132, R180 ;  /* 0x000000b400847308 */ /* 0x000e620000000800 */
[----:B----4-:R-:W-:-:S07]  /*1b4b0*/  F2FP.PACK_AB R5, R137, R155 ;  /* 0x0000009b8905723e */ /* 0x010fce00000000ff */
[----:B------:R-:W-:Y:S01]  /*1b4c0*/  MUFU.EX2 R131, R182 ;  /* 0x000000b600837308 */ /* 0x000fe20000000800 */
[----:B------:R-:W-:-:S07]  /*1b4d0*/  F2FP.PACK_AB R6, R156, R171 ;  /* 0x000000ab9c06723e */ /* 0x000fce00000000ff */
[----:B------:R-:W-:Y:S01]  /*1b4e0*/  MUFU.EX2 R130, R185 ;  /* 0x000000b900827308 */ /* 0x000fe20000000800 */
[----:B-1----:R-:W-:-:S07]  /*1b4f0*/  F2FP.PACK_AB R7, R251, R148 ;  /* 0x00000094fb07723e */ /* 0x002fce00000000ff */
[----:B------:R-:W-:Y:S08]  /*1b500*/  MUFU.EX2 R129, R169 ;  /* 0x000000a900817308 */ /* 0x000ff00000000800 */
[----:B------:R-:W-:Y:S08]  /*1b510*/  MUFU.EX2 R128, R170 ;  /* 0x000000aa00807308 */ /* 0x000ff00000000800 */
[----:B------:R-:W-:Y:S08]  /*1b520*/  MUFU.EX2 R127, R173 ;  /* 0x000000ad007f7308 */ /* 0x000ff00000000800 */
[----:B------:R-:W-:Y:S08]  /*1b530*/  MUFU.EX2 R126, R184 ;  /* 0x000000b8007e7308 */ /* 0x000ff00000000800 */
[----:B------:R-:W-:Y:S08]  /*1b540*/  MUFU.EX2 R125, R172 ;  /* 0x000000ac007d7308 */ /* 0x000ff00000000800 */
[----:B------:R-:W-:Y:S01]  /*1b550*/  MUFU.EX2 R124, R183 ;  /* 0x000000b7007c7308 */ /* 0x000fe20000000800 */
[----:B------:R-:W-:Y:S01]  /*1b560*/  FADD.FTZ R3, R204, R3 ;  /* 0x00000003cc037221 */ /* 0x000fe20000010000 */
[----:B------:R-:W-:Y:S01]  /*1b570*/  MOV R153, R145 ;  /* 0x0000009100997202 */ /* 0x000fe20000000f00 */
[----:B------:R-:W-:Y:S05]  /*1b580*/  LDSM.16.MT88.4 R160, [R216+0xb800] ;  /* 0x00b80000d8a0783b */ /* 0x000fea0000004200 */
        /* <DEDUP_REMOVED lines=10> */
[----:B------:R-:W-:-:S02]  /*1b630*/  F2FP.PACK_AB R5, R132, R133 ;  /* 0x000000858405723e */ /* 0x000fc400000000ff */
[----:B------:R-:W-:Y:S01]  /*1b640*/  F2FP.PACK_AB R6, R134, R135 ;  /* 0x000000878606723e */ /* 0x000fe200000000ff */
[----:B------:R-:W-:Y:S01]  /*1b650*/  FADD.FTZ R40, R250, R4 ;  /* 0x00000004fa287221 */ /* 0x000fe20000010000 */
[----:B-1----:R-:W-:Y:S02]  /*1b660*/  F2FP.PACK_AB R4, R207, R247 ;  /* 0x000000f7cf04723e */ /* 0x002fe400000000ff */
[----:B------:R-:W-:-:S07]  /*1b670*/  F2FP.PACK_AB R7, R130, R131 ;  /* 0x000000838207723e */ /* 0x000fce00000000ff */
[C---:B------:R-:W-:Y:S08]  /*1b680*/  HMMA.16816.F32 R60, R4.reuse, R8, R92 ;  /* 0x00000008043c723c */ /* 0x040ff0000000185c */
[C---:B------:R-:W-:Y:S01]  /*1b690*/  HMMA.16816.F32 R56, R4.reuse, R10, R12 ;  /* 0x0000000a0438723c */ /* 0x040fe2000000180c */
[----:B------:R-:W1:Y:S04]  /*1b6a0*/  LDSM.16.MT88.4 R12, [R214+0xb000] ;  /* 0x00b00000d60c783b */ /* 0x000e680000004200 */
[----:B------:R-:W2:Y:S03]  /*1b6b0*/  LDSM.16.MT88.4 R8, [R215+0xb000] ;  /* 0x00b00000d708783b */ /* 0x000ea60000004200 */
[C---:B------:R-:W-:Y:S01]  /*1b6c0*/  HMMA.16816.F32 R48, R4.reuse, R24, R108 ;  /* 0x000000180430723c */ /* 0x040fe2000000186c */
[----:B------:R-:W-:Y:S08]  /*1b6d0*/  MUFU.EX2 R109, R187 ;  /* 0x000000bb006d7308 */ /* 0x000ff00000000800 */
[----:B------:R-:W4:Y:S01]  /*1b6e0*/  MUFU.EX2 R108, R192 ;  /* 0x000000c0006c7308 */ /* 0x000f220000000800 */
[----:B------:R-:W-:Y:S01]  /*1b6f0*/  IMAD.MOV.U32 R152, RZ, RZ, R39 ;  /* 0x000000ffff987224 */ /* 0x000fe200078e0027 */
[----:B------:R-:W-:Y:S01]  /*1b700*/  HMMA.16816.F32 R64, R4, R28, R104 ;  /* 0x0000001c0440723c */ /* 0x000fe20000001868 */
[----:B------:R-:W-:-:S05]  /*1b710*/  FADD.FTZ R0, R244, R0 ;  /* 0x00000000f4007221 */ /* 0x000fca0000010000 */
[----:B------:R-:W-:Y:S02]  /*1b720*/  MUFU.EX2 R95, R239 ;  /* 0x000000ef005f7308 */ /* 0x000fe40000000800 */
[C---:B------:R-:W-:Y:S06]  /*1b730*/  HMMA.16816.F32 R36, R4.reuse, R32, R116 ;  /* 0x000000200424723c */ /* 0x040fec0000001874 */
[----:B------:R-:W-:Y:S02]  /*1b740*/  MUFU.EX2 R94, R238 ;  /* 0x000000ee005e7308 */ /* 0x000fe40000000800 */
[C---:B------:R-:W-:Y:S06]  /*1b750*/  HMMA.16816.F32 R44, R4.reuse, R26, R120 ;  /* 0x0000001a042c723c */ /* 0x040fec0000001878 */
[----:B------:R-:W-:Y:S02]  /*1b760*/  MUFU.EX2 R93, R237 ;  /* 0x000000ed005d7308 */ /* 0x000fe40000000800 */
[C---:B------:R-:W-:Y:S06]  /*1b770*/  HMMA.16816.F32 R28, R4.reuse, R30, R96 ;  /* 0x0000001e041c723c */ /* 0x040fec0000001860 */
[----:B------:R-:W-:Y:S08]  /*1b780*/  MUFU.EX2 R92, R208 ;  /* 0x000000d0005c7308 */ /* 0x000ff00000000800 */
[----:B------:R-:W1:Y:S01]  /*1b790*/  MUFU.EX2 R43, R211 ;  /* 0x000000d3002b7308 */ /* 0x000e620000000800 */
[----:B------:R-:W-:Y:S01]  /*1b7a0*/  HMMA.16816.F32 R32, R4, R34, R112 ;  /* 0x000000220420723c */ /* 0x000fe20000001870 */
[----:B------:R-:W-:-:S06]  /*1b7b0*/  FADD.FTZ R0, R242, R0 ;  /* 0x00000000f2007221 */ /* 0x000fcc0000010000 */
[----:B------:R-:W-:Y:S01]  /*1b7c0*/  MUFU.EX2 R42, R249 ;  /* 0x000000f9002a7308 */ /* 0x000fe20000000800 */
[----:B------:R-:W-:Y:S01]  /*1b7d0*/  F2FP.PACK_AB R4, R128, R129 ;  /* 0x000000818004723e */ /* 0x000fe200000000ff */
[----:B------:R-:W-:Y:S01]  /*1b7e0*/  FADD.FTZ R2, R243, R2 ;  /* 0x00000002f3027221 */ /* 0x000fe20000010000 */
[----:B------:R-:W-:Y:S01]  /*1b7f0*/  F2FP.PACK_AB R5, R124, R125 ;  /* 0x0000007d7c05723e */ /* 0x000fe200000000ff */
[----:B------:R-:W-:Y:S01]  /*1b800*/  FADD.FTZ R3, R209, R3 ;  /* 0x00000003d1037221 */ /* 0x000fe20000010000 */
[----:B------:R-:W-:Y:S02]  /*1b810*/  F2FP.PACK_AB R6, R126, R127 ;  /* 0x0000007f7e06723e */ /* 0x000fe400000000ff */
[----:B------:R-:W-:Y:S01]  /*1b820*/  MOV R181, R194 ;  /* 0x000000c200b57202 */ /* 0x000fe20000000f00 */
[----:B------:R-:W1:Y:S01]  /*1b830*/  MUFU.EX2 R96, R240 ;  /* 0x000000f000607308 */ /* 0x000e620000000800 */
[----:B----4-:R-:W-:-:S07]  /*1b840*/  F2FP.PACK_AB R7, R108, R109 ;  /* 0x0000006d6c07723e */ /* 0x010fce00000000ff */
[----:B------:R-:W4:Y:S01]  /*1b850*/  MUFU.EX2 R41, R236 ;  /* 0x000000ec00297308 */ /* 0x000f220000000800 */
[C---:B------:R-:W-:Y:S01]  /*1b860*/  HMMA.16816.F32 R100, R4.reuse, R20, R100 ;  /* 0x000000140464723c */ /* 0x040fe20000001864 */
[----:B------:R-:W-:Y:S01]  /*1b870*/  FADD.FTZ R0, R235, R0 ;  /* 0x00000000eb007221 */ /* 0x000fe20000010000 */
[----:B------:R-:W-:Y:S01]  /*1b880*/  MOV R168, R152 ;  /* 0x0000009800a87202 */ /* 0x000fe20000000f00 */
[----:B------:R-:W-:Y:S01]  /*1b890*/  FADD.FTZ R2, R241, R2 ;  /* 0x00000002f1027221 */ /* 0x000fe20000010000 */
[----:B------:R-:W-:Y:S02]  /*1b8a0*/  MOV R167, R177 ;  /* 0x000000b100a77202 */ /* 0x000fe40000000f00 */
[----:B------:R-:W-:Y:S01]  /*1b8b0*/  MOV R182, R193 ;  /* 0x000000c100b67202 */ /* 0x000fe20000000f00 */
[----:B------:R-:W-:Y:S01]  /*1b8c0*/  IMAD.MOV.U32 R174, RZ, RZ, R171 ;  /* 0x000000ffffae7224 */ /* 0x000fe200078e00ab */
[----:B------:R-:W-:Y:S01]  /*1b8d0*/  HMMA.16816.F32 R88, R4, R22, R88 ;  /* 0x000000160458723c */ /* 0x000fe20000001858 */
[----:B------:R-:W-:Y:S01]  /*1b8e0*/  FADD.FTZ R24, R230, R0 ;  /* 0x00000000e6187221 */ /* 0x000fe20000010000 */
[----:B------:R-:W-:-:S02]  /*1b8f0*/  MOV R111, R153 ;  /* 0x00000099006f7202 */ /* 0x000fc40000000f00 */
[----:B------:R-:W-:Y:S02]  /*1b900*/  MOV R180, R195 ;  /* 0x000000c300b47202 */ /* 0x000fe40000000f00 */
[----:B------:R-:W-:Y:S01]  /*1b910*/  MOV R165, R144 ;  /* 0x0000009000a57202 */ /* 0x000fe20000000f00 */
[----:B------:R-:W-:Y:S01]  /*1b920*/  IMAD.MOV.U32 R172, RZ, RZ, R149 ;  /* 0x000000ffffac7224 */ /* 0x000fe200078e0095 */
[C---:B---3--:R-:W-:Y:S01]  /*1b930*/  HMMA.16816.F32 R84, R4.reuse, R16, R84 ;  /* 0x000000100454723c */ /* 0x048fe20000001854 */
[----:B------:R-:W-:Y:S01]  /*1b940*/  MOV R250, R139 ;  /* 0x0000008b00fa7202 */ /* 0x000fe20000000f00 */
[----:B------:R-:W-:Y:S01]  /*1b950*/  IMAD.MOV.U32 R173, RZ, RZ, R138 ;  /* 0x000000ffffad7224 */ /* 0x000fe200078e008a */
[----:B------:R-:W-:Y:S01]  /*1b960*/  MOV R204, R150 ;  /* 0x0000009600cc7202 */ /* 0x000fe20000000f00 */
[----:B------:R3:W5:Y:S04]  /*1b970*/  LDL.LU R244, [R1+0x164] ;  /* 0x0001640001f47983 */ /* 0x0007680000300800 */
[C---:B------:R-:W-:Y:S08]  /*1b980*/  HMMA.16816.F32 R80, R4.reuse, R18, R80 ;  /* 0x000000120450723c */ /* 0x040ff00000001850 */
[C---:B-1----:R-:W-:Y:S08]  /*1b990*/  HMMA.16816.F32 R76, R4.reuse, R12, R76 ;  /* 0x0000000c044c723c */ /* 0x042ff0000000184c */
[C---:B------:R-:W-:Y:S08]  /*1b9a0*/  HMMA.16816.F32 R72, R4.reuse, R14, R72 ;  /* 0x0000000e0448723c */ /* 0x040ff00000001848 */
[C---:B--2---:R-:W-:Y:S08]  /*1b9b0*/  HMMA.16816.F32 R68, R4.reuse, R8, R68 ;  /* 0x000000080444723c */ /* 0x044ff00000001844 */
[----:B------:R-:W-:Y:S01]  /*1b9c0*/  HMMA.16816.F32 R52, R4, R10, R52 ;  /* 0x0000000a0434723c */ /* 0x000fe20000001834 */
[----:B------:R-:W-:Y:S01]  /*1b9d0*/  FADD.FTZ R3, R233, R3 ;  /* 0x00000003e9037221 */ /* 0x000fe20000010000 */
[----:B------:R-:W-:Y:S01]  /*1b9e0*/  MOV R194, R147 ;  /* 0x0000009300c27202 */ /* 0x000fe20000000f00 */
[----:B------:R-:W-:-:S02]  /*1b9f0*/  IMAD.MOV.U32 R152, RZ, RZ, R178 ;  /* 0x000000ffff987224 */ /* 0x000fc400078e00b2 */
[----:B------:R-:W-:Y:S01]  /*1ba00*/  FADD.FTZ R2, R231, R2 ;  /* 0x00000002e7027221 */ /* 0x000fe20000010000 */
[----:B------:R-:W-:Y:S01]  /*1ba10*/  MOV R123, R168 ;  /* 0x000000a8007b7202 */ /* 0x000fe20000000f00 */
[----:B------:R-:W-:Y:S01]  /*1ba20*/  FADD.FTZ R4, R234, R40 ;  /* 0x00000028ea047221 */ /* 0x000fe20000010000 */
[----:B------:R-:W-:Y:S02]  /*1ba30*/  F2FP.PACK_AB R5, R43, R92 ;  /* 0x0000005c2b05723e */ /* 0x000fe400000000ff */
[----:B------:R-:W-:Y:S01]  /*1ba40*/  MOV R175, R176 ;  /* 0x000000b000af7202 */ /* 0x000fe20000000f00 */
[----:B------:R-:W-:Y:S01]  /*1ba50*/  FADD.FTZ R0, R229, R4 ;  /* 0x00000004e5007221 */ /* 0x000fe20000010000 */
[----:B------:R-:W-:Y:S02]  /*1ba60*/  F2FP.PACK_AB R4, R95, R96 ;  /* 0x000000605f04723e */ /* 0x000fe400000000ff */
[----:B------:R-:W-:Y:S02]  /*1ba70*/  MOV R104, R159 ;  /* 0x0000009f00687202 */ /* 0x000fe40000000f00 */
        /* <DEDUP_REMOVED lines=9> */
[----:B------:R-:W-:Y:S01]  /*1bb10*/  MUFU.EX2 R27, R206 ;  /* 0x000000ce001b7308 */ /* 0x000fe20000000800 */
[----:B------:R-:W-:Y:S01]  /*1bb20*/  F2FP.PACK_AB R6, R93, R94 ;  /* 0x0000005e5d06723e */ /* 0x000fe200000000ff */
[----:B------:R3:W5:Y:S01]  /*1bb30*/  LDL.LU R243, [R1+0x160] ;  /* 0x0001600001f37983 */ /* 0x0007620000300800 */
[----:B----4-:R-:W-:Y:S01]  /*1bb40*/  F2FP.PACK_AB R7, R41, R42 ;  /* 0x0000002a2907723e */ /* 0x010fe200000000ff */
[----:B------:R-:W-:Y:S01]  /*1bb50*/  FADD.FTZ R3, R228, R3 ;  /* 0x00000003e4037221 */ /* 0x000fe20000010000 */
[----:B------:R-:W-:Y:S01]  /*1bb60*/  MOV R210, R194 ;  /* 0x000000c200d27202 */ /* 0x000fe20000000f00 */
[----:B------:R-:W-:Y:S01]  /*1bb70*/  FADD.FTZ R2, R227, R2 ;  /* 0x00000002e3027221 */ /* 0x000fe20000010000 */
[----:B------:R-:W-:-:S02]  /*1bb80*/  MOV R113, R152 ;  /* 0x0000009800717202 */ /* 0x000fc40000000f00 */
[----:B------:R-:W-:Y:S01]  /*1bb90*/  MOV R114, R167 ;  /* 0x000000a700727202 */ /* 0x000fe20000000f00 */
[C---:B------:R-:W-:Y:S01]  /*1bba0*/  HMMA.16816.F32 R60, R4.reuse, R20, R60 ;  /* 0x00000014043c723c */ /* 0x040fe2000000183c */
[----:B------:R-:W-:Y:S01]  /*1bbb0*/  FADD.FTZ R3, R136, R3 ;  /* 0x0000000388037221 */ /* 0x000fe20000010000 */
[----:B------:R-:W-:Y:S01]  /*1bbc0*/  MOV R122, R111 ;  /* 0x0000006f007a7202 */ /* 0x000fe20000000f00 */
[----:B------:R-:W-:Y:S01]  /*1bbd0*/  FADD.FTZ R2, R222, R2 ;  /* 0x00000002de027221 */ /* 0x000fe20000010000 */
[----:B------:R-:W-:Y:S02]  /*1bbe0*/  MOV R117, R250 ;  /* 0x000000fa00757202 */ /* 0x000fe40000000f00 */
[----:B------:R-:W-:Y:S01]  /*1bbf0*/  MOV R116, R204 ;  /* 0x000000cc00747202 */ /* 0x000fe20000000f00 */
[----:B------:R-:W-:Y:S01]  /*1bc00*/  IMAD.MOV.U32 R115, RZ, RZ, R123 ;  /* 0x000000ffff737224 */ /* 0x000fe200078e007b */
[C---:B------:R-:W-:Y:S01]  /*1bc10*/  HMMA.16816.F32 R56, R4.reuse, R22, R56 ;  /* 0x000000160438723c */ /* 0x040fe20000001838 */
[----:B------:R-:W-:Y:S01]  /*1bc20*/  MOV R111, R210 ;  /* 0x000000d2006f7202 */ /* 0x000fe20000000f00 */
[----:B------:R-:W-:Y:S01]  /*1bc30*/  IMAD.MOV.U32 R250, RZ, RZ, R182 ;  /* 0x000000fffffa7224 */ /* 0x000fe200078e00b6 */
[----:B------:R-:W-:Y:S01]  /*1bc40*/  MOV R98, R175 ;  /* 0x000000af00627202 */ /* 0x000fe20000000f00 */
[----:B------:R-:W1:Y:S04]  /*1bc50*/  LDSM.16.MT88.4 R144, [R213+0xb800] ;  /* 0x00b80000d590783b */ /* 0x000e680000004200 */
[C---:B------:R-:W-:Y:S01]  /*1bc60*/  HMMA.16816.F32 R48, R4.reuse, R16, R48 ;  /* 0x000000100430723c */ /* 0x040fe20000001830 */
[----:B------:R-:W-:Y:S01]  /*1bc70*/  MOV R204, R180 ;  /* 0x000000b400cc7202 */ /* 0x000fe20000000f00 */
[----:B------:R-:W-:Y:S01]  /*1bc80*/  MUFU.EX2 R26, R248 ;  /* 0x000000f8001a7308 */ /* 0x000fe20000000800 */
[----:B------:R-:W-:Y:S01]  /*1bc90*/  MOV R99, R157 ;  /* 0x0000009d00637202 */ /* 0x000fe20000000f00 */
[----:B------:R3:W5:Y:S04]  /*1bca0*/  LDL.LU R242, [R1+0x15c] ;  /* 0x00015c0001f27983 */ /* 0x0007680000300800 */
[----:B------:R-:W-:Y:S01]  /*1bcb0*/  HMMA.16816.F32 R44, R4, R18, R44 ;  /* 0x00000012042c723c */ /* 0x000fe2000000182c */
[----:B------:R-:W-:-:S07]  /*1bcc0*/  MOV R210, R174 ;  /* 0x000000ae00d27202 */ /* 0x000fce0000000f00 */
[----:B------:R-:W-:Y:S01]  /*1bcd0*/  HMMA.16816.F32 R36, R4, R12, R36 ;  /* 0x0000000c0424723c */ /* 0x000fe20000001824 */
[----:B------:R-:W-:-:S07]  /*1bce0*/  MOV R174, R181 ;  /* 0x000000b500ae7202 */ /* 0x000fce0000000f00 */
[----:B------:R-:W-:Y:S01]  /*1bcf0*/  HMMA.16816.F32 R32, R4, R14, R32 ;  /* 0x0000000e0420723c */ /* 0x000fe20000001820 */
[----:B------:R-:W-:-:S07]  /*1bd00*/  FADD.FTZ R3, R141, R3 ;  /* 0x000000038d037221 */ /* 0x000fce0000010000 */
[C---:B------:R-:W-:Y:S08]  /*1bd10*/  HMMA.16816.F32 R64, R4.reuse, R8, R64 ;  /* 0x000000080440723c */ /* 0x040ff00000001840 */
[----:B------:R-:W-:Y:S01]  /*1bd20*/  HMMA.16816.F32 R28, R4, R10, R28 ;  /* 0x0000000a041c723c */ /* 0x000fe2000000181c */
[----:B------:R-:W-:Y:S01]  /*1bd30*/  FADD.FTZ R2, R114, R2 ;  /* 0x0000000272027221 */ /* 0x000fe20000010000 */
[----:B------:R-:W-:Y:S01]  /*1bd40*/  MOV R249, R111 ;  /* 0x0000006f00f97202 */ /* 0x000fe20000000f00 */
[----:B------:R-:W-:Y:S04]  /*1bd50*/  LDSM.16.MT88.4 R12, [R215+0xb800] ;  /* 0x00b80000d70c783b */ /* 0x000fe80000004200 */
        /* <DEDUP_REMOVED lines=22> */
[----:B------:R-:W-:Y:S01]  /*1bec0*/  FADD.FTZ R5, R97, R5 ;  /* 0x0000000561057221 */ /* 0x000fe20000010000 */
[----:B------:R-:W-:Y:S01]  /*1bed0*/  MOV R114, R191 ;  /* 0x000000bf00727202 */ /* 0x000fe20000000f00 */
[----:B------:R-:W-:Y:S01]  /*1bee0*/  FADD.FTZ R4, R98, R0 ;  /* 0x0000000062047221 */ /* 0x000fe20000010000 */
[----:B------:R-:W-:Y:S01]  /*1bef0*/  MOV R115, R190 ;  /* 0x000000be00737202 */ /* 0x000fe20000000f00 */
[----:B------:R-:W-:Y:S01]  /*1bf00*/  FADD.FTZ R6, R99, R3 ;  /* 0x0000000363067221 */ /* 0x000fe20000010000 */
[----:B------:R3:W5:Y:S01]  /*1bf10*/  LDL.LU R241, [R1+0x158] ;  /* 0x0001580001f17983 */ /* 0x0007620000300800 */
[----:B------:R-:W-:-:S02]  /*1bf20*/  FADD.FTZ R2, R104, R2 ;  /* 0x0000000268027221 */ /* 0x000fc40000010000 */
[----:B------:R-:W-:Y:S02]  /*1bf30*/  IMAD.MOV.U32 R113, RZ, RZ, R196 ;  /* 0x000000ffff717224 */ /* 0x000fe400078e00c4 */
[----:B------:R-:W-:Y:S01]  /*1bf40*/  IMAD.MOV.U32 R118, RZ, RZ, R209 ;  /* 0x000000ffff767224 */ /* 0x000fe200078e00d1 */
[----:B------:R-:W-:Y:S01]  /*1bf50*/  MOV R121, R183 ;  /* 0x000000b700797202 */ /* 0x000fe20000000f00 */
[----:B------:R-:W-:Y:S01]  /*1bf60*/  FADD.FTZ R0, R105, R5 ;  /* 0x0000000569007221 */ /* 0x000fe20000010000 */
[----:B------:R-:W-:Y:S01]  /*1bf70*/  MOV R172, R173 ;  /* 0x000000ad00ac7202 */ /* 0x000fe20000000f00 */
[----:B------:R-:W-:Y:S01]  /*1bf80*/  FADD.FTZ R3, R106, R4 ;  /* 0x000000046a037221 */ /* 0x000fe20000010000 */
[----:B------:R-:W-:Y:S01]  /*1bf90*/  MOV R250, R210 ;  /* 0x000000d200fa7202 */ /* 0x000fe20000000f00 */
[----:B------:R-:W-:Y:S01]  /*1bfa0*/  FADD.FTZ R5, R107, R6 ;  /* 0x000000066b057221 */ /* 0x000fe20000010000 */
[----:B------:R-:W2:Y:S01]  /*1bfb0*/  LDSM.16.MT88.4 R176, [R214+0xb800] ;  /* 0x00b80000d6b0783b */ /* 0x000ea20000004200 */
[----:B------:R-:W-:-:S02]  /*1bfc0*/  FADD.FTZ R4, R112, R2 ;  /* 0x0000000270047221 */ /* 0x000fc40000010000 */
        /* <DEDUP_REMOVED lines=63> */
[----:B------:R-:W-:Y:S01]  /*1c3c0*/  FADD.FTZ R0, R109, R0 ;  /* 0x000000006d007221 */ /* 0x000fe20000010000 */
[----:B------:R-:W1:Y:S01]  /*1c3d0*/  MUFU.EX2 R20, R225 ;  /* 0x000000e100147308 */ /* 0x000e620000000800 */
[----:B------:R-:W-:Y:S02]  /*1c3e0*/  FADD.FTZ R4, R93, R4 ;  /* 0x000000045d047221 */ /* 0x000fe40000010000 */
[----:B------:R-:W-:Y:S02]  /*1c3f0*/  FADD.FTZ R3, R41, R3 ;  /* 0x0000000329037221 */ /* 0x000fe40000010000 */
[----:B------:R-:W-:-:S03]  /*1c400*/  FADD.FTZ R2, R126, R2 ;  /* 0x000000027e027221 */ /* 0x000fc60000010000 */
[----:B------:R-:W2:Y:S01]  /*1c410*/  MUFU.EX2 R11, R220 ;  /* 0x000000dc000b7308 */ /* 0x000ea20000000800 */
[----:B------:R-:W-:Y:S02]  /*1c420*/  FADD.FTZ R0, R108, R0 ;  /* 0x000000006c007221 */ /* 0x000fe40000010000 */
[----:B----4-:R-:W-:-:S05]  /*1c430*/  FADD.FTZ R4, R18, R4 ;  /* 0x0000000412047221 */ /* 0x010fca0000010000 */
[----:B------:R4:W-:Y:S01]  /*1c440*/  MUFU.EX2 R23, R226 ;  /* 0x000000e200177308 */ /* 0x0009e20000000800 */
[----:B-1----:R-:W-:Y:S02]  /*1c450*/  FADD.FTZ R3, R10, R3 ;  /* 0x000000030a037221 */ /* 0x002fe40000010000 */
[----:B------:R-:W-:-:S05]  /*1c460*/  FADD.FTZ R2, R27, R2 ;  /* 0x000000021b027221 */ /* 0x000fca0000010000 */
[----:B------:R1:W-:Y:S01]  /*1c470*/  MUFU.EX2 R19, R224 ;  /* 0x000000e000137308 */ /* 0x0003e20000000800 */
[----:B------:R-:W-:-:S07]  /*1c480*/  FADD.FTZ R0, R22, R0 ;  /* 0x0000000016007221 */ /* 0x000fce0000010000 */
[----:B------:R-:W2:Y:S01]  /*1c490*/  MUFU.EX2 R7, R212 ;  /* 0x000000d400077308 */ /* 0x000ea20000000800 */
[----:B------:R-:W-:Y:S01]  /*1c4a0*/  FADD.FTZ R4, R17, R4 ;  /* 0x0000000411047221 */ /* 0x000fe20000010000 */
[----:B----4-:R3:W5:Y:S01]  /*1c4b0*/  LDL.LU R226, [R1+0x120] ;  /* 0x0001200001e27983 */ /* 0x0107620000300800 */
[----:B------:R-:W-:Y:S02]  /*1c4c0*/  FADD.FTZ R3, R9, R3 ;  /* 0x0000000309037221 */ /* 0x000fe40000010000 */
[----:B------:R-:W-:Y:S01]  /*1c4d0*/  FADD.FTZ R2, R26, R2 ;  /* 0x000000021a027221 */ /* 0x000fe20000010000 */
[----:B------:R3:W5:Y:S01]  /*1c4e0*/  LDL.LU R225, [R1+0x11c] ;  /* 0x00011c0001e17983 */ /* 0x0007620000300800 */
[----:B------:R-:W-:Y:S02]  /*1c4f0*/  FADD.FTZ R0, R21, R0 ;  /* 0x0000000015007221 */ /* 0x000fe40000010000 */
[----:B------:R-:W-:Y:S01]  /*1c500*/  FADD.FTZ R4, R16, R4 ;  /* 0x0000000410047221 */ /* 0x000fe20000010000 */
[----:B-1----:R3:W5:Y:S01]  /*1c510*/  LDL.LU R224, [R1+0x118] ;  /* 0x0001180001e07983 */ /* 0x0027620000300800 */
[----:B------:R-:W-:-:S02]  /*1c520*/  FADD.FTZ R3, R8, R3 ;  /* 0x0000000308037221 */ /* 0x000fc40000010000 */
[----:B------:R-:W-:Y:S01]  /*1c530*/  FADD.FTZ R2, R25, R2 ;  /* 0x0000000219027221 */ /* 0x000fe20000010000 */
[----:B------:R3:W5:Y:S01]  /*1c540*/  LDL.LU R223, [R1+0x114] ;  /* 0x0001140001df7983 */ /* 0x0007620000300800 */
[----:B------:R-:W-:-:S03]  /*1c550*/  FADD.FTZ R0, R20, R0 ;  /* 0x0000000014007221 */ /* 0x000fc60000010000 */
[----:B------:R3:W5:Y:S01]  /*1c560*/  LDL.LU R222, [R1+0x110] ;  /* 0x0001100001de7983 */ /* 0x0007620000300800 */
[----:B--2---:R-:W-:Y:S01]  /*1c570*/  FADD.FTZ R4, R11, R4 ;  /* 0x000000040b047221 */ /* 0x004fe20000010000 */
[----:B------:R-:W-:Y:S02]  /*1c580*/  F2FP.PACK_AB R192, R26, R27 ;  /* 0x0000001b1ac0723e */ /* 0x000fe400000000ff */
[----:B------:R3:W5:Y:S01]  /*1c590*/  LDL.LU R221, [R1+0x10c] ;  /* 0x00010c0001dd7983 */ /* 0x0007620000300800 */
[----:B------:R-:W-:Y:S01]  /*1c5a0*/  F2FP.PACK_AB R193, R21, R22 ;  /* 0x0000001615c1723e */ /* 0x000fe200000000ff */
[----:B------:R-:W-:Y:S01]  /*1c5b0*/  FADD.FTZ R3, R7, R3 ;  /* 0x0000000307037221 */ /* 0x000fe20000010000 */
        /* <DEDUP_REMOVED lines=11> */
[----:B------:R3:W5:Y:S04]  /*1c670*/  LDL.LU R217, [R1+0xfc] ;  /* 0x0000fc0001d97983 */ /* 0x0007680000300800 */
        /* <DEDUP_REMOVED lines=25> */
.L_x_927:
[----:B-1-3--:R-:W-:-:S06]  /*1c810*/  UISETP.GT.AND UP0, UPT, UR9, UR8, UPT ;  /* 0x000000080900728c */ /* 0x00afcc000bf04270 */
        /* <DEDUP_REMOVED lines=47> */
.L_x_934:
        /* <DEDUP_REMOVED lines=11> */
[----:B------:R-:W-:Y:S02]  /*1cbc0*/  UIADD3 UR9, UR57, UR9, URZ ;  /* 0x0000000939097290 */ /* 0x000fe4000fffe03f */
[----:B--2---:R-:W-:Y:S04]  /*1cbd0*/  LEA R0, P0, R0, R2, 0x7 ;  /* 0x0000000200007211 */ /* 0x004fe800078038ff */
[----:B------:R-:W-:Y:S01]  /*1cbe0*/  IMAD.U32 R2, RZ, RZ, UR9 ;  /* 0x00000009ff027e24 */ /* 0x000fe2000f8e00ff */
[----:B------:R-:W-:Y:S04]  /*1cbf0*/  @!P4 IADD3 R3, P2, R0, UR27, RZ ;  /* 0x0000001b0003cc10 */ /* 0x000fe8000ff5e0ff */
[----:B---3--:R-:W-:Y:S02]  /*1cc00*/  LEA.HI.X R2, R4, R7, R2, 0x7, P0 ;  /* 0x0000000704027211 */ /* 0x008fe400000f3c02 */
[C---:B------:R-:W-:Y:S02]  /*1cc10*/  @!P4 LEA R4, P1, R0.reuse, c[0x0][0x168], 0x1 ;  /* 0x00005a000004ca11 */ /* 0x040fe400078208ff */
[C---:B------:R-:W-:Y:S02]  /*1cc20*/  @!P4 LEA R6, P0, R3.reuse, c[0x0][0x168], 0x1 ;  /* 0x00005a000306ca11 */ /* 0x040fe400078008ff */
[----:B------:R-:W-:Y:S02]  /*1cc30*/  @!P4 LEA.HI.X R5, R0, c[0x0][0x16c], R2, 0x1, P1 ;  /* 0x00005b000005ca11 */ /* 0x000fe400008f0c02 */
[----:B------:R-:W-:Y:S02]  /*1cc40*/  @!P4 IADD3.X R7, R2, UR26, RZ, P2, !PT ;  /* 0x0000001a0207cc10 */ /* 0x000fe400097fe4ff */
[C---:B------:R-:W-:Y:S01]  /*1cc50*/  @!P4 IADD3 R8, P1, R0.reuse, UR44, RZ ;  /* 0x0000002c0008cc10 */ /* 0x040fe2000ff3e0ff */
[----:B------:R-:W-:Y:S01]  /*1cc60*/  @!PT LDS RZ, [RZ] ;  /* 0x00000000fffff984 */ /* 0x000fe20000000800 */
[----:B------:R-:W-:Y:S01]  /*1cc70*/  @!PT LDS RZ, [RZ] ;  /* 0x00000000fffff984 */ /* 0x000fe20000000800 */
[----:B------:R-:W-:Y:S01]  /*1cc80*/  @!PT LDS RZ, [RZ] ;  /* 0x00000000fffff984 */ /* 0x000fe20000000800 */
[----:B------:R2:W-:Y:S01]  /*1cc90*/  @!P4 LDGSTS.E.BYPASS.LTC128B.128 [R246+0x4000], [R4.64] ;  /* 0x0400000004f6cfae */ /* 0x0005e2000b901d74 */
[----:B------:R-:W-:Y:S02]  /*1cca0*/  @!P4 LEA.HI.X R7, R3, c[0x0][0x16c], R7, 0x1, P0 ;  /* 0x00005b000307ca11 */ /* 0x000fe400000f0c07 */
[----:B------:R-:W-:Y:S01]  /*1ccb0*/  @!P4 IADD3 R3, P3, R0, UR19, RZ ;  /* 0x000000130003cc10 */ /* 0x000fe2000ff7e0ff */
[----:B------:R1:W-:Y:S01]  /*1ccc0*/  @P4 STS.128 [R246+0x4800], RZ ;  /* 0x004800fff6004388 */ /* 0x0003e20000000c00 */
[----:B------:R-:W-:Y:S02]  /*1ccd0*/  @!P4 LEA R12, P0, R8, c[0x0][0x168], 0x1 ;  /* 0x00005a00080cca11 */ /* 0x000fe400078008ff */
[----:B------:R-:W-:Y:S01]  /*1cce0*/  @!P4 IADD3.X R9, R2, UR20, RZ, P1, !PT ;  /* 0x000000140209cc10 */ /* 0x000fe20008ffe4ff */
[----:B------:R-:W-:Y:S01]  /*1ccf0*/  @!PT LDS RZ, [RZ] ;  /* 0x00000000fffff984 */ /* 0x000fe20000000800 */
[----:B------:R-:W-:Y:S01]  /*1cd00*/  @!PT LDS RZ, [RZ] ;  /* 0x00000000fffff984 */ /* 0x000fe20000000800 */
[----:B------:R-:W-:Y:S01]  /*1cd10*/  @!PT LDS RZ, [RZ] ;  /* 0x00000000fffff984 */ /* 0x000fe20000000800 */
[----:B------:R3:W-:Y:S03]  /*1cd20*/  @!P4 LDGSTS.E.BYPASS.LTC128B.128 [R246+0x4800], [R6.64] ;  /* 0x0480000006f6cfae */ /* 0x0007e6000b901d74 */
[----:B------:R-:W-:Y:S01]  /*1cd30*/  @!P4 LEA.HI.X R13, R8, c[0x0][0x16c], R9, 0x1, P0 ;  /* 0x00005b00080dca11 */ /* 0x000fe200000f0c09 */
[----:B------:R1:W-:Y:S01]  /*1cd40*/  @P4 STS.128 [R246+0x5000], RZ ;  /* 0x005000fff6004388 */ /* 0x0003e20000000c00 */
        /* <DEDUP_REMOVED lines=50> */
.L_x_932:
        /* <DEDUP_REMOVED lines=23> */
[----:B------:R-:W-:Y:S02]  /*1d1e0*/  @!P4 IADD3 R7, P2, R2, UR14, RZ ;  /* 0x0000000e0207cc10 */ /* 0x000fe4000ff5e0ff */
[----:B------:R-:W-:Y:S01]  /*1d1f0*/  @!P4 IADD3.X R6, R0, UR10, RZ, P1, !PT ;  /* 0x0000000a0006cc10 */ /* 0x000fe20008ffe4ff */
[----:B------:R-:W-:Y:S01]  /*1d200*/  @P4 STS.128 [R246+0x8800], RZ ;  /* 0x008800fff6004388 */ /* 0x000fe20000000c00 */
[C---:B------:R-:W-:Y:S02]  /*1d210*/  @!P4 IADD3 R5, P0, R2.reuse, UR54, RZ ;  /* 0x000000360205cc10 */ /* 0x040fe4000ff1e0ff */
[----:B------:R-:W-:Y:S02]  /*1d220*/  @!P4 IADD3 R18, P6, R2, UR50, RZ ;  /* 0x000000320212cc10 */ /* 0x000fe4000ffde0ff */
[C---:B------:R-:W-:Y:S02]  /*1d230*/  @!P4 LEA R10, P1, R5.reuse, c[0x0][0x170], 0x1 ;  /* 0x00005c00050aca11 */ /* 0x040fe400078208ff */
        /* <DEDUP_REMOVED lines=18> */
[C---:B------:R-:W-:Y:S02]  /*1d360*/  @!P4 LEA R8, P3, R7.reuse, c[0x0][0x170], 0x1 ;  /* 0x00005c000708ca11 */ /* 0x040fe400078608ff */
[----:B------:R-:W-:Y:S02]  /*1d370*/  @!P4 IADD3 R19, P5, R2, UR48, RZ ;  /* 0x000000300213cc10 */ /* 0x000fe4000ffbe0ff */
[----:B------:R-:W-:Y:S02]  /*1d380*/  @!P4 LEA.HI.X R9, R7, c[0x0][0x174], R5, 0x1, P3 ;  /* 0x00005d000709ca11 */ /* 0x000fe400018f0c05 */
[----:B------:R-:W-:Y:S01]  /*1d390*/  @!P4 LEA.HI.X R7, R18, c[0x0][0x174], R20, 0x1, P2 ;  /* 0x00005d001207ca11 */ /* 0x000fe200010f0c14 */
[----:B------:R-:W-:Y:S01]  /*1d3a0*/  @P4 STS.128 [R246+0x9800], RZ ;  /* 0x009800fff6004388 */ /* 0x000fe20000000c00 */
[C---:B------:R-:W-:Y:S02]  /*1d3b0*/  @!P4 LEA R4, P1, R19.reuse, c[0x0][0x170], 0x1 ;  /* 0x00005c001304ca11 */ /* 0x040fe400078208ff */
[----:B------:R-:W-:Y:S02]  /*1d3c0*/  @!P4 IADD3.X R21, R0, UR16, RZ, P5, !PT ;  /* 0x000000100015cc10 */ /* 0x000fe4000affe4ff */
[----:B------:R-:W-:Y:S02]  /*1d3d0*/  @!P4 IADD3 R3, P0, R2, UR46, RZ ;  /* 0x0000002e0203cc10 */ /* 0x000fe4000ff1e0ff */
[----:B------:R-:W-:Y:S01]  /*1d3e0*/  @!P4 LEA.HI.X R5, R19, c[0x0][0x174], R21, 0x1, P1 ;  /* 0x00005d001305ca11 */ /* 0x000fe200008f0c15 */
[----:B------:R-:W-:Y:S01]  /*1d3f0*/  @!PT LDS RZ, [RZ] ;  /* 0x00000000fffff984 */ /* 0x000fe20000000800 */
[----:B------:R-:W-:Y:S01]  /*1d400*/  @!PT LDS RZ, [RZ] ;  /* 0x00000000fffff984 */ /* 0x000fe20000000800 */
[----:B------:R-:W-:Y:S01]  /*1d410*/  @!PT LDS RZ, [RZ] ;  /* 0x00000000fffff984 */ /* 0x000fe20000000800 */
[----:B------:R3:W-:Y:S01]  /*1d420*/  @!P4 LDGSTS.E.BYPASS.LTC128B.128 [R246+0x9800], [R10.64] ;  /* 0x098000000af6cfae */ /* 0x0007e2000b901d74 */
[----:B------:R-:W-:Y:S02]  /*1d430*/  @!P4 IADD3.X R0, R0, UR17, RZ, P0, !PT ;  /* 0x000000110000cc10 */ /* 0x000fe400087fe4ff */
        /* <DEDUP_REMOVED lines=24> */
[----:B--2---:R-:W4:Y:S08]  /*1d5c0*/  LDSM.16.M88.4 R16, [R212+0x4000] ;  /* 0x00400000d410783b */ /* 0x004f300000000200 */
[----:B------:R-:W3:Y:S08]  /*1d5d0*/  LDSM.16.M88.4 R124, [R219+0x2000] ;  /* 0x00200000db7c783b */ /* 0x000ef00000000200 */
[----:B------:R-:W2:Y:S08]  /*1d5e0*/  LDSM.16.M88.4 R32, [R212+0x4800] ;  /* 0x00480000d420783b */ /* 0x000eb00000000200 */
[----:B------:R-:W2:Y:S08]  /*1d5f0*/  LDSM.16.M88.4 R48, [R212+0x5000] ;  /* 0x00500000d430783b */ /* 0x000eb00000000200 */
[----:B------:R-:W2:Y:S01]  /*1d600*/  LDSM.16.M88.4 R64, [R212+0x5800] ;  /* 0x00580000d440783b */ /* 0x000ea20000000200 */
[-C--:B----4-:R-:W-:Y:S07]  /*1d610*/  HMMA.16816.F32 R4, R128, R16.reuse, RZ ;  /* 0x000000108004723c */ /* 0x090fee00000018ff */
[----:B------:R-:W4:Y:S01]  /*1d620*/  LDSM.16.M88.4 R80, [R212+0x6000] ;  /* 0x00600000d450783b */ /* 0x000f220000000200 */
[C---:B---3--:R-:W-:Y:S07]  /*1d630*/  HMMA.16816.F32 R8, R124.reuse, R16, RZ ;  /* 0x000000107c08723c */ /* 0x048fee00000018ff */
[----:B------:R-:W3:Y:S01]  /*1d640*/  LDSM.16.M88.4 R96, [R212+0x6800] ;  /* 0x00680000d460783b */ /* 0x000ee20000000200 */
[-C--:B-1----:R-:W-:Y:S07]  /*1d650*/  HMMA.16816.F32 R12, R124, R18.reuse, RZ ;  /* 0x000000127c0c723c */ /* 0x082fee00000018ff */
[----:B------:R-:W1:Y:S01]  /*1d660*/  LDSM.16.M88.4 R112, [R212+0x7000] ;  /* 0x00700000d470783b */ /* 0x000e620000000200 */
[C---:B------:R-:W-:Y:S07]  /*1d670*/  HMMA.16816.F32 R16, R128.reuse, R18, RZ ;  /* 0x000000128010723c */ /* 0x040fee00000018ff */
[----:B------:R-:W1:Y:S01]  /*1d680*/  LDSM.16.M88.4 R200, [R212+0x7800] ;  /* 0x00780000d4c8783b */ /* 0x000e620000000200 */
[-C--:B--2---:R-:W-:Y:S07]  /*1d690*/  HMMA.16816.F32 R20, R128, R32.reuse, RZ ;  /* 0x000000208014723c */ /* 0x084fee00000018ff */
[----:B------:R-:W-:Y:S01]  /*1d6a0*/  LDSM.16.M88.4 R204, [R222] ;  /* 0x00000000decc783b */ /* 0x000fe20000000200 */
[C---:B------:R-:W-:Y:S07]  /*1d6b0*/  HMMA.16816.F32 R24, R124.reuse, R32, RZ ;  /* 0x000000207c18723c */ /* 0x040fee00000018ff */
[----:B------:R-:W2:Y:S01]  /*1d6c0*/  LDSM.16.M88.4 R208, [R218+0x4000] ;  /* 0x00400000dad0783b */ /* 0x000ea20000000200 */
[-C--:B------:R-:W-:Y:S07]  /*1d6d0*/  HMMA.16816.F32 R28, R124, R34.reuse, RZ ;  /* 0x000000227c1c723c */ /* 0x080fee00000018ff */
[----:B------:R-:W0:Y:S01]  /*1d6e0*/  LDGDEPBAR ;  /* 0x00000000000079af */ /* 0x000e220000000000 */
        /* <DEDUP_REMOVED lines=26> */
[-C--:B--2---:R-:W-:Y:S08]  /*1d890*/  HMMA.16816.F32 R4, R204, R208.reuse, R4 ;  /* 0x000000d0cc04723c */ /* 0x084ff00000001804 */
[C---:B-1----:R-:W-:Y:S08]  /*1d8a0*/  HMMA.16816.F32 R8, R200.reuse, R208, R8 ;  /* 0x000000d0c808723c */ /* 0x042ff00000001808 */
        /* <DEDUP_REMOVED lines=38> */
[----:B------:R-:W1:Y:S08]  /*1db10*/  LDSM.16.M88.4 R204, [R223] ;  /* 0x00000000dfcc783b */ /* 0x000e700000000200 */
        /* <DEDUP_REMOVED lines=58> */
[----:B------:R-:W-:Y:S02]  /*1dec0*/  FMUL.FTZ R15, R15, c[0x0][0x2ec] ;  /* 0x0000bb000f0f7a20 */ /* 0x000fe40000410000 */
[----:B------:R-:W-:Y:S02]  /*1ded0*/  FMUL.FTZ R17, R17, c[0x0][0x2ec] ;  /* 0x0000bb0011117a20 */ /* 0x000fe40000410000 */
[----:B------:R-:W-:Y:S01]  /*1dee0*/  FMUL.FTZ R16, R16, c[0x0][0x2ec] ;  /* 0x0000bb0010107a20 */ /* 0x000fe20000410000 */
[----:B-1----:R1:W-:Y:S01]  /*1def0*/  STL [R1+0x4], R2 ;  /* 0x0000040201007387 */ /* 0x0023e20000100800 */
[----:B------:R-:W-:Y:S01]  /*1df00*/  MUFU.TANH R200, R17 ;  /* 0x0000001100c87308 */ /* 0x000fe20000002400 */
[----:B------:R-:W-:Y:S02]  /*1df10*/  FMUL.FTZ R18, R18, c[0x0][0x2ec] ;  /* 0x0000bb0012127a20 */ /* 0x000fe40000410000 */
[----:B------:R-:W-:Y:S02]  /*1df20*/  FMUL.FTZ R19, R19, c[0x0][0x2ec] ;  /* 0x0000bb0013137a20 */ /* 0x000fe40000410000 */
[----:B------:R-:W-:Y:S02]  /*1df30*/  FMUL.FTZ R8, R8, c[0x0][0x2ec] ;  /* 0x0000bb0008087a20 */ /* 0x000fe40000410000 */
[----:B------:R-:W-:Y:S01]  /*1df40*/  FMUL.FTZ R10, R10, c[0x0][0x2ec] ;  /* 0x0000bb000a0a7a20 */ /* 0x000fe20000410000 */
[----:B--2---:R2:W-:Y:S02]  /*1df50*/  STL [R1+0x14], R0 ;  /* 0x0000140001007387 */ /* 0x0045e40000100800 */
[----:B------:R-:W-:Y:S10]  /*1df60*/  MUFU.TANH R250, R18 ;  /* 0x0000001200fa7308 */ /* 0x000ff40000002400 */
[----:B------:R-:W-:Y:S10]  /*1df70*/  MUFU.TANH R249, R19 ;  /* 0x0000001300f97308 */ /* 0x000ff40000002400 */
[----:B-1----:R-:W1:Y:S10]  /*1df80*/  MUFU.TANH R2, R6 ;  /* 0x0000000600027308 */ /* 0x002e740000002400 */
[----:B--2---:R2:W3:Y:S10]  /*1df90*/  MUFU.TANH R0, R7 ;  /* 0x0000000700007308 */ /* 0x0044f40000002400 */
[----:B------:R-:W-:Y:S01]  /*1dfa0*/  MUFU.TANH R201, R8 ;  /* 0x0000000800c97308 */ /* 0x000fe20000002400 */
[----:B-1----:R1:W-:Y:S09]  /*1dfb0*/  STL [R1], R2 ;  /* 0x0000000201007387 */ /* 0x0023f20000100800 */
[----:B------:R-:W-:Y:S01]  /*1dfc0*/  MUFU.TANH R202, R10 ;  /* 0x0000000a00ca7308 */ /* 0x000fe20000002400 */
[----:B--2---:R-:W2:Y:S08]  /*1dfd0*/  LDSM.16.M88.4 R4, [R217+0x800] ;  /* 0x00080000d904783b */ /* 0x004eb00000000200 */
[----:B---3--:R3:W-:Y:S01]  /*1dfe0*/  STL [R1+0x20], R0 ;  /* 0x0000200001007387 */ /* 0x0087e20000100800 */
[----:B-1----:R-:W-:Y:S10]  /*1dff0*/  MUFU.TANH R2, R12 ;  /* 0x0000000c00027308 */ /* 0x002ff40000002400 */
[----:B---3--:R-:W1:Y:S01]  /*1e000*/  MUFU.TANH R0, R9 ;  /* 0x0000000900007308 */ /* 0x008e620000002400 */
[-C--:B--2---:R-:W-:Y:S08]  /*1e010*/  HMMA.16816.F32 R20, R208, R4.reuse, R20 ;  /* 0x00000004d014723c */ /* 0x084ff00000001814 */
[C---:B------:R-:W-:Y:S08]  /*1e020*/  HMMA.16816.F32 R24, R204.reuse, R4, R24 ;  /* 0x00000004cc18723c */ /* 0x040ff00000001818 */
[-C--:B------:R-:W-:Y:S01]  /*1e030*/  HMMA.16816.F32 R28, R204, R6.reuse, R28 ;  /* 0x00000006cc1c723c */ /* 0x080fe2000000181c */
[----:B-1----:R1:W-:Y:S07]  /*1e040*/  STL [R1+0x24], R0 ;  /* 0x0000240001007387 */ /* 0x0023ee0000100800 */
[C---:B------:R-:W-:Y:S01]  /*1e050*/  HMMA.16816.F32 R32, R208.reuse, R6, R32 ;  /* 0x00000006d020723c */ /* 0x040fe20000001820 */
[----:B------:R-:W2:Y:S03]  /*1e060*/  LDSM.16.M88.4 R4, [R217+0x1000] ;  /* 0x00100000d904783b */ /* 0x000ea60000000200 */
        /* <DEDUP_REMOVED lines=17> */
[----:B------:R-:W-:Y:S05]  /*1e180*/  FMUL.FTZ R23, R23, c[0x0][0x2ec] ;  /* 0x0000bb0017177a20 */ /* 0x000fea0000410000 */
[----:B------:R-:W-:Y:S01]  /*1e190*/  MUFU.TANH R203, R22 ;  /* 0x0000001600cb7308 */ /* 0x000fe20000002400 */
[-C--:B--2---:R-:W-:Y:S01]  /*1e1a0*/  HMMA.16816.F32 R36, R208, R4.reuse, R36 ;  /* 0x00000004d024723c */ /* 0x084fe20000001824 */
[----:B-1----:R1:W-:Y:S04]  /*1e1b0*/  STL [R1+0x34], R0 ;  /* 0x0000340001007387 */ /* 0x0023e80000100800 */
[----:B------:R2:W-:Y:S03]  /*1e1c0*/  STL [R1+0x2c], R2 ;  /* 0x00002c0201007387 */ /* 0x0005e60000100800 */
[C---:B------:R-:W-:Y:S01]  /*1e1d0*/  HMMA.16816.F32 R40, R204.reuse, R4, R40 ;  /* 0x00000004cc28723c */ /* 0x040fe20000001828 */
[----:B------:R-:W-:Y:S07]  /*1e1e0*/  MUFU.TANH R247, R23 ;  /* 0x0000001700f77308 */ /* 0x000fee0000002400 */
[-C--:B------:R-:W-:Y:S03]  /*1e1f0*/  HMMA.16816.F32 R44, R204, R6.reuse, R44 ;  /* 0x00000006cc2c723c */ /* 0x080fe6000000182c */
[----:B------:R-:W-:Y:S05]  /*1e200*/  MUFU.TANH R17, R17 ;  /* 0x0000001100117308 */ /* 0x000fea0000002400 */
[C---:B------:R-:W-:Y:S01]  /*1e210*/  HMMA.16816.F32 R48, R208.reuse, R6, R48 ;  /* 0x00000006d030723c */ /* 0x040fe20000001830 */
[----:B------:R-:W3:Y:S03]  /*1e220*/  LDSM.16.M88.4 R4, [R217+0x1800] ;  /* 0x00180000d904783b */ /* 0x000ee60000000200 */
[----:B------:R-:W-:Y:S01]  /*1e230*/  FMUL.FTZ R37, R37, c[0x0][0x2ec] ;  /* 0x0000bb0025257a20 */ /* 0x000fe20000410000 */
[----:B-1----:R-:W1:Y:S01]  /*1e240*/  MUFU.TANH R0, R13 ;  /* 0x0000000d00007308 */ /* 0x002e620000002400 */
[----:B------:R-:W-:Y:S02]  /*1e250*/  FMUL.FTZ R39, R39, c[0x0][0x2ec] ;  /* 0x0000bb0027277a20 */ /* 0x000fe40000410000 */
[----:B------:R-:W-:Y:S04]  /*1e260*/  FMUL.FTZ R42, R42, c[0x0][0x2ec] ;  /* 0x0000bb002a2a7a20 */ /* 0x000fe80000410000 */
[----:B------:R-:W-:Y:S02]  /*1e270*/  FMUL.FTZ R43, R43, c[0x0][0x2ec] ;  /* 0x0000bb002b2b7a20 */ /* 0x000fe40000410000 */
[----:B------:R-:W-:Y:S01]  /*1e280*/  FMUL.FTZ R36, R36, c[0x0][0x2ec] ;  /* 0x0000bb0024247a20 */ /* 0x000fe20000410000 */
[----:B--2---:R-:W2:Y:S01]  /*1e290*/  MUFU.TANH R2, R14 ;  /* 0x0000000e00027308 */ /* 0x004ea20000002400 */
        /* <DEDUP_REMOVED lines=13> */
[----:B------:R-:W-:Y:S01]  /*1e370*/  FMUL.FTZ R51, R51, c[0x0][0x2ec] ;  /* 0x0000bb0033337a20 */ /* 0x000fe20000410000 */
[----:B--2---:R2:W-:Y:S01]  /*1e380*/  STL [R1+0x38], R2 ;  /* 0x0000380201007387 */ /* 0x0045e20000100800 */
[-C--:B---3--:R-:W-:Y:S07]  /*1e390*/  HMMA.16816.F32 R52, R208, R4.reuse, R52 ;  /* 0x00000004d034723c */ /* 0x088fee0000001834 */
[----:B------:R-:W-:Y:S01]  /*1e3a0*/  MUFU.TANH R34, R34 ;  /* 0x0000002200227308 */ /* 0x000fe20000002400 */
[C---:B------:R-:W-:Y:S09]  /*1e3b0*/  HMMA.16816.F32 R56, R204.reuse, R4, R56 ;  /* 0x00000004cc38723c */ /* 0x040ff20000001838 */
[----:B-1----:R-:W1:Y:S01]  /*1e3c0*/  MUFU.TANH R0, R15 ;  /* 0x0000000f00007308 */ /* 0x002e620000002400 */
[-C--:B------:R-:W-:Y:S09]  /*1e3d0*/  HMMA.16816.F32 R60, R204, R6.reuse, R60 ;  /* 0x00000006cc3c723c */ /* 0x080ff2000000183c */
[----:B--2---:R-:W-:Y:S01]  /*1e3e0*/  MUFU.TANH R2, R26 ;  /* 0x0000001a00027308 */ /* 0x004fe20000002400 */
[C---:B------:R-:W-:Y:S01]  /*1e3f0*/  HMMA.16816.F32 R64, R208.reuse, R6, R64 ;  /* 0x00000006d040723c */ /* 0x040fe20000001840 */
[----:B------:R-:W2:Y:S03]  /*1e400*/  LDSM.16.M88.4 R4, [R217+0x2000] ;  /* 0x00200000d904783b */ /* 0x000ea60000000200 */
[----:B------:R-:W-:Y:S02]  /*1e410*/  FMUL.FTZ R53, R53, c[0x0][0x2ec] ;  /* 0x0000bb0035357a20 */ /* 0x000fe40000410000 */
[----:B------:R-:W-:Y:S02]  /*1e420*/  FMUL.FTZ R52, R52, c[0x0][0x2ec] ;  /* 0x0000bb0034347a20 */ /* 0x000fe40000410000 */
[----:B------:R-:W-:Y:S01]  /*1e430*/  FMUL.FTZ R58, R58, c[0x0][0x2ec] ;  /* 0x0000bb003a3a7a20 */ /* 0x000fe20000410000 */
[----:B------:R-:W-:Y:S03]  /*1e440*/  MUFU.TANH R35, R35 ;  /* 0x0000002300237308 */ /* 0x000fe60000002400 */
        /* <DEDUP_REMOVED lines=18> */
[-C--:B--2---:R-:W-:Y:S09]  /*1e570*/  HMMA.16816.F32 R68, R208, R4.reuse, R68 ;  /* 0x00000004d044723c */ /* 0x084ff20000001844 */
[----:B------:R-:W-:Y:S01]  /*1e580*/  MUFU.TANH R248, R40 ;  /* 0x0000002800f87308 */ /* 0x000fe20000002400 */
[C---:B------:R-:W-:Y:S08]  /*1e590*/  HMMA.16816.F32 R72, R204.reuse, R4, R72 ;  /* 0x00000004cc48723c */ /* 0x040ff00000001848 */
[-C--:B------:R-:W-:Y:S01]  /*1e5a0*/  HMMA.16816.F32 R76, R204, R6.reuse, R76 ;  /* 0x00000006cc4c723c */ /* 0x080fe2000000184c */
[----:B------:R-:W-:Y:S01]  /*1e5b0*/  MUFU.TANH R252, R41 ;  /* 0x0000002900fc7308 */ /* 0x000fe20000002400 */
[----:B-1----:R1:W-:Y:S04]  /*1e5c0*/  STL [R1+0x10], R0 ;  /* 0x0000100001007387 */ /* 0x0023e80000100800 */
[----:B------:R-:W-:Y:S02]  /*1e5d0*/  FMUL.FTZ R70, R70, c[0x0][0x2ec] ;  /* 0x0000bb0046467a20 */ /* 0x000fe40000410000 */
[C---:B------:R-:W-:Y:S01]  /*1e5e0*/  HMMA.16816.F32 R80, R208.reuse, R6, R80 ;  /* 0x00000006d050723c */ /* 0x040fe20000001850 */
[----:B------:R-:W2:Y:S02]  /*1e5f0*/  LDSM.16.M88.4 R4, [R217+0x2800] ;  /* 0x00280000d904783b */ /* 0x000ea40000000200 */
        /* <DEDUP_REMOVED lines=17> */
[----:B------:R-:W-:Y:S01]  /*1e710*/  MUFU.TANH R41, R50 ;  /* 0x0000003200297308 */ /* 0x000fe20000002400 */
[-C--:B--2---:R-:W-:Y:S09]  /*1e720*/  HMMA.16816.F32 R84, R208, R4.reuse, R84 ;  /* 0x00000004d054723c */ /* 0x084ff20000001854 */
[----:B------:R-:W-:Y:S01]  /*1e730*/  MUFU.TANH R44, R51 ;  /* 0x00000033002c7308 */ /* 0x000fe20000002400 */
[----:B-1----:R1:W-:Y:S01]  /*1e740*/  STL [R1+0x18], R0 ;  /* 0x0000180001007387 */ /* 0x0023e20000100800 */
[C---:B------:R-:W-:Y:S03]  /*1e750*/  HMMA.16816.F32 R88, R204.reuse, R4, R88 ;  /* 0x00000004cc58723c */ /* 0x040fe60000001858 */
[----:B------:R2:W-:Y:S05]  /*1e760*/  STL [R1+0x3c], R2 ;  /* 0x00003c0201007387 */ /* 0x0005ea0000100800 */
[----:B------:R-:W-:Y:S01]  /*1e770*/  MUFU.TANH R51, R54 ;  /* 0x0000003600337308 */ /* 0x000fe20000002400 */
[-C--:B------:R-:W-:Y:S09]  /*1e780*/  HMMA.16816.F32 R92, R204, R6.reuse, R92 ;  /* 0x00000006cc5c723c */ /* 0x080ff2000000185c */
[----:B------:R-:W-:Y:S01]  /*1e790*/  MUFU.TANH R50, R55 ;  /* 0x0000003700327308 */ /* 0x000fe20000002400 */
[C---:B------:R-:W-:Y:S01]  /*1e7a0*/  HMMA.16816.F32 R96, R208.reuse, R6, R96 ;  /* 0x00000006d060723c */ /* 0x040fe20000001860 */
[----:B------:R-:W3:Y:S03]  /*1e7b0*/  LDSM.16.M88.4 R4, [R217+0x3000] ;  /* 0x00300000d904783b */ /* 0x000ee60000000200 */
[----:B------:R-:W-:Y:S02]  /*1e7c0*/  FMUL.FTZ R84, R84, c[0x0][0x2ec] ;  /* 0x0000bb0054547a20 */ /* 0x000fe40000410000 */
[----:B------:R-:W-:Y:S03]  /*1e7d0*/  FMUL.FTZ R85, R85, c[0x0][0x2ec] ;  /* 0x0000bb0055557a20 */ /* 0x000fe60000410000 */
[----:B-1----:R-:W1:Y:S03]  /*1e7e0*/  MUFU.TANH R0, R27 ;  /* 0x0000001b00007308 */ /* 0x002e660000002400 */
[----:B------:R-:W-:Y:S02]  /*1e7f0*/  FMUL.FTZ R90, R90, c[0x0][0x2ec] ;  /* 0x0000bb005a5a7a20 */ /* 0x000fe40000410000 */
[----:B------:R-:W-:Y:S02]  /*1e800*/  FMUL.FTZ R91, R91, c[0x0][0x2ec] ;  /* 0x0000bb005b5b7a20 */ /* 0x000fe40000410000 */
        /* <DEDUP_REMOVED lines=13> */
[----:B------:R-:W-:Y:S03]  /*1e8e0*/  FMUL.FTZ R98, R98, c[0x0][0x2ec] ;  /* 0x0000bb0062627a20 */ /* 0x000fe60000410000 */
[----:B------:R-:W-:Y:S01]  /*1e8f0*/  MUFU.TANH R64, R64 ;  /* 0x0000004000407308 */ /* 0x000fe20000002400 */
[-C--:B---3--:R-:W-:Y:S01]  /*1e900*/  HMMA.16816.F32 R100, R208, R4.reuse, R100 ;  /* 0x00000004d064723c */ /* 0x088fe20000001864 */
[----:B--2---:R2:W-:Y:S02]  /*1e910*/  STL [R1+0x1c], R2 ;  /* 0x00001c0201007387 */ /* 0x0045e40000100800 */
[----:B------:R-:W-:Y:S06]  /*1e920*/  FMUL.FTZ R28, R93, c[0x0][0x2ec] ;  /* 0x0000bb005d1c7a20 */ /* 0x000fec0000410000 */
[----:B------:R-:W-:Y:S01]  /*1e930*/  MUFU.TANH R69, R69 ;  /* 0x0000004500457308 */ /* 0x000fe20000002400 */
[C---:B------:R-:W-:Y:S08]  /*1e940*/  HMMA.16816.F32 R104, R204.reuse, R4, R104 ;  /* 0x00000004cc68723c */ /* 0x040ff00000001868 */
[-C--:B------:R-:W-:Y:S01]  /*1e950*/  HMMA.16816.F32 R108, R204, R6.reuse, R108 ;  /* 0x00000006cc6c723c */ /* 0x080fe2000000186c */
[----:B-1----:R-:W1:Y:S07]  /*1e960*/  MUFU.TANH R0, R29 ;  /* 0x0000001d00007308 */ /* 0x002e6e0000002400 */
[C---:B------:R-:W-:Y:S01]  /*1e970*/  HMMA.16816.F32 R112, R208.reuse, R6, R112 ;  /* 0x00000006d070723c */ /* 0x040fe20000001870 */
[----:B------:R-:W3:Y:S01]  /*1e980*/  LDSM.16.M88.4 R4, [R217+0x3800] ;  /* 0x00380000d904783b */ /* 0x000ee20000000200 */
[----:B------:R-:W-:Y:S04]  /*1e990*/  DEPBAR.LE SB0, 0x0 ;  /* 0x000080000000791a */ /* 0x000fe80000000000 */
[----:B--2---:R-:W2:Y:S01]  /*1e9a0*/  MUFU.TANH R2, R30 ;  /* 0x0000001e00027308 */ /* 0x004ea20000002400 */
[----:B------:R-:W-:Y:S02]  /*1e9b0*/  FMUL.FTZ R21, R103, c[0x0][0x2ec] ;  /* 0x0000bb0067157a20 */ /* 0x000fe40000410000 */
[----:B------:R-:W-:Y:S03]  /*1e9c0*/  BAR.SYNC.DEFER_BLOCKING 0x0 ;  /* 0x0000000000007b1d */ /* 0x000fe60000010000 */
[----:B------:R-:W-:Y:S02]  /*1e9d0*/  FMUL.FTZ R106, R106, c[0x0][0x2ec] ;  /* 0x0000bb006a6a7a20 */ /* 0x000fe40000410000 */
[----:B------:R-:W-:Y:S02]  /*1e9e0*/  FMUL.FTZ R107, R107, c[0x0][0x2ec] ;  /* 0x0000bb006b6b7a20 */ /* 0x000fe40000410000 */
[----:B------:R-:W-:Y:S01]  /*1e9f0*/  MUFU.TANH R55, R71 ;  /* 0x0000004700377308 */ /* 0x000fe20000002400 */
[----:B-1----:R1:W-:Y:S01]  /*1ea00*/  STL [R1+0x30], R0 ;  /* 0x0000300001007387 */ /* 0x0023e20000100800 */
[----:B------:R-:W-:Y:S02]  /*1ea10*/  FMUL.FTZ R111, R111, c[0x0][0x2ec] ;  /* 0x0000bb006f6f7a20 */ /* 0x000fe40000410000 */
[----:B------:R-:W-:Y:S02]  /*1ea20*/  FMUL.FTZ R18, R109, c[0x0][0x2ec] ;  /* 0x0000bb006d127a20 */ /* 0x000fe40000410000 */
[----:B------:R-:W-:Y:S02]  /*1ea30*/  FMUL.FTZ R16, R110, c[0x0][0x2ec] ;  /* 0x0000bb006e107a20 */ /* 0x000fe40000410000 */
[----:B------:R-:W-:Y:S02]  /*1ea40*/  FMUL.FTZ R112, R112, c[0x0][0x2ec] ;  /* 0x0000bb0070707a20 */ /* 0x000fe40000410000 */
[----:B------:R-:W-:Y:S01]  /*1ea50*/  MUFU.TANH R38, R72 ;  /* 0x0000004800267308 */ /* 0x000fe20000002400 */
[----:B------:R-:W-:Y:S02]  /*1ea60*/  FMUL.FTZ R113, R113, c[0x0][0x2ec] ;  /* 0x0000bb0071717a20 */ /* 0x000fe40000410000 */
[----:B------:R-:W-:Y:S01]  /*1ea70*/  FMUL.FTZ R114, R114, c[0x0][0x2ec] ;  /* 0x0000bb0072727a20 */ /* 0x000fe20000410000 */
[----:B--2---:R2:W-:Y:S01]  /*1ea80*/  STL [R1+0x50], R2 ;  /* 0x0000500201007387 */ /* 0x0045e20000100800 */
[----:B------:R-:W-:Y:S02]  /*1ea90*/  FMUL.FTZ R115, R115, c[0x0][0x2ec] ;  /* 0x0000bb0073737a20 */ /* 0x000fe40000410000 */
[----:B------:R-:W-:Y:S02]  /*1eaa0*/  FMUL.FTZ R100, R100, c[0x0][0x2ec] ;  /* 0x0000bb0064647a20 */ /* 0x000fe40000410000 */
[----:B------:R-:W-:Y:S01]  /*1eab0*/  FMUL.FTZ R101, R101, c[0x0][0x2ec] ;  /* 0x0000bb0065657a20 */ /* 0x000fe20000410000 */
[----:B------:R-:W-:Y:S01]  /*1eac0*/  MUFU.TANH R72, R77 ;  /* 0x0000004d00487308 */ /* 0x000fe20000002400 */
[----:B------:R-:W-:Y:S02]  /*1ead0*/  FMUL.FTZ R102, R102, c[0x0][0x2ec] ;  /* 0x0000bb0066667a20 */ /* 0x000fe40000410000 */
[----:B------:R-:W-:Y:S01]  /*1eae0*/  FMUL.FTZ R104, R104, c[0x0][0x2ec] ;  /* 0x0000bb0068687a20 */ /* 0x000fe20000410000 */
[-C--:B---3--:R-:W-:Y:S06]  /*1eaf0*/  HMMA.16816.F32 R116, R208, R4.reuse, R116 ;  /* 0x00000004d074723c */ /* 0x088fec0000001874 */
[----:B-1----:R-:W1:Y:S01]  /*1eb00*/  MUFU.TANH R0, R31 ;  /* 0x0000001f00007308 */ /* 0x002e620000002400 */
[----:B------:R-:W-:Y:S01]  /*1eb10*/  FMUL.FTZ R105, R105, c[0x0][0x2ec] ;  /* 0x0000bb0069697a20 */ /* 0x000fe20000410000 */
[C---:B------:R-:W-:Y:S04]  /*1eb20*/  HMMA.16816.F32 R120, R204.reuse, R4, R120 ;  /* 0x00000004cc78723c */ /* 0x040fe80000001878 */
[----:B------:R-:W-:Y:S04]  /*1eb30*/  FMUL.FTZ R108, R108, c[0x0][0x2ec] ;  /* 0x0000bb006c6c7a20 */ /* 0x000fe80000410000 */
[----:B--2---:R-:W-:Y:S01]  /*1eb40*/  MUFU.TANH R2, R42 ;  /* 0x0000002a00027308 */ /* 0x004fe20000002400 */
[-C--:B------:R-:W-:Y:S08]  /*1eb50*/  HMMA.16816.F32 R124, R204, R6.reuse, R124 ;  /* 0x00000006cc7c723c */ /* 0x080ff0000000187c */
[----:B------:R-:W-:Y:S01]  /*1eb60*/  HMMA.16816.F32 R128, R208, R6, R128 ;  /* 0x00000006d080723c */ /* 0x000fe20000001880 */
[----:B------:R-:W-:Y:S03]  /*1eb70*/  MUFU.TANH R42, R62 ;  /* 0x0000003e002a7308 */ /* 0x000fe60000002400 */
[----:B------:R-:W-:Y:S01]  /*1eb80*/  FMUL.FTZ R116, R116, c[0x0][0x2ec] ;  /* 0x0000bb0074747a20 */ /* 0x000fe20000410000 */
[----:B-1----:R1:W-:Y:S01]  /*1eb90*/  STL [R1+0x5c], R0 ;  /* 0x00005c0001007387 */ /* 0x0023e20000100800 */
        /* <DEDUP_REMOVED lines=42> */
[----:B------:R3:W-:Y:S10]  /*1ee40*/  MUFU.TANH R70, R74 ;  /* 0x0000004a00467308 */ /* 0x0007f40000002400 */
[----:B-1----:R-:W1:Y:S10]  /*1ee50*/  MUFU.TANH R0, R47 ;  /* 0x0000002f00007308 */ /* 0x002e740000002400 */
[----:B--2---:R-:W2:Y:S01]  /*1ee60*/  MUFU.TANH R2, R58 ;  /* 0x0000003a00027308 */ /* 0x004ea20000002400 */
[----:B---3--:R-:W-:Y:S09]  /*1ee70*/  FMUL.FTZ R74, R127, c[0x0][0x2ec] ;  /* 0x0000bb007f4a7a20 */ /* 0x008ff20000410000 */
        /* <DEDUP_REMOVED lines=56> */
[----:B------:R2:W3:Y:S10]  /*1f200*/  MUFU.TANH R85, R119 ;  /* 0x0000007700557308 */ /* 0x0004f40000002400 */
[----:B------:R2:W4:Y:S01]  /*1f210*/  MUFU.TANH R94, R120 ;  /* 0x00000078005e7308 */ /* 0x0005220000002400 */
[----:B-1----:R2:W-:Y:S09]  /*1f220*/  STL [R1+0x94], R0 ;  /* 0x0000940001007387 */ /* 0x0025f20000100800 */
[----:B------:R2:W1:Y:S10]  /*1f230*/  MUFU.TANH R93, R121 ;  /* 0x00000079005d7308 */ /* 0x0004740000002400 */
[----:B------:R2:W1:Y:S10]  /*1f240*/  MUFU.TANH R111, R124 ;  /* 0x0000007c006f7308 */ /* 0x0004740000002400 */
[----:B------:R2:W1:Y:S10]  /*1f250*/  MUFU.TANH R207, R125 ;  /* 0x0000007d00cf7308 */ /* 0x0004740000002400 */
[----:B------:R-:W1:Y:S10]  /*1f260*/  MUFU.TANH R74, R74 ;  /* 0x0000004a004a7308 */ /* 0x000e740000002400 */
[----:B------:R-:W1:Y:S10]  /*1f270*/  MUFU.TANH R128, R128 ;  /* 0x0000008000807308 */ /* 0x000e740000002400 */
[----:B------:R2:W1:Y:S10]  /*1f280*/  MUFU.TANH R121, R129 ;  /* 0x0000008100797308 */ /* 0x0004740000002400 */
[----:B------:R2:W1:Y:S10]  /*1f290*/  MUFU.TANH R110, R130 ;  /* 0x00000082006e7308 */ /* 0x0004740000002400 */
[----:B------:R2:W1:Y:S02]  /*1f2a0*/  MUFU.TANH R205, R131 ;  /* 0x0000008300cd7308 */ /* 0x0004640000002400 */
[----:B-1234-:R-:W-:-:S05]  /*1f2b0*/  @P0 BRA `(.L_x_934) ;  /* 0xffffd85000000947 */ /* 0x01efca000383ffff */
.L_x_933:
[----:B-1----:R-:W2:Y:S01]  /*1f2c0*/  LDL.LU R11, [R1+0x4] ;  /* 0x00000400010b7983 */ /* 0x002ea20000300800 */
[----:B------:R-:W-:Y:S01]  /*1f2d0*/  IMAD.U32 R0, RZ, RZ, UR7 ;  /* 0x00000007ff007e24 */ /* 0x000fe2000f8e00ff */
[----:B------:R-:W-:Y:S01]  /*1f2e0*/  LOP3.LUT R232, R232, 0xfeffffff, RZ, 0xc0, !PT ;  /* 0xfeffffffe8e87812 */ /* 0x000fe200078ec0ff */
[----:B------:R-:W-:Y:S01]  /*1f2f0*/  IMAD.MOV.U32 R120, RZ, RZ, R83 ;  /* 0x000000ffff787224 */ /* 0x000fe200078e0053 */
[----:B------:R1:W-:Y:S01]  /*1f300*/  STL [R1+0x134], R246 ;  /* 0x000134f601007387 */ /* 0x0003e20000100800 */
[----:B------:R-:W-:Y:S01]  /*1f310*/  IMAD.MOV.U32 R83, RZ, RZ, R52 ;  /* 0x000000ffff537224 */ /* 0x000fe200078e0034 */
[----:B------:R-:W-:Y:S01]  /*1f320*/  @P4 LOP3.LUT R232, R232, 0x1000000, RZ, 0xfc, !PT ;  /* 0x01000000e8e84812 */ /* 0x000fe200078efcff */
[----:B------:R-:W-:Y:S01]  /*1f330*/  IMAD.MOV.U32 R125, RZ, RZ, R87 ;  /* 0x000000ffff7d7224 */ /* 0x000fe200078e0057 */
[----:B------:R3:W-:Y:S01]  /*1f340*/  STL [R1+0x130], R230 ;  /* 0x000130e601007387 */ /* 0x0007e20000100800 */
[----:B------:R-:W-:Y:S01]  /*1f350*/  IMAD.MOV.U32 R87, RZ, RZ, R83 ;  /* 0x000000ffff577224 */ /* 0x000fe200078e0053 */
[----:B------:R-:W-:Y:S01]  /*1f360*/  LOP3.LUT R232, R232, 0xff7fffff, RZ, 0xc0, !PT ;  /* 0xff7fffffe8e87812 */ /* 0x000fe200078ec0ff */
[----:B------:R-:W-:Y:S01]  /*1f370*/  IMAD.MOV.U32 R83, RZ, RZ, R59 ;  /* 0x000000ffff537224 */ /* 0x000fe200078e003b */
[----:B------:R-:W-:Y:S01]  /*1f380*/  STL [R1+0x12c], R229 ;  /* 0x00012ce501007387 */ /* 0x000fe20000100800 */
[----:B------:R-:W-:Y:S01]  /*1f390*/  IMAD.MOV.U32 R208, RZ, RZ, R120 ;  /* 0x000000ffffd07224 */ /* 0x000fe200078e0078 */
[----:B------:R-:W-:Y:S01]  /*1f3a0*/  LOP3.LUT R231, R231, 0x7fffffff, RZ, 0xc0, !PT ;  /* 0x7fffffffe7e77812 */ /* 0x000fe200078ec0ff */
[----:B------:R-:W-:Y:S01]  /*1f3b0*/  IMAD.MOV.U32 R120, RZ, RZ, R91 ;  /* 0x000000ffff787224 */ /* 0x000fe200078e005b */
[----:B------:R4:W-:Y:S01]  /*1f3c0*/  STL [R1+0x128], R228 ;  /* 0x000128e401007387 */ /* 0x0009e20000100800 */
[----:B------:R-:W-:Y:S01]  /*1f3d0*/  IMAD.MOV.U32 R210, RZ, RZ, R208 ;  /* 0x000000ffffd27224 */ /* 0x000fe200078e00d0 */
[----:B------:R-:W-:Y:S01]  /*1f3e0*/  LOP3.LUT R233, R233, 0xfffffffd, RZ, 0xc0, !PT ;  /* 0xfffffffde9e97812 */ /* 0x000fe200078ec0ff */
[----:B------:R-:W-:Y:S01]  /*1f3f0*/  IMAD.MOV.U32 R208, RZ, RZ, R90 ;  /* 0x000000ffffd07224 */ /* 0x000fe200078e005a */
[----:B------:R-:W-:Y:S01]  /*1f400*/  STL [R1+0x124], R227 ;  /* 0x000124e301007387 */ /* 0x000fe20000100800 */
[----:B------:R-:W-:Y:S01]  /*1f410*/  IMAD.MOV.U32 R209, RZ, RZ, R125 ;  /* 0x000000ffffd17224 */ /* 0x000fe200078e007d */
[----:B------:R-:W-:Y:S01]  /*1f420*/  UISETP.GT.AND UP0, UPT, UR7, UR8, UPT ;  /* 0x000000080700728c */ /* 0x000fe2000bf04270 */
[----:B------:R-:W-:Y:S01]  /*1f430*/  IMAD.MOV.U32 R211, RZ, RZ, R120 ;  /* 0x000000ffffd37224 */ /* 0x000fe200078e0078 */
[----:B------:R4:W-:Y:S01]  /*1f440*/  STL [R1+0x120], R226 ;  /* 0x000120e201007387 */ /* 0x0009e20000100800 */
[----:B------:R-:W-:Y:S03]  /*1f450*/  UMOV UR9, UR7 ;  /* 0x0000000700097c82 */ /* 0x000fe60008000000 */
[----:B------:R2:W-:Y:S01]  /*1f460*/  STL [R1+0x11c], R225 ;  /* 0x00011ce101007387 */ /* 0x0005e20000100800 */
[----:B-1----:R-:W-:Y:S03]  /*1f470*/  IMAD.MOV.U32 R246, RZ, RZ, R210 ;  /* 0x000000fffff67224 */ /* 0x002fe600078e00d2 */
[----:B------:R-:W-:Y:S01]  /*1f480*/  STL [R1+0x118], R224 ;  /* 0x000118e001007387 */ /* 0x000fe20000100800 */
[----:B---3--:R-:W-:Y:S02]  /*1f490*/  IMAD.MOV.U32 R230, RZ, RZ, R246 ;  /* 0x000000ffffe67224 */ /* 0x008fe400078e00f6 */
[----:B------:R-:W-:Y:S01]  /*1f4a0*/  IMAD.MOV.U32 R246, RZ, RZ, R209 ;  /* 0x000000fffff67224 */ /* 0x000fe200078e00d1 */
[----:B------:R-:W-:Y:S01]  /*1f4b0*/  STL [R1+0x114], R223 ;  /* 0x000114df01007387 */ /* 0x000fe20000100800 */
[----:B------:R-:W-:Y:S02]  /*1f4c0*/  IMAD.MOV.U32 R209, RZ, RZ, R93 ;  /* 0x000000ffffd17224 */ /* 0x000fe400078e005d */
[----:B------:R-:W-:Y:S01]  /*1f4d0*/  IMAD.MOV.U32 R93, RZ, RZ, R89 ;  /* 0x000000ffff5d7224 */ /* 0x000fe200078e0059 */
[----:B------:R-:W-:Y:S01]  /*1f4e0*/  STL [R1+0x110], R222 ;  /* 0x000110de01007387 */ /* 0x000fe20000100800 */
[----:B------:R-:W-:Y:S02]  /*1f4f0*/  IMAD.MOV.U32 R89, RZ, RZ, R87 ;  /* 0x000000ffff597224 */ /* 0x000fe400078e0057 */
[----:B----4-:R-:W-:Y:S01]  /*1f500*/  IMAD.MOV.U32 R228, RZ, RZ, R211 ;  /* 0x000000ffffe47224 */ /* 0x010fe200078e00d3 */
[----:B------:R-:W-:Y:S01]  /*1f510*/  STL [R1+0x10c], R221 ;  /* 0x00010cdd01007387 */ /* 0x000fe20000100800 */
[----:B------:R-:W-:Y:S02]  /*1f520*/  IMAD.MOV.U32 R211, RZ, RZ, R85 ;  /* 0x000000ffffd37224 */ /* 0x000fe400078e0055 */
[----:B------:R-:W-:Y:S01]  /*1f530*/  IMAD.MOV.U32 R229, RZ, RZ, R208 ;  /* 0x000000ffffe57224 */ /* 0x000fe200078e00d0 */
[----:B------:R1:W-:Y:S01]  /*1f540*/  STL [R1+0x108], R220 ;  /* 0x000108dc01007387 */ /* 0x0003e20000100800 */
[----:B------:R-:W-:Y:S02]  /*1f550*/  IMAD.MOV.U32 R208, RZ, RZ, R111 ;  /* 0x000000ffffd07224 */ /* 0x000fe400078e006f */
[----:B------:R-:W-:Y:S01]  /*1f560*/  IMAD.MOV.U32 R226, RZ, RZ, R93 ;  /* 0x000000ffffe27224 */ /* 0x000fe200078e005d */
[----:B------:R-:W-:Y:S04]  /*1f570*/  STL [R1+0x104], R219 ;  /* 0x000104db01007387 */ /* 0x000fe80000100800 */
[----:B------:R3:W-:Y:S04]  /*1f580*/  STL [R1+0x100], R218 ;  /* 0x000100da01007387 */ /* 0x0007e80000100800 */
[----:B------:R-:W-:Y:S04]  /*1f590*/  STL [R1+0xfc], R217 ;  /* 0x0000fcd901007387 */ /* 0x000fe80000100800 */
[----:B------:R4:W-:Y:S04]  /*1f5a0*/  STL [R1+0xf8], R212 ;  /* 0x0000f8d401007387 */ /* 0x0009e80000100800 */
[----:B------:R-:W3:Y:S04]  /*1f5b0*/  LDL.LU R22, [R1] ;  /* 0x0000000001167983 */ /* 0x000ee80000300800 */
[----:B------:R-:W4:Y:S04]  /*1f5c0*/  LDL.LU R13, [R1+0x14] ;  /* 0x00001400010d7983 */ /* 0x000f280000300800 */
[----:B------:R-:W1:Y:S08]  /*1f5d0*/  S2R R2, SR_TID.X ;  /* 0x0000000000027919 */ /* 0x000e700000002100 */
[----:B------:R-:W4:Y:S04]  /*1f5e0*/  LDL.LU R67, [R1+0x20] ;  /* 0x0000200001437983 */ /* 0x000f280000300800 */
[----:B------:R-:W4:Y:S04]  /*1f5f0*/  LDL.LU R95, [R1+0x24] ;  /* 0x00002400015f7983 */ /* 0x000f280000300800 */
[----:B------:R-:W4:Y:S04]  /*1f600*/  LDL.LU R88, [R1+0x2c] ;  /* 0x00002c0001587983 */ /* 0x000f280000300800 */
[----:B------:R-:W4:Y:S01]  /*1f610*/  LDL.LU R79, [R1+0x28] ;  /* 0x00002800014f7983 */ /* 0x000f220000300800 */
[----:B-1----:R-:W-:Y:S05]  /*1f620*/  IMAD.SHL.U32 R2, R2, 0x2, RZ ;  /* 0x0000000202027824 */ /* 0x002fea00078e00ff */
[----:B------:R-:W-:Y:S05]  /*1f630*/  LOP3.LUT R2, R2, 0x6, RZ, 0xc0, !PT ;  /* 0x0000000602027812 */ /* 0x000fea00078ec0ff */
[----:B------:R-:W-:Y:S04]  /*1f640*/  IMAD R0, R0, 0x80, R2 ;  /* 0x0000008000007824 */ /* 0x000fe800078e0202 */
[--C-:B------:R-:W-:Y:S01]  /*1f650*/  IMAD.IADD R2, R236, 0x1, -R0.reuse ;  /* 0x00000001ec027824 */ /* 0x100fe200078e0a00 */
[C---:B------:R-:W-:Y:S01]  /*1f660*/  IADD3 R6, R0.reuse, 0x1, RZ ;  /* 0x0000000100067810 */ /* 0x040fe20007ffe0ff */
[--C-:B------:R-:W-:Y:S01]  /*1f670*/  IMAD.IADD R3, R235, 0x1, -R0.reuse ;  /* 0x00000001eb037824 */ /* 0x100fe200078e0a00 */
[----:B------:R-:W-:Y:S02]  /*1f680*/  IADD3 R5, R0, 0x8, RZ ;  /* 0x0000000800057810 */ /* 0x000fe40007ffe0ff */
[----:B------:R-:W-:Y:S02]  /*1f690*/  IABS R2, R2 ;  /* 0x0000000200027213 */ /* 0x000fe40000000000 */
[----:B------:R-:W-:Y:S02]  /*1f6a0*/  ISETP.GE.AND P3, PT, R6, R240, PT ;  /* 0x000000f00600720c */ /* 0x000fe40003f66270 */
[----:B------:R1:W-:Y:S01]  /*1f6b0*/  I2F R10, R2 ;  /* 0x00000002000a7306 */ /* 0x0003e20000201400 */
[----:B------:R-:W-:Y:S02]  /*1f6c0*/  IADD3 R4, R0, 0x9, RZ ;  /* 0x0000000900047810 */ /* 0x000fe40007ffe0ff */
[C---:B------:R-:W-:Y:S02]  /*1f6d0*/  ISETP.GE.AND P2, PT, R6.reuse, R239, PT ;  /* 0x000000ef0600720c */ /* 0x040fe40003f46270 */
[C---:B------:R-:W-:Y:S02]  /*1f6e0*/  ISETP.GE.AND P1, PT, R6.reuse, R238, PT ;  /* 0x000000ee0600720c */ /* 0x040fe40003f26270 */
[C---:B------:R-:W-:Y:S02]  /*1f6f0*/  ISETP.GE.AND P0, PT, R6.reuse, R237, PT ;  /* 0x000000ed0600720c */ /* 0x040fe40003f06270 */
[C---:B------:R-:W-:Y:S02]  /*1f700*/  ISETP.GE.OR P3, PT, R6.reuse, R245, !P3 ;  /* 0x000000f50600720c */ /* 0x040fe40005f66670 */
[C---:B------:R-:W-:Y:S02]  /*1f710*/  ISETP.GE.OR P4, PT, R6.reuse, R244, !P2 ;  /* 0x000000f40600720c */ /* 0x040fe40005786670 */
[C---:B------:R-:W-:Y:S02]  /*1f720*/  ISETP.GE.OR P1, PT, R6.reuse, R243, !P1 ;  /* 0x000000f30600720c */ /* 0x040fe40004f26670 */
[----:B------:R-:W-:Y:S02]  /*1f730*/  ISETP.GE.OR P0, PT, R6, R242, !P0 ;  /* 0x000000f20600720c */ /* 0x000fe40004706670 */
[CC--:B------:R-:W-:Y:S04]  /*1f740*/  ISETP.GE.AND P2, PT, R5.reuse, R240.reuse, PT ;  /* 0x000000f00500720c */ /* 0x0c0fe80003f46270 */
[----:B------:R-:W-:Y:S02]  /*1f750*/  ISETP.GE.OR P2, PT, R5, R245, !P2 ;  /* 0x000000f50500720c */ /* 0x000fe40005746670 */
[----:B-1----:R-:W-:Y:S01]  /*1f760*/  IABS R2, R3 ;  /* 0x0000000300027213 */ /* 0x002fe20000000000 */
[--C-:B------:R-:W-:Y:S02]  /*1f770*/  IMAD.IADD R3, R234, 0x1, -R0.reuse ;  /* 0x00000001ea037824 */ /* 0x100fe400078e0a00 */
[----:B------:R-:W-:Y:S01]  /*1f780*/  @P1 LOP3.LUT R232, R232, 0x800000, RZ, 0xfc, !PT ;  /* 0x00800000e8e81812 */ /* 0x000fe200078efcff */
[----:B------:R1:W-:Y:S01]  /*1f790*/  I2F R9, R2 ;  /* 0x0000000200097306 */ /* 0x0003e20000201400 */
[----:B------:R-:W-:Y:S02]  /*1f7a0*/  ISETP.GE.AND P1, PT, R0, R240, PT ;  /* 0x000000f00000720c */ /* 0x000fe40003f26270 */
[----:B------:R-:W-:Y:S02]  /*1f7b0*/  LOP3.LUT R232, R232, 0xffbfffff, RZ, 0xc0, !PT ;  /* 0xffbfffffe8e87812 */ /* 0x000fe400078ec0ff */
[----:B------:R-:W-:Y:S02]  /*1f7c0*/  ISETP.GE.OR P1, PT, R0, R245, !P1 ;  /* 0x000000f50000720c */ /* 0x000fe40004f26670 */
[----:B------:R-:W-:Y:S02]  /*1f7d0*/  @P0 LOP3.LUT R232, R232, 0x400000, RZ, 0xfc, !PT ;  /* 0x00400000e8e80812 */ /* 0x000fe400078efcff */
[----:B------:R-:W-:Y:S02]  /*1f7e0*/  ISETP.GE.AND P0, PT, R0, R239, PT ;  /* 0x000000ef0000720c */ /* 0x000fe40003f06270 */
[----:B------:R-:W-:Y:S02]  /*1f7f0*/  LOP3.LUT R232, R232, 0xffdfffff, RZ, 0xc0, !PT ;  /* 0xffdfffffe8e87812 */ /* 0x000fe400078ec0ff */
[----:B------:R-:W-:Y:S02]  /*1f800*/  ISETP.GE.OR P0, PT, R0, R244, !P0 ;  /* 0x000000f40000720c */ /* 0x000fe40004706670 */
[----:B-1----:R-:W-:Y:S01]  /*1f810*/  IABS R2, R3 ;  /* 0x0000000300027213 */ /* 0x002fe20000000000 */
[----:B------:R-:W-:Y:S03]  /*1f820*/  IMAD.IADD R3, R241, 0x1, -R0 ;  /* 0x00000001f1037824 */ /* 0x000fe600078e0a00 */
[----:B------:R1:W1:Y:S02]  /*1f830*/  I2F R7, R2 ;  /* 0x0000000200077306 */ /* 0x0002640000201400 */
[----:B-1----:R-:W-:Y:S01]  /*1f840*/  IABS R2, R3 ;  /* 0x0000000300027213 */ /* 0x002fe20000000000 */
[C---:B------:R-:W-:Y:S02]  /*1f850*/  IMAD.IADD R3, R236.reuse, 0x1, -R6 ;  /* 0x00000001ec037824 */ /* 0x040fe400078e0a06 */
[----:B------:R-:W-:Y:S05]  /*1f860*/  FFMA.FTZ R27, R7, -UR35, R201 ;  /* 0x80000023071b7c23 */ /* 0x000fea00080100c9 */
[----:B------:R1:W1:Y:S02]  /*1f870*/  I2F R8, R2 ;  /* 0x0000000200087306 */ /* 0x0002640000201400 */
[----:B-1----:R-:W-:Y:S01]  /*1f880*/  IABS R2, R3 ;  /* 0x0000000300027213 */ /* 0x002fe20000000000 */
[----:B------:R-:W-:Y:S02]  /*1f890*/  IMAD.IADD R3, R236, 0x1, -R5 ;  /* 0x00000001ec037824 */ /* 0x000fe400078e0a05 */
[----:B------:R-:W-:Y:S05]  /*1f8a0*/  FFMA.FTZ R25, R8, -UR35, R202 ;  /* 0x8000002308197c23 */ /* 0x000fea00080100ca */
[----:B------:R1:W-:Y:S02]  /*1f8b0*/  I2F R12, R2 ;  /* 0x00000002000c7306 */ /* 0x0003e40000201400 */
[----:B-1----:R-:W-:Y:S01]  /*1f8c0*/  IABS R2, R3 ;  /* 0x0000000300027213 */ /* 0x002fe20000000000 */
[----:B------:R-:W-:Y:S02]  /*1f8d0*/  IMAD.IADD R3, R236, 0x1, -R4 ;  /* 0x00000001ec037824 */ /* 0x000fe400078e0a04 */
[----:B--2---:R-:W-:Y:S05]  /*1f8e0*/  FFMA.FTZ R30, R10, -UR35, R11 ;  /* 0x800000230a1e7c23 */ /* 0x004fea000801000b */
[----:B------:R1:W2:Y:S02]  /*1f8f0*/  I2F R11, R2 ;  /* 0x00000002000b7306 */ /* 0x0002a40000201400 */
[----:B-1----:R-:W-:Y:S01]  /*1f900*/  IABS R2, R3 ;  /* 0x0000000300027213 */ /* 0x002fe20000000000 */
[----:B--2---:R-:W-:Y:S01]  /*1f910*/  FFMA.FTZ R23, R11, -UR35, R14 ;  /* 0x800000230b177c23 */ /* 0x004fe2000801000e */
[C---:B------:R-:W-:Y:S06]  /*1f920*/  IADD3 R3, R0.reuse, 0x10, RZ ;  /* 0x0000001000037810 */ /* 0x040fec0007ffe0ff */
[----:B------:R1:W2:Y:S01]  /*1f930*/  I2F R10, R2 ;  /* 0x00000002000a7306 */ /* 0x0002a20000201400 */
[----:B------:R-:W-:Y:S01]  /*1f940*/  IADD3 R14, R0, 0x28, RZ ;  /* 0x00000028000e7810 */ /* 0x000fe20007ffe0ff */
[----:B------:R-:W-:Y:S01]  /*1f950*/  IMAD.IADD R7, R236, 0x1, -R3 ;  /* 0x00000001ec077824 */ /* 0x000fe200078e0a03 */
[----:B------:R-:W-:Y:S04]  /*1f960*/  FSEL R99, R23, -INF , !P2 ;  /* 0xff80000017637808 */ /* 0x000fe80005000000 */
[----:B-1----:R-:W-:Y:S01]  /*1f970*/  IABS R2, R7 ;  /* 0x0000000700027213 */ /* 0x002fe20000000000 */
[----:B------:R-:W-:Y:S05]  /*1f980*/  IMAD.IADD R7, R235, 0x1, -R6 ;  /* 0x00000001eb077824 */ /* 0x000fea00078e0a06 */
[----:B------:R-:W-:Y:S01]  /*1f990*/  IABS R7, R7 ;  /* 0x0000000700077213 */ /* 0x000fe20000000000 */
[----:B---3--:R-:W-:Y:S02]  /*1f9a0*/  FFMA.FTZ R29, R9, -UR35, R22 ;  /* 0x80000023091d7c23 */ /* 0x008fe40008010016 */
[----:B------:R1:W3:Y:S01]  /*1f9b0*/  I2F R9, R2 ;  /* 0x0000000200097306 */ /* 0x0002e20000201400 */
[----:B--2---:R-:W-:Y:S02]  /*1f9c0*/  FFMA.FTZ R22, R10, -UR35, R200 ;  /* 0x800000230a167c23 */ /* 0x004fe400080100c8 */
[----:B----4-:R-:W-:Y:S01]  /*1f9d0*/  FFMA.FTZ R24, R12, -UR35, R13 ;  /* 0x800000230c187c23 */ /* 0x010fe2000801000d */
[----:B------:R-:W-:Y:S02]  /*1f9e0*/  FSEL R97, R29, -INF , !P0 ;  /* 0xff8000001d617808 */ /* 0x000fe40004000000 */
[C---:B------:R-:W-:Y:S04]  /*1f9f0*/  ISETP.GE.AND P0, PT, R0.reuse, R237, PT ;  /* 0x000000ed0000720c */ /* 0x040fe80003f06270 */
[----:B------:R2:W4:Y:S01]  /*1fa00*/  I2F R12, R7 ;  /* 0x00000007000c7306 */ /* 0x0005220000201400 */
[C---:B------:R-:W-:Y:S04]  /*1fa10*/  ISETP.GE.OR P0, PT, R0.reuse, R242, !P0 ;  /* 0x000000f20000720c */ /* 0x040fe80004706670 */
[----:B------:R-:W-:Y:S02]  /*1fa20*/  FSEL R225, R25, -INF , !P0 ;  /* 0xff80000019e17808 */ /* 0x000fe40004000000 */
[CC--:B------:R-:W-:Y:S04]  /*1fa30*/  ISETP.GE.AND P0, PT, R3.reuse, R240.reuse, PT ;  /* 0x000000f00300720c */ /* 0x0c0fe80003f06270 */
[-C--:B------:R-:W-:Y:S02]  /*1fa40*/  ISETP.GE.OR P0, PT, R3, R245.reuse, !P0 ;  /* 0x000000f50300720c */ /* 0x080fe40004706670 */
[----:B-1----:R-:W-:Y:S01]  /*1fa50*/  IADD3 R2, R0, 0x11, RZ ;  /* 0x0000001100027810 */ /* 0x002fe20007ffe0ff */
[----:B---3--:R-:W-:Y:S03]  /*1fa60*/  FFMA.FTZ R20, R9, -UR35, R20 ;  /* 0x8000002309147c23 */ /* 0x008fe60008010014 */
[----:B------:R-:W-:Y:S01]  /*1fa70*/  ISETP.GE.AND P2, PT, R2, R240, PT ;  /* 0x000000f00200720c */ /* 0x000fe20003f46270 */
[----:B------:R-:W-:Y:S01]  /*1fa80*/  IMAD.IADD R8, R236, 0x1, -R2 ;  /* 0x00000001ec087824 */ /* 0x000fe200078e0a02 */
[----:B------:R-:W-:Y:S02]  /*1fa90*/  FSEL R220, R20, -INF , !P0 ;  /* 0xff80000014dc7808 */ /* 0x000fe40004000000 */
[----:B------:R-:W-:Y:S02]  /*1faa0*/  ISETP.GE.OR P2, PT, R2, R245, !P2 ;  /* 0x000000f50200720c */ /* 0x000fe40005746670 */
[----:B--2---:R-:W-:Y:S01]  /*1fab0*/  IABS R7, R8 ;  /* 0x0000000800077213 */ /* 0x004fe20000000000 */
[----:B----4-:R-:W-:Y:S02]  /*1fac0*/  FFMA.FTZ R68, R12, -UR35, R67 ;  /* 0x800000230c447c23 */ /* 0x010fe40008010043 */
[----:B------:R-:W2:Y:S01]  /*1fad0*/  LDL.LU R67, [R1+0x10] ;  /* 0x0000100001437983 */ /* 0x000ea20000300800 */
[----:B------:R1:W3:Y:S01]  /*1fae0*/  I2F R13, R7 ;  /* 0x00000007000d7306 */ /* 0x0002e20000201400 */
[C---:B------:R-:W-:Y:S01]  /*1faf0*/  IMAD.IADD R8, R235.reuse, 0x1, -R5 ;  /* 0x00000001eb087824 */ /* 0x040fe200078e0a05 */
[----:B------:R-:W-:Y:S04]  /*1fb00*/  FSEL R68, R68, -INF , !P4 ;  /* 0xff80000044447808 */ /* 0x000fe80006000000 */
[----:B-1----:R-:W-:Y:S01]  /*1fb10*/  IABS R7, R8 ;  /* 0x0000000800077213 */ /* 0x002fe20000000000 */
[----:B------:R-:W-:Y:S02]  /*1fb20*/  IMAD.IADD R8, R235, 0x1, -R4 ;  /* 0x00000001eb087824 */ /* 0x000fe400078e0a04 */
[----:B---3--:R-:W-:Y:S01]  /*1fb30*/  FFMA.FTZ R19, R13, -UR35, R19 ;  /* 0x800000230d137c23 */ /* 0x008fe20008010013 */
[----:B------:R1:W3:Y:S04]  /*1fb40*/  I2F R11, R7 ;  /* 0x00000007000b7306 */ /* 0x0002e80000201400 */
[----:B------:R-:W-:Y:S02]  /*1fb50*/  FSEL R102, R19, -INF , !P2 ;  /* 0xff80000013667808 */ /* 0x000fe40005000000 */
[----:B-1----:R-:W-:Y:S01]  /*1fb60*/  IABS R7, R8 ;  /* 0x0000000800077213 */ /* 0x002fe20000000000 */
[----:B------:R-:W-:Y:S02]  /*1fb70*/  IMAD.IADD R8, R235, 0x1, -R3 ;  /* 0x00000001eb087824 */ /* 0x000fe400078e0a03 */
[----:B---3--:R-:W-:Y:S01]  /*1fb80*/  FFMA.FTZ R250, R11, -UR35, R250 ;  /* 0x800000230bfa7c23 */ /* 0x008fe200080100fa */
[----:B------:R1:W3:Y:S02]  /*1fb90*/  I2F R9, R7 ;  /* 0x0000000700097306 */ /* 0x0002e40000201400 */
[----:B-1----:R-:W-:Y:S01]  /*1fba0*/  IABS R7, R8 ;  /* 0x0000000800077213 */ /* 0x002fe20000000000 */
[----:B---3--:R-:W-:Y:S01]  /*1fbb0*/  FFMA.FTZ R249, R9, -UR35, R249 ;  /* 0x8000002309f97c23 */ /* 0x008fe200080100f9 */
[----:B------:R-:W-:Y:S01]  /*1fbc0*/  IADD3 R8, R0, 0x18, RZ ;  /* 0x0000001800087810 */ /* 0x000fe20007ffe0ff */
[----:B------:R-:W-:Y:S05]  /*1fbd0*/  IMAD.IADD R9, R235, 0x1, -R2 ;  /* 0x00000001eb097824 */ /* 0x000fea00078e0a02 */
[----:B------:R1:W3:Y:S02]  /*1fbe0*/  I2F R10, R7 ;  /* 0x00000007000a7306 */ /* 0x0002e40000201400 */
[----:B-1----:R-:W-:Y:S02]  /*1fbf0*/  IMAD.IADD R7, R236, 0x1, -R8 ;  /* 0x00000001ec077824 */ /* 0x002fe400078e0a08 */
[----:B---3--:R-:W-:Y:S03]  /*1fc00*/  FFMA.FTZ R203, R10, -UR35, R203 ;  /* 0x800000230acb7c23 */ /* 0x008fe600080100cb */
[----:B------:R-:W-:Y:S04]  /*1fc10*/  IABS R7, R7 ;  /* 0x0000000700077213 */ /* 0x000fe80000000000 */
[----:B------:R1:W3:Y:S02]  /*1fc20*/  I2F R12, R7 ;  /* 0x00000007000c7306 */ /* 0x0002e40000201400 */
[----:B-1----:R-:W-:Y:S01]  /*1fc30*/  IABS R7, R9 ;  /* 0x0000000900077213 */ /* 0x002fe20000000000 */
[--C-:B------:R-:W-:Y:S02]  /*1fc40*/  IMAD.IADD R9, R234, 0x1, -R6.reuse ;  /* 0x00000001ea097824 */ /* 0x100fe400078e0a06 */
[----:B---3--:R-:W-:Y:S05]  /*1fc50*/  FFMA.FTZ R17, R12, -UR35, R17 ;  /* 0x800000230c117c23 */ /* 0x008fea0008010011 */
[----:B------:R1:W3:Y:S01]  /*1fc60*/  I2F R11, R7 ;  /* 0x00000007000b7306 */ /* 0x0002e20000201400 */
[----:B------:R-:W-:Y:S01]  /*1fc70*/  IMAD.IADD R6, R241, 0x1, -R6 ;  /* 0x00000001f1067824 */ /* 0x000fe200078e0a06 */
[----:B-1----:R-:W-:Y:S01]  /*1fc80*/  IABS R7, R9 ;  /* 0x0000000900077213 */ /* 0x002fe20000000000 */
[----:B------:R-:W-:Y:S02]  /*1fc90*/  IMAD.IADD R9, R234, 0x1, -R5 ;  /* 0x00000001ea097824 */ /* 0x000fe400078e0a05 */
[----:B---3--:R-:W-:Y:S05]  /*1fca0*/  FFMA.FTZ R247, R11, -UR35, R247 ;  /* 0x800000230bf77c23 */ /* 0x008fea00080100f7 */
[----:B------:R1:W3:Y:S02]  /*1fcb0*/  I2F R10, R7 ;  /* 0x00000007000a7306 */ /* 0x0002e40000201400 */
[----:B-1----:R-:W-:Y:S02]  /*1fcc0*/  IMAD.IADD R7, R235, 0x1, -R8 ;  /* 0x00000001eb077824 */ /* 0x002fe400078e0a08 */
[----:B---3--:R-:W-:Y:S01]  /*1fcd0*/  FFMA.FTZ R108, R10, -UR35, R95 ;  /* 0x800000230a6c7c23 */ /* 0x008fe2000801005f */
[----:B------:R-:W-:Y:S02]  /*1fce0*/  IADD3 R10, R0, 0x19, RZ ;  /* 0x00000019000a7810 */ /* 0x000fe40007ffe0ff */
[----:B------:R-:W-:Y:S02]  /*1fcf0*/  IABS R7, R7 ;  /* 0x0000000700077213 */ /* 0x000fe40000000000 */
[C---:B------:R-:W-:Y:S02]  /*1fd00*/  ISETP.GE.AND P0, PT, R10.reuse, R240, PT ;  /* 0x000000f00a00720c */ /* 0x040fe40003f06270 */
[----:B------:R1:W3:Y:S02]  /*1fd10*/  I2F R12, R7 ;  /* 0x00000007000c7306 */ /* 0x0002e40000201400 */
[----:B------:R-:W-:Y:S02]  /*1fd20*/  ISETP.GE.OR P0, PT, R10, R245, !P0 ;  /* 0x000000f50a00720c */ /* 0x000fe40004706670 */
[----:B-1----:R-:W-:Y:S01]  /*1fd30*/  IABS R7, R9 ;  /* 0x0000000900077213 */ /* 0x002fe20000000000 */
[----:B------:R-:W-:Y:S02]  /*1fd40*/  IMAD.IADD R9, R234, 0x1, -R4 ;  /* 0x00000001ea097824 */ /* 0x000fe400078e0a04 */
[----:B---3--:R-:W-:Y:S03]  /*1fd50*/  FFMA.FTZ R34, R12, -UR35, R34 ;  /* 0x800000230c227c23 */ /* 0x008fe60008010022 */
[----:B------:R1:W3:Y:S01]  /*1fd60*/  I2F R11, R7 ;  /* 0x00000007000b7306 */ /* 0x0002e20000201400 */
[----:B------:R-:W-:Y:S09]  /*1fd70*/  IABS R12, R6 ;  /* 0x00000006000c7213 */ /* 0x000ff20000000000 */
[----:B------:R-:W-:Y:S01]  /*1fd80*/  I2F R12, R12 ;  /* 0x0000000c000c7306 */ /* 0x000fe20000201400 */
[----:B-1----:R-:W-:Y:S01]  /*1fd90*/  IABS R7, R9 ;  /* 0x0000000900077213 */ /* 0x002fe20000000000 */
[----:B---3--:R-:W-:Y:S08]  /*1fda0*/  FFMA.FTZ R107, R11, -UR35, R88 ;  /* 0x800000230b6b7c23 */ /* 0x008ff00008010058 */
[----:B------:R-:W1:Y:S02]  /*1fdb0*/  I2F R9, R7 ;  /* 0x0000000700097306 */ /* 0x000e640000201400 */
[----:B-1----:R-:W-:Y:S02]  /*1fdc0*/  FFMA.FTZ R103, R9, -UR35, R79 ;  /* 0x8000002309677c23 */ /* 0x002fe4000801004f */
[----:B------:R-:W3:Y:S01]  /*1fdd0*/  LDL.LU R79, [R1+0x18] ;  /* 0x00001800014f7983 */ /* 0x000ee20000300800 */
[--C-:B------:R-:W-:Y:S02]  /*1fde0*/  IMAD.IADD R7, R236, 0x1, -R10.reuse ;  /* 0x00000001ec077824 */ /* 0x100fe400078e0a0a */
[----:B------:R-:W-:Y:S01]  /*1fdf0*/  IMAD.IADD R9, R234, 0x1, -R3 ;  /* 0x00000001ea097824 */ /* 0x000fe200078e0a03 */
[----:B------:R-:W4:Y:S02]  /*1fe00*/  LDL.LU R96, [R1+0x34] ;  /* 0x0000340001607983 */ /* 0x000f240000300800 */
[----:B------:R-:W-:Y:S02]  /*1fe10*/  IABS R7, R7 ;  /* 0x0000000700077213 */ /* 0x000fe40000000000 */
[----:B------:R-:W4:Y:S02]  /*1fe20*/  LDL.LU R95, [R1+0x1c] ;  /* 0x00001c00015f7983 */ /* 0x000f240000300800 */
[----:B------:R1:W1:Y:S02]  /*1fe30*/  I2F R11, R7 ;  /* 0x00000007000b7306 */ /* 0x0002640000201400 */
[----:B-1----:R-:W-:Y:S01]  /*1fe40*/  IABS R7, R9 ;  /* 0x0000000900077213 */ /* 0x002fe20000000000 */
[----:B------:R-:W-:Y:S07]  /*1fe50*/  FFMA.FTZ R15, R11, -UR35, R15 ;  /* 0x800000230b0f7c23 */ /* 0x000fee000801000f */
[----:B------:R-:W2:Y:S01]  /*1fe60*/  I2F R9, R7 ;  /* 0x0000000700097306 */ /* 0x000ea20000201400 */
[----:B------:R-:W-:Y:S02]  /*1fe70*/  FSEL R221, R15, -INF , !P0 ;  /* 0xff8000000fdd7808 */ /* 0x000fe40004000000 */
[CC--:B------:R-:W-:Y:S04]  /*1fe80*/  ISETP.GE.AND P0, PT, R14.reuse, R240.reuse, PT ;  /* 0x000000f00e00720c */ /* 0x0c0fe80003f06270 */
[----:B------:R-:W-:Y:S01]  /*1fe90*/  ISETP.GE.OR P0, PT, R14, R245, !P0 ;  /* 0x000000f50e00720c */ /* 0x000fe20004706670 */
[----:B--2---:R-:W-:Y:S02]  /*1fea0*/  FFMA.FTZ R104, R9, -UR35, R67 ;  /* 0x8000002309687c23 */ /* 0x004fe40008010043 */
[----:B------:R-:W2:Y:S01]  /*1feb0*/  LDL.LU R67, [R1+0x38] ;  /* 0x0000380001437983 */ /* 0x000ea20000300800 */
[----:B------:R-:W-:Y:S02]  /*1fec0*/  IMAD.IADD R7, R235, 0x1, -R10 ;  /* 0x00000001eb077824 */ /* 0x000fe400078e0a0a */
[----:B------:R-:W-:Y:S01]  /*1fed0*/  IMAD.IADD R9, R234, 0x1, -R2 ;  /* 0x00000001ea097824 */ /* 0x000fe200078e0a02 */
[----:B------:R-:W2:Y:S02]  /*1fee0*/  LDL.LU R88, [R1+0x8] ;  /* 0x0000080001587983 */ /* 0x000ea40000300800 */
[----:B------:R-:W-:Y:S04]  /*1fef0*/  IABS R7, R7 ;  /* 0x0000000700077213 */ /* 0x000fe80000000000 */
[----:B------:R1:W1:Y:S02]  /*1ff00*/  I2F R11, R7 ;  /* 0x00000007000b7306 */ /* 0x0002640000201400 */
[----:B-1----:R-:W-:Y:S01]  /*1ff10*/  IABS R7, R9 ;  /* 0x0000000900077213 */ /* 0x002fe20000000000 */
[----:B------:R-:W-:Y:S01]  /*1ff20*/  FFMA.FTZ R35, R11, -UR35, R35 ;  /* 0x800000230b237c23 */ /* 0x000fe20008010023 */
[----:B------:R-:W-:Y:S06]  /*1ff30*/  IADD3 R9, R0, 0x20, RZ ;  /* 0x0000002000097810 */ /* 0x000fec0007ffe0ff */
[----:B------:R-:W-:Y:S01]  /*1ff40*/  I2F R7, R7 ;  /* 0x0000000700077306 */ /* 0x000fe20000201400 */
[----:B------:R-:W-:Y:S01]  /*1ff50*/  IMAD.IADD R6, R236, 0x1, -R9 ;  /* 0x00000001ec067824 */ /* 0x000fe200078e0a09 */
[C---:B------:R-:W-:Y:S04]  /*1ff60*/  ISETP.GE.AND P2, PT, R9.reuse, R240, PT ;  /* 0x000000f00900720c */ /* 0x040fe80003f46270 */
[----:B------:R-:W-:Y:S02]  /*1ff70*/  IABS R6, R6 ;  /* 0x0000000600067213 */ /* 0x000fe40000000000 */
[----:B------:R-:W-:Y:S02]  /*1ff80*/  ISETP.GE.OR P2, PT, R9, R245, !P2 ;  /* 0x000000f50900720c */ /* 0x000fe40005746670 */
[----:B------:R-:W1:Y:S02]  /*1ff90*/  I2F R11, R6 ;  /* 0x00000006000b7306 */ /* 0x000e640000201400 */
[----:B-1----:R-:W-:Y:S05]  /*1ffa0*/  FFMA.FTZ R13, R11, -UR35, R32 ;  /* 0x800000230b0d7c23 */ /* 0x002fea0008010020 */
[----:B------:R-:W-:Y:S02]  /*1ffb0*/  FSEL R109, R13, -INF , !P2 ;  /* 0xff8000000d6d7808 */ /* 0x000fe40005000000 */
[C---:B------:R-:W-:Y:S02]  /*1ffc0*/  ISETP.GE.AND P2, PT, R5.reuse, R239, PT ;  /* 0x000000ef0500720c */ /* 0x040fe40003f46270 */
[----:B------:R-:W-:Y:S02]  /*1ffd0*/  IADD3 R13, R0, 0x29, RZ ;  /* 0x00000029000d7810 */ /* 0x000fe40007ffe0ff */
[----:B------:R-:W-:Y:S01]  /*1ffe0*/  ISETP.GE.OR P6, PT, R5, R244, !P2 ;  /* 0x000000f40500720c */ /* 0x000fe200057c6670 */
[----:B---3--:R-:W-:Y:S02]  /*1fff0*/  FFMA.FTZ R118, R7, -UR35, R79 ;  /* 0x8000002307767c23 */ /* 0x008fe4000801004f */
[----:B------:R-:W-:Y:S02]  /*20000*/  IMAD.IADD R7, R234, 0x1, -R8 ;  /* 0x00000001ea077824 */ /* 0x000fe400078e0a08 */
[----:B------:R-:W-:Y:S02]  /*20010*/  IMAD.MOV.U32 R79, RZ, RZ, R42 ;  /* 0x000000ffff4f7224 */ /* 0x000fe400078e002a */
[----:B------:R-:W3:Y:S01]  /*20020*/  LDL.LU R42, [R1+0xc] ;  /* 0x00000c00012a7983 */ /* 0x000ee20000300800 */
[----:B------:R-:W-:Y:S01]  /*20030*/  IABS R6, R7 ;  /* 0x0000000700067213 */ /* 0x000fe20000000000 */
[----:B----4-:R-:W-:Y:S01]  /*20040*/  FFMA.FTZ R98, R12, -UR35, R96 ;  /* 0x800000230c627c23 */ /* 0x010fe20008010060 */
[----:B------:R-:W-:Y:S01]  /*20050*/  IADD3 R12, R0, 0x21, RZ ;  /* 0x00000021000c7810 */ /* 0x000fe20007ffe0ff */
[----:B------:R-:W4:Y:S01]  /*20060*/  LDL.LU R106, [R1+0x30] ;  /* 0x00003000016a7983 */ /* 0x000f220000300800 */
[----:B------:R1:W1:Y:S01]  /*20070*/  I2F R7, R6 ;  /* 0x0000000600077306 */ /* 0x0002620000201400 */
[----:B------:R-:W-:Y:S01]  /*20080*/  FSEL R96, R30, -INF , !P1 ;  /* 0xff8000001e607808 */ /* 0x000fe20004800000 */
[----:B------:R-:W-:Y:S01]  /*20090*/  IMAD.MOV.U32 R223, RZ, RZ, R79 ;  /* 0x000000ffffdf7224 */ /* 0x000fe200078e004f */
[C---:B------:R-:W-:Y:S04]  /*200a0*/  ISETP.GE.AND P1, PT, R0.reuse, R238, PT ;  /* 0x000000ee0000720c */ /* 0x040fe80003f26270 */
[----:B------:R-:W-:Y:S04]  /*200b0*/  ISETP.GE.OR P1, PT, R0, R243, !P1 ;  /* 0x000000f30000720c */ /* 0x000fe80004f26670 */
[----:B------:R-:W-:Y:S02]  /*200c0*/  FSEL R101, R27, -INF , !P1 ;  /* 0xff8000001b657808 */ /* 0x000fe40004800000 */
[CC--:B------:R-:W-:Y:S04]  /*200d0*/  ISETP.GE.AND P1, PT, R4.reuse, R240.reuse, PT ;  /* 0x000000f00400720c */ /* 0x0c0fe80003f26270 */
[-C--:B------:R-:W-:Y:S04]  /*200e0*/  ISETP.GE.OR P1, PT, R4, R245.reuse, !P1 ;  /* 0x000000f50400720c */ /* 0x080fe80004f26670 */
[----:B------:R-:W-:Y:S02]  /*200f0*/  FSEL R100, R22, -INF , !P1 ;  /* 0xff80000016647808 */ /* 0x000fe40004800000 */
[C---:B------:R-:W-:Y:S01]  /*20100*/  ISETP.GE.AND P1, PT, R8.reuse, R240, PT ;  /* 0x000000f00800720c */ /* 0x040fe20003f26270 */
[----:B-1----:R-:W-:Y:S02]  /*20110*/  IMAD.IADD R6, R235, 0x1, -R9 ;  /* 0x00000001eb067824 */ /* 0x002fe400078e0a09 */
[----:B------:R-:W-:Y:S01]  /*20120*/  FFMA.FTZ R117, R7, -UR35, R95 ;  /* 0x8000002307757c23 */ /* 0x000fe2000801005f */
[-C--:B------:R-:W-:Y:S01]  /*20130*/  ISETP.GE.OR P1, PT, R8, R245.reuse, !P1 ;  /* 0x000000f50800720c */ /* 0x080fe20004f26670 */
[----:B------:R-:W-:Y:S01]  /*20140*/  IMAD.IADD R7, R241, 0x1, -R5 ;  /* 0x00000001f1077824 */ /* 0x000fe200078e0a05 */
[----:B------:R-:W-:Y:S02]  /*20150*/  IABS R6, R6 ;  /* 0x0000000600067213 */ /* 0x000fe40000000000 */
[----:B------:R-:W-:Y:S02]  /*20160*/  FSEL R105, R17, -INF , !P1 ;  /* 0xff80000011697808 */ /* 0x000fe40004800000 */
[----:B------:R1:W1:Y:S01]  /*20170*/  I2F R11, R6 ;  /* 0x00000006000b7306 */ /* 0x0002620000201400 */
[----:B------:R-:W-:Y:S02]  /*20180*/  ISETP.GE.AND P1, PT, R12, R240, PT ;  /* 0x000000f00c00720c */ /* 0x000fe40003f26270 */
[----:B------:R-:W-:Y:S02]  /*20190*/  FSEL R95, R24, -INF , !P3 ;  /* 0xff800000185f7808 */ /* 0x000fe40005800000 */
[----:B------:R-:W-:Y:S02]  /*201a0*/  ISETP.GE.OR P1, PT, R12, R245, !P1 ;  /* 0x000000f50c00720c */ /* 0x000fe40004f26670 */
[----:B-1----:R-:W-:Y:S01]  /*201b0*/  IABS R6, R7 ;  /* 0x0000000700067213 */ /* 0x002fe20000000000 */
[----:B------:R-:W-:Y:S01]  /*201c0*/  FFMA.FTZ R33, R11, -UR35, R33 ;  /* 0x800000230b217c23 */ /* 0x000fe20008010021 */
[----:B------:R-:W-:Y:S04]  /*201d0*/  IADD3 R11, R0, 0x30, RZ ;  /* 0x00000030000b7810 */ /* 0x000fe80007ffe0ff */
[----:B------:R-:W2:Y:S02]  /*201e0*/  I2F R6, R6 ;  /* 0x0000000600067306 */ /* 0x000ea40000201400 */
[----:B--2---:R-:W-:Y:S02]  /*201f0*/  FFMA.FTZ R67, R6, -UR35, R67 ;  /* 0x8000002306437c23 */ /* 0x004fe40008010043 */
[----:B------:R-:W-:Y:S05]  /*20200*/  IMAD.IADD R6, R236, 0x1, -R12 ;  /* 0x00000001ec067824 */ /* 0x000fea00078e0a0c */
[----:B------:R-:W-:Y:S06]  /*20210*/  IABS R6, R6 ;  /* 0x0000000600067213 */ /* 0x000fec0000000000 */
[----:B------:R-:W1:Y:S02]  /*20220*/  I2F R6, R6 ;  /* 0x0000000600067306 */ /* 0x000e640000201400 */
[----:B-1----:R-:W-:Y:S02]  /*20230*/  FFMA.FTZ R7, R6, -UR35, R88 ;  /* 0x8000002306077c23 */ /* 0x002fe40008010058 */
[----:B------:R-:W-:Y:S02]  /*20240*/  IMAD.MOV.U32 R88, RZ, RZ, R76 ;  /* 0x000000ffff587224 */ /* 0x000fe400078e004c */
[----:B------:R-:W2:Y:S01]  /*20250*/  LDL.LU R76, [R1+0x48] ;  /* 0x00004800014c7983 */ /* 0x000ea20000300800 */
[----:B------:R-:W-:Y:S01]  /*20260*/  IMAD.IADD R6, R235, 0x1, -R12 ;  /* 0x00000001eb067824 */ /* 0x000fe200078e0a0c */
[----:B------:R-:W-:Y:S01]  /*20270*/  FSEL R131, R7, -INF , !P1 ;  /* 0xff80000007837808 */ /* 0x000fe20004800000 */
[----:B------:R-:W-:Y:S01]  /*20280*/  IMAD.MOV.U32 R210, RZ, RZ, R88 ;  /* 0x000000ffffd27224 */ /* 0x000fe200078e0058 */
[----:B------:R-:W2:Y:S01]  /*20290*/  LDL.LU R119, [R1+0x3c] ;  /* 0x00003c0001777983 */ /* 0x000ea20000300800 */
[C---:B------:R-:W-:Y:S02]  /*202a0*/  ISETP.GE.AND P1, PT, R5.reuse, R238, PT ;  /* 0x000000ee0500720c */ /* 0x040fe40003f26270 */
[----:B------:R-:W-:Y:S01]  /*202b0*/  IABS R6, R6 ;  /* 0x0000000600067213 */ /* 0x000fe20000000000 */
[----:B------:R-:W2:Y:S01]  /*202c0*/  LDL.LU R122, [R1+0x44] ;  /* 0x00004400017a7983 */ /* 0x000ea20000300800 */
[----:B------:R-:W-:Y:S01]  /*202d0*/  IMAD.MOV.U32 R227, RZ, RZ, R210 ;  /* 0x000000ffffe37224 */ /* 0x000fe200078e00d2 */
[C---:B------:R-:W-:Y:S01]  /*202e0*/  ISETP.GE.OR P1, PT, R5.reuse, R243, !P1 ;  /* 0x000000f30500720c */ /* 0x040fe20004f26670 */
[----:B------:R-:W-:Y:S01]  /*202f0*/  IMAD.MOV.U32 R210, RZ, RZ, R94 ;  /* 0x000000ffffd27224 */ /* 0x000fe200078e005e */
[----:B------:R-:W-:Y:S01]  /*20300*/  IADD3 R7, R0, 0x31, RZ ;  /* 0x0000003100077810 */ /* 0x000fe20007ffe0ff */
[----:B------:R-:W3:Y:S10]  /*20310*/  I2F R6, R6 ;  /* 0x0000000600067306 */ /* 0x000ef40000201400 */
[----:B------:R-:W-:Y:S04]  /*20320*/  @P1 LOP3.LUT R232, R232, 0x200000, RZ, 0xfc, !PT ;  /* 0x00200000e8e81812 */ /* 0x000fe800078efcff */
[----:B------:R-:W-:Y:S01]  /*20330*/  LOP3.LUT R232, R232, 0xffefffff, RZ, 0xc0, !PT ;  /* 0xffefffffe8e87812 */ /* 0x000fe200078ec0ff */
[----:B---3--:R-:W-:Y:S02]  /*20340*/  FFMA.FTZ R42, R6, -UR35, R42 ;  /* 0x80000023062a7c23 */ /* 0x008fe4000801002a */
[----:B------:R-:W-:Y:S05]  /*20350*/  IMAD.IADD R6, R236, 0x1, -R14 ;  /* 0x00000001ec067824 */ /* 0x000fea00078e0a0e */
[----:B------:R-:W-:Y:S06]  /*20360*/  IABS R6, R6 ;  /* 0x0000000600067213 */ /* 0x000fec0000000000 */
[----:B------:R-:W1:Y:S02]  /*20370*/  I2F R6, R6 ;  /* 0x0000000600067306 */ /* 0x000e640000201400 */
[----:B-1----:R-:W-:Y:S05]  /*20380*/  FFMA.FTZ R6, R6, -UR35, R48 ;  /* 0x8000002306067c23 */ /* 0x002fea0008010030 */
[----:B------:R-:W-:Y:S02]  /*20390*/  FSEL R130, R6, -INF , !P0 ;  /* 0xff80000006827808 */ /* 0x000fe40004000000 */
[C---:B------:R-:W-:Y:S02]  /*203a0*/  ISETP.GE.AND P0, PT, R5.reuse, R237, PT ;  /* 0x000000ed0500720c */ /* 0x040fe40003f06270 */
[----:B------:R-:W-:Y:S02]  /*203b0*/  IADD3 R6, R0, 0x38, RZ ;  /* 0x0000003800067810 */ /* 0x000fe40007ffe0ff */
[----:B------:R-:W-:Y:S01]  /*203c0*/  ISETP.GE.OR P0, PT, R5, R242, !P0 ;  /* 0x000000f20500720c */ /* 0x000fe20004706670 */
[----:B------:R-:W-:Y:S05]  /*203d0*/  IMAD.IADD R5, R234, 0x1, -R10 ;  /* 0x00000001ea057824 */ /* 0x000fea00078e0a0a */
[----:B------:R-:W-:Y:S06]  /*203e0*/  IABS R5, R5 ;  /* 0x0000000500057213 */ /* 0x000fec0000000000 */
[----:B------:R-:W4:Y:S01]  /*203f0*/  I2F R5, R5 ;  /* 0x0000000500057306 */ /* 0x000f220000201400 */
[----:B------:R-:W-:Y:S02]  /*20400*/  @P0 LOP3.LUT R232, R232, 0x100000, RZ, 0xfc, !PT ;  /* 0x00100000e8e80812 */ /* 0x000fe400078efcff */
[C---:B------:R-:W-:Y:S02]  /*20410*/  ISETP.GE.AND P0, PT, R13.reuse, R240, PT ;  /* 0x000000f00d00720c */ /* 0x040fe40003f06270 */
[----:B------:R-:W-:Y:S02]  /*20420*/  LOP3.LUT R232, R232, 0xfffbffff, RZ, 0xc0, !PT ;  /* 0xfffbffffe8e87812 */ /* 0x000fe400078ec0ff */
[----:B------:R-:W-:Y:S01]  /*20430*/  ISETP.GE.OR P0, PT, R13, R245, !P0 ;  /* 0x000000f50d00720c */ /* 0x000fe20004706670 */
[----:B----4-:R-:W-:Y:S02]  /*20440*/  FFMA.FTZ R106, R5, -UR35, R106 ;  /* 0x80000023056a7c23 */ /* 0x010fe4000801006a */
[----:B------:R-:W-:Y:S05]  /*20450*/  IMAD.IADD R5, R241, 0x1, -R4 ;  /* 0x00000001f1057824 */ /* 0x000fea00078e0a04 */
[----:B------:R-:W-:Y:S06]  /*20460*/  IABS R5, R5 ;  /* 0x0000000500057213 */ /* 0x000fec0000000000 */
[----:B------:R-:W2:Y:S02]  /*20470*/  I2F R5, R5 ;  /* 0x0000000500057306 */ /* 0x000ea40000201400 */
[----:B--2---:R-:W-:Y:S02]  /*20480*/  FFMA.FTZ R76, R5, -UR35, R76 ;  /* 0x80000023054c7c23 */ /* 0x004fe4000801004c */
[----:B------:R-:W-:Y:S05]  /*20490*/  IMAD.IADD R5, R235, 0x1, -R14 ;  /* 0x00000001eb057824 */ /* 0x000fea00078e0a0e */
[----:B------:R-:W-:Y:S06]  /*204a0*/  IABS R5, R5 ;  /* 0x0000000500057213 */ /* 0x000fec0000000000 */
[----:B------:R-:W1:Y:S02]  /*204b0*/  I2F R5, R5 ;  /* 0x0000000500057306 */ /* 0x000e640000201400 */
[----:B-1----:R-:W-:Y:S02]  /*204c0*/  FFMA.FTZ R41, R5, -UR35, R41 ;  /* 0x8000002305297c23 */ /* 0x002fe40008010029 */
[----:B------:R-:W-:Y:S05]  /*204d0*/  IMAD.IADD R5, R236, 0x1, -R13 ;  /* 0x00000001ec057824 */ /* 0x000fea00078e0a0d */
[----:B------:R-:W-:Y:S06]  /*204e0*/  IABS R5, R5 ;  /* 0x0000000500057213 */ /* 0x000fec0000000000 */
[----:B------:R-:W1:Y:S02]  /*204f0*/  I2F R5, R5 ;  /* 0x0000000500057306 */ /* 0x000e640000201400 */
[----:B-1----:R-:W-:Y:S05]  /*20500*/  FFMA.FTZ R5, R5, -UR35, R37 ;  /* 0x8000002305057c23 */ /* 0x002fea0008010025 */
[----:B------:R-:W-:Y:S02]  /*20510*/  FSEL R129, R5, -INF , !P0 ;  /* 0xff80000005817808 */ /* 0x000fe40004000000 */
[----:B------:R-:W-:Y:S02]  /*20520*/  ISETP.GE.AND P0, PT, R4, R239, PT ;  /* 0x000000ef0400720c */ /* 0x000fe40003f06270 */
[----:B------:R-:W-:Y:S02]  /*20530*/  IADD3 R5, R0, 0x39, RZ ;  /* 0x0000003900057810 */ /* 0x000fe40007ffe0ff */
        /* <DEDUP_REMOVED lines=30> */
[C---:B------:R-:W-:Y:S02]  /*20720*/  ISETP.GE.AND P0, PT, R3.reuse, R239, PT ;  /* 0x000000ef0300720c */ /* 0x040fe40003f06270 */
        /* <DEDUP_REMOVED lines=22> */
[----:B------:R-:W2:Y:S01]  /*20890*/  LDL.LU R122, [R1+0x50] ;  /* 0x00005000017a7983 */ /* 0x000ea20000300800 */
[----:B------:R-:W-:Y:S03]  /*208a0*/  IMAD.IADD R3, R235, 0x1, -R11 ;  /* 0x00000001eb037824 */ /* 0x000fe600078e0a0b */
[----:B------:R-:W3:Y:S02]  /*208b0*/  LDL.LU R59, [R1+0x40] ;  /* 0x00004000013b7983 */ /* 0x000ee40000300800 */
        /* <DEDUP_REMOVED lines=23> */
[----:B------:R-:W-:Y:S02]  /*20a30*/  ISETP.GE.AND P0, PT, R6, R240, PT ;  /* 0x000000f00600720c */ /* 0x000fe40003f06270 */
[----:B------:R-:W-:Y:S02]  /*20a40*/  LOP3.LUT R232, R232, 0xfffffbff, RZ, 0xc0, !PT ;  /* 0xfffffbffe8e87812 */ /* 0x000fe400078ec0ff */
[----:B------:R-:W-:Y:S01]  /*20a50*/  ISETP.GE.OR P0, PT, R6, R245, !P0 ;  /* 0x000000f50600720c */ /* 0x000fe20004706670 */
[----:B-1----:R-:W-:Y:S02]  /*20a60*/  FFMA.FTZ R251, R2, -UR35, R251 ;  /* 0x8000002302fb7c23 */ /* 0x002fe400080100fb */
[----:B------:R-:W-:Y:S05]  /*20a70*/  IMAD.IADD R2, R241, 0x1, -R8 ;  /* 0x00000001f1027824 */ /* 0x000fea00078e0a08 */
[----:B------:R-:W-:Y:S06]  /*20a80*/  IABS R2, R2 ;  /* 0x0000000200027213 */ /* 0x000fec0000000000 */
[----:B------:R-:W2:Y:S02]  /*20a90*/  I2F R2, R2 ;  /* 0x0000000200027306 */ /* 0x000ea40000201400 */
[----:B--2---:R-:W-:Y:S02]  /*20aa0*/  FFMA.FTZ R123, R2, -UR35, R122 ;  /* 0x80000023027b7c23 */ /* 0x004fe4000801007a */
[----:B------:R-:W2:Y:S01]  /*20ab0*/  LDL.LU R122, [R1+0x5c] ;  /* 0x00005c00017a7983 */ /* 0x000ea20000300800 */
[----:B------:R-:W-:Y:S03]  /*20ac0*/  IMAD.IADD R2, R235, 0x1, -R7 ;  /* 0x00000001eb027824 */ /* 0x000fe600078e0a07 */
[----:B------:R-:W4:Y:S02]  /*20ad0*/  LDL.LU R91, [R1+0x4c] ;  /* 0x00004c00015b7983 */ /* 0x000f240000300800 */
[----:B------:R-:W-:Y:S02]  /*20ae0*/  IABS R2, R2 ;  /* 0x0000000200027213 */ /* 0x000fe40000000000 */
[----:B------:R-:W4:Y:S04]  /*20af0*/  LDL.LU R90, [R1+0x58] ;  /* 0x00005800015a7983 */ /* 0x000f280000300800 */
[----:B------:R-:W1:Y:S01]  /*20b00*/  I2F R2, R2 ;  /* 0x0000000200027306 */ /* 0x000e620000201400 */
[----:B------:R-:W4:Y:S04]  /*20b10*/  LDL.LU R88, [R1+0x64] ;  /* 0x0000640001587983 */ /* 0x000f280000300800 */
[----:B------:R-:W4:Y:S04]  /*20b20*/  LDL.LU R87, [R1+0x70] ;  /* 0x0000700001577983 */ /* 0x000f280000300800 */
[----:B------:R-:W4:Y:S04]  /*20b30*/  LDL.LU R85, [R1+0x60] ;  /* 0x0000600001557983 */ /* 0x000f280000300800 */
[----:B------:R-:W4:Y:S01]  /*20b40*/  LDL.LU R224, [R1+0x6c] ;  /* 0x00006c0001e07983 */ /* 0x000f220000300800 */
[----:B-1----:R-:W-:Y:S02]  /*20b50*/  FFMA.FTZ R50, R2, -UR35, R50 ;  /* 0x8000002302327c23 */ /* 0x002fe40008010032 */
[----:B------:R-:W-:Y:S05]  /*20b60*/  IMAD.IADD R2, R236, 0x1, -R6 ;  /* 0x00000001ec027824 */ /* 0x000fea00078e0a06 */
[----:B------:R-:W-:Y:S06]  /*20b70*/  IABS R2, R2 ;  /* 0x0000000200027213 */ /* 0x000fec0000000000 */
[----:B------:R-:W1:Y:S02]  /*20b80*/  I2F R2, R2 ;  /* 0x0000000200027306 */ /* 0x000e640000201400 */
[----:B-1----:R-:W-:Y:S01]  /*20b90*/  FFMA.FTZ R2, R2, -UR35, R64 ;  /* 0x8000002302027c23 */ /* 0x002fe20008010040 */
[----:B------:R-:W-:Y:S04]  /*20ba0*/  FSEL R64, R250, -INF , !P6 ;  /* 0xff800000fa407808 */ /* 0x000fe80007000000 */
[----:B------:R-:W-:Y:S01]  /*20bb0*/  FSEL R206, R2, -INF , !P0 ;  /* 0xff80000002ce7808 */ /* 0x000fe20004000000 */
[----:B------:R-:W-:Y:S01]  /*20bc0*/  IMAD.IADD R2, R234, 0x1, -R13 ;  /* 0x00000001ea027824 */ /* 0x000fe200078e0a0d */
[C---:B------:R-:W-:Y:S04]  /*20bd0*/  ISETP.GE.AND P0, PT, R8.reuse, R239, PT ;  /* 0x000000ef0800720c */ /* 0x040fe80003f06270 */
[----:B------:R-:W-:Y:S02]  /*20be0*/  IABS R2, R2 ;  /* 0x0000000200027213 */ /* 0x000fe40000000000 */
[C---:B------:R-:W-:Y:S02]  /*20bf0*/  ISETP.GE.OR P2, PT, R8.reuse, R244, !P0 ;  /* 0x000000f40800720c */ /* 0x040fe40004746670 */
[C---:B------:R-:W-:Y:S02]  /*20c00*/  ISETP.GE.AND P0, PT, R8.reuse, R238, PT ;  /* 0x000000ee0800720c */ /* 0x040fe40003f06270 */
[----:B------:R-:W3:Y:S02]  /*20c10*/  I2F R2, R2 ;  /* 0x0000000200027306 */ /* 0x000ee40000201400 */
[C---:B------:R-:W-:Y:S02]  /*20c20*/  ISETP.GE.OR P1, PT, R8.reuse, R243, !P0 ;  /* 0x000000f30800720c */ /* 0x040fe40004726670 */
[C---:B------:R-:W-:Y:S04]  /*20c30*/  ISETP.GE.AND P0, PT, R8.reuse, R237, PT ;  /* 0x000000ed0800720c */ /* 0x040fe80003f06270 */
[----:B------:R-:W-:Y:S02]  /*20c40*/  ISETP.GE.OR P0, PT, R8, R242, !P0 ;  /* 0x000000f20800720c */ /* 0x000fe40004706670 */
[----:B------:R-:W-:Y:S04]  /*20c50*/  @P2 LOP3.LUT R232, R232, 0x400, RZ, 0xfc, !PT ;  /* 0x00000400e8e82812 */ /* 0x000fe800078efcff */
[----:B------:R-:W-:Y:S04]  /*20c60*/  LOP3.LUT R232, R232, 0xfffffeff, RZ, 0xc0, !PT ;  /* 0xfffffeffe8e87812 */ /* 0x000fe800078ec0ff */
[----:B------:R-:W-:Y:S04]  /*20c70*/  @P1 LOP3.LUT R232, R232, 0x100, RZ, 0xfc, !PT ;  /* 0x00000100e8e81812 */ /* 0x000fe800078efcff */
[----:B------:R-:W-:Y:S01]  /*20c80*/  LOP3.LUT R232, R232, 0xfffffdff, RZ, 0xc0, !PT ;  /* 0xfffffdffe8e87812 */ /* 0x000fe200078ec0ff */
[----:B---3--:R-:W-:Y:S02]  /*20c90*/  FFMA.FTZ R59, R2, -UR35, R59 ;  /* 0x80000023023b7c23 */ /* 0x008fe4000801003b */
[----:B------:R-:W-:Y:S01]  /*20ca0*/  IMAD.IADD R2, R241, 0x1, -R10 ;  /* 0x00000001f1027824 */ /* 0x000fe200078e0a0a */
[----:B------:R-:W-:Y:S02]  /*20cb0*/  @P0 LOP3.LUT R232, R232, 0x200, RZ, 0xfc, !PT ;  /* 0x00000200e8e80812 */ /* 0x000fe400078efcff */
[C---:B------:R-:W-:Y:S02]  /*20cc0*/  ISETP.GE.AND P0, PT, R5.reuse, R240, PT ;  /* 0x000000f00500720c */ /* 0x040fe40003f06270 */
[----:B------:R-:W-:Y:S02]  /*20cd0*/  IABS R2, R2 ;  /* 0x0000000200027213 */ /* 0x000fe40000000000 */
[----:B------:R-:W-:Y:S02]  /*20ce0*/  ISETP.GE.OR P0, PT, R5, R245, !P0 ;  /* 0x000000f50500720c */ /* 0x000fe40004706670 */
[----:B------:R-:W-:Y:S02]  /*20cf0*/  LOP3.LUT R232, R232, 0xffffffbf, RZ, 0xc0, !PT ;  /* 0xffffffbfe8e87812 */ /* 0x000fe400078ec0ff */
        /* <DEDUP_REMOVED lines=10> */
[----:B------:R-:W-:Y:S01]  /*20da0*/  FSEL R204, R2, -INF , !P0 ;  /* 0xff80000002cc7808 */ /* 0x000fe20004000000 */
[----:B------:R-:W-:Y:S01]  /*20db0*/  IMAD.IADD R2, R234, 0x1, -R11 ;  /* 0x00000001ea027824 */ /* 0x000fe200078e0a0b */
[C---:B------:R-:W-:Y:S04]  /*20dc0*/  ISETP.GE.AND P0, PT, R10.reuse, R239, PT ;  /* 0x000000ef0a00720c */ /* 0x040fe80003f06270 */
[----:B------:R-:W-:Y:S02]  /*20dd0*/  IABS R2, R2 ;  /* 0x0000000200027213 */ /* 0x000fe40000000000 */
[C---:B------:R-:W-:Y:S02]  /*20de0*/  ISETP.GE.OR P2, PT, R10.reuse, R244, !P0 ;  /* 0x000000f40a00720c */ /* 0x040fe40004746670 */
[C---:B------:R-:W-:Y:S02]  /*20df0*/  ISETP.GE.AND P0, PT, R10.reuse, R238, PT ;  /* 0x000000ee0a00720c */ /* 0x040fe40003f06270 */
[----:B------:R-:W1:Y:S02]  /*20e00*/  I2F R2, R2 ;  /* 0x0000000200027306 */ /* 0x000e640000201400 */
[C---:B------:R-:W-:Y:S02]  /*20e10*/  ISETP.GE.OR P1, PT, R10.reuse, R243, !P0 ;  /* 0x000000f30a00720c */ /* 0x040fe40004726670 */
[C---:B------:R-:W-:Y:S04]  /*20e20*/  ISETP.GE.AND P0, PT, R10.reuse, R237, PT ;  /* 0x000000ed0a00720c */ /* 0x040fe80003f06270 */
[----:B------:R-:W-:Y:S02]  /*20e30*/  ISETP.GE.OR P0, PT, R10, R242, !P0 ;  /* 0x000000f20a00720c */ /* 0x000fe40004706670 */
[----:B------:R-:W-:Y:S02]  /*20e40*/  @P2 LOP3.LUT R232, R232, 0x40, RZ, 0xfc, !PT ;  /* 0x00000040e8e82812 */ /* 0x000fe400078efcff */
[----:B------:R-:W-:Y:S02]  /*20e50*/  IADD3 R10, R0, 0x59, RZ ;  /* 0x00000059000a7810 */ /* 0x000fe40007ffe0ff */
[----:B------:R-:W-:Y:S04]  /*20e60*/  LOP3.LUT R232, R232, 0xffffffdf, RZ, 0xc0, !PT ;  /* 0xffffffdfe8e87812 */ /* 0x000fe800078ec0ff */
[----:B------:R-:W-:Y:S04]  /*20e70*/  @P1 LOP3.LUT R232, R232, 0x20, RZ, 0xfc, !PT ;  /* 0x00000020e8e81812 */ /* 0x000fe800078efcff */
[----:B------:R-:W-:Y:S01]  /*20e80*/  LOP3.LUT R232, R232, 0xffffff7f, RZ, 0xc0, !PT ;  /* 0xffffff7fe8e87812 */ /* 0x000fe200078ec0ff */
[----:B-1----:R-:W-:Y:S02]  /*20e90*/  FFMA.FTZ R53, R2, -UR35, R53 ;  /* 0x8000002302357c23 */ /* 0x002fe40008010035 */
[----:B------:R-:W-:Y:S01]  /*20ea0*/  IMAD.IADD R2, R241, 0x1, -R9 ;  /* 0x00000001f1027824 */ /* 0x000fe200078e0a09 */
[----:B------:R-:W-:Y:S02]  /*20eb0*/  @P0 LOP3.LUT R232, R232, 0x80, RZ, 0xfc, !PT ;  /* 0x00000080e8e80812 */ /* 0x000fe400078efcff */
[C---:B------:R-:W-:Y:S02]  /*20ec0*/  ISETP.GE.AND P0, PT, R4.reuse, R240, PT ;  /* 0x000000f00400720c */ /* 0x040fe40003f06270 */
[----:B------:R-:W-:Y:S02]  /*20ed0*/  IABS R2, R2 ;  /* 0x0000000200027213 */ /* 0x000fe40000000000 */
[----:B------:R-:W-:Y:S02]  /*20ee0*/  ISETP.GE.OR P0, PT, R4, R245, !P0 ;  /* 0x000000f50400720c */ /* 0x000fe40004706670 */
[----:B------:R-:W-:Y:S02]  /*20ef0*/  LOP3.LUT R232, R232, 0xfffffffb, RZ, 0xc0, !PT ;  /* 0xfffffffbe8e87812 */ /* 0x000fe400078ec0ff */
[----:B------:R-:W4:Y:S02]  /*20f00*/  I2F R2, R2 ;  /* 0x0000000200027306 */ /* 0x000f240000201400 */
[----:B----4-:R-:W-:Y:S02]  /*20f10*/  FFMA.FTZ R91, R2, -UR35, R91 ;  /* 0x80000023025b7c23 */ /* 0x010fe4000801005b */
        /* <DEDUP_REMOVED lines=18> */
[----:B------:R-:W-:Y:S04]  /*21040*/  @P2 LOP3.LUT R232, R232, 0x4, RZ, 0xfc, !PT ;  /* 0x00000004e8e82812 */ /* 0x000fe800078efcff */
        /* <DEDUP_REMOVED lines=33> */
[----:B------:R-:W-:Y:S03]  /*21260*/  @P1 LOP3.LUT R231, R231, 0x20000000, RZ, 0xfc, !PT ;  /* 0x20000000e7e71812 */ /* 0x000fe600078efcff */
[----:B------:R-:W-:Y:S02]  /*21270*/  @P0 LOP3.LUT R232, R232, 0x8, RZ, 0xfc, !PT ;  /* 0x00000008e8e80812 */ /* 0x000fe400078efcff */
[----:B------:R-:W-:Y:S01]  /*21280*/  LOP3.LUT R231, R231, 0xf7ffffff, RZ, 0xc0, !PT ;  /* 0xf7ffffffe7e77812 */ /* 0x000fe200078ec0ff */
[----:B-1----:R-:W-:Y:S01]  /*21290*/  FFMA.FTZ R40, R2, -UR35, R40 ;  /* 0x8000002302287c23 */ /* 0x002fe20008010028 */
[----:B------:R-:W-:Y:S01]  /*212a0*/  LOP3.LUT R232, R232, 0xfffffffe, RZ, 0xc0, !PT ;  /* 0xfffffffee8e87812 */ /* 0x000fe200078ec0ff */
        /* <DEDUP_REMOVED lines=89> */
[----:B------:R-:W-:Y:S02]  /*21840*/  IADD3 R11, R0, 0x51, RZ ;  /* 0x00000051000b7810 */ /* 0x000fe40007ffe0ff */
[----:B------:R-:W-:Y:S04]  /*21850*/  @P2 LOP3.LUT R231, R231, 0x80000, RZ, 0xfc, !PT ;  /* 0x00080000e7e72812 */ /* 0x000fe800078efcff */
[----:B------:R-:W-:Y:S04]  /*21860*/  LOP3.LUT R231, R231, 0xffdfffff, RZ, 0xc0, !PT ;  /* 0xffdfffffe7e77812 */ /* 0x000fe800078ec0ff */
[----:B------:R-:W-:Y:S01]  /*21870*/  @P1 LOP3.LUT R231, R231, 0x200000, RZ, 0xfc, !PT ;  /* 0x00200000e7e71812 */ /* 0x000fe200078efcff */
[----:B-1----:R-:W-:Y:S03]  /*21880*/  FFMA.FTZ R83, R9, -UR35, R83 ;  /* 0x8000002309537c23 */ /* 0x002fe60008010053 */
[----:B------:R-:W-:Y:S01]  /*21890*/  LOP3.LUT R231, R231, 0xefffffff, RZ, 0xc0, !PT ;  /* 0xefffffffe7e77812 */ /* 0x000fe200078ec0ff */
[----:B------:R-:W-:Y:S03]  /*218a0*/  IMAD.IADD R9, R241, 0x1, -R7 ;  /* 0x00000001f1097824 */ /* 0x000fe600078e0a07 */
[----:B------:R-:W-:Y:S02]  /*218b0*/  @P0 LOP3.LUT R231, R231, 0x10000000, RZ, 0xfc, !PT ;  /* 0x10000000e7e70812 */ /* 0x000fe400078efcff */
[----:B------:R-:W-:Y:S02]  /*218c0*/  IABS R9, R9 ;  /* 0x0000000900097213 */ /* 0x000fe40000000000 */
[----:B------:R-:W-:Y:S02]  /*218d0*/  ISETP.GE.AND P0, PT, R11, R240, PT ;  /* 0x000000f00b00720c */ /* 0x000fe40003f06270 */
[----:B------:R-:W-:Y:S02]  /*218e0*/  LOP3.LUT R231, R231, 0xffff7fff, RZ, 0xc0, !PT ;  /* 0xffff7fffe7e77812 */ /* 0x000fe400078ec0ff */
[----:B------:R-:W1:Y:S01]  /*218f0*/  I2F R9, R9 ;  /* 0x0000000900097306 */ /* 0x000e620000201400 */
[----:B------:R-:W-:Y:S01]  /*21900*/  ISETP.GE.OR P0, PT, R11, R245, !P0 ;  /* 0x000000f50b00720c */ /* 0x000fe20004706670 */
[----:B-1----:R-:W-:Y:S02]  /*21910*/  FFMA.FTZ R81, R9, -UR35, R224 ;  /* 0x8000002309517c23 */ /* 0x002fe400080100e0 */
[----:B------:R-:W-:Y:S02]  /*21920*/  IMAD.IADD R9, R235, 0x1, -R12 ;  /* 0x00000001eb097824 */ /* 0x000fe400078e0a0c */
[----:B------:R-:W-:Y:S02]  /*21930*/  IMAD.MOV.U32 R224, RZ, RZ, R226 ;  /* 0x000000ffffe07224 */ /* 0x000fe400078e00e2 */
[----:B------:R-:W-:Y:S01]  /*21940*/  IMAD.MOV.U32 R226, RZ, RZ, R227 ;  /* 0x000000ffffe27224 */ /* 0x000fe200078e00e3 */
[----:B------:R-:W-:Y:S01]  /*21950*/  IABS R9, R9 ;  /* 0x0000000900097213 */ /* 0x000fe20000000000 */
[----:B------:R-:W-:Y:S05]  /*21960*/  IMAD.MOV.U32 R227, RZ, RZ, R92 ;  /* 0x000000ffffe37224 */ /* 0x000fea00078e005c */
        /* <DEDUP_REMOVED lines=28> */
[----:B------:R-:W1:Y:S02]  /*21b30*/  I2F R7, R7 ;  /* 0x0000000700077306 */ /* 0x000e640000201400 */
[----:B-1----:R-:W-:Y:S02]  /*21b40*/  FFMA.FTZ R75, R7, -UR35, R223 ;  /* 0x80000023074b7c23 */ /* 0x002fe400080100df */
[----:B------:R-:W-:Y:S02]  /*21b50*/  IMAD.IADD R7, R235, 0x1, -R11 ;  /* 0x00000001eb077824 */ /* 0x000fe400078e0a0b */
[----:B------:R-:W-:Y:S03]  /*21b60*/  IMAD.MOV.U32 R223, RZ, RZ, R89 ;  /* 0x000000ffffdf7224 */ /* 0x000fe600078e0059 */
        /* <DEDUP_REMOVED lines=128> */
[----:B------:R-:W-:Y:S02]  /*22370*/  IMAD.MOV.U32 R226, RZ, RZ, R227 ;  /* 0x000000ffffe27224 */ /* 0x000fe400078e00e3 */
[----:B------:R-:W-:Y:S01]  /*22380*/  IMAD.IADD R3, R235, 0x1, -R7 ;  /* 0x00000001eb037824 */ /* 0x000fe200078e0a07 */
[----:B------:R-:W2:Y:S04]  /*22390*/  LDL.LU R227, [R1+0x74] ;  /* 0x0000740001e37983 */ /* 0x000ea80000300800 */
        /* <DEDUP_REMOVED lines=50> */
[----:B------:R-:W-:Y:S02]  /*226c0*/  LOP3.LUT R233, R233, 0xffffdfff, RZ, 0xc0, !PT ;  /* 0xffffdfffe9e97812 */ /* 0x000fe400078ec0ff */
[----:B------:R-:W-:Y:S04]  /*226d0*/  @P1 LOP3.LUT R231, R231, 0x8, RZ, 0xfc, !PT ;  /* 0x00000008e7e71812 */ /* 0x000fe800078efcff */
[----:B------:R-:W-:Y:S01]  /*226e0*/  LOP3.LUT R231, R231, 0xfffff7ff, RZ, 0xc0, !PT ;  /* 0xfffff7ffe7e77812 */ /* 0x000fe200078ec0ff */
[----:B-1----:R-:W-:Y:S03]  /*226f0*/  FFMA.FTZ R25, R2, -UR35, R226 ;  /* 0x8000002302197c23 */ /* 0x002fe600080100e2 */
[----:B------:R-:W-:Y:S01]  /*22700*/  @P0 LOP3.LUT R231, R231, 0x800, RZ, 0xfc, !PT ;  /* 0x00000800e7e70812 */ /* 0x000fe200078efcff */
[----:B------:R-:W-:Y:S01]  /*22710*/  IMAD.IADD R2, R241, 0x1, -R12 ;  /* 0x00000001f1027824 */ /* 0x000fe200078e0a0c */
[C---:B------:R-:W-:Y:S02]  /*22720*/  ISETP.GE.AND P0, PT, R4.reuse, R240, PT ;  /* 0x000000f00400720c */ /* 0x040fe40003f06270 */
[----:B------:R-:W-:Y:S02]  /*22730*/  LOP3.LUT R231, R231, 0xfffffffd, RZ, 0xc0, !PT ;  /* 0xfffffffde7e77812 */ /* 0x000fe400078ec0ff */
[----:B------:R-:W-:Y:S02]  /*22740*/  IABS R2, R2 ;  /* 0x0000000200027213 */ /* 0x000fe40000000000 */
[----:B------:R-:W-:Y:S04]  /*22750*/  ISETP.GE.OR P0, PT, R4, R245, !P0 ;  /* 0x000000f50400720c */ /* 0x000fe80004706670 */
[----:B------:R-:W2:Y:S02]  /*22760*/  I2F R2, R2 ;  /* 0x0000000200027306 */ /* 0x000ea40000201400 */
[----:B--2---:R-:W-:Y:S02]  /*22770*/  FFMA.FTZ R23, R2, -UR35, R227 ;  /* 0x8000002302177c23 */ /* 0x004fe400080100e3 */
[----:B------:R-:W-:Y:S02]  /*22780*/  IMAD.MOV.U32 R227, RZ, RZ, R228 ;  /* 0x000000ffffe37224 */ /* 0x000fe400078e00e4 */
[----:B------:R-:W2:Y:S01]  /*22790*/  LDL.LU R228, [R1+0x7c] ;  /* 0x00007c0001e47983 */ /* 0x000ea20000300800 */
        /* <DEDUP_REMOVED lines=19> */
[C---:B------:R-:W-:Y:S02]  /*228d0*/  LOP3.LUT P5, RZ, R232.reuse, 0x2000, RZ, 0xc0, !PT ;  /* 0x00002000e8ff7812 */ /* 0x040fe400078ac0ff */
[----:B------:R-:W-:Y:S02]  /*228e0*/  @P1 LOP3.LUT R231, R231, 0x2, RZ, 0xfc, !PT ;  /* 0x00000002e7e71812 */ /* 0x000fe400078efcff */
[C---:B------:R-:W-:Y:S02]  /*228f0*/  LOP3.LUT P2, RZ, R232.reuse, 0x40000, RZ, 0xc0, !PT ;  /* 0x00040000e8ff7812 */ /* 0x040fe4000784c0ff */
[----:B------:R-:W-:Y:S02]  /*22900*/  LOP3.LUT R231, R231, 0xfffffdff, RZ, 0xc0, !PT ;  /* 0xfffffdffe7e77812 */ /* 0x000fe400078ec0ff */
[----:B------:R-:W-:Y:S01]  /*22910*/  LOP3.LUT P3, RZ, R232, 0x10000, RZ, 0xc0, !PT ;  /* 0x00010000e8ff7812 */ /* 0x000fe2000786c0ff */
[----:B-1----:R-:W-:Y:S01]  /*22920*/  FFMA.FTZ R24, R2, -UR35, R227 ;  /* 0x8000002302187c23 */ /* 0x002fe200080100e3 */
[----:B------:R-:W-:Y:S01]  /*22930*/  @P0 LOP3.LUT R231, R231, 0x200, RZ, 0xfc, !PT ;  /* 0x00000200e7e70812 */ /* 0x000fe200078efcff */
[----:B------:R-:W-:Y:S01]  /*22940*/  IMAD.IADD R2, R241, 0x1, -R11 ;  /* 0x00000001f1027824 */ /* 0x000fe200078e0a0b */
[C---:B------:R-:W-:Y:S01]  /*22950*/  ISETP.GE.AND P0, PT, R3.reuse, R240, PT ;  /* 0x000000f00300720c */ /* 0x040fe20003f06270 */
[----:B------:R-:W-:Y:S01]  /*22960*/  IMAD.MOV.U32 R227, RZ, RZ, R205 ;  /* 0x000000ffffe37224 */ /* 0x000fe200078e00cd */
[----:B------:R-:W-:Y:S02]  /*22970*/  LOP3.LUT R232, R232, 0xdfffffff, RZ, 0xc0, !PT ;  /* 0xdfffffffe8e87812 */ /* 0x000fe400078ec0ff */
[----:B------:R-:W-:Y:S02]  /*22980*/  IABS R2, R2 ;  /* 0x0000000200027213 */ /* 0x000fe40000000000 */
[----:B------:R-:W-:Y:S02]  /*22990*/  ISETP.GE.OR P0, PT, R3, R245, !P0 ;  /* 0x000000f50300720c */ /* 0x000fe40004706670 */
[----:B------:R-:W-:Y:S02]  /*229a0*/  FSEL R46, R247, -INF , !P5 ;  /* 0xff800000f72e7808 */ /* 0x000fe40006800000 */
[----:B------:R-:W2:Y:S01]  /*229b0*/  I2F R2, R2 ;  /* 0x0000000200027306 */ /* 0x000ea20000201400 */
[----:B------:R-:W-:Y:S02]  /*229c0*/  FSEL R32, R249, -INF , !P2 ;  /* 0xff800000f9207808 */ /* 0x000fe40005000000 */
[----:B------:R-:W-:Y:S01]  /*229d0*/  FSEL R47, R203, -INF , !P3 ;  /* 0xff800000cb2f7808 */ /* 0x000fe20005800000 */
[----:B--2---:R-:W-:Y:S02]  /*229e0*/  FFMA.FTZ R22, R2, -UR35, R228 ;  /* 0x8000002302167c23 */ /* 0x004fe400080100e4 */
[----:B------:R-:W-:Y:S02]  /*229f0*/  IMAD.IADD R2, R235, 0x1, -R4 ;  /* 0x00000001eb027824 */ /* 0x000fe400078e0a04 */
[----:B------:R-:W-:Y:S03]  /*22a00*/  IMAD.MOV.U32 R228, RZ, RZ, R210 ;  /* 0x000000ffffe47224 */ /* 0x000fe600078e00d2 */
[----:B------:R-:W-:Y:S06]  /*22a10*/  IABS R2, R2 ;  /* 0x0000000200027213 */ /* 0x000fec0000000000 */
[----:B------:R-:W1:Y:S02]  /*22a20*/  I2F R2, R2 ;  /* 0x0000000200027306 */ /* 0x000e640000201400 */
[----:B-1----:R-:W-:Y:S02]  /*22a30*/  FFMA.FTZ R14, R2, -UR35, R230 ;  /* 0x80000023020e7c23 */ /* 0x002fe400080100e6 */
[----:B------:R-:W-:Y:S02]  /*22a40*/  IMAD.MOV.U32 R230, RZ, RZ, R246 ;  /* 0x000000ffffe67224 */ /* 0x000fe400078e00f6 */
[----:B------:R-:W2:Y:S01]  /*22a50*/  LDL.LU R246, [R1+0x80] ;  /* 0x0000800001f67983 */ /* 0x000ea20000300800 */
[----:B------:R-:W-:Y:S03]  /*22a60*/  IMAD.IADD R2, R236, 0x1, -R3 ;  /* 0x00000001ec027824 */ /* 0x000fe600078e0a03 */
[----:B------:R-:W-:Y:S02]  /*22a70*/  STL [R1+0x138], R236 ;  /* 0x000138ec01007387 */ /* 0x000fe40000100800 */
[----:B------:R-:W-:Y:S02]  /*22a80*/  IABS R2, R2 ;  /* 0x0000000200027213 */ /* 0x000fe40000000000 */
[----:B------:R-:W-:Y:S04]  /*22a90*/  STL [R1+0x13c], R240 ;  /* 0x00013cf001007387 */ /* 0x000fe80000100800 */
[----:B------:R-:W1:Y:S01]  /*22aa0*/  I2F R2, R2 ;  /* 0x0000000200027306 */ /* 0x000e620000201400 */
[----:B------:R-:W-:Y:S01]  /*22ab0*/  STL [R1+0x140], R245 ;  /* 0x000140f501007387 */ /* 0x000fe20000100800 */
[----:B-1----:R-:W-:Y:S02]  /*22ac0*/  FFMA.FTZ R2, R2, -UR35, R229 ;  /* 0x8000002302027c23 */ /* 0x002fe400080100e5 */
[----:B------:R-:W-:Y:S03]  /*22ad0*/  IMAD.MOV.U32 R229, RZ, RZ, R209 ;  /* 0x000000ffffe57224 */ /* 0x000fe600078e00d1 */
        /* <DEDUP_REMOVED lines=11> */
[----:B------:R-:W-:Y:S02]  /*22b90*/  LOP3.LUT P1, RZ, R231, 0x8000000, RZ, 0xc0, !PT ;  /* 0x08000000e7ff7812 */ /* 0x000fe4000782c0ff */
[----:B------:R-:W-:Y:S04]  /*22ba0*/  LOP3.LUT R232, R232, 0xfdffffff, RZ, 0xc0, !PT ;  /* 0xfdffffffe8e87812 */ /* 0x000fe800078ec0ff */
[----:B------:R-:W-:Y:S04]  /*22bb0*/  @P6 LOP3.LUT R232, R232, 0x2000000, RZ, 0xfc, !PT ;  /* 0x02000000e8e86812 */ /* 0x000fe800078efcff */
[----:B------:R-:W-:Y:S01]  /*22bc0*/  LOP3.LUT R232, R232, 0xfbffffff, RZ, 0xc0, !PT ;  /* 0xfbffffffe8e87812 */ /* 0x000fe200078ec0ff */
[----:B-1----:R-:W-:Y:S02]  /*22bd0*/  FFMA.FTZ R20, R2, -UR35, R230 ;  /* 0x8000002302147c23 */ /* 0x002fe400080100e6 */
[----:B------:R-:W-:Y:S01]  /*22be0*/  @P1 LOP3.LUT R233, R233, 0x2000, RZ, 0xfc, !PT ;  /* 0x00002000e9e91812 */ /* 0x000fe200078efcff */
[----:B------:R-:W-:Y:S01]  /*22bf0*/  IMAD.IADD R2, R241, 0x1, -R13 ;  /* 0x00000001f1027824 */ /* 0x000fe200078e0a0d */
[----:B------:R-:W-:Y:S01]  /*22c00*/  @P4 LOP3.LUT R232, R232, 0x4000000, RZ, 0xfc, !PT ;  /* 0x04000000e8e84812 */ /* 0x000fe200078efcff */
[----:B------:R-:W-:Y:S01]  /*22c10*/  IMAD.MOV.U32 R230, RZ, RZ, R207 ;  /* 0x000000ffffe67224 */ /* 0x000fe200078e00cf */
[----:B------:R-:W-:Y:S02]  /*22c20*/  LOP3.LUT R233, R233, 0xfffffbff, RZ, 0xc0, !PT ;  /* 0xfffffbffe9e97812 */ /* 0x000fe400078ec0ff */
[----:B------:R-:W-:Y:S02]  /*22c30*/  IABS R2, R2 ;  /* 0x0000000200027213 */ /* 0x000fe40000000000 */
[C---:B------:R-:W-:Y:S02]  /*22c40*/  LOP3.LUT P5, RZ, R232.reuse, 0x100, RZ, 0xc0, !PT ;  /* 0x00000100e8ff7812 */ /* 0x040fe400078ac0ff */
[----:B------:R-:W-:Y:S02]  /*22c50*/  LOP3.LUT P4, RZ, R231, 0x1, RZ, 0xc0, !PT ;  /* 0x00000001e7ff7812 */ /* 0x000fe4000788c0ff */
[----:B------:R-:W2:Y:S01]  /*22c60*/  I2F R2, R2 ;  /* 0x0000000200027306 */ /* 0x000ea20000201400 */
[C---:B------:R-:W-:Y:S02]  /*22c70*/  LOP3.LUT P2, RZ, R232.reuse, 0x4, RZ, 0xc0, !PT ;  /* 0x00000004e8ff7812 */ /* 0x040fe4000784c0ff */
[C---:B------:R-:W-:Y:S02]  /*22c80*/  LOP3.LUT P6, RZ, R232.reuse, 0x400, RZ, 0xc0, !PT ;  /* 0x00000400e8ff7812 */ /* 0x040fe400078cc0ff */
[----:B------:R-:W-:Y:S02]  /*22c90*/  FSEL R43, R33, -INF , !P2 ;  /* 0xff800000212b7808 */ /* 0x000fe40005000000 */
[C---:B------:R-:W-:Y:S02]  /*22ca0*/  LOP3.LUT P2, RZ, R232.reuse, 0x2, RZ, 0xc0, !PT ;  /* 0x00000002e8ff7812 */ /* 0x040fe4000784c0ff */
[----:B------:R-:W-:Y:S02]  /*22cb0*/  LOP3.LUT P3, RZ, R232, 0x40, RZ, 0xc0, !PT ;  /* 0x00000040e8ff7812 */ /* 0x000fe4000786c0ff */
[----:B------:R-:W-:Y:S02]  /*22cc0*/  LOP3.LUT P1, RZ, R231, 0x80000000, RZ, 0xc0, !PT ;  /* 0x80000000e7ff7812 */ /* 0x000fe4000782c0ff */
[----:B------:R-:W-:Y:S02]  /*22cd0*/  FSEL R45, R34, -INF , !P6 ;  /* 0xff800000222d7808 */ /* 0x000fe40007000000 */
[----:B------:R-:W-:Y:S02]  /*22ce0*/  FSEL R44, R35, -INF , !P3 ;  /* 0xff800000232c7808 */ /* 0x000fe40005800000 */
[C---:B------:R-:W-:Y:S02]  /*22cf0*/  LOP3.LUT P3, RZ, R232.reuse, 0x100000, RZ, 0xc0, !PT ;  /* 0x00100000e8ff7812 */ /* 0x040fe4000786c0ff */
[----:B------:R-:W-:Y:S02]  /*22d00*/  LOP3.LUT P6, RZ, R232, 0x20, RZ, 0xc0, !PT ;  /* 0x00000020e8ff7812 */ /* 0x000fe400078cc0ff */
[----:B------:R-:W-:Y:S02]  /*22d10*/  FSEL R42, R42, -INF , !P1 ;  /* 0xff8000002a2a7808 */ /* 0x000fe40004800000 */
[----:B------:R-:W-:Y:S02]  /*22d20*/  FSEL R67, R67, -INF , !P3 ;  /* 0xff80000043437808 */ /* 0x000fe40005800000 */
[----:B------:R-:W-:Y:S02]  /*22d30*/  FSEL R106, R106, -INF , !P6 ;  /* 0xff8000006a6a7808 */ /* 0x000fe40007000000 */
[----:B------:R-:W-:Y:S04]  /*22d40*/  LOP3.LUT P6, RZ, R231, 0x40000, RZ, 0xc0, !PT ;  /* 0x00040000e7ff7812 */ /* 0x000fe800078cc0ff */
[----:B------:R-:W-:Y:S02]  /*22d50*/  FSEL R247, R49, -INF , !P6 ;  /* 0xff80000031f77808 */ /* 0x000fe40007000000 */
[----:B------:R-:W-:Y:S04]  /*22d60*/  LOP3.LUT P6, RZ, R231, 0x800000, RZ, 0xc0, !PT ;  /* 0x00800000e7ff7812 */ /* 0x000fe800078cc0ff */
[----:B------:R-:W-:Y:S01]  /*22d70*/  FSEL R75, R75, -INF , !P6 ;  /* 0xff8000004b4b7808 */ /* 0x000fe20007000000 */
[----:B--2---:R-:W-:Y:S02]  /*22d80*/  FFMA.FTZ R19, R2, -UR35, R246 ;  /* 0x8000002302137c23 */ /* 0x004fe400080100f6 */
[C---:B------:R-:W-:Y:S02]  /*22d90*/  IMAD.IADD R2, R235.reuse, 0x1, -R3 ;  /* 0x00000001eb027824 */ /* 0x040fe400078e0a03 */
[----:B------:R-:W-:Y:S03]  /*22da0*/  IMAD.MOV.U32 R246, RZ, RZ, R208 ;  /* 0x000000fffff67224 */ /* 0x000fe600078e00d0 */
[----:B------:R-:W-:Y:S06]  /*22db0*/  IABS R2, R2 ;  /* 0x0000000200027213 */ /* 0x000fec0000000000 */
[----:B------:R-:W1:Y:S02]  /*22dc0*/  I2F R2, R2 ;  /* 0x0000000200027306 */ /* 0x000e640000201400 */
[----:B-1----:R-:W-:Y:S01]  /*22dd0*/  FFMA.FTZ R12, R2, -UR35, R211 ;  /* 0x80000023020c7c23 */ /* 0x002fe200080100d3 */
[C---:B------:R-:W-:Y:S02]  /*22de0*/  IADD3 R2, R0.reuse, 0x78, RZ ;  /* 0x0000007800027810 */ /* 0x040fe40007ffe0ff */
[----:B------:R-:W-:Y:S02]  /*22df0*/  IADD3 R0, R0, 0x79, RZ ;  /* 0x0000007900007810 */ /* 0x000fe40007ffe0ff */
[----:B------:R-:W-:Y:S01]  /*22e00*/  ISETP.GE.AND P0, PT, R2, R240, PT ;  /* 0x000000f00200720c */ /* 0x000fe20003f06270 */
[----:B------:R-:W-:Y:S03]  /*22e10*/  IMAD.IADD R8, R236, 0x1, -R2 ;  /* 0x00000001ec087824 */ /* 0x000fe600078e0a02 */
[-C--:B------:R-:W-:Y:S02]  /*22e20*/  ISETP.GE.OR P0, PT, R2, R245.reuse, !P0 ;  /* 0x000000f50200720c */ /* 0x080fe40004706670 */
[----:B------:R-:W-:Y:S06]  /*22e30*/  IABS R8, R8 ;  /* 0x0000000800087213 */ /* 0x000fec0000000000 */
[----:B------:R-:W1:Y:S02]  /*22e40*/  I2F R8, R8 ;  /* 0x0000000800087306 */ /* 0x000e640000201400 */
[----:B-1----:R-:W-:Y:S05]  /*22e50*/  FFMA.FTZ R8, R8, -UR35, R128 ;  /* 0x8000002308087c23 */ /* 0x002fea0008010080 */
[----:B------:R-:W-:Y:S01]  /*22e60*/  FSEL R66, R8, -INF , !P0 ;  /* 0xff80000008427808 */ /* 0x000fe20004000000 */
[C---:B------:R-:W-:Y:S01]  /*22e70*/  IMAD.IADD R8, R235.reuse, 0x1, -R2 ;  /* 0x00000001eb087824 */ /* 0x040fe200078e0a02 */
[C---:B------:R-:W-:Y:S04]  /*22e80*/  ISETP.GE.AND P0, PT, R0.reuse, R240, PT ;  /* 0x000000f00000720c */ /* 0x040fe80003f06270 */
[----:B------:R-:W-:Y:S02]  /*22e90*/  IABS R8, R8 ;  /* 0x0000000800087213 */ /* 0x000fe40000000000 */
[----:B------:R-:W-:Y:S04]  /*22ea0*/  ISETP.GE.OR P0, PT, R0, R245, !P0 ;  /* 0x000000f50000720c */ /* 0x000fe80004706670 */
[----:B------:R-:W1:Y:S02]  /*22eb0*/  I2F R8, R8 ;  /* 0x0000000800087306 */ /* 0x000e640000201400 */
[----:B-1----:R-:W-:Y:S02]  /*22ec0*/  FFMA.FTZ R11, R8, -UR35, R110 ;  /* 0x80000023080b7c23 */ /* 0x002fe4000801006e */
[--C-:B------:R-:W-:Y:S05]  /*22ed0*/  IMAD.IADD R8, R236, 0x1, -R0.reuse ;  /* 0x00000001ec087824 */ /* 0x100fea00078e0a00 */
[----:B------:R-:W-:Y:S06]  /*22ee0*/  IABS R8, R8 ;  /* 0x0000000800087213 */ /* 0x000fec0000000000 */
[----:B------:R-:W1:Y:S02]  /*22ef0*/  I2F R8, R8 ;  /* 0x0000000800087306 */ /* 0x000e640000201400 */
[----:B-1----:R-:W-:Y:S05]  /*22f00*/  FFMA.FTZ R8, R8, -UR35, R121 ;  /* 0x8000002308087c23 */ /* 0x002fea0008010079 */
[----:B------:R-:W-:Y:S01]  /*22f10*/  FSEL R48, R8, -INF , !P0 ;  /* 0xff80000008307808 */ /* 0x000fe20004000000 */
[----:B------:R-:W-:Y:S01]  /*22f20*/  IMAD.IADD R8, R235, 0x1, -R0 ;  /* 0x00000001eb087824 */ /* 0x000fe200078e0a00 */
[----:B------:R-:W-:Y:S04]  /*22f30*/  LOP3.LUT P0, RZ, R231, 0x8000, RZ, 0xc0, !PT ;  /* 0x00008000e7ff7812 */ /* 0x000fe8000780c0ff */
[----:B------:R-:W-:Y:S06]  /*22f40*/  IABS R8, R8 ;  /* 0x0000000800087213 */ /* 0x000fec0000000000 */
[----:B------:R-:W1:Y:S03]  /*22f50*/  I2F R8, R8 ;  /* 0x0000000800087306 */ /* 0x000e660000201400 */
[----:B------:R-:W-:Y:S02]  /*22f60*/  @P0 LOP3.LUT R233, R233, 0x400, RZ, 0xfc, !PT ;  /* 0x00000400e9e90812 */ /* 0x000fe400078efcff */
[----:B------:R-:W-:Y:S02]  /*22f70*/  LOP3.LUT P0, RZ, R232, 0x800000, RZ, 0xc0, !PT ;  /* 0x00800000e8ff7812 */ /* 0x000fe4000780c0ff */
        /* <DEDUP_REMOVED lines=29> */
[----:B------:R-:W-:Y:S02]  /*23150*/  LOP3.LUT R233, R233, 0xfffffffb, RZ, 0xc0, !PT ;  /* 0xfffffffbe9e97812 */ /* 0x000fe400078ec0ff */
[----:B------:R-:W-:Y:S02]  /*23160*/  FSEL R34, R107, -INF , !P4 ;  /* 0xff8000006b227808 */ /* 0x000fe40006000000 */
[----:B------:R-:W-:Y:S02]  /*23170*/  @P5 LOP3.LUT R233, R233, 0x4, RZ, 0xfc, !PT ;  /* 0x00000004e9e95812 */ /* 0x000fe400078efcff */
[C---:B------:R-:W-:Y:S02]  /*23180*/  LOP3.LUT P5, RZ, R232.reuse, 0x400000, RZ, 0xc0, !PT ;  /* 0x00400000e8ff7812 */ /* 0x040fe400078ac0ff */
[----:B------:R-:W-:Y:S01]  /*23190*/  LOP3.LUT P0, RZ, R233, 0x1000, RZ, 0xc0, !PT ;  /* 0x00001000e9ff7812 */ /* 0x000fe2000780c0ff */
[----:B------:R-:W-:Y:S01]  /*231a0*/  STL [R1+0x144], R233 ;  /* 0x000144e901007387 */ /* 0x000fe20000100800 */
[----:B------:R-:W-:Y:S02]  /*231b0*/  LOP3.LUT R232, R232, 0x7fffffff, RZ, 0xc0, !PT ;  /* 0x7fffffffe8e87812 */ /* 0x000fe400078ec0ff */
[----:B------:R-:W-:Y:S02]  /*231c0*/  FSEL R51, R51, -INF , !P0 ;  /* 0xff80000033337808 */ /* 0x000fe40004000000 */
[C---:B------:R-:W-:Y:S02]  /*231d0*/  LOP3.LUT P0, RZ, R233.reuse, 0x800, RZ, 0xc0, !PT ;  /* 0x00000800e9ff7812 */ /* 0x040fe4000780c0ff */
[C---:B------:R-:W-:Y:S02]  /*231e0*/  LOP3.LUT P1, RZ, R233.reuse, 0x2000, RZ, 0xc0, !PT ;  /* 0x00002000e9ff7812 */ /* 0x040fe4000782c0ff */
        /* <DEDUP_REMOVED lines=9> */
[C---:B------:R-:W-:Y:S02]  /*23280*/  LOP3.LUT P4, RZ, R233.reuse, 0x200, RZ, 0xc0, !PT ;  /* 0x00000200e9ff7812 */ /* 0x040fe4000788c0ff */
        /* <DEDUP_REMOVED lines=18> */
[C---:B------:R-:W-:Y:S02]  /*233b0*/  LOP3.LUT P4, RZ, R233.reuse, 0x10, RZ, 0xc0, !PT ;  /* 0x00000010e9ff7812 */ /* 0x040fe4000788c0ff */
[C---:B------:R-:W-:Y:S02]  /*233c0*/  LOP3.LUT P3, RZ, R233.reuse, 0x1, RZ, 0xc0, !PT ;  /* 0x00000001e9ff7812 */ /* 0x040fe4000786c0ff */
[----:B------:R-:W-:Y:S02]  /*233d0*/  FSEL R118, R118, -INF , !P4 ;  /* 0xff80000076767808 */ /* 0x000fe40006000000 */
[----:B------:R-:W-:Y:S02]  /*233e0*/  LOP3.LUT P4, RZ, R233, 0x8, RZ, 0xc0, !PT ;  /* 0x00000008e9ff7812 */ /* 0x000fe4000788c0ff */
[----:B------:R-:W-:Y:S02]  /*233f0*/  FSEL R62, R62, -INF , !P3 ;  /* 0xff8000003e3e7808 */ /* 0x000fe40005800000 */
[----:B------:R-:W-:Y:S02]  /*23400*/  FSEL R55, R55, -INF , !P4 ;  /* 0xff80000037377808 */ /* 0x000fe40006000000 */
[C---:B------:R-:W-:Y:S02]  /*23410*/  LOP3.LUT P4, RZ, R232.reuse, 0x80, RZ, 0xc0, !PT ;  /* 0x00000080e8ff7812 */ /* 0x040fe4000788c0ff */
[----:B------:R-:W-:Y:S02]  /*23420*/  FSEL R119, R119, -INF , !P1 ;  /* 0xff80000077777808 */ /* 0x000fe40004800000 */
[C---:B------:R-:W-:Y:S02]  /*23430*/  LOP3.LUT P1, RZ, R232.reuse, 0x20000000, RZ, 0xc0, !PT ;  /* 0x20000000e8ff7812 */ /* 0x040fe4000782c0ff */
        /* <DEDUP_REMOVED lines=9> */
[-C--:B------:R-:W-:Y:S02]  /*234d0*/  ISETP.GE.AND P0, PT, R13, R239.reuse, PT ;  /* 0x000000ef0d00720c */ /* 0x080fe40003f06270 */
[----:B------:R-:W-:Y:S02]  /*234e0*/  FSEL R117, R117, -INF , !P5 ;  /* 0xff80000075757808 */ /* 0x000fe40006800000 */
[-C--:B------:R-:W-:Y:S02]  /*234f0*/  ISETP.GE.OR P0, PT, R13, R244.reuse, !P0 ;  /* 0x000000f40d00720c */ /* 0x080fe40004706670 */
[----:B------:R-:W-:Y:S02]  /*23500*/  LOP3.LUT P5, RZ, R233, 0x2, RZ, 0xc0, !PT ;  /* 0x00000002e9ff7812 */ /* 0x000fe400078ac0ff */
[----:B------:R-:W-:Y:S02]  /*23510*/  FSEL R63, R63, -INF , !P0 ;  /* 0xff8000003f3f7808 */ /* 0x000fe40004000000 */
[----:B------:R-:W-:Y:S02]  /*23520*/  LOP3.LUT P0, RZ, R231, 0x1000000, RZ, 0xc0, !PT ;  /* 0x01000000e7ff7812 */ /* 0x000fe4000780c0ff */
[----:B------:R-:W-:Y:S02]  /*23530*/  FSEL R54, R54, -INF , !P5 ;  /* 0xff80000036367808 */ /* 0x000fe40006800000 */
[----:B------:R-:W-:Y:S02]  /*23540*/  FSEL R250, R59, -INF , !P0 ;  /* 0xff8000003bfa7808 */ /* 0x000fe40004000000 */
[CC--:B------:R-:W-:Y:S02]  /*23550*/  ISETP.GE.AND P0, PT, R10.reuse, R239.reuse, PT ;  /* 0x000000ef0a00720c */ /* 0x0c0fe40003f06270 */
[----:B------:R-:W-:Y:S02]  /*23560*/  LOP3.LUT P5, RZ, R231, 0x200000, RZ, 0xc0, !PT ;  /* 0x00200000e7ff7812 */ /* 0x000fe400078ac0ff */
[-C--:B------:R-:W-:Y:S02]  /*23570*/  ISETP.GE.OR P0, PT, R10, R244.reuse, !P0 ;  /* 0x000000f40a00720c */ /* 0x080fe40004706670 */
[----:B------:R-:W-:Y:S02]  /*23580*/  FSEL R249, R53, -INF , !P5 ;  /* 0xff80000035f97808 */ /* 0x000fe40006800000 */
[----:B------:R-:W-:Y:S02]  /*23590*/  FSEL R59, R36, -INF , !P0 ;  /* 0xff800000243b7808 */ /* 0x000fe40004000000 */
[CC--:B------:R-:W-:Y:S02]  /*235a0*/  ISETP.GE.AND P0, PT, R9.reuse, R239.reuse, PT ;  /* 0x000000ef0900720c */ /* 0x0c0fe40003f06270 */
[----:B------:R-:W-:Y:S02]  /*235b0*/  LOP3.LUT P2, RZ, R232, 0x8, RZ, 0xc0, !PT ;  /* 0x00000008e8ff7812 */ /* 0x000fe4000784c0ff */
[-C--:B------:R-:W-:Y:S02]  /*235c0*/  ISETP.GE.OR P0, PT, R9, R244.reuse, !P0 ;  /* 0x000000f40900720c */ /* 0x080fe40004706670 */
[----:B------:R-:W-:Y:S02]  /*235d0*/  FSEL R218, R90, -INF , !P2 ;  /* 0xff8000005ada7808 */ /* 0x000fe40005000000 */
[----:B------:R-:W-:Y:S02]  /*235e0*/  FSEL R53, R30, -INF , !P0 ;  /* 0xff8000001e357808 */ /* 0x000fe40004000000 */
[C---:B------:R-:W-:Y:S02]  /*235f0*/  LOP3.LUT P0, RZ, R232.reuse, 0x10, RZ, 0xc0, !PT ;  /* 0x00000010e8ff7812 */ /* 0x040fe4000780c0ff */
[----:B------:R-:W-:Y:S02]  /*23600*/  LOP3.LUT P2, RZ, R232, 0x8000000, RZ, 0xc0, !PT ;  /* 0x08000000e8ff7812 */ /* 0x000fe4000784c0ff */
[----:B------:R-:W-:Y:S02]  /*23610*/  FSEL R91, R91, -INF , !P0 ;  /* 0xff8000005b5b7808 */ /* 0x000fe40004000000 */
[-C--:B------:R-:W-:Y:S02]  /*23620*/  ISETP.GE.AND P0, PT, R7, R239.reuse, PT ;  /* 0x000000ef0700720c */ /* 0x080fe40003f06270 */
[----:B------:R-:W-:Y:S01]  /*23630*/  FSEL R210, R39, -INF , !P2 ;  /* 0xff80000027d27808 */ /* 0x000fe20005000000 */
[----:B------:R-:W-:Y:S01]  /*23640*/  STL [R1+0x18], R91 ;  /* 0x0000185b01007387 */ /* 0x000fe20000100800 */
[-C--:B------:R-:W-:Y:S02]  /*23650*/  ISETP.GE.OR P0, PT, R7, R244.reuse, !P0 ;  /* 0x000000f40700720c */ /* 0x080fe40004706670 */
[----:B------:R-:W-:Y:S01]  /*23660*/  FSEL R60, R60, -INF , !P1 ;  /* 0xff8000003c3c7808 */ /* 0x000fe20004800000 */
[----:B------:R-:W-:Y:S01]  /*23670*/  STL [R1+0x148], R235 ;  /* 0x000148eb01007387 */ /* 0x000fe20000100800 */
[----:B------:R-:W-:Y:S02]  /*23680*/  FSEL R49, R21, -INF , !P0 ;  /* 0xff80000015317808 */ /* 0x000fe40004000000 */
[C---:B------:R-:W-:Y:S01]  /*23690*/  LOP3.LUT P0, RZ, R231.reuse, 0x10000, RZ, 0xc0, !PT ;  /* 0x00010000e7ff7812 */ /* 0x040fe2000780c0ff */
[----:B------:R-:W2:Y:S01]  /*236a0*/  LDL.LU R227, [R1+0x88] ;  /* 0x0000880001e37983 */ /* 0x000ea20000300800 */
[----:B------:R-:W-:Y:S02]  /*236b0*/  LOP3.LUT P1, RZ, R232, 0x1, RZ, 0xc0, !PT ;  /* 0x00000001e8ff7812 */ /* 0x000fe4000782c0ff */
[----:B------:R-:W-:Y:S01]  /*236c0*/  FSEL R211, R40, -INF , !P0 ;  /* 0xff80000028d37808 */ /* 0x000fe20004000000 */
[----:B------:R-:W-:Y:S01]  /*236d0*/  STL [R1+0x14c], R239 ;  /* 0x00014cef01007387 */ /* 0x000fe20000100800 */
[-C--:B------:R-:W-:Y:S02]  /*236e0*/  ISETP.GE.AND P0, PT, R6, R239.reuse, PT ;  /* 0x000000ef0600720c */ /* 0x080fe40003f06270 */
[----:B------:R-:W-:Y:S01]  /*236f0*/  FSEL R212, R88, -INF , !P1 ;  /* 0xff80000058d47808 */ /* 0x000fe20004800000 */
[----:B------:R-:W-:Y:S01]  /*23700*/  STL [R1+0x150], R244 ;  /* 0x000150f401007387 */ /* 0x000fe20000100800 */
[-C--:B------:R-:W-:Y:S02]  /*23710*/  ISETP.GE.OR P0, PT, R6, R244.reuse, !P0 ;  /* 0x000000f40600720c */ /* 0x080fe40004706670 */
[----:B------:R-:W-:Y:S02]  /*23720*/  LOP3.LUT P1, RZ, R231, 0x2, RZ, 0xc0, !PT ;  /* 0x00000002e7ff7812 */ /* 0x000fe4000782c0ff */
[----:B------:R-:W-:Y:S02]  /*23730*/  FSEL R40, R17, -INF , !P0 ;  /* 0xff80000011287808 */ /* 0x000fe40004000000 */
[----:B------:R-:W-:Y:S02]  /*23740*/  ISETP.GE.AND P0, PT, R5, R239, PT ;  /* 0x000000ef0500720c */ /* 0x000fe40003f06270 */
[----:B------:R-:W-:Y:S02]  /*23750*/  LOP3.LUT P2, RZ, R231, 0x20000, RZ, 0xc0, !PT ;  /* 0x00020000e7ff7812 */ /* 0x000fe4000784c0ff */
[-C--:B------:R-:W-:Y:S02]  /*23760*/  ISETP.GE.OR P0, PT, R5, R244.reuse, !P0 ;  /* 0x000000f40500720c */ /* 0x080fe40004706670 */
[----:B------:R-:W-:Y:S02]  /*23770*/  FSEL R203, R71, -INF , !P1 ;  /* 0xff80000047cb7808 */ /* 0x000fe40004800000 */
[----:B------:R-:W-:Y:S02]  /*23780*/  FSEL R39, R15, -INF , !P0 ;  /* 0xff8000000f277808 */ /* 0x000fe40004000000 */
[----:B------:R-:W-:Y:S02]  /*23790*/  LOP3.LUT P0, RZ, R231, 0x400, RZ, 0xc0, !PT ;  /* 0x00000400e7ff7812 */ /* 0x000fe4000780c0ff */
[----:B------:R-:W-:Y:S02]  /*237a0*/  ISETP.GE.AND P1, PT, R13, R237, PT ;  /* 0x000000ed0d00720c */ /* 0x000fe40003f26270 */
[----:B------:R-:W-:Y:S02]  /*237b0*/  FSEL R209, R38, -INF , !P0 ;  /* 0xff80000026d17808 */ /* 0x000fe40004000000 */
[CC--:B------:R-:W-:Y:S02]  /*237c0*/  ISETP.GE.AND P0, PT, R4.reuse, R239.reuse, PT ;  /* 0x000000ef0400720c */ /* 0x0c0fe40003f06270 */
[----:B------:R-:W-:Y:S02]  /*237d0*/  FSEL R123, R123, -INF , !P3 ;  /* 0xff8000007b7b7808 */ /* 0x000fe40005800000 */
[----:B------:R-:W-:Y:S02]  /*237e0*/  ISETP.GE.OR P0, PT, R4, R244, !P0 ;  /* 0x000000f40400720c */ /* 0x000fe40004706670 */
[C---:B------:R-:W-:Y:S02]  /*237f0*/  LOP3.LUT P3, RZ, R231.reuse, 0x40000000, RZ, 0xc0, !PT ;  /* 0x40000000e7ff7812 */ /* 0x040fe4000786c0ff */
[----:B------:R-:W-:Y:S02]  /*23800*/  FSEL R38, R14, -INF , !P0 ;  /* 0xff8000000e267808 */ /* 0x000fe40004000000 */
[----:B------:R-:W-:Y:S02]  /*23810*/  LOP3.LUT P0, RZ, R231, 0x40, RZ, 0xc0, !PT ;  /* 0x00000040e7ff7812 */ /* 0x000fe4000780c0ff */
[----:B------:R-:W-:Y:S02]  /*23820*/  FSEL R70, R70, -INF , !P2 ;  /* 0xff80000046467808 */ /* 0x000fe40005000000 */
[----:B------:R-:W-:Y:S02]  /*23830*/  FSEL R208, R83, -INF , !P0 ;  /* 0xff80000053d07808 */ /* 0x000fe40004000000 */
[----:B------:R-:W-:Y:S01]  /*23840*/  ISETP.GE.AND P0, PT, R3, R239, PT ;  /* 0x000000ef0300720c */ /* 0x000fe20003f06270 */
[----:B------:R-:W-:Y:S01]  /*23850*/  STL [R1+0x44], R70 ;  /* 0x0000444601007387 */ /* 0x000fe20000100800 */
[----:B------:R-:W-:Y:S02]  /*23860*/  ISETP.GE.OR P2, PT, R13, R242, !P1 ;  /* 0x000000f20d00720c */ /* 0x000fe40004f46670 */
[-C--:B------:R-:W-:Y:S02]  /*23870*/  ISETP.GE.OR P0, PT, R3, R244.reuse, !P0 ;  /* 0x000000f40300720c */ /* 0x080fe40004706670 */
[----:B------:R-:W-:Y:S02]  /*23880*/  ISETP.GE.AND P1, PT, R10, R237, PT ;  /* 0x000000ed0a00720c */ /* 0x000fe40003f26270 */
[----:B------:R-:W-:Y:S02]  /*23890*/  FSEL R36, R12, -INF , !P0 ;  /* 0xff8000000c247808 */ /* 0x000fe40004000000 */
[----:B------:R-:W-:Y:S02]  /*238a0*/  LOP3.LUT P0, RZ, R231, 0x2000000, RZ, 0xc0, !PT ;  /* 0x02000000e7ff7812 */ /* 0x000fe4000780c0ff */
[----:B------:R-:W-:Y:S02]  /*238b0*/  FSEL R87, R87, -INF , !P3 ;  /* 0xff80000057577808 */ /* 0x000fe40005800000 */
[----:B------:R-:W-:Y:S02]  /*238c0*/  FSEL R112, R81, -INF , !P0 ;  /* 0xff80000051707808 */ /* 0x000fe40004000000 */
[CC--:B------:R-:W-:Y:S02]  /*238d0*/  ISETP.GE.AND P0, PT, R2.reuse, R239.reuse, PT ;  /* 0x000000ef0200720c */ /* 0x0c0fe40003f06270 */
[----:B------:R-:W-:Y:S02]  /*238e0*/  LOP3.LUT P3, RZ, R231, 0x2000, RZ, 0xc0, !PT ;  /* 0x00002000e7ff7812 */ /* 0x000fe4000786c0ff */
[----:B------:R-:W-:Y:S02]  /*238f0*/  ISETP.GE.OR P0, PT, R2, R244, !P0 ;  /* 0x000000f40200720c */ /* 0x000fe40004706670 */
[----:B------:R-:W-:Y:S02]  /*23900*/  FSEL R217, R31, -INF , !P3 ;  /* 0xff8000001fd97808 */ /* 0x000fe40005800000 */
[----:B------:R-:W-:Y:S01]  /*23910*/  FSEL R30, R11, -INF , !P0 ;  /* 0xff8000000b1e7808 */ /* 0x000fe20004000000 */
[----:B------:R-:W-:Y:S01]  /*23920*/  IMAD.IADD R11, R234, 0x1, -R4 ;  /* 0x00000001ea0b7824 */ /* 0x000fe200078e0a04 */
[C---:B------:R-:W-:Y:S02]  /*23930*/  LOP3.LUT P0, RZ, R231.reuse, 0x8, RZ, 0xc0, !PT ;  /* 0x00000008e7ff7812 */ /* 0x040fe4000780c0ff */
[----:B------:R-:W-:Y:S02]  /*23940*/  ISETP.GE.OR P3, PT, R10, R242, !P1 ;  /* 0x000000f20a00720c */ /* 0x000fe40004f66670 */
[----:B------:R-:W-:Y:S02]  /*23950*/  FSEL R205, R72, -INF , !P0 ;  /* 0xff80000048cd7808 */ /* 0x000fe40004000000 */
[C---:B------:R-:W-:Y:S02]  /*23960*/  ISETP.GE.AND P0, PT, R0.reuse, R239, PT ;  /* 0x000000ef0000720c */ /* 0x040fe40003f06270 */
[----:B------:R-:W-:Y:S02]  /*23970*/  LOP3.LUT P5, RZ, R231, 0x10, RZ, 0xc0, !PT ;  /* 0x00000010e7ff7812 */ /* 0x000fe400078ac0ff */
[----:B------:R-:W-:Y:S02]  /*23980*/  ISETP.GE.OR P0, PT, R0, R244, !P0 ;  /* 0x000000f40000720c */ /* 0x000fe40004706670 */
[----:B------:R-:W-:Y:S01]  /*23990*/  FSEL R207, R79, -INF , !P5 ;  /* 0xff8000004fcf7808 */ /* 0x000fe20006800000 */
[----:B------:R-:W-:Y:S01]  /*239a0*/  IMAD.MOV.U32 R79, RZ, RZ, R87 ;  /* 0x000000ffff4f7224 */ /* 0x000fe200078e0057 */
[----:B------:R-:W-:Y:S01]  /*239b0*/  FSEL R21, R8, -INF , !P0 ;  /* 0xff80000008157808 */ /* 0x000fe20004000000 */
[----:B------:R-:W-:Y:S01]  /*239c0*/  IMAD.IADD R8, R234, 0x1, -R5 ;  /* 0x00000001ea087824 */ /* 0x000fe200078e0a05 */
[C---:B------:R-:W-:Y:S02]  /*239d0*/  LOP3.LUT P0, RZ, R231.reuse, 0x100000, RZ, 0xc0, !PT ;  /* 0x00100000e7ff7812 */ /* 0x040fe4000780c0ff */
[----:B------:R-:W-:Y:S02]  /*239e0*/  LOP3.LUT P5, RZ, R231, 0x1000, RZ, 0xc0, !PT ;  /* 0x00001000e7ff7812 */ /* 0x000fe400078ac0ff */
[----:B------:R-:W-:Y:S02]  /*239f0*/  FSEL R81, R73, -INF , !P0 ;  /* 0xff80000049517808 */ /* 0x000fe40004000000 */
[C---:B------:R-:W-:Y:S02]  /*23a00*/  ISETP.GE.AND P0, PT, R13.reuse, R238, PT ;  /* 0x000000ee0d00720c */ /* 0x040fe40003f06270 */
[----:B------:R-:W-:Y:S02]  /*23a10*/  IABS R8, R8 ;  /* 0x0000000800087213 */ /* 0x000fe40000000000 */
[-C--:B------:R-:W-:Y:S02]  /*23a20*/  ISETP.GE.OR P0, PT, R13, R243.reuse, !P0 ;  /* 0x000000f30d00720c */ /* 0x080fe40004706670 */
[----:B------:R-:W-:Y:S02]  /*23a30*/  FSEL R72, R27, -INF , !P5 ;  /* 0xff8000001b487808 */ /* 0x000fe40006800000 */
[----:B------:R-:W1:Y:S01]  /*23a40*/  I2F R8, R8 ;  /* 0x0000000800087306 */ /* 0x000e620000201400 */
[----:B------:R-:W-:Y:S02]  /*23a50*/  FSEL R201, R29, -INF , !P0 ;  /* 0xff8000001dc97808 */ /* 0x000fe40004000000 */
[----:B------:R-:W-:Y:S01]  /*23a60*/  ISETP.GE.AND P0, PT, R10, R238, PT ;  /* 0x000000ee0a00720c */ /* 0x000fe20003f06270 */
[----:B------:R-:W-:Y:S01]  /*23a70*/  STL [R1+0x3c], R72 ;  /* 0x00003c4801007387 */ /* 0x000fe20000100800 */
[----:B------:R-:W-:Y:S02]  /*23a80*/  LOP3.LUT P6, RZ, R232, 0x2000000, RZ, 0xc0, !PT ;  /* 0x02000000e8ff7812 */ /* 0x000fe400078cc0ff */
[----:B------:R-:W-:Y:S01]  /*23a90*/  ISETP.GE.OR P0, PT, R10, R243, !P0 ;  /* 0x000000f30a00720c */ /* 0x000fe20004706670 */
[----:B------:R-:W-:Y:S01]  /*23aa0*/  IMAD.IADD R10, R241, 0x1, -R10 ;  /* 0x00000001f10a7824 */ /* 0x000fe200078e0a0a */
[----:B------:R-:W-:Y:S02]  /*23ab0*/  ISETP.GE.AND P1, PT, R9, R237, PT ;  /* 0x000000ed0900720c */ /* 0x000fe40003f26270 */
[----:B------:R-:W-:Y:S02]  /*23ac0*/  FSEL R202, R65, -INF , !P6 ;  /* 0xff80000041ca7808 */ /* 0x000fe40007000000 */
[----:B------:R-:W-:Y:S02]  /*23ad0*/  IABS R10, R10 ;  /* 0x0000000a000a7213 */ /* 0x000fe40000000000 */
[C---:B------:R-:W-:Y:S02]  /*23ae0*/  LOP3.LUT P6, RZ, R231.reuse, 0x800, RZ, 0xc0, !PT ;  /* 0x00000800e7ff7812 */ /* 0x040fe400078cc0ff */
[----:B------:R-:W-:Y:S02]  /*23af0*/  LOP3.LUT P5, RZ, R231, 0x200, RZ, 0xc0, !PT ;  /* 0x00000200e7ff7812 */ /* 0x000fe400078ac0ff */
[----:B------:R-:W2:Y:S01]  /*23b00*/  I2F R10, R10 ;  /* 0x0000000a000a7306 */ /* 0x000ea20000201400 */
[----:B------:R-:W-:Y:S02]  /*23b10*/  FSEL R200, R28, -INF , !P0 ;  /* 0xff8000001cc87808 */ /* 0x000fe40004000000 */
[C---:B------:R-:W-:Y:S01]  /*23b20*/  ISETP.GE.AND P0, PT, R9.reuse, R238, PT ;  /* 0x000000ee0900720c */ /* 0x040fe20003f06270 */
[----:B-1----:R-:W-:Y:S01]  /*23b30*/  FFMA.FTZ R18, R8, -UR35, R18 ;  /* 0x8000002308127c23 */ /* 0x002fe20008010012 */
[----:B------:R-:W-:Y:S02]  /*23b40*/  FMNMX.FTZ R8, R96, R132, !PT ;  /* 0x0000008460087209 */ /* 0x000fe40007810000 */
[----:B------:R-:W-:Y:S02]  /*23b50*/  FSEL R83, R26, -INF , !P6 ;  /* 0xff8000001a537808 */ /* 0x000fe40007000000 */
[C---:B------:R-:W-:Y:S02]  /*23b60*/  ISETP.GE.OR P6, PT, R9.reuse, R242, !P1 ;  /* 0x000000f20900720c */ /* 0x040fe40004fc6670 */
[----:B------:R-:W-:Y:S01]  /*23b70*/  ISETP.GE.OR P0, PT, R9, R243, !P0 ;  /* 0x000000f30900720c */ /* 0x000fe20004706670 */
[----:B------:R-:W-:Y:S01]  /*23b80*/  IMAD.IADD R9, R241, 0x1, -R9 ;  /* 0x00000001f1097824 */ /* 0x000fe200078e0a09 */
[----:B------:R-:W-:Y:S02]  /*23b90*/  ISETP.GE.AND P1, PT, R7, R237, PT ;  /* 0x000000ed0700720c */ /* 0x000fe40003f26270 */
[----:B------:R-:W-:Y:S02]  /*23ba0*/  FSEL R128, R25, -INF , !P0 ;  /* 0xff80000019807808 */ /* 0x000fe40004000000 */
[----:B------:R-:W-:Y:S02]  /*23bb0*/  IABS R9, R9 ;  /* 0x0000000900097213 */ /* 0x000fe40000000000 */
[----:B------:R-:W-:Y:S02]  /*23bc0*/  ISETP.GE.AND P0, PT, R7, R238, PT ;  /* 0x000000ee0700720c */ /* 0x000fe40003f06270 */
[----:B------:R-:W-:Y:S02]  /*23bd0*/  FSEL R222, R23, -INF , !P5 ;  /* 0xff80000017de7808 */ /* 0x000fe40006800000 */
[C---:B------:R-:W-:Y:S02]  /*23be0*/  ISETP.GE.OR P5, PT, R7.reuse, R242, !P1 ;  /* 0x000000f20700720c */ /* 0x040fe40004fa6670 */
[----:B------:R-:W-:Y:S02]  /*23bf0*/  ISETP.GE.OR P0, PT, R7, R243, !P0 ;  /* 0x000000f30700720c */ /* 0x000fe40004706670 */
[----:B------:R-:W-:Y:S02]  /*23c00*/  ISETP.GE.AND P1, PT, R6, R237, PT ;  /* 0x000000ed0600720c */ /* 0x000fe40003f26270 */
[----:B------:R-:W-:Y:S02]  /*23c10*/  FSEL R121, R24, -INF , !P0 ;  /* 0xff80000018797808 */ /* 0x000fe40004000000 */
[C---:B------:R-:W-:Y:S02]  /*23c20*/  ISETP.GE.AND P0, PT, R6.reuse, R238, PT ;  /* 0x000000ee0600720c */ /* 0x040fe40003f06270 */
[C---:B------:R-:W-:Y:S02]  /*23c30*/  ISETP.GE.OR P1, PT, R6.reuse, R242, !P1 ;  /* 0x000000f20600720c */ /* 0x040fe40004f26670 */
[----:B------:R-:W-:Y:S02]  /*23c40*/  ISETP.GE.OR P0, PT, R6, R243, !P0 ;  /* 0x000000f30600720c */ /* 0x000fe40004706670 */
[----:B------:R-:W-:Y:S02]  /*23c50*/  FSEL R65, R19, -INF , !P2 ;  /* 0xff80000013417808 */ /* 0x000fe40005000000 */
[----:B------:R-:W-:Y:S02]  /*23c60*/  FSEL R122, R122, -INF , !P4 ;  /* 0xff8000007a7a7808 */ /* 0x000fe40006000000 */
[C---:B------:R-:W-:Y:S02]  /*23c70*/  LOP3.LUT P4, RZ, R231.reuse, 0x10000000, RZ, 0xc0, !PT ;  /* 0x10000000e7ff7812 */ /* 0x040fe4000788c0ff */
[----:B------:R-:W-:Y:S02]  /*23c80*/  LOP3.LUT R231, R231, 0xfffffffd, RZ, 0xc0, !PT ;  /* 0xfffffffde7e77812 */ /* 0x000fe400078ec0ff */
[----:B------:R-:W-:Y:S02]  /*23c90*/  FSEL R224, R85, -INF , !P4 ;  /* 0xff80000055e07808 */ /* 0x000fe40006000000 */
[----:B------:R-:W-:Y:S02]  /*23ca0*/  @P1 LOP3.LUT R231, R231, 0x2, RZ, 0xfc, !PT ;  /* 0x00000002e7e71812 */ /* 0x000fe400078efcff */
[----:B------:R-:W-:Y:S02]  /*23cb0*/  LOP3.LUT P4, RZ, R232, 0x4000000, RZ, 0xc0, !PT ;  /* 0x04000000e8ff7812 */ /* 0x000fe4000788c0ff */
[----:B------:R-:W-:Y:S02]  /*23cc0*/  FSEL R116, R20, -INF , !P0 ;  /* 0xff80000014747808 */ /* 0x000fe40004000000 */
[C---:B------:R-:W-:Y:S02]  /*23cd0*/  ISETP.GE.AND P0, PT, R5.reuse, R238, PT ;  /* 0x000000ee0500720c */ /* 0x040fe40003f06270 */
[C---:B------:R-:W-:Y:S02]  /*23ce0*/  ISETP.GE.AND P1, PT, R5.reuse, R237, PT ;  /* 0x000000ed0500720c */ /* 0x040fe40003f26270 */
[----:B------:R-:W-:Y:S02]  /*23cf0*/  FSEL R27, R22, -INF , !P4 ;  /* 0xff800000161b7808 */ /* 0x000fe40006000000 */
[C---:B------:R-:W-:Y:S02]  /*23d00*/  ISETP.GE.OR P4, PT, R5.reuse, R242, !P1 ;  /* 0x000000f20500720c */ /* 0x040fe40004f86670 */
[----:B------:R-:W-:Y:S02]  /*23d10*/  ISETP.GE.OR P0, PT, R5, R243, !P0 ;  /* 0x000000f30500720c */ /* 0x000fe40004706670 */
[C---:B------:R-:W-:Y:S02]  /*23d20*/  ISETP.GE.AND P2, PT, R3.reuse, R237, PT ;  /* 0x000000ed0300720c */ /* 0x040fe40003f46270 */
[----:B------:R-:W-:Y:S02]  /*23d30*/  FSEL R115, R18, -INF , !P0 ;  /* 0xff80000012737808 */ /* 0x000fe40004000000 */
[CC--:B------:R-:W-:Y:S04]  /*23d40*/  ISETP.GE.AND P0, PT, R4.reuse, R238.reuse, PT ;  /* 0x000000ee0400720c */ /* 0x0c0fe80003f06270 */
[-C--:B------:R-:W-:Y:S02]  /*23d50*/  ISETP.GE.OR P1, PT, R4, R243.reuse, !P0 ;  /* 0x000000f30400720c */ /* 0x080fe40004726670 */
[C---:B------:R-:W-:Y:S04]  /*23d60*/  ISETP.GE.AND P0, PT, R3.reuse, R238, PT ;  /* 0x000000ee0300720c */ /* 0x040fe80003f06270 */
[----:B------:R-:W-:Y:S01]  /*23d70*/  ISETP.GE.OR P0, PT, R3, R243, !P0 ;  /* 0x000000f30300720c */ /* 0x000fe20004706670 */
[----:B--2---:R-:W-:Y:S01]  /*23d80*/  FFMA.FTZ R17, R10, -UR35, R227 ;  /* 0x800000230a117c23 */ /* 0x004fe200080100e3 */
[----:B------:R-:W-:Y:S01]  /*23d90*/  FMNMX.FTZ R10, R95, R8, !PT ;  /* 0x000000085f0a7209 */ /* 0x000fe20007810000 */
[----:B------:R-:W2:Y:S01]  /*23da0*/  LDL.LU R227, [R1+0x84] ;  /* 0x0000840001e37983 */ /* 0x000ea20000300800 */
[----:B------:R-:W-:Y:S02]  /*23db0*/  IABS R8, R11 ;  /* 0x0000000b00087213 */ /* 0x000fe40000000000 */
[----:B------:R-:W-:Y:S01]  /*23dc0*/  FSEL R219, R17, -INF , !P3 ;  /* 0xff80000011db7808 */ /* 0x000fe20005800000 */
[----:B------:R-:W-:Y:S01]  /*23dd0*/  IMAD.MOV.U32 R17, RZ, RZ, R75 ;  /* 0x000000ffff117224 */ /* 0x000fe200078e004b */
[----:B------:R-:W1:Y:S01]  /*23de0*/  I2F R11, R8 ;  /* 0x00000008000b7306 */ /* 0x000e620000201400 */
[----:B------:R-:W-:Y:S02]  /*23df0*/  FMNMX.FTZ R10, R99, R10, !PT ;  /* 0x0000000a630a7209 */ /* 0x000fe40007810000 */
[-C--:B------:R-:W-:Y:S02]  /*23e00*/  ISETP.GE.AND P3, PT, R4, R237.reuse, PT ;  /* 0x000000ed0400720c */ /* 0x080fe40003f66270 */
[----:B------:R-:W-:Y:S01]  /*23e10*/  FMNMX.FTZ R10, R100, R10, !PT ;  /* 0x0000000a640a7209 */ /* 0x000fe20007810000 */
[----:B-1----:R-:W-:Y:S03]  /*23e20*/  FFMA.FTZ R15, R11, -UR35, R228 ;  /* 0x800000230b0f7c23 */ /* 0x002fe600080100e4 */
[----:B------:R-:W-:Y:S01]  /*23e30*/  FMNMX.FTZ R8, R220, R10, !PT ;  /* 0x0000000adc087209 */ /* 0x000fe20007810000 */
[----:B------:R-:W-:Y:S02]  /*23e40*/  IMAD.MOV.U32 R228, RZ, RZ, R229 ;  /* 0x000000ffffe47224 */ /* 0x000fe400078e00e5 */
[----:B------:R-:W3:Y:S01]  /*23e50*/  LDL.LU R229, [R1+0x8c] ;  /* 0x00008c0001e57983 */ /* 0x000ee20000300800 */
[----:B------:R-:W-:Y:S01]  /*23e60*/  FMNMX.FTZ R8, R102, R8, !PT ;  /* 0x0000000866087209 */ /* 0x000fe20007810000 */
[----:B------:R-:W-:Y:S01]  /*23e70*/  IMAD.IADD R10, R234, 0x1, -R3 ;  /* 0x00000001ea0a7824 */ /* 0x000fe200078e0a03 */
[----:B------:R-:W-:Y:S01]  /*23e80*/  FSEL R113, R15, -INF , !P1 ;  /* 0xff8000000f717808 */ /* 0x000fe20004800000 */
[----:B------:R-:W-:Y:S01]  /*23e90*/  IMAD.MOV.U32 R11, RZ, RZ, R9 ;  /* 0x000000ffff0b7224 */ /* 0x000fe200078e0009 */
[----:B------:R-:W-:Y:S01]  /*23ea0*/  FMNMX.FTZ R8, R105, R8, !PT ;  /* 0x0000000869087209 */ /* 0x000fe20007810000 */
[----:B------:R-:W-:Y:S01]  /*23eb0*/  IMAD.MOV.U32 R15, RZ, RZ, R112 ;  /* 0x000000ffff0f7224 */ /* 0x000fe200078e0070 */
[----:B------:R-:W-:Y:S01]  /*23ec0*/  ISETP.GE.AND P1, PT, R2, R237, PT ;  /* 0x000000ed0200720c */ /* 0x000fe20003f26270 */
[----:B------:R-:W-:Y:S01]  /*23ed0*/  I2F R12, R11 ;  /* 0x0000000b000c7306 */ /* 0x000fe20000201400 */
[----:B------:R-:W-:Y:S04]  /*23ee0*/  FMNMX.FTZ R8, R221, R8, !PT ;  /* 0x00000008dd087209 */ /* 0x000fe80007810000 */
[----:B------:R-:W-:Y:S04]  /*23ef0*/  FMNMX.FTZ R8, R109, R8, !PT ;  /* 0x000000086d087209 */ /* 0x000fe80007810000 */
[----:B------:R-:W-:Y:S04]  /*23f00*/  FMNMX.FTZ R8, R131, R8, !PT ;  /* 0x0000000883087209 */ /* 0x000fe80007810000 */
[----:B------:R-:W-:Y:S04]  /*23f10*/  FMNMX.FTZ R8, R130, R8, !PT ;  /* 0x0000000882087209 */ /* 0x000fe80007810000 */
[----:B------:R-:W-:Y:S02]  /*23f20*/  FMNMX.FTZ R9, R129, R8, !PT ;  /* 0x0000000881097209 */ /* 0x000fe40007810000 */
[----:B------:R-:W-:Y:S02]  /*23f30*/  IABS R8, R10 ;  /* 0x0000000a00087213 */ /* 0x000fe40000000000 */
[----:B------:R-:W-:Y:S02]  /*23f40*/  FMNMX.FTZ R9, R127, R9, !PT ;  /* 0x000000097f097209 */ /* 0x000fe40007810000 */
[----:B------:R1:W4:Y:S02]  /*23f50*/  I2F R10, R8 ;  /* 0x00000008000a7306 */ /* 0x0003240000201400 */
[----:B------:R-:W-:Y:S04]  /*23f60*/  FMNMX.FTZ R9, R126, R9, !PT ;  /* 0x000000097e097209 */ /* 0x000fe80007810000 */
[----:B-1----:R-:W-:Y:S01]  /*23f70*/  FMNMX.FTZ R8, R206, R9, !PT ;  /* 0x00000009ce087209 */ /* 0x002fe20007810000 */
[----:B------:R-:W-:Y:S02]  /*23f80*/  IMAD.IADD R9, R241, 0x1, -R7 ;  /* 0x00000001f1097824 */ /* 0x000fe400078e0a07 */
[----:B----4-:R-:W-:Y:S01]  /*23f90*/  FFMA.FTZ R13, R10, -UR35, R228 ;  /* 0x800000230a0d7c23 */ /* 0x010fe200080100e4 */
[----:B------:R-:W-:Y:S02]  /*23fa0*/  FMNMX.FTZ R7, R204, R8, !PT ;  /* 0x00000008cc077209 */ /* 0x000fe40007810000 */
[----:B------:R-:W-:Y:S02]  /*23fb0*/  IABS R8, R9 ;  /* 0x0000000900087213 */ /* 0x000fe40000000000 */
[----:B------:R-:W-:Y:S02]  /*23fc0*/  FSEL R112, R13, -INF , !P0 ;  /* 0xff8000000d707808 */ /* 0x000fe40004000000 */
[----:B------:R1:W-:Y:S01]  /*23fd0*/  I2F R11, R8 ;  /* 0x00000008000b7306 */ /* 0x0003e20000201400 */
[C---:B------:R-:W-:Y:S02]  /*23fe0*/  ISETP.GE.AND P0, PT, R2.reuse, R238, PT ;  /* 0x000000ee0200720c */ /* 0x040fe40003f06270 */
[----:B------:R-:W-:Y:S02]  /*23ff0*/  FMNMX.FTZ R7, R125, R7, !PT ;  /* 0x000000077d077209 */ /* 0x000fe40007810000 */
[----:B------:R-:W-:Y:S02]  /*24000*/  ISETP.GE.OR P0, PT, R2, R243, !P0 ;  /* 0x000000f30200720c */ /* 0x000fe40004706670 */
[----:B------:R-:W-:Y:S04]  /*24010*/  FMNMX.FTZ R7, R120, R7, !PT ;  /* 0x0000000778077209 */ /* 0x000fe80007810000 */
[----:B------:R-:W-:Y:S04]  /*24020*/  FMNMX.FTZ R7, R111, R7, !PT ;  /* 0x000000076f077209 */ /* 0x000fe80007810000 */
[----:B------:R-:W-:Y:S04]  /*24030*/  FMNMX.FTZ R7, R94, R7, !PT ;  /* 0x000000075e077209 */ /* 0x000fe80007810000 */
[----:B------:R-:W-:Y:S04]  /*24040*/  FMNMX.FTZ R7, R93, R7, !PT ;  /* 0x000000075d077209 */ /* 0x000fe80007810000 */
[----:B------:R-:W-:Y:S01]  /*24050*/  FMNMX.FTZ R7, R92, R7, !PT ;  /* 0x000000075c077209 */ /* 0x000fe20007810000 */
[----:B-1----:R-:W-:Y:S03]  /*24060*/  IMAD.IADD R8, R234, 0x1, -R2 ;  /* 0x00000001ea087824 */ /* 0x002fe600078e0a02 */
[----:B------:R-:W-:Y:S02]  /*24070*/  FMNMX.FTZ R7, R89, R7, !PT ;  /* 0x0000000759077209 */ /* 0x000fe40007810000 */
[----:B------:R-:W-:Y:S01]  /*24080*/  IABS R9, R8 ;  /* 0x0000000800097213 */ /* 0x000fe20000000000 */
[----:B------:R-:W-:Y:S01]  /*24090*/  IMAD.IADD R8, R241, 0x1, -R6 ;  /* 0x00000001f1087824 */ /* 0x000fe200078e0a06 */
[----:B------:R-:W-:Y:S03]  /*240a0*/  FMNMX.FTZ R6, R86, R7, !PT ;  /* 0x0000000756067209 */ /* 0x000fe60007810000 */
[----:B------:R-:W-:Y:S01]  /*240b0*/  IMAD.MOV.U32 R7, RZ, RZ, R9 ;  /* 0x000000ffff077224 */ /* 0x000fe200078e0009 */
[----:B------:R-:W-:Y:S02]  /*240c0*/  IABS R8, R8 ;  /* 0x0000000800087213 */ /* 0x000fe40000000000 */
[----:B------:R-:W-:Y:S01]  /*240d0*/  FMNMX.FTZ R6, R84, R6, !PT ;  /* 0x0000000654067209 */ /* 0x000fe20007810000 */
[----:B------:R1:W-:Y:S03]  /*240e0*/  I2F R10, R7 ;  /* 0x00000007000a7306 */ /* 0x0003e60000201400 */
[----:B------:R-:W-:Y:S04]  /*240f0*/  FMNMX.FTZ R6, R82, R6, !PT ;  /* 0x0000000652067209 */ /* 0x000fe80007810000 */
[----:B------:R-:W-:Y:S03]  /*24100*/  FMNMX.FTZ R6, R80, R6, !PT ;  /* 0x0000000650067209 */ /* 0x000fe60007810000 */
[----:B------:R-:W4:Y:S01]  /*24110*/  I2F R19, R8 ;  /* 0x0000000800137306 */ /* 0x000f220000201400 */
[----:B------:R-:W-:Y:S04]  /*24120*/  FMNMX.FTZ R6, R78, R6, !PT ;  /* 0x000000064e067209 */ /* 0x000fe80007810000 */
[----:B------:R-:W-:Y:S01]  /*24130*/  FMNMX.FTZ R9, R77, R6, !PT ;  /* 0x000000064d097209 */ /* 0x000fe20007810000 */
[----:B------:R-:W-:Y:S05]  /*24140*/  IMAD.IADD R6, R241, 0x1, -R5 ;  /* 0x00000001f1067824 */ /* 0x000fea00078e0a05 */
[----:B------:R-:W-:Y:S01]  /*24150*/  IABS R6, R6 ;  /* 0x0000000600067213 */ /* 0x000fe20000000000 */
[----:B-1----:R-:W-:Y:S05]  /*24160*/  IMAD.IADD R7, R234, 0x1, -R0 ;  /* 0x00000001ea077824 */ /* 0x002fea00078e0a00 */
[----:B------:R-:W-:Y:S01]  /*24170*/  IABS R7, R7 ;  /* 0x0000000700077213 */ /* 0x000fe20000000000 */
[----:B----4-:R-:W-:Y:S01]  /*24180*/  FFMA.FTZ R16, R19, -UR35, R16 ;  /* 0x8000002313107c23 */ /* 0x010fe20008010010 */
[----:B------:R-:W-:Y:S04]  /*24190*/  FMNMX.FTZ R8, R97, R133, !PT ;  /* 0x0000008561087209 */ /* 0x000fe80007810000 */
[----:B------:R-:W-:Y:S02]  /*241a0*/  FMNMX.FTZ R5, R68, R8, !PT ;  /* 0x0000000844057209 */ /* 0x000fe40007810000 */
[----:B------:R-:W-:Y:S02]  /*241b0*/  FMNMX.FTZ R8, R69, R9, !PT ;  /* 0x0000000945087209 */ /* 0x000fe40007810000 */
[----:B------:R-:W1:Y:S01]  /*241c0*/  I2F R9, R7 ;  /* 0x0000000700097306 */ /* 0x000e620000201400 */
[----:B------:R-:W-:Y:S01]  /*241d0*/  FMNMX.FTZ R5, R64, R5, !PT ;  /* 0x0000000540057209 */ /* 0x000fe20007810000 */
[----:B-1----:R-:W-:Y:S01]  /*241e0*/  FFMA.FTZ R19, R9, -UR35, R230 ;  /* 0x8000002309137c23 */ /* 0x002fe200080100e6 */
[----:B------:R-:W-:Y:S01]  /*241f0*/  FMNMX.FTZ R7, R66, R8, !PT ;  /* 0x0000000842077209 */ /* 0x000fe20007810000 */
[----:B------:R-:W-:Y:S01]  /*24200*/  IMAD.MOV.U32 R8, RZ, RZ, R6 ;  /* 0x000000ffff087224 */ /* 0x000fe200078e0006 */
[----:B------:R-:W-:Y:S01]  /*24210*/  FMNMX.FTZ R6, R32, R5, !PT ;  /* 0x0000000520067209 */ /* 0x000fe20007810000 */
[----:B------:R-:W-:Y:S01]  /*24220*/  IMAD.IADD R9, R241, 0x1, -R4 ;  /* 0x00000001f1097824 */ /* 0x000fe200078e0a04 */
[----:B------:R-:W-:Y:S02]  /*24230*/  FMNMX.FTZ R5, R48, R7, !PT ;  /* 0x0000000730057209 */ /* 0x000fe40007810000 */
[----:B------:R-:W-:Y:S01]  /*24240*/  FMNMX.FTZ R6, R47, R6, !PT ;  /* 0x000000062f067209 */ /* 0x000fe20007810000 */
[----:B------:R-:W1:Y:S02]  /*24250*/  I2F R8, R8 ;  /* 0x0000000800087306 */ /* 0x000e640000201400 */
[----:B------:R-:W4:Y:S01]  /*24260*/  SHFL.BFLY PT, R7, R5, 0x2, 0x1f ;  /* 0x0c401f0005077f89 */ /* 0x000f2200000e0000 */
        /* <DEDUP_REMOVED lines=8> */
[----:B--2---:R-:W-:Y:S02]  /*242f0*/  FFMA.FTZ R12, R12, -UR35, R227 ;  /* 0x800000230c0c7c23 */ /* 0x004fe400080100e3 */
[----:B---3--:R-:W-:Y:S02]  /*24300*/  FFMA.FTZ R11, R11, -UR35, R229 ;  /* 0x800000230b0b7c23 */ /* 0x008fe400080100e5 */
[----:B------:R-:W-:Y:S02]  /*24310*/  IMAD.MOV.U32 R229, RZ, RZ, R246 ;  /* 0x000000ffffe57224 */ /* 0x000fe400078e00f6 */
[----:B------:R-:W1:Y:S01]  /*24320*/  LDL.LU R246, [R1+0x90] ;  /* 0x0000900001f67983 */ /* 0x000e620000300800 */
[----:B------:R-:W-:Y:S01]  /*24330*/  FSEL R20, R11, -INF , !P5 ;  /* 0xff8000000b147808 */ /* 0x000fe20006800000 */
[----:B------:R-:W-:Y:S01]  /*24340*/  FFMA.FTZ R14, R10, -UR35, R229 ;  /* 0x800000230a0e7c23 */ /* 0x000fe200080100e5 */
[-C--:B------:R-:W-:Y:S01]  /*24350*/  ISETP.GE.OR P5, PT, R4, R242.reuse, !P3 ;  /* 0x000000f20400720c */ /* 0x080fe20005fa6670 */
[----:B------:R-:W-:Y:S01]  /*24360*/  IMAD.IADD R10, R241, 0x1, -R2 ;  /* 0x00000001f10a7824 */ /* 0x000fe200078e0a02 */
[----:B------:R-:W-:Y:S01]  /*24370*/  STL [R1+0x154], R234 ;  /* 0x000154ea01007387 */ /* 0x000fe20000100800 */
[-C--:B------:R-:W-:Y:S02]  /*24380*/  ISETP.GE.OR P3, PT, R3, R242.reuse, !P2 ;  /* 0x000000f20300720c */ /* 0x080fe40005766670 */
[----:B------:R-:W-:Y:S01]  /*24390*/  FSEL R110, R14, -INF , !P0 ;  /* 0xff8000000e6e7808 */ /* 0x000fe20004000000 */
[----:B------:R-:W-:Y:S01]  /*243a0*/  IMAD.MOV.U32 R14, RZ, RZ, R20 ;  /* 0x000000ffff0e7224 */ /* 0x000fe200078e0014 */
[----:B------:R-:W-:Y:S01]  /*243b0*/  STL [R1+0x158], R231 ;  /* 0x000158e701007387 */ /* 0x000fe20000100800 */
[----:B------:R-:W-:Y:S02]  /*243c0*/  ISETP.GE.AND P0, PT, R0, R237, PT ;  /* 0x000000ed0000720c */ /* 0x000fe40003f06270 */
[----:B------:R-:W-:Y:S01]  /*243d0*/  ISETP.GE.OR P2, PT, R2, R242, !P1 ;  /* 0x000000f20200720c */ /* 0x000fe20004f46670 */
[----:B------:R-:W-:Y:S01]  /*243e0*/  STL [R1+0x15c], R238 ;  /* 0x00015cee01007387 */ /* 0x000fe20000100800 */
[C---:B------:R-:W-:Y:S02]  /*243f0*/  ISETP.GE.AND P1, PT, R0.reuse, R238, PT ;  /* 0x000000ee0000720c */ /* 0x040fe40003f26270 */
[C---:B------:R-:W-:Y:S01]  /*24400*/  ISETP.GE.OR P0, PT, R0.reuse, R242, !P0 ;  /* 0x000000f20000720c */ /* 0x040fe20004706670 */
[----:B------:R-:W2:Y:S01]  /*24410*/  LDL.LU R228, [R1+0x98] ;  /* 0x0000980001e47983 */ /* 0x000ea20000300800 */
[----:B------:R-:W-:Y:S03]  /*24420*/  ISETP.GE.OR P1, PT, R0, R243, !P1 ;  /* 0x000000f30000720c */ /* 0x000fe60004f26670 */
[----:B------:R-:W-:Y:S01]  /*24430*/  STL [R1+0x160], R237 ;  /* 0x000160ed01007387 */ /* 0x000fe20000100800 */
[----:B------:R-:W-:Y:S03]  /*24440*/  FSEL R103, R19, -INF , !P1 ;  /* 0xff80000013677808 */ /* 0x000fe60004800000 */
[----:B------:R-:W3:Y:S04]  /*24450*/  LDL.LU R229, [R1+0x9c] ;  /* 0x00009c0001e57983 */ /* 0x000ee80000300800 */
[----:B------:R-:W2:Y:S01]  /*24460*/  LDL.LU R230, [R1+0x94] ;  /* 0x0000940001e67983 */ /* 0x000ea20000300800 */
[----:B-1----:R-:W-:Y:S01]  /*24470*/  FFMA.FTZ R18, R8, -UR35, R246 ;  /* 0x8000002308127c23 */ /* 0x002fe200080100f6 */
[----:B----4-:R-:W-:Y:S02]  /*24480*/  FMNMX.FTZ R8, R5, R7, !PT ;  /* 0x0000000705087209 */ /* 0x010fe40007810000 */
        /* <DEDUP_REMOVED lines=32> */
[----:B------:R-:W-:Y:S02]  /*24690*/  FSEL R246, R12, -INF , !P6 ;  /* 0xff8000000cf67808 */ /* 0x000fe40007000000 */
[----:B------:R-:W-:Y:S01]  /*246a0*/  FMNMX.FTZ R4, R252, R4, !PT ;  /* 0x00000004fc047209 */ /* 0x000fe20007810000 */
[----:B------:R1:W-:Y:S01]  /*246b0*/  I2F R12, R3 ;  /* 0x00000003000c7306 */ /* 0x0003e20000201400 */
[----:B------:R-:W-:Y:S02]  /*246c0*/  FMNMX.FTZ R2, R91, R2, !PT ;  /* 0x000000025b027209 */ /* 0x000fe40007810000 */
[----:B------:R-:W-:Y:S02]  /*246d0*/  FMNMX.FTZ R5, R49, R5, !PT ;  /* 0x0000000531057209 */ /* 0x000fe40007810000 */
[----:B------:R-:W-:Y:S02]  /*246e0*/  FMNMX.FTZ R4, R251, R4, !PT ;  /* 0x00000004fb047209 */ /* 0x000fe40007810000 */
[----:B------:R-:W-:Y:S02]  /*246f0*/  IABS R6, R7 ;  /* 0x0000000700067213 */ /* 0x000fe40000000000 */
[----:B------:R-:W-:Y:S02]  /*24700*/  FMNMX.FTZ R2, R218, R2, !PT ;  /* 0x00000002da027209 */ /* 0x000fe40007810000 */
[----:B------:R-:W-:Y:S01]  /*24710*/  FMNMX.FTZ R5, R40, R5, !PT ;  /* 0x0000000528057209 */ /* 0x000fe20007810000 */
[----:B------:R4:W-:Y:S01]  /*24720*/  I2F R11, R6 ;  /* 0x00000006000b7306 */ /* 0x0009e20000201400 */
        /* <DEDUP_REMOVED lines=15> */
[----:B------:R-:W-:Y:S02]  /*24820*/  IABS R5, R10 ;  /* 0x0000000a00057213 */ /* 0x000fe40000000000 */
[----:B------:R-:W-:Y:S01]  /*24830*/  FMNMX.FTZ R4, R209, R4, !PT ;  /* 0x00000004d1047209 */ /* 0x000fe20007810000 */
[----:B----4-:R-:W1:Y:S01]  /*24840*/  SHFL.BFLY PT, R6, R2, 0x2, 0x1f ;  /* 0x0c401f0002067f89 */ /* 0x010e6200000e0000 */
[----:B------:R4:W2:Y:S01]  /*24850*/  I2F R7, R5 ;  /* 0x0000000500077306 */ /* 0x0008a20000201400 */
[----:B------:R-:W-:Y:S02]  /*24860*/  FMNMX.FTZ R3, R81, R3, !PT ;  /* 0x0000000351037209 */ /* 0x000fe40007810000 */
[----:B------:R-:W-:Y:S02]  /*24870*/  FMNMX.FTZ R4, R208, R4, !PT ;  /* 0x00000004d0047209 */ /* 0x000fe40007810000 */
[----:B------:R-:W-:Y:S02]  /*24880*/  FMNMX.FTZ R3, R70, R3, !PT ;  /* 0x0000000346037209 */ /* 0x000fe40007810000 */
[----:B------:R-:W-:Y:S02]  /*24890*/  FMNMX.FTZ R4, R207, R4, !PT ;  /* 0x00000004cf047209 */ /* 0x000fe40007810000 */
[----:B------:R-:W-:Y:S02]  /*248a0*/  FMNMX.FTZ R3, R217, R3, !PT ;  /* 0x00000003d9037209 */ /* 0x000fe40007810000 */
[----:B------:R-:W-:Y:S02]  /*248b0*/  FMNMX.FTZ R4, R205, R4, !PT ;  /* 0x00000004cd047209 */ /* 0x000fe40007810000 */
[----:B------:R-:W-:Y:S02]  /*248c0*/  FSEL R223, R18, -INF , !P4 ;  /* 0xff80000012df7808 */ /* 0x000fe40006000000 */
[----:B------:R-:W-:Y:S02]  /*248d0*/  FMNMX.FTZ R4, R203, R4, !PT ;  /* 0x00000004cb047209 */ /* 0x000fe40007810000 */
[----:B------:R-:W-:Y:S02]  /*248e0*/  FMNMX.FTZ R3, R72, R3, !PT ;  /* 0x0000000348037209 */ /* 0x000fe40007810000 */
[----:B------:R-:W-:Y:S02]  /*248f0*/  FMNMX.FTZ R4, R202, R4, !PT ;  /* 0x00000004ca047209 */ /* 0x000fe40007810000 */
[----:B------:R-:W-:Y:S02]  /*24900*/  FMNMX.FTZ R3, R83, R3, !PT ;  /* 0x0000000353037209 */ /* 0x000fe40007810000 */
[----:B------:R-:W-:Y:S01]  /*24910*/  FMNMX.FTZ R4, R201, R4, !PT ;  /* 0x00000004c9047209 */ /* 0x000fe20007810000 */
[----:B----4-:R-:W-:Y:S01]  /*24920*/  IMAD.IADD R5, R241, 0x1, -R0 ;  /* 0x00000001f1057824 */ /* 0x010fe200078e0a00 */
[----:B-1----:R-:W-:Y:S01]  /*24930*/  FMNMX.FTZ R2, R2, R6, !PT ;  /* 0x0000000602027209 */ /* 0x002fe20007810000 */
[----:B--2---:R-:W-:Y:S01]  /*24940*/  FFMA.FTZ R7, R7, -UR35, R230 ;  /* 0x8000002307077c23 */ /* 0x004fe200080100e6 */
[----:B------:R-:W-:Y:S02]  /*24950*/  FMNMX.FTZ R4, R200, R4, !PT ;  /* 0x00000004c8047209 */ /* 0x000fe40007810000 */
[----:B------:R-:W-:Y:S01]  /*24960*/  IABS R5, R5 ;  /* 0x0000000500057213 */ /* 0x000fe20000000000 */
[----:B------:R-:W1:Y:S01]  /*24970*/  SHFL.BFLY PT, R72, R2, 0x1, 0x1f ;  /* 0x0c201f0002487f89 */ /* 0x000e6200000e0000 */
[----:B------:R-:W-:Y:S02]  /*24980*/  FMNMX.FTZ R4, R128, R4, !PT ;  /* 0x0000000480047209 */ /* 0x000fe40007810000 */
[----:B------:R-:W-:Y:S02]  /*24990*/  FMNMX.FTZ R0, R222, R3, !PT ;  /* 0x00000003de007209 */ /* 0x000fe40007810000 */
[----:B------:R-:W-:Y:S01]  /*249a0*/  FMNMX.FTZ R3, R121, R4, !PT ;  /* 0x0000000479037209 */ /* 0x000fe20007810000 */
[----:B------:R-:W-:Y:S01]  /*249b0*/  IMAD.MOV.U32 R4, RZ, RZ, R5 ;  /* 0x000000ffff047224 */ /* 0x000fe200078e0005 */
[----:B------:R-:W-:Y:S01]  /*249c0*/  FMNMX.FTZ R0, R27, R0, !PT ;  /* 0x000000001b007209 */ /* 0x000fe20007810000 */
[----:B------:R-:W-:Y:S01]  /*249d0*/  FFMA.FTZ R5, R12, -UR35, R228 ;  /* 0x800000230c057c23 */ /* 0x000fe200080100e4 */
[----:B------:R-:W-:Y:S01]  /*249e0*/  FMNMX.FTZ R3, R116, R3, !PT ;  /* 0x0000000374037209 */ /* 0x000fe20007810000 */
[----:B------:R3:W2:Y:S01]  /*249f0*/  I2F R9, R4 ;  /* 0x0000000400097306 */ /* 0x0006a20000201400 */
[----:B------:R-:W-:Y:S02]  /*24a00*/  FMNMX.FTZ R73, R8, R73, !PT ;  /* 0x0000004908497209 */ /* 0x000fe40007810000 */
[----:B------:R-:W-:Y:S02]  /*24a10*/  FMNMX.FTZ R0, R65, R0, !PT ;  /* 0x0000000041007209 */ /* 0x000fe40007810000 */
[----:B------:R-:W-:Y:S01]  /*24a20*/  LOP3.LUT P6, RZ, R231, 0x2, RZ, 0xc0, !PT ;  /* 0x00000002e7ff7812 */ /* 0x000fe200078cc0ff */
[----:B------:R-:W-:Y:S01]  /*24a30*/  FMUL.FTZ R6, R73, c[0x0][0x23c] ;  /* 0x00008f0049067a20 */ /* 0x000fe20000410000 */
[----:B------:R-:W-:Y:S02]  /*24a40*/  FMNMX.FTZ R3, R115, R3, !PT ;  /* 0x0000000373037209 */ /* 0x000fe40007810000 */
[----:B------:R-:W-:Y:S02]  /*24a50*/  FMNMX.FTZ R0, R219, R0, !PT ;  /* 0x00000000db007209 */ /* 0x000fe40007810000 */
[----:B------:R-:W-:Y:S02]  /*24a60*/  FSETP.NEU.FTZ.AND P1, PT, R73, -INF , PT ;  /* 0xff8000004900780b */ /* 0x000fe40003f3d000 */
[----:B------:R-:W-:Y:S01]  /*24a70*/  FSEL R13, R16, -INF , !P6 ;  /* 0xff800000100d7808 */ /* 0x000fe20007000000 */
[----:B------:R-:W-:Y:S01]  /*24a80*/  IMAD.MOV.U32 R16, RZ, RZ, R224 ;  /* 0x000000ffff107224 */ /* 0x000fe200078e00e0 */
[----:B------:R-:W-:Y:S02]  /*24a90*/  FMNMX.FTZ R3, R113, R3, !PT ;  /* 0x0000000371037209 */ /* 0x000fe40007810000 */
[----:B------:R-:W-:Y:S01]  /*24aa0*/  FMNMX.FTZ R0, R246, R0, !PT ;  /* 0x00000000f6007209 */ /* 0x000fe20007810000 */
[----:B------:R-:W-:Y:S01]  /*24ab0*/  IMAD.MOV.U32 R18, RZ, RZ, R13 ;  /* 0x000000ffff127224 */ /* 0x000fe200078e000d */
[----:B------:R-:W-:Y:S02]  /*24ac0*/  FSEL R6, R6, RZ, P1 ;  /* 0x000000ff06067208 */ /* 0x000fe40000800000 */
[----:B------:R-:W-:Y:S02]  /*24ad0*/  FMNMX.FTZ R3, R112, R3, !PT ;  /* 0x0000000370037209 */ /* 0x000fe40007810000 */
[----:B------:R-:W-:Y:S01]  /*24ae0*/  FMNMX.FTZ R0, R14, R0, !PT ;  /* 0x000000000e007209 */ /* 0x000fe20007810000 */
[----:B---3--:R-:W-:Y:S01]  /*24af0*/  FFMA.FTZ R4, R11, -UR35, R229 ;  /* 0x800000230b047c23 */ /* 0x008fe200080100e5 */
[----:B-1----:R-:W-:Y:S01]  /*24b00*/  FMNMX.FTZ R72, R2, R72, !PT ;  /* 0x0000004802487209 */ /* 0x002fe20007810000 */
[--C-:B------:R-:W-:Y:S01]  /*24b10*/  FFMA.FTZ R2, R96, c[0x0][0x23c], -R6.reuse ;  /* 0x00008f0060027a23 */ /* 0x100fe20000010806 */
[----:B------:R-:W-:Y:S01]  /*24b20*/  FMNMX.FTZ R71, R110, R3, !PT ;  /* 0x000000036e477209 */ /* 0x000fe20007810000 */
[----:B------:R-:W-:Y:S01]  /*24b30*/  FFMA.FTZ R3, R95, c[0x0][0x23c], -R6 ;  /* 0x00008f005f037a23 */ /* 0x000fe20000010806 */
[----:B------:R-:W-:Y:S01]  /*24b40*/  FMNMX.FTZ R0, R18, R0, !PT ;  /* 0x0000000012007209 */ /* 0x000fe20007810000 */
[----:B--2---:R-:W-:Y:S01]  /*24b50*/  FFMA.FTZ R74, R9, -UR35, R74 ;  /* 0x80000023094a7c23 */ /* 0x004fe2000801004a */
[----:B------:R1:W-:Y:S01]  /*24b60*/  MUFU.EX2 R90, R2 ;  /* 0x00000002005a7308 */ /* 0x0003e20000000800 */
[--C-:B------:R-:W-:Y:S01]  /*24b70*/  FFMA.FTZ R227, R69, c[0x0][0x23c], -R6.reuse ;  /* 0x00008f0045e37a23 */ /* 0x100fe20000010806 */
[----:B------:R-:W-:Y:S01]  /*24b80*/  FSEL R238, R5, -INF , !P5 ;  /* 0xff80000005ee7808 */ /* 0x000fe20006800000 */
[----:B------:R-:W-:Y:S01]  /*24b90*/  FFMA.FTZ R237, R111, c[0x0][0x23c], -R6 ;  /* 0x00008f006fed7a23 */ /* 0x000fe20000010806 */
[----:B------:R-:W-:Y:S01]  /*24ba0*/  FMNMX.FTZ R0, R223, R0, !PT ;  /* 0x00000000df007209 */ /* 0x000fe20007810000 */
[----:B------:R-:W-:Y:S01]  /*24bb0*/  IMAD.MOV.U32 R111, RZ, RZ, R16 ;  /* 0x000000ffff6f7224 */ /* 0x000fe200078e0010 */
[----:B------:R-:W-:Y:S01]  /*24bc0*/  FSEL R19, R4, -INF , !P3 ;  /* 0xff80000004137808 */ /* 0x000fe20005800000 */
[--C-:B------:R-:W-:Y:S01]  /*24bd0*/  FFMA.FTZ R102, R102, c[0x0][0x23c], -R6.reuse ;  /* 0x00008f0066667a23 */ /* 0x100fe20000010806 */
[----:B------:R-:W-:Y:S01]  /*24be0*/  FMNMX.FTZ R0, R238, R0, !PT ;  /* 0x00000000ee007209 */ /* 0x000fe20007810000 */
[--C-:B------:R-:W-:Y:S01]  /*24bf0*/  FFMA.FTZ R105, R105, c[0x0][0x23c], -R6.reuse ;  /* 0x00008f0069697a23 */ /* 0x100fe20000010806 */
[----:B------:R2:W-:Y:S01]  /*24c00*/  MUFU.EX2 R98, R3 ;  /* 0x0000000300627308 */ /* 0x0005e20000000800 */
[--C-:B------:R-:W-:Y:S01]  /*24c10*/  FFMA.FTZ R88, R221, c[0x0][0x23c], -R6.reuse ;  /* 0x00008f00dd587a23 */ /* 0x100fe20000010806 */
[----:B------:R-:W-:Y:S01]  /*24c20*/  FSEL R25, R7, -INF , !P2 ;  /* 0xff80000007197808 */ /* 0x000fe20005000000 */
[----:B------:R-:W-:Y:S01]  /*24c30*/  FMUL.FTZ R7, R72, c[0x0][0x23c] ;  /* 0x00008f0048077a20 */ /* 0x000fe20000410000 */
[----:B------:R-:W-:Y:S01]  /*24c40*/  FMNMX.FTZ R0, R19, R0, !PT ;  /* 0x0000000013007209 */ /* 0x000fe20007810000 */
[--C-:B------:R-:W-:Y:S01]  /*24c50*/  FFMA.FTZ R109, R109, c[0x0][0x23c], -R6.reuse ;  /* 0x00008f006d6d7a23 */ /* 0x100fe20000010806 */
[----:B------:R-:W-:Y:S01]  /*24c60*/  FMNMX.FTZ R71, R103, R71, !PT ;  /* 0x0000004767477209 */ /* 0x000fe20007810000 */
[--C-:B------:R-:W-:Y:S01]  /*24c70*/  FFMA.FTZ R96, R129, c[0x0][0x23c], -R6.reuse ;  /* 0x00008f0081607a23 */ /* 0x100fe20000010806 */
[----:B------:R-:W-:Y:S01]  /*24c80*/  FSEL R74, R74, -INF , !P0 ;  /* 0xff8000004a4a7808 */ /* 0x000fe20004000000 */
[--C-:B------:R-:W-:Y:S01]  /*24c90*/  FFMA.FTZ R206, R206, c[0x0][0x23c], -R6.reuse ;  /* 0x00008f00cece7a23 */ /* 0x100fe20000010806 */
[----:B------:R-:W-:Y:S01]  /*24ca0*/  FMNMX.FTZ R0, R25, R0, !PT ;  /* 0x0000000019007209 */ /* 0x000fe20007810000 */
[--C-:B------:R-:W-:Y:S01]  /*24cb0*/  FFMA.FTZ R204, R204, c[0x0][0x23c], -R6.reuse ;  /* 0x00008f00cccc7a23 */ /* 0x100fe20000010806 */
[----:B------:R-:W-:Y:S01]  /*24cc0*/  FSETP.NEU.FTZ.AND P0, PT, R72, -INF , PT ;  /* 0xff8000004800780b */ /* 0x000fe20003f1d000 */
[--C-:B------:R-:W-:Y:S01]  /*24cd0*/  FFMA.FTZ R245, R120, c[0x0][0x23c], -R6.reuse ;  /* 0x00008f0078f57a23 */ /* 0x100fe20000010806 */
[----:B------:R-:W3:Y:S01]  /*24ce0*/  SHFL.BFLY PT, R4, R71, 0x2, 0x1f ;  /* 0x0c401f0047047f89 */ /* 0x000ee200000e0000 */
[--C-:B------:R-:W-:Y:S01]  /*24cf0*/  FFMA.FTZ R236, R94, c[0x0][0x23c], -R6.reuse ;  /* 0x00008f005eec7a23 */ /* 0x100fe20000010806 */
[----:B------:R-:W-:Y:S01]  /*24d00*/  FMNMX.FTZ R0, R74, R0, !PT ;  /* 0x000000004a007209 */ /* 0x000fe20007810000 */
[--C-:B------:R-:W-:Y:S01]  /*24d10*/  FFMA.FTZ R29, R93, c[0x0][0x23c], -R6.reuse ;  /* 0x00008f005d1d7a23 */ /* 0x100fe20000010806 */
[----:B------:R-:W-:Y:S01]  /*24d20*/  FSEL R7, R7, RZ, P0 ;  /* 0x000000ff07077208 */ /* 0x000fe20000000000 */
[--C-:B------:R-:W-:Y:S01]  /*24d30*/  FFMA.FTZ R226, R92, c[0x0][0x23c], -R6.reuse ;  /* 0x00008f005ce27a23 */ /* 0x100fe20000010806 */
[----:B------:R-:W-:Y:S01]  /*24d40*/  MUFU.EX2 R102, R102 ;  /* 0x0000006600667308 */ /* 0x000fe20000000800 */
[--C-:B------:R-:W-:Y:S01]  /*24d50*/  FFMA.FTZ R231, R89, c[0x0][0x23c], -R6.reuse ;  /* 0x00008f0059e77a23 */ /* 0x100fe20000010806 */
[----:B-1----:R-:W1:Y:S01]  /*24d60*/  SHFL.BFLY PT, R2, R0, 0x2, 0x1f ;  /* 0x0c401f0000027f89 */ /* 0x002e6200000e0000 */
[--C-:B------:R-:W-:Y:S01]  /*24d70*/  FFMA.FTZ R85, R45, c[0x0][0x23c], -R7.reuse ;  /* 0x00008f002d557a23 */ /* 0x100fe20000010807 */
[----:B------:R-:W-:Y:S01]  /*24d80*/  LOP3.LUT P4, RZ, R232, 0x1000000, RZ, 0xc0, !PT ;  /* 0x01000000e8ff7812 */ /* 0x000fe2000788c0ff */
[--C-:B--2---:R-:W-:Y:S02]  /*24d90*/  FFMA.FTZ R3, R97, c[0x0][0x23c], -R7.reuse ;  /* 0x00008f0061037a23 */ /* 0x104fe40000010807 */
[--C-:B------:R-:W-:Y:S02]  /*24da0*/  FFMA.FTZ R97, R220, c[0x0][0x23c], -R6.reuse ;  /* 0x00008f00dc617a23 */ /* 0x100fe40000010806 */
[--C-:B------:R-:W-:Y:S01]  /*24db0*/  FFMA.FTZ R11, R84, c[0x0][0x23c], -R6.reuse ;  /* 0x00008f00540b7a23 */ /* 0x100fe20000010806 */
[----:B------:R2:W-:Y:S01]  /*24dc0*/  MUFU.EX2 R95, R3 ;  /* 0x00000003005f7308 */ /* 0x0005e20000000800 */
[--C-:B------:R-:W-:Y:S02]  /*24dd0*/  FFMA.FTZ R233, R80, c[0x0][0x23c], -R6.reuse ;  /* 0x00008f0050e97a23 */ /* 0x100fe40000010806 */
[--C-:B------:R-:W-:Y:S02]  /*24de0*/  FFMA.FTZ R221, R78, c[0x0][0x23c], -R6.reuse ;  /* 0x00008f004edd7a23 */ /* 0x100fe40000010806 */
[--C-:B------:R-:W-:Y:S02]  /*24df0*/  FFMA.FTZ R31, R77, c[0x0][0x23c], -R6.reuse ;  /* 0x00008f004d1f7a23 */ /* 0x100fe40000010806 */
[--C-:B------:R-:W-:Y:S01]  /*24e00*/  FFMA.FTZ R239, R66, c[0x0][0x23c], -R6.reuse ;  /* 0x00008f0042ef7a23 */ /* 0x100fe20000010806 */
[----:B---3--:R-:W-:Y:S01]  /*24e10*/  FMNMX.FTZ R71, R71, R4, !PT ;  /* 0x0000000447477209 */ /* 0x008fe20007810000 */
[--C-:B------:R-:W-:Y:S01]  /*24e20*/  FFMA.FTZ R87, R47, c[0x0][0x23c], -R7.reuse ;  /* 0x00008f002f577a23 */ /* 0x100fe20000010807 */
[----:B------:R-:W-:Y:S01]  /*24e30*/  MUFU.EX2 R97, R97 ;  /* 0x0000006100617308 */ /* 0x000fe20000000800 */
[--C-:B------:R-:W-:Y:S02]  /*24e40*/  FFMA.FTZ R84, R44, c[0x0][0x23c], -R7.reuse ;  /* 0x00008f002c547a23 */ /* 0x100fe40000010807 */
[--C-:B------:R-:W-:Y:S01]  /*24e50*/  FFMA.FTZ R94, R43, c[0x0][0x23c], -R7.reuse ;  /* 0x00008f002b5e7a23 */ /* 0x100fe20000010807 */
[----:B------:R-:W3:Y:S01]  /*24e60*/  SHFL.BFLY PT, R5, R71, 0x1, 0x1f ;  /* 0x0c201f0047057f89 */ /* 0x000ee200000e0000 */
[--C-:B------:R-:W-:Y:S01]  /*24e70*/  FFMA.FTZ R93, R42, c[0x0][0x23c], -R7.reuse ;  /* 0x00008f002a5d7a23 */ /* 0x100fe20000010807 */
[----:B-1----:R-:W-:Y:S01]  /*24e80*/  FMNMX.FTZ R0, R0, R2, !PT ;  /* 0x0000000200007209 */ /* 0x002fe20007810000 */
[----:B------:R-:W-:Y:S02]  /*24e90*/  FFMA.FTZ R2, R100, c[0x0][0x23c], -R6 ;  /* 0x00008f0064027a23 */ /* 0x000fe40000010806 */
[--C-:B------:R-:W-:Y:S01]  /*24ea0*/  FFMA.FTZ R92, R41, c[0x0][0x23c], -R7.reuse ;  /* 0x00008f00295c7a23 */ /* 0x100fe20000010807 */
[----:B------:R-:W-:Y:S01]  /*24eb0*/  MUFU.EX2 R105, R105 ;  /* 0x0000006900697308 */ /* 0x000fe20000000800 */
[--C-:B------:R-:W-:Y:S01]  /*24ec0*/  FFMA.FTZ R89, R52, c[0x0][0x23c], -R7.reuse ;  /* 0x00008f0034597a23 */ /* 0x100fe20000010807 */
[----:B------:R-:W1:Y:S01]  /*24ed0*/  SHFL.BFLY PT, R4, R0, 0x1, 0x1f ;  /* 0x0c201f0000047f89 */ /* 0x000e6200000e0000 */
[--C-:B------:R-:W-:Y:S02]  /*24ee0*/  FFMA.FTZ R120, R57, c[0x0][0x23c], -R7.reuse ;  /* 0x00008f0039787a23 */ /* 0x100fe40000010807 */
        /* <DEDUP_REMOVED lines=10> */
[----:B------:R-:W3:Y:S01]  /*24f90*/  MUFU.EX2 R234, R3 ;  /* 0x0000000300ea7308 */ /* 0x000ee20000000800 */
[--C-:B------:R-:W-:Y:S01]  /*24fa0*/  FFMA.FTZ R235, R36, c[0x0][0x23c], -R7.reuse ;  /* 0x00008f0024eb7a23 */ /* 0x100fe20000010807 */
[C---:B------:R-:W-:Y:S01]  /*24fb0*/  FSETP.NEU.FTZ.AND P2, PT, R71.reuse, -INF , PT ;  /* 0xff8000004700780b */ /* 0x040fe20003f5d000 */
[----:B------:R-:W-:Y:S02]  /*24fc0*/  FMUL.FTZ R75, R71, c[0x0][0x23c] ;  /* 0x00008f00474b7a20 */ /* 0x000fe40000410000 */
[----:B------:R-:W-:Y:S01]  /*24fd0*/  FFMA.FTZ R230, R30, c[0x0][0x23c], -R7 ;  /* 0x00008f001ee67a23 */ /* 0x000fe20000010807 */
[----:B-1----:R-:W-:Y:S01]  /*24fe0*/  FMNMX.FTZ R70, R0, R4, !PT ;  /* 0x0000000400467209 */ /* 0x002fe20007810000 */
[----:B------:R-:W-:Y:S01]  /*24ff0*/  IMAD.MOV.U32 R47, RZ, RZ, R18 ;  /* 0x000000ffff2f7224 */ /* 0x000fe200078e0012 */
[----:B------:R-:W-:Y:S01]  /*25000*/  FSEL R75, R75, RZ, P2 ;  /* 0x000000ff4b4b7208 */ /* 0x000fe20001000000 */
[----:B------:R-:W-:Y:S01]  /*25010*/  IMAD.MOV.U32 R80, RZ, RZ, R19 ;  /* 0x000000ffff507224 */ /* 0x000fe200078e0013 */
[----:B------:R-:W-:Y:S01]  /*25020*/  MUFU.EX2 R109, R109 ;  /* 0x0000006d006d7308 */ /* 0x000fe20000000800 */
[----:B------:R-:W-:Y:S02]  /*25030*/  FMUL.FTZ R100, R70, c[0x0][0x23c] ;  /* 0x00008f0046647a20 */ /* 0x000fe40000410000 */
[----:B------:R-:W-:Y:S02]  /*25040*/  FFMA.FTZ R5, R101, c[0x0][0x23c], -R75 ;  /* 0x00008f0065057a23 */ /* 0x000fe4000001084b */
[----:B--2---:R-:W-:Y:S02]  /*25050*/  FFMA.FTZ R2, R64, c[0x0][0x23c], -R7 ;  /* 0x00008f0040027a23 */ /* 0x004fe40000010807 */
[----:B------:R-:W-:Y:S02]  /*25060*/  IMAD.MOV.U32 R64, RZ, RZ, R217 ;  /* 0x000000ffff407224 */ /* 0x000fe400078e00d9 */
[----:B------:R-:W-:Y:S01]  /*25070*/  FFMA.FTZ R9, R35, c[0x0][0x23c], -R75 ;  /* 0x00008f0023097a23 */ /* 0x000fe2000001084b */
[----:B------:R1:W-:Y:S01]  /*25080*/  MUFU.EX2 R107, R2 ;  /* 0x00000002006b7308 */ /* 0x0003e20000000800 */
[----:B------:R-:W-:Y:S02]  /*25090*/  IMAD.MOV.U32 R35, RZ, RZ, R212 ;  /* 0x000000ffff237224 */ /* 0x000fe400078e00d4 */
[----:B------:R-:W-:Y:S01]  /*250a0*/  FFMA.FTZ R212, R21, c[0x0][0x23c], -R7 ;  /* 0x00008f0015d47a23 */ /* 0x000fe20000010807 */
[----:B---3--:R-:W-:Y:S01]  /*250b0*/  F2FP.PACK_AB R77, R234, R95 ;  /* 0x0000005fea4d723e */ /* 0x008fe200000000ff */
[--C-:B------:R-:W-:Y:S01]  /*250c0*/  FFMA.FTZ R3, R99, c[0x0][0x23c], -R6.reuse ;  /* 0x00008f0063037a23 */ /* 0x100fe20000010806 */
[----:B------:R-:W2:Y:S01]  /*250d0*/  LDSM.16.MT88.4 R20, [R213+0x8000] ;  /* 0x00800000d514783b */ /* 0x000ea20000004200 */
[----:B------:R-:W-:Y:S02]  /*250e0*/  FFMA.FTZ R10, R34, c[0x0][0x23c], -R75 ;  /* 0x00008f00220a7a23 */ /* 0x000fe4000001084b */
[--C-:B------:R-:W-:Y:S01]  /*250f0*/  FFMA.FTZ R101, R131, c[0x0][0x23c], -R6.reuse ;  /* 0x00008f0083657a23 */ /* 0x100fe20000010806 */
[----:B------:R3:W4:Y:S01]  /*25100*/  MUFU.EX2 R108, R3 ;  /* 0x00000003006c7308 */ /* 0x0007220000000800 */
[--C-:B------:R-:W-:Y:S02]  /*25110*/  FFMA.FTZ R99, R130, c[0x0][0x23c], -R6.reuse ;  /* 0x00008f0082637a23 */ /* 0x100fe40000010806 */
[--C-:B------:R-:W-:Y:S02]  /*25120*/  FFMA.FTZ R34, R82, c[0x0][0x23c], -R6.reuse ;  /* 0x00008f0052227a23 */ /* 0x100fe40000010806 */
[--C-:B------:R-:W-:Y:S02]  /*25130*/  FFMA.FTZ R131, R56, c[0x0][0x23c], -R7.reuse ;  /* 0x00008f0038837a23 */ /* 0x100fe40000010807 */
[--C-:B------:R-:W-:Y:S02]  /*25140*/  FFMA.FTZ R130, R55, c[0x0][0x23c], -R7.reuse ;  /* 0x00008f0037827a23 */ /* 0x100fe40000010807 */
[----:B------:R-:W-:Y:S01]  /*25150*/  FFMA.FTZ R82, R53, c[0x0][0x23c], -R7 ;  /* 0x00008f0035527a23 */ /* 0x000fe20000010807 */
[----:B------:R2:W-:Y:S01]  /*25160*/  MUFU.EX2 R91, R5 ;  /* 0x00000005005b7308 */ /* 0x0005e20000000800 */
[----:B------:R-:W-:Y:S01]  /*25170*/  IMAD.MOV.U32 R57, RZ, RZ, R47 ;  /* 0x000000ffff397224 */ /* 0x000fe200078e002f */
[----:B------:R-:W-:Y:S01]  /*25180*/  LDSM.16.MT88.4 R52, [R214+0x8000] ;  /* 0x00800000d634783b */ /* 0x000fe20000004200 */
[----:B------:R-:W-:Y:S02]  /*25190*/  IMAD.MOV.U32 R47, RZ, RZ, R31 ;  /* 0x000000ffff2f7224 */ /* 0x000fe400078e001f */
[----:B-1----:R-:W-:Y:S02]  /*251a0*/  FFMA.FTZ R2, R32, c[0x0][0x23c], -R7 ;  /* 0x00008f0020027a23 */ /* 0x002fe40000010807 */
[----:B------:R-:W-:Y:S02]  /*251b0*/  FFMA.FTZ R32, R48, c[0x0][0x23c], -R6 ;  /* 0x00008f0030207a23 */ /* 0x000fe40000010806 */
[--C-:B------:R-:W-:Y:S01]  /*251c0*/  FFMA.FTZ R115, R115, c[0x0][0x23c], -R75.reuse ;  /* 0x00008f0073737a23 */ /* 0x100fe2000001084b */
[----:B------:R1:W-:Y:S01]  /*251d0*/  MUFU.EX2 R28, R2 ;  /* 0x00000002001c7308 */ /* 0x0003e20000000800 */
[----:B---3--:R-:W-:Y:S02]  /*251e0*/  FSEL R3, R73, RZ, P1 ;  /* 0x000000ff49037208 */ /* 0x008fe40000800000 */
[----:B----4-:R-:W-:Y:S07]  /*251f0*/  F2FP.PACK_AB R78, R114, R108 ;  /* 0x0000006c724e723e */ /* 0x010fee00000000ff */
[----:B------:R-:W-:Y:S01]  /*25200*/  MUFU.EX2 R220, R10 ;  /* 0x0000000a00dc7308 */ /* 0x000fe20000000800 */
[----:B--2---:R-:W-:Y:S02]  /*25210*/  FADD.FTZ R5, -R3, R132 ;  /* 0x0000008403057221 */ /* 0x004fe40000010100 */
[----:B------:R-:W-:Y:S02]  /*25220*/  FFMA.FTZ R3, R33, c[0x0][0x23c], -R75 ;  /* 0x00008f0021037a23 */ /* 0x000fe4000001084b */
[----:B------:R-:W-:Y:S02]  /*25230*/  FFMA.FTZ R33, R86, c[0x0][0x23c], -R6 ;  /* 0x00008f0056217a23 */ /* 0x000fe40000010806 */
[----:B------:R-:W-:Y:S03]  /*25240*/  FFMA.FTZ R86, R46, c[0x0][0x23c], -R7 ;  /* 0x00008f002e567a23 */ /* 0x000fe60000010807 */
[----:B------:R2:W3:Y:S01]  /*25250*/  MUFU.EX2 R12, R3 ;  /* 0x00000003000c7308 */ /* 0x0004e20000000800 */
[----:B------:R-:W-:Y:S02]  /*25260*/  IMAD.MOV.U32 R46, RZ, RZ, R32 ;  /* 0x000000ffff2e7224 */ /* 0x000fe400078e0020 */
[----:B------:R-:W-:Y:S01]  /*25270*/  IMAD.MOV.U32 R32, RZ, RZ, R15 ;  /* 0x000000ffff207224 */ /* 0x000fe200078e000f */
[----:B-1----:R-:W-:Y:S01]  /*25280*/  FSEL R2, R72, RZ, P0 ;  /* 0x000000ff48027208 */ /* 0x002fe20000000000 */
[----:B------:R-:W-:Y:S01]  /*25290*/  FFMA.FTZ R132, R125, c[0x0][0x23c], -R6 ;  /* 0x00008f007d847a23 */ /* 0x000fe20000010806 */
[----:B------:R-:W-:Y:S01]  /*252a0*/  FSETP.NEU.FTZ.AND P0, PT, R70, -INF , PT ;  /* 0xff8000004600780b */ /* 0x000fe20003f1d000 */
[----:B------:R-:W-:Y:S02]  /*252b0*/  FFMA.FTZ R125, R58, c[0x0][0x23c], -R7 ;  /* 0x00008f003a7d7a23 */ /* 0x000fe40000010807 */
[----:B------:R-:W-:Y:S01]  /*252c0*/  FADD.FTZ R4, -R2, R133 ;  /* 0x0000008502047221 */ /* 0x000fe20000010100 */
[----:B------:R-:W-:Y:S01]  /*252d0*/  FSEL R0, R70, RZ, P0 ;  /* 0x000000ff46007208 */ /* 0x000fe20000000000 */
[--C-:B------:R-:W-:Y:S01]  /*252e0*/  FFMA.FTZ R133, R62, c[0x0][0x23c], -R7.reuse ;  /* 0x00008f003e857a23 */ /* 0x100fe20000010807 */
[----:B------:R-:W-:Y:S01]  /*252f0*/  FSEL R100, R100, RZ, P0 ;  /* 0x000000ff64647208 */ /* 0x000fe20000000000 */
[----:B------:R-:W-:Y:S01]  /*25300*/  IMAD.MOV.U32 R56, RZ, RZ, R46 ;  /* 0x000000ffff387224 */ /* 0x000fe200078e002e */
[----:B------:R-:W-:Y:S01]  /*25310*/  FSEL R2, R71, RZ, P2 ;  /* 0x000000ff47027208 */ /* 0x000fe20001000000 */
[----:B------:R-:W-:Y:S01]  /*25320*/  IMAD.MOV.U32 R46, RZ, RZ, R32 ;  /* 0x000000ffff2e7224 */ /* 0x000fe200078e0020 */
[----:B------:R-:W1:Y:S01]  /*25330*/  MUFU.EX2 R9, R9 ;  /* 0x0000000900097308 */ /* 0x000e620000000800 */
[----:B------:R-:W-:Y:S01]  /*25340*/  FFMA.FTZ R8, R225, c[0x0][0x23c], -R100 ;  /* 0x00008f00e1087a23 */ /* 0x000fe20000010864 */
[----:B------:R-:W-:Y:S01]  /*25350*/  PLOP3.LUT P0, PT, PT, PT, UP0, 0x80, 0x0 ;  /* 0x000000000000781c */ /* 0x000fe20003f0f008 */
[----:B------:R-:W-:Y:S02]  /*25360*/  FFMA.FTZ R225, R61, c[0x0][0x23c], -R7 ;  /* 0x00008f003de17a23 */ /* 0x000fe40000010807 */
[----:B------:R-:W-:Y:S02]  /*25370*/  IMAD.MOV.U32 R58, RZ, RZ, R80 ;  /* 0x000000ffff3a7224 */ /* 0x000fe400078e0050 */
[----:B------:R-:W-:Y:S02]  /*25380*/  IMAD.MOV.U32 R80, RZ, RZ, R29 ;  /* 0x000000ffff507224 */ /* 0x000fe400078e001d */
[----:B--2---:R-:W-:Y:S01]  /*25390*/  FADD.FTZ R3, -R2, R134 ;  /* 0x0000008602037221 */ /* 0x004fe20000010100 */
[----:B------:R-:W-:Y:S01]  /*253a0*/  MUFU.EX2 R240, R8 ;  /* 0x0000000800f07308 */ /* 0x000fe20000000800 */
[----:B------:R-:W-:Y:S02]  /*253b0*/  FADD.FTZ R2, -R0, R135 ;  /* 0x0000008700027221 */ /* 0x000fe40000010100 */
[----:B------:R-:W-:Y:S02]  /*253c0*/  FFMA.FTZ R0, R37, c[0x0][0x23c], -R100 ;  /* 0x00008f0025007a23 */ /* 0x000fe40000010864 */
[--C-:B------:R-:W-:Y:S01]  /*253d0*/  FFMA.FTZ R134, R127, c[0x0][0x23c], -R6.reuse ;  /* 0x00008f007f867a23 */ /* 0x100fe20000010806 */
[----:B------:R-:W2:Y:S01]  /*253e0*/  LDSM.16.MT88.4 R36, [R216+0x8000] ;  /* 0x00800000d824783b */ /* 0x000ea20000004200 */
[----:B------:R-:W-:Y:S02]  /*253f0*/  FFMA.FTZ R135, R126, c[0x0][0x23c], -R6 ;  /* 0x00008f007e877a23 */ /* 0x000fe40000010806 */
[----:B---3--:R-:W-:Y:S01]  /*25400*/  IMAD.MOV.U32 R48, RZ, RZ, R12 ;  /* 0x000000ffff307224 */ /* 0x008fe200078e000c */
[----:B------:R-:W3:Y:S01]  /*25410*/  MUFU.EX2 R0, R0 ;  /* 0x0000000000007308 */ /* 0x000ee20000000800 */
[----:B------:R-:W-:Y:S02]  /*25420*/  IMAD.MOV.U32 R12, RZ, RZ, R218 ;  /* 0x000000ffff0c7224 */ /* 0x000fe400078e00da */
[----:B------:R-:W-:Y:S02]  /*25430*/  FFMA.FTZ R127, R51, c[0x0][0x23c], -R7 ;  /* 0x00008f00337f7a23 */ /* 0x000fe40000010807 */
[----:B-1----:R-:W-:Y:S02]  /*25440*/  IMAD.MOV.U32 R44, RZ, RZ, R9 ;  /* 0x000000ffff2c7224 */ /* 0x002fe400078e0009 */
[--C-:B------:R-:W-:Y:S02]  /*25450*/  FFMA.FTZ R126, R50, c[0x0][0x23c], -R7.reuse ;  /* 0x00008f00327e7a23 */ /* 0x100fe40000010807 */
[----:B------:R-:W-:Y:S01]  /*25460*/  FFMA.FTZ R218, R59, c[0x0][0x23c], -R7 ;  /* 0x00008f003bda7a23 */ /* 0x000fe20000010807 */
[----:B------:R-:W-:Y:S01]  /*25470*/  F2FP.PACK_AB R66, R44, R220 ;  /* 0x000000dc2c42723e */ /* 0x000fe200000000ff */
[----:B------:R-:W-:Y:S01]  /*25480*/  IMAD.MOV.U32 R50, RZ, RZ, R111 ;  /* 0x000000ffff327224 */ /* 0x000fe200078e006f */
[----:B------:R-:W-:Y:S01]  /*25490*/  MUFU.EX2 R206, R206 ;  /* 0x000000ce00ce7308 */ /* 0x000fe20000000800 */
[----:B------:R-:W-:Y:S09]  /*254a0*/  IMAD.MOV.U32 R51, RZ, RZ, R34 ;  /* 0x000000ffff337224 */ /* 0x000ff200078e0022 */
[----:B------:R-:W-:Y:S01]  /*254b0*/  MUFU.EX2 R204, R204 ;  /* 0x000000cc00cc7308 */ /* 0x000fe20000000800 */
[----:B---3--:R-:W-:Y:S02]  /*254c0*/  IMAD.MOV.U32 R45, RZ, RZ, R0 ;  /* 0x000000ffff2d7224 */ /* 0x008fe400078e0000 */
[----:B------:R-:W-:Y:S07]  /*254d0*/  FMUL.FTZ R0, R5, c[0x0][0x23c] ;  /* 0x00008f0005007a20 */ /* 0x000fee0000410000 */
[----:B------:R1:W3:Y:S02]  /*254e0*/  MUFU.EX2 R69, R0 ;  /* 0x0000000000457308 */ /* 0x0002e40000000800 */
[----:B-1----:R-:W-:Y:S02]  /*254f0*/  FMUL.FTZ R0, R4, c[0x0][0x23c] ;  /* 0x00008f0004007a20 */ /* 0x002fe40000410000 */
[C---:B---3--:R-:W-:Y:S02]  /*25500*/  FMUL.FTZ R16, R69.reuse, R144 ;  /* 0x0000009045107220 */ /* 0x048fe40000410000 */
[C---:B------:R-:W-:Y:S04]  /*25510*/  FMUL.FTZ R4, R69.reuse, R140 ;  /* 0x0000008c45047220 */ /* 0x040fe80000410000 */
[----:B------:R1:W3:Y:S01]  /*25520*/  MUFU.EX2 R68, R0 ;  /* 0x0000000000447308 */ /* 0x0002e20000000800 */
[C---:B------:R-:W-:Y:S02]  /*25530*/  FMUL.FTZ R5, R69.reuse, R141 ;  /* 0x0000008d45057220 */ /* 0x040fe40000410000 */
[----:B------:R-:W-:Y:S01]  /*25540*/  IMAD.MOV.U32 R141, RZ, RZ, R64 ;  /* 0x000000ffff8d7224 */ /* 0x000fe200078e0040 */
[----:B------:R-:W-:Y:S01]  /*25550*/  F2FP.PACK_AB R64, R48, R91 ;  /* 0x0000005b3040723e */ /* 0x000fe200000000ff */
[----:B------:R-:W-:Y:S02]  /*25560*/  IMAD.MOV.U32 R140, RZ, RZ, R12 ;  /* 0x000000ffff8c7224 */ /* 0x000fe400078e000c */
[C---:B------:R-:W-:Y:S02]  /*25570*/  FMUL.FTZ R32, R69.reuse, R160 ;  /* 0x000000a045207220 */ /* 0x040fe40000410000 */
[----:B------:R-:W-:Y:S02]  /*25580*/  FMUL.FTZ R49, R69, R177 ;  /* 0x000000b145317220 */ /* 0x000fe40000410000 */
[----:B-1----:R-:W-:Y:S02]  /*25590*/  FMUL.FTZ R0, R3, c[0x0][0x23c] ;  /* 0x00008f0003007a20 */ /* 0x002fe40000410000 */
[C---:B---3--:R-:W-:Y:S02]  /*255a0*/  FMUL.FTZ R6, R68.reuse, R142 ;  /* 0x0000008e44067220 */ /* 0x048fe40000410000 */
[C---:B------:R-:W-:Y:S01]  /*255b0*/  FMUL.FTZ R7, R68.reuse, R143 ;  /* 0x0000008f44077220 */ /* 0x040fe20000410000 */
[----:B------:R1:W3:Y:S01]  /*255c0*/  MUFU.EX2 R3, R0 ;  /* 0x0000000000037308 */ /* 0x0002e20000000800 */
        /* <DEDUP_REMOVED lines=8> */
[----:B------:R-:W-:Y:S05]  /*25650*/  IMAD.MOV.U32 R163, RZ, RZ, R58 ;  /* 0x000000ffffa37224 */ /* 0x000fea00078e003a */
[----:B------:R-:W-:Y:S01]  /*25660*/  MUFU.EX2 R147, R85 ;  /* 0x0000005500937308 */ /* 0x000fe20000000800 */
[----:B-1----:R-:W-:Y:S02]  /*25670*/  FMUL.FTZ R0, R2, c[0x0][0x23c] ;  /* 0x00008f0002007a20 */ /* 0x002fe40000410000 */
[----:B------:R-:W-:Y:S02]  /*25680*/  FFMA.FTZ R2, R67, c[0x0][0x23c], -R100 ;  /* 0x00008f0043027a23 */ /* 0x000fe40000010864 */
[C---:B---3--:R-:W-:Y:S02]  /*25690*/  FMUL.FTZ R8, R3.reuse, R136 ;  /* 0x0000008803087220 */ /* 0x048fe40000410000 */
[----:B------:R-:W-:Y:S03]  /*256a0*/  IMAD.MOV.U32 R136, RZ, RZ, R14 ;  /* 0x000000ffff887224 */ /* 0x000fe600078e000e */
[----:B------:R1:W-:Y:S01]  /*256b0*/  MUFU.EX2 R224, R2 ;  /* 0x0000000200e07308 */ /* 0x0003e20000000800 */
[C---:B------:R-:W-:Y:S02]  /*256c0*/  FMUL.FTZ R9, R3.reuse, R137 ;  /* 0x0000008903097220 */ /* 0x040fe40000410000 */
[----:B------:R-:W-:Y:S01]  /*256d0*/  IMAD.MOV.U32 R137, RZ, RZ, R79 ;  /* 0x000000ffff897224 */ /* 0x000fe200078e004f */
[----:B------:R-:W-:Y:S01]  /*256e0*/  F2FP.PACK_AB R79, R28, R107 ;  /* 0x0000006b1c4f723e */ /* 0x000fe200000000ff */
[C---:B------:R-:W-:Y:S02]  /*256f0*/  FMUL.FTZ R12, R3.reuse, R148 ;  /* 0x00000094030c7220 */ /* 0x040fe40000410000 */
[----:B------:R-:W-:Y:S02]  /*25700*/  IMAD.MOV.U32 R148, RZ, RZ, R13 ;  /* 0x000000ffff947224 */ /* 0x000fe400078e000d */
[C---:B------:R-:W-:Y:S01]  /*25710*/  FMUL.FTZ R13, R3.reuse, R149 ;  /* 0x00000095030d7220 */ /* 0x040fe20000410000 */
[----:B------:R-:W3:Y:S01]  /*25720*/  MUFU.EX2 R0, R0 ;  /* 0x0000000000007308 */ /* 0x000ee20000000800 */
[C---:B------:R-:W-:Y:S02]  /*25730*/  FMUL.FTZ R41, R3.reuse, R169 ;  /* 0x000000a903297220 */ /* 0x040fe40000410000 */
[----:B------:R-:W-:Y:S02]  /*25740*/  IMAD.MOV.U32 R169, RZ, RZ, R45 ;  /* 0x000000ffffa97224 */ /* 0x000fe400078e002d */
[C---:B------:R-:W-:Y:S02]  /*25750*/  FMUL.FTZ R40, R3.reuse, R168 ;  /* 0x000000a803287220 */ /* 0x040fe40000410000 */
[----:B------:R-:W-:Y:S02]  /*25760*/  IMAD.MOV.U32 R168, RZ, RZ, R46 ;  /* 0x000000ffffa87224 */ /* 0x000fe400078e002e */
[C---:B------:R-:W-:Y:S01]  /*25770*/  FMUL.FTZ R25, R3.reuse, R153 ;  /* 0x0000009903197220 */ /* 0x040fe20000410000 */
[----:B------:R-:W-:Y:S01]  /*25780*/  MUFU.EX2 R143, R87 ;  /* 0x00000057008f7308 */ /* 0x000fe20000000800 */
[C---:B------:R-:W-:Y:S02]  /*25790*/  FMUL.FTZ R29, R3.reuse, R165 ;  /* 0x000000a5031d7220 */ /* 0x040fe40000410000 */
[----:B------:R-:W-:Y:S02]  /*257a0*/  IMAD.MOV.U32 R165, RZ, RZ, R83 ;  /* 0x000000ffffa57224 */ /* 0x000fe400078e0053 */
[----:B-1----:R-:W-:Y:S01]  /*257b0*/  FFMA.FTZ R2, R76, c[0x0][0x23c], -R100 ;  /* 0x00008f004c027a23 */ /* 0x002fe20000010864 */
[----:B------:R-:W-:Y:S01]  /*257c0*/  F2FP.PACK_AB R76, R98, R90 ;  /* 0x0000005a624c723e */ /* 0x000fe200000000ff */
[C---:B------:R-:W-:Y:S02]  /*257d0*/  FMUL.FTZ R60, R3.reuse, R192 ;  /* 0x000000c0033c7220 */ /* 0x040fe40000410000 */
[----:B------:R-:W-:Y:S01]  /*257e0*/  FMUL.FTZ R61, R3, R193 ;  /* 0x000000c1033d7220 */ /* 0x000fe20000410000 */
[----:B------:R-:W1:Y:S01]  /*257f0*/  MUFU.EX2 R217, R2 ;  /* 0x0000000200d97308 */ /* 0x000e620000000800 */
[----:B------:R-:W-:Y:S02]  /*25800*/  IMAD.MOV.U32 R149, RZ, RZ, R81 ;  /* 0x000000ffff957224 */ /* 0x000fe400078e0051 */
[-C--:B------:R-:W-:Y:S01]  /*25810*/  HMMA.16816.F32 R4, R76, R20.reuse, R4 ;  /* 0x000000144c04723c */ /* 0x080fe20000001804 */
[C---:B---3--:R-:W-:Y:S02]  /*25820*/  FMUL.FTZ R14, R0.reuse, R150 ;  /* 0x00000096000e7220 */ /* 0x048fe40000410000 */
[----:B------:R-:W-:Y:S02]  /*25830*/  IMAD.MOV.U32 R150, RZ, RZ, R33 ;  /* 0x000000ffff967224 */ /* 0x000fe400078e0021 */
[----:B------:R-:W-:Y:S02]  /*25840*/  IMAD.MOV.U32 R33, RZ, RZ, R17 ;  /* 0x000000ffff217224 */ /* 0x000fe400078e0011 */
[----:B------:R-:W-:Y:S01]  /*25850*/  FMUL.FTZ R17, R69, R145 ;  /* 0x0000009145117220 */ /* 0x000fe20000410000 */
[----:B------:R-:W-:Y:S01]  /*25860*/  MUFU.EX2 R153, R84 ;  /* 0x0000005400997308 */ /* 0x000fe20000000800 */
[C---:B------:R-:W-:Y:S03]  /*25870*/  FMUL.FTZ R15, R0.reuse, R151 ;  /* 0x00000097000f7220 */ /* 0x040fe60000410000 */
[C---:B------:R-:W-:Y:S02]  /*25880*/  FMUL.FTZ R10, R0.reuse, R138 ;  /* 0x0000008a000a7220 */ /* 0x040fe40000410000 */
[----:B------:R-:W-:Y:S02]  /*25890*/  IMAD.MOV.U32 R138, RZ, RZ, R11 ;  /* 0x000000ffff8a7224 */ /* 0x000fe400078e000b */
[----:B------:R-:W-:Y:S02]  /*258a0*/  FMUL.FTZ R11, R0, R139 ;  /* 0x0000008b000b7220 */ /* 0x000fe40000410000 */
[----:B------:R-:W-:Y:S01]  /*258b0*/  IMAD.MOV.U32 R139, RZ, RZ, R65 ;  /* 0x000000ffff8b7224 */ /* 0x000fe200078e0041 */
[----:B------:R-:W-:Y:S01]  /*258c0*/  F2FP.PACK_AB R65, R45, R240 ;  /* 0x000000f02d41723e */ /* 0x000fe200000000ff */
[----:B------:R-:W-:Y:S01]  /*258d0*/  IMAD.MOV.U32 R111, RZ, RZ, R33 ;  /* 0x000000ffff6f7224 */ /* 0x000fe200078e0021 */
[----:B-1----:R-:W-:Y:S01]  /*258e0*/  F2FP.PACK_AB R67, R217, R224 ;  /* 0x000000e0d943723e */ /* 0x002fe200000000ff */
[--C-:B------:R-:W-:Y:S02]  /*258f0*/  FFMA.FTZ R2, R104, c[0x0][0x23c], -R75.reuse ;  /* 0x00008f0068027a23 */ /* 0x100fe4000001084b */
[----:B------:R-:W-:Y:S02]  /*25900*/  FMUL.FTZ R33, R69, R161 ;  /* 0x000000a145217220 */ /* 0x000fe40000410000 */
[----:B------:R-:W-:Y:S01]  /*25910*/  FMUL.FTZ R45, R3, R181 ;  /* 0x000000b5032d7220 */ /* 0x000fe20000410000 */
[----:B------:R1:W-:Y:S01]  /*25920*/  MUFU.EX2 R144, R2 ;  /* 0x0000000200907308 */ /* 0x0003e20000000800 */
[C---:B------:R-:W-:Y:S01]  /*25930*/  FMUL.FTZ R46, R0.reuse, R182 ;  /* 0x000000b6002e7220 */ /* 0x040fe20000410000 */
[----:B------:R-:W3:Y:S01]  /*25940*/  LDL.LU R181, [R1+0xa8] ;  /* 0x0000a80001b57983 */ /* 0x000ee20000300800 */
[C---:B------:R-:W-:Y:S01]  /*25950*/  FMUL.FTZ R59, R0.reuse, R187 ;  /* 0x000000bb003b7220 */ /* 0x040fe20000410000 */
[C---:B------:R-:W-:Y:S01]  /*25960*/  HMMA.16816.F32 R8, R64.reuse, R20, R8 ;  /* 0x000000144008723c */ /* 0x040fe20000001808 */
[C---:B------:R-:W-:Y:S01]  /*25970*/  FMUL.FTZ R30, R0.reuse, R166 ;  /* 0x000000a6001e7220 */ /* 0x040fe20000410000 */
[----:B------:R-:W4:Y:S01]  /*25980*/  LDL.LU R182, [R1+0xa4] ;  /* 0x0000a40001b67983 */ /* 0x000f220000300800 */
[C---:B------:R-:W-:Y:S02]  /*25990*/  FMUL.FTZ R31, R0.reuse, R167 ;  /* 0x000000a7001f7220 */ /* 0x040fe40000410000 */
[----:B------:R-:W-:Y:S02]  /*259a0*/  FMUL.FTZ R42, R0, R170 ;  /* 0x000000aa002a7220 */ /* 0x000fe40000410000 */
[----:B------:R-:W-:Y:S01]  /*259b0*/  FMUL.FTZ R21, R69, R157 ;  /* 0x0000009d45157220 */ /* 0x000fe20000410000 */
[-C--:B------:R-:W-:Y:S01]  /*259c0*/  HMMA.16816.F32 R12, R64, R22.reuse, R12 ;  /* 0x00000016400c723c */ /* 0x080fe2000000180c */
[----:B------:R-:W-:Y:S03]  /*259d0*/  IMAD.MOV.U32 R157, RZ, RZ, R24 ;  /* 0x000000ffff9d7224 */ /* 0x000fe600078e0018 */
[----:B------:R-:W-:Y:S02]  /*259e0*/  FMUL.FTZ R24, R3, R152 ;  /* 0x0000009803187220 */ /* 0x000fe40000410000 */
[----:B------:R-:W-:Y:S02]  /*259f0*/  FMUL.FTZ R20, R69, R156 ;  /* 0x0000009c45147220 */ /* 0x000fe40000410000 */
[----:B------:R-:W-:Y:S01]  /*25a00*/  IMAD.MOV.U32 R156, RZ, RZ, R26 ;  /* 0x000000ffff9c7224 */ /* 0x000fe200078e001a */
[C---:B------:R-:W-:Y:S03]  /*25a10*/  HMMA.16816.F32 R16, R76.reuse, R22, R16 ;  /* 0x000000164c10723c */ /* 0x040fe60000001810 */
[----:B-1----:R-:W-:Y:S02]  /*25a20*/  FFMA.FTZ R2, R118, c[0x0][0x23c], -R75 ;  /* 0x00008f0076027a23 */ /* 0x002fe4000001084b */
[----:B------:R-:W-:Y:S02]  /*25a30*/  FMUL.FTZ R26, R0, R154 ;  /* 0x0000009a001a7220 */ /* 0x000fe40000410000 */
[C---:B------:R-:W-:Y:S01]  /*25a40*/  FMUL.FTZ R22, R68.reuse, R158 ;  /* 0x0000009e44167220 */ /* 0x040fe20000410000 */
[----:B------:R-:W1:Y:S01]  /*25a50*/  MUFU.EX2 R145, R2 ;  /* 0x0000000200917308 */ /* 0x000e620000000800 */
[----:B------:R-:W-:Y:S03]  /*25a60*/  FMUL.FTZ R23, R68, R159 ;  /* 0x0000009f44177220 */ /* 0x000fe60000410000 */
[----:B------:R-:W-:Y:S02]  /*25a70*/  IMAD.MOV.U32 R154, RZ, RZ, R27 ;  /* 0x000000ffff9a7224 */ /* 0x000fe400078e001b */
[C---:B------:R-:W-:Y:S02]  /*25a80*/  FMUL.FTZ R27, R0.reuse, R155 ;  /* 0x0000009b001b7220 */ /* 0x040fe40000410000 */
[----:B------:R-:W-:Y:S01]  /*25a90*/  IMAD.MOV.U32 R155, RZ, RZ, R28 ;  /* 0x000000ffff9b7224 */ /* 0x000fe200078e001c */
[-C--:B--2---:R-:W-:Y:S01]  /*25aa0*/  HMMA.16816.F32 R20, R76, R36.reuse, R20 ;  /* 0x000000244c14723c */ /* 0x084fe20000001814 */
[C---:B------:R-:W-:Y:S02]  /*25ab0*/  FMUL.FTZ R28, R3.reuse, R164 ;  /* 0x000000a4031c7220 */ /* 0x040fe40000410000 */
[----:B------:R-:W-:Y:S02]  /*25ac0*/  FMUL.FTZ R43, R0, R171 ;  /* 0x000000ab002b7220 */ /* 0x000fe40000410000 */
[----:B------:R-:W-:Y:S02]  /*25ad0*/  IMAD.MOV.U32 R164, RZ, RZ, R44 ;  /* 0x000000ffffa47224 */ /* 0x000fe400078e002c */
[----:B------:R-:W-:Y:S01]  /*25ae0*/  FMUL.FTZ R44, R3, R180 ;  /* 0x000000b4032c7220 */ /* 0x000fe20000410000 */
[C---:B------:R-:W-:Y:S01]  /*25af0*/  HMMA.16816.F32 R24, R64.reuse, R36, R24 ;  /* 0x000000244018723c */ /* 0x040fe20000001818 */
[----:B------:R-:W-:Y:S03]  /*25b00*/  IMAD.MOV.U32 R170, RZ, RZ, R50 ;  /* 0x000000ffffaa7224 */ /* 0x000fe600078e0032 */
[C---:B------:R-:W-:Y:S02]  /*25b10*/  FMUL.FTZ R50, R68.reuse, R178 ;  /* 0x000000b244327220 */ /* 0x040fe40000410000 */
[----:B------:R-:W-:Y:S01]  /*25b20*/  IMAD.MOV.U32 R180, RZ, RZ, R56 ;  /* 0x000000ffffb47224 */ /* 0x000fe200078e0038 */
[----:B-1----:R-:W-:Y:S01]  /*25b30*/  F2FP.PACK_AB R84, R145, R144 ;  /* 0x000000909154723e */ /* 0x002fe200000000ff */
[----:B------:R-:W-:Y:S01]  /*25b40*/  FFMA.FTZ R2, R117, c[0x0][0x23c], -R75 ;  /* 0x00008f0075027a23 */ /* 0x000fe2000001084b */
[-C--:B------:R-:W-:Y:S03]  /*25b50*/  HMMA.16816.F32 R28, R64, R38.reuse, R28 ;  /* 0x00000026401c723c */ /* 0x080fe6000000181c */
[C---:B------:R-:W-:Y:S01]  /*25b60*/  FMUL.FTZ R36, R69.reuse, R172 ;  /* 0x000000ac45247220 */ /* 0x040fe20000410000 */
[----:B------:R1:W-:Y:S01]  /*25b70*/  MUFU.EX2 R151, R2 ;  /* 0x0000000200977308 */ /* 0x0003e20000000800 */
[C---:B------:R-:W-:Y:S02]  /*25b80*/  FMUL.FTZ R37, R69.reuse, R173 ;  /* 0x000000ad45257220 */ /* 0x040fe40000410000 */
[----:B------:R-:W-:Y:S01]  /*25b90*/  IMAD.MOV.U32 R173, RZ, RZ, R51 ;  /* 0x000000ffffad7224 */ /* 0x000fe200078e0033 */
[C---:B------:R-:W-:Y:S01]  /*25ba0*/  HMMA.16816.F32 R32, R76.reuse, R38, R32 ;  /* 0x000000264c20723c */ /* 0x040fe20000001820 */
[C---:B------:R-:W-:Y:S03]  /*25bb0*/  FMUL.FTZ R51, R68.reuse, R179 ;  /* 0x000000b344337220 */ /* 0x040fe60000410000 */
[----:B------:R-:W-:Y:S02]  /*25bc0*/  IMAD.MOV.U32 R171, RZ, RZ, R57 ;  /* 0x000000ffffab7224 */ /* 0x000fe400078e0039 */
[----:B------:R-:W-:Y:S01]  /*25bd0*/  IMAD.MOV.U32 R167, RZ, RZ, R82 ;  /* 0x000000ffffa77224 */ /* 0x000fe200078e0052 */
[----:B------:R-:W-:Y:S01]  /*25be0*/  MUFU.EX2 R179, R89 ;  /* 0x0000005900b37308 */ /* 0x000fe20000000800 */
[C---:B------:R-:W-:Y:S04]  /*25bf0*/  FMUL.FTZ R38, R68.reuse, R174 ;  /* 0x000000ae44267220 */ /* 0x040fe80000410000 */
[----:B------:R-:W-:Y:S02]  /*25c00*/  FMUL.FTZ R39, R68, R175 ;  /* 0x000000af44277220 */ /* 0x000fe40000410000 */
[----:B------:R-:W-:Y:S02]  /*25c10*/  IMAD.MOV.U32 R175, RZ, RZ, R47 ;  /* 0x000000ffffaf7224 */ /* 0x000fe400078e002f */
[----:B------:R-:W-:Y:S02]  /*25c20*/  FMUL.FTZ R47, R0, R183 ;  /* 0x000000b7002f7220 */ /* 0x000fe40000410000 */
[----:B------:R-:W-:Y:S01]  /*25c30*/  IMAD.MOV.U32 R174, RZ, RZ, R48 ;  /* 0x000000ffffae7224 */ /* 0x000fe200078e0030 */
[-C--:B------:R-:W-:Y:S01]  /*25c40*/  HMMA.16816.F32 R36, R76, R52.reuse, R36 ;  /* 0x000000344c24723c */ /* 0x080fe20000001824 */
[----:B-1----:R-:W-:Y:S02]  /*25c50*/  FFMA.FTZ R2, R106, c[0x0][0x23c], -R75 ;  /* 0x00008f006a027a23 */ /* 0x002fe4000001084b */
[----:B------:R-:W-:Y:S02]  /*25c60*/  IMAD.MOV.U32 R172, RZ, RZ, R80 ;  /* 0x000000ffffac7224 */ /* 0x000fe400078e0050 */
[----:B------:R1:W2:Y:S01]  /*25c70*/  MUFU.EX2 R152, R2 ;  /* 0x0000000200987308 */ /* 0x0002a20000000800 */
[----:B------:R-:W-:Y:S01]  /*25c80*/  FMUL.FTZ R48, R69, R176 ;  /* 0x000000b045307220 */ /* 0x000fe20000410000 */
[----:B------:R-:W2:Y:S01]  /*25c90*/  LDSM.16.MT88.4 R80, [R215+0x8000] ;  /* 0x00800000d750783b */ /* 0x000ea20000004200 */
[----:B------:R-:W-:Y:S01]  /*25ca0*/  FMUL.FTZ R57, R3, R185 ;  /* 0x000000b903397220 */ /* 0x000fe20000410000 */
[C---:B------:R-:W-:Y:S03]  /*25cb0*/  HMMA.16816.F32 R40, R64.reuse, R52, R40 ;  /* 0x000000344028723c */ /* 0x040fe60000001828 */
[----:B------:R-:W-:Y:S02]  /*25cc0*/  IMAD.MOV.U32 R176, RZ, RZ, R157 ;  /* 0x000000ffffb07224 */ /* 0x000fe400078e009d */
[----:B------:R-:W-:Y:S01]  /*25cd0*/  IMAD.MOV.U32 R185, RZ, RZ, R142 ;  /* 0x000000ffffb97224 */ /* 0x000fe200078e008e */
[----:B------:R-:W-:Y:S01]  /*25ce0*/  MUFU.EX2 R157, R92 ;  /* 0x0000005c009d7308 */ /* 0x000fe20000000800 */
[----:B------:R-:W-:Y:S01]  /*25cf0*/  FMUL.FTZ R52, R69, R188 ;  /* 0x000000bc45347220 */ /* 0x000fe20000410000 */
[-C--:B------:R-:W-:Y:S01]  /*25d00*/  HMMA.16816.F32 R44, R64, R54.reuse, R44 ;  /* 0x00000036402c723c */ /* 0x080fe2000000182c */
[----:B------:R-:W-:Y:S03]  /*25d10*/  FMUL.FTZ R56, R3, R184 ;  /* 0x000000b803387220 */ /* 0x000fe60000410000 */
[----:B------:R-:W-:Y:S02]  /*25d20*/  FMUL.FTZ R58, R0, R186 ;  /* 0x000000ba003a7220 */ /* 0x000fe40000410000 */
[----:B------:R-:W-:Y:S02]  /*25d30*/  IMAD.MOV.U32 R188, RZ, RZ, R156 ;  /* 0x000000ffffbc7224 */ /* 0x000fe400078e009c */
[----:B------:R-:W-:Y:S01]  /*25d40*/  MUFU.EX2 R156, R93 ;  /* 0x0000005d009c7308 */ /* 0x000fe20000000800 */
[----:B------:R-:W-:Y:S01]  /*25d50*/  IMAD.MOV.U32 R184, RZ, RZ, R137 ;  /* 0x000000ffffb87224 */ /* 0x000fe200078e0089 */
[C---:B------:R-:W-:Y:S02]  /*25d60*/  HMMA.16816.F32 R48, R76.reuse, R54, R48 ;  /* 0x000000364c30723c */ /* 0x040fe40000001830 */
[----:B-1----:R-:W-:Y:S01]  /*25d70*/  FFMA.FTZ R2, R119, c[0x0][0x23c], -R100 ;  /* 0x00008f0077027a23 */ /* 0x002fe20000010864 */
[----:B--2---:R-:W-:Y:S01]  /*25d80*/  F2FP.PACK_AB R86, R152, R151 ;  /* 0x000000979856723e */ /* 0x004fe200000000ff */
[----:B------:R-:W-:Y:S02]  /*25d90*/  IMAD.MOV.U32 R186, RZ, RZ, R140 ;  /* 0x000000ffffba7224 */ /* 0x000fe400078e008c */
[----:B------:R-:W-:Y:S02]  /*25da0*/  IMAD.MOV.U32 R166, RZ, RZ, R111 ;  /* 0x000000ffffa67224 */ /* 0x000fe400078e006f */
[C---:B------:R-:W-:Y:S01]  /*25db0*/  FMUL.FTZ R54, R68.reuse, R190 ;  /* 0x000000be44367220 */ /* 0x040fe20000410000 */
[----:B------:R1:W-:Y:S03]  /*25dc0*/  MUFU.EX2 R161, R2 ;  /* 0x0000000200a17308 */ /* 0x0003e60000000800 */
        /* <DEDUP_REMOVED lines=8> */
[----:B------:R-:W-:Y:S02]  /*25e50*/  FMUL.FTZ R53, R69, R189 ;  /* 0x000000bd45357220 */ /* 0x000fe40000410000 */
[----:B------:R-:W-:Y:S01]  /*25e60*/  FMUL.FTZ R55, R68, R191 ;  /* 0x000000bf44377220 */ /* 0x000fe20000410000 */
[----:B------:R-:W-:Y:S01]  /*25e70*/  MUFU.EX2 R132, R101 ;  /* 0x0000006500847308 */ /* 0x000fe20000000800 */
[C---:B------:R-:W-:Y:S02]  /*25e80*/  FMUL.FTZ R62, R0.reuse, R194 ;  /* 0x000000c2003e7220 */ /* 0x040fe40000410000 */
[----:B------:R-:W-:Y:S02]  /*25e90*/  FMUL.FTZ R63, R0, R195 ;  /* 0x000000c3003f7220 */ /* 0x000fe40000410000 */
[----:B-1----:R-:W-:Y:S01]  /*25ea0*/  FFMA.FTZ R2, R124, c[0x0][0x23c], -R100 ;  /* 0x00008f007c027a23 */ /* 0x002fe20000010864 */
[-C--:B------:R-:W-:Y:S01]  /*25eb0*/  HMMA.16816.F32 R52, R76, R80.reuse, R52 ;  /* 0x000000504c34723c */ /* 0x080fe20000001834 */
[----:B------:R-:W-:Y:S02]  /*25ec0*/  IMAD.MOV.U32 R191, RZ, RZ, R148 ;  /* 0x000000ffffbf7224 */ /* 0x000fe400078e0094 */
[----:B------:R-:W-:Y:S01]  /*25ed0*/  IMAD.MOV.U32 R189, RZ, RZ, R139 ;  /* 0x000000ffffbd7224 */ /* 0x000fe200078e008b */
[----:B------:R1:W1:Y:S01]  /*25ee0*/  MUFU.EX2 R158, R2 ;  /* 0x00000002009e7308 */ /* 0x0002620000000800 */
[----:B------:R-:W-:Y:S02]  /*25ef0*/  IMAD.MOV.U32 R137, RZ, RZ, R136 ;  /* 0x000000ffff897224 */ /* 0x000fe400078e0088 */
[--C-:B------:R-:W-:Y:S01]  /*25f00*/  FFMA.FTZ R92, R209, c[0x0][0x23c], -R75.reuse ;  /* 0x00008f00d15c7a23 */ /* 0x100fe2000001084b */
[C---:B------:R-:W-:Y:S01]  /*25f10*/  HMMA.16816.F32 R56, R64.reuse, R80, R56 ;  /* 0x000000504038723c */ /* 0x040fe20000001838 */
[--C-:B--2---:R-:W-:Y:S03]  /*25f20*/  FFMA.FTZ R88, R247, c[0x0][0x23c], -R75.reuse ;  /* 0x00008f00f7587a23 */ /* 0x104fe6000001084b */
[--C-:B------:R-:W-:Y:S02]  /*25f30*/  FFMA.FTZ R93, R208, c[0x0][0x23c], -R75.reuse ;  /* 0x00008f00d05d7a23 */ /* 0x100fe4000001084b */
[--C-:B------:R-:W-:Y:S01]  /*25f40*/  FFMA.FTZ R118, R116, c[0x0][0x23c], -R75.reuse ;  /* 0x00008f0074767a23 */ /* 0x100fe2000001084b */
[----:B------:R2:W-:Y:S01]  /*25f50*/  MUFU.EX2 R148, R94 ;  /* 0x0000005e00947308 */ /* 0x0005e20000000800 */
[-C--:B------:R-:W-:Y:S01]  /*25f60*/  HMMA.16816.F32 R60, R64, R82.reuse, R60 ;  /* 0x00000052403c723c */ /* 0x080fe2000000183c */
[--C-:B------:R-:W-:Y:S03]  /*25f70*/  FFMA.FTZ R104, R201, c[0x0][0x23c], -R75.reuse ;  /* 0x00008f00c9687a23 */ /* 0x100fe6000001084b */
[--C-:B------:R-:W-:Y:S02]  /*25f80*/  FFMA.FTZ R106, R200, c[0x0][0x23c], -R75.reuse ;  /* 0x00008f00c86a7a23 */ /* 0x100fe4000001084b */
[--C-:B------:R-:W-:Y:S02]  /*25f90*/  FFMA.FTZ R119, R121, c[0x0][0x23c], -R75.reuse ;  /* 0x00008f0079777a23 */ /* 0x100fe4000001084b */
[----:B------:R-:W-:Y:S01]  /*25fa0*/  FMUL.FTZ R67, R68, R199 ;  /* 0x000000c744437220 */ /* 0x000fe20000410000 */
[----:B------:R2:W-:Y:S03]  /*25fb0*/  MUFU.EX2 R139, R96 ;  /* 0x00000060008b7308 */ /* 0x0005e60000000800 */
[--C-:B-1----:R-:W-:Y:S01]  /*25fc0*/  FFMA.FTZ R2, R123, c[0x0][0x23c], -R100.reuse ;  /* 0x00008f007b027a23 */ /* 0x102fe20000010864 */
[----:B------:R-:W-:Y:S01]  /*25fd0*/  F2FP.PACK_AB R85, R158, R161 ;  /* 0x000000a19e55723e */ /* 0x000fe200000000ff */
[C---:B------:R-:W-:Y:S02]  /*25fe0*/  FMUL.FTZ R64, R69.reuse, R196 ;  /* 0x000000c445407220 */ /* 0x040fe40000410000 */
[----:B------:R-:W-:Y:S02]  /*25ff0*/  FMUL.FTZ R65, R69, R197 ;  /* 0x000000c545417220 */ /* 0x000fe40000410000 */
[----:B------:R-:W-:Y:S01]  /*26000*/  FMUL.FTZ R66, R68, R198 ;  /* 0x000000c644427220 */ /* 0x000fe20000410000 */
[----:B------:R1:W-:Y:S01]  /*26010*/  MUFU.EX2 R160, R2 ;  /* 0x0000000200a07308 */ /* 0x0003e20000000800 */
[--C-:B------:R-:W-:Y:S02]  /*26020*/  FFMA.FTZ R89, R249, c[0x0][0x23c], -R75.reuse ;  /* 0x00008f00f9597a23 */ /* 0x100fe4000001084b */
[--C-:B------:R-:W-:Y:S02]  /*26030*/  FFMA.FTZ R140, R113, c[0x0][0x23c], -R75.reuse ;  /* 0x00008f00718c7a23 */ /* 0x100fe4000001084b */
[--C-:B--2---:R-:W-:Y:S01]  /*26040*/  FFMA.FTZ R94, R207, c[0x0][0x23c], -R75.reuse ;  /* 0x00008f00cf5e7a23 */ /* 0x104fe2000001084b */
[----:B------:R-:W-:Y:S01]  /*26050*/  HMMA.16816.F32 R64, R76, R82, R64 ;  /* 0x000000524c40723c */ /* 0x000fe20000001840 */
[----:B------:R-:W2:Y:S01]  /*26060*/  LDSM.16.MT88.4 R80, [R213+0x8800] ;  /* 0x00880000d550783b */ /* 0x000ea20000004200 */
[--C-:B------:R-:W-:Y:S02]  /*26070*/  FFMA.FTZ R101, R202, c[0x0][0x23c], -R75.reuse ;  /* 0x00008f00ca657a23 */ /* 0x100fe4000001084b */
[----:B------:R1:W-:Y:S01]  /*26080*/  MUFU.EX2 R136, R99 ;  /* 0x0000006300887308 */ /* 0x0003e20000000800 */
[--C-:B------:R-:W-:Y:S02]  /*26090*/  FFMA.FTZ R117, R128, c[0x0][0x23c], -R75.reuse ;  /* 0x00008f0080757a23 */ /* 0x100fe4000001084b */
[----:B------:R-:W-:Y:S01]  /*260a0*/  F2FP.PACK_AB R76, R102, R97 ;  /* 0x00000061664c723e */ /* 0x000fe200000000ff */
[--C-:B------:R-:W-:Y:S01]  /*260b0*/  FFMA.FTZ R96, R205, c[0x0][0x23c], -R75.reuse ;  /* 0x00008f00cd607a23 */ /* 0x100fe2000001084b */
[----:B------:R-:W-:Y:S03]  /*260c0*/  F2FP.PACK_AB R77, R146, R143 ;  /* 0x0000008f924d723e */ /* 0x000fe600000000ff */
[----:B------:R-:W-:Y:S01]  /*260d0*/  F2FP.PACK_AB R79, R153, R147 ;  /* 0x00000093994f723e */ /* 0x000fe200000000ff */
[--C-:B------:R-:W-:Y:S01]  /*260e0*/  FFMA.FTZ R142, R110, c[0x0][0x23c], -R75.reuse ;  /* 0x00008f006e8e7a23 */ /* 0x100fe2000001084b */
[----:B------:R-:W-:Y:S01]  /*260f0*/  F2FP.PACK_AB R78, R111, R105 ;  /* 0x000000696f4e723e */ /* 0x000fe200000000ff */
[----:B------:R-:W-:Y:S01]  /*26100*/  MUFU.EX2 R119, R119 ;  /* 0x0000007700777308 */ /* 0x000fe20000000800 */
[----:B-1----:R-:W-:Y:S09]  /*26110*/  FFMA.FTZ R2, R122, c[0x0][0x23c], -R100 ;  /* 0x00008f007a027a23 */ /* 0x002ff20000010864 */
[----:B------:R1:W1:Y:S01]  /*26120*/  MUFU.EX2 R159, R2 ;  /* 0x00000002009f7308 */ /* 0x0002620000000800 */
[----:B------:R-:W-:Y:S09]  /*26130*/  FFMA.FTZ R99, R203, c[0x0][0x23c], -R75 ;  /* 0x00008f00cb637a23 */ /* 0x000ff2000001084b */
[----:B------:R-:W-:Y:S01]  /*26140*/  MUFU.EX2 R118, R118 ;  /* 0x0000007600767308 */ /* 0x000fe20000000800 */
[-C--:B--2---:R-:W-:Y:S01]  /*26150*/  HMMA.16816.F32 R4, R76, R80.reuse, R4 ;  /* 0x000000504c04723c */ /* 0x084fe20000001804 */
[----:B-1----:R-:W2:Y:S01]  /*26160*/  LDL.LU R2, [R1+0xa0] ;  /* 0x0000a00001027983 */ /* 0x002ea20000300800 */
[----:B------:R-:W-:Y:S03]  /*26170*/  F2FP.PACK_AB R87, R159, R160 ;  /* 0x000000a09f57723e */ /* 0x000fe600000000ff */
[----:B------:R-:W2:Y:S04]  /*26180*/  LDL.LU R187, [R1+0x18] ;  /* 0x0000180001bb7983 */ /* 0x000ea80000300800 */
[C---:B------:R-:W-:Y:S08]  /*26190*/  HMMA.16816.F32 R8, R84.reuse, R80, R8 ;  /* 0x000000505408723c */ /* 0x040ff00000001808 */
[-C--:B------:R-:W-:Y:S08]  /*261a0*/  HMMA.16816.F32 R12, R84, R82.reuse, R12 ;  /* 0x00000052540c723c */ /* 0x080ff0000000180c */
[C---:B------:R-:W-:Y:S01]  /*261b0*/  HMMA.16816.F32 R16, R76.reuse, R82, R16 ;  /* 0x000000524c10723c */ /* 0x040fe20000001810 */
[----:B------:R-:W1:Y:S07]  /*261c0*/  LDSM.16.MT88.4 R80, [R216+0x8800] ;  /* 0x00880000d850783b */ /* 0x000e6e0000004200 */
[-C--:B-1----:R-:W-:Y:S01]  /*261d0*/  HMMA.16816.F32 R20, R76, R80.reuse, R20 ;  /* 0x000000504c14723c */ /* 0x082fe20000001814 */
[----:B---3--:R-:W-:Y:S03]  /*261e0*/  FFMA.FTZ R95, R68, R181, R95 ;  /* 0x000000b5445f7223 */ /* 0x008fe6000001005f */
[----:B------:R-:W-:Y:S02]  /*261f0*/  IMAD.MOV.U32 R181, RZ, RZ, R164 ;  /* 0x000000ffffb57224 */ /* 0x000fe400078e00a4 */
[----:B----4-:R-:W-:Y:S02]  /*26200*/  FFMA.FTZ R90, R69, R182, R90 ;  /* 0x000000b6455a7223 */ /* 0x010fe4000001005a */
[C---:B------:R-:W-:Y:S01]  /*26210*/  HMMA.16816.F32 R24, R84.reuse, R80, R24 ;  /* 0x000000505418723c */ /* 0x040fe20000001818 */
[----:B------:R-:W-:Y:S03]  /*26220*/  IMAD.MOV.U32 R182, RZ, RZ, R155 ;  /* 0x000000ffffb67224 */ /* 0x000fe600078e009b */
[----:B------:R-:W-:Y:S02]  /*26230*/  IMAD.MOV.U32 R183, RZ, RZ, R181 ;  /* 0x000000ffffb77224 */ /* 0x000fe400078e00b5 */
[----:B------:R-:W-:Y:S02]  /*26240*/  IMAD.MOV.U32 R181, RZ, RZ, R171 ;  /* 0x000000ffffb57224 */ /* 0x000fe400078e00ab */
[----:B------:R-:W-:Y:S01]  /*26250*/  IMAD.MOV.U32 R171, RZ, RZ, R169 ;  /* 0x000000ffffab7224 */ /* 0x000fe200078e00a9 */
[-C--:B------:R-:W-:Y:S03]  /*26260*/  HMMA.16816.F32 R28, R84, R82.reuse, R28 ;  /* 0x00000052541c723c */ /* 0x080fe6000000181c */
[----:B------:R-:W-:Y:S02]  /*26270*/  IMAD.MOV.U32 R169, RZ, RZ, R175 ;  /* 0x000000ffffa97224 */ /* 0x000fe400078e00af */
[----:B------:R-:W-:Y:S02]  /*26280*/  IMAD.MOV.U32 R175, RZ, RZ, R172 ;  /* 0x000000ffffaf7224 */ /* 0x000fe400078e00ac */
[----:B------:R-:W-:Y:S01]  /*26290*/  IMAD.MOV.U32 R172, RZ, RZ, R166 ;  /* 0x000000ffffac7224 */ /* 0x000fe200078e00a6 */
[C---:B------:R-:W-:Y:S01]  /*262a0*/  HMMA.16816.F32 R32, R76.reuse, R82, R32 ;  /* 0x000000524c20723c */ /* 0x040fe20000001820 */
[----:B------:R-:W-:Y:S01]  /*262b0*/  IMAD.MOV.U32 R166, RZ, RZ, R149 ;  /* 0x000000ffffa67224 */ /* 0x000fe200078e0095 */
[----:B------:R-:W1:Y:S02]  /*262c0*/  LDSM.16.MT88.4 R80, [R214+0x8800] ;  /* 0x00880000d650783b */ /* 0x000e640000004200 */
[----:B------:R-:W-:Y:S02]  /*262d0*/  IMAD.MOV.U32 R164, RZ, RZ, R138 ;  /* 0x000000ffffa47224 */ /* 0x000fe400078e008a */
[--C-:B------:R-:W-:Y:S02]  /*262e0*/  FFMA.FTZ R68, R250, c[0x0][0x23c], -R75.reuse ;  /* 0x00008f00fa447a23 */ /* 0x100fe4000001084b */
[----:B------:R-:W-:Y:S01]  /*262f0*/  FFMA.FTZ R69, R211, c[0x0][0x23c], -R75 ;  /* 0x00008f00d3457a23 */ /* 0x000fe2000001084b */
[----:B------:R-:W-:Y:S03]  /*26300*/  MUFU.EX2 R250, R120 ;  /* 0x0000007800fa7308 */ /* 0x000fe60000000800 */
[----:B------:R-:W-:Y:S02]  /*26310*/  IMAD.MOV.U32 R138, RZ, RZ, R141 ;  /* 0x000000ffff8a7224 */ /* 0x000fe400078e008d */
[----:B------:R-:W-:Y:S05]  /*26320*/  FFMA.FTZ R141, R112, c[0x0][0x23c], -R75 ;  /* 0x00008f00708d7a23 */ /* 0x000fea000001084b */
[----:B------:R3:W-:Y:S10]  /*26330*/  MUFU.EX2 R177, R68 ;  /* 0x0000004400b17308 */ /* 0x0007f40000000800 */
[----:B------:R4:W-:Y:S01]  /*26340*/  MUFU.EX2 R249, R69 ;  /* 0x0000004500f97308 */ /* 0x0009e20000000800 */
[-C--:B-1----:R-:W-:Y:S01]  /*26350*/  HMMA.16816.F32 R36, R76, R80.reuse, R36 ;  /* 0x000000504c24723c */ /* 0x082fe20000001824 */
[----:B---3--:R-:W-:Y:S07]  /*26360*/  FADD.FTZ R68, R98, R90 ;  /* 0x0000005a62447221 */ /* 0x008fee0000010000 */
[C---:B------:R-:W-:Y:S01]  /*26370*/  HMMA.16816.F32 R40, R84.reuse, R80, R40 ;  /* 0x000000505428723c */ /* 0x040fe20000001828 */
[----:B----4-:R-:W-:Y:S07]  /*26380*/  FADD.FTZ R69, R108, R68 ;  /* 0x000000446c457221 */ /* 0x010fee0000010000 */
[-C--:B------:R-:W-:Y:S08]  /*26390*/  HMMA.16816.F32 R44, R84, R82.reuse, R44 ;  /* 0x00000052542c723c */ /* 0x080ff0000000182c */
        /* <DEDUP_REMOVED lines=9> */
[----:B------:R-:W-:Y:S02]  /*26430*/  F2FP.PACK_AB R77, R156, R148 ;  /* 0x000000949c4d723e */ /* 0x000fe400000000ff */
[----:B------:R-:W-:Y:S01]  /*26440*/  F2FP.PACK_AB R78, R139, R136 ;  /* 0x000000888b4e723e */ /* 0x000fe200000000ff */
[----:B--2---:R-:W-:Y:S02]  /*26450*/  FFMA.FTZ R91, R3, R2, R91 ;  /* 0x00000002035b7223 */ /* 0x004fe4000001005b */
[--C-:B------:R-:W-:Y:S02]  /*26460*/  FFMA.FTZ R2, R248, c[0x0][0x23c], -R75.reuse ;  /* 0x00008f00f8027a23 */ /* 0x100fe4000001084b */
[--C-:B------:R-:W-:Y:S02]  /*26470*/  FFMA.FTZ R3, R252, c[0x0][0x23c], -R75.reuse ;  /* 0x00008f00fc037a23 */ /* 0x100fe4000001084b */
[----:B------:R1:W-:Y:S10]  /*26480*/  MUFU.EX2 R155, R2 ;  /* 0x00000002009b7308 */ /* 0x0003f40000000800 */
[----:B------:R2:W3:Y:S01]  /*26490*/  MUFU.EX2 R154, R3 ;  /* 0x00000003009a7308 */ /* 0x0004e20000000800 */
[--C-:B-1----:R-:W-:Y:S09]  /*264a0*/  FFMA.FTZ R2, R251, c[0x0][0x23c], -R75.reuse ;  /* 0x00008f00fb027a23 */ /* 0x102ff2000001084b */
[----:B------:R1:W4:Y:S01]  /*264b0*/  MUFU.EX2 R178, R2 ;  /* 0x0000000200b27308 */ /* 0x0003220000000800 */
[--C-:B--2---:R-:W-:Y:S01]  /*264c0*/  FFMA.FTZ R3, R210, c[0x0][0x23c], -R75.reuse ;  /* 0x00008f00d2037a23 */ /* 0x104fe2000001084b */
[----:B---3--:R-:W-:Y:S01]  /*264d0*/  F2FP.PACK_AB R80, R154, R155 ;  /* 0x0000009b9a50723e */ /* 0x008fe200000000ff */
[----:B------:R-:W-:Y:S07]  /*264e0*/  FFMA.FTZ R75, R103, c[0x0][0x23c], -R75 ;  /* 0x00008f00674b7a23 */ /* 0x000fee000001084b */
[----:B------:R-:W-:Y:S01]  /*264f0*/  MUFU.EX2 R251, R3 ;  /* 0x0000000300fb7308 */ /* 0x000fe20000000800 */
[----:B-1----:R-:W-:Y:S01]  /*26500*/  FFMA.FTZ R2, R187, c[0x0][0x23c], -R100 ;  /* 0x00008f00bb027a23 */ /* 0x002fe20000010864 */
[----:B----4-:R-:W-:Y:S01]  /*26510*/  F2FP.PACK_AB R82, R177, R178 ;  /* 0x000000b2b152723e */ /* 0x010fe200000000ff */
[----:B------:R-:W-:Y:S02]  /*26520*/  IMAD.MOV.U32 R187, RZ, RZ, R185 ;  /* 0x000000ffffbb7224 */ /* 0x000fe400078e00b9 */
[----:B------:R-:W-:Y:S05]  /*26530*/  IMAD.MOV.U32 R185, RZ, RZ, R190 ;  /* 0x000000ffffb97224 */ /* 0x000fea00078e00be */
        /* <DEDUP_REMOVED lines=47> */
[----:B------:R-:W-:Y:S01]  /*26830*/  FADD.FTZ R3, R234, R95 ;  /* 0x0000005fea037221 */ /* 0x000fe20000010000 */
[----:B-1----:R-:W-:Y:S01]  /*26840*/  F2FP.PACK_AB R81, R150, R149 ;  /* 0x000000959651723e */ /* 0x002fe200000000ff */
        /* <DEDUP_REMOVED lines=31> */
[----:B------:R-:W-:Y:S02]  /*26a40*/  FADD.FTZ R68, R107, R3 ;  /* 0x000000036b447221 */ /* 0x000fe40000010000 */
[----:B------:R-:W-:Y:S02]  /*26a50*/  FADD.FTZ R3, R114, R69 ;  /* 0x0000004572037221 */ /* 0x000fe40000010000 */
[----:B------:R-:W-:Y:S05]  /*26a60*/  IMAD.MOV.U32 R193, RZ, RZ, R238 ;  /* 0x000000ffffc17224 */ /* 0x000fea00078e00ee */
[----:B------:R-:W-:Y:S10]  /*26a70*/  MUFU.EX2 R174, R127 ;  /* 0x0000007f00ae7308 */ /* 0x000ff40000000800 */
[----:B------:R-:W-:Y:S10]  /*26a80*/  MUFU.EX2 R171, R171 ;  /* 0x000000ab00ab7308 */ /* 0x000ff40000000800 */
[----:B------:R-:W-:Y:S10]  /*26a90*/  MUFU.EX2 R190, R190 ;  /* 0x000000be00be7308 */ /* 0x000ff40000000800 */
[----:B------:R-:W-:Y:S10]  /*26aa0*/  MUFU.EX2 R182, R133 ;  /* 0x0000008500b67308 */ /* 0x000ff40000000800 */
[----:B------:R-:W-:Y:S10]  /*26ab0*/  MUFU.EX2 R133, R106 ;  /* 0x0000006a00857308 */ /* 0x000ff40000000800 */
[----:B------:R-:W-:Y:S10]  /*26ac0*/  MUFU.EX2 R106, R212 ;  /* 0x000000d4006a7308 */ /* 0x000ff40000000800 */
[----:B------:R-:W-:Y:S01]  /*26ad0*/  MUFU.EX2 R180, R180 ;  /* 0x000000b400b47308 */ /* 0x000fe20000000800 */
[----:B--2---:R-:W-:Y:S02]  /*26ae0*/  IMAD.MOV.U32 R167, RZ, RZ, R165 ;  /* 0x000000ffffa77224 */ /* 0x004fe400078e00a5 */
[----:B------:R-:W2:Y:S02]  /*26af0*/  LDL.LU R165, [R1+0x44] ;  /* 0x0000440001a57983 */ /* 0x000ea40000300800 */
[----:B------:R-:W-:Y:S02]  /*26b00*/  IMAD.MOV.U32 R172, RZ, RZ, R167 ;  /* 0x000000ffffac7224 */ /* 0x000fe400078e00a7 */
[----:B------:R1:W5:Y:S04]  /*26b10*/  LDL.LU R237, [R1+0x160] ;  /* 0x0001600001ed7983 */ /* 0x0003680000300800 */
[----:B------:R1:W5:Y:S01]  /*26b20*/  LDL.LU R238, [R1+0x15c] ;  /* 0x00015c0001ee7983 */ /* 0x0003620000300800 */
[----:B--2---:R-:W-:Y:S02]  /*26b30*/  IMAD.MOV.U32 R167, RZ, RZ, R165 ;  /* 0x000000ffffa77224 */ /* 0x004fe400078e00a5 */
[----:B------:R2:W-:Y:S02]  /*26b40*/  MUFU.EX2 R165, R2 ;  /* 0x0000000200a57308 */ /* 0x0005e40000000800 */
[----:B------:R-:W-:Y:S04]  /*26b50*/  IMAD.MOV.U32 R169, RZ, RZ, R167 ;  /* 0x000000ffffa97224 */ /* 0x000fe800078e00a7 */
[----:B------:R-:W-:Y:S02]  /*26b60*/  IMAD.MOV.U32 R116, RZ, RZ, R169 ;  /* 0x000000ffff747224 */ /* 0x000fe400078e00a9 */
[----:B------:R-:W-:Y:S02]  /*26b70*/  IMAD.MOV.U32 R169, RZ, RZ, R246 ;  /* 0x000000ffffa97224 */ /* 0x000fe400078e00f6 */
[----:B--2---:R-:W-:Y:S02]  /*26b80*/  FFMA.FTZ R2, R194, c[0x0][0x23c], -R100 ;  /* 0x00008f00c2027a23 */ /* 0x004fe40000010864 */
[----:B------:R-:W-:Y:S02]  /*26b90*/  IMAD.MOV.U32 R194, RZ, RZ, R188 ;  /* 0x000000ffffc27224 */ /* 0x000fe400078e00bc */
[----:B------:R2:W3:Y:S01]  /*26ba0*/  MUFU.EX2 R167, R2 ;  /* 0x0000000200a77308 */ /* 0x0004e20000000800 */
[----:B------:R-:W-:Y:S02]  /*26bb0*/  IMAD.MOV.U32 R188, RZ, RZ, R183 ;  /* 0x000000ffffbc7224 */ /* 0x000fe400078e00b7 */
[----:B------:R-:W-:Y:S02]  /*26bc0*/  IMAD.MOV.U32 R183, RZ, RZ, R181 ;  /* 0x000000ffffb77224 */ /* 0x000fe400078e00b5 */
[----:B------:R-:W-:Y:S02]  /*26bd0*/  IMAD.MOV.U32 R181, RZ, RZ, R170 ;  /* 0x000000ffffb57224 */ /* 0x000fe400078e00aa */
[----:B------:R-:W-:Y:S02]  /*26be0*/  IMAD.MOV.U32 R170, RZ, RZ, R168 ;  /* 0x000000ffffaa7224 */ /* 0x000fe400078e00a8 */
[----:B------:R-:W-:Y:S02]  /*26bf0*/  IMAD.MOV.U32 R168, RZ, RZ, R137 ;  /* 0x000000ffffa87224 */ /* 0x000fe400078e0089 */
[----:B------:R-:W4:Y:S01]  /*26c00*/  MUFU.EX2 R137, R134 ;  /* 0x0000008600897308 */ /* 0x000f220000000800 */
[----:B--2---:R-:W-:Y:S01]  /*26c10*/  FFMA.FTZ R2, R122, c[0x0][0x23c], -R100 ;  /* 0x00008f007a027a23 */ /* 0x004fe20000010864 */
[----:B---3--:R-:W-:Y:S01]  /*26c20*/  F2FP.PACK_AB R83, R167, R165 ;  /* 0x000000a5a753723e */ /* 0x008fe200000000ff */
[----:B------:R-:W-:Y:S07]  /*26c30*/  IMAD.MOV.U32 R122, RZ, RZ, R124 ;  /* 0x000000ffff7a7224 */ /* 0x000fee00078e007c */
[----:B------:R2:W-:Y:S01]  /*26c40*/  MUFU.EX2 R164, R2 ;  /* 0x0000000200a47308 */ /* 0x0005e20000000800 */
        /* <DEDUP_REMOVED lines=8> */
[----:B------:R-:W-:Y:S01]  /*26cd0*/  FADD.FTZ R98, R252, R91 ;  /* 0x0000005bfc627221 */ /* 0x000fe20000010000 */
[----:B------:R1:W5:Y:S01]  /*26ce0*/  LDL.LU R234, [R1+0x154] ;  /* 0x0001540001ea7983 */ /* 0x0003620000300800 */
[----:B------:R-:W-:Y:S02]  /*26cf0*/  IMAD.MOV.U32 R124, RZ, RZ, R199 ;  /* 0x000000ffff7c7224 */ /* 0x000fe400078e00c7 */
[----:B------:R-:W-:Y:S01]  /*26d00*/  IMAD.MOV.U32 R199, RZ, RZ, R196 ;  /* 0x000000ffffc77224 */ /* 0x000fe200078e00c4 */
[----:B------:R-:W3:Y:S01]  /*26d10*/  LDSM.16.MT88.4 R88, [R213+0x9000] ;  /* 0x00900000d558783b */ /* 0x000ee20000004200 */
[----:B------:R-:W-:Y:S02]  /*26d20*/  IMAD.MOV.U32 R196, RZ, RZ, R191 ;  /* 0x000000ffffc47224 */ /* 0x000fe400078e00bf */
[----:B------:R-:W-:Y:S02]  /*26d30*/  IMAD.MOV.U32 R191, RZ, RZ, R188 ;  /* 0x000000ffffbf7224 */ /* 0x000fe400078e00bc */
[----:B--2---:R-:W-:Y:S02]  /*26d40*/  FFMA.FTZ R2, R248, c[0x0][0x23c], -R100 ;  /* 0x00008f00f8027a23 */ /* 0x004fe40000010864 */
        /* <DEDUP_REMOVED lines=19> */
[-C--:B---3--:R-:W-:Y:S01]  /*26e80*/  HMMA.16816.F32 R4, R76, R88.reuse, R4 ;  /* 0x000000584c04723c */ /* 0x088fe20000001804 */
[----:B--2---:R-:W-:Y:S01]  /*26e90*/  FFMA.FTZ R2, R252, c[0x0][0x23c], -R100 ;  /* 0x00008f00fc027a23 */ /* 0x004fe20000010864 */
[----:B------:R2:W5:Y:S01]  /*26ea0*/  LDL.LU R244, [R1+0x150] ;  /* 0x0001500001f47983 */ /* 0x0005620000300800 */
[----:B------:R-:W-:Y:S02]  /*26eb0*/  IMAD.MOV.U32 R252, RZ, RZ, R248 ;  /* 0x000000fffffc7224 */ /* 0x000fe400078e00f8 */
[----:B------:R-:W-:Y:S01]  /*26ec0*/  IMAD.MOV.U32 R248, RZ, RZ, R123 ;  /* 0x000000fffff87224 */ /* 0x000fe200078e007b */
[----:B------:R2:W5:Y:S02]  /*26ed0*/  LDL.LU R239, [R1+0x14c] ;  /* 0x00014c0001ef7983 */ /* 0x0005640000300800 */
[----:B------:R3:W-:Y:S01]  /*26ee0*/  MUFU.EX2 R211, R2 ;  /* 0x0000000200d37308 */ /* 0x0007e20000000800 */
[C---:B------:R-:W-:Y:S03]  /*26ef0*/  HMMA.16816.F32 R8, R80.reuse, R88, R8 ;  /* 0x000000585008723c */ /* 0x040fe60000001808 */
[----:B------:R-:W-:Y:S02]  /*26f00*/  IMAD.MOV.U32 R123, RZ, RZ, R199 ;  /* 0x000000ffff7b7224 */ /* 0x000fe400078e00c7 */
[----:B------:R-:W-:Y:S02]  /*26f10*/  IMAD.MOV.U32 R199, RZ, RZ, R197 ;  /* 0x000000ffffc77224 */ /* 0x000fe400078e00c5 */
[----:B------:R-:W-:Y:S01]  /*26f20*/  IMAD.MOV.U32 R197, RZ, RZ, R196 ;  /* 0x000000ffffc57224 */ /* 0x000fe200078e00c4 */
[-C--:B------:R-:W-:Y:S01]  /*26f30*/  HMMA.16816.F32 R12, R80, R90.reuse, R12 ;  /* 0x0000005a500c723c */ /* 0x080fe2000000180c */
[----:B------:R-:W-:Y:S01]  /*26f40*/  IMAD.MOV.U32 R196, RZ, RZ, R191 ;  /* 0x000000ffffc47224 */ /* 0x000fe200078e00bf */
[----:B------:R-:W-:Y:S02]  /*26f50*/  MUFU.EX2 R188, R188 ;  /* 0x000000bc00bc7308 */ /* 0x000fe40000000800 */
[----:B------:R-:W-:Y:S02]  /*26f60*/  IMAD.MOV.U32 R191, RZ, RZ, R189 ;  /* 0x000000ffffbf7224 */ /* 0x000fe400078e00bd */
[----:B------:R-:W-:Y:S02]  /*26f70*/  IMAD.MOV.U32 R189, RZ, RZ, R183 ;  /* 0x000000ffffbd7224 */ /* 0x000fe400078e00b7 */
[C---:B------:R-:W-:Y:S01]  /*26f80*/  HMMA.16816.F32 R16, R76.reuse, R90, R16 ;  /* 0x0000005a4c10723c */ /* 0x040fe20000001810 */
[----:B------:R-:W-:Y:S01]  /*26f90*/  IMAD.MOV.U32 R183, RZ, RZ, R181 ;  /* 0x000000ffffb77224 */ /* 0x000fe200078e00b5 */
[----:B------:R-:W1:Y:S02]  /*26fa0*/  LDSM.16.MT88.4 R88, [R214+0x9000] ;  /* 0x00900000d658783b */ /* 0x000e640000004200 */
[----:B------:R-:W-:Y:S02]  /*26fb0*/  IMAD.MOV.U32 R247, RZ, RZ, R123 ;  /* 0x000000fffff77224 */ /* 0x000fe400078e007b */
[----:B------:R-:W-:Y:S02]  /*26fc0*/  IMAD.MOV.U32 R123, RZ, RZ, R199 ;  /* 0x000000ffff7b7224 */ /* 0x000fe400078e00c7 */
[-C--:B------:R-:W-:Y:S01]  /*26fd0*/  HMMA.16816.F32 R20, R76, R84.reuse, R20 ;  /* 0x000000544c14723c */ /* 0x080fe20000001814 */
[----:B---3--:R-:W-:Y:S03]  /*26fe0*/  FFMA.FTZ R2, R252, c[0x0][0x23c], -R100 ;  /* 0x00008f00fc027a23 */ /* 0x008fe60000010864 */
[----:B------:R-:W-:Y:S02]  /*26ff0*/  IMAD.MOV.U32 R252, RZ, RZ, R248 ;  /* 0x000000fffffc7224 */ /* 0x000fe400078e00f8 */
[----:B------:R-:W-:Y:S02]  /*27000*/  IMAD.MOV.U32 R248, RZ, RZ, R196 ;  /* 0x000000fffff87224 */ /* 0x000fe400078e00c4 */
[C---:B------:R-:W-:Y:S01]  /*27010*/  HMMA.16816.F32 R24, R80.reuse, R84, R24 ;  /* 0x000000545018723c */ /* 0x040fe20000001818 */
[----:B------:R-:W-:Y:S03]  /*27020*/  IMAD.MOV.U32 R196, RZ, RZ, R189 ;  /* 0x000000ffffc47224 */ /* 0x000fe600078e00bd */
[----:B------:R-:W-:Y:S02]  /*27030*/  IMAD.MOV.U32 R189, RZ, RZ, R170 ;  /* 0x000000ffffbd7224 */ /* 0x000fe400078e00aa */
[----:B------:R3:W2:Y:S01]  /*27040*/  MUFU.EX2 R170, R2 ;  /* 0x0000000200aa7308 */ /* 0x0006a20000000800 */
        /* <DEDUP_REMOVED lines=8> */
[----:B------:R-:W-:Y:S02]  /*270d0*/  IMAD.MOV.U32 R248, RZ, RZ, R197 ;  /* 0x000000fffff87224 */ /* 0x000fe400078e00c5 */
[----:B------:R-:W-:Y:S02]  /*270e0*/  IMAD.MOV.U32 R197, RZ, RZ, R191 ;  /* 0x000000ffffc57224 */ /* 0x000fe400078e00bf */
[----:B------:R-:W-:Y:S01]  /*270f0*/  IMAD.MOV.U32 R191, RZ, RZ, R189 ;  /* 0x000000ffffbf7224 */ /* 0x000fe200078e00bd */
[-C--:B-1----:R-:W-:Y:S03]  /*27100*/  HMMA.16816.F32 R36, R76, R88.reuse, R36 ;  /* 0x000000584c24723c */ /* 0x082fe60000001824 */
[----:B------:R-:W-:Y:S02]  /*27110*/  IMAD.MOV.U32 R208, RZ, RZ, R247 ;  /* 0x000000ffffd07224 */ /* 0x000fe400078e00f7 */
[----:B------:R-:W-:Y:S01]  /*27120*/  IMAD.MOV.U32 R209, RZ, RZ, R248 ;  /* 0x000000ffffd17224 */ /* 0x000fe200078e00f8 */
[----:B------:R-:W-:Y:S01]  /*27130*/  MUFU.EX2 R247, R131 ;  /* 0x0000008300f77308 */ /* 0x000fe20000000800 */
[----:B------:R-:W-:Y:S01]  /*27140*/  IMAD.MOV.U32 R207, RZ, RZ, R210 ;  /* 0x000000ffffcf7224 */ /* 0x000fe200078e00d2 */
[C---:B------:R-:W-:Y:S01]  /*27150*/  HMMA.16816.F32 R40, R80.reuse, R88, R40 ;  /* 0x000000585028723c */ /* 0x040fe20000001828 */
[----:B------:R-:W-:Y:S03]  /*27160*/  IMAD.MOV.U32 R210, RZ, RZ, R197 ;  /* 0x000000ffffd27224 */ /* 0x000fe600078e00c5 */
[----:B------:R-:W-:Y:S02]  /*27170*/  IMAD.MOV.U32 R197, RZ, RZ, R191 ;  /* 0x000000ffffc57224 */ /* 0x000fe400078e00bf */
[----:B------:R-:W-:Y:S02]  /*27180*/  IMAD.MOV.U32 R205, RZ, RZ, R207 ;  /* 0x000000ffffcd7224 */ /* 0x000fe400078e00cf */
[----:B------:R-:W-:Y:S01]  /*27190*/  MUFU.EX2 R248, R130 ;  /* 0x0000008200f87308 */ /* 0x000fe20000000800 */
        /* <DEDUP_REMOVED lines=8> */
[----:B------:R-:W-:Y:S01]  /*27220*/  IMAD.MOV.U32 R200, RZ, RZ, R210 ;  /* 0x000000ffffc87224 */ /* 0x000fe200078e00d2 */
[----:B------:R-:W-:Y:S01]  /*27230*/  MUFU.EX2 R209, R93 ;  /* 0x0000005d00d17308 */ /* 0x000fe20000000800 */
[-C--:B--2---:R-:W-:Y:S01]  /*27240*/  HMMA.16816.F32 R52, R76, R84.reuse, R52 ;  /* 0x000000544c34723c */ /* 0x084fe20000001834 */
[----:B------:R-:W-:Y:S03]  /*27250*/  IMAD.MOV.U32 R203, RZ, RZ, R207 ;  /* 0x000000ffffcb7224 */ /* 0x000fe600078e00cf */
[----:B---3--:R-:W-:Y:S02]  /*27260*/  FFMA.FTZ R2, R116, c[0x0][0x23c], -R100 ;  /* 0x00008f0074027a23 */ /* 0x008fe40000010864 */
[----:B------:R-:W-:Y:S02]  /*27270*/  IMAD.MOV.U32 R121, RZ, RZ, R200 ;  /* 0x000000ffff797224 */ /* 0x000fe400078e00c8 */
[C---:B------:R-:W-:Y:S01]  /*27280*/  HMMA.16816.F32 R56, R80.reuse, R84, R56 ;  /* 0x000000545038723c */ /* 0x040fe20000001838 */
[----:B------:R-:W-:Y:S01]  /*27290*/  IMAD.MOV.U32 R200, RZ, RZ, R201 ;  /* 0x000000ffffc87224 */ /* 0x000fe200078e00c9 */
[----:B------:R-:W2:Y:S02]  /*272a0*/  MUFU.EX2 R210, R92 ;  /* 0x0000005c00d27308 */ /* 0x000ea40000000800 */
[----:B------:R-:W-:Y:S02]  /*272b0*/  IMAD.MOV.U32 R201, RZ, RZ, R203 ;  /* 0x000000ffffc97224 */ /* 0x000fe400078e00cb */
[----:B------:R-:W-:Y:S02]  /*272c0*/  IMAD.MOV.U32 R203, RZ, RZ, R252 ;  /* 0x000000ffffcb7224 */ /* 0x000fe400078e00fc */
[-C--:B------:R-:W-:Y:S01]  /*272d0*/  HMMA.16816.F32 R60, R80, R86.reuse, R60 ;  /* 0x00000056503c723c */ /* 0x080fe2000000183c */
[----:B------:R-:W-:Y:S03]  /*272e0*/  IMAD.MOV.U32 R252, RZ, RZ, R198 ;  /* 0x000000fffffc7224 */ /* 0x000fe600078e00c6 */
[----:B------:R-:W-:Y:S01]  /*272f0*/  IMAD.MOV.U32 R198, RZ, RZ, R168 ;  /* 0x000000ffffc67224 */ /* 0x000fe200078e00a8 */
[----:B------:R-:W-:Y:S01]  /*27300*/  MUFU.EX2 R207, R96 ;  /* 0x0000006000cf7308 */ /* 0x000fe20000000800 */
[----:B------:R-:W-:Y:S01]  /*27310*/  IMAD.MOV.U32 R183, RZ, RZ, R233 ;  /* 0x000000ffffb77224 */ /* 0x000fe200078e00e9 */
[----:B------:R-:W-:Y:S01]  /*27320*/  F2FP.PACK_AB R80, R175, R166 ;  /* 0x000000a6af50723e */ /* 0x000fe200000000ff */
[----:B------:R-:W-:Y:S01]  /*27330*/  HMMA.16816.F32 R64, R76, R86, R64 ;  /* 0x000000564c40723c */ /* 0x000fe20000001840 */
[----:B------:R-:W-:Y:S01]  /*27340*/  IMAD.MOV.U32 R202, RZ, RZ, R208 ;  /* 0x000000ffffca7224 */ /* 0x000fe200078e00d0 */
[----:B------:R-:W-:Y:S02]  /*27350*/  LDSM.16.MT88.4 R84, [R214+0x9800] ;  /* 0x00980000d654783b */ /* 0x000fe40000004200 */
[----:B------:R-:W-:Y:S01]  /*27360*/  IMAD.MOV.U32 R189, RZ, RZ, R183 ;  /* 0x000000ffffbd7224 */ /* 0x000fe200078e00b7 */
[----:B------:R-:W-:Y:S01]  /*27370*/  F2FP.PACK_AB R82, R251, R249 ;  /* 0x000000f9fb52723e */ /* 0x000fe200000000ff */
[----:B------:R-:W-:Y:S01]  /*27380*/  IMAD.MOV.U32 R183, RZ, RZ, R172 ;  /* 0x000000ffffb77224 */ /* 0x000fe200078e00ac */
[----:B------:R3:W-:Y:S01]  /*27390*/  MUFU.EX2 R168, R2 ;  /* 0x0000000200a87308 */ /* 0x0007e20000000800 */
[----:B------:R-:W-:Y:S01]  /*273a0*/  IMAD.MOV.U32 R181, RZ, RZ, R235 ;  /* 0x000000ffffb57224 */ /* 0x000fe200078e00eb */
[----:B------:R-:W-:Y:S01]  /*273b0*/  F2FP.PACK_AB R77, R176, R174 ;  /* 0x000000aeb04d723e */ /* 0x000fe200000000ff */
[----:B------:R2:W5:Y:S02]  /*273c0*/  LDL.LU R235, [R1+0x148] ;  /* 0x0001480001eb7983 */ /* 0x0005640000300800 */
[----:B------:R-:W-:Y:S01]  /*273d0*/  IMAD.MOV.U32 R191, RZ, RZ, R183 ;  /* 0x000000ffffbf7224 */ /* 0x000fe200078e00b7 */
[----:B----4-:R-:W-:Y:S01]  /*273e0*/  F2FP.PACK_AB R76, R138, R137 ;  /* 0x000000898a4c723e */ /* 0x010fe200000000ff */
[----:B------:R-:W-:Y:S01]  /*273f0*/  IMAD.MOV.U32 R183, RZ, RZ, R240 ;  /* 0x000000ffffb77224 */ /* 0x000fe200078e00f0 */
[----:B------:R4:W5:Y:S01]  /*27400*/  LDL.LU R233, [R1+0x144] ;  /* 0x0001440001e97983 */ /* 0x0009620000300800 */
[----:B------:R-:W-:Y:S01]  /*27410*/  IMAD.MOV.U32 R197, RZ, RZ, R191 ;  /* 0x000000ffffc57224 */ /* 0x000fe200078e00bf */
[----:B------:R2:W-:Y:S01]  /*27420*/  MUFU.EX2 R172, R245 ;  /* 0x000000f500ac7308 */ /* 0x0005e20000000800 */
[----:B------:R-:W-:Y:S02]  /*27430*/  F2FP.PACK_AB R78, R204, R206 ;  /* 0x000000cecc4e723e */ /* 0x000fe400000000ff */
[----:B------:R-:W-:Y:S01]  /*27440*/  IMAD.MOV.U32 R128, RZ, RZ, R197 ;  /* 0x000000ffff807224 */ /* 0x000fe200078e00c5 */
[----:B------:R-:W-:Y:S01]  /*27450*/  F2FP.PACK_AB R79, R250, R192 ;  /* 0x000000c0fa4f723e */ /* 0x000fe200000000ff */
[----:B------:R-:W-:Y:S01]  /*27460*/  IMAD.MOV.U32 R197, RZ, RZ, R183 ;  /* 0x000000ffffc57224 */ /* 0x000fe200078e00b7 */
[----:B------:R-:W-:Y:S01]  /*27470*/  F2FP.PACK_AB R81, R173, R164 ;  /* 0x000000a4ad51723e */ /* 0x000fe200000000ff */
[----:B------:R-:W-:Y:S01]  /*27480*/  IMAD.MOV.U32 R116, RZ, RZ, R128 ;  /* 0x000000ffff747224 */ /* 0x000fe200078e0080 */
[----:B------:R-:W-:Y:S01]  /*27490*/  F2FP.PACK_AB R83, R170, R211 ;  /* 0x000000d3aa53723e */ /* 0x000fe200000000ff */
[----:B------:R-:W-:Y:S01]  /*274a0*/  IMAD.MOV.U32 R128, RZ, RZ, R202 ;  /* 0x000000ffff807224 */ /* 0x000fe200078e00ca */
[----:B------:R-:W-:Y:S01]  /*274b0*/  MUFU.EX2 R183, R129 ;  /* 0x0000008100b77308 */ /* 0x000fe20000000800 */
[-C--:B-1----:R-:W-:Y:S01]  /*274c0*/  HMMA.16816.F32 R4, R76, R88.reuse, R4 ;  /* 0x000000584c04723c */ /* 0x082fe20000001804 */
[----:B------:R-:W-:Y:S02]  /*274d0*/  IMAD.MOV.U32 R202, RZ, RZ, R205 ;  /* 0x000000ffffca7224 */ /* 0x000fe400078e00cd */
[----:B------:R-:W-:Y:S02]  /*274e0*/  IMAD.MOV.U32 R205, RZ, RZ, R124 ;  /* 0x000000ffffcd7224 */ /* 0x000fe400078e007c */
[----:B------:R-:W-:Y:S02]  /*274f0*/  IMAD.MOV.U32 R124, RZ, RZ, R194 ;  /* 0x000000ffff7c7224 */ /* 0x000fe400078e00c2 */
[----:B---3--:R-:W-:Y:S01]  /*27500*/  FFMA.FTZ R2, R113, c[0x0][0x23c], -R100 ;  /* 0x00008f0071027a23 */ /* 0x008fe20000010864 */
[C---:B------:R-:W-:Y:S01]  /*27510*/  HMMA.16816.F32 R8, R80.reuse, R88, R8 ;  /* 0x000000585008723c */ /* 0x040fe20000001808 */
[----:B------:R-:W-:Y:S01]  /*27520*/  IMAD.MOV.U32 R113, RZ, RZ, R121 ;  /* 0x000000ffff717224 */ /* 0x000fe200078e0079 */
[----:B------:R1:W-:Y:S02]  /*27530*/  MUFU.EX2 R191, R236 ;  /* 0x000000ec00bf7308 */ /* 0x0003e40000000800 */
[----:B------:R-:W-:Y:S01]  /*27540*/  IMAD.MOV.U32 R121, RZ, RZ, R201 ;  /* 0x000000ffff797224 */ /* 0x000fe200078e00c9 */
[----:B--2---:R4:W5:Y:S01]  /*27550*/  LDL.LU R245, [R1+0x140] ;  /* 0x0001400001f57983 */ /* 0x0049620000300800 */
[----:B------:R-:W-:Y:S02]  /*27560*/  IMAD.MOV.U32 R201, RZ, RZ, R205 ;  /* 0x000000ffffc97224 */ /* 0x000fe400078e00cd */
[-C--:B------:R-:W-:Y:S01]  /*27570*/  HMMA.16816.F32 R12, R80, R90.reuse, R12 ;  /* 0x0000005a500c723c */ /* 0x080fe2000000180c */
[----:B------:R-:W-:Y:S01]  /*27580*/  IMAD.MOV.U32 R205, RZ, RZ, R124 ;  /* 0x000000ffffcd7224 */ /* 0x000fe200078e007c */
[----:B------:R4:W5:Y:S02]  /*27590*/  LDL.LU R240, [R1+0x13c] ;  /* 0x00013c0001f07983 */ /* 0x0009640000300800 */
[----:B------:R-:W-:Y:S01]  /*275a0*/  IMAD.MOV.U32 R124, RZ, RZ, R169 ;  /* 0x000000ffff7c7224 */ /* 0x000fe200078e00a9 */
[----:B------:R2:W3:Y:S01]  /*275b0*/  MUFU.EX2 R208, R94 ;  /* 0x0000005e00d07308 */ /* 0x0004e20000000800 */
[----:B------:R-:W-:Y:S02]  /*275c0*/  IMAD.MOV.U32 R112, RZ, RZ, R116 ;  /* 0x000000ffff707224 */ /* 0x000fe400078e0074 */
[C---:B------:R-:W-:Y:S01]  /*275d0*/  HMMA.16816.F32 R16, R76.reuse, R90, R16 ;  /* 0x0000005a4c10723c */ /* 0x040fe20000001810 */
[----:B------:R-:W-:Y:S01]  /*275e0*/  IMAD.MOV.U32 R116, RZ, RZ, R128 ;  /* 0x000000ffff747224 */ /* 0x000fe200078e0080 */
[----:B------:R-:W-:Y:S02]  /*275f0*/  LDSM.16.MT88.4 R88, [R215+0x9800] ;  /* 0x00980000d758783b */ /* 0x000fe40000004200 */
[----:B------:R-:W-:Y:S02]  /*27600*/  IMAD.MOV.U32 R128, RZ, RZ, R203 ;  /* 0x000000ffff807224 */ /* 0x000fe400078e00cb */
[----:B------:R-:W-:Y:S01]  /*27610*/  IMAD.MOV.U32 R203, RZ, RZ, R252 ;  /* 0x000000ffffcb7224 */ /* 0x000fe200078e00fc */
[----:B------:R3:W3:Y:S01]  /*27620*/  MUFU.EX2 R169, R2 ;  /* 0x0000000200a97308 */ /* 0x0006e20000000800 */
[----:B------:R-:W-:Y:S02]  /*27630*/  IMAD.MOV.U32 R110, RZ, RZ, R113 ;  /* 0x000000ffff6e7224 */ /* 0x000fe400078e0071 */
[----:B-1----:R4:W5:Y:S02]  /*27640*/  LDL.LU R236, [R1+0x138] ;  /* 0x0001380001ec7983 */ /* 0x0029640000300800 */
[----:B------:R-:W-:Y:S02]  /*27650*/  IMAD.MOV.U32 R113, RZ, RZ, R116 ;  /* 0x000000ffff717224 */ /* 0x000fe400078e0074 */
[----:B------:R-:W-:Y:S01]  /*27660*/  IMAD.MOV.U32 R116, RZ, RZ, R201 ;  /* 0x000000ffff747224 */ /* 0x000fe200078e00c9 */
[----:B------:R4:W5:Y:S01]  /*27670*/  LDL.LU R246, [R1+0x134] ;  /* 0x0001340001f67983 */ /* 0x0009620000300800 */
[----:B------:R-:W-:Y:S02]  /*27680*/  IMAD.MOV.U32 R252, RZ, RZ, R198 ;  /* 0x000000fffffc7224 */ /* 0x000fe400078e00c6 */
[----:B------:R-:W-:Y:S01]  /*27690*/  IMAD.MOV.U32 R201, RZ, RZ, R205 ;  /* 0x000000ffffc97224 */ /* 0x000fe200078e00cd */
[----:B------:R-:W-:Y:S01]  /*276a0*/  MUFU.EX2 R113, R113 ;  /* 0x0000007100717308 */ /* 0x000fe20000000800 */
[----:B------:R-:W-:Y:S01]  /*276b0*/  IMAD.MOV.U32 R205, RZ, RZ, R252 ;  /* 0x000000ffffcd7224 */ /* 0x000fe200078e00fc */
[----:B--2---:R-:W1:Y:S01]  /*276c0*/  LDSM.16.MT88.4 R92, [R216+0x9800] ;  /* 0x00980000d85c783b */ /* 0x004e620000004200 */
        /* <DEDUP_REMOVED lines=20> */
[-C--:B-1----:R-:W-:Y:S01]  /*27810*/  HMMA.16816.F32 R20, R76, R92.reuse, R20 ;  /* 0x0000005c4c14723c */ /* 0x082fe20000001814 */
[----:B--2---:R-:W-:Y:S01]  /*27820*/  FFMA.FTZ R2, R110, c[0x0][0x23c], -R100 ;  /* 0x00008f006e027a23 */ /* 0x004fe20000010864 */
[----:B------:R4:W5:Y:S01]  /*27830*/  LDL.LU R230, [R1+0x130] ;  /* 0x0001300001e67983 */ /* 0x0009620000300800 */
[----:B------:R-:W-:Y:S01]  /*27840*/  IMAD.MOV.U32 R110, RZ, RZ, R116 ;  /* 0x000000ffff6e7224 */ /* 0x000fe200078e0074 */
[----:B------:R-:W-:Y:S01]  /*27850*/  MUFU.EX2 R107, R193 ;  /* 0x000000c1006b7308 */ /* 0x000fe20000000800 */
[----:B------:R-:W-:Y:S01]  /*27860*/  IMAD.MOV.U32 R116, RZ, RZ, R205 ;  /* 0x000000ffff747224 */ /* 0x000fe200078e00cd */
[----:B------:R4:W5:Y:S01]  /*27870*/  LDL.LU R229, [R1+0x12c] ;  /* 0x00012c0001e57983 */ /* 0x0009620000300800 */
[----:B------:R-:W-:Y:S01]  /*27880*/  IMAD.MOV.U32 R103, RZ, RZ, R110 ;  /* 0x000000ffff677224 */ /* 0x000fe200078e006e */
[C---:B------:R-:W-:Y:S01]  /*27890*/  HMMA.16816.F32 R24, R80.reuse, R92, R24 ;  /* 0x0000005c5018723c */ /* 0x040fe20000001818 */
[----:B------:R-:W-:Y:S01]  /*278a0*/  IMAD.MOV.U32 R110, RZ, RZ, R112 ;  /* 0x000000ffff6e7224 */ /* 0x000fe200078e0070 */
[----:B------:R4:W5:Y:S02]  /*278b0*/  LDL.LU R228, [R1+0x128] ;  /* 0x0001280001e47983 */ /* 0x0009640000300800 */
[----:B------:R-:W-:Y:S02]  /*278c0*/  IMAD.MOV.U32 R135, RZ, RZ, R103 ;  /* 0x000000ffff877224 */ /* 0x000fe400078e0067 */
[----:B------:R-:W-:Y:S01]  /*278d0*/  IMAD.MOV.U32 R103, RZ, RZ, R110 ;  /* 0x000000ffff677224 */ /* 0x000fe200078e006e */
[----:B------:R1:W2:Y:S01]  /*278e0*/  MUFU.EX2 R205, R2 ;  /* 0x0000000200cd7308 */ /* 0x0002a20000000800 */
[-C--:B------:R-:W-:Y:S01]  /*278f0*/  HMMA.16816.F32 R28, R80, R94.reuse, R28 ;  /* 0x0000005e501c723c */ /* 0x080fe2000000181c */
[----:B------:R-:W-:Y:S01]  /*27900*/  IMAD.MOV.U32 R127, RZ, RZ, R135 ;  /* 0x000000ffff7f7224 */ /* 0x000fe200078e0087 */
[----:B------:R4:W5:Y:S02]  /*27910*/  LDL.LU R227, [R1+0x124] ;  /* 0x0001240001e37983 */ /* 0x0009640000300800 */
        /* <DEDUP_REMOVED lines=18> */
[----:B------:R-:W-:Y:S01]  /*27a40*/  IMAD.MOV.U32 R135, RZ, RZ, R134 ;  /* 0x000000ffff877224 */ /* 0x000fe200078e0086 */
[----:B------:R-:W-:Y:S01]  /*27a50*/  MUFU.EX2 R126, R126 ;  /* 0x0000007e007e7308 */ /* 0x000fe20000000800 */
[C---:B------:R-:W-:Y:S01]  /*27a60*/  HMMA.16816.F32 R48, R76.reuse, R86, R48 ;  /* 0x000000564c30723c */ /* 0x040fe20000001830 */
[----:B------:R-:W-:Y:S01]  /*27a70*/  IMAD.MOV.U32 R134, RZ, RZ, R128 ;  /* 0x000000ffff867224 */ /* 0x000fe200078e0080 */
[----:B------:R-:W2:Y:S02]  /*27a80*/  LDSM.16.MT88.4 R84, [R216+0xa000] ;  /* 0x00a00000d854783b */ /* 0x000ea40000004200 */
        /* <DEDUP_REMOVED lines=8> */
[----:B------:R-:W-:Y:S03]  /*27b10*/  IMAD.MOV.U32 R134, RZ, RZ, R128 ;  /* 0x000000ffff867224 */ /* 0x000fe600078e0080 */
[----:B------:R-:W-:Y:S02]  /*27b20*/  FADD.FTZ R68, R131, R68 ;  /* 0x0000004483447221 */ /* 0x000fe40000010000 */
[----:B------:R-:W-:Y:S02]  /*27b30*/  IMAD.MOV.U32 R131, RZ, RZ, R120 ;  /* 0x000000ffff837224 */ /* 0x000fe400078e0078 */
[-C--:B------:R-:W-:Y:S01]  /*27b40*/  HMMA.16816.F32 R60, R80, R90.reuse, R60 ;  /* 0x0000005a503c723c */ /* 0x080fe2000000183c */
[----:B------:R-:W-:Y:S03]  /*27b50*/  IMAD.MOV.U32 R120, RZ, RZ, R125 ;  /* 0x000000ffff787224 */ /* 0x000fe600078e007d */
[----:B-1----:R-:W-:Y:S02]  /*27b60*/  FADD.FTZ R2, R220, R98 ;  /* 0x00000062dc027221 */ /* 0x002fe40000010000 */
[----:B------:R-:W-:Y:S01]  /*27b70*/  IMAD.MOV.U32 R125, RZ, RZ, R135 ;  /* 0x000000ffff7d7224 */ /* 0x000fe200078e0087 */
[----:B------:R-:W-:Y:S01]  /*27b80*/  F2FP.PACK_AB R80, R209, R210 ;  /* 0x000000d2d150723e */ /* 0x000fe200000000ff */
[----:B------:R-:W-:Y:S01]  /*27b90*/  HMMA.16816.F32 R64, R76, R90, R64 ;  /* 0x0000005a4c40723c */ /* 0x000fe20000001840 */
[----:B------:R-:W-:Y:S01]  /*27ba0*/  IMAD.MOV.U32 R135, RZ, RZ, R134 ;  /* 0x000000ffff877224 */ /* 0x000fe200078e0086 */
[----:B------:R-:W-:Y:S02]  /*27bb0*/  LDSM.16.MT88.4 R88, [R215+0xa000] ;  /* 0x00a00000d758783b */ /* 0x000fe40000004200 */
[----:B------:R-:W-:Y:S01]  /*27bc0*/  IMAD.MOV.U32 R130, RZ, RZ, R120 ;  /* 0x000000ffff827224 */ /* 0x000fe200078e0078 */
[----:B------:R-:W-:Y:S01]  /*27bd0*/  F2FP.PACK_AB R82, R207, R208 ;  /* 0x000000d0cf52723e */ /* 0x000fe200000000ff */
[----:B------:R-:W-:Y:S01]  /*27be0*/  FADD.FTZ R69, R131, R2 ;  /* 0x0000000283457221 */ /* 0x000fe20000010000 */
[----:B------:R-:W-:Y:S01]  /*27bf0*/  F2FP.PACK_AB R76, R172, R171 ;  /* 0x000000abac4c723e */ /* 0x000fe200000000ff */
[----:B------:R-:W-:Y:S01]  /*27c00*/  IMAD.MOV.U32 R131, RZ, RZ, R135 ;  /* 0x000000ffff837224 */ /* 0x000fe200078e0087 */
[----:B------:R-:W-:Y:S01]  /*27c10*/  F2FP.PACK_AB R77, R248, R247 ;  /* 0x000000f7f84d723e */ /* 0x000fe200000000ff */
[----:B------:R-:W-:Y:S02]  /*27c20*/  MUFU.EX2 R135, R101 ;  /* 0x0000006500877308 */ /* 0x000fe40000000800 */
[----:B------:R-:W-:Y:S01]  /*27c30*/  FFMA.FTZ R2, R130, c[0x0][0x23c], -R100 ;  /* 0x00008f0082027a23 */ /* 0x000fe20000010864 */
[----:B------:R-:W-:Y:S01]  /*27c40*/  F2FP.PACK_AB R78, R191, R190 ;  /* 0x000000bebf4e723e */ /* 0x000fe200000000ff */
[----:B------:R-:W-:Y:S01]  /*27c50*/  IMAD.MOV.U32 R130, RZ, RZ, R131 ;  /* 0x000000ffff827224 */ /* 0x000fe200078e0083 */
[----:B------:R-:W-:Y:S01]  /*27c60*/  F2FP.PACK_AB R79, R182, R183 ;  /* 0x000000b7b64f723e */ /* 0x000fe200000000ff */
[----:B------:R-:W-:Y:S01]  /*27c70*/  IMAD.MOV.U32 R202, RZ, RZ, R123 ;  /* 0x000000ffffca7224 */ /* 0x000fe200078e007b */
[----:B------:R-:W-:Y:S01]  /*27c80*/  F2FP.PACK_AB R81, R169, R168 ;  /* 0x000000a8a951723e */ /* 0x000fe200000000ff */
[----:B------:R-:W-:Y:S01]  /*27c90*/  IMAD.MOV.U32 R112, RZ, RZ, R121 ;  /* 0x000000ffff707224 */ /* 0x000fe200078e0079 */
[----:B--2---:R-:W-:Y:S01]  /*27ca0*/  F2FP.PACK_AB R83, R205, R203 ;  /* 0x000000cbcd53723e */ /* 0x004fe200000000ff */
[----:B------:R1:W-:Y:S01]  /*27cb0*/  MUFU.EX2 R131, R2 ;  /* 0x0000000200837308 */ /* 0x0003e20000000800 */
[----:B------:R-:W-:Y:S01]  /*27cc0*/  IMAD.MOV.U32 R128, RZ, RZ, R202 ;  /* 0x000000ffff807224 */ /* 0x000fe200078e00ca */
[-C--:B---3--:R-:W-:Y:S01]  /*27cd0*/  HMMA.16816.F32 R4, R76, R92.reuse, R4 ;  /* 0x0000005c4c04723c */ /* 0x088fe20000001804 */
[----:B------:R-:W-:Y:S02]  /*27ce0*/  IMAD.MOV.U32 R202, RZ, RZ, R219 ;  /* 0x000000ffffca7224 */ /* 0x000fe400078e00db */
[----:B------:R-:W-:Y:S02]  /*27cf0*/  IMAD.MOV.U32 R121, RZ, RZ, R124 ;  /* 0x000000ffff797224 */ /* 0x000fe400078e007c */
[----:B------:R-:W-:Y:S02]  /*27d00*/  IMAD.MOV.U32 R134, RZ, RZ, R202 ;  /* 0x000000ffff867224 */ /* 0x000fe400078e00ca */
[----:B------:R-:W-:Y:S01]  /*27d10*/  IMAD.MOV.U32 R202, RZ, RZ, R185 ;  /* 0x000000ffffca7224 */ /* 0x000fe200078e00b9 */
[C---:B------:R-:W-:Y:S01]  /*27d20*/  HMMA.16816.F32 R8, R80.reuse, R92, R8 ;  /* 0x0000005c5008723c */ /* 0x040fe20000001808 */
[----:B------:R-:W-:Y:S01]  /*27d30*/  IMAD.MOV.U32 R110, RZ, RZ, R112 ;  /* 0x000000ffff6e7224 */ /* 0x000fe200078e0070 */
[----:B------:R-:W-:Y:S02]  /*27d40*/  MUFU.EX2 R185, R218 ;  /* 0x000000da00b97308 */ /* 0x000fe40000000800 */
[----:B------:R-:W-:Y:S02]  /*27d50*/  IMAD.MOV.U32 R112, RZ, RZ, R121 ;  /* 0x000000ffff707224 */ /* 0x000fe400078e0079 */
[----:B------:R-:W-:Y:S02]  /*27d60*/  IMAD.MOV.U32 R129, RZ, RZ, R202 ;  /* 0x000000ffff817224 */ /* 0x000fe400078e00ca */
[-C--:B------:R-:W-:Y:S01]  /*27d70*/  HMMA.16816.F32 R12, R80, R94.reuse, R12 ;  /* 0x0000005e500c723c */ /* 0x080fe2000000180c */
[----:B------:R-:W-:Y:S03]  /*27d80*/  IMAD.MOV.U32 R103, RZ, RZ, R112 ;  /* 0x000000ffff677224 */ /* 0x000fe600078e0070 */
[----:B------:R-:W-:Y:S01]  /*27d90*/  IMAD.MOV.U32 R120, RZ, RZ, R134 ;  /* 0x000000ffff787224 */ /* 0x000fe200078e0086 */
[----:B------:R-:W2:Y:S01]  /*27da0*/  MUFU.EX2 R202, R99 ;  /* 0x0000006300ca7308 */ /* 0x000ea20000000800 */
[----:B-1----:R-:W-:Y:S02]  /*27db0*/  FFMA.FTZ R2, R129, c[0x0][0x23c], -R100 ;  /* 0x00008f0081027a23 */ /* 0x002fe40000010864 */
[C---:B------:R-:W-:Y:S01]  /*27dc0*/  HMMA.16816.F32 R16, R76.reuse, R94, R16 ;  /* 0x0000005e4c10723c */ /* 0x040fe20000001810 */
[----:B------:R-:W-:Y:S01]  /*27dd0*/  IMAD.MOV.U32 R129, RZ, RZ, R120 ;  /* 0x000000ffff817224 */ /* 0x000fe200078e0078 */
[----:B------:R-:W-:Y:S02]  /*27de0*/  LDSM.16.MT88.4 R92, [R216+0xa800] ;  /* 0x00a80000d85c783b */ /* 0x000fe40000004200 */
[----:B------:R-:W-:Y:S02]  /*27df0*/  IMAD.MOV.U32 R120, RZ, RZ, R103 ;  /* 0x000000ffff787224 */ /* 0x000fe400078e0067 */
[----:B------:R-:W-:Y:S01]  /*27e00*/  IMAD.MOV.U32 R103, RZ, RZ, R116 ;  /* 0x000000ffff677224 */ /* 0x000fe200078e0074 */
[----:B------:R-:W1:Y:S01]  /*27e10*/  MUFU.EX2 R134, R104 ;  /* 0x0000006800867308 */ /* 0x000e620000000800 */
[-C--:B------:R-:W-:Y:S01]  /*27e20*/  HMMA.16816.F32 R20, R76, R84.reuse, R20 ;  /* 0x000000544c14723c */ /* 0x080fe20000001814 */
[----:B------:R-:W-:Y:S03]  /*27e30*/  IMAD.MOV.U32 R116, RZ, RZ, R201 ;  /* 0x000000ffff747224 */ /* 0x000fe600078e00c9 */
[----:B------:R-:W-:Y:S02]  /*27e40*/  IMAD.MOV.U32 R124, RZ, RZ, R198 ;  /* 0x000000ffff7c7224 */ /* 0x000fe400078e00c6 */
[----:B------:R-:W-:Y:S02]  /*27e50*/  IMAD.MOV.U32 R198, RZ, RZ, R197 ;  /* 0x000000ffffc67224 */ /* 0x000fe400078e00c5 */
[C---:B------:R-:W-:Y:S01]  /*27e60*/  HMMA.16816.F32 R24, R80.reuse, R84, R24 ;  /* 0x000000545018723c */ /* 0x040fe20000001818 */
[----:B------:R3:W1:Y:S03]  /*27e70*/  MUFU.EX2 R201, R2 ;  /* 0x0000000200c97308 */ /* 0x0006660000000800 */
        /* <DEDUP_REMOVED lines=9> */
[----:B------:R-:W-:Y:S02]  /*27f10*/  LDSM.16.MT88.4 R84, [R213+0xa800] ;  /* 0x00a80000d554783b */ /* 0x000fe40000004200 */
[----:B------:R-:W-:Y:S01]  /*27f20*/  IMAD.MOV.U32 R198, RZ, RZ, R197 ;  /* 0x000000ffffc67224 */ /* 0x000fe200078e00c5 */
[----:B------:R2:W-:Y:S01]  /*27f30*/  MUFU.EX2 R181, R225 ;  /* 0x000000e100b57308 */ /* 0x0005e20000000800 */
[----:B------:R-:W-:Y:S02]  /*27f40*/  IMAD.MOV.U32 R197, RZ, RZ, R224 ;  /* 0x000000ffffc57224 */ /* 0x000fe400078e00e0 */
[----:B------:R-:W-:Y:S04]  /*27f50*/  IMAD.MOV.U32 R200, RZ, RZ, R223 ;  /* 0x000000ffffc87224 */ /* 0x000fe800078e00df */
[----:B---3--:R-:W-:Y:S02]  /*27f60*/  FFMA.FTZ R2, R130, c[0x0][0x23c], -R100 ;  /* 0x00008f0082027a23 */ /* 0x008fe40000010864 */
[----:B------:R-:W-:Y:S01]  /*27f70*/  IMAD.MOV.U32 R123, RZ, RZ, R221 ;  /* 0x000000ffff7b7224 */ /* 0x000fe200078e00dd */
[----:B------:R-:W-:Y:S01]  /*27f80*/  MUFU.EX2 R104, R141 ;  /* 0x0000008d00687308 */ /* 0x000fe20000000800 */
[----:B------:R-:W-:Y:S02]  /*27f90*/  FADD.FTZ R96, R97, R3 ;  /* 0x0000000361607221 */ /* 0x000fe40000010000 */
[----:B------:R-:W-:Y:S01]  /*27fa0*/  FADD.FTZ R3, R143, R68 ;  /* 0x000000448f037221 */ /* 0x000fe20000010000 */
[----:B-1----:R4:W5:Y:S01]  /*27fb0*/  LDL.LU R226, [R1+0x120] ;  /* 0x0001200001e27983 */ /* 0x0029620000300800 */
[----:B------:R-:W-:Y:S02]  /*27fc0*/  FADD.FTZ R68, R102, R96 ;  /* 0x0000006066447221 */ /* 0x000fe40000010000 */
[----:B------:R-:W-:Y:S01]  /*27fd0*/  FADD.FTZ R3, R146, R3 ;  /* 0x0000000392037221 */ /* 0x000fe20000010000 */
[----:B------:R-:W1:Y:S01]  /*27fe0*/  LDSM.16.MT88.4 R96, [R214+0xa000] ;  /* 0x00a00000d660783b */ /* 0x000e620000004200 */
[----:B------:R-:W-:Y:S01]  /*27ff0*/  IMAD.MOV.U32 R108, RZ, RZ, R120 ;  /* 0x000000ffff6c7224 */ /* 0x000fe200078e0078 */
[----:B------:R3:W-:Y:S01]  /*28000*/  MUFU.EX2 R130, R2 ;  /* 0x0000000200827308 */ /* 0x0007e20000000800 */
[----:B------:R-:W-:Y:S02]  /*28010*/  FADD.FTZ R3, R147, R3 ;  /* 0x0000000393037221 */ /* 0x000fe40000010000 */
[----:B------:R-:W-:Y:S02]  /*28020*/  FADD.FTZ R68, R105, R68 ;  /* 0x0000004469447221 */ /* 0x000fe40000010000 */
[----:B------:R-:W-:Y:S01]  /*28030*/  FADD.FTZ R3, R153, R3 ;  /* 0x0000000399037221 */ /* 0x000fe20000010000 */
[----:B--2---:R4:W5:Y:S01]  /*28040*/  LDL.LU R225, [R1+0x11c] ;  /* 0x00011c0001e17983 */ /* 0x0049620000300800 */
[----:B------:R-:W-:Y:S02]  /*28050*/  FADD.FTZ R68, R111, R68 ;  /* 0x000000446f447221 */ /* 0x000fe40000010000 */
[----:B------:R-:W-:Y:S01]  /*28060*/  FADD.FTZ R3, R148, R3 ;  /* 0x0000000394037221 */ /* 0x000fe20000010000 */
[----:B------:R4:W5:Y:S01]  /*28070*/  LDL.LU R224, [R1+0x118] ;  /* 0x0001180001e07983 */ /* 0x0009620000300800 */
[----:B------:R-:W-:Y:S01]  /*28080*/  MUFU.EX2 R105, R140 ;  /* 0x0000008c00697308 */ /* 0x000fe20000000800 */
[----:B------:R-:W-:Y:S02]  /*28090*/  FADD.FTZ R68, R109, R68 ;  /* 0x000000446d447221 */ /* 0x000fe40000010000 */
[----:B------:R4:W5:Y:S01]  /*280a0*/  LDL.LU R223, [R1+0x114] ;  /* 0x0001140001df7983 */ /* 0x0009620000300800 */
[----:B------:R-:W-:Y:S02]  /*280b0*/  FADD.FTZ R3, R156, R3 ;  /* 0x000000039c037221 */ /* 0x000fe40000010000 */
[----:B------:R-:W-:Y:S01]  /*280c0*/  FADD.FTZ R68, R132, R68 ;  /* 0x0000004484447221 */ /* 0x000fe20000010000 */
[----:B------:R4:W5:Y:S01]  /*280d0*/  LDL.LU R222, [R1+0x110] ;  /* 0x0001100001de7983 */ /* 0x0009620000300800 */
[----:B------:R-:W-:Y:S02]  /*280e0*/  IMAD.MOV.U32 R132, RZ, RZ, R73 ;  /* 0x000000ffff847224 */ /* 0x000fe400078e0049 */
[----:B------:R-:W-:Y:S01]  /*280f0*/  MUFU.EX2 R128, R128 ;  /* 0x0000008000807308 */ /* 0x000fe20000000800 */
[----:B------:R4:W5:Y:S01]  /*28100*/  LDL.LU R221, [R1+0x10c] ;  /* 0x00010c0001dd7983 */ /* 0x0009620000300800 */
[----:B---3--:R-:W-:Y:S03]  /*28110*/  FFMA.FTZ R2, R129, c[0x0][0x23c], -R100 ;  /* 0x00008f0081027a23 */ /* 0x008fe60000010864 */
[----:B------:R4:W5:Y:S04]  /*28120*/  LDL.LU R220, [R1+0x108] ;  /* 0x0001080001dc7983 */ /* 0x0009680000300800 */
[----:B------:R4:W5:Y:S01]  /*28130*/  LDL.LU R219, [R1+0x104] ;  /* 0x0001040001db7983 */ /* 0x0009620000300800 */
[----:B------:R2:W3:Y:S03]  /*28140*/  MUFU.EX2 R129, R2 ;  /* 0x0000000200817308 */ /* 0x0004e60000000800 */
[----:B------:R4:W5:Y:S01]  /*28150*/  LDL.LU R218, [R1+0x100] ;  /* 0x0001000001da7983 */ /* 0x0009620000300800 */
[-C--:B-1----:R-:W-:Y:S06]  /*28160*/  HMMA.16816.F32 R36, R76, R96.reuse, R36 ;  /* 0x000000604c24723c */ /* 0x082fec0000001824 */
[----:B------:R-:W-:Y:S02]  /*28170*/  MUFU.EX2 R125, R125 ;  /* 0x0000007d007d7308 */ /* 0x000fe40000000800 */
[C---:B------:R-:W-:Y:S08]  /*28180*/  HMMA.16816.F32 R40, R80.reuse, R96, R40 ;  /* 0x000000605028723c */ /* 0x040ff00000001828 */
[----:B------:R-:W-:Y:S01]  /*28190*/  MUFU.EX2 R124, R124 ;  /* 0x0000007c007c7308 */ /* 0x000fe20000000800 */
[-C--:B------:R-:W-:Y:S03]  /*281a0*/  HMMA.16816.F32 R44, R80, R98.reuse, R44 ;  /* 0x00000062502c723c */ /* 0x080fe6000000182c */
[----:B--2---:R-:W-:Y:S04]  /*281b0*/  FADD.FTZ R2, R144, R69 ;  /* 0x0000004590027221 */ /* 0x004fe80000010000 */
[----:B------:R-:W-:Y:S02]  /*281c0*/  FADD.FTZ R101, R145, R2 ;  /* 0x0000000291657221 */ /* 0x000fe40000010000 */
[----:B------:R-:W2:Y:S01]  /*281d0*/  LDL.LU R2, [R1+0xac] ;  /* 0x0000ac0001027983 */ /* 0x000ea20000300800 */
[C---:B------:R-:W-:Y:S01]  /*281e0*/  HMMA.16816.F32 R48, R76.reuse, R98, R48 ;  /* 0x000000624c30723c */ /* 0x040fe20000001830 */
[----:B------:R-:W-:Y:S02]  /*281f0*/  MUFU.EX2 R123, R123 ;  /* 0x0000007b007b7308 */ /* 0x000fe40000000800 */
[----:B------:R-:W1:Y:S05]  /*28200*/  LDSM.16.MT88.4 R96, [R214+0xa800] ;  /* 0x00a80000d660783b */ /* 0x000e6a0000004200 */
[-C--:B------:R-:W-:Y:S03]  /*28210*/  HMMA.16816.F32 R52, R76, R88.reuse, R52 ;  /* 0x000000584c34723c */ /* 0x080fe60000001834 */
[----:B------:R-:W-:Y:S01]  /*28220*/  LDSM.16.MT88.4 R144, [R213+0xb800] ;  /* 0x00b80000d590783b */ /* 0x000fe20000004200 */
[----:B------:R-:W-:Y:S04]  /*28230*/  MUFU.EX2 R121, R121 ;  /* 0x0000007900797308 */ /* 0x000fe80000000800 */
[C---:B------:R-:W-:Y:S06]  /*28240*/  HMMA.16816.F32 R56, R80.reuse, R88, R56 ;  /* 0x000000585038723c */ /* 0x040fec0000001838 */
[----:B------:R-:W-:Y:S02]  /*28250*/  MUFU.EX2 R112, R112 ;  /* 0x0000007000707308 */ /* 0x000fe40000000800 */
[-C--:B------:R-:W-:Y:S07]  /*28260*/  HMMA.16816.F32 R60, R80, R90.reuse, R60 ;  /* 0x0000005a503c723c */ /* 0x080fee000000183c */
[----:B------:R-:W-:Y:S01]  /*28270*/  F2FP.PACK_AB R80, R135, R202 ;  /* 0x000000ca8750723e */ /* 0x000fe200000000ff */
[----:B------:R-:W-:Y:S01]  /*28280*/  HMMA.16816.F32 R64, R76, R90, R64 ;  /* 0x0000005a4c40723c */ /* 0x000fe20000001840 */
[----:B------:R-:W-:Y:S01]  /*28290*/  F2FP.PACK_AB R82, R133, R134 ;  /* 0x000000868552723e */ /* 0x000fe200000000ff */
[----:B------:R-:W1:Y:S01]  /*282a0*/  LDSM.16.MT88.4 R88, [R215+0xa800] ;  /* 0x00a80000d758783b */ /* 0x000e620000004200 */
[----:B------:R-:W-:Y:S01]  /*282b0*/  MUFU.EX2 R111, R252 ;  /* 0x000000fc006f7308 */ /* 0x000fe20000000800 */
[----:B------:R-:W-:Y:S02]  /*282c0*/  F2FP.PACK_AB R81, R201, R131 ;  /* 0x00000083c951723e */ /* 0x000fe400000000ff */
[----:B---3--:R-:W-:Y:S02]  /*282d0*/  F2FP.PACK_AB R83, R129, R130 ;  /* 0x000000828153723e */ /* 0x008fe400000000ff */
[----:B------:R-:W-:Y:S04]  /*282e0*/  F2FP.PACK_AB R76, R189, R180 ;  /* 0x000000b4bd4c723e */ /* 0x000fe800000000ff */
[----:B------:R-:W-:Y:S01]  /*282f0*/  F2FP.PACK_AB R77, R188, R181 ;  /* 0x000000b5bc4d723e */ /* 0x000fe200000000ff */
[----:B------:R-:W-:Y:S01]  /*28300*/  MUFU.EX2 R109, R198 ;  /* 0x000000c6006d7308 */ /* 0x000fe20000000800 */
[----:B------:R-:W-:Y:S02]  /*28310*/  F2FP.PACK_AB R78, R186, R187 ;  /* 0x000000bbba4e723e */ /* 0x000fe400000000ff */
[----:B------:R-:W-:Y:S07]  /*28320*/  F2FP.PACK_AB R79, R185, R184 ;  /* 0x000000b8b94f723e */ /* 0x000fee00000000ff */
[-C--:B------:R-:W-:Y:S01]  /*28330*/  HMMA.16816.F32 R4, R76, R84.reuse, R4 ;  /* 0x000000544c04723c */ /* 0x080fe20000001804 */
[----:B------:R-:W3:Y:S07]  /*28340*/  MUFU.EX2 R120, R117 ;  /* 0x0000007500787308 */ /* 0x000eee0000000800 */
[C---:B------:R-:W-:Y:S03]  /*28350*/  HMMA.16816.F32 R8, R80.reuse, R84, R8 ;  /* 0x000000545008723c */ /* 0x040fe60000001808 */
[----:B------:R-:W1:Y:S05]  /*28360*/  MUFU.EX2 R117, R115 ;  /* 0x0000007300757308 */ /* 0x000e6a0000000800 */
[-C--:B------:R-:W-:Y:S08]  /*28370*/  HMMA.16816.F32 R12, R80, R86.reuse, R12 ;  /* 0x00000056500c723c */ /* 0x080ff0000000180c */
[C---:B------:R-:W-:Y:S01]  /*28380*/  HMMA.16816.F32 R16, R76.reuse, R86, R16 ;  /* 0x000000564c10723c */ /* 0x040fe20000001810 */
[----:B------:R-:W3:Y:S07]  /*28390*/  LDSM.16.MT88.4 R84, [R213+0xb000] ;  /* 0x00b00000d554783b */ /* 0x000eee0000004200 */
        /* <DEDUP_REMOVED lines=13> */
[----:B---3--:R-:W-:Y:S01]  /*28470*/  F2FP.PACK_AB R80, R119, R120 ;  /* 0x000000787750723e */ /* 0x008fe200000000ff */
[----:B------:R-:W-:Y:S01]  /*28480*/  HMMA.16816.F32 R64, R76, R90, R64 ;  /* 0x0000005a4c40723c */ /* 0x000fe20000001840 */
[----:B------:R-:W-:Y:S01]  /*28490*/  F2FP.PACK_AB R82, R117, R118 ;  /* 0x000000767552723e */ /* 0x000fe200000000ff */
[----:B------:R-:W3:Y:S05]  /*284a0*/  LDSM.16.MT88.4 R88, [R215+0xb000] ;  /* 0x00b00000d758783b */ /* 0x000eea0000004200 */
[----:B------:R-:W-:Y:S02]  /*284b0*/  F2FP.PACK_AB R76, R127, R128 ;  /* 0x000000807f4c723e */ /* 0x000fe400000000ff */
[----:B------:R-:W-:Y:S03]  /*284c0*/  F2FP.PACK_AB R77, R125, R126 ;  /* 0x0000007e7d4d723e */ /* 0x000fe600000000ff */
[----:B------:R-:W-:Y:S02]  /*284d0*/  F2FP.PACK_AB R78, R123, R124 ;  /* 0x0000007c7b4e723e */ /* 0x000fe400000000ff */
[----:B------:R-:W-:Y:S07]  /*284e0*/  F2FP.PACK_AB R79, R121, R122 ;  /* 0x0000007a794f723e */ /* 0x000fee00000000ff */
[-C--:B------:R-:W-:Y:S01]  /*284f0*/  HMMA.16816.F32 R4, R76, R84.reuse, R4 ;  /* 0x000000544c04723c */ /* 0x080fe20000001804 */
[----:B--2---:R-:W-:Y:S02]  /*28500*/  FFMA.FTZ R69, R0, R2, R108 ;  /* 0x0000000200457223 */ /* 0x004fe4000001006c */
[----:B------:R-:W-:Y:S01]  /*28510*/  FFMA.FTZ R2, R110, c[0x0][0x23c], -R100 ;  /* 0x00008f006e027a23 */ /* 0x000fe20000010864 */
[----:B------:R-:W-:Y:S01]  /*28520*/  MUFU.EX2 R108, R195 ;  /* 0x000000c3006c7308 */ /* 0x000fe20000000800 */
[----:B------:R-:W-:Y:S02]  /*28530*/  IMAD.MOV.U32 R110, RZ, RZ, R116 ;  /* 0x000000ffff6e7224 */ /* 0x000fe400078e0074 */
[----:B------:R-:W-:Y:S02]  /*28540*/  FADD.FTZ R0, R151, R101 ;  /* 0x0000006597007221 */ /* 0x000fe40000010000 */
[----:B------:R-:W-:Y:S05]  /*28550*/  FFMA.FTZ R101, R163, c[0x0][0x23c], -R100 ;  /* 0x00008f00a3657a23 */ /* 0x000fea0000010864 */
[----:B------:R2:W-:Y:S10]  /*28560*/  MUFU.EX2 R116, R2 ;  /* 0x0000000200747308 */ /* 0x0005f40000000800 */
[----:B------:R-:W-:Y:S01]  /*28570*/  MUFU.EX2 R101, R101 ;  /* 0x0000006500657308 */ /* 0x000fe20000000800 */
[----:B--2---:R-:W-:Y:S02]  /*28580*/  FADD.FTZ R2, R152, R0 ;  /* 0x0000000098027221 */ /* 0x004fe40000010000 */
[--C-:B------:R-:W-:Y:S02]  /*28590*/  FFMA.FTZ R0, R103, c[0x0][0x23c], -R100.reuse ;  /* 0x00008f0067007a23 */ /* 0x100fe40000010864 */
[----:B------:R-:W-:Y:S05]  /*285a0*/  FFMA.FTZ R103, R162, c[0x0][0x23c], -R100 ;  /* 0x00008f00a2677a23 */ /* 0x000fea0000010864 */
[----:B------:R2:W1:Y:S01]  /*285b0*/  MUFU.EX2 R114, R0 ;  /* 0x0000000000727308 */ /* 0x0004620000000800 */
[----:B------:R-:W-:Y:S04]  /*285c0*/  FADD.FTZ R2, R155, R2 ;  /* 0x000000029b027221 */ /* 0x000fe80000010000 */
[----:B------:R-:W-:Y:S02]  /*285d0*/  FADD.FTZ R102, R154, R2 ;  /* 0x000000029a667221 */ /* 0x000fe40000010000 */
[----:B------:R-:W-:Y:S04]  /*285e0*/  FADD.FTZ R2, R136, R68 ;  /* 0x0000004488027221 */ /* 0x000fe80000010000 */
[----:B------:R-:W-:Y:S02]  /*285f0*/  FADD.FTZ R2, R139, R2 ;  /* 0x000000028b027221 */ /* 0x000fe40000010000 */
[--C-:B--2---:R-:W-:Y:S01]  /*28600*/  FFMA.FTZ R0, R110, c[0x0][0x23c], -R100.reuse ;  /* 0x00008f006e007a23 */ /* 0x104fe20000010864 */
[----:B-1----:R-:W-:Y:S01]  /*28610*/  F2FP.PACK_AB R81, R114, R116 ;  /* 0x000000747251723e */ /* 0x002fe200000000ff */
[----:B------:R1:W2:Y:S10]  /*28620*/  MUFU.EX2 R110, R196 ;  /* 0x000000c4006e7308 */ /* 0x0002b40000000800 */
[----:B------:R3:W-:Y:S01]  /*28630*/  MUFU.EX2 R115, R0 ;  /* 0x0000000000737308 */ /* 0x0007e20000000800 */
[----:B-1----:R-:W-:Y:S02]  /*28640*/  F2FP.PACK_AB R196, R112, R113 ;  /* 0x0000007170c4723e */ /* 0x002fe400000000ff */
[----:B--2---:R-:W-:Y:S01]  /*28650*/  F2FP.PACK_AB R198, R108, R110 ;  /* 0x0000006e6cc6723e */ /* 0x004fe200000000ff */
[--C-:B---3--:R-:W-:Y:S06]  /*28660*/  FFMA.FTZ R0, R200, c[0x0][0x23c], -R100.reuse ;  /* 0x00008f00c8007a23 */ /* 0x108fec0000010864 */
[----:B------:R1:W2:Y:S02]  /*28670*/  MUFU.EX2 R200, R0 ;  /* 0x0000000000c87308 */ /* 0x0002a40000000800 */
[----:B-1----:R-:W-:Y:S01]  /*28680*/  FADD.FTZ R0, R199, R69 ;  /* 0x00000045c7007221 */ /* 0x002fe20000010000 */
[----:B--2---:R-:W-:Y:S01]  /*28690*/  F2FP.PACK_AB R83, R200, R115 ;  /* 0x00000073c853723e */ /* 0x004fe200000000ff */
[----:B------:R-:W-:Y:S01]  /*286a0*/  FFMA.FTZ R69, R194, c[0x0][0x23c], -R100 ;  /* 0x00008f00c2457a23 */ /* 0x000fe20000010864 */
[----:B------:R-:W-:Y:S01]  /*286b0*/  F2FP.PACK_AB R199, R106, R107 ;  /* 0x0000006b6ac7723e */ /* 0x000fe200000000ff */
[----:B------:R-:W-:Y:S01]  /*286c0*/  FADD.FTZ R0, R197, R0 ;  /* 0x00000000c5007221 */ /* 0x000fe20000010000 */
[----:B------:R-:W-:Y:S01]  /*286d0*/  F2FP.PACK_AB R197, R109, R111 ;  /* 0x0000006f6dc5723e */ /* 0x000fe200000000ff */
[----:B------:R-:W-:Y:S02]  /*286e0*/  FFMA.FTZ R100, R74, c[0x0][0x23c], -R100 ;  /* 0x00008f004a647a23 */ /* 0x000fe40000010864 */
[C---:B------:R-:W-:Y:S01]  /*286f0*/  HMMA.16816.F32 R8, R80.reuse, R84, R8 ;  /* 0x000000545008723c */ /* 0x040fe20000001808 */
[----:B------:R-:W-:Y:S01]  /*28700*/  FADD.FTZ R0, R217, R0 ;  /* 0x00000000d9007221 */ /* 0x000fe20000010000 */
[----:B------:R1:W2:Y:S01]  /*28710*/  MUFU.EX2 R84, R69 ;  /* 0x0000004500547308 */ /* 0x0002a20000000800 */
[----:B------:R4:W5:Y:S01]  /*28720*/  LDL.LU R217, [R1+0xfc] ;  /* 0x0000fc0001d97983 */ /* 0x0009620000300800 */
[----:B------:R-:W-:Y:S02]  /*28730*/  FADD.FTZ R74, R157, R3 ;  /* 0x000000039d4a7221 */ /* 0x000fe40000010000 */
[----:B------:R-:W-:Y:S01]  /*28740*/  FADD.FTZ R0, R161, R0 ;  /* 0x00000000a1007221 */ /* 0x000fe20000010000 */
[----:B------:R4:W5:Y:S01]  /*28750*/  LDL.LU R212, [R1+0xf8] ;  /* 0x0000f80001d47983 */ /* 0x0009620000300800 */
[-C--:B------:R-:W-:Y:S01]  /*28760*/  HMMA.16816.F32 R12, R80, R86.reuse, R12 ;  /* 0x00000056500c723c */ /* 0x080fe2000000180c */
[----:B------:R-:W-:Y:S03]  /*28770*/  FADD.FTZ R74, R179, R74 ;  /* 0x0000004ab34a7221 */ /* 0x000fe60000010000 */
[----:B------:R-:W-:Y:S01]  /*28780*/  FADD.FTZ R3, R178, R102 ;  /* 0x00000066b2037221 */ /* 0x000fe20000010000 */
[----:B------:R-:W-:Y:S01]  /*28790*/  MUFU.EX2 R85, R75 ;  /* 0x0000004b00557308 */ /* 0x000fe20000000800 */
[----:B------:R-:W-:Y:S02]  /*287a0*/  FADD.FTZ R0, R158, R0 ;  /* 0x000000009e007221 */ /* 0x000fe40000010000 */
[C---:B------:R-:W-:Y:S04]  /*287b0*/  HMMA.16816.F32 R16, R76.reuse, R86, R16 ;  /* 0x000000564c10723c */ /* 0x040fe80000001810 */
[----:B------:R-:W-:Y:S02]  /*287c0*/  FADD.FTZ R0, R160, R0 ;  /* 0x00000000a0007221 */ /* 0x000fe40000010000 */
[----:B------:R-:W3:Y:S01]  /*287d0*/  LDSM.16.MT88.4 R160, [R216+0xb800] ;  /* 0x00b80000d8a0783b */ /* 0x000ee20000004200 */
[----:B------:R-:W4:Y:S01]  /*287e0*/  MUFU.EX2 R86, R142 ;  /* 0x0000008e00567308 */ /* 0x000f220000000800 */
[-C--:B------:R-:W-:Y:S01]  /*287f0*/  HMMA.16816.F32 R20, R76, R92.reuse, R20 ;  /* 0x0000005c4c14723c */ /* 0x080fe20000001814 */
[----:B------:R-:W-:Y:S03]  /*28800*/  FADD.FTZ R0, R159, R0 ;  /* 0x000000009f007221 */ /* 0x000fe60000010000 */
[----:B-1----:R-:W-:Y:S01]  /*28810*/  FADD.FTZ R69, R177, R3 ;  /* 0x00000003b1457221 */ /* 0x002fe20000010000 */
[----:B--2---:R-:W-:Y:S01]  /*28820*/  F2FP.PACK_AB R193, R101, R84 ;  /* 0x0000005465c1723e */ /* 0x004fe200000000ff */
[----:B------:R-:W-:Y:S02]  /*28830*/  FADD.FTZ R0, R149, R0 ;  /* 0x0000000095007221 */ /* 0x000fe40000010000 */
[C---:B------:R-:W-:Y:S01]  /*28840*/  HMMA.16816.F32 R24, R80.reuse, R92, R24 ;  /* 0x0000005c5018723c */ /* 0x040fe20000001818 */
[----:B------:R-:W-:Y:S03]  /*28850*/  MUFU.EX2 R100, R100 ;  /* 0x0000006400647308 */ /* 0x000fe60000000800 */
[----:B------:R-:W-:Y:S02]  /*28860*/  FADD.FTZ R0, R150, R0 ;  /* 0x0000000096007221 */ /* 0x000fe40000010000 */
[----:B------:R-:W-:Y:S02]  /*28870*/  FADD.FTZ R3, R137, R2 ;  /* 0x0000000289037221 */ /* 0x000fe40000010000 */
[-C--:B------:R-:W-:Y:S01]  /*28880*/  HMMA.16816.F32 R28, R80, R94.reuse, R28 ;  /* 0x0000005e501c723c */ /* 0x080fe2000000181c */
[----:B------:R-:W-:Y:S02]  /*28890*/  FADD.FTZ R0, R165, R0 ;  /* 0x00000000a5007221 */ /* 0x000fe40000010000 */
[----:B------:R-:W1:Y:S01]  /*288a0*/  MUFU.EX2 R75, R103 ;  /* 0x00000067004b7308 */ /* 0x000e620000000800 */
[----:B------:R-:W-:Y:S02]  /*288b0*/  FADD.FTZ R2, R166, R69 ;  /* 0x00000045a6027221 */ /* 0x000fe40000010000 */
[----:B------:R-:W-:Y:S01]  /*288c0*/  FADD.FTZ R68, R167, R0 ;  /* 0x00000000a7447221 */ /* 0x000fe20000010000 */
[----:B----4-:R-:W-:Y:S01]  /*288d0*/  F2FP.PACK_AB R194, R85, R86 ;  /* 0x0000005655c2723e */ /* 0x010fe200000000ff */
[C---:B------:R-:W-:Y:S01]  /*288e0*/  HMMA.16816.F32 R32, R76.reuse, R94, R32 ;  /* 0x0000005e4c20723c */ /* 0x040fe20000001820 */
[----:B------:R-:W-:Y:S03]  /*288f0*/  FADD.FTZ R0, R174, R74 ;  /* 0x0000004aae007221 */ /* 0x000fe60000010000 */
[----:B------:R-:W-:Y:S02]  /*28900*/  FADD.FTZ R2, R175, R2 ;  /* 0x00000002af027221 */ /* 0x000fe40000010000 */
[----:B------:R-:W-:Y:S02]  /*28910*/  FADD.FTZ R0, R176, R0 ;  /* 0x00000000b0007221 */ /* 0x000fe40000010000 */
[-C--:B------:R-:W-:Y:S01]  /*28920*/  HMMA.16816.F32 R36, R76, R96.reuse, R36 ;  /* 0x000000604c24723c */ /* 0x080fe20000001824 */
[----:B------:R-:W2:Y:S03]  /*28930*/  LDSM.16.MT88.4 R176, [R214+0xb800] ;  /* 0x00b80000d6b0783b */ /* 0x000ea60000004200 */
[----:B------:R-:W-:Y:S01]  /*28940*/  FADD.FTZ R69, R192, R0 ;  /* 0x00000000c0457221 */ /* 0x000fe20000010000 */
[----:B------:R-:W-:Y:S01]  /*28950*/  F2FP.PACK_AB R192, R104, R105 ;  /* 0x0000006968c0723e */ /* 0x000fe200000000ff */
[----:B------:R-:W-:Y:S02]  /*28960*/  FADD.FTZ R3, R138, R3 ;  /* 0x000000038a037221 */ /* 0x000fe40000010000 */
[C---:B------:R-:W-:Y:S01]  /*28970*/  HMMA.16816.F32 R40, R80.reuse, R96, R40 ;  /* 0x000000605028723c */ /* 0x040fe20000001828 */
[----:B------:R-:W-:Y:S03]  /*28980*/  FADD.FTZ R68, R164, R68 ;  /* 0x00000044a4447221 */ /* 0x000fe60000010000 */
[----:B-1----:R-:W-:Y:S01]  /*28990*/  F2FP.PACK_AB R195, R100, R75 ;  /* 0x0000004b64c3723e */ /* 0x002fe200000000ff */
        /* <DEDUP_REMOVED lines=12> */
[----:B------:R-:W-:Y:S04]  /*28a60*/  FADD.FTZ R2, R251, R2 ;  /* 0x00000002fb027221 */ /* 0x000fe80000010000 */
[C---:B------:R-:W-:Y:S01]  /*28a70*/  HMMA.16816.F32 R56, R80.reuse, R88, R56 ;  /* 0x000000585038723c */ /* 0x040fe20000001838 */
[----:B------:R-:W-:Y:S04]  /*28a80*/  FADD.FTZ R2, R210, R2 ;  /* 0x00000002d2027221 */ /* 0x000fe80000010000 */
[----:B------:R-:W-:Y:S03]  /*28a90*/  FADD.FTZ R2, R209, R2 ;  /* 0x00000002d1027221 */ /* 0x000fe60000010000 */
[-C--:B------:R-:W-:Y:S08]  /*28aa0*/  HMMA.16816.F32 R60, R80, R90.reuse, R60 ;  /* 0x0000005a503c723c */ /* 0x080ff0000000183c */
[----:B------:R-:W-:Y:S08]  /*28ab0*/  HMMA.16816.F32 R64, R76, R90, R64 ;  /* 0x0000005a4c40723c */ /* 0x000ff00000001840 */
[-C--:B------:R-:W-:Y:S01]  /*28ac0*/  HMMA.16816.F32 R140, R196, R144.reuse, R4 ;  /* 0x00000090c48c723c */ /* 0x080fe20000001804 */
        /* <DEDUP_REMOVED lines=83> */
[----:B-1---5:R-:W-:-:S05]  /*29000*/  @P0 BRA `(.L_x_932) ;  /* 0xffff406000000947 */ /* 0x022fca000383ffff */
.L_x_931:
        /* <DEDUP_REMOVED lines=267> */
[----:B-----5:R-:W1:Y:S01]  /*2a0c0*/  LDS.128 R244, [R246+0x3800] ;  /* 0x00380000f6f47984 */ /* 0x020e620000000c00 */
[----:B------:R-:W-:Y:S05]  /*2a0d0*/  @P1 BRA `(.L_x_936) ;  /* 0x000002d000001947 */ /* 0x000fea0003800000 */
[----:B------:R-:W5:Y:S02]  /*2a0e0*/  S2R R4, SR_TID.X ;  /* 0x0000000000047919 */ /* 0x000f640000002100 */
[----:B-----5:R-:W-:-:S04]  /*2a0f0*/  SHF.R.S32.HI R2, RZ, 0x1f, R4 ;  /* 0x0000001fff027819 */ /* 0x020fc80000011404 */
        /* <DEDUP_REMOVED lines=43> */
.L_x_936:
[----:B------:R-:W-:Y:S05]  /*2a3b0*/  BSYNC B0 ;  /* 0x0000000000007941 */ /* 0x000fea0003800000 */
.L_x_935:
        /* <DEDUP_REMOVED lines=36> */
.L_x_938:
[----:B------:R-:W-:Y:S05]  /*2a600*/  BSYNC B0 ;  /* 0x0000000000007941 */ /* 0x000fea0003800000 */
.L_x_937:
        /* <DEDUP_REMOVED lines=15> */
.L_x_940:
[----:B------:R-:W-:Y:S05]  /*2a700*/  BSYNC B0 ;  /* 0x0000000000007941 */ /* 0x000fea0003800000 */
.L_x_939:
        /* <DEDUP_REMOVED lines=15> */
.L_x_942:
[----:B------:R-:W-:Y:S05]  /*2a800*/  BSYNC B0 ;  /* 0x0000000000007941 */ /* 0x000fea0003800000 */
.L_x_941:
        /* <DEDUP_REMOVED lines=15> */
.L_x_944:
[----:B------:R-:W-:Y:S05]  /*2a900*/  BSYNC B0 ;  /* 0x0000000000007941 */ /* 0x000fea0003800000 */
.L_x_943:
        /* <DEDUP_REMOVED lines=15> */
.L_x_946:
[----:B------:R-:W-:Y:S05]  /*2aa00*/  BSYNC B0 ;  /* 0x0000000000007941 */ /* 0x000fea0003800000 */
.L_x_945:
        /* <DEDUP_REMOVED lines=15> */
.L_x_948:
[----:B------:R-:W-:Y:S05]  /*2ab00*/  BSYNC B0 ;  /* 0x0000000000007941 */ /* 0x000fea0003800000 */
.L_x_947:
        /* <DEDUP_REMOVED lines=15> */
.L_x_950:
[----:B------:R-:W-:Y:S05]  /*2ac00*/  BSYNC B0 ;  /* 0x0000000000007941 */ /* 0x000fea0003800000 */
.L_x_949:
        /* <DEDUP_REMOVED lines=15> */
.L_x_951:
        /* <DEDUP_REMOVED lines=16> */
.L_x_2125:


//--------------------- .text._ZN5flash16flash_fwd_kernelI23Flash_fwd_kernel_traitsILi64ELi128ELi64ELi4ELb0ELb0EN7cutlass6half_tE19Flash_kernel_traitsILi64ELi128ELi64ELi4ES3_EELb1ELb0ELb0ELb0ELb0ELb1ELb0ELb0EEEvNS_16Flash_fwd_paramsE --------------------------
	.section	.text._ZN5flash16flash_fwd_kernelI23Flash_fwd_kernel_traitsILi64ELi128ELi64ELi4ELb0ELb0EN7cutlass6half_tE19Flash_kernel_traitsILi64ELi128ELi64ELi4ES3_EELb1ELb0ELb0ELb0ELb0ELb1ELb0ELb0EEEvNS_16Flash_fwd_paramsE,"ax",@progbits
	.sectioninfo	@"SHI_REGISTERS=254"
	.align	128
        .global         _ZN5flash16flash_fwd_kernelI23Flash_fwd_kernel_traitsILi64ELi128ELi64ELi4ELb0ELb0EN7cutlass6half_tE19Flash_kernel_traitsILi64ELi128ELi64ELi4ES3_EELb1ELb0ELb0ELb0ELb0ELb1ELb0ELb0EEEvNS_16Flash_fwd_paramsE
        .type           _ZN5flash16flash_fwd_kernelI23Flash_fwd_kernel_traitsILi64ELi128ELi64ELi4ELb0ELb0EN7cutlass6half_tE19Flash_kernel_traitsILi64ELi128ELi64ELi4ES3_EELb1ELb0ELb0ELb0ELb0ELb1ELb0ELb0EEEvNS_16Flash_fwd_paramsE,@function
        .size           _ZN5flash16flash_fwd_kernelI23Flash_fwd_kernel_traitsILi64ELi128ELi64ELi4ELb0ELb0EN7cutlass6half_tE19Flash_kernel_traitsILi64ELi128ELi64ELi4ES3_EELb1ELb0ELb0ELb0ELb0ELb1ELb0ELb0EEEvNS_16Flash_fwd_paramsE,(.L_x_2126 - _ZN5flash16flash_fwd_kernelI23Flash_fwd_kernel_traitsILi64ELi128ELi64ELi4ELb0ELb0EN7cutlass6half_tE19Flash_kernel_traitsILi64ELi128ELi64ELi4ES3_EELb1ELb0ELb0ELb0ELb0ELb1ELb0ELb0EEEvNS_16Flash_fwd_paramsE)
        .other          _ZN5flash16flash_fwd_kernelI23Flash_fwd_kernel_traitsILi64ELi128ELi64ELi4ELb0ELb0EN7cutlass6half_tE19Flash_kernel_traitsILi64ELi128ELi64ELi4ES3_EELb1ELb0ELb0ELb0ELb0ELb1ELb0ELb0EEEvNS_16Flash_fwd_paramsE,@"STO_CUDA_ENTRY STV_DEFAULT"
_ZN5flash16flash_fwd_kernelI23Flash_fwd_kernel_traitsILi64ELi128ELi64ELi4ELb0ELb0EN7cutlass6half_tE19Flash_kernel_traitsILi64ELi128ELi64ELi4ES3_EELb1ELb0ELb0ELb0ELb0ELb1ELb0ELb0EEEvNS_16Flash_fwd_paramsE:
.text._ZN5flash16flash_fwd_kernelI23Flash_fwd_kernel_traitsILi64ELi128ELi64ELi4ELb0ELb0EN7cutlass6half_tE19Flash_kernel_traitsILi64ELi128ELi64ELi4ES3_EELb1ELb0ELb0ELb0ELb0ELb1ELb0ELb0EEEvNS_16Flash_fwd_paramsE:
[----:B------:R-:W-:Y:S02]  /*0000*/  MOV R1, c[0x0][0x28] ;  /* 0x00000a0000017a02 */ /* 0x000fe40000000f00 */
[----:B------:R-:W-:Y:S02]  /*0010*/  ULDC.U8 UR4, c[0x0][0x304] ;  /* 0x0000c10000047ab9 */ /* 0x000fe40000000000 */
[----:B------:R-:W-:Y:S01]  /*0020*/  ISETP.NE.AND P1, PT, RZ, UR4, PT ;  /* 0x00000004ff007c0c */ /* 0x000fe2000bf25270 */
[----:B------:R-:W-:Y:S02]  /*0030*/  ULDC.64 UR24, c[0x0][0x2f0] ;  /* 0x0000bc0000187ab9 */ /* 0x000fe40000000a00 */
[----:B------:R-:W-:Y:S01]  /*0040*/  IMAD.U32 R10, RZ, RZ, UR24 ;  /* 0x00000018ff0a7e24 */ /* 0x000fe2000f8e00ff */
[----:B------:R-:W-:Y:S01]  /*0050*/  ULDC.64 UR20, c[0x0][0x118] ;  /* 0x0000460000147ab9 */ /* 0x000fe20000000a00 */
[----:B------:R-:W-:Y:S02]  /*0060*/  IMAD.U32 R11, RZ, RZ, UR25 ;  /* 0x00000019ff0b7e24 */ /* 0x000fe4000f8e00ff */
[----:B------:R-:W-:-:S06]  /*0070*/  IMAD.MOV.U32 R136, RZ, RZ, c[0x0][0x2f8] ;  /* 0x0000be00ff887624 */ /* 0x000fcc00078e00ff */
[----:B------:R-:W2:Y:S01]  /*0080*/  @P1 LDG.E.64 R10, [R10.64] ;  /* 0x000000140a0a1981 */ /* 0x000ea2000c1e1b00 */
[----:B------:R-:W-:Y:S02]  /*0090*/  IMAD.MOV.U32 R3, RZ, RZ, c[0x0][0x2fc] ;  /* 0x0000bf00ff037624 */ /* 0x000fe400078e00ff */
[----:B------:R-:W-:-:S05]  /*00a0*/  @P1 IMAD.MOV.U32 R2, RZ, RZ, R136 ;  /* 0x000000ffff021224 */ /* 0x000fca00078e0088 */
[----:B------:R1:W3:Y:S01]  /*00b0*/  @P1 LDG.E.64 R8, [R2.64] ;  /* 0x0000001402081981 */ /* 0x0002e2000c1e1b00 */
[----:B------:R-:W-:Y:S01]  /*00c0*/  ISETP.NE.U32.AND P3, PT, RZ, c[0x0][0x240], PT ;  /* 0x00009000ff007a0c */ /* 0x000fe20003f65070 */
[----:B------:R-:W4:Y:S01]  /*00d0*/  LDC.U8 R0, c[0x0][0x312] ;  /* 0x0000c480ff007b82 */ /* 0x000f220000000000 */
[----:B------:R-:W-:Y:S01]  /*00e0*/  MOV R197, 0xffffffff ;  /* 0xffffffff00c57802 */ /* 0x000fe20000000f00 */
[----:B------:R-:W1:Y:S01]  /*00f0*/  S2R R123, SR_CTAID.X ;  /* 0x00000000007b7919 */ /* 0x000e620000002500 */
[----:B------:R-:W-:-:S03]  /*0100*/  ISETP.NE.AND.EX P3, PT, RZ, c[0x0][0x244], PT, P3 ;  /* 0x00009100ff007a0c */ /* 0x000fc60003f65330 */
[----:B------:R-:W1:Y:S04]  /*0110*/  S2R R7, SR_CTAID.Y ;  /* 0x0000000000077919 */ /* 0x000e680000002600 */
[----:B------:R-:W1:Y:S04]  /*0120*/  S2R R4, SR_CTAID.Z ;  /* 0x0000000000047919 */ /* 0x000e680000002700 */
[----:B------:R-:W1:Y:S01]  /*0130*/  S2R R127, SR_TID.X ;  /* 0x00000000007f7919 */ /* 0x000e620000002100 */
[----:B----4-:R-:W-:Y:S02]  /*0140*/  ISETP.NE.AND P4, PT, R0, RZ, PT ;  /* 0x000000ff0000720c */ /* 0x010fe40003f85270 */
[----:B-1----:R-:W-:-:S04]  /*0150*/  LOP3.LUT R2, R4, R123, R7, 0xfe, !PT ;  /* 0x0000007b04027212 */ /* 0x002fc800078efe07 */
[----:B------:R-:W-:Y:S02]  /*0160*/  LOP3.LUT P2, RZ, R2, R127, RZ, 0xfc, !PT ;  /* 0x0000007f02ff7212 */ /* 0x000fe4000784fcff */
[----:B------:R-:W-:-:S05]  /*0170*/  MOV R2, 0x4 ;  /* 0x0000000400027802 */ /* 0x000fca0000000f00 */
[----:B------:R-:W-:-:S06]  /*0180*/  IMAD.WIDE R16, R7, R2, c[0x0][0x240] ;  /* 0x0000900007107625 */ /* 0x000fcc00078e0202 */
[----:B------:R-:W-:Y:S02]  /*0190*/  @!P2 IMAD.MOV.U32 R18, RZ, RZ, c[0x0][0x308] ;  /* 0x0000c200ff12a624 */ /* 0x000fe400078e00ff */
[----:B------:R-:W-:Y:S01]  /*01a0*/  @!P2 IMAD.MOV.U32 R19, RZ, RZ, c[0x0][0x30c] ;  /* 0x0000c300ff13a624 */ /* 0x000fe200078e00ff */
[----:B--2---:R-:W1:Y:S08]  /*01b0*/  @P1 R2UR UR24, R10 ;  /* 0x000000000a1813c2 */ /* 0x004e7000000e0000 */
[----:B------:R-:W2:Y:S01]  /*01c0*/  @P1 R2UR UR25, R11 ;  /* 0x000000000b1913c2 */ /* 0x000ea200000e0000 */
[----:B---3--:R-:W-:-:S05]  /*01d0*/  @P1 IADD3 R136, P0, R8, c[0x0][0x300], RZ ;  /* 0x0000c00008881a10 */ /* 0x008fca0007f1e0ff */
[----:B------:R-:W-:Y:S01]  /*01e0*/  @P1 IMAD.X R3, RZ, RZ, R9, P0 ;  /* 0x000000ffff031224 */ /* 0x000fe200000e0609 */
[----:B------:R-:W-:Y:S02]  /*01f0*/  ISETP.NE.U32.AND P0, PT, RZ, c[0x0][0x250], PT ;  /* 0x00009400ff007a0c */ /* 0x000fe40003f05070 */
[----:B------:R-:W-:Y:S01]  /*0200*/  ISETP.EQ.U32.AND P1, PT, RZ, c[0x0][0x248], PT ;  /* 0x00009200ff007a0c */ /* 0x000fe20003f22070 */
[----:B------:R-:W-:Y:S01]  /*0210*/  @!P2 IMAD.MOV.U32 R137, RZ, RZ, R3 ;  /* 0x000000ffff89a224 */ /* 0x000fe200078e0003 */
[----:B------:R-:W-:Y:S02]  /*0220*/  ISETP.NE.AND.EX P0, PT, RZ, c[0x0][0x254], PT, P0 ;  /* 0x00009500ff007a0c */ /* 0x000fe40003f05300 */
[----:B------:R-:W-:Y:S02]  /*0230*/  ISETP.EQ.OR.EX P1, PT, RZ, c[0x0][0x24c], !P4, P1 ;  /* 0x00009300ff007a0c */ /* 0x000fe40006722710 */
[----:B------:R-:W-:Y:S01]  /*0240*/  @!P2 STG.E.64 [R18.64+0x8], R136 ;  /* 0x000008881200a986 */ /* 0x000fe2000c101b14 */
[----:B-1----:R-:W-:-:S02]  /*0250*/  IMAD.U32 R8, RZ, RZ, UR24 ;  /* 0x00000018ff087e24 */ /* 0x002fc4000f8e00ff */
[----:B--2---:R-:W-:-:S05]  /*0260*/  IMAD.U32 R9, RZ, RZ, UR25 ;  /* 0x00000019ff097e24 */ /* 0x004fca000f8e00ff */
[----:B------:R1:W-:Y:S04]  /*0270*/  @!P2 STG.E.64 [R18.64], R8 ;  /* 0x000000081200a986 */ /* 0x0003e8000c101b14 */
[----:B------:R-:W2:Y:S04]  /*0280*/  @P3 LDG.E R197, [R16.64] ;  /* 0x0000001410c53981 */ /* 0x000ea8000c1e1900 */
[----:B------:R-:W2:Y:S01]  /*0290*/  @P3 LDG.E R6, [R16.64+0x4] ;  /* 0x0000041410063981 */ /* 0x000ea2000c1e1900 */
[----:B------:R-:W-:Y:S01]  /*02a0*/  ISETP.NE.U32.AND P2, PT, RZ, c[0x0][0x248], PT ;  /* 0x00009200ff007a0c */ /* 0x000fe20003f45070 */
[----:B------:R-:W-:-:S02]  /*02b0*/  IMAD R5, R7, c[0x0][0x1c0], R4 ;  /* 0x0000700007057a24 */ /* 0x000fc400078e0204 */
[----:B------:R-:W-:Y:S01]  /*02c0*/  IMAD.MOV.U32 R0, RZ, RZ, RZ ;  /* 0x000000ffff007224 */ /* 0x000fe200078e00ff */
[----:B------:R-:W-:Y:S01]  /*02d0*/  ISETP.NE.AND.EX P2, PT, RZ, c[0x0][0x24c], PT, P2 ;  /* 0x00009300ff007a0c */ /* 0x000fe20003f45320 */
[----:B------:R-:W-:Y:S02]  /*02e0*/  IMAD.MOV.U32 R11, RZ, RZ, -0x1 ;  /* 0xffffffffff0b7424 */ /* 0x000fe400078e00ff */
[----:B------:R-:W-:-:S04]  /*02f0*/  @P0 IMAD.WIDE R14, R7, R2, c[0x0][0x250] ;  /* 0x00009400070e0625 */ /* 0x000fc800078e0202 */
[----:B------:R-:W-:Y:S01]  /*0300*/  IMAD.WIDE R12, R7, R2, c[0x0][0x248] ;  /* 0x00009200070c7625 */ /* 0x000fe200078e0202 */
[----:B------:R3:W5:Y:S01]  /*0310*/  @P0 LDG.E R0, [R14.64] ;  /* 0x000000140e000981 */ /* 0x000762000c1e1900 */
[----:B-1----:R-:W-:Y:S02]  /*0320*/  SHF.R.S32.HI R8, RZ, 0x1f, R127 ;  /* 0x0000001fff087819 */ /* 0x002fe4000001147f */
[----:B------:R-:W-:Y:S01]  /*0330*/  IMAD.SHL.U32 R5, R5, 0x20, RZ ;  /* 0x0000002005057824 */ /* 0x000fe200078e00ff */
[----:B------:R3:W5:Y:S01]  /*0340*/  @!P1 LDG.E R11, [R12.64] ;  /* 0x000000140c0b9981 */ /* 0x000762000c1e1900 */
[----:B------:R-:W-:-:S03]  /*0350*/  LEA.HI R122, R8, R127, RZ, 0x5 ;  /* 0x0000007f087a7211 */ /* 0x000fc600078f28ff */
[----:B------:R-:W-:Y:S02]  /*0360*/  SHF.R.S32.HI R116, RZ, 0x1f, R5 ;  /* 0x0000001fff747819 */ /* 0x000fe40000011405 */
[----:B------:R-:W-:-:S04]  /*0370*/  LOP3.LUT R200, R122, 0xffffffe0, RZ, 0xc0, !PT ;  /* 0xffffffe07ac87812 */ /* 0x000fc800078ec0ff */
[----:B------:R-:W-:-:S04]  /*0380*/  IADD3 R200, -R200, R127, RZ ;  /* 0x0000007fc8c87210 */ /* 0x000fc80007ffe1ff */
[--C-:B------:R-:W-:Y:S02]  /*0390*/  IADD3 R136, P1, P0, R5, R136, R200.reuse ;  /* 0x0000008805887210 */ /* 0x100fe4000783e0c8 */
[----:B------:R-:W-:-:S04]  /*03a0*/  SHF.R.S32.HI R5, RZ, 0x1f, R200 ;  /* 0x0000001fff057819 */ /* 0x000fc800000114c8 */
[----:B------:R-:W-:Y:S01]  /*03b0*/  IADD3.X R116, R116, R3, R5, P1, P0 ;  /* 0x0000000374747210 */ /* 0x000fe20000fe0405 */
[----:B--2---:R-:W-:Y:S02]  /*03c0*/  @P3 IMAD.IADD R9, R6, 0x1, -R197 ;  /* 0x0000000106093824 */ /* 0x004fe400078e0ac5 */
[----:B------:R-:W-:Y:S01]  /*03d0*/  @!P3 IMAD.MOV.U32 R9, RZ, RZ, c[0x0][0x214] ;  /* 0x00008500ff09b624 */ /* 0x000fe200078e00ff */
[----:B------:R-:W-:Y:S05]  /*03e0*/  @!P2 BRA `(.L_x_952) ;  /* 0x000000400000a947 */ /* 0x000fea0003800000 */
[----:B---3--:R-:W2:Y:S02]  /*03f0*/  @P4 LDG.E R6, [R12.64+0x4] ;  /* 0x000004140c064981 */ /* 0x008ea4000c1e1900 */
[----:B--2--5:R-:W-:-:S06]  /*0400*/  @P4 IADD3 R3, R6, -R11, RZ ;  /* 0x8000000b06034210 */ /* 0x024fcc0007ffe0ff */
[----:B------:R1:W5:Y:S01]  /*0410*/  @!P4 LDG.E R3, [R12.64] ;  /* 0x000000140c03c981 */ /* 0x000362000c1e1900 */
[----:B------:R-:W-:Y:S05]  /*0420*/  BRA `(.L_x_953) ;  /* 0x0000001000007947 */ /* 0x000fea0003800000 */
.L_x_952:
[----:B---3--:R-:W-:Y:S02]  /*0430*/  MOV R3, c[0x0][0x218] ;  /* 0x0000860000037a02 */ /* 0x008fe40000000f00 */
.L_x_953:
[----:B------:R-:W-:-:S04]  /*0440*/  ISETP.NE.U32.AND P2, PT, RZ, c[0x0][0x258], PT ;  /* 0x00009600ff007a0c */ /* 0x000fc80003f45070 */
[----:B------:R-:W-:-:S13]  /*0450*/  ISETP.NE.AND.EX P2, PT, RZ, c[0x0][0x25c], PT, P2 ;  /* 0x00009700ff007a0c */ /* 0x000fda0003f45320 */
[----:B-1----:R-:W-:-:S05]  /*0460*/  @P2 IMAD.WIDE R12, R7, R2, c[0x0][0x258] ;  /* 0x00009600070c2625 */ /* 0x002fca00078e0202 */
        /* <DEDUP_REMOVED lines=9> */
[C---:B------:R-:W-:Y:S02]  /*0500*/  ISETP.GE.AND P0, PT, R126.reuse, 0x1, PT ;  /* 0x000000017e00780c */ /* 0x040fe40003f06270 */
[----:B------:R-:W-:-:S04]  /*0510*/  IADD3 R3, R126, 0x3f, RZ ;  /* 0x0000003f7e037810 */ /* 0x000fc80007ffe0ff */
[----:B------:R-:W-:-:S04]  /*0520*/  SHF.R.S32.HI R132, RZ, 0x1f, R3 ;  /* 0x0000001fff847819 */ /* 0x000fc80000011403 */
[----:B------:R-:W-:-:S03]  /*0530*/  LEA.HI R132, R132, R3, RZ, 0x6 ;  /* 0x0000000384847211 */ /* 0x000fc600078f30ff */
[----:B------:R-:W-:Y:S05]  /*0540*/  @!P0 BRA `(.L_x_954) ;  /* 0x0000a31000008947 */ /* 0x000fea0003800000 */
[----:B------:R-:W-:Y:S01]  /*0550*/  ISETP.NE.AND P1, PT, R197, -0x1, PT ;  /* 0xffffffffc500780c */ /* 0x000fe20003f25270 */
[----:B------:R-:W1:Y:S01]  /*0560*/  LDC.U8 R137, c[0x0][0x2d8] ;  /* 0x0000b600ff897b82 */ /* 0x000e620000000000 */
        /* <DEDUP_REMOVED lines=13> */
[----:B-1----:R-:W-:Y:S01]  /*0640*/  SHF.R.S32.HI R3, RZ, 0x1f, R0 ;  /* 0x0000001fff037819 */ /* 0x002fe20000011400 */
        /* <DEDUP_REMOVED lines=9> */
.L_x_955:
[----:B-1----:R-:W-:-:S04]  /*06e0*/  IABS R10, c[0x0][0x1c8] ;  /* 0x00007200000a7a13 */ /* 0x002fc80000000000 */
        /* <DEDUP_REMOVED lines=10> */
[----:B------:R-:W-:-:S04]  /*0790*/  IMAD.HI.U32 R212, R13, R2, RZ ;  /* 0x000000020dd47227 */ /* 0x000fc800078e00ff */
[----:B------:R-:W-:Y:S02]  /*07a0*/  IMAD.MOV R13, RZ, RZ, -R212 ;  /* 0x000000ffff0d7224 */ /* 0x000fe400078e0ad4 */
[----:B------:R-:W-:-:S04]  /*07b0*/  @P0 IMAD.WIDE.U32 R22, R6, c[0x0][0x1a0], RZ ;  /* 0x0000680006160a25 */ /* 0x000fc800078e00ff */
[----:B------:R-:W-:Y:S01]  /*07c0*/  IMAD R13, R10, R13, R2 ;  /* 0x0000000d0a0d7224 */ /* 0x000fe200078e0202 */
[----:B------:R-:W-:Y:S01]  /*07d0*/  LOP3.LUT R2, R4, c[0x0][0x1c8], RZ, 0x3c, !PT ;  /* 0x0000720004027a12 */ /* 0x000fe200078e3cff */
[----:B------:R-:W-:-:S03]  /*07e0*/  @P0 IMAD R6, R6, c[0x0][0x1a4], R23 ;  /* 0x0000690006060a24 */ /* 0x000fc600078e0217 */
[----:B------:R-:W-:Y:S02]  /*07f0*/  ISETP.GT.U32.AND P2, PT, R10, R13, PT ;  /* 0x0000000d0a00720c */ /* 0x000fe40003f44070 */
[----:B------:R-:W-:-:S11]  /*0800*/  ISETP.GE.AND P1, PT, R2, RZ, PT ;  /* 0x000000ff0200720c */ /* 0x000fd60003f26270 */
[----:B------:R-:W-:Y:S01]  /*0810*/  @!P2 IMAD.IADD R13, R13, 0x1, -R10 ;  /* 0x000000010d0da824 */ /* 0x000fe200078e0a0a */
[----:B------:R-:W-:Y:S02]  /*0820*/  @!P2 IADD3 R212, R212, 0x1, RZ ;  /* 0x00000001d4d4a810 */ /* 0x000fe40007ffe0ff */
[----:B------:R-:W-:Y:S02]  /*0830*/  ISETP.NE.AND P2, PT, RZ, c[0x0][0x1c8], PT ;  /* 0x00007200ff007a0c */ /* 0x000fe40003f45270 */
[----:B------:R-:W-:Y:S02]  /*0840*/  ISETP.GE.U32.AND P3, PT, R13, R10, PT ;  /* 0x0000000a0d00720c */ /* 0x000fe40003f66070 */
[----:B------:R-:W-:-:S11]  /*0850*/  SHF.R.S32.HI R13, RZ, 0x1f, R4 ;  /* 0x0000001fff0d7819 */ /* 0x000fd60000011404 */
[----:B------:R-:W-:-:S05]  /*0860*/  @P3 IADD3 R212, R212, 0x1, RZ ;  /* 0x00000001d4d43810 */ /* 0x000fca0007ffe0ff */
        /* <DEDUP_REMOVED lines=13> */
.L_x_956:
[-C--:B------:R-:W-:Y:S01]  /*0940*/  LEA.HI R228, R8, R127.reuse, RZ, 0x3 ;  /* 0x0000007f08e47211 */ /* 0x080fe200078f18ff */
[----:B------:R-:W-:Y:S01]  /*0950*/  IMAD.IADD R196, R9, 0x1, -R196 ;  /* 0x0000000109c47824 */ /* 0x000fe200078e0ac4 */
[----:B------:R-:W-:Y:S01]  /*0960*/  LEA.HI.SX32 R117, R132, 0xffffffff, 0x1a ;  /* 0xffffffff84757811 */ /* 0x000fe200078fd2ff */
[----:B------:R-:W-:Y:S01]  /*0970*/  IMAD R13, R13, c[0x0][0x1a8], RZ ;  /* 0x00006a000d0d7a24 */ /* 0x000fe200078e02ff */
[----:B------:R-:W-:Y:S01]  /*0980*/  LOP3.LUT R2, R228, 0xfffffff8, RZ, 0xc0, !PT ;  /* 0xfffffff8e4027812 */ /* 0x000fe200078ec0ff */
[----:B------:R-:W-:Y:S01]  /*0990*/  IMAD.MOV.U32 R119, RZ, RZ, c[0x0][0x198] ;  /* 0x00006600ff777624 */ /* 0x000fe200078e00ff */
[----:B------:R-:W-:Y:S01]  /*09a0*/  SHF.R.S32.HI R228, RZ, 0x3, R228 ;  /* 0x00000003ffe47819 */ /* 0x000fe200000114e4 */
[----:B------:R-:W-:Y:S01]  /*09b0*/  IMAD R13, R4, c[0x0][0x1ac], R13 ;  /* 0x00006b00040d7a24 */ /* 0x000fe200078e020d */
[----:B------:R-:W-:Y:S01]  /*09c0*/  SHF.R.S32.HI R195, RZ, 0x1f, R212 ;  /* 0x0000001fffc37819 */ /* 0x000fe200000114d4 */
[----:B------:R-:W-:Y:S01]  /*09d0*/  IMAD.IADD R2, R127, 0x1, -R2 ;  /* 0x000000017f027824 */ /* 0x000fe200078e0a02 */
[C---:B------:R-:W-:Y:S01]  /*09e0*/  IADD3 R211, R228.reuse, 0x10, RZ ;  /* 0x00000010e4d37810 */ /* 0x040fe20007ffe0ff */
[----:B------:R-:W-:Y:S01]  /*09f0*/  IMAD.SHL.U32 R9, R228, 0x40, RZ ;  /* 0x00000040e4097824 */ /* 0x000fe200078e00ff */
[--C-:B------:R-:W-:Y:S01]  /*0a00*/  SHF.R.S32.HI R229, RZ, 0x1f, R228.reuse ;  /* 0x0000001fffe57819 */ /* 0x100fe200000114e4 */
[----:B------:R-:W-:Y:S01]  /*0a10*/  IMAD.SHL.U32 R218, R2, 0x8, RZ ;  /* 0x0000000802da7824 */ /* 0x000fe200078e00ff */
[----:B------:R-:W-:Y:S01]  /*0a20*/  ISETP.GE.AND P0, PT, R211, R196, PT ;  /* 0x000000c4d300720c */ /* 0x000fe20003f06270 */
[----:B------:R-:W-:Y:S01]  /*0a30*/  IMAD.MOV.U32 R120, RZ, RZ, 0x6 ;  /* 0x00000006ff787424 */ /* 0x000fe200078e00ff */
[----:B------:R-:W-:Y:S01]  /*0a40*/  IADD3 R209, R228, 0x20, RZ ;  /* 0x00000020e4d17810 */ /* 0x000fe20007ffe0ff */
[----:B------:R-:W-:Y:S01]  /*0a50*/  IMAD.WIDE R220, R123, 0x80, R228 ;  /* 0x000000807bdc7825 */ /* 0x000fe200078e02e4 */
[----:B------:R-:W-:Y:S01]  /*0a60*/  IADD3 R14, P2, R218, R14, RZ ;  /* 0x0000000eda0e7210 */ /* 0x000fe20007f5e0ff */
[----:B------:R-:W-:Y:S01]  /*0a70*/  ULDC.64 UR4, c[0x0][0x1a0] ;  /* 0x0000680000047ab9 */ /* 0x000fe20000000a00 */
[----:B------:R-:W-:Y:S01]  /*0a80*/  SHF.R.S32.HI R219, RZ, 0x1f, R218 ;  /* 0x0000001fffdb7819 */ /* 0x000fe200000114da */
[----:B------:R-:W-:Y:S01]  /*0a90*/  IMAD R217, R195, c[0x0][0x1b0], RZ ;  /* 0x00006c00c3d97a24 */ /* 0x000fe200078e02ff */
[-C--:B------:R-:W-:Y:S01]  /*0aa0*/  ISETP.GE.AND P1, PT, R228, R196.reuse, PT ;  /* 0x000000c4e400720c */ /* 0x080fe20003f26270 */
[----:B------:R-:W-:Y:S01]  /*0ab0*/  IMAD.SHL.U32 R121, R119, 0x40, RZ ;  /* 0x0000004077797824 */ /* 0x000fe200078e00ff */
[----:B------:R-:W-:Y:S01]  /*0ac0*/  ISETP.GE.AND P5, PT, R209, R196, PT ;  /* 0x000000c4d100720c */ /* 0x000fe20003fa6270 */
[----:B------:R-:W-:Y:S01]  /*0ad0*/  IMAD.X R15, R219, 0x1, R5, P2 ;  /* 0x00000001db0f7824 */ /* 0x000fe200010e0605 */
[----:B------:R-:W-:Y:S01]  /*0ae0*/  LOP3.LUT R9, R9, 0x1c0, RZ, 0xc0, !PT ;  /* 0x000001c009097812 */ /* 0x000fe200078ec0ff */
[----:B------:R-:W-:Y:S01]  /*0af0*/  IMAD R217, R212, c[0x0][0x1b4], R217 ;  /* 0x00006d00d4d97a24 */ /* 0x000fe200078e02d9 */
[----:B------:R-:W-:Y:S01]  /*0b00*/  @!P0 IADD3 R16, P2, R220, 0x10, RZ ;  /* 0x00000010dc108810 */ /* 0x000fe20007f5e0ff */
[----:B------:R-:W-:Y:S01]  /*0b10*/  IMAD.WIDE.U32 R4, R4, c[0x0][0x1a8], R14 ;  /* 0x00006a0004047a25 */ /* 0x000fe200078e000e */
[----:B------:R-:W-:Y:S01]  /*0b20*/  LOP3.LUT R7, R9, 0x38, R218, 0xf8, !PT ;  /* 0x0000003809077812 */ /* 0x000fe200078ef8da */
[----:B------:R-:W-:Y:S01]  /*0b30*/  USHF.L.U32 UR6, UR5, 0x5, URZ ;  /* 0x0000000505067899 */ /* 0x000fe2000800063f */
[----:B------:R-:W-:Y:S01]  /*0b40*/  SHF.R.U32.HI R198, RZ, 0x3, R9 ;  /* 0x00000003ffc67819 */ /* 0x000fe20000011609 */
[----:B------:R-:W-:Y:S01]  /*0b50*/  @!P0 IMAD.X R11, RZ, RZ, R221, P2 ;  /* 0x000000ffff0b8224 */ /* 0x000fe200010e06dd */
[-C--:B------:R-:W-:Y:S01]  /*0b60*/  LEA.HI R9, R8, R127.reuse, RZ, 0x6 ;  /* 0x0000007f08097211 */ /* 0x080fe200078f30ff */
[----:B------:R-:W-:Y:S01]  /*0b70*/  IMAD.IADD R13, R5, 0x1, R13 ;  /* 0x00000001050d7824 */ /* 0x000fe200078e020d */
[----:B------:R-:W-:Y:S01]  /*0b80*/  LOP3.LUT R198, R7, R198, RZ, 0x3c, !PT ;  /* 0x000000c607c67212 */ /* 0x000fe200078e3cff */
[----:B------:R-:W-:Y:S01]  /*0b90*/  @!P0 IMAD R11, R11, c[0x0][0x190], RZ ;  /* 0x000064000b0b8a24 */ /* 0x000fe200078e02ff */
[----:B------:R-:W-:Y:S01]  /*0ba0*/  @!P5 IADD3 R14, P2, R220, 0x20, RZ ;  /* 0x00000020dc0ed810 */ /* 0x000fe20007f5e0ff */
[----:B------:R-:W-:Y:S01]  /*0bb0*/  @!P1 IMAD R7, R221, c[0x0][0x190], RZ ;  /* 0x00006400dd079a24 */ /* 0x000fe200078e02ff */
[C---:B------:R-:W-:Y:S01]  /*0bc0*/  IADD3 R207, R228.reuse, 0x30, RZ ;  /* 0x00000030e4cf7810 */ /* 0x040fe20007ffe0ff */
[----:B------:R-:W-:Y:S01]  /*0bd0*/  @!P1 IMAD.MOV.U32 R12, RZ, RZ, R4 ;  /* 0x000000ffff0c9224 */ /* 0x000fe200078e0004 */
[----:B------:R-:W-:Y:S01]  /*0be0*/  IADD3 R205, R228, 0x40, RZ ;  /* 0x00000040e4cd7810 */ /* 0x000fe20007ffe0ff */
[----:B------:R-:W-:Y:S01]  /*0bf0*/  IMAD.SHL.U32 R9, R9, 0x8, RZ ;  /* 0x0000000809097824 */ /* 0x000fe200078e00ff */
[----:B------:R-:W-:Y:S01]  /*0c00*/  ISETP.GE.AND P4, PT, R207, R196, PT ;  /* 0x000000c4cf00720c */ /* 0x000fe20003f86270 */
[----:B------:R-:W-:Y:S01]  /*0c10*/  @!P0 IMAD R5, R16, c[0x0][0x194], R11 ;  /* 0x0000650010058a24 */ /* 0x000fe200078e020b */
[----:B------:R-:W-:Y:S01]  /*0c20*/  IADD3 R203, R228, 0x50, RZ ;  /* 0x00000050e4cb7810 */ /* 0x000fe20007ffe0ff */
[----:B------:R-:W-:Y:S01]  /*0c30*/  @!P1 IMAD R7, R220, c[0x0][0x194], R7 ;  /* 0x00006500dc079a24 */ /* 0x000fe200078e0207 */
[----:B------:R-:W-:Y:S01]  /*0c40*/  LOP3.LUT R198, R198, 0xfffffe00, R9, 0xf8, !PT ;  /* 0xfffffe00c6c67812 */ /* 0x000fe200078ef809 */
[----:B------:R-:W-:Y:S01]  /*0c50*/  @!P1 IMAD.WIDE.U32 R10, R220, c[0x0][0x190], R12 ;  /* 0x00006400dc0a9a25 */ /* 0x000fe200078e000c */
[C---:B------:R-:W-:Y:S01]  /*0c60*/  IADD3 R201, R228.reuse, 0x60, RZ ;  /* 0x00000060e4c97810 */ /* 0x040fe20007ffe0ff */
[----:B------:R-:W-:Y:S01]  /*0c70*/  UIMAD.WIDE.U32 UR8, UR4, 0x20, URZ ;  /* 0x00000020040878a5 */ /* 0x000fe2000f8e003f */
[----:B------:R-:W-:Y:S01]  /*0c80*/  IADD3 R199, R228, 0x70, RZ ;  /* 0x00000070e4c77810 */ /* 0x000fe20007ffe0ff */
[----:B------:R-:W-:Y:S01]  /*0c90*/  @!P5 IMAD.X R9, RZ, RZ, R221, P2 ;  /* 0x000000ffff09d224 */ /* 0x000fe200010e06dd */
[----:B------:R-:W-:Y:S01]  /*0ca0*/  @!P1 LEA R18, P2, R10, c[0x0][0x160], 0x1 ;  /* 0x000058000a129a11 */ /* 0x000fe200078408ff */
[----:B------:R-:W-:Y:S01]  /*0cb0*/  @!P0 IMAD.MOV.U32 R12, RZ, RZ, R4 ;  /* 0x000000ffff0c8224 */ /* 0x000fe200078e0004 */
[----:B------:R-:W-:Y:S01]  /*0cc0*/  SHF.L.U64.HI R120, R119, R120, c[0x0][0x19c] ;  /* 0x0000670077787619 */ /* 0x000fe20000010278 */
[----:B------:R-:W-:Y:S01]  /*0cd0*/  @!P1 IMAD.IADD R7, R11, 0x1, R7 ;  /* 0x000000010b079824 */ /* 0x000fe200078e0207 */
[----:B------:R-:W-:Y:S01]  /*0ce0*/  LEA.HI R8, R8, R127, RZ, 0x4 ;  /* 0x0000007f08087211 */ /* 0x000fe200078f20ff */
[----:B------:R-:W-:Y:S01]  /*0cf0*/  @!P0 IMAD.WIDE.U32 R16, R16, c[0x0][0x190], R12 ;  /* 0x0000640010108a25 */ /* 0x000fe200078e000c */
[----:B------:R-:W-:-:S02]  /*0d00*/  SHF.R.S32.HI R122, RZ, 0x5, R122 ;  /* 0x00000005ff7a7819 */ /* 0x000fc4000001147a */
[----:B------:R-:W-:Y:S01]  /*0d10*/  @!P1 LEA.HI.X R19, R10, c[0x0][0x164], R7, 0x1, P2 ;  /* 0x000059000a139a11 */ /* 0x000fe200010f0c07 */
[----:B------:R-:W-:Y:S01]  /*0d20*/  @!P5 IMAD R9, R9, c[0x0][0x190], RZ ;  /* 0x000064000909da24 */ /* 0x000fe200078e02ff */
[-C--:B------:R-:W-:Y:S01]  /*0d30*/  ISETP.GE.AND P2, PT, R205, R196.reuse, PT ;  /* 0x000000c4cd00720c */ /* 0x080fe20003f46270 */
[----:B------:R-:W-:Y:S01]  /*0d40*/  @!P5 IMAD.MOV.U32 R12, RZ, RZ, R4 ;  /* 0x000000ffff0cd224 */ /* 0x000fe200078e0004 */
[----:B------:R-:W-:Y:S01]  /*0d50*/  @!P0 LEA R26, P6, R16, c[0x0][0x160], 0x1 ;  /* 0x00005800101a8a11 */ /* 0x000fe200078c08ff */
        /* <DEDUP_REMOVED lines=12> */
[----:B------:R-:W-:Y:S01]  /*0e20*/  IMAD.MOV.U32 R118, RZ, RZ, c[0x0][0x19c] ;  /* 0x00006700ff767624 */ /* 0x000fe200078e00ff */
[----:B------:R-:W-:Y:S01]  /*0e30*/  @!P4 IADD3 R20, P6, R220, 0x30, RZ ;  /* 0x00000030dc14c810 */ /* 0x000fe20007fde0ff */
[----:B------:R2:W-:Y:S01]  /*0e40*/  @!P0 LDGSTS.E.BYPASS.LTC128B.128 [R198+0x800], [R26.64] ;  /* 0x008000001ac68fae */ /* 0x0005e2000b901d54 */
[----:B------:R-:W-:Y:S01]  /*0e50*/  @!P5 LEA.HI.X R11, R14, c[0x0][0x164], R0, 0x1, P3 ;  /* 0x000059000e0bda11 */ /* 0x000fe200018f0c00 */
[----:B------:R-:W-:Y:S01]  /*0e60*/  IMAD R195, R195, c[0x0][0x1b8], RZ ;  /* 0x00006e00c3c37a24 */ /* 0x000fe200078e02ff */
[-C--:B------:R-:W-:Y:S01]  /*0e70*/  ISETP.GE.AND P3, PT, R201, R196.reuse, PT ;  /* 0x000000c4c900720c */ /* 0x080fe20003f66270 */
[----:B------:R-:W-:Y:S01]  /*0e80*/  @!P4 IMAD.X R5, RZ, RZ, R221, P6 ;  /* 0x000000ffff05c224 */ /* 0x000fe200030e06dd */
[----:B------:R-:W-:Y:S01]  /*0e90*/  ISETP.GE.AND P0, PT, R199, R196, PT ;  /* 0x000000c4c700720c */ /* 0x000fe20003f06270 */
[----:B------:R-:W-:Y:S01]  /*0ea0*/  @!P1 IMAD.MOV.U32 R28, RZ, RZ, R4 ;  /* 0x000000ffff1c9224 */ /* 0x000fe200078e0004 */
[----:B------:R3:W-:Y:S01]  /*0eb0*/  @!P5 LDGSTS.E.BYPASS.LTC128B.128 [R198+0x1000], [R10.64] ;  /* 0x010000000ac6dfae */ /* 0x0007e2000b901d54 */
[----:B------:R-:W-:-:S02]  /*0ec0*/  @!P4 IMAD R5, R5, c[0x0][0x190], RZ ;  /* 0x000064000505ca24 */ /* 0x000fc400078e02ff */
[----:B------:R-:W-:Y:S02]  /*0ed0*/  @!P1 IMAD.MOV.U32 R29, RZ, RZ, R13 ;  /* 0x000000ffff1d9224 */ /* 0x000fe400078e000d */
[----:B------:R-:W-:Y:S02]  /*0ee0*/  @!P4 IMAD R12, R20, c[0x0][0x194], R5 ;  /* 0x00006500140cca24 */ /* 0x000fe400078e0205 */
[----:B------:R-:W-:Y:S02]  /*0ef0*/  @!P4 IMAD.MOV.U32 R5, RZ, RZ, R13 ;  /* 0x000000ffff05c224 */ /* 0x000fe400078e000d */
[--C-:B------:R-:W-:Y:S01]  /*0f00*/  @!P3 IMAD.MOV.U32 R30, RZ, RZ, R4.reuse ;  /* 0x000000ffff1eb224 */ /* 0x100fe200078e0004 */
[----:B-1----:R-:W-:Y:S01]  /*0f10*/  @!P2 IADD3 R18, P6, R220, 0x40, RZ ;  /* 0x00000040dc12a810 */ /* 0x002fe20007fde0ff */
[----:B------:R-:W-:-:S04]  /*0f20*/  @!P4 IMAD.WIDE.U32 R20, R20, c[0x0][0x190], R4 ;  /* 0x000064001414ca25 */ /* 0x000fc800078e0004 */
[----:B------:R-:W-:Y:S01]  /*0f30*/  @!P2 IMAD.X R7, RZ, RZ, R221, P6 ;  /* 0x000000ffff07a224 */ /* 0x000fe200030e06dd */
[C---:B------:R-:W-:Y:S01]  /*0f40*/  @!P1 IADD3 R15, P6, R220.reuse, 0x50, RZ ;  /* 0x00000050dc0f9810 */ /* 0x040fe20007fde0ff */
[----:B------:R-:W-:Y:S02]  /*0f50*/  @!P2 IMAD.MOV.U32 R5, RZ, RZ, R13 ;  /* 0x000000ffff05a224 */ /* 0x000fe400078e000d */
[----:B------:R-:W-:Y:S02]  /*0f60*/  @!P2 IMAD R7, R7, c[0x0][0x190], RZ ;  /* 0x000064000707aa24 */ /* 0x000fe400078e02ff */
[----:B------:R-:W-:Y:S01]  /*0f70*/  @!P1 IMAD.X R16, RZ, RZ, R221, P6 ;  /* 0x000000ffff109224 */ /* 0x000fe200030e06dd */
[----:B------:R-:W-:Y:S01]  /*0f80*/  @!P3 IADD3 R9, P6, R220, 0x60, RZ ;  /* 0x00000060dc09b810 */ /* 0x000fe20007fde0ff */
[----:B------:R-:W-:Y:S02]  /*0f90*/  @!P2 IMAD R7, R18, c[0x0][0x194], R7 ;  /* 0x000065001207aa24 */ /* 0x000fe400078e0207 */
[----:B------:R-:W-:-:S02]  /*0fa0*/  @!P1 IMAD R16, R16, c[0x0][0x190], RZ ;  /* 0x0000640010109a24 */ /* 0x000fc400078e02ff */
[----:B------:R-:W-:Y:S01]  /*0fb0*/  @!P3 IMAD.X R0, RZ, RZ, R221, P6 ;  /* 0x000000ffff00b224 */ /* 0x000fe200030e06dd */
[----:B------:R-:W-:Y:S01]  /*0fc0*/  @!P4 LEA R14, P6, R20, c[0x0][0x160], 0x1 ;  /* 0x00005800140eca11 */ /* 0x000fe200078c08ff */
[----:B------:R-:W-:Y:S02]  /*0fd0*/  @!P4 IMAD.IADD R12, R21, 0x1, R12 ;  /* 0x00000001150cc824 */ /* 0x000fe400078e020c */
[----:B------:R-:W-:-:S04]  /*0fe0*/  @!P2 IMAD.WIDE.U32 R18, R18, c[0x0][0x190], R4 ;  /* 0x000064001212aa25 */ /* 0x000fc800078e0004 */
[C---:B------:R-:W-:Y:S02]  /*0ff0*/  @!P1 IMAD R5, R15.reuse, c[0x0][0x194], R16 ;  /* 0x000065000f059a24 */ /* 0x040fe400078e0210 */
[----:B------:R-:W-:Y:S01]  /*1000*/  @!P1 IMAD.WIDE.U32 R28, R15, c[0x0][0x190], R28 ;  /* 0x000064000f1c9a25 */ /* 0x000fe200078e001c */
[----:B------:R-:W-:Y:S02]  /*1010*/  @!P4 LEA.HI.X R15, R20, c[0x0][0x164], R12, 0x1, P6 ;  /* 0x00005900140fca11 */ /* 0x000fe400030f0c0c */
[----:B------:R-:W-:Y:S01]  /*1020*/  @!P2 LEA R24, P6, R18, c[0x0][0x160], 0x1 ;  /* 0x000058001218aa11 */ /* 0x000fe200078c08ff */
[----:B------:R-:W-:Y:S02]  /*1030*/  @!P2 IMAD.IADD R7, R19, 0x1, R7 ;  /* 0x000000011307a824 */ /* 0x000fe400078e0207 */
[----:B------:R-:W-:Y:S01]  /*1040*/  @!P3 IMAD R0, R0, c[0x0][0x190], RZ ;  /* 0x000064000000ba24 */ /* 0x000fe200078e02ff */
[----:B------:R1:W-:Y:S01]  /*1050*/  @!P4 LDGSTS.E.BYPASS.LTC128B.128 [R198+0x1800], [R14.64] ;  /* 0x018000000ec6cfae */ /* 0x0003e2000b901d54 */
[----:B------:R-:W-:Y:S01]  /*1060*/  @!P3 IMAD.MOV.U32 R31, RZ, RZ, R13 ;  /* 0x000000ffff1fb224 */ /* 0x000fe200078e000d */
[----:B------:R-:W-:Y:S01]  /*1070*/  @!P2 LEA.HI.X R25, R18, c[0x0][0x164], R7, 0x1, P6 ;  /* 0x000059001219aa11 */ /* 0x000fe200030f0c07 */
[----:B------:R-:W-:Y:S01]  /*1080*/  @!P1 IMAD.IADD R5, R29, 0x1, R5 ;  /* 0x000000011d059824 */ /* 0x000fe200078e0205 */
[----:B------:R-:W-:Y:S01]  /*1090*/  @!P1 LEA R16, P6, R28, c[0x0][0x160], 0x1 ;  /* 0x000058001c109a11 */ /* 0x000fe200078c08ff */
[----:B------:R-:W-:-:S02]  /*10a0*/  @!P3 IMAD R0, R9, c[0x0][0x194], R0 ;  /* 0x000065000900ba24 */ /* 0x000fc400078e0200 */
[----:B------:R-:W-:Y:S01]  /*10b0*/  @!P3 IMAD.WIDE.U32 R30, R9, c[0x0][0x190], R30 ;  /* 0x00006400091eba25 */ /* 0x000fe200078e001e */
[----:B------:R-:W-:Y:S01]  /*10c0*/  @!P1 LEA.HI.X R17, R28, c[0x0][0x164], R5, 0x1, P6 ;  /* 0x000059001c119a11 */ /* 0x000fe200030f0c05 */
[----:B------:R4:W-:Y:S01]  /*10d0*/  @!P2 LDGSTS.E.BYPASS.LTC128B.128 [R198+0x2000], [R24.64] ;  /* 0x0200000018c6afae */ /* 0x0009e2000b901d54 */
[----:B------:R-:W-:Y:S01]  /*10e0*/  SHF.R.S32.HI R9, RZ, 0x4, R8 ;  /* 0x00000004ff097819 */ /* 0x000fe20000011408 */
[----:B------:R-:W-:Y:S01]  /*10f0*/  @!P3 IMAD.IADD R0, R31, 0x1, R0 ;  /* 0x000000011f00b824 */ /* 0x000fe200078e0200 */
[----:B------:R-:W-:Y:S01]  /*1100*/  @!P3 LEA R20, P6, R30, c[0x0][0x160], 0x1 ;  /* 0x000058001e14ba11 */ /* 0x000fe200078c08ff */
[----:B------:R-:W-:Y:S01]  /*1110*/  IMAD R5, R229, c[0x0][0x198], RZ ;  /* 0x00006600e5057a24 */ /* 0x000fe200078e02ff */
[----:B------:R5:W-:Y:S01]  /*1120*/  @!P1 LDGSTS.E.BYPASS.LTC128B.128 [R198+0x2800], [R16.64] ;  /* 0x0280000010c69fae */ /* 0x000be2000b901d54 */
[----:B------:R-:W-:Y:S01]  /*1130*/  IMAD.WIDE.U32 R18, R228, c[0x0][0x198], R218 ;  /* 0x00006600e4127a25 */ /* 0x000fe200078e00da */
[----:B------:R-:W-:Y:S02]  /*1140*/  @!P3 LEA.HI.X R21, R30, c[0x0][0x164], R0, 0x1, P6 ;  /* 0x000059001e15ba11 */ /* 0x000fe400030f0c00 */
[----:B------:R-:W-:Y:S01]  /*1150*/  @!P0 IADD3 R12, P6, R220, 0x70, RZ ;  /* 0x00000070dc0c8810 */ /* 0x000fe20007fde0ff */
[----:B------:R-:W-:-:S02]  /*1160*/  IMAD R0, R228, c[0x0][0x19c], R5 ;  /* 0x00006700e4007a24 */ /* 0x000fc400078e0205 */
[----:B------:R-:W-:Y:S01]  /*1170*/  @!P0 IMAD.MOV.U32 R5, RZ, RZ, R13 ;  /* 0x000000ffff058224 */ /* 0x000fe200078e000d */
[----:B------:R1:W-:Y:S01]  /*1180*/  @!P3 LDGSTS.E.BYPASS.LTC128B.128 [R198+0x3000], [R20.64] ;  /* 0x0300000014c6bfae */ /* 0x0003e2000b901d54 */
[----:B------:R-:W-:Y:S01]  /*1190*/  @!P0 IMAD.X R7, RZ, RZ, R221, P6 ;  /* 0x000000ffff078224 */ /* 0x000fe200030e06dd */
[----:B------:R-:W-:Y:S01]  /*11a0*/  IADD3 R214, P6, R214, R18, RZ ;  /* 0x00000012d6d67210 */ /* 0x000fe20007fde0ff */
[----:B---3--:R-:W-:-:S03]  /*11b0*/  IMAD.WIDE.U32 R10, R228, c[0x0][0x1a0], R218 ;  /* 0x00006800e40a7a25 */ /* 0x008fc600078e00da */
[----:B------:R-:W-:Y:S01]  /*11c0*/  IADD3.X R215, R3, R19, R0, P6, !PT ;  /* 0x0000001303d77210 */ /* 0x000fe200037fe400 */
[----:B------:R-:W-:Y:S01]  /*11d0*/  @!P0 IMAD R7, R7, c[0x0][0x190], RZ ;  /* 0x0000640007078a24 */ /* 0x000fe200078e02ff */
[----:B------:R-:W-:Y:S01]  /*11e0*/  IADD3 R22, P4, R22, R10, RZ ;  /* 0x0000000a16167210 */ /* 0x000fe20007f9e0ff */
[----:B------:R-:W-:Y:S02]  /*11f0*/  IMAD R0, R117, -0x40, R126 ;  /* 0xffffffc075007824 */ /* 0x000fe400078e027e */
[C---:B------:R-:W-:Y:S02]  /*1200*/  @!P0 IMAD R7, R12.reuse, c[0x0][0x194], R7 ;  /* 0x000065000c078a24 */ /* 0x040fe400078e0207 */
[----:B------:R-:W-:Y:S01]  /*1210*/  @!P0 IMAD.WIDE.U32 R12, R12, c[0x0][0x190], R4 ;  /* 0x000064000c0c8a25 */ /* 0x000fe200078e0004 */
[-C--:B------:R-:W-:Y:S02]  /*1220*/  ISETP.GE.AND P6, PT, R228, R0.reuse, PT ;  /* 0x00000000e400720c */ /* 0x080fe40003fc6270 */
[----:B------:R-:W-:Y:S01]  /*1230*/  SHF.R.S32.HI R4, RZ, 0x1f, R117 ;  /* 0x0000001fff047819 */ /* 0x000fe20000011475 */
[----:B------:R-:W-:Y:S01]  /*1240*/  @!P0 IMAD.IADD R7, R13, 0x1, R7 ;  /* 0x000000010d078824 */ /* 0x000fe200078e0207 */
[----:B------:R-:W-:Y:S01]  /*1250*/  @!P0 LEA R18, P5, R12, c[0x0][0x160], 0x1 ;  /* 0x000058000c128a11 */ /* 0x000fe200078a08ff */
[----:B------:R-:W-:Y:S01]  /*1260*/  IMAD.WIDE.U32 R214, R212, c[0x0][0x1b0], R214 ;  /* 0x00006c00d4d67a25 */ /* 0x000fe200078e00d6 */
[----:B------:R-:W-:-:S02]  /*1270*/  ISETP.GE.AND P2, PT, R209, R0, PT ;  /* 0x00000000d100720c */ /* 0x000fc40003f46270 */
[----:B------:R-:W-:Y:S01]  /*1280*/  @!P0 LEA.HI.X R19, R12, c[0x0][0x164], R7, 0x1, P5 ;  /* 0x000059000c138a11 */ /* 0x000fe200028f0c07 */
[----:B------:R-:W-:Y:S01]  /*1290*/  IMAD R3, R120, R117, RZ ;  /* 0x0000007578037224 */ /* 0x000fe200078e02ff */
[-C--:B------:R-:W-:Y:S01]  /*12a0*/  ISETP.GE.AND P5, PT, R211, R0.reuse, PT ;  /* 0x00000000d300720c */ /* 0x080fe20003fa6270 */
[----:B------:R-:W-:Y:S01]  /*12b0*/  IMAD.IADD R217, R215, 0x1, R217 ;  /* 0x00000001d7d97824 */ /* 0x000fe200078e02d9 */
[----:B------:R-:W-:Y:S01]  /*12c0*/  ISETP.GE.AND P3, PT, R207, R0, PT ;  /* 0x00000000cf00720c */ /* 0x000fe20003f66270 */
[----:B------:R-:W-:Y:S01]  /*12d0*/  IMAD.MOV.U32 R216, RZ, RZ, R214 ;  /* 0x000000ffffd87224 */ /* 0x000fe200078e00d6 */
[----:B------:R3:W-:Y:S01]  /*12e0*/  @!P0 LDGSTS.E.BYPASS.LTC128B.128 [R198+0x3800], [R18.64] ;  /* 0x0380000012c68fae */ /* 0x0007e2000b901d54 */
[----:B------:R-:W-:Y:S02]  /*12f0*/  IMAD R5, R229, c[0x0][0x1a0], RZ ;  /* 0x00006800e5057a24 */ /* 0x000fe400078e02ff */
[-C--:B------:R-:W-:Y:S02]  /*1300*/  IMAD R3, R4, R121.reuse, R3 ;  /* 0x0000007904037224 */ /* 0x080fe400078e0203 */
[----:B-1----:R-:W-:-:S04]  /*1310*/  IMAD.WIDE.U32 R14, R117, R121, R216 ;  /* 0x00000079750e7225 */ /* 0x002fc800078e00d8 */
[----:B------:R-:W-:Y:S01]  /*1320*/  IMAD R5, R228, c[0x0][0x1a4], R5 ;  /* 0x00006900e4057a24 */ /* 0x000fe200078e0205 */
[----:B------:R-:W-:Y:S01]  /*1330*/  @!P6 LEA R12, P1, R14, c[0x0][0x168], 0x1 ;  /* 0x00005a000e0cea11 */ /* 0x000fe200078208ff */
[----:B------:R-:W-:Y:S01]  /*1340*/  IMAD.IADD R15, R15, 0x1, R3 ;  /* 0x000000010f0f7824 */ /* 0x000fe200078e0203 */
[----:B------:R-:W-:Y:S01]  /*1350*/  VOTEU.ALL UP0, P3 ;  /* 0x00000000003f7886 */ /* 0x000fe20001800000 */
[C---:B----4-:R-:W-:Y:S01]  /*1360*/  IMAD.WIDE.U32 R24, R119.reuse, 0x20, RZ ;  /* 0x0000002077187825 */ /* 0x050fe200078e00ff */
[----:B------:R-:W-:Y:S02]  /*1370*/  IADD3.X R23, R6, R11, R5, P4, !PT ;  /* 0x0000000b06177210 */ /* 0x000fe400027fe405 */
[----:B------:R-:W-:Y:S01]  /*1380*/  @!P5 LEA R6, P4, R119, R14, 0x4 ;  /* 0x0000000e7706d211 */ /* 0x000fe200078820ff */
[----:B------:R-:W-:Y:S01]  /*1390*/  IMAD.SHL.U32 R5, R118, 0x20, RZ ;  /* 0x0000002076057824 */ /* 0x000fe200078e00ff */
[----:B------:R-:W-:Y:S01]  /*13a0*/  @!P6 LEA.HI.X R13, R14, c[0x0][0x16c], R15, 0x1, P1 ;  /* 0x00005b000e0dea11 */ /* 0x000fe200008f0c0f */
[----:B------:R-:W-:Y:S01]  /*13b0*/  IMAD R4, R4, c[0x0][0x1a0], RZ ;  /* 0x0000680004047a24 */ /* 0x000fe200078e02ff */
[-C--:B------:R-:W-:Y:S01]  /*13c0*/  ISETP.GE.AND P1, PT, R207, R0.reuse, PT ;  /* 0x00000000cf00720c */ /* 0x080fe20003f26270 */
[----:B------:R-:W-:Y:S01]  /*13d0*/  IMAD R195, R212, c[0x0][0x1bc], R195 ;  /* 0x00006f00d4c37a24 */ /* 0x000fe200078e02c3 */
[----:B------:R-:W-:Y:S01]  /*13e0*/  @!P5 LEA.HI.X R3, R119, R15, R118, 0x4, P4 ;  /* 0x0000000f7703d211 */ /* 0x000fe200020f2476 */
[----:B------:R1:W-:Y:S01]  /*13f0*/  @!P6 LDGSTS.E.BYPASS.LTC128B.128 [R198+0x4000], [R12.64] ;  /* 0x040000000cc6efae */ /* 0x0003e2000b901d54 */
[----:B------:R-:W-:Y:S01]  /*1400*/  @!P5 LEA R10, P4, R6, c[0x0][0x168], 0x1 ;  /* 0x00005a00060ada11 */ /* 0x000fe200078808ff */
[----:B------:R-:W-:Y:S01]  /*1410*/  IMAD.WIDE.U32 R212, R212, c[0x0][0x1b8], R22 ;  /* 0x00006e00d4d47a25 */ /* 0x000fe200078e0016 */
[----:B------:R-:W-:-:S02]  /*1420*/  ISETP.GE.AND P6, PT, R228, R0, PT ;  /* 0x00000000e400720c */ /* 0x000fc40003fc6270 */
[----:B------:R-:W-:Y:S01]  /*1430*/  @!P5 LEA.HI.X R11, R6, c[0x0][0x16c], R3, 0x1, P4 ;  /* 0x00005b00060bda11 */ /* 0x000fe200020f0c03 */
[----:B------:R-:W-:Y:S01]  /*1440*/  IMAD.WIDE.U32 R22, R117, c[0x0][0x1a0], RZ ;  /* 0x0000680075167a25 */ /* 0x000fe200078e00ff */
[----:B------:R-:W-:-:S03]  /*1450*/  @!P2 IADD3 R6, P4, R14, R24, RZ ;  /* 0x000000180e06a210 */ /* 0x000fc60007f9e0ff */
[----:B------:R-:W-:Y:S01]  /*1460*/  @!P1 IMAD R3, R118, 0x30, RZ ;  /* 0x0000003076039824 */ /* 0x000fe200078e02ff */
[----:B------:R-:W-:Y:S01]  /*1470*/  @!P2 IADD3.X R5, R15, R25, R5, P4, !PT ;  /* 0x000000190f05a210 */ /* 0x000fe200027fe405 */
[----:B------:R-:W-:Y:S01]  /*1480*/  @!P1 IMAD.WIDE.U32 R24, R119, 0x30, R14 ;  /* 0x0000003077189825 */ /* 0x000fe200078e000e */
[C---:B-----5:R-:W-:Y:S01]  /*1490*/  @!P2 LEA R16, P4, R6.reuse, c[0x0][0x168], 0x1 ;  /* 0x00005a000610aa11 */ /* 0x060fe200078808ff */
[----:B------:R4:W-:Y:S01]  /*14a0*/  @!P5 LDGSTS.E.BYPASS.LTC128B.128 [R198+0x4800], [R10.64] ;  /* 0x048000000ac6dfae */ /* 0x0009e2000b901d54 */
[----:B------:R-:W-:Y:S01]  /*14b0*/  ISETP.GE.AND P5, PT, R211, R0, PT ;  /* 0x00000000d300720c */ /* 0x000fe20003fa6270 */
[----:B------:R-:W-:Y:S01]  /*14c0*/  @!P1 IMAD.IADD R3, R25, 0x1, R3 ;  /* 0x0000000119039824 */ /* 0x000fe200078e0203 */
[----:B------:R-:W-:Y:S01]  /*14d0*/  @!P2 LEA.HI.X R17, R6, c[0x0][0x16c], R5, 0x1, P4 ;  /* 0x00005b000611aa11 */ /* 0x000fe200020f0c05 */
[----:B------:R-:W-:Y:S01]  /*14e0*/  IMAD R4, R117, c[0x0][0x1a4], R4 ;  /* 0x0000690075047a24 */ /* 0x000fe200078e0204 */
[----:B------:R-:W-:Y:S01]  /*14f0*/  @!P1 LEA R14, P4, R24, c[0x0][0x168], 0x1 ;  /* 0x00005a00180e9a11 */ /* 0x000fe200078808ff */
[----:B------:R-:W-:Y:S01]  /*1500*/  IMAD.IADD R195, R213, 0x1, R195 ;  /* 0x00000001d5c37824 */ /* 0x000fe200078e02c3 */
[----:B------:R-:W-:Y:S01]  /*1510*/  LOP3.LUT R6, R8, 0xfffffff0, RZ, 0xc0, !PT ;  /* 0xfffffff008067812 */ /* 0x000fe200078ec0ff */
[----:B------:R5:W-:Y:S01]  /*1520*/  @!P2 LDGSTS.E.BYPASS.LTC128B.128 [R198+0x5000], [R16.64] ;  /* 0x0500000010c6afae */ /* 0x000be2000b901d54 */
[----:B------:R-:W-:Y:S01]  /*1530*/  @!P1 LEA.HI.X R15, R24, c[0x0][0x16c], R3, 0x1, P4 ;  /* 0x00005b00180f9a11 */ /* 0x000fe200020f0c03 */
[----:B------:R-:W-:Y:S01]  /*1540*/  IMAD.IADD R4, R23, 0x1, R4 ;  /* 0x0000000117047824 */ /* 0x000fe200078e0204 */
[----:B------:R-:W-:Y:S01]  /*1550*/  LEA.HI R8, R8, R9, RZ, 0x1 ;  /* 0x0000000908087211 */ /* 0x000fe200078f08ff */
[----:B------:R-:W-:Y:S01]  /*1560*/  IMAD.SHL.U32 R7, R228, 0x8, RZ ;  /* 0x00000008e4077824 */ /* 0x000fe200078e00ff */
[----:B-1----:R-:W-:Y:S01]  /*1570*/  LEA R12, P0, R22, R212, 0x6 ;  /* 0x000000d4160c7211 */ /* 0x002fe200078030ff */
[----:B------:R1:W-:Y:S01]  /*1580*/  @!P1 LDGSTS.E.BYPASS.LTC128B.128 [R198+0x5800], [R14.64] ;  /* 0x058000000ec69fae */ /* 0x0003e2000b901d54 */
[----:B------:R-:W-:Y:S01]  /*1590*/  LOP3.LUT R8, R8, 0xfffffffe, RZ, 0xc0, !PT ;  /* 0xfffffffe08087812 */ /* 0x000fe200078ec0ff */
[----:B------:R-:W-:Y:S01]  /*15a0*/  IMAD.U32 R5, RZ, RZ, UR4 ;  /* 0x00000004ff057e24 */ /* 0x000fe2000f8e00ff */
[----:B------:R-:W-:Y:S01]  /*15b0*/  LEA.HI.X R13, R22, R195, R4, 0x6, P0 ;  /* 0x000000c3160d7211 */ /* 0x000fe200000f3404 */
[----:B------:R-:W0:Y:S01]  /*15c0*/  LDGDEPBAR ;  /* 0x00000000000079af */ /* 0x000e220000000000 */
[----:B------:R-:W-:Y:S01]  /*15d0*/  ISETP.GE.AND P4, PT, R209, R0, PT ;  /* 0x00000000d100720c */ /* 0x000fe20003f86270 */
[----:B------:R-:W-:-:S02]  /*15e0*/  IMAD.IADD R8, R9, 0x1, -R8 ;  /* 0x0000000109087824 */ /* 0x000fc400078e0a08 */
[----:B------:R-:W-:Y:S02]  /*15f0*/  IMAD.U32 R0, RZ, RZ, UR4 ;  /* 0x00000004ff007e24 */ /* 0x000fe4000f8e00ff */
[----:B------:R-:W-:Y:S02]  /*1600*/  IMAD.U32 R9, RZ, RZ, UR4 ;  /* 0x00000004ff097e24 */ /* 0x000fe4000f8e00ff */
[C---:B----4-:R-:W-:Y:S01]  /*1610*/  IMAD.IADD R11, R127.reuse, 0x1, -R6 ;  /* 0x000000017f0b7824 */ /* 0x050fe200078e0a06 */
[----:B------:R-:W-:Y:S01]  /*1620*/  @!P5 LEA R0, P0, R0, R12, 0x4 ;  /* 0x0000000c0000d211 */ /* 0x000fe200078020ff */
[----:B------:R-:W-:Y:S02]  /*1630*/  IMAD.SHL.U32 R6, R2, 0x40, RZ ;  /* 0x0000004002067824 */ /* 0x000fe400078e00ff */
[----:B------:R-:W-:Y:S01]  /*1640*/  IMAD.SHL.U32 R127, R127, 0x2, RZ ;  /* 0x000000027f7f7824 */ /* 0x000fe200078e00ff */
[----:B------:R-:W-:Y:S02]  /*1650*/  SHF.R.S32.HI R4, RZ, 0x1f, R11 ;  /* 0x0000001fff047819 */ /* 0x000fe4000001140b */
[----:B------:R-:W-:-:S02]  /*1660*/  LOP3.LUT R6, R6, 0x1c0, RZ, 0xc0, !PT ;  /* 0x000001c006067812 */ /* 0x000fc400078ec0ff */
[----:B------:R-:W-:Y:S01]  /*1670*/  LEA.HI R3, R4, R11, RZ, 0x3 ;  /* 0x0000000b04037211 */ /* 0x000fe200078f18ff */
[----:B------:R-:W-:Y:S01]  /*1680*/  IMAD.U32 R4, RZ, RZ, UR5 ;  /* 0x00000005ff047e24 */ /* 0x000fe2000f8e00ff */
[----:B------:R-:W-:Y:S02]  /*1690*/  LOP3.LUT R7, R6, 0x8, R7, 0xf8, !PT ;  /* 0x0000000806077812 */ /* 0x000fe400078ef807 */
[----:B------:R-:W-:Y:S01]  /*16a0*/  SHF.R.U32.HI R6, RZ, 0x3, R6 ;  /* 0x00000003ff067819 */ /* 0x000fe20000011606 */
[C---:B------:R-:W-:Y:S01]  /*16b0*/  IMAD.SHL.U32 R125, R3.reuse, 0x40, RZ ;  /* 0x00000040037d7824 */ /* 0x040fe200078e00ff */
[----:B------:R-:W-:Y:S01]  /*16c0*/  LOP3.LUT R10, R3, 0xfffffff8, RZ, 0xc0, !PT ;  /* 0xfffffff8030a7812 */ /* 0x000fe200078ec0ff */
[----:B------:R-:W-:-:S04]  /*16d0*/  DEPBAR.LE SB0, 0x0 ;  /* 0x000080000000791a */ /* 0x000fc80000000000 */
[----:B------:R-:W-:Y:S01]  /*16e0*/  LOP3.LUT R7, R7, R6, RZ, 0x3c, !PT ;  /* 0x0000000607077212 */ /* 0x000fe200078e3cff */
[----:B------:R-:W-:Y:S01]  /*16f0*/  IMAD.IADD R10, R11, 0x1, -R10 ;  /* 0x000000010b0a7824 */ /* 0x000fe200078e0a0a */
[----:B------:R-:W-:Y:S01]  /*1700*/  BAR.SYNC.DEFER_BLOCKING 0x0 ;  /* 0x0000000000007b1d */ /* 0x000fe20000010000 */
[----:B------:R-:W-:Y:S01]  /*1710*/  @!P5 LEA.HI.X R5, R5, R13, R4, 0x4, P0 ;  /* 0x0000000d0505d211 */ /* 0x000fe200000f2404 */
[----:B------:R-:W-:Y:S01]  /*1720*/  IMAD.U32 R11, RZ, RZ, UR6 ;  /* 0x00000006ff0b7e24 */ /* 0x000fe2000f8e00ff */
[----:B------:R-:W-:Y:S01]  /*1730*/  @!P4 IADD3 R4, P0, R12, UR8, RZ ;  /* 0x000000080c04cc10 */ /* 0x000fe2000ff1e0ff */
[----:B------:R-:W-:Y:S01]  /*1740*/  IMAD R193, R8, 0x200, R7 ;  /* 0x0000020008c17824 */ /* 0x000fe200078e0207 */
[----:B-----5:R-:W-:Y:S01]  /*1750*/  @!P6 LEA R16, P1, R12, c[0x0][0x170], 0x1 ;  /* 0x00005c000c10ea11 */ /* 0x020fe200078208ff */
[----:B------:R-:W-:Y:S01]  /*1760*/  IMAD.SHL.U32 R7, R10, 0x40, RZ ;  /* 0x000000400a077824 */ /* 0x000fe200078e00ff */
[----:B------:R-:W-:Y:S01]  /*1770*/  LOP3.LUT R125, R125, 0xfffffe00, RZ, 0xc0, !PT ;  /* 0xfffffe007d7d7812 */ /* 0x000fe200078ec0ff */
[----:B------:R-:W-:Y:S01]  /*1780*/  IMAD.SHL.U32 R8, R8, 0x8, RZ ;  /* 0x0000000808087824 */ /* 0x000fe200078e00ff */
[----:B------:R-:W-:Y:S01]  /*1790*/  @!UP0 UIMAD UR6, UR5, 0x30, URZ ;  /* 0x00000030050688a4 */ /* 0x000fe2000f8e023f */
[----:B------:R-:W-:Y:S01]  /*17a0*/  @!P4 IADD3.X R11, R13, UR9, R11, P0, !PT ;  /* 0x000000090d0bcc10 */ /* 0x000fe200087fe40b */
[----:B------:R-:W-:Y:S01]  /*17b0*/  IMAD.SHL.U32 R193, R193, 0x2, RZ ;  /* 0x00000002c1c17824 */ /* 0x000fe200078e00ff */
[----:B------:R-:W-:Y:S01]  /*17c0*/  LOP3.LUT R7, R7, 0x1c0, RZ, 0xc0, !PT ;  /* 0x000001c007077812 */ /* 0x000fe200078ec0ff */
[----:B------:R-:W-:Y:S01]  /*17d0*/  IMAD R3, R122, 0x400, R125 ;  /* 0x000004007a037824 */ /* 0x000fe200078e027d */
[--C-:B------:R-:W-:Y:S01]  /*17e0*/  @!P6 LEA.HI.X R17, R12, c[0x0][0x174], R13.reuse, 0x1, P1 ;  /* 0x00005d000c11ea11 */ /* 0x100fe200008f0c0d */
[----:B------:R-:W-:Y:S01]  /*17f0*/  @!P3 IMAD.WIDE.U32 R12, R9, 0x30, R12 ;  /* 0x00000030090cb825 */ /* 0x000fe200078e000c */
[----:B------:R-:W-:-:S02]  /*1800*/  LOP3.LUT R8, R7, 0x8, R8, 0xf8, !PT ;  /* 0x0000000807087812 */ /* 0x000fc400078ef808 */
[----:B------:R-:W-:Y:S02]  /*1810*/  SHF.R.U32.HI R7, RZ, 0x3, R7 ;  /* 0x00000003ff077819 */ /* 0x000fe40000011607 */
[----:B---3--:R-:W-:Y:S02]  /*1820*/  @!P5 LEA R18, P1, R0, c[0x0][0x170], 0x1 ;  /* 0x00005c000012da11 */ /* 0x008fe400078208ff */
[----:B-1----:R-:W-:Y:S02]  /*1830*/  @!P4 LEA R14, P0, R4, c[0x0][0x170], 0x1 ;  /* 0x00005c00040eca11 */ /* 0x002fe400078008ff */
[----:B------:R-:W-:Y:S01]  /*1840*/  LOP3.LUT R124, R8, R7, RZ, 0x3c, !PT ;  /* 0x00000007087c7212 */ /* 0x000fe200078e3cff */
[----:B------:R-:W-:Y:S01]  /*1850*/  @P6 STS.128 [R198+0x6000], RZ ;  /* 0x006000ffc6006388 */ /* 0x000fe20000000c00 */
[----:B------:R-:W-:Y:S02]  /*1860*/  @!P5 LEA.HI.X R19, R0, c[0x0][0x174], R5, 0x1, P1 ;  /* 0x00005d000013da11 */ /* 0x000fe400008f0c05 */
[----:B------:R-:W-:Y:S01]  /*1870*/  @!P4 LEA.HI.X R15, R4, c[0x0][0x174], R11, 0x1, P0 ;  /* 0x00005d00040fca11 */ /* 0x000fe200000f0c0b */
[----:B------:R-:W-:Y:S01]  /*1880*/  IMAD.IADD R194, R124, 0x1, R3 ;  /* 0x000000017cc27824 */ /* 0x000fe200078e0203 */
[----:B------:R-:W-:Y:S01]  /*1890*/  @!P3 IADD3 R0, R13, UR6, RZ ;  /* 0x000000060d00bc10 */ /* 0x000fe2000fffe0ff */
[----:B------:R-:W-:Y:S01]  /*18a0*/  @!PT LDS RZ, [RZ] ;  /* 0x00000000fffff984 */ /* 0x000fe20000000800 */
[----:B------:R-:W-:Y:S01]  /*18b0*/  @!PT LDS RZ, [RZ] ;  /* 0x00000000fffff984 */ /* 0x000fe20000000800 */
[----:B------:R-:W-:Y:S01]  /*18c0*/  @!PT LDS RZ, [RZ] ;  /* 0x00000000fffff984 */ /* 0x000fe20000000800 */
[----:B------:R1:W-:Y:S01]  /*18d0*/  @!P6 LDGSTS.E.BYPASS.LTC128B.128 [R198+0x6000], [R16.64] ;  /* 0x0600000010c6efae */ /* 0x0003e2000b901d54 */
[----:B------:R-:W-:Y:S01]  /*18e0*/  @!P3 LEA R6, P0, R12, c[0x0][0x170], 0x1 ;  /* 0x00005c000c06ba11 */ /* 0x000fe200078008ff */
[----:B------:R-:W-:Y:S01]  /*18f0*/  IMAD.SHL.U32 R194, R194, 0x2, RZ ;  /* 0x00000002c2c27824 */ /* 0x000fe200078e00ff */
[----:B------:R-:W-:Y:S01]  /*1900*/  IADD3 R190, R193, 0x4040, RZ ;  /* 0x00004040c1be7810 */ /* 0x000fe20007ffe0ff */
[----:B------:R-:W-:Y:S01]  /*1910*/  @P5 STS.128 [R198+0x6800], RZ ;  /* 0x006800ffc6005388 */ /* 0x000fe20000000c00 */
[----:B------:R-:W-:Y:S01]  /*1920*/  @!P3 LEA.HI.X R7, R12, c[0x0][0x174], R0, 0x1, P0 ;  /* 0x00005d000c07ba11 */ /* 0x000fe200000f0c00 */
[----:B------:R-:W-:-:S02]  /*1930*/  IMAD.MOV.U32 R0, RZ, RZ, 0x10 ;  /* 0x00000010ff007424 */ /* 0x000fc400078e00ff */
[----:B------:R-:W-:Y:S01]  /*1940*/  @!PT LDS RZ, [RZ] ;  /* 0x00000000fffff984 */ /* 0x000fe20000000800 */
[----:B------:R-:W-:Y:S01]  /*1950*/  @!PT LDS RZ, [RZ] ;  /* 0x00000000fffff984 */ /* 0x000fe20000000800 */
[----:B------:R-:W-:Y:S01]  /*1960*/  @!PT LDS RZ, [RZ] ;  /* 0x00000000fffff984 */ /* 0x000fe20000000800 */
[----:B------:R1:W-:Y:S01]  /*1970*/  @!P5 LDGSTS.E.BYPASS.LTC128B.128 [R198+0x6800], [R18.64] ;  /* 0x0680000012c6dfae */ /* 0x0003e2000b901d54 */
[----:B------:R-:W-:-:S03]  /*1980*/  IMAD.MOV.U32 R4, RZ, RZ, 0x20 ;  /* 0x00000020ff047424 */ /* 0x000fc600078e00ff */
[----:B------:R-:W-:Y:S02]  /*1990*/  @P4 STS.128 [R198+0x7000], RZ ;  /* 0x007000ffc6004388 */ /* 0x000fe40000000c00 */
[----:B------:R-:W-:Y:S02]  /*19a0*/  R2P PR, R10, 0x6 ;  /* 0x000000060a007804 */ /* 0x000fe40000000000 */
[----:B------:R-:W-:Y:S01]  /*19b0*/  @!PT LDS RZ, [RZ] ;  /* 0x00000000fffff984 */ /* 0x000fe20000000800 */
[----:B------:R-:W-:Y:S01]  /*19c0*/  @!PT LDS RZ, [RZ] ;  /* 0x00000000fffff984 */ /* 0x000fe20000000800 */
[----:B------:R-:W-:Y:S01]  /*19d0*/  @!PT LDS RZ, [RZ] ;  /* 0x00000000fffff984 */ /* 0x000fe20000000800 */
[----:B------:R3:W-:Y:S03]  /*19e0*/  @!P4 LDGSTS.E.BYPASS.LTC128B.128 [R198+0x7000], [R14.64] ;  /* 0x070000000ec6cfae */ /* 0x0007e6000b901d54 */
[----:B------:R-:W-:Y:S01]  /*19f0*/  SEL R0, R0, 0xfffffff0, !P1 ;  /* 0xfffffff000007807 */ /* 0x000fe20004800000 */
[----:B------:R-:W-:Y:S01]  /*1a00*/  @P3 STS.128 [R198+0x7800], RZ ;  /* 0x007800ffc6003388 */ /* 0x000fe20000000c00 */
[----:B------:R-:W-:Y:S02]  /*1a10*/  SEL R3, R4, 0xffffffe0, !P2 ;  /* 0xffffffe004037807 */ /* 0x000fe40005000000 */
[----:B------:R-:W-:Y:S01]  /*1a20*/  R2P PR, R2, 0x6 ;  /* 0x0000000602007804 */ /* 0x000fe20000000000 */
[----:B------:R-:W-:Y:S01]  /*1a30*/  @!PT LDS RZ, [RZ] ;  /* 0x00000000fffff984 */ /* 0x000fe20000000800 */
[----:B------:R-:W-:Y:S01]  /*1a40*/  @!PT LDS RZ, [RZ] ;  /* 0x00000000fffff984 */ /* 0x000fe20000000800 */
[----:B------:R-:W-:Y:S01]  /*1a50*/  @!PT LDS RZ, [RZ] ;  /* 0x00000000fffff984 */ /* 0x000fe20000000800 */
[----:B------:R4:W-:Y:S01]  /*1a60*/  @!P3 LDGSTS.E.BYPASS.LTC128B.128 [R198+0x7800], [R6.64] ;  /* 0x0780000006c6bfae */ /* 0x0009e2000b901d54 */
[----:B------:R-:W-:-:S02]  /*1a70*/  IMAD R192, R0, 0x2, R194 ;  /* 0x0000000200c07824 */ /* 0x000fc400078e02c2 */
[----:B------:R-:W-:Y:S01]  /*1a80*/  IMAD R191, R3, 0x2, R194 ;  /* 0x0000000203bf7824 */ /* 0x000fe200078e02c2 */
[----:B------:R-:W-:Y:S01]  /*1a90*/  LDSM.16.M88.4 R56, [R193+0x4000] ;  /* 0x00400000c138783b */ /* 0x000fe20000000200 */
[----:B------:R-:W-:Y:S02]  /*1aa0*/  SEL R2, R4, 0xffffffe0, !P1 ;  /* 0xffffffe004027807 */ /* 0x000fe40004800000 */
[----:B------:R-:W-:Y:S01]  /*1ab0*/  IMAD R189, R0, 0x2, R191 ;  /* 0x0000000200bd7824 */ /* 0x000fe200078e02bf */
[----:B------:R-:W-:Y:S02]  /*1ac0*/  LDSM.16.M88.4 R44, [R193+0x4800] ;  /* 0x00480000c12c783b */ /* 0x000fe40000000200 */
[C---:B------:R-:W-:Y:S02]  /*1ad0*/  IMAD.IADD R187, R193.reuse, 0x1, R2 ;  /* 0x00000001c1bb7824 */ /* 0x040fe400078e0202 */
[----:B-1----:R-:W4:Y:S04]  /*1ae0*/  LDSM.16.M88.4 R16, [R194+0x2000] ;  /* 0x00200000c210783b */ /* 0x002f280000000200 */
[----:B------:R-:W1:Y:S04]  /*1af0*/  LDSM.16.M88.4 R28, [R193+0x5000] ;  /* 0x00500000c11c783b */ /* 0x000e680000000200 */
[----:B------:R-:W5:Y:S04]  /*1b00*/  LDSM.16.M88.4 R80, [R193+0x5800] ;  /* 0x00580000c150783b */ /* 0x000f680000000200 */
[----:B---3--:R-:W3:Y:S04]  /*1b10*/  LDSM.16.M88.4 R12, [R194] ;  /* 0x00000000c20c783b */ /* 0x008ee80000000200 */
[----:B------:R-:W-:Y:S04]  /*1b20*/  LDSM.16.M88.4 R84, [R187+0x4000] ;  /* 0x00400000bb54783b */ /* 0x000fe80000000200 */
[----:B------:R-:W2:Y:S04]  /*1b30*/  LDSM.16.M88.4 R76, [R192+0x2000] ;  /* 0x00200000c04c783b */ /* 0x000ea80000000200 */
[----:B------:R-:W2:Y:S04]  /*1b40*/  LDSM.16.M88.4 R72, [R187+0x4800] ;  /* 0x00480000bb48783b */ /* 0x000ea80000000200 */
[----:B------:R-:W2:Y:S04]  /*1b50*/  LDSM.16.M88.4 R68, [R187+0x5000] ;  /* 0x00500000bb44783b */ /* 0x000ea80000000200 */
[----:B------:R-:W2:Y:S04]  /*1b60*/  LDSM.16.M88.4 R64, [R187+0x5800] ;  /* 0x00580000bb40783b */ /* 0x000ea80000000200 */
[----:B------:R-:W2:Y:S01]  /*1b70*/  LDSM.16.M88.4 R8, [R192] ;  /* 0x00000000c008783b */ /* 0x000ea20000000200 */
[C---:B----4-:R-:W-:Y:S03]  /*1b80*/  HMMA.16816.F32 R4, R16.reuse, R56, RZ ;  /* 0x000000381004723c */ /* 0x050fe600000018ff */
[----:B------:R-:W-:Y:S04]  /*1b90*/  LDSM.16.M88.4 R108, [R189+0x2000] ;  /* 0x00200000bd6c783b */ /* 0x000fe80000000200 */
[----:B------:R-:W0:Y:S01]  /*1ba0*/  LDGDEPBAR ;  /* 0x00000000000079af */ /* 0x000e220000000000 */
[C---:B------:R-:W-:Y:S08]  /*1bb0*/  HMMA.16816.F32 R88, R16.reuse, R44, RZ ;  /* 0x0000002c1058723c */ /* 0x040ff000000018ff */
[C---:B-1----:R-:W-:Y:S08]  /*1bc0*/  HMMA.16816.F32 R36, R16.reuse, R28, RZ ;  /* 0x0000001c1024723c */ /* 0x042ff000000018ff */
[C---:B-----5:R-:W-:Y:S08]  /*1bd0*/  HMMA.16816.F32 R20, R16.reuse, R80, RZ ;  /* 0x000000501014723c */ /* 0x060ff000000018ff */
[C---:B------:R-:W-:Y:S08]  /*1be0*/  HMMA.16816.F32 R60, R16.reuse, R58, RZ ;  /* 0x0000003a103c723c */ /* 0x040ff000000018ff */
[C---:B------:R-:W-:Y:S08]  /*1bf0*/  HMMA.16816.F32 R48, R16.reuse, R46, RZ ;  /* 0x0000002e1030723c */ /* 0x040ff000000018ff */
[C---:B------:R-:W-:Y:S08]  /*1c00*/  HMMA.16816.F32 R32, R16.reuse, R30, RZ ;  /* 0x0000001e1020723c */ /* 0x040ff000000018ff */
[----:B------:R-:W-:Y:S08]  /*1c10*/  HMMA.16816.F32 R16, R16, R82, RZ ;  /* 0x000000521010723c */ /* 0x000ff000000018ff */
[C---:B---3--:R-:W-:Y:S08]  /*1c20*/  HMMA.16816.F32 R52, R12.reuse, R44, RZ ;  /* 0x0000002c0c34723c */ /* 0x048ff000000018ff */
[----:B------:R-:W-:Y:S08]  /*1c30*/  HMMA.16816.F32 R44, R12, R46, RZ ;  /* 0x0000002e0c2c723c */ /* 0x000ff000000018ff */
[C---:B--2---:R-:W-:Y:S08]  /*1c40*/  HMMA.16816.F32 R4, R76.reuse, R84, R4 ;  /* 0x000000544c04723c */ /* 0x044ff00000001804 */
[C---:B------:R-:W-:Y:S08]  /*1c50*/  HMMA.16816.F32 R88, R76.reuse, R72, R88 ;  /* 0x000000484c58723c */ /* 0x040ff00000001858 */
[C---:B------:R-:W-:Y:S08]  /*1c60*/  HMMA.16816.F32 R36, R76.reuse, R68, R36 ;  /* 0x000000444c24723c */ /* 0x040ff00000001824 */
[C---:B------:R-:W-:Y:S08]  /*1c70*/  HMMA.16816.F32 R20, R76.reuse, R64, R20 ;  /* 0x000000404c14723c */ /* 0x040ff00000001814 */
[C---:B------:R-:W-:Y:S08]  /*1c80*/  HMMA.16816.F32 R60, R76.reuse, R86, R60 ;  /* 0x000000564c3c723c */ /* 0x040ff0000000183c */
[C---:B------:R-:W-:Y:S08]  /*1c90*/  HMMA.16816.F32 R48, R76.reuse, R74, R48 ;  /* 0x0000004a4c30723c */ /* 0x040ff00000001830 */
[C---:B------:R-:W-:Y:S08]  /*1ca0*/  HMMA.16816.F32 R32, R76.reuse, R70, R32 ;  /* 0x000000464c20723c */ /* 0x040ff00000001820 */
[----:B------:R-:W-:Y:S07]  /*1cb0*/  HMMA.16816.F32 R16, R76, R66, R16 ;  /* 0x000000424c10723c */ /* 0x000fee0000001810 */
[----:B------:R-:W-:Y:S01]  /*1cc0*/  IADD3 R76, R193, 0x4000, RZ ;  /* 0x00004000c14c7810 */ /* 0x000fe20007ffe0ff */
[----:B------:R-:W-:Y:S03]  /*1cd0*/  HMMA.16816.F32 R40, R12, R28, RZ ;  /* 0x0000001c0c28723c */ /* 0x000fe600000018ff */
[----:B------:R-:W-:-:S02]  /*1ce0*/  @P2 IADD3 R190, R76, -0x40, RZ ;  /* 0xffffffc04cbe2810 */ /* 0x000fc40007ffe0ff */
[----:B------:R-:W-:Y:S02]  /*1cf0*/  LDSM.16.M88.4 R76, [R191+0x2000] ;  /* 0x00200000bf4c783b */ /* 0x000fe40000000200 */
[----:B------:R-:W-:Y:S01]  /*1d00*/  IADD3 R183, R190, 0x800, RZ ;  /* 0x00000800beb77810 */ /* 0x000fe20007ffe0ff */
[C---:B------:R-:W-:Y:S01]  /*1d10*/  HMMA.16816.F32 R28, R12.reuse, R30, RZ ;  /* 0x0000001e0c1c723c */ /* 0x040fe200000018ff */
[----:B------:R-:W1:Y:S01]  /*1d20*/  LDSM.16.M88.4 R112, [R190] ;  /* 0x00000000be70783b */ /* 0x000e620000000200 */
[----:B------:R-:W-:Y:S01]  /*1d30*/  IMAD.IADD R180, R2, 0x1, R190 ;  /* 0x0000000102b47824 */ /* 0x000fe200078e02be */
[----:B------:R-:W-:Y:S02]  /*1d40*/  LOP3.LUT R2, R127, 0x6, RZ, 0xc0, !PT ;  /* 0x000000067f027812 */ /* 0x000fe400078ec0ff */
[C---:B------:R-:W-:Y:S02]  /*1d50*/  IADD3 R182, R190.reuse, 0x1000, RZ ;  /* 0x00001000beb67810 */ /* 0x040fe40007ffe0ff */
[----:B------:R-:W-:Y:S01]  /*1d60*/  LDSM.16.M88.4 R104, [R180] ;  /* 0x00000000b468783b */ /* 0x000fe20000000200 */
[----:B------:R-:W-:Y:S01]  /*1d70*/  HMMA.16816.F32 R92, R12, R56, RZ ;  /* 0x000000380c5c723c */ /* 0x000fe200000018ff */
[----:B------:R-:W-:-:S02]  /*1d80*/  IADD3 R181, R190, 0x1800, RZ ;  /* 0x00001800beb57810 */ /* 0x000fc40007ffe0ff */
[----:B------:R-:W-:Y:S04]  /*1d90*/  LDSM.16.M88.4 R100, [R180+0x800] ;  /* 0x00080000b464783b */ /* 0x000fe80000000200 */
[----:B------:R-:W-:Y:S01]  /*1da0*/  LDSM.16.M88.4 R96, [R180+0x1000] ;  /* 0x00100000b460783b */ /* 0x000fe20000000200 */
[C---:B------:R-:W-:Y:S08]  /*1db0*/  HMMA.16816.F32 R56, R12.reuse, R58, RZ ;  /* 0x0000003a0c38723c */ /* 0x040ff000000018ff */
[C---:B------:R-:W-:Y:S08]  /*1dc0*/  HMMA.16816.F32 R24, R12.reuse, R80, RZ ;  /* 0x000000500c18723c */ /* 0x040ff000000018ff */
[----:B------:R-:W-:Y:S01]  /*1dd0*/  HMMA.16816.F32 R12, R12, R82, RZ ;  /* 0x000000520c0c723c */ /* 0x000fe200000018ff */
[----:B------:R-:W2:Y:S07]  /*1de0*/  LDSM.16.M88.4 R80, [R191] ;  /* 0x00000000bf50783b */ /* 0x000eae0000000200 */
        /* <DEDUP_REMOVED lines=10> */
[----:B------:R-:W-:Y:S01]  /*1e90*/  HMMA.16816.F32 R12, R8, R66, R12 ;  /* 0x00000042080c723c */ /* 0x000fe2000000180c */
[----:B------:R-:W5:Y:S04]  /*1ea0*/  LDSM.16.M88.4 R8, [R189] ;  /* 0x00000000bd08783b */ /* 0x000f680000000200 */
[----:B------:R-:W4:Y:S01]  /*1eb0*/  LDSM.16.M88.4 R64, [R190+0x1800] ;  /* 0x00180000be40783b */ /* 0x000f220000000200 */
[----:B------:R-:W-:-:S04]  /*1ec0*/  DEPBAR.LE SB0, 0x0 ;  /* 0x000080000000791a */ /* 0x000fc80000000000 */
[-C--:B-1----:R-:W-:Y:S08]  /*1ed0*/  HMMA.16816.F32 R4, R76, R112.reuse, R4 ;  /* 0x000000704c04723c */ /* 0x082ff00000001804 */
[----:B--2---:R-:W-:Y:S08]  /*1ee0*/  HMMA.16816.F32 R92, R80, R112, R92 ;  /* 0x00000070505c723c */ /* 0x004ff0000000185c */
[-C--:B------:R-:W-:Y:S08]  /*1ef0*/  HMMA.16816.F32 R60, R76, R114.reuse, R60 ;  /* 0x000000724c3c723c */ /* 0x080ff0000000183c */
[C---:B------:R-:W-:Y:S08]  /*1f00*/  HMMA.16816.F32 R56, R80.reuse, R114, R56 ;  /* 0x000000725038723c */ /* 0x040ff00000001838 */
[-C--:B---3--:R-:W-:Y:S08]  /*1f10*/  HMMA.16816.F32 R52, R80, R72.reuse, R52 ;  /* 0x000000485034723c */ /* 0x088ff00000001834 */
[C---:B------:R-:W-:Y:S08]  /*1f20*/  HMMA.16816.F32 R88, R76.reuse, R72, R88 ;  /* 0x000000484c58723c */ /* 0x040ff00000001858 */
[-C--:B----4-:R-:W-:Y:S08]  /*1f30*/  HMMA.16816.F32 R36, R76, R68.reuse, R36 ;  /* 0x000000444c24723c */ /* 0x090ff00000001824 */
[----:B------:R-:W-:Y:S08]  /*1f40*/  HMMA.16816.F32 R40, R80, R68, R40 ;  /* 0x000000445028723c */ /* 0x000ff00000001828 */
[----:B------:R-:W-:Y:S08]  /*1f50*/  HMMA.16816.F32 R4, R108, R104, R4 ;  /* 0x000000686c04723c */ /* 0x000ff00000001804 */
[-C--:B------:R-:W-:Y:S08]  /*1f60*/  HMMA.16816.F32 R48, R76, R74.reuse, R48 ;  /* 0x0000004a4c30723c */ /* 0x080ff00000001830 */
[----:B------:R-:W-:Y:S08]  /*1f70*/  HMMA.16816.F32 R44, R80, R74, R44 ;  /* 0x0000004a502c723c */ /* 0x000ff0000000182c */
[----:B-----5:R-:W-:Y:S08]  /*1f80*/  HMMA.16816.F32 R92, R8, R104, R92 ;  /* 0x00000068085c723c */ /* 0x020ff0000000185c */
[-C--:B------:R-:W-:Y:S08]  /*1f90*/  HMMA.16816.F32 R60, R108, R106.reuse, R60 ;  /* 0x0000006a6c3c723c */ /* 0x080ff0000000183c */
[----:B------:R-:W-:Y:S08]  /*1fa0*/  HMMA.16816.F32 R56, R8, R106, R56 ;  /* 0x0000006a0838723c */ /* 0x000ff00000001838 */
[-C--:B------:R-:W-:Y:S08]  /*1fb0*/  HMMA.16816.F32 R16, R76, R66.reuse, R16 ;  /* 0x000000424c10723c */ /* 0x080ff00000001810 */
[----:B------:R-:W-:Y:S07]  /*1fc0*/  HMMA.16816.F32 R12, R80, R66, R12 ;  /* 0x00000042500c723c */ /* 0x000fee000000180c */
[----:B------:R-:W-:Y:S01]  /*1fd0*/  IMAD R67, R117, 0x40, R2 ;  /* 0x0000004075437824 */ /* 0x000fe200078e0202 */
[----:B------:R-:W-:Y:S01]  /*1fe0*/  HMMA.16816.F32 R32, R76, R70, R32 ;  /* 0x000000464c20723c */ /* 0x000fe20000001820 */
[----:B------:R-:W-:-:S03]  /*1ff0*/  IMAD.IADD R2, R125, 0x1, R124 ;  /* 0x000000017d027824 */ /* 0x000fc600078e027c */
[C---:B------:R-:W-:Y:S02]  /*2000*/  IADD3 R69, R67.reuse, 0x1, RZ ;  /* 0x0000000143457810 */ /* 0x040fe40007ffe0ff */
[-C--:B------:R-:W-:Y:S02]  /*2010*/  ISETP.GE.AND P2, PT, R67, R126.reuse, PT ;  /* 0x0000007e4300720c */ /* 0x080fe40003f46270 */
[----:B------:R-:W-:Y:S01]  /*2020*/  HMMA.16816.F32 R20, R76, R64, R20 ;  /* 0x000000404c14723c */ /* 0x000fe20000001814 */
[-C--:B------:R-:W-:Y:S02]  /*2030*/  ISETP.GE.AND P1, PT, R69, R126.reuse, PT ;  /* 0x0000007e4500720c */ /* 0x080fe40003f26270 */
[C---:B------:R-:W-:Y:S02]  /*2040*/  IADD3 R69, R67.reuse, 0x11, RZ ;  /* 0x0000001143457810 */ /* 0x040fe40007ffe0ff */
[----:B------:R-:W-:Y:S02]  /*2050*/  IADD3 R73, R67, 0x19, RZ ;  /* 0x0000001943497810 */ /* 0x000fe40007ffe0ff */
[----:B------:R-:W-:Y:S01]  /*2060*/  ISETP.GE.AND P4, PT, R69, R126, PT ;  /* 0x0000007e4500720c */ /* 0x000fe20003f86270 */
[----:B------:R-:W-:Y:S01]  /*2070*/  HMMA.16816.F32 R28, R80, R70, R28 ;  /* 0x00000046501c723c */ /* 0x000fe2000000181c */
[----:B------:R-:W-:-:S02]  /*2080*/  FSEL R69, R92, -INF , !P2 ;  /* 0xff8000005c457808 */ /* 0x000fc40005000000 */
[----:B------:R-:W-:Y:S02]  /*2090*/  FSEL R75, R4, -INF , !P2 ;  /* 0xff800000044b7808 */ /* 0x000fe40005000000 */
[----:B------:R-:W-:Y:S02]  /*20a0*/  FSEL R72, R95, -INF , !P1 ;  /* 0xff8000005f487808 */ /* 0x000fe40004800000 */
[----:B------:R-:W-:Y:S01]  /*20b0*/  IADD3 R71, R67, 0x10, RZ ;  /* 0x0000001043477810 */ /* 0x000fe20007ffe0ff */
[----:B------:R-:W-:Y:S01]  /*20c0*/  HMMA.16816.F32 R24, R80, R64, R24 ;  /* 0x000000405018723c */ /* 0x000fe20000001818 */
[----:B------:R-:W-:Y:S02]  /*20d0*/  FSEL R76, R93, -INF , !P1 ;  /* 0xff8000005d4c7808 */ /* 0x000fe40004800000 */
[----:B------:R-:W-:Y:S02]  /*20e0*/  ISETP.GE.AND P5, PT, R71, R126, PT ;  /* 0x0000007e4700720c */ /* 0x000fe40003fa6270 */
[----:B------:R-:W-:-:S02]  /*20f0*/  FSEL R71, R6, -INF , !P2 ;  /* 0xff80000006477808 */ /* 0x000fc40005000000 */
[----:B------:R-:W-:Y:S01]  /*2100*/  IADD3 R65, R67, 0x8, RZ ;  /* 0x0000000843417810 */ /* 0x000fe20007ffe0ff */
[-C--:B------:R-:W-:Y:S01]  /*2110*/  HMMA.16816.F32 R52, R8, R100.reuse, R52 ;  /* 0x000000640834723c */ /* 0x080fe20000001834 */
[----:B------:R-:W-:Y:S02]  /*2120*/  FSEL R80, R7, -INF , !P1 ;  /* 0xff80000007507808 */ /* 0x000fe40004800000 */
[-C--:B------:R-:W-:Y:S02]  /*2130*/  ISETP.GE.AND P0, PT, R65, R126.reuse, PT ;  /* 0x0000007e4100720c */ /* 0x080fe40003f06270 */
[----:B------:R-:W-:Y:S02]  /*2140*/  IADD3 R65, R67, 0x9, RZ ;  /* 0x0000000943417810 */ /* 0x000fe40007ffe0ff */
[----:B------:R-:W-:Y:S01]  /*2150*/  FSEL R7, R5, -INF , !P1 ;  /* 0xff80000005077808 */ /* 0x000fe20004800000 */
[----:B------:R-:W-:Y:S01]  /*2160*/  HMMA.16816.F32 R88, R108, R100, R88 ;  /* 0x000000646c58723c */ /* 0x000fe20000001858 */
[----:B------:R-:W-:-:S02]  /*2170*/  ISETP.GE.AND P6, PT, R65, R126, PT ;  /* 0x0000007e4100720c */ /* 0x000fc40003fc6270 */
[C---:B------:R-:W-:Y:S02]  /*2180*/  IADD3 R5, R67.reuse, 0x21, RZ ;  /* 0x0000002143057810 */ /* 0x040fe40007ffe0ff */
[----:B------:R-:W-:Y:S02]  /*2190*/  IADD3 R65, R67, 0x18, RZ ;  /* 0x0000001843417810 */ /* 0x000fe40007ffe0ff */
[----:B------:R-:W-:Y:S01]  /*21a0*/  FSEL R92, R62, -INF , !P0 ;  /* 0xff8000003e5c7808 */ /* 0x000fe20004000000 */
[----:B------:R-:W-:Y:S01]  /*21b0*/  HMMA.16816.F32 R36, R108, R96, R36 ;  /* 0x000000606c24723c */ /* 0x000fe20000001824 */
[----:B------:R-:W-:Y:S02]  /*21c0*/  FSEL R77, R60, -INF , !P0 ;  /* 0xff8000003c4d7808 */ /* 0x000fe40004000000 */
[----:B------:R-:W-:Y:S02]  /*21d0*/  FSEL R70, R58, -INF , !P0 ;  /* 0xff8000003a467808 */ /* 0x000fe40004000000 */
[----:B------:R-:W-:-:S02]  /*21e0*/  FSEL R82, R56, -INF , !P0 ;  /* 0xff80000038527808 */ /* 0x000fc40004000000 */
[-C--:B------:R-:W-:Y:S01]  /*21f0*/  ISETP.GE.AND P0, PT, R5, R126.reuse, PT ;  /* 0x0000007e0500720c */ /* 0x080fe20003f06270 */
[----:B------:R-:W-:Y:S01]  /*2200*/  HMMA.16816.F32 R40, R8, R96, R40 ;  /* 0x000000600828723c */ /* 0x000fe20000001828 */
[-C--:B------:R-:W-:Y:S02]  /*2210*/  ISETP.GE.AND P3, PT, R65, R126.reuse, PT ;  /* 0x0000007e4100720c */ /* 0x080fe40003f66270 */
[----:B------:R-:W-:Y:S02]  /*2220*/  IADD3 R5, R67, 0x28, RZ ;  /* 0x0000002843057810 */ /* 0x000fe40007ffe0ff */
[----:B------:R-:W-:Y:S02]  /*2230*/  FSEL R65, R94, -INF , !P2 ;  /* 0xff8000005e417808 */ /* 0x000fe40005000000 */
[----:B------:R-:W-:Y:S01]  /*2240*/  ISETP.GE.AND P2, PT, R73, R126, PT ;  /* 0x0000007e4900720c */ /* 0x000fe20003f46270 */
[----:B------:R-:W-:Y:S01]  /*2250*/  HMMA.16816.F32 R48, R108, R102, R48 ;  /* 0x000000666c30723c */ /* 0x000fe20000001830 */
[----:B------:R-:W-:-:S02]  /*2260*/  FSEL R94, R63, -INF , !P6 ;  /* 0xff8000003f5e7808 */ /* 0x000fc40007000000 */
[----:B------:R-:W-:Y:S02]  /*2270*/  IADD3 R73, R67, 0x20, RZ ;  /* 0x0000002043497810 */ /* 0x000fe40007ffe0ff */
[----:B------:R-:W-:Y:S02]  /*2280*/  FSEL R63, R61, -INF , !P6 ;  /* 0xff8000003d3f7808 */ /* 0x000fe40007000000 */
[----:B------:R-:W-:Y:S01]  /*2290*/  FSEL R68, R59, -INF , !P6 ;  /* 0xff8000003b447808 */ /* 0x000fe20007000000 */
[----:B------:R-:W-:Y:S01]  /*22a0*/  HMMA.16816.F32 R44, R8, R102, R44 ;  /* 0x00000066082c723c */ /* 0x000fe2000000182c */
[----:B------:R-:W-:Y:S02]  /*22b0*/  FSEL R78, R57, -INF , !P6 ;  /* 0xff800000394e7808 */ /* 0x000fe40007000000 */
[----:B------:R-:W-:Y:S02]  /*22c0*/  ISETP.GE.AND P6, PT, R5, R126, PT ;  /* 0x0000007e0500720c */ /* 0x000fe40003fc6270 */
[----:B------:R-:W-:-:S02]  /*22d0*/  IADD3 R5, R67, 0x29, RZ ;  /* 0x0000002943057810 */ /* 0x000fc40007ffe0ff */
[----:B------:R-:W-:Y:S01]  /*22e0*/  ISETP.GE.AND P1, PT, R73, R126, PT ;  /* 0x0000007e4900720c */ /* 0x000fe20003f26270 */
[C---:B------:R-:W-:Y:S01]  /*22f0*/  HMMA.16816.F32 R32, R108.reuse, R98, R32 ;  /* 0x000000626c20723c */ /* 0x040fe20000001820 */
[----:B------:R-:W-:Y:S02]  /*2300*/  FSEL R60, R54, -INF , !P5 ;  /* 0xff800000363c7808 */ /* 0x000fe40006800000 */
[----:B------:R-:W-:Y:S02]  /*2310*/  FSEL R54, R90, -INF , !P5 ;  /* 0xff8000005a367808 */ /* 0x000fe40006800000 */
[----:B------:R-:W-:Y:S02]  /*2320*/  FSEL R73, R88, -INF , !P5 ;  /* 0xff80000058497808 */ /* 0x000fe40006800000 */
[----:B------:R-:W-:Y:S01]  /*2330*/  FSEL R57, R89, -INF , !P4 ;  /* 0xff80000059397808 */ /* 0x000fe20006000000 */
        /* <DEDUP_REMOVED lines=8> */
[----:B------:R-:W-:-:S02]  /*23c0*/  ISETP.GE.AND P0, PT, R126, 0x41, PT ;  /* 0x000000417e00780c */ /* 0x000fc40003f06270 */
[----:B------:R-:W-:Y:S01]  /*23d0*/  FSEL R108, R52, -INF , !P5 ;  /* 0xff800000346c7808 */ /* 0x000fe20006800000 */
[C---:B------:R-:W-:Y:S01]  /*23e0*/  HMMA.16816.F32 R28, R8.reuse, R98, R28 ;  /* 0x00000062081c723c */ /* 0x040fe2000000181c */
[-C--:B------:R-:W-:Y:S02]  /*23f0*/  ISETP.GE.AND P5, PT, R5, R126.reuse, PT ;  /* 0x0000007e0500720c */ /* 0x080fe40003fa6270 */
[----:B------:R-:W-:Y:S02]  /*2400*/  IADD3 R5, R67, 0x30, RZ ;  /* 0x0000003043057810 */ /* 0x000fe40007ffe0ff */
        /* <DEDUP_REMOVED lines=11> */
[----:B------:R-:W-:Y:S02]  /*24c0*/  IADD3 R67, R67, 0x39, RZ ;  /* 0x0000003943437810 */ /* 0x000fe40007ffe0ff */
        /* <DEDUP_REMOVED lines=8> */
[-C--:B------:R-:W-:Y:S02]  /*2550*/  ISETP.GE.AND P2, PT, R5, R126.reuse, PT ;  /* 0x0000007e0500720c */ /* 0x080fe40003f46270 */
[----:B------:R-:W-:Y:S02]  /*2560*/  ISETP.GE.AND P1, PT, R67, R126, PT ;  /* 0x0000007e4300720c */ /* 0x000fe40003f26270 */
        /* <DEDUP_REMOVED lines=39> */
[----:B------:R-:W-:Y:S01]  /*27e0*/  IADD3 R8, P1, R4, R5, RZ ;  /* 0x0000000504087210 */ /* 0x000fe20007f3e0ff */
[----:B------:R-:W-:Y:S01]  /*27f0*/  @!PT LDS RZ, [RZ] ;  /* 0x00000000fffff984 */ /* 0x000fe20000000800 */
[----:B------:R-:W-:Y:S01]  /*2800*/  @!PT LDS RZ, [RZ] ;  /* 0x00000000fffff984 */ /* 0x000fe20000000800 */
[----:B------:R-:W-:Y:S01]  /*2810*/  @!PT LDS RZ, [RZ] ;  /* 0x00000000fffff984 */ /* 0x000fe20000000800 */
[----:B------:R1:W-:Y:S02]  /*2820*/  LDGSTS.E.BYPASS.LTC128B.128 [R198+0x4000], [R10.64] ;  /* 0x040000000ac67fae */ /* 0x0003e4000b901d54 */
[--C-:B------:R-:W-:Y:S02]  /*2830*/  IMAD.X R5, R13, 0x1, R118.reuse, P2 ;  /* 0x000000010d057824 */ /* 0x100fe400010e0676 */
[----:B------:R1:W-:Y:S02]  /*2840*/  LDGSTS.E.BYPASS.LTC128B.128 [R198+0x4800], [R12.64] ;  /* 0x048000000cc67fae */ /* 0x0003e4000b901d54 */
[----:B------:R-:W-:Y:S02]  /*2850*/  IMAD.X R9, R5, 0x1, R118, P1 ;  /* 0x0000000105097824 */ /* 0x000fe400008e0676 */
[----:B------:R1:W-:Y:S04]  /*2860*/  LDGSTS.E.BYPASS.LTC128B.128 [R198+0x5000], [R4.64] ;  /* 0x0500000004c67fae */ /* 0x0003e8000b901d54 */
[----:B------:R1:W-:Y:S04]  /*2870*/  LDGSTS.E.BYPASS.LTC128B.128 [R198+0x5800], [R8.64] ;  /* 0x0580000008c67fae */ /* 0x0003e8000b901d54 */
[----:B------:R-:W0:Y:S02]  /*2880*/  LDGDEPBAR ;  /* 0x00000000000079af */ /* 0x000e240000000000 */
.L_x_957:
[----:B-1----:R-:W-:Y:S01]  /*2890*/  FMNMX.FTZ R8, R75, R7, !PT ;  /* 0x000000074b087209 */ /* 0x002fe20007810000 */
[----:B------:R-:W-:Y:S01]  /*28a0*/  IMAD R6, R123, 0x8, R122 ;  /* 0x000000087b067824 */ /* 0x000fe200078e027a */
[----:B------:R-:W-:Y:S01]  /*28b0*/  FMNMX.FTZ R15, R71, R80, !PT ;  /* 0x00000050470f7209 */ /* 0x000fe20007810000 */
[----:B------:R-:W-:Y:S01]  /*28c0*/  IMAD.SHL.U32 R139, R117, 0x2, RZ ;  /* 0x00000002758b7824 */ /* 0x000fe200078e00ff */
[----:B------:R-:W-:Y:S01]  /*28d0*/  FMNMX.FTZ R8, R77, R8, !PT ;  /* 0x000000084d087209 */ /* 0x000fe20007810000 */
[----:B------:R-:W-:Y:S01]  /*28e0*/  IMAD.WIDE.U32 R166, R136, -0x2daee0ad, RZ ;  /* 0xd2511f5388a67825 */ /* 0x000fe200078e00ff */
[----:B------:R-:W-:Y:S01]  /*28f0*/  FMNMX.FTZ R15, R92, R15, !PT ;  /* 0x0000000f5c0f7209 */ /* 0x000fe20007810000 */
[----:B------:R-:W-:Y:S01]  /*2900*/  UIADD3 UR15, UR24, -0x61c88647, URZ ;  /* 0x9e3779b9180f7890 */ /* 0x000fe2000fffe03f */
[----:B------:R-:W-:Y:S01]  /*2910*/  FMNMX.FTZ R8, R63, R8, !PT ;  /* 0x000000083f087209 */ /* 0x000fe20007810000 */
[----:B------:R-:W-:Y:S01]  /*2920*/  UIADD3 UR14, UR25, -0x4498517b, URZ ;  /* 0xbb67ae85190e7890 */ /* 0x000fe2000fffe03f */
[----:B------:R-:W-:Y:S01]  /*2930*/  FMNMX.FTZ R15, R94, R15, !PT ;  /* 0x0000000f5e0f7209 */ /* 0x000fe20007810000 */
[----:B------:R-:W-:Y:S01]  /*2940*/  IMAD.WIDE.U32 R226, R6, -0x326172a9, RZ ;  /* 0xcd9e8d5706e27825 */ /* 0x000fe200078e00ff */
[----:B------:R-:W-:Y:S01]  /*2950*/  FMNMX.FTZ R8, R73, R8, !PT ;  /* 0x0000000849087209 */ /* 0x000fe20007810000 */
[----:B------:R-:W-:Y:S01]  /*2960*/  UIADD3 UR13, UR24, 0x3c6ef372, URZ ;  /* 0x3c6ef372180d7890 */ /* 0x000fe2000fffe03f */
[----:B------:R-:W-:Y:S01]  /*2970*/  FMNMX.FTZ R15, R54, R15, !PT ;  /* 0x0000000f360f7209 */ /* 0x000fe20007810000 */
[----:B------:R-:W-:Y:S01]  /*2980*/  UIADD3 UR12, UR25, 0x76cf5d0a, URZ ;  /* 0x76cf5d0a190c7890 */ /* 0x000fe2000fffe03f */
[----:B------:R-:W-:Y:S01]  /*2990*/  FMNMX.FTZ R8, R57, R8, !PT ;  /* 0x0000000839087209 */ /* 0x000fe20007810000 */
[----:B------:R-:W-:Y:S01]  /*29a0*/  UIADD3 UR10, UR25, 0x32370b8f, URZ ;  /* 0x32370b8f190a7890 */ /* 0x000fe2000fffe03f */
[----:B------:R-:W-:Y:S01]  /*29b0*/  FMNMX.FTZ R15, R110, R15, !PT ;  /* 0x0000000f6e0f7209 */ /* 0x000fe20007810000 */
[----:B------:R-:W-:Y:S01]  /*29c0*/  UIADD3 UR11, UR24, -0x255992d5, URZ ;  /* 0xdaa66d2b180b7890 */ /* 0x000fe2000fffe03f */
[----:B------:R-:W-:Y:S01]  /*29d0*/  FMNMX.FTZ R8, R61, R8, !PT ;  /* 0x000000083d087209 */ /* 0x000fe20007810000 */
[----:B------:R-:W-:Y:S01]  /*29e0*/  UIADD3 UR9, UR24, 0x78dde6e4, URZ ;  /* 0x78dde6e418097890 */ /* 0x000fe2000fffe03f */
[----:B------:R-:W-:Y:S01]  /*29f0*/  FMNMX.FTZ R15, R74, R15, !PT ;  /* 0x0000000f4a0f7209 */ /* 0x000fe20007810000 */
[----:B------:R-:W-:Y:S01]  /*2a00*/  UIADD3 UR6, UR25, -0x56f99767, URZ ;  /* 0xa906689919067890 */ /* 0x000fe2000fffe03f */
[----:B------:R-:W-:Y:S01]  /*2a10*/  FMNMX.FTZ R8, R59, R8, !PT ;  /* 0x000000083b087209 */ /* 0x000fe20007810000 */
[----:B------:R-:W-:Y:S01]  /*2a20*/  UIADD3 UR8, UR25, -0x126145ec, URZ ;  /* 0xed9eba1419087890 */ /* 0x000fe2000fffe03f */
[----:B------:R-:W-:Y:S01]  /*2a30*/  FMNMX.FTZ R15, R208, R15, !PT ;  /* 0x0000000fd00f7209 */ /* 0x000fe20007810000 */
[----:B------:R-:W-:Y:S01]  /*2a40*/  IMAD.SHL.U32 R188, R2, 0x2, RZ ;  /* 0x0000000202bc7824 */ /* 0x000fe200078e00ff */
[----:B------:R-:W-:Y:S01]  /*2a50*/  FMNMX.FTZ R8, R147, R8, !PT ;  /* 0x0000000893087209 */ /* 0x000fe20007810000 */
[----:B------:R-:W-:Y:S01]  /*2a60*/  UIADD3 UR17, UR24, -0x4ab325aa, URZ ;  /* 0xb54cda5618117890 */ /* 0x000fe2000fffe03f */
[----:B------:R-:W-:Y:S01]  /*2a70*/  FMNMX.FTZ R13, R69, R76, !PT ;  /* 0x0000004c450d7209 */ /* 0x000fe20007810000 */
[--C-:B------:R-:W-:Y:S01]  /*2a80*/  IMAD R185, R3, 0x2, R188.reuse ;  /* 0x0000000203b97824 */ /* 0x100fe200078e02bc */
[----:B------:R-:W-:Y:S01]  /*2a90*/  FMNMX.FTZ R8, R149, R8, !PT ;  /* 0x0000000895087209 */ /* 0x000fe20007810000 */
[----:B------:R-:W-:Y:S01]  /*2aa0*/  IMAD R186, R0, 0x2, R188 ;  /* 0x0000000200ba7824 */ /* 0x000fe200078e02bc */
[----:B------:R-:W-:Y:S01]  /*2ab0*/  IADD3 R4, R6, 0x4, RZ ;  /* 0x0000000406047810 */ /* 0x000fe20007ffe0ff */
[----:B------:R-:W-:Y:S01]  /*2ac0*/  IMAD R184, R0, 0x2, R185 ;  /* 0x0000000200b87824 */ /* 0x000fe200078e02b9 */
[----:B------:R-:W-:Y:S01]  /*2ad0*/  FMNMX.FTZ R8, R163, R8, !PT ;  /* 0x00000008a3087209 */ /* 0x000fe20007810000 */
[----:B------:R-:W-:Y:S01]  /*2ae0*/  UIADD3 UR7, UR24, 0x1715609d, URZ ;  /* 0x1715609d18077890 */ /* 0x000fe2000fffe03f */
[----:B------:R-:W-:Y:S01]  /*2af0*/  LOP3.LUT R236, R167, UR25, R139, 0x96, !PT ;  /* 0x00000019a7ec7c12 */ /* 0x000fe2000f8e968b */
[----:B------:R-:W-:Y:S01]  /*2b00*/  IMAD.WIDE.U32 R230, R4, -0x326172a9, RZ ;  /* 0xcd9e8d5704e67825 */ /* 0x000fe200078e00ff */
[----:B------:R-:W-:Y:S01]  /*2b10*/  FMNMX.FTZ R8, R155, R8, !PT ;  /* 0x000000089b087209 */ /* 0x000fe20007810000 */
[----:B------:R-:W-:Y:S01]  /*2b20*/  LDSM.16.MT88.4 R120, [R188+0x6000] ;  /* 0x00600000bc78783b */ /* 0x000fe20000004200 */
[----:B------:R-:W-:Y:S01]  /*2b30*/  FMNMX.FTZ R15, R154, R15, !PT ;  /* 0x0000000f9a0f7209 */ /* 0x000fe20007810000 */
[----:B------:R-:W-:Y:S01]  /*2b40*/  IMAD.WIDE.U32 R236, R236, -0x326172a9, RZ ;  /* 0xcd9e8d57ecec7825 */ /* 0x000fe200078e00ff */
[----:B------:R-:W-:Y:S01]  /*2b50*/  FMNMX.FTZ R8, R161, R8, !PT ;  /* 0x00000008a1087209 */ /* 0x000fe20007810000 */
[----:B------:R-:W-:Y:S01]  /*2b60*/  UIADD3 UR16, UR25, 0x646e171e, URZ ;  /* 0x646e171e19107890 */ /* 0x000fe2000fffe03f */
        /* <DEDUP_REMOVED lines=9> */
[----:B------:R-:W-:Y:S02]  /*2c00*/  LOP3.LUT R8, R237, UR15, R230, 0x96, !PT ;  /* 0x0000000fed087c12 */ /* 0x000fe4000f8e96e6 */
[----:B------:R-:W-:Y:S02]  /*2c10*/  FMNMX.FTZ R15, R178, R15, !PT ;  /* 0x0000000fb20f7209 */ /* 0x000fe40007810000 */
[----:B------:R-:W-:Y:S01]  /*2c20*/  FMNMX.FTZ R11, R65, R72, !PT ;  /* 0x00000048410b7209 */ /* 0x000fe20007810000 */
[----:B------:R-:W-:Y:S01]  /*2c30*/  IMAD.WIDE.U32 R18, R8, -0x2daee0ad, RZ ;  /* 0xd2511f5308127825 */ /* 0x000fe200078e00ff */
        /* <DEDUP_REMOVED lines=9> */
[----:B------:R-:W-:Y:S02]  /*2cd0*/  LOP3.LUT R5, R116, UR24, RZ, 0x3c, !PT ;  /* 0x0000001874057c12 */ /* 0x000fe4000f8e3cff */
[----:B------:R-:W-:Y:S01]  /*2ce0*/  FMNMX.FTZ R13, R164, R13, !PT ;  /* 0x0000000da40d7209 */ /* 0x000fe20007810000 */
[----:B------:R-:W-:Y:S01]  /*2cf0*/  LDSM.16.MT88.4 R116, [R186+0x6000] ;  /* 0x00600000ba74783b */ /* 0x000fe20000004200 */
[----:B------:R-:W-:Y:S02]  /*2d00*/  FMNMX.FTZ R20, R150, R15, !PT ;  /* 0x0000000f96147209 */ /* 0x000fe40007810000 */
[----:B------:R-:W-:Y:S02]  /*2d10*/  FMNMX.FTZ R11, R146, R11, !PT ;  /* 0x0000000b920b7209 */ /* 0x000fe40007810000 */
[----:B------:R-:W-:-:S02]  /*2d20*/  LOP3.LUT R224, R231, R5, RZ, 0x3c, !PT ;  /* 0x00000005e7e07212 */ /* 0x000fc400078e3cff */
[----:B------:R-:W-:Y:S02]  /*2d30*/  FMNMX.FTZ R13, R172, R13, !PT ;  /* 0x0000000dac0d7209 */ /* 0x000fe40007810000 */
[----:B-1----:R-:W-:Y:S01]  /*2d40*/  FMNMX.FTZ R16, R9, R16, !PT ;  /* 0x0000001009107209 */ /* 0x002fe20007810000 */
[----:B------:R-:W-:Y:S01]  /*2d50*/  IMAD.WIDE.U32 R224, R224, -0x2daee0ad, RZ ;  /* 0xd2511f53e0e07825 */ /* 0x000fe200078e00ff */
[----:B------:R-:W1:Y:S01]  /*2d60*/  SHFL.BFLY PT, R9, R20, 0x2, 0x1f ;  /* 0x0c401f0014097f89 */ /* 0x000e6200000e0000 */
[----:B------:R-:W-:Y:S02]  /*2d70*/  FMNMX.FTZ R11, R206, R11, !PT ;  /* 0x0000000bce0b7209 */ /* 0x000fe40007810000 */
[----:B------:R-:W-:Y:S01]  /*2d80*/  FMNMX.FTZ R13, R176, R13, !PT ;  /* 0x0000000db00d7209 */ /* 0x000fe20007810000 */
[----:B------:R-:W2:Y:S01]  /*2d90*/  SHFL.BFLY PT, R133, R16, 0x1, 0x1f ;  /* 0x0c201f0010857f89 */ /* 0x000ea200000e0000 */
[----:B------:R-:W-:Y:S02]  /*2da0*/  FMNMX.FTZ R11, R204, R11, !PT ;  /* 0x0000000bcc0b7209 */ /* 0x000fe40007810000 */
[----:B------:R-:W-:-:S02]  /*2db0*/  FMNMX.FTZ R13, R174, R13, !PT ;  /* 0x0000000dae0d7209 */ /* 0x000fc40007810000 */
[----:B------:R-:W-:Y:S02]  /*2dc0*/  LOP3.LUT R222, R225, UR14, R166, 0x96, !PT ;  /* 0x0000000ee1de7c12 */ /* 0x000fe4000f8e96a6 */
[----:B------:R-:W-:Y:S02]  /*2dd0*/  FMNMX.FTZ R11, R162, R11, !PT ;  /* 0x0000000ba20b7209 */ /* 0x000fe40007810000 */
[----:B------:R-:W-:Y:S01]  /*2de0*/  FMNMX.FTZ R8, R144, R13, !PT ;  /* 0x0000000d90087209 */ /* 0x000fe20007810000 */
[----:B------:R-:W-:Y:S01]  /*2df0*/  IMAD.WIDE.U32 R222, R222, -0x326172a9, RZ ;  /* 0xcd9e8d57dede7825 */ /* 0x000fe200078e00ff */
[----:B------:R-:W-:Y:S02]  /*2e00*/  FMNMX.FTZ R11, R156, R11, !PT ;  /* 0x0000000b9c0b7209 */ /* 0x000fe40007810000 */
[----:B------:R-:W-:Y:S02]  /*2e10*/  FMNMX.FTZ R13, R143, R8, !PT ;  /* 0x000000088f0d7209 */ /* 0x000fe40007810000 */
[----:B------:R-:W-:-:S02]  /*2e20*/  LOP3.LUT R8, R237, UR15, R226, 0x96, !PT ;  /* 0x0000000fed087c12 */ /* 0x000fc4000f8e96e2 */
[----:B------:R-:W-:Y:S02]  /*2e30*/  FMNMX.FTZ R11, R170, R11, !PT ;  /* 0x0000000baa0b7209 */ /* 0x000fe40007810000 */
[----:B------:R-:W-:Y:S01]  /*2e40*/  LOP3.LUT R22, R223, UR13, R236, 0x96, !PT ;  /* 0x0000000ddf167c12 */ /* 0x000fe2000f8e96ec */
[----:B------:R-:W-:Y:S01]  /*2e50*/  IMAD.WIDE.U32 R234, R8, -0x2daee0ad, RZ ;  /* 0xd2511f5308ea7825 */ /* 0x000fe200078e00ff */
[----:B------:R-:W-:Y:S02]  /*2e60*/  FMNMX.FTZ R8, R168, R11, !PT ;  /* 0x0000000ba8087209 */ /* 0x000fe40007810000 */
[----:B------:R-:W-:Y:S01]  /*2e70*/  LOP3.LUT R10, R19, UR12, R224, 0x96, !PT ;  /* 0x0000000c130a7c12 */ /* 0x000fe2000f8e96e0 */
[----:B------:R-:W-:Y:S01]  /*2e80*/  IMAD.WIDE.U32 R22, R22, -0x2daee0ad, RZ ;  /* 0xd2511f5316167825 */ /* 0x000fe200078e00ff */
[----:B------:R-:W-:Y:S02]  /*2e90*/  FMNMX.FTZ R13, R142, R13, !PT ;  /* 0x0000000d8e0d7209 */ /* 0x000fe40007810000 */
[----:B-1----:R-:W-:Y:S01]  /*2ea0*/  FMNMX.FTZ R9, R20, R9, !PT ;  /* 0x0000000914097209 */ /* 0x002fe20007810000 */
[----:B------:R-:W-:Y:S01]  /*2eb0*/  IMAD.WIDE.U32 R24, R10, -0x326172a9, RZ ;  /* 0xcd9e8d570a187825 */ /* 0x000fe200078e00ff */
[----:B------:R-:W-:-:S02]  /*2ec0*/  FMNMX.FTZ R19, R67, R8, !PT ;  /* 0x0000000843137209 */ /* 0x000fc40007810000 */
[----:B------:R-:W-:Y:S01]  /*2ed0*/  LOP3.LUT R14, R23, UR10, R18, 0x96, !PT ;  /* 0x0000000a170e7c12 */ /* 0x000fe2000f8e9612 */
[----:B------:R-:W1:Y:S01]  /*2ee0*/  SHFL.BFLY PT, R8, R9, 0x1, 0x1f ;  /* 0x0c201f0009087f89 */ /* 0x000e6200000e0000 */
[----:B------:R-:W-:Y:S02]  /*2ef0*/  FMNMX.FTZ R18, R140, R13, !PT ;  /* 0x0000000d8c127209 */ /* 0x000fe40007810000 */
[----:B------:R-:W-:Y:S01]  /*2f00*/  FMNMX.FTZ R19, R64, R19, !PT ;  /* 0x0000001340137209 */ /* 0x000fe20007810000 */
[----:B------:R-:W-:Y:S01]  /*2f10*/  IMAD.WIDE.U32 R14, R14, -0x326172a9, RZ ;  /* 0xcd9e8d570e0e7825 */ /* 0x000fe200078e00ff */
[----:B------:R-:W-:Y:S01]  /*2f20*/  LOP3.LUT R30, R227, R5, RZ, 0x3c, !PT ;  /* 0x00000005e31e7212 */ /* 0x000fe200078e3cff */
[----:B------:R-:W3:Y:S01]  /*2f30*/  SHFL.BFLY PT, R135, R18, 0x2, 0x1f ;  /* 0x0c401f0012877f89 */ /* 0x000ee200000e0000 */
[----:B------:R-:W-:Y:S02]  /*2f40*/  FMNMX.FTZ R19, R138, R19, !PT ;  /* 0x000000138a137209 */ /* 0x000fe40007810000 */
[----:B--2---:R-:W-:Y:S01]  /*2f50*/  FMNMX.FTZ R133, R16, R133, !PT ;  /* 0x0000008510857209 */ /* 0x004fe20007810000 */
[----:B------:R-:W-:Y:S01]  /*2f60*/  IMAD.WIDE.U32 R30, R30, -0x2daee0ad, RZ ;  /* 0xd2511f531e1e7825 */ /* 0x000fe200078e00ff */
[----:B------:R-:W-:-:S02]  /*2f70*/  FMNMX.FTZ R19, R66, R19, !PT ;  /* 0x0000001342137209 */ /* 0x000fc40007810000 */
[----:B------:R-:W-:Y:S02]  /*2f80*/  FSETP.NEU.FTZ.AND P1, PT, R133, -INF , PT ;  /* 0xff8000008500780b */ /* 0x000fe40003f3d000 */
[----:B------:R-:W-:Y:S01]  /*2f90*/  LOP3.LUT R28, R31, UR14, R166, 0x96, !PT ;  /* 0x0000000e1f1c7c12 */ /* 0x000fe2000f8e96a6 */
[----:B------:R-:W2:Y:S01]  /*2fa0*/  SHFL.BFLY PT, R134, R19, 0x2, 0x1f ;  /* 0x0c401f0013867f89 */ /* 0x000ea200000e0000 */
[----:B------:R-:W-:Y:S01]  /*2fb0*/  FMUL.FTZ R166, R133, c[0x0][0x23c] ;  /* 0x00008f0085a67a20 */ /* 0x000fe20000410000 */
[----:B------:R-:W-:Y:S02]  /*2fc0*/  LOP3.LUT R10, R25, UR11, R222, 0x96, !PT ;  /* 0x0000000b190a7c12 */ /* 0x000fe4000f8e96de */
[----:B------:R-:W-:Y:S01]  /*2fd0*/  LOP3.LUT R12, R15, UR9, R24, 0x96, !PT ;  /* 0x000000090f0c7c12 */ /* 0x000fe2000f8e9618 */
[----:B------:R-:W-:Y:S01]  /*2fe0*/  IMAD.WIDE.U32 R28, R28, -0x326172a9, RZ ;  /* 0xcd9e8d571c1c7825 */ /* 0x000fe200078e00ff */
[----:B------:R-:W-:Y:S02]  /*2ff0*/  FSEL R166, R166, RZ, P1 ;  /* 0x000000ffa6a67208 */ /* 0x000fe40000800000 */
[----:B------:R-:W-:Y:S01]  /*3000*/  LOP3.LUT R11, R235, UR12, R30, 0x96, !PT ;  /* 0x0000000ceb0b7c12 */ /* 0x000fe2000f8e961e */
[----:B------:R-:W-:Y:S01]  /*3010*/  IMAD.WIDE.U32 R20, R10, -0x2daee0ad, RZ ;  /* 0xd2511f530a147825 */ /* 0x000fe200078e00ff */
[----:B------:R-:W-:-:S02]  /*3020*/  LOP3.LUT R236, R29, UR13, R236, 0x96, !PT ;  /* 0x0000000d1dec7c12 */ /* 0x000fc4000f8e96ec */
[----:B------:R-:W-:Y:S01]  /*3030*/  IADD3 R139, R139, 0x1, RZ ;  /* 0x000000018b8b7810 */ /* 0x000fe20007ffe0ff */
[----:B------:R-:W-:Y:S01]  /*3040*/  FFMA.FTZ R44, R7, c[0x0][0x23c], -R166 ;  /* 0x00008f00072c7a23 */ /* 0x000fe200000108a6 */
[----:B-1----:R-:W-:Y:S01]  /*3050*/  FMNMX.FTZ R7, R9, R8, !PT ;  /* 0x0000000809077209 */ /* 0x002fe20007810000 */
[----:B------:R-:W-:Y:S01]  /*3060*/  IMAD.WIDE.U32 R12, R12, -0x2daee0ad, RZ ;  /* 0xd2511f530c0c7825 */ /* 0x000fe200078e00ff */
[----:B---3--:R-:W-:Y:S02]  /*3070*/  FMNMX.FTZ R135, R18, R135, !PT ;  /* 0x0000008712877209 */ /* 0x008fe40007810000 */
[C---:B------:R-:W-:Y:S01]  /*3080*/  FSETP.NEU.FTZ.AND P1, PT, R7.reuse, -INF , PT ;  /* 0xff8000000700780b */ /* 0x040fe20003f3d000 */
[----:B------:R-:W-:Y:S01]  /*3090*/  FMUL.FTZ R153, R7, c[0x0][0x23c] ;  /* 0x00008f0007997a20 */ /* 0x000fe20000410000 */
[----:B------:R-:W-:Y:S01]  /*30a0*/  LOP3.LUT R10, R13, UR6, R20, 0x96, !PT ;  /* 0x000000060d0a7c12 */ /* 0x000fe2000f8e9614 */
[----:B------:R-:W1:Y:S01]  /*30b0*/  SHFL.BFLY PT, R18, R135, 0x1, 0x1f ;  /* 0x0c201f0087127f89 */ /* 0x000e6200000e0000 */
[----:B------:R-:W-:Y:S01]  /*30c0*/  LOP3.LUT R16, R21, UR8, R22, 0x96, !PT ;  /* 0x0000000815107c12 */ /* 0x000fe2000f8e9616 */
[----:B------:R-:W-:Y:S01]  /*30d0*/  IMAD.WIDE.U32 R232, R11, -0x326172a9, RZ ;  /* 0xcd9e8d570be87825 */ /* 0x000fe200078e00ff */
[----:B------:R-:W-:Y:S01]  /*30e0*/  FSEL R153, R153, RZ, P1 ;  /* 0x000000ff99997208 */ /* 0x000fe20000800000 */
[----:B------:R-:W-:Y:S01]  /*30f0*/  MUFU.EX2 R44, R44 ;  /* 0x0000002c002c7308 */ /* 0x000fe20000000800 */
[----:B--2---:R-:W-:Y:S01]  /*3100*/  FMNMX.FTZ R134, R19, R134, !PT ;  /* 0x0000008613867209 */ /* 0x004fe20007810000 */
[----:B------:R-:W-:Y:S01]  /*3110*/  IMAD.WIDE.U32 R20, R10, -0x326172a9, RZ ;  /* 0xcd9e8d570a147825 */ /* 0x000fe200078e00ff */
[----:B------:R-:W-:-:S02]  /*3120*/  LOP3.LUT R13, R233, UR11, R28, 0x96, !PT ;  /* 0x0000000be90d7c12 */ /* 0x000fc4000f8e961c */
[----:B------:R-:W-:Y:S01]  /*3130*/  LOP3.LUT R167, R167, UR25, R139, 0x96, !PT ;  /* 0x00000019a7a77c12 */ /* 0x000fe2000f8e968b */
[----:B------:R-:W-:Y:S01]  /*3140*/  IMAD.WIDE.U32 R16, R16, -0x326172a9, RZ ;  /* 0xcd9e8d5710107825 */ /* 0x000fe200078e00ff */
[C---:B------:R-:W-:Y:S01]  /*3150*/  LOP3.LUT R11, R20.reuse, 0xffff, RZ, 0xc0, !PT ;  /* 0x0000ffff140b7812 */ /* 0x040fe200078ec0ff */
[----:B------:R-:W2:Y:S01]  /*3160*/  SHFL.BFLY PT, R3, R134, 0x1, 0x1f ;  /* 0x0c201f0086037f89 */ /* 0x000ea200000e0000 */
[----:B------:R-:W-:Y:S01]  /*3170*/  LOP3.LUT R10, R20, 0xff, RZ, 0xc0, !PT ;  /* 0x000000ff140a7812 */ /* 0x000fe200078ec0ff */
[--C-:B------:R-:W-:Y:S01]  /*3180*/  FFMA.FTZ R49, R71, c[0x0][0x23c], -R153.reuse ;  /* 0x00008f0047317a23 */ /* 0x100fe20000010899 */
[----:B------:R-:W-:Y:S01]  /*3190*/  LOP3.LUT R9, R21, UR17, R16, 0x96, !PT ;  /* 0x0000001115097c12 */ /* 0x000fe2000f8e9610 */
[----:B------:R-:W-:Y:S01]  /*31a0*/  FFMA.FTZ R46, R80, c[0x0][0x23c], -R153 ;  /* 0x00008f00502e7a23 */ /* 0x000fe20000010899 */
[----:B------:R-:W-:Y:S01]  /*31b0*/  SHF.R.U32.HI R11, RZ, 0x8, R11 ;  /* 0x00000008ff0b7819 */ /* 0x000fe2000001160b */
[----:B------:R-:W-:Y:S01]  /*31c0*/  IMAD.WIDE.U32 R236, R236, -0x2daee0ad, RZ ;  /* 0xd2511f53ecec7825 */ /* 0x000fe200078e00ff */
[----:B------:R-:W-:Y:S01]  /*31d0*/  SHF.R.U32.HI R0, RZ, 0x10, R9 ;  /* 0x00000010ff007819 */ /* 0x000fe20000011609 */
[----:B------:R-:W-:Y:S01]  /*31e0*/  MUFU.EX2 R49, R49 ;  /* 0x0000003100317308 */ /* 0x000fe20000000800 */
[----:B------:R-:W-:Y:S01]  /*31f0*/  PRMT R10, R10, 0x5410, R11 ;  /* 0x000054100a0a7816 */ /* 0x000fe2000000000b */
[----:B------:R-:W-:Y:S01]  /*3200*/  FFMA.FTZ R45, R75, c[0x0][0x23c], -R166 ;  /* 0x00008f004b2d7a23 */ /* 0x000fe200000108a6 */
[----:B------:R-:W-:Y:S01]  /*3210*/  LOP3.LUT R234, R237, UR10, R234, 0x96, !PT ;  /* 0x0000000aedea7c12 */ /* 0x000fe2000f8e96ea */
[--C-:B------:R-:W-:Y:S01]  /*3220*/  FFMA.FTZ R37, R63, c[0x0][0x23c], -R166.reuse ;  /* 0x00008f003f257a23 */ /* 0x100fe200000108a6 */
[----:B------:R-:W-:Y:S01]  /*3230*/  LOP3.LUT R16, R9, 0xffff, RZ, 0xc0, !PT ;  /* 0x0000ffff09107812 */ /* 0x000fe200078ec0ff */
[----:B------:R-:W-:Y:S01]  /*3240*/  IMAD R63, R137, 0x10000, R137 ;  /* 0x00010000893f7824 */ /* 0x000fe200078e0289 */
[----:B------:R-:W-:Y:S01]  /*3250*/  LOP3.LUT R11, R9, 0xff, RZ, 0xc0, !PT ;  /* 0x000000ff090b7812 */ /* 0x000fe200078ec0ff */
[----:B------:R-:W3:Y:S01]  /*3260*/  MUFU.EX2 R46, R46 ;  /* 0x0000002e002e7308 */ /* 0x000ee20000000800 */
[----:B------:R-:W-:Y:S01]  /*3270*/  IMAD.WIDE.U32 R234, R234, -0x326172a9, RZ ;  /* 0xcd9e8d57eaea7825 */ /* 0x000fe200078e00ff */
[----:B------:R-:W-:Y:S01]  /*3280*/  SHF.R.U32.HI R9, RZ, 0x18, R9 ;  /* 0x00000018ff097819 */ /* 0x000fe20000011609 */
[--C-:B------:R-:W-:Y:S01]  /*3290*/  HSET2.LE.AND R10, R10, R63.reuse, PT ;  /* 0x0000003f0a0a7233 */ /* 0x100fe20003803000 */
[----:B------:R-:W-:Y:S01]  /*32a0*/  LOP3.LUT R0, R0, 0xff, RZ, 0xc0, !PT ;  /* 0x000000ff00007812 */ /* 0x000fe200078ec0ff */
[----:B------:R-:W-:Y:S01]  /*32b0*/  FFMA.FTZ R38, R77, c[0x0][0x23c], -R166 ;  /* 0x00008f004d267a23 */ /* 0x000fe200000108a6 */
[----:B------:R-:W-:Y:S01]  /*32c0*/  LOP3.LUT R232, R235, UR9, R232, 0x96, !PT ;  /* 0x00000009ebe87c12 */ /* 0x000fe2000f8e96e8 */
[----:B------:R-:W-:Y:S01]  /*32d0*/  FFMA.FTZ R36, R92, c[0x0][0x23c], -R153 ;  /* 0x00008f005c247a23 */ /* 0x000fe20000010899 */
[----:B------:R-:W4:Y:S01]  /*32e0*/  MUFU.EX2 R45, R45 ;  /* 0x0000002d002d7308 */ /* 0x000f220000000800 */
[----:B------:R-:W-:Y:S01]  /*32f0*/  PRMT R0, R0, 0x5410, R9 ;  /* 0x0000541000007816 */ /* 0x000fe20000000009 */
[--C-:B------:R-:W-:Y:S01]  /*3300*/  FFMA.FTZ R41, R94, c[0x0][0x23c], -R153.reuse ;  /* 0x00008f005e297a23 */ /* 0x100fe20000010899 */
[----:B-1----:R-:W-:Y:S01]  /*3310*/  FMNMX.FTZ R135, R135, R18, !PT ;  /* 0x0000001287877209 */ /* 0x002fe20007810000 */
[----:B------:R-:W-:Y:S01]  /*3320*/  IMAD.WIDE.U32 R18, R13, -0x2daee0ad, RZ ;  /* 0xd2511f530d127825 */ /* 0x000fe200078e00ff */
[----:B------:R-:W-:Y:S01]  /*3330*/  SHF.R.U32.HI R16, RZ, 0x8, R16 ;  /* 0x00000008ff107819 */ /* 0x000fe20000011610 */
[--C-:B------:R-:W-:Y:S01]  /*3340*/  HSET2.LE.AND R101, R0, R63.reuse, PT ;  /* 0x0000003f00657233 */ /* 0x100fe20003803000 */
[----:B------:R-:W-:Y:S01]  /*3350*/  SHF.R.U32.HI R8, RZ, 0x10, R20 ;  /* 0x00000010ff087819 */ /* 0x000fe20000011614 */
[----:B------:R-:W-:Y:S01]  /*3360*/  IMAD.WIDE.U32 R232, R232, -0x2daee0ad, RZ ;  /* 0xd2511f53e8e87825 */ /* 0x000fe200078e00ff */
[----:B---3--:R-:W-:Y:S01]  /*3370*/  F2FP.PACK_AB R0, R46, R49 ;  /* 0x000000312e00723e */ /* 0x008fe200000000ff */
[----:B------:R-:W-:Y:S01]  /*3380*/  MUFU.EX2 R38, R38 ;  /* 0x0000002600267308 */ /* 0x000fe20000000800 */
[C---:B------:R-:W-:Y:S01]  /*3390*/  FSETP.NEU.FTZ.AND P1, PT, R135.reuse, -INF , PT ;  /* 0xff8000008700780b */ /* 0x040fe20003f3d000 */
[----:B------:R-:W-:Y:S01]  /*33a0*/  FMUL.FTZ R145, R135, c[0x0][0x23c] ;  /* 0x00008f0087917a20 */ /* 0x000fe20000410000 */
[----:B------:R-:W-:Y:S01]  /*33b0*/  PRMT R2, R11, 0x5410, R16 ;  /* 0x000054100b027816 */ /* 0x000fe20000000010 */
[----:B------:R-:W1:Y:S01]  /*33c0*/  LDSM.16.MT88.4 R92, [R185+0x6000] ;  /* 0x00600000b95c783b */ /* 0x000e620000004200 */
[----:B------:R-:W-:Y:S01]  /*33d0*/  LOP3.LUT R101, R101, R0, RZ, 0xc0, !PT ;  /* 0x0000000065657212 */ /* 0x000fe200078ec0ff */
[--C-:B------:R-:W-:Y:S01]  /*33e0*/  FFMA.FTZ R40, R74, c[0x0][0x23c], -R153.reuse ;  /* 0x00008f004a287a23 */ /* 0x100fe20000010899 */
[----:B--2---:R-:W-:Y:S01]  /*33f0*/  FMNMX.FTZ R134, R134, R3, !PT ;  /* 0x0000000386867209 */ /* 0x004fe20007810000 */
[----:B------:R-:W2:Y:S01]  /*3400*/  MUFU.EX2 R37, R37 ;  /* 0x0000002500257308 */ /* 0x000ea20000000800 */
[----:B------:R-:W-:Y:S01]  /*3410*/  SHF.R.U32.HI R15, RZ, 0x18, R20 ;  /* 0x00000018ff0f7819 */ /* 0x000fe20000011614 */
[--C-:B------:R-:W-:Y:S01]  /*3420*/  HSET2.LE.AND R2, R2, R63.reuse, PT ;  /* 0x0000003f02027233 */ /* 0x100fe20003803000 */
[----:B------:R-:W-:Y:S01]  /*3430*/  LOP3.LUT R8, R8, 0xff, RZ, 0xc0, !PT ;  /* 0x000000ff08087812 */ /* 0x000fe200078ec0ff */
[----:B------:R-:W-:Y:S01]  /*3440*/  FMUL.FTZ R141, R134, c[0x0][0x23c] ;  /* 0x00008f00868d7a20 */ /* 0x000fe20000410000 */
[----:B------:R-:W-:Y:S01]  /*3450*/  LOP3.LUT R236, R19, UR8, R236, 0x96, !PT ;  /* 0x0000000813ec7c12 */ /* 0x000fe2000f8e96ec */
[----:B------:R-:W-:Y:S01]  /*3460*/  FFMA.FTZ R47, R208, c[0x0][0x23c], -R153 ;  /* 0x00008f00d02f7a23 */ /* 0x000fe20000010899 */
[----:B------:R-:W-:Y:S01]  /*3470*/  LOP3.LUT R0, R233, UR6, R18, 0x96, !PT ;  /* 0x00000006e9007c12 */ /* 0x000fe2000f8e9612 */
[----:B------:R-:W-:Y:S01]  /*3480*/  MUFU.EX2 R36, R36 ;  /* 0x0000002400247308 */ /* 0x000fe20000000800 */
[----:B------:R-:W-:Y:S01]  /*3490*/  FSEL R145, R145, RZ, P1 ;  /* 0x000000ff91917208 */ /* 0x000fe20000800000 */
[----:B------:R-:W-:Y:S01]  /*34a0*/  IMAD.WIDE.U32 R236, R236, -0x326172a9, RZ ;  /* 0xcd9e8d57ecec7825 */ /* 0x000fe200078e00ff */
[----:B------:R-:W-:Y:S01]  /*34b0*/  PRMT R8, R8, 0x5410, R15 ;  /* 0x0000541008087816 */ /* 0x000fe2000000000f */
[----:B------:R-:W-:Y:S01]  /*34c0*/  LDSM.16.MT88.4 R20, [R188+0x6800] ;  /* 0x00680000bc14783b */ /* 0x000fe20000004200 */
[----:B----4-:R-:W-:Y:S01]  /*34d0*/  F2FP.PACK_AB R15, R44, R45 ;  /* 0x0000002d2c0f723e */ /* 0x010fe200000000ff */
[----:B------:R-:W-:Y:S01]  /*34e0*/  IMAD.WIDE.U32 R18, R0, -0x326172a9, RZ ;  /* 0xcd9e8d5700127825 */ /* 0x000fe200078e00ff */
[----:B------:R-:W-:Y:S01]  /*34f0*/  FSETP.NEU.FTZ.AND P1, PT, R134, -INF , PT ;  /* 0xff8000008600780b */ /* 0x000fe20003f3d000 */
[----:B------:R-:W3:Y:S01]  /*3500*/  MUFU.EX2 R41, R41 ;  /* 0x0000002900297308 */ /* 0x000ee20000000800 */
[----:B------:R-:W-:Y:S01]  /*3510*/  LOP3.LUT R100, R2, R15, RZ, 0xc0, !PT ;  /* 0x0000000f02647212 */ /* 0x000fe200078ec0ff */
[--C-:B------:R-:W-:Y:S01]  /*3520*/  FFMA.FTZ R55, R69, c[0x0][0x23c], -R145.reuse ;  /* 0x00008f0045377a23 */ /* 0x100fe20000010891 */
[----:B------:R-:W-:Y:S01]  /*3530*/  FSEL R141, R141, RZ, P1 ;  /* 0x000000ff8d8d7208 */ /* 0x000fe20000800000 */
[----:B------:R-:W-:Y:S01]  /*3540*/  FFMA.FTZ R52, R76, c[0x0][0x23c], -R145 ;  /* 0x00008f004c347a23 */ /* 0x000fe20000010891 */
[----:B------:R-:W-:Y:S01]  /*3550*/  LOP3.LUT R15, R19, UR17, R236, 0x96, !PT ;  /* 0x00000011130f7c12 */ /* 0x000fe2000f8e96ec */
[--C-:B------:R-:W-:Y:S01]  /*3560*/  HSET2.LE.AND R8, R8, R63.reuse, PT ;  /* 0x0000003f08087233 */ /* 0x100fe20003803000 */
[----:B--2---:R-:W-:Y:S01]  /*3570*/  F2FP.PACK_AB R11, R37, R38 ;  /* 0x00000026250b723e */ /* 0x004fe200000000ff */
[----:B------:R-:W-:Y:S01]  /*3580*/  MUFU.EX2 R55, R55 ;  /* 0x0000003700377308 */ /* 0x000fe20000000800 */
[----:B------:R-:W-:Y:S01]  /*3590*/  LOP3.LUT R3, R15, 0xffff, RZ, 0xc0, !PT ;  /* 0x0000ffff0f037812 */ /* 0x000fe200078ec0ff */
[--C-:B------:R-:W-:Y:S01]  /*35a0*/  FFMA.FTZ R53, R65, c[0x0][0x23c], -R141.reuse ;  /* 0x00008f0041357a23 */ /* 0x100fe2000001088d */
[----:B------:R-:W-:Y:S01]  /*35b0*/  LOP3.LUT R104, R15, 0xff, RZ, 0xc0, !PT ;  /* 0x000000ff0f687812 */ /* 0x000fe200078ec0ff */
[----:B------:R-:W-:Y:S01]  /*35c0*/  FFMA.FTZ R48, R72, c[0x0][0x23c], -R141 ;  /* 0x00008f0048307a23 */ /* 0x000fe2000001088d */
[----:B------:R-:W-:Y:S01]  /*35d0*/  SHF.R.U32.HI R3, RZ, 0x8, R3 ;  /* 0x00000008ff037819 */ /* 0x000fe20000011603 */
[----:B------:R-:W-:Y:S01]  /*35e0*/  FFMA.FTZ R51, R70, c[0x0][0x23c], -R141 ;  /* 0x00008f0046337a23 */ /* 0x000fe2000001088d */
[----:B------:R-:W-:Y:S01]  /*35f0*/  SHF.R.U32.HI R0, RZ, 0x10, R15 ;  /* 0x00000010ff007819 */ /* 0x000fe2000001160f */
[----:B------:R-:W2:Y:S01]  /*3600*/  MUFU.EX2 R52, R52 ;  /* 0x0000003400347308 */ /* 0x000ea20000000800 */
[----:B---3--:R-:W-:Y:S01]  /*3610*/  F2FP.PACK_AB R103, R41, R36 ;  /* 0x000000242967723e */ /* 0x008fe200000000ff */
[----:B------:R-:W-:Y:S01]  /*3620*/  FFMA.FTZ R42, R68, c[0x0][0x23c], -R141 ;  /* 0x00008f00442a7a23 */ /* 0x000fe2000001088d */
[----:B------:R-:W-:Y:S01]  /*3630*/  LOP3.LUT R102, R10, R11, RZ, 0xc0, !PT ;  /* 0x0000000b0a667212 */ /* 0x000fe200078ec0ff */
[--C-:B------:R-:W-:Y:S01]  /*3640*/  FFMA.FTZ R50, R82, c[0x0][0x23c], -R145.reuse ;  /* 0x00008f0052327a23 */ /* 0x100fe20000010891 */
[----:B------:R-:W-:Y:S01]  /*3650*/  LOP3.LUT R103, R8, R103, RZ, 0xc0, !PT ;  /* 0x0000006708677212 */ /* 0x000fe200078ec0ff */
[----:B------:R-:W-:Y:S01]  /*3660*/  FFMA.FTZ R43, R78, c[0x0][0x23c], -R145 ;  /* 0x00008f004e2b7a23 */ /* 0x000fe20000010891 */
[----:B------:R-:W3:Y:S01]  /*3670*/  LDSM.16.MT88.4 R8, [R184+0x6000] ;  /* 0x00600000b808783b */ /* 0x000ee20000004200 */
[----:B------:R-:W-:Y:S01]  /*3680*/  MUFU.EX2 R53, R53 ;  /* 0x0000003500357308 */ /* 0x000fe20000000800 */
[----:B------:R-:W-:Y:S01]  /*3690*/  PRMT R104, R104, 0x5410, R3 ;  /* 0x0000541068687816 */ /* 0x000fe20000000003 */
[----:B------:R-:W-:Y:S01]  /*36a0*/  FFMA.FTZ R39, R59, c[0x0][0x23c], -R166 ;  /* 0x00008f003b277a23 */ /* 0x000fe200000108a6 */
[----:B------:R-:W-:Y:S01]  /*36b0*/  LOP3.LUT R13, R17, UR7, R14, 0x96, !PT ;  /* 0x00000007110d7c12 */ /* 0x000fe2000f8e960e */
[----:B------:R-:W-:Y:S01]  /*36c0*/  FFMA.FTZ R54, R54, c[0x0][0x23c], -R153 ;  /* 0x00008f0036367a23 */ /* 0x000fe20000010899 */
[----:B------:R-:W-:Y:S01]  /*36d0*/  SHF.R.U32.HI R15, RZ, 0x18, R15 ;  /* 0x00000018ff0f7819 */ /* 0x000fe2000001160f */
[--C-:B------:R-:W-:Y:S01]  /*36e0*/  HSET2.LE.AND R104, R104, R63.reuse, PT ;  /* 0x0000003f68687233 */ /* 0x100fe20003803000 */
[----:B------:R-:W-:Y:S01]  /*36f0*/  LOP3.LUT R0, R0, 0xff, RZ, 0xc0, !PT ;  /* 0x000000ff00007812 */ /* 0x000fe200078ec0ff */
[----:B------:R-:W4:Y:S01]  /*3700*/  MUFU.EX2 R48, R48 ;  /* 0x0000003000307308 */ /* 0x000f220000000800 */
[----:B------:R-:W-:Y:S01]  /*3710*/  SHF.R.U32.HI R2, RZ, 0x10, R18 ;  /* 0x00000010ff027819 */ /* 0x000fe20000011612 */
[----:B------:R-:W-:Y:S01]  /*3720*/  IMAD.WIDE.U32 R32, R13, -0x2daee0ad, RZ ;  /* 0xd2511f530d207825 */ /* 0x000fe200078e00ff */
[----:B------:R-:W-:Y:S01]  /*3730*/  PRMT R0, R0, 0x5410, R15 ;  /* 0x0000541000007816 */ /* 0x000fe2000000000f */
[C---:B------:R-:W-:Y:S01]  /*3740*/  HMMA.16816.F32 R124, R100.reuse, R120, RZ ;  /* 0x00000078647c723c */ /* 0x040fe200000018ff */
[----:B--2---:R-:W-:Y:S01]  /*3750*/  F2FP.PACK_AB R15, R52, R55 ;  /* 0x00000037340f723e */ /* 0x004fe200000000ff */
[----:B------:R-:W-:Y:S01]  /*3760*/  FFMA.FTZ R73, R73, c[0x0][0x23c], -R166 ;  /* 0x00008f0049497a23 */ /* 0x000fe200000108a6 */
[----:B------:R-:W-:Y:S01]  /*3770*/  SHF.R.U32.HI R17, RZ, 0x18, R18 ;  /* 0x00000018ff117819 */ /* 0x000fe20000011612 */
[----:B------:R-:W-:Y:S01]  /*3780*/  MUFU.EX2 R51, R51 ;  /* 0x0000003300337308 */ /* 0x000fe20000000800 */
[----:B------:R-:W-:Y:S01]  /*3790*/  LOP3.LUT R2, R2, 0xff, RZ, 0xc0, !PT ;  /* 0x000000ff02027812 */ /* 0x000fe200078ec0ff */
[--C-:B------:R-:W-:Y:S01]  /*37a0*/  HSET2.LE.AND R105, R0, R63.reuse, PT ;  /* 0x0000003f00697233 */ /* 0x100fe20003803000 */
[----:B------:R-:W-:Y:S01]  /*37b0*/  LOP3.LUT R104, R104, R15, RZ, 0xc0, !PT ;  /* 0x0000000f68687212 */ /* 0x000fe200078ec0ff */
[C---:B------:R-:W-:Y:S01]  /*37c0*/  HMMA.16816.F32 R76, R100.reuse, R116, RZ ;  /* 0x00000074644c723c */ /* 0x040fe200000018ff */
[--C-:B------:R-:W-:Y:S01]  /*37d0*/  SHF.R.U32.HI R15, RZ, 0x10, R32.reuse ;  /* 0x00000010ff0f7819 */ /* 0x100fe20000011620 */
[----:B------:R-:W-:Y:S01]  /*37e0*/  FFMA.FTZ R59, R108, c[0x0][0x23c], -R145 ;  /* 0x00008f006c3b7a23 */ /* 0x000fe20000010891 */
[----:B------:R-:W-:Y:S01]  /*37f0*/  LOP3.LUT R13, R32, 0xffff, RZ, 0xc0, !PT ;  /* 0x0000ffff200d7812 */ /* 0x000fe200078ec0ff */
[----:B------:R-:W2:Y:S01]  /*3800*/  MUFU.EX2 R42, R42 ;  /* 0x0000002a002a7308 */ /* 0x000ea20000000800 */
[----:B------:R-:W-:Y:S01]  /*3810*/  PRMT R2, R2, 0x5410, R17 ;  /* 0x0000541002027816 */ /* 0x000fe20000000011 */
[----:B------:R-:W-:Y:S01]  /*3820*/  FFMA.FTZ R65, R204, c[0x0][0x23c], -R141 ;  /* 0x00008f00cc417a23 */ /* 0x000fe2000001088d */
[----:B------:R-:W-:Y:S01]  /*3830*/  LOP3.LUT R19, R18, 0xffff, RZ, 0xc0, !PT ;  /* 0x0000ffff12137812 */ /* 0x000fe200078ec0ff */
[C---:B-1----:R-:W-:Y:S01]  /*3840*/  HMMA.16816.F32 R88, R100.reuse, R92, RZ ;  /* 0x0000005c6458723c */ /* 0x042fe200000018ff */
[----:B----4-:R-:W-:Y:S01]  /*3850*/  F2FP.PACK_AB R0, R48, R53 ;  /* 0x000000353000723e */ /* 0x010fe200000000ff */
[--C-:B------:R-:W-:Y:S01]  /*3860*/  HSET2.LE.AND R107, R2, R63.reuse, PT ;  /* 0x0000003f026b7233 */ /* 0x100fe20003803000 */
[----:B------:R-:W-:Y:S01]  /*3870*/  LOP3.LUT R26, R32, 0xff, RZ, 0xc0, !PT ;  /* 0x000000ff201a7812 */ /* 0x000fe200078ec0ff */
[----:B------:R-:W-:Y:S01]  /*3880*/  MUFU.EX2 R40, R40 ;  /* 0x0000002800287308 */ /* 0x000fe20000000800 */
[----:B------:R-:W-:Y:S01]  /*3890*/  SHF.R.U32.HI R32, RZ, 0x18, R32 ;  /* 0x00000018ff207819 */ /* 0x000fe20000011620 */
[----:B------:R-:W-:Y:S01]  /*38a0*/  FFMA.FTZ R56, R56, c[0x0][0x23c], -R145 ;  /* 0x00008f0038387a23 */ /* 0x000fe20000010891 */
[----:B------:R-:W-:Y:S01]  /*38b0*/  LOP3.LUT R15, R15, 0xff, RZ, 0xc0, !PT ;  /* 0x000000ff0f0f7812 */ /* 0x000fe200078ec0ff */
[C---:B------:R-:W-:Y:S01]  /*38c0*/  HMMA.16816.F32 R68, R100.reuse, R122, RZ ;  /* 0x0000007a6444723c */ /* 0x040fe200000018ff */
[----:B------:R-:W-:Y:S01]  /*38d0*/  SHF.R.U32.HI R13, RZ, 0x8, R13 ;  /* 0x00000008ff0d7819 */ /* 0x000fe2000001160d */
[----:B------:R-:W-:Y:S01]  /*38e0*/  FFMA.FTZ R58, R58, c[0x0][0x23c], -R145 ;  /* 0x00008f003a3a7a23 */ /* 0x000fe20000010891 */
[----:B------:R-:W-:Y:S01]  /*38f0*/  LOP3.LUT R31, R33, UR16, R12, 0x96, !PT ;  /* 0x00000010211f7c12 */ /* 0x000fe2000f8e960c */
[----:B------:R-:W1:Y:S01]  /*3900*/  MUFU.EX2 R47, R47 ;  /* 0x0000002f002f7308 */ /* 0x000e620000000800 */
[----:B------:R-:W-:Y:S01]  /*3910*/  LOP3.LUT R106, R18, 0xff, RZ, 0xc0, !PT ;  /* 0x000000ff126a7812 */ /* 0x000fe200078ec0ff */
[----:B------:R-:W-:Y:S01]  /*3920*/  FFMA.FTZ R139, R146, c[0x0][0x23c], -R141 ;  /* 0x00008f00928b7a23 */ /* 0x000fe2000001088d */
[----:B------:R-:W-:Y:S01]  /*3930*/  SHF.R.U32.HI R19, RZ, 0x8, R19 ;  /* 0x00000008ff137819 */ /* 0x000fe20000011613 */
[C---:B------:R-:W-:Y:S01]  /*3940*/  HMMA.16816.F32 R80, R100.reuse, R118, RZ ;  /* 0x000000766450723c */ /* 0x040fe200000018ff */
[----:B------:R-:W-:Y:S01]  /*3950*/  LOP3.LUT R105, R105, R0, RZ, 0xc0, !PT ;  /* 0x0000000069697212 */ /* 0x000fe200078ec0ff */
[----:B------:R-:W-:Y:S01]  /*3960*/  FFMA.FTZ R0, R61, c[0x0][0x23c], -R166 ;  /* 0x00008f003d007a23 */ /* 0x000fe200000108a6 */
[----:B--2---:R-:W-:Y:S01]  /*3970*/  F2FP.PACK_AB R2, R42, R51 ;  /* 0x000000332a02723e */ /* 0x004fe200000000ff */
[----:B------:R-:W-:Y:S01]  /*3980*/  MUFU.EX2 R50, R50 ;  /* 0x0000003200327308 */ /* 0x000fe20000000800 */
[----:B------:R-:W-:Y:S01]  /*3990*/  PRMT R32, R15, 0x5410, R32 ;  /* 0x000054100f207816 */ /* 0x000fe20000000020 */
[----:B------:R-:W-:Y:S01]  /*39a0*/  FFMA.FTZ R61, R62, c[0x0][0x23c], -R145 ;  /* 0x00008f003e3d7a23 */ /* 0x000fe20000010891 */
[----:B------:R-:W-:Y:S01]  /*39b0*/  PRMT R26, R26, 0x5410, R13 ;  /* 0x000054101a1a7816 */ /* 0x000fe2000000000d */
[C---:B------:R-:W-:Y:S01]  /*39c0*/  HMMA.16816.F32 R112, R100.reuse, R94, RZ ;  /* 0x0000005e6470723c */ /* 0x040fe200000018ff */
[----:B------:R-:W-:Y:S01]  /*39d0*/  LOP3.LUT R13, R31, 0xffff, RZ, 0xc0, !PT ;  /* 0x0000ffff1f0d7812 */ /* 0x000fe200078ec0ff */
[--C-:B------:R-:W-:Y:S01]  /*39e0*/  HSET2.LE.AND R27, R32, R63.reuse, PT ;  /* 0x0000003f201b7233 */ /* 0x100fe20003803000 */
[----:B------:R-:W-:Y:S01]  /*39f0*/  PRMT R106, R106, 0x5410, R19 ;  /* 0x000054106a6a7816 */ /* 0x000fe20000000013 */
[----:B------:R-:W2:Y:S01]  /*3a00*/  MUFU.EX2 R43, R43 ;  /* 0x0000002b002b7308 */ /* 0x000ea20000000800 */
[----:B------:R-:W-:Y:S01]  /*3a10*/  LOP3.LUT R107, R107, R2, RZ, 0xc0, !PT ;  /* 0x000000026b6b7212 */ /* 0x000fe200078ec0ff */
[----:B------:R-:W-:Y:S01]  /*3a20*/  FFMA.FTZ R2, R57, c[0x0][0x23c], -R166 ;  /* 0x00008f0039027a23 */ /* 0x000fe200000108a6 */
[----:B------:R-:W-:Y:S01]  /*3a30*/  SHF.R.U32.HI R13, RZ, 0x8, R13 ;  /* 0x00000008ff0d7819 */ /* 0x000fe2000001160d */
[----:B------:R-:W-:Y:S01]  /*3a40*/  FFMA.FTZ R57, R110, c[0x0][0x23c], -R153 ;  /* 0x00008f006e397a23 */ /* 0x000fe20000010899 */
[----:B-1----:R-:W-:Y:S01]  /*3a50*/  F2FP.PACK_AB R32, R47, R40 ;  /* 0x000000282f20723e */ /* 0x002fe200000000ff */
[--C-:B------:R-:W-:Y:S01]  /*3a60*/  HSET2.LE.AND R106, R106, R63.reuse, PT ;  /* 0x0000003f6a6a7233 */ /* 0x100fe20003803000 */
[----:B------:R-:W-:Y:S01]  /*3a70*/  LOP3.LUT R24, R31, 0xff, RZ, 0xc0, !PT ;  /* 0x000000ff1f187812 */ /* 0x000fe200078ec0ff */
[----:B------:R-:W-:Y:S01]  /*3a80*/  MUFU.EX2 R0, R0 ;  /* 0x0000000000007308 */ /* 0x000fe20000000800 */
[----:B------:R-:W-:Y:S01]  /*3a90*/  LOP3.LUT R27, R27, R32, RZ, 0xc0, !PT ;  /* 0x000000201b1b7212 */ /* 0x000fe200078ec0ff */
[----:B------:R-:W1:Y:S01]  /*3aa0*/  LDSM.16.MT88.4 R16, [R186+0x6800] ;  /* 0x00680000ba10783b */ /* 0x000e620000004200 */
[----:B------:R-:W-:Y:S01]  /*3ab0*/  PRMT R24, R24, 0x5410, R13 ;  /* 0x0000541018187816 */ /* 0x000fe2000000000d */
[C---:B---3--:R-:W-:Y:S01]  /*3ac0*/  HMMA.16816.F32 R96, R100.reuse, R8, RZ ;  /* 0x000000086460723c */ /* 0x048fe200000018ff */
[----:B------:R-:W-:Y:S01]  /*3ad0*/  LOP3.LUT R234, R237, UR7, R234, 0x96, !PT ;  /* 0x00000007edea7c12 */ /* 0x000fe2000f8e96ea */
[----:B------:R-:W3:Y:S01]  /*3ae0*/  LDSM.16.MT88.4 R12, [R185+0x6800] ;  /* 0x00680000b90c783b */ /* 0x000ee20000004200 */
[--C-:B------:R-:W-:Y:S01]  /*3af0*/  SHF.R.U32.HI R208, RZ, 0x10, R31.reuse ;  /* 0x00000010ffd07819 */ /* 0x100fe2000001161f */
[----:B------:R-:W4:Y:S01]  /*3b00*/  MUFU.EX2 R39, R39 ;  /* 0x0000002700277308 */ /* 0x000f220000000800 */
[----:B--2---:R-:W-:Y:S01]  /*3b10*/  F2FP.PACK_AB R3, R43, R50 ;  /* 0x000000322b03723e */ /* 0x004fe200000000ff */
[----:B------:R-:W2:Y:S01]  /*3b20*/  LDSM.16.MT88.4 R32, [R184+0x6800] ;  /* 0x00680000b820783b */ /* 0x000ea20000004200 */
[----:B------:R-:W-:Y:S01]  /*3b30*/  SHF.R.U32.HI R31, RZ, 0x18, R31 ;  /* 0x00000018ff1f7819 */ /* 0x000fe2000001161f */
[----:B------:R-:W-:Y:S01]  /*3b40*/  IMAD.WIDE.U32 R234, R234, -0x2daee0ad, RZ ;  /* 0xd2511f53eaea7825 */ /* 0x000fe200078e00ff */
[----:B------:R-:W-:Y:S01]  /*3b50*/  LOP3.LUT R106, R106, R3, RZ, 0xc0, !PT ;  /* 0x000000036a6a7212 */ /* 0x000fe200078ec0ff */
[--C-:B------:R-:W-:Y:S01]  /*3b60*/  HSET2.LE.AND R26, R26, R63.reuse, PT ;  /* 0x0000003f1a1a7233 */ /* 0x100fe20003803000 */
[----:B------:R-:W-:Y:S01]  /*3b70*/  LOP3.LUT R208, R208, 0xff, RZ, 0xc0, !PT ;  /* 0x000000ffd0d07812 */ /* 0x000fe200078ec0ff */
[----:B------:R-:W-:Y:S01]  /*3b80*/  MUFU.EX2 R54, R54 ;  /* 0x0000003600367308 */ /* 0x000fe20000000800 */
[----:B------:R-:W-:Y:S01]  /*3b90*/  HMMA.16816.F32 R100, R100, R10, RZ ;  /* 0x0000000a6464723c */ /* 0x000fe200000018ff */
[----:B------:R-:W-:Y:S01]  /*3ba0*/  FFMA.FTZ R62, R60, c[0x0][0x23c], -R141 ;  /* 0x00008f003c3e7a23 */ /* 0x000fe2000001088d */
[----:B------:R-:W-:Y:S01]  /*3bb0*/  PRMT R208, R208, 0x5410, R31 ;  /* 0x00005410d0d07816 */ /* 0x000fe2000000001f */
[----:B------:R-:W-:Y:S01]  /*3bc0*/  FFMA.FTZ R60, R206, c[0x0][0x23c], -R141 ;  /* 0x00008f00ce3c7a23 */ /* 0x000fe2000001088d */
[----:B------:R-:W-:Y:S01]  /*3bd0*/  LOP3.LUT R232, R235, UR16, R232, 0x96, !PT ;  /* 0x00000010ebe87c12 */ /* 0x000fe2000f8e96e8 */
[--C-:B------:R-:W-:Y:S01]  /*3be0*/  HSET2.LE.AND R24, R24, R63.reuse, PT ;  /* 0x0000003f18187233 */ /* 0x100fe20003803000 */
[----:B------:R-:W-:Y:S01]  /*3bf0*/  FFMA.FTZ R147, R147, c[0x0][0x23c], -R166 ;  /* 0x00008f0093937a23 */ /* 0x000fe200000108a6 */
[----:B------:R-:W5:Y:S01]  /*3c00*/  MUFU.EX2 R57, R57 ;  /* 0x0000003900397308 */ /* 0x000f620000000800 */
[C---:B------:R-:W-:Y:S01]  /*3c10*/  HMMA.16816.F32 R128, R104.reuse, R120, RZ ;  /* 0x000000786880723c */ /* 0x040fe200000018ff */
[----:B----4-:R-:W-:Y:S01]  /*3c20*/  F2FP.PACK_AB R25, R39, R0 ;  /* 0x000000002719723e */ /* 0x010fe200000000ff */
[----:B------:R-:W-:Y:S01]  /*3c30*/  FFMA.FTZ R154, R154, c[0x0][0x23c], -R153 ;  /* 0x00008f009a9a7a23 */ /* 0x000fe20000010899 */
[----:B------:R-:W-:Y:S01]  /*3c40*/  SHF.R.U32.HI R146, RZ, 0x10, R232 ;  /* 0x00000010ff927819 */ /* 0x000fe200000116e8 */
[----:B------:R-:W-:Y:S01]  /*3c50*/  FFMA.FTZ R164, R164, c[0x0][0x23c], -R145 ;  /* 0x00008f00a4a47a23 */ /* 0x000fe20000010891 */
[----:B------:R-:W-:Y:S01]  /*3c60*/  LOP3.LUT R26, R26, R25, RZ, 0xc0, !PT ;  /* 0x000000191a1a7212 */ /* 0x000fe200078ec0ff */
[----:B------:R-:W-:Y:S01]  /*3c70*/  HSET2.LE.AND R25, R208, R63, PT ;  /* 0x0000003fd0197233 */ /* 0x000fe20003803000 */
[----:B------:R4:W-:Y:S01]  /*3c80*/  MUFU.EX2 R3, R73 ;  /* 0x0000004900037308 */ /* 0x0009e20000000800 */
[----:B------:R-:W-:Y:S01]  /*3c90*/  HMMA.16816.F32 R84, R104, R92, RZ ;  /* 0x0000005c6854723c */ /* 0x000fe200000018ff */
[----:B------:R-:W-:-:S02]  /*3ca0*/  FFMA.FTZ R162, R162, c[0x0][0x23c], -R141 ;  /* 0x00008f00a2a27a23 */ /* 0x000fc4000001088d */
[----:B------:R-:W-:Y:S02]  /*3cb0*/  FFMA.FTZ R168, R168, c[0x0][0x23c], -R141 ;  /* 0x00008f00a8a87a23 */ /* 0x000fe4000001088d */
[--C-:B------:R-:W-:Y:S02]  /*3cc0*/  FFMA.FTZ R152, R152, c[0x0][0x23c], -R153.reuse ;  /* 0x00008f0098987a23 */ /* 0x100fe40000010899 */
[----:B------:R-:W1:Y:S01]  /*3cd0*/  MUFU.EX2 R2, R2 ;  /* 0x0000000200027308 */ /* 0x000e620000000800 */
[----:B------:R-:W-:Y:S01]  /*3ce0*/  HMMA.16816.F32 R120, R104, R122, RZ ;  /* 0x0000007a6878723c */ /* 0x000fe200000018ff */
[----:B------:R-:W-:Y:S02]  /*3cf0*/  FFMA.FTZ R151, R151, c[0x0][0x23c], -R153 ;  /* 0x00008f0097977a23 */ /* 0x000fe40000010899 */
[--C-:B------:R-:W-:Y:S02]  /*3d00*/  FFMA.FTZ R159, R159, c[0x0][0x23c], -R166.reuse ;  /* 0x00008f009f9f7a23 */ /* 0x100fe400000108a6 */
[----:B------:R-:W-:-:S02]  /*3d10*/  FFMA.FTZ R160, R160, c[0x0][0x23c], -R166 ;  /* 0x00008f00a0a07a23 */ /* 0x000fc400000108a6 */
[----:B------:R-:W-:Y:S01]  /*3d20*/  MUFU.EX2 R60, R60 ;  /* 0x0000003c003c7308 */ /* 0x000fe20000000800 */
[C---:B----4-:R-:W-:Y:S01]  /*3d30*/  HMMA.16816.F32 R72, R104.reuse, R116, RZ ;  /* 0x000000746848723c */ /* 0x050fe200000018ff */
[----:B------:R-:W-:Y:S02]  /*3d40*/  FFMA.FTZ R148, R148, c[0x0][0x23c], -R153 ;  /* 0x00008f0094947a23 */ /* 0x000fe40000010899 */
[----:B------:R-:W-:Y:S02]  /*3d50*/  FADD.FTZ R55, R55, R52 ;  /* 0x0000003437377221 */ /* 0x000fe40000010000 */
[----:B------:R-:W-:Y:S02]  /*3d60*/  FADD.FTZ R48, R53, R48 ;  /* 0x0000003035307221 */ /* 0x000fe40000010000 */
[----:B------:R-:W4:Y:S01]  /*3d70*/  MUFU.EX2 R65, R65 ;  /* 0x0000004100417308 */ /* 0x000f220000000800 */
[----:B------:R-:W-:Y:S01]  /*3d80*/  HMMA.16816.F32 R116, R104, R118, RZ ;  /* 0x000000766874723c */ /* 0x000fe200000018ff */
[----:B------:R-:W-:-:S02]  /*3d90*/  FADD.FTZ R45, R45, R44 ;  /* 0x0000002c2d2d7221 */ /* 0x000fc40000010000 */
[----:B------:R-:W-:Y:S02]  /*3da0*/  FADD.FTZ R49, R49, R46 ;  /* 0x0000002e31317221 */ /* 0x000fe40000010000 */
[----:B------:R-:W-:Y:S02]  /*3db0*/  FADD.FTZ R50, R50, R55 ;  /* 0x0000003732327221 */ /* 0x000fe40000010000 */
[----:B------:R-:W-:Y:S01]  /*3dc0*/  MUFU.EX2 R59, R59 ;  /* 0x0000003b003b7308 */ /* 0x000fe20000000800 */
[----:B------:R-:W-:Y:S01]  /*3dd0*/  HMMA.16816.F32 R92, R104, R94, RZ ;  /* 0x0000005e685c723c */ /* 0x000fe200000018ff */
[----:B------:R-:W-:Y:S02]  /*3de0*/  FADD.FTZ R51, R51, R48 ;  /* 0x0000003033337221 */ /* 0x000fe40000010000 */
[----:B------:R-:W-:Y:S02]  /*3df0*/  FADD.FTZ R38, R38, R45 ;  /* 0x0000002d26267221 */ /* 0x000fe40000010000 */
[----:B------:R-:W-:-:S02]  /*3e00*/  FADD.FTZ R36, R36, R49 ;  /* 0x0000003124247221 */ /* 0x000fc40000010000 */
[----:B------:R-:W-:Y:S01]  /*3e10*/  MUFU.EX2 R56, R56 ;  /* 0x0000003800387308 */ /* 0x000fe20000000800 */
[C---:B------:R-:W-:Y:S01]  /*3e20*/  HMMA.16816.F32 R108, R104.reuse, R8, RZ ;  /* 0x00000008686c723c */ /* 0x040fe200000018ff */
[----:B------:R-:W-:Y:S02]  /*3e30*/  FADD.FTZ R50, R43, R50 ;  /* 0x000000322b327221 */ /* 0x000fe40000010000 */
[----:B------:R-:W-:Y:S02]  /*3e40*/  FADD.FTZ R51, R42, R51 ;  /* 0x000000332a337221 */ /* 0x000fe40000010000 */
[----:B------:R-:W-:Y:S02]  /*3e50*/  FADD.FTZ R38, R37, R38 ;  /* 0x0000002625267221 */ /* 0x000fe40000010000 */
[----:B-----5:R-:W-:Y:S01]  /*3e60*/  F2FP.PACK_AB R8, R57, R54 ;  /* 0x000000363908723e */ /* 0x020fe200000000ff */
[----:B------:R-:W-:Y:S01]  /*3e70*/  HMMA.16816.F32 R104, R104, R10, RZ ;  /* 0x0000000a6868723c */ /* 0x000fe200000018ff */
[----:B-1----:R-:W-:Y:S01]  /*3e80*/  F2FP.PACK_AB R9, R2, R3 ;  /* 0x000000030209723e */ /* 0x002fe200000000ff */
[----:B------:R-:W-:Y:S01]  /*3e90*/  MUFU.EX2 R58, R58 ;  /* 0x0000003a003a7308 */ /* 0x000fe20000000800 */
[----:B------:R-:W-:Y:S01]  /*3ea0*/  LOP3.LUT R25, R25, R8, RZ, 0xc0, !PT ;  /* 0x0000000819197212 */ /* 0x000fe200078ec0ff */
[----:B------:R-:W-:Y:S01]  /*3eb0*/  FADD.FTZ R41, R41, R36 ;  /* 0x0000002429297221 */ /* 0x000fe20000010000 */
[----:B------:R-:W-:Y:S01]  /*3ec0*/  SHF.R.U32.HI R8, RZ, 0x10, R234 ;  /* 0x00000010ff087819 */ /* 0x000fe200000116ea */
[----:B------:R-:W-:Y:S01]  /*3ed0*/  FADD.FTZ R3, R3, R38 ;  /* 0x0000002603037221 */ /* 0x000fe20000010000 */
[----:B------:R-:W-:Y:S01]  /*3ee0*/  LOP3.LUT R11, R234, 0xffff, RZ, 0xc0, !PT ;  /* 0x0000ffffea0b7812 */ /* 0x000fe200078ec0ff */
[----:B------:R-:W-:Y:S01]  /*3ef0*/  FADD.FTZ R54, R54, R41 ;  /* 0x0000002936367221 */ /* 0x000fe20000010000 */
[----:B------:R-:W-:Y:S01]  /*3f00*/  LOP3.LUT R10, R234, 0xff, RZ, 0xc0, !PT ;  /* 0x000000ffea0a7812 */ /* 0x000fe200078ec0ff */
[----:B------:R-:W1:Y:S01]  /*3f10*/  MUFU.EX2 R61, R61 ;  /* 0x0000003d003d7308 */ /* 0x000e620000000800 */
[----:B------:R-:W-:Y:S01]  /*3f20*/  SHF.R.U32.HI R11, RZ, 0x8, R11 ;  /* 0x00000008ff0b7819 */ /* 0x000fe2000001160b */
[----:B------:R-:W-:Y:S01]  /*3f30*/  FADD.FTZ R3, R2, R3 ;  /* 0x0000000302037221 */ /* 0x000fe20000010000 */
[----:B------:R-:W-:Y:S01]  /*3f40*/  LOP3.LUT R24, R24, R9, RZ, 0xc0, !PT ;  /* 0x0000000918187212 */ /* 0x000fe200078ec0ff */
[----:B------:R-:W-:Y:S01]  /*3f50*/  FADD.FTZ R57, R57, R54 ;  /* 0x0000003639397221 */ /* 0x000fe20000010000 */
[----:B------:R-:W-:Y:S01]  /*3f60*/  PRMT R204, R10, 0x5410, R11 ;  /* 0x000054100acc7816 */ /* 0x000fe2000000000b */
[----:B------:R-:W-:Y:S01]  /*3f70*/  FFMA.FTZ R144, R144, c[0x0][0x23c], -R145 ;  /* 0x00008f0090907a23 */ /* 0x000fe20000010891 */
[C---:B------:R-:W-:Y:S01]  /*3f80*/  LOP3.LUT R11, R232.reuse, 0xffff, RZ, 0xc0, !PT ;  /* 0x0000ffffe80b7812 */ /* 0x040fe200078ec0ff */
[----:B------:R-:W-:Y:S01]  /*3f90*/  MUFU.EX2 R62, R62 ;  /* 0x0000003e003e7308 */ /* 0x000fe20000000800 */
[----:B------:R-:W-:Y:S01]  /*3fa0*/  LOP3.LUT R10, R232, 0xff, RZ, 0xc0, !PT ;  /* 0x000000ffe80a7812 */ /* 0x000fe200078ec0ff */
[--C-:B------:R-:W-:Y:S01]  /*3fb0*/  HSET2.LE.AND R204, R204, R63.reuse, PT ;  /* 0x0000003fcccc7233 */ /* 0x100fe20003803000 */
[----:B------:R-:W-:Y:S01]  /*3fc0*/  SHF.R.U32.HI R31, RZ, 0x8, R11 ;  /* 0x00000008ff1f7819 */ /* 0x000fe2000001160b */
[C---:B------:R-:W-:Y:S01]  /*3fd0*/  HMMA.16816.F32 R124, R24.reuse, R20, R124 ;  /* 0x00000014187c723c */ /* 0x040fe2000000187c */
[----:B------:R-:W-:Y:S01]  /*3fe0*/  SHF.R.U32.HI R9, RZ, 0x18, R234 ;  /* 0x00000018ff097819 */ /* 0x000fe200000116ea */
[--C-:B------:R-:W-:Y:S01]  /*3ff0*/  FFMA.FTZ R143, R143, c[0x0][0x23c], -R145.reuse ;  /* 0x00008f008f8f7a23 */ /* 0x100fe20000010891 */
[----:B------:R-:W-:Y:S01]  /*4000*/  LOP3.LUT R8, R8, 0xff, RZ, 0xc0, !PT ;  /* 0x000000ff08087812 */ /* 0x000fe200078ec0ff */
[----:B------:R-:W5:Y:S01]  /*4010*/  MUFU.EX2 R139, R139 ;  /* 0x0000008b008b7308 */ /* 0x000f620000000800 */
[----:B------:R-:W-:Y:S01]  /*4020*/  SHF.R.U32.HI R232, RZ, 0x18, R232 ;  /* 0x00000018ffe87819 */ /* 0x000fe200000116e8 */
[----:B------:R-:W-:Y:S01]  /*4030*/  FFMA.FTZ R142, R142, c[0x0][0x23c], -R145 ;  /* 0x00008f008e8e7a23 */ /* 0x000fe20000010891 */
[----:B------:R-:W-:Y:S01]  /*4040*/  LOP3.LUT R11, R146, 0xff, RZ, 0xc0, !PT ;  /* 0x000000ff920b7812 */ /* 0x000fe200078ec0ff */
[C---:B------:R-:W-:Y:S01]  /*4050*/  HMMA.16816.F32 R76, R24.reuse, R16, R76 ;  /* 0x00000010184c723c */ /* 0x040fe2000000184c */
[----:B------:R-:W-:Y:S01]  /*4060*/  PRMT R146, R8, 0x5410, R9 ;  /* 0x0000541008927816 */ /* 0x000fe20000000009 */
[----:B------:R-:W-:Y:S01]  /*4070*/  FFMA.FTZ R67, R67, c[0x0][0x23c], -R141 ;  /* 0x00008f0043437a23 */ /* 0x000fe2000001088d */
[----:B------:R-:W-:Y:S01]  /*4080*/  PRMT R232, R11, 0x5410, R232 ;  /* 0x000054100be87816 */ /* 0x000fe200000000e8 */
[----:B------:R-:W-:Y:S01]  /*4090*/  MUFU.EX2 R147, R147 ;  /* 0x0000009300937308 */ /* 0x000fe20000000800 */
[----:B------:R-:W-:Y:S01]  /*40a0*/  PRMT R8, R10, 0x5410, R31 ;  /* 0x000054100a087816 */ /* 0x000fe2000000001f */
[--C-:B------:R-:W-:Y:S01]  /*40b0*/  HSET2.LE.AND R11, R146, R63.reuse, PT ;  /* 0x0000003f920b7233 */ /* 0x100fe20003803000 */
[----:B----4-:R-:W-:Y:S01]  /*40c0*/  F2FP.PACK_AB R146, R65, R60 ;  /* 0x0000003c4192723e */ /* 0x010fe200000000ff */
[--C-:B------:R-:W-:Y:S01]  /*40d0*/  HSET2.LE.AND R9, R232, R63.reuse, PT ;  /* 0x0000003fe8097233 */ /* 0x100fe20003803000 */
[----:B------:R-:W-:Y:S01]  /*40e0*/  IMAD.WIDE.U32 R232, R167, -0x326172a9, RZ ;  /* 0xcd9e8d57a7e87825 */ /* 0x000fe200078e00ff */
[----:B------:R-:W-:Y:S01]  /*40f0*/  HSET2.LE.AND R8, R8, R63, PT ;  /* 0x0000003f08087233 */ /* 0x000fe20003803000 */
[----:B------:R-:W-:Y:S01]  /*4100*/  LOP3.LUT R11, R11, R146, RZ, 0xc0, !PT ;  /* 0x000000920b0b7212 */ /* 0x000fe200078ec0ff */
[C---:B---3--:R-:W-:Y:S01]  /*4110*/  HMMA.16816.F32 R88, R24.reuse, R12, R88 ;  /* 0x0000000c1858723c */ /* 0x048fe20000001858 */
[----:B-1----:R-:W-:Y:S01]  /*4120*/  F2FP.PACK_AB R165, R61, R58 ;  /* 0x0000003a3da5723e */ /* 0x002fe200000000ff */
[----:B------:R-:W-:Y:S01]  /*4130*/  MUFU.EX2 R154, R154 ;  /* 0x0000009a009a7308 */ /* 0x000fe20000000800 */
[----:B------:R-:W-:Y:S01]  /*4140*/  F2FP.PACK_AB R31, R56, R59 ;  /* 0x0000003b381f723e */ /* 0x000fe200000000ff */
[----:B------:R-:W-:Y:S01]  /*4150*/  FADD.FTZ R59, R59, R50 ;  /* 0x000000323b3b7221 */ /* 0x000fe20000010000 */
[----:B-----5:R-:W-:Y:S01]  /*4160*/  F2FP.PACK_AB R146, R139, R62 ;  /* 0x0000003e8b92723e */ /* 0x020fe200000000ff */
[----:B------:R-:W-:Y:S01]  /*4170*/  FADD.FTZ R62, R62, R51 ;  /* 0x000000333e3e7221 */ /* 0x000fe20000010000 */
[----:B------:R-:W-:Y:S01]  /*4180*/  LOP3.LUT R230, R233, UR15, R230, 0x96, !PT ;  /* 0x0000000fe9e67c12 */ /* 0x000fe2000f8e96e6 */
[----:B--2---:R-:W-:Y:S01]  /*4190*/  HMMA.16816.F32 R96, R24, R32, R96 ;  /* 0x000000201860723c */ /* 0x004fe20000001860 */
[----:B------:R-:W-:Y:S01]  /*41a0*/  LOP3.LUT R10, R204, R165, RZ, 0xc0, !PT ;  /* 0x000000a5cc0a7212 */ /* 0x000fe200078ec0ff */
[----:B------:R-:W-:Y:S01]  /*41b0*/  MUFU.EX2 R164, R164 ;  /* 0x000000a400a47308 */ /* 0x000fe20000000800 */
[----:B------:R-:W-:Y:S01]  /*41c0*/  LOP3.LUT R8, R8, R31, RZ, 0xc0, !PT ;  /* 0x0000001f08087212 */ /* 0x000fe200078ec0ff */
[----:B------:R-:W-:Y:S01]  /*41d0*/  IMAD.WIDE.U32 R230, R230, -0x2daee0ad, RZ ;  /* 0xd2511f53e6e67825 */ /* 0x000fe200078e00ff */
[----:B------:R-:W-:-:S03]  /*41e0*/  LOP3.LUT R9, R9, R146, RZ, 0xc0, !PT ;  /* 0x0000009209097212 */ /* 0x000fc600078ec0ff */
[C---:B------:R-:W-:Y:S01]  /*41f0*/  HMMA.16816.F32 R68, R24.reuse, R22, R68 ;  /* 0x000000161844723c */ /* 0x040fe20000001844 */
[----:B------:R-:W-:Y:S01]  /*4200*/  LOP3.LUT R225, R231, UR12, R224, 0x96, !PT ;  /* 0x0000000ce7e17c12 */ /* 0x000fe2000f8e96e0 */
[--C-:B------:R-:W-:Y:S01]  /*4210*/  FFMA.FTZ R146, R149, c[0x0][0x23c], -R166.reuse ;  /* 0x00008f0095927a23 */ /* 0x100fe200000108a6 */
[----:B------:R-:W-:Y:S01]  /*4220*/  MUFU.EX2 R162, R162 ;  /* 0x000000a200a27308 */ /* 0x000fe20000000800 */
[----:B------:R-:W-:Y:S02]  /*4230*/  FFMA.FTZ R149, R163, c[0x0][0x23c], -R166 ;  /* 0x00008f00a3957a23 */ /* 0x000fe400000108a6 */
[----:B------:R-:W-:Y:S02]  /*4240*/  FFMA.FTZ R163, R172, c[0x0][0x23c], -R145 ;  /* 0x00008f00aca37a23 */ /* 0x000fe40000010891 */
[----:B------:R-:W-:Y:S01]  /*4250*/  HMMA.16816.F32 R80, R24, R18, R80 ;  /* 0x000000121850723c */ /* 0x000fe20000001850 */
[----:B------:R-:W-:Y:S02]  /*4260*/  FADD.FTZ R59, R56, R59 ;  /* 0x0000003b383b7221 */ /* 0x000fe40000010000 */
[----:B------:R-:W1:Y:S01]  /*4270*/  MUFU.EX2 R146, R146 ;  /* 0x0000009200927308 */ /* 0x000e620000000800 */
[----:B------:R-:W-:-:S02]  /*4280*/  FADD.FTZ R139, R139, R62 ;  /* 0x0000003e8b8b7221 */ /* 0x000fc40000010000 */
[--C-:B------:R-:W-:Y:S02]  /*4290*/  FFMA.FTZ R138, R138, c[0x0][0x23c], -R141.reuse ;  /* 0x00008f008a8a7a23 */ /* 0x100fe4000001088d */
[C---:B------:R-:W-:Y:S01]  /*42a0*/  HMMA.16816.F32 R112, R24.reuse, R14, R112 ;  /* 0x0000000e1870723c */ /* 0x040fe20000001870 */
[----:B------:R-:W-:Y:S02]  /*42b0*/  FFMA.FTZ R64, R64, c[0x0][0x23c], -R141 ;  /* 0x00008f0040407a23 */ /* 0x000fe4000001088d */
[----:B------:R-:W-:Y:S01]  /*42c0*/  MUFU.EX2 R149, R149 ;  /* 0x0000009500957308 */ /* 0x000fe20000000800 */
[----:B------:R-:W-:Y:S02]  /*42d0*/  FADD.FTZ R58, R58, R59 ;  /* 0x0000003b3a3a7221 */ /* 0x000fe40000010000 */
[----:B------:R-:W-:Y:S02]  /*42e0*/  FADD.FTZ R60, R60, R139 ;  /* 0x0000008b3c3c7221 */ /* 0x000fe40000010000 */
[----:B------:R-:W-:Y:S01]  /*42f0*/  HMMA.16816.F32 R100, R24, R34, R100 ;  /* 0x000000221864723c */ /* 0x000fe20000001864 */
[----:B------:R-:W-:-:S02]  /*4300*/  FADD.FTZ R0, R0, R3 ;  /* 0x0000000300007221 */ /* 0x000fc40000010000 */
[----:B------:R-:W-:Y:S01]  /*4310*/  MUFU.EX2 R163, R163 ;  /* 0x000000a300a37308 */ /* 0x000fe20000000800 */
[----:B------:R-:W-:Y:S02]  /*4320*/  FADD.FTZ R40, R40, R57 ;  /* 0x0000003928287221 */ /* 0x000fe40000010000 */
[----:B------:R-:W-:Y:S01]  /*4330*/  FADD.FTZ R61, R61, R58 ;  /* 0x0000003a3d3d7221 */ /* 0x000fe20000010000 */
[----:B------:R-:W-:Y:S01]  /*4340*/  LOP3.LUT R24, R223, UR13, R232, 0x96, !PT ;  /* 0x0000000ddf187c12 */ /* 0x000fe2000f8e96e8 */
[----:B------:R-:W-:Y:S01]  /*4350*/  HMMA.16816.F32 R72, R8, R16, R72 ;  /* 0x000000100848723c */ /* 0x000fe20000001848 */
[----:B------:R-:W-:Y:S02]  /*4360*/  FADD.FTZ R65, R65, R60 ;  /* 0x0000003c41417221 */ /* 0x000fe40000010000 */
[----:B------:R-:W-:Y:S01]  /*4370*/  MUFU.EX2 R168, R168 ;  /* 0x000000a800a87308 */ /* 0x000fe20000000800 */
[----:B------:R-:W-:-:S03]  /*4380*/  IMAD.WIDE.U32 R24, R24, -0x2daee0ad, RZ ;  /* 0xd2511f5318187825 */ /* 0x000fc600078e00ff */
[----:B------:R-:W-:Y:S01]  /*4390*/  LOP3.LUT R16, R233, UR15, R226, 0x96, !PT ;  /* 0x0000000fe9107c12 */ /* 0x000fe2000f8e96e2 */
[C---:B------:R-:W-:Y:S01]  /*43a0*/  HMMA.16816.F32 R128, R8.reuse, R20, R128 ;  /* 0x000000140880723c */ /* 0x040fe20000001880 */
[----:B------:R-:W-:Y:S01]  /*43b0*/  LOP3.LUT R224, R25, UR10, R230, 0x96, !PT ;  /* 0x0000000a19e07c12 */ /* 0x000fe2000f8e96e6 */
[----:B------:R-:W-:Y:S01]  /*43c0*/  FADD.FTZ R0, R39, R0 ;  /* 0x0000000027007221 */ /* 0x000fe20000010000 */
[----:B------:R-:W-:Y:S01]  /*43d0*/  LOP3.LUT R230, R29, UR13, R232, 0x96, !PT ;  /* 0x0000000d1de67c12 */ /* 0x000fe2000f8e96e8 */
[----:B------:R-:W-:Y:S01]  /*43e0*/  IMAD.WIDE.U32 R16, R16, -0x2daee0ad, RZ ;  /* 0xd2511f5310107825 */ /* 0x000fe200078e00ff */
[----:B------:R-:W-:Y:S03]  /*43f0*/  MUFU.EX2 R152, R152 ;  /* 0x0000009800987308 */ /* 0x000fe60000000800 */
[----:B------:R-:W-:Y:S01]  /*4400*/  IMAD.WIDE.U32 R20, R225, -0x326172a9, RZ ;  /* 0xcd9e8d57e1147825 */ /* 0x000fe200078e00ff */
[----:B------:R-:W-:Y:S01]  /*4410*/  LOP3.LUT R233, R17, UR12, R30, 0x96, !PT ;  /* 0x0000000c11e97c12 */ /* 0x000fe2000f8e961e */
[C---:B------:R-:W-:Y:S02]  /*4420*/  HMMA.16816.F32 R84, R8.reuse, R12, R84 ;  /* 0x0000000c0854723c */ /* 0x040fe40000001854 */
[----:B------:R-:W-:Y:S01]  /*4430*/  IMAD.WIDE.U32 R224, R224, -0x326172a9, RZ ;  /* 0xcd9e8d57e0e07825 */ /* 0x000fe200078e00ff */
[----:B------:R-:W-:Y:S01]  /*4440*/  LOP3.LUT R223, R21, UR11, R222, 0x96, !PT ;  /* 0x0000000b15df7c12 */ /* 0x000fe2000f8e96de */
[----:B------:R-:W-:Y:S02]  /*4450*/  MUFU.EX2 R151, R151 ;  /* 0x0000009700977308 */ /* 0x000fe40000000800 */
        /* <DEDUP_REMOVED lines=8> */
[C---:B------:R-:W-:Y:S01]  /*44e0*/  HMMA.16816.F32 R108, R8.reuse, R32, R108 ;  /* 0x00000020086c723c */ /* 0x040fe2000000186c */
[----:B------:R-:W-:Y:S01]  /*44f0*/  LDSM.16.MT88.4 R24, [R188+0x7000] ;  /* 0x00700000bc18783b */ /* 0x000fe20000004200 */
[----:B------:R-:W-:Y:S01]  /*4500*/  IMAD.WIDE.U32 R232, R233, -0x326172a9, RZ ;  /* 0xcd9e8d57e9e87825 */ /* 0x000fe200078e00ff */
[----:B------:R-:W-:Y:S01]  /*4510*/  LOP3.LUT R12, R223, UR6, R12, 0x96, !PT ;  /* 0x00000006df0c7c12 */ /* 0x000fe2000f8e960c */
[----:B------:R-:W-:Y:S02]  /*4520*/  MUFU.EX2 R160, R160 ;  /* 0x000000a000a07308 */ /* 0x000fe40000000800 */
[----:B------:R-:W-:Y:S01]  /*4530*/  IMAD.WIDE.U32 R172, R173, -0x326172a9, RZ ;  /* 0xcd9e8d57adac7825 */ /* 0x000fe200078e00ff */
[----:B------:R-:W-:Y:S01]  /*4540*/  LOP3.LUT R165, R233, UR11, R28, 0x96, !PT ;  /* 0x0000000be9a57c12 */ /* 0x000fe2000f8e961c */
[C---:B------:R-:W-:Y:S02]  /*4550*/  HMMA.16816.F32 R120, R8.reuse, R22, R120 ;  /* 0x000000160878723c */ /* 0x040fe40000001878 */
[----:B------:R-:W-:Y:S01]  /*4560*/  FFMA.FTZ R34, R176, c[0x0][0x23c], -R145 ;  /* 0x00008f00b0227a23 */ /* 0x000fe20000010891 */
[----:B------:R-:W-:Y:S01]  /*4570*/  LOP3.LUT R176, R173, UR9, R232, 0x96, !PT ;  /* 0x00000009adb07c12 */ /* 0x000fe2000f8e96e8 */
[----:B------:R-:W-:Y:S01]  /*4580*/  IMAD.WIDE.U32 R226, R226, -0x326172a9, RZ ;  /* 0xcd9e8d57e2e27825 */ /* 0x000fe200078e00ff */
[----:B------:R-:W-:Y:S03]  /*4590*/  MUFU.EX2 R148, R148 ;  /* 0x0000009400947308 */ /* 0x000fe60000000800 */
[----:B------:R-:W-:Y:S01]  /*45a0*/  IMAD.WIDE.U32 R20, R12, -0x326172a9, RZ ;  /* 0xcd9e8d570c147825 */ /* 0x000fe200078e00ff */
[----:B------:R-:W-:Y:S01]  /*45b0*/  HMMA.16816.F32 R116, R8, R18, R116 ;  /* 0x000000120874723c */ /* 0x000fe20000001874 */
[----:B------:R-:W-:-:S02]  /*45c0*/  LOP3.LUT R224, R227, UR7, R224, 0x96, !PT ;  /* 0x00000007e3e07c12 */ /* 0x000fc4000f8e96e0 */
[----:B------:R-:W-:Y:S01]  /*45d0*/  IMAD.WIDE.U32 R176, R176, -0x2daee0ad, RZ ;  /* 0xd2511f53b0b07825 */ /* 0x000fe200078e00ff */
[----:B------:R-:W-:Y:S01]  /*45e0*/  LOP3.LUT R13, R21, UR17, R226, 0x96, !PT ;  /* 0x00000011150d7c12 */ /* 0x000fe2000f8e96e2 */
[----:B------:R-:W-:Y:S01]  /*45f0*/  MUFU.EX2 R34, R34 ;  /* 0x0000002200227308 */ /* 0x000fe20000000800 */
[----:B------:R-:W-:Y:S01]  /*4600*/  LOP3.LUT R21, R20, 0xffff, RZ, 0xc0, !PT ;  /* 0x0000ffff14157812 */ /* 0x000fe200078ec0ff */
[----:B------:R-:W-:Y:S01]  /*4610*/  FFMA.FTZ R35, R174, c[0x0][0x23c], -R145 ;  /* 0x00008f00ae237a23 */ /* 0x000fe20000010891 */
[----:B------:R-:W-:Y:S01]  /*4620*/  HMMA.16816.F32 R92, R8, R14, R92 ;  /* 0x0000000e085c723c */ /* 0x000fe2000000185c */
[----:B------:R-:W-:Y:S01]  /*4630*/  LOP3.LUT R23, R13, 0xffff, RZ, 0xc0, !PT ;  /* 0x0000ffff0d177812 */ /* 0x000fe200078ec0ff */
[----:B------:R-:W-:Y:S01]  /*4640*/  FFMA.FTZ R32, R155, c[0x0][0x23c], -R166 ;  /* 0x00008f009b207a23 */ /* 0x000fe200000108a6 */
[----:B------:R-:W-:Y:S01]  /*4650*/  SHF.R.U32.HI R21, RZ, 0x8, R21 ;  /* 0x00000008ff157819 */ /* 0x000fe20000011615 */
[--C-:B------:R-:W-:Y:S01]  /*4660*/  FFMA.FTZ R33, R158, c[0x0][0x23c], -R153.reuse ;  /* 0x00008f009e217a23 */ /* 0x100fe20000010899 */
[----:B------:R-:W-:Y:S01]  /*4670*/  LOP3.LUT R16, R13, 0xff, RZ, 0xc0, !PT ;  /* 0x000000ff0d107812 */ /* 0x000fe200078ec0ff */
[----:B------:R-:W-:Y:S01]  /*4680*/  FFMA.FTZ R155, R178, c[0x0][0x23c], -R153 ;  /* 0x00008f00b29b7a23 */ /* 0x000fe20000010899 */
[----:B------:R-:W-:Y:S01]  /*4690*/  SHF.R.U32.HI R23, RZ, 0x8, R23 ;  /* 0x00000008ff177819 */ /* 0x000fe20000011617 */
[----:B------:R-:W-:Y:S01]  /*46a0*/  IMAD.WIDE.U32 R8, R165, -0x2daee0ad, RZ ;  /* 0xd2511f53a5087825 */ /* 0x000fe200078e00ff */
[----:B------:R-:W-:Y:S01]  /*46b0*/  LOP3.LUT R12, R20, 0xff, RZ, 0xc0, !PT ;  /* 0x000000ff140c7812 */ /* 0x000fe200078ec0ff */
[----:B------:R-:W2:Y:S01]  /*46c0*/  MUFU.EX2 R32, R32 ;  /* 0x0000002000207308 */ /* 0x000ea20000000800 */
[----:B------:R-:W-:Y:S01]  /*46d0*/  PRMT R16, R16, 0x5410, R23 ;  /* 0x0000541010107816 */ /* 0x000fe20000000017 */
[----:B------:R-:W-:Y:S01]  /*46e0*/  FFMA.FTZ R158, R202, c[0x0][0x23c], -R153 ;  /* 0x00008f00ca9e7a23 */ /* 0x000fe20000010899 */
[----:B------:R-:W-:Y:S01]  /*46f0*/  LOP3.LUT R8, R177, UR6, R8, 0x96, !PT ;  /* 0x00000006b1087c12 */ /* 0x000fe2000f8e9608 */
[----:B------:R-:W-:Y:S01]  /*4700*/  FFMA.FTZ R165, R170, c[0x0][0x23c], -R141 ;  /* 0x00008f00aaa57a23 */ /* 0x000fe2000001088d */
[----:B------:R-:W-:Y:S01]  /*4710*/  LOP3.LUT R174, R9, UR8, R230, 0x96, !PT ;  /* 0x0000000809ae7c12 */ /* 0x000fe2000f8e96e6 */
[--C-:B------:R-:W-:Y:S01]  /*4720*/  HSET2.LE.AND R16, R16, R63.reuse, PT ;  /* 0x0000003f10107233 */ /* 0x100fe20003803000 */
[--C-:B------:R-:W-:Y:S01]  /*4730*/  SHF.R.U32.HI R28, RZ, 0x10, R20.reuse ;  /* 0x00000010ff1c7819 */ /* 0x100fe20000011614 */
[----:B------:R-:W-:Y:S01]  /*4740*/  IMAD.WIDE.U32 R10, R8, -0x326172a9, RZ ;  /* 0xcd9e8d57080a7825 */ /* 0x000fe200078e00ff */
[----:B------:R-:W-:Y:S01]  /*4750*/  SHF.R.U32.HI R17, RZ, 0x18, R20 ;  /* 0x00000018ff117819 */ /* 0x000fe20000011614 */
[----:B------:R-:W3:Y:S01]  /*4760*/  MUFU.EX2 R35, R35 ;  /* 0x0000002300237308 */ /* 0x000ee20000000800 */
[----:B------:R-:W-:Y:S01]  /*4770*/  PRMT R12, R12, 0x5410, R21 ;  /* 0x000054100c0c7816 */ /* 0x000fe20000000015 */
[----:B------:R-:W-:Y:S01]  /*4780*/  IMAD.WIDE.U32 R174, R174, -0x326172a9, RZ ;  /* 0xcd9e8d57aeae7825 */ /* 0x000fe200078e00ff */
[C---:B------:R-:W-:Y:S01]  /*4790*/  LOP3.LUT R9, R10.reuse, 0xffff, RZ, 0xc0, !PT ;  /* 0x0000ffff0a097812 */ /* 0x040fe200078ec0ff */
[----:B------:R-:W4:Y:S01]  /*47a0*/  LDSM.16.MT88.4 R20, [R186+0x7000] ;  /* 0x00700000ba14783b */ /* 0x000f220000004200 */
[----:B------:R-:W-:Y:S01]  /*47b0*/  LOP3.LUT R8, R10, 0xff, RZ, 0xc0, !PT ;  /* 0x000000ff0a087812 */ /* 0x000fe200078ec0ff */
[--C-:B------:R-:W-:Y:S01]  /*47c0*/  HSET2.LE.AND R31, R12, R63.reuse, PT ;  /* 0x0000003f0c1f7233 */ /* 0x100fe20003803000 */
[----:B------:R-:W-:Y:S01]  /*47d0*/  SHF.R.U32.HI R9, RZ, 0x8, R9 ;  /* 0x00000008ff097819 */ /* 0x000fe20000011609 */
[----:B------:R-:W5:Y:S01]  /*47e0*/  MUFU.EX2 R33, R33 ;  /* 0x0000002100217308 */ /* 0x000f620000000800 */
[----:B------:R-:W-:Y:S01]  /*47f0*/  SHF.R.U32.HI R167, RZ, 0x10, R10 ;  /* 0x00000010ffa77819 */ /* 0x000fe2000001160a */
[----:B------:R-:W-:Y:S01]  /*4800*/  FFMA.FTZ R225, R157, c[0x0][0x23c], -R166 ;  /* 0x00008f009de17a23 */ /* 0x000fe200000108a6 */
[----:B------:R-:W-:Y:S01]  /*4810*/  SHF.R.U32.HI R18, RZ, 0x10, R13 ;  /* 0x00000010ff127819 */ /* 0x000fe2000001160d */
[----:B------:R-:W-:Y:S01]  /*4820*/  FFMA.FTZ R223, R150, c[0x0][0x23c], -R153 ;  /* 0x00008f0096df7a23 */ /* 0x000fe20000010899 */
[----:B------:R-:W-:Y:S01]  /*4830*/  LOP3.LUT R28, R28, 0xff, RZ, 0xc0, !PT ;  /* 0x000000ff1c1c7812 */ /* 0x000fe200078ec0ff */
[----:B------:R-:W-:Y:S01]  /*4840*/  FFMA.FTZ R227, R140, c[0x0][0x23c], -R145 ;  /* 0x00008f008ce37a23 */ /* 0x000fe20000010891 */
[----:B-1----:R-:W-:Y:S01]  /*4850*/  F2FP.PACK_AB R19, R146, R147 ;  /* 0x000000939213723e */ /* 0x002fe200000000ff */
[----:B------:R-:W-:Y:S01]  /*4860*/  MUFU.EX2 R158, R158 ;  /* 0x0000009e009e7308 */ /* 0x000fe20000000800 */
[----:B------:R-:W-:Y:S01]  /*4870*/  PRMT R8, R8, 0x5410, R9 ;  /* 0x0000541008087816 */ /* 0x000fe20000000009 */
[----:B------:R-:W-:Y:S01]  /*4880*/  FFMA.FTZ R150, R66, c[0x0][0x23c], -R141 ;  /* 0x00008f0042967a23 */ /* 0x000fe2000001088d */
[----:B------:R-:W-:Y:S01]  /*4890*/  SHF.R.U32.HI R30, RZ, 0x18, R13 ;  /* 0x00000018ff1e7819 */ /* 0x000fe2000001160d */
[----:B------:R-:W-:Y:S01]  /*48a0*/  FADD.FTZ R47, R47, R40 ;  /* 0x000000282f2f7221 */ /* 0x000fe20000010000 */
[----:B------:R-:W-:Y:S01]  /*48b0*/  LOP3.LUT R9, R167, 0xff, RZ, 0xc0, !PT ;  /* 0x000000ffa7097812 */ /* 0x000fe200078ec0ff */
[----:B------:R-:W-:Y:S01]  /*48c0*/  FFMA.FTZ R167, R156, c[0x0][0x23c], -R141 ;  /* 0x00008f009ca77a23 */ /* 0x000fe2000001088d */
[----:B------:R-:W-:Y:S01]  /*48d0*/  LOP3.LUT R13, R18, 0xff, RZ, 0xc0, !PT ;  /* 0x000000ff120d7812 */ /* 0x000fe200078ec0ff */
[----:B------:R-:W1:Y:S01]  /*48e0*/  MUFU.EX2 R155, R155 ;  /* 0x0000009b009b7308 */ /* 0x000e620000000800 */
[----:B------:R-:W-:Y:S01]  /*48f0*/  PRMT R178, R28, 0x5410, R17 ;  /* 0x000054101cb27816 */ /* 0x000fe20000000011 */
[----:B------:R-:W-:Y:S01]  /*4900*/  HSET2.LE.AND R8, R8, R63, PT ;  /* 0x0000003f08087233 */ /* 0x000fe20003803000 */
[----:B------:R-:W-:Y:S01]  /*4910*/  LOP3.LUT R28, R16, R19, RZ, 0xc0, !PT ;  /* 0x00000013101c7212 */ /* 0x000fe200078ec0ff */
[----:B------:R-:W-:Y:S01]  /*4920*/  FADD.FTZ R147, R147, R0 ;  /* 0x0000000093937221 */ /* 0x000fe20000010000 */
[----:B------:R-:W4:Y:S01]  /*4930*/  LDSM.16.MT88.4 R16, [R185+0x7000] ;  /* 0x00700000b910783b */ /* 0x000f220000004200 */
[----:B------:R-:W-:-:S02]  /*4940*/  LOP3.LUT R11, R11, UR17, R174, 0x96, !PT ;  /* 0x000000110b0b7c12 */ /* 0x000fc4000f8e96ae */
[----:B------:R-:W-:Y:S01]  /*4950*/  PRMT R30, R13, 0x5410, R30 ;  /* 0x000054100d1e7816 */ /* 0x000fe2000000001e */
[----:B------:R-:W1:Y:S01]  /*4960*/  MUFU.EX2 R165, R165 ;  /* 0x000000a500a57308 */ /* 0x000e620000000800 */
[----:B------:R-:W4:Y:S01]  /*4970*/  LDSM.16.MT88.4 R12, [R184+0x7000] ;  /* 0x00700000b80c783b */ /* 0x000f220000004200 */
[C---:B------:R-:W-:Y:S01]  /*4980*/  LOP3.LUT R169, R11.reuse, 0xffff, RZ, 0xc0, !PT ;  /* 0x0000ffff0ba97812 */ /* 0x040fe200078ec0ff */
[----:B------:R-:W-:Y:S01]  /*4990*/  FADD.FTZ R146, R146, R147 ;  /* 0x0000009392927221 */ /* 0x000fe20000010000 */
[----:B------:R-:W-:Y:S01]  /*49a0*/  SHF.R.U32.HI R170, RZ, 0x10, R11 ;  /* 0x00000010ffaa7819 */ /* 0x000fe2000001160b */
[----:B------:R-:W-:Y:S01]  /*49b0*/  HSET2.LE.AND R29, R30, R63, PT ;  /* 0x0000003f1e1d7233 */ /* 0x000fe20003803000 */
[----:B------:R-:W-:Y:S02]  /*49c0*/  LOP3.LUT R156, R11, 0xff, RZ, 0xc0, !PT ;  /* 0x000000ff0b9c7812 */ /* 0x000fe400078ec0ff */
[----:B------:R-:W1:Y:S01]  /*49d0*/  MUFU.EX2 R167, R167 ;  /* 0x000000a700a77308 */ /* 0x000e620000000800 */
[----:B------:R-:W-:-:S02]  /*49e0*/  SHF.R.U32.HI R10, RZ, 0x18, R10 ;  /* 0x00000018ff0a7819 */ /* 0x000fc4000001160a */
[----:B------:R-:W-:Y:S02]  /*49f0*/  SHF.R.U32.HI R11, RZ, 0x18, R11 ;  /* 0x00000018ff0b7819 */ /* 0x000fe4000001160b */
[----:B------:R-:W-:Y:S02]  /*4a00*/  SHF.R.U32.HI R169, RZ, 0x8, R169 ;  /* 0x00000008ffa97819 */ /* 0x000fe400000116a9 */
[----:B------:R-:W-:Y:S01]  /*4a10*/  LOP3.LUT R170, R170, 0xff, RZ, 0xc0, !PT ;  /* 0x000000ffaaaa7812 */ /* 0x000fe200078ec0ff */
[----:B------:R-:W-:Y:S01]  /*4a20*/  MUFU.EX2 R225, R225 ;  /* 0x000000e100e17308 */ /* 0x000fe20000000800 */
[C---:B--2---:R-:W-:Y:S01]  /*4a30*/  F2FP.PACK_AB R30, R32.reuse, R149 ;  /* 0x00000095201e723e */ /* 0x044fe200000000ff */
[----:B------:R-:W-:Y:S01]  /*4a40*/  FADD.FTZ R149, R149, R146 ;  /* 0x0000009295957221 */ /* 0x000fe20000010000 */
[----:B---3--:R-:W-:Y:S02]  /*4a50*/  F2FP.PACK_AB R171, R35, R34 ;  /* 0x0000002223ab723e */ /* 0x008fe400000000ff */
[----:B------:R-:W-:Y:S01]  /*4a60*/  PRMT R174, R9, 0x5410, R10 ;  /* 0x0000541009ae7816 */ /* 0x000fe2000000000a */
[----:B------:R-:W-:Y:S01]  /*4a70*/  FADD.FTZ R149, R32, R149 ;  /* 0x0000009520957221 */ /* 0x000fe20000010000 */
[----:B------:R-:W-:Y:S01]  /*4a80*/  PRMT R156, R156, 0x5410, R169 ;  /* 0x000054109c9c7816 */ /* 0x000fe200000000a9 */
[----:B------:R-:W-:Y:S01]  /*4a90*/  MUFU.EX2 R223, R223 ;  /* 0x000000df00df7308 */ /* 0x000fe20000000800 */
[----:B------:R-:W-:Y:S01]  /*4aa0*/  PRMT R170, R170, 0x5410, R11 ;  /* 0x00005410aaaa7816 */ /* 0x000fe2000000000b */
[--C-:B------:R-:W-:Y:S01]  /*4ab0*/  HSET2.LE.AND R11, R174, R63.reuse, PT ;  /* 0x0000003fae0b7233 */ /* 0x100fe20003803000 */
[----:B------:R-:W-:Y:S01]  /*4ac0*/  LOP3.LUT R30, R31, R30, RZ, 0xc0, !PT ;  /* 0x0000001e1f1e7212 */ /* 0x000fe200078ec0ff */
[--C-:B------:R-:W-:Y:S01]  /*4ad0*/  HSET2.LE.AND R31, R178, R63.reuse, PT ;  /* 0x0000003fb21f7233 */ /* 0x100fe20003803000 */
[----:B------:R-:W-:Y:S01]  /*4ae0*/  LOP3.LUT R10, R8, R171, RZ, 0xc0, !PT ;  /* 0x000000ab080a7212 */ /* 0x000fe200078ec0ff */
[--C-:B------:R-:W-:Y:S01]  /*4af0*/  HSET2.LE.AND R8, R156, R63.reuse, PT ;  /* 0x0000003f9c087233 */ /* 0x100fe20003803000 */
[----:B-----5:R-:W-:Y:S01]  /*4b00*/  F2FP.PACK_AB R202, R33, R154 ;  /* 0x0000009a21ca723e */ /* 0x020fe200000000ff */
[----:B------:R-:W-:Y:S01]  /*4b10*/  HSET2.LE.AND R9, R170, R63, PT ;  /* 0x0000003faa097233 */ /* 0x000fe20003803000 */
[----:B-1----:R-:W-:Y:S01]  /*4b20*/  F2FP.PACK_AB R178, R155, R158 ;  /* 0x0000009e9bb2723e */ /* 0x002fe200000000ff */
[----:B------:R-:W-:Y:S01]  /*4b30*/  MUFU.EX2 R144, R144 ;  /* 0x0000009000907308 */ /* 0x000fe20000000800 */
[----:B------:R-:W-:Y:S01]  /*4b40*/  F2FP.PACK_AB R174, R168, R165 ;  /* 0x000000a5a8ae723e */ /* 0x000fe200000000ff */
[----:B------:R-:W-:Y:S01]  /*4b50*/  FADD.FTZ R154, R154, R47 ;  /* 0x0000002f9a9a7221 */ /* 0x000fe20000010000 */
[----:B------:R-:W-:Y:S01]  /*4b60*/  F2FP.PACK_AB R169, R163, R164 ;  /* 0x000000a4a3a9723e */ /* 0x000fe200000000ff */
[----:B------:R-:W-:Y:S01]  /*4b70*/  FADD.FTZ R164, R164, R61 ;  /* 0x0000003da4a47221 */ /* 0x000fe20000010000 */
[----:B------:R-:W-:Y:S01]  /*4b80*/  F2FP.PACK_AB R156, R167, R162 ;  /* 0x000000a2a79c723e */ /* 0x000fe200000000ff */
[----:B------:R-:W-:Y:S01]  /*4b90*/  FADD.FTZ R162, R162, R65 ;  /* 0x00000041a2a27221 */ /* 0x000fe20000010000 */
[----:B------:R-:W-:Y:S01]  /*4ba0*/  LOP3.LUT R29, R29, R202, RZ, 0xc0, !PT ;  /* 0x000000ca1d1d7212 */ /* 0x000fe200078ec0ff */
[----:B------:R-:W-:Y:S01]  /*4bb0*/  MUFU.EX2 R143, R143 ;  /* 0x0000008f008f7308 */ /* 0x000fe20000000800 */
[----:B------:R-:W-:Y:S01]  /*4bc0*/  LOP3.LUT R31, R31, R178, RZ, 0xc0, !PT ;  /* 0x000000b21f1f7212 */ /* 0x000fe200078ec0ff */
[----:B------:R-:W-:Y:S01]  /*4bd0*/  FADD.FTZ R163, R163, R164 ;  /* 0x000000a4a3a37221 */ /* 0x000fe20000010000 */
[----:B------:R-:W-:Y:S01]  /*4be0*/  LOP3.LUT R11, R11, R174, RZ, 0xc0, !PT ;  /* 0x000000ae0b0b7212 */ /* 0x000fe200078ec0ff */
[----:B------:R-:W-:Y:S01]  /*4bf0*/  FADD.FTZ R162, R167, R162 ;  /* 0x000000a2a7a27221 */ /* 0x000fe20000010000 */
[----:B------:R-:W-:Y:S01]  /*4c00*/  LOP3.LUT R8, R8, R169, RZ, 0xc0, !PT ;  /* 0x000000a908087212 */ /* 0x000fe200078ec0ff */
[----:B------:R-:W-:Y:S01]  /*4c10*/  FADD.FTZ R33, R33, R154 ;  /* 0x0000009a21217221 */ /* 0x000fe20000010000 */
[----:B------:R-:W-:Y:S01]  /*4c20*/  LOP3.LUT R9, R9, R156, RZ, 0xc0, !PT ;  /* 0x0000009c09097212 */ /* 0x000fe200078ec0ff */
[----:B----4-:R-:W-:Y:S01]  /*4c30*/  HMMA.16816.F32 R80, R28, R22, R80 ;  /* 0x000000161c50723c */ /* 0x010fe20000001850 */
[----:B------:R-:W-:Y:S01]  /*4c40*/  FFMA.FTZ R156, R161, c[0x0][0x23c], -R166 ;  /* 0x00008f00a19c7a23 */ /* 0x000fe200000108a6 */
[----:B------:R-:W-:Y:S01]  /*4c50*/  LOP3.LUT R170, R175, UR7, R172, 0x96, !PT ;  /* 0x00000007afaa7c12 */ /* 0x000fe2000f8e96ac */
[----:B------:R-:W-:Y:S01]  /*4c60*/  MUFU.EX2 R142, R142 ;  /* 0x0000008e008e7308 */ /* 0x000fe20000000800 */
[----:B------:R-:W-:-:S02]  /*4c70*/  FADD.FTZ R34, R34, R163 ;  /* 0x000000a322227221 */ /* 0x000fc40000010000 */
[----:B------:R-:W-:Y:S02]  /*4c80*/  FADD.FTZ R165, R165, R162 ;  /* 0x000000a2a5a57221 */ /* 0x000fe40000010000 */
[----:B------:R-:W-:Y:S01]  /*4c90*/  HMMA.16816.F32 R116, R8, R22, R116 ;  /* 0x000000160874723c */ /* 0x000fe20000001874 */
[----:B------:R-:W-:Y:S02]  /*4ca0*/  IMAD.WIDE.U32 R170, R170, -0x2daee0ad, RZ ;  /* 0xd2511f53aaaa7825 */ /* 0x000fe400078e00ff */
[----:B------:R-:W-:Y:S02]  /*4cb0*/  MUFU.EX2 R156, R156 ;  /* 0x0000009c009c7308 */ /* 0x000fe40000000800 */
[----:B------:R-:W-:Y:S01]  /*4cc0*/  FADD.FTZ R158, R158, R33 ;  /* 0x000000219e9e7221 */ /* 0x000fe20000010000 */
[----:B------:R-:W-:Y:S01]  /*4cd0*/  LOP3.LUT R176, R171, UR16, R176, 0x96, !PT ;  /* 0x00000010abb07c12 */ /* 0x000fe2000f8e96b0 */
[----:B------:R-:W-:Y:S01]  /*4ce0*/  IMAD.WIDE.U32 R22, R224, -0x2daee0ad, RZ ;  /* 0xd2511f53e0167825 */ /* 0x000fe200078e00ff */
[-C--:B------:R-:W-:Y:S02]  /*4cf0*/  HMMA.16816.F32 R112, R28, R18.reuse, R112 ;  /* 0x000000121c70723c */ /* 0x080fe40000001870 */
[----:B------:R-:W-:Y:S01]  /*4d00*/  LOP3.LUT R140, R176, 0xffff, RZ, 0xc0, !PT ;  /* 0x0000ffffb08c7812 */ /* 0x000fe200078ec0ff */
[----:B------:R-:W1:Y:S01]  /*4d10*/  MUFU.EX2 R227, R227 ;  /* 0x000000e300e37308 */ /* 0x000e620000000800 */
[----:B------:R-:W-:Y:S01]  /*4d20*/  LOP3.LUT R222, R23, UR16, R222, 0x96, !PT ;  /* 0x0000001017de7c12 */ /* 0x000fe2000f8e96de */
[----:B------:R-:W-:Y:S01]  /*4d30*/  FADD.FTZ R35, R35, R34 ;  /* 0x0000002223237221 */ /* 0x000fe20000010000 */
[----:B------:R-:W-:Y:S01]  /*4d40*/  SHF.R.U32.HI R153, RZ, 0x10, R176 ;  /* 0x00000010ff997819 */ /* 0x000fe200000116b0 */
[----:B------:R-:W-:Y:S01]  /*4d50*/  FADD.FTZ R168, R168, R165 ;  /* 0x000000a5a8a87221 */ /* 0x000fe20000010000 */
[----:B------:R-:W-:Y:S01]  /*4d60*/  HMMA.16816.F32 R92, R8, R18, R92 ;  /* 0x00000012085c723c */ /* 0x000fe2000000185c */
[----:B------:R-:W-:Y:S01]  /*4d70*/  LOP3.LUT R66, R176, 0xff, RZ, 0xc0, !PT ;  /* 0x000000ffb0427812 */ /* 0x000fe200078ec0ff */
[----:B------:R-:W-:Y:S01]  /*4d80*/  FADD.FTZ R155, R155, R158 ;  /* 0x0000009e9b9b7221 */ /* 0x000fe20000010000 */
[----:B------:R-:W-:Y:S01]  /*4d90*/  MUFU.EX2 R67, R67 ;  /* 0x0000004300437308 */ /* 0x000fe20000000800 */
[----:B------:R-:W-:-:S02]  /*4da0*/  SHF.R.U32.HI R176, RZ, 0x18, R176 ;  /* 0x00000018ffb07819 */ /* 0x000fc400000116b0 */
[----:B------:R-:W-:Y:S02]  /*4db0*/  SHF.R.U32.HI R145, RZ, 0x8, R140 ;  /* 0x00000008ff917819 */ /* 0x000fe4000001168c */
[----:B------:R-:W-:Y:S01]  /*4dc0*/  SHF.R.U32.HI R19, RZ, 0x10, R222 ;  /* 0x00000010ff137819 */ /* 0x000fe200000116de */
[C---:B------:R-:W-:Y:S01]  /*4dd0*/  HMMA.16816.F32 R124, R28.reuse, R24, R124 ;  /* 0x000000181c7c723c */ /* 0x040fe2000000187c */
[----:B------:R-:W-:Y:S01]  /*4de0*/  LOP3.LUT R18, R222, 0xffff, RZ, 0xc0, !PT ;  /* 0x0000ffffde127812 */ /* 0x000fe200078ec0ff */
[----:B------:R-:W-:Y:S01]  /*4df0*/  MUFU.EX2 R138, R138 ;  /* 0x0000008a008a7308 */ /* 0x000fe20000000800 */
[----:B------:R-:W-:Y:S02]  /*4e00*/  LOP3.LUT R19, R19, 0xff, RZ, 0xc0, !PT ;  /* 0x000000ff13137812 */ /* 0x000fe400078ec0ff */
[----:B------:R-:W-:Y:S02]  /*4e10*/  LOP3.LUT R153, R153, 0xff, RZ, 0xc0, !PT ;  /* 0x000000ff99997812 */ /* 0x000fe400078ec0ff */
[----:B------:R-:W-:Y:S01]  /*4e20*/  PRMT R66, R66, 0x5410, R145 ;  /* 0x0000541042427816 */ /* 0x000fe20000000091 */
[----:B------:R-:W-:Y:S01]  /*4e30*/  HMMA.16816.F32 R76, R28, R20, R76 ;  /* 0x000000141c4c723c */ /* 0x000fe2000000184c */
[----:B------:R-:W-:Y:S01]  /*4e40*/  PRMT R176, R153, 0x5410, R176 ;  /* 0x0000541099b07816 */ /* 0x000fe200000000b0 */
[----:B------:R-:W2:Y:S01]  /*4e50*/  MUFU.EX2 R141, R150 ;  /* 0x00000096008d7308 */ /* 0x000ea20000000800 */
[----:B-1----:R-:W-:-:S05]  /*4e60*/  F2FP.PACK_AB R145, R227, R142 ;  /* 0x0000008ee391723e */ /* 0x002fca00000000ff */
[C---:B------:R-:W-:Y:S02]  /*4e70*/  HMMA.16816.F32 R88, R28.reuse, R16, R88 ;  /* 0x000000101c58723c */ /* 0x040fe40000001858 */
[----:B------:R-:W1:Y:S06]  /*4e80*/  MUFU.EX2 R64, R64 ;  /* 0x0000004000407308 */ /* 0x000e6c0000000800 */
[C---:B------:R-:W-:Y:S08]  /*4e90*/  HMMA.16816.F32 R96, R28.reuse, R12, R96 ;  /* 0x0000000c1c60723c */ /* 0x040ff00000001860 */
[C---:B------:R-:W-:Y:S08]  /*4ea0*/  HMMA.16816.F32 R68, R28.reuse, R26, R68 ;  /* 0x0000001a1c44723c */ /* 0x040ff00000001844 */
[----:B------:R-:W-:Y:S07]  /*4eb0*/  HMMA.16816.F32 R100, R28, R14, R100 ;  /* 0x0000000e1c64723c */ /* 0x000fee0000001864 */
[----:B------:R-:W-:Y:S01]  /*4ec0*/  SHF.R.U32.HI R28, RZ, 0x18, R222 ;  /* 0x00000018ff1c7819 */ /* 0x000fe200000116de */
[----:B------:R-:W-:Y:S01]  /*4ed0*/  HMMA.16816.F32 R72, R8, R20, R72 ;  /* 0x000000140848723c */ /* 0x000fe20000001848 */
[----:B------:R-:W-:-:S02]  /*4ee0*/  LOP3.LUT R30, R222, 0xff, RZ, 0xc0, !PT ;  /* 0x000000ffde1e7812 */ /* 0x000fc400078ec0ff */
[----:B------:R-:W-:-:S04]  /*4ef0*/  PRMT R28, R19, 0x5410, R28 ;  /* 0x00005410131c7816 */ /* 0x000fc8000000001c */
[C---:B------:R-:W-:Y:S01]  /*4f00*/  LOP3.LUT R20, R22.reuse, 0xffff, RZ, 0xc0, !PT ;  /* 0x0000ffff16147812 */ /* 0x040fe200078ec0ff */
[C---:B------:R-:W-:Y:S01]  /*4f10*/  HMMA.16816.F32 R84, R8.reuse, R16, R84 ;  /* 0x000000100854723c */ /* 0x040fe20000001854 */
[----:B------:R-:W-:Y:S01]  /*4f20*/  SHF.R.U32.HI R21, RZ, 0x10, R22 ;  /* 0x00000010ff157819 */ /* 0x000fe20000011616 */
[----:B------:R-:W-:Y:S01]  /*4f30*/  HSET2.LE.AND R29, R28, R63, PT ;  /* 0x0000003f1c1d7233 */ /* 0x000fe20003803000 */
[----:B------:R-:W-:Y:S02]  /*4f40*/  SHF.R.U32.HI R23, RZ, 0x8, R18 ;  /* 0x00000008ff177819 */ /* 0x000fe40000011612 */
[----:B------:R-:W-:Y:S02]  /*4f50*/  SHF.R.U32.HI R20, RZ, 0x8, R20 ;  /* 0x00000008ff147819 */ /* 0x000fe40000011614 */
[----:B------:R-:W-:Y:S01]  /*4f60*/  LOP3.LUT R17, R22, 0xff, RZ, 0xc0, !PT ;  /* 0x000000ff16117812 */ /* 0x000fe200078ec0ff */
[----:B------:R-:W-:Y:S01]  /*4f70*/  HMMA.16816.F32 R108, R8, R12, R108 ;  /* 0x0000000c086c723c */ /* 0x000fe2000000186c */
[----:B------:R-:W-:-:S02]  /*4f80*/  SHF.R.U32.HI R16, RZ, 0x18, R22 ;  /* 0x00000018ff107819 */ /* 0x000fc40000011616 */
[----:B------:R-:W-:Y:S02]  /*4f90*/  LOP3.LUT R21, R21, 0xff, RZ, 0xc0, !PT ;  /* 0x000000ff15157812 */ /* 0x000fe400078ec0ff */
[----:B------:R-:W-:Y:S02]  /*4fa0*/  PRMT R30, R30, 0x5410, R23 ;  /* 0x000054101e1e7816 */ /* 0x000fe40000000017 */
[----:B------:R-:W-:Y:S01]  /*4fb0*/  PRMT R18, R17, 0x5410, R20 ;  /* 0x0000541011127816 */ /* 0x000fe20000000014 */
[C---:B------:R-:W-:Y:S01]  /*4fc0*/  HMMA.16816.F32 R128, R8.reuse, R24, R128 ;  /* 0x000000180880723c */ /* 0x040fe20000001880 */
[----:B------:R-:W-:Y:S01]  /*4fd0*/  PRMT R16, R21, 0x5410, R16 ;  /* 0x0000541015107816 */ /* 0x000fe20000000010 */
[--C-:B------:R-:W-:Y:S01]  /*4fe0*/  HSET2.LE.AND R30, R30, R63.reuse, PT ;  /* 0x0000003f1e1e7233 */ /* 0x100fe20003803000 */
[----:B------:R-:W-:Y:S01]  /*4ff0*/  F2FP.PACK_AB R12, R151, R152 ;  /* 0x00000098970c723e */ /* 0x000fe200000000ff */
[--C-:B------:R-:W-:Y:S01]  /*5000*/  HSET2.LE.AND R18, R18, R63.reuse, PT ;  /* 0x0000003f12127233 */ /* 0x100fe20003803000 */
[----:B------:R-:W-:Y:S01]  /*5010*/  F2FP.PACK_AB R17, R159, R156 ;  /* 0x0000009c9f11723e */ /* 0x000fe200000000ff */
[----:B------:R-:W-:Y:S01]  /*5020*/  HSET2.LE.AND R31, R16, R63, PT ;  /* 0x0000003f101f7233 */ /* 0x000fe20003803000 */
[----:B------:R-:W-:Y:S01]  /*5030*/  LOP3.LUT R29, R29, R12, RZ, 0xc0, !PT ;  /* 0x0000000c1d1d7212 */ /* 0x000fe200078ec0ff */
[C---:B------:R-:W-:Y:S01]  /*5040*/  HMMA.16816.F32 R120, R8.reuse, R26, R120 ;  /* 0x0000001a0878723c */ /* 0x040fe20000001878 */
[----:B------:R-:W-:Y:S01]  /*5050*/  F2FP.PACK_AB R13, R225, R160 ;  /* 0x000000a0e10d723e */ /* 0x000fe200000000ff */
[----:B------:R-:W3:Y:S01]  /*5060*/  LDSM.16.MT88.4 R24, [R188+0x7800] ;  /* 0x00780000bc18783b */ /* 0x000ee20000004200 */
[----:B------:R-:W-:Y:S01]  /*5070*/  F2FP.PACK_AB R12, R223, R148 ;  /* 0x00000094df0c723e */ /* 0x000fe200000000ff */
[----:B------:R-:W-:Y:S01]  /*5080*/  FADD.FTZ R156, R156, R149 ;  /* 0x000000959c9c7221 */ /* 0x000fe20000010000 */
[----:B------:R-:W-:Y:S01]  /*5090*/  LOP3.LUT R28, R30, R17, RZ, 0xc0, !PT ;  /* 0x000000111e1c7212 */ /* 0x000fe200078ec0ff */
[----:B------:R-:W4:Y:S01]  /*50a0*/  LDSM.16.MT88.4 R20, [R186+0x7800] ;  /* 0x00780000ba14783b */ /* 0x000f220000004200 */
[----:B------:R-:W-:Y:S01]  /*50b0*/  LOP3.LUT R30, R18, R13, RZ, 0xc0, !PT ;  /* 0x0000000d121e7212 */ /* 0x000fe200078ec0ff */
[----:B------:R-:W-:Y:S01]  /*50c0*/  HMMA.16816.F32 R104, R8, R14, R104 ;  /* 0x0000000e0868723c */ /* 0x000fe20000001868 */
[----:B------:R-:W-:Y:S01]  /*50d0*/  LOP3.LUT R31, R31, R12, RZ, 0xc0, !PT ;  /* 0x0000000c1f1f7212 */ /* 0x000fe200078ec0ff */
[----:B------:R-:W5:Y:S01]  /*50e0*/  LDSM.16.MT88.4 R16, [R185+0x7800] ;  /* 0x00780000b910783b */ /* 0x000f620000004200 */
[----:B------:R-:W-:-:S02]  /*50f0*/  FADD.FTZ R152, R152, R155 ;  /* 0x0000009b98987221 */ /* 0x000fc40000010000 */
[----:B------:R-:W-:Y:S01]  /*5100*/  FADD.FTZ R159, R159, R156 ;  /* 0x0000009c9f9f7221 */ /* 0x000fe20000010000 */
[----:B------:R-:W4:Y:S01]  /*5110*/  LDSM.16.MT88.4 R12, [R184+0x7800] ;  /* 0x00780000b80c783b */ /* 0x000f220000004200 */
[----:B------:R-:W-:Y:S01]  /*5120*/  LOP3.LUT R11, R170, 0xffff, RZ, 0xc0, !PT ;  /* 0x0000ffffaa0b7812 */ /* 0x000fe200078ec0ff */
[----:B------:R-:W-:Y:S01]  /*5130*/  FADD.FTZ R151, R151, R152 ;  /* 0x0000009897977221 */ /* 0x000fe20000010000 */
[----:B------:R-:W-:Y:S01]  /*5140*/  SHF.R.U32.HI R10, RZ, 0x10, R170 ;  /* 0x00000010ff0a7819 */ /* 0x000fe200000116aa */
[----:B------:R-:W-:Y:S01]  /*5150*/  FADD.FTZ R160, R160, R159 ;  /* 0x0000009fa0a07221 */ /* 0x000fe20000010000 */
[----:B------:R-:W-:Y:S01]  /*5160*/  LOP3.LUT R8, R170, 0xff, RZ, 0xc0, !PT ;  /* 0x000000ffaa087812 */ /* 0x000fe200078ec0ff */
[----:B------:R-:W-:Y:S01]  /*5170*/  FADD.FTZ R148, R148, R151 ;  /* 0x0000009794947221 */ /* 0x000fe20000010000 */
[----:B------:R-:W-:Y:S01]  /*5180*/  SHF.R.U32.HI R11, RZ, 0x8, R11 ;  /* 0x00000008ff0b7819 */ /* 0x000fe2000001160b */
[----:B------:R-:W-:Y:S01]  /*5190*/  FADD.FTZ R225, R225, R160 ;  /* 0x000000a0e1e17221 */ /* 0x000fe20000010000 */
[----:B------:R-:W-:Y:S01]  /*51a0*/  SHF.R.U32.HI R9, RZ, 0x18, R170 ;  /* 0x00000018ff097819 */ /* 0x000fe200000116aa */
[----:B------:R-:W-:Y:S01]  /*51b0*/  FADD.FTZ R223, R223, R148 ;  /* 0x00000094dfdf7221 */ /* 0x000fe20000010000 */
[----:B------:R-:W-:-:S02]  /*51c0*/  LOP3.LUT R10, R10, 0xff, RZ, 0xc0, !PT ;  /* 0x000000ff0a0a7812 */ /* 0x000fc400078ec0ff */
[----:B------:R-:W-:Y:S02]  /*51d0*/  PRMT R8, R8, 0x5410, R11 ;  /* 0x0000541008087816 */ /* 0x000fe4000000000b */
[----:B------:R-:W-:Y:S01]  /*51e0*/  PRMT R140, R10, 0x5410, R9 ;  /* 0x000054100a8c7816 */ /* 0x000fe20000000009 */
[--C-:B------:R-:W-:Y:S02]  /*51f0*/  HSET2.LE.AND R9, R176, R63.reuse, PT ;  /* 0x0000003fb0097233 */ /* 0x100fe40003803000 */
[--C-:B------:R-:W-:Y:S02]  /*5200*/  HSET2.LE.AND R10, R8, R63.reuse, PT ;  /* 0x0000003f080a7233 */ /* 0x100fe40003803000 */
[--C-:B------:R-:W-:Y:S01]  /*5210*/  HSET2.LE.AND R11, R140, R63.reuse, PT ;  /* 0x0000003f8c0b7233 */ /* 0x100fe20003803000 */
[----:B--2---:R-:W-:Y:S01]  /*5220*/  F2FP.PACK_AB R140, R141, R138 ;  /* 0x0000008a8d8c723e */ /* 0x004fe200000000ff */
[----:B------:R-:W-:Y:S01]  /*5230*/  HSET2.LE.AND R8, R66, R63, PT ;  /* 0x0000003f42087233 */ /* 0x000fe20003803000 */
[----:B------:R-:W-:Y:S01]  /*5240*/  F2FP.PACK_AB R63, R143, R144 ;  /* 0x000000908f3f723e */ /* 0x000fe200000000ff */
[----:B------:R-:W-:Y:S01]  /*5250*/  FADD.FTZ R144, R144, R35 ;  /* 0x0000002390907221 */ /* 0x000fe20000010000 */
[----:B-1----:R-:W-:Y:S01]  /*5260*/  F2FP.PACK_AB R66, R64, R67 ;  /* 0x000000434042723e */ /* 0x002fe200000000ff */
[----:B------:R-:W-:Y:S01]  /*5270*/  FADD.FTZ R67, R67, R168 ;  /* 0x000000a843437221 */ /* 0x000fe20000010000 */
[----:B------:R-:W-:Y:S01]  /*5280*/  LOP3.LUT R10, R10, R145, RZ, 0xc0, !PT ;  /* 0x000000910a0a7212 */ /* 0x000fe200078ec0ff */
[----:B------:R-:W-:Y:S01]  /*5290*/  FADD.FTZ R143, R143, R144 ;  /* 0x000000908f8f7221 */ /* 0x000fe20000010000 */
[----:B------:R-:W-:Y:S01]  /*52a0*/  LOP3.LUT R11, R11, R140, RZ, 0xc0, !PT ;  /* 0x0000008c0b0b7212 */ /* 0x000fe200078ec0ff */
[----:B------:R-:W-:Y:S01]  /*52b0*/  FADD.FTZ R67, R64, R67 ;  /* 0x0000004340437221 */ /* 0x000fe20000010000 */
[----:B------:R-:W-:Y:S01]  /*52c0*/  LOP3.LUT R8, R8, R63, RZ, 0xc0, !PT ;  /* 0x0000003f08087212 */ /* 0x000fe200078ec0ff */
[----:B------:R-:W-:Y:S01]  /*52d0*/  FADD.FTZ R142, R142, R143 ;  /* 0x0000008f8e8e7221 */ /* 0x000fe20000010000 */
[----:B------:R-:W-:Y:S01]  /*52e0*/  LOP3.LUT R9, R9, R66, RZ, 0xc0, !PT ;  /* 0x0000004209097212 */ /* 0x000fe200078ec0ff */
[----:B------:R-:W-:Y:S01]  /*52f0*/  FADD.FTZ R138, R138, R67 ;  /* 0x000000438a8a7221 */ /* 0x000fe20000010000 */
[----:B---3--:R-:W-:Y:S01]  /*5300*/  HMMA.16816.F32 R124, R28, R24, R124 ;  /* 0x000000181c7c723c */ /* 0x008fe2000000187c */
[----:B------:R-:W-:-:S02]  /*5310*/  FADD.FTZ R227, R227, R142 ;  /* 0x0000008ee3e37221 */ /* 0x000fc40000010000 */
[----:B------:R-:W-:-:S05]  /*5320*/  FADD.FTZ R206, R141, R138 ;  /* 0x0000008a8dce7221 */ /* 0x000fca0000010000 */
[C---:B------:R-:W-:Y:S08]  /*5330*/  HMMA.16816.F32 R68, R28.reuse, R26, R68 ;  /* 0x0000001a1c44723c */ /* 0x040ff00000001844 */
[C---:B----4-:R-:W-:Y:S08]  /*5340*/  HMMA.16816.F32 R76, R28.reuse, R20, R76 ;  /* 0x000000141c4c723c */ /* 0x050ff0000000184c */
[C---:B------:R-:W-:Y:S08]  /*5350*/  HMMA.16816.F32 R80, R28.reuse, R22, R80 ;  /* 0x000000161c50723c */ /* 0x040ff00000001850 */
[C---:B-----5:R-:W-:Y:S08]  /*5360*/  HMMA.16816.F32 R88, R28.reuse, R16, R88 ;  /* 0x000000101c58723c */ /* 0x060ff00000001858 */
        /* <DEDUP_REMOVED lines=12> */
[----:B------:R-:W-:Y:S01]  /*5430*/  IMAD.WIDE.U32 R236, R6, -0x326172a9, RZ ;  /* 0xcd9e8d5706ec7825 */ /* 0x000fe200078e00ff */
[----:B------:R-:W-:Y:S01]  /*5440*/  LEA.HI.SX32 R204, R132, 0xfffffffe, 0x1a ;  /* 0xfffffffe84cc7811 */ /* 0x000fe200078fd2ff */
[----:B------:R-:W-:Y:S01]  /*5450*/  USHF.L.U64.HI UR18, UR4, 0x5, UR5 ;  /* 0x0000000504127899 */ /* 0x000fe20008010205 */
[----:B------:R-:W-:Y:S01]  /*5460*/  MOV R3, R134 ;  /* 0x0000008600037202 */ /* 0x000fe20000000f00 */
[----:B------:R-:W-:Y:S01]  /*5470*/  IMAD.WIDE.U32 R232, R4, -0x326172a9, RZ ;  /* 0xcd9e8d5704e87825 */ /* 0x000fe200078e00ff */
[----:B------:R-:W-:Y:S01]  /*5480*/  LOP3.LUT R234, R237, R5, RZ, 0x3c, !PT ;  /* 0x00000005edea7212 */ /* 0x000fe200078e3cff */
[----:B------:R-:W-:Y:S01]  /*5490*/  USHF.L.U32 UR22, UR4, 0x5, URZ ;  /* 0x0000000504167899 */ /* 0x000fe2000800063f */
[----:B------:R-:W-:Y:S01]  /*54a0*/  MOV R132, R135 ;  /* 0x0000008700847202 */ /* 0x000fe20000000f00 */
[----:B------:R-:W-:Y:S01]  /*54b0*/  IMAD.WIDE.U32 R238, R136, -0x2daee0ad, RZ ;  /* 0xd2511f5388ee7825 */ /* 0x000fe200078e00ff */
[----:B------:R-:W-:-:S02]  /*54c0*/  LOP3.LUT R230, R233, R5, RZ, 0x3c, !PT ;  /* 0x00000005e9e67212 */ /* 0x000fc400078e3cff */
[----:B------:R-:W-:Y:S01]  /*54d0*/  MOV R0, R7 ;  /* 0x0000000700007202 */ /* 0x000fe20000000f00 */
[----:B------:R-:W-:Y:S01]  /*54e0*/  IMAD.WIDE.U32 R234, R234, -0x2daee0ad, RZ ;  /* 0xd2511f53eaea7825 */ /* 0x000fe200078e00ff */
[----:B------:R-:W-:Y:S02]  /*54f0*/  MOV R2, R133 ;  /* 0x0000008500027202 */ /* 0x000fe40000000f00 */
[----:B------:R-:W-:Y:S01]  /*5500*/  PRMT R202, R137, 0x7054, R137 ;  /* 0x0000705489ca7816 */ /* 0x000fe20000000089 */
[----:B------:R-:W-:Y:S01]  /*5510*/  IMAD.WIDE.U32 R230, R230, -0x2daee0ad, RZ ;  /* 0xd2511f53e6e67825 */ /* 0x000fe200078e00ff */
[----:B------:R-:W-:Y:S05]  /*5520*/  BRA `(.L_x_959) ;  /* 0x000001c000007947 */ /* 0x000fea0003800000 */
.L_x_961:
[----:B------:R-:W-:Y:S01]  /*5530*/  IADD3 R134, R204, -0x1, RZ ;  /* 0xffffffffcc867810 */ /* 0x000fe20007ffe0ff */
[----:B------:R-:W-:Y:S02]  /*5540*/  ULDC.64 UR4, c[0x0][0x198] ;  /* 0x0000660000047ab9 */ /* 0x000fe40000000a00 */
[----:B------:R-:W-:Y:S01]  /*5550*/  USHF.L.U32 UR19, UR4, 0x5, URZ ;  /* 0x0000000504137899 */ /* 0x000fe2000800063f */
[----:B------:R-:W-:Y:S01]  /*5560*/  SHF.R.S32.HI R133, RZ, 0x1f, R134 ;  /* 0x0000001fff857819 */ /* 0x000fe20000011486 */
[C---:B------:R-:W-:Y:S01]  /*5570*/  IMAD.WIDE.U32 R136, R134.reuse, c[0x0][0x198], RZ ;  /* 0x0000660086887a25 */ /* 0x040fe200078e00ff */
[----:B------:R-:W-:Y:S03]  /*5580*/  USHF.L.U64.HI UR5, UR4, 0x5, UR5 ;  /* 0x0000000504057899 */ /* 0x000fe60008010205 */
[----:B------:R-:W-:Y:S04]  /*5590*/  IMAD R133, R133, c[0x0][0x198], RZ ;  /* 0x0000660085857a24 */ /* 0x000fe800078e02ff */
[----:B------:R-:W-:Y:S01]  /*55a0*/  IMAD R133, R134, c[0x0][0x19c], R133 ;  /* 0x0000670086857a24 */ /* 0x000fe200078e0285 */
[----:B------:R-:W-:Y:S03]  /*55b0*/  LEA R134, P1, R136, R214, 0x6 ;  /* 0x000000d688867211 */ /* 0x000fe600078230ff */
[----:B------:R-:W-:Y:S01]  /*55c0*/  IMAD.IADD R133, R137, 0x1, R133 ;  /* 0x0000000189857824 */ /* 0x000fe200078e0285 */
        /* <DEDUP_REMOVED lines=18> */
.L_x_959:
[----:B------:R-:W-:Y:S01]  /*56f0*/  SHF.R.S32.HI R133, RZ, 0x1f, R204 ;  /* 0x0000001fff857819 */ /* 0x000fe200000114cc */
[----:B------:R-:W-:Y:S04]  /*5700*/  DEPBAR.LE SB0, 0x0 ;  /* 0x000080000000791a */ /* 0x000fe80000000000 */
[----:B------:R-:W-:Y:S01]  /*5710*/  BAR.SYNC.DEFER_BLOCKING 0x0 ;  /* 0x0000000000007b1d */ /* 0x000fe20000010000 */
[----:B------:R-:W-:Y:S02]  /*5720*/  IMAD R133, R133, c[0x0][0x1a0], RZ ;  /* 0x0000680085857a24 */ /* 0x000fe400078e02ff */
[C---:B------:R-:W-:Y:S04]  /*5730*/  IMAD.WIDE.U32 R240, R204.reuse, c[0x0][0x1a0], RZ ;  /* 0x00006800ccf07a25 */ /* 0x040fe800078e00ff */
        /* <DEDUP_REMOVED lines=14> */
[----:B------:R-:W-:Y:S04]  /*5820*/  IADD3.X R245, R241, UR18, RZ, P1, !PT ;  /* 0x00000012f1f57c10 */ /* 0x000fe80008ffe4ff */
[----:B------:R1:W-:Y:S01]  /*5830*/  LDGSTS.E.BYPASS.LTC128B.128 [R198+0x6800], [R240.64] ;  /* 0x06800000f0c67fae */ /* 0x0003e2000b901d54 */
[----:B------:R-:W-:Y:S02]  /*5840*/  IADD3.X R135, R245, UR18, RZ, P0, !PT ;  /* 0x00000012f5877c10 */ /* 0x000fe400087fe4ff */
[----:B------:R-:W-:Y:S04]  /*5850*/  ISETP.GT.AND P0, PT, R204, RZ, PT ;  /* 0x000000ffcc00720c */ /* 0x000fe80003f04270 */
[----:B------:R1:W-:Y:S07]  /*5860*/  LDGSTS.E.BYPASS.LTC128B.128 [R198+0x7000], [R244.64] ;  /* 0x07000000f4c67fae */ /* 0x0003ee000b901d54 */
[----:B------:R1:W-:Y:S07]  /*5870*/  LDGSTS.E.BYPASS.LTC128B.128 [R198+0x7800], [R134.64] ;  /* 0x0780000086c67fae */ /* 0x0003ee000b901d54 */
[----:B------:R-:W-:Y:S07]  /*5880*/  LDSM.16.M88.4 R136, [R194] ;  /* 0x00000000c288783b */ /* 0x000fee0000000200 */
[----:B------:R-:W2:Y:S07]  /*5890*/  LDSM.16.M88.4 R140, [R193+0x4000] ;  /* 0x00400000c18c783b */ /* 0x000eae0000000200 */
[----:B------:R-:W3:Y:S07]  /*58a0*/  LDSM.16.M88.4 R144, [R194+0x2000] ;  /* 0x00200000c290783b */ /* 0x000eee0000000200 */
[----:B------:R-:W4:Y:S07]  /*58b0*/  LDSM.16.M88.4 R148, [R193+0x4800] ;  /* 0x00480000c194783b */ /* 0x000f2e0000000200 */
[----:B------:R-:W0:Y:S07]  /*58c0*/  LDGDEPBAR ;  /* 0x00000000000079af */ /* 0x000e2e0000000000 */
[----:B------:R-:W5:Y:S07]  /*58d0*/  LDSM.16.M88.4 R152, [R193+0x5000] ;  /* 0x00500000c198783b */ /* 0x000f6e0000000200 */
[----:B------:R-:W1:Y:S01]  /*58e0*/  LDSM.16.M88.4 R156, [R193+0x5800] ;  /* 0x00580000c19c783b */ /* 0x000e620000000200 */
[-C--:B--2---:R-:W-:Y:S06]  /*58f0*/  HMMA.16816.F32 R4, R136, R140.reuse, RZ ;  /* 0x0000008c8804723c */ /* 0x084fec00000018ff */
[----:B------:R-:W-:Y:S02]  /*5900*/  LDSM.16.M88.4 R160, [R192] ;  /* 0x00000000c0a0783b */ /* 0x000fe40000000200 */
[C---:B---3--:R-:W-:Y:S05]  /*5910*/  HMMA.16816.F32 R8, R144.reuse, R140, RZ ;  /* 0x0000008c9008723c */ /* 0x048fea00000018ff */
[----:B------:R-:W2:Y:S03]  /*5920*/  LDSM.16.M88.4 R164, [R187+0x4000] ;  /* 0x00400000bba4783b */ /* 0x000ea60000000200 */
[-C--:B------:R-:W-:Y:S04]  /*5930*/  HMMA.16816.F32 R12, R144, R142.reuse, RZ ;  /* 0x0000008e900c723c */ /* 0x080fe800000018ff */
[----:B------:R-:W3:Y:S04]  /*5940*/  LDSM.16.M88.4 R168, [R192+0x2000] ;  /* 0x00200000c0a8783b */ /* 0x000ee80000000200 */
[C---:B------:R-:W-:Y:S03]  /*5950*/  HMMA.16816.F32 R16, R136.reuse, R142, RZ ;  /* 0x0000008e8810723c */ /* 0x040fe600000018ff */
[----:B------:R-:W1:Y:S05]  /*5960*/  LDSM.16.M88.4 R140, [R187+0x4800] ;  /* 0x00480000bb8c783b */ /* 0x000e6a0000000200 */
[-C--:B----4-:R-:W-:Y:S02]  /*5970*/  HMMA.16816.F32 R20, R136, R148.reuse, RZ ;  /* 0x000000948814723c */ /* 0x090fe400000018ff */
[----:B------:R-:W4:Y:S06]  /*5980*/  LDSM.16.M88.4 R172, [R187+0x5000] ;  /* 0x00500000bbac783b */ /* 0x000f2c0000000200 */
[C---:B------:R-:W-:Y:S01]  /*5990*/  HMMA.16816.F32 R24, R144.reuse, R148, RZ ;  /* 0x000000949018723c */ /* 0x040fe200000018ff */
[----:B------:R-:W1:Y:S07]  /*59a0*/  LDSM.16.M88.4 R176, [R187+0x5800] ;  /* 0x00580000bbb0783b */ /* 0x000e6e0000000200 */
[-C--:B------:R-:W-:Y:S08]  /*59b0*/  HMMA.16816.F32 R28, R144, R150.reuse, RZ ;  /* 0x00000096901c723c */ /* 0x080ff000000018ff */
[C---:B------:R-:W-:Y:S01]  /*59c0*/  HMMA.16816.F32 R32, R136.reuse, R150, RZ ;  /* 0x000000968820723c */ /* 0x040fe200000018ff */
[----:B------:R-:W-:Y:S07]  /*59d0*/  LDSM.16.M88.4 R148, [R191+0x2000] ;  /* 0x00200000bf94783b */ /* 0x000fee0000000200 */
[-C--:B-----5:R-:W-:Y:S08]  /*59e0*/  HMMA.16816.F32 R36, R136, R152.reuse, RZ ;  /* 0x000000988824723c */ /* 0x0a0ff000000018ff */
[C---:B------:R-:W-:Y:S08]  /*59f0*/  HMMA.16816.F32 R40, R144.reuse, R152, RZ ;  /* 0x000000989028723c */ /* 0x040ff000000018ff */
[-C--:B------:R-:W-:Y:S08]  /*5a00*/  HMMA.16816.F32 R44, R144, R154.reuse, RZ ;  /* 0x0000009a902c723c */ /* 0x080ff000000018ff */
[C---:B------:R-:W-:Y:S01]  /*5a10*/  HMMA.16816.F32 R48, R136.reuse, R154, RZ ;  /* 0x0000009a8830723c */ /* 0x040fe200000018ff */
[----:B------:R-:W-:Y:S07]  /*5a20*/  LDSM.16.M88.4 R152, [R182] ;  /* 0x00000000b698783b */ /* 0x000fee0000000200 */
[-C--:B-1----:R-:W-:Y:S08]  /*5a30*/  HMMA.16816.F32 R52, R136, R156.reuse, RZ ;  /* 0x0000009c8834723c */ /* 0x082ff000000018ff */
[C---:B------:R-:W-:Y:S08]  /*5a40*/  HMMA.16816.F32 R56, R144.reuse, R156, RZ ;  /* 0x0000009c9038723c */ /* 0x040ff000000018ff */
[-C--:B------:R-:W-:Y:S01]  /*5a50*/  HMMA.16816.F32 R60, R144, R158.reuse, RZ ;  /* 0x0000009e903c723c */ /* 0x080fe200000018ff */
[----:B------:R-:W-:Y:S07]  /*5a60*/  LDSM.16.M88.4 R144, [R190] ;  /* 0x00000000be90783b */ /* 0x000fee0000000200 */
[----:B------:R-:W-:Y:S01]  /*5a70*/  HMMA.16816.F32 R64, R136, R158, RZ ;  /* 0x0000009e8840723c */ /* 0x000fe200000018ff */
[----:B------:R-:W1:Y:S07]  /*5a80*/  LDSM.16.M88.4 R136, [R191] ;  /* 0x00000000bf88783b */ /* 0x000e6e0000000200 */
[-C--:B--2---:R-:W-:Y:S01]  /*5a90*/  HMMA.16816.F32 R4, R160, R164.reuse, R4 ;  /* 0x000000a4a004723c */ /* 0x084fe20000001804 */
[----:B------:R-:W-:Y:S07]  /*5aa0*/  LDSM.16.M88.4 R156, [R181] ;  /* 0x00000000b59c783b */ /* 0x000fee0000000200 */
[C---:B---3--:R-:W-:Y:S08]  /*5ab0*/  HMMA.16816.F32 R8, R168.reuse, R164, R8 ;  /* 0x000000a4a808723c */ /* 0x048ff00000001808 */
[-C--:B------:R-:W-:Y:S08]  /*5ac0*/  HMMA.16816.F32 R12, R168, R166.reuse, R12 ;  /* 0x000000a6a80c723c */ /* 0x080ff0000000180c */
[C---:B------:R-:W-:Y:S01]  /*5ad0*/  HMMA.16816.F32 R16, R160.reuse, R166, R16 ;  /* 0x000000a6a010723c */ /* 0x040fe20000001810 */
[----:B------:R-:W-:Y:S07]  /*5ae0*/  LDSM.16.M88.4 R164, [R180] ;  /* 0x00000000b4a4783b */ /* 0x000fee0000000200 */
[-C--:B------:R-:W-:Y:S08]  /*5af0*/  HMMA.16816.F32 R20, R160, R140.reuse, R20 ;  /* 0x0000008ca014723c */ /* 0x080ff00000001814 */
        /* <DEDUP_REMOVED lines=8> */
[----:B------:R-:W-:Y:S07]  /*5b80*/  LDSM.16.M88.4 R172, [R180+0x800] ;  /* 0x00080000b4ac783b */ /* 0x000fee0000000200 */
[-C--:B------:R-:W-:Y:S08]  /*5b90*/  HMMA.16816.F32 R52, R160, R176.reuse, R52 ;  /* 0x000000b0a034723c */ /* 0x080ff00000001834 */
[C---:B------:R-:W-:Y:S08]  /*5ba0*/  HMMA.16816.F32 R56, R168.reuse, R176, R56 ;  /* 0x000000b0a838723c */ /* 0x040ff00000001838 */
[-C--:B------:R-:W-:Y:S01]  /*5bb0*/  HMMA.16816.F32 R60, R168, R178.reuse, R60 ;  /* 0x000000b2a83c723c */ /* 0x080fe2000000183c */
[----:B------:R-:W-:Y:S07]  /*5bc0*/  LDSM.16.M88.4 R168, [R189+0x2000] ;  /* 0x00200000bda8783b */ /* 0x000fee0000000200 */
[----:B------:R-:W-:Y:S01]  /*5bd0*/  HMMA.16816.F32 R64, R160, R178, R64 ;  /* 0x000000b2a040723c */ /* 0x000fe20000001840 */
[----:B------:R-:W3:Y:S07]  /*5be0*/  LDSM.16.M88.4 R160, [R189] ;  /* 0x00000000bda0783b */ /* 0x000eee0000000200 */
[-C--:B-1----:R-:W-:Y:S01]  /*5bf0*/  HMMA.16816.F32 R4, R136, R144.reuse, R4 ;  /* 0x000000908804723c */ /* 0x082fe20000001804 */
[----:B------:R-:W1:Y:S07]  /*5c00*/  LDSM.16.M88.4 R176, [R180+0x1000] ;  /* 0x00100000b4b0783b */ /* 0x000e6e0000000200 */
[C---:B------:R-:W-:Y:S08]  /*5c10*/  HMMA.16816.F32 R8, R148.reuse, R144, R8 ;  /* 0x000000909408723c */ /* 0x040ff00000001808 */
[-C--:B------:R-:W-:Y:S08]  /*5c20*/  HMMA.16816.F32 R12, R148, R146.reuse, R12 ;  /* 0x00000092940c723c */ /* 0x080ff0000000180c */
[C---:B------:R-:W-:Y:S01]  /*5c30*/  HMMA.16816.F32 R16, R136.reuse, R146, R16 ;  /* 0x000000928810723c */ /* 0x040fe20000001810 */
[----:B------:R-:W4:Y:S01]  /*5c40*/  LDSM.16.M88.4 R144, [R180+0x1800] ;  /* 0x00180000b490783b */ /* 0x000f220000000200 */
[----:B------:R-:W-:Y:S06]  /*5c50*/  DEPBAR.LE SB0, 0x0 ;  /* 0x000080000000791a */ /* 0x000fec0000000000 */
[-C--:B--2---:R-:W-:Y:S01]  /*5c60*/  HMMA.16816.F32 R20, R136, R140.reuse, R20 ;  /* 0x0000008c8814723c */ /* 0x084fe20000001814 */
[----:B------:R-:W-:Y:S07]  /*5c70*/  BAR.SYNC.DEFER_BLOCKING 0x0 ;  /* 0x0000000000007b1d */ /* 0x000fee0000010000 */
[C---:B------:R-:W-:Y:S08]  /*5c80*/  HMMA.16816.F32 R24, R148.reuse, R140, R24 ;  /* 0x0000008c9418723c */ /* 0x040ff00000001818 */
[-C--:B------:R-:W-:Y:S08]  /*5c90*/  HMMA.16816.F32 R28, R148, R142.reuse, R28 ;  /* 0x0000008e941c723c */ /* 0x080ff0000000181c */
        /* <DEDUP_REMOVED lines=8> */
[----:B------:R-:W-:Y:S08]  /*5d20*/  HMMA.16816.F32 R64, R136, R158, R64 ;  /* 0x0000009e8840723c */ /* 0x000ff00000001840 */
[-C--:B---3--:R-:W-:Y:S08]  /*5d30*/  HMMA.16816.F32 R4, R160, R164.reuse, R4 ;  /* 0x000000a4a004723c */ /* 0x088ff00000001804 */
[C---:B------:R-:W-:Y:S08]  /*5d40*/  HMMA.16816.F32 R8, R168.reuse, R164, R8 ;  /* 0x000000a4a808723c */ /* 0x040ff00000001808 */
[-C--:B------:R-:W-:Y:S08]  /*5d50*/  HMMA.16816.F32 R12, R168, R166.reuse, R12 ;  /* 0x000000a6a80c723c */ /* 0x080ff0000000180c */
[C---:B------:R-:W-:Y:S08]  /*5d60*/  HMMA.16816.F32 R16, R160.reuse, R166, R16 ;  /* 0x000000a6a010723c */ /* 0x040ff00000001810 */
[-C--:B------:R-:W-:Y:S08]  /*5d70*/  HMMA.16816.F32 R20, R160, R172.reuse, R20 ;  /* 0x000000aca014723c */ /* 0x080ff00000001814 */
[C---:B------:R-:W-:Y:S08]  /*5d80*/  HMMA.16816.F32 R24, R168.reuse, R172, R24 ;  /* 0x000000aca818723c */ /* 0x040ff00000001818 */
[-C--:B------:R-:W-:Y:S08]  /*5d90*/  HMMA.16816.F32 R28, R168, R174.reuse, R28 ;  /* 0x000000aea81c723c */ /* 0x080ff0000000181c */
[C---:B------:R-:W-:Y:S08]  /*5da0*/  HMMA.16816.F32 R32, R160.reuse, R174, R32 ;  /* 0x000000aea020723c */ /* 0x040ff00000001820 */
[-C--:B-1----:R-:W-:Y:S08]  /*5db0*/  HMMA.16816.F32 R36, R160, R176.reuse, R36 ;  /* 0x000000b0a024723c */ /* 0x082ff00000001824 */
[C---:B------:R-:W-:Y:S08]  /*5dc0*/  HMMA.16816.F32 R40, R168.reuse, R176, R40 ;  /* 0x000000b0a828723c */ /* 0x040ff00000001828 */
[-C--:B------:R-:W-:Y:S08]  /*5dd0*/  HMMA.16816.F32 R44, R168, R178.reuse, R44 ;  /* 0x000000b2a82c723c */ /* 0x080ff0000000182c */
[C---:B------:R-:W-:Y:S08]  /*5de0*/  HMMA.16816.F32 R48, R160.reuse, R178, R48 ;  /* 0x000000b2a030723c */ /* 0x040ff00000001830 */
[-C--:B----4-:R-:W-:Y:S08]  /*5df0*/  HMMA.16816.F32 R52, R160, R144.reuse, R52 ;  /* 0x00000090a034723c */ /* 0x090ff00000001834 */
[C---:B------:R-:W-:Y:S08]  /*5e00*/  HMMA.16816.F32 R56, R168.reuse, R144, R56 ;  /* 0x00000090a838723c */ /* 0x040ff00000001838 */
[-C--:B------:R-:W-:Y:S08]  /*5e10*/  HMMA.16816.F32 R60, R168, R146.reuse, R60 ;  /* 0x00000092a83c723c */ /* 0x080ff0000000183c */
[----:B------:R-:W-:Y:S01]  /*5e20*/  HMMA.16816.F32 R64, R160, R146, R64 ;  /* 0x00000092a040723c */ /* 0x000fe20000001840 */
[----:B------:R-:W-:-:S07]  /*5e30*/  @P0 BRA `(.L_x_961) ;  /* 0xfffff6f000000947 */ /* 0x000fce000383ffff */
.L_x_960:
[----:B-1----:R-:W-:Y:S01]  /*5e40*/  FMNMX.FTZ R134, R4, R132, !PT ;  /* 0x0000008404867209 */ /* 0x002fe20007810000 */
[----:B------:R-:W-:Y:S01]  /*5e50*/  IMAD.SHL.U32 R245, R204, 0x2, RZ ;  /* 0x00000002ccf57824 */ /* 0x000fe200078e00ff */
        /* <DEDUP_REMOVED lines=47> */
[--C-:B------:R-:W-:Y:S02]  /*6150*/  LOP3.LUT R242, R235, UR14, R238.reuse, 0x96, !PT ;  /* 0x0000000eebf27c12 */ /* 0x100fe4000f8e96ee */
[----:B------:R-:W-:Y:S01]  /*6160*/  FMNMX.FTZ R142, R61, R140, !PT ;  /* 0x0000008c3d8e7209 */ /* 0x000fe20007810000 */
[----:B------:R-:W2:Y:S01]  /*6170*/  SHFL.BFLY PT, R134, R139, 0x2, 0x1f ;  /* 0x0c401f008b867f89 */ /* 0x000ea200000e0000 */
[----:B------:R-:W-:Y:S01]  /*6180*/  FMNMX.FTZ R140, R10, R0, !PT ;  /* 0x000000000a8c7209 */ /* 0x000fe20007810000 */
[----:B------:R-:W-:Y:S01]  /*6190*/  IMAD.WIDE.U32 R242, R242, -0x326172a9, RZ ;  /* 0xcd9e8d57f2f27825 */ /* 0x000fe200078e00ff */
[----:B------:R-:W-:Y:S02]  /*61a0*/  LOP3.LUT R240, R231, UR14, R238, 0x96, !PT ;  /* 0x0000000ee7f07c12 */ /* 0x000fe4000f8e96ee */
[----:B------:R-:W-:Y:S03]  /*61b0*/  IADD3 R204, R204, -0x1, RZ ;  /* 0xffffffffcccc7810 */ /* 0x000fe60007ffe0ff */
[----:B------:R-:W3:Y:S01]  /*61c0*/  SHFL.BFLY PT, R133, R142, 0x2, 0x1f ;  /* 0x0c401f008e857f89 */ /* 0x000ee200000e0000 */
[----:B------:R-:W-:Y:S01]  /*61d0*/  IMAD.WIDE.U32 R240, R240, -0x326172a9, RZ ;  /* 0xcd9e8d57f0f07825 */ /* 0x000fe200078e00ff */
[----:B-1----:R-:W-:Y:S06]  /*61e0*/  FMNMX.FTZ R136, R138, R135, !PT ;  /* 0x000000878a887209 */ /* 0x002fec0007810000 */
[----:B------:R-:W1:Y:S01]  /*61f0*/  SHFL.BFLY PT, R135, R136, 0x1, 0x1f ;  /* 0x0c201f0088877f89 */ /* 0x000e6200000e0000 */
[----:B--2---:R-:W-:Y:S07]  /*6200*/  FMNMX.FTZ R141, R139, R134, !PT ;  /* 0x000000868b8d7209 */ /* 0x004fee0007810000 */
[----:B------:R-:W2:Y:S01]  /*6210*/  SHFL.BFLY PT, R134, R141, 0x1, 0x1f ;  /* 0x0c201f008d867f89 */ /* 0x000ea200000e0000 */
[----:B---3--:R-:W-:Y:S02]  /*6220*/  FMNMX.FTZ R138, R142, R133, !PT ;  /* 0x000000858e8a7209 */ /* 0x008fe40007810000 */
[----:B------:R-:W-:Y:S05]  /*6230*/  FMNMX.FTZ R133, R11, R140, !PT ;  /* 0x0000008c0b857209 */ /* 0x000fea0007810000 */
[----:B------:R-:W3:Y:S01]  /*6240*/  SHFL.BFLY PT, R137, R138, 0x1, 0x1f ;  /* 0x0c201f008a897f89 */ /* 0x000ee200000e0000 */
[----:B------:R-:W-:Y:S04]  /*6250*/  FMNMX.FTZ R140, R14, R133, !PT ;  /* 0x000000850e8c7209 */ /* 0x000fe80007810000 */
[----:B------:R-:W-:Y:S02]  /*6260*/  FMNMX.FTZ R133, R15, R140, !PT ;  /* 0x0000008c0f857209 */ /* 0x000fe40007810000 */
[----:B-1----:R-:W-:Y:S02]  /*6270*/  FMNMX.FTZ R135, R136, R135, !PT ;  /* 0x0000008788877209 */ /* 0x002fe40007810000 */
[----:B------:R-:W-:Y:S02]  /*6280*/  FMNMX.FTZ R140, R26, R133, !PT ;  /* 0x000000851a8c7209 */ /* 0x000fe40007810000 */
[C---:B------:R-:W-:Y:S01]  /*6290*/  FSETP.NEU.FTZ.AND P1, PT, R135.reuse, -INF , PT ;  /* 0xff8000008700780b */ /* 0x040fe20003f3d000 */
[----:B------:R-:W-:Y:S01]  /*62a0*/  FADD.FTZ R133, -R135, R132 ;  /* 0x0000008487857221 */ /* 0x000fe20000010100 */
[----:B------:R-:W-:Y:S01]  /*62b0*/  FMNMX.FTZ R139, R27, R140, !PT ;  /* 0x0000008c1b8b7209 */ /* 0x000fe20007810000 */
[----:B------:R-:W-:Y:S01]  /*62c0*/  FMUL.FTZ R174, R135, c[0x0][0x23c] ;  /* 0x00008f0087ae7a20 */ /* 0x000fe20000410000 */
[----:B--2---:R-:W-:Y:S01]  /*62d0*/  FMNMX.FTZ R134, R141, R134, !PT ;  /* 0x000000868d867209 */ /* 0x004fe20007810000 */
[----:B------:R-:W-:Y:S01]  /*62e0*/  FMUL.FTZ R132, R133, c[0x0][0x23c] ;  /* 0x00008f0085847a20 */ /* 0x000fe20000410000 */
[----:B------:R-:W-:Y:S02]  /*62f0*/  FMNMX.FTZ R136, R30, R139, !PT ;  /* 0x0000008b1e887209 */ /* 0x000fe40007810000 */
[----:B------:R-:W-:Y:S01]  /*6300*/  FSEL R174, R174, RZ, P1 ;  /* 0x000000ffaeae7208 */ /* 0x000fe20000800000 */
[----:B------:R-:W-:Y:S01]  /*6310*/  FMUL.FTZ R172, R134, c[0x0][0x23c] ;  /* 0x00008f0086ac7a20 */ /* 0x000fe20000410000 */
[----:B------:R-:W-:Y:S01]  /*6320*/  FMNMX.FTZ R139, R31, R136, !PT ;  /* 0x000000881f8b7209 */ /* 0x000fe20007810000 */
[----:B------:R-:W1:Y:S01]  /*6330*/  MUFU.EX2 R132, R132 ;  /* 0x0000008400847308 */ /* 0x000e620000000800 */
[----:B---3--:R-:W-:Y:S01]  /*6340*/  FMNMX.FTZ R133, R138, R137, !PT ;  /* 0x000000898a857209 */ /* 0x008fe20007810000 */
[----:B------:R-:W-:Y:S01]  /*6350*/  FADD.FTZ R136, -R134, R3 ;  /* 0x0000000386887221 */ /* 0x000fe20000010100 */
[----:B------:R-:W-:Y:S01]  /*6360*/  FMNMX.FTZ R138, R42, R139, !PT ;  /* 0x0000008b2a8a7209 */ /* 0x000fe20007810000 */
[----:B------:R-:W-:Y:S01]  /*6370*/  FFMA.FTZ R149, R17, c[0x0][0x23c], -R174 ;  /* 0x00008f0011957a23 */ /* 0x000fe200000108ae */
[----:B------:R-:W-:Y:S01]  /*6380*/  FSETP.NEU.FTZ.AND P1, PT, R134, -INF , PT ;  /* 0xff8000008600780b */ /* 0x000fe20003f3d000 */
[----:B------:R-:W-:Y:S01]  /*6390*/  FMUL.FTZ R3, R136, c[0x0][0x23c] ;  /* 0x00008f0088037a20 */ /* 0x000fe20000410000 */
[----:B------:R-:W-:Y:S01]  /*63a0*/  FMNMX.FTZ R137, R43, R138, !PT ;  /* 0x0000008a2b897209 */ /* 0x000fe20007810000 */
[C---:B------:R-:W-:Y:S01]  /*63b0*/  FADD.FTZ R136, -R133.reuse, R2 ;  /* 0x0000000285887221 */ /* 0x040fe20000010100 */
[----:B------:R-:W-:Y:S01]  /*63c0*/  FSEL R172, R172, RZ, P1 ;  /* 0x000000ffacac7208 */ /* 0x000fe20000800000 */
[----:B------:R-:W-:Y:S01]  /*63d0*/  MUFU.EX2 R149, R149 ;  /* 0x0000009500957308 */ /* 0x000fe20000000800 */
[----:B------:R-:W-:Y:S01]  /*63e0*/  FMNMX.FTZ R138, R46, R137, !PT ;  /* 0x000000892e8a7209 */ /* 0x000fe20007810000 */
[----:B------:R-:W-:Y:S01]  /*63f0*/  FMUL.FTZ R2, R136, c[0x0][0x23c] ;  /* 0x00008f0088027a20 */ /* 0x000fe20000410000 */
[----:B------:R-:W-:Y:S01]  /*6400*/  FSETP.NEU.FTZ.AND P1, PT, R133, -INF , PT ;  /* 0xff8000008500780b */ /* 0x000fe20003f3d000 */
[----:B------:R-:W-:Y:S01]  /*6410*/  FFMA.FTZ R249, R67, c[0x0][0x23c], -R172 ;  /* 0x00008f0043f97a23 */ /* 0x000fe200000108ac */
[----:B------:R-:W-:Y:S01]  /*6420*/  FMNMX.FTZ R137, R47, R138, !PT ;  /* 0x0000008a2f897209 */ /* 0x000fe20007810000 */
[--C-:B------:R-:W-:Y:S02]  /*6430*/  FFMA.FTZ R164, R32, c[0x0][0x23c], -R174.reuse ;  /* 0x00008f0020a47a23 */ /* 0x100fe400000108ae */
[----:B------:R-:W-:Y:S01]  /*6440*/  FFMA.FTZ R165, R33, c[0x0][0x23c], -R174 ;  /* 0x00008f0021a57a23 */ /* 0x000fe200000108ae */
[----:B------:R-:W-:Y:S01]  /*6450*/  FMNMX.FTZ R136, R58, R137, !PT ;  /* 0x000000893a887209 */ /* 0x000fe20007810000 */
[----:B------:R-:W2:Y:S01]  /*6460*/  MUFU.EX2 R3, R3 ;  /* 0x0000000300037308 */ /* 0x000ea20000000800 */
[--C-:B------:R-:W-:Y:S01]  /*6470*/  FFMA.FTZ R151, R19, c[0x0][0x23c], -R172.reuse ;  /* 0x00008f0013977a23 */ /* 0x100fe200000108ac */
[----:B------:R-:W-:Y:S01]  /*6480*/  LOP3.LUT R19, R239, UR25, R245, 0x96, !PT ;  /* 0x00000019ef137c12 */ /* 0x000fe2000f8e96f5 */
[--C-:B------:R-:W-:Y:S01]  /*6490*/  FFMA.FTZ R150, R18, c[0x0][0x23c], -R172.reuse ;  /* 0x00008f0012967a23 */ /* 0x100fe200000108ac */
[----:B------:R-:W-:Y:S01]  /*64a0*/  FMNMX.FTZ R137, R59, R136, !PT ;  /* 0x000000883b897209 */ /* 0x000fe20007810000 */
[----:B-1----:R-:W-:Y:S01]  /*64b0*/  FMUL.FTZ R32, R132, R120 ;  /* 0x0000007884207220 */ /* 0x002fe20000410000 */
[----:B------:R-:W-:Y:S01]  /*64c0*/  IADD3 R245, R245, 0x1, RZ ;  /* 0x00000001f5f57810 */ /* 0x000fe20007ffe0ff */
[----:B------:R-:W-:Y:S01]  /*64d0*/  IMAD.WIDE.U32 R176, R19, -0x326172a9, RZ ;  /* 0xcd9e8d5713b07825 */ /* 0x000fe200078e00ff */
[----:B------:R-:W-:Y:S02]  /*64e0*/  FMNMX.FTZ R138, R62, R137, !PT ;  /* 0x000000893e8a7209 */ /* 0x000fe40007810000 */
[----:B------:R-:W-:Y:S01]  /*64f0*/  MUFU.EX2 R150, R150 ;  /* 0x0000009600967308 */ /* 0x000fe20000000800 */
[----:B------:R-:W-:Y:S01]  /*6500*/  FMUL.FTZ R33, R132, R121 ;  /* 0x0000007984217220 */ /* 0x000fe20000410000 */
[----:B------:R-:W-:Y:S01]  /*6510*/  FMNMX.FTZ R136, R63, R138, !PT ;  /* 0x0000008a3f887209 */ /* 0x000fe20007810000 */
[----:B------:R-:W-:Y:S01]  /*6520*/  FFMA.FTZ R155, R7, c[0x0][0x23c], -R172 ;  /* 0x00008f00079b7a23 */ /* 0x000fe200000108ac */
[--C-:B------:R-:W-:Y:S01]  /*6530*/  LOP3.LUT R246, R243, UR13, R176.reuse, 0x96, !PT ;  /* 0x0000000df3f67c12 */ /* 0x100fe2000f8e96b0 */
[----:B------:R-:W-:Y:S01]  /*6540*/  FMUL.FTZ R167, R133, c[0x0][0x23c] ;  /* 0x00008f0085a77a20 */ /* 0x000fe20000410000 */
[----:B------:R-:W-:Y:S01]  /*6550*/  LOP3.LUT R176, R241, UR13, R176, 0x96, !PT ;  /* 0x0000000df1b07c12 */ /* 0x000fe2000f8e96b0 */
[----:B------:R-:W1:Y:S01]  /*6560*/  SHFL.BFLY PT, R17, R136, 0x2, 0x1f ;  /* 0x0c401f0088117f89 */ /* 0x000e6200000e0000 */
[----:B------:R-:W-:Y:S01]  /*6570*/  LOP3.LUT R19, R177, UR15, R232, 0x96, !PT ;  /* 0x0000000fb1137c12 */ /* 0x000fe2000f8e96e8 */
[----:B------:R-:W-:Y:S01]  /*6580*/  IMAD.WIDE.U32 R246, R246, -0x2daee0ad, RZ ;  /* 0xd2511f53f6f67825 */ /* 0x000fe200078e00ff */
[----:B------:R-:W-:Y:S01]  /*6590*/  MUFU.EX2 R151, R151 ;  /* 0x0000009700977308 */ /* 0x000fe20000000800 */
[----:B------:R-:W-:Y:S02]  /*65a0*/  FSEL R167, R167, RZ, P1 ;  /* 0x000000ffa7a77208 */ /* 0x000fe40000800000 */
[----:B------:R-:W-:Y:S01]  /*65b0*/  IMAD.WIDE.U32 R168, R19, -0x2daee0ad, RZ ;  /* 0xd2511f5313a87825 */ /* 0x000fe200078e00ff */
[----:B------:R-:W-:Y:S03]  /*65c0*/  LOP3.LUT R245, R239, UR25, R245, 0x96, !PT ;  /* 0x00000019eff57c12 */ /* 0x000fe6000f8e96f5 */
[----:B------:R-:W-:Y:S01]  /*65d0*/  FFMA.FTZ R148, R16, c[0x0][0x23c], -R174 ;  /* 0x00008f0010947a23 */ /* 0x000fe200000108ae */
[----:B------:R-:W-:Y:S01]  /*65e0*/  LOP3.LUT R19, R169, UR12, R230, 0x96, !PT ;  /* 0x0000000ca9137c12 */ /* 0x000fe2000f8e96e6 */
[----:B------:R-:W-:Y:S01]  /*65f0*/  FFMA.FTZ R154, R6, c[0x0][0x23c], -R172 ;  /* 0x00008f00069a7a23 */ /* 0x000fe200000108ac */
[----:B------:R-:W-:Y:S01]  /*6600*/  MUFU.EX2 R155, R155 ;  /* 0x0000009b009b7308 */ /* 0x000fe20000000800 */
[--C-:B------:R-:W-:Y:S02]  /*6610*/  FFMA.FTZ R156, R12, c[0x0][0x23c], -R167.reuse ;  /* 0x00008f000c9c7a23 */ /* 0x100fe400000108a7 */
[--C-:B------:R-:W-:Y:S02]  /*6620*/  FFMA.FTZ R160, R8, c[0x0][0x23c], -R167.reuse ;  /* 0x00008f0008a07a23 */ /* 0x100fe400000108a7 */
[--C-:B------:R-:W-:Y:S02]  /*6630*/  FFMA.FTZ R152, R4, c[0x0][0x23c], -R174.reuse ;  /* 0x00008f0004987a23 */ /* 0x100fe400000108ae */
[--C-:B------:R-:W-:Y:S02]  /*6640*/  FFMA.FTZ R153, R5, c[0x0][0x23c], -R174.reuse ;  /* 0x00008f0005997a23 */ /* 0x100fe400000108ae */
[----:B------:R-:W-:Y:S01]  /*6650*/  FFMA.FTZ R20, R20, c[0x0][0x23c], -R174 ;  /* 0x00008f0014147a23 */ /* 0x000fe200000108ae */
[----:B------:R-:W3:Y:S01]  /*6660*/  MUFU.EX2 R148, R148 ;  /* 0x0000009400947308 */ /* 0x000ee20000000800 */
[----:B-1----:R-:W-:Y:S01]  /*6670*/  FMNMX.FTZ R18, R136, R17, !PT ;  /* 0x0000001188127209 */ /* 0x002fe20007810000 */
[--C-:B------:R-:W-:Y:S01]  /*6680*/  FFMA.FTZ R157, R13, c[0x0][0x23c], -R167.reuse ;  /* 0x00008f000d9d7a23 */ /* 0x100fe200000108a7 */
[----:B------:R-:W-:Y:S01]  /*6690*/  LOP3.LUT R136, R177, UR15, R236, 0x96, !PT ;  /* 0x0000000fb1887c12 */ /* 0x000fe2000f8e96ec */
[----:B------:R-:W-:Y:S02]  /*66a0*/  IMAD.WIDE.U32 R176, R176, -0x2daee0ad, RZ ;  /* 0xd2511f53b0b07825 */ /* 0x000fe400078e00ff */
[----:B------:R-:W1:Y:S02]  /*66b0*/  SHFL.BFLY PT, R17, R18, 0x1, 0x1f ;  /* 0x0c201f0012117f89 */ /* 0x000e6400000e0000 */
[----:B------:R-:W-:Y:S01]  /*66c0*/  IMAD.WIDE.U32 R136, R136, -0x2daee0ad, RZ ;  /* 0xd2511f5388887825 */ /* 0x000fe200078e00ff */
[----:B------:R-:W-:Y:S01]  /*66d0*/  LOP3.LUT R168, R177, UR10, R168, 0x96, !PT ;  /* 0x0000000ab1a87c12 */ /* 0x000fe2000f8e96a8 */
[----:B------:R-:W4:Y:S02]  /*66e0*/  MUFU.EX2 R154, R154 ;  /* 0x0000009a009a7308 */ /* 0x000f240000000800 */
[--C-:B------:R-:W-:Y:S01]  /*66f0*/  FFMA.FTZ R161, R9, c[0x0][0x23c], -R167.reuse ;  /* 0x00008f0009a17a23 */ /* 0x100fe200000108a7 */
[----:B------:R-:W-:Y:S01]  /*6700*/  LOP3.LUT R178, R247, UR10, R136, 0x96, !PT ;  /* 0x0000000af7b27c12 */ /* 0x000fe2000f8e9688 */
[----:B------:R-:W-:Y:S01]  /*6710*/  IMAD.WIDE.U32 R168, R168, -0x326172a9, RZ ;  /* 0xcd9e8d57a8a87825 */ /* 0x000fe200078e00ff */
[----:B------:R-:W-:Y:S03]  /*6720*/  LOP3.LUT R7, R137, UR12, R234, 0x96, !PT ;  /* 0x0000000c89077c12 */ /* 0x000fe6000f8e96ea */
[----:B------:R-:W-:Y:S02]  /*6730*/  IMAD.WIDE.U32 R178, R178, -0x326172a9, RZ ;  /* 0xcd9e8d57b2b27825 */ /* 0x000fe400078e00ff */
[----:B------:R-:W-:Y:S02]  /*6740*/  MUFU.EX2 R156, R156 ;  /* 0x0000009c009c7308 */ /* 0x000fe40000000800 */
[----:B------:R-:W-:Y:S04]  /*6750*/  IMAD.WIDE.U32 R170, R7, -0x326172a9, RZ ;  /* 0xcd9e8d5707aa7825 */ /* 0x000fe800078e00ff */
[C---:B------:R-:W-:Y:S01]  /*6760*/  FMUL.FTZ R92, R132.reuse, R92 ;  /* 0x0000005c845c7220 */ /* 0x040fe20000410000 */
[----:B------:R-:W-:Y:S01]  /*6770*/  LOP3.LUT R170, R179, UR9, R170, 0x96, !PT ;  /* 0x00000009b3aa7c12 */ /* 0x000fe2000f8e96aa */
[----:B------:R-:W-:Y:S02]  /*6780*/  FMUL.FTZ R93, R132, R93 ;  /* 0x0000005d845d7220 */ /* 0x000fe40000410000 */
[----:B------:R-:W5:Y:S01]  /*6790*/  MUFU.EX2 R157, R157 ;  /* 0x0000009d009d7308 */ /* 0x000f620000000800 */
[----:B-1----:R-:W-:Y:S01]  /*67a0*/  FMNMX.FTZ R7, R18, R17, !PT ;  /* 0x0000001112077209 */ /* 0x002fe20007810000 */
[----:B------:R-:W-:Y:S01]  /*67b0*/  IMAD.WIDE.U32 R18, R19, -0x326172a9, RZ ;  /* 0xcd9e8d5713127825 */ /* 0x000fe200078e00ff */
[----:B------:R-:W-:Y:S02]  /*67c0*/  LOP3.LUT R17, R171, UR11, R242, 0x96, !PT ;  /* 0x0000000bab117c12 */ /* 0x000fe4000f8e96f2 */
[----:B------:R-:W-:Y:S01]  /*67d0*/  FSETP.NEU.FTZ.AND P1, PT, R7, -INF , PT ;  /* 0xff8000000700780b */ /* 0x000fe20003f3d000 */
[----:B------:R-:W-:Y:S01]  /*67e0*/  IMAD.WIDE.U32 R170, R170, -0x2daee0ad, RZ ;  /* 0xd2511f53aaaa7825 */ /* 0x000fe200078e00ff */
[----:B------:R-:W-:Y:S02]  /*67f0*/  LOP3.LUT R12, R19, UR11, R240, 0x96, !PT ;  /* 0x0000000b130c7c12 */ /* 0x000fe4000f8e96f0 */
[----:B------:R-:W-:Y:S01]  /*6800*/  LOP3.LUT R18, R169, UR9, R18, 0x96, !PT ;  /* 0x00000009a9127c12 */ /* 0x000fe2000f8e9612 */
[----:B------:R-:W-:Y:S01]  /*6810*/  MUFU.EX2 R152, R152 ;  /* 0x0000009800987308 */ /* 0x000fe20000000800 */
[----:B------:R-:W-:Y:S04]  /*6820*/  IMAD.WIDE.U32 R136, R17, -0x2daee0ad, RZ ;  /* 0xd2511f5311887825 */ /* 0x000fe800078e00ff */
[----:B------:R-:W-:Y:S01]  /*6830*/  IMAD.WIDE.U32 R138, R12, -0x2daee0ad, RZ ;  /* 0xd2511f530c8a7825 */ /* 0x000fe200078e00ff */
[----:B------:R-:W-:Y:S02]  /*6840*/  LOP3.LUT R13, R171, UR6, R136, 0x96, !PT ;  /* 0x00000006ab0d7c12 */ /* 0x000fe4000f8e9688 */
[----:B------:R-:W-:Y:S01]  /*6850*/  LOP3.LUT R246, R137, UR8, R246, 0x96, !PT ;  /* 0x0000000889f67c12 */ /* 0x000fe2000f8e96f6 */
[----:B------:R-:W-:Y:S01]  /*6860*/  IMAD.WIDE.U32 R18, R18, -0x2daee0ad, RZ ;  /* 0xd2511f5312127825 */ /* 0x000fe200078e00ff */
[----:B------:R-:W1:Y:S01]  /*6870*/  MUFU.EX2 R153, R153 ;  /* 0x0000009900997308 */ /* 0x000e620000000800 */
[----:B------:R-:W-:Y:S02]  /*6880*/  LOP3.LUT R176, R139, UR8, R176, 0x96, !PT ;  /* 0x000000088bb07c12 */ /* 0x000fe4000f8e96b0 */
[----:B------:R-:W-:Y:S01]  /*6890*/  FMUL.FTZ R166, R7, c[0x0][0x23c] ;  /* 0x00008f0007a67a20 */ /* 0x000fe20000410000 */
[----:B------:R-:W-:Y:S01]  /*68a0*/  LOP3.LUT R12, R19, UR6, R138, 0x96, !PT ;  /* 0x00000006130c7c12 */ /* 0x000fe2000f8e968a */
[----:B------:R-:W-:Y:S03]  /*68b0*/  IMAD.WIDE.U32 R136, R13, -0x326172a9, RZ ;  /* 0xcd9e8d570d887825 */ /* 0x000fe600078e00ff */
[----:B------:R-:W-:Y:S01]  /*68c0*/  FSEL R166, R166, RZ, P1 ;  /* 0x000000ffa6a67208 */ /* 0x000fe20000800000 */
[----:B------:R-:W-:Y:S01]  /*68d0*/  IMAD.WIDE.U32 R246, R246, -0x326172a9, RZ ;  /* 0xcd9e8d57f6f67825 */ /* 0x000fe200078e00ff */
[----:B------:R-:W-:Y:S01]  /*68e0*/  MUFU.EX2 R160, R160 ;  /* 0x000000a000a07308 */ /* 0x000fe20000000800 */
[----:B------:R-:W-:Y:S02]  /*68f0*/  LOP3.LUT R140, R136, 0xffff, RZ, 0xc0, !PT ;  /* 0x0000ffff888c7812 */ /* 0x000fe400078ec0ff */
[----:B------:R-:W-:Y:S01]  /*6900*/  IMAD.WIDE.U32 R142, R12, -0x326172a9, RZ ;  /* 0xcd9e8d570c8e7825 */ /* 0x000fe200078e00ff */
[----:B------:R-:W-:Y:S02]  /*6910*/  SHF.R.U32.HI R12, RZ, 0x10, R136 ;  /* 0x00000010ff0c7819 */ /* 0x000fe40000011688 */
[----:B------:R-:W-:Y:S01]  /*6920*/  SHF.R.U32.HI R140, RZ, 0x8, R140 ;  /* 0x00000008ff8c7819 */ /* 0x000fe2000001168c */
[----:B------:R-:W-:Y:S01]  /*6930*/  IMAD.WIDE.U32 R176, R176, -0x326172a9, RZ ;  /* 0xcd9e8d57b0b07825 */ /* 0x000fe200078e00ff */
[----:B------:R-:W-:Y:S02]  /*6940*/  LOP3.LUT R13, R136, 0xff, RZ, 0xc0, !PT ;  /* 0x000000ff880d7812 */ /* 0x000fe400078ec0ff */
[----:B------:R-:W-:Y:S01]  /*6950*/  MUFU.EX2 R161, R161 ;  /* 0x000000a100a17308 */ /* 0x000fe20000000800 */
[----:B------:R-:W-:Y:S01]  /*6960*/  FFMA.FTZ R158, R14, c[0x0][0x23c], -R166 ;  /* 0x00008f000e9e7a23 */ /* 0x000fe200000108a6 */
[----:B------:R-:W-:Y:S01]  /*6970*/  LOP3.LUT R14, R137, UR17, R246, 0x96, !PT ;  /* 0x00000011890e7c12 */ /* 0x000fe2000f8e96f6 */
[----:B------:R-:W-:Y:S01]  /*6980*/  FFMA.FTZ R159, R15, c[0x0][0x23c], -R166 ;  /* 0x00008f000f9f7a23 */ /* 0x000fe200000108a6 */
[----:B------:R-:W-:Y:S01]  /*6990*/  SHF.R.U32.HI R139, RZ, 0x18, R136 ;  /* 0x00000018ff8b7819 */ /* 0x000fe20000011688 */
[--C-:B------:R-:W-:Y:S01]  /*69a0*/  FFMA.FTZ R162, R10, c[0x0][0x23c], -R166.reuse ;  /* 0x00008f000aa27a23 */ /* 0x100fe200000108a6 */
[----:B------:R-:W-:Y:S01]  /*69b0*/  LOP3.LUT R8, R12, 0xff, RZ, 0xc0, !PT ;  /* 0x000000ff0c087812 */ /* 0x000fe200078ec0ff */
[----:B------:R-:W-:Y:S01]  /*69c0*/  FFMA.FTZ R163, R11, c[0x0][0x23c], -R166 ;  /* 0x00008f000ba37a23 */ /* 0x000fe200000108a6 */
[----:B------:R-:W-:Y:S01]  /*69d0*/  LOP3.LUT R12, R143, UR17, R176, 0x96, !PT ;  /* 0x000000118f0c7c12 */ /* 0x000fe2000f8e96b0 */
[----:B------:R-:W-:Y:S01]  /*69e0*/  FFMA.FTZ R226, R47, c[0x0][0x23c], -R166 ;  /* 0x00008f002fe27a23 */ /* 0x000fe200000108a6 */
[----:B------:R-:W-:Y:S01]  /*69f0*/  MUFU.EX2 R158, R158 ;  /* 0x0000009e009e7308 */ /* 0x000fe20000000800 */
[----:B------:R-:W-:Y:S01]  /*6a00*/  SHF.R.U32.HI R137, RZ, 0x10, R14 ;  /* 0x00000010ff897819 */ /* 0x000fe2000001160e */
[----:B------:R-:W-:Y:S01]  /*6a10*/  FFMA.FTZ R176, R27, c[0x0][0x23c], -R166 ;  /* 0x00008f001bb07a23 */ /* 0x000fe200000108a6 */
[----:B------:R-:W-:Y:S01]  /*6a20*/  LOP3.LUT R138, R142, 0xffff, RZ, 0xc0, !PT ;  /* 0x0000ffff8e8a7812 */ /* 0x000fe200078ec0ff */
[----:B------:R-:W-:Y:S01]  /*6a30*/  FFMA.FTZ R19, R22, c[0x0][0x23c], -R172 ;  /* 0x00008f0016137a23 */ /* 0x000fe200000108ac */
[--C-:B------:R-:W-:Y:S01]  /*6a40*/  SHF.R.U32.HI R136, RZ, 0x10, R142.reuse ;  /* 0x00000010ff887819 */ /* 0x100fe2000001168e */
[----:B--2---:R-:W-:Y:S01]  /*6a50*/  FMUL.FTZ R22, R3, R118 ;  /* 0x0000007603167220 */ /* 0x004fe20000410000 */
[----:B------:R-:W-:Y:S01]  /*6a60*/  LOP3.LUT R15, R142, 0xff, RZ, 0xc0, !PT ;  /* 0x000000ff8e0f7812 */ /* 0x000fe200078ec0ff */
[----:B------:R-:W-:Y:S01]  /*6a70*/  FFMA.FTZ R171, R25, c[0x0][0x23c], -R167 ;  /* 0x00008f0019ab7a23 */ /* 0x000fe200000108a7 */
[----:B------:R-:W-:Y:S01]  /*6a80*/  SHF.R.U32.HI R147, RZ, 0x18, R142 ;  /* 0x00000018ff937819 */ /* 0x000fe2000001168e */
[----:B------:R-:W-:Y:S01]  /*6a90*/  MUFU.EX2 R159, R159 ;  /* 0x0000009f009f7308 */ /* 0x000fe20000000800 */
[----:B------:R-:W-:Y:S01]  /*6aa0*/  PRMT R13, R13, 0x5410, R140 ;  /* 0x000054100d0d7816 */ /* 0x000fe2000000008c */
[----:B------:R-:W-:Y:S01]  /*6ab0*/  FFMA.FTZ R173, R26, c[0x0][0x23c], -R166 ;  /* 0x00008f001aad7a23 */ /* 0x000fe200000108a6 */
[----:B------:R-:W-:Y:S01]  /*6ac0*/  PRMT R139, R8, 0x5410, R139 ;  /* 0x00005410088b7816 */ /* 0x000fe2000000008b */
[----:B------:R-:W2:Y:S01]  /*6ad0*/  LDSM.16.MT88.4 R140, [R188+0x6000] ;  /* 0x00600000bc8c783b */ /* 0x000ea20000004200 */
[----:B------:R-:W-:Y:S01]  /*6ae0*/  LOP3.LUT R11, R12, 0xffff, RZ, 0xc0, !PT ;  /* 0x0000ffff0c0b7812 */ /* 0x000fe200078ec0ff */
[----:B------:R-:W-:Y:S01]  /*6af0*/  FMUL.FTZ R94, R3, R94 ;  /* 0x0000005e035e7220 */ /* 0x000fe20000410000 */
[----:B------:R-:W-:Y:S01]  /*6b00*/  SHF.R.U32.HI R8, RZ, 0x18, R14 ;  /* 0x00000018ff087819 */ /* 0x000fe2000001160e */
[--C-:B------:R-:W-:Y:S01]  /*6b10*/  HSET2.LE.AND R139, R139, R202.reuse, PT ;  /* 0x000000ca8b8b7233 */ /* 0x100fe20003803000 */
[----:B------:R-:W-:Y:S01]  /*6b20*/  LOP3.LUT R137, R137, 0xff, RZ, 0xc0, !PT ;  /* 0x000000ff89897812 */ /* 0x000fe200078ec0ff */
[----:B------:R-:W-:Y:S01]  /*6b30*/  MUFU.EX2 R162, R162 ;  /* 0x000000a200a27308 */ /* 0x000fe20000000800 */
[----:B------:R-:W-:Y:S01]  /*6b40*/  SHF.R.U32.HI R11, RZ, 0x8, R11 ;  /* 0x00000008ff0b7819 */ /* 0x000fe2000001160b */
[C---:B------:R-:W-:Y:S01]  /*6b50*/  FMUL.FTZ R72, R132.reuse, R72 ;  /* 0x0000004884487220 */ /* 0x040fe20000410000 */
[----:B------:R-:W-:Y:S01]  /*6b60*/  SHF.R.U32.HI R138, RZ, 0x8, R138 ;  /* 0x00000008ff8a7819 */ /* 0x000fe2000001168a */
[----:B------:R-:W-:Y:S01]  /*6b70*/  FMUL.FTZ R73, R132, R73 ;  /* 0x0000004984497220 */ /* 0x000fe20000410000 */
[----:B------:R-:W-:Y:S01]  /*6b80*/  PRMT R137, R137, 0x5410, R8 ;  /* 0x0000541089897816 */ /* 0x000fe20000000008 */
[C---:B------:R-:W-:Y:S01]  /*6b90*/  FMUL.FTZ R74, R3.reuse, R74 ;  /* 0x0000004a034a7220 */ /* 0x040fe20000410000 */
[----:B------:R-:W-:Y:S01]  /*6ba0*/  LOP3.LUT R8, R12, 0xff, RZ, 0xc0, !PT ;  /* 0x000000ff0c087812 */ /* 0x000fe200078ec0ff */
[----:B------:R-:W-:Y:S01]  /*6bb0*/  FMUL.FTZ R75, R3, R75 ;  /* 0x0000004b034b7220 */ /* 0x000fe20000410000 */
[----:B------:R-:W-:Y:S01]  /*6bc0*/  PRMT R15, R15, 0x5410, R138 ;  /* 0x000054100f0f7816 */ /* 0x000fe2000000008a */
[----:B------:R-:W-:Y:S01]  /*6bd0*/  MUFU.EX2 R163, R163 ;  /* 0x000000a300a37308 */ /* 0x000fe20000000800 */
[--C-:B------:R-:W-:Y:S01]  /*6be0*/  HSET2.LE.AND R138, R13, R202.reuse, PT ;  /* 0x000000ca0d8a7233 */ /* 0x100fe20003803000 */
[----:B------:R-:W-:Y:S01]  /*6bf0*/  PRMT R13, R8, 0x5410, R11 ;  /* 0x00005410080d7816 */ /* 0x000fe2000000000b */
[----:B------:R-:W-:Y:S01]  /*6c00*/  FADD.FTZ R8, -R7, R0 ;  /* 0x0000000007087221 */ /* 0x000fe20000010100 */
[----:B------:R-:W-:Y:S01]  /*6c10*/  LOP3.LUT R9, R14, 0xffff, RZ, 0xc0, !PT ;  /* 0x0000ffff0e097812 */ /* 0x000fe200078ec0ff */
[--C-:B------:R-:W-:Y:S01]  /*6c20*/  HSET2.LE.AND R146, R15, R202.reuse, PT ;  /* 0x000000ca0f927233 */ /* 0x100fe20003803000 */
[--C-:B------:R-:W-:Y:S01]  /*6c30*/  SHF.R.U32.HI R145, RZ, 0x10, R12.reuse ;  /* 0x00000010ff917819 */ /* 0x100fe2000001160c */
[----:B------:R-:W-:Y:S01]  /*6c40*/  FMUL.FTZ R0, R8, c[0x0][0x23c] ;  /* 0x00008f0008007a20 */ /* 0x000fe20000410000 */
[----:B------:R-:W-:Y:S01]  /*6c50*/  LOP3.LUT R136, R136, 0xff, RZ, 0xc0, !PT ;  /* 0x000000ff88887812 */ /* 0x000fe200078ec0ff */
[--C-:B------:R-:W-:Y:S01]  /*6c60*/  HSET2.LE.AND R137, R137, R202.reuse, PT ;  /* 0x000000ca89897233 */ /* 0x100fe20003803000 */
[----:B------:R-:W-:Y:S01]  /*6c70*/  LOP3.LUT R17, R14, 0xff, RZ, 0xc0, !PT ;  /* 0x000000ff0e117812 */ /* 0x000fe200078ec0ff */
[----:B------:R-:W2:Y:S01]  /*6c80*/  MUFU.EX2 R2, R2 ;  /* 0x0000000200027308 */ /* 0x000ea20000000800 */
[----:B------:R-:W-:Y:S01]  /*6c90*/  SHF.R.U32.HI R14, RZ, 0x8, R9 ;  /* 0x00000008ff0e7819 */ /* 0x000fe20000011609 */
[--C-:B------:R-:W-:Y:S01]  /*6ca0*/  HSET2.LE.AND R144, R13, R202.reuse, PT ;  /* 0x000000ca0d907233 */ /* 0x100fe20003803000 */
[----:B------:R-:W-:Y:S01]  /*6cb0*/  SHF.R.U32.HI R10, RZ, 0x18, R12 ;  /* 0x00000018ff0a7819 */ /* 0x000fe2000001160c */
[----:B------:R-:W-:Y:S01]  /*6cc0*/  FMUL.FTZ R95, R3, R95 ;  /* 0x0000005f035f7220 */ /* 0x000fe20000410000 */
[----:B------:R-:W-:Y:S01]  /*6cd0*/  LOP3.LUT R145, R145, 0xff, RZ, 0xc0, !PT ;  /* 0x000000ff91917812 */ /* 0x000fe200078ec0ff */
[----:B------:R-:W-:Y:S01]  /*6ce0*/  FFMA.FTZ R208, R31, c[0x0][0x23c], -R166 ;  /* 0x00008f001fd07a23 */ /* 0x000fe200000108a6 */
[----:B---3--:R-:W-:Y:S01]  /*6cf0*/  F2FP.PACK_AB R9, R149, R148 ;  /* 0x000000949509723e */ /* 0x008fe200000000ff */
[----:B------:R-:W-:Y:S01]  /*6d00*/  FMUL.FTZ R31, R3, R111 ;  /* 0x0000006f031f7220 */ /* 0x000fe20000410000 */
[----:B------:R-:W-:Y:S01]  /*6d10*/  PRMT R17, R17, 0x5410, R14 ;  /* 0x0000541011117816 */ /* 0x000fe2000000000e */
[----:B------:R-:W3:Y:S01]  /*6d20*/  MUFU.EX2 R0, R0 ;  /* 0x0000000000007308 */ /* 0x000ee20000000800 */
[----:B------:R-:W-:Y:S01]  /*6d30*/  PRMT R147, R136, 0x5410, R147 ;  /* 0x0000541088937816 */ /* 0x000fe20000000093 */
[----:B------:R-:W-:Y:S01]  /*6d40*/  FFMA.FTZ R179, R48, c[0x0][0x23c], -R174 ;  /* 0x00008f0030b37a23 */ /* 0x000fe200000108ae */
[----:B------:R-:W-:Y:S01]  /*6d50*/  PRMT R145, R145, 0x5410, R10 ;  /* 0x0000541091917816 */ /* 0x000fe2000000000a */
[--C-:B------:R-:W-:Y:S01]  /*6d60*/  HSET2.LE.AND R136, R17, R202.reuse, PT ;  /* 0x000000ca11887233 */ /* 0x100fe20003803000 */
[----:B------:R-:W-:Y:S01]  /*6d70*/  LOP3.LUT R138, R138, R9, RZ, 0xc0, !PT ;  /* 0x000000098a8a7212 */ /* 0x000fe200078ec0ff */
[--C-:B------:R-:W-:Y:S01]  /*6d80*/  HSET2.LE.AND R147, R147, R202.reuse, PT ;  /* 0x000000ca93937233 */ /* 0x100fe20003803000 */
[----:B------:R-:W-:Y:S01]  /*6d90*/  F2FP.PACK_AB R10, R151, R150 ;  /* 0x00000096970a723e */ /* 0x000fe200000000ff */
[--C-:B------:R-:W-:Y:S01]  /*6da0*/  HSET2.LE.AND R145, R145, R202.reuse, PT ;  /* 0x000000ca91917233 */ /* 0x100fe20003803000 */
[----:B----4-:R-:W-:Y:S01]  /*6db0*/  F2FP.PACK_AB R8, R155, R154 ;  /* 0x0000009a9b08723e */ /* 0x010fe200000000ff */
[----:B------:R-:W-:Y:S01]  /*6dc0*/  FFMA.FTZ R17, R34, c[0x0][0x23c], -R172 ;  /* 0x00008f0022117a23 */ /* 0x000fe200000108ac */
[----:B-----5:R-:W-:Y:S01]  /*6dd0*/  F2FP.PACK_AB R9, R157, R156 ;  /* 0x0000009c9d09723e */ /* 0x020fe200000000ff */
[----:B------:R-:W-:Y:S01]  /*6de0*/  FMUL.FTZ R34, R3, R122 ;  /* 0x0000007a03227220 */ /* 0x000fe20000410000 */
[----:B-1----:R-:W-:Y:S01]  /*6df0*/  F2FP.PACK_AB R11, R153, R152 ;  /* 0x00000098990b723e */ /* 0x002fe200000000ff */
[C---:B--2---:R-:W-:Y:S01]  /*6e00*/  FMUL.FTZ R12, R2.reuse, R124 ;  /* 0x0000007c020c7220 */ /* 0x044fe20000410000 */
[----:B------:R-:W-:Y:S01]  /*6e10*/  LOP3.LUT R139, R139, R10, RZ, 0xc0, !PT ;  /* 0x0000000a8b8b7212 */ /* 0x000fe200078ec0ff */
[C---:B------:R-:W-:Y:S01]  /*6e20*/  FMUL.FTZ R13, R2.reuse, R125 ;  /* 0x0000007d020d7220 */ /* 0x040fe20000410000 */
[----:B------:R-:W-:Y:S01]  /*6e30*/  LOP3.LUT R137, R137, R8, RZ, 0xc0, !PT ;  /* 0x0000000889897212 */ /* 0x000fe200078ec0ff */
[----:B------:R-:W-:Y:S01]  /*6e40*/  FMUL.FTZ R68, R2, R68 ;  /* 0x0000004402447220 */ /* 0x000fe20000410000 */
[----:B------:R-:W-:Y:S01]  /*6e50*/  LOP3.LUT R146, R146, R9, RZ, 0xc0, !PT ;  /* 0x0000000992927212 */ /* 0x000fe200078ec0ff */
[C---:B------:R-:W-:Y:S01]  /*6e60*/  FMUL.FTZ R69, R2.reuse, R69 ;  /* 0x0000004502457220 */ /* 0x040fe20000410000 */
[----:B------:R-:W-:Y:S01]  /*6e70*/  F2FP.PACK_AB R10, R159, R158 ;  /* 0x0000009e9f0a723e */ /* 0x000fe200000000ff */
[----:B------:R-:W-:Y:S01]  /*6e80*/  FMUL.FTZ R76, R2, R76 ;  /* 0x0000004c024c7220 */ /* 0x000fe20000410000 */
[----:B------:R-:W-:Y:S01]  /*6e90*/  F2FP.PACK_AB R9, R161, R160 ;  /* 0x000000a0a109723e */ /* 0x000fe200000000ff */
[C---:B---3--:R-:W-:Y:S01]  /*6ea0*/  FMUL.FTZ R14, R0.reuse, R126 ;  /* 0x0000007e000e7220 */ /* 0x048fe20000410000 */
[----:B------:R-:W-:Y:S01]  /*6eb0*/  F2FP.PACK_AB R8, R163, R162 ;  /* 0x000000a2a308723e */ /* 0x000fe200000000ff */
[----:B------:R-:W-:Y:S01]  /*6ec0*/  FMUL.FTZ R15, R0, R127 ;  /* 0x0000007f000f7220 */ /* 0x000fe20000410000 */
[----:B------:R-:W-:Y:S01]  /*6ed0*/  LOP3.LUT R136, R136, R11, RZ, 0xc0, !PT ;  /* 0x0000000b88887212 */ /* 0x000fe200078ec0ff */
[----:B------:R-:W-:Y:S01]  /*6ee0*/  FMUL.FTZ R11, R3, R131 ;  /* 0x00000083030b7220 */ /* 0x000fe20000410000 */
[----:B------:R-:W-:Y:S01]  /*6ef0*/  LOP3.LUT R147, R147, R10, RZ, 0xc0, !PT ;  /* 0x0000000a93937212 */ /* 0x000fe200078ec0ff */
[----:B------:R-:W-:Y:S01]  /*6f00*/  FMUL.FTZ R10, R3, R130 ;  /* 0x00000082030a7220 */ /* 0x000fe20000410000 */
[----:B------:R-:W-:Y:S01]  /*6f10*/  LOP3.LUT R144, R144, R9, RZ, 0xc0, !PT ;  /* 0x0000000990907212 */ /* 0x000fe200078ec0ff */
[C---:B------:R-:W-:Y:S01]  /*6f20*/  FMUL.FTZ R9, R132.reuse, R129 ;  /* 0x0000008184097220 */ /* 0x040fe20000410000 */
[----:B------:R-:W-:Y:S01]  /*6f30*/  LOP3.LUT R145, R145, R8, RZ, 0xc0, !PT ;  /* 0x0000000891917212 */ /* 0x000fe200078ec0ff */
[----:B------:R-:W-:Y:S01]  /*6f40*/  FMUL.FTZ R8, R132, R128 ;  /* 0x0000008084087220 */ /* 0x000fe20000410000 */
[----:B------:R-:W-:Y:S01]  /*6f50*/  LOP3.LUT R124, R247, UR7, R178, 0x96, !PT ;  /* 0x00000007f77c7c12 */ /* 0x000fe2000f8e96b2 */
[----:B------:R-:W1:Y:S01]  /*6f60*/  LDSM.16.MT88.4 R128, [R186+0x6000] ;  /* 0x00600000ba80783b */ /* 0x000e620000004200 */
[----:B------:R-:W-:Y:S01]  /*6f70*/  FMUL.FTZ R27, R0, R115 ;  /* 0x00000073001b7220 */ /* 0x000fe20000410000 */
[----:B------:R-:W-:Y:S01]  /*6f80*/  LOP3.LUT R169, R177, UR7, R168, 0x96, !PT ;  /* 0x00000007b1a97c12 */ /* 0x000fe2000f8e96a8 */
[----:B------:R-:W-:Y:S01]  /*6f90*/  FFMA.FTZ R247, R65, c[0x0][0x23c], -R174 ;  /* 0x00008f0041f77a23 */ /* 0x000fe200000108ae */
[----:B------:R2:W-:Y:S01]  /*6fa0*/  MUFU.EX2 R168, R19 ;  /* 0x0000001300a87308 */ /* 0x0005e20000000800 */
[-C--:B------:R-:W-:Y:S01]  /*6fb0*/  HMMA.16816.F32 R8, R136, R140.reuse, R8 ;  /* 0x0000008c8808723c */ /* 0x080fe20000001808 */
[--C-:B------:R-:W-:Y:S02]  /*6fc0*/  FFMA.FTZ R126, R23, c[0x0][0x23c], -R172.reuse ;  /* 0x00008f00177e7a23 */ /* 0x100fe400000108ac */
[----:B------:R-:W-:Y:S02]  /*6fd0*/  FMUL.FTZ R23, R3, R119 ;  /* 0x0000007703177220 */ /* 0x000fe40000410000 */
[----:B------:R-:W-:Y:S03]  /*6fe0*/  IMAD.WIDE.U32 R124, R124, -0x2daee0ad, RZ ;  /* 0xd2511f537c7c7825 */ /* 0x000fe600078e00ff */
[C---:B------:R-:W-:Y:S01]  /*6ff0*/  HMMA.16816.F32 R12, R144.reuse, R140, R12 ;  /* 0x0000008c900c723c */ /* 0x040fe2000000180c */
[C---:B------:R-:W-:Y:S01]  /*7000*/  FMUL.FTZ R70, R0.reuse, R70 ;  /* 0x0000004600467220 */ /* 0x040fe20000410000 */
[----:B------:R3:W-:Y:S02]  /*7010*/  MUFU.EX2 R140, R17 ;  /* 0x00000011008c7308 */ /* 0x0007e40000000800 */
[----:B------:R-:W-:Y:S01]  /*7020*/  FMUL.FTZ R71, R0, R71 ;  /* 0x0000004700477220 */ /* 0x000fe20000410000 */
[----:B------:R-:W-:Y:S01]  /*7030*/  LOP3.LUT R127, R124, 0xff, RZ, 0xc0, !PT ;  /* 0x000000ff7c7f7812 */ /* 0x000fe200078ec0ff */
[----:B------:R-:W-:Y:S02]  /*7040*/  FMUL.FTZ R25, R2, R113 ;  /* 0x0000007102197220 */ /* 0x000fe40000410000 */
[----:B------:R-:W-:Y:S03]  /*7050*/  FFMA.FTZ R141, R35, c[0x0][0x23c], -R172 ;  /* 0x00008f00238d7a23 */ /* 0x000fe600000108ac */
[-C--:B------:R-:W-:Y:S01]  /*7060*/  HMMA.16816.F32 R68, R144, R142.reuse, R68 ;  /* 0x0000008e9044723c */ /* 0x080fe20000001844 */
[----:B------:R-:W-:Y:S01]  /*7070*/  FMUL.FTZ R35, R3, R123 ;  /* 0x0000007b03237220 */ /* 0x000fe20000410000 */
[----:B------:R-:W-:Y:S01]  /*7080*/  MUFU.EX2 R173, R173 ;  /* 0x000000ad00ad7308 */ /* 0x000fe20000000800 */
[----:B------:R-:W4:Y:S01]  /*7090*/  LDSM.16.MT88.4 R120, [R185+0x6000] ;  /* 0x00600000b978783b */ /* 0x000f220000004200 */
[----:B--2---:R-:W-:Y:S01]  /*70a0*/  SHF.R.U32.HI R19, RZ, 0x18, R124 ;  /* 0x00000018ff137819 */ /* 0x004fe2000001167c */
[----:B------:R-:W-:Y:S02]  /*70b0*/  FMUL.FTZ R26, R0, R114 ;  /* 0x00000072001a7220 */ /* 0x000fe40000410000 */
[C---:B------:R-:W-:Y:S01]  /*70c0*/  FMUL.FTZ R96, R2.reuse, R96 ;  /* 0x0000006002607220 */ /* 0x040fe20000410000 */
[C---:B------:R-:W-:Y:S01]  /*70d0*/  HMMA.16816.F32 R32, R136.reuse, R142, R32 ;  /* 0x0000008e8820723c */ /* 0x040fe20000001820 */
[----:B------:R-:W-:Y:S03]  /*70e0*/  FMUL.FTZ R97, R2, R97 ;  /* 0x0000006102617220 */ /* 0x000fe60000410000 */
[----:B------:R2:W-:Y:S01]  /*70f0*/  MUFU.EX2 R142, R20 ;  /* 0x00000014008e7308 */ /* 0x0005e20000000800 */
[----:B------:R-:W-:Y:S01]  /*7100*/  FMUL.FTZ R98, R0, R98 ;  /* 0x0000006200627220 */ /* 0x000fe20000410000 */
[----:B---3--:R-:W-:Y:S02]  /*7110*/  LOP3.LUT R17, R125, UR16, R170, 0x96, !PT ;  /* 0x000000107d117c12 */ /* 0x008fe4000f8e96aa */
[-C--:B-1----:R-:W-:Y:S01]  /*7120*/  HMMA.16816.F32 R72, R136, R128.reuse, R72 ;  /* 0x000000808848723c */ /* 0x082fe20000001848 */
[----:B------:R-:W-:Y:S03]  /*7130*/  FMUL.FTZ R77, R2, R77 ;  /* 0x0000004d024d7220 */ /* 0x000fe60000410000 */
[C---:B------:R-:W-:Y:S01]  /*7140*/  FMUL.FTZ R78, R0.reuse, R78 ;  /* 0x0000004e004e7220 */ /* 0x040fe20000410000 */
[----:B------:R-:W-:Y:S01]  /*7150*/  SHF.R.U32.HI R114, RZ, 0x10, R17 ;  /* 0x00000010ff727819 */ /* 0x000fe20000011611 */
[C---:B------:R-:W-:Y:S01]  /*7160*/  FMUL.FTZ R79, R0.reuse, R79 ;  /* 0x0000004f004f7220 */ /* 0x040fe20000410000 */
[----:B------:R-:W-:Y:S01]  /*7170*/  MUFU.EX2 R176, R176 ;  /* 0x000000b000b07308 */ /* 0x000fe20000000800 */
[----:B------:R-:W-:Y:S04]  /*7180*/  FMUL.FTZ R99, R0, R99 ;  /* 0x0000006300637220 */ /* 0x000fe80000410000 */
[C---:B------:R-:W-:Y:S01]  /*7190*/  FMUL.FTZ R100, R2.reuse, R100 ;  /* 0x0000006402647220 */ /* 0x040fe20000410000 */
[C---:B------:R-:W-:Y:S01]  /*71a0*/  HMMA.16816.F32 R76, R144.reuse, R128, R76 ;  /* 0x00000080904c723c */ /* 0x040fe2000000184c */
[C---:B------:R-:W-:Y:S02]  /*71b0*/  FMUL.FTZ R80, R2.reuse, R80 ;  /* 0x0000005002507220 */ /* 0x040fe40000410000 */
[----:B------:R-:W-:Y:S01]  /*71c0*/  FMUL.FTZ R81, R2, R81 ;  /* 0x0000005102517220 */ /* 0x000fe20000410000 */
[----:B------:R-:W-:Y:S01]  /*71d0*/  MUFU.EX2 R171, R171 ;  /* 0x000000ab00ab7308 */ /* 0x000fe20000000800 */
[C---:B------:R-:W-:Y:S02]  /*71e0*/  FMUL.FTZ R82, R0.reuse, R82 ;  /* 0x0000005200527220 */ /* 0x040fe40000410000 */
[----:B------:R-:W-:Y:S02]  /*71f0*/  FMUL.FTZ R83, R0, R83 ;  /* 0x0000005300537220 */ /* 0x000fe40000410000 */
[----:B------:R-:W-:Y:S04]  /*7200*/  IMAD.WIDE.U32 R128, R169, -0x2daee0ad, RZ ;  /* 0xd2511f53a9807825 */ /* 0x000fe800078e00ff */
[----:B------:R-:W-:Y:S01]  /*7210*/  FMUL.FTZ R101, R2, R101 ;  /* 0x0000006502657220 */ /* 0x000fe20000410000 */
[-C--:B------:R-:W-:Y:S01]  /*7220*/  HMMA.16816.F32 R80, R144, R130.reuse, R80 ;  /* 0x000000829050723c */ /* 0x080fe20000001850 */
[----:B------:R-:W-:Y:S01]  /*7230*/  FFMA.FTZ R143, R21, c[0x0][0x23c], -R174 ;  /* 0x00008f00158f7a23 */ /* 0x000fe200000108ae */
[----:B------:R-:W-:Y:S01]  /*7240*/  LOP3.LUT R18, R129, UR16, R18, 0x96, !PT ;  /* 0x0000001081127c12 */ /* 0x000fe2000f8e9612 */
[C---:B------:R-:W-:Y:S01]  /*7250*/  FMUL.FTZ R21, R132.reuse, R117 ;  /* 0x0000007584157220 */ /* 0x040fe20000410000 */
[----:B------:R-:W-:Y:S01]  /*7260*/  SHF.R.U32.HI R117, RZ, 0x10, R124 ;  /* 0x00000010ff757819 */ /* 0x000fe2000001167c */
[----:B--2---:R-:W-:Y:S01]  /*7270*/  FMUL.FTZ R20, R132, R116 ;  /* 0x0000007484147220 */ /* 0x004fe20000410000 */
[----:B------:R-:W-:Y:S01]  /*7280*/  LOP3.LUT R113, R18, 0xffff, RZ, 0xc0, !PT ;  /* 0x0000ffff12717812 */ /* 0x000fe200078ec0ff */
[C---:B------:R-:W-:Y:S01]  /*7290*/  FMUL.FTZ R102, R0.reuse, R102 ;  /* 0x0000006600667220 */ /* 0x040fe20000410000 */
[----:B------:R-:W-:Y:S01]  /*72a0*/  LOP3.LUT R118, R117, 0xff, RZ, 0xc0, !PT ;  /* 0x000000ff75767812 */ /* 0x000fe200078ec0ff */
[----:B------:R-:W-:Y:S01]  /*72b0*/  FMUL.FTZ R103, R0, R103 ;  /* 0x0000006700677220 */ /* 0x000fe20000410000 */
[----:B------:R1:W-:Y:S02]  /*72c0*/  MUFU.EX2 R169, R126 ;  /* 0x0000007e00a97308 */ /* 0x0003e40000000800 */
[C---:B------:R-:W-:Y:S01]  /*72d0*/  HMMA.16816.F32 R20, R136.reuse, R130, R20 ;  /* 0x000000828814723c */ /* 0x040fe20000001814 */
[----:B------:R-:W-:Y:S01]  /*72e0*/  FMUL.FTZ R84, R132, R84 ;  /* 0x0000005484547220 */ /* 0x000fe20000410000 */
[----:B------:R-:W-:Y:S01]  /*72f0*/  LOP3.LUT R116, R124, 0xffff, RZ, 0xc0, !PT ;  /* 0x0000ffff7c747812 */ /* 0x000fe200078ec0ff */
[----:B------:R-:W-:Y:S01]  /*7300*/  FMUL.FTZ R85, R132, R85 ;  /* 0x0000005584557220 */ /* 0x000fe20000410000 */
[----:B------:R-:W-:Y:S01]  /*7310*/  PRMT R19, R118, 0x5410, R19 ;  /* 0x0000541076137816 */ /* 0x000fe20000000013 */
[C---:B------:R-:W-:Y:S01]  /*7320*/  FMUL.FTZ R86, R3.reuse, R86 ;  /* 0x0000005603567220 */ /* 0x040fe20000410000 */
[----:B------:R-:W-:Y:S01]  /*7330*/  SHF.R.U32.HI R116, RZ, 0x8, R116 ;  /* 0x00000008ff747819 */ /* 0x000fe20000011674 */
[----:B------:R-:W-:Y:S01]  /*7340*/  FMUL.FTZ R87, R3, R87 ;  /* 0x0000005703577220 */ /* 0x000fe20000410000 */
[----:B------:R-:W-:Y:S01]  /*7350*/  LOP3.LUT R125, R128, 0xff, RZ, 0xc0, !PT ;  /* 0x000000ff807d7812 */ /* 0x000fe200078ec0ff */
[----:B------:R-:W-:Y:S01]  /*7360*/  FMUL.FTZ R48, R132, R104 ;  /* 0x0000006884307220 */ /* 0x000fe20000410000 */
[----:B------:R-:W2:Y:S02]  /*7370*/  MUFU.EX2 R143, R143 ;  /* 0x0000008f008f7308 */ /* 0x000ea40000000800 */
[----:B------:R-:W-:Y:S01]  /*7380*/  PRMT R127, R127, 0x5410, R116 ;  /* 0x000054107f7f7816 */ /* 0x000fe20000000074 */
[C---:B------:R-:W-:Y:S01]  /*7390*/  FMUL.FTZ R88, R2.reuse, R88 ;  /* 0x0000005802587220 */ /* 0x040fe20000410000 */
[-C--:B----4-:R-:W-:Y:S01]  /*73a0*/  HMMA.16816.F32 R84, R136, R120.reuse, R84 ;  /* 0x000000788854723c */ /* 0x090fe20000001854 */
[----:B------:R-:W-:Y:S01]  /*73b0*/  FMUL.FTZ R89, R2, R89 ;  /* 0x0000005902597220 */ /* 0x000fe20000410000 */
[----:B------:R-:W3:Y:S01]  /*73c0*/  LDSM.16.MT88.4 R116, [R184+0x6000] ;  /* 0x00600000b874783b */ /* 0x000ee20000004200 */
[C---:B------:R-:W-:Y:S01]  /*73d0*/  FMUL.FTZ R90, R0.reuse, R90 ;  /* 0x0000005a005a7220 */ /* 0x040fe20000410000 */
[----:B------:R-:W-:Y:S01]  /*73e0*/  SHF.R.U32.HI R124, RZ, 0x10, R128 ;  /* 0x00000010ff7c7819 */ /* 0x000fe20000011680 */
[----:B------:R-:W-:Y:S01]  /*73f0*/  FMUL.FTZ R91, R0, R91 ;  /* 0x0000005b005b7220 */ /* 0x000fe20000410000 */
[----:B------:R-:W-:Y:S01]  /*7400*/  MUFU.EX2 R208, R208 ;  /* 0x000000d000d07308 */ /* 0x000fe20000000800 */
[--C-:B------:R-:W-:Y:S01]  /*7410*/  FFMA.FTZ R170, R24, c[0x0][0x23c], -R167.reuse ;  /* 0x00008f0018aa7a23 */ /* 0x100fe200000108a7 */
[----:B------:R-:W-:Y:S01]  /*7420*/  LOP3.LUT R24, R128, 0xffff, RZ, 0xc0, !PT ;  /* 0x0000ffff80187812 */ /* 0x000fe200078ec0ff */
[----:B------:R-:W-:Y:S03]  /*7430*/  FFMA.FTZ R177, R30, c[0x0][0x23c], -R166 ;  /* 0x00008f001eb17a23 */ /* 0x000fe600000108a6 */
[C---:B------:R-:W-:Y:S01]  /*7440*/  HMMA.16816.F32 R88, R144.reuse, R120, R88 ;  /* 0x000000789058723c */ /* 0x040fe20000001858 */
[--C-:B------:R-:W-:Y:S01]  /*7450*/  FFMA.FTZ R175, R28, c[0x0][0x23c], -R167.reuse ;  /* 0x00008f001caf7a23 */ /* 0x100fe200000108a7 */
[----:B------:R-:W-:Y:S01]  /*7460*/  LOP3.LUT R28, R17, 0xffff, RZ, 0xc0, !PT ;  /* 0x0000ffff111c7812 */ /* 0x000fe200078ec0ff */
[----:B------:R-:W-:Y:S01]  /*7470*/  FMUL.FTZ R30, R3, R110 ;  /* 0x0000006e031e7220 */ /* 0x000fe20000410000 */
[----:B------:R-:W-:Y:S01]  /*7480*/  LOP3.LUT R110, R114, 0xff, RZ, 0xc0, !PT ;  /* 0x000000ff726e7812 */ /* 0x000fe200078ec0ff */
[----:B------:R-:W-:Y:S01]  /*7490*/  FFMA.FTZ R178, R29, c[0x0][0x23c], -R167 ;  /* 0x00008f001db27a23 */ /* 0x000fe200000108a7 */
[----:B------:R-:W-:Y:S01]  /*74a0*/  LOP3.LUT R129, R18, 0xff, RZ, 0xc0, !PT ;  /* 0x000000ff12817812 */ /* 0x000fe200078ec0ff */
[----:B------:R-:W-:Y:S01]  /*74b0*/  FMUL.FTZ R29, R132, R109 ;  /* 0x0000006d841d7220 */ /* 0x000fe20000410000 */
[----:B------:R-:W-:Y:S01]  /*74c0*/  SHF.R.U32.HI R120, RZ, 0x8, R24 ;  /* 0x00000008ff787819 */ /* 0x000fe20000011618 */
[----:B------:R-:W-:Y:S01]  /*74d0*/  FMUL.FTZ R24, R2, R112 ;  /* 0x0000007002187220 */ /* 0x000fe20000410000 */
[----:B------:R-:W4:Y:S02]  /*74e0*/  MUFU.EX2 R170, R170 ;  /* 0x000000aa00aa7308 */ /* 0x000f240000000800 */
[----:B------:R-:W-:Y:S01]  /*74f0*/  SHF.R.U32.HI R112, RZ, 0x10, R18 ;  /* 0x00000010ff707819 */ /* 0x000fe20000011612 */
[----:B------:R-:W-:Y:S01]  /*7500*/  FFMA.FTZ R210, R49, c[0x0][0x23c], -R174 ;  /* 0x00008f0031d27a23 */ /* 0x000fe200000108ae */
[----:B-1----:R-:W-:Y:S01]  /*7510*/  SHF.R.U32.HI R126, RZ, 0x18, R128 ;  /* 0x00000018ff7e7819 */ /* 0x002fe20000011680 */
[----:B------:R-:W-:Y:S01]  /*7520*/  FMUL.FTZ R49, R132, R105 ;  /* 0x0000006984317220 */ /* 0x000fe20000410000 */
[-C--:B------:R-:W-:Y:S01]  /*7530*/  HMMA.16816.F32 R24, R144, R122.reuse, R24 ;  /* 0x0000007a9018723c */ /* 0x080fe20000001818 */
[----:B------:R-:W-:Y:S01]  /*7540*/  LOP3.LUT R112, R112, 0xff, RZ, 0xc0, !PT ;  /* 0x000000ff70707812 */ /* 0x000fe200078ec0ff */
[--C-:B------:R-:W-:Y:S01]  /*7550*/  HSET2.LE.AND R111, R19, R202.reuse, PT ;  /* 0x000000ca136f7233 */ /* 0x100fe20003803000 */
[----:B--2---:R-:W-:Y:S01]  /*7560*/  F2FP.PACK_AB R105, R143, R142 ;  /* 0x0000008e8f69723e */ /* 0x004fe200000000ff */
[----:B------:R-:W-:Y:S01]  /*7570*/  MUFU.EX2 R175, R175 ;  /* 0x000000af00af7308 */ /* 0x000fe20000000800 */
[----:B------:R-:W-:Y:S01]  /*7580*/  F2FP.PACK_AB R104, R169, R168 ;  /* 0x000000a8a968723e */ /* 0x000fe200000000ff */
[----:B------:R-:W-:Y:S01]  /*7590*/  FFMA.FTZ R222, R42, c[0x0][0x23c], -R166 ;  /* 0x00008f002ade7a23 */ /* 0x000fe200000108a6 */
[----:B------:R-:W-:Y:S01]  /*75a0*/  LOP3.LUT R131, R17, 0xff, RZ, 0xc0, !PT ;  /* 0x000000ff11837812 */ /* 0x000fe200078ec0ff */
[C---:B------:R-:W-:Y:S01]  /*75b0*/  HMMA.16816.F32 R92, R136.reuse, R122, R92 ;  /* 0x0000007a885c723c */ /* 0x040fe2000000185c */
[----:B------:R-:W-:Y:S03]  /*75c0*/  SHF.R.U32.HI R17, RZ, 0x18, R17 ;  /* 0x00000018ff117819 */ /* 0x000fe60000011611 */
[----:B------:R-:W-:Y:S01]  /*75d0*/  PRMT R125, R125, 0x5410, R120 ;  /* 0x000054107d7d7816 */ /* 0x000fe20000000078 */
[----:B------:R-:W-:Y:S01]  /*75e0*/  FFMA.FTZ R120, R51, c[0x0][0x23c], -R172 ;  /* 0x00008f0033787a23 */ /* 0x000fe200000108ac */
[----:B------:R-:W-:Y:S01]  /*75f0*/  MUFU.EX2 R164, R164 ;  /* 0x000000a400a47308 */ /* 0x000fe20000000800 */
[----:B------:R-:W-:Y:S01]  /*7600*/  SHF.R.U32.HI R123, RZ, 0x18, R18 ;  /* 0x00000018ff7b7819 */ /* 0x000fe20000011612 */
[----:B------:R-:W-:Y:S01]  /*7610*/  FFMA.FTZ R122, R50, c[0x0][0x23c], -R172 ;  /* 0x00008f00327a7a23 */ /* 0x000fe200000108ac */
[----:B------:R-:W-:Y:S03]  /*7620*/  SHF.R.U32.HI R18, RZ, 0x8, R28 ;  /* 0x00000008ff127819 */ /* 0x000fe6000001161c */
[----:B------:R-:W-:Y:S01]  /*7630*/  PRMT R123, R112, 0x5410, R123 ;  /* 0x00005410707b7816 */ /* 0x000fe2000000007b */
[----:B------:R-:W-:Y:S01]  /*7640*/  FMUL.FTZ R28, R132, R108 ;  /* 0x0000006c841c7220 */ /* 0x000fe20000410000 */
[----:B------:R-:W-:Y:S01]  /*7650*/  SHF.R.U32.HI R108, RZ, 0x8, R113 ;  /* 0x00000008ff6c7819 */ /* 0x000fe20000011671 */
[----:B------:R-:W-:Y:S01]  /*7660*/  FMUL.FTZ R50, R3, R106 ;  /* 0x0000006a03327220 */ /* 0x000fe20000410000 */
[----:B------:R-:W1:Y:S01]  /*7670*/  LDSM.16.MT88.4 R112, [R188+0x6800] ;  /* 0x00680000bc70783b */ /* 0x000e620000004200 */
[----:B------:R-:W2:Y:S01]  /*7680*/  MUFU.EX2 R165, R165 ;  /* 0x000000a500a57308 */ /* 0x000ea20000000800 */
[----:B------:R-:W-:Y:S01]  /*7690*/  PRMT R131, R131, 0x5410, R18 ;  /* 0x0000541083837816 */ /* 0x000fe20000000012 */
[----:B------:R-:W-:Y:S01]  /*76a0*/  FMUL.FTZ R51, R3, R107 ;  /* 0x0000006b03337220 */ /* 0x000fe20000410000 */
[-C--:B---3--:R-:W-:Y:S01]  /*76b0*/  HMMA.16816.F32 R28, R136, R116.reuse, R28 ;  /* 0x00000074881c723c */ /* 0x088fe2000000181c */
[----:B------:R-:W-:Y:S01]  /*76c0*/  PRMT R129, R129, 0x5410, R108 ;  /* 0x0000541081817816 */ /* 0x000fe2000000006c */
[----:B------:R-:W-:Y:S01]  /*76d0*/  FFMA.FTZ R224, R44, c[0x0][0x23c], -R167 ;  /* 0x00008f002ce07a23 */ /* 0x000fe200000108a7 */
[--C-:B------:R-:W-:Y:S01]  /*76e0*/  HSET2.LE.AND R108, R131, R202.reuse, PT ;  /* 0x000000ca836c7233 */ /* 0x100fe20003803000 */
[----:B------:R-:W-:Y:S01]  /*76f0*/  F2FP.PACK_AB R106, R176, R173 ;  /* 0x000000adb06a723e */ /* 0x000fe200000000ff */
[----:B------:R-:W-:Y:S01]  /*7700*/  FFMA.FTZ R246, R54, c[0x0][0x23c], -R172 ;  /* 0x00008f0036f67a23 */ /* 0x000fe200000108ac */
[----:B----4-:R-:W-:Y:S01]  /*7710*/  F2FP.PACK_AB R19, R171, R170 ;  /* 0x000000aaab13723e */ /* 0x010fe200000000ff */
[----:B------:R-:W3:Y:S01]  /*7720*/  MUFU.EX2 R141, R141 ;  /* 0x0000008d008d7308 */ /* 0x000ee20000000800 */
[C---:B------:R-:W-:Y:S01]  /*7730*/  HMMA.16816.F32 R96, R144.reuse, R116, R96 ;  /* 0x000000749060723c */ /* 0x040fe20000001860 */
[----:B------:R-:W-:Y:S03]  /*7740*/  PRMT R109, R110, 0x5410, R17 ;  /* 0x000054106e6d7816 */ /* 0x000fe60000000011 */
[----:B------:R-:W-:Y:S01]  /*7750*/  LOP3.LUT R108, R108, R105, RZ, 0xc0, !PT ;  /* 0x000000696c6c7212 */ /* 0x000fe200078ec0ff */
[--C-:B------:R-:W-:Y:S01]  /*7760*/  HSET2.LE.AND R110, R127, R202.reuse, PT ;  /* 0x000000ca7f6e7233 */ /* 0x100fe20003803000 */
[----:B------:R-:W-:Y:S01]  /*7770*/  FFMA.FTZ R244, R52, c[0x0][0x23c], -R174 ;  /* 0x00008f0034f47a23 */ /* 0x000fe200000108ae */
[--C-:B------:R-:W-:Y:S01]  /*7780*/  HSET2.LE.AND R109, R109, R202.reuse, PT ;  /* 0x000000ca6d6d7233 */ /* 0x100fe20003803000 */
[-C--:B------:R-:W-:Y:S01]  /*7790*/  HMMA.16816.F32 R100, R144, R118.reuse, R100 ;  /* 0x000000769064723c */ /* 0x080fe20000001864 */
[----:B------:R-:W4:Y:S03]  /*77a0*/  MUFU.EX2 R178, R178 ;  /* 0x000000b200b27308 */ /* 0x000f260000000800 */
[----:B------:R-:W-:Y:S01]  /*77b0*/  LOP3.LUT R121, R124, 0xff, RZ, 0xc0, !PT ;  /* 0x000000ff7c797812 */ /* 0x000fe200078ec0ff */
[--C-:B------:R-:W-:Y:S01]  /*77c0*/  FFMA.FTZ R56, R56, c[0x0][0x23c], -R167.reuse ;  /* 0x00008f0038387a23 */ /* 0x100fe200000108a7 */
[----:B--2---:R-:W-:Y:S01]  /*77d0*/  F2FP.PACK_AB R17, R165, R164 ;  /* 0x000000a4a511723e */ /* 0x004fe200000000ff */
[----:B------:R-:W-:Y:S01]  /*77e0*/  FFMA.FTZ R145, R39, c[0x0][0x23c], -R172 ;  /* 0x00008f0027917a23 */ /* 0x000fe200000108ac */
[----:B------:R-:W-:Y:S01]  /*77f0*/  HMMA.16816.F32 R48, R136, R118, R48 ;  /* 0x000000768830723c */ /* 0x000fe20000001830 */
[----:B------:R-:W-:Y:S01]  /*7800*/  PRMT R121, R121, 0x5410, R126 ;  /* 0x0000541079797816 */ /* 0x000fe2000000007e */
[----:B------:R-:W2:Y:S01]  /*7810*/  LDSM.16.MT88.4 R116, [R186+0x6800] ;  /* 0x00680000ba74783b */ /* 0x000ea20000004200 */
[----:B------:R-:W5:Y:S01]  /*7820*/  MUFU.EX2 R177, R177 ;  /* 0x000000b100b17308 */ /* 0x000f620000000800 */
[----:B------:R-:W-:Y:S01]  /*7830*/  LOP3.LUT R110, R110, R17, RZ, 0xc0, !PT ;  /* 0x000000116e6e7212 */ /* 0x000fe200078ec0ff */
[--C-:B------:R-:W-:Y:S01]  /*7840*/  HSET2.LE.AND R17, R123, R202.reuse, PT ;  /* 0x000000ca7b117233 */ /* 0x100fe20003803000 */
[----:B------:R-:W-:Y:S01]  /*7850*/  LOP3.LUT R109, R109, R104, RZ, 0xc0, !PT ;  /* 0x000000686d6d7212 */ /* 0x000fe200078ec0ff */
[--C-:B------:R-:W-:Y:S01]  /*7860*/  HSET2.LE.AND R107, R121, R202.reuse, PT ;  /* 0x000000ca796b7233 */ /* 0x100fe20003803000 */
[----:B---3--:R-:W-:Y:S01]  /*7870*/  F2FP.PACK_AB R18, R141, R140 ;  /* 0x0000008c8d12723e */ /* 0x008fe200000000ff */
[--C-:B------:R-:W-:Y:S03]  /*7880*/  FFMA.FTZ R136, R36, c[0x0][0x23c], -R174.reuse ;  /* 0x00008f0024887a23 */ /* 0x100fe600000108ae */
[----:B------:R-:W-:Y:S01]  /*7890*/  LOP3.LUT R111, R111, R18, RZ, 0xc0, !PT ;  /* 0x000000126f6f7212 */ /* 0x000fe200078ec0ff */
[--C-:B------:R-:W-:Y:S01]  /*78a0*/  HSET2.LE.AND R18, R129, R202.reuse, PT ;  /* 0x000000ca81127233 */ /* 0x100fe20003803000 */
[----:B------:R-:W-:Y:S01]  /*78b0*/  LOP3.LUT R105, R17, R106, RZ, 0xc0, !PT ;  /* 0x0000006a11697212 */ /* 0x000fe200078ec0ff */
[--C-:B------:R-:W-:Y:S01]  /*78c0*/  HSET2.LE.AND R106, R125, R202.reuse, PT ;  /* 0x000000ca7d6a7233 */ /* 0x100fe20003803000 */
[----:B------:R-:W-:Y:S01]  /*78d0*/  MUFU.EX2 R144, R122 ;  /* 0x0000007a00907308 */ /* 0x000fe20000000800 */
[----:B----4-:R-:W-:Y:S01]  /*78e0*/  F2FP.PACK_AB R17, R178, R175 ;  /* 0x000000afb211723e */ /* 0x010fe200000000ff */
[----:B------:R-:W-:Y:S01]  /*78f0*/  FFMA.FTZ R139, R37, c[0x0][0x23c], -R174 ;  /* 0x00008f00258b7a23 */ /* 0x000fe200000108ae */
[-C--:B-1----:R-:W-:Y:S01]  /*7900*/  HMMA.16816.F32 R8, R108, R112.reuse, R8 ;  /* 0x000000706c08723c */ /* 0x082fe20000001808 */
[----:B------:R-:W-:Y:S01]  /*7910*/  LOP3.LUT R104, R18, R19, RZ, 0xc0, !PT ;  /* 0x0000001312687212 */ /* 0x000fe200078ec0ff */
[----:B------:R-:W-:Y:S01]  /*7920*/  FFMA.FTZ R138, R38, c[0x0][0x23c], -R172 ;  /* 0x00008f00268a7a23 */ /* 0x000fe200000108ac */
[----:B------:R-:W-:Y:S01]  /*7930*/  LOP3.LUT R106, R106, R17, RZ, 0xc0, !PT ;  /* 0x000000116a6a7212 */ /* 0x000fe200078ec0ff */
[--C-:B------:R-:W-:Y:S02]  /*7940*/  FFMA.FTZ R147, R41, c[0x0][0x23c], -R167.reuse ;  /* 0x00008f0029937a23 */ /* 0x100fe400000108a7 */
[--C-:B------:R-:W-:Y:S01]  /*7950*/  FFMA.FTZ R146, R40, c[0x0][0x23c], -R167.reuse ;  /* 0x00008f0028927a23 */ /* 0x100fe200000108a7 */
[----:B------:R1:W3:Y:S01]  /*7960*/  MUFU.EX2 R137, R120 ;  /* 0x0000007800897308 */ /* 0x0002e20000000800 */
[----:B-----5:R-:W-:Y:S01]  /*7970*/  F2FP.PACK_AB R18, R208, R177 ;  /* 0x000000b1d012723e */ /* 0x020fe200000000ff */
[--C-:B------:R-:W-:Y:S03]  /*7980*/  FFMA.FTZ R57, R57, c[0x0][0x23c], -R167.reuse ;  /* 0x00008f0039397a23 */ /* 0x100fe600000108a7 */
[----:B------:R-:W-:Y:S01]  /*7990*/  LOP3.LUT R107, R107, R18, RZ, 0xc0, !PT ;  /* 0x000000126b6b7212 */ /* 0x000fe200078ec0ff */
[----:B------:R-:W-:Y:S04]  /*79a0*/  IMAD.WIDE.U32 R18, R245, -0x326172a9, RZ ;  /* 0xcd9e8d57f5127825 */ /* 0x000fe800078e00ff */
[----:B------:R-:W-:Y:S01]  /*79b0*/  FFMA.FTZ R245, R46, c[0x0][0x23c], -R166 ;  /* 0x00008f002ef57a23 */ /* 0x000fe200000108a6 */
[----:B------:R-:W-:Y:S01]  /*79c0*/  LOP3.LUT R36, R243, UR13, R18, 0x96, !PT ;  /* 0x0000000df3247c12 */ /* 0x000fe2000f8e9612 */
[C---:B------:R-:W-:Y:S01]  /*79d0*/  HMMA.16816.F32 R12, R104.reuse, R112, R12 ;  /* 0x00000070680c723c */ /* 0x040fe2000000180c */
[C---:B------:R-:W-:Y:S01]  /*79e0*/  LOP3.LUT R124, R19.reuse, UR15, R236, 0x96, !PT ;  /* 0x0000000f137c7c12 */ /* 0x040fe2000f8e96ec */
[----:B------:R-:W-:Y:S01]  /*79f0*/  MUFU.EX2 R136, R136 ;  /* 0x0000008800887308 */ /* 0x000fe20000000800 */
[----:B------:R-:W-:Y:S01]  /*7a00*/  LOP3.LUT R17, R19, UR15, R232, 0x96, !PT ;  /* 0x0000000f13117c12 */ /* 0x000fe2000f8e96e8 */
[----:B------:R-:W-:Y:S01]  /*7a10*/  IMAD.WIDE.U32 R36, R36, -0x2daee0ad, RZ ;  /* 0xd2511f5324247825 */ /* 0x000fe200078e00ff */
[----:B------:R-:W-:Y:S03]  /*7a20*/  LOP3.LUT R18, R241, UR13, R18, 0x96, !PT ;  /* 0x0000000df1127c12 */ /* 0x000fe6000f8e9612 */
[-C--:B------:R-:W-:Y:S01]  /*7a30*/  HMMA.16816.F32 R68, R104, R114.reuse, R68 ;  /* 0x000000726844723c */ /* 0x080fe20000001844 */
[----:B------:R-:W-:Y:S03]  /*7a40*/  IMAD.WIDE.U32 R124, R124, -0x2daee0ad, RZ ;  /* 0xd2511f537c7c7825 */ /* 0x000fe600078e00ff */
[----:B------:R-:W4:Y:S01]  /*7a50*/  MUFU.EX2 R139, R139 ;  /* 0x0000008b008b7308 */ /* 0x000f220000000800 */
[----:B-1----:R-:W-:Y:S01]  /*7a60*/  IMAD.WIDE.U32 R120, R17, -0x2daee0ad, RZ ;  /* 0xd2511f5311787825 */ /* 0x002fe200078e00ff */
[----:B------:R-:W-:Y:S02]  /*7a70*/  LOP3.LUT R124, R37, UR10, R124, 0x96, !PT ;  /* 0x0000000a257c7c12 */ /* 0x000fe4000f8e967c */
[C---:B------:R-:W-:Y:S01]  /*7a80*/  HMMA.16816.F32 R32, R108.reuse, R114, R32 ;  /* 0x000000726c20723c */ /* 0x040fe20000001820 */
[----:B------:R-:W1:Y:S03]  /*7a90*/  LDSM.16.MT88.4 R112, [R185+0x6800] ;  /* 0x00680000b970783b */ /* 0x000e660000004200 */
[----:B------:R-:W-:Y:S01]  /*7aa0*/  LOP3.LUT R38, R125, UR12, R234, 0x96, !PT ;  /* 0x0000000c7d267c12 */ /* 0x000fe2000f8e96ea */
[----:B------:R-:W-:Y:S01]  /*7ab0*/  IMAD.WIDE.U32 R124, R124, -0x326172a9, RZ ;  /* 0xcd9e8d577c7c7825 */ /* 0x000fe200078e00ff */
[----:B------:R-:W-:Y:S01]  /*7ac0*/  LOP3.LUT R17, R121, UR12, R230, 0x96, !PT ;  /* 0x0000000c79117c12 */ /* 0x000fe2000f8e96e6 */
[----:B------:R-:W-:Y:S01]  /*7ad0*/  MUFU.EX2 R224, R224 ;  /* 0x000000e000e07308 */ /* 0x000fe20000000800 */
[-C--:B--2---:R-:W-:Y:S01]  /*7ae0*/  HMMA.16816.F32 R72, R108, R116.reuse, R72 ;  /* 0x000000746c48723c */ /* 0x084fe20000001848 */
[----:B------:R-:W-:Y:S04]  /*7af0*/  IMAD.WIDE.U32 R38, R38, -0x326172a9, RZ ;  /* 0xcd9e8d5726267825 */ /* 0x000fe800078e00ff */
[----:B------:R-:W-:Y:S01]  /*7b00*/  IMAD.WIDE.U32 R18, R18, -0x2daee0ad, RZ ;  /* 0xd2511f5312127825 */ /* 0x000fe200078e00ff */
[----:B------:R-:W-:Y:S02]  /*7b10*/  LOP3.LUT R242, R39, UR11, R242, 0x96, !PT ;  /* 0x0000000b27f27c12 */ /* 0x000fe4000f8e96f2 */
[C---:B------:R-:W-:Y:S01]  /*7b20*/  HMMA.16816.F32 R76, R104.reuse, R116, R76 ;  /* 0x00000074684c723c */ /* 0x040fe2000000184c */
[----:B------:R-:W-:Y:S01]  /*7b30*/  LOP3.LUT R122, R125, UR9, R38, 0x96, !PT ;  /* 0x000000097d7a7c12 */ /* 0x000fe2000f8e9626 */
[----:B------:R-:W-:Y:S02]  /*7b40*/  MUFU.EX2 R245, R245 ;  /* 0x000000f500f57308 */ /* 0x000fe40000000800 */
[----:B------:R-:W-:Y:S01]  /*7b50*/  IMAD.WIDE.U32 R242, R242, -0x2daee0ad, RZ ;  /* 0xd2511f53f2f27825 */ /* 0x000fe200078e00ff */
[----:B------:R-:W-:Y:S03]  /*7b60*/  LOP3.LUT R120, R19, UR10, R120, 0x96, !PT ;  /* 0x0000000a13787c12 */ /* 0x000fe6000f8e9678 */
[-C--:B------:R-:W-:Y:S01]  /*7b70*/  HMMA.16816.F32 R80, R104, R118.reuse, R80 ;  /* 0x000000766850723c */ /* 0x080fe20000001850 */
[----:B------:R-:W-:Y:S03]  /*7b80*/  IMAD.WIDE.U32 R122, R122, -0x2daee0ad, RZ ;  /* 0xd2511f537a7a7825 */ /* 0x000fe600078e00ff */
[----:B------:R-:W-:Y:S01]  /*7b90*/  MUFU.EX2 R226, R226 ;  /* 0x000000e200e27308 */ /* 0x000fe20000000800 */
[----:B------:R-:W-:Y:S01]  /*7ba0*/  IMAD.WIDE.U32 R126, R17, -0x326172a9, RZ ;  /* 0xcd9e8d57117e7825 */ /* 0x000fe200078e00ff */
[----:B------:R-:W-:Y:S02]  /*7bb0*/  LOP3.LUT R17, R243, UR8, R36, 0x96, !PT ;  /* 0x00000008f3117c12 */ /* 0x000fe4000f8e9624 */
[C---:B------:R-:W-:Y:S01]  /*7bc0*/  HMMA.16816.F32 R20, R108.reuse, R118, R20 ;  /* 0x000000766c14723c */ /* 0x040fe20000001814 */
[----:B------:R-:W-:Y:S03]  /*7bd0*/  LOP3.LUT R36, R123, UR6, R242, 0x96, !PT ;  /* 0x000000067b247c12 */ /* 0x000fe6000f8e96f2 */
[----:B------:R-:W-:Y:S01]  /*7be0*/  IMAD.WIDE.U32 R120, R120, -0x326172a9, RZ ;  /* 0xcd9e8d5778787825 */ /* 0x000fe200078e00ff */
[----:B------:R-:W-:Y:S01]  /*7bf0*/  LOP3.LUT R240, R127, UR11, R240, 0x96, !PT ;  /* 0x0000000b7ff07c12 */ /* 0x000fe2000f8e96f0 */
[----:B------:R-:W-:Y:S02]  /*7c00*/  MUFU.EX2 R179, R179 ;  /* 0x000000b300b37308 */ /* 0x000fe40000000800 */
[----:B------:R-:W-:Y:S01]  /*7c10*/  IMAD.WIDE.U32 R128, R36, -0x326172a9, RZ ;  /* 0xcd9e8d5724807825 */ /* 0x000fe200078e00ff */
[-C--:B-1----:R-:W-:Y:S01]  /*7c20*/  HMMA.16816.F32 R84, R108, R112.reuse, R84 ;  /* 0x000000706c54723c */ /* 0x082fe20000001854 */
[----:B------:R-:W1:Y:S02]  /*7c30*/  LDSM.16.MT88.4 R36, [R184+0x6800] ;  /* 0x00680000b824783b */ /* 0x000e640000004200 */
[----:B------:R-:W-:Y:S01]  /*7c40*/  LOP3.LUT R116, R121, UR9, R126, 0x96, !PT ;  /* 0x0000000979747c12 */ /* 0x000fe2000f8e967e */
[--C-:B------:R-:W-:Y:S01]  /*7c50*/  FFMA.FTZ R243, R45, c[0x0][0x23c], -R167.reuse ;  /* 0x00008f002df37a23 */ /* 0x100fe200000108a7 */
[----:B------:R-:W-:Y:S01]  /*7c60*/  SHF.R.U32.HI R41, RZ, 0x10, R128 ;  /* 0x00000010ff297819 */ /* 0x000fe20000011680 */
[----:B------:R-:W-:Y:S01]  /*7c70*/  FFMA.FTZ R242, R66, c[0x0][0x23c], -R172 ;  /* 0x00008f0042f27a23 */ /* 0x000fe200000108ac */
[----:B------:R-:W-:Y:S01]  /*7c80*/  LOP3.LUT R42, R128, 0xffff, RZ, 0xc0, !PT ;  /* 0x0000ffff802a7812 */ /* 0x000fe200078ec0ff */
[C---:B------:R-:W-:Y:S01]  /*7c90*/  HMMA.16816.F32 R88, R104.reuse, R112, R88 ;  /* 0x000000706858723c */ /* 0x040fe20000001858 */
[----:B------:R-:W-:Y:S01]  /*7ca0*/  IMAD.WIDE.U32 R116, R116, -0x2daee0ad, RZ ;  /* 0xd2511f5374747825 */ /* 0x000fe200078e00ff */
[----:B------:R-:W-:Y:S02]  /*7cb0*/  MUFU.EX2 R243, R243 ;  /* 0x000000f300f37308 */ /* 0x000fe40000000800 */
[----:B------:R-:W-:Y:S01]  /*7cc0*/  LOP3.LUT R44, R41, 0xff, RZ, 0xc0, !PT ;  /* 0x000000ff292c7812 */ /* 0x000fe200078ec0ff */
[----:B------:R-:W-:Y:S03]  /*7cd0*/  IMAD.WIDE.U32 R240, R240, -0x2daee0ad, RZ ;  /* 0xd2511f53f0f07825 */ /* 0x000fe600078e00ff */
[-C--:B------:R-:W-:Y:S01]  /*7ce0*/  HMMA.16816.F32 R24, R104, R114.reuse, R24 ;  /* 0x000000726818723c */ /* 0x080fe20000001818 */
[----:B------:R-:W-:Y:S03]  /*7cf0*/  IMAD.WIDE.U32 R118, R17, -0x326172a9, RZ ;  /* 0xcd9e8d5711767825 */ /* 0x000fe600078e00ff */
[----:B------:R-:W-:Y:S01]  /*7d00*/  LOP3.LUT R19, R241, UR8, R18, 0x96, !PT ;  /* 0x00000008f1137c12 */ /* 0x000fe2000f8e9612 */
[----:B------:R-:W-:Y:S01]  /*7d10*/  FFMA.FTZ R241, R43, c[0x0][0x23c], -R166 ;  /* 0x00008f002bf17a23 */ /* 0x000fe200000108a6 */
[----:B------:R-:W-:Y:S01]  /*7d20*/  LOP3.LUT R18, R117, UR6, R240, 0x96, !PT ;  /* 0x0000000675127c12 */ /* 0x000fe2000f8e96f0 */
[----:B------:R-:W-:Y:S01]  /*7d30*/  FFMA.FTZ R240, R64, c[0x0][0x23c], -R174 ;  /* 0x00008f0040f07a23 */ /* 0x000fe200000108ae */
[C---:B------:R-:W-:Y:S01]  /*7d40*/  HMMA.16816.F32 R92, R108.reuse, R114, R92 ;  /* 0x000000726c5c723c */ /* 0x040fe2000000185c */
[----:B------:R-:W-:Y:S01]  /*7d50*/  IMAD.WIDE.U32 R112, R19, -0x326172a9, RZ ;  /* 0xcd9e8d5713707825 */ /* 0x000fe200078e00ff */
[----:B------:R-:W-:Y:S01]  /*7d60*/  LDSM.16.MT88.4 R64, [R186+0x7000] ;  /* 0x00700000ba40783b */ /* 0x000fe20000004200 */
[----:B------:R-:W2:Y:S01]  /*7d70*/  MUFU.EX2 R210, R210 ;  /* 0x000000d200d27308 */ /* 0x000ea20000000800 */
[----:B------:R-:W-:Y:S01]  /*7d80*/  SHF.R.U32.HI R43, RZ, 0x18, R128 ;  /* 0x00000018ff2b7819 */ /* 0x000fe20000011680 */
[----:B------:R-:W-:Y:S01]  /*7d90*/  IMAD.WIDE.U32 R126, R18, -0x326172a9, RZ ;  /* 0xcd9e8d57127e7825 */ /* 0x000fe200078e00ff */
[----:B------:R-:W-:Y:S02]  /*7da0*/  LOP3.LUT R18, R129, UR17, R118, 0x96, !PT ;  /* 0x0000001181127c12 */ /* 0x000fe4000f8e9676 */
[----:B------:R-:W-:Y:S01]  /*7db0*/  LOP3.LUT R17, R128, 0xff, RZ, 0xc0, !PT ;  /* 0x000000ff80117812 */ /* 0x000fe200078ec0ff */
[----:B------:R-:W-:Y:S03]  /*7dc0*/  FFMA.FTZ R172, R55, c[0x0][0x23c], -R172 ;  /* 0x00008f0037ac7a23 */ /* 0x000fe600000108ac */
[C---:B------:R-:W-:Y:S01]  /*7dd0*/  LOP3.LUT R117, R126.reuse, 0xffff, RZ, 0xc0, !PT ;  /* 0x0000ffff7e757812 */ /* 0x040fe200078ec0ff */
[----:B------:R-:W-:Y:S01]  /*7de0*/  FFMA.FTZ R174, R53, c[0x0][0x23c], -R174 ;  /* 0x00008f0035ae7a23 */ /* 0x000fe200000108ae */
[--C-:B------:R-:W-:Y:S01]  /*7df0*/  SHF.R.U32.HI R118, RZ, 0x10, R126.reuse ;  /* 0x00000010ff767819 */ /* 0x100fe2000001167e */
[----:B------:R-:W-:Y:S01]  /*7e00*/  MUFU.EX2 R138, R138 ;  /* 0x0000008a008a7308 */ /* 0x000fe20000000800 */
[----:B------:R-:W-:Y:S01]  /*7e10*/  LOP3.LUT R121, R126, 0xff, RZ, 0xc0, !PT ;  /* 0x000000ff7e797812 */ /* 0x000fe200078ec0ff */
[-C--:B-1----:R-:W-:Y:S01]  /*7e20*/  HMMA.16816.F32 R28, R108, R36.reuse, R28 ;  /* 0x000000246c1c723c */ /* 0x082fe2000000181c */
[----:B------:R-:W-:Y:S01]  /*7e30*/  SHF.R.U32.HI R40, RZ, 0x18, R126 ;  /* 0x00000018ff287819 */ /* 0x000fe2000001167e */
[--C-:B------:R-:W-:Y:S01]  /*7e40*/  FFMA.FTZ R60, R60, c[0x0][0x23c], -R167.reuse ;  /* 0x00008f003c3c7a23 */ /* 0x100fe200000108a7 */
[----:B------:R-:W-:Y:S01]  /*7e50*/  LOP3.LUT R19, R127, UR17, R112, 0x96, !PT ;  /* 0x000000117f137c12 */ /* 0x000fe2000f8e9670 */
[----:B------:R-:W-:Y:S01]  /*7e60*/  FFMA.FTZ R167, R61, c[0x0][0x23c], -R167 ;  /* 0x00008f003da77a23 */ /* 0x000fe200000108a7 */
[----:B------:R-:W-:Y:S01]  /*7e70*/  PRMT R43, R44, 0x5410, R43 ;  /* 0x000054102c2b7816 */ /* 0x000fe2000000002b */
[----:B------:R-:W-:Y:S01]  /*7e80*/  FFMA.FTZ R58, R58, c[0x0][0x23c], -R166 ;  /* 0x00008f003a3a7a23 */ /* 0x000fe200000108a6 */
[----:B------:R-:W-:Y:S01]  /*7e90*/  LOP3.LUT R44, R18, 0xffff, RZ, 0xc0, !PT ;  /* 0x0000ffff122c7812 */ /* 0x000fe200078ec0ff */
[C---:B------:R-:W-:Y:S01]  /*7ea0*/  HMMA.16816.F32 R96, R104.reuse, R36, R96 ;  /* 0x000000246860723c */ /* 0x040fe20000001860 */
[----:B------:R-:W-:Y:S01]  /*7eb0*/  SHF.R.U32.HI R112, RZ, 0x8, R42 ;  /* 0x00000008ff707819 */ /* 0x000fe2000001162a */
[----:B------:R-:W1:Y:S02]  /*7ec0*/  MUFU.EX2 R145, R145 ;  /* 0x0000009100917308 */ /* 0x000e640000000800 */
[----:B------:R-:W-:Y:S01]  /*7ed0*/  SHF.R.U32.HI R42, RZ, 0x8, R117 ;  /* 0x00000008ff2a7819 */ /* 0x000fe20000011675 */
[--C-:B------:R-:W-:Y:S01]  /*7ee0*/  HSET2.LE.AND R43, R43, R202.reuse, PT ;  /* 0x000000ca2b2b7233 */ /* 0x100fe20003803000 */
[----:B------:R-:W-:Y:S01]  /*7ef0*/  LOP3.LUT R117, R118, 0xff, RZ, 0xc0, !PT ;  /* 0x000000ff76757812 */ /* 0x000fe200078ec0ff */
[----:B------:R-:W-:Y:S01]  /*7f00*/  FFMA.FTZ R59, R59, c[0x0][0x23c], -R166 ;  /* 0x00008f003b3b7a23 */ /* 0x000fe200000108a6 */
[-C--:B------:R-:W-:Y:S01]  /*7f10*/  HMMA.16816.F32 R100, R104, R38.reuse, R100 ;  /* 0x000000266864723c */ /* 0x080fe20000001864 */
[----:B------:R-:W-:Y:S01]  /*7f20*/  PRMT R121, R121, 0x5410, R42 ;  /* 0x0000541079797816 */ /* 0x000fe2000000002a */
[----:B------:R-:W-:Y:S02]  /*7f30*/  LDSM.16.MT88.4 R104, [R185+0x7000] ;  /* 0x00700000b968783b */ /* 0x000fe40000004200 */
[----:B------:R-:W-:Y:S01]  /*7f40*/  PRMT R117, R117, 0x5410, R40 ;  /* 0x0000541075757816 */ /* 0x000fe20000000028 */
[----:B------:R-:W-:Y:S01]  /*7f50*/  MUFU.EX2 R146, R146 ;  /* 0x0000009200927308 */ /* 0x000fe20000000800 */
[C---:B------:R-:W-:Y:S01]  /*7f60*/  LOP3.LUT R40, R19.reuse, 0xffff, RZ, 0xc0, !PT ;  /* 0x0000ffff13287812 */ /* 0x040fe200078ec0ff */
[--C-:B------:R-:W-:Y:S01]  /*7f70*/  FFMA.FTZ R62, R62, c[0x0][0x23c], -R166.reuse ;  /* 0x00008f003e3e7a23 */ /* 0x100fe200000108a6 */
[----:B------:R-:W-:Y:S01]  /*7f80*/  HMMA.16816.F32 R48, R108, R38, R48 ;  /* 0x000000266c30723c */ /* 0x000fe20000001830 */
[--C-:B------:R-:W-:Y:S03]  /*7f90*/  SHF.R.U32.HI R115, RZ, 0x10, R19.reuse ;  /* 0x00000010ff737819 */ /* 0x100fe60000011613 */
[----:B------:R-:W-:Y:S01]  /*7fa0*/  LOP3.LUT R123, R19, 0xff, RZ, 0xc0, !PT ;  /* 0x000000ff137b7812 */ /* 0x000fe200078ec0ff */
[----:B------:R-:W-:Y:S01]  /*7fb0*/  FFMA.FTZ R166, R63, c[0x0][0x23c], -R166 ;  /* 0x00008f003fa67a23 */ /* 0x000fe200000108a6 */
[----:B------:R-:W-:Y:S01]  /*7fc0*/  LOP3.LUT R42, R18, 0xff, RZ, 0xc0, !PT ;  /* 0x000000ff122a7812 */ /* 0x000fe200078ec0ff */
[----:B------:R-:W5:Y:S01]  /*7fd0*/  MUFU.EX2 R147, R147 ;  /* 0x0000009300937308 */ /* 0x000f620000000800 */
[----:B------:R-:W-:Y:S01]  /*7fe0*/  SHF.R.U32.HI R41, RZ, 0x18, R18 ;  /* 0x00000018ff297819 */ /* 0x000fe20000011612 */
[--C-:B------:R-:W-:Y:S03]  /*7ff0*/  HSET2.LE.AND R38, R121, R202.reuse, PT ;  /* 0x000000ca79267233 */ /* 0x100fe60003803000 */
[----:B------:R-:W-:Y:S01]  /*8000*/  PRMT R17, R17, 0x5410, R112 ;  /* 0x0000541011117816 */ /* 0x000fe20000000070 */
[--C-:B------:R-:W-:Y:S01]  /*8010*/  HSET2.LE.AND R39, R117, R202.reuse, PT ;  /* 0x000000ca75277233 */ /* 0x100fe20003803000 */
[----:B------:R-:W-:Y:S01]  /*8020*/  SHF.R.U32.HI R112, RZ, 0x10, R18 ;  /* 0x00000010ff707819 */ /* 0x000fe20000011612 */
[----:B------:R-:W-:Y:S01]  /*8030*/  FFMA.FTZ R152, R132, R227, R152 ;  /* 0x000000e384987223 */ /* 0x000fe20000010098 */
[----:B------:R-:W-:Y:S01]  /*8040*/  SHF.R.U32.HI R18, RZ, 0x18, R19 ;  /* 0x00000018ff127819 */ /* 0x000fe20000011613 */
[----:B------:R-:W-:Y:S01]  /*8050*/  MUFU.EX2 R222, R222 ;  /* 0x000000de00de7308 */ /* 0x000fe20000000800 */
[----:B------:R-:W-:Y:S01]  /*8060*/  SHF.R.U32.HI R19, RZ, 0x8, R44 ;  /* 0x00000008ff137819 */ /* 0x000fe2000001162c */
[----:B------:R-:W-:Y:S01]  /*8070*/  FFMA.FTZ R154, R3, R206, R154 ;  /* 0x000000ce039a7223 */ /* 0x000fe2000001009a */
[----:B------:R-:W5:Y:S01]  /*8080*/  LDSM.16.MT88.4 R44, [R188+0x7000] ;  /* 0x00700000bc2c783b */ /* 0x000f620000004200 */
[----:B------:R-:W-:Y:S01]  /*8090*/  LOP3.LUT R112, R112, 0xff, RZ, 0xc0, !PT ;  /* 0x000000ff70707812 */ /* 0x000fe200078ec0ff */
[----:B------:R-:W-:Y:S01]  /*80a0*/  FFMA.FTZ R160, R2, R225, R160 ;  /* 0x000000e102a07223 */ /* 0x000fe200000100a0 */
[----:B------:R-:W-:Y:S01]  /*80b0*/  LOP3.LUT R115, R115, 0xff, RZ, 0xc0, !PT ;  /* 0x000000ff73737812 */ /* 0x000fe200078ec0ff */
[----:B------:R-:W-:Y:S01]  /*80c0*/  FFMA.FTZ R162, R0, R223, R162 ;  /* 0x000000df00a27223 */ /* 0x000fe200000100a2 */
[----:B------:R-:W-:Y:S01]  /*80d0*/  SHF.R.U32.HI R40, RZ, 0x8, R40 ;  /* 0x00000008ff287819 */ /* 0x000fe20000011628 */
[----:B------:R-:W-:Y:S01]  /*80e0*/  FADD.FTZ R153, R153, R152 ;  /* 0x0000009899997221 */ /* 0x000fe20000010000 */
[----:B------:R-:W5:Y:S01]  /*80f0*/  MUFU.EX2 R241, R241 ;  /* 0x000000f100f17308 */ /* 0x000f620000000800 */
[----:B------:R-:W-:Y:S01]  /*8100*/  PRMT R19, R42, 0x5410, R19 ;  /* 0x000054102a137816 */ /* 0x000fe20000000013 */
[--C-:B------:R-:W-:Y:S01]  /*8110*/  HSET2.LE.AND R42, R17, R202.reuse, PT ;  /* 0x000000ca112a7233 */ /* 0x100fe20003803000 */
[----:B------:R-:W-:Y:S01]  /*8120*/  PRMT R41, R112, 0x5410, R41 ;  /* 0x0000541070297816 */ /* 0x000fe20000000029 */
[----:B------:R-:W-:Y:S01]  /*8130*/  FADD.FTZ R155, R155, R154 ;  /* 0x0000009a9b9b7221 */ /* 0x000fe20000010000 */
[----:B------:R-:W-:Y:S01]  /*8140*/  PRMT R115, R115, 0x5410, R18 ;  /* 0x0000541073737816 */ /* 0x000fe20000000012 */
[----:B------:R-:W-:Y:S01]  /*8150*/  FADD.FTZ R161, R161, R160 ;  /* 0x000000a0a1a17221 */ /* 0x000fe20000010000 */
[----:B---3--:R-:W-:Y:S01]  /*8160*/  F2FP.PACK_AB R18, R137, R144 ;  /* 0x000000908912723e */ /* 0x008fe200000000ff */
[--C-:B------:R-:W-:Y:S01]  /*8170*/  HSET2.LE.AND R41, R41, R202.reuse, PT ;  /* 0x000000ca29297233 */ /* 0x100fe20003803000 */
[----:B------:R-:W-:Y:S01]  /*8180*/  PRMT R123, R123, 0x5410, R40 ;  /* 0x000054107b7b7816 */ /* 0x000fe20000000028 */
[--C-:B------:R-:W-:Y:S01]  /*8190*/  HSET2.LE.AND R40, R19, R202.reuse, PT ;  /* 0x000000ca13287233 */ /* 0x100fe20003803000 */
[----:B------:R-:W-:Y:S01]  /*81a0*/  LOP3.LUT R43, R43, R18, RZ, 0xc0, !PT ;  /* 0x000000122b2b7212 */ /* 0x000fe200078ec0ff */
[--C-:B------:R-:W-:Y:S01]  /*81b0*/  HSET2.LE.AND R37, R115, R202.reuse, PT ;  /* 0x000000ca73257233 */ /* 0x100fe20003803000 */
[----:B----4-:R-:W-:Y:S01]  /*81c0*/  F2FP.PACK_AB R19, R139, R136 ;  /* 0x000000888b13723e */ /* 0x010fe200000000ff */
[--C-:B------:R-:W-:Y:S01]  /*81d0*/  HSET2.LE.AND R36, R123, R202.reuse, PT ;  /* 0x000000ca7b247233 */ /* 0x100fe20003803000 */
[----:B--2---:R-:W-:Y:S01]  /*81e0*/  F2FP.PACK_AB R17, R210, R179 ;  /* 0x000000b3d211723e */ /* 0x004fe200000000ff */
[----:B------:R-:W-:Y:S01]  /*81f0*/  MUFU.EX2 R240, R240 ;  /* 0x000000f000f07308 */ /* 0x000fe20000000800 */
        /* <DEDUP_REMOVED lines=8> */
[----:B-----5:R-:W-:Y:S01]  /*8280*/  F2FP.PACK_AB R17, R147, R146 ;  /* 0x000000929311723e */ /* 0x020fe200000000ff */
[----:B------:R-:W-:Y:S01]  /*8290*/  MUFU.EX2 R247, R247 ;  /* 0x000000f700f77308 */ /* 0x000fe20000000800 */
[----:B------:R-:W-:Y:S01]  /*82a0*/  F2FP.PACK_AB R18, R241, R222 ;  /* 0x000000def112723e */ /* 0x000fe200000000ff */
[----:B------:R-:W-:Y:S01]  /*82b0*/  FADD.FTZ R158, R158, R163 ;  /* 0x000000a39e9e7221 */ /* 0x000fe20000010000 */
[----:B------:R-:W-:Y:S01]  /*82c0*/  LOP3.LUT R36, R36, R17, RZ, 0xc0, !PT ;  /* 0x0000001124247212 */ /* 0x000fe200078ec0ff */
[----:B------:R-:W-:Y:S01]  /*82d0*/  FADD.FTZ R149, R149, R148 ;  /* 0x0000009495957221 */ /* 0x000fe20000010000 */
[----:B------:R-:W-:Y:S01]  /*82e0*/  F2FP.PACK_AB R17, R243, R224 ;  /* 0x000000e0f311723e */ /* 0x000fe200000000ff */
[----:B------:R-:W-:Y:S01]  /*82f0*/  FADD.FTZ R151, R151, R150 ;  /* 0x0000009697977221 */ /* 0x000fe20000010000 */
[-C--:B------:R-:W-:Y:S01]  /*8300*/  HMMA.16816.F32 R8, R40, R44.reuse, R8 ;  /* 0x0000002c2808723c */ /* 0x080fe20000001808 */
[----:B------:R-:W-:Y:S01]  /*8310*/  LOP3.LUT R37, R37, R18, RZ, 0xc0, !PT ;  /* 0x0000001225257212 */ /* 0x000fe200078ec0ff */
[----:B------:R-:W-:Y:S01]  /*8320*/  FADD.FTZ R157, R157, R156 ;  /* 0x0000009c9d9d7221 */ /* 0x000fe20000010000 */
[----:B------:R-:W-:Y:S01]  /*8330*/  F2FP.PACK_AB R18, R226, R245 ;  /* 0x000000f5e212723e */ /* 0x000fe200000000ff */
[----:B------:R-:W-:Y:S01]  /*8340*/  MUFU.EX2 R242, R242 ;  /* 0x000000f200f27308 */ /* 0x000fe20000000800 */
[----:B------:R-:W-:Y:S01]  /*8350*/  LOP3.LUT R38, R38, R17, RZ, 0xc0, !PT ;  /* 0x0000001126267212 */ /* 0x000fe200078ec0ff */
[----:B------:R-:W-:Y:S01]  /*8360*/  FADD.FTZ R158, R159, R158 ;  /* 0x0000009e9f9e7221 */ /* 0x000fe20000010000 */
[----:B------:R-:W-:Y:S01]  /*8370*/  LOP3.LUT R39, R39, R18, RZ, 0xc0, !PT ;  /* 0x0000001227277212 */ /* 0x000fe200078ec0ff */
[----:B------:R-:W-:Y:S01]  /*8380*/  FADD.FTZ R142, R142, R149 ;  /* 0x000000958e8e7221 */ /* 0x000fe20000010000 */
[----:B------:R-:W-:Y:S03]  /*8390*/  LOP3.LUT R108, R113, UR7, R120, 0x96, !PT ;  /* 0x00000007716c7c12 */ /* 0x000fe6000f8e9678 */
[----:B------:R-:W-:Y:S01]  /*83a0*/  LOP3.LUT R118, R119, UR7, R124, 0x96, !PT ;  /* 0x0000000777767c12 */ /* 0x000fe2000f8e967c */
[----:B------:R-:W-:Y:S01]  /*83b0*/  FADD.FTZ R168, R168, R151 ;  /* 0x00000097a8a87221 */ /* 0x000fe20000010000 */
[C---:B------:R-:W-:Y:S01]  /*83c0*/  HMMA.16816.F32 R12, R36.reuse, R44, R12 ;  /* 0x0000002c240c723c */ /* 0x040fe2000000180c */
[----:B------:R-:W-:Y:S01]  /*83d0*/  IMAD.WIDE.U32 R108, R108, -0x2daee0ad, RZ ;  /* 0xd2511f536c6c7825 */ /* 0x000fe200078e00ff */
[----:B------:R-:W-:Y:S03]  /*83e0*/  MUFU.EX2 R249, R249 ;  /* 0x000000f900f97308 */ /* 0x000fe60000000800 */
[----:B------:R-:W-:Y:S01]  /*83f0*/  IMAD.WIDE.U32 R118, R118, -0x2daee0ad, RZ ;  /* 0xd2511f5376767825 */ /* 0x000fe200078e00ff */
[----:B------:R-:W-:Y:S02]  /*8400*/  LOP3.LUT R17, R109, UR16, R116, 0x96, !PT ;  /* 0x000000106d117c12 */ /* 0x000fe4000f8e9674 */
[-C--:B------:R-:W-:Y:S01]  /*8410*/  HMMA.16816.F32 R68, R36, R46.reuse, R68 ;  /* 0x0000002e2444723c */ /* 0x080fe20000001844 */
[----:B------:R-:W-:Y:S03]  /*8420*/  LOP3.LUT R52, R108, 0xffff, RZ, 0xc0, !PT ;  /* 0x0000ffff6c347812 */ /* 0x000fe600078ec0ff */
[----:B------:R-:W-:Y:S01]  /*8430*/  LOP3.LUT R122, R119, UR16, R122, 0x96, !PT ;  /* 0x00000010777a7c12 */ /* 0x000fe2000f8e967a */
[----:B------:R-:W-:Y:S01]  /*8440*/  MUFU.EX2 R244, R244 ;  /* 0x000000f400f47308 */ /* 0x000fe20000000800 */
[----:B------:R-:W-:Y:S01]  /*8450*/  LOP3.LUT R18, R118, 0xffff, RZ, 0xc0, !PT ;  /* 0x0000ffff76127812 */ /* 0x000fe200078ec0ff */
[----:B------:R-:W-:Y:S01]  /*8460*/  FADD.FTZ R170, R170, R157 ;  /* 0x0000009daaaa7221 */ /* 0x000fe20000010000 */
[C---:B------:R-:W-:Y:S01]  /*8470*/  HMMA.16816.F32 R32, R40.reuse, R46, R32 ;  /* 0x0000002e2820723c */ /* 0x040fe20000001820 */
[----:B------:R-:W1:Y:S03]  /*8480*/  LDSM.16.MT88.4 R44, [R184+0x7000] ;  /* 0x00700000b82c783b */ /* 0x000e660000004200 */
[----:B------:R-:W-:Y:S01]  /*8490*/  SHF.R.U32.HI R55, RZ, 0x10, R118 ;  /* 0x00000010ff377819 */ /* 0x000fe20000011676 */
[----:B------:R-:W-:Y:S01]  /*84a0*/  FADD.FTZ R173, R173, R158 ;  /* 0x0000009eadad7221 */ /* 0x000fe20000010000 */
[----:B------:R-:W-:Y:S01]  /*84b0*/  LOP3.LUT R53, R118, 0xff, RZ, 0xc0, !PT ;  /* 0x000000ff76357812 */ /* 0x000fe200078ec0ff */
[----:B------:R-:W2:Y:S01]  /*84c0*/  MUFU.EX2 R251, R174 ;  /* 0x000000ae00fb7308 */ /* 0x000ea20000000800 */
[-C--:B------:R-:W-:Y:S01]  /*84d0*/  HMMA.16816.F32 R72, R40, R64.reuse, R72 ;  /* 0x000000402848723c */ /* 0x080fe20000001848 */
[----:B------:R-:W-:Y:S02]  /*84e0*/  SHF.R.U32.HI R19, RZ, 0x18, R118 ;  /* 0x00000018ff137819 */ /* 0x000fe40000011676 */
[----:B------:R-:W-:Y:S01]  /*84f0*/  LDSM.16.MT88.4 R116, [R186+0x7800] ;  /* 0x00780000ba74783b */ /* 0x000fe20000004200 */
[----:B------:R-:W-:Y:S01]  /*8500*/  SHF.R.U32.HI R52, RZ, 0x8, R52 ;  /* 0x00000008ff347819 */ /* 0x000fe20000011634 */
[----:B------:R-:W-:Y:S01]  /*8510*/  FADD.FTZ R143, R143, R142 ;  /* 0x0000008e8f8f7221 */ /* 0x000fe20000010000 */
[----:B------:R-:W-:Y:S01]  /*8520*/  SHF.R.U32.HI R54, RZ, 0x10, R108 ;  /* 0x00000010ff367819 */ /* 0x000fe2000001166c */
[----:B------:R-:W-:Y:S01]  /*8530*/  FADD.FTZ R169, R169, R168 ;  /* 0x000000a8a9a97221 */ /* 0x000fe20000010000 */
[C---:B------:R-:W-:Y:S01]  /*8540*/  HMMA.16816.F32 R76, R36.reuse, R64, R76 ;  /* 0x00000040244c723c */ /* 0x040fe2000000184c */
[----:B------:R-:W-:Y:S03]  /*8550*/  MUFU.EX2 R246, R246 ;  /* 0x000000f600f67308 */ /* 0x000fe60000000800 */
[----:B------:R-:W-:Y:S01]  /*8560*/  LOP3.LUT R61, R54, 0xff, RZ, 0xc0, !PT ;  /* 0x000000ff363d7812 */ /* 0x000fe200078ec0ff */
[----:B------:R-:W-:Y:S01]  /*8570*/  FADD.FTZ R170, R171, R170 ;  /* 0x000000aaabaa7221 */ /* 0x000fe20000010000 */
[----:B------:R-:W-:Y:S01]  /*8580*/  LOP3.LUT R54, R122, 0xffff, RZ, 0xc0, !PT ;  /* 0x0000ffff7a367812 */ /* 0x000fe200078ec0ff */
[----:B------:R-:W-:Y:S01]  /*8590*/  FADD.FTZ R176, R176, R173 ;  /* 0x000000adb0b07221 */ /* 0x000fe20000010000 */
[-C--:B------:R-:W-:Y:S01]  /*85a0*/  HMMA.16816.F32 R80, R36, R66.reuse, R80 ;  /* 0x000000422450723c */ /* 0x080fe20000001850 */
[----:B------:R-:W-:Y:S02]  /*85b0*/  LOP3.LUT R64, R55, 0xff, RZ, 0xc0, !PT ;  /* 0x000000ff37407812 */ /* 0x000fe400078ec0ff */
[----:B------:R-:W3:Y:S01]  /*85c0*/  MUFU.EX2 R172, R172 ;  /* 0x000000ac00ac7308 */ /* 0x000ee20000000800 */
[----:B------:R-:W-:Y:S01]  /*85d0*/  SHF.R.U32.HI R54, RZ, 0x8, R54 ;  /* 0x00000008ff367819 */ /* 0x000fe20000011636 */
[----:B------:R-:W-:Y:S01]  /*85e0*/  FADD.FTZ R164, R164, R143 ;  /* 0x0000008fa4a47221 */ /* 0x000fe20000010000 */
[----:B------:R-:W-:Y:S01]  /*85f0*/  LOP3.LUT R65, R108, 0xff, RZ, 0xc0, !PT ;  /* 0x000000ff6c417812 */ /* 0x000fe200078ec0ff */
[----:B------:R-:W-:Y:S01]  /*8600*/  FADD.FTZ R140, R140, R169 ;  /* 0x000000a98c8c7221 */ /* 0x000fe20000010000 */
[C---:B------:R-:W-:Y:S01]  /*8610*/  HMMA.16816.F32 R20, R40.reuse, R66, R20 ;  /* 0x000000422814723c */ /* 0x040fe20000001814 */
[----:B------:R-:W-:Y:S03]  /*8620*/  SHF.R.U32.HI R63, RZ, 0x10, R17 ;  /* 0x00000010ff3f7819 */ /* 0x000fe60000011611 */
[----:B------:R-:W-:Y:S01]  /*8630*/  PRMT R65, R65, 0x5410, R52 ;  /* 0x0000541041417816 */ /* 0x000fe20000000034 */
[----:B------:R-:W-:Y:S01]  /*8640*/  MUFU.EX2 R56, R56 ;  /* 0x0000003800387308 */ /* 0x000fe20000000800 */
[----:B------:R-:W-:Y:S01]  /*8650*/  PRMT R19, R64, 0x5410, R19 ;  /* 0x0000541040137816 */ /* 0x000fe20000000013 */
[----:B------:R-:W-:Y:S01]  /*8660*/  FADD.FTZ R175, R175, R170 ;  /* 0x000000aaafaf7221 */ /* 0x000fe20000010000 */
[-C--:B------:R-:W-:Y:S01]  /*8670*/  HMMA.16816.F32 R84, R40, R104.reuse, R84 ;  /* 0x000000682854723c */ /* 0x080fe20000001854 */
[----:B------:R-:W-:Y:S03]  /*8680*/  LOP3.LUT R67, R122, 0xff, RZ, 0xc0, !PT ;  /* 0x000000ff7a437812 */ /* 0x000fe600078ec0ff */
[----:B------:R-:W-:Y:S01]  /*8690*/  SHF.R.U32.HI R66, RZ, 0x8, R18 ;  /* 0x00000008ff427819 */ /* 0x000fe20000011612 */
[----:B------:R-:W-:Y:S01]  /*86a0*/  FADD.FTZ R177, R177, R176 ;  /* 0x000000b0b1b17221 */ /* 0x000fe20000010000 */
[----:B------:R-:W-:Y:S01]  /*86b0*/  PRMT R67, R67, 0x5410, R54 ;  /* 0x0000541043437816 */ /* 0x000fe20000000036 */
[----:B------:R-:W4:Y:S01]  /*86c0*/  MUFU.EX2 R57, R57 ;  /* 0x0000003900397308 */ /* 0x000f220000000800 */
[C---:B------:R-:W-:Y:S01]  /*86d0*/  HMMA.16816.F32 R88, R36.reuse, R104, R88 ;  /* 0x000000682458723c */ /* 0x040fe20000001858 */
[----:B------:R-:W-:Y:S03]  /*86e0*/  PRMT R53, R53, 0x5410, R66 ;  /* 0x0000541035357816 */ /* 0x000fe60000000042 */
[----:B------:R-:W-:Y:S01]  /*86f0*/  LOP3.LUT R109, R17, 0xff, RZ, 0xc0, !PT ;  /* 0x000000ff116d7812 */ /* 0x000fe200078ec0ff */
[----:B------:R-:W-:Y:S01]  /*8700*/  FADD.FTZ R165, R165, R164 ;  /* 0x000000a4a5a57221 */ /* 0x000fe20000010000 */
[----:B------:R-:W-:Y:S01]  /*8710*/  SHF.R.U32.HI R18, RZ, 0x18, R108 ;  /* 0x00000018ff127819 */ /* 0x000fe2000001166c */
[--C-:B------:R-:W-:Y:S01]  /*8720*/  HSET2.LE.AND R104, R67, R202.reuse, PT ;  /* 0x000000ca43687233 */ /* 0x100fe20003803000 */
[-C--:B------:R-:W-:Y:S01]  /*8730*/  HMMA.16816.F32 R24, R36, R106.reuse, R24 ;  /* 0x0000006a2418723c */ /* 0x080fe20000001818 */
[--C-:B------:R-:W-:Y:S01]  /*8740*/  SHF.R.U32.HI R105, RZ, 0x10, R122.reuse ;  /* 0x00000010ff697819 */ /* 0x100fe2000001167a */
[----:B------:R-:W-:Y:S02]  /*8750*/  MUFU.EX2 R58, R58 ;  /* 0x0000003a003a7308 */ /* 0x000fe40000000800 */
[----:B------:R-:W-:Y:S01]  /*8760*/  SHF.R.U32.HI R122, RZ, 0x18, R122 ;  /* 0x00000018ff7a7819 */ /* 0x000fe2000001167a */
[----:B------:R-:W-:Y:S01]  /*8770*/  FADD.FTZ R141, R141, R140 ;  /* 0x0000008c8d8d7221 */ /* 0x000fe20000010000 */
[----:B------:R-:W-:Y:S01]  /*8780*/  LOP3.LUT R105, R105, 0xff, RZ, 0xc0, !PT ;  /* 0x000000ff69697812 */ /* 0x000fe200078ec0ff */
[----:B------:R-:W-:Y:S01]  /*8790*/  FADD.FTZ R175, R178, R175 ;  /* 0x000000afb2af7221 */ /* 0x000fe20000010000 */
[C---:B------:R-:W-:Y:S01]  /*87a0*/  HMMA.16816.F32 R92, R40.reuse, R106, R92 ;  /* 0x0000006a285c723c */ /* 0x040fe2000000185c */
[----:B------:R-:W-:Y:S03]  /*87b0*/  PRMT R61, R61, 0x5410, R18 ;  /* 0x000054103d3d7816 */ /* 0x000fe60000000012 */
[----:B------:R-:W-:Y:S01]  /*87c0*/  PRMT R105, R105, 0x5410, R122 ;  /* 0x0000541069697816 */ /* 0x000fe2000000007a */
[----:B------:R-:W5:Y:S01]  /*87d0*/  MUFU.EX2 R59, R59 ;  /* 0x0000003b003b7308 */ /* 0x000f620000000800 */
[----:B------:R-:W4:Y:S01]  /*87e0*/  LDSM.16.MT88.4 R120, [R188+0x7800] ;  /* 0x00780000bc78783b */ /* 0x000f220000004200 */
[--C-:B------:R-:W-:Y:S01]  /*87f0*/  HSET2.LE.AND R106, R53, R202.reuse, PT ;  /* 0x000000ca356a7233 */ /* 0x100fe20003803000 */
[-C--:B-1----:R-:W-:Y:S01]  /*8800*/  HMMA.16816.F32 R28, R40, R44.reuse, R28 ;  /* 0x0000002c281c723c */ /* 0x082fe2000000181c */
[--C-:B------:R-:W-:Y:S03]  /*8810*/  HSET2.LE.AND R107, R19, R202.reuse, PT ;  /* 0x000000ca136b7233 */ /* 0x100fe60003803000 */
[--C-:B------:R-:W-:Y:S01]  /*8820*/  HSET2.LE.AND R105, R105, R202.reuse, PT ;  /* 0x000000ca69697233 */ /* 0x100fe20003803000 */
[----:B--2---:R-:W-:Y:S01]  /*8830*/  F2FP.PACK_AB R19, R251, R244 ;  /* 0x000000f4fb13723e */ /* 0x004fe200000000ff */
[----:B------:R-:W1:Y:S01]  /*8840*/  LDSM.16.MT88.4 R52, [R185+0x7800] ;  /* 0x00780000b934783b */ /* 0x000e620000004200 */
[----:B------:R-:W-:Y:S01]  /*8850*/  SHF.R.U32.HI R18, RZ, 0x18, R17 ;  /* 0x00000018ff127819 */ /* 0x000fe20000011611 */
[C---:B------:R-:W-:Y:S01]  /*8860*/  HMMA.16816.F32 R96, R36.reuse, R44, R96 ;  /* 0x0000002c2460723c */ /* 0x040fe20000001860 */
[----:B------:R-:W-:Y:S03]  /*8870*/  MUFU.EX2 R60, R60 ;  /* 0x0000003c003c7308 */ /* 0x000fe60000000800 */
[----:B------:R-:W-:Y:S01]  /*8880*/  LOP3.LUT R104, R104, R19, RZ, 0xc0, !PT ;  /* 0x0000001368687212 */ /* 0x000fe200078ec0ff */
[----:B------:R-:W-:Y:S01]  /*8890*/  FADD.FTZ R177, R208, R177 ;  /* 0x000000b1d0b17221 */ /* 0x000fe20000010000 */
[----:B------:R-:W-:Y:S01]  /*88a0*/  LOP3.LUT R63, R63, 0xff, RZ, 0xc0, !PT ;  /* 0x000000ff3f3f7812 */ /* 0x000fe200078ec0ff */
[----:B------:R-:W-:Y:S01]  /*88b0*/  FADD.FTZ R136, R136, R165 ;  /* 0x000000a588887221 */ /* 0x000fe20000010000 */
[-C--:B------:R-:W-:Y:S01]  /*88c0*/  HMMA.16816.F32 R100, R36, R46.reuse, R100 ;  /* 0x0000002e2464723c */ /* 0x080fe20000001864 */
[----:B------:R-:W-:Y:S02]  /*88d0*/  LOP3.LUT R44, R17, 0xffff, RZ, 0xc0, !PT ;  /* 0x0000ffff112c7812 */ /* 0x000fe400078ec0ff */
[----:B------:R-:W2:Y:S01]  /*88e0*/  MUFU.EX2 R167, R167 ;  /* 0x000000a700a77308 */ /* 0x000ea20000000800 */
[----:B------:R-:W-:Y:S01]  /*88f0*/  F2FP.PACK_AB R17, R247, R240 ;  /* 0x000000f0f711723e */ /* 0x000fe200000000ff */
[----:B------:R-:W-:Y:S01]  /*8900*/  FADD.FTZ R138, R138, R141 ;  /* 0x0000008d8a8a7221 */ /* 0x000fe20000010000 */
[----:B------:R-:W-:Y:S01]  /*8910*/  SHF.R.U32.HI R44, RZ, 0x8, R44 ;  /* 0x00000008ff2c7819 */ /* 0x000fe2000001162c */
[--C-:B------:R-:W-:Y:S01]  /*8920*/  HSET2.LE.AND R39, R61, R202.reuse, PT ;  /* 0x000000ca3d277233 */ /* 0x100fe20003803000 */
[----:B------:R-:W-:Y:S01]  /*8930*/  HMMA.16816.F32 R48, R40, R46, R48 ;  /* 0x0000002e2830723c */ /* 0x000fe20000001830 */
[----:B------:R-:W-:Y:S03]  /*8940*/  F2FP.PACK_AB R38, R249, R242 ;  /* 0x000000f2f926723e */ /* 0x000fe600000000ff */
[----:B------:R-:W-:Y:S01]  /*8950*/  PRMT R109, R109, 0x5410, R44 ;  /* 0x000054106d6d7816 */ /* 0x000fe2000000002c */
[----:B------:R-:W-:Y:S01]  /*8960*/  MUFU.EX2 R45, R62 ;  /* 0x0000003e002d7308 */ /* 0x000fe20000000800 */
[----:B------:R-:W-:Y:S01]  /*8970*/  PRMT R63, R63, 0x5410, R18 ;  /* 0x000054103f3f7816 */ /* 0x000fe20000000012 */
[----:B------:R-:W-:Y:S01]  /*8980*/  FADD.FTZ R146, R146, R175 ;  /* 0x000000af92927221 */ /* 0x000fe20000010000 */
[----:B---3--:R-:W-:Y:S01]  /*8990*/  F2FP.PACK_AB R18, R172, R246 ;  /* 0x000000f6ac12723e */ /* 0x008fe200000000ff */
[--C-:B------:R-:W-:Y:S03]  /*89a0*/  HSET2.LE.AND R36, R109, R202.reuse, PT ;  /* 0x000000ca6d247233 */ /* 0x100fe60003803000 */
[----:B------:R-:W-:Y:S01]  /*89b0*/  LOP3.LUT R106, R106, R17, RZ, 0xc0, !PT ;  /* 0x000000116a6a7212 */ /* 0x000fe200078ec0ff */
[--C-:B------:R-:W-:Y:S01]  /*89c0*/  HSET2.LE.AND R37, R63, R202.reuse, PT ;  /* 0x000000ca3f257233 */ /* 0x100fe20003803000 */
[----:B------:R-:W-:Y:S01]  /*89d0*/  LOP3.LUT R107, R107, R38, RZ, 0xc0, !PT ;  /* 0x000000266b6b7212 */ /* 0x000fe200078ec0ff */
[----:B------:R-:W3:Y:S01]  /*89e0*/  MUFU.EX2 R166, R166 ;  /* 0x000000a600a67308 */ /* 0x000ee20000000800 */
[----:B------:R-:W-:Y:S01]  /*89f0*/  LOP3.LUT R105, R105, R18, RZ, 0xc0, !PT ;  /* 0x0000001269697212 */ /* 0x000fe200078ec0ff */
[----:B------:R-:W-:Y:S01]  /*8a00*/  HSET2.LE.AND R38, R65, R202, PT ;  /* 0x000000ca41267233 */ /* 0x000fe20003803000 */
[----:B----4-:R-:W-:Y:S01]  /*8a10*/  F2FP.PACK_AB R17, R57, R56 ;  /* 0x000000383911723e */ /* 0x010fe200000000ff */
[----:B------:R-:W-:Y:S01]  /*8a20*/  FADD.FTZ R222, R222, R177 ;  /* 0x000000b1dede7221 */ /* 0x000fe20000010000 */
[----:B-----5:R-:W-:Y:S01]  /*8a30*/  F2FP.PACK_AB R40, R59, R58 ;  /* 0x0000003a3b28723e */ /* 0x020fe200000000ff */
[----:B------:R-:W-:Y:S01]  /*8a40*/  FADD.FTZ R136, R139, R136 ;  /* 0x000000888b887221 */ /* 0x000fe20000010000 */
[----:B------:R-:W-:Y:S01]  /*8a50*/  LOP3.LUT R36, R36, R17, RZ, 0xc0, !PT ;  /* 0x0000001124247212 */ /* 0x000fe200078ec0ff */
[-C--:B------:R-:W-:Y:S01]  /*8a60*/  HMMA.16816.F32 R128, R104, R120.reuse, R8 ;  /* 0x000000786880723c */ /* 0x080fe20000001808 */
[----:B--2---:R-:W-:Y:S01]  /*8a70*/  F2FP.PACK_AB R17, R167, R60 ;  /* 0x0000003ca711723e */ /* 0x004fe200000000ff */
[----:B------:R-:W2:Y:S01]  /*8a80*/  LDSM.16.MT88.4 R8, [R184+0x7800] ;  /* 0x00780000b808783b */ /* 0x000ea20000004200 */
[----:B------:R-:W-:Y:S01]  /*8a90*/  LOP3.LUT R37, R37, R40, RZ, 0xc0, !PT ;  /* 0x0000002825257212 */ /* 0x000fe200078ec0ff */
[----:B------:R-:W-:Y:S01]  /*8aa0*/  FADD.FTZ R145, R145, R138 ;  /* 0x0000008a91917221 */ /* 0x000fe20000010000 */
[----:B------:R-:W-:Y:S01]  /*8ab0*/  LOP3.LUT R38, R38, R17, RZ, 0xc0, !PT ;  /* 0x0000001126267212 */ /* 0x000fe200078ec0ff */
[----:B------:R-:W-:Y:S02]  /*8ac0*/  FADD.FTZ R147, R147, R146 ;  /* 0x0000009293937221 */ /* 0x000fe40000010000 */
[----:B------:R-:W-:Y:S04]  /*8ad0*/  FADD.FTZ R222, R241, R222 ;  /* 0x000000def1de7221 */ /* 0x000fe80000010000 */
[----:B------:R-:W-:Y:S02]  /*8ae0*/  FADD.FTZ R179, R179, R136 ;  /* 0x00000088b3b37221 */ /* 0x000fe40000010000 */
[----:B------:R-:W-:Y:S01]  /*8af0*/  FADD.FTZ R144, R144, R145 ;  /* 0x0000009190907221 */ /* 0x000fe20000010000 */
[----:B---3--:R-:W-:Y:S01]  /*8b00*/  F2FP.PACK_AB R18, R166, R45 ;  /* 0x0000002da612723e */ /* 0x008fe200000000ff */
[----:B------:R-:W-:Y:S02]  /*8b10*/  FADD.FTZ R224, R224, R147 ;  /* 0x00000093e0e07221 */ /* 0x000fe40000010000 */
[----:B------:R-:W-:Y:S01]  /*8b20*/  FADD.FTZ R245, R245, R222 ;  /* 0x000000def5f57221 */ /* 0x000fe20000010000 */
[----:B------:R-:W-:Y:S01]  /*8b30*/  LOP3.LUT R39, R39, R18, RZ, 0xc0, !PT ;  /* 0x0000001227277212 */ /* 0x000fe200078ec0ff */
[----:B------:R-:W-:Y:S02]  /*8b40*/  FADD.FTZ R179, R210, R179 ;  /* 0x000000b3d2b37221 */ /* 0x000fe40000010000 */
[----:B------:R-:W-:Y:S02]  /*8b50*/  FADD.FTZ R137, R137, R144 ;  /* 0x0000009089897221 */ /* 0x000fe40000010000 */
[----:B------:R-:W-:Y:S02]  /*8b60*/  FADD.FTZ R243, R243, R224 ;  /* 0x000000e0f3f37221 */ /* 0x000fe40000010000 */
[C---:B------:R-:W-:Y:S01]  /*8b70*/  HMMA.16816.F32 R124, R36.reuse, R120, R12 ;  /* 0x00000078247c723c */ /* 0x040fe2000000180c */
[----:B------:R-:W-:Y:S02]  /*8b80*/  FADD.FTZ R245, R226, R245 ;  /* 0x000000f5e2f57221 */ /* 0x000fe40000010000 */
[----:B------:R-:W-:Y:S02]  /*8b90*/  FADD.FTZ R244, R244, R179 ;  /* 0x000000b3f4f47221 */ /* 0x000fe40000010000 */
        /* <DEDUP_REMOVED lines=20> */
[----:B------:R-:W-:Y:S02]  /*8ce0*/  IMAD.MOV.U32 R0, RZ, RZ, R7 ;  /* 0x000000ffff007224 */ /* 0x000fe400078e0007 */
[----:B------:R-:W-:Y:S02]  /*8cf0*/  IMAD.MOV.U32 R3, RZ, RZ, R134 ;  /* 0x000000ffff037224 */ /* 0x000fe400078e0086 */
[C---:B------:R-:W-:Y:S01]  /*8d00*/  HMMA.16816.F32 R116, R104.reuse, R118, R20 ;  /* 0x000000766874723c */ /* 0x040fe20000001814 */
[----:B------:R-:W-:Y:S03]  /*8d10*/  IMAD.MOV.U32 R132, RZ, RZ, R135 ;  /* 0x000000ffff847224 */ /* 0x000fe600078e0087 */
[----:B------:R-:W-:Y:S04]  /*8d20*/  IMAD.MOV.U32 R2, RZ, RZ, R133 ;  /* 0x000000ffff027224 */ /* 0x000fe800078e0085 */
        /* <DEDUP_REMOVED lines=9> */
.L_x_958:
[----:B------:R-:W1:Y:S01]  /*8dc0*/  SHFL.BFLY PT, R0, R227, 0x2, 0x1f ;  /* 0x0c401f00e3007f89 */ /* 0x000e6200000e0000 */
[----:B------:R-:W-:Y:S01]  /*8dd0*/  MOV R10, 0x3f800000 ;  /* 0x3f800000000a7802 */ /* 0x000fe20000000f00 */
[----:B------:R-:W-:Y:S01]  /*8de0*/  BSSY B0, `(.L_x_962) ;  /* 0x000012d000007945 */ /* 0x000fe20003800000 */
[----:B------:R-:W-:Y:S01]  /*8df0*/  MOV R12, 0x3f800000 ;  /* 0x3f800000000c7802 */ /* 0x000fe20000000f00 */
[----:B------:R-:W2:Y:S01]  /*8e00*/  SHFL.BFLY PT, R4, R225, 0x2, 0x1f ;  /* 0x0c401f00e1047f89 */ /* 0x000ea200000e0000 */
[----:B------:R-:W-:-:S03]  /*8e10*/  ISETP.NE.AND P0, PT, R197, -0x1, PT ;  /* 0xffffffffc500780c */ /* 0x000fc60003f05270 */
[----:B------:R-:W3:Y:S04]  /*8e20*/  SHFL.BFLY PT, R5, R206, 0x2, 0x1f ;  /* 0x0c401f00ce057f89 */ /* 0x000ee800000e0000 */
[----:B------:R-:W4:Y:S06]  /*8e30*/  SHFL.BFLY PT, R8, R223, 0x2, 0x1f ;  /* 0x0c401f00df087f89 */ /* 0x000f2c00000e0000 */
[----:B------:R-:W-:-:S04]  /*8e40*/  @P0 IMAD.WIDE.U32 R16, R197, c[0x0][0x1e8], RZ ;  /* 0x00007a00c5100a25 */ /* 0x000fc800078e00ff */
[----:B-1----:R-:W-:Y:S02]  /*8e50*/  FADD.FTZ R3, R0, R227 ;  /* 0x000000e300037221 */ /* 0x002fe40000010000 */
[----:B------:R-:W1:Y:S01]  /*8e60*/  S2R R0, SR_TID.X ;  /* 0x0000000000007919 */ /* 0x000e620000002100 */
[----:B--2---:R-:W-:-:S03]  /*8e70*/  FADD.FTZ R9, R4, R225 ;  /* 0x000000e104097221 */ /* 0x004fc60000010000 */
[----:B------:R-:W2:Y:S01]  /*8e80*/  SHFL.BFLY PT, R2, R3, 0x1, 0x1f ;  /* 0x0c201f0003027f89 */ /* 0x000ea200000e0000 */
[----:B---3--:R-:W-:-:S03]  /*8e90*/  FADD.FTZ R6, R5, R206 ;  /* 0x000000ce05067221 */ /* 0x008fc60000010000 */
[----:B------:R-:W3:Y:S01]  /*8ea0*/  SHFL.BFLY PT, R4, R9, 0x1, 0x1f ;  /* 0x0c201f0009047f89 */ /* 0x000ee200000e0000 */
[----:B----4-:R-:W-:-:S03]  /*8eb0*/  FADD.FTZ R15, R8, R223 ;  /* 0x000000df080f7221 */ /* 0x010fc60000010000 */
[----:B------:R-:W4:Y:S04]  /*8ec0*/  SHFL.BFLY PT, R5, R6, 0x1, 0x1f ;  /* 0x0c201f0006057f89 */ /* 0x000f2800000e0000 */
[----:B------:R-:W5:Y:S01]  /*8ed0*/  SHFL.BFLY PT, R14, R15, 0x1, 0x1f ;  /* 0x0c201f000f0e7f89 */ /* 0x000f6200000e0000 */
[----:B--2---:R-:W-:Y:S01]  /*8ee0*/  FADD.FTZ R2, R3, R2 ;  /* 0x0000000203027221 */ /* 0x004fe20000010000 */
[----:B-1----:R-:W-:Y:S01]  /*8ef0*/  SHF.R.S32.HI R3, RZ, 0x1f, R0 ;  /* 0x0000001fff037819 */ /* 0x002fe20000011400 */
[----:B---3--:R-:W-:-:S03]  /*8f00*/  FADD.FTZ R4, R9, R4 ;  /* 0x0000000409047221 */ /* 0x008fc60000010000 */
[-C--:B------:R-:W-:Y:S01]  /*8f10*/  LEA.HI R11, R3, R0.reuse, RZ, 0x2 ;  /* 0x00000000030b7211 */ /* 0x080fe200078f10ff */
[----:B------:R-:W-:Y:S01]  /*8f20*/  @P0 IMAD R9, R197, c[0x0][0x1ec], R17 ;  /* 0x00007b00c5090a24 */ /* 0x000fe200078e0211 */
[----:B------:R-:W-:Y:S01]  /*8f30*/  LEA.HI R3, R3, R0, RZ, 0x5 ;  /* 0x0000000003037211 */ /* 0x000fe200078f28ff */
[----:B----4-:R-:W-:Y:S01]  /*8f40*/  FADD.FTZ R5, R6, R5 ;  /* 0x0000000506057221 */ /* 0x010fe20000010000 */
[----:B------:R-:W-:Y:S02]  /*8f50*/  FSETP.NE.FTZ.AND P4, PT, R4, RZ, PT ;  /* 0x000000ff0400720b */ /* 0x000fe40003f95000 */
[--C-:B------:R-:W-:Y:S01]  /*8f60*/  SHF.R.S32.HI R13, RZ, 0x2, R11.reuse ;  /* 0x00000002ff0d7819 */ /* 0x100fe2000001140b */
[----:B-----5:R-:W-:Y:S01]  /*8f70*/  FADD.FTZ R14, R15, R14 ;  /* 0x0000000e0f0e7221 */ /* 0x020fe20000010000 */
[----:B------:R-:W-:Y:S02]  /*8f80*/  SHF.R.S32.HI R8, RZ, 0x1f, R11 ;  /* 0x0000001fff087819 */ /* 0x000fe4000001140b */
[----:B------:R-:W-:-:S02]  /*8f90*/  LOP3.LUT R11, R11, 0x3ffffffc, RZ, 0xc0, !PT ;  /* 0x3ffffffc0b0b7812 */ /* 0x000fc400078ec0ff */
[----:B------:R-:W-:Y:S02]  /*8fa0*/  FSETP.NE.FTZ.AND P6, PT, R2, RZ, PT ;  /* 0x000000ff0200720b */ /* 0x000fe40003fd5000 */
[----:B------:R-:W-:Y:S02]  /*8fb0*/  IADD3 R11, -R11, R0, RZ ;  /* 0x000000000b0b7210 */ /* 0x000fe40007ffe1ff */
[----:B------:R-:W-:Y:S02]  /*8fc0*/  MOV R0, 0x3f800000 ;  /* 0x3f80000000007802 */ /* 0x000fe40000000f00 */
[----:B------:R-:W-:Y:S02]  /*8fd0*/  LEA.HI R8, R8, R13, RZ, 0x3 ;  /* 0x0000000d08087211 */ /* 0x000fe400078f18ff */
[----:B------:R-:W-:Y:S02]  /*8fe0*/  FSETP.NE.FTZ.AND P5, PT, R5, RZ, PT ;  /* 0x000000ff0500720b */ /* 0x000fe40003fb5000 */
[----:B------:R-:W1:Y:S01]  /*8ff0*/  @P4 MUFU.RCP R0, R4 ;  /* 0x0000000400004308 */ /* 0x000e620000001000 */
[----:B------:R-:W-:-:S02]  /*9000*/  LOP3.LUT R8, R8, 0xfffffff8, RZ, 0xc0, !PT ;  /* 0xfffffff808087812 */ /* 0x000fc400078ec0ff */
[----:B------:R-:W-:Y:S02]  /*9010*/  FSETP.NE.FTZ.AND P3, PT, R14, RZ, PT ;  /* 0x000000ff0e00720b */ /* 0x000fe40003f75000 */
[----:B------:R-:W-:Y:S02]  /*9020*/  IADD3 R8, R13, -R8, RZ ;  /* 0x800000080d087210 */ /* 0x000fe40007ffe0ff */
[----:B------:R-:W-:Y:S01]  /*9030*/  MOV R13, 0x3f800000 ;  /* 0x3f800000000d7802 */ /* 0x000fe20000000f00 */
[----:B------:R-:W2:Y:S01]  /*9040*/  @P6 MUFU.RCP R10, R2 ;  /* 0x00000002000a6308 */ /* 0x000ea20000001000 */
[----:B------:R-:W-:Y:S01]  /*9050*/  @P0 MOV R6, R16 ;  /* 0x0000001000060202 */ /* 0x000fe20000000f00 */
[----:B------:R-:W-:Y:S02]  /*9060*/  IMAD.MOV.U32 R16, RZ, RZ, 0x20 ;  /* 0x00000020ff107424 */ /* 0x000fe400078e00ff */
[----:B-1----:R-:W-:-:S04]  /*9070*/  FMUL.FTZ R0, R0, c[0x0][0x2dc] ;  /* 0x0000b70000007a20 */ /* 0x002fc80000410000 */
[----:B------:R-:W1:Y:S01]  /*9080*/  @P5 MUFU.RCP R12, R5 ;  /* 0x00000005000c5308 */ /* 0x000e620000001000 */
[C---:B------:R-:W-:Y:S02]  /*9090*/  FMUL.FTZ R124, R0.reuse, R124 ;  /* 0x0000007c007c7220 */ /* 0x040fe40000410000 */
[C---:B------:R-:W-:Y:S02]  /*90a0*/  FMUL.FTZ R125, R0.reuse, R125 ;  /* 0x0000007d007d7220 */ /* 0x040fe40000410000 */
[----:B------:R-:W-:-:S03]  /*90b0*/  FMUL.FTZ R68, R0, R68 ;  /* 0x0000004400447220 */ /* 0x000fc60000410000 */
[----:B------:R-:W3:Y:S01]  /*90c0*/  @P3 MUFU.RCP R13, R14 ;  /* 0x0000000e000d3308 */ /* 0x000ee20000001000 */
[C---:B------:R-:W-:Y:S01]  /*90d0*/  FMUL.FTZ R69, R0.reuse, R69 ;  /* 0x0000004500457220 */ /* 0x040fe20000410000 */
[----:B------:R-:W-:Y:S01]  /*90e0*/  F2FP.PACK_AB R124, R125, R124 ;  /* 0x0000007c7d7c723e */ /* 0x000fe200000000ff */
[C---:B------:R-:W-:Y:S02]  /*90f0*/  FMUL.FTZ R76, R0.reuse, R76 ;  /* 0x0000004c004c7220 */ /* 0x040fe40000410000 */
[C---:B------:R-:W-:Y:S01]  /*9100*/  FMUL.FTZ R77, R0.reuse, R77 ;  /* 0x0000004d004d7220 */ /* 0x040fe20000410000 */
[----:B------:R-:W-:Y:S01]  /*9110*/  F2FP.PACK_AB R68, R69, R68 ;  /* 0x000000444544723e */ /* 0x000fe200000000ff */
[C---:B------:R-:W-:Y:S01]  /*9120*/  FMUL.FTZ R80, R0.reuse, R80 ;  /* 0x0000005000507220 */ /* 0x040fe20000410000 */
[----:B------:R-:W4:Y:S01]  /*9130*/  @P6 MUFU.LG2 R2, R2 ;  /* 0x0000000200026308 */ /* 0x000f220000000c00 */
        /* <DEDUP_REMOVED lines=13> */
[----:B------:R-:W5:Y:S01]  /*9210*/  @P5 MUFU.LG2 R5, R5 ;  /* 0x0000000500055308 */ /* 0x000f620000000c00 */
[----:B------:R-:W-:Y:S01]  /*9220*/  FMUL.FTZ R101, R0, R101 ;  /* 0x0000006500657220 */ /* 0x000fe20000410000 */
[----:B------:R-:W-:Y:S01]  /*9230*/  LOP3.LUT R0, R8, 0x1, RZ, 0xc0, !PT ;  /* 0x0000000108007812 */ /* 0x000fe200078ec0ff */
[----:B--2---:R-:W-:Y:S01]  /*9240*/  FMUL.FTZ R10, R10, c[0x0][0x2dc] ;  /* 0x0000b7000a0a7a20 */ /* 0x004fe20000410000 */
[----:B------:R-:W-:Y:S01]  /*9250*/  F2FP.PACK_AB R96, R97, R96 ;  /* 0x000000606160723e */ /* 0x000fe200000000ff */
[----:B-1----:R-:W-:Y:S01]  /*9260*/  FMUL.FTZ R12, R12, c[0x0][0x2dc] ;  /* 0x0000b7000c0c7a20 */ /* 0x002fe20000410000 */
[----:B------:R-:W-:Y:S01]  /*9270*/  ISETP.NE.U32.AND P1, PT, R0, 0x1, PT ;  /* 0x000000010000780c */ /* 0x000fe20003f25070 */
[----:B------:R-:W-:Y:S01]  /*9280*/  IMAD.MOV.U32 R0, RZ, RZ, -0x10 ;  /* 0xfffffff0ff007424 */ /* 0x000fe200078e00ff */
[----:B------:R-:W-:Y:S01]  /*9290*/  F2FP.PACK_AB R100, R101, R100 ;  /* 0x000000646564723e */ /* 0x000fe200000000ff */
[C---:B------:R-:W-:Y:S01]  /*92a0*/  FMUL.FTZ R128, R10.reuse, R128 ;  /* 0x000000800a807220 */ /* 0x040fe20000410000 */
[----:B------:R-:W1:Y:S01]  /*92b0*/  @P4 MUFU.LG2 R4, R4 ;  /* 0x0000000400044308 */ /* 0x000e620000000c00 */
[----:B------:R-:W-:Y:S01]  /*92c0*/  FMUL.FTZ R129, R10, R129 ;  /* 0x000000810a817220 */ /* 0x000fe20000410000 */
[----:B------:R-:W-:Y:S01]  /*92d0*/  SEL R0, R0, 0x10, !P1 ;  /* 0x0000001000007807 */ /* 0x000fe20004800000 */
[----:B------:R-:W-:Y:S01]  /*92e0*/  FMUL.FTZ R120, R10, R120 ;  /* 0x000000780a787220 */ /* 0x000fe20000410000 */
[----:B------:R-:W-:Y:S01]  /*92f0*/  R2P PR, R8, 0x6 ;  /* 0x0000000608007804 */ /* 0x000fe20000000000 */
[----:B------:R-:W-:Y:S01]  /*9300*/  FMUL.FTZ R121, R10, R121 ;  /* 0x000000790a797220 */ /* 0x000fe20000410000 */
[----:B------:R-:W-:Y:S01]  /*9310*/  SHF.L.U32 R8, R8, 0x6, RZ ;  /* 0x0000000608087819 */ /* 0x000fe200000006ff */
[C---:B------:R-:W-:Y:S01]  /*9320*/  FMUL.FTZ R72, R10.reuse, R72 ;  /* 0x000000480a487220 */ /* 0x040fe20000410000 */
[----:B------:R-:W-:Y:S01]  /*9330*/  F2FP.PACK_AB R128, R129, R128 ;  /* 0x000000808180723e */ /* 0x000fe200000000ff */
[----:B------:R-:W-:Y:S01]  /*9340*/  FMUL.FTZ R73, R10, R73 ;  /* 0x000000490a497220 */ /* 0x000fe20000410000 */
[----:B------:R-:W-:Y:S01]  /*9350*/  LOP3.LUT R8, R8, 0x1c0, RZ, 0xc0, !PT ;  /* 0x000001c008087812 */ /* 0x000fe200078ec0ff */
[----:B------:R-:W-:Y:S01]  /*9360*/  FMUL.FTZ R116, R10, R116 ;  /* 0x000000740a747220 */ /* 0x000fe20000410000 */
[----:B------:R-:W-:Y:S01]  /*9370*/  SEL R16, R16, 0xffffffe0, !P1 ;  /* 0xffffffe010107807 */ /* 0x000fe20004800000 */
[----:B------:R-:W-:Y:S01]  /*9380*/  FMUL.FTZ R117, R10, R117 ;  /* 0x000000750a757220 */ /* 0x000fe20000410000 */
[----:B------:R-:W-:Y:S01]  /*9390*/  LEA.HI R8, R8, R8, RZ, 0x1d ;  /* 0x0000000808087211 */ /* 0x000fe200078fe8ff */
        /* <DEDUP_REMOVED lines=12> */
[----:B------:R-:W-:Y:S01]  /*9460*/  FMUL.FTZ R105, R10, R105 ;  /* 0x000000690a697220 */ /* 0x000fe20000410000 */
[----:B------:R-:W-:Y:S01]  /*9470*/  SHF.R.S32.HI R10, RZ, 0x5, R3 ;  /* 0x00000005ff0a7819 */ /* 0x000fe20000011403 */
[----:B---3--:R-:W-:Y:S01]  /*9480*/  FMUL.FTZ R13, R13, c[0x0][0x2dc] ;  /* 0x0000b7000d0d7a20 */ /* 0x008fe20000410000 */
[----:B------:R-:W2:Y:S01]  /*9490*/  LDC.U8 R3, c[0x0][0x329] ;  /* 0x0000ca40ff037b82 */ /* 0x000ea20000000000 */
[----:B------:R-:W-:Y:S01]  /*94a0*/  FMUL.FTZ R130, R12, R130 ;  /* 0x000000820c827220 */ /* 0x000fe20000410000 */
[----:B------:R-:W-:Y:S01]  /*94b0*/  LEA R11, R10, R11, 0x9 ;  /* 0x0000000b0a0b7211 */ /* 0x000fe200078e48ff */
[C---:B------:R-:W-:Y:S01]  /*94c0*/  FMUL.FTZ R131, R12.reuse, R131 ;  /* 0x000000830c837220 */ /* 0x040fe20000410000 */
[----:B------:R-:W-:Y:S01]  /*94d0*/  F2FP.PACK_AB R108, R109, R108 ;  /* 0x0000006c6d6c723e */ /* 0x000fe200000000ff */
[C---:B------:R-:W-:Y:S01]  /*94e0*/  FMUL.FTZ R122, R12.reuse, R122 ;  /* 0x0000007a0c7a7220 */ /* 0x040fe20000410000 */
[----:B------:R-:W-:Y:S01]  /*94f0*/  LEA R8, R11, R8, 0x1 ;  /* 0x000000080b087211 */ /* 0x000fe200078e08ff */
[C---:B------:R-:W-:Y:S01]  /*9500*/  FMUL.FTZ R123, R12.reuse, R123 ;  /* 0x0000007b0c7b7220 */ /* 0x040fe20000410000 */
[----:B------:R-:W-:Y:S01]  /*9510*/  F2FP.PACK_AB R130, R131, R130 ;  /* 0x000000828382723e */ /* 0x000fe200000000ff */
[----:B------:R-:W-:Y:S01]  /*9520*/  FMUL.FTZ R74, R12, R74 ;  /* 0x0000004a0c4a7220 */ /* 0x000fe20000410000 */
[----:B------:R-:W-:Y:S01]  /*9530*/  SHF.L.U32 R11, R8, 0x1, RZ ;  /* 0x00000001080b7819 */ /* 0x000fe200000006ff */
[C---:B------:R-:W-:Y:S01]  /*9540*/  FMUL.FTZ R75, R12.reuse, R75 ;  /* 0x0000004b0c4b7220 */ /* 0x040fe20000410000 */
[----:B------:R-:W-:Y:S01]  /*9550*/  F2FP.PACK_AB R122, R123, R122 ;  /* 0x0000007a7b7a723e */ /* 0x000fe200000000ff */
[C---:B------:R-:W-:Y:S01]  /*9560*/  FMUL.FTZ R118, R12.reuse, R118 ;  /* 0x000000760c767220 */ /* 0x040fe20000410000 */
[C---:B------:R-:W-:Y:S01]  /*9570*/  IADD3 R15, R11.reuse, 0x40, RZ ;  /* 0x000000400b0f7810 */ /* 0x040fe20007ffe0ff */
[C---:B------:R-:W-:Y:S01]  /*9580*/  FMUL.FTZ R119, R12.reuse, R119 ;  /* 0x000000770c777220 */ /* 0x040fe20000410000 */
[----:B------:R-:W-:Y:S01]  /*9590*/  @P2 IADD3 R15, R11, -0x40, RZ ;  /* 0xffffffc00b0f2810 */ /* 0x000fe20007ffe0ff */
[C---:B------:R-:W-:Y:S01]  /*95a0*/  FMUL.FTZ R86, R12.reuse, R86 ;  /* 0x000000560c567220 */ /* 0x040fe20000410000 */
[----:B------:R-:W-:Y:S01]  /*95b0*/  F2FP.PACK_AB R74, R75, R74 ;  /* 0x0000004a4b4a723e */ /* 0x000fe200000000ff */
[C---:B------:R-:W-:Y:S01]  /*95c0*/  FMUL.FTZ R87, R12.reuse, R87 ;  /* 0x000000570c577220 */ /* 0x040fe20000410000 */
[----:B------:R-:W-:Y:S01]  /*95d0*/  IADD3 R17, R11, R16, RZ ;  /* 0x000000100b117210 */ /* 0x000fe20007ffe0ff */
[C---:B------:R-:W-:Y:S01]  /*95e0*/  FMUL.FTZ R94, R12.reuse, R94 ;  /* 0x0000005e0c5e7220 */ /* 0x040fe20000410000 */
[----:B------:R-:W-:Y:S01]  /*95f0*/  F2FP.PACK_AB R118, R119, R118 ;  /* 0x000000767776723e */ /* 0x000fe200000000ff */
[C---:B------:R-:W-:Y:S01]  /*9600*/  FMUL.FTZ R95, R12.reuse, R95 ;  /* 0x0000005f0c5f7220 */ /* 0x040fe20000410000 */
[----:B--2---:R-:W-:Y:S01]  /*9610*/  ISETP.NE.AND P1, PT, R3, RZ, PT ;  /* 0x000000ff0300720c */ /* 0x004fe20003f25270 */
[C---:B------:R-:W-:Y:S01]  /*9620*/  FMUL.FTZ R110, R12.reuse, R110 ;  /* 0x0000006e0c6e7220 */ /* 0x040fe20000410000 */
[----:B------:R-:W-:Y:S01]  /*9630*/  STS [R11], R128 ;  /* 0x000000800b007388 */ /* 0x000fe20000000800 */
[C---:B------:R-:W-:Y:S01]  /*9640*/  FMUL.FTZ R111, R12.reuse, R111 ;  /* 0x0000006f0c6f7220 */ /* 0x040fe20000410000 */
[----:B------:R-:W-:Y:S01]  /*9650*/  F2FP.PACK_AB R86, R87, R86 ;  /* 0x000000565756723e */ /* 0x000fe200000000ff */
[C---:B------:R-:W-:Y:S01]  /*9660*/  FMUL.FTZ R106, R12.reuse, R106 ;  /* 0x0000006a0c6a7220 */ /* 0x040fe20000410000 */
[----:B------:R-:W-:Y:S01]  /*9670*/  STS [R11+0x400], R130 ;  /* 0x000400820b007388 */ /* 0x000fe20000000800 */
[----:B------:R-:W-:Y:S01]  /*9680*/  FMUL.FTZ R107, R12, R107 ;  /* 0x0000006b0c6b7220 */ /* 0x000fe20000410000 */
[----:B------:R-:W-:Y:S01]  /*9690*/  F2FP.PACK_AB R94, R95, R94 ;  /* 0x0000005e5f5e723e */ /* 0x000fe200000000ff */
[----:B------:R-:W2:Y:S01]  /*96a0*/  LDC.U8 R12, c[0x0][0x328] ;  /* 0x0000ca00ff0c7b82 */ /* 0x000ea20000000000 */
[C---:B------:R-:W-:Y:S01]  /*96b0*/  FMUL.FTZ R126, R13.reuse, R126 ;  /* 0x0000007e0d7e7220 */ /* 0x040fe20000410000 */
[----:B------:R-:W-:Y:S01]  /*96c0*/  IADD3 R21, R16, 0x400, R15 ;  /* 0x0000040010157810 */ /* 0x000fe20007ffe00f */
        /* <DEDUP_REMOVED lines=13> */
[----:B------:R-:W-:Y:S01]  /*97a0*/  F2FP.PACK_AB R78, R79, R78 ;  /* 0x0000004e4f4e723e */ /* 0x000fe200000000ff */
[C---:B------:R-:W-:Y:S01]  /*97b0*/  FMUL.FTZ R90, R13.reuse, R90 ;  /* 0x0000005a0d5a7220 */ /* 0x040fe20000410000 */
[----:B------:R-:W3:Y:S01]  /*97c0*/  S2R R8, SR_CTAID.Y ;  /* 0x0000000000087919 */ /* 0x000ee20000002600 */
[----:B------:R-:W-:Y:S01]  /*97d0*/  FMUL.FTZ R91, R13, R91 ;  /* 0x0000005b0d5b7220 */ /* 0x000fe20000410000 */
[----:B------:R-:W-:Y:S01]  /*97e0*/  F2FP.PACK_AB R82, R83, R82 ;  /* 0x000000525352723e */ /* 0x000fe200000000ff */
[----:B------:R-:W-:-:S02]  /*97f0*/  FMUL.FTZ R114, R13, R114 ;  /* 0x000000720d727220 */ /* 0x000fc40000410000 */
[----:B------:R-:W-:Y:S01]  /*9800*/  FMUL.FTZ R115, R13, R115 ;  /* 0x000000730d737220 */ /* 0x000fe20000410000 */
[----:B------:R-:W-:Y:S01]  /*9810*/  F2FP.PACK_AB R90, R91, R90 ;  /* 0x0000005a5b5a723e */ /* 0x000fe200000000ff */
[C---:B------:R-:W-:Y:S01]  /*9820*/  FMUL.FTZ R98, R13.reuse, R98 ;  /* 0x000000620d627220 */ /* 0x040fe20000410000 */
[----:B--2---:R-:W-:Y:S01]  /*9830*/  @!P1 ISETP.NE.AND P2, PT, R12, RZ, PT ;  /* 0x000000ff0c00920c */ /* 0x004fe20003f45270 */
[----:B------:R-:W-:Y:S01]  /*9840*/  FMUL.FTZ R99, R13, R99 ;  /* 0x000000630d637220 */ /* 0x000fe20000410000 */
[----:B------:R-:W-:Y:S01]  /*9850*/  F2FP.PACK_AB R114, R115, R114 ;  /* 0x000000727372723e */ /* 0x000fe200000000ff */
[C---:B------:R-:W-:Y:S02]  /*9860*/  FMUL.FTZ R102, R13.reuse, R102 ;  /* 0x000000660d667220 */ /* 0x040fe40000410000 */
[----:B------:R-:W-:Y:S01]  /*9870*/  FMUL.FTZ R13, R13, R103 ;  /* 0x000000670d0d7220 */ /* 0x000fe20000410000 */
[----:B------:R-:W-:Y:S01]  /*9880*/  F2FP.PACK_AB R98, R99, R98 ;  /* 0x000000626362723e */ /* 0x000fe200000000ff */
[----:B------:R-:W-:-:S02]  /*9890*/  IMAD.IADD R23, R0, 0x1, R15 ;  /* 0x0000000100177824 */ /* 0x000fc400078e020f */
[----:B----4-:R-:W-:Y:S01]  /*98a0*/  @P6 FMUL.FTZ R2, R2, 0.69314718246459960938 ;  /* 0x3f31721802026820 */ /* 0x010fe20000410000 */
[----:B------:R-:W-:Y:S01]  /*98b0*/  F2FP.PACK_AB R102, R13, R102 ;  /* 0x000000660d66723e */ /* 0x000fe200000000ff */
[----:B-----5:R-:W-:Y:S01]  /*98c0*/  @P5 FMUL.FTZ R5, R5, 0.69314718246459960938 ;  /* 0x3f31721805055820 */ /* 0x020fe20000410000 */
[----:B------:R-:W-:Y:S01]  /*98d0*/  IADD3 R13, R11, R0, RZ ;  /* 0x000000000b0d7210 */ /* 0x000fe20007ffe0ff */
[----:B-1----:R-:W-:-:S03]  /*98e0*/  @P4 FMUL.FTZ R4, R4, 0.69314718246459960938 ;  /* 0x3f31721804044820 */ /* 0x002fc60000410000 */
[----:B------:R-:W-:Y:S01]  /*98f0*/  IADD3 R19, R13, R16, RZ ;  /* 0x000000100d137210 */ /* 0x000fe20007ffe0ff */
[----:B------:R-:W-:Y:S01]  /*9900*/  STS [R13], R120 ;  /* 0x000000780d007388 */ /* 0x000fe20000000800 */
[----:B---3--:R-:W-:-:S03]  /*9910*/  @!P0 IMAD.WIDE.U32 R48, R8, c[0x0][0x1e0], RZ ;  /* 0x0000780008308a25 */ /* 0x008fc600078e00ff */
[----:B------:R-:W-:Y:S02]  /*9920*/  STS [R13+0x400], R122 ;  /* 0x0004007a0d007388 */ /* 0x000fe40000000800 */
[----:B------:R-:W-:Y:S01]  /*9930*/  @!P0 MOV R6, R48 ;  /* 0x0000003000068202 */ /* 0x000fe20000000f00 */
[----:B------:R-:W-:Y:S01]  /*9940*/  @P3 FMUL.FTZ R48, R14, 0.69314718246459960938 ;  /* 0x3f3172180e303820 */ /* 0x000fe20000410000 */
[----:B------:R-:W-:Y:S04]  /*9950*/  STS [R11+0x2000], R124 ;  /* 0x0020007c0b007388 */ /* 0x000fe80000000800 */
[----:B------:R1:W-:Y:S04]  /*9960*/  STS [R11+0x2400], R126 ;  /* 0x0024007e0b007388 */ /* 0x0003e80000000800 */
[----:B------:R-:W-:Y:S04]  /*9970*/  STS [R13+0x2000], R68 ;  /* 0x002000440d007388 */ /* 0x000fe80000000800 */
[----:B------:R2:W-:Y:S04]  /*9980*/  STS [R13+0x2400], R70 ;  /* 0x002400460d007388 */ /* 0x0005e80000000800 */
[----:B------:R-:W-:Y:S04]  /*9990*/  STS [R17], R72 ;  /* 0x0000004811007388 */ /* 0x000fe80000000800 */
[----:B------:R-:W-:Y:S04]  /*99a0*/  STS [R17+0x400], R74 ;  /* 0x0004004a11007388 */ /* 0x000fe80000000800 */
[----:B------:R-:W-:Y:S04]  /*99b0*/  STS [R19], R116 ;  /* 0x0000007413007388 */ /* 0x000fe80000000800 */
[----:B------:R-:W-:Y:S01]  /*99c0*/  STS [R19+0x400], R118 ;  /* 0x0004007613007388 */ /* 0x000fe20000000800 */
[----:B-1----:R-:W-:-:S03]  /*99d0*/  @P1 MOV R11, c[0x0][0x210] ;  /* 0x00008400000b1a02 */ /* 0x002fc60000000f00 */
[----:B------:R-:W-:Y:S02]  /*99e0*/  STS [R17+0x2000], R76 ;  /* 0x0020004c11007388 */ /* 0x000fe40000000800 */
[----:B------:R-:W-:Y:S02]  /*99f0*/  @P1 IMAD R11, R11, c[0x0][0x214], RZ ;  /* 0x000085000b0b1a24 */ /* 0x000fe400078e02ff */
[----:B------:R1:W-:Y:S01]  /*9a00*/  STS [R17+0x2400], R78 ;  /* 0x0024004e11007388 */ /* 0x0003e20000000800 */
[----:B--2---:R-:W-:-:S03]  /*9a10*/  @!P1 MOV R13, c[0x0][0x214] ;  /* 0x00008500000d9a02 */ /* 0x004fc60000000f00 */
[----:B------:R-:W-:Y:S01]  /*9a20*/  STS [R19+0x2000], R80 ;  /* 0x0020005013007388 */ /* 0x000fe20000000800 */
[----:B------:R-:W-:Y:S02]  /*9a30*/  @!P1 SEL R11, R13, c[0x0][0x234], !P2 ;  /* 0x00008d000d0b9a07 */ /* 0x000fe40005000000 */
[----:B------:R-:W-:Y:S01]  /*9a40*/  ISETP.NE.AND P2, PT, R12, RZ, PT ;  /* 0x000000ff0c00720c */ /* 0x000fe20003f45270 */
[----:B------:R2:W-:Y:S01]  /*9a50*/  STS [R19+0x2400], R82 ;  /* 0x0024005213007388 */ /* 0x0005e20000000800 */
[----:B------:R-:W-:Y:S01]  /*9a60*/  @P1 MOV R13, 0x1 ;  /* 0x00000001000d1802 */ /* 0x000fe20000000f00 */
[----:B------:R-:W-:Y:S01]  /*9a70*/  @!P1 IMAD R13, R11, c[0x0][0x1c0], RZ ;  /* 0x000070000b0d9a24 */ /* 0x000fe200078e02ff */
[----:B------:R-:W-:Y:S01]  /*9a80*/  ISETP.EQ.AND P2, PT, R3, RZ, P2 ;  /* 0x000000ff0300720c */ /* 0x000fe20001742270 */
[----:B------:R-:W-:Y:S01]  /*9a90*/  STS [R15], R84 ;  /* 0x000000540f007388 */ /* 0x000fe20000000800 */
[----:B------:R-:W-:Y:S01]  /*9aa0*/  @!P0 SHF.R.S32.HI R3, RZ, 0x1f, R8 ;  /* 0x0000001fff038819 */ /* 0x000fe20000011408 */
[----:B------:R-:W-:-:S02]  /*9ab0*/  IMAD R13, R8, R13, RZ ;  /* 0x0000000d080d7224 */ /* 0x000fc400078e02ff */
[----:B------:R-:W-:Y:S02]  /*9ac0*/  STS [R15+0x400], R86 ;  /* 0x000400560f007388 */ /* 0x000fe40000000800 */
[----:B------:R-:W-:Y:S01]  /*9ad0*/  @!P0 IMAD R3, R3, c[0x0][0x1e0], RZ ;  /* 0x0000780003038a24 */ /* 0x000fe200078e02ff */
[----:B------:R-:W-:Y:S01]  /*9ae0*/  SEL R13, R13, RZ, !P2 ;  /* 0x000000ff0d0d7207 */ /* 0x000fe20005000000 */
[----:B------:R-:W-:Y:S02]  /*9af0*/  STS [R23], R92 ;  /* 0x0000005c17007388 */ /* 0x000fe40000000800 */
[----:B------:R-:W-:Y:S02]  /*9b00*/  @!P0 IMAD R3, R8, c[0x0][0x1e4], R3 ;  /* 0x0000790008038a24 */ /* 0x000fe400078e0203 */
[----:B------:R-:W-:Y:S01]  /*9b10*/  STS [R23+0x400], R94 ;  /* 0x0004005e17007388 */ /* 0x000fe20000000800 */
[----:B-1----:R-:W-:Y:S01]  /*9b20*/  IADD3 R17, R16, R15, RZ ;  /* 0x0000000f10117210 */ /* 0x002fe20007ffe0ff */
[----:B------:R-:W-:Y:S01]  /*9b30*/  @P2 IMAD R0, R8, c[0x0][0x214], RZ ;  /* 0x0000850008002a24 */ /* 0x000fe200078e02ff */
[----:B------:R-:W-:Y:S01]  /*9b40*/  @!P2 CS2R R50, SRZ ;  /* 0x000000000032a805 */ /* 0x000fe2000001ff00 */
[----:B------:R-:W-:Y:S01]  /*9b50*/  STS [R15+0x2000], R88 ;  /* 0x002000580f007388 */ /* 0x000fe20000000800 */
[----:B------:R-:W-:-:S02]  /*9b60*/  @!P0 IADD3 R9, R49, R3, RZ ;  /* 0x0000000331098210 */ /* 0x000fc40007ffe0ff */
[----:B------:R-:W-:Y:S01]  /*9b70*/  @P2 SEL R197, R0, R197, !P0 ;  /* 0x000000c500c52207 */ /* 0x000fe20004000000 */
[----:B------:R1:W-:Y:S01]  /*9b80*/  STS [R15+0x2400], R90 ;  /* 0x0024005a0f007388 */ /* 0x0003e20000000800 */
[----:B--2---:R-:W-:Y:S02]  /*9b90*/  IADD3 R19, R16, R23, RZ ;  /* 0x0000001710137210 */ /* 0x004fe40007ffe0ff */
[----:B------:R-:W-:Y:S01]  /*9ba0*/  @P2 SHF.R.S32.HI R51, RZ, 0x1f, R197 ;  /* 0x0000001fff332819 */ /* 0x000fe200000114c5 */
[----:B------:R2:W-:Y:S01]  /*9bb0*/  STS [R23+0x2000], R112 ;  /* 0x0020007017007388 */ /* 0x0005e20000000800 */
[----:B------:R-:W-:Y:S02]  /*9bc0*/  @P2 MOV R50, R197 ;  /* 0x000000c500322202 */ /* 0x000fe40000000f00 */
[----:B------:R-:W-:Y:S01]  /*9bd0*/  LOP3.LUT P2, RZ, R200, 0x3, RZ, 0xc0, !PT ;  /* 0x00000003c8ff7812 */ /* 0x000fe2000784c0ff */
[----:B------:R2:W-:Y:S01]  /*9be0*/  STS [R23+0x2400], R114 ;  /* 0x0024007217007388 */ /* 0x0005e20000000800 */
[----:B------:R-:W-:Y:S01]  /*9bf0*/  MOV R8, 0x7f800000 ;  /* 0x7f80000000087802 */ /* 0x000fe20000000f00 */
[----:B------:R-:W-:Y:S01]  /*9c00*/  @P6 FFMA.FTZ R8, R135, c[0x0][0x238], R2 ;  /* 0x00008e0087086a23 */ /* 0x000fe20000010002 */
[----:B------:R-:W-:Y:S01]  /*9c10*/  MOV R2, 0x7f800000 ;  /* 0x7f80000000027802 */ /* 0x000fe20000000f00 */
[----:B------:R2:W-:Y:S01]  /*9c20*/  STS [R17], R108 ;  /* 0x0000006c11007388 */ /* 0x0005e20000000800 */
[----:B------:R-:W-:Y:S01]  /*9c30*/  MOV R3, 0x7f800000 ;  /* 0x7f80000000037802 */ /* 0x000fe20000000f00 */
[----:B------:R-:W-:-:S02]  /*9c40*/  @P4 FFMA.FTZ R2, R133, c[0x0][0x238], R4 ;  /* 0x00008e0085024a23 */ /* 0x000fc40000010004 */
[----:B------:R2:W-:Y:S01]  /*9c50*/  STS [R17+0x400], R110 ;  /* 0x0004006e11007388 */ /* 0x0005e20000000800 */
[----:B------:R-:W-:-:S03]  /*9c60*/  @P3 FFMA.FTZ R3, R7, c[0x0][0x238], R48 ;  /* 0x00008e0007033a23 */ /* 0x000fc60000010030 */
[----:B------:R2:W-:Y:S04]  /*9c70*/  STS [R19], R104 ;  /* 0x0000006813007388 */ /* 0x0005e80000000800 */
[----:B------:R2:W-:Y:S01]  /*9c80*/  STS [R21], R106 ;  /* 0x0000006a15007388 */ /* 0x0005e20000000800 */
[----:B-1----:R-:W-:Y:S01]  /*9c90*/  @P1 MOV R15, c[0x0][0x210] ;  /* 0x00008400000f1a02 */ /* 0x002fe20000000f00 */
[----:B------:R-:W-:Y:S02]  /*9ca0*/  @!P1 IMAD.MOV.U32 R15, RZ, RZ, 0x1 ;  /* 0x00000001ff0f9424 */ /* 0x000fe400078e00ff */
[----:B------:R2:W-:Y:S04]  /*9cb0*/  STS [R17+0x2000], R96 ;  /* 0x0020006011007388 */ /* 0x0005e80000000800 */
[----:B------:R2:W-:Y:S04]  /*9cc0*/  STS [R17+0x2400], R98 ;  /* 0x0024006211007388 */ /* 0x0005e80000000800 */
[----:B------:R2:W-:Y:S04]  /*9cd0*/  STS [R19+0x2000], R100 ;  /* 0x0020006413007388 */ /* 0x0005e80000000800 */
[----:B------:R2:W-:Y:S04]  /*9ce0*/  STS [R21+0x2000], R102 ;  /* 0x0020006615007388 */ /* 0x0005e80000000800 */
[----:B------:R-:W-:Y:S06]  /*9cf0*/  BAR.SYNC.DEFER_BLOCKING 0x0 ;  /* 0x0000000000007b1d */ /* 0x000fec0000010000 */
[----:B------:R-:W1:Y:S04]  /*9d00*/  S2R R0, SR_CTAID.X ;  /* 0x0000000000007919 */ /* 0x000e680000002500 */
[----:B------:R-:W3:Y:S04]  /*9d10*/  S2R R12, SR_CTAID.Z ;  /* 0x00000000000c7919 */ /* 0x000ee80000002700 */
[----:B------:R2:W4:Y:S04]  /*9d20*/  LDS.128 R40, [R198] ;  /* 0x00000000c6287984 */ /* 0x0005280000000c00 */
[----:B------:R2:W2:Y:S01]  /*9d30*/  LDS.128 R36, [R198+0x800] ;  /* 0x00080000c6247984 */ /* 0x0004a20000000c00 */
[----:B-1----:R-:W-:-:S03]  /*9d40*/  IMAD R0, R0, R15, RZ ;  /* 0x0000000f00007224 */ /* 0x002fc600078e02ff */
[----:B------:R1:W1:Y:S01]  /*9d50*/  LDS.128 R32, [R198+0x1000] ;  /* 0x00100000c6207984 */ /* 0x0002620000000c00 */
[----:B---3--:R-:W-:Y:S01]  /*9d60*/  IMAD R13, R12, R11, R13 ;  /* 0x0000000b0c0d7224 */ /* 0x008fe200078e020d */
[----:B------:R-:W-:Y:S02]  /*9d70*/  SHF.L.U32 R0, R0, 0x7, RZ ;  /* 0x0000000700007819 */ /* 0x000fe400000006ff */
[----:B------:R3:W1:Y:S01]  /*9d80*/  LDS.128 R28, [R198+0x1800] ;  /* 0x00180000c61c7984 */ /* 0x0006620000000c00 */
[----:B------:R-:W-:Y:S01]  /*9d90*/  MOV R11, 0x7f800000 ;  /* 0x7f800000000b7802 */ /* 0x000fe20000000f00 */
[----:B------:R-:W-:Y:S01]  /*9da0*/  @P5 FFMA.FTZ R11, R134, c[0x0][0x238], R5 ;  /* 0x00008e00860b5a23 */ /* 0x000fe20000010005 */
[--C-:B------:R-:W-:Y:S01]  /*9db0*/  IADD3 R14, P1, P0, R0, R50, R13.reuse ;  /* 0x00000032000e7210 */ /* 0x100fe2000783e00d */
[----:B------:R3:W1:Y:S01]  /*9dc0*/  LDS.128 R24, [R198+0x2000] ;  /* 0x00200000c6187984 */ /* 0x0006620000000c00 */
[----:B------:R-:W-:Y:S02]  /*9dd0*/  SHF.R.S32.HI R0, RZ, 0x1f, R0 ;  /* 0x0000001fff007819 */ /* 0x000fe40000011400 */
[----:B------:R-:W-:Y:S01]  /*9de0*/  SHF.R.S32.HI R13, RZ, 0x1f, R13 ;  /* 0x0000001fff0d7819 */ /* 0x000fe2000001140d */
[----:B------:R3:W1:Y:S03]  /*9df0*/  LDS.128 R20, [R198+0x2800] ;  /* 0x00280000c6147984 */ /* 0x0006660000000c00 */
[----:B------:R-:W-:Y:S01]  /*9e00*/  IADD3.X R0, R0, R51, R13, P1, P0 ;  /* 0x0000003300007210 */ /* 0x000fe20000fe040d */
[----:B------:R3:W1:Y:S04]  /*9e10*/  LDS.128 R16, [R198+0x3000] ;  /* 0x00300000c6107984 */ /* 0x0006680000000c00 */
[----:B------:R3:W1:Y:S01]  /*9e20*/  LDS.128 R44, [R198+0x3800] ;  /* 0x00380000c62c7984 */ /* 0x0006620000000c00 */
        /* <DEDUP_REMOVED lines=18> */
[-C--:B------:R-:W-:Y:S01]  /*9f50*/  @!P5 IMAD R13, R13, R15.reuse, RZ ;  /* 0x0000000f0d0dd224 */ /* 0x080fe200078e02ff */
        /* <DEDUP_REMOVED lines=21> */
.L_x_963:
[----:B------:R-:W-:Y:S05]  /*a0b0*/  BSYNC B0 ;  /* 0x0000000000007941 */ /* 0x000fea0003800000 */
.L_x_962:
[----:B------:R-:W-:Y:S01]  /*a0c0*/  IADD3 R6, P0, R218, R6, RZ ;  /* 0x00000006da067210 */ /* 0x000fe20007f1e0ff */
[----:B------:R-:W-:Y:S01]  /*a0d0*/  BSSY B0, `(.L_x_964) ;  /* 0x0000011000007945 */ /* 0x000fe20003800000 */
[----:B------:R-:W-:-:S02]  /*a0e0*/  SHF.R.S32.HI R0, RZ, 0x1f, R12 ;  /* 0x0000001fff007819 */ /* 0x000fc4000001140c */
[----:B------:R-:W-:Y:S02]  /*a0f0*/  IADD3.X R7, R219, R9, RZ, P0, !PT ;  /* 0x00000009db077210 */ /* 0x000fe400007fe4ff */
[----:B------:R-:W-:Y:S01]  /*a100*/  ISETP.GE.AND P0, PT, R228, R196, PT ;  /* 0x000000c4e400720c */ /* 0x000fe20003f06270 */
[----:B---3--:R-:W-:-:S04]  /*a110*/  IMAD R3, R0, c[0x0][0x1f0], RZ ;  /* 0x00007c0000037a24 */ /* 0x008fc800078e02ff */
[C---:B------:R-:W-:Y:S02]  /*a120*/  IMAD R3, R12.reuse, c[0x0][0x1f4], R3 ;  /* 0x00007d000c037a24 */ /* 0x040fe400078e0203 */
[----:B------:R-:W-:-:S05]  /*a130*/  IMAD.WIDE.U32 R12, R12, c[0x0][0x1f0], R6 ;  /* 0x00007c000c0c7a25 */ /* 0x000fca00078e0006 */
[----:B------:R-:W-:Y:S01]  /*a140*/  IADD3 R5, R13, R3, RZ ;  /* 0x000000030d057210 */ /* 0x000fe20007ffe0ff */
        /* <DEDUP_REMOVED lines=8> */
[----:B----4-:R3:W-:Y:S02]  /*a1d0*/  STG.E.128 [R2.64], R40 ;  /* 0x0000002802007986 */ /* 0x0107e4000c101d14 */
.L_x_965:
[----:B------:R-:W-:Y:S05]  /*a1e0*/  BSYNC B0 ;  /* 0x0000000000007941 */ /* 0x000fea0003800000 */
.L_x_964:
[----:B------:R-:W-:Y:S01]  /*a1f0*/  ISETP.GE.AND P0, PT, R211, R196, PT ;  /* 0x000000c4d300720c */ /* 0x000fe20003f06270 */
[----:B------:R-:W-:-:S12]  /*a200*/  BSSY B0, `(.L_x_966) ;  /* 0x000000d000007945 */ /* 0x000fd80003800000 */
        /* <DEDUP_REMOVED lines=12> */
.L_x_967:
[----:B------:R-:W-:Y:S05]  /*a2d0*/  BSYNC B0 ;  /* 0x0000000000007941 */ /* 0x000fea0003800000 */
.L_x_966:
[----:B------:R-:W-:Y:S01]  /*a2e0*/  ISETP.GE.AND P0, PT, R209, R196, PT ;  /* 0x000000c4d100720c */ /* 0x000fe20003f06270 */
[----:B------:R-:W-:-:S12]  /*a2f0*/  BSSY B0, `(.L_x_968) ;  /* 0x000000d000007945 */ /* 0x000fd80003800000 */
        /* <DEDUP_REMOVED lines=12> */
.L_x_969:
[----:B------:R-:W-:Y:S05]  /*a3c0*/  BSYNC B0 ;  /* 0x0000000000007941 */ /* 0x000fea0003800000 */
.L_x_968:
[----:B------:R-:W-:Y:S01]  /*a3d0*/  ISETP.GE.AND P0, PT, R207, R196, PT ;  /* 0x000000c4cf00720c */ /* 0x000fe20003f06270 */
[----:B------:R-:W-:-:S12]  /*a3e0*/  BSSY B0, `(.L_x_970) ;  /* 0x000000d000007945 */ /* 0x000fd80003800000 */
        /* <DEDUP_REMOVED lines=12> */
.L_x_971:
[----:B------:R-:W-:Y:S05]  /*a4b0*/  BSYNC B0 ;  /* 0x0000000000007941 */ /* 0x000fea0003800000 */
.L_x_970:
        /* <DEDUP_REMOVED lines=14> */
.L_x_973:
[----:B------:R-:W-:Y:S05]  /*a5a0*/  BSYNC B0 ;  /* 0x0000000000007941 */ /* 0x000fea0003800000 */
.L_x_972:
        /* <DEDUP_REMOVED lines=14> */
.L_x_975:
[----:B------:R-:W-:Y:S05]  /*a690*/  BSYNC B0 ;  /* 0x0000000000007941 */ /* 0x000fea0003800000 */
.L_x_974:
        /* <DEDUP_REMOVED lines=14> */
.L_x_977:
[----:B------:R-:W-:Y:S05]  /*a780*/  BSYNC B0 ;  /* 0x0000000000007941 */ /* 0x000fea0003800000 */
.L_x_976:
[----:B------:R-:W-:-:S13]  /*a790*/  ISETP.GE.AND P0, PT, R199, R196, PT ;  /* 0x000000c4c700720c */ /* 0x000fda0003f06270 */
[----:B------:R-:W-:Y:S05]  /*a7a0*/  @P0 EXIT ;  /* 0x000000000000094d */ /* 0x000fea0003800000 */
[----:B------:R-:W-:Y:S02]  /*a7b0*/  IADD3 R0, P0, R220, 0x70, RZ ;  /* 0x00000070dc007810 */ /* 0x000fe40007f1e0ff */
[----:B------:R-:W-:Y:S02]  /*a7c0*/  MOV R4, R12 ;  /* 0x0000000c00047202 */ /* 0x000fe40000000f00 */
[----:B------:R-:W-:-:S03]  /*a7d0*/  IADD3.X R220, RZ, R221, RZ, P0, !PT ;  /* 0x000000ddffdc7210 */ /* 0x000fc600007fe4ff */
[----:B------:R-:W-:-:S04]  /*a7e0*/  IMAD.WIDE.U32 R4, R0, c[0x0][0x1e8], R4 ;  /* 0x00007a0000047a25 */ /* 0x000fc800078e0004 */
[----:B-123--:R-:W-:Y:S01]  /*a7f0*/  IMAD R3, R220, c[0x0][0x1e8], RZ ;  /* 0x00007a00dc037a24 */ /* 0x00efe200078e02ff */
[----:B------:R-:W-:-:S03]  /*a800*/  LEA R2, P0, R4, c[0x0][0x1d0], 0x1 ;  /* 0x0000740004027a11 */ /* 0x000fc600078008ff */
[----:B------:R-:W-:-:S05]  /*a810*/  IMAD R3, R0, c[0x0][0x1ec], R3 ;  /* 0x00007b0000037a24 */ /* 0x000fca00078e0203 */
[----:B------:R-:W-:-:S04]  /*a820*/  IADD3 R3, R5, R3, RZ ;  /* 0x0000000305037210 */ /* 0x000fc80007ffe0ff */
[----:B------:R-:W-:-:S05]  /*a830*/  LEA.HI.X R3, R4, c[0x0][0x1d4], R3, 0x1, P0 ;  /* 0x0000750004037a11 */ /* 0x000fca00000f0c03 */
[----:B------:R-:W-:Y:S01]  /*a840*/  STG.E.128 [R2.64], R44 ;  /* 0x0000002c02007986 */ /* 0x000fe2000c101d14 */
[----:B------:R-:W-:Y:S05]  /*a850*/  EXIT ;  /* 0x000000000000794d */ /* 0x000fea0003800000 */
.L_x_954:
[----:B------:R-:W1:Y:S01]  /*a860*/  LDC.U8 R3, c[0x0][0x329] ;  /* 0x0000ca40ff037b82 */ /* 0x000e620000000000 */
[----:B------:R-:W-:Y:S01]  /*a870*/  ISETP.NE.AND P4, PT, R197, -0x1, PT ;  /* 0xffffffffc500780c */ /* 0x000fe20003f85270 */
[----:B------:R-:W-:Y:S01]  /*a880*/  IMAD.IADD R9, R9, 0x1, -R196 ;  /* 0x0000000109097824 */ /* 0x000fe200078e0ac4 */
[----:B------:R-:W-:Y:S01]  /*a890*/  LEA.HI R6, R8, R127, RZ, 0x3 ;  /* 0x0000007f08067211 */ /* 0x000fe200078f18ff */
[----:B------:R-:W-:Y:S01]  /*a8a0*/  BSSY B0, `(.L_x_978) ;  /* 0x000003a000007945 */ /* 0x000fe20003800000 */
[----:B------:R-:W-:Y:S02]  /*a8b0*/  SHF.R.S32.HI R23, RZ, 0x1f, R4 ;  /* 0x0000001fff177819 */ /* 0x000fe40000011404 */
[----:B------:R-:W-:Y:S01]  /*a8c0*/  LOP3.LUT R14, R6, 0x1ffffff8, RZ, 0xc0, !PT ;  /* 0x1ffffff8060e7812 */ /* 0x000fe200078ec0ff */
[----:B------:R-:W2:Y:S01]  /*a8d0*/  LDC.U8 R2, c[0x0][0x328] ;  /* 0x0000ca00ff027b82 */ /* 0x000ea20000000000 */
[----:B------:R-:W-:Y:S01]  /*a8e0*/  SHF.R.S32.HI R6, RZ, 0x3, R6 ;  /* 0x00000003ff067819 */ /* 0x000fe20000011406 */
[----:B------:R-:W-:-:S04]  /*a8f0*/  IMAD R23, R23, c[0x0][0x1f0], RZ ;  /* 0x00007c0017177a24 */ /* 0x000fc800078e02ff */
[----:B------:R-:W-:Y:S01]  /*a900*/  @!P4 SHF.R.S32.HI R8, RZ, 0x1f, R7 ;  /* 0x0000001fff08c819 */ /* 0x000fe20000011407 */
[----:B------:R-:W-:-:S04]  /*a910*/  @!P4 IMAD.WIDE.U32 R12, R7, c[0x0][0x1e0], RZ ;  /* 0x00007800070cca25 */ /* 0x000fc800078e00ff */
[----:B------:R-:W-:Y:S02]  /*a920*/  @!P4 IMAD R8, R8, c[0x0][0x1e0], RZ ;  /* 0x000078000808ca24 */ /* 0x000fe400078e02ff */
[----:B------:R-:W-:Y:S01]  /*a930*/  @P4 IMAD.WIDE.U32 R10, R197, c[0x0][0x1e8], RZ ;  /* 0x00007a00c50a4a25 */ /* 0x000fe200078e00ff */
[----:B------:R-:W-:Y:S02]  /*a940*/  @!P4 MOV R10, R12 ;  /* 0x0000000c000ac202 */ /* 0x000fe40000000f00 */
[----:B-1----:R-:W-:Y:S01]  /*a950*/  ISETP.NE.AND P3, PT, R3, RZ, PT ;  /* 0x000000ff0300720c */ /* 0x002fe20003f65270 */
[----:B------:R-:W-:Y:S02]  /*a960*/  @!P4 IMAD R8, R7, c[0x0][0x1e4], R8 ;  /* 0x000079000708ca24 */ /* 0x000fe400078e0208 */
[----:B------:R-:W-:Y:S02]  /*a970*/  @P4 IMAD R0, R197, c[0x0][0x1ec], R11 ;  /* 0x00007b00c5004a24 */ /* 0x000fe400078e020b */
[----:B------:R-:W-:Y:S01]  /*a980*/  IMAD R23, R4, c[0x0][0x1f4], R23 ;  /* 0x00007d0004177a24 */ /* 0x000fe200078e0217 */
[----:B------:R-:W-:-:S02]  /*a990*/  @!P4 IADD3 R0, R13, R8, RZ ;  /* 0x000000080d00c210 */ /* 0x000fc40007ffe0ff */
[----:B--2---:R-:W-:-:S04]  /*a9a0*/  ISETP.NE.AND P2, PT, R2, RZ, PT ;  /* 0x000000ff0200720c */ /* 0x004fc80003f45270 */
[----:B------:R-:W-:Y:S01]  /*a9b0*/  ISETP.EQ.AND P2, PT, R3, RZ, P2 ;  /* 0x000000ff0300720c */ /* 0x000fe20001742270 */
[----:B------:R-:W-:Y:S01]  /*a9c0*/  @P3 IMAD.MOV.U32 R5, RZ, RZ, c[0x0][0x210] ;  /* 0x00008400ff053624 */ /* 0x000fe200078e00ff */
[----:B------:R-:W-:Y:S01]  /*a9d0*/  @!P3 ISETP.NE.AND P1, PT, R2, RZ, PT ;  /* 0x000000ff0200b20c */ /* 0x000fe20003f25270 */
[----:B------:R-:W-:Y:S01]  /*a9e0*/  @!P3 IMAD.MOV.U32 R2, RZ, RZ, c[0x0][0x214] ;  /* 0x00008500ff02b624 */ /* 0x000fe200078e00ff */
[----:B------:R-:W-:Y:S01]  /*a9f0*/  ISETP.NE.OR P0, PT, R197, -0x1, !P2 ;  /* 0xffffffffc500780c */ /* 0x000fe20005705670 */
[----:B------:R-:W-:Y:S02]  /*aa00*/  IMAD.IADD R3, R127, 0x1, -R14 ;  /* 0x000000017f037824 */ /* 0x000fe400078e0a0e */
[----:B------:R-:W-:Y:S01]  /*aa10*/  @P3 IMAD R5, R5, c[0x0][0x214], RZ ;  /* 0x0000850005053a24 */ /* 0x000fe200078e02ff */
[----:B------:R-:W-:Y:S01]  /*aa20*/  @!P3 SEL R5, R2, c[0x0][0x234], !P1 ;  /* 0x00008d000205ba07 */ /* 0x000fe20004800000 */
[----:B------:R-:W-:Y:S02]  /*aa30*/  IMAD.SHL.U32 R3, R3, 0x8, RZ ;  /* 0x0000000803037824 */ /* 0x000fe400078e00ff */
[----:B------:R-:W-:-:S02]  /*aa40*/  @P3 IMAD.MOV.U32 R2, RZ, RZ, 0x1 ;  /* 0x00000001ff023424 */ /* 0x000fc400078e00ff */
[----:B------:R-:W-:Y:S01]  /*aa50*/  @!P3 IMAD R2, R5, c[0x0][0x1c0], RZ ;  /* 0x000070000502ba24 */ /* 0x000fe200078e02ff */
[----:B------:R-:W-:Y:S01]  /*aa60*/  IADD3 R10, P1, R3, R10, RZ ;  /* 0x0000000a030a7210 */ /* 0x000fe20007f3e0ff */
[----:B------:R-:W-:Y:S02]  /*aa70*/  @!P2 CS2R R12, SRZ ;  /* 0x00000000000ca805 */ /* 0x000fe4000001ff00 */
[----:B------:R-:W-:Y:S01]  /*aa80*/  @!P0 IMAD R197, R7, c[0x0][0x214], RZ ;  /* 0x0000850007c58a24 */ /* 0x000fe200078e02ff */
[----:B------:R-:W-:Y:S01]  /*aa90*/  LEA.HI.X.SX32 R11, R3, R0, 0x1, P1 ;  /* 0x00000000030b7211 */ /* 0x000fe200008f0eff */
[----:B------:R-:W-:Y:S01]  /*aaa0*/  IMAD R0, R7, R2, RZ ;  /* 0x0000000207007224 */ /* 0x000fe200078e02ff */
[----:B------:R-:W-:Y:S01]  /*aab0*/  SHF.R.S32.HI R7, RZ, 0x1f, R6 ;  /* 0x0000001fff077819 */ /* 0x000fe20000011406 */
[----:B------:R-:W-:Y:S01]  /*aac0*/  @P3 IMAD.MOV.U32 R3, RZ, RZ, c[0x0][0x210] ;  /* 0x00008400ff033624 */ /* 0x000fe200078e00ff */
[--C-:B------:R-:W-:Y:S01]  /*aad0*/  @P2 SHF.R.S32.HI R13, RZ, 0x1f, R197.reuse ;  /* 0x0000001fff0d2819 */ /* 0x100fe200000114c5 */
[----:B------:R-:W-:Y:S01]  /*aae0*/  @P2 IMAD.MOV.U32 R12, RZ, RZ, R197 ;  /* 0x000000ffff0c2224 */ /* 0x000fe200078e00c5 */
[----:B------:R-:W-:Y:S01]  /*aaf0*/  SEL R0, R0, RZ, !P2 ;  /* 0x000000ff00007207 */ /* 0x000fe20005000000 */
[----:B------:R-:W-:Y:S01]  /*ab00*/  IMAD.WIDE.U32 R10, R4, c[0x0][0x1f0], R10 ;  /* 0x00007c00040a7a25 */ /* 0x000fe200078e000a */
[----:B------:R-:W-:-:S02]  /*ab10*/  @!P3 MOV R3, 0x1 ;  /* 0x000000010003b802 */ /* 0x000fc40000000f00 */
[----:B------:R-:W-:Y:S01]  /*ab20*/  ISETP.GE.AND P2, PT, R6, R9, PT ;  /* 0x000000090600720c */ /* 0x000fe20003f46270 */
[----:B------:R-:W-:Y:S01]  /*ab30*/  IMAD R15, R4, R5, R0 ;  /* 0x00000005040f7224 */ /* 0x000fe200078e0200 */
[----:B------:R-:W-:Y:S01]  /*ab40*/  IADD3 R23, R23, R11, RZ ;  /* 0x0000000b17177210 */ /* 0x000fe20007ffe0ff */
[----:B------:R-:W-:Y:S02]  /*ab50*/  IMAD R196, R196, R3, RZ ;  /* 0x00000003c4c47224 */ /* 0x000fe400078e02ff */
[----:B------:R-:W-:-:S03]  /*ab60*/  IMAD.WIDE R24, R123, 0x80, R6 ;  /* 0x000000807b187825 */ /* 0x000fc600078e0206 */
[--C-:B------:R-:W-:Y:S02]  /*ab70*/  IADD3 R0, P1, P0, R196, R12, R15.reuse ;  /* 0x0000000cc4007210 */ /* 0x100fe4000783e00f */
[----:B------:R-:W-:Y:S02]  /*ab80*/  SHF.R.S32.HI R5, RZ, 0x1f, R196 ;  /* 0x0000001fff057819 */ /* 0x000fe400000114c4 */
        /* <DEDUP_REMOVED lines=11> */
.L_x_979:
[----:B------:R-:W-:Y:S05]  /*ac40*/  BSYNC B0 ;  /* 0x0000000000007941 */ /* 0x000fea0003800000 */
.L_x_978:
[----:B------:R-:W-:Y:S01]  /*ac50*/  IADD3 R20, R6, 0x10, RZ ;  /* 0x0000001006147810 */ /* 0x000fe20007ffe0ff */
[----:B------:R-:W-:Y:S03]  /*ac60*/  BSSY B0, `(.L_x_980) ;  /* 0x000000e000007945 */ /* 0x000fe60003800000 */
[----:B------:R-:W-:-:S13]  /*ac70*/  ISETP.GE.AND P0, PT, R20, R9, PT ;  /* 0x000000091400720c */ /* 0x000fda0003f06270 */
        /* <DEDUP_REMOVED lines=12> */
.L_x_981:
[----:B------:R-:W-:Y:S05]  /*ad40*/  BSYNC B0 ;  /* 0x0000000000007941 */ /* 0x000fea0003800000 */
.L_x_980:
        /* <DEDUP_REMOVED lines=15> */
.L_x_983:
[----:B------:R-:W-:Y:S05]  /*ae40*/  BSYNC B0 ;  /* 0x0000000000007941 */ /* 0x000fea0003800000 */
.L_x_982:
        /* <DEDUP_REMOVED lines=15> */
.L_x_985:
[----:B------:R-:W-:Y:S05]  /*af40*/  BSYNC B0 ;  /* 0x0000000000007941 */ /* 0x000fea0003800000 */
.L_x_984:
        /* <DEDUP_REMOVED lines=15> */
.L_x_987:
[----:B------:R-:W-:Y:S05]  /*b040*/  BSYNC B0 ;  /* 0x0000000000007941 */ /* 0x000fea0003800000 */
.L_x_986:
        /* <DEDUP_REMOVED lines=15> */
.L_x_989:
[----:B------:R-:W-:Y:S05]  /*b140*/  BSYNC B0 ;  /* 0x0000000000007941 */ /* 0x000fea0003800000 */
.L_x_988:
        /* <DEDUP_REMOVED lines=15> */
.L_x_991:
[----:B------:R-:W-:Y:S05]  /*b240*/  BSYNC B0 ;  /* 0x0000000000007941 */ /* 0x000fea0003800000 */
.L_x_990:
[----:B-1----:R-:W-:Y:S01]  /*b250*/  IADD3 R4, R6, 0x70, RZ ;  /* 0x0000007006047810 */ /* 0x002fe20007ffe0ff */
        /* <DEDUP_REMOVED lines=13> */
.L_x_993:
[----:B------:R-:W-:Y:S05]  /*b330*/  BSYNC B0 ;  /* 0x0000000000007941 */ /* 0x000fea0003800000 */
.L_x_992:
        /* <DEDUP_REMOVED lines=27> */
[----:B--2---:R-:W-:Y:S01]  /*b4f0*/  @!P4 LEA.HI.X.SX32 R7, R16, R13, 0x1, P0 ;  /* 0x0000000d1007c211 */ /* 0x004fe200000f0eff */
[----:B------:R-:W-:Y:S01]  /*b500*/  @!P1 IMAD.MOV.U32 R5, RZ, RZ, 0x7f800000 ;  /* 0x7f800000ff059424 */ /* 0x000fe200078e00ff */
[----:B------:R-:W-:-:S09]  /*b510*/  @!P4 LEA R6, P0, R2, c[0x0][0x200], 0x2 ;  /* 0x000080000206ca11 */ /* 0x000fd200078010ff */
[----:B------:R-:W-:Y:S02]  /*b520*/  @!P2 IMAD R12, R12, R3, RZ ;  /* 0x000000030c0ca224 */ /* 0x000fe400078e02ff */
[----:B------:R-:W-:Y:S01]  /*b530*/  @!P2 IMAD.MOV.U32 R27, RZ, RZ, 0x7f800000 ;  /* 0x7f800000ff1ba424 */ /* 0x000fe200078e00ff */
        /* <DEDUP_REMOVED lines=15> */
[----:B--2---:R-:W-:-:S03]  /*b630*/  @!P5 IMAD.MOV.U32 R5, RZ, RZ, 0x7f800000 ;  /* 0x7f800000ff05d424 */ /* 0x004fc600078e00ff */
[----:B------:R-:W-:Y:S01]  /*b640*/  @!P1 LEA.HI.X.SX32 R15, R8, R13, 0x1, P0 ;  /* 0x0000000d080f9211 */ /* 0x000fe200000f0eff */
[----:B------:R-:W-:Y:S01]  /*b650*/  @!P3 IMAD.MOV.U32 R21, RZ, RZ, 0x7f800000 ;  /* 0x7f800000ff15b424 */ /* 0x000fe200078e00ff */
[C---:B-1----:R-:W-:Y:S01]  /*b660*/  @!P1 LEA R22, P0, R2.reuse, c[0x0][0x200], 0x2 ;  /* 0x0000800002169a11 */ /* 0x042fe200078010ff */
        /* <DEDUP_REMOVED lines=9> */
[----:B-1----:R-:W-:-:S03]  /*b700*/  IMAD.MOV.U32 R5, RZ, RZ, 0x7f800000 ;  /* 0x7f800000ff057424 */ /* 0x002fc600078e00ff */
[----:B------:R-:W-:-:S04]  /*b710*/  IADD3 R0, P0, R3, R0, RZ ;  /* 0x0000000003007210 */ /* 0x000fc80007f1e0ff */
[----:B------:R-:W-:Y:S02]  /*b720*/  LEA.HI.X.SX32 R3, R3, R13, 0x1, P0 ;  /* 0x0000000d03037211 */ /* 0x000fe400000f0eff */
[----:B------:R-:W-:-:S04]  /*b730*/  LEA R2, P0, R0, c[0x0][0x200], 0x2 ;  /* 0x0000800000027a11 */ /* 0x000fc800078010ff */
[----:B------:R-:W-:-:S05]  /*b740*/  LEA.HI.X R3, R0, c[0x0][0x204], R3, 0x2, P0 ;  /* 0x0000810000037a11 */ /* 0x000fca00000f1403 */
[----:B------:R-:W-:Y:S01]  /*b750*/  STG.E [R2.64], R5 ;  /* 0x0000000502007986 */ /* 0x000fe2000c101914 */
[----:B------:R-:W-:Y:S05]  /*b760*/  EXIT ;  /* 0x000000000000794d */ /* 0x000fea0003800000 */
.L_x_994:
        /* <DEDUP_REMOVED lines=9> */
.L_x_2126:


//--------------------- .text._ZN5flash16flash_fwd_kernelI23Flash_fwd_kernel_traitsILi64ELi128ELi64ELi4ELb0ELb0EN7cutlass6half_tE19Flash_kernel_traitsILi64ELi128ELi64ELi4ES3_EELb0ELb0ELb0ELb0ELb0ELb1ELb1ELb0EEEvNS_16Flash_fwd_paramsE --------------------------
	.section	.text._ZN5flash16flash_fwd_kernelI23Flash_fwd_kernel_traitsILi64ELi128ELi64ELi4ELb0ELb0EN7cutlass6half_tE19Flash_kernel_traitsILi64ELi128ELi64ELi4ES3_EELb0ELb0ELb0ELb0ELb0ELb1ELb1ELb0EEEvNS_16Flash_fwd_paramsE,"ax",@progbits
	.sectioninfo	@"SHI_REGISTERS=253"
	.align	128
        .global         _ZN5flash16flash_fwd_kernelI23Flash_fwd_kernel_traitsILi64ELi128ELi64ELi4ELb0ELb0EN7cutlass6half_tE19Flash_kernel_traitsILi64ELi128ELi64ELi4ES3_EELb0ELb0ELb0ELb0ELb0ELb1ELb1ELb0EEEvNS_16Flash_fwd_paramsE
        .type           _ZN5flash16flash_fwd_kernelI23Flash_fwd_kernel_traitsILi64ELi128ELi64ELi4ELb0ELb0EN7cutlass6half_tE19Flash_kernel_traitsILi64ELi128ELi64ELi4ES3_EELb0ELb0ELb0ELb0ELb0ELb1ELb1ELb0EEEvNS_16Flash_fwd_paramsE,@function
        .size           _ZN5flash16flash_fwd_kernelI23Flash_fwd_kernel_traitsILi64ELi128ELi64ELi4ELb0ELb0EN7cutlass6half_tE19Flash_kernel_traitsILi64ELi128ELi64ELi4ES3_EELb0ELb0ELb0ELb0ELb0ELb1ELb1ELb0EEEvNS_16Flash_fwd_paramsE,(.L_x_2127 - _ZN5flash16flash_fwd_kernelI23Flash_fwd_kernel_traitsILi64ELi128ELi64ELi4ELb0ELb0EN7cutlass6half_tE19Flash_kernel_traitsILi64ELi128ELi64ELi4ES3_EELb0ELb0ELb0ELb0ELb0ELb1ELb1ELb0EEEvNS_16Flash_fwd_paramsE)
        .other          _ZN5flash16flash_fwd_kernelI23Flash_fwd_kernel_traitsILi64ELi128ELi64ELi4ELb0ELb0EN7cutlass6half_tE19Flash_kernel_traitsILi64ELi128ELi64ELi4ES3_EELb0ELb0ELb0ELb0ELb0ELb1ELb1ELb0EEEvNS_16Flash_fwd_paramsE,@"STO_CUDA_ENTRY STV_DEFAULT"
_ZN5flash16flash_fwd_kernelI23Flash_fwd_kernel_traitsILi64ELi128ELi64ELi4ELb0ELb0EN7cutlass6half_tE19Flash_kernel_traitsILi64ELi128ELi64ELi4ES3_EELb0ELb0ELb0ELb0ELb0ELb1ELb1ELb0EEEvNS_16Flash_fwd_paramsE:
.text._ZN5flash16flash_fwd_kernelI23Flash_fwd_kernel_traitsILi64ELi128ELi64ELi4ELb0ELb0EN7cutlass6half_tE19Flash_kernel_traitsILi64ELi128ELi64ELi4ES3_EELb0ELb0ELb0ELb0ELb0ELb1ELb1ELb0EEEvNS_16Flash_fwd_paramsE:
[----:B------:R-:W-:Y:S02]  /*0000*/  MOV R1, c[0x0][0x28] ;  /* 0x00000a0000017a02 */ /* 0x000fe40000000f00 */
[----:B------:R-:W1:Y:S01]  /*0010*/  LDC.U8 R0, c[0x0][0x312] ;  /* 0x0000c480ff007b82 */ /* 0x000e620000000000 */
[----:B------:R-:W2:Y:S01]  /*0020*/  S2R R3, SR_CTAID.Y ;  /* 0x0000000000037919 */ /* 0x000ea20000002600 */
[----:B------:R-:W-:Y:S01]  /*0030*/  ISETP.NE.U32.AND P2, PT, RZ, c[0x0][0x240], PT ;  /* 0x00009000ff007a0c */ /* 0x000fe20003f45070 */
[----:B------:R-:W-:Y:S01]  /*0040*/  IMAD.MOV.U32 R2, RZ, RZ, 0x4 ;  /* 0x00000004ff027424 */ /* 0x000fe200078e00ff */
[----:B------:R-:W-:Y:S01]  /*0050*/  ISETP.EQ.U32.AND P1, PT, RZ, c[0x0][0x248], PT ;  /* 0x00009200ff007a0c */ /* 0x000fe20003f22070 */
[----:B------:R-:W-:Y:S01]  /*0060*/  IMAD.MOV.U32 R201, RZ, RZ, -0x1 ;  /* 0xffffffffffc97424 */ /* 0x000fe200078e00ff */
[----:B------:R-:W-:Y:S01]  /*0070*/  ISETP.NE.AND.EX P2, PT, RZ, c[0x0][0x244], PT, P2 ;  /* 0x00009100ff007a0c */ /* 0x000fe20003f45320 */
[----:B------:R-:W-:Y:S01]  /*0080*/  ULDC.64 UR8, c[0x0][0x118] ;  /* 0x0000460000087ab9 */ /* 0x000fe20000000a00 */
[----:B------:R-:W-:Y:S01]  /*0090*/  IMAD.MOV.U32 R10, RZ, RZ, -0x1 ;  /* 0xffffffffff0a7424 */ /* 0x000fe200078e00ff */
[----:B------:R-:W-:-:S04]  /*00a0*/  ISETP.NE.U32.AND P0, PT, RZ, c[0x0][0x250], PT ;  /* 0x00009400ff007a0c */ /* 0x000fc80003f05070 */
[----:B------:R-:W-:Y:S02]  /*00b0*/  ISETP.NE.AND.EX P0, PT, RZ, c[0x0][0x254], PT, P0 ;  /* 0x00009500ff007a0c */ /* 0x000fe40003f05300 */
[----:B-1----:R-:W-:Y:S01]  /*00c0*/  ISETP.NE.AND P3, PT, R0, RZ, PT ;  /* 0x000000ff0000720c */ /* 0x002fe20003f65270 */
[----:B--2---:R-:W-:-:S03]  /*00d0*/  IMAD.WIDE R4, R3, R2, c[0x0][0x240] ;  /* 0x0000900003047625 */ /* 0x004fc600078e0202 */
[----:B------:R-:W-:Y:S01]  /*00e0*/  ISETP.EQ.OR.EX P1, PT, RZ, c[0x0][0x24c], !P3, P1 ;  /* 0x00009300ff007a0c */ /* 0x000fe20005f22710 */
[----:B------:R-:W-:Y:S01]  /*00f0*/  IMAD.WIDE R8, R3, R2, c[0x0][0x248] ;  /* 0x0000920003087625 */ /* 0x000fe200078e0202 */
[----:B------:R1:W2:Y:S04]  /*0100*/  @P2 LDG.E R201, [R4.64] ;  /* 0x0000000804c92981 */ /* 0x0002a8000c1e1900 */
[----:B------:R1:W2:Y:S01]  /*0110*/  @P2 LDG.E R0, [R4.64+0x4] ;  /* 0x0000040804002981 */ /* 0x0002a2000c1e1900 */
[----:B------:R-:W-:-:S06]  /*0120*/  IMAD.MOV.U32 R7, RZ, RZ, RZ ;  /* 0x000000ffff077224 */ /* 0x000fcc00078e00ff */
[----:B------:R3:W5:Y:S04]  /*0130*/  @!P1 LDG.E R10, [R8.64] ;  /* 0x00000008080a9981 */ /* 0x000768000c1e1900 */
[----:B------:R-:W4:Y:S04]  /*0140*/  S2R R220, SR_CTAID.X ;  /* 0x0000000000dc7919 */ /* 0x000f280000002500 */
[----:B------:R-:W2:Y:S04]  /*0150*/  S2R R16, SR_CTAID.Z ;  /* 0x0000000000107919 */ /* 0x000ea80000002700 */
[----:B------:R-:W2:Y:S01]  /*0160*/  S2R R128, SR_TID.X ;  /* 0x0000000000807919 */ /* 0x000ea20000002100 */
[----:B-1----:R-:W-:-:S05]  /*0170*/  @P0 IMAD.WIDE R4, R3, R2, c[0x0][0x250] ;  /* 0x0000940003040625 */ /* 0x002fca00078e0202 */
[----:B------:R3:W5:Y:S01]  /*0180*/  @P0 LDG.E R7, [R4.64] ;  /* 0x0000000804070981 */ /* 0x000762000c1e1900 */
[----:B------:R-:W-:-:S04]  /*0190*/  ISETP.NE.U32.AND P0, PT, RZ, c[0x0][0x248], PT ;  /* 0x00009200ff007a0c */ /* 0x000fc80003f05070 */
[----:B------:R-:W-:Y:S01]  /*01a0*/  ISETP.NE.AND.EX P0, PT, RZ, c[0x0][0x24c], PT, P0 ;  /* 0x00009300ff007a0c */ /* 0x000fe20003f05300 */
[----:B--2---:R-:W-:Y:S02]  /*01b0*/  @P2 IMAD.IADD R0, R0, 0x1, -R201 ;  /* 0x0000000100002824 */ /* 0x004fe400078e0ac9 */
[----:B------:R-:W-:-:S10]  /*01c0*/  @!P2 IMAD.MOV.U32 R0, RZ, RZ, c[0x0][0x214] ;  /* 0x00008500ff00a624 */ /* 0x000fd400078e00ff */
[----:B------:R-:W-:Y:S05]  /*01d0*/  @!P0 BRA `(.L_x_995) ;  /* 0x0000004000008947 */ /* 0x000fea0003800000 */
[----:B---34-:R-:W2:Y:S02]  /*01e0*/  @P3 LDG.E R4, [R8.64+0x4] ;  /* 0x0000040808043981 */ /* 0x018ea4000c1e1900 */
[----:B--2--5:R-:W-:-:S06]  /*01f0*/  @P3 IADD3 R4, R4, -R10, RZ ;  /* 0x8000000a04043210 */ /* 0x024fcc0007ffe0ff */
[----:B------:R1:W5:Y:S01]  /*0200*/  @!P3 LDG.E R4, [R8.64] ;  /* 0x000000080804b981 */ /* 0x000362000c1e1900 */
[----:B------:R-:W-:Y:S05]  /*0210*/  BRA `(.L_x_996) ;  /* 0x0000001000007947 */ /* 0x000fea0003800000 */
.L_x_995:
[----:B---34-:R-:W-:Y:S02]  /*0220*/  MOV R4, c[0x0][0x218] ;  /* 0x0000860000047a02 */ /* 0x018fe40000000f00 */
.L_x_996:
[----:B------:R-:W-:-:S04]  /*0230*/  ISETP.NE.U32.AND P2, PT, RZ, c[0x0][0x258], PT ;  /* 0x00009600ff007a0c */ /* 0x000fc80003f45070 */
[----:B------:R-:W-:-:S13]  /*0240*/  ISETP.NE.AND.EX P2, PT, RZ, c[0x0][0x25c], PT, P2 ;  /* 0x00009700ff007a0c */ /* 0x000fda0003f45320 */
[----:B------:R-:W-:-:S06]  /*0250*/  @P2 IMAD.WIDE R126, R3, R2, c[0x0][0x258] ;  /* 0x00009600037e2625 */ /* 0x000fcc00078e0202 */
        /* <DEDUP_REMOVED lines=17> */
[----:B-1----:R-:W-:Y:S01]  /*0370*/  @P1 IMAD.WIDE.U32 R8, R201, c[0x0][0x190], RZ ;  /* 0x00006400c9081a25 */ /* 0x002fe200078e00ff */
[----:B------:R-:W-:-:S03]  /*0380*/  @P0 IADD3 R5, R7, R10, RZ ;  /* 0x0000000a07050210 */ /* 0x000fc60007ffe0ff */
[----:B------:R-:W-:Y:S01]  /*0390*/  @!P1 IMAD R2, R2, c[0x0][0x178], RZ ;  /* 0x00005e0002029a24 */ /* 0x000fe200078e02ff */
[----:B------:R-:W-:Y:S01]  /*03a0*/  @P1 MOV R6, R8 ;  /* 0x0000000800061202 */ /* 0x000fe20000000f00 */
[----:B------:R-:W-:Y:S02]  /*03b0*/  @P1 IMAD R4, R201, c[0x0][0x194], R9 ;  /* 0x00006500c9041a24 */ /* 0x000fe400078e0209 */
[----:B------:R-:W-:-:S04]  /*03c0*/  @!P1 IMAD.WIDE.U32 R8, R3, c[0x0][0x178], RZ ;  /* 0x00005e0003089a25 */ /* 0x000fc800078e00ff */
[----:B------:R-:W-:Y:S01]  /*03d0*/  @!P1 IMAD R2, R3, c[0x0][0x17c], R2 ;  /* 0x00005f0003029a24 */ /* 0x000fe200078e0202 */
[----:B------:R-:W-:Y:S01]  /*03e0*/  @!P1 MOV R6, R8 ;  /* 0x0000000800069202 */ /* 0x000fe20000000f00 */
[----:B------:R-:W-:-:S03]  /*03f0*/  @P0 IMAD.WIDE.U32 R212, R5, c[0x0][0x198], RZ ;  /* 0x0000660005d40a25 */ /* 0x000fc600078e00ff */
        /* <DEDUP_REMOVED lines=13> */
[----:B------:R-:W-:Y:S02]  /*04d0*/  MOV R212, R8 ;  /* 0x0000000800d47202 */ /* 0x000fe40000000f00 */
.L_x_998:
[----:B------:R-:W-:-:S04]  /*04e0*/  IABS R9, c[0x0][0x1c8] ;  /* 0x0000720000097a13 */ /* 0x000fc80000000000 */
        /* <DEDUP_REMOVED lines=9> */
[----:B------:R-:W-:-:S04]  /*0580*/  IMAD.MOV.U32 R8, RZ, RZ, R2 ;  /* 0x000000ffff087224 */ /* 0x000fc800078e0002 */
[----:B------:R-:W-:-:S05]  /*0590*/  IMAD.HI.U32 R210, R12, R8, RZ ;  /* 0x000000080cd27227 */ /* 0x000fca00078e00ff */
[----:B------:R-:W-:-:S05]  /*05a0*/  IADD3 R2, -R210, RZ, RZ ;  /* 0x000000ffd2027210 */ /* 0x000fca0007ffe1ff */
[----:B------:R-:W-:Y:S01]  /*05b0*/  IMAD R2, R9, R2, R8 ;  /* 0x0000000209027224 */ /* 0x000fe200078e0208 */
[----:B------:R-:W-:-:S04]  /*05c0*/  SHF.R.S32.HI R8, RZ, 0x1f, R16 ;  /* 0x0000001fff087819 */ /* 0x000fc80000011410 */
[----:B------:R-:W-:-:S13]  /*05d0*/  ISETP.GT.U32.AND P2, PT, R9, R2, PT ;  /* 0x000000020900720c */ /* 0x000fda0003f44070 */
[----:B------:R-:W-:Y:S01]  /*05e0*/  @!P2 IMAD.IADD R2, R2, 0x1, -R9 ;  /* 0x000000010202a824 */ /* 0x000fe200078e0a09 */
[----:B------:R-:W-:Y:S02]  /*05f0*/  @!P2 IADD3 R210, R210, 0x1, RZ ;  /* 0x00000001d2d2a810 */ /* 0x000fe40007ffe0ff */
[----:B------:R-:W-:Y:S02]  /*0600*/  ISETP.NE.AND P2, PT, RZ, c[0x0][0x1c8], PT ;  /* 0x00007200ff007a0c */ /* 0x000fe40003f45270 */
[----:B------:R-:W-:Y:S02]  /*0610*/  ISETP.GE.U32.AND P3, PT, R2, R9, PT ;  /* 0x000000090200720c */ /* 0x000fe40003f66070 */
[----:B------:R-:W-:-:S04]  /*0620*/  LOP3.LUT R2, R16, c[0x0][0x1c8], RZ, 0x3c, !PT ;  /* 0x0000720010027a12 */ /* 0x000fc800078e3cff */
[----:B------:R-:W-:Y:S01]  /*0630*/  ISETP.GE.AND P1, PT, R2, RZ, PT ;  /* 0x000000ff0200720c */ /* 0x000fe20003f26270 */
[----:B------:R-:W-:-:S04]  /*0640*/  @P0 IMAD.IADD R2, R7, 0x1, R10 ;  /* 0x0000000107020824 */ /* 0x000fc800078e020a */
[----:B------:R-:W-:Y:S02]  /*0650*/  @P0 IMAD.WIDE.U32 R22, R2, c[0x0][0x1a0], RZ ;  /* 0x0000680002160a25 */ /* 0x000fe400078e00ff */
[----:B------:R-:W-:Y:S02]  /*0660*/  @P3 IADD3 R210, R210, 0x1, RZ ;  /* 0x00000001d2d23810 */ /* 0x000fe40007ffe0ff */
[----:B------:R-:W-:-:S04]  /*0670*/  @P0 IMAD R2, R2, c[0x0][0x1a4], R23 ;  /* 0x0000690002020a24 */ /* 0x000fc800078e0217 */
        /* <DEDUP_REMOVED lines=14> */
.L_x_999:
[----:B------:R-:W-:Y:S01]  /*0760*/  SHF.R.S32.HI R129, RZ, 0x1f, R128 ;  /* 0x0000001fff817819 */ /* 0x000fe20000011480 */
[----:B------:R-:W-:Y:S01]  /*0770*/  IMAD.IADD R200, R0, 0x1, -R200 ;  /* 0x0000000100c87824 */ /* 0x000fe200078e0ac8 */
[----:B------:R-:W-:Y:S01]  /*0780*/  LEA.HI.SX32 R127, R138, 0xffffffff, 0x1a ;  /* 0xffffffff8a7f7811 */ /* 0x000fe200078fd2ff */
[----:B------:R-:W-:Y:S01]  /*0790*/  IMAD R8, R8, c[0x0][0x1a8], RZ ;  /* 0x00006a0008087a24 */ /* 0x000fe200078e02ff */
[----:B------:R-:W-:Y:S01]  /*07a0*/  LEA.HI R3, R129, R128, RZ, 0x3 ;  /* 0x0000008081037211 */ /* 0x000fe200078f18ff */
[----:B------:R-:W-:Y:S02]  /*07b0*/  IMAD.MOV.U32 R121, RZ, RZ, c[0x0][0x198] ;  /* 0x00006600ff797624 */ /* 0x000fe400078e00ff */
[----:B------:R-:W-:Y:S01]  /*07c0*/  IMAD R8, R16, c[0x0][0x1ac], R8 ;  /* 0x00006b0010087a24 */ /* 0x000fe200078e0208 */
[----:B------:R-:W-:Y:S01]  /*07d0*/  SHF.R.S32.HI R228, RZ, 0x3, R3 ;  /* 0x00000003ffe47819 */ /* 0x000fe20000011403 */
[----:B------:R-:W-:Y:S01]  /*07e0*/  IMAD.MOV.U32 R122, RZ, RZ, 0x6 ;  /* 0x00000006ff7a7424 */ /* 0x000fe200078e00ff */
[----:B------:R-:W-:Y:S01]  /*07f0*/  LOP3.LUT R3, R3, 0xfffffff8, RZ, 0xc0, !PT ;  /* 0xfffffff803037812 */ /* 0x000fe200078ec0ff */
[----:B------:R-:W-:Y:S01]  /*0800*/  IMAD.SHL.U32 R123, R121, 0x40, RZ ;  /* 0x00000040797b7824 */ /* 0x000fe200078e00ff */
[C---:B------:R-:W-:Y:S01]  /*0810*/  IADD3 R208, R228.reuse, 0x10, RZ ;  /* 0x00000010e4d07810 */ /* 0x040fe20007ffe0ff */
[C---:B------:R-:W-:Y:S01]  /*0820*/  IMAD.SHL.U32 R209, R228.reuse, 0x40, RZ ;  /* 0x00000040e4d17824 */ /* 0x040fe200078e00ff */
[----:B------:R-:W-:Y:S01]  /*0830*/  IADD3 R207, R228, 0x20, RZ ;  /* 0x00000020e4cf7810 */ /* 0x000fe20007ffe0ff */
[----:B------:R-:W-:Y:S01]  /*0840*/  IMAD.IADD R3, R128, 0x1, -R3 ;  /* 0x0000000180037824 */ /* 0x000fe200078e0a03 */
[-C--:B------:R-:W-:Y:S01]  /*0850*/  ISETP.GE.AND P0, PT, R208, R200.reuse, PT ;  /* 0x000000c8d000720c */ /* 0x080fe20003f06270 */
[----:B------:R-:W-:Y:S01]  /*0860*/  IMAD.MOV.U32 R120, RZ, RZ, c[0x0][0x19c] ;  /* 0x00006700ff787624 */ /* 0x000fe200078e00ff */
[--C-:B------:R-:W-:Y:S01]  /*0870*/  SHF.R.S32.HI R229, RZ, 0x1f, R228.reuse ;  /* 0x0000001fffe57819 */ /* 0x100fe200000114e4 */
[----:B------:R-:W-:Y:S01]  /*0880*/  IMAD.SHL.U32 R218, R3, 0x8, RZ ;  /* 0x0000000803da7824 */ /* 0x000fe200078e00ff */
[----:B------:R-:W-:Y:S01]  /*0890*/  ISETP.GE.AND P5, PT, R207, R200, PT ;  /* 0x000000c8cf00720c */ /* 0x000fe20003fa6270 */
[----:B------:R-:W-:Y:S01]  /*08a0*/  IMAD.SHL.U32 R197, R3, 0x40, RZ ;  /* 0x0000004003c57824 */ /* 0x000fe200078e00ff */
[----:B------:R-:W-:Y:S01]  /*08b0*/  IADD3 R206, R228, 0x30, RZ ;  /* 0x00000030e4ce7810 */ /* 0x000fe20007ffe0ff */
[----:B------:R-:W-:Y:S01]  /*08c0*/  IMAD.WIDE R220, R220, 0x80, R228 ;  /* 0x00000080dcdc7825 */ /* 0x000fe200078e02e4 */
[----:B------:R-:W-:-:S02]  /*08d0*/  IADD3 R6, P1, R218, R6, RZ ;  /* 0x00000006da067210 */ /* 0x000fc40007f3e0ff */
[----:B------:R-:W-:Y:S01]  /*08e0*/  SHF.R.S32.HI R219, RZ, 0x1f, R218 ;  /* 0x0000001fffdb7819 */ /* 0x000fe200000114da */
[----:B------:R-:W-:Y:S01]  /*08f0*/  IMAD.MOV.U32 R132, RZ, RZ, c[0x0][0x1a0] ;  /* 0x00006800ff847624 */ /* 0x000fe200078e00ff */
[-C--:B------:R-:W-:Y:S01]  /*0900*/  ISETP.GE.AND P4, PT, R206, R200.reuse, PT ;  /* 0x000000c8ce00720c */ /* 0x080fe20003f86270 */
[----:B------:R-:W-:Y:S01]  /*0910*/  IMAD.MOV.U32 R137, RZ, RZ, c[0x0][0x1a4] ;  /* 0x00006900ff897624 */ /* 0x000fe200078e00ff */
[----:B------:R-:W-:Y:S01]  /*0920*/  IADD3 R205, R228, 0x40, RZ ;  /* 0x00000040e4cd7810 */ /* 0x000fe20007ffe0ff */
[----:B------:R-:W-:Y:S01]  /*0930*/  IMAD.X R7, R219, 0x1, R4, P1 ;  /* 0x00000001db077824 */ /* 0x000fe200008e0604 */
[----:B------:R-:W-:Y:S02]  /*0940*/  @!P0 IADD3 R12, P1, R220, 0x10, RZ ;  /* 0x00000010dc0c8810 */ /* 0x000fe40007f3e0ff */
[----:B------:R-:W-:Y:S01]  /*0950*/  LOP3.LUT R209, R209, 0x1c0, RZ, 0xc0, !PT ;  /* 0x000001c0d1d17812 */ /* 0x000fe200078ec0ff */
[----:B------:R-:W-:Y:S01]  /*0960*/  IMAD.WIDE.U32 R16, R16, c[0x0][0x1a8], R6 ;  /* 0x00006a0010107a25 */ /* 0x000fe200078e0006 */
[----:B------:R-:W-:-:S02]  /*0970*/  ISETP.GE.AND P2, PT, R205, R200, PT ;  /* 0x000000c8cd00720c */ /* 0x000fc40003f46270 */
[----:B------:R-:W-:Y:S01]  /*0980*/  LOP3.LUT R0, R209, 0x38, R218, 0xf8, !PT ;  /* 0x00000038d1007812 */ /* 0x000fe200078ef8da */
[----:B------:R-:W-:Y:S01]  /*0990*/  @!P0 IMAD.X R7, RZ, RZ, R221, P1 ;  /* 0x000000ffff078224 */ /* 0x000fe200008e06dd */
[----:B------:R-:W-:Y:S01]  /*09a0*/  @!P5 IADD3 R26, P1, R220, 0x20, RZ ;  /* 0x00000020dc1ad810 */ /* 0x000fe20007f3e0ff */
[----:B------:R-:W-:Y:S01]  /*09b0*/  IMAD.IADD R9, R17, 0x1, R8 ;  /* 0x0000000111097824 */ /* 0x000fe200078e0208 */
[----:B------:R-:W-:Y:S01]  /*09c0*/  SHF.R.U32.HI R209, RZ, 0x3, R209 ;  /* 0x00000003ffd17819 */ /* 0x000fe200000116d1 */
[----:B------:R-:W-:Y:S01]  /*09d0*/  @!P0 IMAD R7, R7, c[0x0][0x190], RZ ;  /* 0x0000640007078a24 */ /* 0x000fe200078e02ff */
[----:B------:R-:W-:Y:S01]  /*09e0*/  ISETP.GE.AND P3, PT, R228, R200, PT ;  /* 0x000000c8e400720c */ /* 0x000fe20003f66270 */
[--C-:B------:R-:W-:Y:S01]  /*09f0*/  @!P5 IMAD.X R6, RZ, RZ, R221.reuse, P1 ;  /* 0x000000ffff06d224 */ /* 0x100fe200008e06dd */
[----:B------:R-:W-:Y:S01]  /*0a00*/  @!P4 IADD3 R24, P6, R220, 0x30, RZ ;  /* 0x00000030dc18c810 */ /* 0x000fe20007fde0ff */
[--C-:B------:R-:W-:Y:S01]  /*0a10*/  @!P0 IMAD.MOV.U32 R8, RZ, RZ, R16.reuse ;  /* 0x000000ffff088224 */ /* 0x100fe200078e0010 */
[----:B------:R-:W-:Y:S01]  /*0a20*/  LOP3.LUT R209, R0, R209, RZ, 0x3c, !PT ;  /* 0x000000d100d17212 */ /* 0x000fe200078e3cff */
        /* <DEDUP_REMOVED lines=9> */
[----:B------:R-:W-:Y:S01]  /*0ac0*/  IADD3 R202, R228, 0x70, RZ ;  /* 0x00000070e4ca7810 */ /* 0x000fe20007ffe0ff */
[----:B------:R-:W-:Y:S01]  /*0ad0*/  @!P0 IMAD R7, R12, c[0x0][0x194], R7 ;  /* 0x000065000c078a24 */ /* 0x000fe200078e0207 */
[----:B------:R-:W-:Y:S01]  /*0ae0*/  SHF.L.U64.HI R122, R121, R122, c[0x0][0x19c] ;  /* 0x00006700797a7619 */ /* 0x000fe2000001027a */
[----:B------:R-:W-:Y:S01]  /*0af0*/  @!P5 IMAD R6, R26, c[0x0][0x194], R6 ;  /* 0x000065001a06da24 */ /* 0x000fe200078e0206 */
[----:B------:R-:W-:Y:S01]  /*0b00*/  LOP3.LUT R209, R209, 0xfffffe00, R0, 0xf8, !PT ;  /* 0xfffffe00d1d17812 */ /* 0x000fe200078ef800 */
[----:B------:R-:W-:Y:S01]  /*0b10*/  @!P0 IMAD.WIDE.U32 R12, R12, c[0x0][0x190], R8 ;  /* 0x000064000c0c8a25 */ /* 0x000fe200078e0008 */
[----:B------:R-:W-:-:S03]  /*0b20*/  LOP3.LUT R197, R197, 0x1c0, RZ, 0xc0, !PT ;  /* 0x000001c0c5c57812 */ /* 0x000fc600078ec0ff */
[----:B------:R-:W-:Y:S02]  /*0b30*/  @!P4 IMAD R4, R4, c[0x0][0x190], RZ ;  /* 0x000064000404ca24 */ /* 0x000fe400078e02ff */
[----:B------:R-:W-:-:S04]  /*0b40*/  @!P5 IMAD.WIDE.U32 R26, R26, c[0x0][0x190], R10 ;  /* 0x000064001a1ada25 */ /* 0x000fc800078e000a */
[--C-:B------:R-:W-:Y:S02]  /*0b50*/  @!P4 IMAD.MOV.U32 R10, RZ, RZ, R16.reuse ;  /* 0x000000ffff0ac224 */ /* 0x100fe400078e0010 */
[--C-:B------:R-:W-:Y:S02]  /*0b60*/  @!P4 IMAD.MOV.U32 R11, RZ, RZ, R9.reuse ;  /* 0x000000ffff0bc224 */ /* 0x100fe400078e0009 */
[----:B------:R-:W-:Y:S02]  /*0b70*/  @!P3 IMAD R8, R221, c[0x0][0x190], RZ ;  /* 0x00006400dd08ba24 */ /* 0x000fe400078e02ff */
[----:B------:R-:W-:Y:S02]  /*0b80*/  @!P3 IMAD.MOV.U32 R14, RZ, RZ, R16 ;  /* 0x000000ffff0eb224 */ /* 0x000fe400078e0010 */
[----:B------:R-:W-:Y:S02]  /*0b90*/  @!P3 IMAD.MOV.U32 R15, RZ, RZ, R9 ;  /* 0x000000ffff0fb224 */ /* 0x000fe400078e0009 */
[----:B------:R-:W-:Y:S01]  /*0ba0*/  @!P2 IMAD.X R0, RZ, RZ, R221, P1 ;  /* 0x000000ffff00a224 */ /* 0x000fe200008e06dd */
[----:B------:R-:W-:Y:S01]  /*0bb0*/  @!P0 LEA R20, P1, R12, c[0x0][0x160], 0x1 ;  /* 0x000058000c148a11 */ /* 0x000fe200078208ff */
[----:B------:R-:W-:-:S02]  /*0bc0*/  @!P4 IMAD R4, R24, c[0x0][0x194], R4 ;  /* 0x000065001804ca24 */ /* 0x000fc400078e0204 */
[----:B------:R-:W-:Y:S02]  /*0bd0*/  @!P0 IMAD.IADD R7, R13, 0x1, R7 ;  /* 0x000000010d078824 */ /* 0x000fe400078e0207 */
[----:B------:R-:W-:-:S03]  /*0be0*/  @!P4 IMAD.WIDE.U32 R24, R24, c[0x0][0x190], R10 ;  /* 0x000064001818ca25 */ /* 0x000fc600078e000a */
[----:B------:R-:W-:Y:S01]  /*0bf0*/  @!P0 LEA.HI.X R21, R12, c[0x0][0x164], R7, 0x1, P1 ;  /* 0x000059000c158a11 */ /* 0x000fe200008f0c07 */
[----:B------:R-:W-:Y:S01]  /*0c00*/  @!P3 IMAD R8, R220, c[0x0][0x194], R8 ;  /* 0x00006500dc08ba24 */ /* 0x000fe200078e0208 */
[----:B------:R-:W-:Y:S01]  /*0c10*/  @!P4 LEA R12, P1, R24, c[0x0][0x160], 0x1 ;  /* 0x00005800180cca11 */ /* 0x000fe200078208ff */
[----:B------:R-:W-:-:S04]  /*0c20*/  @!P3 IMAD.WIDE.U32 R14, R220, c[0x0][0x190], R14 ;  /* 0x00006400dc0eba25 */ /* 0x000fc800078e000e */
[----:B------:R-:W-:Y:S01]  /*0c30*/  @!P4 IMAD.IADD R4, R25, 0x1, R4 ;  /* 0x000000011904c824 */ /* 0x000fe200078e0204 */
[----:B------:R-:W-:Y:S01]  /*0c40*/  @!P3 LEA R10, P6, R14, c[0x0][0x160], 0x1 ;  /* 0x000058000e0aba11 */ /* 0x000fe200078c08ff */
[----:B------:R-:W-:Y:S02]  /*0c50*/  @!P3 IMAD.IADD R8, R15, 0x1, R8 ;  /* 0x000000010f08b824 */ /* 0x000fe400078e0208 */
[----:B------:R-:W-:Y:S01]  /*0c60*/  @!P2 IMAD R0, R0, c[0x0][0x190], RZ ;  /* 0x000064000000aa24 */ /* 0x000fe200078e02ff */
[----:B------:R-:W-:Y:S01]  /*0c70*/  @!P4 LEA.HI.X R13, R24, c[0x0][0x164], R4, 0x1, P1 ;  /* 0x00005900180dca11 */ /* 0x000fe200008f0c04 */
[----:B------:R-:W-:Y:S01]  /*0c80*/  @!P2 IMAD.MOV.U32 R17, RZ, RZ, R9 ;  /* 0x000000ffff11a224 */ /* 0x000fe200078e0009 */
[----:B------:R-:W-:Y:S01]  /*0c90*/  @!P3 LEA.HI.X R11, R14, c[0x0][0x164], R8, 0x1, P6 ;  /* 0x000059000e0bba11 */ /* 0x000fe200030f0c08 */
[----:B------:R-:W-:Y:S01]  /*0ca0*/  IMAD.SHL.U32 R209, R209, 0x2, RZ ;  /* 0x00000002d1d17824 */ /* 0x000fe200078e00ff */
[-C--:B------:R-:W-:Y:S01]  /*0cb0*/  ISETP.GE.AND P1, PT, R204, R200.reuse, PT ;  /* 0x000000c8cc00720c */ /* 0x080fe20003f26270 */
[----:B------:R-:W-:Y:S01]  /*0cc0*/  @!P2 IMAD R0, R18, c[0x0][0x194], R0 ;  /* 0x000065001200aa24 */ /* 0x000fe200078e0200 */
[----:B------:R-:W-:Y:S01]  /*0cd0*/  @!P5 LEA R14, P6, R26, c[0x0][0x160], 0x1 ;  /* 0x000058001a0eda11 */ /* 0x000fe200078c08ff */
        /* <DEDUP_REMOVED lines=9> */
[----:B------:R2:W-:Y:S01]  /*0d70*/  @!P0 LDGSTS.E.BYPASS.LTC128B.128 [R209+0x800], [R20.64] ;  /* 0x0080000014d18fae */ /* 0x0005e2000b901d48 */
[----:B------:R-:W-:Y:S01]  /*0d80*/  ISETP.GE.AND P0, PT, R202, R200, PT ;  /* 0x000000c8ca00720c */ /* 0x000fe20003f06270 */
[----:B------:R-:W-:Y:S02]  /*0d90*/  IMAD.WIDE.U32 R26, R121, 0x20, RZ ;  /* 0x00000020791a7825 */ /* 0x000fe400078e00ff */
[----:B------:R3:W-:Y:S04]  /*0da0*/  @!P5 LDGSTS.E.BYPASS.LTC128B.128 [R209+0x1000], [R14.64] ;  /* 0x010000000ed1dfae */ /* 0x0007e8000b901d48 */
[----:B------:R4:W-:Y:S01]  /*0db0*/  @!P4 LDGSTS.E.BYPASS.LTC128B.128 [R209+0x1800], [R12.64] ;  /* 0x018000000cd1cfae */ /* 0x0009e2000b901d48 */
[----:B------:R-:W-:-:S05]  /*0dc0*/  @!P3 IMAD.MOV.U32 R19, RZ, RZ, R9 ;  /* 0x000000ffff13b224 */ /* 0x000fca00078e0009 */
[----:B------:R-:W-:Y:S01]  /*0dd0*/  @!P0 IMAD.MOV.U32 R17, RZ, RZ, R9 ;  /* 0x000000ffff118224 */ /* 0x000fe200078e0009 */
[----:B-1----:R-:W-:-:S04]  /*0de0*/  @!P2 LEA R10, P6, R18, c[0x0][0x160], 0x1 ;  /* 0x00005800120aaa11 */ /* 0x002fc800078c08ff */
[----:B------:R-:W-:Y:S01]  /*0df0*/  @!P2 LEA.HI.X R11, R18, c[0x0][0x164], R0, 0x1, P6 ;  /* 0x00005900120baa11 */ /* 0x000fe200030f0c00 */
[--C-:B------:R-:W-:Y:S01]  /*0e00*/  @!P3 IMAD.MOV.U32 R18, RZ, RZ, R16.reuse ;  /* 0x000000ffff12b224 */ /* 0x100fe200078e0010 */
[C---:B------:R-:W-:Y:S01]  /*0e10*/  @!P1 IADD3 R0, P6, R220.reuse, 0x50, RZ ;  /* 0x00000050dc009810 */ /* 0x040fe20007fde0ff */
[----:B--2---:R-:W-:Y:S02]  /*0e20*/  @!P1 IMAD.MOV.U32 R20, RZ, RZ, R16 ;  /* 0x000000ffff149224 */ /* 0x004fe400078e0010 */
[----:B------:R-:W-:Y:S01]  /*0e30*/  @!P1 IMAD.MOV.U32 R21, RZ, RZ, R9 ;  /* 0x000000ffff159224 */ /* 0x000fe200078e0009 */
[----:B------:R1:W-:Y:S01]  /*0e40*/  @!P2 LDGSTS.E.BYPASS.LTC128B.128 [R209+0x2000], [R10.64] ;  /* 0x020000000ad1afae */ /* 0x0003e2000b901d48 */
[----:B------:R-:W-:Y:S01]  /*0e50*/  @!P1 IMAD.X R7, RZ, RZ, R221, P6 ;  /* 0x000000ffff079224 */ /* 0x000fe200030e06dd */
[----:B------:R-:W-:Y:S01]  /*0e60*/  @!P3 IADD3 R8, P6, R220, 0x60, RZ ;  /* 0x00000060dc08b810 */ /* 0x000fe20007fde0ff */
[----:B------:R-:W-:Y:S01]  /*0e70*/  @!P1 IMAD.WIDE.U32 R20, R0, c[0x0][0x190], R20 ;  /* 0x0000640000149a25 */ /* 0x000fe200078e0014 */
[----:B----4-:R-:W-:-:S02]  /*0e80*/  LEA.HI R13, R129, R128, RZ, 0x4 ;  /* 0x00000080810d7211 */ /* 0x010fc400078f20ff */
[----:B------:R-:W-:Y:S01]  /*0e90*/  LEA.HI R129, R129, R128, RZ, 0x5 ;  /* 0x0000008081817211 */ /* 0x000fe200078f28ff */
[----:B------:R-:W-:Y:S01]  /*0ea0*/  @!P3 IMAD.X R6, RZ, RZ, R221, P6 ;  /* 0x000000ffff06b224 */ /* 0x000fe200030e06dd */
[----:B------:R-:W-:Y:S01]  /*0eb0*/  @!P0 IADD3 R4, P6, R220, 0x70, RZ ;  /* 0x00000070dc048810 */ /* 0x000fe20007fde0ff */
[----:B------:R-:W-:Y:S01]  /*0ec0*/  @!P1 IMAD R7, R7, c[0x0][0x190], RZ ;  /* 0x0000640007079a24 */ /* 0x000fe200078e02ff */
[----:B------:R-:W-:Y:S01]  /*0ed0*/  LOP3.LUT R216, R129, 0xffffffe0, RZ, 0xc0, !PT ;  /* 0xffffffe081d87812 */ /* 0x000fe200078ec0ff */
[----:B------:R-:W-:Y:S02]  /*0ee0*/  @!P3 IMAD R6, R6, c[0x0][0x190], RZ ;  /* 0x000064000606ba24 */ /* 0x000fe400078e02ff */
[----:B------:R-:W-:Y:S02]  /*0ef0*/  @!P1 IMAD R7, R0, c[0x0][0x194], R7 ;  /* 0x0000650000079a24 */ /* 0x000fe400078e0207 */
[----:B------:R-:W-:Y:S02]  /*0f00*/  @!P0 IMAD.X R0, RZ, RZ, R221, P6 ;  /* 0x000000ffff008224 */ /* 0x000fe400030e06dd */
[----:B------:R-:W-:-:S02]  /*0f10*/  @!P3 IMAD R6, R8, c[0x0][0x194], R6 ;  /* 0x000065000806ba24 */ /* 0x000fc400078e0206 */
[----:B------:R-:W-:Y:S01]  /*0f20*/  @!P3 IMAD.WIDE.U32 R18, R8, c[0x0][0x190], R18 ;  /* 0x000064000812ba25 */ /* 0x000fe200078e0012 */
[----:B------:R-:W-:-:S03]  /*0f30*/  @!P1 LEA R8, P6, R20, c[0x0][0x160], 0x1 ;  /* 0x0000580014089a11 */ /* 0x000fc600078c08ff */
[----:B------:R-:W-:Y:S02]  /*0f40*/  @!P1 IMAD.IADD R7, R21, 0x1, R7 ;  /* 0x0000000115079824 */ /* 0x000fe400078e0207 */
        /* <DEDUP_REMOVED lines=13> */
[----:B------:R4:W-:Y:S02]  /*1020*/  @!P3 LDGSTS.E.BYPASS.LTC128B.128 [R209+0x3000], [R20.64] ;  /* 0x0300000014d1bfae */ /* 0x0009e4000b901d48 */
[----:B------:R-:W-:Y:S01]  /*1030*/  IMAD R4, R228, c[0x0][0x19c], R4 ;  /* 0x00006700e4047a24 */ /* 0x000fe200078e0204 */
[----:B------:R-:W-:Y:S01]  /*1040*/  IADD3 R212, P6, R212, R6, RZ ;  /* 0x00000006d4d47210 */ /* 0x000fe20007fde0ff */
[----:B------:R-:W-:Y:S01]  /*1050*/  IMAD R0, R229, c[0x0][0x1a0], RZ ;  /* 0x00006800e5007a24 */ /* 0x000fe200078e02ff */
[----:B------:R-:W-:Y:S01]  /*1060*/  SHF.R.S32.HI R6, RZ, 0x1f, R127 ;  /* 0x0000001fff067819 */ /* 0x000fe2000001147f */
[----:B------:R-:W-:Y:S01]  /*1070*/  IMAD.WIDE.U32 R16, R228, c[0x0][0x1a0], R218 ;  /* 0x00006800e4107a25 */ /* 0x000fe200078e00da */
[----:B------:R-:W-:Y:S01]  /*1080*/  IADD3.X R213, R5, R7, R4, P6, !PT ;  /* 0x0000000705d57210 */ /* 0x000fe200037fe404 */
[----:B------:R5:W-:Y:S01]  /*1090*/  @!P0 LDGSTS.E.BYPASS.LTC128B.128 [R209+0x3800], [R18.64] ;  /* 0x0380000012d18fae */ /* 0x000be2000b901d48 */
[----:B------:R-:W-:Y:S01]  /*10a0*/  SHF.R.S32.HI R7, RZ, 0x1f, R210 ;  /* 0x0000001fff077819 */ /* 0x000fe200000114d2 */
[----:B------:R-:W-:Y:S01]  /*10b0*/  IMAD R4, R127, -0x40, R126 ;  /* 0xffffffc07f047824 */ /* 0x000fe200078e027e */
[----:B------:R-:W-:Y:S01]  /*10c0*/  IADD3 R22, P6, R22, R16, RZ ;  /* 0x0000001016167210 */ /* 0x000fe20007fde0ff */
[----:B------:R-:W-:-:S02]  /*10d0*/  IMAD R0, R228, c[0x0][0x1a4], R0 ;  /* 0x00006900e4007a24 */ /* 0x000fc400078e0200 */
[----:B------:R-:W-:Y:S01]  /*10e0*/  IMAD R214, R7, c[0x0][0x1b0], RZ ;  /* 0x00006c0007d67a24 */ /* 0x000fe200078e02ff */
[-C--:B------:R-:W-:Y:S01]  /*10f0*/  ISETP.GE.AND P5, PT, R208, R4.reuse, PT ;  /* 0x00000004d000720c */ /* 0x080fe20003fa6270 */
[----:B------:R-:W-:Y:S01]  /*1100*/  IMAD.WIDE.U32 R212, R210, c[0x0][0x1b0], R212 ;  /* 0x00006c00d2d47a25 */ /* 0x000fe200078e00d4 */
[----:B------:R-:W-:Y:S02]  /*1110*/  IADD3.X R23, R2, R17, R0, P6, !PT ;  /* 0x0000001102177210 */ /* 0x000fe400037fe400 */
[-C--:B------:R-:W-:Y:S01]  /*1120*/  ISETP.GE.AND P6, PT, R228, R4.reuse, PT ;  /* 0x00000004e400720c */ /* 0x080fe20003fc6270 */
[----:B------:R-:W-:Y:S01]  /*1130*/  IMAD R214, R210, c[0x0][0x1b4], R214 ;  /* 0x00006d00d2d67a24 */ /* 0x000fe200078e02d6 */
[-C--:B------:R-:W-:Y:S01]  /*1140*/  ISETP.GE.AND P2, PT, R207, R4.reuse, PT ;  /* 0x00000004cf00720c */ /* 0x080fe20003f46270 */
[----:B------:R-:W-:Y:S01]  /*1150*/  IMAD R0, R122, R127, RZ ;  /* 0x0000007f7a007224 */ /* 0x000fe200078e02ff */
[----:B------:R-:W-:Y:S01]  /*1160*/  ISETP.GE.AND P3, PT, R206, R4, PT ;  /* 0x00000004ce00720c */ /* 0x000fe20003f66270 */
[----:B------:R-:W-:-:S02]  /*1170*/  IMAD.IADD R215, R213, 0x1, R214 ;  /* 0x00000001d5d77824 */ /* 0x000fc400078e02d6 */
[----:B------:R-:W-:Y:S02]  /*1180*/  IMAD.MOV.U32 R214, RZ, RZ, R212 ;  /* 0x000000ffffd67224 */ /* 0x000fe400078e00d4 */
[-C--:B------:R-:W-:Y:S02]  /*1190*/  IMAD R0, R6, R123.reuse, R0 ;  /* 0x0000007b06007224 */ /* 0x080fe400078e0200 */
[----:B------:R-:W-:-:S04]  /*11a0*/  IMAD.WIDE.U32 R24, R127, R123, R214 ;  /* 0x0000007b7f187225 */ /* 0x000fc800078e00d6 */
[----:B------:R-:W-:Y:S01]  /*11b0*/  IMAD.IADD R25, R25, 0x1, R0 ;  /* 0x0000000119197824 */ /* 0x000fe200078e0200 */
[----:B------:R-:W-:Y:S01]  /*11c0*/  SHF.R.S32.HI R0, RZ, 0x4, R13 ;  /* 0x00000004ff007819 */ /* 0x000fe2000001140d */
[----:B--2---:R-:W-:Y:S01]  /*11d0*/  IMAD.SHL.U32 R9, R120, 0x20, RZ ;  /* 0x0000002078097824 */ /* 0x004fe200078e00ff */
[----:B------:R-:W-:Y:S01]  /*11e0*/  @!P5 LEA R5, P1, R121, R24, 0x4 ;  /* 0x000000187905d211 */ /* 0x000fe200078220ff */
[----:B------:R-:W-:Y:S01]  /*11f0*/  IMAD.SHL.U32 R12, R228, 0x8, RZ ;  /* 0x00000008e40c7824 */ /* 0x000fe200078e00ff */
[----:B------:R-:W-:Y:S01]  /*1200*/  LEA.HI R8, R13, R0, RZ, 0x1 ;  /* 0x000000000d087211 */ /* 0x000fe200078f08ff */
[----:B------:R-:W-:Y:S01]  /*1210*/  IMAD R7, R7, c[0x0][0x1b8], RZ ;  /* 0x00006e0007077a24 */ /* 0x000fe200078e02ff */
[----:B------:R-:W-:Y:S01]  /*1220*/  @!P6 LEA R16, P4, R24, c[0x0][0x168], 0x1 ;  /* 0x00005a001810ea11 */ /* 0x000fe200078808ff */
[----:B------:R-:W-:Y:S01]  /*1230*/  IMAD R6, R6, c[0x0][0x1a0], RZ ;  /* 0x0000680006067a24 */ /* 0x000fe200078e02ff */
[----:B------:R-:W-:Y:S01]  /*1240*/  LOP3.LUT R13, R13, 0xfffffff0, RZ, 0xc0, !PT ;  /* 0xfffffff00d0d7812 */ /* 0x000fe200078ec0ff */
[C---:B------:R-:W-:Y:S01]  /*1250*/  IMAD R7, R210.reuse, c[0x0][0x1bc], R7 ;  /* 0x00006f00d2077a24 */ /* 0x040fe200078e0207 */
[----:B------:R-:W-:Y:S01]  /*1260*/  @!P5 LEA.HI.X R2, R121, R25, R120, 0x4, P1 ;  /* 0x000000197902d211 */ /* 0x000fe200008f2478 */
[----:B------:R-:W-:Y:S01]  /*1270*/  IMAD.WIDE.U32 R210, R210, c[0x0][0x1b8], R22 ;  /* 0x00006e00d2d27a25 */ /* 0x000fe200078e0016 */
[----:B------:R-:W-:-:S02]  /*1280*/  ISETP.GE.AND P1, PT, R206, R4, PT ;  /* 0x00000004ce00720c */ /* 0x000fc40003f26270 */
[----:B------:R-:W-:Y:S01]  /*1290*/  @!P6 LEA.HI.X R17, R24, c[0x0][0x16c], R25, 0x1, P4 ;  /* 0x00005b001811ea11 */ /* 0x000fe200020f0c19 */
[----:B------:R-:W-:Y:S01]  /*12a0*/  IMAD.IADD R13, R128, 0x1, -R13 ;  /* 0x00000001800d7824 */ /* 0x000fe200078e0a0d */
[----:B---3--:R-:W-:Y:S01]  /*12b0*/  @!P5 LEA R14, P4, R5, c[0x0][0x168], 0x1 ;  /* 0x00005a00050eda11 */ /* 0x008fe200078808ff */
[----:B------:R-:W-:Y:S01]  /*12c0*/  IMAD R6, R127, c[0x0][0x1a4], R6 ;  /* 0x000069007f067a24 */ /* 0x000fe200078e0206 */
[----:B------:R-:W-:Y:S01]  /*12d0*/  LOP3.LUT R12, R197, 0x8, R12, 0xf8, !PT ;  /* 0x00000008c50c7812 */ /* 0x000fe200078ef80c */
[----:B------:R2:W-:Y:S01]  /*12e0*/  @!P6 LDGSTS.E.BYPASS.LTC128B.128 [R209+0x4000], [R16.64] ;  /* 0x0400000010d1efae */ /* 0x0005e2000b901d48 */
[----:B------:R-:W-:Y:S01]  /*12f0*/  @!P5 LEA.HI.X R15, R5, c[0x0][0x16c], R2, 0x1, P4 ;  /* 0x00005b00050fda11 */ /* 0x000fe200020f0c02 */
[----:B------:R-:W-:Y:S01]  /*1300*/  IMAD.IADD R199, R211, 0x1, R7 ;  /* 0x00000001d3c77824 */ /* 0x000fe200078e0207 */
[----:B-1----:R-:W-:Y:S01]  /*1310*/  @!P2 IADD3 R11, P4, R24, R26, RZ ;  /* 0x0000001a180ba210 */ /* 0x002fe20007f9e0ff */
[----:B------:R-:W-:Y:S01]  /*1320*/  IMAD.IADD R216, R128, 0x1, -R216 ;  /* 0x0000000180d87824 */ /* 0x000fe200078e0ad8 */
[----:B------:R-:W-:Y:S01]  /*1330*/  SHF.R.S32.HI R2, RZ, 0x1f, R13 ;  /* 0x0000001fff027819 */ /* 0x000fe2000001140d */
[----:B------:R1:W-:Y:S01]  /*1340*/  @!P5 LDGSTS.E.BYPASS.LTC128B.128 [R209+0x4800], [R14.64] ;  /* 0x048000000ed1dfae */ /* 0x0003e2000b901d48 */
[----:B------:R-:W-:Y:S01]  /*1350*/  LOP3.LUT R5, R8, 0xfffffffe, RZ, 0xc0, !PT ;  /* 0xfffffffe08057812 */ /* 0x000fe200078ec0ff */
[----:B------:R-:W-:Y:S01]  /*1360*/  @!P1 IMAD R8, R120, 0x30, RZ ;  /* 0x0000003078089824 */ /* 0x000fe200078e02ff */
[----:B------:R-:W-:Y:S01]  /*1370*/  @!P2 IADD3.X R9, R25, R27, R9, P4, !PT ;  /* 0x0000001b1909a210 */ /* 0x000fe200027fe409 */
[----:B------:R-:W-:Y:S01]  /*1380*/  @!P1 IMAD.WIDE.U32 R24, R121, 0x30, R24 ;  /* 0x0000003079189825 */ /* 0x000fe200078e0018 */
[----:B------:R-:W-:-:S02]  /*1390*/  LEA.HI R2, R2, R13, RZ, 0x3 ;  /* 0x0000000d02027211 */ /* 0x000fc400078f18ff */
[----:B------:R-:W-:Y:S01]  /*13a0*/  SHF.R.U32.HI R197, RZ, 0x3, R197 ;  /* 0x00000003ffc57819 */ /* 0x000fe200000116c5 */
[----:B------:R-:W-:Y:S01]  /*13b0*/  IMAD.IADD R5, R0, 0x1, -R5 ;  /* 0x0000000100057824 */ /* 0x000fe200078e0a05 */
[----:B------:R-:W-:Y:S01]  /*13c0*/  @!P2 LEA R10, P4, R11, c[0x0][0x168], 0x1 ;  /* 0x00005a000b0aaa11 */ /* 0x000fe200078808ff */
[----:B------:R-:W-:Y:S01]  /*13d0*/  @!P1 IMAD.IADD R8, R25, 0x1, R8 ;  /* 0x0000000119089824 */ /* 0x000fe200078e0208 */
[C---:B------:R-:W-:Y:S01]  /*13e0*/  LOP3.LUT R0, R2.reuse, 0xfffffff8, RZ, 0xc0, !PT ;  /* 0xfffffff802007812 */ /* 0x040fe200078ec0ff */
[----:B------:R-:W-:Y:S01]  /*13f0*/  IMAD.SHL.U32 R125, R2, 0x40, RZ ;  /* 0x00000040027d7824 */ /* 0x000fe200078e00ff */
[----:B------:R-:W-:Y:S02]  /*1400*/  LOP3.LUT R197, R12, R197, RZ, 0x3c, !PT ;  /* 0x000000c50cc57212 */ /* 0x000fe400078e3cff */
[----:B------:R-:W-:Y:S01]  /*1410*/  @!P2 LEA.HI.X R11, R11, c[0x0][0x16c], R9, 0x1, P4 ;  /* 0x00005b000b0baa11 */ /* 0x000fe200020f0c09 */
[----:B------:R-:W-:Y:S01]  /*1420*/  IMAD.IADD R0, R13, 0x1, -R0 ;  /* 0x000000010d007824 */ /* 0x000fe200078e0a00 */
[----:B------:R-:W-:Y:S01]  /*1430*/  @!P1 LEA R12, P4, R24, c[0x0][0x168], 0x1 ;  /* 0x00005a00180c9a11 */ /* 0x000fe200078808ff */
[----:B------:R-:W-:Y:S01]  /*1440*/  IMAD R197, R5, 0x200, R197 ;  /* 0x0000020005c57824 */ /* 0x000fe200078e02c5 */
[-C--:B------:R-:W-:Y:S01]  /*1450*/  ISETP.GE.AND P5, PT, R208, R4.reuse, PT ;  /* 0x00000004d000720c */ /* 0x080fe20003fa6270 */
[----:B------:R3:W-:Y:S01]  /*1460*/  @!P2 LDGSTS.E.BYPASS.LTC128B.128 [R209+0x5000], [R10.64] ;  /* 0x050000000ad1afae */ /* 0x0007e2000b901d48 */
[----:B------:R-:W-:Y:S01]  /*1470*/  @!P1 LEA.HI.X R13, R24, c[0x0][0x16c], R8, 0x1, P4 ;  /* 0x00005b00180d9a11 */ /* 0x000fe200020f0c08 */
[----:B------:R-:W-:Y:S01]  /*1480*/  IMAD.SHL.U32 R124, R0, 0x40, RZ ;  /* 0x00000040007c7824 */ /* 0x000fe200078e00ff */
[-C--:B------:R-:W-:Y:S01]  /*1490*/  ISETP.GE.AND P4, PT, R207, R4.reuse, PT ;  /* 0x00000004cf00720c */ /* 0x080fe20003f86270 */
[----:B------:R-:W-:Y:S01]  /*14a0*/  IMAD.SHL.U32 R8, R5, 0x8, RZ ;  /* 0x0000000805087824 */ /* 0x000fe200078e00ff */
[----:B------:R-:W-:Y:S01]  /*14b0*/  ISETP.GE.AND P6, PT, R228, R4, PT ;  /* 0x00000004e400720c */ /* 0x000fe20003fc6270 */
[----:B------:R4:W-:Y:S01]  /*14c0*/  @!P1 LDGSTS.E.BYPASS.LTC128B.128 [R209+0x5800], [R12.64] ;  /* 0x058000000cd19fae */ /* 0x0009e2000b901d48 */
[----:B------:R-:W-:Y:S01]  /*14d0*/  LOP3.LUT R124, R124, 0x1c0, RZ, 0xc0, !PT ;  /* 0x000001c07c7c7812 */ /* 0x000fe200078ec0ff */
[----:B--2---:R-:W-:Y:S01]  /*14e0*/  IMAD.WIDE.U32 R16, R127, c[0x0][0x1a0], RZ ;  /* 0x000068007f107a25 */ /* 0x004fe200078e00ff */
[----:B------:R-:W-:Y:S01]  /*14f0*/  SHF.R.S32.HI R2, RZ, 0x5, R129 ;  /* 0x00000005ff027819 */ /* 0x000fe20000011481 */
[----:B------:R-:W0:Y:S01]  /*1500*/  LDGDEPBAR ;  /* 0x00000000000079af */ /* 0x000e220000000000 */
[----:B------:R-:W-:Y:S01]  /*1510*/  LOP3.LUT R8, R124, 0x8, R8, 0xf8, !PT ;  /* 0x000000087c087812 */ /* 0x000fe200078ef808 */
[----:B------:R-:W-:Y:S01]  /*1520*/  IMAD.IADD R6, R17, 0x1, R6 ;  /* 0x0000000111067824 */ /* 0x000fe200078e0206 */
[----:B------:R-:W-:Y:S01]  /*1530*/  SHF.R.U32.HI R124, RZ, 0x3, R124 ;  /* 0x00000003ff7c7819 */ /* 0x000fe2000001167c */
[----:B------:R-:W-:Y:S01]  /*1540*/  IMAD.SHL.U32 R4, R137, 0x20, RZ ;  /* 0x0000002089047824 */ /* 0x000fe200078e00ff */
[----:B-1----:R-:W-:Y:S01]  /*1550*/  LEA R14, P0, R16, R210, 0x6 ;  /* 0x000000d2100e7211 */ /* 0x002fe200078030ff */
[----:B------:R-:W-:Y:S01]  /*1560*/  IMAD.SHL.U32 R197, R197, 0x2, RZ ;  /* 0x00000002c5c57824 */ /* 0x000fe200078e00ff */
[----:B------:R-:W-:-:S02]  /*1570*/  LOP3.LUT R124, R8, R124, RZ, 0x3c, !PT ;  /* 0x0000007c087c7212 */ /* 0x000fc400078e3cff */
[----:B------:R-:W-:Y:S01]  /*1580*/  LEA.HI.X R15, R16, R199, R6, 0x6, P0 ;  /* 0x000000c7100f7211 */ /* 0x000fe200000f3406 */
[----:B------:R-:W-:Y:S01]  /*1590*/  @!P3 IMAD R6, R137, 0x30, RZ ;  /* 0x000000308906b824 */ /* 0x000fe200078e02ff */
[C---:B------:R-:W-:Y:S02]  /*15a0*/  @!P5 LEA R8, P1, R132.reuse, R14, 0x4 ;  /* 0x0000000e8408d211 */ /* 0x040fe400078220ff */
[----:B------:R-:W-:Y:S01]  /*15b0*/  LOP3.LUT R125, R125, 0xfffffe00, RZ, 0xc0, !PT ;  /* 0xfffffe007d7d7812 */ /* 0x000fe200078ec0ff */
[C---:B------:R-:W-:Y:S01]  /*15c0*/  @!P3 IMAD.WIDE.U32 R16, R132.reuse, 0x30, R14 ;  /* 0x000000308410b825 */ /* 0x040fe200078e000e */
[C---:B------:R-:W-:Y:S02]  /*15d0*/  @!P5 LEA.HI.X R7, R132.reuse, R15, R137, 0x4, P1 ;  /* 0x0000000f8407d211 */ /* 0x040fe400008f2489 */
[----:B------:R-:W-:Y:S01]  /*15e0*/  IADD3 R194, R197, 0x4040, RZ ;  /* 0x00004040c5c27810 */ /* 0x000fe20007ffe0ff */
[----:B---3--:R-:W-:-:S04]  /*15f0*/  IMAD.WIDE.U32 R10, R132, 0x20, RZ ;  /* 0x00000020840a7825 */ /* 0x008fc800078e00ff */
[----:B------:R-:W-:Y:S01]  /*1600*/  IMAD R2, R2, 0x400, R125 ;  /* 0x0000040002027824 */ /* 0x000fe200078e027d */
[----:B------:R-:W-:Y:S01]  /*1610*/  @!P4 IADD3 R5, P0, R14, R10, RZ ;  /* 0x0000000a0e05c210 */ /* 0x000fe20007f1e0ff */
[----:B------:R-:W-:-:S04]  /*1620*/  DEPBAR.LE SB0, 0x0 ;  /* 0x000080000000791a */ /* 0x000fc80000000000 */
[----:B------:R-:W-:Y:S01]  /*1630*/  BAR.SYNC.DEFER_BLOCKING 0x0 ;  /* 0x0000000000007b1d */ /* 0x000fe20000010000 */
[----:B----4-:R-:W-:Y:S01]  /*1640*/  @!P6 LEA R12, P2, R14, c[0x0][0x170], 0x1 ;  /* 0x00005c000e0cea11 */ /* 0x010fe200078408ff */
[----:B------:R-:W-:Y:S01]  /*1650*/  @!P3 IMAD.IADD R6, R17, 0x1, R6 ;  /* 0x000000011106b824 */ /* 0x000fe200078e0206 */
[----:B------:R-:W-:Y:S01]  /*1660*/  @!P5 LEA R10, P1, R8, c[0x0][0x170], 0x1 ;  /* 0x00005c00080ada11 */ /* 0x000fe200078208ff */
[----:B------:R-:W-:Y:S01]  /*1670*/  IMAD.IADD R198, R124, 0x1, R2 ;  /* 0x000000017cc67824 */ /* 0x000fe200078e0202 */
[----:B------:R-:W-:Y:S01]  /*1680*/  @!P4 IADD3.X R4, R15, R11, R4, P0, !PT ;  /* 0x0000000b0f04c210 */ /* 0x000fe200007fe404 */
[----:B------:R-:W-:Y:S01]  /*1690*/  IMAD.IADD R192, R125, 0x1, R124 ;  /* 0x000000017dc07824 */ /* 0x000fe200078e027c */
[----:B------:R-:W-:Y:S01]  /*16a0*/  @!P6 LEA.HI.X R13, R14, c[0x0][0x174], R15, 0x1, P2 ;  /* 0x00005d000e0dea11 */ /* 0x000fe200010f0c0f */
[----:B------:R-:W-:Y:S01]  /*16b0*/  IMAD.SHL.U32 R198, R198, 0x2, RZ ;  /* 0x00000002c6c67824 */ /* 0x000fe200078e00ff */
[----:B------:R-:W-:Y:S02]  /*16c0*/  @!P5 LEA.HI.X R11, R8, c[0x0][0x174], R7, 0x1, P1 ;  /* 0x00005d00080bda11 */ /* 0x000fe400008f0c07 */
[----:B------:R-:W-:-:S02]  /*16d0*/  @!P4 LEA R14, P1, R5, c[0x0][0x170], 0x1 ;  /* 0x00005c00050eca11 */ /* 0x000fc400078208ff */
[C---:B------:R-:W-:Y:S02]  /*16e0*/  @!P3 LEA R8, P0, R16.reuse, c[0x0][0x170], 0x1 ;  /* 0x00005c001008ba11 */ /* 0x040fe400078008ff */
[----:B------:R-:W-:Y:S01]  /*16f0*/  @!P4 LEA.HI.X R15, R5, c[0x0][0x174], R4, 0x1, P1 ;  /* 0x00005d00050fca11 */ /* 0x000fe200008f0c04 */
[----:B------:R-:W-:Y:S01]  /*1700*/  IMAD.MOV.U32 R4, RZ, RZ, 0x20 ;  /* 0x00000020ff047424 */ /* 0x000fe200078e00ff */
[----:B------:R-:W-:Y:S01]  /*1710*/  @!P3 LEA.HI.X R9, R16, c[0x0][0x174], R6, 0x1, P0 ;  /* 0x00005d001009ba11 */ /* 0x000fe200000f0c06 */
[----:B------:R-:W-:Y:S08]  /*1720*/  @P6 STS.128 [R209+0x6000], RZ ;  /* 0x006000ffd1006388 */ /* 0x000ff00000000c00 */
[----:B------:R-:W-:Y:S01]  /*1730*/  R2P PR, R0, 0x6 ;  /* 0x0000000600007804 */ /* 0x000fe20000000000 */
[----:B------:R-:W-:Y:S01]  /*1740*/  IMAD.MOV.U32 R0, RZ, RZ, 0x10 ;  /* 0x00000010ff007424 */ /* 0x000fe200078e00ff */
[----:B------:R-:W-:Y:S01]  /*1750*/  @!PT LDS RZ, [RZ] ;  /* 0x00000000fffff984 */ /* 0x000fe20000000800 */
[----:B------:R-:W-:Y:S01]  /*1760*/  @!PT LDS RZ, [RZ] ;  /* 0x00000000fffff984 */ /* 0x000fe20000000800 */
[----:B------:R-:W-:Y:S01]  /*1770*/  @!PT LDS RZ, [RZ] ;  /* 0x00000000fffff984 */ /* 0x000fe20000000800 */
[----:B------:R1:W-:Y:S03]  /*1780*/  @!P6 LDGSTS.E.BYPASS.LTC128B.128 [R209+0x6000], [R12.64] ;  /* 0x060000000cd1efae */ /* 0x0003e6000b901d48 */
[----:B------:R-:W-:Y:S01]  /*1790*/  SEL R2, R4, 0xffffffe0, !P2 ;  /* 0xffffffe004027807 */ /* 0x000fe20005000000 */
[----:B------:R-:W-:Y:S01]  /*17a0*/  @P5 STS.128 [R209+0x6800], RZ ;  /* 0x006800ffd1005388 */ /* 0x000fe20000000c00 */
[----:B------:R-:W-:-:S02]  /*17b0*/  SEL R0, R0, 0xfffffff0, !P1 ;  /* 0xfffffff000007807 */ /* 0x000fc40004800000 */
[----:B------:R-:W-:Y:S01]  /*17c0*/  R2P PR, R3, 0x6 ;  /* 0x0000000603007804 */ /* 0x000fe20000000000 */
[----:B------:R-:W-:Y:S01]  /*17d0*/  @!PT LDS RZ, [RZ] ;  /* 0x00000000fffff984 */ /* 0x000fe20000000800 */
[----:B------:R-:W-:Y:S01]  /*17e0*/  @!PT LDS RZ, [RZ] ;  /* 0x00000000fffff984 */ /* 0x000fe20000000800 */
[----:B------:R-:W-:Y:S01]  /*17f0*/  @!PT LDS RZ, [RZ] ;  /* 0x00000000fffff984 */ /* 0x000fe20000000800 */
[----:B------:R2:W-:Y:S01]  /*1800*/  @!P5 LDGSTS.E.BYPASS.LTC128B.128 [R209+0x6800], [R10.64] ;  /* 0x068000000ad1dfae */ /* 0x0005e2000b901d48 */
[--C-:B------:R-:W-:Y:S02]  /*1810*/  IMAD R195, R2, 0x2, R198.reuse ;  /* 0x0000000202c37824 */ /* 0x100fe400078e02c6 */
[----:B------:R-:W-:Y:S01]  /*1820*/  IMAD R196, R0, 0x2, R198 ;  /* 0x0000000200c47824 */ /* 0x000fe200078e02c6 */
[----:B------:R-:W-:Y:S01]  /*1830*/  @P4 STS.128 [R209+0x7000], RZ ;  /* 0x007000ffd1004388 */ /* 0x000fe20000000c00 */
[----:B------:R-:W-:Y:S01]  /*1840*/  SEL R3, R4, 0xffffffe0, !P1 ;  /* 0xffffffe004037807 */ /* 0x000fe20004800000 */
[----:B------:R-:W-:Y:S02]  /*1850*/  IMAD R193, R0, 0x2, R195 ;  /* 0x0000000200c17824 */ /* 0x000fe400078e02c3 */
[----:B------:R-:W-:Y:S01]  /*1860*/  @!PT LDS RZ, [RZ] ;  /* 0x00000000fffff984 */ /* 0x000fe20000000800 */
[----:B------:R-:W-:Y:S01]  /*1870*/  @!PT LDS RZ, [RZ] ;  /* 0x00000000fffff984 */ /* 0x000fe20000000800 */
[----:B------:R-:W-:Y:S01]  /*1880*/  @!PT LDS RZ, [RZ] ;  /* 0x00000000fffff984 */ /* 0x000fe20000000800 */
[----:B------:R1:W-:Y:S02]  /*1890*/  @!P4 LDGSTS.E.BYPASS.LTC128B.128 [R209+0x7000], [R14.64] ;  /* 0x070000000ed1cfae */ /* 0x0003e4000b901d48 */
[----:B------:R-:W-:-:S02]  /*18a0*/  IMAD.IADD R191, R197, 0x1, R3 ;  /* 0x00000001c5bf7824 */ /* 0x000fc400078e0203 */
[----:B------:R-:W-:Y:S04]  /*18b0*/  @P3 STS.128 [R209+0x7800], RZ ;  /* 0x007800ffd1003388 */ /* 0x000fe80000000c00 */
[----:B------:R-:W-:Y:S01]  /*18c0*/  @!PT LDS RZ, [RZ] ;  /* 0x00000000fffff984 */ /* 0x000fe20000000800 */
[----:B------:R-:W-:Y:S01]  /*18d0*/  @!PT LDS RZ, [RZ] ;  /* 0x00000000fffff984 */ /* 0x000fe20000000800 */
[----:B------:R-:W-:Y:S01]  /*18e0*/  @!PT LDS RZ, [RZ] ;  /* 0x00000000fffff984 */ /* 0x000fe20000000800 */
[----:B------:R3:W-:Y:S04]  /*18f0*/  @!P3 LDGSTS.E.BYPASS.LTC128B.128 [R209+0x7800], [R8.64] ;  /* 0x0780000008d1bfae */ /* 0x0007e8000b901d48 */
[----:B------:R-:W-:Y:S04]  /*1900*/  LDSM.16.M88.4 R48, [R198] ;  /* 0x00000000c630783b */ /* 0x000fe80000000200 */
[----:B------:R-:W4:Y:S04]  /*1910*/  LDSM.16.M88.4 R112, [R197+0x4000] ;  /* 0x00400000c570783b */ /* 0x000f280000000200 */
[----:B------:R-:W-:Y:S04]  /*1920*/  LDSM.16.M88.4 R32, [R196] ;  /* 0x00000000c420783b */ /* 0x000fe80000000200 */
[----:B------:R-:W-:Y:S04]  /*1930*/  LDSM.16.M88.4 R116, [R191+0x4000] ;  /* 0x00400000bf74783b */ /* 0x000fe80000000200 */
[----:B------:R-:W5:Y:S04]  /*1940*/  LDSM.16.M88.4 R44, [R197+0x4800] ;  /* 0x00480000c52c783b */ /* 0x000f680000000200 */
[----:B------:R-:W5:Y:S01]  /*1950*/  LDSM.16.M88.4 R40, [R197+0x5000] ;  /* 0x00500000c528783b */ /* 0x000f620000000200 */
[----:B---3--:R-:W-:-:S03]  /*1960*/  IADD3 R8, R197, 0x4000, RZ ;  /* 0x00004000c5087810 */ /* 0x008fc60007ffe0ff */
[----:B------:R-:W-:Y:S01]  /*1970*/  LDSM.16.M88.4 R20, [R195] ;  /* 0x00000000c314783b */ /* 0x000fe20000000200 */
[----:B------:R-:W-:-:S03]  /*1980*/  @P2 IADD3 R194, R8, -0x40, RZ ;  /* 0xffffffc008c22810 */ /* 0x000fc60007ffe0ff */
[----:B------:R-:W3:Y:S01]  /*1990*/  LDSM.16.M88.4 R24, [R191+0x4800] ;  /* 0x00480000bf18783b */ /* 0x000ee20000000200 */
[----:B------:R-:W-:-:S03]  /*19a0*/  IADD3 R187, R194, 0x800, RZ ;  /* 0x00000800c2bb7810 */ /* 0x000fc60007ffe0ff */
[----:B-1----:R-:W1:Y:S01]  /*19b0*/  LDSM.16.M88.4 R12, [R194] ;  /* 0x00000000c20c783b */ /* 0x002e620000000200 */
[----:B------:R-:W-:Y:S01]  /*19c0*/  IMAD.IADD R184, R3, 0x1, R194 ;  /* 0x0000000103b87824 */ /* 0x000fe200078e02c2 */
[C---:B------:R-:W-:Y:S02]  /*19d0*/  IADD3 R186, R194.reuse, 0x1000, RZ ;  /* 0x00001000c2ba7810 */ /* 0x040fe40007ffe0ff */
[----:B------:R-:W1:Y:S01]  /*19e0*/  LDSM.16.M88.4 R100, [R191+0x5000] ;  /* 0x00500000bf64783b */ /* 0x000e620000000200 */
[----:B------:R-:W-:-:S03]  /*19f0*/  IADD3 R185, R194, 0x1800, RZ ;  /* 0x00001800c2b97810 */ /* 0x000fc60007ffe0ff */
[----:B------:R-:W1:Y:S01]  /*1a00*/  LDSM.16.M88.4 R104, [R198+0x2000] ;  /* 0x00200000c668783b */ /* 0x000e620000000200 */
[C---:B----4-:R-:W-:Y:S03]  /*1a10*/  HMMA.16816.F32 R4, R48.reuse, R112, RZ ;  /* 0x000000703004723c */ /* 0x050fe600000018ff */
[----:B--2---:R-:W-:Y:S04]  /*1a20*/  LDSM.16.M88.4 R8, [R193] ;  /* 0x00000000c108783b */ /* 0x004fe80000000200 */
[----:B------:R-:W2:Y:S01]  /*1a30*/  LDSM.16.M88.4 R80, [R184] ;  /* 0x00000000b850783b */ /* 0x000ea20000000200 */
[C---:B------:R-:W-:Y:S03]  /*1a40*/  HMMA.16816.F32 R96, R48.reuse, R114, RZ ;  /* 0x000000723060723c */ /* 0x040fe600000018ff */
[----:B------:R-:W4:Y:S04]  /*1a50*/  LDSM.16.M88.4 R92, [R194+0x800] ;  /* 0x00080000c25c783b */ /* 0x000f280000000200 */
[----:B------:R-:W2:Y:S01]  /*1a60*/  LDSM.16.M88.4 R88, [R194+0x1000] ;  /* 0x00100000c258783b */ /* 0x000ea20000000200 */
[----:B-----5:R-:W-:Y:S03]  /*1a70*/  HMMA.16816.F32 R108, R48, R44, RZ ;  /* 0x0000002c306c723c */ /* 0x020fe600000018ff */
[----:B------:R-:W5:Y:S04]  /*1a80*/  LDSM.16.M88.4 R28, [R196+0x2000] ;  /* 0x00200000c41c783b */ /* 0x000f680000000200 */
[----:B------:R-:W2:Y:S01]  /*1a90*/  LDSM.16.M88.4 R36, [R197+0x5800] ;  /* 0x00580000c524783b */ /* 0x000ea20000000200 */
[----:B------:R-:W-:Y:S03]  /*1aa0*/  HMMA.16816.F32 R4, R32, R116, R4 ;  /* 0x000000742004723c */ /* 0x000fe60000001804 */
[----:B------:R-:W2:Y:S04]  /*1ab0*/  LDSM.16.M88.4 R76, [R184+0x800] ;  /* 0x00080000b84c783b */ /* 0x000ea80000000200 */
[----:B------:R-:W2:Y:S01]  /*1ac0*/  LDSM.16.M88.4 R72, [R184+0x1000] ;  /* 0x00100000b848783b */ /* 0x000ea20000000200 */
[----:B------:R-:W-:Y:S03]  /*1ad0*/  HMMA.16816.F32 R64, R48, R40, RZ ;  /* 0x000000283040723c */ /* 0x000fe600000018ff */
[----:B------:R-:W2:Y:S04]  /*1ae0*/  LDSM.16.M88.4 R16, [R195+0x2000] ;  /* 0x00200000c310783b */ /* 0x000ea80000000200 */
[----:B------:R-:W2:Y:S01]  /*1af0*/  LDSM.16.M88.4 R60, [R191+0x5800] ;  /* 0x00580000bf3c783b */ /* 0x000ea20000000200 */
[----:B---3--:R-:W-:Y:S03]  /*1b00*/  HMMA.16816.F32 R108, R32, R24, R108 ;  /* 0x00000018206c723c */ /* 0x008fe6000000186c */
[----:B------:R-:W-:Y:S04]  /*1b10*/  LDSM.16.M88.4 R56, [R194+0x1800] ;  /* 0x00180000c238783b */ /* 0x000fe80000000200 */
[----:B------:R-:W-:Y:S01]  /*1b20*/  LDSM.16.M88.4 R52, [R184+0x1800] ;  /* 0x00180000b834783b */ /* 0x000fe20000000200 */
[----:B-1----:R-:W-:Y:S03]  /*1b30*/  HMMA.16816.F32 R4, R20, R12, R4 ;  /* 0x0000000c1404723c */ /* 0x002fe60000001804 */
[----:B------:R-:W0:Y:S05]  /*1b40*/  LDGDEPBAR ;  /* 0x00000000000079af */ /* 0x000e2a0000000000 */
[----:B------:R-:W-:Y:S08]  /*1b50*/  HMMA.16816.F32 R64, R32, R100, R64 ;  /* 0x000000642040723c */ /* 0x000ff00000001840 */
[C---:B------:R-:W-:Y:S08]  /*1b60*/  HMMA.16816.F32 R84, R104.reuse, R112, RZ ;  /* 0x000000706854723c */ /* 0x040ff000000018ff */
[----:B------:R-:W-:Y:S08]  /*1b70*/  HMMA.16816.F32 R112, R104, R114, RZ ;  /* 0x000000726870723c */ /* 0x000ff000000018ff */
[----:B--2---:R-:W-:Y:S08]  /*1b80*/  HMMA.16816.F32 R4, R8, R80, R4 ;  /* 0x000000500804723c */ /* 0x004ff00000001804 */
[C---:B----4-:R-:W-:Y:S08]  /*1b90*/  HMMA.16816.F32 R108, R20.reuse, R92, R108 ;  /* 0x0000005c146c723c */ /* 0x050ff0000000186c */
[----:B------:R-:W-:Y:S08]  /*1ba0*/  HMMA.16816.F32 R64, R20, R88, R64 ;  /* 0x000000581440723c */ /* 0x000ff00000001840 */
[----:B-----5:R-:W-:Y:S01]  /*1bb0*/  HMMA.16816.F32 R84, R28, R116, R84 ;  /* 0x000000741c54723c */ /* 0x020fe20000001854 */
[----:B------:R-:W-:-:S02]  /*1bc0*/  FMUL.FTZ R5, R5, c[0x0][0x2ec] ;  /* 0x0000bb0005057a20 */ /* 0x000fc40000410000 */
[----:B------:R-:W-:Y:S02]  /*1bd0*/  FMUL.FTZ R6, R6, c[0x0][0x2ec] ;  /* 0x0000bb0006067a20 */ /* 0x000fe40000410000 */
[----:B------:R-:W-:Y:S01]  /*1be0*/  FMUL.FTZ R7, R7, c[0x0][0x2ec] ;  /* 0x0000bb0007077a20 */ /* 0x000fe20000410000 */
[----:B------:R-:W-:Y:S01]  /*1bf0*/  MUFU.TANH R116, R5 ;  /* 0x0000000500747308 */ /* 0x000fe20000002400 */
[----:B------:R-:W-:Y:S01]  /*1c00*/  FMUL.FTZ R3, R4, c[0x0][0x2ec] ;  /* 0x0000bb0004037a20 */ /* 0x000fe20000410000 */
[-C--:B------:R-:W-:Y:S06]  /*1c10*/  HMMA.16816.F32 R96, R32, R118.reuse, R96 ;  /* 0x000000762060723c */ /* 0x080fec0000001860 */
[----:B------:R-:W-:Y:S02]  /*1c20*/  MUFU.TANH R117, R6 ;  /* 0x0000000600757308 */ /* 0x000fe40000002400 */
[----:B------:R-:W-:Y:S06]  /*1c30*/  HMMA.16816.F32 R112, R28, R118, R112 ;  /* 0x000000761c70723c */ /* 0x000fec0000001870 */
[----:B------:R1:W-:Y:S02]  /*1c40*/  MUFU.TANH R130, R7 ;  /* 0x0000000700827308 */ /* 0x0003e40000002400 */
[----:B------:R-:W-:Y:S06]  /*1c50*/  HMMA.16816.F32 R68, R48, R36, RZ ;  /* 0x000000243044723c */ /* 0x000fec00000018ff */
[----:B------:R-:W-:Y:S02]  /*1c60*/  MUFU.TANH R3, R3 ;  /* 0x0000000300037308 */ /* 0x000fe40000002400 */
[----:B------:R-:W-:Y:S01]  /*1c70*/  HMMA.16816.F32 R108, R8, R76, R108 ;  /* 0x0000004c086c723c */ /* 0x000fe2000000186c */
[----:B-1----:R-:W1:Y:S01]  /*1c80*/  LDSM.16.M88.4 R4, [R193+0x2000] ;  /* 0x00200000c104783b */ /* 0x002e620000000200 */
[----:B------:R-:W-:-:S06]  /*1c90*/  DEPBAR.LE SB0, 0x0 ;  /* 0x000080000000791a */ /* 0x000fcc0000000000 */
[----:B------:R-:W-:Y:S08]  /*1ca0*/  HMMA.16816.F32 R64, R8, R72, R64 ;  /* 0x000000480840723c */ /* 0x000ff00000001840 */
[----:B------:R-:W-:Y:S08]  /*1cb0*/  HMMA.16816.F32 R84, R16, R12, R84 ;  /* 0x0000000c1054723c */ /* 0x000ff00000001854 */
[----:B------:R-:W-:-:S02]  /*1cc0*/  FMUL.FTZ R108, R108, c[0x0][0x2ec] ;  /* 0x0000bb006c6c7a20 */ /* 0x000fc40000410000 */
[----:B------:R-:W-:Y:S01]  /*1cd0*/  FMUL.FTZ R109, R109, c[0x0][0x2ec] ;  /* 0x0000bb006d6d7a20 */ /* 0x000fe20000410000 */
[----:B------:R-:W-:Y:S01]  /*1ce0*/  HMMA.16816.F32 R96, R20, R14, R96 ;  /* 0x0000000e1460723c */ /* 0x000fe20000001860 */
[----:B------:R-:W-:Y:S01]  /*1cf0*/  FMUL.FTZ R110, R110, c[0x0][0x2ec] ;  /* 0x0000bb006e6e7a20 */ /* 0x000fe20000410000 */
[----:B------:R-:W-:Y:S01]  /*1d00*/  MUFU.TANH R131, R108 ;  /* 0x0000006c00837308 */ /* 0x000fe20000002400 */
[----:B------:R-:W-:-:S05]  /*1d10*/  FMUL.FTZ R111, R111, c[0x0][0x2ec] ;  /* 0x0000bb006f6f7a20 */ /* 0x000fca0000410000 */
[----:B------:R-:W-:Y:S01]  /*1d20*/  HMMA.16816.F32 R112, R16, R14, R112 ;  /* 0x0000000e1070723c */ /* 0x000fe20000001870 */
[----:B------:R-:W-:Y:S01]  /*1d30*/  FMUL.FTZ R64, R64, c[0x0][0x2ec] ;  /* 0x0000bb0040407a20 */ /* 0x000fe20000410000 */
[----:B------:R-:W-:Y:S01]  /*1d40*/  MUFU.TANH R133, R109 ;  /* 0x0000006d00857308 */ /* 0x000fe20000002400 */
[----:B------:R-:W-:Y:S02]  /*1d50*/  FMUL.FTZ R65, R65, c[0x0][0x2ec] ;  /* 0x0000bb0041417a20 */ /* 0x000fe40000410000 */
[----:B------:R-:W-:Y:S02]  /*1d60*/  FMUL.FTZ R66, R66, c[0x0][0x2ec] ;  /* 0x0000bb0042427a20 */ /* 0x000fe40000410000 */
[----:B------:R-:W-:Y:S01]  /*1d70*/  FMUL.FTZ R67, R67, c[0x0][0x2ec] ;  /* 0x0000bb0043437a20 */ /* 0x000fe20000410000 */
[----:B------:R-:W-:Y:S02]  /*1d80*/  HMMA.16816.F32 R12, R48, R46, RZ ;  /* 0x0000002e300c723c */ /* 0x000fe400000018ff */
[----:B------:R-:W-:Y:S06]  /*1d90*/  MUFU.TANH R134, R110 ;  /* 0x0000006e00867308 */ /* 0x000fec0000002400 */
[----:B------:R-:W-:Y:S02]  /*1da0*/  HMMA.16816.F32 R68, R32, R60, R68 ;  /* 0x0000003c2044723c */ /* 0x000fe40000001844 */
[----:B------:R2:W-:Y:S06]  /*1db0*/  MUFU.TANH R135, R111 ;  /* 0x0000006f00877308 */ /* 0x0005ec0000002400 */
[----:B-1----:R-:W-:Y:S02]  /*1dc0*/  HMMA.16816.F32 R84, R4, R80, R84 ;  /* 0x000000500454723c */ /* 0x002fe40000001854 */
[----:B------:R-:W-:Y:S06]  /*1dd0*/  MUFU.TANH R136, R64 ;  /* 0x0000004000887308 */ /* 0x000fec0000002400 */
[----:B------:R-:W-:Y:S02]  /*1de0*/  HMMA.16816.F32 R12, R32, R26, R12 ;  /* 0x0000001a200c723c */ /* 0x000fe4000000180c */
[----:B------:R-:W-:Y:S06]  /*1df0*/  MUFU.TANH R139, R65 ;  /* 0x00000041008b7308 */ /* 0x000fec0000002400 */
[C---:B--2---:R-:W-:Y:S02]  /*1e00*/  HMMA.16816.F32 R108, R104.reuse, R44, RZ ;  /* 0x0000002c686c723c */ /* 0x044fe400000018ff */
[----:B------:R-:W-:Y:S06]  /*1e10*/  MUFU.TANH R118, R66 ;  /* 0x0000004200767308 */ /* 0x000fec0000002400 */
[----:B------:R-:W-:Y:S02]  /*1e20*/  HMMA.16816.F32 R44, R104, R46, RZ ;  /* 0x0000002e682c723c */ /* 0x000fe400000018ff */
[----:B------:R1:W-:Y:S06]  /*1e30*/  MUFU.TANH R80, R67 ;  /* 0x0000004300507308 */ /* 0x0003ec0000002400 */
[C---:B------:R-:W-:Y:S08]  /*1e40*/  HMMA.16816.F32 R68, R20.reuse, R56, R68 ;  /* 0x000000381444723c */ /* 0x040ff00000001844 */
[----:B------:R-:W-:Y:S08]  /*1e50*/  HMMA.16816.F32 R12, R20, R94, R12 ;  /* 0x0000005e140c723c */ /* 0x000ff0000000180c */
[----:B-1----:R-:W-:Y:S08]  /*1e60*/  HMMA.16816.F32 R64, R104, R40, RZ ;  /* 0x000000286840723c */ /* 0x002ff000000018ff */
[----:B------:R-:W-:Y:S08]  /*1e70*/  HMMA.16816.F32 R44, R28, R26, R44 ;  /* 0x0000001a1c2c723c */ /* 0x000ff0000000182c */
[----:B------:R-:W-:Y:S08]  /*1e80*/  HMMA.16816.F32 R68, R8, R52, R68 ;  /* 0x000000340844723c */ /* 0x000ff00000001844 */
[----:B------:R-:W-:Y:S08]  /*1e90*/  HMMA.16816.F32 R64, R28, R100, R64 ;  /* 0x000000641c40723c */ /* 0x000ff00000001840 */
[C---:B------:R-:W-:Y:S08]  /*1ea0*/  HMMA.16816.F32 R12, R8.reuse, R78, R12 ;  /* 0x0000004e080c723c */ /* 0x040ff0000000180c */
[----:B------:R-:W-:Y:S01]  /*1eb0*/  HMMA.16816.F32 R96, R8, R82, R96 ;  /* 0x000000520860723c */ /* 0x000fe20000001860 */
[----:B------:R-:W-:-:S02]  /*1ec0*/  FMUL.FTZ R70, R70, c[0x0][0x2ec] ;  /* 0x0000bb0046467a20 */ /* 0x000fc40000410000 */
[----:B------:R-:W-:Y:S02]  /*1ed0*/  FMUL.FTZ R68, R68, c[0x0][0x2ec] ;  /* 0x0000bb0044447a20 */ /* 0x000fe40000410000 */
[----:B------:R1:W-:Y:S01]  /*1ee0*/  MUFU.TANH R81, R70 ;  /* 0x0000004600517308 */ /* 0x0003e20000002400 */
[----:B------:R-:W-:Y:S02]  /*1ef0*/  FMUL.FTZ R69, R69, c[0x0][0x2ec] ;  /* 0x0000bb0045457a20 */ /* 0x000fe40000410000 */
[C---:B------:R-:W-:Y:S05]  /*1f00*/  HMMA.16816.F32 R44, R16.reuse, R94, R44 ;  /* 0x0000005e102c723c */ /* 0x040fea000000182c */
[----:B------:R-:W-:Y:S03]  /*1f10*/  MUFU.TANH R68, R68 ;  /* 0x0000004400447308 */ /* 0x000fe60000002400 */
[----:B------:R-:W-:Y:S01]  /*1f20*/  HMMA.16816.F32 R64, R16, R88, R64 ;  /* 0x000000581040723c */ /* 0x000fe20000001840 */
[----:B------:R-:W-:-:S02]  /*1f30*/  FMUL.FTZ R12, R12, c[0x0][0x2ec] ;  /* 0x0000bb000c0c7a20 */ /* 0x000fc40000410000 */
[----:B------:R-:W-:Y:S02]  /*1f40*/  FMUL.FTZ R13, R13, c[0x0][0x2ec] ;  /* 0x0000bb000d0d7a20 */ /* 0x000fe40000410000 */
[----:B-1----:R-:W-:Y:S01]  /*1f50*/  FMUL.FTZ R70, R71, c[0x0][0x2ec] ;  /* 0x0000bb0047467a20 */ /* 0x002fe20000410000 */
[----:B------:R-:W-:Y:S01]  /*1f60*/  MUFU.TANH R69, R69 ;  /* 0x0000004500457308 */ /* 0x000fe20000002400 */
[----:B------:R-:W-:Y:S01]  /*1f70*/  FMUL.FTZ R71, R84, c[0x0][0x2ec] ;  /* 0x0000bb0054477a20 */ /* 0x000fe20000410000 */
[----:B------:R-:W-:Y:S01]  /*1f80*/  HMMA.16816.F32 R108, R28, R24, R108 ;  /* 0x000000181c6c723c */ /* 0x000fe2000000186c */
[----:B------:R-:W-:Y:S02]  /*1f90*/  FMUL.FTZ R14, R14, c[0x0][0x2ec] ;  /* 0x0000bb000e0e7a20 */ /* 0x000fe40000410000 */
[----:B------:R-:W-:Y:S02]  /*1fa0*/  FMUL.FTZ R15, R15, c[0x0][0x2ec] ;  /* 0x0000bb000f0f7a20 */ /* 0x000fe40000410000 */
[----:B------:R-:W-:Y:S01]  /*1fb0*/  FMUL.FTZ R84, R85, c[0x0][0x2ec] ;  /* 0x0000bb0055547a20 */ /* 0x000fe20000410000 */
[----:B------:R-:W-:Y:S01]  /*1fc0*/  MUFU.TANH R89, R13 ;  /* 0x0000000d00597308 */ /* 0x000fe20000002400 */
[----:B------:R-:W-:Y:S01]  /*1fd0*/  FMUL.FTZ R85, R86, c[0x0][0x2ec] ;  /* 0x0000bb0056557a20 */ /* 0x000fe20000410000 */
[----:B------:R-:W-:Y:S01]  /*1fe0*/  HMMA.16816.F32 R24, R48, R42, RZ ;  /* 0x0000002a3018723c */ /* 0x000fe200000018ff */
[----:B------:R-:W-:-:S05]  /*1ff0*/  FMUL.FTZ R86, R97, c[0x0][0x2ec] ;  /* 0x0000bb0061567a20 */ /* 0x000fca0000410000 */
[----:B------:R-:W-:Y:S02]  /*2000*/  MUFU.TANH R97, R14 ;  /* 0x0000000e00617308 */ /* 0x000fe40000002400 */
[C---:B------:R-:W-:Y:S06]  /*2010*/  HMMA.16816.F32 R44, R4.reuse, R78, R44 ;  /* 0x0000004e042c723c */ /* 0x040fec000000182c */
[----:B------:R-:W-:Y:S02]  /*2020*/  MUFU.TANH R79, R12 ;  /* 0x0000000c004f7308 */ /* 0x000fe40000002400 */
[----:B------:R-:W-:Y:S06]  /*2030*/  HMMA.16816.F32 R64, R4, R72, R64 ;  /* 0x000000480440723c */ /* 0x000fec0000001840 */
[----:B------:R1:W-:Y:S02]  /*2040*/  MUFU.TANH R72, R15 ;  /* 0x0000000f00487308 */ /* 0x0003e40000002400 */
[----:B------:R-:W-:Y:S06]  /*2050*/  HMMA.16816.F32 R40, R104, R42, RZ ;  /* 0x0000002a6828723c */ /* 0x000fec00000018ff */
[----:B------:R-:W-:Y:S02]  /*2060*/  MUFU.TANH R71, R71 ;  /* 0x0000004700477308 */ /* 0x000fe40000002400 */
[----:B------:R-:W-:Y:S01]  /*2070*/  HMMA.16816.F32 R48, R48, R38, RZ ;  /* 0x000000263030723c */ /* 0x000fe200000018ff */
[----:B------:R-:W-:-:S02]  /*2080*/  FMUL.FTZ R44, R44, c[0x0][0x2ec] ;  /* 0x0000bb002c2c7a20 */ /* 0x000fc40000410000 */
[----:B------:R-:W-:-:S03]  /*2090*/  FMUL.FTZ R45, R45, c[0x0][0x2ec] ;  /* 0x0000bb002d2d7a20 */ /* 0x000fc60000410000 */
[----:B------:R-:W2:Y:S02]  /*20a0*/  MUFU.TANH R85, R85 ;  /* 0x0000005500557308 */ /* 0x000ea40000002400 */
[C---:B-1----:R-:W-:Y:S06]  /*20b0*/  HMMA.16816.F32 R12, R104.reuse, R36, RZ ;  /* 0x00000024680c723c */ /* 0x042fec00000018ff */
[----:B------:R-:W-:Y:S01]  /*20c0*/  MUFU.TANH R84, R84 ;  /* 0x0000005400547308 */ /* 0x000fe20000002400 */
[----:B------:R-:W-:Y:S01]  /*20d0*/  FMUL.FTZ R36, R46, c[0x0][0x2ec] ;  /* 0x0000bb002e247a20 */ /* 0x000fe20000410000 */
[----:B------:R-:W-:Y:S01]  /*20e0*/  HMMA.16816.F32 R104, R104, R38, RZ ;  /* 0x000000266868723c */ /* 0x000fe200000018ff */
[----:B------:R-:W-:-:S02]  /*20f0*/  FMUL.FTZ R46, R64, c[0x0][0x2ec] ;  /* 0x0000bb00402e7a20 */ /* 0x000fc40000410000 */
[----:B------:R-:W-:Y:S02]  /*2100*/  FMUL.FTZ R64, R66, c[0x0][0x2ec] ;  /* 0x0000bb0042407a20 */ /* 0x000fe40000410000 */
[----:B------:R-:W-:Y:S01]  /*2110*/  FMUL.FTZ R37, R47, c[0x0][0x2ec] ;  /* 0x0000bb002f257a20 */ /* 0x000fe20000410000 */
[----:B------:R-:W-:Y:S01]  /*2120*/  MUFU.TANH R86, R86 ;  /* 0x0000005600567308 */ /* 0x000fe20000002400 */
[----:B------:R-:W-:Y:S01]  /*2130*/  FMUL.FTZ R47, R65, c[0x0][0x2ec] ;  /* 0x0000bb00412f7a20 */ /* 0x000fe20000410000 */
[----:B------:R-:W-:Y:S06]  /*2140*/  HMMA.16816.F32 R24, R32, R102, R24 ;  /* 0x000000662018723c */ /* 0x000fec0000001818 */
[----:B------:R-:W-:Y:S02]  /*2150*/  MUFU.TANH R46, R46 ;  /* 0x0000002e002e7308 */ /* 0x000fe40000002400 */
[----:B------:R-:W-:Y:S06]  /*2160*/  HMMA.16816.F32 R108, R16, R92, R108 ;  /* 0x0000005c106c723c */ /* 0x000fec000000186c */
[----:B------:R-:W-:Y:S02]  /*2170*/  MUFU.TANH R64, R64 ;  /* 0x0000004000407308 */ /* 0x000fe40000002400 */
[C---:B------:R-:W-:Y:S06]  /*2180*/  HMMA.16816.F32 R40, R28.reuse, R102, R40 ;  /* 0x000000661c28723c */ /* 0x040fec0000001828 */
[----:B------:R-:W-:Y:S02]  /*2190*/  MUFU.TANH R44, R44 ;  /* 0x0000002c002c7308 */ /* 0x000fe40000002400 */
[----:B------:R-:W-:Y:S06]  /*21a0*/  HMMA.16816.F32 R12, R28, R60, R12 ;  /* 0x0000003c1c0c723c */ /* 0x000fec000000180c */
[----:B------:R-:W-:Y:S01]  /*21b0*/  MUFU.TANH R36, R36 ;  /* 0x0000002400247308 */ /* 0x000fe20000002400 */
[----:B------:R-:W-:Y:S01]  /*21c0*/  FMUL.FTZ R61, R67, c[0x0][0x2ec] ;  /* 0x0000bb00433d7a20 */ /* 0x000fe20000410000 */
[-C--:B------:R-:W-:Y:S06]  /*21d0*/  HMMA.16816.F32 R48, R32, R62.reuse, R48 ;  /* 0x0000003e2030723c */ /* 0x080fec0000001830 */
[----:B------:R-:W-:Y:S02]  /*21e0*/  MUFU.TANH R45, R45 ;  /* 0x0000002d002d7308 */ /* 0x000fe40000002400 */
[----:B------:R-:W-:Y:S06]  /*21f0*/  HMMA.16816.F32 R104, R28, R62, R104 ;  /* 0x0000003e1c68723c */ /* 0x000fec0000001868 */
[----:B------:R-:W-:Y:S02]  /*2200*/  MUFU.TANH R37, R37 ;  /* 0x0000002500257308 */ /* 0x000fe40000002400 */
[----:B------:R-:W-:Y:S06]  /*2210*/  HMMA.16816.F32 R24, R20, R90, R24 ;  /* 0x0000005a1418723c */ /* 0x000fec0000001818 */
[----:B------:R-:W-:Y:S02]  /*2220*/  MUFU.TANH R47, R47 ;  /* 0x0000002f002f7308 */ /* 0x000fe40000002400 */
[C---:B------:R-:W-:Y:S06]  /*2230*/  HMMA.16816.F32 R112, R4.reuse, R82, R112 ;  /* 0x000000520470723c */ /* 0x040fec0000001870 */
[----:B------:R-:W-:Y:S01]  /*2240*/  MUFU.TANH R61, R61 ;  /* 0x0000003d003d7308 */ /* 0x000fe20000002400 */
[----:B------:R-:W-:Y:S01]  /*2250*/  FMUL.FTZ R82, R87, c[0x0][0x2ec] ;  /* 0x0000bb0057527a20 */ /* 0x000fe20000410000 */
[----:B------:R-:W-:Y:S01]  /*2260*/  HMMA.16816.F32 R108, R4, R76, R108 ;  /* 0x0000004c046c723c */ /* 0x000fe2000000186c */
[----:B------:R-:W-:-:S02]  /*2270*/  FMUL.FTZ R83, R96, c[0x0][0x2ec] ;  /* 0x0000bb0060537a20 */ /* 0x000fc40000410000 */
[----:B------:R-:W-:-:S03]  /*2280*/  FMUL.FTZ R87, R98, c[0x0][0x2ec] ;  /* 0x0000bb0062577a20 */ /* 0x000fc60000410000 */
[----:B------:R-:W1:Y:S01]  /*2290*/  MUFU.TANH R82, R82 ;  /* 0x0000005200527308 */ /* 0x000e620000002400 */
[----:B------:R-:W-:Y:S01]  /*22a0*/  FMUL.FTZ R76, R99, c[0x0][0x2ec] ;  /* 0x0000bb00634c7a20 */ /* 0x000fe20000410000 */
[C---:B------:R-:W-:Y:S06]  /*22b0*/  HMMA.16816.F32 R40, R16.reuse, R90, R40 ;  /* 0x0000005a1028723c */ /* 0x040fec0000001828 */
[----:B------:R-:W-:Y:S02]  /*22c0*/  MUFU.TANH R83, R83 ;  /* 0x0000005300537308 */ /* 0x000fe40000002400 */
[----:B------:R-:W-:Y:S01]  /*22d0*/  HMMA.16816.F32 R12, R16, R56, R12 ;  /* 0x00000038100c723c */ /* 0x000fe2000000180c */
[----:B------:R-:W-:-:S02]  /*22e0*/  FMUL.FTZ R77, R112, c[0x0][0x2ec] ;  /* 0x0000bb00704d7a20 */ /* 0x000fc40000410000 */
[----:B------:R-:W-:Y:S02]  /*22f0*/  FMUL.FTZ R93, R114, c[0x0][0x2ec] ;  /* 0x0000bb00725d7a20 */ /* 0x000fe40000410000 */
[----:B------:R-:W-:Y:S01]  /*2300*/  FMUL.FTZ R92, R113, c[0x0][0x2ec] ;  /* 0x0000bb00715c7a20 */ /* 0x000fe20000410000 */
[----:B------:R-:W-:Y:S01]  /*2310*/  MUFU.TANH R87, R87 ;  /* 0x0000005700577308 */ /* 0x000fe20000002400 */
[----:B------:R-:W-:Y:S01]  /*2320*/  FMUL.FTZ R94, R115, c[0x0][0x2ec] ;  /* 0x0000bb00735e7a20 */ /* 0x000fe20000410000 */
[-C--:B------:R-:W-:Y:S01]  /*2330*/  HMMA.16816.F32 R48, R20, R58.reuse, R48 ;  /* 0x0000003a1430723c */ /* 0x080fe20000001830 */
[----:B------:R-:W-:Y:S02]  /*2340*/  FMUL.FTZ R96, R108, c[0x0][0x2ec] ;  /* 0x0000bb006c607a20 */ /* 0x000fe40000410000 */
[----:B------:R-:W-:Y:S02]  /*2350*/  FMUL.FTZ R88, R110, c[0x0][0x2ec] ;  /* 0x0000bb006e587a20 */ /* 0x000fe40000410000 */
[----:B------:R-:W-:Y:S01]  /*2360*/  FMUL.FTZ R95, R109, c[0x0][0x2ec] ;  /* 0x0000bb006d5f7a20 */ /* 0x000fe20000410000 */
[----:B------:R-:W-:Y:S01]  /*2370*/  MUFU.TANH R77, R77 ;  /* 0x0000004d004d7308 */ /* 0x000fe20000002400 */
[----:B------:R-:W-:Y:S01]  /*2380*/  IMAD.SHL.U32 R20, R128, 0x2, RZ ;  /* 0x0000000280147824 */ /* 0x000fe200078e00ff */
[----:B------:R-:W-:Y:S01]  /*2390*/  HMMA.16816.F32 R104, R16, R58, R104 ;  /* 0x0000003a1068723c */ /* 0x000fe20000001868 */
[----:B------:R-:W-:-:S03]  /*23a0*/  FMUL.FTZ R78, R111, c[0x0][0x2ec] ;  /* 0x0000bb006f4e7a20 */ /* 0x000fc60000410000 */
[----:B------:R-:W-:Y:S02]  /*23b0*/  LOP3.LUT R20, R20, 0x6, RZ, 0xc0, !PT ;  /* 0x0000000614147812 */ /* 0x000fe400078ec0ff */
[----:B------:R-:W3:Y:S02]  /*23c0*/  MUFU.TANH R93, R93 ;  /* 0x0000005d005d7308 */ /* 0x000ee40000002400 */
[----:B------:R-:W-:Y:S01]  /*23d0*/  HMMA.16816.F32 R24, R8, R74, R24 ;  /* 0x0000004a0818723c */ /* 0x000fe20000001818 */
[----:B------:R-:W-:-:S05]  /*23e0*/  IMAD R127, R127, 0x40, R20 ;  /* 0x000000407f7f7824 */ /* 0x000fca00078e0214 */
[----:B------:R-:W-:Y:S01]  /*23f0*/  MUFU.TANH R96, R96 ;  /* 0x0000006000607308 */ /* 0x000fe20000002400 */
[CC--:B------:R-:W-:Y:S01]  /*2400*/  ISETP.GE.AND P2, PT, R127.reuse, R126.reuse, PT ;  /* 0x0000007e7f00720c */ /* 0x0c0fe20003f46270 */
[C---:B------:R-:W-:Y:S01]  /*2410*/  HMMA.16816.F32 R40, R4.reuse, R74, R40 ;  /* 0x0000004a0428723c */ /* 0x040fe20000001828 */
[----:B------:R-:W-:Y:S02]  /*2420*/  IADD3 R22, R127, 0x1, RZ ;  /* 0x000000017f167810 */ /* 0x000fe40007ffe0ff */
[----:B--2---:R-:W-:Y:S02]  /*2430*/  FSEL R85, R85, -INF , !P2 ;  /* 0xff80000055557808 */ /* 0x004fe40005000000 */
[----:B------:R-:W-:Y:S01]  /*2440*/  FSEL R71, R71, -INF , !P2 ;  /* 0xff80000047477808 */ /* 0x000fe20005000000 */
[----:B------:R-:W2:Y:S01]  /*2450*/  MUFU.TANH R88, R88 ;  /* 0x0000005800587308 */ /* 0x000ea20000002400 */
[----:B------:R-:W-:Y:S01]  /*2460*/  FSEL R3, R3, -INF , !P2 ;  /* 0xff80000003037808 */ /* 0x000fe20005000000 */
[----:B------:R-:W-:Y:S01]  /*2470*/  HMMA.16816.F32 R12, R4, R52, R12 ;  /* 0x00000034040c723c */ /* 0x000fe2000000180c */
[----:B------:R-:W-:-:S02]  /*2480*/  ISETP.GE.AND P0, PT, R22, R126, PT ;  /* 0x0000007e1600720c */ /* 0x000fc40003f06270 */
[C---:B------:R-:W-:Y:S02]  /*2490*/  IADD3 R21, R127.reuse, 0x8, RZ ;  /* 0x000000087f157810 */ /* 0x040fe40007ffe0ff */
[----:B------:R-:W-:Y:S01]  /*24a0*/  IADD3 R22, R127, 0x10, RZ ;  /* 0x000000107f167810 */ /* 0x000fe20007ffe0ff */
[----:B------:R-:W-:Y:S01]  /*24b0*/  MUFU.TANH R76, R76 ;  /* 0x0000004c004c7308 */ /* 0x000fe20000002400 */
[----:B-1----:R-:W-:Y:S01]  /*24c0*/  FSEL R82, R82, -INF , !P0 ;  /* 0xff80000052527808 */ /* 0x002fe20004000000 */
[-C--:B------:R-:W-:Y:S01]  /*24d0*/  HMMA.16816.F32 R48, R8, R54.reuse, R48 ;  /* 0x000000360830723c */ /* 0x080fe20000001830 */
[----:B------:R-:W-:Y:S01]  /*24e0*/  FSEL R84, R84, -INF , !P0 ;  /* 0xff80000054547808 */ /* 0x000fe20004000000 */
[----:B------:R-:W-:Y:S01]  /*24f0*/  FMUL.FTZ R26, R26, c[0x0][0x2ec] ;  /* 0x0000bb001a1a7a20 */ /* 0x000fe20000410000 */
[----:B------:R-:W-:Y:S01]  /*2500*/  FSEL R130, R130, -INF , !P0 ;  /* 0xff80000082827808 */ /* 0x000fe20004000000 */
[----:B------:R-:W-:Y:S01]  /*2510*/  FMUL.FTZ R27, R27, c[0x0][0x2ec] ;  /* 0x0000bb001b1b7a20 */ /* 0x000fe20000410000 */
[----:B------:R-:W-:Y:S01]  /*2520*/  FSEL R116, R116, -INF , !P0 ;  /* 0xff80000074747808 */ /* 0x000fe20004000000 */
[----:B------:R-:W-:Y:S01]  /*2530*/  MUFU.TANH R92, R92 ;  /* 0x0000005c005c7308 */ /* 0x000fe20000002400 */
[----:B------:R-:W-:Y:S01]  /*2540*/  IADD3 R8, R127, 0x19, RZ ;  /* 0x000000197f087810 */ /* 0x000fe20007ffe0ff */
[----:B------:R-:W-:Y:S01]  /*2550*/  HMMA.16816.F32 R104, R4, R54, R104 ;  /* 0x000000360468723c */ /* 0x000fe20000001868 */
[----:B------:R-:W-:Y:S01]  /*2560*/  FSEL R10, R117, -INF , !P2 ;  /* 0xff800000750a7808 */ /* 0x000fe20005000000 */
[----:B------:R-:W-:Y:S01]  /*2570*/  FMUL.FTZ R25, R25, c[0x0][0x2ec] ;  /* 0x0000bb0019197a20 */ /* 0x000fe20000410000 */
[-C--:B------:R-:W-:Y:S01]  /*2580*/  ISETP.GE.AND P2, PT, R8, R126.reuse, PT ;  /* 0x0000007e0800720c */ /* 0x080fe20003f46270 */
[----:B------:R-:W-:Y:S01]  /*2590*/  FMUL.FTZ R24, R24, c[0x0][0x2ec] ;  /* 0x0000bb0018187a20 */ /* 0x000fe20000410000 */
[----:B------:R-:W-:Y:S01]  /*25a0*/  IADD3 R8, R127, 0x20, RZ ;  /* 0x000000207f087810 */ /* 0x000fe20007ffe0ff */
[----:B------:R-:W1:Y:S01]  /*25b0*/  MUFU.TANH R94, R94 ;  /* 0x0000005e005e7308 */ /* 0x000e620000002400 */
[-C--:B------:R-:W-:Y:S01]  /*25c0*/  ISETP.GE.AND P1, PT, R21, R126.reuse, PT ;  /* 0x0000007e1500720c */ /* 0x080fe20003f26270 */
[----:B------:R-:W-:Y:S01]  /*25d0*/  FMUL.FTZ R32, R41, c[0x0][0x2ec] ;  /* 0x0000bb0029207a20 */ /* 0x000fe20000410000 */
[-C--:B------:R-:W-:Y:S01]  /*25e0*/  ISETP.GE.AND P0, PT, R8, R126.reuse, PT ;  /* 0x0000007e0800720c */ /* 0x080fe20003f06270 */
[----:B------:R-:W-:Y:S01]  /*25f0*/  FMUL.FTZ R13, R13, c[0x0][0x2ec] ;  /* 0x0000bb000d0d7a20 */ /* 0x000fe20000410000 */
[C---:B------:R-:W-:Y:S01]  /*2600*/  IADD3 R20, R127.reuse, 0x9, RZ ;  /* 0x000000097f147810 */ /* 0x040fe20007ffe0ff */
[----:B------:R-:W-:Y:S01]  /*2610*/  FMUL.FTZ R42, R42, c[0x0][0x2ec] ;  /* 0x0000bb002a2a7a20 */ /* 0x000fe20000410000 */
[-C--:B------:R-:W-:Y:S01]  /*2620*/  ISETP.GE.AND P5, PT, R22, R126.reuse, PT ;  /* 0x0000007e1600720c */ /* 0x080fe20003fa6270 */
[----:B------:R-:W-:Y:S01]  /*2630*/  MUFU.TANH R95, R95 ;  /* 0x0000005f005f7308 */ /* 0x000fe20000002400 */
[----:B------:R-:W-:Y:S01]  /*2640*/  IADD3 R8, R127, 0x21, RZ ;  /* 0x000000217f087810 */ /* 0x000fe20007ffe0ff */
[----:B------:R-:W-:Y:S01]  /*2650*/  FMUL.FTZ R43, R43, c[0x0][0x2ec] ;  /* 0x0000bb002b2b7a20 */ /* 0x000fe20000410000 */
[C---:B------:R-:W-:Y:S01]  /*2660*/  IADD3 R4, R127.reuse, 0x29, RZ ;  /* 0x000000297f047810 */ /* 0x040fe20007ffe0ff */
[----:B------:R-:W-:Y:S01]  /*2670*/  FMUL.FTZ R12, R12, c[0x0][0x2ec] ;  /* 0x0000bb000c0c7a20 */ /* 0x000fe20000410000 */
[----:B------:R-:W-:Y:S01]  /*2680*/  IADD3 R21, R127, 0x11, RZ ;  /* 0x000000117f157810 */ /* 0x000fe20007ffe0ff */
[----:B------:R-:W-:Y:S01]  /*2690*/  FMUL.FTZ R14, R14, c[0x0][0x2ec] ;  /* 0x0000bb000e0e7a20 */ /* 0x000fe20000410000 */
[----:B---3--:R-:W-:Y:S01]  /*26a0*/  FSEL R93, R93, -INF , !P1 ;  /* 0xff8000005d5d7808 */ /* 0x008fe20004800000 */
[----:B------:R-:W3:Y:S01]  /*26b0*/  MUFU.TANH R78, R78 ;  /* 0x0000004e004e7308 */ /* 0x000ee20000002400 */
[----:B------:R-:W-:Y:S01]  /*26c0*/  FSEL R77, R77, -INF , !P1 ;  /* 0xff8000004d4d7808 */ /* 0x000fe20004800000 */
[----:B------:R-:W-:Y:S01]  /*26d0*/  FMUL.FTZ R15, R15, c[0x0][0x2ec] ;  /* 0x0000bb000f0f7a20 */ /* 0x000fe20000410000 */
[----:B------:R-:W-:Y:S01]  /*26e0*/  FSEL R22, R87, -INF , !P1 ;  /* 0xff80000057167808 */ /* 0x000fe20004800000 */
[----:B------:R-:W-:Y:S01]  /*26f0*/  FMUL.FTZ R48, R48, c[0x0][0x2ec] ;  /* 0x0000bb0030307a20 */ /* 0x000fe20000410000 */
[----:B------:R-:W-:Y:S01]  /*2700*/  FSEL R83, R83, -INF , !P1 ;  /* 0xff80000053537808 */ /* 0x000fe20004800000 */
[----:B------:R-:W-:Y:S01]  /*2710*/  FMUL.FTZ R49, R49, c[0x0][0x2ec] ;  /* 0x0000bb0031317a20 */ /* 0x000fe20000410000 */
[-C--:B------:R-:W-:Y:S01]  /*2720*/  ISETP.GE.AND P6, PT, R20, R126.reuse, PT ;  /* 0x0000007e1400720c */ /* 0x080fe20003fc6270 */
[----:B------:R4:W-:Y:S01]  /*2730*/  MUFU.TANH R163, R26 ;  /* 0x0000001a00a37308 */ /* 0x0009e20000002400 */
[-C--:B------:R-:W-:Y:S01]  /*2740*/  ISETP.GE.AND P1, PT, R8, R126.reuse, PT ;  /* 0x0000007e0800720c */ /* 0x080fe20003f26270 */
[----:B------:R-:W-:Y:S01]  /*2750*/  FMUL.FTZ R50, R50, c[0x0][0x2ec] ;  /* 0x0000bb0032327a20 */ /* 0x000fe20000410000 */
[----:B--2---:R-:W-:Y:S01]  /*2760*/  FSEL R9, R88, -INF , !P5 ;  /* 0xff80000058097808 */ /* 0x004fe20006800000 */
[----:B------:R-:W-:Y:S01]  /*2770*/  FMUL.FTZ R51, R51, c[0x0][0x2ec] ;  /* 0x0000bb0033337a20 */ /* 0x000fe20000410000 */
[----:B------:R-:W-:Y:S01]  /*2780*/  FSEL R96, R96, -INF , !P5 ;  /* 0xff80000060607808 */ /* 0x000fe20006800000 */
[----:B------:R-:W-:Y:S01]  /*2790*/  FMUL.FTZ R104, R104, c[0x0][0x2ec] ;  /* 0x0000bb0068687a20 */ /* 0x000fe20000410000 */
[----:B------:R-:W-:Y:S01]  /*27a0*/  FSEL R60, R134, -INF , !P5 ;  /* 0xff800000863c7808 */ /* 0x000fe20006800000 */
[----:B------:R2:W-:Y:S01]  /*27b0*/  MUFU.TANH R161, R27 ;  /* 0x0000001b00a17308 */ /* 0x0005e20000002400 */
[----:B------:R-:W-:Y:S01]  /*27c0*/  FSEL R131, R131, -INF , !P5 ;  /* 0xff80000083837808 */ /* 0x000fe20006800000 */
[----:B------:R-:W-:Y:S01]  /*27d0*/  FMUL.FTZ R105, R105, c[0x0][0x2ec] ;  /* 0x0000bb0069697a20 */ /* 0x000fe20000410000 */
[----:B------:R-:W-:Y:S01]  /*27e0*/  IADD3 R8, R127, 0x28, RZ ;  /* 0x000000287f087810 */ /* 0x000fe20007ffe0ff */
[----:B------:R-:W-:Y:S01]  /*27f0*/  FMUL.FTZ R106, R106, c[0x0][0x2ec] ;  /* 0x0000bb006a6a7a20 */ /* 0x000fe20000410000 */
[-C--:B------:R-:W-:Y:S01]  /*2800*/  ISETP.GE.AND P5, PT, R4, R126.reuse, PT ;  /* 0x0000007e0400720c */ /* 0x080fe20003fa6270 */
[----:B------:R-:W-:Y:S01]  /*2810*/  FMUL.FTZ R107, R107, c[0x0][0x2ec] ;  /* 0x0000bb006b6b7a20 */ /* 0x000fe20000410000 */
[----:B------:R-:W-:Y:S01]  /*2820*/  ISETP.GE.AND P4, PT, R21, R126, PT ;  /* 0x0000007e1500720c */ /* 0x000fe20003f86270 */
[----:B----4-:R-:W-:Y:S01]  /*2830*/  FMUL.FTZ R26, R40, c[0x0][0x2ec] ;  /* 0x0000bb00281a7a20 */ /* 0x010fe20000410000 */
[----:B------:R-:W-:Y:S01]  /*2840*/  IADD3 R4, R127, 0x30, RZ ;  /* 0x000000307f047810 */ /* 0x000fe20007ffe0ff */
[----:B------:R4:W-:Y:S01]  /*2850*/  MUFU.TANH R165, R25 ;  /* 0x0000001900a57308 */ /* 0x0009e20000002400 */
[----:B-1----:R-:W-:-:S02]  /*2860*/  FSEL R94, R94, -INF , !P6 ;  /* 0xff8000005e5e7808 */ /* 0x002fc40007000000 */
[----:B------:R-:W-:Y:S02]  /*2870*/  FSEL R92, R92, -INF , !P6 ;  /* 0xff8000005c5c7808 */ /* 0x000fe40007000000 */
[----:B------:R-:W-:Y:S02]  /*2880*/  FSEL R11, R76, -INF , !P6 ;  /* 0xff8000004c0b7808 */ /* 0x000fe40007000000 */
[----:B--2---:R-:W-:Y:S01]  /*2890*/  FSEL R27, R86, -INF , !P6 ;  /* 0xff800000561b7808 */ /* 0x004fe20007000000 */
[----:B------:R1:W-:Y:S01]  /*28a0*/  MUFU.TANH R154, R13 ;  /* 0x0000000d009a7308 */ /* 0x0003e20000002400 */
[----:B------:R-:W-:Y:S02]  /*28b0*/  IADD3 R20, R127, 0x18, RZ ;  /* 0x000000187f147810 */ /* 0x000fe40007ffe0ff */
[----:B------:R-:W-:Y:S02]  /*28c0*/  ISETP.GE.AND P6, PT, R8, R126, PT ;  /* 0x0000007e0800720c */ /* 0x000fe40003fc6270 */
[----:B---3--:R-:W-:-:S02]  /*28d0*/  FSEL R8, R78, -INF , !P4 ;  /* 0xff8000004e087808 */ /* 0x008fc40006000000 */
[----:B------:R-:W-:Y:S01]  /*28e0*/  FSEL R59, R135, -INF , !P4 ;  /* 0xff800000873b7808 */ /* 0x000fe20006000000 */
[----:B------:R-:W-:Y:S01]  /*28f0*/  MUFU.TANH R70, R70 ;  /* 0x0000004600467308 */ /* 0x000fe20000002400 */
[----:B----4-:R-:W-:Y:S02]  /*2900*/  FSEL R25, R95, -INF , !P4 ;  /* 0xff8000005f197808 */ /* 0x010fe40006000000 */
[----:B------:R-:W-:Y:S02]  /*2910*/  FSEL R28, R133, -INF , !P4 ;  /* 0xff800000851c7808 */ /* 0x000fe40006000000 */
[----:B------:R-:W-:Y:S02]  /*2920*/  ISETP.GE.AND P4, PT, R4, R126, PT ;  /* 0x0000007e0400720c */ /* 0x000fe40003f86270 */
[----:B------:R-:W-:Y:S01]  /*2930*/  FSEL R17, R46, -INF , !P0 ;  /* 0xff8000002e117808 */ /* 0x000fe20004000000 */
[----:B------:R-:W-:Y:S01]  /*2940*/  MUFU.TANH R24, R24 ;  /* 0x0000001800187308 */ /* 0x000fe20000002400 */
[----:B-1----:R-:W-:-:S02]  /*2950*/  FSEL R13, R64, -INF , !P0 ;  /* 0xff800000400d7808 */ /* 0x002fc40004000000 */
[----:B------:R-:W-:Y:S02]  /*2960*/  FSEL R158, R118, -INF , !P0 ;  /* 0xff800000769e7808 */ /* 0x000fe40004000000 */
[----:B------:R-:W-:Y:S02]  /*2970*/  FSEL R57, R136, -INF , !P0 ;  /* 0xff80000088397808 */ /* 0x000fe40004000000 */
[----:B------:R-:W-:Y:S01]  /*2980*/  ISETP.GE.AND P3, PT, R20, R126, PT ;  /* 0x0000007e1400720c */ /* 0x000fe20003f66270 */
[----:B------:R-:W-:Y:S01]  /*2990*/  MUFU.TANH R26, R26 ;  /* 0x0000001a001a7308 */ /* 0x000fe20000002400 */
[----:B------:R-:W-:Y:S02]  /*29a0*/  ISETP.GE.AND P0, PT, R126, 0x41, PT ;  /* 0x000000417e00780c */ /* 0x000fe40003f06270 */
[----:B------:R-:W-:Y:S02]  /*29b0*/  IADD3 R5, R127, 0x31, RZ ;  /* 0x000000317f057810 */ /* 0x000fe40007ffe0ff */
[----:B------:R-:W-:-:S02]  /*29c0*/  FSEL R21, R36, -INF , !P3 ;  /* 0xff80000024157808 */ /* 0x000fc40005800000 */
[----:B------:R-:W-:Y:S01]  /*29d0*/  FSEL R44, R44, -INF , !P3 ;  /* 0xff8000002c2c7808 */ /* 0x000fe20005800000 */
[----:B------:R-:W-:Y:S01]  /*29e0*/  MUFU.TANH R32, R32 ;  /* 0x0000002000207308 */ /* 0x000fe20000002400 */
[----:B------:R-:W-:Y:S02]  /*29f0*/  FSEL R19, R97, -INF , !P3 ;  /* 0xff80000061137808 */ /* 0x000fe40005800000 */
[----:B------:R-:W-:Y:S02]  /*2a00*/  FSEL R55, R79, -INF , !P3 ;  /* 0xff8000004f377808 */ /* 0x000fe40005800000 */
[----:B------:R-:W-:Y:S02]  /*2a10*/  ISETP.GE.AND P3, PT, R5, R126, PT ;  /* 0x0000007e0500720c */ /* 0x000fe40003f66270 */
[C---:B------:R-:W-:Y:S01]  /*2a20*/  IADD3 R5, R127.reuse, 0x38, RZ ;  /* 0x000000387f057810 */ /* 0x040fe20007ffe0ff */
[----:B------:R-:W1:Y:S01]  /*2a30*/  MUFU.TANH R147, R42 ;  /* 0x0000002a00937308 */ /* 0x000e620000002400 */
[----:B------:R-:W-:-:S02]  /*2a40*/  IADD3 R127, R127, 0x39, RZ ;  /* 0x000000397f7f7810 */ /* 0x000fc40007ffe0ff */
[----:B------:R-:W-:Y:S02]  /*2a50*/  FSEL R20, R37, -INF , !P2 ;  /* 0xff80000025147808 */ /* 0x000fe40005000000 */
[----:B------:R-:W-:Y:S02]  /*2a60*/  FSEL R23, R45, -INF , !P2 ;  /* 0xff8000002d177808 */ /* 0x000fe40005000000 */
[----:B------:R-:W-:Y:S01]  /*2a70*/  FSEL R18, R72, -INF , !P2 ;  /* 0xff80000048127808 */ /* 0x000fe20005000000 */
[----:B------:R-:W2:Y:S01]  /*2a80*/  MUFU.TANH R149, R43 ;  /* 0x0000002b00957308 */ /* 0x000ea20000002400 */
[----:B------:R-:W-:Y:S02]  /*2a90*/  FSEL R56, R89, -INF , !P2 ;  /* 0xff80000059387808 */ /* 0x000fe40005000000 */
[----:B------:R-:W-:Y:S02]  /*2aa0*/  FSEL R16, R47, -INF , !P1 ;  /* 0xff8000002f107808 */ /* 0x000fe40004800000 */
[----:B------:R-:W-:-:S02]  /*2ab0*/  FSEL R160, R80, -INF , !P1 ;  /* 0xff80000050a07808 */ /* 0x000fc40004800000 */
[----:B------:R-:W-:Y:S01]  /*2ac0*/  FSEL R58, R139, -INF , !P1 ;  /* 0xff8000008b3a7808 */ /* 0x000fe20004800000 */
[----:B------:R3:W4:Y:S01]  /*2ad0*/  MUFU.TANH R157, R12 ;  /* 0x0000000c009d7308 */ /* 0x0007220000002400 */
[----:B------:R-:W-:Y:S02]  /*2ae0*/  ISETP.GE.AND P2, PT, R5, R126, PT ;  /* 0x0000007e0500720c */ /* 0x000fe40003f46270 */
[----:B-1----:R-:W-:Y:S02]  /*2af0*/  FSEL R147, R147, -INF , !P6 ;  /* 0xff80000093937808 */ /* 0x002fe40007000000 */
[----:B------:R-:W-:Y:S02]  /*2b00*/  FSEL R163, R163, -INF , !P6 ;  /* 0xff800000a3a37808 */ /* 0x000fe40007000000 */
[----:B------:R-:W-:Y:S01]  /*2b10*/  FSEL R63, R24, -INF , !P6 ;  /* 0xff800000183f7808 */ /* 0x000fe20007000000 */
[----:B------:R1:W5:Y:S01]  /*2b20*/  MUFU.TANH R150, R14 ;  /* 0x0000000e00967308 */ /* 0x0003620000002400 */
[----:B--2---:R-:W-:-:S02]  /*2b30*/  FSEL R149, R149, -INF , !P5 ;  /* 0xff80000095957808 */ /* 0x004fc40006800000 */
[----:B------:R-:W-:Y:S02]  /*2b40*/  FSEL R161, R161, -INF , !P5 ;  /* 0xff800000a1a17808 */ /* 0x000fe40006800000 */
[----:B------:R-:W-:Y:S02]  /*2b50*/  FSEL R165, R165, -INF , !P5 ;  /* 0xff800000a5a57808 */ /* 0x000fe40006800000 */
[----:B------:R-:W-:Y:S01]  /*2b60*/  FSEL R143, R81, -INF , !P4 ;  /* 0xff800000518f7808 */ /* 0x000fe20006000000 */
[----:B------:R2:W2:Y:S01]  /*2b70*/  MUFU.TANH R148, R15 ;  /* 0x0000000f00947308 */ /* 0x0004a20000002400 */
[----:B---3--:R-:W-:Y:S02]  /*2b80*/  FSEL R12, R61, -INF , !P1 ;  /* 0xff8000003d0c7808 */ /* 0x008fe40004800000 */
[----:B------:R-:W-:Y:S02]  /*2b90*/  ISETP.GE.AND P1, PT, R127, R126, PT ;  /* 0x0000007e7f00720c */ /* 0x000fe40003f26270 */
[----:B----4-:R-:W-:-:S02]  /*2ba0*/  FSEL R157, R157, -INF , !P4 ;  /* 0xff8000009d9d7808 */ /* 0x010fc40006000000 */
[----:B------:R-:W-:Y:S01]  /*2bb0*/  FSEL R164, R68, -INF , !P4 ;  /* 0xff80000044a47808 */ /* 0x000fe20006000000 */
[----:B------:R-:W3:Y:S01]  /*2bc0*/  MUFU.TANH R156, R48 ;  /* 0x00000030009c7308 */ /* 0x000ee20000002400 */
[----:B-1----:R-:W-:Y:S02]  /*2bd0*/  FSEL R14, R32, -INF , !P5 ;  /* 0xff800000200e7808 */ /* 0x002fe40006800000 */
[----:B-----5:R-:W-:Y:S02]  /*2be0*/  FSEL R150, R150, -INF , !P4 ;  /* 0xff80000096967808 */ /* 0x020fe40006000000 */
[----:B------:R-:W-:Y:S02]  /*2bf0*/  FSEL R154, R154, -INF , !P3 ;  /* 0xff8000009a9a7808 */ /* 0x000fe40005800000 */
[----:B------:R-:W-:Y:S01]  /*2c00*/  FSEL R142, R70, -INF , !P3 ;  /* 0xff800000468e7808 */ /* 0x000fe20005800000 */
[----:B------:R-:W1:Y:S01]  /*2c10*/  MUFU.TANH R159, R49 ;  /* 0x00000031009f7308 */ /* 0x000e620000002400 */
[----:B--2---:R-:W-:-:S02]  /*2c20*/  FSEL R15, R26, -INF , !P6 ;  /* 0xff8000001a0f7808 */ /* 0x004fc40007000000 */
[----:B------:R-:W-:Y:S02]  /*2c30*/  FSEL R148, R148, -INF , !P3 ;  /* 0xff80000094947808 */ /* 0x000fe40005800000 */
[----:B------:R-:W-:-:S03]  /*2c40*/  FSEL R155, R69, -INF , !P3 ;  /* 0xff800000459b7808 */ /* 0x000fc60005800000 */
[----:B------:R-:W2:Y:S01]  /*2c50*/  MUFU.TANH R4, R50 ;  /* 0x0000003200047308 */ /* 0x000ea20000002400 */
[----:B---3--:R-:W-:-:S07]  /*2c60*/  FSEL R156, R156, -INF , !P2 ;  /* 0xff8000009c9c7808 */ /* 0x008fce0005000000 */
[----:B------:R-:W3:Y:S01]  /*2c70*/  MUFU.TANH R66, R51 ;  /* 0x0000003300427308 */ /* 0x000ee20000002400 */
[----:B-1----:R-:W-:-:S07]  /*2c80*/  FSEL R159, R159, -INF , !P1 ;  /* 0xff8000009f9f7808 */ /* 0x002fce0004800000 */
[----:B------:R-:W1:Y:S01]  /*2c90*/  MUFU.TANH R152, R104 ;  /* 0x0000006800987308 */ /* 0x000e620000002400 */
[----:B--2---:R-:W-:-:S07]  /*2ca0*/  FSEL R139, R4, -INF , !P2 ;  /* 0xff800000048b7808 */ /* 0x004fce0005000000 */
[----:B------:R-:W2:Y:S01]  /*2cb0*/  MUFU.TANH R151, R105 ;  /* 0x0000006900977308 */ /* 0x000ea20000002400 */
[----:B---3--:R-:W-:-:S07]  /*2cc0*/  FSEL R66, R66, -INF , !P1 ;  /* 0xff80000042427808 */ /* 0x008fce0004800000 */
[----:B------:R-:W3:Y:S01]  /*2cd0*/  MUFU.TANH R145, R106 ;  /* 0x0000006a00917308 */ /* 0x000ee20000002400 */
[----:B-1----:R-:W-:-:S07]  /*2ce0*/  FSEL R152, R152, -INF , !P2 ;  /* 0xff80000098987808 */ /* 0x002fce0005000000 */
[----:B------:R-:W1:Y:S01]  /*2cf0*/  MUFU.TANH R144, R107 ;  /* 0x0000006b00907308 */ /* 0x000e620000002400 */
[----:B--2---:R-:W-:Y:S02]  /*2d00*/  FSEL R151, R151, -INF , !P1 ;  /* 0xff80000097977808 */ /* 0x004fe40004800000 */
[----:B---3--:R-:W-:Y:S02]  /*2d10*/  FSEL R145, R145, -INF , !P2 ;  /* 0xff80000091917808 */ /* 0x008fe40005000000 */
[----:B-1----:R-:W-:Y:S01]  /*2d20*/  FSEL R144, R144, -INF , !P1 ;  /* 0xff80000090907808 */ /* 0x002fe20004800000 */
        /* <DEDUP_REMOVED lines=26> */
.L_x_1000:
        /* <DEDUP_REMOVED lines=38> */
[----:B------:R-:W-:Y:S01]  /*3130*/  SHF.L.U32 R192, R192, 0x1, RZ ;  /* 0x00000001c0c07819 */ /* 0x000fe200000006ff */
[----:B------:R-:W2:Y:S01]  /*3140*/  SHFL.BFLY PT, R4, R24, 0x2, 0x1f ;  /* 0x0c401f0018047f89 */ /* 0x000ea200000e0000 */
[----:B------:R-:W-:-:S02]  /*3150*/  FMNMX.FTZ R6, R13, R6, !PT ;  /* 0x000000060d067209 */ /* 0x000fc40007810000 */
[----:B------:R-:W-:Y:S02]  /*3160*/  LEA R189, R2, R192, 0x1 ;  /* 0x000000c002bd7211 */ /* 0x000fe400078e08ff */
[----:B------:R-:W-:Y:S02]  /*3170*/  FMNMX.FTZ R6, R12, R6, !PT ;  /* 0x000000060c067209 */ /* 0x000fe40007810000 */
[----:B------:R-:W-:Y:S02]  /*3180*/  LEA R190, R0, R192, 0x1 ;  /* 0x000000c000be7211 */ /* 0x000fe400078e08ff */
[----:B------:R-:W-:Y:S02]  /*3190*/  FMNMX.FTZ R6, R147, R6, !PT ;  /* 0x0000000693067209 */ /* 0x000fe40007810000 */
[----:B-1----:R-:W-:Y:S01]  /*31a0*/  FMNMX.FTZ R7, R5, R7, !PT ;  /* 0x0000000705077209 */ /* 0x002fe20007810000 */
[----:B------:R-:W-:Y:S01]  /*31b0*/  LDSM.16.MT88.4 R100, [R190+0x6000] ;  /* 0x00600000be64783b */ /* 0x000fe20000004200 */
        /* <DEDUP_REMOVED lines=12> */
[----:B------:R-:W-:Y:S01]  /*3280*/  FMNMX.FTZ R6, R144, R6, !PT ;  /* 0x0000000690067209 */ /* 0x000fe20007810000 */
[----:B------:R-:W2:Y:S01]  /*3290*/  SHFL.BFLY PT, R134, R4, 0x1, 0x1f ;  /* 0x0c201f0004867f89 */ /* 0x000ea200000e0000 */
[----:B------:R-:W-:-:S02]  /*32a0*/  FMNMX.FTZ R5, R18, R5, !PT ;  /* 0x0000000512057209 */ /* 0x000fc40007810000 */
[----:B------:R-:W-:Y:S01]  /*32b0*/  LEA R188, R0, R189, 0x1 ;  /* 0x000000bd00bc7211 */ /* 0x000fe200078e08ff */
[----:B------:R-:W3:Y:S01]  /*32c0*/  SHFL.BFLY PT, R133, R6, 0x2, 0x1f ;  /* 0x0c401f0006857f89 */ /* 0x000ee200000e0000 */
[----:B------:R-:W-:Y:S02]  /*32d0*/  FMNMX.FTZ R5, R158, R5, !PT ;  /* 0x000000059e057209 */ /* 0x000fe40007810000 */
[----:B-1----:R-:W-:Y:S02]  /*32e0*/  FMNMX.FTZ R136, R7, R136, !PT ;  /* 0x0000008807887209 */ /* 0x002fe40007810000 */
[----:B------:R-:W-:Y:S02]  /*32f0*/  FMNMX.FTZ R5, R160, R5, !PT ;  /* 0x00000005a0057209 */ /* 0x000fe40007810000 */
[C---:B------:R-:W-:Y:S01]  /*3300*/  FSETP.NEU.FTZ.AND P1, PT, R136.reuse, -INF , PT ;  /* 0xff8000008800780b */ /* 0x040fe20003f3d000 */
[----:B------:R-:W-:Y:S01]  /*3310*/  FMUL.FTZ R162, R136, c[0x0][0x23c] ;  /* 0x00008f0088a27a20 */ /* 0x000fe20000410000 */
[----:B------:R-:W-:-:S04]  /*3320*/  FMNMX.FTZ R5, R163, R5, !PT ;  /* 0x00000005a3057209 */ /* 0x000fc80007810000 */
[----:B------:R-:W-:Y:S02]  /*3330*/  FMNMX.FTZ R5, R161, R5, !PT ;  /* 0x00000005a1057209 */ /* 0x000fe40007810000 */
[----:B------:R-:W-:Y:S02]  /*3340*/  FSEL R162, R162, RZ, P1 ;  /* 0x000000ffa2a27208 */ /* 0x000fe40000800000 */
[----:B------:R-:W-:Y:S02]  /*3350*/  FMNMX.FTZ R5, R143, R5, !PT ;  /* 0x000000058f057209 */ /* 0x000fe40007810000 */
[----:B--2---:R-:W-:Y:S01]  /*3360*/  FMNMX.FTZ R134, R4, R134, !PT ;  /* 0x0000008604867209 */ /* 0x004fe20007810000 */
[--C-:B------:R-:W-:Y:S01]  /*3370*/  FFMA.FTZ R48, R3, c[0x0][0x23c], -R162.reuse ;  /* 0x00008f0003307a23 */ /* 0x100fe200000108a2 */
[----:B------:R-:W-:Y:S01]  /*3380*/  FMNMX.FTZ R135, R142, R5, !PT ;  /* 0x000000058e877209 */ /* 0x000fe20007810000 */
[--C-:B------:R-:W-:Y:S01]  /*3390*/  FFMA.FTZ R47, R116, c[0x0][0x23c], -R162.reuse ;  /* 0x00008f00742f7a23 */ /* 0x100fe200000108a2 */
[----:B---3--:R-:W-:Y:S01]  /*33a0*/  FMNMX.FTZ R133, R6, R133, !PT ;  /* 0x0000008506857209 */ /* 0x008fe20007810000 */
[C---:B------:R-:W-:Y:S01]  /*33b0*/  FMUL.FTZ R153, R134.reuse, c[0x0][0x23c] ;  /* 0x00008f0086997a20 */ /* 0x040fe20000410000 */
[----:B------:R-:W-:Y:S01]  /*33c0*/  FMNMX.FTZ R135, R139, R135, !PT ;  /* 0x000000878b877209 */ /* 0x000fe20007810000 */
[----:B------:R-:W-:Y:S01]  /*33d0*/  LDSM.16.MT88.4 R116, [R192+0x6000] ;  /* 0x00600000c074783b */ /* 0x000fe20000004200 */
[----:B------:R-:W-:Y:S01]  /*33e0*/  FSETP.NEU.FTZ.AND P1, PT, R134, -INF , PT ;  /* 0xff8000008600780b */ /* 0x000fe20003f3d000 */
[--C-:B------:R-:W-:Y:S01]  /*33f0*/  FFMA.FTZ R40, R83, c[0x0][0x23c], -R162.reuse ;  /* 0x00008f0053287a23 */ /* 0x100fe200000108a2 */
[----:B------:R-:W-:Y:S01]  /*3400*/  FMNMX.FTZ R135, R66, R135, !PT ;  /* 0x0000008742877209 */ /* 0x000fe20007810000 */
[----:B------:R-:W1:Y:S01]  /*3410*/  SHFL.BFLY PT, R3, R133, 0x1, 0x1f ;  /* 0x0c201f0085037f89 */ /* 0x000e6200000e0000 */
[----:B------:R-:W-:Y:S01]  /*3420*/  FSEL R153, R153, RZ, P1 ;  /* 0x000000ff99997208 */ /* 0x000fe20000800000 */
[--C-:B------:R-:W-:Y:S01]  /*3430*/  FFMA.FTZ R46, R27, c[0x0][0x23c], -R162.reuse ;  /* 0x00008f001b2e7a23 */ /* 0x100fe200000108a2 */
[----:B------:R-:W-:Y:S01]  /*3440*/  MUFU.EX2 R48, R48 ;  /* 0x0000003000307308 */ /* 0x000fe20000000800 */
[----:B------:R-:W2:Y:S01]  /*3450*/  SHFL.BFLY PT, R4, R135, 0x2, 0x1f ;  /* 0x0c401f0087047f89 */ /* 0x000ea200000e0000 */
[----:B------:R-:W-:-:S02]  /*3460*/  FFMA.FTZ R2, R28, c[0x0][0x23c], -R162 ;  /* 0x00008f001c027a23 */ /* 0x000fc400000108a2 */
[--C-:B------:R-:W-:Y:S01]  /*3470*/  FFMA.FTZ R38, R84, c[0x0][0x23c], -R153.reuse ;  /* 0x00008f0054267a23 */ /* 0x100fe20000010899 */
[----:B------:R-:W-:Y:S01]  /*3480*/  LDSM.16.MT88.4 R28, [R189+0x6800] ;  /* 0x00680000bd1c783b */ /* 0x000fe20000004200 */
[--C-:B------:R-:W-:Y:S02]  /*3490*/  FFMA.FTZ R39, R71, c[0x0][0x23c], -R153.reuse ;  /* 0x00008f0047277a23 */ /* 0x100fe40000010899 */
[--C-:B------:R-:W-:Y:S01]  /*34a0*/  FFMA.FTZ R37, R77, c[0x0][0x23c], -R153.reuse ;  /* 0x00008f004d257a23 */ /* 0x100fe20000010899 */
[----:B------:R-:W3:Y:S01]  /*34b0*/  MUFU.EX2 R47, R47 ;  /* 0x0000002f002f7308 */ /* 0x000ee20000000800 */
[--C-:B------:R-:W-:Y:S02]  /*34c0*/  FFMA.FTZ R42, R44, c[0x0][0x23c], -R153.reuse ;  /* 0x00008f002c2a7a23 */ /* 0x100fe40000010899 */
[--C-:B------:R-:W-:Y:S02]  /*34d0*/  FFMA.FTZ R0, R25, c[0x0][0x23c], -R153.reuse ;  /* 0x00008f0019007a23 */ /* 0x100fe40000010899 */
[----:B------:R-:W-:-:S02]  /*34e0*/  FFMA.FTZ R44, R23, c[0x0][0x23c], -R153 ;  /* 0x00008f00172c7a23 */ /* 0x000fc40000010899 */
[--C-:B------:R-:W-:Y:S01]  /*34f0*/  FFMA.FTZ R33, R96, c[0x0][0x23c], -R153.reuse ;  /* 0x00008f0060217a23 */ /* 0x100fe20000010899 */
[----:B------:R-:W-:Y:S01]  /*3500*/  MUFU.EX2 R39, R39 ;  /* 0x0000002700277308 */ /* 0x000fe20000000800 */
[--C-:B------:R-:W-:Y:S02]  /*3510*/  FFMA.FTZ R35, R131, c[0x0][0x23c], -R162.reuse ;  /* 0x00008f0083237a23 */ /* 0x100fe400000108a2 */
[--C-:B------:R-:W-:Y:S01]  /*3520*/  FFMA.FTZ R55, R55, c[0x0][0x23c], -R162.reuse ;  /* 0x00008f0037377a23 */ /* 0x100fe200000108a2 */
[----:B-1----:R-:W-:Y:S01]  /*3530*/  FMNMX.FTZ R133, R133, R3, !PT ;  /* 0x0000000385857209 */ /* 0x002fe20007810000 */
[--C-:B------:R-:W-:Y:S02]  /*3540*/  FFMA.FTZ R3, R92, c[0x0][0x23c], -R153.reuse ;  /* 0x00008f005c037a23 */ /* 0x100fe40000010899 */
[----:B------:R-:W-:Y:S01]  /*3550*/  FFMA.FTZ R56, R56, c[0x0][0x23c], -R162 ;  /* 0x00008f0038387a23 */ /* 0x000fe200000108a2 */
[----:B--2---:R-:W-:Y:S01]  /*3560*/  FMNMX.FTZ R135, R135, R4, !PT ;  /* 0x0000000487877209 */ /* 0x004fe20007810000 */
[C---:B------:R-:W-:Y:S01]  /*3570*/  FMUL.FTZ R146, R133.reuse, c[0x0][0x23c] ;  /* 0x00008f0085927a20 */ /* 0x040fe20000410000 */
[----:B------:R-:W-:Y:S01]  /*3580*/  FSETP.NEU.FTZ.AND P1, PT, R133, -INF , PT ;  /* 0xff8000008500780b */ /* 0x000fe20003f3d000 */
[----:B------:R-:W-:Y:S01]  /*3590*/  LDSM.16.MT88.4 R4, [R188+0x6000] ;  /* 0x00600000bc04783b */ /* 0x000fe20000004200 */
[----:B------:R-:W1:Y:S01]  /*35a0*/  MUFU.EX2 R38, R38 ;  /* 0x0000002600267308 */ /* 0x000e620000000800 */
[----:B---3--:R-:W-:Y:S01]  /*35b0*/  F2FP.PACK_AB R68, R47, R48 ;  /* 0x000000302f44723e */ /* 0x008fe200000000ff */
[--C-:B------:R-:W-:Y:S01]  /*35c0*/  FFMA.FTZ R65, R17, c[0x0][0x23c], -R153.reuse ;  /* 0x00008f0011417a23 */ /* 0x100fe20000010899 */
[----:B------:R-:W2:Y:S01]  /*35d0*/  SHFL.BFLY PT, R24, R135, 0x1, 0x1f ;  /* 0x0c201f0087187f89 */ /* 0x000ea200000e0000 */
[----:B------:R-:W-:Y:S01]  /*35e0*/  FSEL R146, R146, RZ, P1 ;  /* 0x000000ff92927208 */ /* 0x000fe20000800000 */
[----:B------:R-:W-:-:S02]  /*35f0*/  FFMA.FTZ R64, R16, c[0x0][0x23c], -R153 ;  /* 0x00008f0010407a23 */ /* 0x000fc40000010899 */
[----:B------:R-:W-:Y:S01]  /*3600*/  FFMA.FTZ R140, R15, c[0x0][0x23c], -R153 ;  /* 0x00008f000f8c7a23 */ /* 0x000fe20000010899 */
[----:B------:R-:W-:Y:S01]  /*3610*/  MUFU.EX2 R37, R37 ;  /* 0x0000002500257308 */ /* 0x000fe20000000800 */
[--C-:B------:R-:W-:Y:S02]  /*3620*/  FFMA.FTZ R36, R85, c[0x0][0x23c], -R146.reuse ;  /* 0x00008f0055247a23 */ /* 0x100fe40000010892 */
[----:B------:R-:W3:Y:S01]  /*3630*/  LDSM.16.MT88.4 R84, [R189+0x6000] ;  /* 0x00600000bd54783b */ /* 0x000ee20000004200 */
[--C-:B------:R-:W-:Y:S02]  /*3640*/  FFMA.FTZ R41, R82, c[0x0][0x23c], -R146.reuse ;  /* 0x00008f0052297a23 */ /* 0x100fe40000010892 */
[--C-:B------:R-:W-:Y:S02]  /*3650*/  FFMA.FTZ R43, R93, c[0x0][0x23c], -R146.reuse ;  /* 0x00008f005d2b7a23 */ /* 0x100fe40000010892 */
[--C-:B------:R-:W-:Y:S01]  /*3660*/  FFMA.FTZ R32, R94, c[0x0][0x23c], -R146.reuse ;  /* 0x00008f005e207a23 */ /* 0x100fe20000010892 */
[----:B------:R-:W4:Y:S01]  /*3670*/  MUFU.EX2 R3, R3 ;  /* 0x0000000300037308 */ /* 0x000f220000000800 */
[--C-:B------:R-:W-:Y:S01]  /*3680*/  FFMA.FTZ R53, R9, c[0x0][0x23c], -R146.reuse ;  /* 0x00008f0009357a23 */ /* 0x100fe20000010892 */
[----:B-1----:R-:W-:Y:S01]  /*3690*/  F2FP.PACK_AB R72, R38, R39 ;  /* 0x000000272648723e */ /* 0x002fe200000000ff */
[----:B------:R-:W-:-:S02]  /*36a0*/  FFMA.FTZ R49, R8, c[0x0][0x23c], -R146 ;  /* 0x00008f0008317a23 */ /* 0x000fc40000010892 */
[--C-:B------:R-:W-:Y:S02]  /*36b0*/  FFMA.FTZ R52, R21, c[0x0][0x23c], -R146.reuse ;  /* 0x00008f0015347a23 */ /* 0x100fe40000010892 */
[--C-:B------:R-:W-:Y:S01]  /*36c0*/  FFMA.FTZ R54, R20, c[0x0][0x23c], -R146.reuse ;  /* 0x00008f0014367a23 */ /* 0x100fe20000010892 */
[----:B------:R-:W-:Y:S01]  /*36d0*/  MUFU.EX2 R36, R36 ;  /* 0x0000002400247308 */ /* 0x000fe20000000800 */
[----:B------:R-:W-:Y:S01]  /*36e0*/  FFMA.FTZ R141, R14, c[0x0][0x23c], -R153 ;  /* 0x00008f000e8d7a23 */ /* 0x000fe20000010899 */
[----:B--2---:R-:W-:Y:S01]  /*36f0*/  FMNMX.FTZ R135, R135, R24, !PT ;  /* 0x0000001887877209 */ /* 0x004fe20007810000 */
[--C-:B------:R-:W-:Y:S01]  /*3700*/  FFMA.FTZ R147, R147, c[0x0][0x23c], -R146.reuse ;  /* 0x00008f0093937a23 */ /* 0x100fe20000010892 */
[----:B------:R-:W-:Y:S01]  /*3710*/  LDSM.16.MT88.4 R24, [R190+0x6800] ;  /* 0x00680000be18783b */ /* 0x000fe20000004200 */
[----:B------:R-:W-:Y:S01]  /*3720*/  FFMA.FTZ R149, R149, c[0x0][0x23c], -R146 ;  /* 0x00008f0095957a23 */ /* 0x000fe20000010892 */
[C---:B------:R-:W-:Y:S01]  /*3730*/  FSETP.NEU.FTZ.AND P1, PT, R135.reuse, -INF , PT ;  /* 0xff8000008700780b */ /* 0x040fe20003f3d000 */
[----:B------:R-:W-:Y:S01]  /*3740*/  FMUL.FTZ R67, R135, c[0x0][0x23c] ;  /* 0x00008f0087437a20 */ /* 0x000fe20000410000 */
[----:B------:R-:W1:Y:S01]  /*3750*/  MUFU.EX2 R41, R41 ;  /* 0x0000002900297308 */ /* 0x000e620000000800 */
[----:B----4-:R-:W-:Y:S01]  /*3760*/  F2FP.PACK_AB R74, R3, R37 ;  /* 0x00000025034a723e */ /* 0x010fe200000000ff */
[----:B------:R-:W-:-:S02]  /*3770*/  FFMA.FTZ R57, R57, c[0x0][0x23c], -R162 ;  /* 0x00008f0039397a23 */ /* 0x000fc400000108a2 */
[----:B------:R-:W-:Y:S01]  /*3780*/  FSEL R67, R67, RZ, P1 ;  /* 0x000000ff43437208 */ /* 0x000fe20000800000 */
[--C-:B------:R-:W-:Y:S02]  /*3790*/  FFMA.FTZ R58, R58, c[0x0][0x23c], -R162.reuse ;  /* 0x00008f003a3a7a23 */ /* 0x100fe400000108a2 */
[----:B------:R-:W-:Y:S01]  /*37a0*/  FFMA.FTZ R63, R63, c[0x0][0x23c], -R162 ;  /* 0x00008f003f3f7a23 */ /* 0x000fe200000108a2 */
[----:B------:R-:W-:Y:S01]  /*37b0*/  MUFU.EX2 R43, R43 ;  /* 0x0000002b002b7308 */ /* 0x000fe20000000800 */
[--C-:B------:R-:W-:Y:S02]  /*37c0*/  FFMA.FTZ R51, R10, c[0x0][0x23c], -R67.reuse ;  /* 0x00008f000a337a23 */ /* 0x100fe40000010843 */
[--C-:B------:R-:W-:Y:S02]  /*37d0*/  FFMA.FTZ R50, R130, c[0x0][0x23c], -R67.reuse ;  /* 0x00008f0082327a23 */ /* 0x100fe40000010843 */
[--C-:B------:R-:W-:Y:S02]  /*37e0*/  FFMA.FTZ R45, R22, c[0x0][0x23c], -R67.reuse ;  /* 0x00008f00162d7a23 */ /* 0x100fe40000010843 */
[--C-:B------:R-:W-:Y:S01]  /*37f0*/  FFMA.FTZ R34, R11, c[0x0][0x23c], -R67.reuse ;  /* 0x00008f000b227a23 */ /* 0x100fe20000010843 */
[----:B------:R-:W2:Y:S01]  /*3800*/  MUFU.EX2 R32, R32 ;  /* 0x0000002000207308 */ /* 0x000ea20000000800 */
[----:B------:R-:W4:Y:S01]  /*3810*/  LDSM.16.MT88.4 R8, [R192+0x6800] ;  /* 0x00680000c008783b */ /* 0x000f220000004200 */
[----:B-1----:R-:W-:Y:S01]  /*3820*/  F2FP.PACK_AB R73, R41, R36 ;  /* 0x000000242949723e */ /* 0x002fe200000000ff */
[----:B------:R-:W-:-:S02]  /*3830*/  FFMA.FTZ R60, R60, c[0x0][0x23c], -R67 ;  /* 0x00008f003c3c7a23 */ /* 0x000fc40000010843 */
[----:B------:R-:W1:Y:S01]  /*3840*/  LDSM.16.MT88.4 R20, [R188+0x6800] ;  /* 0x00680000bc14783b */ /* 0x000e620000004200 */
[--C-:B------:R-:W-:Y:S02]  /*3850*/  FFMA.FTZ R59, R59, c[0x0][0x23c], -R67.reuse ;  /* 0x00008f003b3b7a23 */ /* 0x100fe40000010843 */
[----:B------:R-:W-:Y:S01]  /*3860*/  MUFU.EX2 R40, R40 ;  /* 0x0000002800287308 */ /* 0x000fe20000000800 */
[--C-:B------:R-:W-:Y:S02]  /*3870*/  FFMA.FTZ R61, R19, c[0x0][0x23c], -R67.reuse ;  /* 0x00008f00133d7a23 */ /* 0x100fe40000010843 */
[--C-:B------:R-:W-:Y:S02]  /*3880*/  FFMA.FTZ R62, R18, c[0x0][0x23c], -R67.reuse ;  /* 0x00008f00123e7a23 */ /* 0x100fe40000010843 */
[----:B------:R-:W5:Y:S01]  /*3890*/  LDSM.16.MT88.4 R16, [R192+0x7000] ;  /* 0x00700000c010783b */ /* 0x000f620000004200 */
[--C-:B------:R-:W-:Y:S02]  /*38a0*/  FFMA.FTZ R158, R158, c[0x0][0x23c], -R67.reuse ;  /* 0x00008f009e9e7a23 */ /* 0x100fe40000010843 */
[----:B------:R-:W3:Y:S01]  /*38b0*/  MUFU.EX2 R46, R46 ;  /* 0x0000002e002e7308 */ /* 0x000ee20000000800 */
[----:B--2---:R-:W-:Y:S01]  /*38c0*/  F2FP.PACK_AB R75, R32, R43 ;  /* 0x0000002b204b723e */ /* 0x004fe200000000ff */
[----:B------:R-:W-:-:S02]  /*38d0*/  FFMA.FTZ R160, R160, c[0x0][0x23c], -R67 ;  /* 0x00008f00a0a07a23 */ /* 0x000fc40000010843 */
[--C-:B------:R-:W-:Y:S02]  /*38e0*/  FFMA.FTZ R163, R163, c[0x0][0x23c], -R67.reuse ;  /* 0x00008f00a3a37a23 */ /* 0x100fe40000010843 */
[----:B------:R-:W-:Y:S02]  /*38f0*/  FFMA.FTZ R161, R161, c[0x0][0x23c], -R67 ;  /* 0x00008f00a1a17a23 */ /* 0x000fe40000010843 */
[----:B------:R-:W-:Y:S01]  /*3900*/  MUFU.EX2 R51, R51 ;  /* 0x0000003300337308 */ /* 0x000fe20000000800 */
[----:B------:R-:W-:Y:S01]  /*3910*/  HMMA.16816.F32 R124, R72, R116, RZ ;  /* 0x00000074487c723c */ /* 0x000fe200000018ff */
[----:B------:R-:W-:Y:S02]  /*3920*/  FADD.FTZ R47, R48, R47 ;  /* 0x0000002f302f7221 */ /* 0x000fe40000010000 */
[----:B------:R-:W-:Y:S02]  /*3930*/  FADD.FTZ R38, R39, R38 ;  /* 0x0000002627267221 */ /* 0x000fe40000010000 */
[----:B------:R-:W-:-:S02]  /*3940*/  FADD.FTZ R36, R36, R41 ;  /* 0x0000002924247221 */ /* 0x000fc40000010000 */
[----:B------:R-:W2:Y:S01]  /*3950*/  MUFU.EX2 R50, R50 ;  /* 0x0000003200327308 */ /* 0x000ea20000000800 */
[C---:B------:R-:W-:Y:S01]  /*3960*/  HMMA.16816.F32 R108, R72.reuse, R100, RZ ;  /* 0x00000064486c723c */ /* 0x040fe200000018ff */
[----:B---3--:R-:W-:Y:S01]  /*3970*/  F2FP.PACK_AB R70, R46, R40 ;  /* 0x000000282e46723e */ /* 0x008fe200000000ff */
[----:B------:R-:W-:Y:S02]  /*3980*/  FADD.FTZ R47, R40, R47 ;  /* 0x0000002f282f7221 */ /* 0x000fe40000010000 */
[----:B------:R-:W-:Y:S02]  /*3990*/  FADD.FTZ R38, R37, R38 ;  /* 0x0000002625267221 */ /* 0x000fe40000010000 */
[----:B------:R-:W-:Y:S01]  /*39a0*/  FADD.FTZ R36, R43, R36 ;  /* 0x000000242b247221 */ /* 0x000fe20000010000 */
[----:B------:R-:W3:Y:S01]  /*39b0*/  MUFU.EX2 R45, R45 ;  /* 0x0000002d002d7308 */ /* 0x000ee20000000800 */
[----:B------:R-:W-:Y:S01]  /*39c0*/  HMMA.16816.F32 R92, R72, R84, RZ ;  /* 0x00000054485c723c */ /* 0x000fe200000018ff */
[----:B------:R-:W-:-:S02]  /*39d0*/  FADD.FTZ R47, R46, R47 ;  /* 0x0000002f2e2f7221 */ /* 0x000fc40000010000 */
[----:B------:R-:W-:Y:S02]  /*39e0*/  FADD.FTZ R38, R3, R38 ;  /* 0x0000002603267221 */ /* 0x000fe40000010000 */
[----:B------:R-:W-:Y:S02]  /*39f0*/  FADD.FTZ R36, R32, R36 ;  /* 0x0000002420247221 */ /* 0x000fe40000010000 */
[----:B------:R-:W1:Y:S01]  /*3a00*/  MUFU.EX2 R34, R34 ;  /* 0x0000002200227308 */ /* 0x000e620000000800 */
[C---:B------:R-:W-:Y:S01]  /*3a10*/  HMMA.16816.F32 R76, R72.reuse, R4, RZ ;  /* 0x00000004484c723c */ /* 0x040fe200000018ff */
[----:B--2---:R-:W-:Y:S01]  /*3a20*/  F2FP.PACK_AB R69, R50, R51 ;  /* 0x000000333245723e */ /* 0x004fe200000000ff */
[----:B------:R-:W-:Y:S02]  /*3a30*/  FADD.FTZ R50, R51, R50 ;  /* 0x0000003233327221 */ /* 0x000fe40000010000 */
[--C-:B------:R-:W-:Y:S02]  /*3a40*/  FFMA.FTZ R157, R157, c[0x0][0x23c], -R153.reuse ;  /* 0x00008f009d9d7a23 */ /* 0x100fe40000010899 */
[----:B------:R-:W-:Y:S01]  /*3a50*/  FFMA.FTZ R154, R154, c[0x0][0x23c], -R153 ;  /* 0x00008f009a9a7a23 */ /* 0x000fe20000010899 */
[----:B------:R-:W2:Y:S01]  /*3a60*/  MUFU.EX2 R33, R33 ;  /* 0x0000002100217308 */ /* 0x000ea20000000800 */
[----:B------:R-:W-:Y:S01]  /*3a70*/  HMMA.16816.F32 R120, R72, R118, RZ ;  /* 0x000000764878723c */ /* 0x000fe200000018ff */
[----:B---3--:R-:W-:-:S02]  /*3a80*/  FADD.FTZ R50, R45, R50 ;  /* 0x000000322d327221 */ /* 0x008fc40000010000 */
[--C-:B------:R-:W-:Y:S02]  /*3a90*/  FFMA.FTZ R152, R152, c[0x0][0x23c], -R153.reuse ;  /* 0x00008f0098987a23 */ /* 0x100fe40000010899 */
[----:B------:R-:W-:Y:S02]  /*3aa0*/  FFMA.FTZ R225, R151, c[0x0][0x23c], -R153 ;  /* 0x00008f0097e17a23 */ /* 0x000fe40000010899 */
[----:B------:R-:W3:Y:S01]  /*3ab0*/  MUFU.EX2 R0, R0 ;  /* 0x0000000000007308 */ /* 0x000ee20000000800 */
[C---:B------:R-:W-:Y:S01]  /*3ac0*/  HMMA.16816.F32 R104, R72.reuse, R102, RZ ;  /* 0x000000664868723c */ /* 0x040fe200000018ff */
[C---:B-1----:R-:W-:Y:S01]  /*3ad0*/  F2FP.PACK_AB R71, R34.reuse, R45 ;  /* 0x0000002d2247723e */ /* 0x042fe200000000ff */
[----:B------:R-:W-:Y:S02]  /*3ae0*/  FADD.FTZ R50, R34, R50 ;  /* 0x0000003222327221 */ /* 0x000fe40000010000 */
[--C-:B------:R-:W-:Y:S02]  /*3af0*/  FFMA.FTZ R150, R150, c[0x0][0x23c], -R146.reuse ;  /* 0x00008f0096967a23 */ /* 0x100fe40000010892 */
[----:B------:R-:W-:Y:S01]  /*3b00*/  FFMA.FTZ R148, R148, c[0x0][0x23c], -R146 ;  /* 0x00008f0094947a23 */ /* 0x000fe20000010892 */
[----:B------:R-:W1:Y:S01]  /*3b10*/  MUFU.EX2 R42, R42 ;  /* 0x0000002a002a7308 */ /* 0x000e620000000800 */
[----:B------:R-:W-:Y:S01]  /*3b20*/  HMMA.16816.F32 R88, R72, R86, RZ ;  /* 0x000000564858723c */ /* 0x000fe200000018ff */
[----:B--2---:R-:W-:-:S02]  /*3b30*/  FADD.FTZ R38, R33, R38 ;  /* 0x0000002621267221 */ /* 0x004fc40000010000 */
[--C-:B------:R-:W-:Y:S02]  /*3b40*/  FFMA.FTZ R145, R145, c[0x0][0x23c], -R146.reuse ;  /* 0x00008f0091917a23 */ /* 0x100fe40000010892 */
[----:B------:R-:W-:Y:S02]  /*3b50*/  FFMA.FTZ R224, R144, c[0x0][0x23c], -R146 ;  /* 0x00008f0090e07a23 */ /* 0x000fe40000010892 */
[----:B------:R-:W2:Y:S01]  /*3b60*/  MUFU.EX2 R44, R44 ;  /* 0x0000002c002c7308 */ /* 0x000ea20000000800 */
[----:B------:R-:W-:Y:S01]  /*3b70*/  HMMA.16816.F32 R72, R72, R6, RZ ;  /* 0x000000064848723c */ /* 0x000fe200000018ff */
[----:B---3--:R-:W-:Y:S02]  /*3b80*/  FADD.FTZ R38, R0, R38 ;  /* 0x0000002600267221 */ /* 0x008fe40000010000 */
[--C-:B------:R-:W-:Y:S02]  /*3b90*/  FFMA.FTZ R155, R155, c[0x0][0x23c], -R162.reuse ;  /* 0x00008f009b9b7a23 */ /* 0x100fe400000108a2 */
[----:B------:R-:W-:-:S02]  /*3ba0*/  FFMA.FTZ R156, R156, c[0x0][0x23c], -R162 ;  /* 0x00008f009c9c7a23 */ /* 0x000fc400000108a2 */
[----:B------:R-:W3:Y:S01]  /*3bb0*/  MUFU.EX2 R53, R53 ;  /* 0x0000003500357308 */ /* 0x000ee20000000800 */
[C---:B------:R-:W-:Y:S01]  /*3bc0*/  HMMA.16816.F32 R128, R68.reuse, R116, RZ ;  /* 0x000000744480723c */ /* 0x040fe200000018ff */
[----:B-1----:R-:W-:Y:S02]  /*3bd0*/  FADD.FTZ R38, R42, R38 ;  /* 0x000000262a267221 */ /* 0x002fe40000010000 */
[----:B------:R-:W-:Y:S02]  /*3be0*/  FFMA.FTZ R227, R159, c[0x0][0x23c], -R162 ;  /* 0x00008f009fe37a23 */ /* 0x000fe400000108a2 */
[----:B------:R-:W-:Y:S02]  /*3bf0*/  FFMA.FTZ R226, R66, c[0x0][0x23c], -R67 ;  /* 0x00008f0042e27a23 */ /* 0x000fe40000010843 */
[----:B------:R-:W1:Y:S01]  /*3c00*/  MUFU.EX2 R49, R49 ;  /* 0x0000003100317308 */ /* 0x000e620000000800 */
[----:B------:R-:W-:Y:S01]  /*3c10*/  HMMA.16816.F32 R112, R68, R100, RZ ;  /* 0x000000644470723c */ /* 0x000fe200000018ff */
[----:B--2---:R-:W-:-:S06]  /*3c20*/  FADD.FTZ R38, R44, R38 ;  /* 0x000000262c267221 */ /* 0x004fcc0000010000 */
[----:B------:R-:W2:Y:S01]  /*3c30*/  MUFU.EX2 R52, R52 ;  /* 0x0000003400347308 */ /* 0x000ea20000000800 */
[----:B------:R-:W-:Y:S01]  /*3c40*/  HMMA.16816.F32 R96, R68, R84, RZ ;  /* 0x000000544460723c */ /* 0x000fe200000018ff */
[----:B---3--:R-:W-:-:S06]  /*3c50*/  FADD.FTZ R36, R53, R36 ;  /* 0x0000002435247221 */ /* 0x008fcc0000010000 */
[----:B------:R-:W3:Y:S01]  /*3c60*/  MUFU.EX2 R54, R54 ;  /* 0x0000003600367308 */ /* 0x000ee20000000800 */
[----:B------:R-:W-:Y:S01]  /*3c70*/  HMMA.16816.F32 R116, R68, R118, RZ ;  /* 0x000000764474723c */ /* 0x000fe200000018ff */
[----:B-1----:R-:W-:-:S06]  /*3c80*/  FADD.FTZ R36, R49, R36 ;  /* 0x0000002431247221 */ /* 0x002fcc0000010000 */
        /* <DEDUP_REMOVED lines=11> */
[----:B------:R-:W-:Y:S01]  /*3d40*/  F2FP.PACK_AB R4, R0, R33 ;  /* 0x000000210004723e */ /* 0x000fe200000000ff */
[----:B--2---:R-:W-:Y:S01]  /*3d50*/  FADD.FTZ R47, R2, R47 ;  /* 0x0000002f022f7221 */ /* 0x004fe20000010000 */
[----:B------:R-:W-:-:S04]  /*3d60*/  F2FP.PACK_AB R5, R49, R53 ;  /* 0x000000353105723e */ /* 0x000fc800000000ff */
[----:B------:R-:W2:Y:S01]  /*3d70*/  MUFU.EX2 R60, R60 ;  /* 0x0000003c003c7308 */ /* 0x000ea20000000800 */
[----:B------:R-:W-:Y:S01]  /*3d80*/  F2FP.PACK_AB R6, R44, R42 ;  /* 0x0000002a2c06723e */ /* 0x000fe200000000ff */
[----:B---3--:R-:W-:Y:S01]  /*3d90*/  FADD.FTZ R47, R55, R47 ;  /* 0x0000002f372f7221 */ /* 0x008fe20000010000 */
[----:B------:R-:W-:-:S05]  /*3da0*/  F2FP.PACK_AB R7, R54, R52 ;  /* 0x000000343607723e */ /* 0x000fca00000000ff */
[----:B------:R-:W3:Y:S01]  /*3db0*/  MUFU.EX2 R59, R59 ;  /* 0x0000003b003b7308 */ /* 0x000ee20000000800 */
[----:B-1----:R-:W-:Y:S01]  /*3dc0*/  FADD.FTZ R47, R56, R47 ;  /* 0x0000002f382f7221 */ /* 0x002fe20000010000 */
[C---:B----4-:R-:W-:Y:S06]  /*3dd0*/  HMMA.16816.F32 R124, R4.reuse, R8, R124 ;  /* 0x00000008047c723c */ /* 0x050fec000000187c */
[----:B------:R-:W1:Y:S01]  /*3de0*/  MUFU.EX2 R61, R61 ;  /* 0x0000003d003d7308 */ /* 0x000e620000000800 */
[----:B--2---:R-:W-:Y:S01]  /*3df0*/  FADD.FTZ R50, R60, R50 ;  /* 0x000000323c327221 */ /* 0x004fe20000010000 */
[C---:B------:R-:W-:Y:S06]  /*3e00*/  HMMA.16816.F32 R108, R4.reuse, R24, R108 ;  /* 0x00000018046c723c */ /* 0x040fec000000186c */
[----:B------:R-:W2:Y:S01]  /*3e10*/  MUFU.EX2 R62, R62 ;  /* 0x0000003e003e7308 */ /* 0x000ea20000000800 */
[----:B---3--:R-:W-:Y:S01]  /*3e20*/  FADD.FTZ R50, R59, R50 ;  /* 0x000000323b327221 */ /* 0x008fe20000010000 */
[C---:B------:R-:W-:Y:S06]  /*3e30*/  HMMA.16816.F32 R92, R4.reuse, R28, R92 ;  /* 0x0000001c045c723c */ /* 0x040fec000000185c */
[----:B------:R-:W3:Y:S01]  /*3e40*/  MUFU.EX2 R65, R65 ;  /* 0x0000004100417308 */ /* 0x000ee20000000800 */
[----:B-1----:R-:W-:Y:S01]  /*3e50*/  FADD.FTZ R50, R61, R50 ;  /* 0x000000323d327221 */ /* 0x002fe20000010000 */
[C---:B------:R-:W-:Y:S06]  /*3e60*/  HMMA.16816.F32 R76, R4.reuse, R20, R76 ;  /* 0x00000014044c723c */ /* 0x040fec000000184c */
        /* <DEDUP_REMOVED lines=9> */
[----:B------:R-:W-:Y:S01]  /*3f00*/  MUFU.EX2 R147, R147 ;  /* 0x0000009300937308 */ /* 0x000fe20000000800 */
[----:B--2---:R-:W-:Y:S01]  /*3f10*/  FADD.FTZ R38, R140, R38 ;  /* 0x000000268c267221 */ /* 0x004fe20000010000 */
[----:B------:R-:W-:Y:S06]  /*3f20*/  HMMA.16816.F32 R72, R4, R22, R72 ;  /* 0x000000160448723c */ /* 0x000fec0000001848 */
[----:B------:R-:W-:Y:S01]  /*3f30*/  MUFU.EX2 R149, R149 ;  /* 0x0000009500957308 */ /* 0x000fe20000000800 */
[----:B------:R-:W-:Y:S01]  /*3f40*/  F2FP.PACK_AB R4, R2, R35 ;  /* 0x000000230204723e */ /* 0x000fe200000000ff */
[----:B---3--:R-:W-:Y:S01]  /*3f50*/  FADD.FTZ R38, R141, R38 ;  /* 0x000000268d267221 */ /* 0x008fe20000010000 */
[----:B------:R-:W-:-:S02]  /*3f60*/  F2FP.PACK_AB R5, R59, R60 ;  /* 0x0000003c3b05723e */ /* 0x000fc400000000ff */
[----:B------:R-:W-:Y:S02]  /*3f70*/  F2FP.PACK_AB R6, R56, R55 ;  /* 0x000000373806723e */ /* 0x000fe400000000ff */
[----:B------:R-:W-:Y:S01]  /*3f80*/  F2FP.PACK_AB R7, R62, R61 ;  /* 0x0000003d3e07723e */ /* 0x000fe200000000ff */
[----:B------:R-:W1:Y:S06]  /*3f90*/  MUFU.EX2 R57, R57 ;  /* 0x0000003900397308 */ /* 0x000e6c0000000800 */
[C---:B------:R-:W-:Y:S02]  /*3fa0*/  HMMA.16816.F32 R96, R4.reuse, R28, R96 ;  /* 0x0000001c0460723c */ /* 0x040fe40000001860 */
[----:B------:R-:W2:Y:S05]  /*3fb0*/  MUFU.EX2 R58, R58 ;  /* 0x0000003a003a7308 */ /* 0x000eaa0000000800 */
[--C-:B------:R-:W-:Y:S01]  /*3fc0*/  FFMA.FTZ R28, R13, c[0x0][0x23c], -R146.reuse ;  /* 0x00008f000d1c7a23 */ /* 0x100fe20000010892 */
[----:B------:R-:W-:Y:S01]  /*3fd0*/  HMMA.16816.F32 R128, R4, R8, R128 ;  /* 0x000000080480723c */ /* 0x000fe20000001880 */
[----:B------:R-:W-:Y:S01]  /*3fe0*/  FFMA.FTZ R29, R12, c[0x0][0x23c], -R146 ;  /* 0x00008f000c1d7a23 */ /* 0x000fe20000010892 */
[----:B------:R-:W3:Y:S01]  /*3ff0*/  MUFU.EX2 R63, R63 ;  /* 0x0000003f003f7308 */ /* 0x000ee20000000800 */
[----:B------:R-:W4:Y:S01]  /*4000*/  LDSM.16.MT88.4 R12, [R190+0x7000] ;  /* 0x00700000be0c783b */ /* 0x000f220000004200 */
[----:B-1----:R-:W-:-:S04]  /*4010*/  FADD.FTZ R47, R57, R47 ;  /* 0x0000002f392f7221 */ /* 0x002fc80000010000 */
[----:B------:R-:W-:Y:S02]  /*4020*/  HMMA.16816.F32 R112, R4, R24, R112 ;  /* 0x000000180470723c */ /* 0x000fe40000001870 */
[----:B------:R-:W1:Y:S01]  /*4030*/  MUFU.EX2 R28, R28 ;  /* 0x0000001c001c7308 */ /* 0x000e620000000800 */
[----:B--2---:R-:W-:-:S05]  /*4040*/  FADD.FTZ R47, R58, R47 ;  /* 0x0000002f3a2f7221 */ /* 0x004fca0000010000 */
[----:B------:R-:W-:Y:S01]  /*4050*/  HMMA.16816.F32 R116, R4, R10, R116 ;  /* 0x0000000a0474723c */ /* 0x000fe20000001874 */
[----:B------:R-:W2:Y:S01]  /*4060*/  LDSM.16.MT88.4 R8, [R189+0x7000] ;  /* 0x00700000bd08783b */ /* 0x000ea20000004200 */
[----:B------:R-:W5:Y:S01]  /*4070*/  MUFU.EX2 R29, R29 ;  /* 0x0000001d001d7308 */ /* 0x000f620000000800 */
[----:B---3--:R-:W-:-:S05]  /*4080*/  FADD.FTZ R47, R63, R47 ;  /* 0x0000002f3f2f7221 */ /* 0x008fca0000010000 */
[----:B------:R-:W-:Y:S01]  /*4090*/  HMMA.16816.F32 R100, R4, R26, R100 ;  /* 0x0000001a0464723c */ /* 0x000fe20000001864 */
[----:B------:R-:W3:Y:S01]  /*40a0*/  LDSM.16.MT88.4 R24, [R188+0x7000] ;  /* 0x00700000bc18783b */ /* 0x000ee20000004200 */
[----:B------:R-:W4:Y:S01]  /*40b0*/  MUFU.EX2 R158, R158 ;  /* 0x0000009e009e7308 */ /* 0x000f220000000800 */
[----:B-1----:R-:W-:-:S05]  /*40c0*/  FADD.FTZ R36, R28, R36 ;  /* 0x000000241c247221 */ /* 0x002fca0000010000 */
[----:B------:R-:W-:Y:S02]  /*40d0*/  HMMA.16816.F32 R84, R4, R30, R84 ;  /* 0x0000001e0454723c */ /* 0x000fe40000001854 */
[----:B------:R-:W1:Y:S01]  /*40e0*/  MUFU.EX2 R160, R160 ;  /* 0x000000a000a07308 */ /* 0x000e620000000800 */
[----:B-----5:R-:W-:-:S04]  /*40f0*/  FADD.FTZ R36, R29, R36 ;  /* 0x000000241d247221 */ /* 0x020fc80000010000 */
[--C-:B------:R-:W-:Y:S01]  /*4100*/  FFMA.FTZ R30, R165, c[0x0][0x23c], -R162.reuse ;  /* 0x00008f00a51e7a23 */ /* 0x100fe200000108a2 */
[----:B------:R-:W-:Y:S01]  /*4110*/  HMMA.16816.F32 R80, R4, R20, R80 ;  /* 0x000000140450723c */ /* 0x000fe20000001850 */
[----:B------:R-:W-:Y:S01]  /*4120*/  FFMA.FTZ R31, R164, c[0x0][0x23c], -R162 ;  /* 0x00008f00a41f7a23 */ /* 0x000fe200000108a2 */
[----:B------:R-:W5:Y:S01]  /*4130*/  MUFU.EX2 R163, R163 ;  /* 0x000000a300a37308 */ /* 0x000f620000000800 */
[----:B----4-:R-:W-:Y:S02]  /*4140*/  FADD.FTZ R50, R158, R50 ;  /* 0x000000329e327221 */ /* 0x010fe40000010000 */
[----:B------:R-:W-:-:S03]  /*4150*/  FADD.FTZ R36, R147, R36 ;  /* 0x0000002493247221 */ /* 0x000fc60000010000 */
[----:B------:R-:W-:Y:S01]  /*4160*/  HMMA.16816.F32 R68, R4, R22, R68 ;  /* 0x000000160444723c */ /* 0x000fe20000001844 */
[----:B------:R-:W4:Y:S01]  /*4170*/  LDSM.16.MT88.4 R20, [R192+0x7800] ;  /* 0x00780000c014783b */ /* 0x000f220000004200 */
[----:B------:R-:W2:Y:S01]  /*4180*/  MUFU.EX2 R30, R30 ;  /* 0x0000001e001e7308 */ /* 0x000ea20000000800 */
[----:B-1----:R-:W-:Y:S02]  /*4190*/  FADD.FTZ R50, R160, R50 ;  /* 0x00000032a0327221 */ /* 0x002fe40000010000 */
[----:B------:R-:W-:Y:S02]  /*41a0*/  FADD.FTZ R36, R149, R36 ;  /* 0x0000002495247221 */ /* 0x000fe40000010000 */
[----:B------:R-:W-:Y:S02]  /*41b0*/  F2FP.PACK_AB R4, R64, R65 ;  /* 0x000000414004723e */ /* 0x000fe400000000ff */
[----:B------:R-:W-:Y:S01]  /*41c0*/  F2FP.PACK_AB R5, R29, R28 ;  /* 0x0000001c1d05723e */ /* 0x000fe200000000ff */
[----:B------:R-:W1:Y:S01]  /*41d0*/  MUFU.EX2 R161, R161 ;  /* 0x000000a100a17308 */ /* 0x000e620000000800 */
[----:B------:R-:W-:Y:S01]  /*41e0*/  F2FP.PACK_AB R6, R141, R140 ;  /* 0x0000008c8d06723e */ /* 0x000fe200000000ff */
[----:B-----5:R-:W-:Y:S01]  /*41f0*/  FADD.FTZ R50, R163, R50 ;  /* 0x00000032a3327221 */ /* 0x020fe20000010000 */
[----:B------:R-:W-:-:S05]  /*4200*/  F2FP.PACK_AB R7, R149, R147 ;  /* 0x000000939507723e */ /* 0x000fca00000000ff */
[----:B------:R-:W5:Y:S01]  /*4210*/  MUFU.EX2 R157, R157 ;  /* 0x0000009d009d7308 */ /* 0x000f620000000800 */
[----:B--2---:R-:W-:Y:S01]  /*4220*/  FADD.FTZ R47, R30, R47 ;  /* 0x0000002f1e2f7221 */ /* 0x004fe20000010000 */
[C---:B------:R-:W-:Y:S06]  /*4230*/  HMMA.16816.F32 R124, R4.reuse, R16, R124 ;  /* 0x00000010047c723c */ /* 0x040fec000000187c */
[----:B------:R-:W2:Y:S01]  /*4240*/  MUFU.EX2 R154, R154 ;  /* 0x0000009a009a7308 */ /* 0x000ea20000000800 */
[----:B-1----:R-:W-:Y:S01]  /*4250*/  FADD.FTZ R50, R161, R50 ;  /* 0x00000032a1327221 */ /* 0x002fe20000010000 */
[C---:B------:R-:W-:Y:S06]  /*4260*/  HMMA.16816.F32 R108, R4.reuse, R12, R108 ;  /* 0x0000000c046c723c */ /* 0x040fec000000186c */
[----:B------:R-:W1:Y:S01]  /*4270*/  MUFU.EX2 R152, R152 ;  /* 0x0000009800987308 */ /* 0x000e620000000800 */
[----:B-----5:R-:W-:Y:S01]  /*4280*/  FADD.FTZ R38, R157, R38 ;  /* 0x000000269d267221 */ /* 0x020fe20000010000 */
[C---:B------:R-:W-:Y:S06]  /*4290*/  HMMA.16816.F32 R92, R4.reuse, R8, R92 ;  /* 0x00000008045c723c */ /* 0x040fec000000185c */
[----:B------:R-:W-:Y:S01]  /*42a0*/  MUFU.EX2 R225, R225 ;  /* 0x000000e100e17308 */ /* 0x000fe20000000800 */
[----:B--2---:R-:W-:Y:S01]  /*42b0*/  FADD.FTZ R38, R154, R38 ;  /* 0x000000269a267221 */ /* 0x004fe20000010000 */
[C---:B---3--:R-:W-:Y:S06]  /*42c0*/  HMMA.16816.F32 R76, R4.reuse, R24, R76 ;  /* 0x00000018044c723c */ /* 0x048fec000000184c */
[----:B------:R-:W2:Y:S01]  /*42d0*/  MUFU.EX2 R150, R150 ;  /* 0x0000009600967308 */ /* 0x000ea20000000800 */
[----:B-1----:R-:W-:Y:S01]  /*42e0*/  FADD.FTZ R38, R152, R38 ;  /* 0x0000002698267221 */ /* 0x002fe20000010000 */
[C---:B------:R-:W-:Y:S06]  /*42f0*/  HMMA.16816.F32 R120, R4.reuse, R18, R120 ;  /* 0x000000120478723c */ /* 0x040fec0000001878 */
[----:B------:R-:W1:Y:S02]  /*4300*/  MUFU.EX2 R148, R148 ;  /* 0x0000009400947308 */ /* 0x000e640000000800 */
[C---:B------:R-:W-:Y:S06]  /*4310*/  HMMA.16816.F32 R104, R4.reuse, R14, R104 ;  /* 0x0000000e0468723c */ /* 0x040fec0000001868 */
[----:B------:R-:W3:Y:S01]  /*4320*/  MUFU.EX2 R145, R145 ;  /* 0x0000009100917308 */ /* 0x000ee20000000800 */
[----:B--2---:R-:W-:Y:S01]  /*4330*/  FADD.FTZ R36, R150, R36 ;  /* 0x0000002496247221 */ /* 0x004fe20000010000 */
[C---:B------:R-:W-:Y:S06]  /*4340*/  HMMA.16816.F32 R88, R4.reuse, R10, R88 ;  /* 0x0000000a0458723c */ /* 0x040fec0000001858 */
[----:B------:R-:W-:Y:S01]  /*4350*/  MUFU.EX2 R224, R224 ;  /* 0x000000e000e07308 */ /* 0x000fe20000000800 */
[----:B-1----:R-:W-:Y:S01]  /*4360*/  FADD.FTZ R36, R148, R36 ;  /* 0x0000002494247221 */ /* 0x002fe20000010000 */
[----:B------:R-:W-:Y:S06]  /*4370*/  HMMA.16816.F32 R72, R4, R26, R72 ;  /* 0x0000001a0448723c */ /* 0x000fec0000001848 */
[----:B------:R-:W1:Y:S01]  /*4380*/  MUFU.EX2 R31, R31 ;  /* 0x0000001f001f7308 */ /* 0x000e620000000800 */
[----:B------:R-:W-:Y:S01]  /*4390*/  F2FP.PACK_AB R4, R58, R57 ;  /* 0x000000393a04723e */ /* 0x000fe200000000ff */
[----:B---3--:R-:W-:Y:S01]  /*43a0*/  FADD.FTZ R36, R145, R36 ;  /* 0x0000002491247221 */ /* 0x008fe20000010000 */
[----:B------:R-:W-:-:S02]  /*43b0*/  F2FP.PACK_AB R5, R160, R158 ;  /* 0x0000009ea005723e */ /* 0x000fc400000000ff */
[----:B------:R-:W-:Y:S02]  /*43c0*/  F2FP.PACK_AB R6, R30, R63 ;  /* 0x0000003f1e06723e */ /* 0x000fe400000000ff */
[----:B------:R-:W-:Y:S01]  /*43d0*/  F2FP.PACK_AB R7, R161, R163 ;  /* 0x000000a3a107723e */ /* 0x000fe200000000ff */
[----:B------:R-:W2:Y:S06]  /*43e0*/  MUFU.EX2 R155, R155 ;  /* 0x0000009b009b7308 */ /* 0x000eac0000000800 */
[----:B------:R-:W-:Y:S02]  /*43f0*/  HMMA.16816.F32 R128, R4, R16, R128 ;  /* 0x000000100480723c */ /* 0x000fe40000001880 */
[----:B------:R-:W3:Y:S01]  /*4400*/  MUFU.EX2 R156, R156 ;  /* 0x0000009c009c7308 */ /* 0x000ee20000000800 */
[----:B-1----:R-:W-:-:S05]  /*4410*/  FADD.FTZ R47, R31, R47 ;  /* 0x0000002f1f2f7221 */ /* 0x002fca0000010000 */
[----:B------:R-:W-:Y:S01]  /*4420*/  HMMA.16816.F32 R116, R4, R18, R116 ;  /* 0x000000120474723c */ /* 0x000fe20000001874 */
[----:B------:R-:W1:Y:S01]  /*4430*/  LDSM.16.MT88.4 R16, [R190+0x7800] ;  /* 0x00780000be10783b */ /* 0x000e620000004200 */
[----:B------:R-:W-:Y:S01]  /*4440*/  MUFU.EX2 R227, R227 ;  /* 0x000000e300e37308 */ /* 0x000fe20000000800 */
[----:B--2---:R-:W-:-:S05]  /*4450*/  FADD.FTZ R47, R155, R47 ;  /* 0x0000002f9b2f7221 */ /* 0x004fca0000010000 */
[----:B------:R-:W-:Y:S02]  /*4460*/  HMMA.16816.F32 R112, R4, R12, R112 ;  /* 0x0000000c0470723c */ /* 0x000fe40000001870 */
[----:B------:R-:W-:Y:S01]  /*4470*/  MUFU.EX2 R226, R226 ;  /* 0x000000e200e27308 */ /* 0x000fe20000000800 */
[----:B---3--:R-:W-:-:S05]  /*4480*/  FADD.FTZ R47, R156, R47 ;  /* 0x0000002f9c2f7221 */ /* 0x008fca0000010000 */
[C---:B------:R-:W-:Y:S01]  /*4490*/  HMMA.16816.F32 R100, R4.reuse, R14, R100 ;  /* 0x0000000e0464723c */ /* 0x040fe20000001864 */
[----:B------:R-:W2:Y:S07]  /*44a0*/  LDSM.16.MT88.4 R12, [R189+0x7800] ;  /* 0x00780000bd0c783b */ /* 0x000eae0000004200 */
[C---:B------:R-:W-:Y:S08]  /*44b0*/  HMMA.16816.F32 R96, R4.reuse, R8, R96 ;  /* 0x000000080460723c */ /* 0x040ff00000001860 */
[C---:B------:R-:W-:Y:S01]  /*44c0*/  HMMA.16816.F32 R84, R4.reuse, R10, R84 ;  /* 0x0000000a0454723c */ /* 0x040fe20000001854 */
[----:B------:R-:W3:Y:S07]  /*44d0*/  LDSM.16.MT88.4 R8, [R188+0x7800] ;  /* 0x00780000bc08783b */ /* 0x000eee0000004200 */
[C---:B------:R-:W-:Y:S07]  /*44e0*/  HMMA.16816.F32 R80, R4.reuse, R24, R80 ;  /* 0x000000180450723c */ /* 0x040fee0000001850 */
[--C-:B------:R-:W-:Y:S01]  /*44f0*/  FFMA.FTZ R24, R143, c[0x0][0x23c], -R67.reuse ;  /* 0x00008f008f187a23 */ /* 0x100fe20000010843 */
[----:B------:R-:W-:Y:S01]  /*4500*/  HMMA.16816.F32 R68, R4, R26, R68 ;  /* 0x0000001a0444723c */ /* 0x000fe20000001844 */
[----:B------:R-:W-:-:S04]  /*4510*/  FFMA.FTZ R25, R142, c[0x0][0x23c], -R67 ;  /* 0x00008f008e197a23 */ /* 0x000fc80000010843 */
[----:B------:R-:W5:Y:S02]  /*4520*/  MUFU.EX2 R24, R24 ;  /* 0x0000001800187308 */ /* 0x000f640000000800 */
[----:B------:R-:W-:Y:S01]  /*4530*/  FFMA.FTZ R26, R139, c[0x0][0x23c], -R67 ;  /* 0x00008f008b1a7a23 */ /* 0x000fe20000010843 */
[----:B------:R-:W-:Y:S02]  /*4540*/  F2FP.PACK_AB R4, R154, R157 ;  /* 0x0000009d9a04723e */ /* 0x000fe400000000ff */
[----:B------:R-:W-:Y:S02]  /*4550*/  F2FP.PACK_AB R5, R148, R150 ;  /* 0x000000969405723e */ /* 0x000fe400000000ff */
[C---:B------:R-:W-:Y:S01]  /*4560*/  F2FP.PACK_AB R6, R225.reuse, R152 ;  /* 0x00000098e106723e */ /* 0x040fe200000000ff */
[----:B------:R-:W1:Y:S01]  /*4570*/  MUFU.EX2 R25, R25 ;  /* 0x0000001900197308 */ /* 0x000e620000000800 */
[----:B------:R-:W-:Y:S01]  /*4580*/  F2FP.PACK_AB R7, R224, R145 ;  /* 0x00000091e007723e */ /* 0x000fe200000000ff */
[----:B------:R-:W-:-:S02]  /*4590*/  FADD.FTZ R225, R225, R38 ;  /* 0x00000026e1e17221 */ /* 0x000fc40000010000 */
[----:B------:R-:W-:-:S04]  /*45a0*/  FADD.FTZ R224, R224, R36 ;  /* 0x00000024e0e07221 */ /* 0x000fc80000010000 */
[----:B------:R-:W2:Y:S01]  /*45b0*/  MUFU.EX2 R26, R26 ;  /* 0x0000001a001a7308 */ /* 0x000ea20000000800 */
[----:B-----5:R-:W-:Y:S01]  /*45c0*/  FADD.FTZ R50, R24, R50 ;  /* 0x0000003218327221 */ /* 0x020fe20000010000 */
[----:B----4-:R-:W-:Y:S03]  /*45d0*/  HMMA.16816.F32 R124, R4, R20, R124 ;  /* 0x00000014047c723c */ /* 0x010fe6000000187c */
[----:B-1----:R-:W-:-:S05]  /*45e0*/  FADD.FTZ R50, R25, R50 ;  /* 0x0000003219327221 */ /* 0x002fca0000010000 */
[----:B------:R-:W-:Y:S01]  /*45f0*/  HMMA.16816.F32 R120, R4, R22, R120 ;  /* 0x000000160478723c */ /* 0x000fe20000001878 */
[----:B--2---:R-:W-:-:S07]  /*4600*/  FADD.FTZ R50, R26, R50 ;  /* 0x000000321a327221 */ /* 0x004fce0000010000 */
[C---:B------:R-:W-:Y:S08]  /*4610*/  HMMA.16816.F32 R108, R4.reuse, R16, R108 ;  /* 0x00000010046c723c */ /* 0x040ff0000000186c */
[C---:B------:R-:W-:Y:S08]  /*4620*/  HMMA.16816.F32 R104, R4.reuse, R18, R104 ;  /* 0x000000120468723c */ /* 0x040ff00000001868 */
[C---:B------:R-:W-:Y:S08]  /*4630*/  HMMA.16816.F32 R92, R4.reuse, R12, R92 ;  /* 0x0000000c045c723c */ /* 0x040ff0000000185c */
[C---:B------:R-:W-:Y:S08]  /*4640*/  HMMA.16816.F32 R88, R4.reuse, R14, R88 ;  /* 0x0000000e0458723c */ /* 0x040ff00000001858 */
[C---:B---3--:R-:W-:Y:S08]  /*4650*/  HMMA.16816.F32 R76, R4.reuse, R8, R76 ;  /* 0x00000008044c723c */ /* 0x048ff0000000184c */
[----:B------:R-:W-:Y:S07]  /*4660*/  HMMA.16816.F32 R72, R4, R10, R72 ;  /* 0x0000000a0448723c */ /* 0x000fee0000001848 */
[----:B------:R-:W-:-:S02]  /*4670*/  F2FP.PACK_AB R4, R155, R31 ;  /* 0x0000001f9b04723e */ /* 0x000fc400000000ff */
[----:B------:R-:W-:Y:S02]  /*4680*/  F2FP.PACK_AB R5, R25, R24 ;  /* 0x000000181905723e */ /* 0x000fe400000000ff */
[C---:B------:R-:W-:Y:S01]  /*4690*/  F2FP.PACK_AB R6, R227.reuse, R156 ;  /* 0x0000009ce306723e */ /* 0x040fe200000000ff */
[----:B------:R-:W-:Y:S01]  /*46a0*/  FADD.FTZ R227, R227, R47 ;  /* 0x0000002fe3e37221 */ /* 0x000fe20000010000 */
[C---:B------:R-:W-:Y:S01]  /*46b0*/  F2FP.PACK_AB R7, R226.reuse, R26 ;  /* 0x0000001ae207723e */ /* 0x040fe200000000ff */
[----:B------:R-:W-:-:S06]  /*46c0*/  FADD.FTZ R226, R226, R50 ;  /* 0x00000032e2e27221 */ /* 0x000fcc0000010000 */
        /* <DEDUP_REMOVED lines=8> */
[----:B------:R-:W-:Y:S10]  /*4750*/  @!P0 BRA `(.L_x_1001) ;  /* 0x00002f7000008947 */ /* 0x000ff40003800000 */
[C---:B------:R-:W-:Y:S01]  /*4760*/  SHF.L.U64.HI R217, R132.reuse, 0x5, R137 ;  /* 0x0000000584d97819 */ /* 0x040fe20000010289 */
[----:B------:R-:W-:Y:S01]  /*4770*/  IMAD.SHL.U32 R222, R132, 0x20, RZ ;  /* 0x0000002084de7824 */ /* 0x000fe200078e00ff */
[----:B------:R-:W-:Y:S01]  /*4780*/  LEA.HI.SX32 R223, R138, 0xfffffffe, 0x1a ;  /* 0xfffffffe8adf7811 */ /* 0x000fe200078fd2ff */
[----:B------:R-:W-:Y:S01]  /*4790*/  IMAD.MOV.U32 R132, RZ, RZ, R136 ;  /* 0x000000ffff847224 */ /* 0x000fe200078e0088 */
[----:B------:R-:W-:Y:S01]  /*47a0*/  MOV R3, R135 ;  /* 0x0000008700037202 */ /* 0x000fe20000000f00 */
[----:B------:R-:W-:Y:S01]  /*47b0*/  IMAD.MOV.U32 R2, RZ, RZ, R134 ;  /* 0x000000ffff027224 */ /* 0x000fe200078e0086 */
[----:B------:R-:W-:Y:S01]  /*47c0*/  MOV R0, R133 ;  /* 0x0000008500007202 */ /* 0x000fe20000000f00 */
[----:B------:R-:W-:Y:S06]  /*47d0*/  BRA `(.L_x_1002) ;  /* 0x000001c000007947 */ /* 0x000fec0003800000 */
.L_x_1004:
        /* <DEDUP_REMOVED lines=8> */
[C---:B------:R-:W-:Y:S03]  /*4860*/  LEA R5, P1, R6.reuse, R212, 0x6 ;  /* 0x000000d406057211 */ /* 0x040fe600078230ff */
[----:B------:R-:W-:Y:S01]  /*4870*/  IMAD.IADD R4, R7, 0x1, R4 ;  /* 0x0000000107047824 */ /* 0x000fe200078e0204 */
[C---:B------:R-:W-:Y:S04]  /*4880*/  LEA R8, P2, R5.reuse, c[0x0][0x168], 0x1 ;  /* 0x00005a0005087a11 */ /* 0x040fe800078408ff */
        /* <DEDUP_REMOVED lines=17> */
.L_x_1002:
[----:B------:R-:W-:Y:S01]  /*49a0*/  SHF.R.S32.HI R4, RZ, 0x1f, R223 ;  /* 0x0000001fff047819 */ /* 0x000fe200000114df */
[----:B------:R-:W-:Y:S04]  /*49b0*/  DEPBAR.LE SB0, 0x0 ;  /* 0x000080000000791a */ /* 0x000fe80000000000 */
[----:B------:R-:W-:Y:S01]  /*49c0*/  BAR.SYNC.DEFER_BLOCKING 0x0 ;  /* 0x0000000000007b1d */ /* 0x000fe20000010000 */
[----:B------:R-:W-:Y:S02]  /*49d0*/  IMAD R4, R4, c[0x0][0x1a0], RZ ;  /* 0x0000680004047a24 */ /* 0x000fe400078e02ff */
[C---:B------:R-:W-:Y:S04]  /*49e0*/  IMAD.WIDE.U32 R6, R223.reuse, c[0x0][0x1a0], RZ ;  /* 0x00006800df067a25 */ /* 0x040fe800078e00ff */
[----:B------:R-:W-:Y:S01]  /*49f0*/  IMAD R4, R223, c[0x0][0x1a4], R4 ;  /* 0x00006900df047a24 */ /* 0x000fe200078e0204 */
[C---:B------:R-:W-:Y:S04]  /*4a00*/  LEA R5, P0, R6.reuse, R210, 0x6 ;  /* 0x000000d206057211 */ /* 0x040fe800078030ff */
[----:B------:R-:W-:Y:S02]  /*4a10*/  IADD3 R4, R7, R4, RZ ;  /* 0x0000000407047210 */ /* 0x000fe40007ffe0ff */
[C---:B------:R-:W-:Y:S02]  /*4a20*/  LEA R8, P1, R5.reuse, c[0x0][0x170], 0x1 ;  /* 0x00005c0005087a11 */ /* 0x040fe400078208ff */
[----:B------:R-:W-:Y:S02]  /*4a30*/  LEA.HI.X R4, R6, R199, R4, 0x6, P0 ;  /* 0x000000c706047211 */ /* 0x000fe400000f3404 */
[-C--:B------:R-:W-:Y:S02]  /*4a40*/  IADD3 R6, P0, R8, R222.reuse, RZ ;  /* 0x000000de08067210 */ /* 0x080fe40007f1e0ff */
[----:B------:R-:W-:Y:S02]  /*4a50*/  LEA.HI.X R9, R5, c[0x0][0x174], R4, 0x1, P1 ;  /* 0x00005d0005097a11 */ /* 0x000fe400008f0c04 */
[-C--:B------:R-:W-:Y:S02]  /*4a60*/  IADD3 R10, P1, R6, R222.reuse, RZ ;  /* 0x000000de060a7210 */ /* 0x080fe40007f3e0ff */
[-C--:B------:R-:W-:Y:S01]  /*4a70*/  IADD3.X R7, R9, R217.reuse, RZ, P0, !PT ;  /* 0x000000d909077210 */ /* 0x080fe200007fe4ff */
[----:B------:R-:W-:Y:S01]  /*4a80*/  @!PT LDS RZ, [RZ] ;  /* 0x00000000fffff984 */ /* 0x000fe20000000800 */
[----:B------:R-:W-:Y:S01]  /*4a90*/  @!PT LDS RZ, [RZ] ;  /* 0x00000000fffff984 */ /* 0x000fe20000000800 */
[----:B------:R-:W-:Y:S01]  /*4aa0*/  @!PT LDS RZ, [RZ] ;  /* 0x00000000fffff984 */ /* 0x000fe20000000800 */
[----:B------:R1:W-:Y:S01]  /*4ab0*/  LDGSTS.E.BYPASS.LTC128B.128 [R209+0x6000], [R8.64] ;  /* 0x0600000008d17fae */ /* 0x0003e2000b901d48 */
[----:B------:R-:W-:Y:S02]  /*4ac0*/  IADD3 R4, P0, R10, R222, RZ ;  /* 0x000000de0a047210 */ /* 0x000fe40007f1e0ff */
[-C--:B------:R-:W-:Y:S04]  /*4ad0*/  IADD3.X R11, R7, R217.reuse, RZ, P1, !PT ;  /* 0x000000d9070b7210 */ /* 0x080fe80000ffe4ff */
[----:B------:R-:W-:Y:S01]  /*4ae0*/  IADD3.X R5, R11, R217, RZ, P0, !PT ;  /* 0x000000d90b057210 */ /* 0x000fe200007fe4ff */
[----:B------:R2:W-:Y:S01]  /*4af0*/  LDGSTS.E.BYPASS.LTC128B.128 [R209+0x6800], [R6.64] ;  /* 0x0680000006d17fae */ /* 0x0005e2000b901d48 */
[----:B------:R-:W-:Y:S07]  /*4b00*/  ISETP.GT.AND P0, PT, R223, RZ, PT ;  /* 0x000000ffdf00720c */ /* 0x000fee0003f04270 */
[----:B------:R1:W-:Y:S08]  /*4b10*/  LDGSTS.E.BYPASS.LTC128B.128 [R209+0x7000], [R10.64] ;  /* 0x070000000ad17fae */ /* 0x0003f0000b901d48 */
[----:B------:R2:W-:Y:S08]  /*4b20*/  LDGSTS.E.BYPASS.LTC128B.128 [R209+0x7800], [R4.64] ;  /* 0x0780000004d17fae */ /* 0x0005f0000b901d48 */
[----:B------:R-:W-:Y:S08]  /*4b30*/  LDSM.16.M88.4 R64, [R198] ;  /* 0x00000000c640783b */ /* 0x000ff00000000200 */
[----:B------:R-:W2:Y:S08]  /*4b40*/  LDSM.16.M88.4 R16, [R197+0x4000] ;  /* 0x00400000c510783b */ /* 0x000eb00000000200 */
[----:B------:R-:W1:Y:S08]  /*4b50*/  LDSM.16.M88.4 R60, [R198+0x2000] ;  /* 0x00200000c63c783b */ /* 0x000e700000000200 */
[----:B------:R-:W0:Y:S08]  /*4b60*/  LDGDEPBAR ;  /* 0x00000000000079af */ /* 0x000e300000000000 */
[----:B------:R-:W3:Y:S08]  /*4b70*/  LDSM.16.M88.4 R32, [R197+0x4800] ;  /* 0x00480000c520783b */ /* 0x000ef00000000200 */
[----:B------:R-:W4:Y:S08]  /*4b80*/  LDSM.16.M88.4 R48, [R197+0x5000] ;  /* 0x00500000c530783b */ /* 0x000f300000000200 */
[----:B------:R-:W5:Y:S08]  /*4b90*/  LDSM.16.M88.4 R136, [R197+0x5800] ;  /* 0x00580000c588783b */ /* 0x000f700000000200 */
[----:B------:R-:W-:Y:S08]  /*4ba0*/  LDSM.16.M88.4 R140, [R196] ;  /* 0x00000000c48c783b */ /* 0x000ff00000000200 */
[----:B------:R-:W1:Y:S08]  /*4bb0*/  LDSM.16.M88.4 R144, [R191+0x4000] ;  /* 0x00400000bf90783b */ /* 0x000e700000000200 */
[----:B------:R-:W1:Y:S08]  /*4bc0*/  LDSM.16.M88.4 R148, [R196+0x2000] ;  /* 0x00200000c494783b */ /* 0x000e700000000200 */
[----:B------:R-:W1:Y:S08]  /*4bd0*/  LDSM.16.M88.4 R152, [R191+0x4800] ;  /* 0x00480000bf98783b */ /* 0x000e700000000200 */
[----:B------:R-:W-:Y:S08]  /*4be0*/  LDSM.16.M88.4 R156, [R191+0x5800] ;  /* 0x00580000bf9c783b */ /* 0x000ff00000000200 */
[----:B------:R-:W-:Y:S08]  /*4bf0*/  LDSM.16.M88.4 R160, [R195] ;  /* 0x00000000c3a0783b */ /* 0x000ff00000000200 */
[----:B------:R-:W-:Y:S08]  /*4c00*/  LDSM.16.M88.4 R164, [R194] ;  /* 0x00000000c2a4783b */ /* 0x000ff00000000200 */
[----:B------:R-:W-:Y:S08]  /*4c10*/  LDSM.16.M88.4 R168, [R195+0x2000] ;  /* 0x00200000c3a8783b */ /* 0x000ff00000000200 */
[----:B------:R-:W-:Y:S08]  /*4c20*/  LDSM.16.M88.4 R172, [R186] ;  /* 0x00000000baac783b */ /* 0x000ff00000000200 */
[----:B------:R-:W-:Y:S08]  /*4c30*/  LDSM.16.M88.4 R176, [R185] ;  /* 0x00000000b9b0783b */ /* 0x000ff00000000200 */
[----:B------:R-:W-:Y:S01]  /*4c40*/  LDSM.16.M88.4 R180, [R184] ;  /* 0x00000000b8b4783b */ /* 0x000fe20000000200 */
[-C--:B--2---:R-:W-:Y:S08]  /*4c50*/  HMMA.16816.F32 R4, R64, R16.reuse, RZ ;  /* 0x000000104004723c */ /* 0x084ff000000018ff */
[C---:B-1----:R-:W-:Y:S08]  /*4c60*/  HMMA.16816.F32 R8, R60.reuse, R16, RZ ;  /* 0x000000103c08723c */ /* 0x042ff000000018ff */
[-C--:B------:R-:W-:Y:S08]  /*4c70*/  HMMA.16816.F32 R12, R60, R18.reuse, RZ ;  /* 0x000000123c0c723c */ /* 0x080ff000000018ff */
[C---:B------:R-:W-:Y:S08]  /*4c80*/  HMMA.16816.F32 R16, R64.reuse, R18, RZ ;  /* 0x000000124010723c */ /* 0x040ff000000018ff */
        /* <DEDUP_REMOVED lines=17> */
[----:B------:R-:W2:Y:S07]  /*4da0*/  LDSM.16.M88.4 R144, [R187] ;  /* 0x00000000bb90783b */ /* 0x000eae0000000200 */
[-C--:B------:R-:W-:Y:S08]  /*4db0*/  HMMA.16816.F32 R20, R140, R152.reuse, R20 ;  /* 0x000000988c14723c */ /* 0x080ff00000001814 */
        /* <DEDUP_REMOVED lines=8> */
[----:B------:R-:W1:Y:S07]  /*4e40*/  LDSM.16.M88.4 R136, [R193+0x2000] ;  /* 0x00200000c188783b */ /* 0x000e6e0000000200 */
[-C--:B------:R-:W-:Y:S08]  /*4e50*/  HMMA.16816.F32 R52, R140, R156.reuse, R52 ;  /* 0x0000009c8c34723c */ /* 0x080ff00000001834 */
[C---:B------:R-:W-:Y:S08]  /*4e60*/  HMMA.16816.F32 R56, R148.reuse, R156, R56 ;  /* 0x0000009c9438723c */ /* 0x040ff00000001838 */
[-C--:B------:R-:W-:Y:S08]  /*4e70*/  HMMA.16816.F32 R60, R148, R158.reuse, R60 ;  /* 0x0000009e943c723c */ /* 0x080ff0000000183c */
[----:B------:R-:W-:Y:S08]  /*4e80*/  HMMA.16816.F32 R64, R140, R158, R64 ;  /* 0x0000009e8c40723c */ /* 0x000ff00000001840 */
        /* <DEDUP_REMOVED lines=17> */
[C---:B-1----:R-:W-:Y:S08]  /*4fa0*/  HMMA.16816.F32 R8, R136.reuse, R180, R8 ;  /* 0x000000b48808723c */ /* 0x042ff00000001808 */
        /* <DEDUP_REMOVED lines=17> */
[----:B------:R-:W-:Y:S02]  /*50c0*/  FMUL.FTZ R18, R18, c[0x0][0x2ec] ;  /* 0x0000bb0012127a20 */ /* 0x000fe40000410000 */
[----:B------:R-:W-:Y:S03]  /*50d0*/  FMUL.FTZ R19, R19, c[0x0][0x2ec] ;  /* 0x0000bb0013137a20 */ /* 0x000fe60000410000 */
[----:B------:R4:W1:Y:S10]  /*50e0*/  MUFU.TANH R144, R7 ;  /* 0x0000000700907308 */ /* 0x0008740000002400 */
[----:B------:R-:W1:Y:S10]  /*50f0*/  MUFU.TANH R140, R8 ;  /* 0x00000008008c7308 */ /* 0x000e740000002400 */
[----:B------:R-:W1:Y:S01]  /*5100*/  MUFU.TANH R143, R9 ;  /* 0x00000009008f7308 */ /* 0x000e620000002400 */
[----:B----4-:R-:W4:Y:S09]  /*5110*/  LDSM.16.M88.4 R4, [R184+0x800] ;  /* 0x00080000b804783b */ /* 0x010f320000000200 */
[----:B------:R-:W1:Y:S10]  /*5120*/  MUFU.TANH R142, R10 ;  /* 0x0000000a008e7308 */ /* 0x000e740000002400 */
[----:B------:R5:W1:Y:S10]  /*5130*/  MUFU.TANH R141, R11 ;  /* 0x0000000b008d7308 */ /* 0x000a740000002400 */
[----:B------:R1:W1:Y:S10]  /*5140*/  MUFU.TANH R160, R12 ;  /* 0x0000000c00a07308 */ /* 0x0002740000002400 */
[----:B------:R2:W2:Y:S01]  /*5150*/  MUFU.TANH R148, R13 ;  /* 0x0000000d00947308 */ /* 0x0004a20000002400 */
[----:B-----5:R-:W5:Y:S01]  /*5160*/  LDSM.16.M88.4 R8, [R184+0x1000] ;  /* 0x00100000b808783b */ /* 0x020f620000000200 */
[-C--:B----4-:R-:W-:Y:S08]  /*5170*/  HMMA.16816.F32 R20, R152, R4.reuse, R20 ;  /* 0x000000049814723c */ /* 0x090ff00000001814 */
[----:B------:R-:W4:Y:S01]  /*5180*/  MUFU.TANH R149, R16 ;  /* 0x0000001000957308 */ /* 0x000f220000002400 */
[C---:B------:R-:W-:Y:S04]  /*5190*/  HMMA.16816.F32 R24, R136.reuse, R4, R24 ;  /* 0x000000048818723c */ /* 0x040fe80000001818 */
[----:B-1----:R-:W-:Y:S05]  /*51a0*/  FMUL.FTZ R12, R15, c[0x0][0x2ec] ;  /* 0x0000bb000f0c7a20 */ /* 0x002fea0000410000 */
[----:B------:R1:W1:Y:S01]  /*51b0*/  MUFU.TANH R156, R17 ;  /* 0x00000011009c7308 */ /* 0x0002620000002400 */
[-C--:B------:R-:W-:Y:S03]  /*51c0*/  HMMA.16816.F32 R28, R136, R6.reuse, R28 ;  /* 0x00000006881c723c */ /* 0x080fe6000000181c */
[----:B--2---:R-:W-:Y:S05]  /*51d0*/  FMUL.FTZ R13, R14, c[0x0][0x2ec] ;  /* 0x0000bb000e0d7a20 */ /* 0x004fea0000410000 */
[C---:B------:R-:W-:Y:S01]  /*51e0*/  HMMA.16816.F32 R32, R152.reuse, R6, R32 ;  /* 0x000000069820723c */ /* 0x040fe20000001820 */
[----:B------:R2:W2:Y:S01]  /*51f0*/  MUFU.TANH R150, R18 ;  /* 0x0000001200967308 */ /* 0x0004a20000002400 */
[----:B------:R-:W3:Y:S01]  /*5200*/  LDSM.16.M88.4 R4, [R184+0x1800] ;  /* 0x00180000b804783b */ /* 0x000ee20000000200 */
[----:B------:R-:W-:Y:S04]  /*5210*/  DEPBAR.LE SB0, 0x0 ;  /* 0x000080000000791a */ /* 0x000fe80000000000 */
[----:B------:R-:W-:Y:S02]  /*5220*/  FMUL.FTZ R15, R23, c[0x0][0x2ec] ;  /* 0x0000bb00170f7a20 */ /* 0x000fe40000410000 */
[----:B------:R-:W-:Y:S02]  /*5230*/  FMUL.FTZ R25, R25, c[0x0][0x2ec] ;  /* 0x0000bb0019197a20 */ /* 0x000fe40000410000 */
[----:B------:R4:W3:Y:S01]  /*5240*/  MUFU.TANH R161, R19 ;  /* 0x0000001300a17308 */ /* 0x0008e20000002400 */
[----:B------:R-:W-:Y:S01]  /*5250*/  BAR.SYNC.DEFER_BLOCKING 0x0 ;  /* 0x0000000000007b1d */ /* 0x000fe20000010000 */
[----:B------:R-:W-:Y:S01]  /*5260*/  FMUL.FTZ R26, R26, c[0x0][0x2ec] ;  /* 0x0000bb001a1a7a20 */ /* 0x000fe20000410000 */
[-C--:B-----5:R-:W-:Y:S05]  /*5270*/  HMMA.16816.F32 R36, R152, R8.reuse, R36 ;  /* 0x000000089824723c */ /* 0x0a0fea0000001824 */
[----:B-1----:R-:W-:Y:S02]  /*5280*/  FMUL.FTZ R17, R22, c[0x0][0x2ec] ;  /* 0x0000bb0016117a20 */ /* 0x002fe40000410000 */
[----:B------:R1:W1:Y:S01]  /*5290*/  MUFU.TANH R168, R25 ;  /* 0x0000001900a87308 */ /* 0x0002620000002400 */
[----:B------:R-:W-:Y:S01]  /*52a0*/  FMUL.FTZ R24, R24, c[0x0][0x2ec] ;  /* 0x0000bb0018187a20 */ /* 0x000fe20000410000 */
[C---:B------:R-:W-:Y:S04]  /*52b0*/  HMMA.16816.F32 R40, R136.reuse, R8, R40 ;  /* 0x000000088828723c */ /* 0x040fe80000001828 */
[----:B--2---:R-:W-:Y:S02]  /*52c0*/  FMUL.FTZ R18, R21, c[0x0][0x2ec] ;  /* 0x0000bb0015127a20 */ /* 0x004fe40000410000 */
[----:B------:R-:W-:Y:S02]  /*52d0*/  FMUL.FTZ R16, R33, c[0x0][0x2ec] ;  /* 0x0000bb0021107a20 */ /* 0x000fe40000410000 */
[----:B------:R2:W2:Y:S01]  /*52e0*/  MUFU.TANH R171, R26 ;  /* 0x0000001a00ab7308 */ /* 0x0004a20000002400 */
[-C--:B------:R-:W-:Y:S03]  /*52f0*/  HMMA.16816.F32 R44, R136, R10.reuse, R44 ;  /* 0x0000000a882c723c */ /* 0x080fe6000000182c */
[----:B----4-:R-:W-:Y:S02]  /*5300*/  FMUL.FTZ R19, R20, c[0x0][0x2ec] ;  /* 0x0000bb0014137a20 */ /* 0x010fe40000410000 */
[----:B------:R-:W-:Y:S02]  /*5310*/  FMUL.FTZ R14, R34, c[0x0][0x2ec] ;  /* 0x0000bb00220e7a20 */ /* 0x000fe40000410000 */
[----:B------:R-:W-:Y:S01]  /*5320*/  FMUL.FTZ R27, R27, c[0x0][0x2ec] ;  /* 0x0000bb001b1b7a20 */ /* 0x000fe20000410000 */
[C---:B------:R-:W-:Y:S01]  /*5330*/  HMMA.16816.F32 R48, R152.reuse, R10, R48 ;  /* 0x0000000a9830723c */ /* 0x040fe20000001830 */
[----:B------:R-:W4:Y:S03]  /*5340*/  MUFU.TANH R13, R13 ;  /* 0x0000000d000d7308 */ /* 0x000f260000002400 */
[----:B------:R-:W-:Y:S02]  /*5350*/  FMUL.FTZ R28, R28, c[0x0][0x2ec] ;  /* 0x0000bb001c1c7a20 */ /* 0x000fe40000410000 */
[----:B-1----:R-:W-:Y:S02]  /*5360*/  FMUL.FTZ R25, R35, c[0x0][0x2ec] ;  /* 0x0000bb0023197a20 */ /* 0x002fe40000410000 */
[-C--:B---3--:R-:W-:Y:S03]  /*5370*/  HMMA.16816.F32 R52, R152, R4.reuse, R52 ;  /* 0x000000049834723c */ /* 0x088fe60000001834 */
[----:B------:R-:W1:Y:S01]  /*5380*/  MUFU.TANH R12, R12 ;  /* 0x0000000c000c7308 */ /* 0x000e620000002400 */
[----:B------:R-:W-:Y:S02]  /*5390*/  FMUL.FTZ R29, R29, c[0x0][0x2ec] ;  /* 0x0000bb001d1d7a20 */ /* 0x000fe40000410000 */
[----:B------:R-:W-:Y:S02]  /*53a0*/  FMUL.FTZ R30, R30, c[0x0][0x2ec] ;  /* 0x0000bb001e1e7a20 */ /* 0x000fe40000410000 */
[C---:B------:R-:W-:Y:S04]  /*53b0*/  HMMA.16816.F32 R56, R136.reuse, R4, R56 ;  /* 0x000000048838723c */ /* 0x040fe80000001838 */
[----:B--2---:R-:W-:Y:S01]  /*53c0*/  FMUL.FTZ R26, R32, c[0x0][0x2ec] ;  /* 0x0000bb00201a7a20 */ /* 0x004fe20000410000 */
[----:B------:R-:W2:Y:S01]  /*53d0*/  MUFU.TANH R19, R19 ;  /* 0x0000001300137308 */ /* 0x000ea20000002400 */
[----:B------:R-:W-:Y:S02]  /*53e0*/  FMUL.FTZ R31, R31, c[0x0][0x2ec] ;  /* 0x0000bb001f1f7a20 */ /* 0x000fe40000410000 */
[-C--:B------:R-:W-:Y:S04]  /*53f0*/  HMMA.16816.F32 R60, R136, R6.reuse, R60 ;  /* 0x00000006883c723c */ /* 0x080fe8000000183c */
[----:B------:R-:W-:Y:S02]  /*5400*/  FMUL.FTZ R36, R36, c[0x0][0x2ec] ;  /* 0x0000bb0024247a20 */ /* 0x000fe40000410000 */
[----:B------:R-:W-:Y:S01]  /*5410*/  FMUL.FTZ R37, R37, c[0x0][0x2ec] ;  /* 0x0000bb0025257a20 */ /* 0x000fe20000410000 */
[----:B------:R-:W3:Y:S01]  /*5420*/  MUFU.TANH R18, R18 ;  /* 0x0000001200127308 */ /* 0x000ee20000002400 */
[----:B------:R-:W-:Y:S04]  /*5430*/  HMMA.16816.F32 R64, R152, R6, R64 ;  /* 0x000000069840723c */ /* 0x000fe80000001840 */
        /* <DEDUP_REMOVED lines=35> */
[----:B------:R-:W-:Y:S05]  /*5670*/  FMUL.FTZ R67, R67, c[0x0][0x2ec] ;  /* 0x0000bb0043437a20 */ /* 0x000fea0000410000 */
[----:B------:R1:W1:Y:S10]  /*5680*/  MUFU.TANH R177, R30 ;  /* 0x0000001e00b17308 */ /* 0x0002740000002400 */
[----:B------:R1:W1:Y:S10]  /*5690*/  MUFU.TANH R178, R31 ;  /* 0x0000001f00b27308 */ /* 0x0002740000002400 */
        /* <DEDUP_REMOVED lines=35> */
[----:B------:R1:W1:Y:S02]  /*58d0*/  MUFU.TANH R179, R67 ;  /* 0x0000004300b37308 */ /* 0x0002640000002400 */
[----:B-1234-:R-:W-:-:S05]  /*58e0*/  @P0 BRA `(.L_x_1004) ;  /* 0xffffeef000000947 */ /* 0x01efca000383ffff */
.L_x_1003:
[----:B-1----:R-:W-:Y:S01]  /*58f0*/  FMNMX.FTZ R4, R147, R132, !PT ;  /* 0x0000008493047209 */ /* 0x002fe20007810000 */
[----:B------:R-:W-:Y:S01]  /*5900*/  LDSM.16.MT88.4 R20, [R192+0x6000] ;  /* 0x00600000c014783b */ /* 0x000fe20000004200 */
[----:B------:R-:W-:Y:S02]  /*5910*/  FMNMX.FTZ R10, R145, R3, !PT ;  /* 0x00000003910a7209 */ /* 0x000fe40007810000 */
[----:B------:R-:W-:Y:S02]  /*5920*/  FMNMX.FTZ R4, R146, R4, !PT ;  /* 0x0000000492047209 */ /* 0x000fe40007810000 */
[----:B------:R-:W-:Y:S02]  /*5930*/  FMNMX.FTZ R10, R144, R10, !PT ;  /* 0x0000000a900a7209 */ /* 0x000fe40007810000 */
[----:B------:R-:W-:Y:S01]  /*5940*/  FMNMX.FTZ R4, R149, R4, !PT ;  /* 0x0000000495047209 */ /* 0x000fe20007810000 */
        /* <DEDUP_REMOVED lines=62> */
[----:B------:R-:W-:Y:S02]  /*5d30*/  IADD3 R223, R223, -0x1, RZ ;  /* 0xffffffffdfdf7810 */ /* 0x000fe40007ffe0ff */
        /* <DEDUP_REMOVED lines=21> */
[----:B------:R-:W3:Y:S01]  /*5e90*/  MUFU.EX2 R132, R132 ;  /* 0x0000008400847308 */ /* 0x000ee20000000800 */
[----:B------:R-:W-:Y:S01]  /*5ea0*/  FFMA.FTZ R154, R18, c[0x0][0x23c], -R247 ;  /* 0x00008f00129a7a23 */ /* 0x000fe200000108f7 */
[----:B------:R-:W-:Y:S01]  /*5eb0*/  FSEL R240, R240, RZ, P1 ;  /* 0x000000fff0f07208 */ /* 0x000fe20000800000 */
[----:B------:R-:W-:Y:S01]  /*5ec0*/  FADD.FTZ R3, -R135, R3 ;  /* 0x0000000387037221 */ /* 0x000fe20000010100 */
[----:B-1----:R-:W-:Y:S01]  /*5ed0*/  FMNMX.FTZ R134, R6, R134, !PT ;  /* 0x0000008606867209 */ /* 0x002fe20007810000 */
[--C-:B------:R-:W-:Y:S02]  /*5ee0*/  FFMA.FTZ R159, R147, c[0x0][0x23c], -R247.reuse ;  /* 0x00008f00939f7a23 */ /* 0x100fe400000108f7 */
[----:B------:R-:W-:Y:S01]  /*5ef0*/  FMUL.FTZ R3, R3, c[0x0][0x23c] ;  /* 0x00008f0003037a20 */ /* 0x000fe20000410000 */
[----:B--2---:R-:W-:Y:S01]  /*5f00*/  FMNMX.FTZ R133, R4, R133, !PT ;  /* 0x0000008504857209 */ /* 0x004fe20007810000 */
[--C-:B------:R-:W-:Y:S01]  /*5f10*/  FFMA.FTZ R158, R146, c[0x0][0x23c], -R247.reuse ;  /* 0x00008f00929e7a23 */ /* 0x100fe200000108f7 */
[----:B------:R-:W-:Y:S01]  /*5f20*/  MUFU.EX2 R155, R155 ;  /* 0x0000009b009b7308 */ /* 0x000fe20000000800 */
[--C-:B------:R-:W-:Y:S01]  /*5f30*/  FFMA.FTZ R152, R145, c[0x0][0x23c], -R240.reuse ;  /* 0x00008f0091987a23 */ /* 0x100fe200000108f0 */
[----:B------:R-:W-:Y:S01]  /*5f40*/  FSETP.NEU.FTZ.AND P1, PT, R134, -INF , PT ;  /* 0xff8000008600780b */ /* 0x000fe20003f3d000 */
[--C-:B------:R-:W-:Y:S02]  /*5f50*/  FFMA.FTZ R151, R144, c[0x0][0x23c], -R240.reuse ;  /* 0x00008f0090977a23 */ /* 0x100fe400000108f0 */
[--C-:B------:R-:W-:Y:S02]  /*5f60*/  FFMA.FTZ R157, R149, c[0x0][0x23c], -R247.reuse ;  /* 0x00008f00959d7a23 */ /* 0x100fe400000108f7 */
[--C-:B------:R-:W-:Y:S02]  /*5f70*/  FFMA.FTZ R156, R156, c[0x0][0x23c], -R247.reuse ;  /* 0x00008f009c9c7a23 */ /* 0x100fe400000108f7 */
[--C-:B------:R-:W-:Y:S01]  /*5f80*/  FFMA.FTZ R150, R150, c[0x0][0x23c], -R240.reuse ;  /* 0x00008f0096967a23 */ /* 0x100fe200000108f0 */
[----:B------:R-:W1:Y:S01]  /*5f90*/  MUFU.EX2 R3, R3 ;  /* 0x0000000300037308 */ /* 0x000e620000000800 */
[----:B------:R-:W-:Y:S02]  /*5fa0*/  FFMA.FTZ R149, R161, c[0x0][0x23c], -R240 ;  /* 0x00008f00a1957a23 */ /* 0x000fe400000108f0 */
[----:B------:R-:W-:Y:S02]  /*5fb0*/  FADD.FTZ R2, -R134, R2 ;  /* 0x0000000286027221 */ /* 0x000fe40000010100 */
[C---:B---3--:R-:W-:Y:S02]  /*5fc0*/  FMUL.FTZ R32, R132.reuse, R100 ;  /* 0x0000006484207220 */ /* 0x048fe40000410000 */
[C---:B------:R-:W-:Y:S02]  /*5fd0*/  FMUL.FTZ R33, R132.reuse, R101 ;  /* 0x0000006584217220 */ /* 0x040fe40000410000 */
[C---:B------:R-:W-:Y:S01]  /*5fe0*/  FMUL.FTZ R48, R132.reuse, R84 ;  /* 0x0000005484307220 */ /* 0x040fe20000410000 */
[----:B------:R-:W-:Y:S01]  /*5ff0*/  MUFU.EX2 R159, R159 ;  /* 0x0000009f009f7308 */ /* 0x000fe20000000800 */
[----:B------:R-:W-:Y:S02]  /*6000*/  FMUL.FTZ R49, R132, R85 ;  /* 0x0000005584317220 */ /* 0x000fe40000410000 */
[----:B------:R-:W-:Y:S02]  /*6010*/  FMUL.FTZ R2, R2, c[0x0][0x23c] ;  /* 0x00008f0002027a20 */ /* 0x000fe40000410000 */
[C---:B------:R-:W-:Y:S02]  /*6020*/  FMUL.FTZ R4, R132.reuse, R128 ;  /* 0x0000008084047220 */ /* 0x040fe40000410000 */
[----:B------:R-:W-:Y:S02]  /*6030*/  FMUL.FTZ R5, R132, R129 ;  /* 0x0000008184057220 */ /* 0x000fe40000410000 */
[----:B------:R-:W-:Y:S01]  /*6040*/  FADD.FTZ R0, -R133, R0 ;  /* 0x0000000085007221 */ /* 0x000fe20000010100 */
[----:B------:R-:W2:Y:S01]  /*6050*/  MUFU.EX2 R158, R158 ;  /* 0x0000009e009e7308 */ /* 0x000ea20000000800 */
[--C-:B------:R-:W-:Y:S02]  /*6060*/  FFMA.FTZ R147, R15, c[0x0][0x23c], -R240.reuse ;  /* 0x00008f000f937a23 */ /* 0x100fe400000108f0 */
[----:B------:R-:W-:Y:S02]  /*6070*/  FMUL.FTZ R0, R0, c[0x0][0x23c] ;  /* 0x00008f0000007a20 */ /* 0x000fe40000410000 */
[C---:B-1----:R-:W-:Y:S02]  /*6080*/  FMUL.FTZ R18, R3.reuse, R118 ;  /* 0x0000007603127220 */ /* 0x042fe40000410000 */
[C---:B------:R-:W-:Y:S02]  /*6090*/  FMUL.FTZ R19, R3.reuse, R119 ;  /* 0x0000007703137220 */ /* 0x040fe40000410000 */
[C---:B------:R-:W-:Y:S01]  /*60a0*/  FMUL.FTZ R34, R3.reuse, R102 ;  /* 0x0000006603227220 */ /* 0x040fe20000410000 */
[----:B------:R-:W-:Y:S01]  /*60b0*/  MUFU.EX2 R152, R152 ;  /* 0x0000009800987308 */ /* 0x000fe20000000800 */
[C---:B------:R-:W-:Y:S02]  /*60c0*/  FMUL.FTZ R35, R3.reuse, R103 ;  /* 0x0000006703237220 */ /* 0x040fe40000410000 */
[----:B------:R-:W-:Y:S01]  /*60d0*/  LDSM.16.MT88.4 R100, [R190+0x7800] ;  /* 0x00780000be64783b */ /* 0x000fe20000004200 */
[C---:B------:R-:W-:Y:S02]  /*60e0*/  FMUL.FTZ R50, R3.reuse, R86 ;  /* 0x0000005603327220 */ /* 0x040fe40000410000 */
[C---:B------:R-:W-:Y:S02]  /*60f0*/  FMUL.FTZ R51, R3.reuse, R87 ;  /* 0x0000005703337220 */ /* 0x040fe40000410000 */
[C---:B------:R-:W-:Y:S02]  /*6100*/  FMUL.FTZ R6, R3.reuse, R130 ;  /* 0x0000008203067220 */ /* 0x040fe40000410000 */
[----:B------:R-:W1:Y:S01]  /*6110*/  MUFU.EX2 R151, R151 ;  /* 0x0000009700977308 */ /* 0x000e620000000800 */
[----:B------:R-:W-:Y:S01]  /*6120*/  LDSM.16.MT88.4 R84, [R189+0x6800] ;  /* 0x00680000bd54783b */ /* 0x000fe20000004200 */
[----:B------:R-:W-:Y:S01]  /*6130*/  FMUL.FTZ R7, R3, R131 ;  /* 0x0000008303077220 */ /* 0x000fe20000410000 */
[----:B--2---:R-:W-:Y:S01]  /*6140*/  F2FP.PACK_AB R128, R158, R159 ;  /* 0x0000009f9e80723e */ /* 0x004fe200000000ff */
[--C-:B------:R-:W-:Y:S02]  /*6150*/  FFMA.FTZ R161, R14, c[0x0][0x23c], -R240.reuse ;  /* 0x00008f000ea17a23 */ /* 0x100fe400000108f0 */
[--C-:B------:R-:W-:Y:S02]  /*6160*/  FFMA.FTZ R153, R26, c[0x0][0x23c], -R247.reuse ;  /* 0x00008f001a997a23 */ /* 0x100fe400000108f7 */
[--C-:B------:R-:W-:Y:S02]  /*6170*/  FFMA.FTZ R162, R25, c[0x0][0x23c], -R240.reuse ;  /* 0x00008f0019a27a23 */ /* 0x100fe400000108f0 */
[----:B------:R-:W-:Y:S01]  /*6180*/  MUFU.EX2 R157, R157 ;  /* 0x0000009d009d7308 */ /* 0x000fe20000000800 */
[----:B------:R-:W-:Y:S02]  /*6190*/  FMUL.FTZ R176, R134, c[0x0][0x23c] ;  /* 0x00008f0086b07a20 */ /* 0x000fe40000410000 */
[----:B------:R-:W-:Y:S02]  /*61a0*/  FMUL.FTZ R170, R133, c[0x0][0x23c] ;  /* 0x00008f0085aa7a20 */ /* 0x000fe40000410000 */
[--C-:B------:R-:W-:Y:S01]  /*61b0*/  FFMA.FTZ R180, R180, c[0x0][0x23c], -R247.reuse ;  /* 0x00008f00b4b47a23 */ /* 0x100fe200000108f7 */
[----:B------:R-:W-:Y:S01]  /*61c0*/  FSEL R176, R176, RZ, P1 ;  /* 0x000000ffb0b07208 */ /* 0x000fe20000800000 */
[--C-:B------:R-:W-:Y:S01]  /*61d0*/  FFMA.FTZ R231, R231, c[0x0][0x23c], -R247.reuse ;  /* 0x00008f00e7e77a23 */ /* 0x100fe200000108f7 */
[----:B------:R-:W-:Y:S01]  /*61e0*/  FSETP.NEU.FTZ.AND P1, PT, R133, -INF , PT ;  /* 0xff8000008500780b */ /* 0x000fe20003f3d000 */
[----:B------:R-:W-:Y:S01]  /*61f0*/  FFMA.FTZ R239, R239, c[0x0][0x23c], -R240 ;  /* 0x00008f00efef7a23 */ /* 0x000fe200000108f0 */
[----:B------:R-:W2:Y:S01]  /*6200*/  MUFU.EX2 R156, R156 ;  /* 0x0000009c009c7308 */ /* 0x000ea20000000800 */
[--C-:B------:R-:W-:Y:S01]  /*6210*/  FFMA.FTZ R144, R160, c[0x0][0x23c], -R176.reuse ;  /* 0x00008f00a0907a23 */ /* 0x100fe200000108b0 */
[----:B------:R-:W-:Y:S01]  /*6220*/  FSEL R170, R170, RZ, P1 ;  /* 0x000000ffaaaa7208 */ /* 0x000fe20000800000 */
[--C-:B------:R-:W-:Y:S01]  /*6230*/  FFMA.FTZ R160, R16, c[0x0][0x23c], -R247.reuse ;  /* 0x00008f0010a07a23 */ /* 0x100fe200000108f7 */
[----:B-1----:R-:W-:Y:S01]  /*6240*/  F2FP.PACK_AB R129, R151, R152 ;  /* 0x000000989781723e */ /* 0x002fe200000000ff */
[----:B------:R-:W-:Y:S02]  /*6250*/  FMUL.FTZ R16, R132, R116 ;  /* 0x0000007484107220 */ /* 0x000fe40000410000 */
[--C-:B------:R-:W-:Y:S02]  /*6260*/  FFMA.FTZ R145, R143, c[0x0][0x23c], -R176.reuse ;  /* 0x00008f008f917a23 */ /* 0x100fe400000108b0 */
[----:B------:R-:W-:Y:S01]  /*6270*/  FFMA.FTZ R143, R148, c[0x0][0x23c], -R176 ;  /* 0x00008f00948f7a23 */ /* 0x000fe200000108b0 */
[----:B------:R-:W-:Y:S01]  /*6280*/  MUFU.EX2 R150, R150 ;  /* 0x0000009600967308 */ /* 0x000fe20000000800 */
[----:B------:R-:W-:Y:S02]  /*6290*/  FFMA.FTZ R148, R17, c[0x0][0x23c], -R240 ;  /* 0x00008f0011947a23 */ /* 0x000fe400000108f0 */
[----:B------:R-:W-:Y:S02]  /*62a0*/  FMUL.FTZ R17, R132, R117 ;  /* 0x0000007584117220 */ /* 0x000fe40000410000 */
[----:B------:R-:W-:Y:S01]  /*62b0*/  LDSM.16.MT88.4 R116, [R192+0x7800] ;  /* 0x00780000c074783b */ /* 0x000fe20000004200 */
[----:B------:R-:W-:Y:S02]  /*62c0*/  FFMA.FTZ R139, R12, c[0x0][0x23c], -R170 ;  /* 0x00008f000c8b7a23 */ /* 0x000fe400000108aa */
[--C-:B------:R-:W-:Y:S02]  /*62d0*/  FFMA.FTZ R165, R24, c[0x0][0x23c], -R176.reuse ;  /* 0x00008f0018a57a23 */ /* 0x100fe400000108b0 */
[----:B------:R-:W1:Y:S01]  /*62e0*/  MUFU.EX2 R149, R149 ;  /* 0x0000009500957308 */ /* 0x000e620000000800 */
[----:B------:R-:W-:Y:S02]  /*62f0*/  FFMA.FTZ R146, R140, c[0x0][0x23c], -R176 ;  /* 0x00008f008c927a23 */ /* 0x000fe400000108b0 */
[--C-:B------:R-:W-:Y:S01]  /*6300*/  FFMA.FTZ R140, R13, c[0x0][0x23c], -R170.reuse ;  /* 0x00008f000d8c7a23 */ /* 0x100fe200000108aa */
[----:B--2---:R-:W-:Y:S01]  /*6310*/  F2FP.PACK_AB R130, R156, R157 ;  /* 0x0000009d9c82723e */ /* 0x004fe200000000ff */
[--C-:B------:R-:W-:Y:S02]  /*6320*/  FFMA.FTZ R142, R142, c[0x0][0x23c], -R170.reuse ;  /* 0x00008f008e8e7a23 */ /* 0x100fe400000108aa */
[----:B------:R-:W-:Y:S02]  /*6330*/  FFMA.FTZ R141, R141, c[0x0][0x23c], -R170 ;  /* 0x00008f008d8d7a23 */ /* 0x000fe400000108aa */
[----:B------:R-:W-:Y:S01]  /*6340*/  FFMA.FTZ R168, R168, c[0x0][0x23c], -R176 ;  /* 0x00008f00a8a87a23 */ /* 0x000fe200000108b0 */
[----:B------:R-:W2:Y:S01]  /*6350*/  MUFU.EX2 R2, R2 ;  /* 0x0000000200027308 */ /* 0x000ea20000000800 */
[--C-:B------:R-:W-:Y:S02]  /*6360*/  FFMA.FTZ R171, R171, c[0x0][0x23c], -R170.reuse ;  /* 0x00008f00abab7a23 */ /* 0x100fe400000108aa */
[----:B------:R-:W-:Y:S02]  /*6370*/  FFMA.FTZ R173, R173, c[0x0][0x23c], -R170 ;  /* 0x00008f00adad7a23 */ /* 0x000fe400000108aa */
[--C-:B------:R-:W-:Y:S02]  /*6380*/  FFMA.FTZ R174, R174, c[0x0][0x23c], -R176.reuse ;  /* 0x00008f00aeae7a23 */ /* 0x100fe400000108b0 */
[----:B------:R-:W-:Y:S02]  /*6390*/  FFMA.FTZ R175, R175, c[0x0][0x23c], -R176 ;  /* 0x00008f00afaf7a23 */ /* 0x000fe400000108b0 */
[--C-:B------:R-:W-:Y:S01]  /*63a0*/  FFMA.FTZ R177, R177, c[0x0][0x23c], -R170.reuse ;  /* 0x00008f00b1b17a23 */ /* 0x100fe200000108aa */
[----:B------:R-:W3:Y:S01]  /*63b0*/  MUFU.EX2 R0, R0 ;  /* 0x0000000000007308 */ /* 0x000ee20000000800 */
[----:B------:R-:W-:Y:S02]  /*63c0*/  FFMA.FTZ R178, R178, c[0x0][0x23c], -R170 ;  /* 0x00008f00b2b27a23 */ /* 0x000fe400000108aa */
[--C-:B------:R-:W-:Y:S01]  /*63d0*/  FFMA.FTZ R245, R245, c[0x0][0x23c], -R240.reuse ;  /* 0x00008f00f5f57a23 */ /* 0x100fe200000108f0 */
[----:B-1----:R-:W-:Y:S01]  /*63e0*/  F2FP.PACK_AB R131, R149, R150 ;  /* 0x000000969583723e */ /* 0x002fe200000000ff */
[--C-:B------:R-:W-:Y:S02]  /*63f0*/  FFMA.FTZ R246, R246, c[0x0][0x23c], -R247.reuse ;  /* 0x00008f00f6f67a23 */ /* 0x100fe400000108f7 */
[--C-:B------:R-:W-:Y:S02]  /*6400*/  FFMA.FTZ R248, R248, c[0x0][0x23c], -R247.reuse ;  /* 0x00008f00f8f87a23 */ /* 0x100fe400000108f7 */
[--C-:B------:R-:W-:Y:S01]  /*6410*/  FFMA.FTZ R249, R249, c[0x0][0x23c], -R240.reuse ;  /* 0x00008f00f9f97a23 */ /* 0x100fe200000108f0 */
[----:B------:R-:W-:Y:S01]  /*6420*/  MUFU.EX2 R146, R146 ;  /* 0x0000009200927308 */ /* 0x000fe20000000800 */
[-C--:B------:R-:W-:Y:S05]  /*6430*/  HMMA.16816.F32 R4, R128, R20.reuse, R4 ;  /* 0x000000148004723c */ /* 0x080fea0000001804 */
[C---:B--2---:R-:W-:Y:S02]  /*6440*/  FMUL.FTZ R56, R2.reuse, R76 ;  /* 0x0000004c02387220 */ /* 0x044fe40000410000 */
[C---:B------:R-:W-:Y:S02]  /*6450*/  FMUL.FTZ R57, R2.reuse, R77 ;  /* 0x0000004d02397220 */ /* 0x040fe40000410000 */
[----:B------:R-:W1:Y:S03]  /*6460*/  MUFU.EX2 R145, R145 ;  /* 0x0000009100917308 */ /* 0x000e660000000800 */
[----:B------:R-:W-:Y:S02]  /*6470*/  FMUL.FTZ R8, R2, R124 ;  /* 0x0000007c02087220 */ /* 0x000fe40000410000 */
[C---:B---3--:R-:W-:Y:S02]  /*6480*/  FMUL.FTZ R58, R0.reuse, R78 ;  /* 0x0000004e003a7220 */ /* 0x048fe40000410000 */
[----:B------:R-:W-:Y:S02]  /*6490*/  FMUL.FTZ R59, R0, R79 ;  /* 0x0000004f003b7220 */ /* 0x000fe40000410000 */
[----:B------:R-:W-:Y:S01]  /*64a0*/  LDSM.16.MT88.4 R76, [R192+0x6800] ;  /* 0x00680000c04c783b */ /* 0x000fe20000004200 */
[----:B------:R-:W-:Y:S01]  /*64b0*/  MUFU.EX2 R142, R142 ;  /* 0x0000008e008e7308 */ /* 0x000fe20000000800 */
[----:B------:R-:W-:Y:S02]  /*64c0*/  FMUL.FTZ R9, R2, R125 ;  /* 0x0000007d02097220 */ /* 0x000fe40000410000 */
[C---:B------:R-:W-:Y:S02]  /*64d0*/  FMUL.FTZ R10, R0.reuse, R126 ;  /* 0x0000007e000a7220 */ /* 0x040fe40000410000 */
[----:B------:R-:W-:Y:S02]  /*64e0*/  FMUL.FTZ R11, R0, R127 ;  /* 0x0000007f000b7220 */ /* 0x000fe40000410000 */
[C---:B------:R-:W-:Y:S02]  /*64f0*/  FMUL.FTZ R12, R2.reuse, R120 ;  /* 0x00000078020c7220 */ /* 0x040fe40000410000 */
[----:B------:R-:W-:Y:S01]  /*6500*/  FMUL.FTZ R13, R2, R121 ;  /* 0x00000079020d7220 */ /* 0x000fe20000410000 */
[----:B------:R-:W2:Y:S01]  /*6510*/  MUFU.EX2 R141, R141 ;  /* 0x0000008d008d7308 */ /* 0x000ea20000000800 */
[C---:B------:R-:W-:Y:S02]  /*6520*/  FMUL.FTZ R14, R0.reuse, R122 ;  /* 0x0000007a000e7220 */ /* 0x040fe40000410000 */
[----:B------:R-:W-:Y:S01]  /*6530*/  FMUL.FTZ R15, R0, R123 ;  /* 0x0000007b000f7220 */ /* 0x000fe20000410000 */
[----:B-1----:R-:W-:Y:S01]  /*6540*/  F2FP.PACK_AB R64, R145, R146 ;  /* 0x000000929140723e */ /* 0x002fe200000000ff */
[C---:B------:R-:W-:Y:S02]  /*6550*/  FMUL.FTZ R24, R2.reuse, R108 ;  /* 0x0000006c02187220 */ /* 0x040fe40000410000 */
[----:B------:R-:W-:Y:S02]  /*6560*/  FMUL.FTZ R25, R2, R109 ;  /* 0x0000006d02197220 */ /* 0x000fe40000410000 */
[C---:B------:R-:W-:Y:S01]  /*6570*/  FMUL.FTZ R26, R0.reuse, R110 ;  /* 0x0000006e001a7220 */ /* 0x040fe20000410000 */
[----:B------:R-:W-:Y:S01]  /*6580*/  MUFU.EX2 R144, R144 ;  /* 0x0000009000907308 */ /* 0x000fe20000000800 */
[----:B------:R-:W-:Y:S02]  /*6590*/  FMUL.FTZ R27, R0, R111 ;  /* 0x0000006f001b7220 */ /* 0x000fe40000410000 */
[C---:B------:R-:W-:Y:S02]  /*65a0*/  FMUL.FTZ R28, R2.reuse, R104 ;  /* 0x00000068021c7220 */ /* 0x040fe40000410000 */
[----:B------:R-:W-:Y:S02]  /*65b0*/  FMUL.FTZ R29, R2, R105 ;  /* 0x00000069021d7220 */ /* 0x000fe40000410000 */
[C---:B------:R-:W-:Y:S02]  /*65c0*/  FMUL.FTZ R30, R0.reuse, R106 ;  /* 0x0000006a001e7220 */ /* 0x040fe40000410000 */
[----:B------:R-:W-:Y:S01]  /*65d0*/  FMUL.FTZ R31, R0, R107 ;  /* 0x0000006b001f7220 */ /* 0x000fe20000410000 */
[----:B------:R-:W1:Y:S01]  /*65e0*/  MUFU.EX2 R143, R143 ;  /* 0x0000008f008f7308 */ /* 0x000e620000000800 */
[C---:B------:R-:W-:Y:S02]  /*65f0*/  FMUL.FTZ R40, R2.reuse, R92 ;  /* 0x0000005c02287220 */ /* 0x040fe40000410000 */
[----:B------:R-:W-:Y:S01]  /*6600*/  FMUL.FTZ R41, R2, R93 ;  /* 0x0000005d02297220 */ /* 0x000fe20000410000 */
[----:B--2---:R-:W-:Y:S01]  /*6610*/  F2FP.PACK_AB R65, R141, R142 ;  /* 0x0000008e8d41723e */ /* 0x004fe200000000ff */
        /* <DEDUP_REMOVED lines=13> */
[----:B------:R-:W-:Y:S02]  /*66f0*/  FFMA.FTZ R250, R250, c[0x0][0x23c], -R240 ;  /* 0x00008f00fafa7a23 */ /* 0x000fe400000108f0 */
        /* <DEDUP_REMOVED lines=9> */
[----:B------:R-:W-:Y:S02]  /*6790*/  FFMA.FTZ R233, R233, c[0x0][0x23c], -R170 ;  /* 0x00008f00e9e97a23 */ /* 0x000fe400000108aa */
[--C-:B------:R-:W-:Y:S01]  /*67a0*/  FFMA.FTZ R230, R230, c[0x0][0x23c], -R247.reuse ;  /* 0x00008f00e6e67a23 */ /* 0x100fe200000108f7 */
[----:B--2---:R-:W-:Y:S01]  /*67b0*/  F2FP.PACK_AB R67, R139, R140 ;  /* 0x0000008c8b43723e */ /* 0x004fe200000000ff */
[--C-:B------:R-:W-:Y:S02]  /*67c0*/  FFMA.FTZ R232, R232, c[0x0][0x23c], -R247.reuse ;  /* 0x00008f00e8e87a23 */ /* 0x100fe400000108f7 */
[--C-:B------:R-:W-:Y:S02]  /*67d0*/  FFMA.FTZ R183, R183, c[0x0][0x23c], -R240.reuse ;  /* 0x00008f00b7b77a23 */ /* 0x100fe400000108f0 */
[--C-:B------:R-:W-:Y:S01]  /*67e0*/  FFMA.FTZ R182, R182, c[0x0][0x23c], -R240.reuse ;  /* 0x00008f00b6b67a23 */ /* 0x100fe200000108f0 */
[----:B------:R-:W-:Y:S01]  /*67f0*/  MUFU.EX2 R147, R147 ;  /* 0x0000009300937308 */ /* 0x000fe20000000800 */
[C---:B------:R-:W-:Y:S04]  /*6800*/  HMMA.16816.F32 R8, R64.reuse, R20, R8 ;  /* 0x000000144008723c */ /* 0x040fe80000001808 */
[--C-:B------:R-:W-:Y:S02]  /*6810*/  FFMA.FTZ R242, R242, c[0x0][0x23c], -R247.reuse ;  /* 0x00008f00f2f27a23 */ /* 0x100fe400000108f7 */
[----:B------:R-:W-:Y:S02]  /*6820*/  FFMA.FTZ R247, R234, c[0x0][0x23c], -R247 ;  /* 0x00008f00eaf77a23 */ /* 0x000fe400000108f7 */
[-C--:B------:R-:W-:Y:S01]  /*6830*/  HMMA.16816.F32 R12, R64, R22.reuse, R12 ;  /* 0x00000016400c723c */ /* 0x080fe2000000180c */
[----:B------:R-:W-:Y:S03]  /*6840*/  MUFU.EX2 R153, R153 ;  /* 0x0000009900997308 */ /* 0x000fe60000000800 */
[C---:B------:R-:W-:Y:S02]  /*6850*/  FMUL.FTZ R20, R132.reuse, R112 ;  /* 0x0000007084147220 */ /* 0x040fe40000410000 */
[----:B------:R-:W-:Y:S02]  /*6860*/  FMUL.FTZ R21, R132, R113 ;  /* 0x0000007184157220 */ /* 0x000fe40000410000 */
[C---:B------:R-:W-:Y:S03]  /*6870*/  HMMA.16816.F32 R16, R128.reuse, R22, R16 ;  /* 0x000000168010723c */ /* 0x040fe60000001810 */
[----:B------:R-:W-:Y:S01]  /*6880*/  MUFU.EX2 R160, R160 ;  /* 0x000000a000a07308 */ /* 0x000fe20000000800 */
[--C-:B------:R-:W-:Y:S02]  /*6890*/  FFMA.FTZ R181, R181, c[0x0][0x23c], -R240.reuse ;  /* 0x00008f00b5b57a23 */ /* 0x100fe400000108f0 */
[----:B------:R-:W-:Y:S02]  /*68a0*/  FFMA.FTZ R240, R179, c[0x0][0x23c], -R240 ;  /* 0x00008f00b3f07a23 */ /* 0x000fe400000108f0 */
[C---:B------:R-:W-:Y:S04]  /*68b0*/  FMUL.FTZ R22, R3.reuse, R114 ;  /* 0x0000007203167220 */ /* 0x040fe80000410000 */
[----:B------:R-:W-:Y:S01]  /*68c0*/  FMUL.FTZ R23, R3, R115 ;  /* 0x0000007303177220 */ /* 0x000fe20000410000 */
[----:B------:R-:W-:Y:S01]  /*68d0*/  MUFU.EX2 R161, R161 ;  /* 0x000000a100a17308 */ /* 0x000fe20000000800 */
[--C-:B------:R-:W-:Y:S02]  /*68e0*/  FFMA.FTZ R172, R172, c[0x0][0x23c], -R176.reuse ;  /* 0x00008f00acac7a23 */ /* 0x100fe400000108b0 */
[----:B------:R-:W-:Y:S02]  /*68f0*/  FFMA.FTZ R169, R169, c[0x0][0x23c], -R176 ;  /* 0x00008f00a9a97a23 */ /* 0x000fe400000108b0 */
[--C-:B------:R-:W-:Y:S01]  /*6900*/  FFMA.FTZ R166, R166, c[0x0][0x23c], -R170.reuse ;  /* 0x00008f00a6a67a23 */ /* 0x100fe200000108aa */
[-C--:B------:R-:W-:Y:S03]  /*6910*/  HMMA.16816.F32 R20, R128, R36.reuse, R20 ;  /* 0x000000248014723c */ /* 0x080fe60000001814 */
[----:B------:R-:W-:Y:S01]  /*6920*/  FFMA.FTZ R164, R164, c[0x0][0x23c], -R170 ;  /* 0x00008f00a4a47a23 */ /* 0x000fe200000108aa */
[----:B------:R-:W-:Y:S01]  /*6930*/  MUFU.EX2 R162, R162 ;  /* 0x000000a200a27308 */ /* 0x000fe20000000800 */
[--C-:B------:R-:W-:Y:S02]  /*6940*/  FFMA.FTZ R163, R163, c[0x0][0x23c], -R176.reuse ;  /* 0x00008f00a3a37a23 */ /* 0x100fe400000108b0 */
[----:B------:R-:W-:Y:S01]  /*6950*/  FFMA.FTZ R176, R167, c[0x0][0x23c], -R176 ;  /* 0x00008f00a7b07a23 */ /* 0x000fe200000108b0 */
[C---:B------:R-:W-:Y:S04]  /*6960*/  HMMA.16816.F32 R24, R64.reuse, R36, R24 ;  /* 0x000000244018723c */ /* 0x040fe80000001818 */
[--C-:B------:R-:W-:Y:S02]  /*6970*/  FFMA.FTZ R138, R138, c[0x0][0x23c], -R170.reuse ;  /* 0x00008f008a8a7a23 */ /* 0x100fe400000108aa */
[----:B------:R-:W-:Y:S01]  /*6980*/  MUFU.EX2 R165, R165 ;  /* 0x000000a500a57308 */ /* 0x000fe20000000800 */
[C---:B------:R-:W-:Y:S01]  /*6990*/  FMUL.FTZ R36, R132.reuse, R96 ;  /* 0x0000006084247220 */ /* 0x040fe20000410000 */
[-C--:B------:R-:W-:Y:S04]  /*69a0*/  HMMA.16816.F32 R28, R64, R38.reuse, R28 ;  /* 0x00000026401c723c */ /* 0x080fe8000000181c */
[C---:B------:R-:W-:Y:S02]  /*69b0*/  FMUL.FTZ R37, R132.reuse, R97 ;  /* 0x0000006184257220 */ /* 0x040fe40000410000 */
[----:B------:R-:W-:Y:S02]  /*69c0*/  FFMA.FTZ R170, R137, c[0x0][0x23c], -R170 ;  /* 0x00008f0089aa7a23 */ /* 0x000fe400000108aa */
[C---:B------:R-:W-:Y:S01]  /*69d0*/  HMMA.16816.F32 R32, R128.reuse, R38, R32 ;  /* 0x000000268020723c */ /* 0x040fe20000001820 */
[----:B------:R-:W1:Y:S03]  /*69e0*/  MUFU.EX2 R168, R168 ;  /* 0x000000a800a87308 */ /* 0x000e660000000800 */
[----:B------:R-:W-:Y:S02]  /*69f0*/  FFMA.FTZ R159, R132, R227, R159 ;  /* 0x000000e3849f7223 */ /* 0x000fe4000001009f */
[C---:B------:R-:W-:Y:S02]  /*6a00*/  FFMA.FTZ R152, R3.reuse, R226, R152 ;  /* 0x000000e203987223 */ /* 0x040fe40000010098 */
[C---:B------:R-:W-:Y:S03]  /*6a10*/  FMUL.FTZ R38, R3.reuse, R98 ;  /* 0x0000006203267220 */ /* 0x040fe60000410000 */
[----:B------:R-:W-:Y:S01]  /*6a20*/  MUFU.EX2 R171, R171 ;  /* 0x000000ab00ab7308 */ /* 0x000fe20000000800 */
[----:B------:R-:W-:Y:S02]  /*6a30*/  FMUL.FTZ R39, R3, R99 ;  /* 0x0000006303277220 */ /* 0x000fe40000410000 */
[----:B------:R-:W2:Y:S01]  /*6a40*/  LDSM.16.MT88.4 R96, [R188+0x6000] ;  /* 0x00600000bc60783b */ /* 0x000ea20000004200 */
[----:B------:R-:W-:Y:S01]  /*6a50*/  FFMA.FTZ R146, R2, R225, R146 ;  /* 0x000000e102927223 */ /* 0x000fe20000010092 */
[----:B------:R-:W-:Y:S01]  /*6a60*/  MOV R2, R134 ;  /* 0x0000008600027202 */ /* 0x000fe20000000f00 */
[----:B------:R-:W-:Y:S01]  /*6a70*/  FFMA.FTZ R142, R0, R224, R142 ;  /* 0x000000e0008e7223 */ /* 0x000fe2000001008e */
[----:B------:R-:W-:Y:S01]  /*6a80*/  MOV R0, R133 ;  /* 0x0000008500007202 */ /* 0x000fe20000000f00 */
[-C--:B------:R-:W-:Y:S02]  /*6a90*/  HMMA.16816.F32 R36, R128, R52.reuse, R36 ;  /* 0x000000348024723c */ /* 0x080fe40000001824 */
[----:B------:R-:W3:Y:S01]  /*6aa0*/  MUFU.EX2 R173, R173 ;  /* 0x000000ad00ad7308 */ /* 0x000ee20000000800 */
[----:B------:R-:W-:Y:S02]  /*6ab0*/  FADD.FTZ R159, R158, R159 ;  /* 0x0000009f9e9f7221 */ /* 0x000fe40000010000 */
[----:B------:R-:W-:Y:S01]  /*6ac0*/  FADD.FTZ R152, R151, R152 ;  /* 0x0000009897987221 */ /* 0x000fe20000010000 */
[----:B-1----:R-:W-:Y:S01]  /*6ad0*/  F2FP.PACK_AB R72, R168, R165 ;  /* 0x000000a5a848723e */ /* 0x002fe200000000ff */
[----:B------:R-:W-:Y:S01]  /*6ae0*/  FADD.FTZ R146, R145, R146 ;  /* 0x0000009291927221 */ /* 0x000fe20000010000 */
[C---:B------:R-:W-:Y:S04]  /*6af0*/  HMMA.16816.F32 R40, R64.reuse, R52, R40 ;  /* 0x000000344028723c */ /* 0x040fe80000001828 */
[----:B------:R-:W-:Y:S01]  /*6b00*/  MUFU.EX2 R174, R174 ;  /* 0x000000ae00ae7308 */ /* 0x000fe20000000800 */
[----:B------:R-:W-:Y:S02]  /*6b10*/  FADD.FTZ R142, R141, R142 ;  /* 0x0000008e8d8e7221 */ /* 0x000fe40000010000 */
[C---:B------:R-:W-:Y:S01]  /*6b20*/  FMUL.FTZ R52, R132.reuse, R80 ;  /* 0x0000005084347220 */ /* 0x040fe20000410000 */
[-C--:B------:R-:W-:Y:S04]  /*6b30*/  HMMA.16816.F32 R44, R64, R54.reuse, R44 ;  /* 0x00000036402c723c */ /* 0x080fe8000000182c */
[----:B------:R-:W-:Y:S02]  /*6b40*/  FMUL.FTZ R53, R132, R81 ;  /* 0x0000005184357220 */ /* 0x000fe40000410000 */
[----:B------:R-:W1:Y:S01]  /*6b50*/  MUFU.EX2 R175, R175 ;  /* 0x000000af00af7308 */ /* 0x000e620000000800 */
[----:B------:R-:W-:Y:S01]  /*6b60*/  FADD.FTZ R159, R157, R159 ;  /* 0x0000009f9d9f7221 */ /* 0x000fe20000010000 */
[C---:B------:R-:W-:Y:S04]  /*6b70*/  HMMA.16816.F32 R48, R128.reuse, R54, R48 ;  /* 0x000000368030723c */ /* 0x040fe80000001830 */
[----:B---3--:R-:W-:Y:S01]  /*6b80*/  F2FP.PACK_AB R73, R173, R171 ;  /* 0x000000abad49723e */ /* 0x008fe200000000ff */
[----:B------:R-:W-:Y:S02]  /*6b90*/  FADD.FTZ R152, R150, R152 ;  /* 0x0000009896987221 */ /* 0x000fe40000010000 */
[C---:B------:R-:W-:Y:S01]  /*6ba0*/  FMUL.FTZ R54, R3.reuse, R82 ;  /* 0x0000005203367220 */ /* 0x040fe20000410000 */
[----:B------:R-:W-:Y:S01]  /*6bb0*/  MUFU.EX2 R177, R177 ;  /* 0x000000b100b17308 */ /* 0x000fe20000000800 */
[----:B------:R-:W-:Y:S02]  /*6bc0*/  FMUL.FTZ R55, R3, R83 ;  /* 0x0000005303377220 */ /* 0x000fe40000410000 */
[----:B------:R-:W3:Y:S01]  /*6bd0*/  LDSM.16.MT88.4 R80, [R190+0x6800] ;  /* 0x00680000be50783b */ /* 0x000ee20000004200 */
[----:B------:R-:W-:Y:S02]  /*6be0*/  FADD.FTZ R146, R144, R146 ;  /* 0x0000009290927221 */ /* 0x000fe40000010000 */
[----:B------:R-:W-:Y:S02]  /*6bf0*/  FADD.FTZ R142, R140, R142 ;  /* 0x0000008e8c8e7221 */ /* 0x000fe40000010000 */
[-C--:B--2---:R-:W-:Y:S02]  /*6c00*/  HMMA.16816.F32 R52, R128, R96.reuse, R52 ;  /* 0x000000608034723c */ /* 0x084fe40000001834 */
[----:B------:R-:W2:Y:S01]  /*6c10*/  MUFU.EX2 R178, R178 ;  /* 0x000000b200b27308 */ /* 0x000ea20000000800 */
[----:B------:R-:W-:Y:S02]  /*6c20*/  FADD.FTZ R159, R156, R159 ;  /* 0x0000009f9c9f7221 */ /* 0x000fe40000010000 */
[----:B------:R-:W-:Y:S01]  /*6c30*/  FADD.FTZ R152, R149, R152 ;  /* 0x0000009895987221 */ /* 0x000fe20000010000 */
[----:B-1----:R-:W-:Y:S01]  /*6c40*/  F2FP.PACK_AB R74, R175, R174 ;  /* 0x000000aeaf4a723e */ /* 0x002fe200000000ff */
[----:B------:R-:W-:Y:S01]  /*6c50*/  FADD.FTZ R146, R143, R146 ;  /* 0x000000928f927221 */ /* 0x000fe20000010000 */
[C---:B------:R-:W-:Y:S04]  /*6c60*/  HMMA.16816.F32 R56, R64.reuse, R96, R56 ;  /* 0x000000604038723c */ /* 0x040fe80000001838 */
[----:B------:R-:W1:Y:S01]  /*6c70*/  MUFU.EX2 R180, R180 ;  /* 0x000000b400b47308 */ /* 0x000e620000000800 */
[----:B------:R-:W-:Y:S02]  /*6c80*/  FADD.FTZ R142, R139, R142 ;  /* 0x0000008e8b8e7221 */ /* 0x000fe40000010000 */
[----:B------:R-:W-:Y:S01]  /*6c90*/  FADD.FTZ R159, R155, R159 ;  /* 0x0000009f9b9f7221 */ /* 0x000fe20000010000 */
[-C--:B------:R-:W-:Y:S04]  /*6ca0*/  HMMA.16816.F32 R60, R64, R98.reuse, R60 ;  /* 0x00000062403c723c */ /* 0x080fe8000000183c */
[----:B------:R-:W-:Y:S02]  /*6cb0*/  FADD.FTZ R152, R148, R152 ;  /* 0x0000009894987221 */ /* 0x000fe40000010000 */
[----:B------:R-:W-:Y:S01]  /*6cc0*/  MUFU.EX2 R231, R231 ;  /* 0x000000e700e77308 */ /* 0x000fe20000000800 */
[----:B------:R-:W-:Y:S01]  /*6cd0*/  FMUL.FTZ R64, R132, R68 ;  /* 0x0000004484407220 */ /* 0x000fe20000410000 */
[----:B------:R-:W-:Y:S01]  /*6ce0*/  F2FP.PACK_AB R68, R154, R155 ;  /* 0x0000009b9a44723e */ /* 0x000fe200000000ff */
[----:B------:R-:W-:Y:S03]  /*6cf0*/  FMUL.FTZ R65, R132, R69 ;  /* 0x0000004584417220 */ /* 0x000fe60000410000 */
[----:B------:R-:W-:Y:S01]  /*6d00*/  FMUL.FTZ R66, R3, R70 ;  /* 0x0000004603427220 */ /* 0x000fe20000410000 */
[----:B------:R-:W-:Y:S01]  /*6d10*/  F2FP.PACK_AB R69, R147, R148 ;  /* 0x000000949345723e */ /* 0x000fe200000000ff */
[----:B------:R-:W-:Y:S01]  /*6d20*/  FMUL.FTZ R67, R3, R71 ;  /* 0x0000004703437220 */ /* 0x000fe20000410000 */
[----:B------:R-:W-:Y:S01]  /*6d30*/  F2FP.PACK_AB R70, R160, R153 ;  /* 0x00000099a046723e */ /* 0x000fe200000000ff */
[----:B------:R-:W4:Y:S01]  /*6d40*/  MUFU.EX2 R239, R239 ;  /* 0x000000ef00ef7308 */ /* 0x000f220000000800 */
[----:B------:R-:W-:Y:S01]  /*6d50*/  F2FP.PACK_AB R71, R162, R161 ;  /* 0x000000a1a247723e */ /* 0x000fe200000000ff */
[----:B------:R-:W-:Y:S01]  /*6d60*/  FADD.FTZ R146, R165, R146 ;  /* 0x00000092a5927221 */ /* 0x000fe20000010000 */
[----:B--2---:R-:W-:Y:S01]  /*6d70*/  F2FP.PACK_AB R75, R178, R177 ;  /* 0x000000b1b24b723e */ /* 0x004fe200000000ff */
[----:B------:R-:W-:Y:S01]  /*6d80*/  FADD.FTZ R142, R171, R142 ;  /* 0x0000008eab8e7221 */ /* 0x000fe20000010000 */
[----:B------:R-:W-:Y:S04]  /*6d90*/  HMMA.16816.F32 R64, R128, R98, R64 ;  /* 0x000000628040723c */ /* 0x000fe80000001840 */
[----:B------:R-:W-:Y:S01]  /*6da0*/  MOV R3, R135 ;  /* 0x0000008700037202 */ /* 0x000fe20000000f00 */
[----:B------:R-:W2:Y:S01]  /*6db0*/  MUFU.EX2 R245, R245 ;  /* 0x000000f500f57308 */ /* 0x000ea20000000800 */
[----:B------:R-:W-:Y:S01]  /*6dc0*/  FADD.FTZ R159, R154, R159 ;  /* 0x0000009f9a9f7221 */ /* 0x000fe20000010000 */
[----:B------:R-:W-:Y:S01]  /*6dd0*/  MOV R132, R136 ;  /* 0x0000008800847202 */ /* 0x000fe20000000f00 */
[-C--:B------:R-:W-:Y:S05]  /*6de0*/  HMMA.16816.F32 R4, R68, R76.reuse, R4 ;  /* 0x0000004c4404723c */ /* 0x080fea0000001804 */
[----:B------:R-:W-:Y:S02]  /*6df0*/  FADD.FTZ R152, R147, R152 ;  /* 0x0000009893987221 */ /* 0x000fe40000010000 */
[----:B------:R-:W5:Y:S01]  /*6e00*/  MUFU.EX2 R246, R246 ;  /* 0x000000f600f67308 */ /* 0x000f620000000800 */
[C---:B------:R-:W-:Y:S04]  /*6e10*/  HMMA.16816.F32 R8, R72.reuse, R76, R8 ;  /* 0x0000004c4808723c */ /* 0x040fe80000001808 */
[----:B------:R-:W-:Y:S02]  /*6e20*/  FADD.FTZ R146, R168, R146 ;  /* 0x00000092a8927221 */ /* 0x000fe40000010000 */
[----:B------:R-:W-:Y:S02]  /*6e30*/  FADD.FTZ R142, R173, R142 ;  /* 0x0000008ead8e7221 */ /* 0x000fe40000010000 */
[-C--:B------:R-:W-:Y:S01]  /*6e40*/  HMMA.16816.F32 R12, R72, R78.reuse, R12 ;  /* 0x0000004e480c723c */ /* 0x080fe2000000180c */
[----:B------:R-:W-:Y:S03]  /*6e50*/  MUFU.EX2 R248, R248 ;  /* 0x000000f800f87308 */ /* 0x000fe60000000800 */
[----:B------:R-:W-:Y:S02]  /*6e60*/  FADD.FTZ R159, R153, R159 ;  /* 0x0000009f999f7221 */ /* 0x000fe40000010000 */
[----:B------:R-:W-:Y:S02]  /*6e70*/  FADD.FTZ R152, R161, R152 ;  /* 0x00000098a1987221 */ /* 0x000fe40000010000 */
[C---:B------:R-:W-:Y:S01]  /*6e80*/  HMMA.16816.F32 R16, R68.reuse, R78, R16 ;  /* 0x0000004e4410723c */ /* 0x040fe20000001810 */
[----:B------:R-:W5:Y:S02]  /*6e90*/  LDSM.16.MT88.4 R76, [R188+0x6800] ;  /* 0x00680000bc4c783b */ /* 0x000f640000004200 */
[----:B------:R-:W-:Y:S01]  /*6ea0*/  MUFU.EX2 R249, R249 ;  /* 0x000000f900f97308 */ /* 0x000fe20000000800 */
[----:B------:R-:W-:Y:S02]  /*6eb0*/  FADD.FTZ R146, R174, R146 ;  /* 0x00000092ae927221 */ /* 0x000fe40000010000 */
[----:B------:R-:W-:Y:S02]  /*6ec0*/  FADD.FTZ R142, R177, R142 ;  /* 0x0000008eb18e7221 */ /* 0x000fe40000010000 */
[-C--:B---3--:R-:W-:Y:S04]  /*6ed0*/  HMMA.16816.F32 R20, R68, R80.reuse, R20 ;  /* 0x000000504414723c */ /* 0x088fe80000001814 */
[----:B------:R-:W-:Y:S01]  /*6ee0*/  FADD.FTZ R159, R160, R159 ;  /* 0x0000009fa09f7221 */ /* 0x000fe20000010000 */
[----:B------:R-:W-:Y:S01]  /*6ef0*/  MUFU.EX2 R250, R250 ;  /* 0x000000fa00fa7308 */ /* 0x000fe20000000800 */
[----:B------:R-:W-:Y:S02]  /*6f00*/  FADD.FTZ R152, R162, R152 ;  /* 0x00000098a2987221 */ /* 0x000fe40000010000 */
[C---:B------:R-:W-:Y:S04]  /*6f10*/  HMMA.16816.F32 R24, R72.reuse, R80, R24 ;  /* 0x000000504818723c */ /* 0x040fe80000001818 */
[----:B------:R-:W-:Y:S02]  /*6f20*/  FADD.FTZ R146, R175, R146 ;  /* 0x00000092af927221 */ /* 0x000fe40000010000 */
[----:B------:R-:W-:Y:S01]  /*6f30*/  FADD.FTZ R142, R178, R142 ;  /* 0x0000008eb28e7221 */ /* 0x000fe20000010000 */
[----:B------:R-:W3:Y:S01]  /*6f40*/  MUFU.EX2 R243, R243 ;  /* 0x000000f300f37308 */ /* 0x000ee20000000800 */
[-C--:B------:R-:W-:Y:S04]  /*6f50*/  HMMA.16816.F32 R28, R72, R82.reuse, R28 ;  /* 0x00000052481c723c */ /* 0x080fe8000000181c */
[----:B-1----:R-:W-:Y:S02]  /*6f60*/  FADD.FTZ R159, R180, R159 ;  /* 0x0000009fb49f7221 */ /* 0x002fe40000010000 */
[----:B----4-:R-:W-:Y:S02]  /*6f70*/  FADD.FTZ R152, R239, R152 ;  /* 0x00000098ef987221 */ /* 0x010fe40000010000 */
[C---:B------:R-:W-:Y:S01]  /*6f80*/  HMMA.16816.F32 R32, R68.reuse, R82, R32 ;  /* 0x000000524420723c */ /* 0x040fe20000001820 */
[----:B------:R-:W1:Y:S01]  /*6f90*/  LDSM.16.MT88.4 R80, [R192+0x7000] ;  /* 0x00700000c050783b */ /* 0x000e620000004200 */
[----:B------:R-:W4:Y:S02]  /*6fa0*/  MUFU.EX2 R244, R244 ;  /* 0x000000f400f47308 */ /* 0x000f240000000800 */
[----:B------:R-:W-:Y:S02]  /*6fb0*/  FADD.FTZ R159, R231, R159 ;  /* 0x0000009fe79f7221 */ /* 0x000fe40000010000 */
[----:B--2---:R-:W-:Y:S02]  /*6fc0*/  FADD.FTZ R152, R245, R152 ;  /* 0x00000098f5987221 */ /* 0x004fe40000010000 */
[-C--:B------:R-:W-:Y:S04]  /*6fd0*/  HMMA.16816.F32 R36, R68, R84.reuse, R36 ;  /* 0x000000544424723c */ /* 0x080fe80000001824 */
[----:B------:R-:W2:Y:S01]  /*6fe0*/  MUFU.EX2 R241, R241 ;  /* 0x000000f100f17308 */ /* 0x000ea20000000800 */
[----:B-----5:R-:W-:Y:S02]  /*6ff0*/  FADD.FTZ R159, R246, R159 ;  /* 0x0000009ff69f7221 */ /* 0x020fe40000010000 */
[----:B---3--:R-:W-:Y:S01]  /*7000*/  FADD.FTZ R146, R243, R146 ;  /* 0x00000092f3927221 */ /* 0x008fe20000010000 */
[C---:B------:R-:W-:Y:S04]  /*7010*/  HMMA.16816.F32 R40, R72.reuse, R84, R40 ;  /* 0x000000544828723c */ /* 0x040fe80000001828 */
[----:B------:R-:W-:Y:S02]  /*7020*/  FADD.FTZ R152, R249, R152 ;  /* 0x00000098f9987221 */ /* 0x000fe40000010000 */
[----:B------:R-:W3:Y:S01]  /*7030*/  MUFU.EX2 R238, R238 ;  /* 0x000000ee00ee7308 */ /* 0x000ee20000000800 */
[----:B------:R-:W-:Y:S01]  /*7040*/  FADD.FTZ R159, R248, R159 ;  /* 0x0000009ff89f7221 */ /* 0x000fe20000010000 */
[-C--:B------:R-:W-:Y:S04]  /*7050*/  HMMA.16816.F32 R44, R72, R86.reuse, R44 ;  /* 0x00000056482c723c */ /* 0x080fe8000000182c */
[----:B----4-:R-:W-:Y:S02]  /*7060*/  FADD.FTZ R146, R244, R146 ;  /* 0x00000092f4927221 */ /* 0x010fe40000010000 */
[----:B------:R-:W-:Y:S02]  /*7070*/  FADD.FTZ R152, R250, R152 ;  /* 0x00000098fa987221 */ /* 0x000fe40000010000 */
[C---:B------:R-:W-:Y:S01]  /*7080*/  HMMA.16816.F32 R48, R68.reuse, R86, R48 ;  /* 0x000000564430723c */ /* 0x040fe20000001830 */
[----:B------:R-:W4:Y:S01]  /*7090*/  LDSM.16.MT88.4 R84, [R190+0x7000] ;  /* 0x00700000be54783b */ /* 0x000f220000004200 */
[----:B------:R-:W5:Y:S02]  /*70a0*/  MUFU.EX2 R236, R236 ;  /* 0x000000ec00ec7308 */ /* 0x000f640000000800 */
[----:B--2---:R-:W-:Y:S04]  /*70b0*/  FADD.FTZ R142, R241, R142 ;  /* 0x0000008ef18e7221 */ /* 0x004fe80000010000 */
[-C--:B------:R-:W-:Y:S04]  /*70c0*/  HMMA.16816.F32 R52, R68, R76.reuse, R52 ;  /* 0x0000004c4434723c */ /* 0x080fe80000001834 */
[----:B------:R-:W2:Y:S01]  /*70d0*/  MUFU.EX2 R237, R237 ;  /* 0x000000ed00ed7308 */ /* 0x000ea20000000800 */
[----:B---3--:R-:W-:Y:S03]  /*70e0*/  FADD.FTZ R142, R238, R142 ;  /* 0x0000008eee8e7221 */ /* 0x008fe60000010000 */
[C---:B------:R-:W-:Y:S06]  /*70f0*/  HMMA.16816.F32 R56, R72.reuse, R76, R56 ;  /* 0x0000004c4838723c */ /* 0x040fec0000001838 */
[----:B------:R-:W3:Y:S02]  /*7100*/  MUFU.EX2 R235, R235 ;  /* 0x000000eb00eb7308 */ /* 0x000ee40000000800 */
[-C--:B------:R-:W-:Y:S04]  /*7110*/  HMMA.16816.F32 R60, R72, R78.reuse, R60 ;  /* 0x0000004e483c723c */ /* 0x080fe8000000183c */
[----:B-----5:R-:W-:Y:S03]  /*7120*/  FADD.FTZ R146, R236, R146 ;  /* 0x00000092ec927221 */ /* 0x020fe60000010000 */
[----:B------:R-:W-:Y:S01]  /*7130*/  F2FP.PACK_AB R72, R244, R243 ;  /* 0x000000f3f448723e */ /* 0x000fe200000000ff */
[----:B------:R-:W-:Y:S01]  /*7140*/  HMMA.16816.F32 R64, R68, R78, R64 ;  /* 0x0000004e4440723c */ /* 0x000fe20000001840 */
[----:B------:R-:W5:Y:S01]  /*7150*/  MUFU.EX2 R233, R233 ;  /* 0x000000e900e97308 */ /* 0x000f620000000800 */
[----:B------:R-:W4:Y:S02]  /*7160*/  LDSM.16.MT88.4 R76, [R189+0x7000] ;  /* 0x00700000bd4c783b */ /* 0x000f240000004200 */
[----:B------:R-:W-:Y:S01]  /*7170*/  F2FP.PACK_AB R73, R238, R241 ;  /* 0x000000f1ee49723e */ /* 0x000fe200000000ff */
[C---:B--2---:R-:W-:Y:S01]  /*7180*/  FADD.FTZ R146, R237.reuse, R146 ;  /* 0x00000092ed927221 */ /* 0x044fe20000010000 */
[----:B------:R-:W-:Y:S02]  /*7190*/  F2FP.PACK_AB R74, R237, R236 ;  /* 0x000000eced4a723e */ /* 0x000fe400000000ff */
[----:B------:R-:W-:Y:S03]  /*71a0*/  F2FP.PACK_AB R68, R231, R180 ;  /* 0x000000b4e744723e */ /* 0x000fe600000000ff */
[----:B------:R-:W2:Y:S01]  /*71b0*/  MUFU.EX2 R230, R230 ;  /* 0x000000e600e67308 */ /* 0x000ea20000000800 */
[----:B------:R-:W-:Y:S02]  /*71c0*/  F2FP.PACK_AB R69, R245, R239 ;  /* 0x000000eff545723e */ /* 0x000fe400000000ff */
[----:B------:R-:W-:Y:S01]  /*71d0*/  F2FP.PACK_AB R70, R248, R246 ;  /* 0x000000f6f846723e */ /* 0x000fe200000000ff */
[----:B---3--:R-:W-:Y:S01]  /*71e0*/  FADD.FTZ R142, R235, R142 ;  /* 0x0000008eeb8e7221 */ /* 0x008fe20000010000 */
[----:B------:R-:W-:Y:S05]  /*71f0*/  F2FP.PACK_AB R71, R250, R249 ;  /* 0x000000f9fa47723e */ /* 0x000fea00000000ff */
[----:B------:R-:W3:Y:S02]  /*7200*/  MUFU.EX2 R232, R232 ;  /* 0x000000e800e87308 */ /* 0x000ee40000000800 */
[-C--:B-1----:R-:W-:Y:S03]  /*7210*/  HMMA.16816.F32 R4, R68, R80.reuse, R4 ;  /* 0x000000504404723c */ /* 0x082fe60000001804 */
[C---:B-----5:R-:W-:Y:S01]  /*7220*/  F2FP.PACK_AB R75, R233.reuse, R235 ;  /* 0x000000ebe94b723e */ /* 0x060fe200000000ff */
[----:B------:R-:W-:Y:S04]  /*7230*/  FADD.FTZ R142, R233, R142 ;  /* 0x0000008ee98e7221 */ /* 0x000fe80000010000 */
[----:B------:R-:W1:Y:S02]  /*7240*/  MUFU.EX2 R183, R183 ;  /* 0x000000b700b77308 */ /* 0x000e640000000800 */
[C---:B------:R-:W-:Y:S04]  /*7250*/  HMMA.16816.F32 R8, R72.reuse, R80, R8 ;  /* 0x000000504808723c */ /* 0x040fe80000001808 */
[----:B--2---:R-:W-:Y:S04]  /*7260*/  FADD.FTZ R159, R230, R159 ;  /* 0x0000009fe69f7221 */ /* 0x004fe80000010000 */
[-C--:B------:R-:W-:Y:S01]  /*7270*/  HMMA.16816.F32 R12, R72, R82.reuse, R12 ;  /* 0x00000052480c723c */ /* 0x080fe2000000180c */
[----:B------:R-:W2:Y:S03]  /*7280*/  MUFU.EX2 R182, R182 ;  /* 0x000000b600b67308 */ /* 0x000ea60000000800 */
[----:B---3--:R-:W-:Y:S04]  /*7290*/  FADD.FTZ R159, R232, R159 ;  /* 0x0000009fe89f7221 */ /* 0x008fe80000010000 */
[C---:B------:R-:W-:Y:S01]  /*72a0*/  HMMA.16816.F32 R16, R68.reuse, R82, R16 ;  /* 0x000000524410723c */ /* 0x040fe20000001810 */
[----:B------:R-:W3:Y:S02]  /*72b0*/  LDSM.16.MT88.4 R80, [R188+0x7000] ;  /* 0x00700000bc50783b */ /* 0x000ee40000004200 */
[----:B------:R-:W5:Y:S01]  /*72c0*/  MUFU.EX2 R242, R242 ;  /* 0x000000f200f27308 */ /* 0x000f620000000800 */
[----:B-1----:R-:W-:Y:S04]  /*72d0*/  FADD.FTZ R152, R183, R152 ;  /* 0x00000098b7987221 */ /* 0x002fe80000010000 */
[-C--:B----4-:R-:W-:Y:S05]  /*72e0*/  HMMA.16816.F32 R20, R68, R84.reuse, R20 ;  /* 0x000000544414723c */ /* 0x090fea0000001814 */
[----:B------:R-:W1:Y:S03]  /*72f0*/  MUFU.EX2 R247, R247 ;  /* 0x000000f700f77308 */ /* 0x000e660000000800 */
[C---:B------:R-:W-:Y:S04]  /*7300*/  HMMA.16816.F32 R24, R72.reuse, R84, R24 ;  /* 0x000000544818723c */ /* 0x040fe80000001818 */
[----:B--2---:R-:W-:Y:S03]  /*7310*/  FADD.FTZ R152, R182, R152 ;  /* 0x00000098b6987221 */ /* 0x004fe60000010000 */
[----:B------:R-:W2:Y:S01]  /*7320*/  MUFU.EX2 R181, R181 ;  /* 0x000000b500b57308 */ /* 0x000ea20000000800 */
[-C--:B------:R-:W-:Y:S04]  /*7330*/  HMMA.16816.F32 R28, R72, R86.reuse, R28 ;  /* 0x00000056481c723c */ /* 0x080fe8000000181c */
[----:B-----5:R-:W-:Y:S04]  /*7340*/  FADD.FTZ R159, R242, R159 ;  /* 0x0000009ff29f7221 */ /* 0x020fe80000010000 */
[C---:B------:R-:W-:Y:S01]  /*7350*/  HMMA.16816.F32 R32, R68.reuse, R86, R32 ;  /* 0x000000564420723c */ /* 0x040fe20000001820 */
[----:B------:R-:W4:Y:S01]  /*7360*/  LDSM.16.MT88.4 R84, [R189+0x7800] ;  /* 0x00780000bd54783b */ /* 0x000f220000004200 */
[----:B------:R-:W5:Y:S02]  /*7370*/  MUFU.EX2 R240, R240 ;  /* 0x000000f000f07308 */ /* 0x000f640000000800 */
[----:B-1----:R-:W-:Y:S04]  /*7380*/  FADD.FTZ R227, R247, R159 ;  /* 0x0000009ff7e37221 */ /* 0x002fe80000010000 */
[-C--:B------:R-:W-:Y:S04]  /*7390*/  HMMA.16816.F32 R36, R68, R76.reuse, R36 ;  /* 0x0000004c4424723c */ /* 0x080fe80000001824 */
[----:B------:R-:W1:Y:S01]  /*73a0*/  MUFU.EX2 R172, R172 ;  /* 0x000000ac00ac7308 */ /* 0x000e620000000800 */
[----:B--2---:R-:W-:Y:S03]  /*73b0*/  FADD.FTZ R152, R181, R152 ;  /* 0x00000098b5987221 */ /* 0x004fe60000010000 */
[C---:B------:R-:W-:Y:S06]  /*73c0*/  HMMA.16816.F32 R40, R72.reuse, R76, R40 ;  /* 0x0000004c4828723c */ /* 0x040fec0000001828 */
[----:B------:R-:W2:Y:S02]  /*73d0*/  MUFU.EX2 R169, R169 ;  /* 0x000000a900a97308 */ /* 0x000ea40000000800 */
[-C--:B------:R-:W-:Y:S04]  /*73e0*/  HMMA.16816.F32 R44, R72, R78.reuse, R44 ;  /* 0x0000004e482c723c */ /* 0x080fe8000000182c */
[----:B-----5:R-:W-:Y:S04]  /*73f0*/  FADD.FTZ R226, R240, R152 ;  /* 0x00000098f0e27221 */ /* 0x020fe80000010000 */
[C---:B------:R-:W-:Y:S01]  /*7400*/  HMMA.16816.F32 R48, R68.reuse, R78, R48 ;  /* 0x0000004e4430723c */ /* 0x040fe20000001830 */
[----:B------:R-:W5:Y:S03]  /*7410*/  MUFU.EX2 R166, R166 ;  /* 0x000000a600a67308 */ /* 0x000f660000000800 */
[----:B-1----:R-:W-:Y:S04]  /*7420*/  FADD.FTZ R146, R172, R146 ;  /* 0x00000092ac927221 */ /* 0x002fe80000010000 */
[-C--:B---3--:R-:W-:Y:S03]  /*7430*/  HMMA.16816.F32 R52, R68, R80.reuse, R52 ;  /* 0x000000504434723c */ /* 0x088fe60000001834 */
[----:B------:R-:W1:Y:S01]  /*7440*/  MUFU.EX2 R164, R164 ;  /* 0x000000a400a47308 */ /* 0x000e620000000800 */
[C---:B--2---:R-:W-:Y:S04]  /*7450*/  FADD.FTZ R146, R169.reuse, R146 ;  /* 0x00000092a9927221 */ /* 0x044fe80000010000 */
[C---:B------:R-:W-:Y:S05]  /*7460*/  HMMA.16816.F32 R56, R72.reuse, R80, R56 ;  /* 0x000000504838723c */ /* 0x040fea0000001838 */
[----:B------:R-:W2:Y:S03]  /*7470*/  MUFU.EX2 R163, R163 ;  /* 0x000000a300a37308 */ /* 0x000ea60000000800 */
[-C--:B------:R-:W-:Y:S04]  /*7480*/  HMMA.16816.F32 R60, R72, R82.reuse, R60 ;  /* 0x00000052483c723c */ /* 0x080fe8000000183c */
[----:B-----5:R-:W-:Y:S03]  /*7490*/  FADD.FTZ R142, R166, R142 ;  /* 0x0000008ea68e7221 */ /* 0x020fe60000010000 */
[----:B------:R-:W3:Y:S01]  /*74a0*/  MUFU.EX2 R176, R176 ;  /* 0x000000b000b07308 */ /* 0x000ee20000000800 */
[----:B------:R-:W-:Y:S04]  /*74b0*/  HMMA.16816.F32 R64, R68, R82, R64 ;  /* 0x000000524440723c */ /* 0x000fe80000001840 */
[----:B------:R-:W-:Y:S01]  /*74c0*/  F2FP.PACK_AB R72, R169, R172 ;  /* 0x000000aca948723e */ /* 0x000fe200000000ff */
[C---:B-1----:R-:W-:Y:S01]  /*74d0*/  FADD.FTZ R142, R164.reuse, R142 ;  /* 0x0000008ea48e7221 */ /* 0x042fe20000010000 */
[----:B------:R-:W-:Y:S02]  /*74e0*/  F2FP.PACK_AB R73, R164, R166 ;  /* 0x000000a6a449723e */ /* 0x000fe400000000ff */
[----:B------:R-:W-:Y:S01]  /*74f0*/  F2FP.PACK_AB R68, R232, R230 ;  /* 0x000000e6e844723e */ /* 0x000fe200000000ff */
[----:B------:R-:W1:Y:S03]  /*7500*/  MUFU.EX2 R138, R138 ;  /* 0x0000008a008a7308 */ /* 0x000e660000000800 */
[----:B------:R-:W-:Y:S01]  /*7510*/  F2FP.PACK_AB R69, R182, R183 ;  /* 0x000000b7b645723e */ /* 0x000fe200000000ff */
[----:B--2---:R-:W-:Y:S01]  /*7520*/  FADD.FTZ R146, R163, R146 ;  /* 0x00000092a3927221 */ /* 0x004fe20000010000 */
[----:B------:R-:W-:Y:S02]  /*7530*/  F2FP.PACK_AB R70, R247, R242 ;  /* 0x000000f2f746723e */ /* 0x000fe400000000ff */
[----:B------:R-:W-:Y:S03]  /*7540*/  F2FP.PACK_AB R71, R240, R181 ;  /* 0x000000b5f047723e */ /* 0x000fe600000000ff */
[----:B------:R-:W2:Y:S04]  /*7550*/  MUFU.EX2 R170, R170 ;  /* 0x000000aa00aa7308 */ /* 0x000ea80000000800 */
[-C--:B------:R-:W-:Y:S01]  /*7560*/  HMMA.16816.F32 R128, R68, R116.reuse, R4 ;  /* 0x000000744480723c */ /* 0x080fe20000001804 */
[----:B------:R-:W5:Y:S02]  /*7570*/  LDSM.16.MT88.4 R4, [R188+0x7800] ;  /* 0x00780000bc04783b */ /* 0x000f640000004200 */
[C---:B---3--:R-:W-:Y:S01]  /*7580*/  F2FP.PACK_AB R74, R176.reuse, R163 ;  /* 0x000000a3b04a723e */ /* 0x048fe200000000ff */
[----:B------:R-:W-:Y:S02]  /*7590*/  FADD.FTZ R225, R176, R146 ;  /* 0x00000092b0e17221 */ /* 0x000fe40000010000 */
[----:B-1----:R-:W-:Y:S01]  /*75a0*/  FADD.FTZ R142, R138, R142 ;  /* 0x0000008e8a8e7221 */ /* 0x002fe20000010000 */
[C---:B--2---:R-:W-:Y:S05]  /*75b0*/  F2FP.PACK_AB R75, R170.reuse, R138 ;  /* 0x0000008aaa4b723e */ /* 0x044fea00000000ff */
[----:B------:R-:W-:Y:S02]  /*75c0*/  FADD.FTZ R224, R170, R142 ;  /* 0x0000008eaae07221 */ /* 0x000fe40000010000 */
[C---:B------:R-:W-:Y:S08]  /*75d0*/  HMMA.16816.F32 R124, R72.reuse, R116, R8 ;  /* 0x00000074487c723c */ /* 0x040ff00000001808 */
[-C--:B------:R-:W-:Y:S08]  /*75e0*/  HMMA.16816.F32 R120, R72, R118.reuse, R12 ;  /* 0x000000764878723c */ /* 0x080ff0000000180c */
[C---:B------:R-:W-:Y:S08]  /*75f0*/  HMMA.16816.F32 R116, R68.reuse, R118, R16 ;  /* 0x000000764474723c */ /* 0x040ff00000001810 */
[-C--:B------:R-:W-:Y:S08]  /*7600*/  HMMA.16816.F32 R112, R68, R100.reuse, R20 ;  /* 0x000000644470723c */ /* 0x080ff00000001814 */
[C---:B------:R-:W-:Y:S08]  /*7610*/  HMMA.16816.F32 R108, R72.reuse, R100, R24 ;  /* 0x00000064486c723c */ /* 0x040ff00000001818 */
[-C--:B------:R-:W-:Y:S08]  /*7620*/  HMMA.16816.F32 R104, R72, R102.reuse, R28 ;  /* 0x000000664868723c */ /* 0x080ff0000000181c */
[C---:B------:R-:W-:Y:S08]  /*7630*/  HMMA.16816.F32 R100, R68.reuse, R102, R32 ;  /* 0x000000664464723c */ /* 0x040ff00000001820 */
[-C--:B----4-:R-:W-:Y:S08]  /*7640*/  HMMA.16816.F32 R96, R68, R84.reuse, R36 ;  /* 0x000000544460723c */ /* 0x090ff00000001824 */
[C---:B------:R-:W-:Y:S08]  /*7650*/  HMMA.16816.F32 R92, R72.reuse, R84, R40 ;  /* 0x00000054485c723c */ /* 0x040ff00000001828 */
[-C--:B------:R-:W-:Y:S08]  /*7660*/  HMMA.16816.F32 R88, R72, R86.reuse, R44 ;  /* 0x000000564858723c */ /* 0x080ff0000000182c */
[C---:B------:R-:W-:Y:S08]  /*7670*/  HMMA.16816.F32 R84, R68.reuse, R86, R48 ;  /* 0x000000564454723c */ /* 0x040ff00000001830 */
[-C--:B-----5:R-:W-:Y:S08]  /*7680*/  HMMA.16816.F32 R80, R68, R4.reuse, R52 ;  /* 0x000000044450723c */ /* 0x0a0ff00000001834 */
[C---:B------:R-:W-:Y:S08]  /*7690*/  HMMA.16816.F32 R76, R72.reuse, R4, R56 ;  /* 0x00000004484c723c */ /* 0x040ff00000001838 */
[-C--:B------:R-:W-:Y:S08]  /*76a0*/  HMMA.16816.F32 R72, R72, R6.reuse, R60 ;  /* 0x000000064848723c */ /* 0x080ff0000000183c */
[----:B------:R-:W-:Y:S01]  /*76b0*/  HMMA.16816.F32 R68, R68, R6, R64 ;  /* 0x000000064444723c */ /* 0x000fe20000001840 */
[----:B------:R-:W-:-:S07]  /*76c0*/  @P0 BRA `(.L_x_1002) ;  /* 0xffffd2d000000947 */ /* 0x000fce000383ffff */
.L_x_1001:
[----:B------:R-:W1:Y:S01]  /*76d0*/  SHFL.BFLY PT, R2, R227, 0x2, 0x1f ;  /* 0x0c401f00e3027f89 */ /* 0x000e6200000e0000 */
[C---:B------:R-:W-:Y:S01]  /*76e0*/  ISETP.NE.AND P0, PT, R201.reuse, -0x1, PT ;  /* 0xffffffffc900780c */ /* 0x040fe20003f05270 */
[----:B------:R-:W2:Y:S01]  /*76f0*/  LDC.U8 R18, c[0x0][0x328] ;  /* 0x0000ca00ff127b82 */ /* 0x000ea20000000000 */
[----:B------:R-:W-:Y:S01]  /*7700*/  MOV R11, 0x3f800000 ;  /* 0x3f800000000b7802 */ /* 0x000fe20000000f00 */
[----:B------:R-:W3:Y:S01]  /*7710*/  SHFL.BFLY PT, R0, R226, 0x2, 0x1f ;  /* 0x0c401f00e2007f89 */ /* 0x000ee200000e0000 */
[----:B------:R-:W-:Y:S01]  /*7720*/  MOV R16, 0xfffffff0 ;  /* 0xfffffff000107802 */ /* 0x000fe20000000f00 */
[----:B------:R-:W-:Y:S01]  /*7730*/  CS2R R48, SRZ ;  /* 0x0000000000307805 */ /* 0x000fe2000001ff00 */
[----:B------:R-:W-:Y:S01]  /*7740*/  MOV R17, 0x20 ;  /* 0x0000002000117802 */ /* 0x000fe20000000f00 */
[----:B------:R-:W4:Y:S01]  /*7750*/  SHFL.BFLY PT, R4, R225, 0x2, 0x1f ;  /* 0x0c401f00e1047f89 */ /* 0x000f2200000e0000 */
[----:B------:R-:W-:Y:S01]  /*7760*/  MOV R46, 0x7f800000 ;  /* 0x7f800000002e7802 */ /* 0x000fe20000000f00 */
[----:B------:R-:W-:Y:S04]  /*7770*/  BSSY B0, `(.L_x_1005) ;  /* 0x0000120000007945 */ /* 0x000fe80003800000 */
[----:B------:R-:W-:-:S04]  /*7780*/  @P0 IMAD.WIDE.U32 R12, R201, c[0x0][0x1e8], RZ ;  /* 0x00007a00c90c0a25 */ /* 0x000fc800078e00ff */
[----:B------:R-:W-:Y:S01]  /*7790*/  @P0 IMAD R7, R201, c[0x0][0x1ec], R13 ;  /* 0x00007b00c9070a24 */ /* 0x000fe200078e020d */
[----:B------:R-:W-:Y:S01]  /*77a0*/  @P0 MOV R8, R12 ;  /* 0x0000000c00080202 */ /* 0x000fe20000000f00 */
[----:B------:R-:W-:Y:S01]  /*77b0*/  IMAD.MOV.U32 R13, RZ, RZ, 0x3f800000 ;  /* 0x3f800000ff0d7424 */ /* 0x000fe200078e00ff */
[----:B------:R-:W-:Y:S01]  /*77c0*/  MOV R12, 0x3f800000 ;  /* 0x3f800000000c7802 */ /* 0x000fe20000000f00 */
[----:B-1----:R-:W-:Y:S02]  /*77d0*/  FADD.FTZ R227, R2, R227 ;  /* 0x000000e302e37221 */ /* 0x002fe40000010000 */
[----:B------:R-:W1:Y:S01]  /*77e0*/  SHFL.BFLY PT, R2, R224, 0x2, 0x1f ;  /* 0x0c401f00e0027f89 */ /* 0x000e6200000e0000 */
[----:B---3--:R-:W-:-:S03]  /*77f0*/  FADD.FTZ R226, R0, R226 ;  /* 0x000000e200e27221 */ /* 0x008fc60000010000 */
[----:B------:R-:W3:Y:S01]  /*7800*/  S2R R0, SR_TID.X ;  /* 0x0000000000007919 */ /* 0x000ee20000002100 */
[----:B----4-:R-:W-:-:S03]  /*7810*/  FADD.FTZ R4, R4, R225 ;  /* 0x000000e104047221 */ /* 0x010fc60000010000 */
[----:B------:R-:W4:Y:S04]  /*7820*/  SHFL.BFLY PT, R6, R227, 0x1, 0x1f ;  /* 0x0c201f00e3067f89 */ /* 0x000f2800000e0000 */
[----:B------:R-:W5:Y:S04]  /*7830*/  SHFL.BFLY PT, R9, R4, 0x1, 0x1f ;  /* 0x0c201f0004097f89 */ /* 0x000f6800000e0000 */
[----:B------:R-:W2:Y:S01]  /*7840*/  SHFL.BFLY PT, R5, R226, 0x1, 0x1f ;  /* 0x0c201f00e2057f89 */ /* 0x000ea200000e0000 */
[----:B-1----:R-:W-:Y:S01]  /*7850*/  FADD.FTZ R224, R2, R224 ;  /* 0x000000e002e07221 */ /* 0x002fe20000010000 */
[----:B---3--:R-:W-:-:S04]  /*7860*/  SHF.R.S32.HI R2, RZ, 0x1f, R0 ;  /* 0x0000001fff027819 */ /* 0x008fc80000011400 */
[----:B------:R-:W1:Y:S01]  /*7870*/  SHFL.BFLY PT, R3, R224, 0x1, 0x1f ;  /* 0x0c201f00e0037f89 */ /* 0x000e6200000e0000 */
[CC--:B------:R-:W-:Y:S01]  /*7880*/  LEA.HI R10, R2.reuse, R0.reuse, RZ, 0x2 ;  /* 0x00000000020a7211 */ /* 0x0c0fe200078f10ff */
[----:B----4-:R-:W-:Y:S01]  /*7890*/  FADD.FTZ R6, R227, R6 ;  /* 0x00000006e3067221 */ /* 0x010fe20000010000 */
[----:B------:R-:W-:Y:S01]  /*78a0*/  LEA.HI R2, R2, R0, RZ, 0x5 ;  /* 0x0000000002027211 */ /* 0x000fe200078f28ff */
[----:B-----5:R-:W-:Y:S01]  /*78b0*/  FADD.FTZ R4, R4, R9 ;  /* 0x0000000904047221 */ /* 0x020fe20000010000 */
[----:B------:R-:W-:Y:S02]  /*78c0*/  LOP3.LUT R9, R10, 0x3ffffffc, RZ, 0xc0, !PT ;  /* 0x3ffffffc0a097812 */ /* 0x000fe400078ec0ff */
[--C-:B------:R-:W-:Y:S01]  /*78d0*/  SHF.R.S32.HI R14, RZ, 0x2, R10.reuse ;  /* 0x00000002ff0e7819 */ /* 0x100fe2000001140a */
[----:B--2---:R-:W-:Y:S01]  /*78e0*/  FADD.FTZ R5, R226, R5 ;  /* 0x00000005e2057221 */ /* 0x004fe20000010000 */
[----:B------:R-:W-:Y:S02]  /*78f0*/  SHF.R.S32.HI R10, RZ, 0x1f, R10 ;  /* 0x0000001fff0a7819 */ /* 0x000fe4000001140a */
[----:B------:R-:W-:-:S02]  /*7900*/  FSETP.NE.FTZ.AND P6, PT, R6, RZ, PT ;  /* 0x000000ff0600720b */ /* 0x000fc40003fd5000 */
[----:B------:R-:W-:Y:S02]  /*7910*/  LEA.HI R10, R10, R14, RZ, 0x3 ;  /* 0x0000000e0a0a7211 */ /* 0x000fe400078f18ff */
[----:B------:R-:W-:Y:S02]  /*7920*/  FSETP.NE.FTZ.AND P5, PT, R5, RZ, PT ;  /* 0x000000ff0500720b */ /* 0x000fe40003fb5000 */
[----:B------:R-:W-:Y:S02]  /*7930*/  LOP3.LUT R10, R10, 0xfffffff8, RZ, 0xc0, !PT ;  /* 0xfffffff80a0a7812 */ /* 0x000fe400078ec0ff */
[----:B------:R-:W-:Y:S01]  /*7940*/  FSETP.NE.FTZ.AND P4, PT, R4, RZ, PT ;  /* 0x000000ff0400720b */ /* 0x000fe20003f95000 */
[----:B-1----:R-:W-:Y:S01]  /*7950*/  FADD.FTZ R3, R224, R3 ;  /* 0x00000003e0037221 */ /* 0x002fe20000010000 */
[----:B------:R-:W-:Y:S02]  /*7960*/  IADD3 R10, R14, -R10, RZ ;  /* 0x8000000a0e0a7210 */ /* 0x000fe40007ffe0ff */
[----:B------:R-:W-:Y:S01]  /*7970*/  IADD3 R9, -R9, R0, RZ ;  /* 0x0000000009097210 */ /* 0x000fe20007ffe1ff */
[----:B------:R-:W1:Y:S01]  /*7980*/  @P6 MUFU.RCP R11, R6 ;  /* 0x00000006000b6308 */ /* 0x000e620000001000 */
[----:B------:R-:W-:-:S02]  /*7990*/  FSETP.NE.FTZ.AND P3, PT, R3, RZ, PT ;  /* 0x000000ff0300720b */ /* 0x000fc40003f75000 */
[----:B------:R-:W-:Y:S02]  /*79a0*/  SHF.L.U32 R14, R10, 0x6, RZ ;  /* 0x000000060a0e7819 */ /* 0x000fe400000006ff */
[----:B------:R-:W-:Y:S02]  /*79b0*/  MOV R0, 0x3f800000 ;  /* 0x3f80000000007802 */ /* 0x000fe40000000f00 */
[----:B------:R-:W-:Y:S01]  /*79c0*/  LOP3.LUT R15, R14, 0x1c0, RZ, 0xc0, !PT ;  /* 0x000001c00e0f7812 */ /* 0x000fe200078ec0ff */
[----:B------:R-:W2:Y:S01]  /*79d0*/  @P5 MUFU.RCP R12, R5 ;  /* 0x00000005000c5308 */ /* 0x000ea20000001000 */
[----:B------:R-:W-:Y:S02]  /*79e0*/  LOP3.LUT R14, R10, 0x1, RZ, 0xc0, !PT ;  /* 0x000000010a0e7812 */ /* 0x000fe400078ec0ff */
[----:B------:R-:W-:Y:S02]  /*79f0*/  SHF.R.S32.HI R2, RZ, 0x5, R2 ;  /* 0x00000005ff027819 */ /* 0x000fe40000011402 */
[----:B------:R-:W-:-:S02]  /*7a00*/  ISETP.NE.U32.AND P1, PT, R14, 0x1, PT ;  /* 0x000000010e00780c */ /* 0x000fc40003f25070 */
[----:B------:R-:W3:Y:S01]  /*7a10*/  LDC.U8 R14, c[0x0][0x329] ;  /* 0x0000ca40ff0e7b82 */ /* 0x000ee20000000000 */
[----:B------:R-:W4:Y:S01]  /*7a20*/  @P4 MUFU.RCP R0, R4 ;  /* 0x0000000400004308 */ /* 0x000f220000001000 */
[----:B------:R-:W-:Y:S01]  /*7a30*/  LEA R9, R2, R9, 0x9 ;  /* 0x0000000902097211 */ /* 0x000fe200078e48ff */
[----:B-1----:R-:W-:Y:S01]  /*7a40*/  FMUL.FTZ R128, R11, R128 ;  /* 0x000000800b807220 */ /* 0x002fe20000410000 */
[----:B------:R-:W-:Y:S01]  /*7a50*/  LEA.HI R15, R15, R15, RZ, 0x1d ;  /* 0x0000000f0f0f7211 */ /* 0x000fe200078fe8ff */
[C---:B------:R-:W-:Y:S01]  /*7a60*/  FMUL.FTZ R129, R11.reuse, R129 ;  /* 0x000000810b817220 */ /* 0x040fe20000410000 */
[----:B------:R-:W-:Y:S01]  /*7a70*/  SEL R16, R16, 0x10, !P1 ;  /* 0x0000001010107807 */ /* 0x000fe20004800000 */
[----:B------:R-:W-:Y:S01]  /*7a80*/  FMUL.FTZ R116, R11, R116 ;  /* 0x000000740b747220 */ /* 0x000fe20000410000 */
[----:B------:R-:W-:Y:S01]  /*7a90*/  R2P PR, R10, 0x6 ;  /* 0x000000060a007804 */ /* 0x000fe20000000000 */
[----:B------:R-:W1:Y:S01]  /*7aa0*/  @P3 MUFU.RCP R13, R3 ;  /* 0x00000003000d3308 */ /* 0x000e620000001000 */
[----:B------:R-:W-:Y:S01]  /*7ab0*/  IMAD.U32 R9, R9, 0x2, R15 ;  /* 0x0000000209097824 */ /* 0x000fe200078e000f */
[----:B------:R-:W-:Y:S01]  /*7ac0*/  F2FP.PACK_AB R128, R129, R128 ;  /* 0x000000808180723e */ /* 0x000fe200000000ff */
[C---:B--2---:R-:W-:Y:S01]  /*7ad0*/  FMUL.FTZ R130, R12.reuse, R130 ;  /* 0x000000820c827220 */ /* 0x044fe20000410000 */
[----:B------:R-:W-:Y:S01]  /*7ae0*/  SEL R17, R17, 0xffffffe0, !P1 ;  /* 0xffffffe011117807 */ /* 0x000fe20004800000 */
[C---:B------:R-:W-:Y:S01]  /*7af0*/  FMUL.FTZ R131, R12.reuse, R131 ;  /* 0x000000830c837220 */ /* 0x040fe20000410000 */
[----:B------:R-:W-:Y:S01]  /*7b00*/  SHF.L.U32 R9, R9, 0x1, RZ ;  /* 0x0000000109097819 */ /* 0x000fe200000006ff */
[----:B------:R-:W-:Y:S01]  /*7b10*/  FMUL.FTZ R117, R11, R117 ;  /* 0x000000750b757220 */ /* 0x000fe20000410000 */
[----:B------:R-:W2:Y:S01]  /*7b20*/  @P6 MUFU.LG2 R6, R6 ;  /* 0x0000000600066308 */ /* 0x000ea20000000c00 */
[C---:B------:R-:W-:Y:S01]  /*7b30*/  FMUL.FTZ R118, R12.reuse, R118 ;  /* 0x000000760c767220 */ /* 0x040fe20000410000 */
[----:B------:R-:W-:Y:S01]  /*7b40*/  F2FP.PACK_AB R130, R131, R130 ;  /* 0x000000828382723e */ /* 0x000fe200000000ff */
[----:B------:R-:W-:Y:S01]  /*7b50*/  FMUL.FTZ R119, R12, R119 ;  /* 0x000000770c777220 */ /* 0x000fe20000410000 */
[----:B------:R-:W-:Y:S01]  /*7b60*/  F2FP.PACK_AB R116, R117, R116 ;  /* 0x000000747574723e */ /* 0x000fe200000000ff */
[C---:B----4-:R-:W-:Y:S01]  /*7b70*/  FMUL.FTZ R124, R0.reuse, R124 ;  /* 0x0000007c007c7220 */ /* 0x050fe20000410000 */
[----:B------:R-:W-:Y:S01]  /*7b80*/  IADD3 R10, R9, R16, RZ ;  /* 0x00000010090a7210 */ /* 0x000fe20007ffe0ff */
[----:B------:R-:W-:Y:S01]  /*7b90*/  FMUL.FTZ R125, R0, R125 ;  /* 0x0000007d007d7220 */ /* 0x000fe20000410000 */
[----:B------:R-:W-:Y:S01]  /*7ba0*/  F2FP.PACK_AB R118, R119, R118 ;  /* 0x000000767776723e */ /* 0x000fe200000000ff */
[C---:B-1----:R-:W-:Y:S01]  /*7bb0*/  FMUL.FTZ R127, R13.reuse, R127 ;  /* 0x0000007f0d7f7220 */ /* 0x042fe20000410000 */
[----:B---3--:R-:W-:Y:S01]  /*7bc0*/  ISETP.NE.AND P1, PT, R14, RZ, PT ;  /* 0x000000ff0e00720c */ /* 0x008fe20003f25270 */
[----:B------:R-:W-:Y:S01]  /*7bd0*/  FMUL.FTZ R126, R13, R126 ;  /* 0x0000007e0d7e7220 */ /* 0x000fe20000410000 */
[----:B------:R-:W-:Y:S01]  /*7be0*/  F2FP.PACK_AB R124, R125, R124 ;  /* 0x0000007c7d7c723e */ /* 0x000fe200000000ff */
[C---:B------:R-:W-:Y:S01]  /*7bf0*/  FMUL.FTZ R120, R0.reuse, R120 ;  /* 0x0000007800787220 */ /* 0x040fe20000410000 */
[----:B------:R-:W-:Y:S01]  /*7c00*/  STS [R9], R128 ;  /* 0x0000008009007388 */ /* 0x000fe20000000800 */
[C---:B------:R-:W-:Y:S01]  /*7c10*/  FMUL.FTZ R121, R0.reuse, R121 ;  /* 0x0000007900797220 */ /* 0x040fe20000410000 */
[----:B------:R-:W-:Y:S01]  /*7c20*/  F2FP.PACK_AB R126, R127, R126 ;  /* 0x0000007e7f7e723e */ /* 0x000fe200000000ff */
[C---:B------:R-:W-:Y:S01]  /*7c30*/  FMUL.FTZ R108, R0.reuse, R108 ;  /* 0x0000006c006c7220 */ /* 0x040fe20000410000 */
[----:B------:R-:W-:Y:S01]  /*7c40*/  STS [R9+0x400], R130 ;  /* 0x0004008209007388 */ /* 0x000fe20000000800 */
[C---:B------:R-:W-:Y:S01]  /*7c50*/  FMUL.FTZ R109, R0.reuse, R109 ;  /* 0x0000006d006d7220 */ /* 0x040fe20000410000 */
[----:B------:R-:W-:Y:S01]  /*7c60*/  IADD3 R15, R9, 0x40, RZ ;  /* 0x00000040090f7810 */ /* 0x000fe20007ffe0ff */
[C---:B------:R-:W-:Y:S01]  /*7c70*/  FMUL.FTZ R104, R0.reuse, R104 ;  /* 0x0000006800687220 */ /* 0x040fe20000410000 */
[----:B------:R-:W-:Y:S01]  /*7c80*/  STS [R10], R116 ;  /* 0x000000740a007388 */ /* 0x000fe20000000800 */
[C---:B------:R-:W-:Y:S01]  /*7c90*/  FMUL.FTZ R105, R0.reuse, R105 ;  /* 0x0000006900697220 */ /* 0x040fe20000410000 */
[----:B------:R-:W-:Y:S01]  /*7ca0*/  F2FP.PACK_AB R120, R121, R120 ;  /* 0x000000787978723e */ /* 0x000fe200000000ff */
[C---:B------:R-:W-:Y:S01]  /*7cb0*/  FMUL.FTZ R92, R0.reuse, R92 ;  /* 0x0000005c005c7220 */ /* 0x040fe20000410000 */
[----:B------:R-:W-:Y:S01]  /*7cc0*/  STS [R10+0x400], R118 ;  /* 0x000400760a007388 */ /* 0x000fe20000000800 */
[C---:B------:R-:W-:Y:S01]  /*7cd0*/  FMUL.FTZ R93, R0.reuse, R93 ;  /* 0x0000005d005d7220 */ /* 0x040fe20000410000 */
[----:B------:R-:W-:Y:S01]  /*7ce0*/  @P2 IADD3 R15, R9, -0x40, RZ ;  /* 0xffffffc0090f2810 */ /* 0x000fe20007ffe0ff */
[C---:B------:R-:W-:Y:S01]  /*7cf0*/  FMUL.FTZ R88, R0.reuse, R88 ;  /* 0x0000005800587220 */ /* 0x040fe20000410000 */
[----:B------:R-:W-:Y:S01]  /*7d00*/  STS [R9+0x2000], R124 ;  /* 0x0020007c09007388 */ /* 0x000fe20000000800 */
[C---:B------:R-:W-:Y:S01]  /*7d10*/  FMUL.FTZ R89, R0.reuse, R89 ;  /* 0x0000005900597220 */ /* 0x040fe20000410000 */
[----:B------:R-:W-:Y:S01]  /*7d20*/  F2FP.PACK_AB R108, R109, R108 ;  /* 0x0000006c6d6c723e */ /* 0x000fe200000000ff */
[C---:B------:R-:W-:Y:S01]  /*7d30*/  FMUL.FTZ R76, R0.reuse, R76 ;  /* 0x0000004c004c7220 */ /* 0x040fe20000410000 */
[----:B------:R1:W-:Y:S01]  /*7d40*/  STS [R9+0x2400], R126 ;  /* 0x0024007e09007388 */ /* 0x0003e20000000800 */
[----:B------:R-:W-:Y:S01]  /*7d50*/  FMUL.FTZ R77, R0, R77 ;  /* 0x0000004d004d7220 */ /* 0x000fe20000410000 */
[----:B------:R-:W-:Y:S01]  /*7d60*/  ISETP.NE.AND P2, PT, R18, RZ, PT ;  /* 0x000000ff1200720c */ /* 0x000fe20003f45270 */
[----:B------:R-:W-:Y:S01]  /*7d70*/  FMUL.FTZ R72, R0, R72 ;  /* 0x0000004800487220 */ /* 0x000fe20000410000 */
[----:B------:R-:W-:Y:S01]  /*7d80*/  STS [R10+0x2000], R120 ;  /* 0x002000780a007388 */ /* 0x000fe20000000800 */
[C---:B------:R-:W-:Y:S01]  /*7d90*/  FMUL.FTZ R123, R13.reuse, R123 ;  /* 0x0000007b0d7b7220 */ /* 0x040fe20000410000 */
[----:B------:R-:W-:Y:S01]  /*7da0*/  @!P1 MOV R18, c[0x0][0x214] ;  /* 0x0000850000129a02 */ /* 0x000fe20000000f00 */
[----:B------:R-:W-:Y:S01]  /*7db0*/  FMUL.FTZ R122, R13, R122 ;  /* 0x0000007a0d7a7220 */ /* 0x000fe20000410000 */
[----:B------:R-:W-:Y:S01]  /*7dc0*/  F2FP.PACK_AB R104, R105, R104 ;  /* 0x000000686968723e */ /* 0x000fe200000000ff */
[----:B------:R-:W-:Y:S01]  /*7dd0*/  FMUL.FTZ R112, R11, R112 ;  /* 0x000000700b707220 */ /* 0x000fe20000410000 */
[----:B------:R-:W-:Y:S01]  /*7de0*/  F2FP.PACK_AB R92, R93, R92 ;  /* 0x0000005c5d5c723e */ /* 0x000fe200000000ff */
[----:B------:R-:W-:Y:S01]  /*7df0*/  FMUL.FTZ R113, R11, R113 ;  /* 0x000000710b717220 */ /* 0x000fe20000410000 */
[----:B------:R-:W-:Y:S01]  /*7e00*/  F2FP.PACK_AB R122, R123, R122 ;  /* 0x0000007a7b7a723e */ /* 0x000fe200000000ff */
[C---:B------:R-:W-:Y:S01]  /*7e10*/  FMUL.FTZ R114, R12.reuse, R114 ;  /* 0x000000720c727220 */ /* 0x040fe20000410000 */
[----:B------:R-:W-:Y:S01]  /*7e20*/  F2FP.PACK_AB R88, R89, R88 ;  /* 0x000000585958723e */ /* 0x000fe200000000ff */
[----:B------:R-:W-:Y:S01]  /*7e30*/  FMUL.FTZ R115, R12, R115 ;  /* 0x000000730c737220 */ /* 0x000fe20000410000 */
[----:B------:R-:W-:Y:S01]  /*7e40*/  F2FP.PACK_AB R112, R113, R112 ;  /* 0x000000707170723e */ /* 0x000fe200000000ff */
[----:B------:R-:W-:Y:S01]  /*7e50*/  FMUL.FTZ R0, R0, R73 ;  /* 0x0000004900007220 */ /* 0x000fe20000410000 */
[----:B------:R3:W-:Y:S01]  /*7e60*/  STS [R10+0x2400], R122 ;  /* 0x0024007a0a007388 */ /* 0x0007e20000000800 */
[----:B------:R-:W-:Y:S01]  /*7e70*/  FMUL.FTZ R100, R11, R100 ;  /* 0x000000640b647220 */ /* 0x000fe20000410000 */
[----:B------:R-:W-:Y:S01]  /*7e80*/  F2FP.PACK_AB R114, R115, R114 ;  /* 0x000000727372723e */ /* 0x000fe200000000ff */
[----:B------:R-:W-:Y:S01]  /*7e90*/  FMUL.FTZ R101, R11, R101 ;  /* 0x000000650b657220 */ /* 0x000fe20000410000 */
[----:B------:R-:W-:Y:S01]  /*7ea0*/  F2FP.PACK_AB R72, R0, R72 ;  /* 0x000000480048723e */ /* 0x000fe200000000ff */
[C---:B------:R-:W-:Y:S01]  /*7eb0*/  FMUL.FTZ R102, R12.reuse, R102 ;  /* 0x000000660c667220 */ /* 0x040fe20000410000 */
[----:B------:R-:W-:Y:S01]  /*7ec0*/  F2FP.PACK_AB R76, R77, R76 ;  /* 0x0000004c4d4c723e */ /* 0x000fe200000000ff */
[----:B------:R-:W-:Y:S01]  /*7ed0*/  FMUL.FTZ R103, R12, R103 ;  /* 0x000000670c677220 */ /* 0x000fe20000410000 */
[----:B-1----:R-:W-:Y:S01]  /*7ee0*/  IADD3 R9, R9, R17, RZ ;  /* 0x0000001109097210 */ /* 0x002fe20007ffe0ff */
[----:B------:R-:W-:Y:S01]  /*7ef0*/  FMUL.FTZ R111, R13, R111 ;  /* 0x0000006f0d6f7220 */ /* 0x000fe20000410000 */
[----:B------:R-:W-:Y:S01]  /*7f00*/  F2FP.PACK_AB R100, R101, R100 ;  /* 0x000000646564723e */ /* 0x000fe200000000ff */
[----:B------:R-:W-:Y:S01]  /*7f10*/  FMUL.FTZ R110, R13, R110 ;  /* 0x0000006e0d6e7220 */ /* 0x000fe20000410000 */
[----:B------:R-:W-:Y:S01]  /*7f20*/  F2FP.PACK_AB R102, R103, R102 ;  /* 0x000000666766723e */ /* 0x000fe200000000ff */
[----:B------:R-:W-:Y:S01]  /*7f30*/  IMAD.IADD R0, R10, 0x1, R17 ;  /* 0x000000010a007824 */ /* 0x000fe200078e0211 */
[----:B------:R-:W-:Y:S01]  /*7f40*/  STS [R9], R112 ;  /* 0x0000007009007388 */ /* 0x000fe20000000800 */
[----:B------:R-:W-:Y:S01]  /*7f50*/  FMUL.FTZ R107, R13, R107 ;  /* 0x0000006b0d6b7220 */ /* 0x000fe20000410000 */
[----:B------:R-:W-:Y:S01]  /*7f60*/  F2FP.PACK_AB R110, R111, R110 ;  /* 0x0000006e6f6e723e */ /* 0x000fe200000000ff */
[----:B------:R-:W-:Y:S01]  /*7f70*/  FMUL.FTZ R106, R13, R106 ;  /* 0x0000006a0d6a7220 */ /* 0x000fe20000410000 */
[----:B------:R-:W-:Y:S01]  /*7f80*/  STS [R9+0x400], R114 ;  /* 0x0004007209007388 */ /* 0x000fe20000000800 */
[C---:B------:R-:W-:Y:S01]  /*7f90*/  FMUL.FTZ R96, R11.reuse, R96 ;  /* 0x000000600b607220 */ /* 0x040fe20000410000 */
[----:B------:R-:W-:Y:S01]  /*7fa0*/  @P1 MOV R45, 0x1 ;  /* 0x00000001002d1802 */ /* 0x000fe20000000f00 */
[----:B------:R-:W-:Y:S01]  /*7fb0*/  FMUL.FTZ R97, R11, R97 ;  /* 0x000000610b617220 */ /* 0x000fe20000410000 */
[----:B------:R-:W-:Y:S01]  /*7fc0*/  STS [R0], R100 ;  /* 0x0000006400007388 */ /* 0x000fe20000000800 */
[C---:B------:R-:W-:Y:S01]  /*7fd0*/  FMUL.FTZ R98, R12.reuse, R98 ;  /* 0x000000620c627220 */ /* 0x040fe20000410000 */
[----:B------:R-:W-:Y:S01]  /*7fe0*/  F2FP.PACK_AB R106, R107, R106 ;  /* 0x0000006a6b6a723e */ /* 0x000fe200000000ff */
[----:B------:R-:W-:Y:S01]  /*7ff0*/  FMUL.FTZ R99, R12, R99 ;  /* 0x000000630c637220 */ /* 0x000fe20000410000 */
[----:B------:R-:W-:Y:S01]  /*8000*/  STS [R0+0x400], R102 ;  /* 0x0004006600007388 */ /* 0x000fe20000000800 */
[----:B---3--:R-:W-:Y:S01]  /*8010*/  IADD3 R10, R17, 0x400, R15 ;  /* 0x00000400110a7810 */ /* 0x008fe20007ffe00f */
[----:B------:R-:W-:Y:S01]  /*8020*/  FMUL.FTZ R84, R11, R84 ;  /* 0x000000540b547220 */ /* 0x000fe20000410000 */
[----:B------:R-:W-:Y:S01]  /*8030*/  F2FP.PACK_AB R96, R97, R96 ;  /* 0x000000606160723e */ /* 0x000fe200000000ff */
[----:B------:R-:W-:Y:S01]  /*8040*/  STS [R9+0x2000], R108 ;  /* 0x0020006c09007388 */ /* 0x000fe20000000800 */
[----:B------:R-:W-:Y:S01]  /*8050*/  FMUL.FTZ R85, R11, R85 ;  /* 0x000000550b557220 */ /* 0x000fe20000410000 */
[----:B------:R-:W-:Y:S01]  /*8060*/  IADD3 R10, R16, R10, RZ ;  /* 0x0000000a100a7210 */ /* 0x000fe20007ffe0ff */
[C---:B------:R-:W-:Y:S01]  /*8070*/  FMUL.FTZ R86, R12.reuse, R86 ;  /* 0x000000560c567220 */ /* 0x040fe20000410000 */
[----:B------:R1:W-:Y:S01]  /*8080*/  STS [R9+0x2400], R110 ;  /* 0x0024006e09007388 */ /* 0x0003e20000000800 */
[----:B------:R-:W-:Y:S01]  /*8090*/  FMUL.FTZ R87, R12, R87 ;  /* 0x000000570c577220 */ /* 0x000fe20000410000 */
[----:B------:R-:W-:Y:S01]  /*80a0*/  F2FP.PACK_AB R98, R99, R98 ;  /* 0x000000626362723e */ /* 0x000fe200000000ff */
[C---:B------:R-:W-:Y:S01]  /*80b0*/  FMUL.FTZ R95, R13.reuse, R95 ;  /* 0x0000005f0d5f7220 */ /* 0x040fe20000410000 */
        /* <DEDUP_REMOVED lines=8> */
[----:B------:R-:W-:Y:S01]  /*8140*/  STS [R0+0x2000], R104 ;  /* 0x0020006800007388 */ /* 0x000fe20000000800 */
[----:B------:R-:W-:Y:S01]  /*8150*/  FMUL.FTZ R81, R11, R81 ;  /* 0x000000510b517220 */ /* 0x000fe20000410000 */
[----:B------:R-:W-:Y:S01]  /*8160*/  F2FP.PACK_AB R90, R91, R90 ;  /* 0x0000005a5b5a723e */ /* 0x000fe200000000ff */
[----:B------:R-:W-:Y:S01]  /*8170*/  FMUL.FTZ R68, R11, R68 ;  /* 0x000000440b447220 */ /* 0x000fe20000410000 */
[----:B------:R3:W-:Y:S01]  /*8180*/  STS [R0+0x2400], R106 ;  /* 0x0024006a00007388 */ /* 0x0007e20000000800 */
[C---:B------:R-:W-:Y:S01]  /*8190*/  FMUL.FTZ R82, R12.reuse, R82 ;  /* 0x000000520c527220 */ /* 0x040fe20000410000 */
[----:B------:R-:W-:Y:S01]  /*81a0*/  F2FP.PACK_AB R80, R81, R80 ;  /* 0x000000505150723e */ /* 0x000fe200000000ff */
[C---:B------:R-:W-:Y:S01]  /*81b0*/  FMUL.FTZ R83, R12.reuse, R83 ;  /* 0x000000530c537220 */ /* 0x040fe20000410000 */
[----:B------:R-:W-:Y:S01]  /*81c0*/  STS [R15], R96 ;  /* 0x000000600f007388 */ /* 0x000fe20000000800 */
[----:B------:R-:W-:Y:S01]  /*81d0*/  FMUL.FTZ R11, R11, R69 ;  /* 0x000000450b0b7220 */ /* 0x000fe20000410000 */
[----:B------:R-:W4:Y:S01]  /*81e0*/  @P3 MUFU.LG2 R3, R3 ;  /* 0x0000000300033308 */ /* 0x000f220000000c00 */
[C---:B------:R-:W-:Y:S01]  /*81f0*/  FMUL.FTZ R70, R12.reuse, R70 ;  /* 0x000000460c467220 */ /* 0x040fe20000410000 */
[----:B------:R-:W-:Y:S01]  /*8200*/  F2FP.PACK_AB R82, R83, R82 ;  /* 0x000000525352723e */ /* 0x000fe200000000ff */
[----:B------:R-:W-:Y:S01]  /*8210*/  FMUL.FTZ R12, R12, R71 ;  /* 0x000000470c0c7220 */ /* 0x000fe20000410000 */
[----:B-1----:R-:W-:Y:S01]  /*8220*/  @P1 MOV R9, c[0x0][0x210] ;  /* 0x0000840000091a02 */ /* 0x002fe20000000f00 */
[----:B------:R-:W-:Y:S01]  /*8230*/  FMUL.FTZ R79, R13, R79 ;  /* 0x0000004f0d4f7220 */ /* 0x000fe20000410000 */
[----:B------:R-:W-:Y:S01]  /*8240*/  F2FP.PACK_AB R11, R11, R68 ;  /* 0x000000440b0b723e */ /* 0x000fe200000000ff */
[----:B------:R-:W-:Y:S01]  /*8250*/  FMUL.FTZ R78, R13, R78 ;  /* 0x0000004e0d4e7220 */ /* 0x000fe20000410000 */
[----:B------:R-:W-:Y:S01]  /*8260*/  STS [R15+0x400], R98 ;  /* 0x000400620f007388 */ /* 0x000fe20000000800 */
[----:B------:R-:W-:Y:S01]  /*8270*/  @P1 IMAD R9, R9, c[0x0][0x214], RZ ;  /* 0x0000850009091a24 */ /* 0x000fe200078e02ff */
[----:B------:R-:W-:Y:S01]  /*8280*/  @!P1 SEL R9, R18, c[0x0][0x234], !P2 ;  /* 0x00008d0012099a07 */ /* 0x000fe20005000000 */
[C---:B------:R-:W-:Y:S01]  /*8290*/  FMUL.FTZ R75, R13.reuse, R75 ;  /* 0x0000004b0d4b7220 */ /* 0x040fe20000410000 */
[----:B------:R-:W-:Y:S01]  /*82a0*/  ISETP.NE.OR P2, PT, R14, RZ, !P2 ;  /* 0x000000ff0e00720c */ /* 0x000fe20005745670 */
[----:B------:R-:W-:Y:S01]  /*82b0*/  FMUL.FTZ R13, R13, R74 ;  /* 0x0000004a0d0d7220 */ /* 0x000fe20000410000 */
[C---:B------:R-:W-:Y:S01]  /*82c0*/  IADD3 R14, R17.reuse, R15, RZ ;  /* 0x0000000f110e7210 */ /* 0x040fe20007ffe0ff */
[----:B------:R-:W-:Y:S01]  /*82d0*/  IMAD.IADD R17, R17, 0x1, R16 ;  /* 0x0000000111117824 */ /* 0x000fe200078e0210 */
[----:B------:R-:W-:Y:S01]  /*82e0*/  F2FP.PACK_AB R12, R12, R70 ;  /* 0x000000460c0c723e */ /* 0x000fe200000000ff */
[----:B------:R-:W-:Y:S01]  /*82f0*/  STS [R16], R84 ;  /* 0x0000005410007388 */ /* 0x000fe20000000800 */
[----:B------:R-:W-:Y:S01]  /*8300*/  F2FP.PACK_AB R78, R79, R78 ;  /* 0x0000004e4f4e723e */ /* 0x000fe200000000ff */
[----:B------:R-:W-:Y:S01]  /*8310*/  @!P1 IMAD R45, R9, c[0x0][0x1c0], RZ ;  /* 0x00007000092d9a24 */ /* 0x000fe200078e02ff */
[----:B------:R-:W-:Y:S01]  /*8320*/  F2FP.PACK_AB R13, R75, R13 ;  /* 0x0000000d4b0d723e */ /* 0x000fe200000000ff */
[----:B------:R-:W-:Y:S01]  /*8330*/  STS [R16+0x400], R86 ;  /* 0x0004005610007388 */ /* 0x000fe20000000800 */
[----:B------:R-:W1:Y:S01]  /*8340*/  @P5 MUFU.LG2 R5, R5 ;  /* 0x0000000500055308 */ /* 0x000e620000000c00 */
[----:B--2---:R-:W-:-:S02]  /*8350*/  @P6 FMUL.FTZ R6, R6, 0.69314718246459960938 ;  /* 0x3f31721806066820 */ /* 0x004fc40000410000 */
[----:B------:R-:W-:Y:S01]  /*8360*/  STS [R15+0x2000], R92 ;  /* 0x0020005c0f007388 */ /* 0x000fe20000000800 */
[----:B----4-:R-:W-:Y:S02]  /*8370*/  @P3 FMUL.FTZ R47, R3, 0.69314718246459960938 ;  /* 0x3f317218032f3820 */ /* 0x010fe40000410000 */
[----:B------:R-:W-:Y:S01]  /*8380*/  @P6 FFMA.FTZ R46, R136, c[0x0][0x238], R6 ;  /* 0x00008e00882e6a23 */ /* 0x000fe20000010006 */
[----:B------:R-:W-:Y:S01]  /*8390*/  STS [R15+0x2400], R94 ;  /* 0x0024005e0f007388 */ /* 0x000fe20000000800 */
[----:B------:R-:W2:Y:S03]  /*83a0*/  @P4 MUFU.LG2 R4, R4 ;  /* 0x0000000400044308 */ /* 0x000ea60000000c00 */
[----:B------:R-:W-:Y:S04]  /*83b0*/  STS [R16+0x2000], R88 ;  /* 0x0020005810007388 */ /* 0x000fe80000000800 */
[----:B------:R-:W-:Y:S01]  /*83c0*/  STS [R16+0x2400], R90 ;  /* 0x0024005a10007388 */ /* 0x000fe20000000800 */
[----:B-1----:R-:W-:-:S03]  /*83d0*/  @P5 FMUL.FTZ R5, R5, 0.69314718246459960938 ;  /* 0x3f31721805055820 */ /* 0x002fc60000410000 */
[----:B------:R-:W-:Y:S04]  /*83e0*/  STS [R14], R80 ;  /* 0x000000500e007388 */ /* 0x000fe80000000800 */
[----:B------:R-:W-:Y:S01]  /*83f0*/  STS [R14+0x400], R82 ;  /* 0x000400520e007388 */ /* 0x000fe20000000800 */
[----:B--2---:R-:W-:-:S03]  /*8400*/  @P4 FMUL.FTZ R4, R4, 0.69314718246459960938 ;  /* 0x3f31721804044820 */ /* 0x004fc60000410000 */
[----:B------:R1:W-:Y:S04]  /*8410*/  STS [R17], R11 ;  /* 0x0000000b11007388 */ /* 0x0003e80000000800 */
[----:B---3--:R-:W1:Y:S04]  /*8420*/  S2R R0, SR_CTAID.Y ;  /* 0x0000000000007919 */ /* 0x008e680000002600 */
[----:B------:R-:W-:Y:S04]  /*8430*/  STS [R10], R12 ;  /* 0x0000000c0a007388 */ /* 0x000fe80000000800 */
[----:B------:R-:W-:Y:S04]  /*8440*/  STS [R14+0x2000], R76 ;  /* 0x0020004c0e007388 */ /* 0x000fe80000000800 */
[----:B------:R-:W-:Y:S04]  /*8450*/  STS [R14+0x2400], R78 ;  /* 0x0024004e0e007388 */ /* 0x000fe80000000800 */
[----:B------:R-:W-:Y:S04]  /*8460*/  STS [R17+0x2000], R72 ;  /* 0x0020004811007388 */ /* 0x000fe80000000800 */
[----:B------:R2:W-:Y:S04]  /*8470*/  STS [R10+0x2000], R13 ;  /* 0x0020000d0a007388 */ /* 0x0005e80000000800 */
[----:B------:R-:W-:Y:S01]  /*8480*/  BAR.SYNC.DEFER_BLOCKING 0x0 ;  /* 0x0000000000007b1d */ /* 0x000fe20000010000 */
[C---:B-1----:R-:W-:Y:S01]  /*8490*/  @!P2 IMAD R11, R0.reuse, c[0x0][0x214], RZ ;  /* 0x00008500000baa24 */ /* 0x042fe200078e02ff */
[----:B------:R-:W-:Y:S01]  /*84a0*/  @!P0 SHF.R.S32.HI R44, RZ, 0x1f, R0 ;  /* 0x0000001fff2c8819 */ /* 0x000fe20000011400 */
[----:B------:R-:W-:-:S03]  /*84b0*/  @!P0 IMAD.WIDE.U32 R50, R0, c[0x0][0x1e0], RZ ;  /* 0x0000780000328a25 */ /* 0x000fc600078e00ff */
[----:B------:R-:W-:Y:S01]  /*84c0*/  @!P2 SEL R201, R11, R201, !P0 ;  /* 0x000000c90bc9a207 */ /* 0x000fe20004000000 */
[----:B------:R-:W-:Y:S01]  /*84d0*/  @!P0 IMAD R44, R44, c[0x0][0x1e0], RZ ;  /* 0x000078002c2c8a24 */ /* 0x000fe200078e02ff */
[----:B------:R-:W1:Y:S01]  /*84e0*/  S2R R11, SR_CTAID.Z ;  /* 0x00000000000b7919 */ /* 0x000e620000002700 */
[C---:B------:R-:W-:Y:S01]  /*84f0*/  IMAD R45, R0.reuse, R45, RZ ;  /* 0x0000002d002d7224 */ /* 0x040fe200078e02ff */
[----:B------:R-:W-:Y:S01]  /*8500*/  @!P2 SHF.R.S32.HI R49, RZ, 0x1f, R201 ;  /* 0x0000001fff31a819 */ /* 0x000fe200000114c9 */
[----:B------:R-:W-:Y:S01]  /*8510*/  @!P0 IMAD R44, R0, c[0x0][0x1e4], R44 ;  /* 0x00007900002c8a24 */ /* 0x000fe200078e022c */
[----:B------:R-:W-:Y:S02]  /*8520*/  @P1 MOV R0, c[0x0][0x210] ;  /* 0x0000840000001a02 */ /* 0x000fe40000000f00 */
[----:B------:R-:W-:Y:S01]  /*8530*/  @!P1 MOV R0, 0x1 ;  /* 0x0000000100009802 */ /* 0x000fe20000000f00 */
[----:B------:R-:W-:Y:S01]  /*8540*/  @!P0 IMAD.IADD R7, R51, 0x1, R44 ;  /* 0x0000000133078824 */ /* 0x000fe200078e022c */
[----:B------:R-:W-:-:S02]  /*8550*/  SEL R45, R45, RZ, P2 ;  /* 0x000000ff2d2d7207 */ /* 0x000fc40001000000 */
[----:B------:R-:W-:Y:S02]  /*8560*/  @!P2 MOV R48, R201 ;  /* 0x000000c90030a202 */ /* 0x000fe40000000f00 */
[----:B------:R-:W-:Y:S01]  /*8570*/  LOP3.LUT P2, RZ, R216, 0x3, RZ, 0xc0, !PT ;  /* 0x00000003d8ff7812 */ /* 0x000fe2000784c0ff */
[----:B--2---:R-:W2:Y:S01]  /*8580*/  S2R R10, SR_CTAID.X ;  /* 0x00000000000a7919 */ /* 0x004ea20000002500 */
[----:B------:R-:W-:Y:S02]  /*8590*/  @!P0 MOV R8, R50 ;  /* 0x0000003200088202 */ /* 0x000fe40000000f00 */
[----:B------:R-:W-:Y:S01]  /*85a0*/  MOV R44, 0x7f800000 ;  /* 0x7f800000002c7802 */ /* 0x000fe20000000f00 */
[----:B------:R3:W4:Y:S01]  /*85b0*/  LDS.128 R36, [R209] ;  /* 0x00000000d1247984 */ /* 0x0007220000000c00 */
[----:B------:R-:W-:-:S03]  /*85c0*/  @P5 FFMA.FTZ R44, R135, c[0x0][0x238], R5 ;  /* 0x00008e00872c5a23 */ /* 0x000fc60000010005 */
[----:B------:R3:W3:Y:S01]  /*85d0*/  LDS.128 R32, [R209+0x800] ;  /* 0x00080000d1207984 */ /* 0x0006e20000000c00 */
[----:B-1----:R-:W-:-:S03]  /*85e0*/  IMAD R45, R11, R9, R45 ;  /* 0x000000090b2d7224 */ /* 0x002fc600078e022d */
[----:B------:R1:W1:Y:S01]  /*85f0*/  LDS.128 R28, [R209+0x1000] ;  /* 0x00100000d11c7984 */ /* 0x0002620000000c00 */
[----:B------:R-:W-:Y:S01]  /*8600*/  MOV R9, 0x7f800000 ;  /* 0x7f80000000097802 */ /* 0x000fe20000000f00 */
[----:B------:R-:W-:Y:S02]  /*8610*/  @P4 FFMA.FTZ R9, R134, c[0x0][0x238], R4 ;  /* 0x00008e0086094a23 */ /* 0x000fe40000010004 */
[----:B------:R1:W1:Y:S04]  /*8620*/  LDS.128 R24, [R209+0x1800] ;  /* 0x00180000d1187984 */ /* 0x0002680000000c00 */
[----:B------:R1:W1:Y:S04]  /*8630*/  LDS.128 R20, [R209+0x2000] ;  /* 0x00200000d1147984 */ /* 0x0002680000000c00 */
[----:B------:R1:W1:Y:S01]  /*8640*/  LDS.128 R16, [R209+0x2800] ;  /* 0x00280000d1107984 */ /* 0x0002620000000c00 */
[----:B--2---:R-:W-:Y:S01]  /*8650*/  IMAD R6, R10, R0, RZ ;  /* 0x000000000a067224 */ /* 0x004fe200078e02ff */
[----:B------:R-:W-:Y:S01]  /*8660*/  MOV R10, 0x7f800000 ;  /* 0x7f800000000a7802 */ /* 0x000fe20000000f00 */
[----:B------:R-:W-:Y:S01]  /*8670*/  @P3 FFMA.FTZ R10, R133, c[0x0][0x238], R47 ;  /* 0x00008e00850a3a23 */ /* 0x000fe2000001002f */
[----:B------:R2:W1:Y:S02]  /*8680*/  LDS.128 R12, [R209+0x3000] ;  /* 0x00300000d10c7984 */ /* 0x0004640000000c00 */
[----:B------:R-:W-:-:S02]  /*8690*/  SHF.L.U32 R6, R6, 0x7, RZ ;  /* 0x0000000706067819 */ /* 0x000fc400000006ff */
[----:B------:R2:W1:Y:S02]  /*86a0*/  LDS.128 R40, [R209+0x3800] ;  /* 0x00380000d1287984 */ /* 0x0004640000000c00 */
[--C-:B------:R-:W-:Y:S02]  /*86b0*/  IADD3 R3, P1, P0, R6, R48, R45.reuse ;  /* 0x0000003006037210 */ /* 0x100fe4000783e02d */
[----:B------:R-:W-:Y:S02]  /*86c0*/  SHF.R.S32.HI R6, RZ, 0x1f, R6 ;  /* 0x0000001fff067819 */ /* 0x000fe40000011406 */
[----:B------:R-:W-:-:S04]  /*86d0*/  SHF.R.S32.HI R45, RZ, 0x1f, R45 ;  /* 0x0000001fff2d7819 */ /* 0x000fc8000001142d */
[----:B------:R-:W-:Y:S01]  /*86e0*/  IADD3.X R6, R6, R49, R45, P1, P0 ;  /* 0x0000003106067210 */ /* 0x000fe20000fe042d */
[----:B------:R-:W-:Y:S05]  /*86f0*/  @P2 BRA `(.L_x_1006) ;  /* 0x0000027000002947 */ /* 0x000fea0003800000 */
[----:B------:R-:W-:Y:S02]  /*8700*/  SHF.R.S32.HI R5, RZ, 0x1f, R2 ;  /* 0x0000001fff057819 */ /* 0x000fe40000011402 */
[----:B------:R-:W-:Y:S02]  /*8710*/  SHF.R.S32.HI R4, RZ, 0x1f, R216 ;  /* 0x0000001fff047819 */ /* 0x000fe400000114d8 */
        /* <DEDUP_REMOVED lines=18> */
[C---:B------:R-:W-:Y:S01]  /*8840*/  @!P6 LEA R48, P0, R4.reuse, c[0x0][0x200], 0x2 ;  /* 0x000080000430ea11 */ /* 0x040fe200078010ff */
        /* <DEDUP_REMOVED lines=18> */
.L_x_1006:
[----:B------:R-:W-:Y:S05]  /*8970*/  BSYNC B0 ;  /* 0x0000000000007941 */ /* 0x000fea0003800000 */
.L_x_1005:
[----:B--2---:R-:W-:Y:S01]  /*8980*/  IADD3 R4, P0, R218, R8, RZ ;  /* 0x00000008da047210 */ /* 0x004fe20007f1e0ff */
[----:B------:R-:W-:Y:S01]  /*8990*/  BSSY B0, `(.L_x_1007) ;  /* 0x0000011000007945 */ /* 0x000fe20003800000 */
[----:B------:R-:W-:-:S02]  /*89a0*/  SHF.R.S32.HI R0, RZ, 0x1f, R11 ;  /* 0x0000001fff007819 */ /* 0x000fc4000001140b */
[----:B------:R-:W-:Y:S02]  /*89b0*/  IADD3.X R5, R219, R7, RZ, P0, !PT ;  /* 0x00000007db057210 */ /* 0x000fe400007fe4ff */
[----:B------:R-:W-:Y:S01]  /*89c0*/  ISETP.GE.AND P0, PT, R228, R200, PT ;  /* 0x000000c8e400720c */ /* 0x000fe20003f06270 */
[----:B------:R-:W-:Y:S02]  /*89d0*/  IMAD R0, R0, c[0x0][0x1f0], RZ ;  /* 0x00007c0000007a24 */ /* 0x000fe400078e02ff */
[----:B------:R-:W-:-:S04]  /*89e0*/  IMAD.WIDE.U32 R4, R11, c[0x0][0x1f0], R4 ;  /* 0x00007c000b047a25 */ /* 0x000fc800078e0004 */
[----:B------:R-:W-:-:S05]  /*89f0*/  IMAD R0, R11, c[0x0][0x1f4], R0 ;  /* 0x00007d000b007a24 */ /* 0x000fca00078e0200 */
        /* <DEDUP_REMOVED lines=10> */
.L_x_1008:
[----:B------:R-:W-:Y:S05]  /*8aa0*/  BSYNC B0 ;  /* 0x0000000000007941 */ /* 0x000fea0003800000 */
.L_x_1007:
[----:B------:R-:W-:Y:S01]  /*8ab0*/  ISETP.GE.AND P0, PT, R208, R200, PT ;  /* 0x000000c8d000720c */ /* 0x000fe20003f06270 */
[----:B------:R-:W-:-:S12]  /*8ac0*/  BSSY B0, `(.L_x_1009) ;  /* 0x000000d000007945 */ /* 0x000fd80003800000 */
[----:B------:R-:W-:Y:S05]  /*8ad0*/  @P0 BRA `(.L_x_1010) ;  /* 0x000000b000000947 */ /* 0x000fea0003800000 */
[----:B------:R-:W-:Y:S01]  /*8ae0*/  IADD3 R2, P0, R220, 0x10, RZ ;  /* 0x00000010dc027810 */ /* 0x000fe20007f1e0ff */
[----:B--2---:R-:W-:Y:S01]  /*8af0*/  IMAD.MOV.U32 R8, RZ, RZ, R4 ;  /* 0x000000ffff087224 */ /* 0x004fe200078e0004 */
        /* <DEDUP_REMOVED lines=9> */
.L_x_1010:
[----:B------:R-:W-:Y:S05]  /*8b90*/  BSYNC B0 ;  /* 0x0000000000007941 */ /* 0x000fea0003800000 */
.L_x_1009:
[----:B------:R-:W-:Y:S01]  /*8ba0*/  ISETP.GE.AND P0, PT, R207, R200, PT ;  /* 0x000000c8cf00720c */ /* 0x000fe20003f06270 */
[----:B------:R-:W-:-:S12]  /*8bb0*/  BSSY B0, `(.L_x_1011) ;  /* 0x000000d000007945 */ /* 0x000fd80003800000 */
        /* <DEDUP_REMOVED lines=12> */
.L_x_1012:
[----:B------:R-:W-:Y:S05]  /*8c80*/  BSYNC B0 ;  /* 0x0000000000007941 */ /* 0x000fea0003800000 */
.L_x_1011:
[----:B------:R-:W-:Y:S01]  /*8c90*/  ISETP.GE.AND P0, PT, R206, R200, PT ;  /* 0x000000c8ce00720c */ /* 0x000fe20003f06270 */
[----:B------:R-:W-:-:S12]  /*8ca0*/  BSSY B0, `(.L_x_1013) ;  /* 0x000000d000007945 */ /* 0x000fd80003800000 */
        /* <DEDUP_REMOVED lines=12> */
.L_x_1014:
[----:B------:R-:W-:Y:S05]  /*8d70*/  BSYNC B0 ;  /* 0x0000000000007941 */ /* 0x000fea0003800000 */
.L_x_1013:
        /* <DEDUP_REMOVED lines=14> */
.L_x_1016:
[----:B------:R-:W-:Y:S05]  /*8e60*/  BSYNC B0 ;  /* 0x0000000000007941 */ /* 0x000fea0003800000 */
.L_x_1015:
        /* <DEDUP_REMOVED lines=14> */
.L_x_1018:
[----:B------:R-:W-:Y:S05]  /*8f50*/  BSYNC B0 ;  /* 0x0000000000007941 */ /* 0x000fea0003800000 */
.L_x_1017:
        /* <DEDUP_REMOVED lines=14> */
.L_x_1020:
[----:B------:R-:W-:Y:S05]  /*9040*/  BSYNC B0 ;  /* 0x0000000000007941 */ /* 0x000fea0003800000 */
.L_x_1019:
[----:B------:R-:W-:-:S13]  /*9050*/  ISETP.GE.AND P0, PT, R202, R200, PT ;  /* 0x000000c8ca00720c */ /* 0x000fda0003f06270 */
[----:B------:R-:W-:Y:S05]  /*9060*/  @P0 EXIT ;  /* 0x000000000000094d */ /* 0x000fea0003800000 */
[----:B------:R-:W-:Y:S01]  /*9070*/  IADD3 R0, P0, R220, 0x70, RZ ;  /* 0x00000070dc007810 */ /* 0x000fe20007f1e0ff */
[----:B-12---:R-:W-:Y:S01]  /*9080*/  IMAD.MOV.U32 R2, RZ, RZ, R4 ;  /* 0x000000ffff027224 */ /* 0x006fe200078e0004 */
        /* <DEDUP_REMOVED lines=10> */
.L_x_997:
[----:B------:R-:W2:Y:S01]  /*9130*/  LDC.U8 R2, c[0x0][0x329] ;  /* 0x0000ca40ff027b82 */ /* 0x000ea20000000000 */
[----:B------:R-:W-:Y:S01]  /*9140*/  ISETP.NE.AND P4, PT, R201, -0x1, PT ;  /* 0xffffffffc900780c */ /* 0x000fe20003f85270 */
[----:B------:R-:W-:Y:S01]  /*9150*/  BSSY B0, `(.L_x_1021) ;  /* 0x000003d000007945 */ /* 0x000fe20003800000 */
[----:B------:R-:W-:Y:S02]  /*9160*/  SHF.R.S32.HI R4, RZ, 0x1f, R128 ;  /* 0x0000001fff047819 */ /* 0x000fe40000011480 */
[----:B------:R-:W-:Y:S02]  /*9170*/  IADD3 R0, -R200, R0, RZ ;  /* 0x00000000c8007210 */ /* 0x000fe40007ffe1ff */
[----:B------:R-:W-:Y:S01]  /*9180*/  LEA.HI R4, R4, R128, RZ, 0x3 ;  /* 0x0000008004047211 */ /* 0x000fe200078f18ff */
[----:B------:R-:W3:Y:S01]  /*9190*/  LDC.U8 R5, c[0x0][0x328] ;  /* 0x0000ca00ff057b82 */ /* 0x000ee20000000000 */
[----:B------:R-:W-:-:S02]  /*91a0*/  SHF.R.S32.HI R18, RZ, 0x1f, R16 ;  /* 0x0000001fff127819 */ /* 0x000fc40000011410 */
[----:B-1----:R-:W-:Y:S02]  /*91b0*/  LOP3.LUT R8, R4, 0x1ffffff8, RZ, 0xc0, !PT ;  /* 0x1ffffff804087812 */ /* 0x002fe400078ec0ff */
[----:B------:R-:W-:Y:S01]  /*91c0*/  SHF.R.S32.HI R4, RZ, 0x3, R4 ;  /* 0x00000003ff047819 */ /* 0x000fe20000011404 */
[----:B------:R-:W-:Y:S01]  /*91d0*/  @P4 IMAD.WIDE.U32 R6, R201, c[0x0][0x1e8], RZ ;  /* 0x00007a00c9064a25 */ /* 0x000fe200078e00ff */
[----:B------:R-:W-:-:S03]  /*91e0*/  IADD3 R8, -R8, R128, RZ ;  /* 0x0000008008087210 */ /* 0x000fc60007ffe1ff */
[----:B------:R-:W-:Y:S01]  /*91f0*/  @P4 IMAD.MOV.U32 R9, RZ, RZ, R6 ;  /* 0x000000ffff094224 */ /* 0x000fe200078e0006 */
[----:B------:R-:W-:Y:S01]  /*9200*/  @!P4 SHF.R.S32.HI R6, RZ, 0x1f, R3 ;  /* 0x0000001fff06c819 */ /* 0x000fe20000011403 */
[----:B------:R-:W-:Y:S01]  /*9210*/  @!P4 IMAD.WIDE.U32 R10, R3, c[0x0][0x1e0], RZ ;  /* 0x00007800030aca25 */ /* 0x000fe200078e00ff */
[----:B--2---:R-:W-:-:S03]  /*9220*/  ISETP.NE.AND P1, PT, R2, RZ, PT ;  /* 0x000000ff0200720c */ /* 0x004fc60003f25270 */
[----:B------:R-:W-:Y:S02]  /*9230*/  @!P4 IMAD R6, R6, c[0x0][0x1e0], RZ ;  /* 0x000078000606ca24 */ /* 0x000fe400078e02ff */
[----:B------:R-:W-:Y:S02]  /*9240*/  @!P4 IMAD.MOV.U32 R9, RZ, RZ, R10 ;  /* 0x000000ffff09c224 */ /* 0x000fe400078e000a */
[----:B------:R-:W-:Y:S02]  /*9250*/  @!P4 IMAD R6, R3, c[0x0][0x1e4], R6 ;  /* 0x000079000306ca24 */ /* 0x000fe400078e0206 */
[----:B------:R-:W-:Y:S01]  /*9260*/  IMAD.SHL.U32 R8, R8, 0x8, RZ ;  /* 0x0000000808087824 */ /* 0x000fe200078e00ff */
[----:B---3--:R-:W-:Y:S01]  /*9270*/  ISETP.NE.AND P3, PT, R5, RZ, PT ;  /* 0x000000ff0500720c */ /* 0x008fe20003f65270 */
[----:B------:R-:W-:Y:S02]  /*9280*/  @P4 IMAD R7, R201, c[0x0][0x1ec], R7 ;  /* 0x00007b00c9074a24 */ /* 0x000fe400078e0207 */
[----:B------:R-:W-:Y:S01]  /*9290*/  @!P4 IMAD.IADD R7, R11, 0x1, R6 ;  /* 0x000000010b07c824 */ /* 0x000fe200078e0206 */
[----:B------:R-:W-:Y:S01]  /*92a0*/  ISETP.NE.OR P2, PT, R2, RZ, !P3 ;  /* 0x000000ff0200720c */ /* 0x000fe20005f45670 */
[----:B------:R-:W-:-:S02]  /*92b0*/  @P1 IMAD.MOV.U32 R5, RZ, RZ, c[0x0][0x210] ;  /* 0x00008400ff051624 */ /* 0x000fc400078e00ff */
[----:B------:R-:W-:Y:S01]  /*92c0*/  @!P1 IMAD.MOV.U32 R2, RZ, RZ, c[0x0][0x214] ;  /* 0x00008500ff029624 */ /* 0x000fe200078e00ff */
[----:B------:R-:W-:Y:S01]  /*92d0*/  ISETP.NE.OR P0, PT, R201, -0x1, P2 ;  /* 0xffffffffc900780c */ /* 0x000fe20001705670 */
[----:B------:R-:W-:Y:S02]  /*92e0*/  @P1 IMAD R5, R5, c[0x0][0x214], RZ ;  /* 0x0000850005051a24 */ /* 0x000fe400078e02ff */
[----:B------:R-:W-:Y:S01]  /*92f0*/  IMAD R18, R18, c[0x0][0x1f0], RZ ;  /* 0x00007c0012127a24 */ /* 0x000fe200078e02ff */
[----:B------:R-:W-:Y:S02]  /*9300*/  @!P1 SEL R5, R2, c[0x0][0x234], !P3 ;  /* 0x00008d0002059a07 */ /* 0x000fe40005800000 */
[----:B------:R-:W-:Y:S01]  /*9310*/  @P1 MOV R2, 0x1 ;  /* 0x0000000100021802 */ /* 0x000fe20000000f00 */
[----:B------:R-:W-:Y:S01]  /*9320*/  IMAD R18, R16, c[0x0][0x1f4], R18 ;  /* 0x00007d0010127a24 */ /* 0x000fe200078e0212 */
[----:B------:R-:W-:Y:S01]  /*9330*/  IADD3 R6, P3, R8, R9, RZ ;  /* 0x0000000908067210 */ /* 0x000fe20007f7e0ff */
[----:B------:R-:W-:-:S03]  /*9340*/  @!P1 IMAD R2, R5, c[0x0][0x1c0], RZ ;  /* 0x0000700005029a24 */ /* 0x000fc600078e02ff */
[----:B------:R-:W-:Y:S01]  /*9350*/  LEA.HI.X.SX32 R7, R8, R7, 0x1, P3 ;  /* 0x0000000708077211 */ /* 0x000fe200018f0eff */
[C---:B------:R-:W-:Y:S01]  /*9360*/  @!P0 IMAD R201, R3.reuse, c[0x0][0x214], RZ ;  /* 0x0000850003c98a24 */ /* 0x040fe200078e02ff */
[----:B------:R-:W-:Y:S01]  /*9370*/  CS2R R8, SRZ ;  /* 0x0000000000087805 */ /* 0x000fe2000001ff00 */
[----:B------:R-:W-:Y:S02]  /*9380*/  IMAD R3, R3, R2, RZ ;  /* 0x0000000203037224 */ /* 0x000fe400078e02ff */
[--C-:B------:R-:W-:Y:S01]  /*9390*/  @!P2 IMAD.MOV.U32 R8, RZ, RZ, R201.reuse ;  /* 0x000000ffff08a224 */ /* 0x100fe200078e00c9 */
[----:B------:R-:W-:Y:S01]  /*93a0*/  @!P2 SHF.R.S32.HI R9, RZ, 0x1f, R201 ;  /* 0x0000001fff09a819 */ /* 0x000fe200000114c9 */
[----:B------:R-:W-:Y:S01]  /*93b0*/  @P1 IMAD.MOV.U32 R2, RZ, RZ, c[0x0][0x210] ;  /* 0x00008400ff021624 */ /* 0x000fe200078e00ff */
[----:B------:R-:W-:Y:S01]  /*93c0*/  SEL R3, R3, RZ, P2 ;  /* 0x000000ff03037207 */ /* 0x000fe20001000000 */
[----:B------:R-:W-:Y:S01]  /*93d0*/  @!P1 IMAD.MOV.U32 R2, RZ, RZ, 0x1 ;  /* 0x00000001ff029424 */ /* 0x000fe200078e00ff */
[----:B------:R-:W-:Y:S01]  /*93e0*/  ISETP.GE.AND P2, PT, R4, R0, PT ;  /* 0x000000000400720c */ /* 0x000fe20003f46270 */
[----:B------:R-:W-:-:S04]  /*93f0*/  IMAD.WIDE.U32 R6, R16, c[0x0][0x1f0], R6 ;  /* 0x00007c0010067a25 */ /* 0x000fc800078e0006 */
        /* <DEDUP_REMOVED lines=18> */
.L_x_1022:
[----:B------:R-:W-:Y:S05]  /*9520*/  BSYNC B0 ;  /* 0x0000000000007941 */ /* 0x000fea0003800000 */
.L_x_1021:
        /* <DEDUP_REMOVED lines=15> */
.L_x_1024:
[----:B------:R-:W-:Y:S05]  /*9620*/  BSYNC B0 ;  /* 0x0000000000007941 */ /* 0x000fea0003800000 */
.L_x_1023:
        /* <DEDUP_REMOVED lines=15> */
.L_x_1026:
[----:B------:R-:W-:Y:S05]  /*9720*/  BSYNC B0 ;  /* 0x0000000000007941 */ /* 0x000fea0003800000 */
.L_x_1025:
        /* <DEDUP_REMOVED lines=15> */
.L_x_1028:
[----:B------:R-:W-:Y:S05]  /*9820*/  BSYNC B0 ;  /* 0x0000000000007941 */ /* 0x000fea0003800000 */
.L_x_1027:
        /* <DEDUP_REMOVED lines=15> */
.L_x_1030:
[----:B------:R-:W-:Y:S05]  /*9920*/  BSYNC B0 ;  /* 0x0000000000007941 */ /* 0x000fea0003800000 */
.L_x_1029:
        /* <DEDUP_REMOVED lines=15> */
.L_x_1032:
[----:B------:R-:W-:Y:S05]  /*9a20*/  BSYNC B0 ;  /* 0x0000000000007941 */ /* 0x000fea0003800000 */
.L_x_1031:
        /* <DEDUP_REMOVED lines=15> */
.L_x_1034:
[----:B------:R-:W-:Y:S05]  /*9b20*/  BSYNC B0 ;  /* 0x0000000000007941 */ /* 0x000fea0003800000 */
.L_x_1033:
        /* <DEDUP_REMOVED lines=14> */
.L_x_1036:
[----:B------:R-:W-:Y:S05]  /*9c10*/  BSYNC B0 ;  /* 0x0000000000007941 */ /* 0x000fea0003800000 */
.L_x_1035:
        /* <DEDUP_REMOVED lines=13> */
[----:B--2---:R-:W-:-:S04]  /*9cf0*/  @!P2 LEA R6, P0, R5, c[0x0][0x200], 0x2 ;  /* 0x000080000506aa11 */ /* 0x004fc800078010ff */
[----:B------:R-:W-:Y:S01]  /*9d00*/  @!P2 LEA.HI.X R7, R5, c[0x0][0x204], R4, 0x2, P0 ;  /* 0x000081000507aa11 */ /* 0x000fe200000f1404 */
[----:B------:R-:W-:Y:S01]  /*9d10*/  @!P2 IMAD.MOV.U32 R4, RZ, RZ, 0x7f800000 ;  /* 0x7f800000ff04a424 */ /* 0x000fe200078e00ff */
[----:B------:R-:W-:-:S04]  /*9d20*/  @!P1 IADD3 R5, P0, R15, R3, RZ ;  /* 0x000000030f059210 */ /* 0x000fc80007f1e0ff */
[----:B------:R2:W-:Y:S01]  /*9d30*/  @!P2 STG.E [R6.64], R4 ;  /* 0x000000040600a986 */ /* 0x0005e2000c101908 */
[-C--:B------:R-:W-:Y:S02]  /*9d40*/  @!P1 LEA.HI.X.SX32 R15, R15, R16.reuse, 0x1, P0 ;  /* 0x000000100f0f9211 */ /* 0x080fe400000f0eff */
[C---:B--2---:R-:W-:Y:S02]  /*9d50*/  @!P1 LEA R6, P2, R5.reuse, c[0x0][0x200], 0x2 ;  /* 0x0000800005069a11 */ /* 0x044fe400078410ff */
[C---:B------:R-:W-:Y:S02]  /*9d60*/  @!P5 IADD3 R4, P0, R14.reuse, R3, RZ ;  /* 0x000000030e04d210 */ /* 0x040fe40007f1e0ff */
[----:B------:R-:W-:Y:S02]  /*9d70*/  @!P1 LEA.HI.X R7, R5, c[0x0][0x204], R15, 0x2, P2 ;  /* 0x0000810005079a11 */ /* 0x000fe400010f140f */
[----:B------:R-:W-:Y:S02]  /*9d80*/  @!P5 LEA.HI.X.SX32 R14, R14, R16, 0x1, P0 ;  /* 0x000000100e0ed211 */ /* 0x000fe400000f0eff */
[----:B------:R-:W-:-:S02]  /*9d90*/  @!P5 LEA R18, P2, R4, c[0x0][0x200], 0x2 ;  /* 0x000080000412da11 */ /* 0x000fc400078410ff */
[----:B------:R-:W-:Y:S02]  /*9da0*/  @!P4 IADD3 R5, P0, R13, R3, RZ ;  /* 0x000000030d05c210 */ /* 0x000fe40007f1e0ff */
[----:B------:R-:W-:Y:S01]  /*9db0*/  @!P5 LEA.HI.X R19, R4, c[0x0][0x204], R14, 0x2, P2 ;  /* 0x000081000413da11 */ /* 0x000fe200010f140e */
[----:B------:R-:W-:Y:S01]  /*9dc0*/  @!P1 IMAD.MOV.U32 R4, RZ, RZ, 0x7f800000 ;  /* 0x7f800000ff049424 */ /* 0x000fe200078e00ff */
[----:B------:R-:W-:Y:S02]  /*9dd0*/  ISETP.GE.OR P2, PT, R11, R0, P6 ;  /* 0x000000000b00720c */ /* 0x000fe40003746670 */
[----:B------:R-:W-:Y:S02]  /*9de0*/  @!P4 LEA.HI.X.SX32 R13, R13, R16, 0x1, P0 ;  /* 0x000000100d0dc211 */ /* 0x000fe400000f0eff */
[----:B------:R-:W-:Y:S01]  /*9df0*/  @!P4 LEA R14, P0, R5, c[0x0][0x200], 0x2 ;  /* 0x00008000050eca11 */ /* 0x000fe200078010ff */
[----:B------:R2:W-:Y:S01]  /*9e00*/  @!P1 STG.E [R6.64], R4 ;  /* 0x0000000406009986 */ /* 0x0005e2000c101908 */
[----:B------:R-:W-:-:S02]  /*9e10*/  ISETP.GE.OR P1, PT, R10, R0, P6 ;  /* 0x000000000a00720c */ /* 0x000fc40003726670 */
[----:B------:R-:W-:Y:S01]  /*9e20*/  @!P4 LEA.HI.X R15, R5, c[0x0][0x204], R13, 0x2, P0 ;  /* 0x00008100050fca11 */ /* 0x000fe200000f140d */
[----:B------:R-:W-:Y:S01]  /*9e30*/  @!P5 IMAD.MOV.U32 R5, RZ, RZ, 0x7f800000 ;  /* 0x7f800000ff05d424 */ /* 0x000fe200078e00ff */
[----:B------:R-:W-:-:S03]  /*9e40*/  ISETP.GE.OR P6, PT, R9, R0, P6 ;  /* 0x000000000900720c */ /* 0x000fc600037c6670 */
[----:B------:R-:W-:Y:S01]  /*9e50*/  @!P2 IMAD R11, R11, R2, RZ ;  /* 0x000000020b0ba224 */ /* 0x000fe200078e02ff */
[----:B------:R3:W-:Y:S01]  /*9e60*/  @!P5 STG.E [R18.64], R5 ;  /* 0x000000051200d986 */ /* 0x0007e2000c101908 */
[----:B------:R-:W-:-:S04]  /*9e70*/  @!P2 IMAD.MOV.U32 R8, RZ, RZ, 0x7f800000 ;  /* 0x7f800000ff08a424 */ /* 0x000fc800078e00ff */
[----:B------:R-:W-:Y:S01]  /*9e80*/  @!P1 IMAD R10, R10, R2, RZ ;  /* 0x000000020a0a9224 */ /* 0x000fe200078e02ff */
[----:B--2---:R-:W-:-:S04]  /*9e90*/  @!P3 IADD3 R4, P0, R12, R3, RZ ;  /* 0x000000030c04b210 */ /* 0x004fc80007f1e0ff */
[----:B------:R-:W-:Y:S02]  /*9ea0*/  @!P3 LEA.HI.X.SX32 R12, R12, R16, 0x1, P0 ;  /* 0x000000100c0cb211 */ /* 0x000fe400000f0eff */
[----:B------:R-:W-:Y:S01]  /*9eb0*/  @!P3 LEA R6, P0, R4, c[0x0][0x200], 0x2 ;  /* 0x000080000406ba11 */ /* 0x000fe200078010ff */
[----:B---3--:R-:W-:-:S03]  /*9ec0*/  @!P3 IMAD.MOV.U32 R5, RZ, RZ, 0x7f800000 ;  /* 0x7f800000ff05b424 */ /* 0x008fc600078e00ff */
[----:B------:R-:W-:Y:S02]  /*9ed0*/  @!P3 LEA.HI.X R7, R4, c[0x0][0x204], R12, 0x2, P0 ;  /* 0x000081000407ba11 */ /* 0x000fe400000f140c */
[----:B------:R-:W-:-:S04]  /*9ee0*/  @!P2 IADD3 R4, P0, R11, R3, RZ ;  /* 0x000000030b04a210 */ /* 0x000fc80007f1e0ff */
[----:B------:R-:W-:Y:S02]  /*9ef0*/  @!P2 LEA.HI.X.SX32 R11, R11, R16, 0x1, P0 ;  /* 0x000000100b0ba211 */ /* 0x000fe400000f0eff */
[----:B------:R-:W-:-:S04]  /*9f00*/  @!P2 LEA R12, P0, R4, c[0x0][0x200], 0x2 ;  /* 0x00008000040caa11 */ /* 0x000fc800078010ff */
[----:B------:R-:W-:Y:S02]  /*9f10*/  @!P2 LEA.HI.X R13, R4, c[0x0][0x204], R11, 0x2, P0 ;  /* 0x00008100040daa11 */ /* 0x000fe400000f140b */
[----:B------:R-:W-:-:S04]  /*9f20*/  @!P1 IADD3 R4, P0, R10, R3, RZ ;  /* 0x000000030a049210 */ /* 0x000fc80007f1e0ff */
[----:B------:R-:W-:Y:S02]  /*9f30*/  @!P1 LEA.HI.X.SX32 R10, R10, R16, 0x1, P0 ;  /* 0x000000100a0a9211 */ /* 0x000fe400000f0eff */
[----:B-1----:R-:W-:-:S04]  /*9f40*/  @!P1 LEA R20, P0, R4, c[0x0][0x200], 0x2 ;  /* 0x0000800004149a11 */ /* 0x002fc800078010ff */
[----:B------:R-:W-:Y:S01]  /*9f50*/  @!P1 LEA.HI.X R21, R4, c[0x0][0x204], R10, 0x2, P0 ;  /* 0x0000810004159a11 */ /* 0x000fe200000f140a */
[----:B------:R-:W-:-:S05]  /*9f60*/  @!P4 IMAD.MOV.U32 R4, RZ, RZ, 0x7f800000 ;  /* 0x7f800000ff04c424 */ /* 0x000fca00078e00ff */
[----:B------:R1:W-:Y:S04]  /*9f70*/  @!P4 STG.E [R14.64], R4 ;  /* 0x000000040e00c986 */ /* 0x0003e8000c101908 */
[----:B------:R2:W-:Y:S04]  /*9f80*/  @!P3 STG.E [R6.64], R5 ;  /* 0x000000050600b986 */ /* 0x0005e8000c101908 */
[----:B------:R2:W-:Y:S01]  /*9f90*/  @!P2 STG.E [R12.64], R8 ;  /* 0x000000080c00a986 */ /* 0x0005e2000c101908 */
[----:B-1----:R-:W-:-:S05]  /*9fa0*/  @!P1 IMAD.MOV.U32 R4, RZ, RZ, 0x7f800000 ;  /* 0x7f800000ff049424 */ /* 0x002fca00078e00ff */
[----:B------:R2:W-:Y:S01]  /*9fb0*/  @!P1 STG.E [R20.64], R4 ;  /* 0x0000000414009986 */ /* 0x0005e2000c101908 */
[----:B------:R-:W-:Y:S05]  /*9fc0*/  @P6 EXIT ;  /* 0x000000000000694d */ /* 0x000fea0003800000 */
[----:B------:R-:W-:Y:S02]  /*9fd0*/  IMAD R2, R9, R2, RZ ;  /* 0x0000000209027224 */ /* 0x000fe400078e02ff */
[----:B------:R-:W-:-:S03]  /*9fe0*/  IMAD.MOV.U32 R0, RZ, RZ, 0x7f800000 ;  /* 0x7f800000ff007424 */ /* 0x000fc600078e00ff */
[----:B------:R-:W-:-:S04]  /*9ff0*/  IADD3 R3, P0, R2, R3, RZ ;  /* 0x0000000302037210 */ /* 0x000fc80007f1e0ff */
[----:B------:R-:W-:Y:S02]  /*a000*/  LEA.HI.X.SX32 R2, R2, R16, 0x1, P0 ;  /* 0x0000001002027211 */ /* 0x000fe400000f0eff */
[----:B--2---:R-:W-:-:S04]  /*a010*/  LEA R4, P0, R3, c[0x0][0x200], 0x2 ;  /* 0x0000800003047a11 */ /* 0x004fc800078010ff */
[----:B------:R-:W-:-:S05]  /*a020*/  LEA.HI.X R5, R3, c[0x0][0x204], R2, 0x2, P0 ;  /* 0x0000810003057a11 */ /* 0x000fca00000f1402 */
[----:B------:R-:W-:Y:S01]  /*a030*/  STG.E [R4.64], R0 ;  /* 0x0000000004007986 */ /* 0x000fe2000c101908 */
[----:B------:R-:W-:Y:S05]  /*a040*/  EXIT ;  /* 0x000000000000794d */ /* 0x000fea0003800000 */
.L_x_1037:
        /* <DEDUP_REMOVED lines=11> */
.L_x_2127:


//--------------------- .text._ZN5flash16flash_fwd_kernelI23Flash_fwd_kernel_traitsILi64ELi128ELi64ELi4ELb0ELb0EN7cutlass6half_tE19Flash_kernel_traitsILi64ELi128ELi64ELi4ES3_EELb1ELb0ELb0ELb0ELb0ELb0ELb0ELb0EEEvNS_16Flash_fwd_paramsE --------------------------
	.section	.text._ZN5flash16flash_fwd_kernelI23Flash_fwd_kernel_traitsILi64ELi128ELi64ELi4ELb0ELb0EN7cutlass6half_tE19Flash_kernel_traitsILi64ELi128ELi64ELi4ES3_EELb1ELb0ELb0ELb0ELb0ELb0ELb0ELb0EEEvNS_16Flash_fwd_paramsE,"ax",@progbits
	.sectioninfo	@"SHI_REGISTERS=255"
	.align	128
        .global         _ZN5flash16flash_fwd_kernelI23Flash_fwd_kernel_traitsILi64ELi128ELi64ELi4ELb0ELb0EN7cutlass6half_tE19Flash_kernel_traitsILi64ELi128ELi64ELi4ES3_EELb1ELb0ELb0ELb0ELb0ELb0ELb0ELb0EEEvNS_16Flash_fwd_paramsE
        .type           _ZN5flash16flash_fwd_kernelI23Flash_fwd_kernel_traitsILi64ELi128ELi64ELi4ELb0ELb0EN7cutlass6half_tE19Flash_kernel_traitsILi64ELi128ELi64ELi4ES3_EELb1ELb0ELb0ELb0ELb0ELb0ELb0ELb0EEEvNS_16Flash_fwd_paramsE,@function
        .size           _ZN5flash16flash_fwd_kernelI23Flash_fwd_kernel_traitsILi64ELi128ELi64ELi4ELb0ELb0EN7cutlass6half_tE19Flash_kernel_traitsILi64ELi128ELi64ELi4ES3_EELb1ELb0ELb0ELb0ELb0ELb0ELb0ELb0EEEvNS_16Flash_fwd_paramsE,(.L_x_2128 - _ZN5flash16flash_fwd_kernelI23Flash_fwd_kernel_traitsILi64ELi128ELi64ELi4ELb0ELb0EN7cutlass6half_tE19Flash_kernel_traitsILi64ELi128ELi64ELi4ES3_EELb1ELb0ELb0ELb0ELb0ELb0ELb0ELb0EEEvNS_16Flash_fwd_paramsE)
        .other          _ZN5flash16flash_fwd_kernelI23Flash_fwd_kernel_traitsILi64ELi128ELi64ELi4ELb0ELb0EN7cutlass6half_tE19Flash_kernel_traitsILi64ELi128ELi64ELi4ES3_EELb1ELb0ELb0ELb0ELb0ELb0ELb0ELb0EEEvNS_16Flash_fwd_paramsE,@"STO_CUDA_ENTRY STV_DEFAULT"
_ZN5flash16flash_fwd_kernelI23Flash_fwd_kernel_traitsILi64ELi128ELi64ELi4ELb0ELb0EN7cutlass6half_tE19Flash_kernel_traitsILi64ELi128ELi64ELi4ES3_EELb1ELb0ELb0ELb0ELb0ELb0ELb0ELb0EEEvNS_16Flash_fwd_paramsE:
.text._ZN5flash16flash_fwd_kernelI23Flash_fwd_kernel_traitsILi64ELi128ELi64ELi4ELb0ELb0EN7cutlass6half_tE19Flash_kernel_traitsILi64ELi128ELi64ELi4ES3_EELb1ELb0ELb0ELb0ELb0ELb0ELb0ELb0EEEvNS_16Flash_fwd_paramsE:
[----:B------:R-:W-:-:S03]  /*0000*/  MOV R1, c[0x0][0x28] ;  /* 0x00000a0000017a02 */ /* 0x000fc60000000f00 */
[----:B------:R-:W-:Y:S01]  /*0010*/  ULDC.U8 UR4, c[0x0][0x304] ;  /* 0x0000c10000047ab9 */ /* 0x000fe20000000000 */
[----:B------:R-:W-:Y:S01]  /*0020*/  IADD3 R1, R1, -0x10, RZ ;  /* 0xfffffff001017810 */ /* 0x000fe20007ffe0ff */
[----:B------:R-:W-:Y:S01]  /*0030*/  ULDC.64 UR18, c[0x0][0x2f0] ;  /* 0x0000bc0000127ab9 */ /* 0x000fe20000000a00 */
[----:B------:R-:W-:Y:S01]  /*0040*/  ISETP.NE.AND P1, PT, RZ, UR4, PT ;  /* 0x00000004ff007c0c */ /* 0x000fe2000bf25270 */
[----:B------:R-:W-:Y:S01]  /*0050*/  IMAD.U32 R2, RZ, RZ, UR18 ;  /* 0x00000012ff027e24 */ /* 0x000fe2000f8e00ff */
[----:B------:R-:W-:Y:S01]  /*0060*/  ULDC.64 UR16, c[0x0][0x118] ;  /* 0x0000460000107ab9 */ /* 0x000fe20000000a00 */
[----:B------:R-:W-:Y:S02]  /*0070*/  IMAD.U32 R3, RZ, RZ, UR19 ;  /* 0x00000013ff037e24 */ /* 0x000fe4000f8e00ff */
[----:B------:R-:W-:-:S08]  /*0080*/  IMAD.MOV.U32 R6, RZ, RZ, c[0x0][0x2f8] ;  /* 0x0000be00ff067624 */ /* 0x000fd000078e00ff */
[----:B------:R1:W2:Y:S01]  /*0090*/  @P1 LDG.E.64 R4, [R2.64] ;  /* 0x0000001002041981 */ /* 0x0002a2000c1e1b00 */
[----:B------:R-:W-:Y:S02]  /*00a0*/  IMAD.MOV.U32 R7, RZ, RZ, c[0x0][0x2fc] ;  /* 0x0000bf00ff077624 */ /* 0x000fe400078e00ff */
[----:B-1----:R-:W-:Y:S02]  /*00b0*/  @P1 IMAD.MOV.U32 R2, RZ, RZ, R6 ;  /* 0x000000ffff021224 */ /* 0x002fe400078e0006 */
[----:B------:R-:W-:-:S06]  /*00c0*/  @P1 IMAD.MOV.U32 R3, RZ, RZ, R7 ;  /* 0x000000ffff031224 */ /* 0x000fcc00078e0007 */
[----:B------:R-:W3:Y:S01]  /*00d0*/  @P1 LDG.E.64 R2, [R2.64] ;  /* 0x0000001002021981 */ /* 0x000ee2000c1e1b00 */
[----:B------:R-:W1:Y:S01]  /*00e0*/  LDC.U8 R8, c[0x0][0x312] ;  /* 0x0000c480ff087b82 */ /* 0x000e620000000000 */
[----:B------:R-:W-:Y:S02]  /*00f0*/  ISETP.NE.U32.AND P3, PT, RZ, c[0x0][0x240], PT ;  /* 0x00009000ff007a0c */ /* 0x000fe40003f65070 */
[----:B------:R-:W4:Y:S01]  /*0100*/  S2R R183, SR_CTAID.X ;  /* 0x0000000000b77919 */ /* 0x000f220000002500 */
[----:B------:R-:W-:Y:S02]  /*0110*/  MOV R22, 0x4 ;  /* 0x0000000400167802 */ /* 0x000fe40000000f00 */
[----:B------:R-:W-:Y:S01]  /*0120*/  ISETP.NE.AND.EX P3, PT, RZ, c[0x0][0x244], PT, P3 ;  /* 0x00009100ff007a0c */ /* 0x000fe20003f65330 */
[----:B------:R-:W4:Y:S01]  /*0130*/  S2R R18, SR_CTAID.Y ;  /* 0x0000000000127919 */ /* 0x000f220000002600 */
[----:B------:R-:W-:-:S03]  /*0140*/  MOV R248, 0xffffffff ;  /* 0xffffffff00f87802 */ /* 0x000fc60000000f00 */
[----:B------:R-:W4:Y:S04]  /*0150*/  S2R R21, SR_CTAID.Z ;  /* 0x0000000000157919 */ /* 0x000f280000002700 */
[----:B------:R-:W4:Y:S01]  /*0160*/  S2R R42, SR_TID.X ;  /* 0x00000000002a7919 */ /* 0x000f220000002100 */
[----:B-1----:R-:W-:Y:S02]  /*0170*/  ISETP.NE.AND P4, PT, R8, RZ, PT ;  /* 0x000000ff0800720c */ /* 0x002fe40003f85270 */
[----:B----4-:R-:W-:-:S04]  /*0180*/  LOP3.LUT R0, R21, R183, R18, 0xfe, !PT ;  /* 0x000000b715007212 */ /* 0x010fc800078efe12 */
[----:B------:R-:W-:-:S13]  /*0190*/  LOP3.LUT P2, RZ, R0, R42, RZ, 0xfc, !PT ;  /* 0x0000002a00ff7212 */ /* 0x000fda000784fcff */
[----:B------:R-:W-:Y:S02]  /*01a0*/  @!P2 IMAD.MOV.U32 R8, RZ, RZ, c[0x0][0x308] ;  /* 0x0000c200ff08a624 */ /* 0x000fe400078e00ff */
[----:B------:R-:W-:Y:S01]  /*01b0*/  @!P2 IMAD.MOV.U32 R9, RZ, RZ, c[0x0][0x30c] ;  /* 0x0000c300ff09a624 */ /* 0x000fe200078e00ff */
[----:B--2---:R1:W2:Y:S08]  /*01c0*/  @P1 R2UR UR18, R4 ;  /* 0x00000000041213c2 */ /* 0x0042b000000e0000 */
[----:B------:R1:W4:Y:S02]  /*01d0*/  @P1 R2UR UR19, R5 ;  /* 0x00000000051313c2 */ /* 0x00032400000e0000 */
[----:B-1----:R-:W-:Y:S01]  /*01e0*/  IMAD.WIDE R4, R18, R22, c[0x0][0x240] ;  /* 0x0000900012047625 */ /* 0x002fe200078e0216 */
[----:B---3--:R-:W-:-:S03]  /*01f0*/  @P1 IADD3 R6, P0, R2, c[0x0][0x300], RZ ;  /* 0x0000c00002061a10 */ /* 0x008fc60007f1e0ff */
[----:B--2---:R-:W-:Y:S02]  /*0200*/  IMAD.U32 R2, RZ, RZ, UR18 ;  /* 0x00000012ff027e24 */ /* 0x004fe4000f8e00ff */
[----:B------:R-:W-:Y:S01]  /*0210*/  @P1 IMAD.X R7, RZ, RZ, R3, P0 ;  /* 0x000000ffff071224 */ /* 0x000fe200000e0603 */
[----:B------:R-:W-:Y:S01]  /*0220*/  ISETP.NE.U32.AND P0, PT, RZ, c[0x0][0x250], PT ;  /* 0x00009400ff007a0c */ /* 0x000fe20003f05070 */
[----:B----4-:R-:W-:Y:S01]  /*0230*/  IMAD.U32 R3, RZ, RZ, UR19 ;  /* 0x00000013ff037e24 */ /* 0x010fe2000f8e00ff */
[----:B------:R-:W-:Y:S02]  /*0240*/  ISETP.EQ.U32.AND P1, PT, RZ, c[0x0][0x248], PT ;  /* 0x00009200ff007a0c */ /* 0x000fe40003f22070 */
[----:B------:R-:W-:Y:S02]  /*0250*/  ISETP.NE.AND.EX P0, PT, RZ, c[0x0][0x254], PT, P0 ;  /* 0x00009500ff007a0c */ /* 0x000fe40003f05300 */
[----:B------:R1:W-:Y:S01]  /*0260*/  @!P2 STG.E.64 [R8.64], R2 ;  /* 0x000000020800a986 */ /* 0x0003e2000c101b10 */
[----:B------:R-:W-:-:S02]  /*0270*/  SHF.R.S32.HI R19, RZ, 0x1f, R42 ;  /* 0x0000001fff137819 */ /* 0x000fc4000001142a */
[----:B------:R-:W-:Y:S01]  /*0280*/  ISETP.EQ.OR.EX P1, PT, RZ, c[0x0][0x24c], !P4, P1 ;  /* 0x00009300ff007a0c */ /* 0x000fe20006722710 */
[----:B-1----:R-:W-:Y:S02]  /*0290*/  @!P2 IMAD.MOV.U32 R2, RZ, RZ, R6 ;  /* 0x000000ffff02a224 */ /* 0x002fe400078e0006 */
[----:B------:R-:W-:-:S05]  /*02a0*/  @!P2 IMAD.MOV.U32 R3, RZ, RZ, R7 ;  /* 0x000000ffff03a224 */ /* 0x000fca00078e0007 */
[----:B------:R1:W-:Y:S04]  /*02b0*/  @!P2 STG.E.64 [R8.64+0x8], R2 ;  /* 0x000008020800a986 */ /* 0x0003e8000c101b10 */
[----:B------:R2:W3:Y:S04]  /*02c0*/  @P3 LDG.E R248, [R4.64] ;  /* 0x0000001004f83981 */ /* 0x0004e8000c1e1900 */
[----:B--2---:R-:W3:Y:S01]  /*02d0*/  @P3 LDG.E R4, [R4.64+0x4] ;  /* 0x0000041004043981 */ /* 0x004ee2000c1e1900 */
[----:B-1----:R-:W-:Y:S02]  /*02e0*/  IMAD.MOV.U32 R8, RZ, RZ, RZ ;  /* 0x000000ffff087224 */ /* 0x002fe400078e00ff */
[----:B------:R-:W-:Y:S01]  /*02f0*/  @P0 IMAD.WIDE R2, R18, R22, c[0x0][0x250] ;  /* 0x0000940012020625 */ /* 0x000fe200078e0216 */
[----:B------:R-:W-:-:S02]  /*0300*/  LEA.HI R17, R19, R42, RZ, 0x5 ;  /* 0x0000002a13117211 */ /* 0x000fc400078f28ff */
[----:B------:R-:W-:Y:S01]  /*0310*/  ISETP.NE.U32.AND P2, PT, RZ, c[0x0][0x248], PT ;  /* 0x00009200ff007a0c */ /* 0x000fe20003f45070 */
[C---:B------:R-:W-:Y:S01]  /*0320*/  IMAD R0, R18.reuse, c[0x0][0x1c0], R21 ;  /* 0x0000700012007a24 */ /* 0x040fe200078e0215 */
[----:B------:R1:W5:Y:S01]  /*0330*/  @P0 LDG.E R8, [R2.64] ;  /* 0x0000001002080981 */ /* 0x000362000c1e1900 */
[----:B------:R-:W-:Y:S01]  /*0340*/  IMAD.MOV.U32 R9, RZ, RZ, -0x1 ;  /* 0xffffffffff097424 */ /* 0x000fe200078e00ff */
[----:B------:R-:W-:Y:S01]  /*0350*/  ISETP.NE.AND.EX P2, PT, RZ, c[0x0][0x24c], PT, P2 ;  /* 0x00009300ff007a0c */ /* 0x000fe20003f45320 */
[----:B------:R-:W-:Y:S01]  /*0360*/  IMAD.WIDE R10, R18, R22, c[0x0][0x248] ;  /* 0x00009200120a7625 */ /* 0x000fe200078e0216 */
[----:B------:R-:W-:-:S04]  /*0370*/  SHF.L.U32 R0, R0, 0x5, RZ ;  /* 0x0000000500007819 */ /* 0x000fc800000006ff */
[----:B------:R2:W5:Y:S01]  /*0380*/  @!P1 LDG.E R9, [R10.64] ;  /* 0x000000100a099981 */ /* 0x000562000c1e1900 */
[----:B-1----:R-:W-:-:S05]  /*0390*/  LOP3.LUT R2, R17, 0xffffffe0, RZ, 0xc0, !PT ;  /* 0xffffffe011027812 */ /* 0x002fca00078ec0ff */
[----:B------:R-:W-:-:S05]  /*03a0*/  IMAD.IADD R249, R42, 0x1, -R2 ;  /* 0x000000012af97824 */ /* 0x000fca00078e0a02 */
[--C-:B------:R-:W-:Y:S02]  /*03b0*/  IADD3 R216, P1, P0, R0, R6, R249.reuse ;  /* 0x0000000600d87210 */ /* 0x100fe4000783e0f9 */
[----:B------:R-:W-:Y:S02]  /*03c0*/  SHF.R.S32.HI R0, RZ, 0x1f, R0 ;  /* 0x0000001fff007819 */ /* 0x000fe40000011400 */
[----:B------:R-:W-:-:S04]  /*03d0*/  SHF.R.S32.HI R2, RZ, 0x1f, R249 ;  /* 0x0000001fff027819 */ /* 0x000fc800000114f9 */
[----:B------:R-:W-:Y:S01]  /*03e0*/  IADD3.X R206, R0, R7, R2, P1, P0 ;  /* 0x0000000700ce7210 */ /* 0x000fe20000fe0402 */
[----:B---3--:R-:W-:Y:S02]  /*03f0*/  @P3 IMAD.IADD R14, R4, 0x1, -R248 ;  /* 0x00000001040e3824 */ /* 0x008fe400078e0af8 */
[----:B------:R-:W-:Y:S01]  /*0400*/  @!P3 IMAD.MOV.U32 R14, RZ, RZ, c[0x0][0x214] ;  /* 0x00008500ff0eb624 */ /* 0x000fe200078e00ff */
[----:B------:R-:W-:Y:S05]  /*0410*/  @!P2 BRA `(.L_x_1038) ;  /* 0x000000400000a947 */ /* 0x000fea0003800000 */
[----:B--2---:R-:W2:Y:S02]  /*0420*/  @P4 LDG.E R0, [R10.64+0x4] ;  /* 0x000004100a004981 */ /* 0x004ea4000c1e1900 */
[----:B--2--5:R-:W-:-:S06]  /*0430*/  @P4 IADD3 R0, R0, -R9, RZ ;  /* 0x8000000900004210 */ /* 0x024fcc0007ffe0ff */
[----:B------:R1:W5:Y:S01]  /*0440*/  @!P4 LDG.E R0, [R10.64] ;  /* 0x000000100a00c981 */ /* 0x000362000c1e1900 */
[----:B------:R-:W-:Y:S05]  /*0450*/  BRA `(.L_x_1039) ;  /* 0x0000001000007947 */ /* 0x000fea0003800000 */
.L_x_1038:
[----:B--2---:R-:W-:Y:S02]  /*0460*/  MOV R0, c[0x0][0x218] ;  /* 0x0000860000007a02 */ /* 0x004fe40000000f00 */
.L_x_1039:
        /* <DEDUP_REMOVED lines=18> */
[----:B------:R-:W2:Y:S01]  /*0590*/  LDC.U8 R201, c[0x0][0x2d8] ;  /* 0x0000b600ffc97b82 */ /* 0x000ea20000000000 */
[----:B------:R-:W-:-:S11]  /*05a0*/  ISETP.NE.AND P0, PT, R9, -0x1, PT ;  /* 0xffffffff0900780c */ /* 0x000fd60003f05270 */
[----:B------:R-:W-:Y:S01]  /*05b0*/  @!P1 SHF.R.S32.HI R4, RZ, 0x1f, R18 ;  /* 0x0000001fff049819 */ /* 0x000fe20000011412 */
[----:B------:R-:W-:Y:S01]  /*05c0*/  @P1 IMAD.WIDE.U32 R2, R248, c[0x0][0x190], RZ ;  /* 0x00006400f8021a25 */ /* 0x000fe200078e00ff */
[----:B------:R-:W-:-:S03]  /*05d0*/  @P0 IADD3 R0, R8, R9, RZ ;  /* 0x0000000908000210 */ /* 0x000fc60007ffe0ff */
[----:B------:R-:W-:Y:S01]  /*05e0*/  @!P1 IMAD R6, R4, c[0x0][0x178], RZ ;  /* 0x00005e0004069a24 */ /* 0x000fe200078e02ff */
[----:B------:R-:W-:Y:S01]  /*05f0*/  @P1 MOV R7, R2 ;  /* 0x0000000200071202 */ /* 0x000fe20000000f00 */
[----:B-1----:R-:W-:Y:S02]  /*0600*/  @P1 IMAD R11, R248, c[0x0][0x194], R3 ;  /* 0x00006500f80b1a24 */ /* 0x002fe400078e0203 */
        /* <DEDUP_REMOVED lines=8> */
[----:B--2---:R-:W-:Y:S01]  /*0690*/  SHF.R.S32.HI R0, RZ, 0x1f, R8 ;  /* 0x0000001fff007819 */ /* 0x004fe20000011408 */
        /* <DEDUP_REMOVED lines=10> */
.L_x_1041:
[----:B--2---:R-:W-:Y:S02]  /*0740*/  IABS R4, c[0x0][0x1c8] ;  /* 0x0000720000047a13 */ /* 0x004fe40000000000 */
        /* <DEDUP_REMOVED lines=41> */
.L_x_1042:
[CC--:B------:R-:W-:Y:S01]  /*09e0*/  LEA.HI R0, R19.reuse, R42.reuse, RZ, 0x3 ;  /* 0x0000002a13007211 */ /* 0x0c0fe200078f18ff */
[----:B------:R-:W-:Y:S01]  /*09f0*/  IMAD.IADD R246, R14, 0x1, -R246 ;  /* 0x000000010ef67824 */ /* 0x000fe200078e0af6 */
[----:B------:R-:W-:Y:S01]  /*0a00*/  LEA.HI R4, R19, R42, RZ, 0x6 ;  /* 0x0000002a13047211 */ /* 0x000fe200078f30ff */
[----:B------:R-:W-:Y:S01]  /*0a10*/  IMAD R5, R5, c[0x0][0x1a8], RZ ;  /* 0x00006a0005057a24 */ /* 0x000fe200078e02ff */
[----:B------:R-:W-:Y:S01]  /*0a20*/  SHF.R.S32.HI R242, RZ, 0x3, R0 ;  /* 0x00000003fff27819 */ /* 0x000fe20000011400 */
[----:B------:R-:W-:Y:S01]  /*0a30*/  BSSY B0, `(.L_x_1043) ;  /* 0x0000026000007945 */ /* 0x000fe20003800000 */
[----:B------:R-:W-:Y:S01]  /*0a40*/  LOP3.LUT R2, R0, 0xfffffff8, RZ, 0xc0, !PT ;  /* 0xfffffff800027812 */ /* 0x000fe200078ec0ff */
[----:B------:R-:W-:Y:S01]  /*0a50*/  IMAD.SHL.U32 R4, R4, 0x8, RZ ;  /* 0x0000000804047824 */ /* 0x000fe200078e00ff */
[----:B------:R-:W-:Y:S01]  /*0a60*/  SHF.R.S32.HI R243, RZ, 0x1f, R242 ;  /* 0x0000001ffff37819 */ /* 0x000fe200000114f2 */
[----:B------:R-:W-:Y:S01]  /*0a70*/  IMAD.SHL.U32 R0, R242, 0x40, RZ ;  /* 0x00000040f2007824 */ /* 0x000fe200078e00ff */
[----:B------:R-:W-:Y:S01]  /*0a80*/  SHF.R.S32.HI R154, RZ, 0x5, R17 ;  /* 0x00000005ff9a7819 */ /* 0x000fe20000011411 */
[----:B------:R-:W-:-:S02]  /*0a90*/  IMAD.IADD R20, R42, 0x1, -R2 ;  /* 0x000000012a147824 */ /* 0x000fc400078e0a02 */
[----:B------:R-:W-:Y:S01]  /*0aa0*/  IMAD.WIDE R238, R183, 0x80, R242 ;  /* 0x00000080b7ee7825 */ /* 0x000fe200078e02f2 */
[----:B------:R-:W-:-:S03]  /*0ab0*/  LOP3.LUT R0, R0, 0x1c0, RZ, 0xc0, !PT ;  /* 0x000001c000007812 */ /* 0x000fc600078ec0ff */
[----:B------:R-:W-:-:S05]  /*0ac0*/  IMAD.SHL.U32 R240, R20, 0x8, RZ ;  /* 0x0000000814f07824 */ /* 0x000fca00078e00ff */
[----:B------:R-:W-:Y:S02]  /*0ad0*/  LOP3.LUT R3, R0, 0x38, R240, 0xf8, !PT ;  /* 0x0000003800037812 */ /* 0x000fe400078ef8f0 */
[----:B------:R-:W-:Y:S02]  /*0ae0*/  SHF.R.U32.HI R0, RZ, 0x3, R0 ;  /* 0x00000003ff007819 */ /* 0x000fe40000011600 */
[----:B------:R-:W-:Y:S02]  /*0af0*/  IADD3 R2, P0, R240, R7, RZ ;  /* 0x00000007f0027210 */ /* 0x000fe40007f1e0ff */
[----:B------:R-:W-:Y:S02]  /*0b00*/  SHF.R.S32.HI R241, RZ, 0x1f, R240 ;  /* 0x0000001ffff17819 */ /* 0x000fe400000114f0 */
[----:B------:R-:W-:-:S03]  /*0b10*/  LOP3.LUT R0, R3, R0, RZ, 0x3c, !PT ;  /* 0x0000000003007212 */ /* 0x000fc600078e3cff */
[----:B------:R-:W-:Y:S01]  /*0b20*/  IMAD.X R3, R241, 0x1, R11, P0 ;  /* 0x00000001f1037824 */ /* 0x000fe200000e060b */
[----:B------:R-:W-:Y:S02]  /*0b30*/  ISETP.GE.AND P0, PT, R242, R246, PT ;  /* 0x000000f6f200720c */ /* 0x000fe40003f06270 */
[----:B------:R-:W-:Y:S01]  /*0b40*/  LOP3.LUT R4, R0, 0xfffffe00, R4, 0xf8, !PT ;  /* 0xfffffe0000047812 */ /* 0x000fe200078ef804 */
[C---:B------:R-:W-:Y:S01]  /*0b50*/  IMAD R0, R21.reuse, c[0x0][0x1ac], R5 ;  /* 0x00006b0015007a24 */ /* 0x040fe200078e0205 */
[----:B------:R-:W-:Y:S01]  /*0b60*/  SHF.R.S32.HI R11, RZ, 0x1f, R10 ;  /* 0x0000001fff0b7819 */ /* 0x000fe2000001140a */
[----:B------:R-:W-:-:S04]  /*0b70*/  IMAD.WIDE.U32 R8, R21, c[0x0][0x1a8], R2 ;  /* 0x00006a0015087a25 */ /* 0x000fc800078e0002 */
[----:B------:R-:W-:Y:S02]  /*0b80*/  IMAD.SHL.U32 R199, R4, 0x2, RZ ;  /* 0x0000000204c77824 */ /* 0x000fe400078e00ff */
[----:B------:R-:W-:Y:S02]  /*0b90*/  IMAD.IADD R7, R9, 0x1, R0 ;  /* 0x0000000109077824 */ /* 0x000fe400078e0200 */
        /* <DEDUP_REMOVED lines=15> */
.L_x_1044:
[----:B------:R-:W-:Y:S05]  /*0c90*/  BSYNC B0 ;  /* 0x0000000000007941 */ /* 0x000fea0003800000 */
.L_x_1043:
[----:B------:R-:W-:Y:S01]  /*0ca0*/  IADD3 R251, R242, 0x10, RZ ;  /* 0x00000010f2fb7810 */ /* 0x000fe20007ffe0ff */
[----:B------:R-:W-:Y:S03]  /*0cb0*/  BSSY B0, `(.L_x_1045) ;  /* 0x0000014000007945 */ /* 0x000fe60003800000 */
[----:B------:R-:W-:-:S13]  /*0cc0*/  ISETP.GE.AND P0, PT, R251, R246, PT ;  /* 0x000000f6fb00720c */ /* 0x000fda0003f06270 */
[----:B------:R-:W-:Y:S05]  /*0cd0*/  @P0 BRA `(.L_x_1046) ;  /* 0x0000011000000947 */ /* 0x000fea0003800000 */
[----:B------:R-:W-:-:S13]  /*0ce0*/  ISETP.GE.AND P0, PT, R240, c[0x0][0x220], PT ;  /* 0x00008800f0007a0c */ /* 0x000fda0003f06270 */
[----:B------:R3:W-:Y:S01]  /*0cf0*/  @P0 STS.128 [R199+0x800], RZ ;  /* 0x000800ffc7000388 */ /* 0x0007e20000000c00 */
        /* <DEDUP_REMOVED lines=15> */
.L_x_1046:
[----:B------:R-:W-:Y:S05]  /*0df0*/  BSYNC B0 ;  /* 0x0000000000007941 */ /* 0x000fea0003800000 */
.L_x_1045:
        /* <DEDUP_REMOVED lines=21> */
.L_x_1048:
[----:B------:R-:W-:Y:S05]  /*0f50*/  BSYNC B0 ;  /* 0x0000000000007941 */ /* 0x000fea0003800000 */
.L_x_1047:
        /* <DEDUP_REMOVED lines=21> */
.L_x_1050:
[----:B------:R-:W-:Y:S05]  /*10b0*/  BSYNC B0 ;  /* 0x0000000000007941 */ /* 0x000fea0003800000 */
.L_x_1049:
[----:B------:R-:W-:Y:S01]  /*10c0*/  IADD3 R0, R242, 0x40, RZ ;  /* 0x00000040f2007810 */ /* 0x000fe20007ffe0ff */
[----:B------:R-:W-:Y:S03]  /*10d0*/  BSSY B0, `(.L_x_1051) ;  /* 0x0000015000007945 */ /* 0x000fe60003800000 */
[----:B------:R-:W-:Y:S01]  /*10e0*/  ISETP.GE.AND P0, PT, R0, R246, PT ;  /* 0x000000f60000720c */ /* 0x000fe20003f06270 */
[----:B------:R1:W-:-:S12]  /*10f0*/  STL [R1+0xc], R0 ;  /* 0x00000c0001007387 */ /* 0x0003d80000100800 */
[----:B------:R-:W-:Y:S05]  /*1100*/  @P0 BRA `(.L_x_1052) ;  /* 0x0000011000000947 */ /* 0x000fea0003800000 */
[----:B------:R-:W-:-:S13]  /*1110*/  ISETP.GE.AND P0, PT, R240, c[0x0][0x220], PT ;  /* 0x00008800f0007a0c */ /* 0x000fda0003f06270 */
[----:B------:R1:W-:Y:S01]  /*1120*/  @P0 STS.128 [R199+0x2000], RZ ;  /* 0x002000ffc7000388 */ /* 0x0003e20000000c00 */
[----:B------:R-:W-:Y:S05]  /*1130*/  @P0 BRA `(.L_x_1052) ;  /* 0x000000e000000947 */ /* 0x000fea0003800000 */
[----:B--2---:R-:W-:Y:S01]  /*1140*/  IADD3 R4, P0, R238, 0x40, RZ ;  /* 0x00000040ee047810 */ /* 0x004fe20007f1e0ff */
[----:B------:R-:W-:Y:S01]  /*1150*/  IMAD.MOV.U32 R2, RZ, RZ, R8 ;  /* 0x000000ffff027224 */ /* 0x000fe200078e0008 */
[----:B------:R-:W-:-:S03]  /*1160*/  MOV R3, R7 ;  /* 0x0000000700037202 */ /* 0x000fc60000000f00 */
[----:B-1----:R-:W-:Y:S02]  /*1170*/  IMAD.X R0, RZ, RZ, R239, P0 ;  /* 0x000000ffff007224 */ /* 0x002fe400000e06ef */
        /* <DEDUP_REMOVED lines=10> */
.L_x_1052:
[----:B------:R-:W-:Y:S05]  /*1220*/  BSYNC B0 ;  /* 0x0000000000007941 */ /* 0x000fea0003800000 */
.L_x_1051:
[----:B-1----:R-:W-:Y:S01]  /*1230*/  IADD3 R0, R242, 0x50, RZ ;  /* 0x00000050f2007810 */ /* 0x002fe20007ffe0ff */
        /* <DEDUP_REMOVED lines=21> */
.L_x_1054:
[----:B------:R-:W-:Y:S05]  /*1390*/  BSYNC B0 ;  /* 0x0000000000007941 */ /* 0x000fea0003800000 */
.L_x_1053:
        /* <DEDUP_REMOVED lines=22> */
.L_x_1056:
[----:B------:R-:W-:Y:S05]  /*1500*/  BSYNC B0 ;  /* 0x0000000000007941 */ /* 0x000fea0003800000 */
.L_x_1055:
[----:B-1----:R-:W-:Y:S01]  /*1510*/  IADD3 R0, R242, 0x70, RZ ;  /* 0x00000070f2007810 */ /* 0x002fe20007ffe0ff */
[----:B------:R-:W-:Y:S01]  /*1520*/  IMAD.MOV.U32 R182, RZ, RZ, c[0x0][0x198] ;  /* 0x00006600ffb67624 */ /* 0x000fe200078e00ff */
[----:B------:R-:W-:Y:S01]  /*1530*/  BSSY B0, `(.L_x_1057) ;  /* 0x0000018000007945 */ /* 0x000fe20003800000 */
[----:B------:R-:W-:Y:S01]  /*1540*/  IMAD.MOV.U32 R181, RZ, RZ, 0x6 ;  /* 0x00000006ffb57424 */ /* 0x000fe200078e00ff */
[----:B------:R-:W-:Y:S01]  /*1550*/  ISETP.GE.AND P0, PT, R0, R246, PT ;  /* 0x000000f60000720c */ /* 0x000fe20003f06270 */
[----:B------:R1:W-:Y:S01]  /*1560*/  STL [R1], R0 ;  /* 0x0000000001007387 */ /* 0x0003e20000100800 */
[C---:B------:R-:W-:Y:S02]  /*1570*/  IMAD.SHL.U32 R185, R182.reuse, 0x40, RZ ;  /* 0x00000040b6b97824 */ /* 0x040fe400078e00ff */
[----:B------:R-:W-:-:S09]  /*1580*/  SHF.L.U64.HI R181, R182, R181, c[0x0][0x19c] ;  /* 0x00006700b6b57619 */ /* 0x000fd200000102b5 */
[----:B------:R-:W-:Y:S05]  /*1590*/  @P0 BRA `(.L_x_1058) ;  /* 0x0000011000000947 */ /* 0x000fea0003800000 */
[----:B------:R-:W-:-:S13]  /*15a0*/  ISETP.GE.AND P0, PT, R240, c[0x0][0x220], PT ;  /* 0x00008800f0007a0c */ /* 0x000fda0003f06270 */
[----:B------:R1:W-:Y:S01]  /*15b0*/  @P0 STS.128 [R199+0x3800], RZ ;  /* 0x003800ffc7000388 */ /* 0x0003e20000000c00 */
[----:B------:R-:W-:Y:S05]  /*15c0*/  @P0 BRA `(.L_x_1058) ;  /* 0x000000e000000947 */ /* 0x000fea0003800000 */
[----:B------:R-:W-:Y:S01]  /*15d0*/  IADD3 R6, P0, R238, 0x70, RZ ;  /* 0x00000070ee067810 */ /* 0x000fe20007f1e0ff */
[----:B------:R-:W-:Y:S01]  /*15e0*/  IMAD.MOV.U32 R2, RZ, RZ, R8 ;  /* 0x000000ffff027224 */ /* 0x000fe200078e0008 */
[----:B------:R-:W-:-:S03]  /*15f0*/  MOV R3, R7 ;  /* 0x0000000700037202 */ /* 0x000fc60000000f00 */
[----:B-1----:R-:W-:Y:S02]  /*1600*/  IMAD.X R0, RZ, RZ, R239, P0 ;  /* 0x000000ffff007224 */ /* 0x002fe400000e06ef */
[----:B--2---:R-:W-:-:S04]  /*1610*/  IMAD.WIDE.U32 R4, R6, c[0x0][0x190], R2 ;  /* 0x0000640006047a25 */ /* 0x004fc800078e0002 */
        /* <DEDUP_REMOVED lines=9> */
.L_x_1058:
[----:B------:R-:W-:Y:S05]  /*16b0*/  BSYNC B0 ;  /* 0x0000000000007941 */ /* 0x000fea0003800000 */
.L_x_1057:
[----:B------:R-:W-:Y:S01]  /*16c0*/  IMAD R6, R243, c[0x0][0x198], RZ ;  /* 0x00006600f3067a24 */ /* 0x000fe200078e02ff */
[----:B------:R-:W-:Y:S01]  /*16d0*/  LEA.HI R14, R19, R42, RZ, 0x4 ;  /* 0x0000002a130e7211 */ /* 0x000fe200078f20ff */
[----:B-1----:R-:W-:Y:S01]  /*16e0*/  IMAD R0, R243, c[0x0][0x1a0], RZ ;  /* 0x00006800f3007a24 */ /* 0x002fe200078e02ff */
[----:B------:R-:W-:Y:S01]  /*16f0*/  LEA.HI.SX32 R41, R200, 0xffffffff, 0x1a ;  /* 0xffffffffc8297811 */ /* 0x000fe200078fd2ff */
[--C-:B--2---:R-:W-:Y:S01]  /*1700*/  IMAD.WIDE.U32 R4, R242, c[0x0][0x198], R240.reuse ;  /* 0x00006600f2047a25 */ /* 0x104fe200078e00f0 */
[----:B------:R-:W-:Y:S01]  /*1710*/  LOP3.LUT R7, R14, 0xfffffff0, RZ, 0xc0, !PT ;  /* 0xfffffff00e077812 */ /* 0x000fe200078ec0ff */
[----:B------:R-:W-:Y:S01]  /*1720*/  BSSY B0, `(.L_x_1059) ;  /* 0x000002e000007945 */ /* 0x000fe20003800000 */
[----:B------:R-:W-:Y:S01]  /*1730*/  MOV R21, 0x20 ;  /* 0x0000002000157802 */ /* 0x000fe20000000f00 */
[----:B------:R-:W-:Y:S01]  /*1740*/  IMAD.WIDE.U32 R2, R242, c[0x0][0x1a0], R240 ;  /* 0x00006800f2027a25 */ /* 0x000fe200078e00f0 */
[----:B------:R-:W-:-:S03]  /*1750*/  IADD3 R4, P1, R15, R4, RZ ;  /* 0x000000040f047210 */ /* 0x000fc60007f3e0ff */
[----:B------:R-:W-:Y:S01]  /*1760*/  IMAD R8, R242, c[0x0][0x19c], R6 ;  /* 0x00006700f2087a24 */ /* 0x000fe200078e0206 */
[----:B------:R-:W-:Y:S01]  /*1770*/  IADD3 R2, P0, R12, R2, RZ ;  /* 0x000000020c027210 */ /* 0x000fe20007f1e0ff */
[----:B------:R-:W-:Y:S01]  /*1780*/  IMAD R6, R242, c[0x0][0x1a4], R0 ;  /* 0x00006900f2067a24 */ /* 0x000fe200078e0200 */
[----:B------:R-:W-:Y:S01]  /*1790*/  IADD3 R0, -R7, R42, RZ ;  /* 0x0000002a07007210 */ /* 0x000fe20007ffe1ff */
[----:B------:R-:W-:Y:S01]  /*17a0*/  IMAD R7, R11, c[0x0][0x1b0], RZ ;  /* 0x00006c000b077a24 */ /* 0x000fe200078e02ff */
[----:B------:R-:W-:Y:S02]  /*17b0*/  IADD3.X R5, R16, R5, R8, P1, !PT ;  /* 0x0000000510057210 */ /* 0x000fe40000ffe408 */
[----:B------:R-:W-:Y:S01]  /*17c0*/  IADD3.X R3, R13, R3, R6, P0, !PT ;  /* 0x000000030d037210 */ /* 0x000fe200007fe406 */
[----:B------:R-:W-:Y:S01]  /*17d0*/  IMAD R6, R11, c[0x0][0x1b8], RZ ;  /* 0x00006e000b067a24 */ /* 0x000fe200078e02ff */
[----:B------:R-:W-:Y:S01]  /*17e0*/  SHF.R.S32.HI R8, RZ, 0x1f, R0 ;  /* 0x0000001fff087819 */ /* 0x000fe20000011400 */
[C---:B------:R-:W-:Y:S01]  /*17f0*/  IMAD R7, R10.reuse, c[0x0][0x1b4], R7 ;  /* 0x00006d000a077a24 */ /* 0x040fe200078e0207 */
[----:B------:R-:W-:Y:S01]  /*1800*/  SHF.R.S32.HI R11, RZ, 0x1f, R41 ;  /* 0x0000001fff0b7819 */ /* 0x000fe20000011429 */
[----:B------:R-:W-:Y:S01]  /*1810*/  IMAD R9, R10, c[0x0][0x1bc], R6 ;  /* 0x00006f000a097a24 */ /* 0x000fe200078e0206 */
[----:B------:R-:W-:Y:S01]  /*1820*/  LEA.HI R8, R8, R0, RZ, 0x3 ;  /* 0x0000000008087211 */ /* 0x000fe200078f18ff */
[----:B------:R-:W-:-:S03]  /*1830*/  IMAD.WIDE.U32 R210, R10, c[0x0][0x1b0], R4 ;  /* 0x00006c000ad27a25 */ /* 0x000fc600078e0004 */
[----:B------:R-:W-:Y:S01]  /*1840*/  LOP3.LUT R6, R8, 0xfffffff8, RZ, 0xc0, !PT ;  /* 0xfffffff808067812 */ /* 0x000fe200078ec0ff */
[----:B------:R-:W-:-:S03]  /*1850*/  IMAD.WIDE.U32 R244, R10, c[0x0][0x1b8], R2 ;  /* 0x00006e000af47a25 */ /* 0x000fc600078e0002 */
[----:B------:R-:W-:Y:S01]  /*1860*/  IADD3 R12, R0, -R6, RZ ;  /* 0x80000006000c7210 */ /* 0x000fe20007ffe0ff */
[----:B------:R-:W-:Y:S01]  /*1870*/  IMAD R10, R41, -0x40, R40 ;  /* 0xffffffc0290a7824 */ /* 0x000fe200078e0228 */
[----:B------:R-:W-:Y:S01]  /*1880*/  IADD3 R247, R245, R9, RZ ;  /* 0x00000009f5f77210 */ /* 0x000fe20007ffe0ff */
[----:B------:R-:W-:Y:S02]  /*1890*/  IMAD R0, R181, R41, RZ ;  /* 0x00000029b5007224 */ /* 0x000fe400078e02ff */
[----:B------:R-:W-:Y:S01]  /*18a0*/  IMAD.IADD R209, R211, 0x1, R7 ;  /* 0x00000001d3d17824 */ /* 0x000fe200078e0207 */
[----:B------:R-:W-:Y:S01]  /*18b0*/  ISETP.GE.AND P0, PT, R242, R10, PT ;  /* 0x0000000af200720c */ /* 0x000fe20003f06270 */
[----:B------:R-:W-:Y:S02]  /*18c0*/  IMAD.MOV.U32 R208, RZ, RZ, R210 ;  /* 0x000000ffffd07224 */ /* 0x000fe400078e00d2 */
[----:B------:R-:W-:Y:S01]  /*18d0*/  IMAD.MOV.U32 R4, RZ, RZ, 0x10 ;  /* 0x00000010ff047424 */ /* 0x000fe200078e00ff */
[----:B------:R-:W-:Y:S01]  /*18e0*/  R2P PR, R12, 0x6 ;  /* 0x000000060c007804 */ /* 0x000fe20000000000 */
[-C--:B------:R-:W-:Y:S01]  /*18f0*/  IMAD R6, R11, R185.reuse, R0 ;  /* 0x000000b90b067224 */ /* 0x080fe200078e0200 */
[----:B------:R-:W-:Y:S01]  /*1900*/  SHF.L.U32 R0, R8, 0x6, RZ ;  /* 0x0000000608007819 */ /* 0x000fe200000006ff */
[----:B------:R-:W-:-:S02]  /*1910*/  IMAD.WIDE.U32 R2, R41, R185, R208 ;  /* 0x000000b929027225 */ /* 0x000fc400078e00d0 */
[----:B------:R-:W-:Y:S02]  /*1920*/  SEL R4, R4, 0xfffffff0, !P1 ;  /* 0xfffffff004047807 */ /* 0x000fe40004800000 */
[----:B------:R-:W-:Y:S01]  /*1930*/  LOP3.LUT R153, R0, 0xfffffe00, RZ, 0xc0, !PT ;  /* 0xfffffe0000997812 */ /* 0x000fe200078ec0ff */
[----:B------:R-:W-:Y:S01]  /*1940*/  IMAD.IADD R7, R3, 0x1, R6 ;  /* 0x0000000103077824 */ /* 0x000fe200078e0206 */
        /* <DEDUP_REMOVED lines=11> */
.L_x_1060:
[----:B------:R-:W-:Y:S05]  /*1a00*/  BSYNC B0 ;  /* 0x0000000000007941 */ /* 0x000fea0003800000 */
.L_x_1059:
[----:B------:R-:W-:Y:S01]  /*1a10*/  ISETP.GE.AND P0, PT, R251, R10, PT ;  /* 0x0000000afb00720c */ /* 0x000fe20003f06270 */
[----:B------:R-:W-:Y:S01]  /*1a20*/  BSSY B0, `(.L_x_1061) ;  /* 0x000000f000007945 */ /* 0x000fe20003800000 */
[C---:B------:R-:W-:Y:S01]  /*1a30*/  SHF.L.U64.HI R186, R182.reuse, R22, c[0x0][0x19c] ;  /* 0x00006700b6ba7619 */ /* 0x040fe20000010216 */
[----:B------:R-:W-:-:S10]  /*1a40*/  IMAD.SHL.U32 R187, R182, 0x10, RZ ;  /* 0x00000010b6bb7824 */ /* 0x000fd400078e00ff */
[----:B------:R-:W-:Y:S05]  /*1a50*/  @P0 BRA `(.L_x_1062) ;  /* 0x000000b000000947 */ /* 0x000fea0003800000 */
[----:B------:R-:W-:-:S13]  /*1a60*/  ISETP.GE.AND P0, PT, R240, c[0x0][0x220], PT ;  /* 0x00008800f0007a0c */ /* 0x000fda0003f06270 */
[----:B------:R1:W-:Y:S01]  /*1a70*/  @P0 STS.128 [R199+0x4800], RZ ;  /* 0x004800ffc7000388 */ /* 0x0003e20000000c00 */
[----:B------:R-:W-:Y:S05]  /*1a80*/  @P0 BRA `(.L_x_1062) ;  /* 0x0000008000000947 */ /* 0x000fea0003800000 */
[----:B------:R-:W-:-:S05]  /*1a90*/  IADD3 R0, P0, R187, R2, RZ ;  /* 0x00000002bb007210 */ /* 0x000fca0007f1e0ff */
[----:B--2---:R-:W-:Y:S01]  /*1aa0*/  IMAD.X R9, R186, 0x1, R7, P0 ;  /* 0x00000001ba097824 */ /* 0x004fe200000e0607 */
[----:B------:R-:W-:-:S04]  /*1ab0*/  LEA R8, P0, R0, c[0x0][0x168], 0x1 ;  /* 0x00005a0000087a11 */ /* 0x000fc800078008ff */
[----:B------:R-:W-:-:S05]  /*1ac0*/  LEA.HI.X R9, R0, c[0x0][0x16c], R9, 0x1, P0 ;  /* 0x00005b0000097a11 */ /* 0x000fca00000f0c09 */
[----:B------:R-:W-:Y:S01]  /*1ad0*/  @!PT LDS RZ, [RZ] ;  /* 0x00000000fffff984 */ /* 0x000fe20000000800 */
[----:B------:R-:W-:Y:S01]  /*1ae0*/  @!PT LDS RZ, [RZ] ;  /* 0x00000000fffff984 */ /* 0x000fe20000000800 */
[----:B------:R-:W-:Y:S01]  /*1af0*/  @!PT LDS RZ, [RZ] ;  /* 0x00000000fffff984 */ /* 0x000fe20000000800 */
[----:B------:R2:W-:Y:S04]  /*1b00*/  LDGSTS.E.BYPASS.LTC128B.128 [R199+0x4800], [R8.64] ;  /* 0x0480000008c77fae */ /* 0x0005e8000b901d50 */
.L_x_1062:
[----:B------:R-:W-:Y:S05]  /*1b10*/  BSYNC B0 ;  /* 0x0000000000007941 */ /* 0x000fea0003800000 */
.L_x_1061:
[----:B------:R-:W-:Y:S01]  /*1b20*/  ISETP.GE.AND P0, PT, R250, R10, PT ;  /* 0x0000000afa00720c */ /* 0x000fe20003f06270 */
[----:B------:R-:W-:-:S12]  /*1b30*/  BSSY B0, `(.L_x_1063) ;  /* 0x000000e000007945 */ /* 0x000fd80003800000 */
[----:B------:R-:W-:Y:S05]  /*1b40*/  @P0 BRA `(.L_x_1064) ;  /* 0x000000c000000947 */ /* 0x000fea0003800000 */
[----:B------:R-:W-:-:S13]  /*1b50*/  ISETP.GE.AND P0, PT, R240, c[0x0][0x220], PT ;  /* 0x00008800f0007a0c */ /* 0x000fda0003f06270 */
[----:B------:R1:W-:Y:S01]  /*1b60*/  @P0 STS.128 [R199+0x5000], RZ ;  /* 0x005000ffc7000388 */ /* 0x0003e20000000c00 */
[----:B------:R-:W-:Y:S05]  /*1b70*/  @P0 BRA `(.L_x_1064) ;  /* 0x0000009000000947 */ /* 0x000fea0003800000 */
[----:B--2---:R-:W-:Y:S01]  /*1b80*/  IMAD.MOV.U32 R9, RZ, RZ, c[0x0][0x19c] ;  /* 0x00006700ff097624 */ /* 0x004fe200078e00ff */
        /* <DEDUP_REMOVED lines=8> */
.L_x_1064:
[----:B------:R-:W-:Y:S05]  /*1c10*/  BSYNC B0 ;  /* 0x0000000000007941 */ /* 0x000fea0003800000 */
.L_x_1063:
[----:B------:R-:W-:Y:S01]  /*1c20*/  ISETP.GE.AND P0, PT, R252, R10, PT ;  /* 0x0000000afc00720c */ /* 0x000fe20003f06270 */
[----:B------:R-:W-:-:S12]  /*1c30*/  BSSY B0, `(.L_x_1065) ;  /* 0x0000010000007945 */ /* 0x000fd80003800000 */
[----:B------:R-:W-:Y:S05]  /*1c40*/  @P0 BRA `(.L_x_1066) ;  /* 0x000000e000000947 */ /* 0x000fea0003800000 */
[----:B------:R-:W-:-:S13]  /*1c50*/  ISETP.GE.AND P0, PT, R240, c[0x0][0x220], PT ;  /* 0x00008800f0007a0c */ /* 0x000fda0003f06270 */
[----:B------:R1:W-:Y:S01]  /*1c60*/  @P0 STS.128 [R199+0x5800], RZ ;  /* 0x005800ffc7000388 */ /* 0x0003e20000000c00 */
[----:B------:R-:W-:Y:S05]  /*1c70*/  @P0 BRA `(.L_x_1066) ;  /* 0x000000b000000947 */ /* 0x000fea0003800000 */
[----:B------:R-:W-:Y:S01]  /*1c80*/  IMAD.MOV.U32 R6, RZ, RZ, R2 ;  /* 0x000000ffff067224 */ /* 0x000fe200078e0002 */
        /* <DEDUP_REMOVED lines=10> */
.L_x_1066:
[----:B------:R-:W-:Y:S05]  /*1d30*/  BSYNC B0 ;  /* 0x0000000000007941 */ /* 0x000fea0003800000 */
.L_x_1065:
[----:B------:R-:W0:Y:S01]  /*1d40*/  LDGDEPBAR ;  /* 0x00000000000079af */ /* 0x000e220000000000 */
[----:B------:R-:W-:Y:S01]  /*1d50*/  ISETP.GE.AND P1, PT, R242, R10, PT ;  /* 0x0000000af200720c */ /* 0x000fe20003f26270 */
[----:B------:R-:W-:Y:S01]  /*1d60*/  IMAD R0, R11, c[0x0][0x1a0], RZ ;  /* 0x000068000b007a24 */ /* 0x000fe200078e02ff */
[----:B------:R-:W-:Y:S01]  /*1d70*/  BSSY B0, `(.L_x_1067) ;  /* 0x0000013000007945 */ /* 0x000fe20003800000 */
[----:B------:R-:W-:-:S04]  /*1d80*/  IMAD.WIDE.U32 R6, R41, c[0x0][0x1a0], RZ ;  /* 0x0000680029067a25 */ /* 0x000fc800078e00ff */
[----:B------:R-:W-:Y:S01]  /*1d90*/  IMAD R0, R41, c[0x0][0x1a4], R0 ;  /* 0x0000690029007a24 */ /* 0x000fe200078e0200 */
[----:B-1----:R-:W-:-:S04]  /*1da0*/  LEA R2, P0, R6, R244, 0x6 ;  /* 0x000000f406027211 */ /* 0x002fc800078030ff */
[----:B------:R-:W-:-:S04]  /*1db0*/  IADD3 R0, R7, R0, RZ ;  /* 0x0000000007007210 */ /* 0x000fc80007ffe0ff */
[----:B------:R-:W-:Y:S01]  /*1dc0*/  LEA.HI.X R3, R6, R247, R0, 0x6, P0 ;  /* 0x000000f706037211 */ /* 0x000fe200000f3400 */
[----:B------:R-:W-:-:S04]  /*1dd0*/  DEPBAR.LE SB0, 0x0 ;  /* 0x000080000000791a */ /* 0x000fc80000000000 */
[----:B------:R-:W-:Y:S06]  /*1de0*/  BAR.SYNC.DEFER_BLOCKING 0x0 ;  /* 0x0000000000007b1d */ /* 0x000fec0000010000 */
        /* <DEDUP_REMOVED lines=11> */
.L_x_1068:
[----:B------:R-:W-:Y:S05]  /*1ea0*/  BSYNC B0 ;  /* 0x0000000000007941 */ /* 0x000fea0003800000 */
.L_x_1067:
[----:B------:R-:W-:Y:S01]  /*1eb0*/  ISETP.GE.AND P0, PT, R251, R10, PT ;  /* 0x0000000afb00720c */ /* 0x000fe20003f06270 */
[----:B------:R-:W-:-:S12]  /*1ec0*/  BSSY B0, `(.L_x_1069) ;  /* 0x0000010000007945 */ /* 0x000fd80003800000 */
[----:B------:R1:W-:Y:S01]  /*1ed0*/  @P0 STS.128 [R199+0x6800], RZ ;  /* 0x006800ffc7000388 */ /* 0x0003e20000000c00 */
[----:B------:R-:W-:Y:S05]  /*1ee0*/  @P0 BRA `(.L_x_1070) ;  /* 0x000000d000000947 */ /* 0x000fea0003800000 */
[----:B------:R-:W-:-:S13]  /*1ef0*/  ISETP.GE.AND P0, PT, R240, c[0x0][0x220], PT ;  /* 0x00008800f0007a0c */ /* 0x000fda0003f06270 */
[----:B------:R1:W-:Y:S01]  /*1f00*/  @P0 STS.128 [R199+0x6800], RZ ;  /* 0x006800ffc7000388 */ /* 0x0003e20000000c00 */
[----:B------:R-:W-:Y:S05]  /*1f10*/  @P0 BRA `(.L_x_1070) ;  /* 0x000000a000000947 */ /* 0x000fea0003800000 */
[----:B-1----:R-:W-:Y:S02]  /*1f20*/  IMAD.MOV.U32 R7, RZ, RZ, c[0x0][0x1a0] ;  /* 0x00006800ff077624 */ /* 0x002fe400078e00ff */
        /* <DEDUP_REMOVED lines=9> */
.L_x_1070:
[----:B------:R-:W-:Y:S05]  /*1fc0*/  BSYNC B0 ;  /* 0x0000000000007941 */ /* 0x000fea0003800000 */
.L_x_1069:
        /* <DEDUP_REMOVED lines=17> */
.L_x_1072:
[----:B------:R-:W-:Y:S05]  /*20e0*/  BSYNC B0 ;  /* 0x0000000000007941 */ /* 0x000fea0003800000 */
.L_x_1071:
[----:B------:R-:W-:Y:S01]  /*20f0*/  ISETP.GE.AND P0, PT, R252, R10, PT ;  /* 0x0000000afc00720c */ /* 0x000fe20003f06270 */
[----:B------:R-:W-:-:S12]  /*2100*/  BSSY B0, `(.L_x_1073) ;  /* 0x0000011000007945 */ /* 0x000fd80003800000 */
[----:B------:R1:W-:Y:S01]  /*2110*/  @P0 STS.128 [R199+0x7800], RZ ;  /* 0x007800ffc7000388 */ /* 0x0003e20000000c00 */
[----:B------:R-:W-:Y:S05]  /*2120*/  @P0 BRA `(.L_x_1074) ;  /* 0x000000e000000947 */ /* 0x000fea0003800000 */
[----:B------:R-:W-:-:S13]  /*2130*/  ISETP.GE.AND P0, PT, R240, c[0x0][0x220], PT ;  /* 0x00008800f0007a0c */ /* 0x000fda0003f06270 */
[----:B------:R1:W-:Y:S01]  /*2140*/  @P0 STS.128 [R199+0x7800], RZ ;  /* 0x007800ffc7000388 */ /* 0x0003e20000000c00 */
[----:B------:R-:W-:Y:S05]  /*2150*/  @P0 BRA `(.L_x_1074) ;  /* 0x000000b000000947 */ /* 0x000fea0003800000 */
[----:B-1----:R-:W-:Y:S01]  /*2160*/  IMAD.MOV.U32 R6, RZ, RZ, c[0x0][0x1a0] ;  /* 0x00006800ff067624 */ /* 0x002fe200078e00ff */
        /* <DEDUP_REMOVED lines=10> */
.L_x_1074:
[----:B------:R-:W-:Y:S05]  /*2210*/  BSYNC B0 ;  /* 0x0000000000007941 */ /* 0x000fea0003800000 */
.L_x_1073:
[----:B-1----:R-:W-:Y:S01]  /*2220*/  SHF.R.S32.HI R7, RZ, 0x4, R14 ;  /* 0x00000004ff077819 */ /* 0x002fe2000001140e */
[C---:B------:R-:W-:Y:S01]  /*2230*/  IMAD.SHL.U32 R6, R20.reuse, 0x40, RZ ;  /* 0x0000004014067824 */ /* 0x040fe200078e00ff */
[----:B------:R-:W-:Y:S01]  /*2240*/  R2P PR, R20, 0x6 ;  /* 0x0000000614007804 */ /* 0x000fe20000000000 */
[----:B------:R-:W-:Y:S01]  /*2250*/  IMAD.SHL.U32 R2, R12, 0x40, RZ ;  /* 0x000000400c027824 */ /* 0x000fe200078e00ff */
[----:B------:R-:W-:Y:S01]  /*2260*/  LEA.HI R0, R14, R7, RZ, 0x1 ;  /* 0x000000070e007211 */ /* 0x000fe200078f08ff */
[----:B------:R-:W-:Y:S01]  /*2270*/  IMAD.SHL.U32 R3, R242, 0x8, RZ ;  /* 0x00000008f2037824 */ /* 0x000fe200078e00ff */
[----:B------:R-:W0:Y:S02]  /*2280*/  LDGDEPBAR ;  /* 0x00000000000079af */ /* 0x000e240000000000 */
[----:B------:R-:W-:Y:S02]  /*2290*/  LOP3.LUT R0, R0, 0xfffffffe, RZ, 0xc0, !PT ;  /* 0xfffffffe00007812 */ /* 0x000fe400078ec0ff */
[----:B------:R-:W-:-:S03]  /*22a0*/  LOP3.LUT R2, R2, 0x1c0, RZ, 0xc0, !PT ;  /* 0x000001c002027812 */ /* 0x000fc600078ec0ff */
[----:B------:R-:W-:Y:S01]  /*22b0*/  IMAD.IADD R7, R7, 0x1, -R0 ;  /* 0x0000000107077824 */ /* 0x000fe200078e0a00 */
[----:B------:R-:W-:-:S03]  /*22c0*/  LOP3.LUT R0, R6, 0x1c0, RZ, 0xc0, !PT ;  /* 0x000001c006007812 */ /* 0x000fc600078ec0ff */
[----:B------:R-:W-:Y:S01]  /*22d0*/  IMAD.SHL.U32 R6, R7, 0x8, RZ ;  /* 0x0000000807067824 */ /* 0x000fe200078e00ff */
[----:B------:R-:W-:Y:S02]  /*22e0*/  LOP3.LUT R3, R0, 0x8, R3, 0xf8, !PT ;  /* 0x0000000800037812 */ /* 0x000fe400078ef803 */
[----:B------:R-:W-:Y:S02]  /*22f0*/  SHF.R.U32.HI R0, RZ, 0x3, R0 ;  /* 0x00000003ff007819 */ /* 0x000fe40000011600 */
[----:B--2---:R-:W-:Y:S02]  /*2300*/  LOP3.LUT R8, R2, 0x8, R6, 0xf8, !PT ;  /* 0x0000000802087812 */ /* 0x004fe400078ef806 */
        /* <DEDUP_REMOVED lines=13> */
[----:B------:R-:W1:Y:S01]  /*23e0*/  LDSM.16.M88.4 R12, [R191+0x2000] ;  /* 0x00200000bf0c783b */ /* 0x000e620000000200 */
[----:B------:R-:W-:Y:S01]  /*23f0*/  IADD3 R195, R184, 0x4040, RZ ;  /* 0x00004040b8c37810 */ /* 0x000fe20007ffe0ff */
[----:B------:R-:W-:Y:S01]  /*2400*/  IMAD R192, R5, 0x2, R191 ;  /* 0x0000000205c07824 */ /* 0x000fe200078e02bf */
[----:B------:R-:W-:Y:S01]  /*2410*/  @P2 IADD3 R195, R2, -0x40, RZ ;  /* 0xffffffc002c32810 */ /* 0x000fe20007ffe0ff */
[----:B------:R-:W2:Y:S02]  /*2420*/  LDSM.16.M88.4 R32, [R184+0x4800] ;  /* 0x00480000b820783b */ /* 0x000ea40000000200 */
[----:B------:R-:W-:Y:S01]  /*2430*/  IMAD R193, R4, 0x2, R192 ;  /* 0x0000000204c17824 */ /* 0x000fe200078e02c0 */
[C---:B------:R-:W-:Y:S01]  /*2440*/  IADD3 R198, R195.reuse, 0x800, RZ ;  /* 0x00000800c3c67810 */ /* 0x040fe20007ffe0ff */
[----:B------:R-:W5:Y:S01]  /*2450*/  LDSM.16.M88.4 R28, [R184+0x5000] ;  /* 0x00500000b81c783b */ /* 0x000f620000000200 */
[----:B------:R-:W-:Y:S01]  /*2460*/  IMAD.IADD R189, R0, 0x1, R195 ;  /* 0x0000000100bd7824 */ /* 0x000fe200078e02c3 */
[C---:B------:R-:W-:Y:S01]  /*2470*/  IADD3 R197, R195.reuse, 0x1000, RZ ;  /* 0x00001000c3c57810 */ /* 0x040fe20007ffe0ff */
[----:B------:R-:W-:Y:S01]  /*2480*/  IMAD.SHL.U32 R0, R42, 0x2, RZ ;  /* 0x000000022a007824 */ /* 0x000fe200078e00ff */
[----:B------:R-:W3:Y:S01]  /*2490*/  LDSM.16.M88.4 R24, [R184+0x5800] ;  /* 0x00580000b818783b */ /* 0x000ee20000000200 */
[----:B------:R-:W-:-:S03]  /*24a0*/  IADD3 R196, R195, 0x1800, RZ ;  /* 0x00001800c3c47810 */ /* 0x000fc60007ffe0ff */
[----:B------:R-:W4:Y:S01]  /*24b0*/  LDSM.16.M88.4 R16, [R191] ;  /* 0x00000000bf10783b */ /* 0x000f220000000200 */
[----:B------:R-:W-:-:S03]  /*24c0*/  LOP3.LUT R0, R0, 0x6, RZ, 0xc0, !PT ;  /* 0x0000000600007812 */ /* 0x000fc600078ec0ff */
[----:B------:R-:W-:Y:S02]  /*24d0*/  LDSM.16.M88.4 R44, [R190+0x4000] ;  /* 0x00400000be2c783b */ /* 0x000fe40000000200 */
[----:B------:R-:W-:Y:S02]  /*24e0*/  IMAD R0, R41, 0x40, R0 ;  /* 0x0000004029007824 */ /* 0x000fe400078e0200 */
[----:B------:R-:W3:Y:S03]  /*24f0*/  LDSM.16.M88.4 R8, [R194+0x2000] ;  /* 0x00200000c208783b */ /* 0x000ee60000000200 */
[C---:B------:R-:W-:Y:S01]  /*2500*/  IADD3 R3, R0.reuse, 0x1, RZ ;  /* 0x0000000100037810 */ /* 0x040fe20007ffe0ff */
[----:B------:R-:W4:Y:S01]  /*2510*/  LDSM.16.M88.4 R48, [R190+0x4800] ;  /* 0x00480000be30783b */ /* 0x000f220000000200 */
[----:B------:R-:W-:Y:S02]  /*2520*/  IADD3 R2, R0, 0x8, RZ ;  /* 0x0000000800027810 */ /* 0x000fe40007ffe0ff */
[-C--:B------:R-:W-:Y:S01]  /*2530*/  ISETP.GE.AND P1, PT, R3, R40.reuse, PT ;  /* 0x000000280300720c */ /* 0x080fe20003f26270 */
[----:B------:R-:W4:Y:S01]  /*2540*/  LDSM.16.M88.4 R52, [R190+0x5000] ;  /* 0x00500000be34783b */ /* 0x000f220000000200 */
[----:B------:R-:W-:-:S02]  /*2550*/  ISETP.GE.AND P0, PT, R2, R40, PT ;  /* 0x000000280200720c */ /* 0x000fc40003f06270 */
[CC--:B------:R-:W-:Y:S01]  /*2560*/  ISETP.GE.AND P2, PT, R0.reuse, R40.reuse, PT ;  /* 0x000000280000720c */ /* 0x0c0fe20003f46270 */
[----:B------:R-:W4:Y:S01]  /*2570*/  LDSM.16.M88.4 R56, [R190+0x5800] ;  /* 0x00580000be38783b */ /* 0x000f220000000200 */
[C---:B------:R-:W-:Y:S02]  /*2580*/  IADD3 R2, R0.reuse, 0x9, RZ ;  /* 0x0000000900027810 */ /* 0x040fe40007ffe0ff */
[----:B------:R-:W-:Y:S01]  /*2590*/  IADD3 R6, R0, 0x10, RZ ;  /* 0x0000001000067810 */ /* 0x000fe20007ffe0ff */
[----:B------:R-:W4:Y:S01]  /*25a0*/  LDSM.16.M88.4 R20, [R194] ;  /* 0x00000000c214783b */ /* 0x000f220000000200 */
[----:B-1----:R-:W-:Y:S01]  /*25b0*/  HMMA.16816.F32 R88, R12, R36, RZ ;  /* 0x000000240c58723c */ /* 0x002fe200000018ff */
[-C--:B------:R-:W-:Y:S02]  /*25c0*/  ISETP.GE.AND P6, PT, R2, R40.reuse, PT ;  /* 0x000000280200720c */ /* 0x080fe40003fc6270 */
[----:B------:R-:W-:Y:S02]  /*25d0*/  IADD3 R2, R0, 0x18, RZ ;  /* 0x0000001800027810 */ /* 0x000fe40007ffe0ff */
[----:B------:R-:W-:-:S02]  /*25e0*/  ISETP.GE.AND P5, PT, R6, R40, PT ;  /* 0x000000280600720c */ /* 0x000fc40003fa6270 */
[----:B------:R-:W-:Y:S01]  /*25f0*/  ISETP.GE.AND P3, PT, R2, R40, PT ;  /* 0x000000280200720c */ /* 0x000fe20003f66270 */
[----:B--2---:R-:W-:Y:S01]  /*2600*/  HMMA.16816.F32 R80, R12, R32, RZ ;  /* 0x000000200c50723c */ /* 0x004fe200000018ff */
[C---:B------:R-:W-:Y:S02]  /*2610*/  IADD3 R2, R0.reuse, 0x19, RZ ;  /* 0x0000001900027810 */ /* 0x040fe40007ffe0ff */
[----:B------:R-:W-:-:S04]  /*2620*/  IADD3 R3, R0, 0x11, RZ ;  /* 0x0000001100037810 */ /* 0x000fc80007ffe0ff */
[----:B------:R-:W-:Y:S01]  /*2630*/  ISETP.GE.AND P4, PT, R3, R40, PT ;  /* 0x000000280300720c */ /* 0x000fe20003f86270 */
[C---:B-----5:R-:W-:Y:S08]  /*2640*/  HMMA.16816.F32 R72, R12.reuse, R28, RZ ;  /* 0x0000001c0c48723c */ /* 0x060ff000000018ff */
[C---:B---3--:R-:W-:Y:S08]  /*2650*/  HMMA.16816.F32 R64, R12.reuse, R24, RZ ;  /* 0x000000180c40723c */ /* 0x048ff000000018ff */
[C---:B------:R-:W-:Y:S08]  /*2660*/  HMMA.16816.F32 R84, R12.reuse, R38, RZ ;  /* 0x000000260c54723c */ /* 0x040ff000000018ff */
[C---:B------:R-:W-:Y:S08]  /*2670*/  HMMA.16816.F32 R76, R12.reuse, R34, RZ ;  /* 0x000000220c4c723c */ /* 0x040ff000000018ff */
[C---:B------:R-:W-:Y:S08]  /*2680*/  HMMA.16816.F32 R68, R12.reuse, R30, RZ ;  /* 0x0000001e0c44723c */ /* 0x040ff000000018ff */
[----:B------:R-:W-:Y:S08]  /*2690*/  HMMA.16816.F32 R60, R12, R26, RZ ;  /* 0x0000001a0c3c723c */ /* 0x000ff000000018ff */
[C---:B----4-:R-:W-:Y:S08]  /*26a0*/  HMMA.16816.F32 R12, R16.reuse, R36, RZ ;  /* 0x00000024100c723c */ /* 0x050ff000000018ff */
[C---:B------:R-:W-:Y:S08]  /*26b0*/  HMMA.16816.F32 R104, R16.reuse, R38, RZ ;  /* 0x000000261068723c */ /* 0x040ff000000018ff */
[C---:B------:R-:W-:Y:S08]  /*26c0*/  HMMA.16816.F32 R36, R16.reuse, R32, RZ ;  /* 0x000000201024723c */ /* 0x040ff000000018ff */
[C---:B------:R-:W-:Y:S08]  /*26d0*/  HMMA.16816.F32 R96, R16.reuse, R34, RZ ;  /* 0x000000221060723c */ /* 0x040ff000000018ff */
[C---:B------:R-:W-:Y:S08]  /*26e0*/  HMMA.16816.F32 R32, R16.reuse, R24, RZ ;  /* 0x000000181020723c */ /* 0x040ff000000018ff */
[C---:B------:R-:W-:Y:S08]  /*26f0*/  HMMA.16816.F32 R92, R16.reuse, R28, RZ ;  /* 0x0000001c105c723c */ /* 0x040ff000000018ff */
[C---:B------:R-:W-:Y:S01]  /*2700*/  HMMA.16816.F32 R100, R16.reuse, R30, RZ ;  /* 0x0000001e1064723c */ /* 0x040fe200000018ff */
[----:B------:R-:W-:Y:S07]  /*2710*/  LDSM.16.M88.4 R28, [R195] ;  /* 0x00000000c31c783b */ /* 0x000fee0000000200 */
[----:B------:R-:W-:Y:S01]  /*2720*/  HMMA.16816.F32 R24, R16, R26, RZ ;  /* 0x0000001a1018723c */ /* 0x000fe200000018ff */
[----:B------:R-:W1:Y:S07]  /*2730*/  LDSM.16.M88.4 R16, [R192] ;  /* 0x00000000c010783b */ /* 0x000e6e0000000200 */
[C---:B------:R-:W-:Y:S08]  /*2740*/  HMMA.16816.F32 R88, R8.reuse, R44, R88 ;  /* 0x0000002c0858723c */ /* 0x040ff00000001858 */
[C---:B------:R-:W-:Y:S08]  /*2750*/  HMMA.16816.F32 R136, R8.reuse, R48, R80 ;  /* 0x000000300888723c */ /* 0x040ff00000001850 */
[C---:B------:R-:W-:Y:S01]  /*2760*/  HMMA.16816.F32 R144, R8.reuse, R52, R72 ;  /* 0x000000340890723c */ /* 0x040fe20000001848 */
[----:B------:R-:W-:Y:S07]  /*2770*/  LDSM.16.M88.4 R72, [R189+0x1800] ;  /* 0x00180000bd48783b */ /* 0x000fee0000000200 */
[C---:B------:R-:W-:Y:S08]  /*2780*/  HMMA.16816.F32 R148, R8.reuse, R56, R64 ;  /* 0x000000380894723c */ /* 0x040ff00000001840 */
[C---:B------:R-:W-:Y:S08]  /*2790*/  HMMA.16816.F32 R140, R8.reuse, R46, R84 ;  /* 0x0000002e088c723c */ /* 0x040ff00000001854 */
[C---:B------:R-:W-:Y:S08]  /*27a0*/  HMMA.16816.F32 R132, R8.reuse, R50, R76 ;  /* 0x000000320884723c */ /* 0x040ff0000000184c */
[C---:B------:R-:W-:Y:S08]  /*27b0*/  HMMA.16816.F32 R128, R8.reuse, R54, R68 ;  /* 0x000000360880723c */ /* 0x040ff00000001844 */
[----:B------:R-:W-:Y:S08]  /*27c0*/  HMMA.16816.F32 R124, R8, R58, R60 ;  /* 0x0000003a087c723c */ /* 0x000ff0000000183c */
[C---:B------:R-:W-:Y:S01]  /*27d0*/  HMMA.16816.F32 R8, R20.reuse, R44, R12 ;  /* 0x0000002c1408723c */ /* 0x040fe2000000180c */
[----:B------:R-:W2:Y:S07]  /*27e0*/  LDSM.16.M88.4 R12, [R192+0x2000] ;  /* 0x00200000c00c783b */ /* 0x000eae0000000200 */
[C---:B------:R-:W-:Y:S01]  /*27f0*/  HMMA.16816.F32 R112, R20.reuse, R48, R36 ;  /* 0x000000301470723c */ /* 0x040fe20000001824 */
[----:B------:R-:W-:Y:S07]  /*2800*/  LDSM.16.M88.4 R36, [R195+0x1000] ;  /* 0x00100000c324783b */ /* 0x000fee0000000200 */
[C---:B------:R-:W-:Y:S01]  /*2810*/  HMMA.16816.F32 R116, R20.reuse, R56, R32 ;  /* 0x000000381474723c */ /* 0x040fe20000001820 */
[----:B------:R-:W-:Y:S07]  /*2820*/  LDSM.16.M88.4 R32, [R195+0x1800] ;  /* 0x00180000c320783b */ /* 0x000fee0000000200 */
[C---:B------:R-:W-:Y:S01]  /*2830*/  HMMA.16816.F32 R108, R20.reuse, R46, R104 ;  /* 0x0000002e146c723c */ /* 0x040fe20000001868 */
[----:B------:R-:W3:Y:S07]  /*2840*/  LDSM.16.M88.4 R44, [R195+0x800] ;  /* 0x00080000c32c783b */ /* 0x000eee0000000200 */
[C---:B------:R-:W-:Y:S08]  /*2850*/  HMMA.16816.F32 R120, R20.reuse, R52, R92 ;  /* 0x000000341478723c */ /* 0x040ff0000000185c */
[C---:B------:R-:W-:Y:S01]  /*2860*/  HMMA.16816.F32 R84, R20.reuse, R50, R96 ;  /* 0x000000321454723c */ /* 0x040fe20000001860 */
[----:B------:R-:W-:Y:S07]  /*2870*/  LDSM.16.M88.4 R48, [R189+0x800] ;  /* 0x00080000bd30783b */ /* 0x000fee0000000200 */
[C---:B------:R-:W-:Y:S01]  /*2880*/  HMMA.16816.F32 R80, R20.reuse, R54, R100 ;  /* 0x000000361450723c */ /* 0x040fe20000001864 */
[----:B------:R-:W-:Y:S07]  /*2890*/  LDSM.16.M88.4 R52, [R189+0x1000] ;  /* 0x00100000bd34783b */ /* 0x000fee0000000200 */
[----:B------:R-:W-:Y:S01]  /*28a0*/  HMMA.16816.F32 R64, R20, R58, R24 ;  /* 0x0000003a1440723c */ /* 0x000fe20000001818 */
[----:B------:R-:W-:Y:S04]  /*28b0*/  LDSM.16.M88.4 R24, [R189] ;  /* 0x00000000bd18783b */ /* 0x000fe80000000200 */
[----:B------:R-:W4:Y:S03]  /*28c0*/  LDSM.16.M88.4 R20, [R193] ;  /* 0x00000000c114783b */ /* 0x000f260000000200 */
[----:B-1----:R-:W-:Y:S01]  /*28d0*/  HMMA.16816.F32 R56, R16, R28, R8 ;  /* 0x0000001c1038723c */ /* 0x002fe20000001808 */
[----:B------:R-:W1:Y:S01]  /*28e0*/  LDSM.16.M88.4 R8, [R193+0x2000] ;  /* 0x00200000c108783b */ /* 0x000e620000000200 */
[----:B------:R-:W-:-:S06]  /*28f0*/  DEPBAR.LE SB0, 0x0 ;  /* 0x000080000000791a */ /* 0x000fcc0000000000 */
[C---:B--2---:R-:W-:Y:S08]  /*2900*/  HMMA.16816.F32 R60, R12.reuse, R28, R88 ;  /* 0x0000001c0c3c723c */ /* 0x044ff00000001858 */
[C---:B---3--:R-:W-:Y:S08]  /*2910*/  HMMA.16816.F32 R76, R12.reuse, R44, R136 ;  /* 0x0000002c0c4c723c */ /* 0x048ff00000001888 */
[C---:B------:R-:W-:Y:S08]  /*2920*/  HMMA.16816.F32 R92, R12.reuse, R36, R144 ;  /* 0x000000240c5c723c */ /* 0x040ff00000001890 */
[C---:B------:R-:W-:Y:S08]  /*2930*/  HMMA.16816.F32 R68, R12.reuse, R30, R140 ;  /* 0x0000001e0c44723c */ /* 0x040ff0000000188c */
[C---:B------:R-:W-:Y:S08]  /*2940*/  HMMA.16816.F32 R88, R12.reuse, R46, R132 ;  /* 0x0000002e0c58723c */ /* 0x040ff00000001884 */
[C---:B------:R-:W-:Y:S08]  /*2950*/  HMMA.16816.F32 R96, R12.reuse, R38, R128 ;  /* 0x000000260c60723c */ /* 0x040ff00000001880 */
[C---:B------:R-:W-:Y:S08]  /*2960*/  HMMA.16816.F32 R100, R12.reuse, R32, R148 ;  /* 0x000000200c64723c */ /* 0x040ff00000001894 */
[----:B------:R-:W-:Y:S08]  /*2970*/  HMMA.16816.F32 R104, R12, R34, R124 ;  /* 0x000000220c68723c */ /* 0x000ff0000000187c */
[----:B------:R-:W-:Y:S08]  /*2980*/  HMMA.16816.F32 R108, R16, R30, R108 ;  /* 0x0000001e106c723c */ /* 0x000ff0000000186c */
[----:B----4-:R-:W-:Y:S08]  /*2990*/  HMMA.16816.F32 R12, R20, R24, R56 ;  /* 0x00000018140c723c */ /* 0x010ff00000001838 */
[C---:B------:R-:W-:Y:S08]  /*29a0*/  HMMA.16816.F32 R84, R16.reuse, R46, R84 ;  /* 0x0000002e1054723c */ /* 0x040ff00000001854 */
[C---:B------:R-:W-:Y:S08]  /*29b0*/  HMMA.16816.F32 R124, R16.reuse, R36, R120 ;  /* 0x00000024107c723c */ /* 0x040ff00000001878 */
[C---:B------:R-:W-:Y:S08]  /*29c0*/  HMMA.16816.F32 R112, R16.reuse, R44, R112 ;  /* 0x0000002c1070723c */ /* 0x040ff00000001870 */
[C---:B------:R-:W-:Y:S08]  /*29d0*/  HMMA.16816.F32 R120, R16.reuse, R38, R80 ;  /* 0x000000261078723c */ /* 0x040ff00000001850 */
[C---:B------:R-:W-:Y:S08]  /*29e0*/  HMMA.16816.F32 R116, R16.reuse, R32, R116 ;  /* 0x000000201074723c */ /* 0x040ff00000001874 */
[----:B------:R-:W-:Y:S08]  /*29f0*/  HMMA.16816.F32 R80, R16, R34, R64 ;  /* 0x000000221050723c */ /* 0x000ff00000001840 */
[C---:B-1----:R-:W-:Y:S08]  /*2a00*/  HMMA.16816.F32 R16, R8.reuse, R24, R60 ;  /* 0x000000180810723c */ /* 0x042ff0000000183c */
[C---:B------:R-:W-:Y:S07]  /*2a10*/  HMMA.16816.F32 R28, R8.reuse, R26, R68 ;  /* 0x0000001a081c723c */ /* 0x040fee0000001844 */
[----:B------:R-:W-:Y:S01]  /*2a20*/  FSEL R68, R12, -INF , !P2 ;  /* 0xff8000000c447808 */ /* 0x000fe20005000000 */
[----:B------:R-:W-:Y:S01]  /*2a30*/  HMMA.16816.F32 R32, R8, R48, R76 ;  /* 0x000000300820723c */ /* 0x000fe2000000184c */
[----:B------:R-:W-:-:S06]  /*2a40*/  FSEL R69, R13, -INF , !P1 ;  /* 0xff8000000d457808 */ /* 0x000fcc0004800000 */
[----:B------:R-:W-:Y:S01]  /*2a50*/  FSEL R76, R14, -INF , !P2 ;  /* 0xff8000000e4c7808 */ /* 0x000fe20005000000 */
[----:B------:R-:W-:Y:S01]  /*2a60*/  HMMA.16816.F32 R36, R8, R50, R88 ;  /* 0x000000320824723c */ /* 0x000fe20000001858 */
[----:B------:R-:W-:Y:S02]  /*2a70*/  FSEL R78, R15, -INF , !P1 ;  /* 0xff8000000f4e7808 */ /* 0x000fe40004800000 */
[----:B------:R-:W-:Y:S02]  /*2a80*/  FSEL R42, R16, -INF , !P2 ;  /* 0xff800000102a7808 */ /* 0x000fe40005000000 */
[----:B------:R-:W-:-:S03]  /*2a90*/  FSEL R43, R17, -INF , !P1 ;  /* 0xff800000112b7808 */ /* 0x000fc60004800000 */
[C---:B------:R-:W-:Y:S01]  /*2aa0*/  HMMA.16816.F32 R44, R8.reuse, R52, R92 ;  /* 0x00000034082c723c */ /* 0x040fe2000000185c */
[----:B------:R-:W-:Y:S02]  /*2ab0*/  FSEL R30, R30, -INF , !P0 ;  /* 0xff8000001e1e7808 */ /* 0x000fe40004000000 */
[----:B------:R-:W-:Y:S02]  /*2ac0*/  FSEL R28, R28, -INF , !P0 ;  /* 0xff8000001c1c7808 */ /* 0x000fe40004000000 */
[----:B------:R-:W-:Y:S02]  /*2ad0*/  FSEL R31, R31, -INF , !P6 ;  /* 0xff8000001f1f7808 */ /* 0x000fe40007000000 */
[----:B------:R-:W-:Y:S01]  /*2ae0*/  FSEL R29, R29, -INF , !P6 ;  /* 0xff8000001d1d7808 */ /* 0x000fe20007000000 */
[----:B------:R-:W-:Y:S01]  /*2af0*/  HMMA.16816.F32 R64, R8, R54, R96 ;  /* 0x000000360840723c */ /* 0x000fe20000001860 */
[----:B------:R-:W-:Y:S02]  /*2b00*/  FSEL R128, R34, -INF , !P5 ;  /* 0xff80000022807808 */ /* 0x000fe40006800000 */
[----:B------:R-:W-:-:S02]  /*2b10*/  FSEL R129, R35, -INF , !P4 ;  /* 0xff80000023817808 */ /* 0x000fc40006000000 */
[----:B------:R-:W-:-:S03]  /*2b20*/  FSEL R77, R33, -INF , !P4 ;  /* 0xff800000214d7808 */ /* 0x000fc60006000000 */
[C---:B------:R-:W-:Y:S08]  /*2b30*/  HMMA.16816.F32 R60, R8.reuse, R72, R100 ;  /* 0x00000048083c723c */ /* 0x040ff00000001864 */
[----:B------:R-:W-:Y:S08]  /*2b40*/  HMMA.16816.F32 R56, R8, R74, R104 ;  /* 0x0000004a0838723c */ /* 0x000ff00000001868 */
[C---:B------:R-:W-:Y:S08]  /*2b50*/  HMMA.16816.F32 R8, R20.reuse, R26, R108 ;  /* 0x0000001a1408723c */ /* 0x040ff0000000186c */
[C---:B------:R-:W-:Y:S08]  /*2b60*/  HMMA.16816.F32 R12, R20.reuse, R50, R84 ;  /* 0x00000032140c723c */ /* 0x040ff00000001854 */
[----:B------:R-:W-:Y:S07]  /*2b70*/  HMMA.16816.F32 R24, R20, R48, R112 ;  /* 0x000000301418723c */ /* 0x000fee0000001870 */
[----:B------:R-:W-:-:S02]  /*2b80*/  FSEL R48, R18, -INF , !P2 ;  /* 0xff80000012307808 */ /* 0x000fc40005000000 */
        /* <DEDUP_REMOVED lines=8> */
[-C--:B------:R-:W-:Y:S02]  /*2c10*/  ISETP.GE.AND P1, PT, R2, R40.reuse, PT ;  /* 0x000000280200720c */ /* 0x080fe40003f26270 */
[----:B------:R-:W-:Y:S01]  /*2c20*/  IADD3 R2, R0, 0x21, RZ ;  /* 0x0000002100027810 */ /* 0x000fe20007ffe0ff */
[----:B------:R-:W-:Y:S01]  /*2c30*/  HMMA.16816.F32 R16, R20, R54, R120 ;  /* 0x000000361410723c */ /* 0x000fe20000001878 */
[----:B------:R-:W-:Y:S02]  /*2c40*/  FSEL R140, R14, -INF , !P3 ;  /* 0xff8000000e8c7808 */ /* 0x000fe40005800000 */
[----:B------:R-:W-:Y:S02]  /*2c50*/  ISETP.GE.AND P0, PT, R2, R40, PT ;  /* 0x000000280200720c */ /* 0x000fe40003f06270 */
[----:B------:R-:W-:-:S02]  /*2c60*/  IADD3 R2, R0, 0x28, RZ ;  /* 0x0000002800027810 */ /* 0x000fc40007ffe0ff */
[----:B------:R-:W-:Y:S02]  /*2c70*/  FSEL R136, R12, -INF , !P3 ;  /* 0xff8000000c887808 */ /* 0x000fe40005800000 */
[----:B------:R-:W-:Y:S02]  /*2c80*/  FSEL R141, R15, -INF , !P2 ;  /* 0xff8000000f8d7808 */ /* 0x000fe40005000000 */
[----:B------:R-:W-:Y:S02]  /*2c90*/  FSEL R131, R13, -INF , !P2 ;  /* 0xff8000000d837808 */ /* 0x000fe40005000000 */
[----:B------:R-:W-:Y:S01]  /*2ca0*/  ISETP.GE.AND P6, PT, R2, R40, PT ;  /* 0x000000280200720c */ /* 0x000fe20003fc6270 */
[----:B------:R-:W-:Y:S01]  /*2cb0*/  HMMA.16816.F32 R12, R20, R72, R116 ;  /* 0x00000048140c723c */ /* 0x000fe20000001874 */
[----:B------:R-:W-:Y:S02]  /*2cc0*/  IADD3 R2, R0, 0x29, RZ ;  /* 0x0000002900027810 */ /* 0x000fe40007ffe0ff */
[----:B------:R-:W-:-:S02]  /*2cd0*/  FSEL R142, R26, -INF , !P5 ;  /* 0xff8000001a8e7808 */ /* 0x000fc40006800000 */
[----:B------:R-:W-:Y:S02]  /*2ce0*/  FSEL R52, R32, -INF , !P5 ;  /* 0xff80000020347808 */ /* 0x000fe40006800000 */
[----:B------:R-:W-:Y:S01]  /*2cf0*/  FSEL R130, R24, -INF , !P5 ;  /* 0xff80000018827808 */ /* 0x000fe20006800000 */
[----:B------:R-:W-:Y:S01]  /*2d00*/  HMMA.16816.F32 R20, R20, R74, R80 ;  /* 0x0000004a1414723c */ /* 0x000fe20000001850 */
[----:B------:R-:W-:Y:S02]  /*2d10*/  ISETP.GE.AND P5, PT, R2, R40, PT ;  /* 0x000000280200720c */ /* 0x000fe40003fa6270 */
[----:B------:R-:W-:Y:S02]  /*2d20*/  IADD3 R2, R0, 0x30, RZ ;  /* 0x0000003000027810 */ /* 0x000fe40007ffe0ff */
[----:B------:R-:W-:Y:S02]  /*2d30*/  FSEL R143, R27, -INF , !P4 ;  /* 0xff8000001b8f7808 */ /* 0x000fe40006000000 */
[----:B------:R-:W-:-:S02]  /*2d40*/  FSEL R132, R25, -INF , !P4 ;  /* 0xff80000019847808 */ /* 0x000fc40006000000 */
[----:B------:R-:W-:Y:S02]  /*2d50*/  FSEL R163, R10, -INF , !P1 ;  /* 0xff8000000aa37808 */ /* 0x000fe40004800000 */
[----:B------:R-:W-:Y:S02]  /*2d60*/  FSEL R155, R46, -INF , !P1 ;  /* 0xff8000002e9b7808 */ /* 0x000fe40004800000 */
[----:B------:R-:W-:Y:S02]  /*2d70*/  FSEL R148, R44, -INF , !P1 ;  /* 0xff8000002c947808 */ /* 0x000fe40004800000 */
[----:B------:R-:W-:Y:S02]  /*2d80*/  FSEL R158, R8, -INF , !P1 ;  /* 0xff800000089e7808 */ /* 0x000fe40004800000 */
[----:B------:R-:W-:Y:S02]  /*2d90*/  ISETP.GE.AND P4, PT, R2, R40, PT ;  /* 0x000000280200720c */ /* 0x000fe40003f86270 */
[----:B------:R-:W-:-:S02]  /*2da0*/  ISETP.GE.AND P1, PT, R40, 0x41, PT ;  /* 0x000000412800780c */ /* 0x000fc40003f26270 */
[----:B------:R-:W-:Y:S02]  /*2db0*/  IADD3 R2, R0, 0x31, RZ ;  /* 0x0000003100027810 */ /* 0x000fe40007ffe0ff */
        /* <DEDUP_REMOVED lines=11> */
[-C--:B------:R-:W-:Y:S02]  /*2e70*/  ISETP.GE.AND P2, PT, R2, R40.reuse, PT ;  /* 0x000000280200720c */ /* 0x080fe40003f46270 */
[----:B------:R-:W-:Y:S01]  /*2e80*/  ISETP.GE.AND P0, PT, R0, R40, PT ;  /* 0x000000280000720c */ /* 0x000fe20003f06270 */
[----:B------:R-:W-:Y:S01]  /*2e90*/  IMAD.IADD R0, R153, 0x1, R152 ;  /* 0x0000000199007824 */ /* 0x000fe200078e0298 */
        /* <DEDUP_REMOVED lines=23> */
[----:B------:R-:W-:Y:S01]  /*3010*/  FSEL R176, R21, -INF , !P0 ;  /* 0xff80000015b07808 */ /* 0x000fe20004000000 */
[----:B------:R-:W-:Y:S06]  /*3020*/  BAR.SYNC.DEFER_BLOCKING 0x0 ;  /* 0x0000000000007b1d */ /* 0x000fec0000010000 */
[----:B------:R-:W-:Y:S05]  /*3030*/  @!P1 BRA `(.L_x_1075) ;  /* 0x0000031000009947 */ /* 0x000fea0003800000 */
[----:B------:R-:W-:Y:S01]  /*3040*/  ISETP.GE.AND P0, PT, R240, c[0x0][0x220], PT ;  /* 0x00008800f0007a0c */ /* 0x000fe20003f06270 */
[----:B------:R-:W-:Y:S01]  /*3050*/  BSSY B0, `(.L_x_1076) ;  /* 0x000002e000007945 */ /* 0x000fe20003800000 */
[----:B------:R-:W-:-:S04]  /*3060*/  LEA.HI.SX32 R6, R200, 0xfffffffe, 0x1a ;  /* 0xfffffffec8067811 */ /* 0x000fc800078fd2ff */
[----:B------:R-:W-:Y:S01]  /*3070*/  SHF.R.S32.HI R2, RZ, 0x1f, R6 ;  /* 0x0000001fff027819 */ /* 0x000fe20000011406 */
[----:B------:R-:W-:Y:S02]  /*3080*/  IMAD R3, R181, R6, RZ ;  /* 0x00000006b5037224 */ /* 0x000fe400078e02ff */
[----:B------:R-:W-:-:S04]  /*3090*/  IMAD.WIDE.U32 R6, R6, R185, R208 ;  /* 0x000000b906067225 */ /* 0x000fc800078e00d0 */
[----:B------:R-:W-:Y:S01]  /*30a0*/  IMAD R3, R2, R185, R3 ;  /* 0x000000b902037224 */ /* 0x000fe200078e0203 */
[-C--:B------:R-:W-:Y:S01]  /*30b0*/  @!P0 IADD3 R2, P5, R187, R6.reuse, RZ ;  /* 0x00000006bb028210 */ /* 0x080fe20007fbe0ff */
[----:B------:R-:W-:Y:S01]  /*30c0*/  @!P0 IMAD.MOV.U32 R14, RZ, RZ, c[0x0][0x19c] ;  /* 0x00006700ff0e8624 */ /* 0x000fe200078e00ff */
[----:B------:R-:W-:Y:S01]  /*30d0*/  @!P0 LEA R9, P3, R182, R6, 0x5 ;  /* 0x00000006b6098211 */ /* 0x000fe200078628ff */
[----:B------:R-:W-:Y:S01]  /*30e0*/  IMAD.IADD R3, R7, 0x1, R3 ;  /* 0x0000000107037824 */ /* 0x000fe200078e0203 */
[----:B------:R-:W-:Y:S01]  /*30f0*/  @!P0 LEA R12, P6, R6, c[0x0][0x168], 0x1 ;  /* 0x00005a00060c8a11 */ /* 0x000fe200078c08ff */
[----:B------:R1:W-:Y:S01]  /*3100*/  @P0 STS.128 [R199+0x4000], RZ ;  /* 0x004000ffc7000388 */ /* 0x0003e20000000c00 */
[----:B------:R-:W-:Y:S01]  /*3110*/  @!P0 LEA R10, P4, R2, c[0x0][0x168], 0x1 ;  /* 0x00005a00020a8a11 */ /* 0x000fe200078808ff */
[----:B------:R-:W-:Y:S01]  /*3120*/  @!P0 IMAD.X R11, R186, 0x1, R3, P5 ;  /* 0x00000001ba0b8824 */ /* 0x000fe200028e0603 */
[----:B------:R-:W-:Y:S02]  /*3130*/  @!P0 LEA R8, P2, R9, c[0x0][0x168], 0x1 ;  /* 0x00005a0009088a11 */ /* 0x000fe400078408ff */
[----:B------:R-:W-:-:S02]  /*3140*/  @!P0 LEA.HI.X R14, R182, R3, R14, 0x5, P3 ;  /* 0x00000003b60e8211 */ /* 0x000fc400018f2c0e */
[----:B------:R-:W-:Y:S02]  /*3150*/  @!P0 LEA.HI.X R13, R6, c[0x0][0x16c], R3, 0x1, P6 ;  /* 0x00005b00060d8a11 */ /* 0x000fe400030f0c03 */
        /* <DEDUP_REMOVED lines=18> */
[----:B------:R-:W-:Y:S01]  /*3280*/  IMAD.MOV.U32 R2, RZ, RZ, R6 ;  /* 0x000000ffff027224 */ /* 0x000fe200078e0006 */
        /* <DEDUP_REMOVED lines=10> */
.L_x_1077:
[----:B------:R-:W-:Y:S05]  /*3330*/  BSYNC B0 ;  /* 0x0000000000007941 */ /* 0x000fea0003800000 */
.L_x_1076:
[----:B------:R-:W0:Y:S02]  /*3340*/  LDGDEPBAR ;  /* 0x00000000000079af */ /* 0x000e240000000000 */
.L_x_1075:
[----:B--2---:R-:W-:Y:S01]  /*3350*/  FMNMX.FTZ R2, R42, R43, !PT ;  /* 0x0000002b2a027209 */ /* 0x004fe20007810000 */
[----:B------:R-:W-:Y:S01]  /*3360*/  IMAD R154, R183, 0x8, R154 ;  /* 0x00000008b79a7824 */ /* 0x000fe200078e029a */
[----:B------:R-:W-:Y:S01]  /*3370*/  FMNMX.FTZ R6, R68, R69, !PT ;  /* 0x0000004544067209 */ /* 0x000fe20007810000 */
[----:B------:R-:W-:Y:S01]  /*3380*/  IMAD.SHL.U32 R116, R41, 0x2, RZ ;  /* 0x0000000229747824 */ /* 0x000fe200078e00ff */
[----:B------:R-:W-:Y:S01]  /*3390*/  FMNMX.FTZ R2, R28, R2, !PT ;  /* 0x000000021c027209 */ /* 0x000fe20007810000 */
[----:B------:R-:W-:Y:S01]  /*33a0*/  IMAD.WIDE.U32 R118, R216, -0x2daee0ad, RZ ;  /* 0xd2511f53d8767825 */ /* 0x000fe200078e00ff */
[----:B------:R-:W-:Y:S01]  /*33b0*/  IADD3 R7, R154, 0x4, RZ ;  /* 0x000000049a077810 */ /* 0x000fe20007ffe0ff */
[----:B------:R-:W-:Y:S01]  /*33c0*/  UIADD3 UR12, UR19, -0x4498517b, URZ ;  /* 0xbb67ae85130c7890 */ /* 0x000fe2000fffe03f */
[----:B------:R-:W-:Y:S01]  /*33d0*/  FMNMX.FTZ R2, R29, R2, !PT ;  /* 0x000000021d027209 */ /* 0x000fe20007810000 */
[----:B------:R-:W-:Y:S01]  /*33e0*/  UIADD3 UR13, UR18, -0x61c88647, URZ ;  /* 0x9e3779b9120d7890 */ /* 0x000fe2000fffe03f */
[----:B------:R-:W-:Y:S01]  /*33f0*/  LOP3.LUT R206, R206, UR18, RZ, 0x3c, !PT ;  /* 0x00000012cece7c12 */ /* 0x000fe2000f8e3cff */
[----:B------:R-:W-:Y:S01]  /*3400*/  IMAD.WIDE.U32 R72, R7, -0x326172a9, RZ ;  /* 0xcd9e8d5707487825 */ /* 0x000fe200078e00ff */
[----:B------:R-:W-:Y:S01]  /*3410*/  FMNMX.FTZ R2, R52, R2, !PT ;  /* 0x0000000234027209 */ /* 0x000fe20007810000 */
[----:B------:R-:W-:Y:S01]  /*3420*/  UIADD3 UR11, UR18, 0x3c6ef372, URZ ;  /* 0x3c6ef372120b7890 */ /* 0x000fe2000fffe03f */
[----:B------:R-:W-:Y:S01]  /*3430*/  FMNMX.FTZ R6, R50, R6, !PT ;  /* 0x0000000632067209 */ /* 0x000fe20007810000 */
[----:B------:R-:W-:Y:S01]  /*3440*/  UIADD3 UR10, UR19, 0x76cf5d0a, URZ ;  /* 0x76cf5d0a130a7890 */ /* 0x000fe2000fffe03f */
[----:B------:R-:W-:Y:S01]  /*3450*/  FMNMX.FTZ R2, R77, R2, !PT ;  /* 0x000000024d027209 */ /* 0x000fe20007810000 */
[----:B------:R-:W-:Y:S01]  /*3460*/  UIADD3 UR8, UR19, 0x32370b8f, URZ ;  /* 0x32370b8f13087890 */ /* 0x000fe2000fffe03f */
[----:B------:R-:W-:Y:S01]  /*3470*/  LOP3.LUT R7, R73, R206, RZ, 0x3c, !PT ;  /* 0x000000ce49077212 */ /* 0x000fe200078e3cff */
[----:B------:R-:W-:Y:S01]  /*3480*/  IMAD.WIDE.U32 R58, R154, -0x326172a9, RZ ;  /* 0xcd9e8d579a3a7825 */ /* 0x000fe200078e00ff */
[----:B------:R-:W-:Y:S01]  /*3490*/  FMNMX.FTZ R2, R53, R2, !PT ;  /* 0x0000000235027209 */ /* 0x000fe20007810000 */
[----:B------:R-:W-:Y:S01]  /*34a0*/  UIADD3 UR9, UR18, -0x255992d5, URZ ;  /* 0xdaa66d2b12097890 */ /* 0x000fe2000fffe03f */
[----:B-1----:R-:W-:Y:S01]  /*34b0*/  FMNMX.FTZ R8, R51, R6, !PT ;  /* 0x0000000633087209 */ /* 0x002fe20007810000 */
[----:B------:R-:W-:Y:S01]  /*34c0*/  IMAD.WIDE.U32 R74, R7, -0x2daee0ad, RZ ;  /* 0xd2511f53074a7825 */ /* 0x000fe200078e00ff */
[----:B------:R-:W-:Y:S01]  /*34d0*/  FMNMX.FTZ R3, R54, R2, !PT ;  /* 0x0000000236037209 */ /* 0x000fe20007810000 */
[----:B------:R-:W-:Y:S01]  /*34e0*/  UIADD3 UR7, UR18, 0x78dde6e4, URZ ;  /* 0x78dde6e412077890 */ /* 0x000fe2000fffe03f */
[----:B------:R-:W-:Y:S01]  /*34f0*/  FMNMX.FTZ R2, R48, R49, !PT ;  /* 0x0000003130027209 */ /* 0x000fe20007810000 */
[----:B------:R-:W-:Y:S01]  /*3500*/  UIADD3 UR6, UR19, -0x126145ec, URZ ;  /* 0xed9eba1413067890 */ /* 0x000fe2000fffe03f */
[----:B------:R-:W-:Y:S01]  /*3510*/  FMNMX.FTZ R3, R148, R3, !PT ;  /* 0x0000000394037209 */ /* 0x000fe20007810000 */
[----:B------:R-:W-:Y:S01]  /*3520*/  UIADD3 UR4, UR19, -0x56f99767, URZ ;  /* 0xa906689913047890 */ /* 0x000fe2000fffe03f */
[----:B------:R-:W-:Y:S01]  /*3530*/  FMNMX.FTZ R2, R30, R2, !PT ;  /* 0x000000021e027209 */ /* 0x000fe20007810000 */
[----:B------:R-:W-:Y:S01]  /*3540*/  UIADD3 UR15, UR18, -0x4ab325aa, URZ ;  /* 0xb54cda56120f7890 */ /* 0x000fe2000fffe03f */
[----:B------:R-:W-:Y:S01]  /*3550*/  FMNMX.FTZ R3, R150, R3, !PT ;  /* 0x0000000396037209 */ /* 0x000fe20007810000 */
[----:B------:R-:W-:Y:S01]  /*3560*/  IMAD.SHL.U32 R185, R0, 0x2, RZ ;  /* 0x0000000200b97824 */ /* 0x000fe200078e00ff */
[----:B------:R-:W-:Y:S01]  /*3570*/  FMNMX.FTZ R2, R31, R2, !PT ;  /* 0x000000021f027209 */ /* 0x000fe20007810000 */
[----:B------:R-:W-:Y:S01]  /*3580*/  UIADD3 UR5, UR18, 0x1715609d, URZ ;  /* 0x1715609d12057890 */ /* 0x000fe2000fffe03f */
[----:B------:R-:W-:Y:S01]  /*3590*/  FMNMX.FTZ R3, R149, R3, !PT ;  /* 0x0000000395037209 */ /* 0x000fe20007810000 */
[--C-:B------:R-:W-:Y:S01]  /*35a0*/  IMAD R186, R5, 0x2, R185.reuse ;  /* 0x0000000205ba7824 */ /* 0x100fe200078e02b9 */
[----:B------:R-:W-:Y:S01]  /*35b0*/  FMNMX.FTZ R2, R128, R2, !PT ;  /* 0x0000000280027209 */ /* 0x000fe20007810000 */
[C---:B------:R-:W-:Y:S01]  /*35c0*/  IMAD R188, R4.reuse, 0x2, R185 ;  /* 0x0000000204bc7824 */ /* 0x040fe200078e02b9 */
[----:B------:R-:W-:Y:S01]  /*35d0*/  FMNMX.FTZ R3, R151, R3, !PT ;  /* 0x0000000397037209 */ /* 0x000fe20007810000 */
[----:B------:R-:W-:Y:S01]  /*35e0*/  IMAD R187, R4, 0x2, R186 ;  /* 0x0000000204bb7824 */ /* 0x000fe200078e02ba */
[----:B------:R-:W-:Y:S01]  /*35f0*/  FMNMX.FTZ R2, R129, R2, !PT ;  /* 0x0000000281027209 */ /* 0x000fe20007810000 */
[----:B------:R-:W-:Y:S01]  /*3600*/  LDSM.16.MT88.4 R24, [R185+0x6000] ;  /* 0x00600000b918783b */ /* 0x000fe20000004200 */
[----:B------:R-:W-:Y:S01]  /*3610*/  FMNMX.FTZ R3, R165, R3, !PT ;  /* 0x00000003a5037209 */ /* 0x000fe20007810000 */
[----:B------:R-:W-:Y:S01]  /*3620*/  UIADD3 UR14, UR19, 0x646e171e, URZ ;  /* 0x646e171e130e7890 */ /* 0x000fe2000fffe03f */
[----:B------:R-:W-:Y:S01]  /*3630*/  FMNMX.FTZ R2, R55, R2, !PT ;  /* 0x0000000237027209 */ /* 0x000fe20007810000 */
[----:B------:R-:W-:Y:S01]  /*3640*/  LDSM.16.MT88.4 R36, [R187+0x6000] ;  /* 0x00600000bb24783b */ /* 0x000fe20000004200 */
[----:B------:R-:W-:-:S02]  /*3650*/  FMNMX.FTZ R3, R167, R3, !PT ;  /* 0x00000003a7037209 */ /* 0x000fc40007810000 */
[----:B------:R-:W-:Y:S02]  /*3660*/  FMNMX.FTZ R6, R124, R2, !PT ;  /* 0x000000027c067209 */ /* 0x000fe40007810000 */
[----:B------:R-:W-:Y:S02]  /*3670*/  FMNMX.FTZ R3, R166, R3, !PT ;  /* 0x00000003a6037209 */ /* 0x000fe40007810000 */
[----:B------:R-:W-:Y:S02]  /*3680*/  LOP3.LUT R2, R119, UR19, R116, 0x96, !PT ;  /* 0x0000001377027c12 */ /* 0x000fe4000f8e9674 */
[----:B------:R-:W-:Y:S02]  /*3690*/  FMNMX.FTZ R6, R155, R6, !PT ;  /* 0x000000069b067209 */ /* 0x000fe40007810000 */
[----:B------:R-:W-:Y:S02]  /*36a0*/  LOP3.LUT R7, R75, UR12, R118, 0x96, !PT ;  /* 0x0000000c4b077c12 */ /* 0x000fe4000f8e9676 */
[----:B------:R-:W-:Y:S01]  /*36b0*/  FMNMX.FTZ R12, R168, R3, !PT ;  /* 0x00000003a80c7209 */ /* 0x000fe20007810000 */
[----:B------:R-:W-:Y:S01]  /*36c0*/  IMAD.WIDE.U32 R2, R2, -0x326172a9, RZ ;  /* 0xcd9e8d5702027825 */ /* 0x000fe200078e00ff */
[----:B------:R-:W-:-:S02]  /*36d0*/  FMNMX.FTZ R8, R130, R8, !PT ;  /* 0x0000000882087209 */ /* 0x000fc40007810000 */
[----:B------:R-:W-:Y:S01]  /*36e0*/  FMNMX.FTZ R6, R156, R6, !PT ;  /* 0x000000069c067209 */ /* 0x000fe20007810000 */
[----:B------:R-:W-:Y:S01]  /*36f0*/  IMAD.WIDE.U32 R56, R7, -0x326172a9, RZ ;  /* 0xcd9e8d5707387825 */ /* 0x000fe200078e00ff */
[----:B------:R-:W-:Y:S01]  /*3700*/  FMNMX.FTZ R9, R132, R8, !PT ;  /* 0x0000000884097209 */ /* 0x000fe20007810000 */
[----:B------:R-:W1:Y:S01]  /*3710*/  SHFL.BFLY PT, R14, R12, 0x2, 0x1f ;  /* 0x0c401f000c0e7f89 */ /* 0x000e6200000e0000 */
[----:B------:R-:W-:Y:S02]  /*3720*/  FMNMX.FTZ R7, R152, R6, !PT ;  /* 0x0000000698077209 */ /* 0x000fe40007810000 */
[----:B------:R-:W-:Y:S02]  /*3730*/  LOP3.LUT R6, R3, UR13, R72, 0x96, !PT ;  /* 0x0000000d03067c12 */ /* 0x000fe4000f8e9648 */
[----:B------:R-:W-:Y:S02]  /*3740*/  FMNMX.FTZ R8, R76, R78, !PT ;  /* 0x0000004e4c087209 */ /* 0x000fe40007810000 */
[----:B------:R-:W-:-:S02]  /*3750*/  FMNMX.FTZ R11, R136, R9, !PT ;  /* 0x00000009880b7209 */ /* 0x000fc40007810000 */
[----:B------:R-:W-:Y:S01]  /*3760*/  FMNMX.FTZ R9, R153, R7, !PT ;  /* 0x0000000799097209 */ /* 0x000fe20007810000 */
[----:B------:R-:W-:Y:S01]  /*3770*/  IMAD.WIDE.U32 R6, R6, -0x2daee0ad, RZ ;  /* 0xd2511f5306067825 */ /* 0x000fe200078e00ff */
[----:B------:R-:W-:Y:S02]  /*3780*/  LOP3.LUT R10, R57, UR11, R2, 0x96, !PT ;  /* 0x0000000b390a7c12 */ /* 0x000fe4000f8e9602 */
[----:B------:R-:W-:Y:S02]  /*3790*/  FMNMX.FTZ R13, R70, R8, !PT ;  /* 0x00000008460d7209 */ /* 0x000fe40007810000 */
[----:B------:R-:W-:Y:S01]  /*37a0*/  FMNMX.FTZ R8, R169, R9, !PT ;  /* 0x00000009a9087209 */ /* 0x000fe20007810000 */
[----:B------:R-:W-:Y:S01]  /*37b0*/  IMAD.WIDE.U32 R16, R10, -0x2daee0ad, RZ ;  /* 0xd2511f530a107825 */ /* 0x000fe200078e00ff */
[----:B------:R-:W-:Y:S02]  /*37c0*/  FMNMX.FTZ R9, R131, R11, !PT ;  /* 0x0000000b83097209 */ /* 0x000fe40007810000 */
[----:B------:R-:W-:-:S02]  /*37d0*/  FMNMX.FTZ R8, R170, R8, !PT ;  /* 0x00000008aa087209 */ /* 0x000fc40007810000 */
[----:B------:R-:W-:Y:S02]  /*37e0*/  LOP3.LUT R18, R7, UR10, R74, 0x96, !PT ;  /* 0x0000000a07127c12 */ /* 0x000fe4000f8e964a */
[----:B------:R-:W-:Y:S02]  /*37f0*/  FMNMX.FTZ R7, R158, R9, !PT ;  /* 0x000000099e077209 */ /* 0x000fe40007810000 */
[----:B------:R-:W-:Y:S02]  /*3800*/  FMNMX.FTZ R8, R171, R8, !PT ;  /* 0x00000008ab087209 */ /* 0x000fe40007810000 */
[----:B------:R-:W-:Y:S02]  /*3810*/  LOP3.LUT R11, R17, UR8, R6, 0x96, !PT ;  /* 0x00000008110b7c12 */ /* 0x000fe4000f8e9606 */
[----:B------:R-:W-:Y:S02]  /*3820*/  FMNMX.FTZ R7, R160, R7, !PT ;  /* 0x00000007a0077209 */ /* 0x000fe40007810000 */
[----:B------:R-:W-:Y:S01]  /*3830*/  FMNMX.FTZ R6, R71, R13, !PT ;  /* 0x0000000d47067209 */ /* 0x000fe20007810000 */
[----:B------:R-:W-:Y:S01]  /*3840*/  IMAD.WIDE.U32 R22, R11, -0x326172a9, RZ ;  /* 0xcd9e8d570b167825 */ /* 0x000fe200078e00ff */
[----:B------:R-:W-:-:S02]  /*3850*/  FMNMX.FTZ R8, R172, R8, !PT ;  /* 0x00000008ac087209 */ /* 0x000fc40007810000 */
[----:B------:R-:W-:Y:S02]  /*3860*/  LOP3.LUT R9, R59, R206, RZ, 0x3c, !PT ;  /* 0x000000ce3b097212 */ /* 0x000fe400078e3cff */
[----:B------:R-:W-:Y:S01]  /*3870*/  FMNMX.FTZ R7, R157, R7, !PT ;  /* 0x000000079d077209 */ /* 0x000fe20007810000 */
[----:B------:R-:W2:Y:S01]  /*3880*/  SHFL.BFLY PT, R15, R8, 0x2, 0x1f ;  /* 0x0c401f00080f7f89 */ /* 0x000ea200000e0000 */
[----:B------:R-:W-:Y:S01]  /*3890*/  FMNMX.FTZ R6, R142, R6, !PT ;  /* 0x000000068e067209 */ /* 0x000fe20007810000 */
[----:B------:R-:W-:Y:S01]  /*38a0*/  IMAD.WIDE.U32 R98, R9, -0x2daee0ad, RZ ;  /* 0xd2511f5309627825 */ /* 0x000fe200078e00ff */
[----:B-1----:R-:W-:Y:S02]  /*38b0*/  FMNMX.FTZ R10, R12, R14, !PT ;  /* 0x0000000e0c0a7209 */ /* 0x002fe40007810000 */
[----:B------:R-:W-:Y:S02]  /*38c0*/  FMNMX.FTZ R7, R159, R7, !PT ;  /* 0x000000079f077209 */ /* 0x000fe40007810000 */
[----:B------:R-:W-:Y:S01]  /*38d0*/  FMNMX.FTZ R6, R143, R6, !PT ;  /* 0x000000068f067209 */ /* 0x000fe20007810000 */
[----:B------:R-:W1:Y:S01]  /*38e0*/  SHFL.BFLY PT, R17, R10, 0x1, 0x1f ;  /* 0x0c201f000a117f89 */ /* 0x000e6200000e0000 */
[----:B------:R-:W-:-:S02]  /*38f0*/  FMNMX.FTZ R7, R173, R7, !PT ;  /* 0x00000007ad077209 */ /* 0x000fc40007810000 */
[----:B------:R-:W-:Y:S02]  /*3900*/  FMNMX.FTZ R6, R140, R6, !PT ;  /* 0x000000068c067209 */ /* 0x000fe40007810000 */
[----:B------:R-:W-:Y:S01]  /*3910*/  LOP3.LUT R9, R99, UR12, R118, 0x96, !PT ;  /* 0x0000000c63097c12 */ /* 0x000fe2000f8e9676 */
[----:B------:R-:W-:Y:S01]  /*3920*/  IMAD R99, R201, 0x10000, R201 ;  /* 0x00010000c9637824 */ /* 0x000fe200078e02c9 */
[----:B------:R-:W-:Y:S02]  /*3930*/  FMNMX.FTZ R7, R174, R7, !PT ;  /* 0x00000007ae077209 */ /* 0x000fe40007810000 */
[----:B------:R-:W-:Y:S01]  /*3940*/  LOP3.LUT R14, R3, UR13, R58, 0x96, !PT ;  /* 0x0000000d030e7c12 */ /* 0x000fe2000f8e963a */
[----:B------:R-:W-:Y:S01]  /*3950*/  IMAD.WIDE.U32 R46, R9, -0x326172a9, RZ ;  /* 0xcd9e8d57092e7825 */ /* 0x000fe200078e00ff */
[----:B------:R-:W-:Y:S02]  /*3960*/  FMNMX.FTZ R3, R141, R6, !PT ;  /* 0x000000068d037209 */ /* 0x000fe40007810000 */
[----:B------:R-:W-:Y:S01]  /*3970*/  FMNMX.FTZ R9, R175, R7, !PT ;  /* 0x00000007af097209 */ /* 0x000fe20007810000 */
[----:B------:R-:W-:Y:S01]  /*3980*/  IMAD.WIDE.U32 R6, R18, -0x326172a9, RZ ;  /* 0xcd9e8d5712067825 */ /* 0x000fe200078e00ff */
[----:B------:R-:W-:-:S02]  /*3990*/  FMNMX.FTZ R3, R163, R3, !PT ;  /* 0x00000003a3037209 */ /* 0x000fc40007810000 */
[----:B------:R-:W-:Y:S02]  /*39a0*/  FMNMX.FTZ R11, R176, R9, !PT ;  /* 0x00000009b00b7209 */ /* 0x000fe40007810000 */
[----:B------:R-:W-:Y:S02]  /*39b0*/  LOP3.LUT R12, R47, UR11, R2, 0x96, !PT ;  /* 0x0000000b2f0c7c12 */ /* 0x000fe4000f8e9602 */
[----:B------:R-:W-:Y:S01]  /*39c0*/  FMNMX.FTZ R2, R164, R3, !PT ;  /* 0x00000003a4027209 */ /* 0x000fe20007810000 */
[----:B------:R-:W3:Y:S01]  /*39d0*/  SHFL.BFLY PT, R97, R11, 0x2, 0x1f ;  /* 0x0c401f000b617f89 */ /* 0x000ee200000e0000 */
[----:B------:R-:W-:Y:S01]  /*39e0*/  LOP3.LUT R9, R7, UR9, R56, 0x96, !PT ;  /* 0x0000000907097c12 */ /* 0x000fe2000f8e9638 */
[----:B------:R-:W-:Y:S01]  /*39f0*/  IMAD.WIDE.U32 R20, R12, -0x2daee0ad, RZ ;  /* 0xd2511f530c147825 */ /* 0x000fe200078e00ff */
[----:B------:R-:W-:Y:S02]  /*3a00*/  FMNMX.FTZ R3, R161, R2, !PT ;  /* 0x00000002a1037209 */ /* 0x000fe40007810000 */
[----:B------:R-:W-:Y:S01]  /*3a10*/  LOP3.LUT R13, R23, UR7, R6, 0x96, !PT ;  /* 0x00000007170d7c12 */ /* 0x000fe2000f8e9606 */
[----:B------:R-:W-:Y:S01]  /*3a20*/  IMAD.WIDE.U32 R6, R14, -0x2daee0ad, RZ ;  /* 0xd2511f530e067825 */ /* 0x000fe200078e00ff */
[----:B--2---:R-:W-:-:S02]  /*3a30*/  FMNMX.FTZ R2, R8, R15, !PT ;  /* 0x0000000f08027209 */ /* 0x004fc40007810000 */
[----:B------:R-:W-:Y:S01]  /*3a40*/  FMNMX.FTZ R8, R162, R3, !PT ;  /* 0x00000003a2087209 */ /* 0x000fe20007810000 */
[----:B------:R-:W-:Y:S01]  /*3a50*/  IMAD.WIDE.U32 R34, R13, -0x2daee0ad, RZ ;  /* 0xd2511f530d227825 */ /* 0x000fe200078e00ff */
[----:B-1----:R-:W-:Y:S01]  /*3a60*/  FMNMX.FTZ R3, R10, R17, !PT ;  /* 0x000000110a037209 */ /* 0x002fe20007810000 */
[----:B------:R-:W1:Y:S01]  /*3a70*/  SHFL.BFLY PT, R15, R2, 0x1, 0x1f ;  /* 0x0c201f00020f7f89 */ /* 0x000e6200000e0000 */
[----:B------:R-:W-:Y:S02]  /*3a80*/  LOP3.LUT R14, R7, UR10, R98, 0x96, !PT ;  /* 0x0000000a070e7c12 */ /* 0x000fe4000f8e9662 */
[----:B------:R-:W-:Y:S01]  /*3a90*/  FMNMX.FTZ R7, R178, R8, !PT ;  /* 0x00000008b2077209 */ /* 0x000fe20007810000 */
[C---:B------:R-:W-:Y:S01]  /*3aa0*/  FMUL.FTZ R10, R3.reuse, c[0x0][0x23c] ;  /* 0x00008f00030a7a20 */ /* 0x040fe20000410000 */
[----:B------:R-:W-:Y:S01]  /*3ab0*/  FSETP.NEU.FTZ.AND P0, PT, R3, -INF , PT ;  /* 0xff8000000300780b */ /* 0x000fe20003f1d000 */
[----:B------:R-:W-:Y:S01]  /*3ac0*/  IMAD.WIDE.U32 R8, R9, -0x2daee0ad, RZ ;  /* 0xd2511f5309087825 */ /* 0x000fe200078e00ff */
[----:B------:R-:W-:-:S02]  /*3ad0*/  FMNMX.FTZ R12, R180, R7, !PT ;  /* 0x00000007b40c7209 */ /* 0x000fc40007810000 */
[----:B------:R-:W-:Y:S02]  /*3ae0*/  FSEL R7, R10, RZ, P0 ;  /* 0x000000ff0a077208 */ /* 0x000fe40000000000 */
[----:B------:R-:W-:Y:S02]  /*3af0*/  FMNMX.FTZ R12, R177, R12, !PT ;  /* 0x0000000cb10c7209 */ /* 0x000fe40007810000 */
[----:B------:R-:W-:Y:S01]  /*3b00*/  LOP3.LUT R13, R21, UR8, R6, 0x96, !PT ;  /* 0x00000008150d7c12 */ /* 0x000fe2000f8e9606 */
[----:B------:R-:W-:Y:S01]  /*3b10*/  FFMA.FTZ R6, R42, c[0x0][0x23c], -R7 ;  /* 0x00008f002a067a23 */ /* 0x000fe20000010807 */
[----:B------:R-:W-:Y:S02]  /*3b20*/  FMNMX.FTZ R12, R179, R12, !PT ;  /* 0x0000000cb30c7209 */ /* 0x000fe40007810000 */
[----:B------:R-:W-:Y:S01]  /*3b30*/  LOP3.LUT R9, R9, UR6, R16, 0x96, !PT ;  /* 0x0000000609097c12 */ /* 0x000fe2000f8e9610 */
[----:B------:R2:W-:Y:S01]  /*3b40*/  MUFU.EX2 R214, R6 ;  /* 0x0000000600d67308 */ /* 0x0005e20000000800 */
[----:B---3--:R-:W-:Y:S01]  /*3b50*/  FMNMX.FTZ R97, R11, R97, !PT ;  /* 0x000000610b617209 */ /* 0x008fe20007810000 */
[----:B------:R-:W3:Y:S01]  /*3b60*/  SHFL.BFLY PT, R16, R12, 0x2, 0x1f ;  /* 0x0c401f000c107f89 */ /* 0x000ee200000e0000 */
[----:B------:R-:W-:Y:S01]  /*3b70*/  LOP3.LUT R8, R35, UR4, R8, 0x96, !PT ;  /* 0x0000000423087c12 */ /* 0x000fe2000f8e9608 */
[----:B------:R-:W-:-:S02]  /*3b80*/  IMAD.WIDE.U32 R10, R14, -0x326172a9, RZ ;  /* 0xcd9e8d570e0a7825 */ /* 0x000fc400078e00ff */
[----:B------:R-:W4:Y:S01]  /*3b90*/  SHFL.BFLY PT, R17, R97, 0x1, 0x1f ;  /* 0x0c201f0061117f89 */ /* 0x000f2200000e0000 */
[----:B-1----:R-:W-:Y:S01]  /*3ba0*/  FMNMX.FTZ R2, R2, R15, !PT ;  /* 0x0000000f02027209 */ /* 0x002fe20007810000 */
[----:B------:R-:W-:Y:S01]  /*3bb0*/  IMAD.WIDE.U32 R44, R13, -0x326172a9, RZ ;  /* 0xcd9e8d570d2c7825 */ /* 0x000fe200078e00ff */
[----:B------:R-:W-:Y:S02]  /*3bc0*/  LOP3.LUT R21, R11, UR9, R46, 0x96, !PT ;  /* 0x000000090b157c12 */ /* 0x000fe4000f8e962e */
[----:B------:R-:W-:Y:S01]  /*3bd0*/  FSETP.NEU.FTZ.AND P0, PT, R2, -INF , PT ;  /* 0xff8000000200780b */ /* 0x000fe20003f1d000 */
[----:B------:R-:W-:Y:S01]  /*3be0*/  IMAD.WIDE.U32 R18, R9, -0x326172a9, RZ ;  /* 0xcd9e8d5709127825 */ /* 0x000fe200078e00ff */
[----:B------:R-:W-:-:S03]  /*3bf0*/  LOP3.LUT R32, R45, UR7, R10, 0x96, !PT ;  /* 0x000000072d207c12 */ /* 0x000fc6000f8e960a */
[--C-:B--2---:R-:W-:Y:S01]  /*3c00*/  FFMA.FTZ R6, R43, c[0x0][0x23c], -R7.reuse ;  /* 0x00008f002b067a23 */ /* 0x104fe20000010807 */
[----:B------:R-:W-:Y:S01]  /*3c10*/  LOP3.LUT R22, R19, UR5, R22, 0x96, !PT ;  /* 0x0000000513167c12 */ /* 0x000fe2000f8e9616 */
[----:B------:R-:W-:Y:S01]  /*3c20*/  IMAD.WIDE.U32 R8, R8, -0x326172a9, RZ ;  /* 0xcd9e8d5708087825 */ /* 0x000fe200078e00ff */
[----:B------:R-:W-:Y:S01]  /*3c30*/  LDSM.16.MT88.4 R40, [R186+0x6000] ;  /* 0x00600000ba28783b */ /* 0x000fe20000004200 */
[----:B------:R1:W-:Y:S02]  /*3c40*/  MUFU.EX2 R213, R6 ;  /* 0x0000000600d57308 */ /* 0x0003e40000000800 */
[----:B------:R-:W-:Y:S01]  /*3c50*/  IMAD.WIDE.U32 R32, R32, -0x2daee0ad, RZ ;  /* 0xd2511f5320207825 */ /* 0x000fe200078e00ff */
[----:B------:R-:W-:Y:S02]  /*3c60*/  LOP3.LUT R10, R9, UR15, R18, 0x96, !PT ;  /* 0x0000000f090a7c12 */ /* 0x000fe4000f8e9612 */
[----:B------:R-:W-:Y:S01]  /*3c70*/  LOP3.LUT R13, R8, 0xffff, RZ, 0xc0, !PT ;  /* 0x0000ffff080d7812 */ /* 0x000fe200078ec0ff */
[----:B------:R-:W-:Y:S01]  /*3c80*/  FFMA.FTZ R9, R29, c[0x0][0x23c], -R7 ;  /* 0x00008f001d097a23 */ /* 0x000fe20000010807 */
[----:B------:R-:W-:-:S02]  /*3c90*/  SHF.R.U32.HI R11, RZ, 0x10, R8 ;  /* 0x00000010ff0b7819 */ /* 0x000fc40000011608 */
[----:B---3--:R-:W-:Y:S01]  /*3ca0*/  FMNMX.FTZ R16, R12, R16, !PT ;  /* 0x000000100c107209 */ /* 0x008fe20007810000 */
[----:B------:R-:W2:Y:S01]  /*3cb0*/  MUFU.EX2 R133, R9 ;  /* 0x0000000900857308 */ /* 0x000ea20000000800 */
[----:B----4-:R-:W-:Y:S02]  /*3cc0*/  FMNMX.FTZ R97, R97, R17, !PT ;  /* 0x0000001161617209 */ /* 0x010fe40007810000 */
[----:B------:R-:W-:Y:S01]  /*3cd0*/  LOP3.LUT R15, R8, 0xff, RZ, 0xc0, !PT ;  /* 0x000000ff080f7812 */ /* 0x000fe200078ec0ff */
[----:B------:R-:W3:Y:S01]  /*3ce0*/  SHFL.BFLY PT, R17, R16, 0x1, 0x1f ;  /* 0x0c201f0010117f89 */ /* 0x000ee200000e0000 */
[----:B------:R-:W-:Y:S01]  /*3cf0*/  SHF.R.U32.HI R14, RZ, 0x18, R8 ;  /* 0x00000018ff0e7819 */ /* 0x000fe20000011608 */
[----:B-1----:R-:W-:Y:S01]  /*3d00*/  FFMA.FTZ R6, R28, c[0x0][0x23c], -R7 ;  /* 0x00008f001c067a23 */ /* 0x002fe20000010807 */
[----:B------:R-:W-:Y:S02]  /*3d10*/  SHF.R.U32.HI R13, RZ, 0x8, R13 ;  /* 0x00000008ff0d7819 */ /* 0x000fe4000001160d */
[----:B------:R-:W-:Y:S01]  /*3d20*/  LOP3.LUT R8, R10, 0xffff, RZ, 0xc0, !PT ;  /* 0x0000ffff0a087812 */ /* 0x000fe200078ec0ff */
[----:B------:R1:W-:Y:S01]  /*3d30*/  MUFU.EX2 R215, R6 ;  /* 0x0000000600d77308 */ /* 0x0003e20000000800 */
[----:B------:R-:W-:-:S02]  /*3d40*/  PRMT R15, R15, 0x5410, R13 ;  /* 0x000054100f0f7816 */ /* 0x000fc4000000000d */
[----:B------:R-:W-:Y:S02]  /*3d50*/  SHF.R.U32.HI R4, RZ, 0x10, R10 ;  /* 0x00000010ff047819 */ /* 0x000fe4000001160a */
[----:B------:R-:W-:Y:S01]  /*3d60*/  LOP3.LUT R12, R10, 0xff, RZ, 0xc0, !PT ;  /* 0x000000ff0a0c7812 */ /* 0x000fe200078ec0ff */
[----:B--2---:R-:W-:Y:S01]  /*3d70*/  IMAD.MOV.U32 R35, RZ, RZ, R133 ;  /* 0x000000ffff237224 */ /* 0x004fe200078e0085 */
[----:B------:R-:W-:Y:S02]  /*3d80*/  LOP3.LUT R9, R11, 0xff, RZ, 0xc0, !PT ;  /* 0x000000ff0b097812 */ /* 0x000fe400078ec0ff */
[----:B------:R-:W-:Y:S02]  /*3d90*/  SHF.R.U32.HI R8, RZ, 0x8, R8 ;  /* 0x00000008ff087819 */ /* 0x000fe40000011608 */
[----:B------:R-:W-:Y:S02]  /*3da0*/  SHF.R.U32.HI R10, RZ, 0x18, R10 ;  /* 0x00000018ff0a7819 */ /* 0x000fe4000001160a */
[----:B------:R-:W-:Y:S01]  /*3db0*/  PRMT R13, R12, 0x5410, R8 ;  /* 0x000054100c0d7816 */ /* 0x000fe20000000008 */
[----:B-1----:R-:W-:Y:S01]  /*3dc0*/  FMUL.FTZ R6, R2, c[0x0][0x23c] ;  /* 0x00008f0002067a20 */ /* 0x002fe20000410000 */
[----:B---3--:R-:W-:-:S04]  /*3dd0*/  FMNMX.FTZ R96, R16, R17, !PT ;  /* 0x0000001110607209 */ /* 0x008fc80007810000 */
[----:B------:R-:W-:Y:S02]  /*3de0*/  FSEL R6, R6, RZ, P0 ;  /* 0x000000ff06067208 */ /* 0x000fe40000000000 */
[----:B------:R-:W-:-:S03]  /*3df0*/  FSETP.NEU.FTZ.AND P0, PT, R97, -INF , PT ;  /* 0xff8000006100780b */ /* 0x000fc60003f1d000 */
[--C-:B------:R-:W-:Y:S02]  /*3e00*/  FFMA.FTZ R11, R30, c[0x0][0x23c], -R6.reuse ;  /* 0x00008f001e0b7a23 */ /* 0x100fe40000010806 */
[--C-:B------:R-:W-:Y:S02]  /*3e10*/  FFMA.FTZ R0, R31, c[0x0][0x23c], -R6.reuse ;  /* 0x00008f001f007a23 */ /* 0x100fe40000010806 */
[----:B------:R1:W-:Y:S01]  /*3e20*/  MUFU.EX2 R134, R11 ;  /* 0x0000000b00867308 */ /* 0x0003e20000000800 */
[----:B------:R-:W-:Y:S01]  /*3e30*/  FFMA.FTZ R5, R49, c[0x0][0x23c], -R6 ;  /* 0x00008f0031057a23 */ /* 0x000fe20000010806 */
[----:B------:R-:W2:Y:S06]  /*3e40*/  LDSM.16.MT88.4 R28, [R188+0x6000] ;  /* 0x00600000bc1c783b */ /* 0x000eac0000004200 */
[----:B------:R3:W4:Y:S01]  /*3e50*/  MUFU.EX2 R117, R0 ;  /* 0x0000000000757308 */ /* 0x0007220000000800 */
[----:B-1----:R-:W-:-:S07]  /*3e60*/  PRMT R11, R9, 0x5410, R14 ;  /* 0x00005410090b7816 */ /* 0x002fce000000000e */
[----:B------:R1:W-:Y:S01]  /*3e70*/  MUFU.EX2 R236, R5 ;  /* 0x0000000500ec7308 */ /* 0x0003e20000000800 */
[----:B------:R-:W-:Y:S01]  /*3e80*/  LOP3.LUT R9, R4, 0xff, RZ, 0xc0, !PT ;  /* 0x000000ff04097812 */ /* 0x000fe200078ec0ff */
[--C-:B------:R-:W-:Y:S01]  /*3e90*/  HSET2.LE.AND R4, R15, R99.reuse, PT ;  /* 0x000000630f047233 */ /* 0x100fe20003803000 */
[----:B------:R-:W-:Y:S01]  /*3ea0*/  IMAD.WIDE.U32 R14, R21, -0x2daee0ad, RZ ;  /* 0xd2511f53150e7825 */ /* 0x000fe200078e00ff */
[--C-:B------:R-:W-:Y:S01]  /*3eb0*/  HSET2.LE.AND R11, R11, R99.reuse, PT ;  /* 0x000000630b0b7233 */ /* 0x100fe20003803000 */
[----:B------:R-:W-:Y:S02]  /*3ec0*/  PRMT R9, R9, 0x5410, R10 ;  /* 0x0000541009097816 */ /* 0x000fe4000000000a */
[----:B---3--:R-:W-:Y:S01]  /*3ed0*/  FFMA.FTZ R0, R48, c[0x0][0x23c], -R6 ;  /* 0x00008f0030007a23 */ /* 0x008fe20000010806 */
[----:B----4-:R-:W-:Y:S02]  /*3ee0*/  F2FP.PACK_AB R8, R117, R134 ;  /* 0x000000867508723e */ /* 0x010fe400000000ff */
[----:B------:R-:W-:Y:S01]  /*3ef0*/  HSET2.LE.AND R9, R9, R99, PT ;  /* 0x0000006309097233 */ /* 0x000fe20003803000 */
[----:B------:R3:W4:Y:S01]  /*3f00*/  MUFU.EX2 R237, R0 ;  /* 0x0000000000ed7308 */ /* 0x0007220000000800 */
[----:B------:R-:W-:-:S02]  /*3f10*/  LOP3.LUT R11, R11, R8, RZ, 0xc0, !PT ;  /* 0x000000080b0b7212 */ /* 0x000fc400078ec0ff */
[----:B-1----:R-:W-:-:S04]  /*3f20*/  F2FP.PACK_AB R5, R133, R215 ;  /* 0x000000d78505723e */ /* 0x002fc800000000ff */
[----:B------:R-:W-:Y:S01]  /*3f30*/  LOP3.LUT R10, R4, R5, RZ, 0xc0, !PT ;  /* 0x00000005040a7212 */ /* 0x000fe200078ec0ff */
[----:B------:R-:W-:Y:S01]  /*3f40*/  HSET2.LE.AND R4, R13, R99, PT ;  /* 0x000000630d047233 */ /* 0x000fe20003803000 */
[----:B------:R-:W-:Y:S02]  /*3f50*/  F2FP.PACK_AB R5, R213, R214 ;  /* 0x000000d6d505723e */ /* 0x000fe400000000ff */
[----:B------:R-:W-:Y:S01]  /*3f60*/  LOP3.LUT R13, R15, UR6, R20, 0x96, !PT ;  /* 0x000000060f0d7c12 */ /* 0x000fe2000f8e9614 */
[----:B---3--:R-:W-:-:S04]  /*3f70*/  FMUL.FTZ R0, R97, c[0x0][0x23c] ;  /* 0x00008f0061007a20 */ /* 0x008fc80000410000 */
[----:B------:R-:W-:Y:S01]  /*3f80*/  IMAD.WIDE.U32 R20, R13, -0x326172a9, RZ ;  /* 0xcd9e8d570d147825 */ /* 0x000fe200078e00ff */
[----:B------:R-:W-:Y:S02]  /*3f90*/  FSEL R0, R0, RZ, P0 ;  /* 0x000000ff00007208 */ /* 0x000fe40000000000 */
[----:B------:R-:W-:-:S03]  /*3fa0*/  FSETP.NEU.FTZ.AND P0, PT, R96, -INF , PT ;  /* 0xff8000006000780b */ /* 0x000fc60003f1d000 */
[--C-:B------:R-:W-:Y:S02]  /*3fb0*/  FFMA.FTZ R8, R69, c[0x0][0x23c], -R0.reuse ;  /* 0x00008f0045087a23 */ /* 0x100fe40000010800 */
[--C-:B------:R-:W-:Y:S02]  /*3fc0*/  FFMA.FTZ R12, R68, c[0x0][0x23c], -R0.reuse ;  /* 0x00008f00440c7a23 */ /* 0x100fe40000010800 */
[----:B------:R1:W-:Y:S08]  /*3fd0*/  MUFU.EX2 R234, R8 ;  /* 0x0000000800ea7308 */ /* 0x0003f00000000800 */
[----:B------:R4:W-:Y:S01]  /*3fe0*/  MUFU.EX2 R235, R12 ;  /* 0x0000000c00eb7308 */ /* 0x0009e20000000800 */
[----:B-1----:R-:W-:Y:S01]  /*3ff0*/  LOP3.LUT R8, R4, R5, RZ, 0xc0, !PT ;  /* 0x0000000504087212 */ /* 0x002fe200078ec0ff */
[----:B------:R-:W-:Y:S01]  /*4000*/  FFMA.FTZ R4, R50, c[0x0][0x23c], -R0 ;  /* 0x00008f0032047a23 */ /* 0x000fe20000010800 */
[----:B------:R-:W-:-:S05]  /*4010*/  LOP3.LUT R5, R33, UR4, R14, 0x96, !PT ;  /* 0x0000000421057c12 */ /* 0x000fca000f8e960e */
[----:B------:R1:W-:Y:S01]  /*4020*/  MUFU.EX2 R232, R4 ;  /* 0x0000000400e87308 */ /* 0x0003e20000000800 */
[----:B----4-:R-:W-:-:S04]  /*4030*/  F2FP.PACK_AB R12, R236, R237 ;  /* 0x000000edec0c723e */ /* 0x010fc800000000ff */
[----:B------:R-:W-:Y:S01]  /*4040*/  LOP3.LUT R9, R9, R12, RZ, 0xc0, !PT ;  /* 0x0000000c09097212 */ /* 0x000fe200078ec0ff */
[----:B------:R-:W-:Y:S02]  /*4050*/  FFMA.FTZ R12, R51, c[0x0][0x23c], -R0 ;  /* 0x00008f00330c7a23 */ /* 0x000fe40000010800 */
[----:B------:R-:W-:Y:S02]  /*4060*/  LDSM.16.MT88.4 R48, [R186+0x6800] ;  /* 0x00680000ba30783b */ /* 0x000fe40000004200 */
[----:B------:R3:W-:Y:S02]  /*4070*/  MUFU.EX2 R233, R12 ;  /* 0x0000000c00e97308 */ /* 0x0007e40000000800 */
[----:B------:R-:W-:Y:S01]  /*4080*/  HMMA.16816.F32 R112, R8, R24, RZ ;  /* 0x000000180870723c */ /* 0x000fe200000018ff */
[----:B-1----:R-:W-:-:S05]  /*4090*/  FMUL.FTZ R4, R96, c[0x0][0x23c] ;  /* 0x00008f0060047a20 */ /* 0x002fca0000410000 */
[----:B------:R-:W-:Y:S02]  /*40a0*/  FSEL R4, R4, RZ, P0 ;  /* 0x000000ff04047208 */ /* 0x000fe40000000000 */
[C---:B--2---:R-:W-:Y:S03]  /*40b0*/  HMMA.16816.F32 R100, R8.reuse, R28, RZ ;  /* 0x0000001c0864723c */ /* 0x044fe600000018ff */
[--C-:B------:R-:W-:Y:S02]  /*40c0*/  FFMA.FTZ R14, R70, c[0x0][0x23c], -R4.reuse ;  /* 0x00008f00460e7a23 */ /* 0x100fe40000010804 */
[----:B---3--:R-:W-:Y:S02]  /*40d0*/  IMAD.WIDE.U32 R12, R5, -0x326172a9, RZ ;  /* 0xcd9e8d57050c7825 */ /* 0x008fe400078e00ff */
[----:B------:R1:W-:Y:S01]  /*40e0*/  MUFU.EX2 R230, R14 ;  /* 0x0000000e00e67308 */ /* 0x0003e20000000800 */
[----:B------:R-:W-:Y:S01]  /*40f0*/  HMMA.16816.F32 R88, R8, R40, RZ ;  /* 0x000000280858723c */ /* 0x000fe200000018ff */
[----:B------:R-:W-:Y:S01]  /*4100*/  FFMA.FTZ R16, R71, c[0x0][0x23c], -R4 ;  /* 0x00008f0047107a23 */ /* 0x000fe20000010804 */
[----:B------:R-:W-:-:S02]  /*4110*/  LOP3.LUT R5, R13, UR15, R20, 0x96, !PT ;  /* 0x0000000f0d057c12 */ /* 0x000fc4000f8e9614 */
[C---:B------:R-:W-:Y:S02]  /*4120*/  LOP3.LUT R13, R12.reuse, 0xffff, RZ, 0xc0, !PT ;  /* 0x0000ffff0c0d7812 */ /* 0x040fe400078ec0ff */
[----:B------:R-:W-:Y:S01]  /*4130*/  LOP3.LUT R17, R12, 0xff, RZ, 0xc0, !PT ;  /* 0x000000ff0c117812 */ /* 0x000fe200078ec0ff */
[----:B------:R2:W3:Y:S01]  /*4140*/  MUFU.EX2 R231, R16 ;  /* 0x0000001000e77308 */ /* 0x0004e20000000800 */
[----:B------:R-:W-:Y:S01]  /*4150*/  SHF.R.U32.HI R19, RZ, 0x18, R12 ;  /* 0x00000018ff137819 */ /* 0x000fe2000001160c */
[----:B------:R-:W-:Y:S01]  /*4160*/  HMMA.16816.F32 R104, R8, R36, RZ ;  /* 0x000000240868723c */ /* 0x000fe200000018ff */
[----:B------:R-:W-:-:S04]  /*4170*/  SHF.R.U32.HI R15, RZ, 0x8, R13 ;  /* 0x00000008ff0f7819 */ /* 0x000fc8000001160d */
[----:B------:R-:W-:Y:S02]  /*4180*/  PRMT R18, R17, 0x5410, R15 ;  /* 0x0000541011127816 */ /* 0x000fe4000000000f */
[----:B-1----:R-:W-:Y:S01]  /*4190*/  SHF.R.U32.HI R14, RZ, 0x10, R12 ;  /* 0x00000010ff0e7819 */ /* 0x002fe2000001160c */
[C---:B------:R-:W-:Y:S01]  /*41a0*/  HMMA.16816.F32 R108, R8.reuse, R26, RZ ;  /* 0x0000001a086c723c */ /* 0x040fe200000018ff */
[C---:B------:R-:W-:Y:S02]  /*41b0*/  LOP3.LUT R12, R5.reuse, 0xffff, RZ, 0xc0, !PT ;  /* 0x0000ffff050c7812 */ /* 0x040fe400078ec0ff */
[----:B------:R-:W-:Y:S01]  /*41c0*/  LOP3.LUT R13, R14, 0xff, RZ, 0xc0, !PT ;  /* 0x000000ff0e0d7812 */ /* 0x000fe200078ec0ff */
[----:B------:R-:W-:Y:S01]  /*41d0*/  FFMA.FTZ R14, R76, c[0x0][0x23c], -R4 ;  /* 0x00008f004c0e7a23 */ /* 0x000fe20000010804 */
[----:B------:R-:W-:Y:S02]  /*41e0*/  LOP3.LUT R17, R5, 0xff, RZ, 0xc0, !PT ;  /* 0x000000ff05117812 */ /* 0x000fe400078ec0ff */
[----:B--2---:R-:W-:Y:S01]  /*41f0*/  SHF.R.U32.HI R16, RZ, 0x8, R12 ;  /* 0x00000008ff107819 */ /* 0x004fe2000001160c */
[----:B------:R1:W-:Y:S01]  /*4200*/  MUFU.EX2 R226, R14 ;  /* 0x0000000e00e27308 */ /* 0x0003e20000000800 */
[----:B------:R-:W-:Y:S01]  /*4210*/  PRMT R15, R13, 0x5410, R19 ;  /* 0x000054100d0f7816 */ /* 0x000fe20000000013 */
[----:B------:R-:W-:Y:S01]  /*4220*/  FFMA.FTZ R13, R78, c[0x0][0x23c], -R4 ;  /* 0x00008f004e0d7a23 */ /* 0x000fe20000010804 */
[--C-:B------:R-:W-:Y:S01]  /*4230*/  SHF.R.U32.HI R12, RZ, 0x10, R5.reuse ;  /* 0x00000010ff0c7819 */ /* 0x100fe20000011605 */
[C---:B------:R-:W-:Y:S01]  /*4240*/  HMMA.16816.F32 R92, R8.reuse, R30, RZ ;  /* 0x0000001e085c723c */ /* 0x040fe200000018ff */
[----:B------:R-:W-:Y:S01]  /*4250*/  PRMT R19, R17, 0x5410, R16 ;  /* 0x0000541011137816 */ /* 0x000fe20000000010 */
[--C-:B------:R-:W-:Y:S01]  /*4260*/  HSET2.LE.AND R15, R15, R99.reuse, PT ;  /* 0x000000630f0f7233 */ /* 0x100fe20003803000 */
[----:B------:R-:W-:Y:S01]  /*4270*/  SHF.R.U32.HI R17, RZ, 0x18, R5 ;  /* 0x00000018ff117819 */ /* 0x000fe20000011605 */
[----:B------:R-:W-:Y:S01]  /*4280*/  HSET2.LE.AND R5, R18, R99, PT ;  /* 0x0000006312057233 */ /* 0x000fe20003803000 */
[----:B------:R-:W-:Y:S01]  /*4290*/  LOP3.LUT R16, R12, 0xff, RZ, 0xc0, !PT ;  /* 0x000000ff0c107812 */ /* 0x000fe200078ec0ff */
[----:B------:R2:W4:Y:S01]  /*42a0*/  MUFU.EX2 R224, R13 ;  /* 0x0000000d00e07308 */ /* 0x0005220000000800 */
[----:B---3--:R-:W-:Y:S01]  /*42b0*/  F2FP.PACK_AB R12, R231, R230 ;  /* 0x000000e6e70c723e */ /* 0x008fe200000000ff */
[----:B------:R-:W-:Y:S01]  /*42c0*/  HMMA.16816.F32 R84, R8, R42, RZ ;  /* 0x0000002a0854723c */ /* 0x000fe200000018ff */
[----:B------:R-:W-:Y:S01]  /*42d0*/  PRMT R16, R16, 0x5410, R17 ;  /* 0x0000541010107816 */ /* 0x000fe20000000011 */
[----:B------:R-:W-:Y:S01]  /*42e0*/  FFMA.FTZ R17, R77, c[0x0][0x23c], -R7 ;  /* 0x00008f004d117a23 */ /* 0x000fe20000010807 */
[----:B------:R-:W-:-:S02]  /*42f0*/  LOP3.LUT R15, R15, R12, RZ, 0xc0, !PT ;  /* 0x0000000c0f0f7212 */ /* 0x000fc400078ec0ff */
[----:B-1----:R-:W-:Y:S01]  /*4300*/  F2FP.PACK_AB R14, R233, R232 ;  /* 0x000000e8e90e723e */ /* 0x002fe200000000ff */
[----:B------:R1:W-:Y:S01]  /*4310*/  MUFU.EX2 R228, R17 ;  /* 0x0000001100e47308 */ /* 0x0003e20000000800 */
[----:B------:R-:W-:Y:S01]  /*4320*/  F2FP.PACK_AB R12, R234, R235 ;  /* 0x000000ebea0c723e */ /* 0x000fe200000000ff */
[----:B------:R-:W-:Y:S01]  /*4330*/  HMMA.16816.F32 R80, R8, R38, RZ ;  /* 0x000000260850723c */ /* 0x000fe200000018ff */
[----:B------:R-:W-:Y:S01]  /*4340*/  LOP3.LUT R14, R5, R14, RZ, 0xc0, !PT ;  /* 0x0000000e050e7212 */ /* 0x000fe200078ec0ff */
[----:B------:R-:W-:Y:S01]  /*4350*/  HSET2.LE.AND R5, R19, R99, PT ;  /* 0x0000006313057233 */ /* 0x000fe20003803000 */
[----:B--2---:R-:W-:-:S04]  /*4360*/  FFMA.FTZ R13, R52, c[0x0][0x23c], -R7 ;  /* 0x00008f00340d7a23 */ /* 0x004fc80000010807 */
[----:B------:R-:W-:Y:S01]  /*4370*/  LOP3.LUT R12, R5, R12, RZ, 0xc0, !PT ;  /* 0x0000000c050c7212 */ /* 0x000fe200078ec0ff */
[----:B------:R-:W-:Y:S02]  /*4380*/  FFMA.FTZ R5, R53, c[0x0][0x23c], -R7 ;  /* 0x00008f0035057a23 */ /* 0x000fe40000010807 */
[----:B------:R-:W-:Y:S01]  /*4390*/  IMAD.WIDE.U32 R8, R22, -0x2daee0ad, RZ ;  /* 0xd2511f5316087825 */ /* 0x000fe200078e00ff */
[----:B------:R2:W-:Y:S04]  /*43a0*/  MUFU.EX2 R229, R13 ;  /* 0x0000000d00e57308 */ /* 0x0005e80000000800 */
[----:B------:R-:W-:Y:S02]  /*43b0*/  LOP3.LUT R11, R8, 0xff, RZ, 0xc0, !PT ;  /* 0x000000ff080b7812 */ /* 0x000fe400078ec0ff */
[----:B-1----:R-:W-:-:S02]  /*43c0*/  SHF.R.U32.HI R17, RZ, 0x10, R8 ;  /* 0x00000010ff117819 */ /* 0x002fc40000011608 */
[----:B------:R1:W-:Y:S01]  /*43d0*/  MUFU.EX2 R227, R5 ;  /* 0x0000000500e37308 */ /* 0x0003e20000000800 */
[----:B--2---:R-:W-:Y:S01]  /*43e0*/  HSET2.LE.AND R13, R16, R99, PT ;  /* 0x00000063100d7233 */ /* 0x004fe20003803000 */
[----:B----4-:R-:W-:-:S04]  /*43f0*/  F2FP.PACK_AB R16, R224, R226 ;  /* 0x000000e2e010723e */ /* 0x010fc800000000ff */
[----:B------:R-:W-:Y:S01]  /*4400*/  LOP3.LUT R13, R13, R16, RZ, 0xc0, !PT ;  /* 0x000000100d0d7212 */ /* 0x000fe200078ec0ff */
[----:B------:R-:W-:Y:S02]  /*4410*/  FFMA.FTZ R16, R55, c[0x0][0x23c], -R6 ;  /* 0x00008f0037107a23 */ /* 0x000fe40000010806 */
[----:B-1----:R-:W-:Y:S02]  /*4420*/  FFMA.FTZ R5, R54, c[0x0][0x23c], -R7 ;  /* 0x00008f0036057a23 */ /* 0x002fe40000010807 */
[----:B------:R1:W-:Y:S01]  /*4430*/  MUFU.EX2 R223, R16 ;  /* 0x0000001000df7308 */ /* 0x0003e20000000800 */
[----:B------:R-:W-:Y:S01]  /*4440*/  LDSM.16.MT88.4 R52, [R187+0x6800] ;  /* 0x00680000bb34783b */ /* 0x000fe20000004200 */
[C---:B------:R-:W-:Y:S06]  /*4450*/  HMMA.16816.F32 R60, R12.reuse, R36, RZ ;  /* 0x000000240c3c723c */ /* 0x040fec00000018ff */
[----:B------:R2:W3:Y:S01]  /*4460*/  MUFU.EX2 R225, R5 ;  /* 0x0000000500e17308 */ /* 0x0004e20000000800 */
[----:B------:R-:W-:Y:S01]  /*4470*/  IMAD.MOV.U32 R37, RZ, RZ, R134 ;  /* 0x000000ffff257224 */ /* 0x000fe200078e0086 */
[----:B------:R-:W-:Y:S01]  /*4480*/  HMMA.16816.F32 R76, R12, R24, RZ ;  /* 0x000000180c4c723c */ /* 0x000fe200000018ff */
[----:B-1----:R-:W-:-:S07]  /*4490*/  SHF.R.U32.HI R16, RZ, 0x18, R8 ;  /* 0x00000018ff107819 */ /* 0x002fce0000011608 */
[----:B------:R-:W-:Y:S01]  /*44a0*/  HMMA.16816.F32 R120, R12, R26, RZ ;  /* 0x0000001a0c78723c */ /* 0x000fe200000018ff */
[----:B------:R-:W1:Y:S01]  /*44b0*/  LDSM.16.MT88.4 R24, [R185+0x6800] ;  /* 0x00680000b918783b */ /* 0x000e620000004200 */
[----:B--2---:R-:W-:-:S06]  /*44c0*/  LOP3.LUT R5, R8, 0xffff, RZ, 0xc0, !PT ;  /* 0x0000ffff08057812 */ /* 0x004fcc00078ec0ff */
[C---:B------:R-:W-:Y:S01]  /*44d0*/  HMMA.16816.F32 R68, R12.reuse, R28, RZ ;  /* 0x0000001c0c44723c */ /* 0x040fe200000018ff */
[----:B------:R-:W-:Y:S02]  /*44e0*/  SHF.R.U32.HI R10, RZ, 0x8, R5 ;  /* 0x00000008ff0a7819 */ /* 0x000fe40000011605 */
[----:B------:R-:W-:Y:S01]  /*44f0*/  LOP3.LUT R5, R9, UR14, R34, 0x96, !PT ;  /* 0x0000000e09057c12 */ /* 0x000fe2000f8e9622 */
[----:B------:R-:W-:Y:S01]  /*4500*/  FFMA.FTZ R9, R124, c[0x0][0x23c], -R6 ;  /* 0x00008f007c097a23 */ /* 0x000fe20000010806 */
[----:B------:R-:W-:Y:S01]  /*4510*/  PRMT R18, R11, 0x5410, R10 ;  /* 0x000054100b127816 */ /* 0x000fe2000000000a */
[----:B------:R-:W-:Y:S01]  /*4520*/  IMAD.MOV.U32 R34, RZ, RZ, R117 ;  /* 0x000000ffff227224 */ /* 0x000fe200078e0075 */
[----:B------:R-:W-:Y:S01]  /*4530*/  LOP3.LUT R8, R5, 0xffff, RZ, 0xc0, !PT ;  /* 0x0000ffff05087812 */ /* 0x000fe200078ec0ff */
[----:B------:R2:W4:Y:S01]  /*4540*/  MUFU.EX2 R222, R9 ;  /* 0x0000000900de7308 */ /* 0x0005220000000800 */
[----:B------:R-:W-:Y:S01]  /*4550*/  LOP3.LUT R10, R17, 0xff, RZ, 0xc0, !PT ;  /* 0x000000ff110a7812 */ /* 0x000fe200078ec0ff */
[----:B------:R-:W-:Y:S01]  /*4560*/  HMMA.16816.F32 R124, R12, R30, RZ ;  /* 0x0000001e0c7c723c */ /* 0x000fe200000018ff */
[----:B------:R-:W-:Y:S01]  /*4570*/  LOP3.LUT R11, R5, 0xff, RZ, 0xc0, !PT ;  /* 0x000000ff050b7812 */ /* 0x000fe200078ec0ff */
[----:B------:R-:W5:Y:S01]  /*4580*/  LDSM.16.MT88.4 R28, [R188+0x6800] ;  /* 0x00680000bc1c783b */ /* 0x000f620000004200 */
[----:B------:R-:W-:-:S02]  /*4590*/  SHF.R.U32.HI R8, RZ, 0x8, R8 ;  /* 0x00000008ff087819 */ /* 0x000fc40000011608 */
[----:B------:R-:W-:Y:S02]  /*45a0*/  PRMT R10, R10, 0x5410, R16 ;  /* 0x000054100a0a7816 */ /* 0x000fe40000000010 */
[----:B------:R-:W-:Y:S01]  /*45b0*/  PRMT R19, R11, 0x5410, R8 ;  /* 0x000054100b137816 */ /* 0x000fe20000000008 */
[C---:B------:R-:W-:Y:S01]  /*45c0*/  HMMA.16816.F32 R64, R12.reuse, R40, RZ ;  /* 0x000000280c40723c */ /* 0x040fe200000018ff */
[--C-:B------:R-:W-:Y:S01]  /*45d0*/  SHF.R.U32.HI R8, RZ, 0x10, R5.reuse ;  /* 0x00000010ff087819 */ /* 0x100fe20000011605 */
[--C-:B------:R-:W-:Y:S01]  /*45e0*/  HSET2.LE.AND R11, R10, R99.reuse, PT ;  /* 0x000000630a0b7233 */ /* 0x100fe20003803000 */
[----:B------:R-:W-:Y:S01]  /*45f0*/  SHF.R.U32.HI R17, RZ, 0x18, R5 ;  /* 0x00000018ff117819 */ /* 0x000fe20000011605 */
[--C-:B------:R-:W-:Y:S01]  /*4600*/  HSET2.LE.AND R5, R18, R99.reuse, PT ;  /* 0x0000006312057233 */ /* 0x100fe20003803000 */
[----:B------:R-:W-:Y:S01]  /*4610*/  LOP3.LUT R16, R8, 0xff, RZ, 0xc0, !PT ;  /* 0x000000ff08107812 */ /* 0x000fe200078ec0ff */
[----:B--2---:R-:W-:Y:S01]  /*4620*/  FFMA.FTZ R9, R128, c[0x0][0x23c], -R6 ;  /* 0x00008f0080097a23 */ /* 0x004fe20000010806 */
[----:B---3--:R-:W-:Y:S01]  /*4630*/  F2FP.PACK_AB R10, R225, R227 ;  /* 0x000000e3e10a723e */ /* 0x008fe200000000ff */
[----:B------:R-:W-:Y:S01]  /*4640*/  HMMA.16816.F32 R144, R12, R42, RZ ;  /* 0x0000002a0c90723c */ /* 0x000fe200000018ff */
[----:B----4-:R-:W-:Y:S01]  /*4650*/  F2FP.PACK_AB R8, R222, R223 ;  /* 0x000000dfde08723e */ /* 0x010fe200000000ff */
[----:B------:R2:W-:Y:S01]  /*4660*/  MUFU.EX2 R221, R9 ;  /* 0x0000000900dd7308 */ /* 0x0005e20000000800 */
[----:B------:R-:W-:Y:S01]  /*4670*/  LOP3.LUT R10, R5, R10, RZ, 0xc0, !PT ;  /* 0x0000000a050a7212 */ /* 0x000fe200078ec0ff */
[----:B------:R-:W-:Y:S01]  /*4680*/  HSET2.LE.AND R5, R19, R99, PT ;  /* 0x0000006313057233 */ /* 0x000fe20003803000 */
[----:B------:R-:W-:-:S02]  /*4690*/  LOP3.LUT R11, R11, R8, RZ, 0xc0, !PT ;  /* 0x000000080b0b7212 */ /* 0x000fc400078ec0ff */
[----:B------:R-:W-:Y:S02]  /*46a0*/  F2FP.PACK_AB R8, R228, R229 ;  /* 0x000000e5e408723e */ /* 0x000fe400000000ff */
[----:B------:R-:W-:Y:S01]  /*46b0*/  PRMT R16, R16, 0x5410, R17 ;  /* 0x0000541010107816 */ /* 0x000fe20000000011 */
[--C-:B------:R-:W-:Y:S01]  /*46c0*/  FFMA.FTZ R17, R132, c[0x0][0x23c], -R0.reuse ;  /* 0x00008f0084117a23 */ /* 0x100fe20000010800 */
[----:B------:R-:W-:Y:S01]  /*46d0*/  LOP3.LUT R8, R5, R8, RZ, 0xc0, !PT ;  /* 0x0000000805087212 */ /* 0x000fe200078ec0ff */
[----:B------:R-:W-:Y:S01]  /*46e0*/  FFMA.FTZ R5, R136, c[0x0][0x23c], -R0 ;  /* 0x00008f0088057a23 */ /* 0x000fe20000010800 */
[----:B------:R-:W-:Y:S01]  /*46f0*/  HMMA.16816.F32 R132, R12, R38, RZ ;  /* 0x000000260c84723c */ /* 0x000fe200000018ff */
[----:B------:R-:W-:Y:S01]  /*4700*/  MUFU.EX2 R218, R17 ;  /* 0x0000001100da7308 */ /* 0x000fe20000000800 */
[----:B--2---:R-:W-:-:S05]  /*4710*/  FFMA.FTZ R9, R129, c[0x0][0x23c], -R6 ;  /* 0x00008f0081097a23 */ /* 0x004fca0000010806 */
[----:B------:R-:W-:Y:S01]  /*4720*/  FFMA.FTZ R15, R142, c[0x0][0x23c], -R4 ;  /* 0x00008f008e0f7a23 */ /* 0x000fe20000010804 */
[----:B------:R-:W-:Y:S01]  /*4730*/  IADD3 R14, R116, 0x1, RZ ;  /* 0x00000001740e7810 */ /* 0x000fe20007ffe0ff */
[----:B------:R2:W3:Y:S08]  /*4740*/  MUFU.EX2 R220, R9 ;  /* 0x0000000900dc7308 */ /* 0x0004f00000000800 */
[----:B------:R4:W-:Y:S01]  /*4750*/  MUFU.EX2 R217, R5 ;  /* 0x0000000500d97308 */ /* 0x0009e20000000800 */
[----:B--2---:R-:W-:-:S07]  /*4760*/  FFMA.FTZ R9, R130, c[0x0][0x23c], -R0 ;  /* 0x00008f0082097a23 */ /* 0x004fce0000010800 */
[----:B------:R2:W-:Y:S01]  /*4770*/  MUFU.EX2 R205, R15 ;  /* 0x0000000f00cd7308 */ /* 0x0005e20000000800 */
[----:B----4-:R-:W-:-:S07]  /*4780*/  FFMA.FTZ R5, R131, c[0x0][0x23c], -R0 ;  /* 0x00008f0083057a23 */ /* 0x010fce0000010800 */
[----:B------:R4:W-:Y:S08]  /*4790*/  MUFU.EX2 R219, R9 ;  /* 0x0000000900db7308 */ /* 0x0009f00000000800 */
[----:B------:R1:W1:Y:S01]  /*47a0*/  MUFU.EX2 R212, R5 ;  /* 0x0000000500d47308 */ /* 0x0002620000000800 */
[----:B--2---:R-:W-:Y:S01]  /*47b0*/  FFMA.FTZ R15, R140, c[0x0][0x23c], -R4 ;  /* 0x00008f008c0f7a23 */ /* 0x004fe20000010804 */
[----:B----4-:R-:W-:Y:S01]  /*47c0*/  HSET2.LE.AND R9, R16, R99, PT ;  /* 0x0000006310097233 */ /* 0x010fe20003803000 */
[----:B---3--:R-:W-:-:S05]  /*47d0*/  F2FP.PACK_AB R16, R220, R221 ;  /* 0x000000dddc10723e */ /* 0x008fca00000000ff */
[----:B------:R2:W-:Y:S01]  /*47e0*/  MUFU.EX2 R207, R15 ;  /* 0x0000000f00cf7308 */ /* 0x0005e20000000800 */
[----:B------:R-:W-:Y:S02]  /*47f0*/  LOP3.LUT R9, R9, R16, RZ, 0xc0, !PT ;  /* 0x0000001009097212 */ /* 0x000fe400078ec0ff */
[----:B-1----:R-:W-:Y:S02]  /*4800*/  LOP3.LUT R5, R21, UR5, R44, 0x96, !PT ;  /* 0x0000000515057c12 */ /* 0x002fe4000f8e962c */
[----:B------:R-:W-:-:S03]  /*4810*/  LOP3.LUT R21, R119, UR19, R14, 0x96, !PT ;  /* 0x0000001377157c12 */ /* 0x000fc6000f8e960e */
[----:B------:R-:W-:Y:S01]  /*4820*/  HMMA.16816.F32 R136, R8, R24, R112 ;  /* 0x000000180888723c */ /* 0x000fe20000001870 */
[----:B------:R-:W-:-:S05]  /*4830*/  IMAD.WIDE.U32 R12, R5, -0x2daee0ad, RZ ;  /* 0xd2511f53050c7825 */ /* 0x000fca00078e00ff */
[C---:B------:R-:W-:Y:S01]  /*4840*/  LOP3.LUT R14, R12.reuse, 0xffff, RZ, 0xc0, !PT ;  /* 0x0000ffff0c0e7812 */ /* 0x040fe200078ec0ff */
[----:B--2---:R-:W-:Y:S01]  /*4850*/  FFMA.FTZ R15, R141, c[0x0][0x23c], -R4 ;  /* 0x00008f008d0f7a23 */ /* 0x004fe20000010804 */
[----:B------:R-:W-:Y:S01]  /*4860*/  LOP3.LUT R16, R12, 0xff, RZ, 0xc0, !PT ;  /* 0x000000ff0c107812 */ /* 0x000fe200078ec0ff */
[C---:B-----5:R-:W-:Y:S01]  /*4870*/  HMMA.16816.F32 R112, R8.reuse, R28, R100 ;  /* 0x0000001c0870723c */ /* 0x060fe20000001864 */
[----:B------:R-:W-:Y:S01]  /*4880*/  SHF.R.U32.HI R14, RZ, 0x8, R14 ;  /* 0x00000008ff0e7819 */ /* 0x000fe2000001160e */
[----:B------:R1:W2:Y:S01]  /*4890*/  MUFU.EX2 R204, R15 ;  /* 0x0000000f00cc7308 */ /* 0x0002a20000000800 */
[----:B------:R-:W-:Y:S02]  /*48a0*/  LOP3.LUT R5, R13, UR14, R32, 0x96, !PT ;  /* 0x0000000e0d057c12 */ /* 0x000fe4000f8e9620 */
[----:B------:R-:W-:Y:S02]  /*48b0*/  SHF.R.U32.HI R13, RZ, 0x10, R12 ;  /* 0x00000010ff0d7819 */ /* 0x000fe4000001160c */
[----:B------:R-:W-:Y:S01]  /*48c0*/  PRMT R16, R16, 0x5410, R14 ;  /* 0x0000541010107816 */ /* 0x000fe2000000000e */
[----:B------:R-:W-:Y:S01]  /*48d0*/  FFMA.FTZ R14, R143, c[0x0][0x23c], -R4 ;  /* 0x00008f008f0e7a23 */ /* 0x000fe20000010804 */
[----:B------:R-:W-:Y:S01]  /*48e0*/  SHF.R.U32.HI R20, RZ, 0x18, R12 ;  /* 0x00000018ff147819 */ /* 0x000fe2000001160c */
[----:B------:R-:W-:Y:S01]  /*48f0*/  HMMA.16816.F32 R88, R8, R48, R88 ;  /* 0x000000300858723c */ /* 0x000fe20000001858 */
[----:B------:R-:W-:Y:S01]  /*4900*/  LOP3.LUT R17, R13, 0xff, RZ, 0xc0, !PT ;  /* 0x000000ff0d117812 */ /* 0x000fe200078ec0ff */
[----:B------:R3:W4:Y:S01]  /*4910*/  MUFU.EX2 R203, R14 ;  /* 0x0000000e00cb7308 */ /* 0x0007220000000800 */
[----:B------:R-:W-:-:S02]  /*4920*/  LOP3.LUT R12, R5, 0xffff, RZ, 0xc0, !PT ;  /* 0x0000ffff050c7812 */ /* 0x000fc400078ec0ff */
[--C-:B------:R-:W-:Y:S02]  /*4930*/  SHF.R.U32.HI R13, RZ, 0x10, R5.reuse ;  /* 0x00000010ff0d7819 */ /* 0x100fe40000011605 */
[----:B------:R-:W-:Y:S01]  /*4940*/  LOP3.LUT R19, R5, 0xff, RZ, 0xc0, !PT ;  /* 0x000000ff05137812 */ /* 0x000fe200078ec0ff */
[C---:B------:R-:W-:Y:S01]  /*4950*/  HMMA.16816.F32 R104, R8.reuse, R52, R104 ;  /* 0x000000340868723c */ /* 0x040fe20000001868 */
[----:B------:R-:W-:Y:S01]  /*4960*/  SHF.R.U32.HI R18, RZ, 0x18, R5 ;  /* 0x00000018ff127819 */ /* 0x000fe20000011605 */
[----:B------:R-:W-:Y:S01]  /*4970*/  HSET2.LE.AND R5, R16, R99, PT ;  /* 0x0000006310057233 */ /* 0x000fe20003803000 */
[----:B-1----:R-:W-:Y:S02]  /*4980*/  SHF.R.U32.HI R15, RZ, 0x8, R12 ;  /* 0x00000008ff0f7819 */ /* 0x002fe4000001160c */
[----:B------:R-:W-:Y:S02]  /*4990*/  LOP3.LUT R12, R13, 0xff, RZ, 0xc0, !PT ;  /* 0x000000ff0d0c7812 */ /* 0x000fe400078ec0ff */
[----:B------:R-:W-:Y:S01]  /*49a0*/  PRMT R13, R17, 0x5410, R20 ;  /* 0x00005410110d7816 */ /* 0x000fe20000000014 */
[----:B------:R-:W-:Y:S01]  /*49b0*/  HMMA.16816.F32 R116, R8, R26, R108 ;  /* 0x0000001a0874723c */ /* 0x000fe2000000186c */
[----:B------:R-:W-:-:S02]  /*49c0*/  PRMT R16, R19, 0x5410, R15 ;  /* 0x0000541013107816 */ /* 0x000fc4000000000f */
[----:B---3--:R-:W-:Y:S02]  /*49d0*/  F2FP.PACK_AB R14, R212, R217 ;  /* 0x000000d9d40e723e */ /* 0x008fe400000000ff */
[----:B------:R-:W-:Y:S01]  /*49e0*/  PRMT R17, R12, 0x5410, R18 ;  /* 0x000054100c117816 */ /* 0x000fe20000000012 */
[--C-:B------:R-:W-:Y:S01]  /*49f0*/  HSET2.LE.AND R12, R16, R99.reuse, PT ;  /* 0x00000063100c7233 */ /* 0x100fe20003803000 */
[----:B------:R-:W-:Y:S01]  /*4a00*/  LOP3.LUT R14, R5, R14, RZ, 0xc0, !PT ;  /* 0x0000000e050e7212 */ /* 0x000fe200078ec0ff */
[--C-:B------:R-:W-:Y:S01]  /*4a10*/  HSET2.LE.AND R5, R13, R99.reuse, PT ;  /* 0x000000630d057233 */ /* 0x100fe20003803000 */
[----:B--2---:R-:W-:Y:S01]  /*4a20*/  F2FP.PACK_AB R15, R204, R207 ;  /* 0x000000cfcc0f723e */ /* 0x004fe200000000ff */
[C---:B------:R-:W-:Y:S01]  /*4a30*/  HMMA.16816.F32 R140, R8.reuse, R30, R92 ;  /* 0x0000001e088c723c */ /* 0x040fe2000000185c */
[----:B------:R-:W-:Y:S02]  /*4a40*/  F2FP.PACK_AB R13, R218, R219 ;  /* 0x000000dbda0d723e */ /* 0x000fe400000000ff */
[----:B------:R-:W-:Y:S01]  /*4a50*/  LOP3.LUT R15, R5, R15, RZ, 0xc0, !PT ;  /* 0x0000000f050f7212 */ /* 0x000fe200078ec0ff */
[----:B------:R-:W-:Y:S01]  /*4a60*/  HSET2.LE.AND R5, R17, R99, PT ;  /* 0x0000006311057233 */ /* 0x000fe20003803000 */
[----:B----4-:R-:W-:Y:S01]  /*4a70*/  F2FP.PACK_AB R18, R203, R205 ;  /* 0x000000cdcb12723e */ /* 0x010fe200000000ff */
[----:B------:R-:W-:Y:S01]  /*4a80*/  IMAD.WIDE.U32 R16, R21, -0x326172a9, RZ ;  /* 0xcd9e8d5715107825 */ /* 0x000fe200078e00ff */
[----:B------:R-:W-:Y:S01]  /*4a90*/  LOP3.LUT R12, R12, R13, RZ, 0xc0, !PT ;  /* 0x0000000d0c0c7212 */ /* 0x000fe200078ec0ff */
[----:B------:R-:W-:Y:S01]  /*4aa0*/  HMMA.16816.F32 R128, R8, R50, R84 ;  /* 0x000000320880723c */ /* 0x000fe20000001854 */
[----:B------:R-:W-:-:S02]  /*4ab0*/  LOP3.LUT R13, R5, R18, RZ, 0xc0, !PT ;  /* 0x00000012050d7212 */ /* 0x000fc400078ec0ff */
[----:B------:R-:W-:-:S05]  /*4ac0*/  LOP3.LUT R5, R17, UR13, R72, 0x96, !PT ;  /* 0x0000000d11057c12 */ /* 0x000fca000f8e9648 */
[----:B------:R-:W-:Y:S07]  /*4ad0*/  HMMA.16816.F32 R100, R8, R54, R80 ;  /* 0x000000360864723c */ /* 0x000fee0000001850 */
[----:B------:R-:W-:Y:S01]  /*4ae0*/  LOP3.LUT R8, R57, UR11, R16, 0x96, !PT ;  /* 0x0000000b39087c12 */ /* 0x000fe2000f8e9610 */
[----:B------:R-:W-:Y:S01]  /*4af0*/  IMAD.WIDE.U32 R10, R5, -0x2daee0ad, RZ ;  /* 0xd2511f53050a7825 */ /* 0x000fe200078e00ff */
[----:B------:R-:W-:Y:S03]  /*4b00*/  HMMA.16816.F32 R84, R12, R24, R76 ;  /* 0x000000180c54723c */ /* 0x000fe6000000184c */
[----:B------:R-:W-:Y:S01]  /*4b10*/  IMAD.WIDE.U32 R8, R8, -0x2daee0ad, RZ ;  /* 0xd2511f5308087825 */ /* 0x000fe200078e00ff */
[----:B------:R-:W-:-:S04]  /*4b20*/  LOP3.LUT R11, R11, UR10, R74, 0x96, !PT ;  /* 0x0000000a0b0b7c12 */ /* 0x000fc8000f8e964a */
[----:B------:R-:W-:Y:S01]  /*4b30*/  LOP3.LUT R5, R9, UR8, R10, 0x96, !PT ;  /* 0x0000000809057c12 */ /* 0x000fe2000f8e960a */
[----:B------:R-:W-:Y:S01]  /*4b40*/  IMAD.WIDE.U32 R10, R11, -0x326172a9, RZ ;  /* 0xcd9e8d570b0a7825 */ /* 0x000fe200078e00ff */
[C---:B------:R-:W-:Y:S03]  /*4b50*/  HMMA.16816.F32 R76, R12.reuse, R28, R68 ;  /* 0x0000001c0c4c723c */ /* 0x040fe60000001844 */
[--C-:B------:R-:W-:Y:S01]  /*4b60*/  FFMA.FTZ R9, R148, c[0x0][0x23c], -R7.reuse ;  /* 0x00008f0094097a23 */ /* 0x100fe20000010807 */
[----:B------:R-:W-:Y:S01]  /*4b70*/  LOP3.LUT R11, R11, UR9, R56, 0x96, !PT ;  /* 0x000000090b0b7c12 */ /* 0x000fe2000f8e9638 */
[----:B------:R-:W-:Y:S01]  /*4b80*/  IMAD.WIDE.U32 R44, R5, -0x326172a9, RZ ;  /* 0xcd9e8d57052c7825 */ /* 0x000fe200078e00ff */
[----:B------:R-:W-:Y:S01]  /*4b90*/  LOP3.LUT R5, R17, UR13, R58, 0x96, !PT ;  /* 0x0000000d11057c12 */ /* 0x000fe2000f8e963a */
[----:B------:R1:W-:Y:S01]  /*4ba0*/  MUFU.EX2 R202, R9 ;  /* 0x0000000900ca7308 */ /* 0x0003e20000000800 */
[----:B------:R-:W-:Y:S01]  /*4bb0*/  HMMA.16816.F32 R56, R12, R50, R144 ;  /* 0x000000320c38723c */ /* 0x000fe20000001890 */
[----:B------:R-:W-:-:S02]  /*4bc0*/  FFMA.FTZ R17, R150, c[0x0][0x23c], -R7 ;  /* 0x00008f0096117a23 */ /* 0x000fc40000010807 */
[----:B------:R-:W-:-:S04]  /*4bd0*/  IMAD.WIDE.U32 R18, R5, -0x2daee0ad, RZ ;  /* 0xd2511f5305127825 */ /* 0x000fc800078e00ff */
[----:B------:R-:W-:Y:S01]  /*4be0*/  FFMA.FTZ R5, R149, c[0x0][0x23c], -R7 ;  /* 0x00008f0095057a23 */ /* 0x000fe20000010807 */
[----:B------:R2:W3:Y:S01]  /*4bf0*/  MUFU.EX2 R183, R17 ;  /* 0x0000001100b77308 */ /* 0x0004e20000000800 */
[----:B------:R-:W-:Y:S01]  /*4c00*/  HMMA.16816.F32 R68, R12, R48, R64 ;  /* 0x000000300c44723c */ /* 0x000fe20000001840 */
[----:B------:R-:W-:Y:S01]  /*4c10*/  LDSM.16.MT88.4 R48, [R187+0x7000] ;  /* 0x00700000bb30783b */ /* 0x000fe20000004200 */
[----:B------:R-:W-:Y:S01]  /*4c20*/  IMAD.MOV.U32 R147, RZ, RZ, R214 ;  /* 0x000000ffff937224 */ /* 0x000fe200078e00d6 */
[----:B-1----:R-:W-:Y:S01]  /*4c30*/  LOP3.LUT R9, R45, UR7, R10, 0x96, !PT ;  /* 0x000000072d097c12 */ /* 0x002fe2000f8e960a */
[----:B------:R-:W-:-:S03]  /*4c40*/  IMAD.WIDE.U32 R10, R11, -0x2daee0ad, RZ ;  /* 0xd2511f530b0a7825 */ /* 0x000fc600078e00ff */
[----:B------:R1:W-:Y:S01]  /*4c50*/  MUFU.EX2 R182, R5 ;  /* 0x0000000500b67308 */ /* 0x0003e20000000800 */
[C---:B------:R-:W-:Y:S01]  /*4c60*/  HMMA.16816.F32 R64, R12.reuse, R26, R120 ;  /* 0x0000001a0c40723c */ /* 0x040fe20000001878 */
[----:B------:R-:W-:Y:S01]  /*4c70*/  IMAD.WIDE.U32 R42, R9, -0x2daee0ad, RZ ;  /* 0xd2511f53092a7825 */ /* 0x000fe200078e00ff */
[----:B------:R-:W-:Y:S02]  /*4c80*/  LOP3.LUT R9, R47, UR11, R16, 0x96, !PT ;  /* 0x0000000b2f097c12 */ /* 0x000fe4000f8e9610 */
[----:B------:R-:W-:Y:S01]  /*4c90*/  LOP3.LUT R8, R11, UR6, R8, 0x96, !PT ;  /* 0x000000060b087c12 */ /* 0x000fe2000f8e9608 */
[----:B------:R-:W-:Y:S01]  /*4ca0*/  FFMA.FTZ R16, R156, c[0x0][0x23c], -R6 ;  /* 0x00008f009c107a23 */ /* 0x000fe20000010806 */
[----:B--2---:R-:W-:Y:S01]  /*4cb0*/  LOP3.LUT R17, R19, UR10, R98, 0x96, !PT ;  /* 0x0000000a13117c12 */ /* 0x004fe2000f8e9662 */
[----:B------:R-:W-:Y:S01]  /*4cc0*/  IMAD.WIDE.U32 R22, R9, -0x2daee0ad, RZ ;  /* 0xd2511f5309167825 */ /* 0x000fe200078e00ff */
[----:B------:R-:W-:Y:S01]  /*4cd0*/  HMMA.16816.F32 R92, R12, R52, R60 ;  /* 0x000000340c5c723c */ /* 0x000fe2000000183c */
[----:B------:R-:W-:Y:S02]  /*4ce0*/  MUFU.EX2 R150, R16 ;  /* 0x0000001000967308 */ /* 0x000fe40000000800 */
[----:B------:R-:W-:Y:S01]  /*4cf0*/  IMAD.WIDE.U32 R40, R8, -0x326172a9, RZ ;  /* 0xcd9e8d5708287825 */ /* 0x000fe200078e00ff */
[----:B------:R-:W-:-:S02]  /*4d00*/  LOP3.LUT R21, R23, UR8, R18, 0x96, !PT ;  /* 0x0000000817157c12 */ /* 0x000fc4000f8e9612 */
[----:B-1----:R-:W-:Y:S01]  /*4d10*/  LOP3.LUT R5, R43, UR4, R10, 0x96, !PT ;  /* 0x000000042b057c12 */ /* 0x002fe2000f8e960a */
[----:B------:R-:W-:Y:S01]  /*4d20*/  FFMA.FTZ R10, R151, c[0x0][0x23c], -R7 ;  /* 0x00008f00970a7a23 */ /* 0x000fe20000010807 */
[C---:B------:R-:W-:Y:S01]  /*4d30*/  HMMA.16816.F32 R60, R12.reuse, R30, R124 ;  /* 0x0000001e0c3c723c */ /* 0x040fe2000000187c */
[----:B------:R-:W-:Y:S01]  /*4d40*/  IMAD.WIDE.U32 R24, R17, -0x326172a9, RZ ;  /* 0xcd9e8d5711187825 */ /* 0x000fe200078e00ff */
[----:B------:R-:W-:Y:S01]  /*4d50*/  LDSM.16.MT88.4 R28, [R186+0x7000] ;  /* 0x00700000ba1c783b */ /* 0x000fe20000004200 */
[----:B------:R1:W-:Y:S02]  /*4d60*/  MUFU.EX2 R181, R10 ;  /* 0x0000000a00b57308 */ /* 0x0003e40000000800 */
[----:B------:R-:W-:Y:S01]  /*4d70*/  IMAD.WIDE.U32 R8, R5, -0x326172a9, RZ ;  /* 0xcd9e8d5705087825 */ /* 0x000fe200078e00ff */
[----:B------:R-:W-:Y:S01]  /*4d80*/  LOP3.LUT R23, R25, UR9, R46, 0x96, !PT ;  /* 0x0000000919177c12 */ /* 0x000fe2000f8e962e */
[----:B------:R-:W-:Y:S01]  /*4d90*/  LDSM.16.MT88.4 R124, [R188+0x7800] ;  /* 0x00780000bc7c783b */ /* 0x000fe20000004200 */
[----:B------:R-:W-:Y:S01]  /*4da0*/  HMMA.16816.F32 R52, R12, R54, R132 ;  /* 0x000000360c34723c */ /* 0x000fe20000001884 */
[----:B------:R-:W-:Y:S01]  /*4db0*/  IMAD.WIDE.U32 R26, R21, -0x326172a9, RZ ;  /* 0xcd9e8d57151a7825 */ /* 0x000fe200078e00ff */
[----:B------:R-:W-:-:S02]  /*4dc0*/  LOP3.LUT R5, R9, UR15, R40, 0x96, !PT ;  /* 0x0000000f09057c12 */ /* 0x000fc4000f8e9628 */
[C---:B------:R-:W-:Y:S01]  /*4dd0*/  LOP3.LUT R11, R8.reuse, 0xffff, RZ, 0xc0, !PT ;  /* 0x0000ffff080b7812 */ /* 0x040fe200078ec0ff */
[----:B------:R-:W-:Y:S01]  /*4de0*/  IMAD.MOV.U32 R156, RZ, RZ, R35 ;  /* 0x000000ffff9c7224 */ /* 0x000fe200078e0023 */
[----:B------:R-:W-:Y:S01]  /*4df0*/  LOP3.LUT R9, R5, 0xffff, RZ, 0xc0, !PT ;  /* 0x0000ffff05097812 */ /* 0x000fe200078ec0ff */
[----:B------:R-:W-:Y:S01]  /*4e00*/  IMAD.WIDE.U32 R12, R23, -0x2daee0ad, RZ ;  /* 0xd2511f53170c7825 */ /* 0x000fe200078e00ff */
[----:B------:R-:W-:Y:S02]  /*4e10*/  LOP3.LUT R17, R8, 0xff, RZ, 0xc0, !PT ;  /* 0x000000ff08117812 */ /* 0x000fe400078ec0ff */
[----:B------:R-:W-:Y:S01]  /*4e20*/  SHF.R.U32.HI R11, RZ, 0x8, R11 ;  /* 0x00000008ff0b7819 */ /* 0x000fe2000001160b */
[----:B-1----:R-:W-:Y:S01]  /*4e30*/  FFMA.FTZ R10, R155, c[0x0][0x23c], -R6 ;  /* 0x00008f009b0a7a23 */ /* 0x002fe20000010806 */
[----:B------:R-:W-:Y:S01]  /*4e40*/  SHF.R.U32.HI R9, RZ, 0x8, R9 ;  /* 0x00000008ff097819 */ /* 0x000fe20000011609 */
[----:B------:R-:W-:Y:S01]  /*4e50*/  IMAD.MOV.U32 R155, RZ, RZ, R34 ;  /* 0x000000ffff9b7224 */ /* 0x000fe200078e0022 */
[----:B------:R-:W-:Y:S01]  /*4e60*/  PRMT R20, R17, 0x5410, R11 ;  /* 0x0000541011147816 */ /* 0x000fe2000000000b */
[----:B------:R1:W2:Y:S01]  /*4e70*/  MUFU.EX2 R151, R10 ;  /* 0x0000000a00977308 */ /* 0x0002a20000000800 */
[--C-:B------:R-:W-:Y:S01]  /*4e80*/  SHF.R.U32.HI R18, RZ, 0x10, R8.reuse ;  /* 0x00000010ff127819 */ /* 0x100fe20000011608 */
[----:B------:R-:W-:Y:S01]  /*4e90*/  LDSM.16.MT88.4 R32, [R185+0x7000] ;  /* 0x00700000b920783b */ /* 0x000fe20000004200 */
[----:B------:R-:W-:Y:S01]  /*4ea0*/  SHF.R.U32.HI R19, RZ, 0x18, R8 ;  /* 0x00000018ff137819 */ /* 0x000fe20000011608 */
[----:B------:R-:W-:Y:S01]  /*4eb0*/  FFMA.FTZ R15, R161, c[0x0][0x23c], -R4 ;  /* 0x00008f00a10f7a23 */ /* 0x000fe20000010804 */
[----:B------:R-:W-:-:S02]  /*4ec0*/  SHF.R.U32.HI R8, RZ, 0x10, R5 ;  /* 0x00000010ff087819 */ /* 0x000fc40000011605 */
[----:B------:R-:W-:Y:S01]  /*4ed0*/  SHF.R.U32.HI R17, RZ, 0x18, R5 ;  /* 0x00000018ff117819 */ /* 0x000fe20000011605 */
[----:B------:R4:W-:Y:S01]  /*4ee0*/  MUFU.EX2 R46, R15 ;  /* 0x0000000f002e7308 */ /* 0x0009e20000000800 */
[----:B------:R-:W-:Y:S02]  /*4ef0*/  LOP3.LUT R16, R18, 0xff, RZ, 0xc0, !PT ;  /* 0x000000ff12107812 */ /* 0x000fe400078ec0ff */
[----:B------:R-:W-:Y:S02]  /*4f00*/  LOP3.LUT R14, R27, UR7, R24, 0x96, !PT ;  /* 0x000000071b0e7c12 */ /* 0x000fe4000f8e9618 */
[----:B------:R-:W-:Y:S01]  /*4f10*/  PRMT R18, R16, 0x5410, R19 ;  /* 0x0000541010127816 */ /* 0x000fe20000000013 */
[----:B------:R-:W-:Y:S01]  /*4f20*/  FFMA.FTZ R16, R160, c[0x0][0x23c], -R0 ;  /* 0x00008f00a0107a23 */ /* 0x000fe20000010800 */
[----:B-1----:R-:W-:Y:S01]  /*4f30*/  LOP3.LUT R10, R5, 0xff, RZ, 0xc0, !PT ;  /* 0x000000ff050a7812 */ /* 0x002fe200078ec0ff */
[----:B------:R-:W-:Y:S01]  /*4f40*/  IMAD.WIDE.U32 R24, R14, -0x2daee0ad, RZ ;  /* 0xd2511f530e187825 */ /* 0x000fe200078e00ff */
[----:B------:R-:W-:Y:S01]  /*4f50*/  LOP3.LUT R14, R13, UR6, R22, 0x96, !PT ;  /* 0x000000060d0e7c12 */ /* 0x000fe2000f8e9616 */
[----:B------:R-:W-:Y:S01]  /*4f60*/  MUFU.EX2 R145, R16 ;  /* 0x0000001000917308 */ /* 0x000fe20000000800 */
[----:B------:R-:W-:Y:S01]  /*4f70*/  PRMT R11, R10, 0x5410, R9 ;  /* 0x000054100a0b7816 */ /* 0x000fe20000000009 */
[----:B------:R-:W-:-:S02]  /*4f80*/  FFMA.FTZ R9, R152, c[0x0][0x23c], -R6 ;  /* 0x00008f0098097a23 */ /* 0x000fc40000010806 */
[----:B------:R-:W-:Y:S02]  /*4f90*/  FFMA.FTZ R10, R153, c[0x0][0x23c], -R6 ;  /* 0x00008f00990a7a23 */ /* 0x000fe40000010806 */
[----:B------:R-:W-:Y:S01]  /*4fa0*/  HSET2.LE.AND R5, R11, R99, PT ;  /* 0x000000630b057233 */ /* 0x000fe20003803000 */
[----:B------:R-:W-:Y:S01]  /*4fb0*/  FFMA.FTZ R11, R158, c[0x0][0x23c], -R0 ;  /* 0x00008f009e0b7a23 */ /* 0x000fe20000010800 */
[----:B------:R1:W-:Y:S01]  /*4fc0*/  MUFU.EX2 R149, R9 ;  /* 0x0000000900957308 */ /* 0x0003e20000000800 */
[----:B------:R-:W-:Y:S02]  /*4fd0*/  IMAD.MOV.U32 R152, RZ, RZ, R37 ;  /* 0x000000ffff987224 */ /* 0x000fe400078e0025 */
[----:B------:R-:W5:Y:S01]  /*4fe0*/  LDSM.16.MT88.4 R36, [R188+0x7000] ;  /* 0x00700000bc24783b */ /* 0x000f620000004200 */
[----:B----4-:R-:W-:Y:S02]  /*4ff0*/  FFMA.FTZ R15, R162, c[0x0][0x23c], -R4 ;  /* 0x00008f00a20f7a23 */ /* 0x010fe40000010804 */
[----:B------:R-:W-:-:S02]  /*5000*/  IMAD.MOV.U32 R153, RZ, RZ, R215 ;  /* 0x000000ffff997224 */ /* 0x000fc400078e00d7 */
[----:B------:R4:W2:Y:S01]  /*5010*/  MUFU.EX2 R148, R10 ;  /* 0x0000000a00947308 */ /* 0x0008a20000000800 */
[----:B------:R-:W-:Y:S01]  /*5020*/  IMAD.MOV.U32 R158, RZ, RZ, R213 ;  /* 0x000000ffff9e7224 */ /* 0x000fe200078e00d5 */
[----:B-1----:R-:W-:-:S06]  /*5030*/  LOP3.LUT R9, R8, 0xff, RZ, 0xc0, !PT ;  /* 0x000000ff08097812 */ /* 0x002fcc00078ec0ff */
[----:B------:R1:W-:Y:S01]  /*5040*/  MUFU.EX2 R146, R11 ;  /* 0x0000000b00927308 */ /* 0x0003e20000000800 */
[----:B---3--:R-:W-:Y:S02]  /*5050*/  F2FP.PACK_AB R8, R183, R202 ;  /* 0x000000cab708723e */ /* 0x008fe400000000ff */
[----:B------:R-:W-:Y:S02]  /*5060*/  PRMT R9, R9, 0x5410, R17 ;  /* 0x0000541009097816 */ /* 0x000fe40000000011 */
[----:B------:R-:W-:Y:S01]  /*5070*/  LOP3.LUT R8, R5, R8, RZ, 0xc0, !PT ;  /* 0x0000000805087212 */ /* 0x000fe200078ec0ff */
[--C-:B----4-:R-:W-:Y:S01]  /*5080*/  HSET2.LE.AND R10, R20, R99.reuse, PT ;  /* 0x00000063140a7233 */ /* 0x110fe20003803000 */
[----:B------:R-:W-:Y:S01]  /*5090*/  IMAD.WIDE.U32 R20, R14, -0x326172a9, RZ ;  /* 0xcd9e8d570e147825 */ /* 0x000fe200078e00ff */
[--C-:B------:R-:W-:Y:S01]  /*50a0*/  HSET2.LE.AND R5, R9, R99.reuse, PT ;  /* 0x0000006309057233 */ /* 0x100fe20003803000 */
[----:B--2---:R-:W-:Y:S01]  /*50b0*/  F2FP.PACK_AB R9, R150, R151 ;  /* 0x000000979609723e */ /* 0x004fe200000000ff */
[----:B------:R-:W-:Y:S03]  /*50c0*/  MUFU.EX2 R45, R15 ;  /* 0x0000000f002d7308 */ /* 0x000fe60000000800 */
[----:B------:R-:W-:Y:S01]  /*50d0*/  LOP3.LUT R9, R5, R9, RZ, 0xc0, !PT ;  /* 0x0000000905097212 */ /* 0x000fe200078ec0ff */
[----:B------:R-:W-:Y:S01]  /*50e0*/  HSET2.LE.AND R5, R18, R99, PT ;  /* 0x0000006312057233 */ /* 0x000fe20003803000 */
[----:B-1----:R-:W-:-:S04]  /*50f0*/  F2FP.PACK_AB R11, R181, R182 ;  /* 0x000000b6b50b723e */ /* 0x002fc800000000ff */
[----:B------:R-:W-:Y:S02]  /*5100*/  LOP3.LUT R10, R10, R11, RZ, 0xc0, !PT ;  /* 0x0000000b0a0a7212 */ /* 0x000fe400078ec0ff */
[----:B------:R-:W-:-:S04]  /*5110*/  F2FP.PACK_AB R11, R148, R149 ;  /* 0x00000095940b723e */ /* 0x000fc800000000ff */
[----:B------:R-:W-:Y:S01]  /*5120*/  LOP3.LUT R11, R5, R11, RZ, 0xc0, !PT ;  /* 0x0000000b050b7212 */ /* 0x000fe200078ec0ff */
[----:B------:R-:W-:-:S04]  /*5130*/  FFMA.FTZ R5, R157, c[0x0][0x23c], -R0 ;  /* 0x00008f009d057a23 */ /* 0x000fc80000010800 */
[----:B------:R1:W-:Y:S02]  /*5140*/  MUFU.EX2 R144, R5 ;  /* 0x0000000500907308 */ /* 0x0003e40000000800 */
[C---:B-----5:R-:W-:Y:S08]  /*5150*/  HMMA.16816.F32 R80, R8.reuse, R36, R112 ;  /* 0x000000240850723c */ /* 0x060ff00000001870 */
[----:B------:R-:W-:Y:S01]  /*5160*/  HMMA.16816.F32 R112, R8, R34, R116 ;  /* 0x000000220870723c */ /* 0x000fe20000001874 */
[----:B------:R-:W-:Y:S01]  /*5170*/  LDSM.16.MT88.4 R116, [R185+0x7800] ;  /* 0x00780000b974783b */ /* 0x000fe20000004200 */
[----:B-1----:R-:W-:-:S06]  /*5180*/  FFMA.FTZ R5, R159, c[0x0][0x23c], -R0 ;  /* 0x00008f009f057a23 */ /* 0x002fcc0000010800 */
[C---:B------:R-:W-:Y:S01]  /*5190*/  HMMA.16816.F32 R108, R8.reuse, R32, R136 ;  /* 0x00000020086c723c */ /* 0x040fe20000001888 */
[----:B------:R1:W2:Y:S07]  /*51a0*/  MUFU.EX2 R98, R5 ;  /* 0x0000000500627308 */ /* 0x0002ae0000000800 */
[C---:B------:R-:W-:Y:S08]  /*51b0*/  HMMA.16816.F32 R136, R8.reuse, R48, R104 ;  /* 0x000000300888723c */ /* 0x040ff00000001868 */
[----:B------:R-:W-:Y:S01]  /*51c0*/  HMMA.16816.F32 R88, R8, R28, R88 ;  /* 0x0000001c0858723c */ /* 0x000fe20000001858 */
[----:B-1----:R-:W-:Y:S01]  /*51d0*/  LOP3.LUT R5, R25, UR4, R12, 0x96, !PT ;  /* 0x0000000419057c12 */ /* 0x002fe2000f8e960c */
[----:B------:R-:W-:-:S04]  /*51e0*/  FFMA.FTZ R12, R163, c[0x0][0x23c], -R4 ;  /* 0x00008f00a30c7a23 */ /* 0x000fc80000010804 */
[----:B------:R1:W-:Y:S02]  /*51f0*/  MUFU.EX2 R47, R12 ;  /* 0x0000000c002f7308 */ /* 0x0003e40000000800 */
[C---:B------:R-:W-:Y:S08]  /*5200*/  HMMA.16816.F32 R72, R8.reuse, R38, R140 ;  /* 0x000000260848723c */ /* 0x040ff0000000188c */
[----:B------:R-:W-:Y:S01]  /*5210*/  HMMA.16816.F32 R128, R8, R30, R128 ;  /* 0x0000001e0880723c */ /* 0x000fe20000001880 */
[----:B-1----:R-:W-:-:S07]  /*5220*/  IMAD.WIDE.U32 R12, R5, -0x326172a9, RZ ;  /* 0xcd9e8d57050c7825 */ /* 0x002fce00078e00ff */
[----:B------:R-:W-:Y:S01]  /*5230*/  HMMA.16816.F32 R100, R8, R50, R100 ;  /* 0x000000320864723c */ /* 0x000fe20000001864 */
[C---:B------:R-:W-:Y:S02]  /*5240*/  LOP3.LUT R14, R12.reuse, 0xffff, RZ, 0xc0, !PT ;  /* 0x0000ffff0c0e7812 */ /* 0x040fe400078ec0ff */
[----:B------:R-:W-:Y:S02]  /*5250*/  LOP3.LUT R16, R12, 0xff, RZ, 0xc0, !PT ;  /* 0x000000ff0c107812 */ /* 0x000fe400078ec0ff */
[----:B------:R-:W-:Y:S02]  /*5260*/  SHF.R.U32.HI R14, RZ, 0x8, R14 ;  /* 0x00000008ff0e7819 */ /* 0x000fe4000001160e */
[----:B------:R-:W-:Y:S02]  /*5270*/  LOP3.LUT R5, R13, UR15, R20, 0x96, !PT ;  /* 0x0000000f0d057c12 */ /* 0x000fe4000f8e9614 */
[----:B------:R-:W-:Y:S01]  /*5280*/  PRMT R16, R16, 0x5410, R14 ;  /* 0x0000541010107816 */ /* 0x000fe2000000000e */
[----:B------:R-:W-:Y:S01]  /*5290*/  FFMA.FTZ R14, R164, c[0x0][0x23c], -R4 ;  /* 0x00008f00a40e7a23 */ /* 0x000fe20000010804 */
[----:B------:R-:W-:-:S02]  /*52a0*/  SHF.R.U32.HI R13, RZ, 0x10, R12 ;  /* 0x00000010ff0d7819 */ /* 0x000fc4000001160c */
[----:B------:R-:W-:Y:S01]  /*52b0*/  SHF.R.U32.HI R20, RZ, 0x18, R12 ;  /* 0x00000018ff147819 */ /* 0x000fe2000001160c */
[----:B------:R2:W1:Y:S01]  /*52c0*/  MUFU.EX2 R43, R14 ;  /* 0x0000000e002b7308 */ /* 0x0004620000000800 */
[----:B------:R-:W-:Y:S02]  /*52d0*/  LOP3.LUT R12, R5, 0xffff, RZ, 0xc0, !PT ;  /* 0x0000ffff050c7812 */ /* 0x000fe400078ec0ff */
[----:B------:R-:W-:Y:S02]  /*52e0*/  LOP3.LUT R17, R13, 0xff, RZ, 0xc0, !PT ;  /* 0x000000ff0d117812 */ /* 0x000fe400078ec0ff */
[----:B------:R-:W-:Y:S02]  /*52f0*/  SHF.R.U32.HI R13, RZ, 0x10, R5 ;  /* 0x00000010ff0d7819 */ /* 0x000fe40000011605 */
[----:B------:R-:W-:Y:S02]  /*5300*/  LOP3.LUT R19, R5, 0xff, RZ, 0xc0, !PT ;  /* 0x000000ff05137812 */ /* 0x000fe400078ec0ff */
[----:B------:R-:W-:-:S02]  /*5310*/  SHF.R.U32.HI R15, RZ, 0x8, R12 ;  /* 0x00000008ff0f7819 */ /* 0x000fc4000001160c */
[----:B------:R-:W-:Y:S01]  /*5320*/  SHF.R.U32.HI R18, RZ, 0x18, R5 ;  /* 0x00000018ff127819 */ /* 0x000fe20000011605 */
[----:B------:R-:W-:Y:S01]  /*5330*/  HSET2.LE.AND R5, R16, R99, PT ;  /* 0x0000006310057233 */ /* 0x000fe20003803000 */
[----:B------:R-:W-:Y:S02]  /*5340*/  LOP3.LUT R12, R13, 0xff, RZ, 0xc0, !PT ;  /* 0x000000ff0d0c7812 */ /* 0x000fe400078ec0ff */
[----:B------:R-:W-:Y:S02]  /*5350*/  PRMT R13, R17, 0x5410, R20 ;  /* 0x00005410110d7816 */ /* 0x000fe40000000014 */
[----:B--2---:R-:W-:Y:S02]  /*5360*/  F2FP.PACK_AB R14, R98, R144 ;  /* 0x00000090620e723e */ /* 0x004fe400000000ff */
[----:B------:R-:W-:Y:S02]  /*5370*/  PRMT R15, R19, 0x5410, R15 ;  /* 0x00005410130f7816 */ /* 0x000fe4000000000f */
[----:B------:R-:W-:-:S02]  /*5380*/  PRMT R16, R12, 0x5410, R18 ;  /* 0x000054100c107816 */ /* 0x000fc40000000012 */
[----:B------:R-:W-:Y:S01]  /*5390*/  LOP3.LUT R14, R5, R14, RZ, 0xc0, !PT ;  /* 0x0000000e050e7212 */ /* 0x000fe200078ec0ff */
[--C-:B------:R-:W-:Y:S01]  /*53a0*/  HSET2.LE.AND R5, R13, R99.reuse, PT ;  /* 0x000000630d057233 */ /* 0x100fe20003803000 */
[----:B------:R-:W-:Y:S01]  /*53b0*/  F2FP.PACK_AB R13, R145, R146 ;  /* 0x00000092910d723e */ /* 0x000fe200000000ff */
[--C-:B------:R-:W-:Y:S01]  /*53c0*/  HSET2.LE.AND R12, R15, R99.reuse, PT ;  /* 0x000000630f0c7233 */ /* 0x100fe20003803000 */
[----:B------:R-:W-:Y:S01]  /*53d0*/  F2FP.PACK_AB R15, R45, R46 ;  /* 0x0000002e2d0f723e */ /* 0x000fe200000000ff */
[----:B------:R-:W-:Y:S01]  /*53e0*/  HSET2.LE.AND R16, R16, R99, PT ;  /* 0x0000006310107233 */ /* 0x000fe20003803000 */
[----:B-1----:R-:W-:Y:S02]  /*53f0*/  F2FP.PACK_AB R17, R43, R47 ;  /* 0x0000002f2b11723e */ /* 0x002fe400000000ff */
[----:B------:R-:W-:Y:S01]  /*5400*/  LOP3.LUT R15, R5, R15, RZ, 0xc0, !PT ;  /* 0x0000000f050f7212 */ /* 0x000fe200078ec0ff */
[----:B------:R-:W-:Y:S01]  /*5410*/  FFMA.FTZ R5, R165, c[0x0][0x23c], -R7 ;  /* 0x00008f00a5057a23 */ /* 0x000fe20000010807 */
[----:B------:R-:W-:-:S02]  /*5420*/  LOP3.LUT R12, R12, R13, RZ, 0xc0, !PT ;  /* 0x0000000d0c0c7212 */ /* 0x000fc400078ec0ff */
[----:B------:R-:W-:Y:S01]  /*5430*/  LOP3.LUT R13, R16, R17, RZ, 0xc0, !PT ;  /* 0x00000011100d7212 */ /* 0x000fe200078ec0ff */
[----:B------:R1:W-:Y:S06]  /*5440*/  MUFU.EX2 R40, R5 ;  /* 0x0000000500287308 */ /* 0x0003ec0000000800 */
[C---:B------:R-:W-:Y:S08]  /*5450*/  HMMA.16816.F32 R64, R12.reuse, R34, R64 ;  /* 0x000000220c40723c */ /* 0x040ff00000001840 */
[----:B------:R-:W-:Y:S01]  /*5460*/  HMMA.16816.F32 R104, R12, R32, R84 ;  /* 0x000000200c68723c */ /* 0x000fe20000001854 */
[----:B------:R-:W2:Y:S01]  /*5470*/  LDSM.16.MT88.4 R84, [R186+0x7800] ;  /* 0x00780000ba54783b */ /* 0x000ea20000004200 */
[----:B-1----:R-:W-:-:S04]  /*5480*/  FFMA.FTZ R5, R167, c[0x0][0x23c], -R7 ;  /* 0x00008f00a7057a23 */ /* 0x002fc80000010807 */
[----:B------:R1:W3:Y:S02]  /*5490*/  MUFU.EX2 R34, R5 ;  /* 0x0000000500227308 */ /* 0x0002e40000000800 */
[C---:B------:R-:W-:Y:S08]  /*54a0*/  HMMA.16816.F32 R120, R12.reuse, R36, R76 ;  /* 0x000000240c78723c */ /* 0x040ff0000000184c */
[----:B------:R-:W-:Y:S01]  /*54b0*/  HMMA.16816.F32 R76, R12, R28, R68 ;  /* 0x0000001c0c4c723c */ /* 0x000fe20000001844 */
[----:B-1----:R-:W-:-:S02]  /*54c0*/  FFMA.FTZ R5, R166, c[0x0][0x23c], -R7 ;  /* 0x00008f00a6057a23 */ /* 0x002fc40000010807 */
[----:B------:R-:W-:-:S05]  /*54d0*/  FFMA.FTZ R7, R168, c[0x0][0x23c], -R7 ;  /* 0x00008f00a8077a23 */ /* 0x000fca0000010807 */
[C---:B------:R-:W-:Y:S01]  /*54e0*/  HMMA.16816.F32 R132, R12.reuse, R48, R92 ;  /* 0x000000300c84723c */ /* 0x040fe2000000185c */
[----:B------:R1:W-:Y:S07]  /*54f0*/  MUFU.EX2 R33, R5 ;  /* 0x0000000500217308 */ /* 0x0003ee0000000800 */
[C---:B------:R-:W-:Y:S01]  /*5500*/  HMMA.16816.F32 R60, R12.reuse, R38, R60 ;  /* 0x000000260c3c723c */ /* 0x040fe2000000183c */
[----:B------:R4:W-:Y:S07]  /*5510*/  MUFU.EX2 R214, R7 ;  /* 0x0000000700d67308 */ /* 0x0009ee0000000800 */
[----:B------:R-:W-:Y:S01]  /*5520*/  HMMA.16816.F32 R56, R12, R30, R56 ;  /* 0x0000001e0c38723c */ /* 0x000fe20000001838 */
[----:B-1----:R-:W-:-:S05]  /*5530*/  LOP3.LUT R5, R41, UR5, R44, 0x96, !PT ;  /* 0x0000000529057c12 */ /* 0x002fca000f8e962c */
[----:B------:R-:W-:Y:S02]  /*5540*/  IMAD.WIDE.U32 R8, R5, -0x2daee0ad, RZ ;  /* 0xd2511f5305087825 */ /* 0x000fe400078e00ff */
[----:B------:R-:W-:Y:S02]  /*5550*/  HMMA.16816.F32 R52, R12, R50, R52 ;  /* 0x000000320c34723c */ /* 0x000fe40000001834 */
[----:B----4-:R-:W-:Y:S01]  /*5560*/  FFMA.FTZ R7, R169, c[0x0][0x23c], -R6 ;  /* 0x00008f00a9077a23 */ /* 0x010fe20000010806 */
[----:B------:R-:W-:Y:S02]  /*5570*/  LOP3.LUT R5, R9, UR14, R42, 0x96, !PT ;  /* 0x0000000e09057c12 */ /* 0x000fe4000f8e962a */
[C---:B------:R-:W-:Y:S01]  /*5580*/  LOP3.LUT R10, R8.reuse, 0xffff, RZ, 0xc0, !PT ;  /* 0x0000ffff080a7812 */ /* 0x040fe200078ec0ff */
[----:B------:R1:W-:Y:S01]  /*5590*/  MUFU.EX2 R32, R7 ;  /* 0x0000000700207308 */ /* 0x0003e20000000800 */
[----:B------:R-:W-:Y:S01]  /*55a0*/  FFMA.FTZ R9, R171, c[0x0][0x23c], -R6 ;  /* 0x00008f00ab097a23 */ /* 0x000fe20000010806 */
[----:B------:R-:W-:-:S02]  /*55b0*/  LOP3.LUT R19, R8, 0xff, RZ, 0xc0, !PT ;  /* 0x000000ff08137812 */ /* 0x000fc400078ec0ff */
[--C-:B------:R-:W-:Y:S02]  /*55c0*/  SHF.R.U32.HI R11, RZ, 0x10, R8.reuse ;  /* 0x00000010ff0b7819 */ /* 0x100fe40000011608 */
[----:B------:R-:W-:Y:S02]  /*55d0*/  SHF.R.U32.HI R18, RZ, 0x18, R8 ;  /* 0x00000018ff127819 */ /* 0x000fe40000011608 */
[----:B------:R-:W-:Y:S01]  /*55e0*/  LOP3.LUT R17, R5, 0xff, RZ, 0xc0, !PT ;  /* 0x000000ff05117812 */ /* 0x000fe200078ec0ff */
[----:B------:R-:W-:Y:S01]  /*55f0*/  MUFU.EX2 R28, R9 ;  /* 0x00000009001c7308 */ /* 0x000fe20000000800 */
[--C-:B------:R-:W-:Y:S02]  /*5600*/  SHF.R.U32.HI R8, RZ, 0x10, R5.reuse ;  /* 0x00000010ff087819 */ /* 0x100fe40000011605 */
[----:B------:R-:W-:Y:S02]  /*5610*/  SHF.R.U32.HI R16, RZ, 0x18, R5 ;  /* 0x00000018ff107819 */ /* 0x000fe40000011605 */
[----:B------:R-:W-:Y:S01]  /*5620*/  LOP3.LUT R8, R8, 0xff, RZ, 0xc0, !PT ;  /* 0x000000ff08087812 */ /* 0x000fe200078ec0ff */
[----:B-1----:R-:W-:-:S02]  /*5630*/  FFMA.FTZ R7, R170, c[0x0][0x23c], -R6 ;  /* 0x00008f00aa077a23 */ /* 0x002fc40000010806 */
[----:B------:R-:W-:Y:S01]  /*5640*/  FFMA.FTZ R6, R172, c[0x0][0x23c], -R6 ;  /* 0x00008f00ac067a23 */ /* 0x000fe20000010806 */
[----:B------:R-:W-:Y:S01]  /*5650*/  PRMT R8, R8, 0x5410, R16 ;  /* 0x0000541008087816 */ /* 0x000fe20000000010 */
[----:B------:R1:W4:Y:S08]  /*5660*/  MUFU.EX2 R29, R7 ;  /* 0x00000007001d7308 */ /* 0x0003300000000800 */
[----:B------:R3:W5:Y:S01]  /*5670*/  MUFU.EX2 R215, R6 ;  /* 0x0000000600d77308 */ /* 0x0007620000000800 */
[----:B-1----:R-:W-:-:S02]  /*5680*/  LOP3.LUT R7, R5, 0xffff, RZ, 0xc0, !PT ;  /* 0x0000ffff05077812 */ /* 0x002fc400078ec0ff */
[----:B------:R-:W-:Y:S02]  /*5690*/  SHF.R.U32.HI R5, RZ, 0x8, R10 ;  /* 0x00000008ff057819 */ /* 0x000fe4000001160a */
[----:B------:R-:W-:Y:S02]  /*56a0*/  SHF.R.U32.HI R7, RZ, 0x8, R7 ;  /* 0x00000008ff077819 */ /* 0x000fe40000011607 */
[----:B------:R-:W-:Y:S02]  /*56b0*/  PRMT R5, R19, 0x5410, R5 ;  /* 0x0000541013057816 */ /* 0x000fe40000000005 */
[----:B------:R-:W-:Y:S02]  /*56c0*/  PRMT R7, R17, 0x5410, R7 ;  /* 0x0000541011077816 */ /* 0x000fe40000000007 */
[----:B------:R-:W-:Y:S01]  /*56d0*/  LOP3.LUT R10, R11, 0xff, RZ, 0xc0, !PT ;  /* 0x000000ff0b0a7812 */ /* 0x000fe200078ec0ff */
[--C-:B------:R-:W-:Y:S01]  /*56e0*/  HSET2.LE.AND R9, R5, R99.reuse, PT ;  /* 0x0000006305097233 */ /* 0x100fe20003803000 */
[----:B---3--:R-:W-:Y:S01]  /*56f0*/  F2FP.PACK_AB R6, R34, R40 ;  /* 0x000000282206723e */ /* 0x008fe200000000ff */
[--C-:B------:R-:W-:Y:S01]  /*5700*/  HSET2.LE.AND R5, R7, R99.reuse, PT ;  /* 0x0000006307057233 */ /* 0x100fe20003803000 */
[----:B------:R-:W-:Y:S01]  /*5710*/  PRMT R18, R10, 0x5410, R18 ;  /* 0x000054100a127816 */ /* 0x000fe20000000012 */
[--C-:B------:R-:W-:Y:S01]  /*5720*/  HSET2.LE.AND R7, R8, R99.reuse, PT ;  /* 0x0000006308077233 */ /* 0x100fe20003803000 */
[----:B----4-:R-:W-:Y:S01]  /*5730*/  F2FP.PACK_AB R8, R29, R32 ;  /* 0x000000201d08723e */ /* 0x010fe200000000ff */
[--C-:B------:R-:W-:Y:S01]  /*5740*/  FFMA.FTZ R11, R173, c[0x0][0x23c], -R0.reuse ;  /* 0x00008f00ad0b7a23 */ /* 0x100fe20000010800 */
[----:B------:R-:W-:Y:S01]  /*5750*/  LOP3.LUT R92, R5, R6, RZ, 0xc0, !PT ;  /* 0x00000006055c7212 */ /* 0x000fe200078ec0ff */
[----:B------:R-:W-:Y:S01]  /*5760*/  HSET2.LE.AND R5, R18, R99, PT ;  /* 0x0000006312057233 */ /* 0x000fe20003803000 */
[----:B-----5:R-:W-:Y:S01]  /*5770*/  F2FP.PACK_AB R6, R215, R28 ;  /* 0x0000001cd706723e */ /* 0x020fe200000000ff */
[----:B------:R-:W1:Y:S01]  /*5780*/  LDSM.16.MT88.4 R16, [R187+0x7800] ;  /* 0x00780000bb10783b */ /* 0x000e620000004200 */
[----:B------:R-:W-:Y:S01]  /*5790*/  LOP3.LUT R93, R7, R8, RZ, 0xc0, !PT ;  /* 0x00000008075d7212 */ /* 0x000fe200078ec0ff */
[--C-:B------:R-:W-:Y:S01]  /*57a0*/  FFMA.FTZ R7, R174, c[0x0][0x23c], -R0.reuse ;  /* 0x00008f00ae077a23 */ /* 0x100fe20000010800 */
[----:B------:R-:W-:Y:S01]  /*57b0*/  LOP3.LUT R95, R5, R6, RZ, 0xc0, !PT ;  /* 0x00000006055f7212 */ /* 0x000fe200078ec0ff */
[--C-:B------:R-:W-:Y:S01]  /*57c0*/  FFMA.FTZ R5, R175, c[0x0][0x23c], -R0.reuse ;  /* 0x00008f00af057a23 */ /* 0x100fe20000010800 */
[----:B------:R-:W-:Y:S01]  /*57d0*/  F2FP.PACK_AB R10, R214, R33 ;  /* 0x00000021d60a723e */ /* 0x000fe200000000ff */
[----:B------:R-:W-:Y:S01]  /*57e0*/  FFMA.FTZ R0, R176, c[0x0][0x23c], -R0 ;  /* 0x00008f00b0007a23 */ /* 0x000fe20000010800 */
[----:B------:R-:W-:Y:S02]  /*57f0*/  MUFU.EX2 R23, R7 ;  /* 0x0000000700177308 */ /* 0x000fe40000000800 */
[----:B------:R-:W-:Y:S01]  /*5800*/  LOP3.LUT R94, R9, R10, RZ, 0xc0, !PT ;  /* 0x0000000a095e7212 */ /* 0x000fe200078ec0ff */
[----:B------:R-:W-:-:S05]  /*5810*/  FFMA.FTZ R9, R180, c[0x0][0x23c], -R4 ;  /* 0x00008f00b4097a23 */ /* 0x000fca0000010804 */
[----:B------:R3:W-:Y:S01]  /*5820*/  MUFU.EX2 R22, R0 ;  /* 0x0000000000167308 */ /* 0x0007e20000000800 */
[C---:B------:R-:W-:Y:S07]  /*5830*/  HMMA.16816.F32 R68, R92.reuse, R124, R80 ;  /* 0x0000007c5c44723c */ /* 0x040fee0000001850 */
[----:B------:R4:W5:Y:S01]  /*5840*/  MUFU.EX2 R25, R5 ;  /* 0x0000000500197308 */ /* 0x0009620000000800 */
[----:B--2---:R-:W-:Y:S01]  /*5850*/  HMMA.16816.F32 R80, R92, R84, R88 ;  /* 0x000000545c50723c */ /* 0x004fe20000001858 */
[----:B---3--:R-:W-:-:S06]  /*5860*/  LOP3.LUT R0, R21, UR5, R26, 0x96, !PT ;  /* 0x0000000515007c12 */ /* 0x008fcc000f8e961a */
[----:B------:R-:W-:Y:S01]  /*5870*/  MUFU.EX2 R14, R9 ;  /* 0x00000009000e7308 */ /* 0x000fe20000000800 */
[----:B------:R-:W-:Y:S01]  /*5880*/  HMMA.16816.F32 R108, R92, R116, R108 ;  /* 0x000000745c6c723c */ /* 0x000fe2000000186c */
[----:B------:R-:W-:-:S04]  /*5890*/  IMAD.WIDE.U32 R6, R0, -0x2daee0ad, RZ ;  /* 0xd2511f5300067825 */ /* 0x000fc800078e00ff */
[----:B----4-:R-:W-:Y:S01]  /*58a0*/  FFMA.FTZ R5, R178, c[0x0][0x23c], -R4 ;  /* 0x00008f00b2057a23 */ /* 0x010fe20000010804 */
[----:B------:R-:W-:Y:S01]  /*58b0*/  LOP3.LUT R0, R7, UR14, R24, 0x96, !PT ;  /* 0x0000000e07007c12 */ /* 0x000fe2000f8e9618 */
[----:B------:R2:W3:Y:S01]  /*58c0*/  MUFU.EX2 R27, R11 ;  /* 0x0000000b001b7308 */ /* 0x0004e20000000800 */
[C---:B------:R-:W-:Y:S01]  /*58d0*/  LOP3.LUT R8, R6.reuse, 0xffff, RZ, 0xc0, !PT ;  /* 0x0000ffff06087812 */ /* 0x040fe200078ec0ff */
[----:B------:R-:W-:Y:S01]  /*58e0*/  FFMA.FTZ R7, R179, c[0x0][0x23c], -R4 ;  /* 0x00008f00b3077a23 */ /* 0x000fe20000010804 */
[----:B------:R-:W-:Y:S01]  /*58f0*/  LOP3.LUT R10, R6, 0xff, RZ, 0xc0, !PT ;  /* 0x000000ff060a7812 */ /* 0x000fe200078ec0ff */
[C---:B-1----:R-:W-:Y:S01]  /*5900*/  HMMA.16816.F32 R88, R92.reuse, R16, R136 ;  /* 0x000000105c58723c */ /* 0x042fe20000001888 */
[----:B------:R-:W-:Y:S02]  /*5910*/  SHF.R.U32.HI R13, RZ, 0x18, R6 ;  /* 0x00000018ff0d7819 */ /* 0x000fe40000011606 */
[----:B------:R-:W-:Y:S01]  /*5920*/  LOP3.LUT R12, R0, 0xff, RZ, 0xc0, !PT ;  /* 0x000000ff000c7812 */ /* 0x000fe200078ec0ff */
[----:B------:R1:W4:Y:S04]  /*5930*/  MUFU.EX2 R20, R5 ;  /* 0x0000000500147308 */ /* 0x0003280000000800 */
[----:B------:R-:W-:Y:S04]  /*5940*/  HMMA.16816.F32 R112, R92, R118, R112 ;  /* 0x000000765c70723c */ /* 0x000fe80000001870 */
[----:B------:R3:W-:Y:S01]  /*5950*/  MUFU.EX2 R213, R7 ;  /* 0x0000000700d57308 */ /* 0x0007e20000000800 */
[----:B--2---:R-:W-:-:S03]  /*5960*/  SHF.R.U32.HI R11, RZ, 0x18, R0 ;  /* 0x00000018ff0b7819 */ /* 0x004fc60000011600 */
[----:B------:R-:W-:Y:S01]  /*5970*/  HMMA.16816.F32 R72, R92, R126, R72 ;  /* 0x0000007e5c48723c */ /* 0x000fe20000001848 */
[----:B-1----:R-:W-:Y:S01]  /*5980*/  FFMA.FTZ R5, R177, c[0x0][0x23c], -R4 ;  /* 0x00008f00b1057a23 */ /* 0x002fe20000010804 */
[----:B------:R-:W-:-:S03]  /*5990*/  LOP3.LUT R4, R0, 0xffff, RZ, 0xc0, !PT ;  /* 0x0000ffff00047812 */ /* 0x000fc600078ec0ff */
[----:B------:R1:W2:Y:S03]  /*59a0*/  MUFU.EX2 R15, R5 ;  /* 0x00000005000f7308 */ /* 0x0002a60000000800 */
[----:B------:R-:W-:Y:S01]  /*59b0*/  HMMA.16816.F32 R128, R92, R86, R128 ;  /* 0x000000565c80723c */ /* 0x000fe20000001880 */
[----:B---3--:R-:W-:-:S04]  /*59c0*/  SHF.R.U32.HI R7, RZ, 0x8, R4 ;  /* 0x00000008ff077819 */ /* 0x008fc80000011604 */
[----:B------:R-:W-:-:S03]  /*59d0*/  PRMT R7, R12, 0x5410, R7 ;  /* 0x000054100c077816 */ /* 0x000fc60000000007 */
[----:B------:R-:W-:Y:S02]  /*59e0*/  HMMA.16816.F32 R92, R92, R18, R100 ;  /* 0x000000125c5c723c */ /* 0x000fe40000001864 */
[----:B------:R-:W-:Y:S01]  /*59f0*/  HSET2.LE.AND R7, R7, R99, PT ;  /* 0x0000006307077233 */ /* 0x000fe20003803000 */
[----:B-1----:R-:W-:Y:S02]  /*5a00*/  SHF.R.U32.HI R5, RZ, 0x10, R6 ;  /* 0x00000010ff057819 */ /* 0x002fe40000011606 */
[----:B------:R-:W-:Y:S02]  /*5a10*/  SHF.R.U32.HI R6, RZ, 0x8, R8 ;  /* 0x00000008ff067819 */ /* 0x000fe40000011608 */
[----:B------:R-:W-:Y:S02]  /*5a20*/  LOP3.LUT R8, R5, 0xff, RZ, 0xc0, !PT ;  /* 0x000000ff05087812 */ /* 0x000fe400078ec0ff */
[----:B------:R-:W-:Y:S02]  /*5a30*/  SHF.R.U32.HI R5, RZ, 0x10, R0 ;  /* 0x00000010ff057819 */ /* 0x000fe40000011600 */
[----:B------:R-:W-:-:S02]  /*5a40*/  PRMT R0, R10, 0x5410, R6 ;  /* 0x000054100a007816 */ /* 0x000fc40000000006 */
[----:B------:R-:W-:Y:S02]  /*5a50*/  LOP3.LUT R4, R5, 0xff, RZ, 0xc0, !PT ;  /* 0x000000ff05047812 */ /* 0x000fe400078ec0ff */
[----:B------:R-:W-:Y:S01]  /*5a60*/  PRMT R5, R8, 0x5410, R13 ;  /* 0x0000541008057816 */ /* 0x000fe2000000000d */
[--C-:B------:R-:W-:Y:S01]  /*5a70*/  HSET2.LE.AND R0, R0, R99.reuse, PT ;  /* 0x0000006300007233 */ /* 0x100fe20003803000 */
[----:B------:R-:W-:Y:S02]  /*5a80*/  PRMT R6, R4, 0x5410, R11 ;  /* 0x0000541004067816 */ /* 0x000fe4000000000b */
[----:B-----5:R-:W-:Y:S01]  /*5a90*/  F2FP.PACK_AB R4, R22, R25 ;  /* 0x000000191604723e */ /* 0x020fe200000000ff */
[--C-:B------:R-:W-:Y:S01]  /*5aa0*/  HSET2.LE.AND R5, R5, R99.reuse, PT ;  /* 0x0000006305057233 */ /* 0x100fe20003803000 */
[----:B------:R-:W-:Y:S01]  /*5ab0*/  F2FP.PACK_AB R8, R23, R27 ;  /* 0x0000001b1708723e */ /* 0x000fe200000000ff */
[----:B------:R-:W-:Y:S01]  /*5ac0*/  HSET2.LE.AND R9, R6, R99, PT ;  /* 0x0000006306097233 */ /* 0x000fe20003803000 */
[----:B------:R-:W-:Y:S01]  /*5ad0*/  LOP3.LUT R138, R0, R4, RZ, 0xc0, !PT ;  /* 0x00000004008a7212 */ /* 0x000fe200078ec0ff */
[----:B------:R-:W-:Y:S01]  /*5ae0*/  FADD.FTZ R4, R147, R158 ;  /* 0x0000009e93047221 */ /* 0x000fe20000010000 */
[----:B----4-:R-:W-:-:S02]  /*5af0*/  F2FP.PACK_AB R0, R14, R20 ;  /* 0x000000140e00723e */ /* 0x010fc400000000ff */
[----:B--2---:R-:W-:Y:S01]  /*5b00*/  F2FP.PACK_AB R6, R213, R15 ;  /* 0x0000000fd506723e */ /* 0x004fe200000000ff */
[----:B------:R-:W-:Y:S01]  /*5b10*/  FADD.FTZ R4, R153, R4 ;  /* 0x0000000499047221 */ /* 0x000fe20000010000 */
[----:B------:R-:W-:Y:S01]  /*5b20*/  LOP3.LUT R137, R9, R0, RZ, 0xc0, !PT ;  /* 0x0000000009897212 */ /* 0x000fe200078ec0ff */
[----:B------:R-:W-:Y:S01]  /*5b30*/  FADD.FTZ R0, R235, R234 ;  /* 0x000000eaeb007221 */ /* 0x000fe20000010000 */
[----:B------:R-:W-:Y:S01]  /*5b40*/  LOP3.LUT R139, R5, R6, RZ, 0xc0, !PT ;  /* 0x00000006058b7212 */ /* 0x000fe200078ec0ff */
[----:B------:R-:W-:Y:S01]  /*5b50*/  FADD.FTZ R5, R226, R224 ;  /* 0x000000e0e2057221 */ /* 0x000fe20000010000 */
[----:B------:R-:W-:Y:S01]  /*5b60*/  LOP3.LUT R136, R7, R8, RZ, 0xc0, !PT ;  /* 0x0000000807887212 */ /* 0x000fe200078ec0ff */
        /* <DEDUP_REMOVED lines=64> */
[----:B------:R-:W-:Y:S05]  /*5f70*/  @!P1 BRA `(.L_x_1078) ;  /* 0x00003e6000009947 */ /* 0x000fea0003800000 */
[C---:B------:R-:W-:Y:S01]  /*5f80*/  IADD3 R155, R154.reuse, 0x4, RZ ;  /* 0x000000049a9b7810 */ /* 0x040fe20007ffe0ff */
[----:B------:R-:W-:Y:S01]  /*5f90*/  IMAD.WIDE.U32 R220, R154, -0x326172a9, RZ ;  /* 0xcd9e8d579adc7825 */ /* 0x000fe200078e00ff */
[----:B------:R-:W-:-:S02]  /*5fa0*/  ISETP.GE.AND P0, PT, R240, c[0x0][0x220], PT ;  /* 0x00008800f0007a0c */ /* 0x000fc40003f06270 */
[----:B------:R-:W-:Y:S01]  /*5fb0*/  LEA.HI.SX32 R200, R200, 0xfffffffe, 0x1a ;  /* 0xfffffffec8c87811 */ /* 0x000fe200078fd2ff */
[----:B------:R-:W-:Y:S01]  /*5fc0*/  IMAD.WIDE.U32 R218, R155, -0x326172a9, RZ ;  /* 0xcd9e8d579bda7825 */ /* 0x000fe200078e00ff */
[----:B------:R-:W-:Y:S02]  /*5fd0*/  LOP3.LUT R204, R221, R206, RZ, 0x3c, !PT ;  /* 0x000000ceddcc7212 */ /* 0x000fe400078e3cff */
[----:B------:R-:W-:Y:S01]  /*5fe0*/  MOV R98, R96 ;  /* 0x0000006000627202 */ /* 0x000fe20000000f00 */
[----:B------:R-:W-:Y:S01]  /*5ff0*/  IMAD.MOV.U32 R237, RZ, RZ, c[0x0][0x1a4] ;  /* 0x00006900ffed7624 */ /* 0x000fe200078e00ff */
[----:B------:R-:W-:Y:S01]  /*6000*/  LOP3.LUT R206, R219, R206, RZ, 0x3c, !PT ;  /* 0x000000cedbce7212 */ /* 0x000fe200078e3cff */
[----:B------:R-:W-:Y:S01]  /*6010*/  IMAD.MOV.U32 R102, RZ, RZ, R2 ;  /* 0x000000ffff667224 */ /* 0x000fe200078e0002 */
[----:B------:R-:W-:Y:S01]  /*6020*/  MOV R0, R97 ;  /* 0x0000006100007202 */ /* 0x000fe20000000f00 */
[----:B------:R-:W-:Y:S01]  /*6030*/  IMAD.WIDE.U32 R202, R216, -0x2daee0ad, RZ ;  /* 0xd2511f53d8ca7825 */ /* 0x000fe200078e00ff */
[----:B------:R-:W-:-:S02]  /*6040*/  MOV R101, R3 ;  /* 0x0000000300657202 */ /* 0x000fc40000000f00 */
[----:B------:R-:W-:Y:S01]  /*6050*/  PRMT R201, R201, 0x7054, R201 ;  /* 0x00007054c9c97816 */ /* 0x000fe200000000c9 */
[----:B------:R-:W-:Y:S02]  /*6060*/  @!P0 IMAD R237, R237, 0x30, RZ ;  /* 0x00000030eded8824 */ /* 0x000fe400078e02ff */
[----:B------:R-:W-:-:S04]  /*6070*/  IMAD.WIDE.U32 R204, R204, -0x2daee0ad, RZ ;  /* 0xd2511f53cccc7825 */ /* 0x000fc800078e00ff */
[----:B------:R-:W-:Y:S01]  /*6080*/  IMAD.WIDE.U32 R206, R206, -0x2daee0ad, RZ ;  /* 0xd2511f53cece7825 */ /* 0x000fe200078e00ff */
[----:B------:R-:W-:Y:S05]  /*6090*/  BRA `(.L_x_1079) ;  /* 0x000004e000007947 */ /* 0x000fea0003800000 */
.L_x_1081:
[----:B------:R-:W-:Y:S01]  /*60a0*/  IMAD.MOV.U32 R216, RZ, RZ, c[0x0][0x198] ;  /* 0x00006600ffd87624 */ /* 0x000fe200078e00ff */
[C---:B------:R-:W-:Y:S01]  /*60b0*/  @!P0 IADD3 R2, R200.reuse, -0x1, RZ ;  /* 0xffffffffc8028810 */ /* 0x040fe20007ffe0ff */
[----:B------:R-:W-:Y:S01]  /*60c0*/  IMAD.MOV.U32 R217, RZ, RZ, 0x4 ;  /* 0x00000004ffd97424 */ /* 0x000fe200078e00ff */
[----:B------:R-:W-:Y:S01]  /*60d0*/  @!P0 IADD3 R96, R200, -0x1, RZ ;  /* 0xffffffffc8608810 */ /* 0x000fe20007ffe0ff */
[----:B------:R-:W-:Y:S01]  /*60e0*/  IMAD.SHL.U32 R216, R216, 0x10, RZ ;  /* 0x00000010d8d87824 */ /* 0x000fe200078e00ff */
[----:B------:R-:W-:Y:S01]  /*60f0*/  @!P0 SHF.R.S32.HI R3, RZ, 0x1f, R2 ;  /* 0x0000001fff038819 */ /* 0x000fe20000011402 */
[----:B------:R1:W-:Y:S01]  /*6100*/  @P0 STS.128 [R199+0x4000], RZ ;  /* 0x004000ffc7000388 */ /* 0x0003e20000000c00 */
[----:B------:R-:W-:Y:S02]  /*6110*/  @!P0 SHF.R.S32.HI R97, RZ, 0x1f, R96 ;  /* 0x0000001fff618819 */ /* 0x000fe40000011460 */
[C---:B------:R-:W-:Y:S01]  /*6120*/  @!P0 IADD3 R140, R200.reuse, -0x1, RZ ;  /* 0xffffffffc88c8810 */ /* 0x040fe20007ffe0ff */
[----:B------:R-:W-:Y:S01]  /*6130*/  @!P0 IMAD R3, R3, c[0x0][0x198], RZ ;  /* 0x0000660003038a24 */ /* 0x000fe200078e02ff */
[----:B------:R-:W-:Y:S01]  /*6140*/  @!P0 IADD3 R99, R200, -0x1, RZ ;  /* 0xffffffffc8638810 */ /* 0x000fe20007ffe0ff */
[----:B------:R-:W-:Y:S01]  /*6150*/  @!P0 IMAD R97, R97, c[0x0][0x198], RZ ;  /* 0x0000660061618a24 */ /* 0x000fe200078e02ff */
[----:B------:R-:W-:Y:S01]  /*6160*/  @!P0 SHF.R.S32.HI R100, RZ, 0x1f, R140 ;  /* 0x0000001fff648819 */ /* 0x000fe2000001148c */
[C---:B------:R-:W-:Y:S01]  /*6170*/  @!P0 IMAD R142, R2.reuse, c[0x0][0x19c], R3 ;  /* 0x00006700028e8a24 */ /* 0x040fe200078e0203 */
[----:B------:R-:W-:Y:S01]  /*6180*/  @!P0 SHF.R.S32.HI R103, RZ, 0x1f, R99 ;  /* 0x0000001fff678819 */ /* 0x000fe20000011463 */
[----:B------:R-:W-:Y:S04]  /*6190*/  @!P0 IMAD.WIDE.U32 R2, R2, c[0x0][0x198], RZ ;  /* 0x0000660002028a25 */ /* 0x000fe800078e00ff */
[----:B------:R-:W-:Y:S01]  /*61a0*/  @!P0 IMAD R143, R96, c[0x0][0x19c], R97 ;  /* 0x00006700608f8a24 */ /* 0x000fe200078e0261 */
[-C--:B------:R-:W-:Y:S01]  /*61b0*/  @!P0 LEA R145, P3, R2, R210.reuse, 0x6 ;  /* 0x000000d202918211 */ /* 0x080fe200078630ff */
[----:B------:R-:W-:Y:S04]  /*61c0*/  @!P0 IMAD.WIDE.U32 R96, R96, c[0x0][0x198], RZ ;  /* 0x0000660060608a25 */ /* 0x000fe800078e00ff */
[----:B------:R-:W-:Y:S02]  /*61d0*/  @!P0 IMAD R100, R100, c[0x0][0x198], RZ ;  /* 0x0000660064648a24 */ /* 0x000fe400078e02ff */
[----:B------:R-:W-:Y:S01]  /*61e0*/  @!P0 IMAD.IADD R3, R3, 0x1, R142 ;  /* 0x0000000103038824 */ /* 0x000fe200078e028e */
[-C--:B------:R-:W-:Y:S01]  /*61f0*/  @!P0 LEA R142, P2, R96, R210.reuse, 0x6 ;  /* 0x000000d2608e8211 */ /* 0x080fe200078430ff */
[----:B------:R-:W-:Y:S02]  /*6200*/  @!P0 IMAD.IADD R97, R97, 0x1, R143 ;  /* 0x0000000161618824 */ /* 0x000fe400078e028f */
[----:B------:R-:W-:Y:S01]  /*6210*/  @!P0 IMAD R100, R140, c[0x0][0x19c], R100 ;  /* 0x000067008c648a24 */ /* 0x000fe200078e0264 */
[-C--:B------:R-:W-:Y:S01]  /*6220*/  @!P0 LEA.HI.X R146, R2, R209.reuse, R3, 0x6, P3 ;  /* 0x000000d102928211 */ /* 0x080fe200018f3403 */
[----:B------:R-:W-:Y:S01]  /*6230*/  @!P0 IMAD.WIDE.U32 R140, R140, c[0x0][0x198], RZ ;  /* 0x000066008c8c8a25 */ /* 0x000fe200078e00ff */
[-C--:B------:R-:W-:Y:S03]  /*6240*/  @!P0 LEA.HI.X R143, R96, R209.reuse, R97, 0x6, P2 ;  /* 0x000000d1608f8211 */ /* 0x080fe600010f3461 */
[----:B------:R-:W-:Y:S01]  /*6250*/  @!P0 IMAD R103, R103, c[0x0][0x198], RZ ;  /* 0x0000660067678a24 */ /* 0x000fe200078e02ff */
[-C--:B------:R-:W-:Y:S01]  /*6260*/  @!P0 LEA R144, P2, R140, R210.reuse, 0x6 ;  /* 0x000000d28c908211 */ /* 0x080fe200078430ff */
[C---:B------:R-:W-:Y:S04]  /*6270*/  @!P0 IMAD.WIDE.U32 R2, R99.reuse, c[0x0][0x198], RZ ;  /* 0x0000660063028a25 */ /* 0x040fe800078e00ff */
[----:B------:R-:W-:Y:S01]  /*6280*/  @!P0 IMAD R103, R99, c[0x0][0x19c], R103 ;  /* 0x0000670063678a24 */ /* 0x000fe200078e0267 */
[----:B------:R-:W-:Y:S01]  /*6290*/  @!P0 LEA R99, P3, R2, R210, 0x6 ;  /* 0x000000d202638211 */ /* 0x000fe200078630ff */
[----:B------:R-:W-:Y:S02]  /*62a0*/  @!P0 IMAD.IADD R97, R141, 0x1, R100 ;  /* 0x000000018d618824 */ /* 0x000fe400078e0264 */
[----:B------:R-:W-:Y:S02]  /*62b0*/  @!P0 IMAD.MOV.U32 R96, RZ, RZ, c[0x0][0x198] ;  /* 0x00006600ff608624 */ /* 0x000fe400078e00ff */
[----:B------:R-:W-:Y:S01]  /*62c0*/  @!P0 IMAD.IADD R103, R3, 0x1, R103 ;  /* 0x0000000103678824 */ /* 0x000fe200078e0267 */
[----:B------:R-:W-:Y:S01]  /*62d0*/  @!P0 LEA.HI.X R140, R140, R209, R97, 0x6, P2 ;  /* 0x000000d18c8c8211 */ /* 0x000fe200010f3461 */
[----:B------:R-:W-:Y:S01]  /*62e0*/  @!P0 IMAD.MOV.U32 R3, RZ, RZ, c[0x0][0x19c] ;  /* 0x00006700ff038624 */ /* 0x000fe200078e00ff */
[----:B------:R-:W-:Y:S01]  /*62f0*/  @!P0 LEA R97, P2, R96, R145, 0x5 ;  /* 0x0000009160618211 */ /* 0x000fe200078428ff */
[----:B------:R-:W-:Y:S01]  /*6300*/  @!P0 IMAD.MOV.U32 R100, RZ, RZ, c[0x0][0x19c] ;  /* 0x00006700ff648624 */ /* 0x000fe200078e00ff */
[----:B------:R-:W-:Y:S01]  /*6310*/  @!P0 LEA.HI.X R145, R2, R209, R103, 0x6, P3 ;  /* 0x000000d102918211 */ /* 0x000fe200018f3467 */
[----:B------:R-:W-:Y:S01]  /*6320*/  @!P0 IMAD.MOV.U32 R2, RZ, RZ, c[0x0][0x198] ;  /* 0x00006600ff028624 */ /* 0x000fe200078e00ff */
[----:B------:R-:W-:Y:S01]  /*6330*/  @!P0 LEA.HI.X R141, R96, R146, R3, 0x5, P2 ;  /* 0x00000092608d8211 */ /* 0x000fe200010f2c03 */
[----:B------:R-:W-:Y:S01]  /*6340*/  @!P0 IMAD R100, R100, 0x30, RZ ;  /* 0x0000003064648824 */ /* 0x000fe200078e02ff */
[----:B------:R-:W-:Y:S01]  /*6350*/  @!P0 IADD3 R96, P2, R216, R144, RZ ;  /* 0x00000090d8608210 */ /* 0x000fe20007f5e0ff */
[----:B------:R-:W-:Y:S01]  /*6360*/  IMAD.MOV.U32 R216, RZ, RZ, c[0x0][0x198] ;  /* 0x00006600ffd87624 */ /* 0x000fe200078e00ff */
[C---:B------:R-:W-:Y:S01]  /*6370*/  @!P0 LEA R144, P4, R99.reuse, c[0x0][0x168], 0x1 ;  /* 0x00005a0063908a11 */ /* 0x040fe200078808ff */
[----:B------:R-:W-:Y:S01]  /*6380*/  @!P0 IMAD.WIDE.U32 R2, R2, 0x30, R142 ;  /* 0x0000003002028825 */ /* 0x000fe200078e008e */
[----:B------:R-:W-:Y:S02]  /*6390*/  @!P0 LEA R142, P3, R96, c[0x0][0x168], 0x1 ;  /* 0x00005a00608e8a11 */ /* 0x000fe400078608ff */
[----:B------:R-:W-:Y:S01]  /*63a0*/  @!P0 LEA.HI.X R145, R99, c[0x0][0x16c], R145, 0x1, P4 ;  /* 0x00005b0063918a11 */ /* 0x000fe200020f0c91 */
[----:B------:R-:W-:Y:S01]  /*63b0*/  @!P0 IMAD.IADD R3, R100, 0x1, R3 ;  /* 0x0000000164038824 */ /* 0x000fe200078e0203 */
[----:B------:R-:W-:Y:S03]  /*63c0*/  SHF.L.U64.HI R216, R216, R217, c[0x0][0x19c] ;  /* 0x00006700d8d87619 */ /* 0x000fe600000102d9 */
[----:B------:R-:W-:Y:S01]  /*63d0*/  @!PT LDS RZ, [RZ] ;  /* 0x00000000fffff984 */ /* 0x000fe20000000800 */
[----:B------:R-:W-:Y:S01]  /*63e0*/  @!PT LDS RZ, [RZ] ;  /* 0x00000000fffff984 */ /* 0x000fe20000000800 */
[----:B------:R-:W-:Y:S01]  /*63f0*/  @!PT LDS RZ, [RZ] ;  /* 0x00000000fffff984 */ /* 0x000fe20000000800 */
[----:B------:R1:W-:Y:S02]  /*6400*/  @!P0 LDGSTS.E.BYPASS.LTC128B.128 [R199+0x4000], [R144.64] ;  /* 0x0400000090c78fae */ /* 0x0003e4000b901d50 */
[----:B------:R-:W-:Y:S01]  /*6410*/  @!P0 IMAD.X R103, R216, 0x1, R140, P2 ;  /* 0x00000001d8678824 */ /* 0x000fe200010e068c */
[C---:B------:R-:W-:Y:S02]  /*6420*/  @!P0 LEA R140, P2, R97.reuse, c[0x0][0x168], 0x1 ;  /* 0x00005a00618c8a11 */ /* 0x040fe400078408ff */
[----:B------:R1:W-:Y:S02]  /*6430*/  @P0 STS.128 [R199+0x4800], RZ ;  /* 0x004800ffc7000388 */ /* 0x0003e40000000c00 */
[----:B------:R-:W-:Y:S02]  /*6440*/  @!P0 LEA.HI.X R143, R96, c[0x0][0x16c], R103, 0x1, P3 ;  /* 0x00005b00608f8a11 */ /* 0x000fe400018f0c67 */
[----:B------:R-:W-:Y:S02]  /*6450*/  @!P0 LEA.HI.X R141, R97, c[0x0][0x16c], R141, 0x1, P2 ;  /* 0x00005b00618d8a11 */ /* 0x000fe400010f0c8d */
[C---:B------:R-:W-:Y:S01]  /*6460*/  @!P0 LEA R96, P2, R2.reuse, c[0x0][0x168], 0x1 ;  /* 0x00005a0002608a11 */ /* 0x040fe200078408ff */
[----:B------:R-:W-:Y:S01]  /*6470*/  @!PT LDS RZ, [RZ] ;  /* 0x00000000fffff984 */ /* 0x000fe20000000800 */
[----:B------:R-:W-:Y:S01]  /*6480*/  @!PT LDS RZ, [RZ] ;  /* 0x00000000fffff984 */ /* 0x000fe20000000800 */
[----:B------:R-:W-:Y:S01]  /*6490*/  @!PT LDS RZ, [RZ] ;  /* 0x00000000fffff984 */ /* 0x000fe20000000800 */
[----:B------:R1:W-:Y:S03]  /*64a0*/  @!P0 LDGSTS.E.BYPASS.LTC128B.128 [R199+0x4800], [R142.64] ;  /* 0x048000008ec78fae */ /* 0x0003e6000b901d50 */
[----:B------:R-:W-:Y:S02]  /*64b0*/  @!P0 LEA.HI.X R97, R2, c[0x0][0x16c], R3, 0x1, P2 ;  /* 0x00005b0002618a11 */ /* 0x000fe400010f0c03 */
[----:B------:R1:W-:Y:S05]  /*64c0*/  @P0 STS.128 [R199+0x5000], RZ ;  /* 0x005000ffc7000388 */ /* 0x0003ea0000000c00 */
[----:B------:R-:W-:Y:S01]  /*64d0*/  @!PT LDS RZ, [RZ] ;  /* 0x00000000fffff984 */ /* 0x000fe20000000800 */
[----:B------:R-:W-:Y:S01]  /*64e0*/  @!PT LDS RZ, [RZ] ;  /* 0x00000000fffff984 */ /* 0x000fe20000000800 */
[----:B------:R-:W-:Y:S01]  /*64f0*/  @!PT LDS RZ, [RZ] ;  /* 0x00000000fffff984 */ /* 0x000fe20000000800 */
[----:B------:R1:W-:Y:S05]  /*6500*/  @!P0 LDGSTS.E.BYPASS.LTC128B.128 [R199+0x5000], [R140.64] ;  /* 0x050000008cc78fae */ /* 0x0003ea000b901d50 */
[----:B------:R1:W-:Y:S05]  /*6510*/  @P0 STS.128 [R199+0x5800], RZ ;  /* 0x005800ffc7000388 */ /* 0x0003ea0000000c00 */
[----:B------:R-:W-:Y:S01]  /*6520*/  @!PT LDS RZ, [RZ] ;  /* 0x00000000fffff984 */ /* 0x000fe20000000800 */
[----:B------:R-:W-:Y:S01]  /*6530*/  @!PT LDS RZ, [RZ] ;  /* 0x00000000fffff984 */ /* 0x000fe20000000800 */
[----:B------:R-:W-:Y:S01]  /*6540*/  @!PT LDS RZ, [RZ] ;  /* 0x00000000fffff984 */ /* 0x000fe20000000800 */
[----:B------:R1:W-:Y:S05]  /*6550*/  @!P0 LDGSTS.E.BYPASS.LTC128B.128 [R199+0x5800], [R96.64] ;  /* 0x0580000060c78fae */ /* 0x0003ea000b901d50 */
[----:B------:R-:W0:Y:S01]  /*6560*/  LDGDEPBAR ;  /* 0x00000000000079af */ /* 0x000e220000000000 */
[----:B------:R-:W-:-:S05]  /*6570*/  BRA `(.L_x_1080) ;  /* 0x000008d000007947 */ /* 0x000fca0003800000 */
.L_x_1079:
[----:B------:R-:W-:Y:S04]  /*6580*/  DEPBAR.LE SB0, 0x0 ;  /* 0x000080000000791a */ /* 0x000fe80000000000 */
[----:B------:R-:W-:Y:S01]  /*6590*/  BAR.SYNC.DEFER_BLOCKING 0x0 ;  /* 0x0000000000007b1d */ /* 0x000fe20000010000 */
[----:B------:R-:W-:Y:S01]  /*65a0*/  SHF.R.S32.HI R2, RZ, 0x1f, R200 ;  /* 0x0000001fff027819 */ /* 0x000fe200000114c8 */
[----:B------:R-:W-:Y:S04]  /*65b0*/  IMAD.WIDE.U32 R6, R200, c[0x0][0x1a0], RZ ;  /* 0x00006800c8067a25 */ /* 0x000fe800078e00ff */
[----:B------:R-:W-:Y:S02]  /*65c0*/  IMAD R2, R2, c[0x0][0x1a0], RZ ;  /* 0x0000680002027a24 */ /* 0x000fe400078e02ff */
[----:B------:R-:W-:Y:S02]  /*65d0*/  IMAD.MOV.U32 R14, RZ, RZ, c[0x0][0x1a0] ;  /* 0x00006800ff0e7624 */ /* 0x000fe400078e00ff */
[----:B------:R-:W-:Y:S01]  /*65e0*/  IMAD R3, R200, c[0x0][0x1a4], R2 ;  /* 0x00006900c8037a24 */ /* 0x000fe200078e0202 */
[----:B------:R-:W-:Y:S01]  /*65f0*/  LEA R2, P2, R6, R244, 0x6 ;  /* 0x000000f406027211 */ /* 0x000fe200078430ff */
[----:B------:R-:W-:Y:S02]  /*6600*/  IMAD.MOV.U32 R15, RZ, RZ, c[0x0][0x1a4] ;  /* 0x00006900ff0f7624 */ /* 0x000fe400078e00ff */
[----:B------:R-:W-:Y:S01]  /*6610*/  IMAD.IADD R3, R7, 0x1, R3 ;  /* 0x0000000107037824 */ /* 0x000fe200078e0203 */
[----:B------:R-:W-:Y:S01]  /*6620*/  @!P0 LEA R10, P4, R2, c[0x0][0x170], 0x1 ;  /* 0x00005c00020a8a11 */ /* 0x000fe200078808ff */
[----:B------:R-:W-:Y:S01]  /*6630*/  IMAD.MOV.U32 R12, RZ, RZ, c[0x0][0x1a0] ;  /* 0x00006800ff0c7624 */ /* 0x000fe200078e00ff */
[-C--:B------:R-:W-:Y:S01]  /*6640*/  @!P0 LEA R4, P1, R14, R2.reuse, 0x4 ;  /* 0x000000020e048211 */ /* 0x080fe200078220ff */
[----:B------:R-:W-:Y:S01]  /*6650*/  IMAD.MOV.U32 R13, RZ, RZ, c[0x0][0x1a4] ;  /* 0x00006900ff0d7624 */ /* 0x000fe200078e00ff */
[----:B------:R-:W-:Y:S02]  /*6660*/  LEA.HI.X R3, R6, R247, R3, 0x6, P2 ;  /* 0x000000f706037211 */ /* 0x000fe400010f3403 */
[----:B------:R-:W-:Y:S02]  /*6670*/  @!P0 LEA R8, P3, R4, c[0x0][0x170], 0x1 ;  /* 0x00005c0004088a11 */ /* 0x000fe400078608ff */
[----:B------:R-:W-:Y:S01]  /*6680*/  @!P0 LEA.HI.X R11, R2, c[0x0][0x174], R3, 0x1, P4 ;  /* 0x00005d00020b8a11 */ /* 0x000fe200020f0c03 */
[----:B------:R-:W-:Y:S01]  /*6690*/  @P0 STS.128 [R199+0x6000], RZ ;  /* 0x006000ffc7000388 */ /* 0x000fe20000000c00 */
[-C--:B------:R-:W-:Y:S02]  /*66a0*/  @!P0 LEA.HI.X R7, R14, R3.reuse, R15, 0x4, P1 ;  /* 0x000000030e078211 */ /* 0x080fe400008f240f */
[----:B------:R-:W-:Y:S02]  /*66b0*/  @!P0 LEA R5, P2, R12, R2, 0x5 ;  /* 0x000000020c058211 */ /* 0x000fe400078428ff */
[----:B------:R-:W-:Y:S02]  /*66c0*/  @!P0 LEA.HI.X R9, R4, c[0x0][0x174], R7, 0x1, P3 ;  /* 0x00005d0004098a11 */ /* 0x000fe400018f0c07 */
[----:B------:R-:W-:Y:S01]  /*66d0*/  @!PT LDS RZ, [RZ] ;  /* 0x00000000fffff984 */ /* 0x000fe20000000800 */
[----:B------:R-:W-:Y:S01]  /*66e0*/  @!PT LDS RZ, [RZ] ;  /* 0x00000000fffff984 */ /* 0x000fe20000000800 */
[----:B------:R-:W-:Y:S01]  /*66f0*/  @!PT LDS RZ, [RZ] ;  /* 0x00000000fffff984 */ /* 0x000fe20000000800 */
[----:B------:R1:W-:Y:S01]  /*6700*/  @!P0 LDGSTS.E.BYPASS.LTC128B.128 [R199+0x6000], [R10.64] ;  /* 0x060000000ac78fae */ /* 0x0003e2000b901d50 */
[C---:B------:R-:W-:Y:S02]  /*6710*/  @!P0 LEA R6, P1, R5.reuse, c[0x0][0x170], 0x1 ;  /* 0x00005c0005068a11 */ /* 0x040fe400078208ff */
[----:B------:R-:W-:Y:S01]  /*6720*/  @!P0 LEA.HI.X R12, R12, R3, R13, 0x5, P2 ;  /* 0x000000030c0c8211 */ /* 0x000fe200010f2c0d */
[----:B------:R-:W-:Y:S03]  /*6730*/  IMAD.MOV.U32 R13, RZ, RZ, c[0x0][0x1a0] ;  /* 0x00006800ff0d7624 */ /* 0x000fe600078e00ff */
[----:B------:R-:W-:Y:S01]  /*6740*/  @P0 STS.128 [R199+0x6800], RZ ;  /* 0x006800ffc7000388 */ /* 0x000fe20000000c00 */
[----:B------:R-:W-:Y:S01]  /*6750*/  @!P0 LEA.HI.X R7, R5, c[0x0][0x174], R12, 0x1, P1 ;  /* 0x00005d0005078a11 */ /* 0x000fe200008f0c0c */
[----:B------:R-:W-:Y:S04]  /*6760*/  @!P0 IMAD.WIDE.U32 R2, R13, 0x30, R2 ;  /* 0x000000300d028825 */ /* 0x000fe800078e0002 */
[----:B------:R-:W-:Y:S01]  /*6770*/  @!P0 IMAD.IADD R3, R237, 0x1, R3 ;  /* 0x00000001ed038824 */ /* 0x000fe200078e0203 */
[----:B------:R-:W-:Y:S01]  /*6780*/  @!PT LDS RZ, [RZ] ;  /* 0x00000000fffff984 */ /* 0x000fe20000000800 */
[----:B------:R-:W-:Y:S01]  /*6790*/  @!PT LDS RZ, [RZ] ;  /* 0x00000000fffff984 */ /* 0x000fe20000000800 */
[----:B------:R-:W-:Y:S01]  /*67a0*/  @!PT LDS RZ, [RZ] ;  /* 0x00000000fffff984 */ /* 0x000fe20000000800 */
[----:B------:R1:W-:Y:S01]  /*67b0*/  @!P0 LDGSTS.E.BYPASS.LTC128B.128 [R199+0x6800], [R8.64] ;  /* 0x0680000008c78fae */ /* 0x0003e2000b901d50 */
[C---:B------:R-:W-:Y:S04]  /*67c0*/  @!P0 LEA R4, P1, R2.reuse, c[0x0][0x170], 0x1 ;  /* 0x00005c0002048a11 */ /* 0x040fe800078208ff */
[----:B------:R-:W-:Y:S02]  /*67d0*/  @!P0 LEA.HI.X R5, R2, c[0x0][0x174], R3, 0x1, P1 ;  /* 0x00005d0002058a11 */ /* 0x000fe400008f0c03 */
[----:B------:R-:W-:Y:S01]  /*67e0*/  @P0 STS.128 [R199+0x7000], RZ ;  /* 0x007000ffc7000388 */ /* 0x000fe20000000c00 */
[----:B------:R-:W-:Y:S06]  /*67f0*/  ISETP.GT.AND P1, PT, R200, RZ, PT ;  /* 0x000000ffc800720c */ /* 0x000fec0003f24270 */
[----:B------:R-:W-:Y:S01]  /*6800*/  @!PT LDS RZ, [RZ] ;  /* 0x00000000fffff984 */ /* 0x000fe20000000800 */
[----:B------:R-:W-:Y:S01]  /*6810*/  @!PT LDS RZ, [RZ] ;  /* 0x00000000fffff984 */ /* 0x000fe20000000800 */
[----:B------:R-:W-:Y:S01]  /*6820*/  @!PT LDS RZ, [RZ] ;  /* 0x00000000fffff984 */ /* 0x000fe20000000800 */
[----:B------:R2:W-:Y:S07]  /*6830*/  @!P0 LDGSTS.E.BYPASS.LTC128B.128 [R199+0x7000], [R6.64] ;  /* 0x0700000006c78fae */ /* 0x0005ee000b901d50 */
[----:B------:R-:W-:Y:S07]  /*6840*/  @P0 STS.128 [R199+0x7800], RZ ;  /* 0x007800ffc7000388 */ /* 0x000fee0000000c00 */
[----:B------:R-:W-:Y:S01]  /*6850*/  @!PT LDS RZ, [RZ] ;  /* 0x00000000fffff984 */ /* 0x000fe20000000800 */
[----:B------:R-:W-:Y:S01]  /*6860*/  @!PT LDS RZ, [RZ] ;  /* 0x00000000fffff984 */ /* 0x000fe20000000800 */
[----:B------:R-:W-:Y:S01]  /*6870*/  @!PT LDS RZ, [RZ] ;  /* 0x00000000fffff984 */ /* 0x000fe20000000800 */
[----:B------:R2:W-:Y:S07]  /*6880*/  @!P0 LDGSTS.E.BYPASS.LTC128B.128 [R199+0x7800], [R4.64] ;  /* 0x0780000004c78fae */ /* 0x0005ee000b901d50 */
[----:B------:R-:W-:Y:S07]  /*6890*/  LDSM.16.M88.4 R64, [R191] ;  /* 0x00000000bf40783b */ /* 0x000fee0000000200 */
[----:B------:R-:W2:Y:S07]  /*68a0*/  LDSM.16.M88.4 R16, [R184+0x4000] ;  /* 0x00400000b810783b */ /* 0x000eae0000000200 */
[----:B------:R-:W1:Y:S07]  /*68b0*/  LDSM.16.M88.4 R60, [R191+0x2000] ;  /* 0x00200000bf3c783b */ /* 0x000e6e0000000200 */
[----:B------:R-:W3:Y:S07]  /*68c0*/  LDSM.16.M88.4 R32, [R184+0x4800] ;  /* 0x00480000b820783b */ /* 0x000eee0000000200 */
[----:B------:R-:W0:Y:S07]  /*68d0*/  LDGDEPBAR ;  /* 0x00000000000079af */ /* 0x000e2e0000000000 */
[----:B------:R-:W4:Y:S07]  /*68e0*/  LDSM.16.M88.4 R48, [R184+0x5000] ;  /* 0x00500000b830783b */ /* 0x000f2e0000000200 */
[----:B------:R-:W5:Y:S01]  /*68f0*/  LDSM.16.M88.4 R140, [R184+0x5800] ;  /* 0x00580000b88c783b */ /* 0x000f620000000200 */
[-C--:B--2---:R-:W-:Y:S06]  /*6900*/  HMMA.16816.F32 R4, R64, R16.reuse, RZ ;  /* 0x000000104004723c */ /* 0x084fec00000018ff */
[----:B------:R-:W-:Y:S02]  /*6910*/  LDSM.16.M88.4 R144, [R194] ;  /* 0x00000000c290783b */ /* 0x000fe40000000200 */
[C---:B-1----:R-:W-:Y:S05]  /*6920*/  HMMA.16816.F32 R8, R60.reuse, R16, RZ ;  /* 0x000000103c08723c */ /* 0x042fea00000018ff */
[----:B------:R-:W1:Y:S03]  /*6930*/  LDSM.16.M88.4 R148, [R190+0x4000] ;  /* 0x00400000be94783b */ /* 0x000e660000000200 */
[-C--:B------:R-:W-:Y:S04]  /*6940*/  HMMA.16816.F32 R12, R60, R18.reuse, RZ ;  /* 0x000000123c0c723c */ /* 0x080fe800000018ff */
[----:B------:R-:W2:Y:S04]  /*6950*/  LDSM.16.M88.4 R152, [R194+0x2000] ;  /* 0x00200000c298783b */ /* 0x000ea80000000200 */
[C---:B------:R-:W-:Y:S03]  /*6960*/  HMMA.16816.F32 R16, R64.reuse, R18, RZ ;  /* 0x000000124010723c */ /* 0x040fe600000018ff */
[----:B------:R-:W1:Y:S05]  /*6970*/  LDSM.16.M88.4 R156, [R190+0x4800] ;  /* 0x00480000be9c783b */ /* 0x000e6a0000000200 */
[-C--:B---3--:R-:W-:Y:S02]  /*6980*/  HMMA.16816.F32 R20, R64, R32.reuse, RZ ;  /* 0x000000204014723c */ /* 0x088fe400000018ff */
[----:B------:R-:W3:Y:S06]  /*6990*/  LDSM.16.M88.4 R160, [R190+0x5000] ;  /* 0x00500000bea0783b */ /* 0x000eec0000000200 */
[C---:B------:R-:W-:Y:S01]  /*69a0*/  HMMA.16816.F32 R24, R60.reuse, R32, RZ ;  /* 0x000000203c18723c */ /* 0x040fe200000018ff */
[----:B------:R-:W1:Y:S07]  /*69b0*/  LDSM.16.M88.4 R164, [R190+0x5800] ;  /* 0x00580000bea4783b */ /* 0x000e6e0000000200 */
[-C--:B------:R-:W-:Y:S01]  /*69c0*/  HMMA.16816.F32 R28, R60, R34.reuse, RZ ;  /* 0x000000223c1c723c */ /* 0x080fe200000018ff */
[----:B------:R-:W-:Y:S07]  /*69d0*/  LDSM.16.M88.4 R168, [R192+0x2000] ;  /* 0x00200000c0a8783b */ /* 0x000fee0000000200 */
[C---:B------:R-:W-:Y:S01]  /*69e0*/  HMMA.16816.F32 R32, R64.reuse, R34, RZ ;  /* 0x000000224020723c */ /* 0x040fe200000018ff */
[----:B------:R-:W-:Y:S07]  /*69f0*/  LDSM.16.M88.4 R172, [R193+0x2000] ;  /* 0x00200000c1ac783b */ /* 0x000fee0000000200 */
[-C--:B----4-:R-:W-:Y:S01]  /*6a00*/  HMMA.16816.F32 R36, R64, R48.reuse, RZ ;  /* 0x000000304024723c */ /* 0x090fe200000018ff */
[----:B------:R-:W-:Y:S07]  /*6a10*/  LDSM.16.M88.4 R176, [R189+0x800] ;  /* 0x00080000bdb0783b */ /* 0x000fee0000000200 */
[C---:B------:R-:W-:Y:S01]  /*6a20*/  HMMA.16816.F32 R40, R60.reuse, R48, RZ ;  /* 0x000000303c28723c */ /* 0x040fe200000018ff */
[----:B------:R-:W-:Y:S07]  /*6a30*/  LDSM.16.M88.4 R180, [R189+0x1000] ;  /* 0x00100000bdb4783b */ /* 0x000fee0000000200 */
[-C--:B------:R-:W-:Y:S08]  /*6a40*/  HMMA.16816.F32 R44, R60, R50.reuse, RZ ;  /* 0x000000323c2c723c */ /* 0x080ff000000018ff */
[C---:B------:R-:W-:Y:S08]  /*6a50*/  HMMA.16816.F32 R48, R64.reuse, R50, RZ ;  /* 0x000000324030723c */ /* 0x040ff000000018ff */
[-C--:B-----5:R-:W-:Y:S08]  /*6a60*/  HMMA.16816.F32 R52, R64, R140.reuse, RZ ;  /* 0x0000008c4034723c */ /* 0x0a0ff000000018ff */
[C---:B------:R-:W-:Y:S08]  /*6a70*/  HMMA.16816.F32 R56, R60.reuse, R140, RZ ;  /* 0x0000008c3c38723c */ /* 0x040ff000000018ff */
[-C--:B------:R-:W-:Y:S08]  /*6a80*/  HMMA.16816.F32 R60, R60, R142.reuse, RZ ;  /* 0x0000008e3c3c723c */ /* 0x080ff000000018ff */
[----:B------:R-:W-:Y:S01]  /*6a90*/  HMMA.16816.F32 R64, R64, R142, RZ ;  /* 0x0000008e4040723c */ /* 0x000fe200000018ff */
[----:B------:R-:W-:Y:S07]  /*6aa0*/  LDSM.16.M88.4 R140, [R192] ;  /* 0x00000000c08c783b */ /* 0x000fee0000000200 */
[-C--:B-1----:R-:W-:Y:S08]  /*6ab0*/  HMMA.16816.F32 R4, R144, R148.reuse, R4 ;  /* 0x000000949004723c */ /* 0x082ff00000001804 */
[C---:B--2---:R-:W-:Y:S08]  /*6ac0*/  HMMA.16816.F32 R8, R152.reuse, R148, R8 ;  /* 0x000000949808723c */ /* 0x044ff00000001808 */
[-C--:B------:R-:W-:Y:S08]  /*6ad0*/  HMMA.16816.F32 R12, R152, R150.reuse, R12 ;  /* 0x00000096980c723c */ /* 0x080ff0000000180c */
[C---:B------:R-:W-:Y:S01]  /*6ae0*/  HMMA.16816.F32 R16, R144.reuse, R150, R16 ;  /* 0x000000969010723c */ /* 0x040fe20000001810 */
[----:B------:R-:W1:Y:S07]  /*6af0*/  LDSM.16.M88.4 R148, [R195] ;  /* 0x00000000c394783b */ /* 0x000e6e0000000200 */
[-C--:B------:R-:W-:Y:S08]  /*6b00*/  HMMA.16816.F32 R20, R144, R156.reuse, R20 ;  /* 0x0000009c9014723c */ /* 0x080ff00000001814 */
[C---:B------:R-:W-:Y:S08]  /*6b10*/  HMMA.16816.F32 R24, R152.reuse, R156, R24 ;  /* 0x0000009c9818723c */ /* 0x040ff00000001818 */
[-C--:B------:R-:W-:Y:S08]  /*6b20*/  HMMA.16816.F32 R28, R152, R158.reuse, R28 ;  /* 0x0000009e981c723c */ /* 0x080ff0000000181c */
[C---:B------:R-:W-:Y:S01]  /*6b30*/  HMMA.16816.F32 R32, R144.reuse, R158, R32 ;  /* 0x0000009e9020723c */ /* 0x040fe20000001820 */
[----:B------:R-:W2:Y:S07]  /*6b40*/  LDSM.16.M88.4 R156, [R198] ;  /* 0x00000000c69c783b */ /* 0x000eae0000000200 */
[-C--:B---3--:R-:W-:Y:S08]  /*6b50*/  HMMA.16816.F32 R36, R144, R160.reuse, R36 ;  /* 0x000000a09024723c */ /* 0x088ff00000001824 */
[C---:B------:R-:W-:Y:S08]  /*6b60*/  HMMA.16816.F32 R40, R152.reuse, R160, R40 ;  /* 0x000000a09828723c */ /* 0x040ff00000001828 */
[-C--:B------:R-:W-:Y:S08]  /*6b70*/  HMMA.16816.F32 R44, R152, R162.reuse, R44 ;  /* 0x000000a2982c723c */ /* 0x080ff0000000182c */
[C---:B------:R-:W-:Y:S01]  /*6b80*/  HMMA.16816.F32 R48, R144.reuse, R162, R48 ;  /* 0x000000a29030723c */ /* 0x040fe20000001830 */
[----:B------:R-:W-:Y:S07]  /*6b90*/  LDSM.16.M88.4 R160, [R196] ;  /* 0x00000000c4a0783b */ /* 0x000fee0000000200 */
[-C--:B------:R-:W-:Y:S08]  /*6ba0*/  HMMA.16816.F32 R52, R144, R164.reuse, R52 ;  /* 0x000000a49034723c */ /* 0x080ff00000001834 */
[C---:B------:R-:W-:Y:S08]  /*6bb0*/  HMMA.16816.F32 R56, R152.reuse, R164, R56 ;  /* 0x000000a49838723c */ /* 0x040ff00000001838 */
[-C--:B------:R-:W-:Y:S01]  /*6bc0*/  HMMA.16816.F32 R60, R152, R166.reuse, R60 ;  /* 0x000000a6983c723c */ /* 0x080fe2000000183c */
[----:B------:R-:W3:Y:S07]  /*6bd0*/  LDSM.16.M88.4 R152, [R197] ;  /* 0x00000000c598783b */ /* 0x000eee0000000200 */
[----:B------:R-:W-:Y:S01]  /*6be0*/  HMMA.16816.F32 R64, R144, R166, R64 ;  /* 0x000000a69040723c */ /* 0x000fe20000001840 */
[----:B------:R-:W-:Y:S07]  /*6bf0*/  LDSM.16.M88.4 R144, [R193] ;  /* 0x00000000c190783b */ /* 0x000fee0000000200 */
[-C--:B-1----:R-:W-:Y:S01]  /*6c00*/  HMMA.16816.F32 R4, R140, R148.reuse, R4 ;  /* 0x000000948c04723c */ /* 0x082fe20000001804 */
[----:B------:R-:W1:Y:S07]  /*6c10*/  LDSM.16.M88.4 R164, [R189] ;  /* 0x00000000bda4783b */ /* 0x000e6e0000000200 */
        /* <DEDUP_REMOVED lines=10> */
[-C--:B---3--:R-:W-:Y:S08]  /*6cc0*/  HMMA.16816.F32 R36, R140, R152.reuse, R36 ;  /* 0x000000988c24723c */ /* 0x088ff00000001824 */
[C---:B------:R-:W-:Y:S08]  /*6cd0*/  HMMA.16816.F32 R40, R168.reuse, R152, R40 ;  /* 0x00000098a828723c */ /* 0x040ff00000001828 */
[-C--:B------:R-:W-:Y:S08]  /*6ce0*/  HMMA.16816.F32 R44, R168, R154.reuse, R44 ;  /* 0x0000009aa82c723c */ /* 0x080ff0000000182c */
[C---:B------:R-:W-:Y:S08]  /*6cf0*/  HMMA.16816.F32 R48, R140.reuse, R154, R48 ;  /* 0x0000009a8c30723c */ /* 0x040ff00000001830 */
[-C--:B------:R-:W-:Y:S08]  /*6d00*/  HMMA.16816.F32 R52, R140, R160.reuse, R52 ;  /* 0x000000a08c34723c */ /* 0x080ff00000001834 */
[C---:B------:R-:W-:Y:S08]  /*6d10*/  HMMA.16816.F32 R56, R168.reuse, R160, R56 ;  /* 0x000000a0a838723c */ /* 0x040ff00000001838 */
[-C--:B------:R-:W-:Y:S08]  /*6d20*/  HMMA.16816.F32 R60, R168, R162.reuse, R60 ;  /* 0x000000a2a83c723c */ /* 0x080ff0000000183c */
[----:B------:R-:W-:Y:S08]  /*6d30*/  HMMA.16816.F32 R64, R140, R162, R64 ;  /* 0x000000a28c40723c */ /* 0x000ff00000001840 */
[-C--:B-1----:R-:W-:Y:S08]  /*6d40*/  HMMA.16816.F32 R4, R144, R164.reuse, R4 ;  /* 0x000000a49004723c */ /* 0x082ff00000001804 */
        /* <DEDUP_REMOVED lines=16> */
.L_x_1080:
[----:B------:R-:W-:Y:S01]  /*6e50*/  FMNMX.FTZ R2, R4, R0, !PT ;  /* 0x0000000004027209 */ /* 0x000fe20007810000 */
[----:B-1----:R-:W-:Y:S01]  /*6e60*/  LDSM.16.MT88.4 R144, [R185+0x6000] ;  /* 0x00600000b990783b */ /* 0x002fe20000004200 */
[----:B------:R-:W-:Y:S02]  /*6e70*/  IMAD.SHL.U32 R172, R200, 0x2, RZ ;  /* 0x00000002c8ac7824 */ /* 0x000fe400078e00ff */
        /* <DEDUP_REMOVED lines=48> */
[----:B------:R-:W-:Y:S04]  /*7180*/  FMNMX.FTZ R3, R60, R3, !PT ;  /* 0x000000033c037209 */ /* 0x000fe80007810000 */
[----:B------:R-:W-:Y:S03]  /*7190*/  FMNMX.FTZ R3, R61, R3, !PT ;  /* 0x000000033d037209 */ /* 0x000fe60007810000 */
[----:B------:R-:W2:Y:S08]  /*71a0*/  SHFL.BFLY PT, R96, R2, 0x2, 0x1f ;  /* 0x0c401f0002607f89 */ /* 0x000eb000000e0000 */
[----:B------:R-:W3:Y:S01]  /*71b0*/  SHFL.BFLY PT, R99, R3, 0x2, 0x1f ;  /* 0x0c401f0003637f89 */ /* 0x000ee200000e0000 */
[----:B-1----:R-:W-:Y:S04]  /*71c0*/  FMNMX.FTZ R97, R97, R100, !PT ;  /* 0x0000006461617209 */ /* 0x002fe80007810000 */
[C---:B------:R-:W-:Y:S01]  /*71d0*/  FSETP.NEU.FTZ.AND P2, PT, R97.reuse, -INF , PT ;  /* 0xff8000006100780b */ /* 0x040fe20003f5d000 */
[C---:B------:R-:W-:Y:S02]  /*71e0*/  FADD.FTZ R0, -R97.reuse, R0 ;  /* 0x0000000061007221 */ /* 0x040fe40000010100 */
[----:B------:R-:W-:Y:S01]  /*71f0*/  FMUL.FTZ R152, R97, c[0x0][0x23c] ;  /* 0x00008f0061987a20 */ /* 0x000fe20000410000 */
[----:B--2---:R-:W-:Y:S01]  /*7200*/  FMNMX.FTZ R2, R2, R96, !PT ;  /* 0x0000006002027209 */ /* 0x004fe20007810000 */
[----:B------:R-:W-:Y:S01]  /*7210*/  FMUL.FTZ R0, R0, c[0x0][0x23c] ;  /* 0x00008f0000007a20 */ /* 0x000fe20000410000 */
[----:B------:R-:W-:Y:S02]  /*7220*/  FMNMX.FTZ R96, R10, R102, !PT ;  /* 0x000000660a607209 */ /* 0x000fe40007810000 */
[----:B------:R-:W-:Y:S01]  /*7230*/  FSEL R152, R152, RZ, P2 ;  /* 0x000000ff98987208 */ /* 0x000fe20001000000 */
[----:B------:R1:W2:Y:S01]  /*7240*/  MUFU.EX2 R100, R0 ;  /* 0x0000000000647308 */ /* 0x0002a20000000800 */
[----:B------:R-:W4:Y:S01]  /*7250*/  SHFL.BFLY PT, R103, R2, 0x1, 0x1f ;  /* 0x0c201f0002677f89 */ /* 0x000f2200000e0000 */
[----:B------:R-:W-:Y:S02]  /*7260*/  FMNMX.FTZ R96, R11, R96, !PT ;  /* 0x000000600b607209 */ /* 0x000fe40007810000 */
[----:B---3--:R-:W-:Y:S01]  /*7270*/  FMNMX.FTZ R3, R3, R99, !PT ;  /* 0x0000006303037209 */ /* 0x008fe20007810000 */
[--C-:B------:R-:W-:Y:S01]  /*7280*/  FFMA.FTZ R16, R16, c[0x0][0x23c], -R152.reuse ;  /* 0x00008f0010107a23 */ /* 0x100fe20000010898 */
[----:B------:R-:W-:Y:S01]  /*7290*/  FMNMX.FTZ R96, R14, R96, !PT ;  /* 0x000000600e607209 */ /* 0x000fe20007810000 */
[--C-:B------:R-:W-:Y:S02]  /*72a0*/  FFMA.FTZ R64, R64, c[0x0][0x23c], -R152.reuse ;  /* 0x00008f0040407a23 */ /* 0x100fe40000010898 */
[----:B------:R-:W3:Y:S01]  /*72b0*/  SHFL.BFLY PT, R140, R3, 0x1, 0x1f ;  /* 0x0c201f00038c7f89 */ /* 0x000ee200000e0000 */
[----:B------:R5:W-:Y:S01]  /*72c0*/  MUFU.EX2 R236, R16 ;  /* 0x0000001000ec7308 */ /* 0x000be20000000800 */
[----:B------:R-:W-:Y:S01]  /*72d0*/  FMNMX.FTZ R96, R15, R96, !PT ;  /* 0x000000600f607209 */ /* 0x000fe20007810000 */
[--C-:B------:R-:W-:Y:S02]  /*72e0*/  FFMA.FTZ R17, R17, c[0x0][0x23c], -R152.reuse ;  /* 0x00008f0011117a23 */ /* 0x100fe40000010898 */
[--C-:B------:R-:W-:Y:S01]  /*72f0*/  FFMA.FTZ R4, R4, c[0x0][0x23c], -R152.reuse ;  /* 0x00008f0004047a23 */ /* 0x100fe20000010898 */
[----:B------:R-:W-:Y:S01]  /*7300*/  FMNMX.FTZ R96, R26, R96, !PT ;  /* 0x000000601a607209 */ /* 0x000fe20007810000 */
[--C-:B------:R-:W-:Y:S02]  /*7310*/  FFMA.FTZ R65, R65, c[0x0][0x23c], -R152.reuse ;  /* 0x00008f0041417a23 */ /* 0x100fe40000010898 */
[--C-:B------:R-:W-:Y:S01]  /*7320*/  FFMA.FTZ R52, R52, c[0x0][0x23c], -R152.reuse ;  /* 0x00008f0034347a23 */ /* 0x100fe20000010898 */
[----:B------:R-:W-:Y:S01]  /*7330*/  FMNMX.FTZ R99, R27, R96, !PT ;  /* 0x000000601b637209 */ /* 0x000fe20007810000 */
[----:B------:R5:W-:Y:S01]  /*7340*/  MUFU.EX2 R235, R17 ;  /* 0x0000001100eb7308 */ /* 0x000be20000000800 */
[--C-:B------:R-:W-:Y:S02]  /*7350*/  FFMA.FTZ R20, R20, c[0x0][0x23c], -R152.reuse ;  /* 0x00008f0014147a23 */ /* 0x100fe40000010898 */
[--C-:B------:R-:W-:Y:S01]  /*7360*/  FFMA.FTZ R21, R21, c[0x0][0x23c], -R152.reuse ;  /* 0x00008f0015157a23 */ /* 0x100fe20000010898 */
[----:B----4-:R-:W-:Y:S01]  /*7370*/  FMNMX.FTZ R96, R2, R103, !PT ;  /* 0x0000006702607209 */ /* 0x010fe20007810000 */
[--C-:B------:R-:W-:Y:S01]  /*7380*/  FFMA.FTZ R5, R5, c[0x0][0x23c], -R152.reuse ;  /* 0x00008f0005057a23 */ /* 0x100fe20000010898 */
[----:B------:R-:W-:Y:S01]  /*7390*/  FMNMX.FTZ R2, R30, R99, !PT ;  /* 0x000000631e027209 */ /* 0x000fe20007810000 */
[----:B------:R-:W-:Y:S01]  /*73a0*/  FFMA.FTZ R32, R32, c[0x0][0x23c], -R152 ;  /* 0x00008f0020207a23 */ /* 0x000fe20000010898 */
[C---:B------:R-:W-:Y:S02]  /*73b0*/  FSETP.NEU.FTZ.AND P2, PT, R96.reuse, -INF , PT ;  /* 0xff8000006000780b */ /* 0x040fe40003f5d000 */
[----:B------:R4:W-:Y:S01]  /*73c0*/  MUFU.EX2 R232, R4 ;  /* 0x0000000400e87308 */ /* 0x0009e20000000800 */
[C---:B-1----:R-:W-:Y:S01]  /*73d0*/  FADD.FTZ R0, -R96.reuse, R98 ;  /* 0x0000006260007221 */ /* 0x042fe20000010100 */
[----:B------:R-:W-:Y:S01]  /*73e0*/  FMNMX.FTZ R2, R31, R2, !PT ;  /* 0x000000021f027209 */ /* 0x000fe20007810000 */
[----:B------:R-:W-:Y:S01]  /*73f0*/  FMUL.FTZ R153, R96, c[0x0][0x23c] ;  /* 0x00008f0060997a20 */ /* 0x000fe20000410000 */
[----:B---3--:R-:W-:Y:S01]  /*7400*/  FMNMX.FTZ R3, R3, R140, !PT ;  /* 0x0000008c03037209 */ /* 0x008fe20007810000 */
[----:B------:R-:W-:Y:S01]  /*7410*/  FMUL.FTZ R0, R0, c[0x0][0x23c] ;  /* 0x00008f0000007a20 */ /* 0x000fe20000410000 */
[----:B------:R-:W-:Y:S01]  /*7420*/  FMNMX.FTZ R2, R42, R2, !PT ;  /* 0x000000022a027209 */ /* 0x000fe20007810000 */
[----:B------:R-:W-:Y:S01]  /*7430*/  FFMA.FTZ R33, R33, c[0x0][0x23c], -R152 ;  /* 0x00008f0021217a23 */ /* 0x000fe20000010898 */
[----:B------:R-:W-:Y:S01]  /*7440*/  FSEL R153, R153, RZ, P2 ;  /* 0x000000ff99997208 */ /* 0x000fe20001000000 */
[----:B------:R-:W-:Y:S01]  /*7450*/  FMUL.FTZ R154, R3, c[0x0][0x23c] ;  /* 0x00008f00039a7a20 */ /* 0x000fe20000410000 */
[----:B------:R1:W-:Y:S01]  /*7460*/  MUFU.EX2 R99, R0 ;  /* 0x0000000000637308 */ /* 0x0003e20000000800 */
[----:B------:R-:W-:Y:S01]  /*7470*/  FMNMX.FTZ R2, R43, R2, !PT ;  /* 0x000000022b027209 */ /* 0x000fe20007810000 */
[----:B--2---:R-:W-:Y:S01]  /*7480*/  FMUL.FTZ R76, R100, R76 ;  /* 0x0000004c644c7220 */ /* 0x004fe20000410000 */
[----:B------:R-:W-:Y:S01]  /*7490*/  FSETP.NEU.FTZ.AND P2, PT, R3, -INF , PT ;  /* 0xff8000000300780b */ /* 0x000fe20003f5d000 */
[--C-:B------:R-:W-:Y:S01]  /*74a0*/  FFMA.FTZ R22, R22, c[0x0][0x23c], -R153.reuse ;  /* 0x00008f0016167a23 */ /* 0x100fe20000010899 */
[----:B------:R-:W-:Y:S01]  /*74b0*/  FMNMX.FTZ R2, R46, R2, !PT ;  /* 0x000000022e027209 */ /* 0x000fe20007810000 */
[--C-:B------:R-:W-:Y:S01]  /*74c0*/  FFMA.FTZ R23, R23, c[0x0][0x23c], -R153.reuse ;  /* 0x00008f0017177a23 */ /* 0x100fe20000010899 */
[----:B------:R-:W-:Y:S01]  /*74d0*/  FSEL R154, R154, RZ, P2 ;  /* 0x000000ff9a9a7208 */ /* 0x000fe20001000000 */
[--C-:B------:R-:W-:Y:S01]  /*74e0*/  FFMA.FTZ R38, R38, c[0x0][0x23c], -R153.reuse ;  /* 0x00008f0026267a23 */ /* 0x100fe20000010899 */
[----:B------:R-:W-:Y:S01]  /*74f0*/  FMNMX.FTZ R2, R47, R2, !PT ;  /* 0x000000022f027209 */ /* 0x000fe20007810000 */
[----:B------:R-:W2:Y:S01]  /*7500*/  MUFU.EX2 R231, R5 ;  /* 0x0000000500e77308 */ /* 0x000ea20000000800 */
[--C-:B-----5:R-:W-:Y:S01]  /*7510*/  LOP3.LUT R16, R207, UR12, R202.reuse, 0x96, !PT ;  /* 0x0000000ccf107c12 */ /* 0x120fe2000f8e96ca */
[--C-:B------:R-:W-:Y:S01]  /*7520*/  FFMA.FTZ R18, R18, c[0x0][0x23c], -R153.reuse ;  /* 0x00008f0012127a23 */ /* 0x100fe20000010899 */
[----:B------:R-:W-:Y:S01]  /*7530*/  LOP3.LUT R17, R205, UR12, R202, 0x96, !PT ;  /* 0x0000000ccd117c12 */ /* 0x000fe2000f8e96ca */
[----:B------:R-:W-:Y:S01]  /*7540*/  FFMA.FTZ R45, R45, c[0x0][0x23c], -R154 ;  /* 0x00008f002d2d7a23 */ /* 0x000fe2000001089a */
[----:B----4-:R-:W-:Y:S01]  /*7550*/  LOP3.LUT R4, R203, UR19, R172, 0x96, !PT ;  /* 0x00000013cb047c12 */ /* 0x010fe2000f8e96ac */
[----:B------:R-:W-:Y:S04]  /*7560*/  IMAD.WIDE.U32 R170, R16, -0x326172a9, RZ ;  /* 0xcd9e8d5710aa7825 */ /* 0x000fe800078e00ff */
[----:B------:R-:W-:Y:S01]  /*7570*/  MUFU.EX2 R233, R18 ;  /* 0x0000001200e97308 */ /* 0x000fe20000000800 */
[----:B------:R-:W-:Y:S02]  /*7580*/  FFMA.FTZ R16, R6, c[0x0][0x23c], -R153 ;  /* 0x00008f0006107a23 */ /* 0x000fe40000010899 */
[--C-:B------:R-:W-:Y:S02]  /*7590*/  FFMA.FTZ R40, R40, c[0x0][0x23c], -R154.reuse ;  /* 0x00008f0028287a23 */ /* 0x100fe4000001089a */
[----:B-1----:R-:W-:Y:S02]  /*75a0*/  FADD.FTZ R0, -R3, R101 ;  /* 0x0000006503007221 */ /* 0x002fe40000010100 */
[--C-:B------:R-:W-:Y:S02]  /*75b0*/  FFMA.FTZ R101, R7, c[0x0][0x23c], -R153.reuse ;  /* 0x00008f0007657a23 */ /* 0x100fe40000010899 */
[----:B------:R-:W-:Y:S01]  /*75c0*/  FMUL.FTZ R0, R0, c[0x0][0x23c] ;  /* 0x00008f0000007a20 */ /* 0x000fe20000410000 */
[----:B------:R1:W-:Y:S01]  /*75d0*/  MUFU.EX2 R230, R16 ;  /* 0x0000001000e67308 */ /* 0x0003e20000000800 */
[--C-:B------:R-:W-:Y:S02]  /*75e0*/  FFMA.FTZ R41, R41, c[0x0][0x23c], -R154.reuse ;  /* 0x00008f0029297a23 */ /* 0x100fe4000001089a */
[--C-:B------:R-:W-:Y:S01]  /*75f0*/  FFMA.FTZ R56, R56, c[0x0][0x23c], -R154.reuse ;  /* 0x00008f0038387a23 */ /* 0x100fe2000001089a */
[----:B--2---:R-:W-:Y:S01]  /*7600*/  F2FP.PACK_AB R140, R231, R232 ;  /* 0x000000e8e78c723e */ /* 0x004fe200000000ff */
[----:B------:R-:W-:Y:S04]  /*7610*/  IMAD.WIDE.U32 R168, R17, -0x326172a9, RZ ;  /* 0xcd9e8d5711a87825 */ /* 0x000fe800078e00ff */
[--C-:B------:R-:W-:Y:S01]  /*7620*/  FFMA.FTZ R9, R9, c[0x0][0x23c], -R154.reuse ;  /* 0x00008f0009097a23 */ /* 0x100fe2000001089a */
[----:B------:R2:W-:Y:S01]  /*7630*/  MUFU.EX2 R98, R0 ;  /* 0x0000000000627308 */ /* 0x0005e20000000800 */
[--C-:B------:R-:W-:Y:S02]  /*7640*/  FFMA.FTZ R19, R19, c[0x0][0x23c], -R153.reuse ;  /* 0x00008f0013137a23 */ /* 0x100fe40000010899 */
[--C-:B------:R-:W-:Y:S02]  /*7650*/  FFMA.FTZ R24, R24, c[0x0][0x23c], -R154.reuse ;  /* 0x00008f0018187a23 */ /* 0x100fe4000001089a */
[--C-:B------:R-:W-:Y:S02]  /*7660*/  FFMA.FTZ R29, R29, c[0x0][0x23c], -R154.reuse ;  /* 0x00008f001d1d7a23 */ /* 0x100fe4000001089a */
[--C-:B------:R-:W-:Y:S02]  /*7670*/  FFMA.FTZ R28, R28, c[0x0][0x23c], -R154.reuse ;  /* 0x00008f001c1c7a23 */ /* 0x100fe4000001089a */
[--C-:B------:R-:W-:Y:S01]  /*7680*/  FFMA.FTZ R44, R44, c[0x0][0x23c], -R154.reuse ;  /* 0x00008f002c2c7a23 */ /* 0x100fe2000001089a */
[----:B------:R3:W4:Y:S01]  /*7690*/  MUFU.EX2 R234, R19 ;  /* 0x0000001300ea7308 */ /* 0x0007220000000800 */
[----:B------:R-:W-:Y:S04]  /*76a0*/  IMAD.WIDE.U32 R4, R4, -0x326172a9, RZ ;  /* 0xcd9e8d5704047825 */ /* 0x000fe800078e00ff */
[----:B------:R-:W-:Y:S01]  /*76b0*/  FFMA.FTZ R12, R12, c[0x0][0x23c], -R154 ;  /* 0x00008f000c0c7a23 */ /* 0x000fe2000001089a */
[----:B------:R-:W-:Y:S01]  /*76c0*/  LOP3.LUT R17, R169, UR11, R4, 0x96, !PT ;  /* 0x0000000ba9117c12 */ /* 0x000fe2000f8e9604 */
[----:B------:R-:W-:Y:S01]  /*76d0*/  FFMA.FTZ R8, R8, c[0x0][0x23c], -R154 ;  /* 0x00008f0008087a23 */ /* 0x000fe2000001089a */
[C---:B------:R-:W-:Y:S01]  /*76e0*/  LOP3.LUT R6, R5.reuse, UR13, R220, 0x96, !PT ;  /* 0x0000000d05067c12 */ /* 0x040fe2000f8e96dc */
[--C-:B------:R-:W-:Y:S01]  /*76f0*/  FFMA.FTZ R34, R34, c[0x0][0x23c], -R153.reuse ;  /* 0x00008f0022227a23 */ /* 0x100fe20000010899 */
[----:B------:R5:W-:Y:S01]  /*7700*/  MUFU.EX2 R228, R12 ;  /* 0x0000000c00e47308 */ /* 0x000be20000000800 */
[----:B------:R-:W-:Y:S01]  /*7710*/  LOP3.LUT R5, R5, UR13, R218, 0x96, !PT ;  /* 0x0000000d05057c12 */ /* 0x000fe2000f8e96da */
[----:B-1----:R-:W-:Y:S01]  /*7720*/  IMAD.WIDE.U32 R16, R17, -0x2daee0ad, RZ ;  /* 0xd2511f5311107825 */ /* 0x002fe200078e00ff */
[----:B------:R-:W-:Y:S02]  /*7730*/  LOP3.LUT R18, R171, UR11, R4, 0x96, !PT ;  /* 0x0000000bab127c12 */ /* 0x000fe4000f8e9604 */
[----:B--2---:R-:W-:Y:S01]  /*7740*/  FMNMX.FTZ R0, R58, R2, !PT ;  /* 0x000000023a007209 */ /* 0x004fe20007810000 */
[----:B------:R-:W-:Y:S03]  /*7750*/  IMAD.WIDE.U32 R6, R6, -0x2daee0ad, RZ ;  /* 0xd2511f5306067825 */ /* 0x000fe600078e00ff */
[----:B------:R-:W-:Y:S01]  /*7760*/  FMNMX.FTZ R0, R59, R0, !PT ;  /* 0x000000003b007209 */ /* 0x000fe20007810000 */
[----:B------:R-:W-:Y:S01]  /*7770*/  MUFU.EX2 R224, R8 ;  /* 0x0000000800e07308 */ /* 0x000fe20000000800 */
[----:B------:R-:W-:Y:S01]  /*7780*/  FFMA.FTZ R13, R13, c[0x0][0x23c], -R154 ;  /* 0x00008f000d0d7a23 */ /* 0x000fe2000001089a */
[----:B------:R-:W-:Y:S01]  /*7790*/  LOP3.LUT R17, R17, UR8, R6, 0x96, !PT ;  /* 0x0000000811117c12 */ /* 0x000fe2000f8e9606 */
[----:B------:R-:W-:Y:S01]  /*77a0*/  IMAD.WIDE.U32 R4, R5, -0x2daee0ad, RZ ;  /* 0xd2511f5305047825 */ /* 0x000fe200078e00ff */
[----:B------:R-:W-:Y:S02]  /*77b0*/  FMNMX.FTZ R0, R62, R0, !PT ;  /* 0x000000003e007209 */ /* 0x000fe40007810000 */
[----:B------:R-:W-:Y:S01]  /*77c0*/  LOP3.LUT R7, R7, UR10, R204, 0x96, !PT ;  /* 0x0000000a07077c12 */ /* 0x000fe2000f8e96cc */
[----:B---3--:R-:W-:Y:S01]  /*77d0*/  IMAD.WIDE.U32 R18, R18, -0x2daee0ad, RZ ;  /* 0xd2511f5312127825 */ /* 0x008fe200078e00ff */
[----:B------:R-:W-:Y:S02]  /*77e0*/  FMNMX.FTZ R0, R63, R0, !PT ;  /* 0x000000003f007209 */ /* 0x000fe40007810000 */
[----:B------:R-:W1:Y:S01]  /*77f0*/  MUFU.EX2 R227, R13 ;  /* 0x0000000d00e37308 */ /* 0x000e620000000800 */
[----:B------:R-:W-:Y:S01]  /*7800*/  IMAD.WIDE.U32 R160, R17, -0x326172a9, RZ ;  /* 0xcd9e8d5711a07825 */ /* 0x000fe200078e00ff */
[----:B------:R-:W-:Y:S01]  /*7810*/  LOP3.LUT R19, R19, UR8, R4, 0x96, !PT ;  /* 0x0000000813137c12 */ /* 0x000fe2000f8e9604 */
[----:B------:R-:W2:Y:S01]  /*7820*/  SHFL.BFLY PT, R2, R0, 0x2, 0x1f ;  /* 0x0c401f0000027f89 */ /* 0x000ea200000e0000 */
[----:B------:R-:W-:Y:S01]  /*7830*/  LOP3.LUT R5, R5, UR10, R206, 0x96, !PT ;  /* 0x0000000a05057c12 */ /* 0x000fe2000f8e96ce */
[----:B------:R-:W-:Y:S01]  /*7840*/  IMAD.WIDE.U32 R6, R7, -0x326172a9, RZ ;  /* 0xcd9e8d5707067825 */ /* 0x000fe200078e00ff */
[----:B----4-:R-:W-:Y:S03]  /*7850*/  F2FP.PACK_AB R143, R234, R233 ;  /* 0x000000e9ea8f723e */ /* 0x010fe600000000ff */
[----:B------:R-:W-:Y:S01]  /*7860*/  IMAD.WIDE.U32 R164, R19, -0x326172a9, RZ ;  /* 0xcd9e8d5713a47825 */ /* 0x000fe200078e00ff */
[----:B------:R-:W-:Y:S01]  /*7870*/  MUFU.EX2 R223, R9 ;  /* 0x0000000900df7308 */ /* 0x000fe20000000800 */
[----:B------:R-:W-:Y:S02]  /*7880*/  LOP3.LUT R6, R161, UR7, R6, 0x96, !PT ;  /* 0x00000007a1067c12 */ /* 0x000fe4000f8e9606 */
[----:B------:R-:W-:Y:S01]  /*7890*/  IMAD.WIDE.U32 R4, R5, -0x326172a9, RZ ;  /* 0xcd9e8d5705047825 */ /* 0x000fe200078e00ff */
[----:B------:R-:W-:Y:S03]  /*78a0*/  LOP3.LUT R7, R7, UR9, R168, 0x96, !PT ;  /* 0x0000000907077c12 */ /* 0x000fe6000f8e96a8 */
[----:B------:R-:W-:Y:S01]  /*78b0*/  IMAD.WIDE.U32 R162, R6, -0x2daee0ad, RZ ;  /* 0xd2511f5306a27825 */ /* 0x000fe200078e00ff */
[----:B-----5:R-:W-:Y:S02]  /*78c0*/  LOP3.LUT R12, R5, UR9, R170, 0x96, !PT ;  /* 0x00000009050c7c12 */ /* 0x020fe4000f8e96aa */
[----:B------:R-:W3:Y:S01]  /*78d0*/  MUFU.EX2 R229, R101 ;  /* 0x0000006500e57308 */ /* 0x000ee20000000800 */
[----:B------:R-:W-:Y:S02]  /*78e0*/  FFMA.FTZ R35, R35, c[0x0][0x23c], -R153 ;  /* 0x00008f0023237a23 */ /* 0x000fe40000010899 */
[----:B------:R-:W-:Y:S01]  /*78f0*/  FMUL.FTZ R19, R99, R119 ;  /* 0x0000007763137220 */ /* 0x000fe20000410000 */
[----:B-1----:R-:W-:Y:S01]  /*7900*/  F2FP.PACK_AB R150, R227, R228 ;  /* 0x000000e4e396723e */ /* 0x002fe200000000ff */
[----:B------:R-:W-:Y:S01]  /*7910*/  IMAD.WIDE.U32 R12, R12, -0x2daee0ad, RZ ;  /* 0xd2511f530c0c7825 */ /* 0x000fe200078e00ff */
[----:B--2---:R-:W-:Y:S03]  /*7920*/  FMNMX.FTZ R0, R0, R2, !PT ;  /* 0x0000000200007209 */ /* 0x004fe60007810000 */
[C---:B------:R-:W-:Y:S01]  /*7930*/  FMUL.FTZ R72, R98.reuse, R72 ;  /* 0x0000004862487220 */ /* 0x040fe20000410000 */
[----:B------:R1:W-:Y:S01]  /*7940*/  MUFU.EX2 R183, R32 ;  /* 0x0000002000b77308 */ /* 0x0003e20000000800 */
[C---:B------:R-:W-:Y:S01]  /*7950*/  FMUL.FTZ R73, R98.reuse, R73 ;  /* 0x0000004962497220 */ /* 0x040fe20000410000 */
[----:B------:R-:W2:Y:S01]  /*7960*/  SHFL.BFLY PT, R2, R0, 0x1, 0x1f ;  /* 0x0c201f0000027f89 */ /* 0x000ea200000e0000 */
[C---:B------:R-:W-:Y:S02]  /*7970*/  FMUL.FTZ R68, R98.reuse, R68 ;  /* 0x0000004462447220 */ /* 0x040fe40000410000 */
[C---:B------:R-:W-:Y:S02]  /*7980*/  FMUL.FTZ R69, R98.reuse, R69 ;  /* 0x0000004562457220 */ /* 0x040fe40000410000 */
[C---:B------:R-:W-:Y:S02]  /*7990*/  FMUL.FTZ R80, R98.reuse, R80 ;  /* 0x0000005062507220 */ /* 0x040fe40000410000 */
[C---:B------:R-:W-:Y:S01]  /*79a0*/  FMUL.FTZ R81, R98.reuse, R81 ;  /* 0x0000005162517220 */ /* 0x040fe20000410000 */
[----:B------:R4:W-:Y:S01]  /*79b0*/  MUFU.EX2 R216, R33 ;  /* 0x0000002100d87308 */ /* 0x0009e20000000800 */
[C---:B------:R-:W-:Y:S02]  /*79c0*/  FMUL.FTZ R88, R98.reuse, R88 ;  /* 0x0000005862587220 */ /* 0x040fe40000410000 */
[C---:B------:R-:W-:Y:S01]  /*79d0*/  FMUL.FTZ R89, R98.reuse, R89 ;  /* 0x0000005962597220 */ /* 0x040fe20000410000 */
[----:B---3--:R-:W-:Y:S01]  /*79e0*/  F2FP.PACK_AB R141, R229, R230 ;  /* 0x000000e6e58d723e */ /* 0x008fe200000000ff */
[C---:B------:R-:W-:Y:S02]  /*79f0*/  FMUL.FTZ R92, R98.reuse, R92 ;  /* 0x0000005c625c7220 */ /* 0x040fe40000410000 */
[----:B------:R-:W-:Y:S02]  /*7a00*/  FMUL.FTZ R93, R98, R93 ;  /* 0x0000005d625d7220 */ /* 0x000fe40000410000 */
[----:B------:R-:W-:Y:S01]  /*7a10*/  FFMA.FTZ R25, R25, c[0x0][0x23c], -R154 ;  /* 0x00008f0019197a23 */ /* 0x000fe2000001089a */
[----:B------:R3:W-:Y:S01]  /*7a20*/  MUFU.EX2 R181, R34 ;  /* 0x0000002200b57308 */ /* 0x0007e20000000800 */
[C---:B------:R-:W-:Y:S02]  /*7a30*/  FMUL.FTZ R77, R100.reuse, R77 ;  /* 0x0000004d644d7220 */ /* 0x040fe40000410000 */
[C---:B------:R-:W-:Y:S02]  /*7a40*/  FMUL.FTZ R78, R99.reuse, R78 ;  /* 0x0000004e634e7220 */ /* 0x040fe40000410000 */
[----:B-1----:R-:W-:Y:S01]  /*7a50*/  FMUL.FTZ R32, R100, R120 ;  /* 0x0000007864207220 */ /* 0x002fe20000410000 */
[----:B--2---:R-:W-:Y:S01]  /*7a60*/  FMNMX.FTZ R2, R0, R2, !PT ;  /* 0x0000000200027209 */ /* 0x004fe20007810000 */
[----:B------:R-:W-:Y:S01]  /*7a70*/  FMUL.FTZ R79, R99, R79 ;  /* 0x0000004f634f7220 */ /* 0x000fe20000410000 */
[----:B------:R-:W-:Y:S01]  /*7a80*/  LOP3.LUT R0, R165, UR7, R4, 0x96, !PT ;  /* 0x00000007a5007c12 */ /* 0x000fe2000f8e9604 */
[----:B------:R-:W-:Y:S01]  /*7a90*/  IMAD.WIDE.U32 R4, R7, -0x2daee0ad, RZ ;  /* 0xd2511f5307047825 */ /* 0x000fe200078e00ff */
[C---:B------:R-:W-:Y:S01]  /*7aa0*/  FSETP.NEU.FTZ.AND P2, PT, R2.reuse, -INF , PT ;  /* 0xff8000000200780b */ /* 0x040fe20003f5d000 */
[----:B------:R1:W-:Y:S02]  /*7ab0*/  MUFU.EX2 R182, R35 ;  /* 0x0000002300b67308 */ /* 0x0003e40000000800 */
[----:B------:R-:W-:Y:S01]  /*7ac0*/  FMUL.FTZ R155, R2, c[0x0][0x23c] ;  /* 0x00008f00029b7a20 */ /* 0x000fe20000410000 */
[----:B------:R-:W-:Y:S01]  /*7ad0*/  LOP3.LUT R6, R163, UR4, R4, 0x96, !PT ;  /* 0x00000004a3067c12 */ /* 0x000fe2000f8e9604 */
[----:B------:R-:W-:Y:S01]  /*7ae0*/  IMAD.WIDE.U32 R166, R0, -0x2daee0ad, RZ ;  /* 0xd2511f5300a67825 */ /* 0x000fe200078e00ff */
[----:B------:R-:W-:Y:S02]  /*7af0*/  LOP3.LUT R5, R5, UR6, R16, 0x96, !PT ;  /* 0x0000000605057c12 */ /* 0x000fe4000f8e9610 */
[----:B------:R-:W-:Y:S01]  /*7b00*/  FSEL R155, R155, RZ, P2 ;  /* 0x000000ff9b9b7208 */ /* 0x000fe20001000000 */
[----:B------:R-:W-:Y:S01]  /*7b10*/  IMAD.WIDE.U32 R6, R6, -0x326172a9, RZ ;  /* 0xcd9e8d5706067825 */ /* 0x000fe200078e00ff */
[----:B------:R-:W-:Y:S01]  /*7b20*/  LOP3.LUT R4, R167, UR4, R12, 0x96, !PT ;  /* 0x00000004a7047c12 */ /* 0x000fe2000f8e960c */
[----:B------:R-:W-:Y:S01]  /*7b30*/  MUFU.EX2 R176, R24 ;  /* 0x0000001800b07308 */ /* 0x000fe20000000800 */
[----:B------:R-:W-:Y:S01]  /*7b40*/  LOP3.LUT R12, R13, UR6, R18, 0x96, !PT ;  /* 0x000000060d0c7c12 */ /* 0x000fe2000f8e9612 */
[--C-:B------:R-:W-:Y:S01]  /*7b50*/  FFMA.FTZ R15, R15, c[0x0][0x23c], -R155.reuse ;  /* 0x00008f000f0f7a23 */ /* 0x100fe2000001089b */
[----:B------:R-:W-:Y:S01]  /*7b60*/  LOP3.LUT R0, R6, 0xffff, RZ, 0xc0, !PT ;  /* 0x0000ffff06007812 */ /* 0x000fe200078ec0ff */
[--C-:B------:R-:W-:Y:S01]  /*7b70*/  FFMA.FTZ R14, R14, c[0x0][0x23c], -R155.reuse ;  /* 0x00008f000e0e7a23 */ /* 0x100fe2000001089b */
[----:B------:R-:W-:Y:S01]  /*7b80*/  SHF.R.U32.HI R13, RZ, 0x10, R6 ;  /* 0x00000010ff0d7819 */ /* 0x000fe20000011606 */
[----:B------:R-:W-:Y:S01]  /*7b90*/  IMAD.WIDE.U32 R156, R5, -0x326172a9, RZ ;  /* 0xcd9e8d57059c7825 */ /* 0x000fe200078e00ff */
[----:B------:R-:W-:Y:S03]  /*7ba0*/  LOP3.LUT R16, R6, 0xff, RZ, 0xc0, !PT ;  /* 0x000000ff06107812 */ /* 0x000fe600078ec0ff */
[----:B------:R2:W-:Y:S01]  /*7bb0*/  MUFU.EX2 R225, R15 ;  /* 0x0000000f00e17308 */ /* 0x0005e20000000800 */
[----:B------:R-:W-:Y:S04]  /*7bc0*/  IMAD.WIDE.U32 R158, R12, -0x326172a9, RZ ;  /* 0xcd9e8d570c9e7825 */ /* 0x000fe800078e00ff */
[----:B------:R-:W-:Y:S04]  /*7bd0*/  IMAD.WIDE.U32 R4, R4, -0x326172a9, RZ ;  /* 0xcd9e8d5704047825 */ /* 0x000fe800078e00ff */
[--C-:B------:R-:W-:Y:S01]  /*7be0*/  FFMA.FTZ R10, R10, c[0x0][0x23c], -R155.reuse ;  /* 0x00008f000a0a7a23 */ /* 0x100fe2000001089b */
[----:B------:R5:W5:Y:S01]  /*7bf0*/  MUFU.EX2 R226, R14 ;  /* 0x0000000e00e27308 */ /* 0x000b620000000800 */
[----:B------:R-:W-:Y:S01]  /*7c00*/  LOP3.LUT R18, R4, 0xff, RZ, 0xc0, !PT ;  /* 0x000000ff04127812 */ /* 0x000fe200078ec0ff */
[--C-:B------:R-:W-:Y:S01]  /*7c10*/  FFMA.FTZ R11, R11, c[0x0][0x23c], -R155.reuse ;  /* 0x00008f000b0b7a23 */ /* 0x100fe2000001089b */
[----:B------:R-:W-:Y:S01]  /*7c20*/  SHF.R.U32.HI R17, RZ, 0x18, R4 ;  /* 0x00000018ff117819 */ /* 0x000fe20000011604 */
[----:B----4-:R-:W-:Y:S01]  /*7c30*/  FMUL.FTZ R33, R100, R121 ;  /* 0x0000007964217220 */ /* 0x010fe20000410000 */
[----:B------:R-:W-:Y:S01]  /*7c40*/  LOP3.LUT R12, R4, 0xffff, RZ, 0xc0, !PT ;  /* 0x0000ffff040c7812 */ /* 0x000fe200078ec0ff */
[C---:B---3--:R-:W-:Y:S02]  /*7c50*/  FMUL.FTZ R34, R99.reuse, R122 ;  /* 0x0000007a63227220 */ /* 0x048fe40000410000 */
[----:B-1----:R-:W-:Y:S02]  /*7c60*/  FMUL.FTZ R35, R99, R123 ;  /* 0x0000007b63237220 */ /* 0x002fe40000410000 */
[----:B------:R-:W-:Y:S01]  /*7c70*/  MUFU.EX2 R222, R10 ;  /* 0x0000000a00de7308 */ /* 0x000fe20000000800 */
[--C-:B------:R-:W-:Y:S02]  /*7c80*/  FFMA.FTZ R46, R46, c[0x0][0x23c], -R155.reuse ;  /* 0x00008f002e2e7a23 */ /* 0x100fe4000001089b */
[--C-:B------:R-:W-:Y:S01]  /*7c90*/  FFMA.FTZ R47, R47, c[0x0][0x23c], -R155.reuse ;  /* 0x00008f002f2f7a23 */ /* 0x100fe2000001089b */
[----:B--2---:R-:W-:Y:S01]  /*7ca0*/  SHF.R.U32.HI R15, RZ, 0x18, R6 ;  /* 0x00000018ff0f7819 */ /* 0x004fe20000011606 */
[--C-:B------:R-:W-:Y:S01]  /*7cb0*/  FFMA.FTZ R42, R42, c[0x0][0x23c], -R155.reuse ;  /* 0x00008f002a2a7a23 */ /* 0x100fe2000001089b */
[----:B------:R-:W-:Y:S01]  /*7cc0*/  LOP3.LUT R6, R7, UR15, R156, 0x96, !PT ;  /* 0x0000000f07067c12 */ /* 0x000fe2000f8e969c */
[----:B------:R-:W-:Y:S01]  /*7cd0*/  FFMA.FTZ R26, R26, c[0x0][0x23c], -R155 ;  /* 0x00008f001a1a7a23 */ /* 0x000fe2000001089b */
[----:B------:R-:W-:Y:S01]  /*7ce0*/  SHF.R.U32.HI R7, RZ, 0x8, R0 ;  /* 0x00000008ff077819 */ /* 0x000fe20000011600 */
[----:B------:R-:W-:Y:S01]  /*7cf0*/  FMUL.FTZ R84, R100, R84 ;  /* 0x0000005464547220 */ /* 0x000fe20000410000 */
[----:B------:R-:W-:Y:S01]  /*7d00*/  LOP3.LUT R0, R13, 0xff, RZ, 0xc0, !PT ;  /* 0x000000ff0d007812 */ /* 0x000fe200078ec0ff */
[----:B------:R-:W1:Y:S01]  /*7d10*/  MUFU.EX2 R217, R11 ;  /* 0x0000000b00d97308 */ /* 0x000e620000000800 */
[----:B------:R-:W-:Y:S01]  /*7d20*/  PRMT R16, R16, 0x5410, R7 ;  /* 0x0000541010107816 */ /* 0x000fe20000000007 */
[----:B------:R-:W-:Y:S01]  /*7d30*/  FMUL.FTZ R85, R100, R85 ;  /* 0x0000005564557220 */ /* 0x000fe20000410000 */
[----:B------:R-:W-:Y:S01]  /*7d40*/  PRMT R15, R0, 0x5410, R15 ;  /* 0x00005410000f7816 */ /* 0x000fe2000000000f */
[----:B------:R-:W-:Y:S01]  /*7d50*/  FMUL.FTZ R86, R99, R86 ;  /* 0x0000005663567220 */ /* 0x000fe20000410000 */
[----:B------:R-:W-:Y:S01]  /*7d60*/  LOP3.LUT R0, R6, 0xffff, RZ, 0xc0, !PT ;  /* 0x0000ffff06007812 */ /* 0x000fe200078ec0ff */
[--C-:B------:R-:W-:Y:S01]  /*7d70*/  HSET2.LE.AND R142, R16, R201.reuse, PT ;  /* 0x000000c9108e7233 */ /* 0x100fe20003803000 */
[----:B------:R-:W-:Y:S01]  /*7d80*/  SHF.R.U32.HI R7, RZ, 0x10, R6 ;  /* 0x00000010ff077819 */ /* 0x000fe20000011606 */
[----:B------:R-:W-:Y:S01]  /*7d90*/  FMUL.FTZ R16, R100, R116 ;  /* 0x0000007464107220 */ /* 0x000fe20000410000 */
[----:B-----5:R-:W-:Y:S01]  /*7da0*/  SHF.R.U32.HI R14, RZ, 0x10, R4 ;  /* 0x00000010ff0e7819 */ /* 0x020fe20000011604 */
[----:B------:R-:W-:Y:S01]  /*7db0*/  MUFU.EX2 R180, R20 ;  /* 0x0000001400b47308 */ /* 0x000fe20000000800 */
[----:B------:R-:W-:Y:S01]  /*7dc0*/  LOP3.LUT R4, R5, UR15, R158, 0x96, !PT ;  /* 0x0000000f05047c12 */ /* 0x000fe2000f8e969e */
[----:B------:R-:W-:Y:S01]  /*7dd0*/  FMUL.FTZ R87, R99, R87 ;  /* 0x0000005763577220 */ /* 0x000fe20000410000 */
[----:B------:R-:W-:Y:S01]  /*7de0*/  LOP3.LUT R8, R6, 0xff, RZ, 0xc0, !PT ;  /* 0x000000ff06087812 */ /* 0x000fe200078ec0ff */
[----:B------:R-:W-:Y:S01]  /*7df0*/  FFMA.FTZ R49, R49, c[0x0][0x23c], -R152 ;  /* 0x00008f0031317a23 */ /* 0x000fe20000010898 */
[----:B------:R-:W-:Y:S01]  /*7e00*/  SHF.R.U32.HI R6, RZ, 0x18, R6 ;  /* 0x00000018ff067819 */ /* 0x000fe20000011606 */
[----:B------:R-:W-:Y:S01]  /*7e10*/  FFMA.FTZ R120, R51, c[0x0][0x23c], -R153 ;  /* 0x00008f0033787a23 */ /* 0x000fe20000010899 */
[----:B------:R-:W-:Y:S01]  /*7e20*/  SHF.R.U32.HI R5, RZ, 0x8, R0 ;  /* 0x00000008ff057819 */ /* 0x000fe20000011600 */
[----:B------:R-:W-:Y:S01]  /*7e30*/  FMUL.FTZ R51, R99, R139 ;  /* 0x0000008b63337220 */ /* 0x000fe20000410000 */
[----:B------:R-:W-:Y:S01]  /*7e40*/  LOP3.LUT R0, R7, 0xff, RZ, 0xc0, !PT ;  /* 0x000000ff07007812 */ /* 0x000fe200078ec0ff */
[----:B------:R2:W-:Y:S01]  /*7e50*/  MUFU.EX2 R179, R21 ;  /* 0x0000001500b37308 */ /* 0x0005e20000000800 */
[----:B------:R-:W-:Y:S01]  /*7e60*/  PRMT R9, R8, 0x5410, R5 ;  /* 0x0000541008097816 */ /* 0x000fe20000000005 */
[----:B------:R-:W-:Y:S01]  /*7e70*/  FFMA.FTZ R37, R37, c[0x0][0x23c], -R152 ;  /* 0x00008f0025257a23 */ /* 0x000fe20000010898 */
[----:B------:R-:W-:Y:S01]  /*7e80*/  PRMT R8, R0, 0x5410, R6 ;  /* 0x0000541000087816 */ /* 0x000fe20000000006 */
[----:B------:R-:W-:Y:S01]  /*7e90*/  FFMA.FTZ R36, R36, c[0x0][0x23c], -R152 ;  /* 0x00008f0024247a23 */ /* 0x000fe20000010898 */
[C---:B------:R-:W-:Y:S01]  /*7ea0*/  LOP3.LUT R0, R4.reuse, 0xffff, RZ, 0xc0, !PT ;  /* 0x0000ffff04007812 */ /* 0x040fe200078ec0ff */
[----:B------:R-:W-:Y:S01]  /*7eb0*/  FFMA.FTZ R57, R57, c[0x0][0x23c], -R154 ;  /* 0x00008f0039397a23 */ /* 0x000fe2000001089a */
[----:B------:R-:W-:Y:S01]  /*7ec0*/  LOP3.LUT R7, R4, 0xff, RZ, 0xc0, !PT ;  /* 0x000000ff04077812 */ /* 0x000fe200078ec0ff */
[----:B------:R-:W-:Y:S01]  /*7ed0*/  FFMA.FTZ R58, R58, c[0x0][0x23c], -R155 ;  /* 0x00008f003a3a7a23 */ /* 0x000fe2000001089b */
[----:B------:R-:W-:Y:S01]  /*7ee0*/  SHF.R.U32.HI R0, RZ, 0x8, R0 ;  /* 0x00000008ff007819 */ /* 0x000fe20000011600 */
[----:B------:R-:W-:Y:S01]  /*7ef0*/  MUFU.EX2 R177, R22 ;  /* 0x0000001600b17308 */ /* 0x000fe20000000800 */
[----:B------:R-:W-:Y:S01]  /*7f00*/  SHF.R.U32.HI R5, RZ, 0x10, R4 ;  /* 0x00000010ff057819 */ /* 0x000fe20000011604 */
[----:B------:R-:W-:Y:S01]  /*7f10*/  FFMA.FTZ R54, R54, c[0x0][0x23c], -R153 ;  /* 0x00008f0036367a23 */ /* 0x000fe20000010899 */
[----:B------:R-:W-:Y:S01]  /*7f20*/  PRMT R148, R7, 0x5410, R0 ;  /* 0x0000541007947816 */ /* 0x000fe20000000000 */
[----:B------:R-:W-:Y:S01]  /*7f30*/  FADD.FTZ R0, -R2, R102 ;  /* 0x0000006602007221 */ /* 0x000fe20000010100 */
[----:B------:R-:W-:Y:S01]  /*7f40*/  SHF.R.U32.HI R6, RZ, 0x18, R4 ;  /* 0x00000018ff067819 */ /* 0x000fe20000011604 */
[----:B------:R-:W-:Y:S01]  /*7f50*/  FFMA.FTZ R59, R59, c[0x0][0x23c], -R155 ;  /* 0x00008f003b3b7a23 */ /* 0x000fe2000001089b */
[----:B------:R-:W-:Y:S01]  /*7f60*/  LOP3.LUT R5, R5, 0xff, RZ, 0xc0, !PT ;  /* 0x000000ff05057812 */ /* 0x000fe200078ec0ff */
[----:B------:R-:W-:Y:S01]  /*7f70*/  FMUL.FTZ R0, R0, c[0x0][0x23c] ;  /* 0x00008f0000007a20 */ /* 0x000fe20000410000 */
[----:B------:R-:W-:Y:S01]  /*7f80*/  SHF.R.U32.HI R13, RZ, 0x8, R12 ;  /* 0x00000008ff0d7819 */ /* 0x000fe2000001160c */
[--C-:B------:R-:W-:Y:S01]  /*7f90*/  HSET2.LE.AND R148, R148, R201.reuse, PT ;  /* 0x000000c994947233 */ /* 0x100fe20003803000 */
[----:B------:R-:W-:Y:S01]  /*7fa0*/  LOP3.LUT R12, R14, 0xff, RZ, 0xc0, !PT ;  /* 0x000000ff0e0c7812 */ /* 0x000fe200078ec0ff */
[----:B------:R-:W-:Y:S01]  /*7fb0*/  MUFU.EX2 R178, R23 ;  /* 0x0000001700b27308 */ /* 0x000fe20000000800 */
[----:B------:R-:W-:Y:S01]  /*7fc0*/  F2FP.PACK_AB R4, R235, R236 ;  /* 0x000000eceb04723e */ /* 0x000fe200000000ff */
[----:B--2---:R-:W-:Y:S01]  /*7fd0*/  FMUL.FTZ R21, R100, R125 ;  /* 0x0000007d64157220 */ /* 0x004fe20000410000 */
[----:B------:R-:W-:Y:S01]  /*7fe0*/  PRMT R13, R18, 0x5410, R13 ;  /* 0x00005410120d7816 */ /* 0x000fe2000000000d */
[----:B------:R-:W-:Y:S01]  /*7ff0*/  FMUL.FTZ R18, R99, R118 ;  /* 0x0000007663127220 */ /* 0x000fe20000410000 */
[----:B------:R-:W-:Y:S01]  /*8000*/  PRMT R12, R12, 0x5410, R17 ;  /* 0x000054100c0c7816 */ /* 0x000fe20000000011 */
[----:B------:R-:W-:Y:S01]  /*8010*/  FMUL.FTZ R17, R100, R117 ;  /* 0x0000007564117220 */ /* 0x000fe20000410000 */
[----:B------:R-:W-:Y:S01]  /*8020*/  PRMT R149, R5, 0x5410, R6 ;  /* 0x0000541005957816 */ /* 0x000fe20000000006 */
[--C-:B------:R-:W-:Y:S01]  /*8030*/  HSET2.LE.AND R5, R9, R201.reuse, PT ;  /* 0x000000c909057233 */ /* 0x100fe20003803000 */
[----:B------:R-:W-:Y:S01]  /*8040*/  LOP3.LUT R142, R142, R4, RZ, 0xc0, !PT ;  /* 0x000000048e8e7212 */ /* 0x000fe200078ec0ff */
[----:B------:R-:W2:Y:S01]  /*8050*/  MUFU.EX2 R0, R0 ;  /* 0x0000000000007308 */ /* 0x000ea20000000800 */
[--C-:B------:R-:W-:Y:S01]  /*8060*/  HSET2.LE.AND R6, R8, R201.reuse, PT ;  /* 0x000000c908067233 */ /* 0x100fe20003803000 */
[----:B------:R-:W-:Y:S01]  /*8070*/  FMUL.FTZ R8, R98, R108 ;  /* 0x0000006c62087220 */ /* 0x000fe20000410000 */
[--C-:B------:R-:W-:Y:S01]  /*8080*/  HSET2.LE.AND R4, R15, R201.reuse, PT ;  /* 0x000000c90f047233 */ /* 0x100fe20003803000 */
[----:B------:R-:W-:Y:S01]  /*8090*/  LOP3.LUT R140, R5, R140, RZ, 0xc0, !PT ;  /* 0x0000008c058c7212 */ /* 0x000fe200078ec0ff */
[--C-:B------:R-:W-:Y:S01]  /*80a0*/  HSET2.LE.AND R7, R13, R201.reuse, PT ;  /* 0x000000c90d077233 */ /* 0x100fe20003803000 */
[----:B------:R-:W-:Y:S01]  /*80b0*/  LOP3.LUT R141, R6, R141, RZ, 0xc0, !PT ;  /* 0x0000008d068d7212 */ /* 0x000fe200078ec0ff */
[--C-:B------:R-:W-:Y:S01]  /*80c0*/  HSET2.LE.AND R151, R12, R201.reuse, PT ;  /* 0x000000c90c977233 */ /* 0x100fe20003803000 */
[----:B------:R-:W-:Y:S01]  /*80d0*/  LOP3.LUT R143, R4, R143, RZ, 0xc0, !PT ;  /* 0x0000008f048f7212 */ /* 0x000fe200078ec0ff */
[--C-:B------:R-:W-:Y:S01]  /*80e0*/  HSET2.LE.AND R149, R149, R201.reuse, PT ;  /* 0x000000c995957233 */ /* 0x100fe20003803000 */
[----:B------:R-:W-:Y:S01]  /*80f0*/  F2FP.PACK_AB R4, R225, R226 ;  /* 0x000000e2e104723e */ /* 0x000fe200000000ff */
[C---:B------:R-:W-:Y:S01]  /*8100*/  FMUL.FTZ R9, R98.reuse, R109 ;  /* 0x0000006d62097220 */ /* 0x040fe20000410000 */
[----:B------:R-:W-:Y:S01]  /*8110*/  F2FP.PACK_AB R5, R223, R224 ;  /* 0x000000e0df05723e */ /* 0x000fe200000000ff */
[C---:B------:R-:W-:Y:S01]  /*8120*/  FMUL.FTZ R12, R98.reuse, R112 ;  /* 0x00000070620c7220 */ /* 0x040fe20000410000 */
[----:B-1----:R-:W-:Y:S01]  /*8130*/  F2FP.PACK_AB R6, R217, R222 ;  /* 0x000000ded906723e */ /* 0x002fe200000000ff */
[----:B------:R-:W-:Y:S01]  /*8140*/  FMUL.FTZ R13, R98, R113 ;  /* 0x00000071620d7220 */ /* 0x000fe20000410000 */
[----:B------:R-:W-:Y:S01]  /*8150*/  LOP3.LUT R150, R7, R150, RZ, 0xc0, !PT ;  /* 0x0000009607967212 */ /* 0x000fe200078ec0ff */
[----:B------:R-:W-:Y:S01]  /*8160*/  FMUL.FTZ R7, R99, R107 ;  /* 0x0000006b63077220 */ /* 0x000fe20000410000 */
[----:B------:R-:W-:Y:S01]  /*8170*/  LOP3.LUT R151, R151, R4, RZ, 0xc0, !PT ;  /* 0x0000000497977212 */ /* 0x000fe200078ec0ff */
[----:B------:R-:W-:Y:S01]  /*8180*/  FMUL.FTZ R4, R100, R104 ;  /* 0x0000006864047220 */ /* 0x000fe20000410000 */
[----:B------:R-:W-:Y:S01]  /*8190*/  LOP3.LUT R148, R148, R5, RZ, 0xc0, !PT ;  /* 0x0000000594947212 */ /* 0x000fe200078ec0ff */
[----:B------:R-:W-:Y:S01]  /*81a0*/  FMUL.FTZ R5, R100, R105 ;  /* 0x0000006964057220 */ /* 0x000fe20000410000 */
[----:B------:R-:W-:Y:S01]  /*81b0*/  LOP3.LUT R149, R149, R6, RZ, 0xc0, !PT ;  /* 0x0000000695957212 */ /* 0x000fe200078ec0ff */
[----:B------:R-:W-:Y:S01]  /*81c0*/  FMUL.FTZ R6, R99, R106 ;  /* 0x0000006a63067220 */ /* 0x000fe20000410000 */
[----:B------:R-:W-:Y:S01]  /*81d0*/  LOP3.LUT R20, R159, UR5, R164, 0x96, !PT ;  /* 0x000000059f147c12 */ /* 0x000fe2000f8e96a4 */
[----:B------:R-:W1:Y:S01]  /*81e0*/  LDSM.16.MT88.4 R104, [R188+0x6000] ;  /* 0x00600000bc68783b */ /* 0x000e620000004200 */
[C---:B--2---:R-:W-:Y:S01]  /*81f0*/  FMUL.FTZ R10, R0.reuse, R110 ;  /* 0x0000006e000a7220 */ /* 0x044fe20000410000 */
[----:B------:R-:W-:Y:S01]  /*8200*/  MUFU.EX2 R158, R40 ;  /* 0x00000028009e7308 */ /* 0x000fe20000000800 */
[C---:B------:R-:W-:Y:S01]  /*8210*/  FMUL.FTZ R11, R0.reuse, R111 ;  /* 0x0000006f000b7220 */ /* 0x040fe20000410000 */
[----:B------:R-:W-:Y:S01]  /*8220*/  LOP3.LUT R102, R157, UR5, R160, 0x96, !PT ;  /* 0x000000059d667c12 */ /* 0x000fe2000f8e96a0 */
[-C--:B------:R-:W-:Y:S01]  /*8230*/  HMMA.16816.F32 R4, R140, R144.reuse, R4 ;  /* 0x000000908c04723c */ /* 0x080fe20000001804 */
[C---:B------:R-:W-:Y:S02]  /*8240*/  FMUL.FTZ R14, R0.reuse, R114 ;  /* 0x00000072000e7220 */ /* 0x040fe40000410000 */
[----:B------:R-:W2:Y:S01]  /*8250*/  LDSM.16.MT88.4 R108, [R186+0x6000] ;  /* 0x00600000ba6c783b */ /* 0x000ea20000004200 */
[C---:B------:R-:W-:Y:S02]  /*8260*/  FMUL.FTZ R15, R0.reuse, R115 ;  /* 0x00000073000f7220 */ /* 0x040fe40000410000 */
[C---:B------:R-:W-:Y:S01]  /*8270*/  FMUL.FTZ R74, R0.reuse, R74 ;  /* 0x0000004a004a7220 */ /* 0x040fe20000410000 */
[----:B------:R-:W-:Y:S01]  /*8280*/  MUFU.EX2 R157, R41 ;  /* 0x00000029009d7308 */ /* 0x000fe20000000800 */
[C---:B------:R-:W-:Y:S01]  /*8290*/  HMMA.16816.F32 R8, R148.reuse, R144, R8 ;  /* 0x000000909408723c */ /* 0x040fe20000001808 */
[----:B------:R-:W-:Y:S03]  /*82a0*/  FMUL.FTZ R75, R0, R75 ;  /* 0x0000004b004b7220 */ /* 0x000fe60000410000 */
[C---:B------:R-:W-:Y:S02]  /*82b0*/  FMUL.FTZ R22, R99.reuse, R126 ;  /* 0x0000007e63167220 */ /* 0x040fe40000410000 */
[----:B------:R-:W-:Y:S02]  /*82c0*/  FMUL.FTZ R23, R99, R127 ;  /* 0x0000007f63177220 */ /* 0x000fe40000410000 */
[-C--:B------:R-:W-:Y:S01]  /*82d0*/  HMMA.16816.F32 R12, R148, R146.reuse, R12 ;  /* 0x00000092940c723c */ /* 0x080fe2000000180c */
[----:B------:R-:W-:Y:S03]  /*82e0*/  MUFU.EX2 R145, R65 ;  /* 0x0000004100917308 */ /* 0x000fe60000000800 */
[----:B------:R-:W-:Y:S04]  /*82f0*/  IMAD.WIDE.U32 R102, R102, -0x2daee0ad, RZ ;  /* 0xd2511f5366667825 */ /* 0x000fe800078e00ff */
[C---:B------:R-:W-:Y:S01]  /*8300*/  HMMA.16816.F32 R16, R140.reuse, R146, R16 ;  /* 0x000000928c10723c */ /* 0x040fe20000001810 */
[----:B------:R-:W-:Y:S02]  /*8310*/  SHF.R.U32.HI R113, RZ, 0x10, R102 ;  /* 0x00000010ff717819 */ /* 0x000fe40000011666 */
[----:B------:R-:W-:Y:S01]  /*8320*/  MUFU.EX2 R147, R47 ;  /* 0x0000002f00937308 */ /* 0x000fe20000000800 */
[----:B------:R-:W-:Y:S01]  /*8330*/  LOP3.LUT R112, R103, UR14, R162, 0x96, !PT ;  /* 0x0000000e67707c12 */ /* 0x000fe2000f8e96a2 */
[----:B------:R-:W-:Y:S01]  /*8340*/  FMUL.FTZ R70, R0, R70 ;  /* 0x0000004600467220 */ /* 0x000fe20000410000 */
[----:B------:R-:W-:Y:S01]  /*8350*/  LOP3.LUT R116, R102, 0xff, RZ, 0xc0, !PT ;  /* 0x000000ff66747812 */ /* 0x000fe200078ec0ff */
[C---:B------:R-:W-:Y:S01]  /*8360*/  FMUL.FTZ R71, R0.reuse, R71 ;  /* 0x0000004700477220 */ /* 0x040fe20000410000 */
[----:B------:R-:W-:Y:S01]  /*8370*/  LOP3.LUT R24, R113, 0xff, RZ, 0xc0, !PT ;  /* 0x000000ff71187812 */ /* 0x000fe200078ec0ff */
[----:B------:R-:W-:Y:S01]  /*8380*/  FMUL.FTZ R82, R0, R82 ;  /* 0x0000005200527220 */ /* 0x000fe20000410000 */
[-C--:B-1----:R-:W-:Y:S02]  /*8390*/  HMMA.16816.F32 R32, R140, R104.reuse, R32 ;  /* 0x000000688c20723c */ /* 0x082fe40000001820 */
[----:B------:R-:W-:Y:S01]  /*83a0*/  LOP3.LUT R103, R102, 0xffff, RZ, 0xc0, !PT ;  /* 0x0000ffff66677812 */ /* 0x000fe200078ec0ff */
[----:B------:R-:W-:Y:S01]  /*83b0*/  MUFU.EX2 R146, R64 ;  /* 0x0000004000927308 */ /* 0x000fe20000000800 */
[----:B------:R-:W-:Y:S01]  /*83c0*/  SHF.R.U32.HI R102, RZ, 0x18, R102 ;  /* 0x00000018ff667819 */ /* 0x000fe20000011666 */
[C---:B------:R-:W-:Y:S01]  /*83d0*/  FMUL.FTZ R83, R0.reuse, R83 ;  /* 0x0000005300537220 */ /* 0x040fe20000410000 */
[----:B------:R-:W-:Y:S01]  /*83e0*/  SHF.R.U32.HI R103, RZ, 0x8, R103 ;  /* 0x00000008ff677819 */ /* 0x000fe20000011667 */
[----:B------:R-:W-:Y:S01]  /*83f0*/  FMUL.FTZ R90, R0, R90 ;  /* 0x0000005a005a7220 */ /* 0x000fe20000410000 */
[----:B------:R-:W-:Y:S01]  /*8400*/  PRMT R118, R24, 0x5410, R102 ;  /* 0x0000541018767816 */ /* 0x000fe20000000066 */
[C---:B------:R-:W-:Y:S03]  /*8410*/  HMMA.16816.F32 R68, R148.reuse, R104, R68 ;  /* 0x000000689444723c */ /* 0x040fe60000001844 */
[----:B------:R-:W-:Y:S01]  /*8420*/  FFMA.FTZ R102, R27, c[0x0][0x23c], -R155 ;  /* 0x00008f001b667a23 */ /* 0x000fe2000001089b */
[----:B------:R-:W-:Y:S03]  /*8430*/  PRMT R119, R116, 0x5410, R103 ;  /* 0x0000541074777816 */ /* 0x000fe60000000067 */
[----:B------:R1:W-:Y:S01]  /*8440*/  MUFU.EX2 R173, R102 ;  /* 0x0000006600ad7308 */ /* 0x0003e20000000800 */
[----:B------:R-:W-:Y:S01]  /*8450*/  FMUL.FTZ R24, R98, R128 ;  /* 0x0000008062187220 */ /* 0x000fe20000410000 */
[-C--:B------:R-:W-:Y:S03]  /*8460*/  HMMA.16816.F32 R72, R148, R106.reuse, R72 ;  /* 0x0000006a9448723c */ /* 0x080fe60000001848 */
[----:B------:R-:W-:Y:S04]  /*8470*/  IMAD.WIDE.U32 R104, R20, -0x2daee0ad, RZ ;  /* 0xd2511f5314687825 */ /* 0x000fe800078e00ff */
[----:B------:R-:W-:Y:S01]  /*8480*/  FMUL.FTZ R20, R100, R124 ;  /* 0x0000007c64147220 */ /* 0x000fe20000410000 */
[----:B------:R-:W-:Y:S01]  /*8490*/  LOP3.LUT R101, R105, UR14, R166, 0x96, !PT ;  /* 0x0000000e69657c12 */ /* 0x000fe2000f8e96a6 */
[----:B------:R3:W-:Y:S03]  /*84a0*/  MUFU.EX2 R175, R25 ;  /* 0x0000001900af7308 */ /* 0x0007e60000000800 */
[----:B------:R-:W-:Y:S01]  /*84b0*/  LOP3.LUT R115, R104, 0xffff, RZ, 0xc0, !PT ;  /* 0x0000ffff68737812 */ /* 0x000fe200078ec0ff */
[C---:B------:R-:W-:Y:S01]  /*84c0*/  FMUL.FTZ R27, R0.reuse, R131 ;  /* 0x00000083001b7220 */ /* 0x040fe20000410000 */
[C---:B------:R-:W-:Y:S01]  /*84d0*/  HMMA.16816.F32 R20, R140.reuse, R106, R20 ;  /* 0x0000006a8c14723c */ /* 0x040fe20000001814 */
[--C-:B------:R-:W-:Y:S01]  /*84e0*/  SHF.R.U32.HI R117, RZ, 0x10, R104.reuse ;  /* 0x00000010ff757819 */ /* 0x100fe20000011668 */
[----:B------:R-:W-:Y:S01]  /*84f0*/  FMUL.FTZ R91, R0, R91 ;  /* 0x0000005b005b7220 */ /* 0x000fe20000410000 */
[----:B------:R-:W-:Y:S01]  /*8500*/  LOP3.LUT R114, R104, 0xff, RZ, 0xc0, !PT ;  /* 0x000000ff68727812 */ /* 0x000fe200078ec0ff */
[C---:B------:R-:W-:Y:S01]  /*8510*/  FMUL.FTZ R94, R0.reuse, R94 ;  /* 0x0000005e005e7220 */ /* 0x040fe20000410000 */
[----:B------:R4:W5:Y:S01]  /*8520*/  MUFU.EX2 R174, R26 ;  /* 0x0000001a00ae7308 */ /* 0x0009620000000800 */
[----:B------:R-:W-:Y:S01]  /*8530*/  SHF.R.U32.HI R113, RZ, 0x18, R104 ;  /* 0x00000018ff717819 */ /* 0x000fe20000011668 */
[----:B------:R-:W-:Y:S01]  /*8540*/  FMUL.FTZ R95, R0, R95 ;  /* 0x0000005f005f7220 */ /* 0x000fe20000410000 */
[-C--:B--2---:R-:W-:Y:S01]  /*8550*/  HMMA.16816.F32 R76, R140, R108.reuse, R76 ;  /* 0x0000006c8c4c723c */ /* 0x084fe2000000184c */
[----:B------:R-:W2:Y:S03]  /*8560*/  LDSM.16.MT88.4 R104, [R187+0x6000] ;  /* 0x00600000bb68783b */ /* 0x000ea60000004200 */
[----:B-1----:R-:W-:Y:S01]  /*8570*/  LOP3.LUT R102, R117, 0xff, RZ, 0xc0, !PT ;  /* 0x000000ff75667812 */ /* 0x002fe200078ec0ff */
[----:B------:R-:W-:Y:S01]  /*8580*/  FFMA.FTZ R60, R60, c[0x0][0x23c], -R154 ;  /* 0x00008f003c3c7a23 */ /* 0x000fe2000001089a */
[----:B------:R-:W-:Y:S01]  /*8590*/  SHF.R.U32.HI R103, RZ, 0x8, R115 ;  /* 0x00000008ff677819 */ /* 0x000fe20000011673 */
[----:B------:R1:W-:Y:S01]  /*85a0*/  MUFU.EX2 R166, R29 ;  /* 0x0000001d00a67308 */ /* 0x0003e20000000800 */
[C---:B------:R-:W-:Y:S01]  /*85b0*/  HMMA.16816.F32 R80, R148.reuse, R108, R80 ;  /* 0x0000006c9450723c */ /* 0x040fe20000001850 */
[----:B------:R-:W-:Y:S03]  /*85c0*/  FFMA.FTZ R115, R31, c[0x0][0x23c], -R155 ;  /* 0x00008f001f737a23 */ /* 0x000fe6000001089b */
[----:B---3--:R-:W-:Y:S01]  /*85d0*/  FMUL.FTZ R25, R98, R129 ;  /* 0x0000008162197220 */ /* 0x008fe20000410000 */
[----:B------:R-:W-:Y:S01]  /*85e0*/  PRMT R121, R102, 0x5410, R113 ;  /* 0x0000541066797816 */ /* 0x000fe20000000071 */
[----:B------:R-:W-:Y:S01]  /*85f0*/  FFMA.FTZ R113, R30, c[0x0][0x23c], -R155 ;  /* 0x00008f001e717a23 */ /* 0x000fe2000001089b */
[----:B------:R-:W-:Y:S01]  /*8600*/  PRMT R122, R114, 0x5410, R103 ;  /* 0x00005410727a7816 */ /* 0x000fe20000000067 */
[C---:B------:R-:W-:Y:S01]  /*8610*/  FMUL.FTZ R30, R99.reuse, R134 ;  /* 0x00000086631e7220 */ /* 0x040fe20000410000 */
[----:B------:R3:W2:Y:S03]  /*8620*/  MUFU.EX2 R167, R28 ;  /* 0x0000001c00a77308 */ /* 0x0006a60000000800 */
[----:B------:R-:W-:Y:S01]  /*8630*/  FMUL.FTZ R31, R99, R135 ;  /* 0x00000087631f7220 */ /* 0x000fe20000410000 */
[----:B------:R-:W-:Y:S01]  /*8640*/  SHF.R.U32.HI R103, RZ, 0x10, R112 ;  /* 0x00000010ff677819 */ /* 0x000fe20000011670 */
[----:B----4-:R-:W-:Y:S01]  /*8650*/  FMUL.FTZ R26, R0, R130 ;  /* 0x00000082001a7220 */ /* 0x010fe20000410000 */
[----:B------:R-:W-:Y:S01]  /*8660*/  LOP3.LUT R114, R112, 0xff, RZ, 0xc0, !PT ;  /* 0x000000ff70727812 */ /* 0x000fe200078ec0ff */
[----:B------:R-:W-:Y:S01]  /*8670*/  FFMA.FTZ R154, R61, c[0x0][0x23c], -R154 ;  /* 0x00008f003d9a7a23 */ /* 0x000fe2000001089a */
[----:B------:R-:W-:Y:S01]  /*8680*/  LOP3.LUT R103, R103, 0xff, RZ, 0xc0, !PT ;  /* 0x000000ff67677812 */ /* 0x000fe200078ec0ff */
[----:B------:R-:W-:Y:S01]  /*8690*/  FFMA.FTZ R62, R62, c[0x0][0x23c], -R155 ;  /* 0x00008f003e3e7a23 */ /* 0x000fe2000001089b */
[----:B------:R-:W-:Y:S01]  /*86a0*/  MUFU.EX2 R134, R113 ;  /* 0x0000007100867308 */ /* 0x000fe20000000800 */
[----:B------:R-:W-:Y:S01]  /*86b0*/  LOP3.LUT R102, R101, 0xffff, RZ, 0xc0, !PT ;  /* 0x0000ffff65667812 */ /* 0x000fe200078ec0ff */
[-C--:B------:R-:W-:Y:S01]  /*86c0*/  HMMA.16816.F32 R24, R148, R110.reuse, R24 ;  /* 0x0000006e9418723c */ /* 0x080fe20000001818 */
[--C-:B------:R-:W-:Y:S01]  /*86d0*/  SHF.R.U32.HI R109, RZ, 0x18, R101.reuse ;  /* 0x00000018ff6d7819 */ /* 0x100fe20000011665 */
[----:B-1----:R-:W-:Y:S01]  /*86e0*/  FMUL.FTZ R29, R100, R133 ;  /* 0x00000085641d7220 */ /* 0x002fe20000410000 */
[----:B------:R-:W-:Y:S01]  /*86f0*/  SHF.R.U32.HI R102, RZ, 0x8, R102 ;  /* 0x00000008ff667819 */ /* 0x000fe20000011666 */
[----:B------:R-:W-:Y:S02]  /*8700*/  FFMA.FTZ R0, R0, R215, R222 ;  /* 0x000000d700007223 */ /* 0x000fe400000100de */
[----:B------:R-:W-:Y:S02]  /*8710*/  FFMA.FTZ R98, R98, R214, R224 ;  /* 0x000000d662627223 */ /* 0x000fe400000100e0 */
[C---:B------:R-:W-:Y:S01]  /*8720*/  HMMA.16816.F32 R84, R140.reuse, R110, R84 ;  /* 0x0000006e8c54723c */ /* 0x040fe20000001854 */
[----:B------:R1:W4:Y:S03]  /*8730*/  MUFU.EX2 R133, R115 ;  /* 0x0000007300857308 */ /* 0x0003260000000800 */
[----:B---3--:R-:W-:Y:S01]  /*8740*/  LOP3.LUT R28, R112, 0xffff, RZ, 0xc0, !PT ;  /* 0x0000ffff701c7812 */ /* 0x008fe200078ec0ff */
[----:B------:R-:W-:Y:S01]  /*8750*/  FADD.FTZ R0, R217, R0 ;  /* 0x00000000d9007221 */ /* 0x000fe20000010000 */
[----:B------:R-:W-:Y:S02]  /*8760*/  SHF.R.U32.HI R112, RZ, 0x18, R112 ;  /* 0x00000018ff707819 */ /* 0x000fe40000011670 */
[----:B------:R-:W-:Y:S01]  /*8770*/  SHF.R.U32.HI R108, RZ, 0x8, R28 ;  /* 0x00000008ff6c7819 */ /* 0x000fe2000001161c */
[----:B------:R-:W-:Y:S02]  /*8780*/  FMUL.FTZ R28, R100, R132 ;  /* 0x00000084641c7220 */ /* 0x000fe40000410000 */
[----:B------:R-:W3:Y:S01]  /*8790*/  MUFU.EX2 R156, R42 ;  /* 0x0000002a009c7308 */ /* 0x000ee20000000800 */
[----:B------:R-:W-:Y:S01]  /*87a0*/  PRMT R116, R114, 0x5410, R108 ;  /* 0x0000541072747816 */ /* 0x000fe2000000006c */
[----:B------:R-:W-:Y:S01]  /*87b0*/  FADD.FTZ R0, R226, R0 ;  /* 0x00000000e2007221 */ /* 0x000fe20000010000 */
[----:B------:R-:W-:Y:S02]  /*87c0*/  PRMT R108, R103, 0x5410, R112 ;  /* 0x00005410676c7816 */ /* 0x000fe40000000070 */
[-C--:B--2---:R-:W-:Y:S01]  /*87d0*/  HMMA.16816.F32 R28, R140, R104.reuse, R28 ;  /* 0x000000688c1c723c */ /* 0x084fe2000000181c */
[----:B------:R-:W-:Y:S01]  /*87e0*/  LOP3.LUT R111, R101, 0xff, RZ, 0xc0, !PT ;  /* 0x000000ff656f7812 */ /* 0x000fe200078ec0ff */
[----:B------:R-:W-:Y:S01]  /*87f0*/  FADD.FTZ R0, R225, R0 ;  /* 0x00000000e1007221 */ /* 0x000fe20000010000 */
[----:B------:R-:W-:Y:S02]  /*8800*/  SHF.R.U32.HI R110, RZ, 0x10, R101 ;  /* 0x00000010ff6e7819 */ /* 0x000fe40000011665 */
[----:B------:R2:W-:Y:S01]  /*8810*/  MUFU.EX2 R164, R49 ;  /* 0x0000003100a47308 */ /* 0x0005e20000000800 */
[----:B------:R-:W-:Y:S01]  /*8820*/  PRMT R103, R111, 0x5410, R102 ;  /* 0x000054106f677816 */ /* 0x000fe20000000066 */
[--C-:B------:R-:W-:Y:S01]  /*8830*/  FFMA.FTZ R102, R48, c[0x0][0x23c], -R152.reuse ;  /* 0x00008f0030667a23 */ /* 0x100fe20000010898 */
[C---:B------:R-:W-:Y:S01]  /*8840*/  HMMA.16816.F32 R88, R148.reuse, R104, R88 ;  /* 0x000000689458723c */ /* 0x040fe20000001858 */
[----:B-1----:R-:W1:Y:S03]  /*8850*/  LDSM.16.MT88.4 R112, [R185+0x6800] ;  /* 0x00680000b970783b */ /* 0x002e660000004200 */
[--C-:B------:R-:W-:Y:S01]  /*8860*/  HSET2.LE.AND R48, R118, R201.reuse, PT ;  /* 0x000000c976307233 */ /* 0x100fe20003803000 */
[----:B------:R-:W-:Y:S01]  /*8870*/  F2FP.PACK_AB R111, R182, R181 ;  /* 0x000000b5b66f723e */ /* 0x000fe200000000ff */
[--C-:B------:R-:W-:Y:S01]  /*8880*/  HSET2.LE.AND R103, R103, R201.reuse, PT ;  /* 0x000000c967677233 */ /* 0x100fe20003803000 */
[----:B------:R3:W-:Y:S01]  /*8890*/  MUFU.EX2 R165, R102 ;  /* 0x0000006600a57308 */ /* 0x0007e20000000800 */
[-C--:B------:R-:W-:Y:S01]  /*88a0*/  HMMA.16816.F32 R92, R148, R106.reuse, R92 ;  /* 0x0000006a945c723c */ /* 0x080fe2000000185c */
[----:B------:R-:W-:Y:S03]  /*88b0*/  FFMA.FTZ R104, R50, c[0x0][0x23c], -R153 ;  /* 0x00008f0032687a23 */ /* 0x000fe60000010899 */
[----:B------:R-:W-:Y:S01]  /*88c0*/  LOP3.LUT R101, R110, 0xff, RZ, 0xc0, !PT ;  /* 0x000000ff6e657812 */ /* 0x000fe200078ec0ff */
[----:B------:R-:W-:Y:S01]  /*88d0*/  FMUL.FTZ R50, R99, R138 ;  /* 0x0000008a63327220 */ /* 0x000fe20000410000 */
[----:B------:R-:W-:Y:S01]  /*88e0*/  LOP3.LUT R111, R48, R111, RZ, 0xc0, !PT ;  /* 0x0000006f306f7212 */ /* 0x000fe200078ec0ff */
[C---:B------:R-:W-:Y:S01]  /*88f0*/  FMUL.FTZ R48, R100.reuse, R136 ;  /* 0x0000008864307220 */ /* 0x040fe20000410000 */
[----:B------:R-:W-:Y:S01]  /*8900*/  PRMT R109, R101, 0x5410, R109 ;  /* 0x00005410656d7816 */ /* 0x000fe2000000006d */
[----:B------:R1:W-:Y:S03]  /*8910*/  MUFU.EX2 R163, R104 ;  /* 0x0000006800a37308 */ /* 0x0003e60000000800 */
[--C-:B------:R-:W-:Y:S01]  /*8920*/  HSET2.LE.AND R101, R119, R201.reuse, PT ;  /* 0x000000c977657233 */ /* 0x100fe20003803000 */
[----:B--2---:R-:W-:Y:S01]  /*8930*/  FMUL.FTZ R49, R100, R137 ;  /* 0x0000008964317220 */ /* 0x004fe20000410000 */
[----:B------:R-:W-:Y:S01]  /*8940*/  F2FP.PACK_AB R110, R216, R183 ;  /* 0x000000b7d86e723e */ /* 0x000fe200000000ff */
[----:B------:R-:W-:Y:S01]  /*8950*/  FFMA.FTZ R152, R53, c[0x0][0x23c], -R152 ;  /* 0x00008f0035987a23 */ /* 0x000fe20000010898 */
[----:B-----5:R-:W-:Y:S01]  /*8960*/  F2FP.PACK_AB R105, R173, R174 ;  /* 0x000000aead69723e */ /* 0x020fe200000000ff */
[----:B------:R-:W-:Y:S01]  /*8970*/  FFMA.FTZ R100, R100, R212, R232 ;  /* 0x000000d464647223 */ /* 0x000fe200000100e8 */
[----:B------:R-:W-:Y:S01]  /*8980*/  LOP3.LUT R110, R101, R110, RZ, 0xc0, !PT ;  /* 0x0000006e656e7212 */ /* 0x000fe200078ec0ff */
[----:B------:R2:W5:Y:S01]  /*8990*/  MUFU.EX2 R162, R120 ;  /* 0x0000007800a27308 */ /* 0x0005620000000800 */
[----:B------:R-:W-:Y:S01]  /*89a0*/  HMMA.16816.F32 R48, R140, R106, R48 ;  /* 0x0000006a8c30723c */ /* 0x000fe20000001830 */
[--C-:B------:R-:W-:Y:S01]  /*89b0*/  HSET2.LE.AND R101, R116, R201.reuse, PT ;  /* 0x000000c974657233 */ /* 0x100fe20003803000 */
[----:B------:R-:W-:Y:S01]  /*89c0*/  FFMA.FTZ R99, R99, R213, R230 ;  /* 0x000000d563637223 */ /* 0x000fe200000100e6 */
[--C-:B------:R-:W-:Y:S01]  /*89d0*/  HSET2.LE.AND R116, R109, R201.reuse, PT ;  /* 0x000000c96d747233 */ /* 0x100fe20003803000 */
[----:B------:R-:W-:Y:S01]  /*89e0*/  F2FP.PACK_AB R109, R178, R177 ;  /* 0x000000b1b26d723e */ /* 0x000fe200000000ff */
[--C-:B---3--:R-:W-:Y:S01]  /*89f0*/  HSET2.LE.AND R102, R108, R201.reuse, PT ;  /* 0x000000c96c667233 */ /* 0x108fe20003803000 */
[----:B------:R-:W-:Y:S01]  /*8a00*/  F2FP.PACK_AB R108, R179, R180 ;  /* 0x000000b4b36c723e */ /* 0x000fe200000000ff */
[--C-:B------:R-:W-:Y:S01]  /*8a10*/  HSET2.LE.AND R106, R122, R201.reuse, PT ;  /* 0x000000c97a6a7233 */ /* 0x100fe20003803000 */
[----:B------:R-:W-:Y:S01]  /*8a20*/  LOP3.LUT R105, R116, R105, RZ, 0xc0, !PT ;  /* 0x0000006974697212 */ /* 0x000fe200078ec0ff */
[----:B------:R3:W-:Y:S01]  /*8a30*/  MUFU.EX2 R161, R37 ;  /* 0x0000002500a17308 */ /* 0x0007e20000000800 */
[----:B------:R-:W5:Y:S02]  /*8a40*/  LDSM.16.MT88.4 R116, [R188+0x6800] ;  /* 0x00680000bc74783b */ /* 0x000f640000004200 */
[----:B------:R-:W-:Y:S01]  /*8a50*/  LOP3.LUT R108, R101, R108, RZ, 0xc0, !PT ;  /* 0x0000006c656c7212 */ /* 0x000fe200078ec0ff */
[--C-:B------:R-:W-:Y:S01]  /*8a60*/  HSET2.LE.AND R107, R121, R201.reuse, PT ;  /* 0x000000c9796b7233 */ /* 0x100fe20003803000 */
[----:B------:R-:W-:Y:S01]  /*8a70*/  LOP3.LUT R109, R102, R109, RZ, 0xc0, !PT ;  /* 0x0000006d666d7212 */ /* 0x000fe200078ec0ff */
[----:B------:R-:W-:Y:S01]  /*8a80*/  FADD.FTZ R0, R174, R0 ;  /* 0x00000000ae007221 */ /* 0x000fe20000010000 */
[----:B------:R-:W-:Y:S02]  /*8a90*/  F2FP.PACK_AB R101, R166, R167 ;  /* 0x000000a7a665723e */ /* 0x000fe400000000ff */
[----:B-1----:R-:W-:Y:S01]  /*8aa0*/  F2FP.PACK_AB R104, R175, R176 ;  /* 0x000000b0af68723e */ /* 0x002fe200000000ff */
[----:B------:R-:W-:Y:S01]  /*8ab0*/  MUFU.EX2 R149, R45 ;  /* 0x0000002d00957308 */ /* 0x000fe20000000800 */
[----:B------:R-:W-:Y:S01]  /*8ac0*/  LOP3.LUT R106, R106, R101, RZ, 0xc0, !PT ;  /* 0x000000656a6a7212 */ /* 0x000fe200078ec0ff */
[-C--:B------:R-:W-:Y:S01]  /*8ad0*/  HMMA.16816.F32 R4, R108, R112.reuse, R4 ;  /* 0x000000706c04723c */ /* 0x080fe20000001804 */
[----:B----4-:R-:W-:Y:S01]  /*8ae0*/  F2FP.PACK_AB R102, R133, R134 ;  /* 0x000000868566723e */ /* 0x010fe200000000ff */
[----:B------:R-:W-:Y:S01]  /*8af0*/  FADD.FTZ R0, R173, R0 ;  /* 0x00000000ad007221 */ /* 0x000fe20000010000 */
[----:B------:R-:W-:Y:S02]  /*8b00*/  IADD3 R101, R172, 0x1, RZ ;  /* 0x00000001ac657810 */ /* 0x000fe40007ffe0ff */
[----:B------:R-:W-:Y:S01]  /*8b10*/  LOP3.LUT R104, R103, R104, RZ, 0xc0, !PT ;  /* 0x0000006867687212 */ /* 0x000fe200078ec0ff */
[----:B------:R-:W-:Y:S01]  /*8b20*/  FADD.FTZ R0, R134, R0 ;  /* 0x0000000086007221 */ /* 0x000fe20000010000 */
[----:B------:R-:W-:Y:S01]  /*8b30*/  LOP3.LUT R107, R107, R102, RZ, 0xc0, !PT ;  /* 0x000000666b6b7212 */ /* 0x000fe200078ec0ff */
[----:B------:R1:W-:Y:S01]  /*8b40*/  MUFU.EX2 R160, R38 ;  /* 0x0000002600a07308 */ /* 0x0003e20000000800 */
[----:B------:R-:W-:Y:S03]  /*8b50*/  LOP3.LUT R101, R203, UR19, R101, 0x96, !PT ;  /* 0x00000013cb657c12 */ /* 0x000fe6000f8e9665 */
[----:B------:R-:W-:Y:S02]  /*8b60*/  FADD.FTZ R0, R133, R0 ;  /* 0x0000000085007221 */ /* 0x000fe40000010000 */
[C---:B------:R-:W-:Y:S01]  /*8b70*/  HMMA.16816.F32 R8, R104.reuse, R112, R8 ;  /* 0x000000706808723c */ /* 0x040fe20000001808 */
[----:B--2---:R-:W-:Y:S03]  /*8b80*/  IMAD.WIDE.U32 R120, R101, -0x326172a9, RZ ;  /* 0xcd9e8d5765787825 */ /* 0x004fe600078e00ff */
[----:B------:R2:W-:Y:S01]  /*8b90*/  MUFU.EX2 R132, R36 ;  /* 0x0000002400847308 */ /* 0x0005e20000000800 */
[----:B------:R-:W-:Y:S01]  /*8ba0*/  FFMA.FTZ R101, R39, c[0x0][0x23c], -R153 ;  /* 0x00008f0027657a23 */ /* 0x000fe20000010899 */
[----:B---3--:R-:W-:Y:S01]  /*8bb0*/  LOP3.LUT R37, R169, UR11, R120, 0x96, !PT ;  /* 0x0000000ba9257c12 */ /* 0x008fe2000f8e9678 */
[----:B------:R-:W-:Y:S01]  /*8bc0*/  FADD.FTZ R0, R156, R0 ;  /* 0x000000009c007221 */ /* 0x000fe20000010000 */
[-C--:B------:R-:W-:Y:S01]  /*8bd0*/  HMMA.16816.F32 R12, R104, R114.reuse, R12 ;  /* 0x00000072680c723c */ /* 0x080fe2000000180c */
[C---:B------:R-:W-:Y:S03]  /*8be0*/  LOP3.LUT R102, R121.reuse, UR13, R220, 0x96, !PT ;  /* 0x0000000d79667c12 */ /* 0x040fe6000f8e96dc */
[----:B------:R-:W-:Y:S02]  /*8bf0*/  LOP3.LUT R121, R121, UR13, R218, 0x96, !PT ;  /* 0x0000000d79797c12 */ /* 0x000fe4000f8e96da */
[----:B------:R3:W4:Y:S01]  /*8c00*/  MUFU.EX2 R159, R101 ;  /* 0x00000065009f7308 */ /* 0x0007220000000800 */
[----:B------:R-:W-:Y:S01]  /*8c10*/  IMAD.WIDE.U32 R102, R102, -0x2daee0ad, RZ ;  /* 0xd2511f5366667825 */ /* 0x000fe200078e00ff */
[C---:B------:R-:W-:Y:S01]  /*8c20*/  HMMA.16816.F32 R16, R108.reuse, R114, R16 ;  /* 0x000000726c10723c */ /* 0x040fe20000001810 */
[----:B------:R-:W4:Y:S03]  /*8c30*/  LDSM.16.MT88.4 R112, [R186+0x6800] ;  /* 0x00680000ba70783b */ /* 0x000f260000004200 */
[----:B-1----:R-:W-:Y:S01]  /*8c40*/  IMAD.WIDE.U32 R38, R37, -0x2daee0ad, RZ ;  /* 0xd2511f5325267825 */ /* 0x002fe200078e00ff */
[----:B------:R-:W-:Y:S03]  /*8c50*/  LOP3.LUT R120, R171, UR11, R120, 0x96, !PT ;  /* 0x0000000bab787c12 */ /* 0x000fe6000f8e9678 */
[-C--:B-----5:R-:W-:Y:S01]  /*8c60*/  HMMA.16816.F32 R32, R108, R116.reuse, R32 ;  /* 0x000000746c20723c */ /* 0x0a0fe20000001820 */
[----:B------:R-:W-:Y:S01]  /*8c70*/  LOP3.LUT R102, R39, UR8, R102, 0x96, !PT ;  /* 0x0000000827667c12 */ /* 0x000fe2000f8e9666 */
[----:B------:R-:W-:Y:S02]  /*8c80*/  MUFU.EX2 R148, R46 ;  /* 0x0000002e00947308 */ /* 0x000fe40000000800 */
[----:B--2---:R-:W-:Y:S01]  /*8c90*/  LOP3.LUT R36, R103, UR10, R204, 0x96, !PT ;  /* 0x0000000a67247c12 */ /* 0x004fe2000f8e96cc */
[----:B------:R-:W-:Y:S03]  /*8ca0*/  IMAD.WIDE.U32 R122, R121, -0x2daee0ad, RZ ;  /* 0xd2511f53797a7825 */ /* 0x000fe600078e00ff */
[C---:B------:R-:W-:Y:S01]  /*8cb0*/  HMMA.16816.F32 R68, R104.reuse, R116, R68 ;  /* 0x000000746844723c */ /* 0x040fe20000001844 */
[----:B------:R-:W-:Y:S03]  /*8cc0*/  IMAD.WIDE.U32 R120, R120, -0x2daee0ad, RZ ;  /* 0xd2511f5378787825 */ /* 0x000fe600078e00ff */
[----:B------:R-:W-:Y:S01]  /*8cd0*/  LOP3.LUT R39, R123, UR10, R206, 0x96, !PT ;  /* 0x0000000a7b277c12 */ /* 0x000fe2000f8e96ce */
[----:B------:R-:W-:Y:S01]  /*8ce0*/  IMAD.WIDE.U32 R126, R102, -0x326172a9, RZ ;  /* 0xcd9e8d57667e7825 */ /* 0x000fe200078e00ff */
[----:B---3--:R-:W-:Y:S01]  /*8cf0*/  LOP3.LUT R101, R121, UR8, R122, 0x96, !PT ;  /* 0x0000000879657c12 */ /* 0x008fe2000f8e967a */
[----:B------:R-:W-:Y:S01]  /*8d00*/  MUFU.EX2 R142, R52 ;  /* 0x00000034008e7308 */ /* 0x000fe20000000800 */
[-C--:B------:R-:W-:Y:S01]  /*8d10*/  HMMA.16816.F32 R72, R104, R118.reuse, R72 ;  /* 0x000000766848723c */ /* 0x080fe20000001848 */
[----:B------:R-:W-:Y:S04]  /*8d20*/  IMAD.WIDE.U32 R36, R36, -0x326172a9, RZ ;  /* 0xcd9e8d5724247825 */ /* 0x000fe800078e00ff */
[----:B------:R-:W-:Y:S01]  /*8d30*/  IMAD.WIDE.U32 R102, R39, -0x326172a9, RZ ;  /* 0xcd9e8d5727667825 */ /* 0x000fe200078e00ff */
[----:B------:R-:W-:Y:S02]  /*8d40*/  LOP3.LUT R40, R127, UR7, R36, 0x96, !PT ;  /* 0x000000077f287c12 */ /* 0x000fe4000f8e9624 */
[C---:B------:R-:W-:Y:S01]  /*8d50*/  HMMA.16816.F32 R20, R108.reuse, R118, R20 ;  /* 0x000000766c14723c */ /* 0x040fe20000001814 */
[----:B------:R-:W-:Y:S01]  /*8d60*/  LOP3.LUT R37, R37, UR9, R168, 0x96, !PT ;  /* 0x0000000925257c12 */ /* 0x000fe2000f8e96a8 */
[----:B------:R1:W-:Y:S02]  /*8d70*/  MUFU.EX2 R150, R44 ;  /* 0x0000002c00967308 */ /* 0x0003e40000000800 */
[----:B------:R-:W-:Y:S01]  /*8d80*/  IMAD.WIDE.U32 R128, R101, -0x326172a9, RZ ;  /* 0xcd9e8d5765807825 */ /* 0x000fe200078e00ff */
[----:B------:R-:W-:Y:S03]  /*8d90*/  LOP3.LUT R39, R103, UR9, R170, 0x96, !PT ;  /* 0x0000000967277c12 */ /* 0x000fe6000f8e96aa */
[----:B------:R-:W-:Y:S01]  /*8da0*/  IMAD.WIDE.U32 R36, R37, -0x2daee0ad, RZ ;  /* 0xd2511f5325247825 */ /* 0x000fe200078e00ff */
[-C--:B----4-:R-:W-:Y:S03]  /*8db0*/  HMMA.16816.F32 R76, R108, R112.reuse, R76 ;  /* 0x000000706c4c723c */ /* 0x090fe6000000184c */
[----:B------:R-:W-:Y:S01]  /*8dc0*/  IMAD.WIDE.U32 R124, R40, -0x2daee0ad, RZ ;  /* 0xd2511f53287c7825 */ /* 0x000fe200078e00ff */
[----:B------:R-:W-:Y:S01]  /*8dd0*/  LOP3.LUT R101, R129, UR7, R102, 0x96, !PT ;  /* 0x0000000781657c12 */ /* 0x000fe2000f8e9666 */
[----:B------:R-:W-:Y:S01]  /*8de0*/  MUFU.EX2 R140, R56 ;  /* 0x00000038008c7308 */ /* 0x000fe20000000800 */
[----:B------:R-:W-:Y:S01]  /*8df0*/  LOP3.LUT R41, R37, UR6, R38, 0x96, !PT ;  /* 0x0000000625297c12 */ /* 0x000fe2000f8e9626 */
[----:B------:R-:W-:Y:S01]  /*8e00*/  IMAD.WIDE.U32 R38, R39, -0x2daee0ad, RZ ;  /* 0xd2511f5327267825 */ /* 0x000fe200078e00ff */
[C---:B------:R-:W-:Y:S01]  /*8e10*/  HMMA.16816.F32 R80, R104.reuse, R112, R80 ;  /* 0x000000706850723c */ /* 0x040fe20000001850 */
[----:B------:R-:W-:Y:S03]  /*8e20*/  LOP3.LUT R36, R125, UR4, R36, 0x96, !PT ;  /* 0x000000047d247c12 */ /* 0x000fe6000f8e9624 */
[----:B------:R-:W-:Y:S01]  /*8e30*/  IMAD.WIDE.U32 R130, R101, -0x2daee0ad, RZ ;  /* 0xd2511f5365827825 */ /* 0x000fe200078e00ff */
[----:B------:R-:W-:Y:S02]  /*8e40*/  LOP3.LUT R120, R39, UR6, R120, 0x96, !PT ;  /* 0x0000000627787c12 */ /* 0x000fe4000f8e9678 */
[----:B------:R-:W-:Y:S01]  /*8e50*/  MUFU.EX2 R141, R54 ;  /* 0x00000036008d7308 */ /* 0x000fe20000000800 */
[-C--:B------:R-:W-:Y:S01]  /*8e60*/  HMMA.16816.F32 R24, R104, R114.reuse, R24 ;  /* 0x000000726818723c */ /* 0x080fe20000001818 */
[----:B------:R-:W-:Y:S03]  /*8e70*/  FFMA.FTZ R101, R43, c[0x0][0x23c], -R155 ;  /* 0x00008f002b657a23 */ /* 0x000fe6000001089b */
[----:B------:R-:W-:Y:S01]  /*8e80*/  LOP3.LUT R40, R131, UR4, R38, 0x96, !PT ;  /* 0x0000000483287c12 */ /* 0x000fe2000f8e9626 */
[----:B------:R-:W-:Y:S02]  /*8e90*/  IMAD.WIDE.U32 R42, R36, -0x326172a9, RZ ;  /* 0xcd9e8d57242a7825 */ /* 0x000fe400078e00ff */
[----:B------:R-:W2:Y:S01]  /*8ea0*/  LDSM.16.MT88.4 R36, [R187+0x6800] ;  /* 0x00680000bb24783b */ /* 0x000ea20000004200 */
[C---:B------:R-:W-:Y:S01]  /*8eb0*/  HMMA.16816.F32 R84, R108.reuse, R114, R84 ;  /* 0x000000726c54723c */ /* 0x040fe20000001854 */
[----:B------:R3:W4:Y:S03]  /*8ec0*/  MUFU.EX2 R151, R101 ;  /* 0x0000006500977308 */ /* 0x0007260000000800 */
[----:B------:R-:W-:Y:S01]  /*8ed0*/  IMAD.WIDE.U32 R122, R41, -0x326172a9, RZ ;  /* 0xcd9e8d57297a7825 */ /* 0x000fe200078e00ff */
[----:B------:R-:W-:Y:S02]  /*8ee0*/  LOP3.LUT R116, R42, 0xffff, RZ, 0xc0, !PT ;  /* 0x0000ffff2a747812 */ /* 0x000fe400078ec0ff */
[--C-:B------:R-:W-:Y:S01]  /*8ef0*/  SHF.R.U32.HI R117, RZ, 0x10, R42.reuse ;  /* 0x00000010ff757819 */ /* 0x100fe2000001162a */
[----:B------:R-:W-:Y:S01]  /*8f00*/  IMAD.WIDE.U32 R40, R40, -0x326172a9, RZ ;  /* 0xcd9e8d5728287825 */ /* 0x000fe200078e00ff */
[----:B------:R-:W-:Y:S02]  /*8f10*/  LOP3.LUT R119, R42, 0xff, RZ, 0xc0, !PT ;  /* 0x000000ff2a777812 */ /* 0x000fe400078ec0ff */
[----:B------:R-:W-:Y:S01]  /*8f20*/  MUFU.EX2 R152, R152 ;  /* 0x0000009800987308 */ /* 0x000fe20000000800 */
[----:B------:R-:W-:Y:S01]  /*8f30*/  IMAD.WIDE.U32 R120, R120, -0x326172a9, RZ ;  /* 0xcd9e8d5778787825 */ /* 0x000fe200078e00ff */
[----:B------:R-:W-:Y:S02]  /*8f40*/  SHF.R.U32.HI R118, RZ, 0x18, R42 ;  /* 0x00000018ff767819 */ /* 0x000fe4000001162a */
[----:B------:R-:W-:Y:S01]  /*8f50*/  LOP3.LUT R42, R43, UR15, R122, 0x96, !PT ;  /* 0x0000000f2b2a7c12 */ /* 0x000fe2000f8e967a */
[----:B------:R-:W-:Y:S01]  /*8f60*/  FFMA.FTZ R115, R67, c[0x0][0x23c], -R153 ;  /* 0x00008f0043737a23 */ /* 0x000fe20000010899 */
[----:B-1----:R-:W-:Y:S01]  /*8f70*/  SHF.R.U32.HI R44, RZ, 0x8, R116 ;  /* 0x00000008ff2c7819 */ /* 0x002fe20000011674 */
[----:B------:R-:W-:Y:S01]  /*8f80*/  FFMA.FTZ R155, R63, c[0x0][0x23c], -R155 ;  /* 0x00008f003f9b7a23 */ /* 0x000fe2000001089b */
[----:B------:R-:W-:Y:S02]  /*8f90*/  SHF.R.U32.HI R43, RZ, 0x10, R40 ;  /* 0x00000010ff2b7819 */ /* 0x000fe40000011628 */
[----:B------:R-:W-:Y:S01]  /*8fa0*/  PRMT R119, R119, 0x5410, R44 ;  /* 0x0000541077777816 */ /* 0x000fe2000000002c */
[----:B------:R-:W-:Y:S01]  /*8fb0*/  MUFU.EX2 R143, R115 ;  /* 0x00000073008f7308 */ /* 0x000fe20000000800 */
[----:B------:R-:W-:Y:S02]  /*8fc0*/  SHF.R.U32.HI R44, RZ, 0x10, R42 ;  /* 0x00000010ff2c7819 */ /* 0x000fe4000001162a */
[C---:B---3--:R-:W-:Y:S02]  /*8fd0*/  LOP3.LUT R101, R40.reuse, 0xffff, RZ, 0xc0, !PT ;  /* 0x0000ffff28657812 */ /* 0x048fe400078ec0ff */
[----:B------:R-:W-:Y:S02]  /*8fe0*/  LOP3.LUT R103, R40, 0xff, RZ, 0xc0, !PT ;  /* 0x000000ff28677812 */ /* 0x000fe400078ec0ff */
[----:B------:R-:W-:Y:S02]  /*8ff0*/  SHF.R.U32.HI R102, RZ, 0x18, R40 ;  /* 0x00000018ff667819 */ /* 0x000fe40000011628 */
[----:B------:R-:W-:Y:S01]  /*9000*/  LOP3.LUT R40, R41, UR15, R120, 0x96, !PT ;  /* 0x0000000f29287c12 */ /* 0x000fe2000f8e9678 */
[----:B------:R-:W-:Y:S01]  /*9010*/  MUFU.EX2 R60, R60 ;  /* 0x0000003c003c7308 */ /* 0x000fe20000000800 */
[----:B------:R-:W-:Y:S02]  /*9020*/  LOP3.LUT R41, R117, 0xff, RZ, 0xc0, !PT ;  /* 0x000000ff75297812 */ /* 0x000fe400078ec0ff */
[----:B------:R-:W-:Y:S02]  /*9030*/  SHF.R.U32.HI R101, RZ, 0x8, R101 ;  /* 0x00000008ff657819 */ /* 0x000fe40000011665 */
[----:B------:R-:W-:Y:S01]  /*9040*/  LOP3.LUT R43, R43, 0xff, RZ, 0xc0, !PT ;  /* 0x000000ff2b2b7812 */ /* 0x000fe200078ec0ff */
[-C--:B--2---:R-:W-:Y:S01]  /*9050*/  HMMA.16816.F32 R28, R108, R36.reuse, R28 ;  /* 0x000000246c1c723c */ /* 0x084fe2000000181c */
[----:B------:R-:W-:Y:S02]  /*9060*/  PRMT R118, R41, 0x5410, R118 ;  /* 0x0000541029767816 */ /* 0x000fe40000000076 */
[----:B------:R-:W-:Y:S01]  /*9070*/  PRMT R116, R103, 0x5410, R101 ;  /* 0x0000541067747816 */ /* 0x000fe20000000065 */
[----:B------:R-:W-:Y:S01]  /*9080*/  MUFU.EX2 R154, R154 ;  /* 0x0000009a009a7308 */ /* 0x000fe20000000800 */
[----:B------:R-:W-:Y:S02]  /*9090*/  PRMT R117, R43, 0x5410, R102 ;  /* 0x000054102b757816 */ /* 0x000fe40000000066 */
[----:B------:R-:W-:Y:S01]  /*90a0*/  SHF.R.U32.HI R103, RZ, 0x18, R42 ;  /* 0x00000018ff677819 */ /* 0x000fe2000001162a */
[C---:B------:R-:W-:Y:S01]  /*90b0*/  HMMA.16816.F32 R88, R104.reuse, R36, R88 ;  /* 0x000000246858723c */ /* 0x040fe20000001858 */
[C---:B------:R-:W-:Y:S03]  /*90c0*/  LOP3.LUT R41, R40.reuse, 0xffff, RZ, 0xc0, !PT ;  /* 0x0000ffff28297812 */ /* 0x040fe600078ec0ff */
[----:B------:R-:W-:Y:S02]  /*90d0*/  LOP3.LUT R102, R40, 0xff, RZ, 0xc0, !PT ;  /* 0x000000ff28667812 */ /* 0x000fe400078ec0ff */
[--C-:B------:R-:W-:Y:S01]  /*90e0*/  SHF.R.U32.HI R101, RZ, 0x18, R40.reuse ;  /* 0x00000018ff657819 */ /* 0x100fe20000011628 */
[--C-:B------:R-:W-:Y:S01]  /*90f0*/  HSET2.LE.AND R37, R118, R201.reuse, PT ;  /* 0x000000c976257233 */ /* 0x100fe20003803000 */
[-C--:B------:R-:W-:Y:S01]  /*9100*/  HMMA.16816.F32 R92, R104, R38.reuse, R92 ;  /* 0x00000026685c723c */ /* 0x080fe2000000185c */
[C---:B------:R-:W-:Y:S01]  /*9110*/  LOP3.LUT R43, R42.reuse, 0xffff, RZ, 0xc0, !PT ;  /* 0x0000ffff2a2b7812 */ /* 0x040fe200078ec0ff */
[----:B------:R-:W-:Y:S01]  /*9120*/  LDSM.16.MT88.4 R104, [R186+0x7000] ;  /* 0x00700000ba68783b */ /* 0x000fe20000004200 */
[----:B------:R-:W-:Y:S01]  /*9130*/  MUFU.EX2 R62, R62 ;  /* 0x0000003e003e7308 */ /* 0x000fe20000000800 */
[----:B------:R-:W-:Y:S01]  /*9140*/  LOP3.LUT R112, R42, 0xff, RZ, 0xc0, !PT ;  /* 0x000000ff2a707812 */ /* 0x000fe200078ec0ff */
[--C-:B------:R-:W-:Y:S01]  /*9150*/  HSET2.LE.AND R36, R119, R201.reuse, PT ;  /* 0x000000c977247233 */ /* 0x100fe20003803000 */
[----:B------:R-:W-:Y:S02]  /*9160*/  SHF.R.U32.HI R42, RZ, 0x10, R40 ;  /* 0x00000010ff2a7819 */ /* 0x000fe40000011628 */
[----:B------:R-:W-:Y:S01]  /*9170*/  HMMA.16816.F32 R48, R108, R38, R48 ;  /* 0x000000266c30723c */ /* 0x000fe20000001830 */
[----:B------:R-:W-:Y:S02]  /*9180*/  LOP3.LUT R40, R44, 0xff, RZ, 0xc0, !PT ;  /* 0x000000ff2c287812 */ /* 0x000fe400078ec0ff */
[----:B------:R-:W1:Y:S01]  /*9190*/  LDSM.16.MT88.4 R44, [R185+0x7000] ;  /* 0x00700000b92c783b */ /* 0x000e620000004200 */
[----:B------:R-:W-:Y:S01]  /*91a0*/  SHF.R.U32.HI R43, RZ, 0x8, R43 ;  /* 0x00000008ff2b7819 */ /* 0x000fe2000001162b */
[----:B------:R-:W-:Y:S01]  /*91b0*/  MUFU.EX2 R155, R155 ;  /* 0x0000009b009b7308 */ /* 0x000fe20000000800 */
[----:B------:R-:W-:Y:S01]  /*91c0*/  SHF.R.U32.HI R41, RZ, 0x8, R41 ;  /* 0x00000008ff297819 */ /* 0x000fe20000011629 */
[--C-:B------:R-:W-:Y:S01]  /*91d0*/  HSET2.LE.AND R38, R116, R201.reuse, PT ;  /* 0x000000c974267233 */ /* 0x100fe20003803000 */
[----:B------:R-:W-:Y:S04]  /*91e0*/  LOP3.LUT R42, R42, 0xff, RZ, 0xc0, !PT ;  /* 0x000000ff2a2a7812 */ /* 0x000fe800078ec0ff */
[----:B------:R-:W-:Y:S02]  /*91f0*/  PRMT R113, R112, 0x5410, R43 ;  /* 0x0000541070717816 */ /* 0x000fe4000000002b */
[----:B------:R-:W-:Y:S01]  /*9200*/  PRMT R112, R40, 0x5410, R103 ;  /* 0x0000541028707816 */ /* 0x000fe20000000067 */
[----:B------:R-:W-:Y:S01]  /*9210*/  FFMA.FTZ R103, R66, c[0x0][0x23c], -R153 ;  /* 0x00008f0042677a23 */ /* 0x000fe20000010899 */
[----:B------:R-:W-:Y:S01]  /*9220*/  PRMT R102, R102, 0x5410, R41 ;  /* 0x0000541066667816 */ /* 0x000fe20000000029 */
[--C-:B------:R-:W-:Y:S01]  /*9230*/  HSET2.LE.AND R40, R113, R201.reuse, PT ;  /* 0x000000c971287233 */ /* 0x100fe20003803000 */
[----:B------:R-:W-:Y:S01]  /*9240*/  F2FP.PACK_AB R43, R162, R163 ;  /* 0x000000a3a22b723e */ /* 0x000fe200000000ff */
[--C-:B------:R-:W-:Y:S01]  /*9250*/  HSET2.LE.AND R41, R112, R201.reuse, PT ;  /* 0x000000c970297233 */ /* 0x100fe20003803000 */
[----:B------:R-:W-:Y:S01]  /*9260*/  PRMT R114, R42, 0x5410, R101 ;  /* 0x000054102a727816 */ /* 0x000fe20000000065 */
[--C-:B------:R-:W-:Y:S01]  /*9270*/  HSET2.LE.AND R101, R102, R201.reuse, PT ;  /* 0x000000c966657233 */ /* 0x100fe20003803000 */
[----:B------:R-:W-:Y:S01]  /*9280*/  F2FP.PACK_AB R42, R164, R165 ;  /* 0x000000a5a42a723e */ /* 0x000fe200000000ff */
[----:B------:R-:W2:Y:S01]  /*9290*/  LDSM.16.MT88.4 R64, [R188+0x7000] ;  /* 0x00700000bc40783b */ /* 0x000ea20000004200 */
[----:B------:R-:W-:Y:S01]  /*92a0*/  LOP3.LUT R43, R37, R43, RZ, 0xc0, !PT ;  /* 0x0000002b252b7212 */ /* 0x000fe200078ec0ff */
[----:B------:R-:W3:Y:S01]  /*92b0*/  MUFU.EX2 R144, R103 ;  /* 0x0000006700907308 */ /* 0x000ee20000000800 */
[----:B------:R-:W-:Y:S01]  /*92c0*/  F2FP.PACK_AB R37, R159, R160 ;  /* 0x000000a09f25723e */ /* 0x000fe200000000ff */
[----:B------:R-:W-:Y:S01]  /*92d0*/  FFMA.FTZ R153, R55, c[0x0][0x23c], -R153 ;  /* 0x00008f0037997a23 */ /* 0x000fe20000010899 */
[----:B------:R-:W-:Y:S02]  /*92e0*/  LOP3.LUT R42, R36, R42, RZ, 0xc0, !PT ;  /* 0x0000002a242a7212 */ /* 0x000fe400078ec0ff */
[----:B------:R-:W-:Y:S02]  /*92f0*/  F2FP.PACK_AB R36, R161, R132 ;  /* 0x00000084a124723e */ /* 0x000fe400000000ff */
[----:B------:R-:W-:Y:S02]  /*9300*/  F2FP.PACK_AB R102, R157, R158 ;  /* 0x0000009e9d66723e */ /* 0x000fe400000000ff */
[----:B------:R-:W-:Y:S01]  /*9310*/  LOP3.LUT R41, R41, R37, RZ, 0xc0, !PT ;  /* 0x0000002529297212 */ /* 0x000fe200078ec0ff */
[--C-:B------:R-:W-:Y:S01]  /*9320*/  HSET2.LE.AND R37, R114, R201.reuse, PT ;  /* 0x000000c972257233 */ /* 0x100fe20003803000 */
[----:B------:R-:W-:Y:S01]  /*9330*/  LOP3.LUT R40, R40, R36, RZ, 0xc0, !PT ;  /* 0x0000002428287212 */ /* 0x000fe200078ec0ff */
[----:B------:R5:W-:Y:S01]  /*9340*/  MUFU.EX2 R103, R57 ;  /* 0x0000003900677308 */ /* 0x000be20000000800 */
[----:B------:R-:W-:Y:S02]  /*9350*/  LOP3.LUT R36, R101, R102, RZ, 0xc0, !PT ;  /* 0x0000006665247212 */ /* 0x000fe400078ec0ff */
[----:B----4-:R-:W-:Y:S02]  /*9360*/  F2FP.PACK_AB R101, R151, R156 ;  /* 0x0000009c9765723e */ /* 0x010fe400000000ff */
[----:B------:R-:W-:Y:S01]  /*9370*/  F2FP.PACK_AB R39, R149, R150 ;  /* 0x000000969527723e */ /* 0x000fe200000000ff */
[-C--:B-1----:R-:W-:Y:S01]  /*9380*/  HMMA.16816.F32 R4, R40, R44.reuse, R4 ;  /* 0x0000002c2804723c */ /* 0x082fe20000001804 */
[----:B------:R-:W-:Y:S01]  /*9390*/  LOP3.LUT R37, R37, R101, RZ, 0xc0, !PT ;  /* 0x0000006525257212 */ /* 0x000fe200078ec0ff */
[--C-:B------:R-:W-:Y:S01]  /*93a0*/  HSET2.LE.AND R101, R117, R201.reuse, PT ;  /* 0x000000c975657233 */ /* 0x100fe20003803000 */
[----:B------:R-:W-:Y:S01]  /*93b0*/  F2FP.PACK_AB R102, R147, R148 ;  /* 0x000000949366723e */ /* 0x000fe200000000ff */
[----:B------:R-:W-:Y:S01]  /*93c0*/  LDSM.16.MT88.4 R116, [R185+0x7800] ;  /* 0x00780000b974783b */ /* 0x000fe20000004200 */
[----:B------:R-:W-:Y:S01]  /*93d0*/  LOP3.LUT R38, R38, R39, RZ, 0xc0, !PT ;  /* 0x0000002726267212 */ /* 0x000fe200078ec0ff */
[----:B------:R-:W1:Y:S01]  /*93e0*/  MUFU.EX2 R153, R153 ;  /* 0x0000009900997308 */ /* 0x000e620000000800 */
[----:B------:R-:W-:Y:S02]  /*93f0*/  LOP3.LUT R39, R101, R102, RZ, 0xc0, !PT ;  /* 0x0000006665277212 */ /* 0x000fe400078ec0ff */
[----:B------:R-:W-:Y:S03]  /*9400*/  LOP3.LUT R52, R123, UR5, R126, 0x96, !PT ;  /* 0x000000057b347c12 */ /* 0x000fe6000f8e967e */
[----:B------:R-:W-:Y:S02]  /*9410*/  LOP3.LUT R54, R121, UR5, R128, 0x96, !PT ;  /* 0x0000000579367c12 */ /* 0x000fe4000f8e9680 */
[C---:B------:R-:W-:Y:S01]  /*9420*/  HMMA.16816.F32 R8, R36.reuse, R44, R8 ;  /* 0x0000002c2408723c */ /* 0x040fe20000001808 */
[----:B------:R-:W-:Y:S01]  /*9430*/  IMAD.WIDE.U32 R52, R52, -0x2daee0ad, RZ ;  /* 0xd2511f5334347825 */ /* 0x000fe200078e00ff */
[----:B------:R4:W-:Y:S03]  /*9440*/  MUFU.EX2 R102, R58 ;  /* 0x0000003a00667308 */ /* 0x0009e60000000800 */
[----:B------:R-:W-:Y:S01]  /*9450*/  IMAD.WIDE.U32 R54, R54, -0x2daee0ad, RZ ;  /* 0xd2511f5336367825 */ /* 0x000fe200078e00ff */
[----:B------:R-:W-:Y:S02]  /*9460*/  LOP3.LUT R56, R53, UR14, R124, 0x96, !PT ;  /* 0x0000000e35387c12 */ /* 0x000fe4000f8e967c */
[-C--:B------:R-:W-:Y:S01]  /*9470*/  HMMA.16816.F32 R12, R36, R46.reuse, R12 ;  /* 0x0000002e240c723c */ /* 0x080fe2000000180c */
[----:B------:R-:W-:Y:S03]  /*9480*/  LDSM.16.MT88.4 R124, [R188+0x7800] ;  /* 0x00780000bc7c783b */ /* 0x000fe60000004200 */
[C---:B------:R-:W-:Y:S01]  /*9490*/  LOP3.LUT R53, R52.reuse, 0xffff, RZ, 0xc0, !PT ;  /* 0x0000ffff34357812 */ /* 0x040fe200078ec0ff */
[----:B------:R1:W1:Y:S01]  /*94a0*/  MUFU.EX2 R101, R59 ;  /* 0x0000003b00657308 */ /* 0x0002620000000800 */
[--C-:B-----5:R-:W-:Y:S02]  /*94b0*/  SHF.R.U32.HI R57, RZ, 0x10, R52.reuse ;  /* 0x00000010ff397819 */ /* 0x120fe40000011634 */
[C---:B------:R-:W-:Y:S01]  /*94c0*/  HMMA.16816.F32 R16, R40.reuse, R46, R16 ;  /* 0x0000002e2810723c */ /* 0x040fe20000001810 */
[----:B------:R-:W5:Y:S07]  /*94d0*/  LDSM.16.MT88.4 R44, [R187+0x7000] ;  /* 0x00700000bb2c783b */ /* 0x000f6e0000004200 */
[-C--:B--2---:R-:W-:Y:S01]  /*94e0*/  HMMA.16816.F32 R32, R40, R64.reuse, R32 ;  /* 0x000000402820723c */ /* 0x084fe20000001820 */
[----:B----4-:R-:W-:Y:S07]  /*94f0*/  SHF.R.U32.HI R58, RZ, 0x18, R52 ;  /* 0x00000018ff3a7819 */ /* 0x010fee0000011634 */
[C---:B------:R-:W-:Y:S01]  /*9500*/  HMMA.16816.F32 R68, R36.reuse, R64, R68 ;  /* 0x000000402444723c */ /* 0x040fe20000001844 */
[----:B-1----:R-:W-:Y:S06]  /*9510*/  SHF.R.U32.HI R59, RZ, 0x18, R54 ;  /* 0x00000018ff3b7819 */ /* 0x002fec0000011636 */
[----:B------:R-:W-:Y:S01]  /*9520*/  LOP3.LUT R64, R52, 0xff, RZ, 0xc0, !PT ;  /* 0x000000ff34407812 */ /* 0x000fe200078ec0ff */
[-C--:B------:R-:W-:Y:S01]  /*9530*/  HMMA.16816.F32 R72, R36, R66.reuse, R72 ;  /* 0x000000422448723c */ /* 0x080fe20000001848 */
[----:B------:R-:W-:Y:S03]  /*9540*/  LOP3.LUT R52, R55, UR14, R130, 0x96, !PT ;  /* 0x0000000e37347c12 */ /* 0x000fe6000f8e9682 */
[----:B------:R-:W-:Y:S02]  /*9550*/  LOP3.LUT R65, R54, 0xffff, RZ, 0xc0, !PT ;  /* 0x0000ffff36417812 */ /* 0x000fe400078ec0ff */
[----:B------:R-:W-:Y:S02]  /*9560*/  SHF.R.U32.HI R55, RZ, 0x8, R53 ;  /* 0x00000008ff377819 */ /* 0x000fe40000011635 */
[C---:B------:R-:W-:Y:S01]  /*9570*/  HMMA.16816.F32 R20, R40.reuse, R66, R20 ;  /* 0x000000422814723c */ /* 0x040fe20000001814 */
[----:B------:R-:W-:Y:S03]  /*9580*/  LOP3.LUT R53, R57, 0xff, RZ, 0xc0, !PT ;  /* 0x000000ff39357812 */ /* 0x000fe600078ec0ff */
[----:B------:R-:W-:Y:S02]  /*9590*/  PRMT R64, R64, 0x5410, R55 ;  /* 0x0000541040407816 */ /* 0x000fe40000000037 */
[----:B------:R-:W-:Y:S02]  /*95a0*/  LOP3.LUT R55, R56, 0xff, RZ, 0xc0, !PT ;  /* 0x000000ff38377812 */ /* 0x000fe400078ec0ff */
[-C--:B------:R-:W-:Y:S01]  /*95b0*/  HMMA.16816.F32 R76, R40, R104.reuse, R76 ;  /* 0x00000068284c723c */ /* 0x080fe2000000184c */
[--C-:B------:R-:W-:Y:S03]  /*95c0*/  HSET2.LE.AND R138, R64, R201.reuse, PT ;  /* 0x000000c9408a7233 */ /* 0x100fe60003803000 */
[----:B------:R-:W-:Y:S02]  /*95d0*/  SHF.R.U32.HI R66, RZ, 0x10, R54 ;  /* 0x00000010ff427819 */ /* 0x000fe40000011636 */
[----:B------:R-:W-:Y:S02]  /*95e0*/  LOP3.LUT R67, R54, 0xff, RZ, 0xc0, !PT ;  /* 0x000000ff36437812 */ /* 0x000fe400078ec0ff */
[C---:B------:R-:W-:Y:S01]  /*95f0*/  HMMA.16816.F32 R80, R36.reuse, R104, R80 ;  /* 0x000000682450723c */ /* 0x040fe20000001850 */
[----:B------:R-:W-:Y:S03]  /*9600*/  SHF.R.U32.HI R54, RZ, 0x10, R56 ;  /* 0x00000010ff367819 */ /* 0x000fe60000011638 */
[----:B------:R-:W-:Y:S02]  /*9610*/  PRMT R139, R53, 0x5410, R58 ;  /* 0x00005410358b7816 */ /* 0x000fe4000000003a */
[----:B------:R-:W-:Y:S02]  /*9620*/  LOP3.LUT R54, R54, 0xff, RZ, 0xc0, !PT ;  /* 0x000000ff36367812 */ /* 0x000fe400078ec0ff */
[-C--:B------:R-:W-:Y:S01]  /*9630*/  HMMA.16816.F32 R24, R36, R106.reuse, R24 ;  /* 0x0000006a2418723c */ /* 0x080fe20000001818 */
[----:B------:R-:W-:Y:S03]  /*9640*/  LOP3.LUT R53, R56, 0xffff, RZ, 0xc0, !PT ;  /* 0x0000ffff38357812 */ /* 0x000fe600078ec0ff */
[----:B------:R-:W-:Y:S01]  /*9650*/  SHF.R.U32.HI R56, RZ, 0x18, R56 ;  /* 0x00000018ff387819 */ /* 0x000fe20000011638 */
[--C-:B------:R-:W-:Y:S01]  /*9660*/  HSET2.LE.AND R139, R139, R201.reuse, PT ;  /* 0x000000c98b8b7233 */ /* 0x100fe20003803000 */
[----:B------:R-:W-:Y:S02]  /*9670*/  SHF.R.U32.HI R53, RZ, 0x8, R53 ;  /* 0x00000008ff357819 */ /* 0x000fe40000011635 */
[C---:B------:R-:W-:Y:S01]  /*9680*/  HMMA.16816.F32 R84, R40.reuse, R106, R84 ;  /* 0x0000006a2854723c */ /* 0x040fe20000001854 */
[----:B------:R-:W-:Y:S03]  /*9690*/  PRMT R137, R54, 0x5410, R56 ;  /* 0x0000541036897816 */ /* 0x000fe60000000038 */
[----:B------:R-:W-:Y:S02]  /*96a0*/  PRMT R136, R55, 0x5410, R53 ;  /* 0x0000541037887816 */ /* 0x000fe40000000035 */
[----:B------:R-:W-:Y:S01]  /*96b0*/  LOP3.LUT R54, R52, 0xff, RZ, 0xc0, !PT ;  /* 0x000000ff34367812 */ /* 0x000fe200078ec0ff */
[--C-:B------:R-:W-:Y:S01]  /*96c0*/  HSET2.LE.AND R137, R137, R201.reuse, PT ;  /* 0x000000c989897233 */ /* 0x100fe20003803000 */
[-C--:B-----5:R-:W-:Y:S01]  /*96d0*/  HMMA.16816.F32 R28, R40, R44.reuse, R28 ;  /* 0x0000002c281c723c */ /* 0x0a0fe2000000181c */
[----:B------:R-:W-:Y:S03]  /*96e0*/  SHF.R.U32.HI R53, RZ, 0x18, R52 ;  /* 0x00000018ff357819 */ /* 0x000fe60000011634 */
[--C-:B------:R-:W-:Y:S01]  /*96f0*/  HSET2.LE.AND R136, R136, R201.reuse, PT ;  /* 0x000000c988887233 */ /* 0x100fe20003803000 */
[----:B------:R-:W-:Y:S02]  /*9700*/  SHF.R.U32.HI R58, RZ, 0x8, R65 ;  /* 0x00000008ff3a7819 */ /* 0x000fe40000011641 */
[----:B------:R-:W-:Y:S01]  /*9710*/  LOP3.LUT R57, R66, 0xff, RZ, 0xc0, !PT ;  /* 0x000000ff42397812 */ /* 0x000fe200078ec0ff */
[C---:B------:R-:W-:Y:S01]  /*9720*/  HMMA.16816.F32 R88, R36.reuse, R44, R88 ;  /* 0x0000002c2458723c */ /* 0x040fe20000001858 */
[----:B------:R-:W-:Y:S03]  /*9730*/  PRMT R58, R67, 0x5410, R58 ;  /* 0x00005410433a7816 */ /* 0x000fe6000000003a */
[----:B------:R-:W-:Y:S03]  /*9740*/  PRMT R57, R57, 0x5410, R59 ;  /* 0x0000541039397816 */ /* 0x000fe6000000003b */
[----:B------:R-:W-:Y:S01]  /*9750*/  LOP3.LUT R44, R52, 0xffff, RZ, 0xc0, !PT ;  /* 0x0000ffff342c7812 */ /* 0x000fe200078ec0ff */
[-C--:B------:R-:W-:Y:S01]  /*9760*/  HMMA.16816.F32 R92, R36, R46.reuse, R92 ;  /* 0x0000002e245c723c */ /* 0x080fe2000000185c */
[----:B------:R-:W-:Y:S03]  /*9770*/  SHF.R.U32.HI R45, RZ, 0x10, R52 ;  /* 0x00000010ff2d7819 */ /* 0x000fe60000011634 */
[----:B------:R-:W-:Y:S02]  /*9780*/  SHF.R.U32.HI R52, RZ, 0x8, R44 ;  /* 0x00000008ff347819 */ /* 0x000fe4000001162c */
[----:B------:R-:W-:Y:S02]  /*9790*/  LOP3.LUT R45, R45, 0xff, RZ, 0xc0, !PT ;  /* 0x000000ff2d2d7812 */ /* 0x000fe400078ec0ff */
[----:B------:R-:W-:Y:S01]  /*97a0*/  HMMA.16816.F32 R48, R40, R46, R48 ;  /* 0x0000002e2830723c */ /* 0x000fe20000001830 */
[----:B------:R-:W-:Y:S03]  /*97b0*/  PRMT R56, R54, 0x5410, R52 ;  /* 0x0000541036387816 */ /* 0x000fe60000000034 */
[----:B------:R-:W-:Y:S02]  /*97c0*/  F2FP.PACK_AB R44, R145, R146 ;  /* 0x00000092912c723e */ /* 0x000fe400000000ff */
[----:B---3--:R-:W-:Y:S01]  /*97d0*/  F2FP.PACK_AB R36, R143, R144 ;  /* 0x000000908f24723e */ /* 0x008fe200000000ff */
[--C-:B------:R-:W-:Y:S01]  /*97e0*/  HSET2.LE.AND R39, R56, R201.reuse, PT ;  /* 0x000000c938277233 */ /* 0x100fe20003803000 */
[----:B------:R-:W-:Y:S01]  /*97f0*/  F2FP.PACK_AB R37, R152, R142 ;  /* 0x0000008e9825723e */ /* 0x000fe200000000ff */
[--C-:B------:R-:W-:Y:S03]  /*9800*/  HSET2.LE.AND R41, R57, R201.reuse, PT ;  /* 0x000000c939297233 */ /* 0x100fe60003803000 */
[----:B------:R-:W-:Y:S02]  /*9810*/  F2FP.PACK_AB R38, R153, R141 ;  /* 0x0000008d9926723e */ /* 0x000fe400000000ff */
[----:B------:R-:W-:Y:S02]  /*9820*/  PRMT R45, R45, 0x5410, R53 ;  /* 0x000054102d2d7816 */ /* 0x000fe40000000035 */
[----:B------:R-:W-:Y:S01]  /*9830*/  LOP3.LUT R138, R138, R44, RZ, 0xc0, !PT ;  /* 0x0000002c8a8a7212 */ /* 0x000fe200078ec0ff */
[----:B------:R-:W1:Y:S01]  /*9840*/  LDSM.16.MT88.4 R52, [R186+0x7800] ;  /* 0x00780000ba34783b */ /* 0x000e620000004200 */
[----:B------:R-:W-:Y:S02]  /*9850*/  F2FP.PACK_AB R44, R103, R140 ;  /* 0x0000008c672c723e */ /* 0x000fe400000000ff */
[----:B------:R-:W-:Y:S02]  /*9860*/  LOP3.LUT R139, R139, R36, RZ, 0xc0, !PT ;  /* 0x000000248b8b7212 */ /* 0x000fe400078ec0ff */
[----:B------:R-:W-:Y:S01]  /*9870*/  LOP3.LUT R136, R136, R37, RZ, 0xc0, !PT ;  /* 0x0000002588887212 */ /* 0x000fe200078ec0ff */
[--C-:B------:R-:W-:Y:S01]  /*9880*/  HSET2.LE.AND R37, R45, R201.reuse, PT ;  /* 0x000000c92d257233 */ /* 0x100fe20003803000 */
[----:B------:R-:W-:Y:S02]  /*9890*/  LOP3.LUT R137, R137, R38, RZ, 0xc0, !PT ;  /* 0x0000002689897212 */ /* 0x000fe400078ec0ff */
[----:B------:R-:W-:Y:S01]  /*98a0*/  LOP3.LUT R36, R39, R44, RZ, 0xc0, !PT ;  /* 0x0000002c27247212 */ /* 0x000fe200078ec0ff */
[----:B------:R-:W-:Y:S01]  /*98b0*/  HSET2.LE.AND R39, R58, R201, PT ;  /* 0x000000c93a277233 */ /* 0x000fe20003803000 */
[----:B------:R-:W-:Y:S02]  /*98c0*/  F2FP.PACK_AB R38, R101, R102 ;  /* 0x000000666526723e */ /* 0x000fe400000000ff */
[----:B------:R-:W-:Y:S01]  /*98d0*/  F2FP.PACK_AB R40, R154, R60 ;  /* 0x0000003c9a28723e */ /* 0x000fe200000000ff */
[-C--:B------:R-:W-:Y:S01]  /*98e0*/  HMMA.16816.F32 R104, R136, R116.reuse, R4 ;  /* 0x000000748868723c */ /* 0x080fe20000001804 */
[----:B------:R-:W-:Y:S01]  /*98f0*/  F2FP.PACK_AB R42, R155, R62 ;  /* 0x0000003e9b2a723e */ /* 0x000fe200000000ff */
[----:B------:R-:W2:Y:S01]  /*9900*/  LDSM.16.MT88.4 R4, [R187+0x7800] ;  /* 0x00780000bb04783b */ /* 0x000ea20000004200 */
[----:B------:R-:W-:Y:S02]  /*9910*/  LOP3.LUT R37, R37, R38, RZ, 0xc0, !PT ;  /* 0x0000002625257212 */ /* 0x000fe400078ec0ff */
[----:B------:R-:W-:Y:S02]  /*9920*/  LOP3.LUT R38, R39, R40, RZ, 0xc0, !PT ;  /* 0x0000002827267212 */ /* 0x000fe400078ec0ff */
[----:B------:R-:W-:Y:S07]  /*9930*/  LOP3.LUT R39, R41, R42, RZ, 0xc0, !PT ;  /* 0x0000002a29277212 */ /* 0x000fee00078ec0ff */
        /* <DEDUP_REMOVED lines=45> */
[----:B------:R-:W-:Y:S02]  /*9c10*/  IMAD.MOV.U32 R102, RZ, RZ, R2 ;  /* 0x000000ffff667224 */ /* 0x000fe400078e0002 */
[----:B------:R-:W-:Y:S01]  /*9c20*/  FADD.FTZ R0, R101, R0 ;  /* 0x0000000065007221 */ /* 0x000fe20000010000 */
[-C--:B--2---:R-:W-:Y:S01]  /*9c30*/  HMMA.16816.F32 R132, R136, R4.reuse, R28 ;  /* 0x000000048884723c */ /* 0x084fe2000000181c */
[----:B------:R-:W-:Y:S03]  /*9c40*/  IMAD.MOV.U32 R98, RZ, RZ, R96 ;  /* 0x000000ffff627224 */ /* 0x000fe600078e0060 */
[----:B------:R-:W-:Y:S04]  /*9c50*/  IMAD.MOV.U32 R101, RZ, RZ, R3 ;  /* 0x000000ffff657224 */ /* 0x000fe800078e0003 */
[C---:B------:R-:W-:Y:S07]  /*9c60*/  HMMA.16816.F32 R88, R36.reuse, R4, R88 ;  /* 0x000000042458723c */ /* 0x040fee0000001858 */
        /* <DEDUP_REMOVED lines=13> */
[----:B------:R-:W-:Y:S01]  /*9d40*/  FADD.FTZ R4, R62, R0 ;  /* 0x000000003e047221 */ /* 0x000fe20000010000 */
[----:B------:R-:W-:Y:S01]  /*9d50*/  IADD3 R0, R200, -0x1, RZ ;  /* 0xffffffffc8007810 */ /* 0x000fe20007ffe0ff */
[----:B------:R-:W-:Y:S02]  /*9d60*/  FADD.FTZ R6, R146, R9 ;  /* 0x0000000992067221 */ /* 0x000fe40000010000 */
[----:B------:R-:W-:Y:S02]  /*9d70*/  FADD.FTZ R213, R143, R7 ;  /* 0x000000078fd57221 */ /* 0x000fe40000010000 */
[----:B------:R-:W-:Y:S02]  /*9d80*/  FADD.FTZ R212, R145, R6 ;  /* 0x0000000691d47221 */ /* 0x000fe40000010000 */
[----:B------:R-:W-:Y:S02]  /*9d90*/  FADD.FTZ R214, R154, R5 ;  /* 0x000000059ad67221 */ /* 0x000fe40000010000 */
[----:B------:R-:W-:Y:S02]  /*9da0*/  FADD.FTZ R215, R155, R4 ;  /* 0x000000049bd77221 */ /* 0x000fe40000010000 */
[----:B------:R-:W-:Y:S02]  /*9db0*/  IMAD.MOV.U32 R200, RZ, RZ, R0 ;  /* 0x000000ffffc87224 */ /* 0x000fe400078e0000 */
[----:B------:R-:W-:Y:S01]  /*9dc0*/  IMAD.MOV.U32 R0, RZ, RZ, R97 ;  /* 0x000000ffff007224 */ /* 0x000fe200078e0061 */
[----:B------:R-:W-:-:S05]  /*9dd0*/  @P1 BRA `(.L_x_1079) ;  /* 0xffffc7a000001947 */ /* 0x000fca000383ffff */
.L_x_1078:
[----:B------:R-:W1:Y:S01]  /*9de0*/  SHFL.BFLY PT, R5, R212, 0x2, 0x1f ;  /* 0x0c401f00d4057f89 */ /* 0x000e6200000e0000 */
[----:B------:R-:W-:Y:S01]  /*9df0*/  ISETP.NE.AND P0, PT, R248, -0x1, PT ;  /* 0xfffffffff800780c */ /* 0x000fe20003f05270 */
[----:B------:R-:W2:Y:S01]  /*9e00*/  LDC.U8 R44, c[0x0][0x329] ;  /* 0x0000ca40ff2c7b82 */ /* 0x000ea20000000000 */
[----:B------:R-:W-:Y:S01]  /*9e10*/  BSSY B0, `(.L_x_1082) ;  /* 0x000012c000007945 */ /* 0x000fe20003800000 */
[----:B------:R-:W3:Y:S04]  /*9e20*/  SHFL.BFLY PT, R0, R214, 0x2, 0x1f ;  /* 0x0c401f00d6007f89 */ /* 0x000ee800000e0000 */
[----:B------:R-:W4:Y:S04]  /*9e30*/  SHFL.BFLY PT, R6, R215, 0x2, 0x1f ;  /* 0x0c401f00d7067f89 */ /* 0x000f2800000e0000 */
[----:B------:R-:W5:Y:S04]  /*9e40*/  SHFL.BFLY PT, R4, R213, 0x2, 0x1f ;  /* 0x0c401f00d5047f89 */ /* 0x000f6800000e0000 */
[----:B------:R-:W2:Y:S01]  /*9e50*/  S2R R43, SR_TID.X ;  /* 0x00000000002b7919 */ /* 0x000ea20000002100 */
[----:B-1----:R-:W-:-:S02]  /*9e60*/  FADD.FTZ R5, R5, R212 ;  /* 0x000000d405057221 */ /* 0x002fc40000010000 */
[----:B---3--:R-:W-:-:S03]  /*9e70*/  FADD.FTZ R0, R0, R214 ;  /* 0x000000d600007221 */ /* 0x008fc60000010000 */
[----:B------:R-:W1:Y:S01]  /*9e80*/  SHFL.BFLY PT, R9, R5, 0x1, 0x1f ;  /* 0x0c201f0005097f89 */ /* 0x000e6200000e0000 */
[----:B----4-:R-:W-:-:S03]  /*9e90*/  FADD.FTZ R6, R6, R215 ;  /* 0x000000d706067221 */ /* 0x010fc60000010000 */
[----:B------:R-:W3:Y:S01]  /*9ea0*/  SHFL.BFLY PT, R8, R0, 0x1, 0x1f ;  /* 0x0c201f0000087f89 */ /* 0x000ee200000e0000 */
[----:B-----5:R-:W-:-:S03]  /*9eb0*/  FADD.FTZ R4, R4, R213 ;  /* 0x000000d504047221 */ /* 0x020fc60000010000 */
[----:B------:R-:W4:Y:S01]  /*9ec0*/  SHFL.BFLY PT, R10, R6, 0x1, 0x1f ;  /* 0x0c201f00060a7f89 */ /* 0x000f2200000e0000 */
[----:B--2---:R-:W-:-:S03]  /*9ed0*/  SHF.R.S32.HI R33, RZ, 0x1f, R43 ;  /* 0x0000001fff217819 */ /* 0x004fc6000001142b */
[----:B------:R-:W2:Y:S01]  /*9ee0*/  SHFL.BFLY PT, R7, R4, 0x1, 0x1f ;  /* 0x0c201f0004077f89 */ /* 0x000ea200000e0000 */
[CC--:B------:R-:W-:Y:S02]  /*9ef0*/  LEA.HI R11, R33.reuse, R43.reuse, RZ, 0x2 ;  /* 0x0000002b210b7211 */ /* 0x0c0fe400078f10ff */
[----:B------:R-:W-:Y:S02]  /*9f00*/  LEA.HI R33, R33, R43, RZ, 0x5 ;  /* 0x0000002b21217211 */ /* 0x000fe400078f28ff */
[----:B------:R-:W-:Y:S02]  /*9f10*/  SHF.R.S32.HI R20, RZ, 0x1f, R11 ;  /* 0x0000001fff147819 */ /* 0x000fe4000001140b */
[----:B------:R-:W-:Y:S01]  /*9f20*/  SHF.R.S32.HI R33, RZ, 0x5, R33 ;  /* 0x00000005ff217819 */ /* 0x000fe20000011421 */
[----:B-1----:R-:W-:Y:S01]  /*9f30*/  FADD.FTZ R39, R5, R9 ;  /* 0x0000000905277221 */ /* 0x002fe20000010000 */
[----:B------:R-:W-:Y:S01]  /*9f40*/  SHF.R.S32.HI R9, RZ, 0x2, R11 ;  /* 0x00000002ff097819 */ /* 0x000fe2000001140b */
[----:B---3--:R-:W-:-:S03]  /*9f50*/  FADD.FTZ R41, R0, R8 ;  /* 0x0000000800297221 */ /* 0x008fc60000010000 */
[----:B------:R-:W-:Y:S02]  /*9f60*/  FSETP.NE.FTZ.AND P6, PT, R39, RZ, PT ;  /* 0x000000ff2700720b */ /* 0x000fe40003fd5000 */
[----:B------:R-:W-:Y:S01]  /*9f70*/  MOV R8, 0x3f800000 ;  /* 0x3f80000000087802 */ /* 0x000fe20000000f00 */
[----:B----4-:R-:W-:Y:S01]  /*9f80*/  FADD.FTZ R42, R6, R10 ;  /* 0x0000000a062a7221 */ /* 0x010fe20000010000 */
[----:B------:R-:W-:Y:S02]  /*9f90*/  FSETP.NE.FTZ.AND P4, PT, R41, RZ, PT ;  /* 0x000000ff2900720b */ /* 0x000fe40003f95000 */
[----:B------:R-:W-:Y:S01]  /*9fa0*/  MOV R6, 0x3f800000 ;  /* 0x3f80000000067802 */ /* 0x000fe20000000f00 */
[----:B--2---:R-:W-:Y:S01]  /*9fb0*/  FADD.FTZ R40, R4, R7 ;  /* 0x0000000704287221 */ /* 0x004fe20000010000 */
[----:B------:R-:W-:Y:S01]  /*9fc0*/  FSETP.NE.FTZ.AND P3, PT, R42, RZ, PT ;  /* 0x000000ff2a00720b */ /* 0x000fe20003f75000 */
[----:B------:R-:W-:Y:S01]  /*9fd0*/  @P0 IMAD.WIDE.U32 R4, R248, c[0x0][0x1e8], RZ ;  /* 0x00007a00f8040a25 */ /* 0x000fe200078e00ff */
[----:B------:R-:W-:-:S02]  /*9fe0*/  MOV R7, 0x3f800000 ;  /* 0x3f80000000077802 */ /* 0x000fc40000000f00 */
[----:B------:R-:W-:Y:S01]  /*9ff0*/  FSETP.NE.FTZ.AND P5, PT, R40, RZ, PT ;  /* 0x000000ff2800720b */ /* 0x000fe20003fb5000 */
[----:B------:R-:W-:Y:S01]  /*a000*/  @P0 IMAD R61, R248, c[0x0][0x1ec], R5 ;  /* 0x00007b00f83d0a24 */ /* 0x000fe200078e0205 */
[----:B------:R-:W-:Y:S02]  /*a010*/  @P0 MOV R60, R4 ;  /* 0x00000004003c0202 */ /* 0x000fe40000000f00 */
[----:B------:R-:W-:Y:S01]  /*a020*/  MOV R4, 0x3f800000 ;  /* 0x3f80000000047802 */ /* 0x000fe20000000f00 */
[----:B------:R-:W1:Y:S01]  /*a030*/  @P6 MUFU.RCP R7, R39 ;  /* 0x0000002700076308 */ /* 0x000e620000001000 */
[----:B------:R-:W-:Y:S02]  /*a040*/  LEA.HI R20, R20, R9, RZ, 0x3 ;  /* 0x0000000914147211 */ /* 0x000fe400078f18ff */
[----:B------:R-:W-:Y:S02]  /*a050*/  LOP3.LUT R0, R11, 0x3ffffffc, RZ, 0xc0, !PT ;  /* 0x3ffffffc0b007812 */ /* 0x000fe400078ec0ff */
[----:B------:R-:W-:-:S02]  /*a060*/  LOP3.LUT R20, R20, 0xfffffff8, RZ, 0xc0, !PT ;  /* 0xfffffff814147812 */ /* 0x000fc400078ec0ff */
[----:B------:R-:W-:Y:S01]  /*a070*/  IADD3 R43, -R0, R43, RZ ;  /* 0x0000002b002b7210 */ /* 0x000fe20007ffe1ff */
[----:B------:R-:W2:Y:S01]  /*a080*/  @P4 MUFU.RCP R4, R41 ;  /* 0x0000002900044308 */ /* 0x000ea20000001000 */
[----:B------:R-:W-:Y:S01]  /*a090*/  IADD3 R20, R9, -R20, RZ ;  /* 0x8000001409147210 */ /* 0x000fe20007ffe0ff */
[----:B------:R-:W-:-:S06]  /*a0a0*/  IMAD.MOV.U32 R9, RZ, RZ, -0x10 ;  /* 0xfffffff0ff097424 */ /* 0x000fcc00078e00ff */
[----:B------:R-:W3:Y:S01]  /*a0b0*/  @P3 MUFU.RCP R6, R42 ;  /* 0x0000002a00063308 */ /* 0x000ee20000001000 */
[----:B-1----:R-:W-:-:S04]  /*a0c0*/  FMUL.FTZ R0, R7, c[0x0][0x2dc] ;  /* 0x0000b70007007a20 */ /* 0x002fc80000410000 */
[C---:B------:R-:W-:Y:S02]  /*a0d0*/  FMUL.FTZ R104, R0.reuse, R104 ;  /* 0x0000006800687220 */ /* 0x040fe40000410000 */
[----:B------:R-:W-:Y:S01]  /*a0e0*/  FMUL.FTZ R10, R0, R105 ;  /* 0x00000069000a7220 */ /* 0x000fe20000410000 */
[----:B------:R-:W1:Y:S01]  /*a0f0*/  @P5 MUFU.RCP R8, R40 ;  /* 0x0000002800085308 */ /* 0x000e620000001000 */
[----:B--2---:R-:W-:Y:S02]  /*a100*/  FMUL.FTZ R4, R4, c[0x0][0x2dc] ;  /* 0x0000b70004047a20 */ /* 0x004fe40000410000 */
[----:B------:R-:W-:Y:S01]  /*a110*/  FMUL.FTZ R116, R0, R116 ;  /* 0x0000007400747220 */ /* 0x000fe20000410000 */
[----:B------:R-:W-:Y:S01]  /*a120*/  F2FP.PACK_AB R10, R10, R104 ;  /* 0x000000680a0a723e */ /* 0x000fe200000000ff */
[C---:B------:R-:W-:Y:S02]  /*a130*/  FMUL.FTZ R7, R0.reuse, R117 ;  /* 0x0000007500077220 */ /* 0x040fe40000410000 */
        /* <DEDUP_REMOVED lines=18> */
[----:B---3--:R-:W-:-:S02]  /*a260*/  FMUL.FTZ R0, R6, c[0x0][0x2dc] ;  /* 0x0000b70006007a20 */ /* 0x008fc40000410000 */
[----:B------:R-:W-:Y:S01]  /*a270*/  FMUL.FTZ R108, R4, R108 ;  /* 0x0000006c046c7220 */ /* 0x000fe20000410000 */
[----:B------:R-:W-:Y:S01]  /*a280*/  F2FP.PACK_AB R22, R22, R136 ;  /* 0x000000881616723e */ /* 0x000fe200000000ff */
[C---:B------:R-:W-:Y:S02]  /*a290*/  FMUL.FTZ R38, R4.reuse, R109 ;  /* 0x0000006d04267220 */ /* 0x040fe40000410000 */
        /* <DEDUP_REMOVED lines=20> */
[----:B------:R-:W-:Y:S01]  /*a3e0*/  SHF.L.U32 R4, R20, 0x6, RZ ;  /* 0x0000000614047819 */ /* 0x000fe200000006ff */
[----:B------:R-:W-:Y:S01]  /*a3f0*/  FMUL.FTZ R110, R0, R110 ;  /* 0x0000006e006e7220 */ /* 0x000fe20000410000 */
[----:B------:R-:W-:Y:S01]  /*a400*/  F2FP.PACK_AB R24, R24, R88 ;  /* 0x000000581818723e */ /* 0x000fe200000000ff */
        /* <DEDUP_REMOVED lines=24> */
[----:B------:R-:W-:Y:S01]  /*a590*/  LOP3.LUT R0, R20, 0x1, RZ, 0xc0, !PT ;  /* 0x0000000114007812 */ /* 0x000fe200078ec0ff */
[----:B-1----:R-:W-:Y:S01]  /*a5a0*/  FMUL.FTZ R5, R8, c[0x0][0x2dc] ;  /* 0x0000b70008057a20 */ /* 0x002fe20000410000 */
[----:B------:R-:W-:Y:S02]  /*a5b0*/  F2FP.PACK_AB R23, R23, R90 ;  /* 0x0000005a1717723e */ /* 0x000fe400000000ff */
[----:B------:R-:W-:Y:S01]  /*a5c0*/  ISETP.NE.U32.AND P1, PT, R0, 0x1, PT ;  /* 0x000000010000780c */ /* 0x000fe20003f25070 */
[----:B------:R-:W-:Y:S01]  /*a5d0*/  FMUL.FTZ R106, R5, R106 ;  /* 0x0000006a056a7220 */ /* 0x000fe20000410000 */
[----:B------:R-:W-:Y:S01]  /*a5e0*/  LEA R0, R33, R43, 0x9 ;  /* 0x0000002b21007211 */ /* 0x000fe200078e48ff */
[----:B------:R-:W-:Y:S01]  /*a5f0*/  FMUL.FTZ R8, R5, R107 ;  /* 0x0000006b05087220 */ /* 0x000fe20000410000 */
[----:B------:R-:W-:Y:S01]  /*a600*/  SEL R9, R9, 0x10, !P1 ;  /* 0x0000001009097807 */ /* 0x000fe20004800000 */
[C---:B------:R-:W-:Y:S01]  /*a610*/  FMUL.FTZ R118, R5.reuse, R118 ;  /* 0x0000007605767220 */ /* 0x040fe20000410000 */
[----:B------:R-:W-:Y:S01]  /*a620*/  LEA R4, R0, R4, 0x1 ;  /* 0x0000000400047211 */ /* 0x000fe200078e08ff */
[C---:B------:R-:W-:Y:S01]  /*a630*/  FMUL.FTZ R119, R5.reuse, R119 ;  /* 0x0000007705777220 */ /* 0x040fe20000410000 */
[----:B------:R-:W-:Y:S01]  /*a640*/  R2P PR, R20, 0x6 ;  /* 0x0000000614007804 */ /* 0x000fe20000000000 */
[C---:B------:R-:W-:Y:S01]  /*a650*/  FMUL.FTZ R122, R5.reuse, R122 ;  /* 0x0000007a057a7220 */ /* 0x040fe20000410000 */
[----:B------:R-:W-:Y:S01]  /*a660*/  SHF.L.U32 R4, R4, 0x1, RZ ;  /* 0x0000000104047819 */ /* 0x000fe200000006ff */
[C---:B------:R-:W-:Y:S01]  /*a670*/  FMUL.FTZ R17, R5.reuse, R123 ;  /* 0x0000007b05117220 */ /* 0x040fe20000410000 */
[----:B------:R-:W-:Y:S01]  /*a680*/  F2FP.PACK_AB R8, R8, R106 ;  /* 0x0000006a0808723e */ /* 0x000fe200000000ff */
[----:B------:R-:W-:Y:S01]  /*a690*/  FMUL.FTZ R126, R5, R126 ;  /* 0x0000007e057e7220 */ /* 0x000fe20000410000 */
[----:B------:R-:W-:Y:S01]  /*a6a0*/  F2FP.PACK_AB R6, R119, R118 ;  /* 0x000000767706723e */ /* 0x000fe200000000ff */
[C---:B------:R-:W-:Y:S01]  /*a6b0*/  FMUL.FTZ R13, R5.reuse, R127 ;  /* 0x0000007f050d7220 */ /* 0x040fe20000410000 */
[----:B------:R1:W-:Y:S01]  /*a6c0*/  STS [R4], R10 ;  /* 0x0000000a04007388 */ /* 0x0003e20000000800 */
[----:B------:R-:W-:Y:S01]  /*a6d0*/  FMUL.FTZ R78, R5, R78 ;  /* 0x0000004e054e7220 */ /* 0x000fe20000410000 */
[----:B------:R-:W-:Y:S01]  /*a6e0*/  F2FP.PACK_AB R17, R17, R122 ;  /* 0x0000007a1111723e */ /* 0x000fe200000000ff */
[C---:B------:R-:W-:Y:S01]  /*a6f0*/  FMUL.FTZ R32, R5.reuse, R79 ;  /* 0x0000004f05207220 */ /* 0x040fe20000410000 */
[----:B------:R-:W-:Y:S01]  /*a700*/  STS [R4+0x400], R8 ;  /* 0x0004000804007388 */ /* 0x000fe20000000800 */
[----:B------:R-:W-:Y:S01]  /*a710*/  FMUL.FTZ R86, R5, R86 ;  /* 0x0000005605567220 */ /* 0x000fe20000410000 */
[----:B------:R-:W-:Y:S01]  /*a720*/  F2FP.PACK_AB R13, R13, R126 ;  /* 0x0000007e0d0d723e */ /* 0x000fe200000000ff */
[C---:B------:R-:W-:Y:S01]  /*a730*/  FMUL.FTZ R29, R5.reuse, R87 ;  /* 0x00000057051d7220 */ /* 0x040fe20000410000 */
[----:B------:R-:W-:Y:S01]  /*a740*/  F2FP.PACK_AB R32, R32, R78 ;  /* 0x0000004e2020723e */ /* 0x000fe200000000ff */
[----:B------:R-:W-:Y:S01]  /*a750*/  FMUL.FTZ R134, R5, R134 ;  /* 0x0000008605867220 */ /* 0x000fe20000410000 */
[----:B------:R-:W-:Y:S01]  /*a760*/  F2FP.PACK_AB R25, R25, R94 ;  /* 0x0000005e1919723e */ /* 0x000fe200000000ff */
[----:B------:R-:W-:Y:S01]  /*a770*/  FMUL.FTZ R26, R5, R135 ;  /* 0x00000087051a7220 */ /* 0x000fe20000410000 */
[----:B------:R-:W-:Y:S01]  /*a780*/  F2FP.PACK_AB R29, R29, R86 ;  /* 0x000000561d1d723e */ /* 0x000fe200000000ff */
[----:B------:R-:W-:-:S02]  /*a790*/  FMUL.FTZ R138, R5, R138 ;  /* 0x0000008a058a7220 */ /* 0x000fc40000410000 */
[----:B------:R-:W-:Y:S01]  /*a7a0*/  FMUL.FTZ R5, R5, R139 ;  /* 0x0000008b05057220 */ /* 0x000fe20000410000 */
[----:B------:R-:W-:Y:S01]  /*a7b0*/  F2FP.PACK_AB R26, R26, R134 ;  /* 0x000000861a1a723e */ /* 0x000fe200000000ff */
[----:B------:R-:W-:-:S03]  /*a7c0*/  IMAD.MOV.U32 R0, RZ, RZ, 0x20 ;  /* 0x00000020ff007424 */ /* 0x000fc600078e00ff */
[----:B------:R-:W-:Y:S02]  /*a7d0*/  F2FP.PACK_AB R20, R5, R138 ;  /* 0x0000008a0514723e */ /* 0x000fe400000000ff */
[----:B------:R-:W-:Y:S01]  /*a7e0*/  IADD3 R5, R4, R9, RZ ;  /* 0x0000000904057210 */ /* 0x000fe20007ffe0ff */
[----:B-1----:R-:W1:Y:S04]  /*a7f0*/  LDC.U8 R10, c[0x0][0x328] ;  /* 0x0000ca00ff0a7b82 */ /* 0x002e680000000000 */
[----:B------:R2:W-:Y:S04]  /*a800*/  STS [R5], R7 ;  /* 0x0000000705007388 */ /* 0x0005e80000000800 */
[----:B------:R3:W-:Y:S04]  /*a810*/  STS [R5+0x400], R6 ;  /* 0x0004000605007388 */ /* 0x0007e80000000800 */
[----:B------:R-:W-:Y:S04]  /*a820*/  STS [R4+0x2000], R38 ;  /* 0x0020002604007388 */ /* 0x000fe80000000800 */
[----:B------:R4:W-:Y:S04]  /*a830*/  STS [R4+0x2400], R110 ;  /* 0x0024006e04007388 */ /* 0x0009e80000000800 */
[----:B------:R-:W-:Y:S04]  /*a840*/  STS [R5+0x2000], R37 ;  /* 0x0020002505007388 */ /* 0x000fe80000000800 */
[----:B------:R5:W-:Y:S01]  /*a850*/  STS [R5+0x2400], R19 ;  /* 0x0024001305007388 */ /* 0x000be20000000800 */
[----:B--2---:R-:W-:-:S02]  /*a860*/  SEL R7, R0, 0xffffffe0, !P1 ;  /* 0xffffffe000077807 */ /* 0x004fc40004800000 */
[----:B------:R-:W-:Y:S02]  /*a870*/  IADD3 R0, R4, 0x40, RZ ;  /* 0x0000004004007810 */ /* 0x000fe40007ffe0ff */
[----:B------:R-:W-:Y:S02]  /*a880*/  ISETP.NE.AND P1, PT, R44, RZ, PT ;  /* 0x000000ff2c00720c */ /* 0x000fe40003f25270 */
[C---:B---3--:R-:W-:Y:S02]  /*a890*/  IADD3 R6, R4.reuse, R7, RZ ;  /* 0x0000000704067210 */ /* 0x048fe40007ffe0ff */
[----:B------:R-:W-:-:S03]  /*a8a0*/  @P2 IADD3 R0, R4, -0x40, RZ ;  /* 0xffffffc004002810 */ /* 0x000fc60007ffe0ff */
[----:B------:R2:W-:Y:S01]  /*a8b0*/  STS [R6], R18 ;  /* 0x0000001206007388 */ /* 0x0005e20000000800 */
[----:B----4-:R-:W-:-:S03]  /*a8c0*/  IADD3 R4, R5, R7, RZ ;  /* 0x0000000705047210 */ /* 0x010fc60007ffe0ff */
[----:B------:R3:W-:Y:S02]  /*a8d0*/  STS [R6+0x400], R17 ;  /* 0x0004001106007388 */ /* 0x0007e40000000800 */
[----:B------:R-:W-:Y:S02]  /*a8e0*/  @P1 MOV R8, c[0x0][0x210] ;  /* 0x0000840000081a02 */ /* 0x000fe40000000f00 */
[----:B------:R4:W-:Y:S01]  /*a8f0*/  STS [R4], R14 ;  /* 0x0000000e04007388 */ /* 0x0009e20000000800 */
[----:B-1----:R-:W-:Y:S02]  /*a900*/  @!P1 ISETP.NE.AND P2, PT, R10, RZ, PT ;  /* 0x000000ff0a00920c */ /* 0x002fe40003f45270 */
[----:B-----5:R-:W-:Y:S01]  /*a910*/  @!P1 MOV R5, c[0x0][0x214] ;  /* 0x0000850000059a02 */ /* 0x020fe20000000f00 */
[----:B------:R-:W-:Y:S01]  /*a920*/  STS [R4+0x400], R13 ;  /* 0x0004000d04007388 */ /* 0x000fe20000000800 */
[----:B------:R-:W-:Y:S02]  /*a930*/  @P1 IMAD R8, R8, c[0x0][0x214], RZ ;  /* 0x0000850008081a24 */ /* 0x000fe400078e02ff */
[----:B------:R-:W-:Y:S01]  /*a940*/  @!P1 SEL R8, R5, c[0x0][0x234], !P2 ;  /* 0x00008d0005089a07 */ /* 0x000fe20005000000 */
[----:B------:R1:W-:Y:S01]  /*a950*/  STS [R6+0x2000], R16 ;  /* 0x0020001006007388 */ /* 0x0003e20000000800 */
[----:B------:R-:W-:-:S02]  /*a960*/  IADD3 R5, R7, R0, RZ ;  /* 0x0000000007057210 */ /* 0x000fc40007ffe0ff */
[----:B------:R-:W-:Y:S01]  /*a970*/  ISETP.NE.AND P2, PT, R10, RZ, PT ;  /* 0x000000ff0a00720c */ /* 0x000fe20003f45270 */
[----:B------:R5:W-:Y:S03]  /*a980*/  STS [R6+0x2400], R15 ;  /* 0x0024000f06007388 */ /* 0x000be60000000800 */
[----:B------:R-:W-:Y:S01]  /*a990*/  ISETP.EQ.AND P2, PT, R44, RZ, P2 ;  /* 0x000000ff2c00720c */ /* 0x000fe20001742270 */
[----:B------:R-:W-:Y:S01]  /*a9a0*/  STS [R4+0x2000], R12 ;  /* 0x0020000c04007388 */ /* 0x000fe20000000800 */
[----:B--2---:R-:W-:-:S03]  /*a9b0*/  MOV R18, 0x7f800000 ;  /* 0x7f80000000127802 */ /* 0x004fc60000000f00 */
[----:B------:R2:W-:Y:S01]  /*a9c0*/  STS [R4+0x2400], R11 ;  /* 0x0024000b04007388 */ /* 0x0005e20000000800 */
[----:B---3--:R-:W-:-:S03]  /*a9d0*/  MOV R17, 0x7f800000 ;  /* 0x7f80000000117802 */ /* 0x008fc60000000f00 */
[----:B------:R-:W-:Y:S01]  /*a9e0*/  STS [R0], R36 ;  /* 0x0000002400007388 */ /* 0x000fe20000000800 */
[----:B----4-:R-:W-:Y:S03]  /*a9f0*/  @P4 MUFU.LG2 R14, R41 ;  /* 0x00000029000e4308 */ /* 0x010fe60000000c00 */
[----:B------:R-:W-:Y:S04]  /*aa00*/  STS [R0+0x400], R32 ;  /* 0x0004002000007388 */ /* 0x000fe80000000800 */
[----:B------:R-:W3:Y:S04]  /*aa10*/  S2R R19, SR_CTAID.Z ;  /* 0x0000000000137919 */ /* 0x000ee80000002700 */
[----:B-1----:R-:W1:Y:S01]  /*aa20*/  S2R R16, SR_CTAID.X ;  /* 0x0000000000107919 */ /* 0x002e620000002500 */
[----:B-----5:R-:W-:Y:S01]  /*aa30*/  @P5 MUFU.LG2 R15, R40 ;  /* 0x00000028000f5308 */ /* 0x020fe20000000c00 */
[----:B--2---:R-:W-:-:S02]  /*aa40*/  IADD3 R4, R7, 0x400, R0 ;  /* 0x0000040007047810 */ /* 0x004fc40007ffe000 */
[----:B------:R-:W2:Y:S02]  /*aa50*/  S2R R11, SR_CTAID.Y ;  /* 0x00000000000b7919 */ /* 0x000ea40000002600 */
[C---:B------:R-:W-:Y:S01]  /*aa60*/  IADD3 R6, R9.reuse, R4, RZ ;  /* 0x0000000409067210 */ /* 0x040fe20007ffe0ff */
[----:B------:R-:W-:Y:S02]  /*aa70*/  IMAD.IADD R4, R9, 0x1, R0 ;  /* 0x0000000109047824 */ /* 0x000fe400078e0200 */
[----:B------:R-:W4:Y:S03]  /*aa80*/  @P6 MUFU.LG2 R9, R39 ;  /* 0x0000002700096308 */ /* 0x000f260000000c00 */
[----:B------:R-:W-:Y:S04]  /*aa90*/  STS [R4], R30 ;  /* 0x0000001e04007388 */ /* 0x000fe80000000800 */
[----:B------:R-:W-:Y:S04]  /*aaa0*/  STS [R4+0x400], R29 ;  /* 0x0004001d04007388 */ /* 0x000fe80000000800 */
[----:B------:R-:W-:Y:S04]  /*aab0*/  STS [R0+0x2000], R31 ;  /* 0x0020001f00007388 */ /* 0x000fe80000000800 */
[----:B------:R5:W-:Y:S01]  /*aac0*/  STS [R0+0x2400], R35 ;  /* 0x0024002300007388 */ /* 0x000be20000000800 */
[----:B----4-:R-:W-:-:S02]  /*aad0*/  @P6 FMUL.FTZ R9, R9, 0.69314718246459960938 ;  /* 0x3f31721809096820 */ /* 0x010fc40000410000 */
[----:B--2---:R-:W-:Y:S01]  /*aae0*/  @!P0 IMAD.WIDE.U32 R12, R11, c[0x0][0x1e0], RZ ;  /* 0x000078000b0c8a25 */ /* 0x004fe200078e00ff */
[----:B------:R-:W-:Y:S03]  /*aaf0*/  STS [R4+0x2000], R34 ;  /* 0x0020002204007388 */ /* 0x000fe60000000800 */
[----:B------:R-:W-:Y:S01]  /*ab00*/  @P6 FFMA.FTZ R18, R97, c[0x0][0x238], R9 ;  /* 0x00008e0061126a23 */ /* 0x000fe20000010009 */
[----:B------:R2:W-:Y:S01]  /*ab10*/  STS [R4+0x2400], R28 ;  /* 0x0024001c04007388 */ /* 0x0005e20000000800 */
[----:B------:R-:W-:Y:S01]  /*ab20*/  @!P0 MOV R60, R12 ;  /* 0x0000000c003c8202 */ /* 0x000fe20000000f00 */
[----:B------:R-:W-:Y:S01]  /*ab30*/  @P5 FMUL.FTZ R9, R15, 0.69314718246459960938 ;  /* 0x3f3172180f095820 */ /* 0x000fe20000410000 */
[----:B------:R-:W4:Y:S01]  /*ab40*/  @P3 MUFU.LG2 R12, R42 ;  /* 0x0000002a000c3308 */ /* 0x000f220000000c00 */
[----:B------:R-:W-:Y:S02]  /*ab50*/  STS [R5], R27 ;  /* 0x0000001b05007388 */ /* 0x000fe40000000800 */
[----:B------:R-:W-:-:S02]  /*ab60*/  @P5 FFMA.FTZ R17, R96, c[0x0][0x238], R9 ;  /* 0x00008e0060115a23 */ /* 0x000fc40000010009 */
[----:B------:R-:W-:Y:S01]  /*ab70*/  STS [R5+0x400], R26 ;  /* 0x0004001a05007388 */ /* 0x000fe20000000800 */
[----:B-----5:R-:W-:Y:S02]  /*ab80*/  IADD3 R0, R7, R4, RZ ;  /* 0x0000000407007210 */ /* 0x020fe40007ffe0ff */
[----:B------:R-:W-:Y:S01]  /*ab90*/  @P1 MOV R7, c[0x0][0x210] ;  /* 0x0000840000071a02 */ /* 0x000fe20000000f00 */
[----:B------:R-:W-:Y:S02]  /*aba0*/  @!P1 IMAD.MOV.U32 R7, RZ, RZ, 0x1 ;  /* 0x00000001ff079424 */ /* 0x000fe400078e00ff */
[----:B------:R-:W-:Y:S01]  /*abb0*/  STS [R0], R22 ;  /* 0x0000001600007388 */ /* 0x000fe20000000800 */
[----:B--2---:R-:W-:-:S03]  /*abc0*/  @!P0 SHF.R.S32.HI R4, RZ, 0x1f, R11 ;  /* 0x0000001fff048819 */ /* 0x004fc6000001140b */
[----:B------:R-:W-:Y:S04]  /*abd0*/  STS [R6], R20 ;  /* 0x0000001406007388 */ /* 0x000fe80000000800 */
[----:B------:R-:W-:Y:S01]  /*abe0*/  STS [R5+0x2000], R24 ;  /* 0x0020001805007388 */ /* 0x000fe20000000800 */
[----:B------:R-:W-:-:S03]  /*abf0*/  @!P0 IMAD R4, R4, c[0x0][0x1e0], RZ ;  /* 0x0000780004048a24 */ /* 0x000fc600078e02ff */
[----:B------:R2:W-:Y:S01]  /*ac00*/  STS [R5+0x2400], R23 ;  /* 0x0024001705007388 */ /* 0x0005e20000000800 */
[----:B------:R-:W-:-:S03]  /*ac10*/  @!P0 IMAD R10, R11, c[0x0][0x1e4], R4 ;  /* 0x000079000b0a8a24 */ /* 0x000fc600078e0204 */
[----:B------:R5:W-:Y:S02]  /*ac20*/  STS [R0+0x2000], R21 ;  /* 0x0020001500007388 */ /* 0x000be40000000800 */
[----:B------:R-:W-:Y:S02]  /*ac30*/  @!P0 IADD3 R61, R13, R10, RZ ;  /* 0x0000000a0d3d8210 */ /* 0x000fe40007ffe0ff */
[----:B------:R1:W-:Y:S01]  /*ac40*/  STS [R6+0x2000], R25 ;  /* 0x0020001906007388 */ /* 0x0003e20000000800 */
[----:B------:R-:W-:-:S03]  /*ac50*/  MOV R13, 0x7f800000 ;  /* 0x7f800000000d7802 */ /* 0x000fc60000000f00 */
[----:B------:R-:W-:Y:S01]  /*ac60*/  BAR.SYNC.DEFER_BLOCKING 0x0 ;  /* 0x0000000000007b1d */ /* 0x000fe20000010000 */
[----:B--2---:R-:W-:Y:S01]  /*ac70*/  @P2 IMAD R5, R11, c[0x0][0x214], RZ ;  /* 0x000085000b052a24 */ /* 0x004fe200078e02ff */
[----:B-----5:R-:W-:Y:S01]  /*ac80*/  @P1 MOV R0, 0x1 ;  /* 0x0000000100001802 */ /* 0x020fe20000000f00 */
[----:B------:R-:W-:-:S03]  /*ac90*/  @!P1 IMAD R0, R8, c[0x0][0x1c0], RZ ;  /* 0x0000700008009a24 */ /* 0x000fc600078e02ff */
[----:B-1----:R-:W-:Y:S01]  /*aca0*/  @P2 SEL R6, R5, R248, !P0 ;  /* 0x000000f805062207 */ /* 0x002fe20004000000 */
[----:B------:R-:W-:Y:S01]  /*acb0*/  IMAD R0, R11, R0, RZ ;  /* 0x000000000b007224 */ /* 0x000fe200078e02ff */
[----:B------:R-:W-:Y:S01]  /*acc0*/  @!P2 CS2R R4, SRZ ;  /* 0x000000000004a805 */ /* 0x000fe2000001ff00 */
[----:B------:R1:W2:Y:S01]  /*acd0*/  LDS.128 R20, [R199] ;  /* 0x00000000c7147984 */ /* 0x0002a20000000c00 */
[----:B------:R-:W-:Y:S02]  /*ace0*/  @P2 SHF.R.S32.HI R5, RZ, 0x1f, R6 ;  /* 0x0000001fff052819 */ /* 0x000fe40000011406 */
[----:B------:R-:W-:Y:S01]  /*acf0*/  SEL R0, R0, RZ, !P2 ;  /* 0x000000ff00007207 */ /* 0x000fe20005000000 */
[----:B------:R1:W1:Y:S01]  /*ad00*/  LDS.128 R24, [R199+0x800] ;  /* 0x00080000c7187984 */ /* 0x0002620000000c00 */
[----:B------:R-:W-:Y:S01]  /*ad10*/  @P2 MOV R4, R6 ;  /* 0x0000000600042202 */ /* 0x000fe20000000f00 */
[----:B------:R-:W-:Y:S01]  /*ad20*/  IMAD R6, R16, R7, RZ ;  /* 0x0000000710067224 */ /* 0x000fe200078e02ff */
[----:B------:R-:W-:Y:S01]  /*ad30*/  LOP3.LUT P2, RZ, R249, 0x3, RZ, 0xc0, !PT ;  /* 0x00000003f9ff7812 */ /* 0x000fe2000784c0ff */
[----:B------:R1:W1:Y:S01]  /*ad40*/  LDS.128 R28, [R199+0x1000] ;  /* 0x00100000c71c7984 */ /* 0x0002620000000c00 */
[----:B---3--:R-:W-:Y:S01]  /*ad50*/  IMAD R0, R19, R8, R0 ;  /* 0x0000000813007224 */ /* 0x008fe200078e0200 */
[----:B------:R-:W-:Y:S01]  /*ad60*/  MOV R16, 0x7f800000 ;  /* 0x7f80000000107802 */ /* 0x000fe20000000f00 */
[----:B------:R-:W-:Y:S01]  /*ad70*/  @P4 FMUL.FTZ R8, R14, 0.69314718246459960938 ;  /* 0x3f3172180e084820 */ /* 0x000fe20000410000 */
[----:B------:R3:W1:Y:S01]  /*ad80*/  LDS.128 R36, [R199+0x1800] ;  /* 0x00180000c7247984 */ /* 0x0006620000000c00 */
[----:B------:R-:W-:Y:S01]  /*ad90*/  SHF.L.U32 R11, R6, 0x7, RZ ;  /* 0x00000007060b7819 */ /* 0x000fe200000006ff */
[----:B----4-:R-:W-:-:S02]  /*ada0*/  @P3 FMUL.FTZ R6, R12, 0.69314718246459960938 ;  /* 0x3f3172180c063820 */ /* 0x010fc40000410000 */
[----:B------:R3:W4:Y:S01]  /*adb0*/  LDS.128 R44, [R199+0x2000] ;  /* 0x00200000c72c7984 */ /* 0x0007220000000c00 */
[----:B------:R-:W-:Y:S01]  /*adc0*/  IADD3 R10, P1, P0, R11, R4, R0 ;  /* 0x000000040b0a7210 */ /* 0x000fe2000783e000 */
[----:B------:R-:W-:Y:S01]  /*add0*/  @P4 FFMA.FTZ R13, R3, c[0x0][0x238], R8 ;  /* 0x00008e00030d4a23 */ /* 0x000fe20000010008 */
[----:B------:R-:W-:Y:S01]  /*ade0*/  SHF.R.S32.HI R4, RZ, 0x1f, R11 ;  /* 0x0000001fff047819 */ /* 0x000fe2000001140b */
[----:B------:R3:W1:Y:S01]  /*adf0*/  LDS.128 R48, [R199+0x2800] ;  /* 0x00280000c7307984 */ /* 0x0006620000000c00 */
[----:B------:R-:W-:Y:S01]  /*ae00*/  SHF.R.S32.HI R0, RZ, 0x1f, R0 ;  /* 0x0000001fff007819 */ /* 0x000fe20000011400 */
[----:B------:R-:W-:Y:S02]  /*ae10*/  @P3 FFMA.FTZ R16, R2, c[0x0][0x238], R6 ;  /* 0x00008e0002103a23 */ /* 0x000fe40000010006 */
[----:B------:R3:W1:Y:S01]  /*ae20*/  LDS.128 R52, [R199+0x3000] ;  /* 0x00300000c7347984 */ /* 0x0006620000000c00 */
[----:B------:R-:W-:-:S03]  /*ae30*/  IADD3.X R11, R4, R5, R0, P1, P0 ;  /* 0x00000005040b7210 */ /* 0x000fc60000fe0400 */
[----:B------:R3:W1:Y:S01]  /*ae40*/  LDS.128 R56, [R199+0x3800] ;  /* 0x00380000c7387984 */ /* 0x0006620000000c00 */
        /* <DEDUP_REMOVED lines=40> */
.L_x_1083:
[----:B------:R-:W-:Y:S05]  /*b0d0*/  BSYNC B0 ;  /* 0x0000000000007941 */ /* 0x000fea0003800000 */
.L_x_1082:
[C---:B---3--:R-:W-:Y:S01]  /*b0e0*/  IADD3 R2, P0, R240.reuse, R60, RZ ;  /* 0x0000003cf0027210 */ /* 0x048fe20007f1e0ff */
[----:B------:R-:W-:Y:S01]  /*b0f0*/  BSSY B0, `(.L_x_1084) ;  /* 0x0000012000007945 */ /* 0x000fe20003800000 */
[----:B------:R-:W-:-:S02]  /*b100*/  ISETP.GE.AND P1, PT, R240, c[0x0][0x220], PT ;  /* 0x00008800f0007a0c */ /* 0x000fc40003f26270 */
[----:B------:R-:W-:Y:S01]  /*b110*/  SHF.R.S32.HI R0, RZ, 0x1f, R19 ;  /* 0x0000001fff007819 */ /* 0x000fe20000011413 */
[----:B------:R-:W-:Y:S01]  /*b120*/  IMAD.X R3, R241, 0x1, R61, P0 ;  /* 0x00000001f1037824 */ /* 0x000fe200000e063d */
[----:B------:R-:W-:-:S03]  /*b130*/  ISETP.GE.OR P0, PT, R242, R246, P1 ;  /* 0x000000f6f200720c */ /* 0x000fc60000f06670 */
        /* <DEDUP_REMOVED lines=13> */
.L_x_1085:
[----:B------:R-:W-:Y:S05]  /*b210*/  BSYNC B0 ;  /* 0x0000000000007941 */ /* 0x000fea0003800000 */
.L_x_1084:
[----:B------:R-:W-:Y:S01]  /*b220*/  ISETP.GE.OR P0, PT, R251, R246, P1 ;  /* 0x000000f6fb00720c */ /* 0x000fe20000f06670 */
        /* <DEDUP_REMOVED lines=13> */
.L_x_1087:
[----:B------:R-:W-:Y:S05]  /*b300*/  BSYNC B0 ;  /* 0x0000000000007941 */ /* 0x000fea0003800000 */
.L_x_1086:
[----:B------:R-:W-:Y:S01]  /*b310*/  ISETP.GE.OR P0, PT, R250, R246, P1 ;  /* 0x000000f6fa00720c */ /* 0x000fe20000f06670 */
        /* <DEDUP_REMOVED lines=13> */
.L_x_1089:
[----:B------:R-:W-:Y:S05]  /*b3f0*/  BSYNC B0 ;  /* 0x0000000000007941 */ /* 0x000fea0003800000 */
.L_x_1088:
        /* <DEDUP_REMOVED lines=14> */
.L_x_1091:
[----:B------:R-:W-:Y:S05]  /*b4e0*/  BSYNC B0 ;  /* 0x0000000000007941 */ /* 0x000fea0003800000 */
.L_x_1090:
[----:B------:R-:W3:Y:S01]  /*b4f0*/  LDL.LU R0, [R1+0xc] ;  /* 0x00000c0001007983 */ /* 0x000ee20000300800 */
[----:B------:R-:W-:Y:S01]  /*b500*/  BSSY B0, `(.L_x_1092) ;  /* 0x000000e000007945 */ /* 0x000fe20003800000 */
[----:B---3--:R-:W-:-:S13]  /*b510*/  ISETP.GE.OR P0, PT, R0, R246, P1 ;  /* 0x000000f60000720c */ /* 0x008fda0000f06670 */
        /* <DEDUP_REMOVED lines=11> */
[----:B----4-:R1:W-:Y:S02]  /*b5d0*/  STG.E.128 [R4.64], R44 ;  /* 0x0000002c04007986 */ /* 0x0103e4000c101d10 */
.L_x_1093:
[----:B------:R-:W-:Y:S05]  /*b5e0*/  BSYNC B0 ;  /* 0x0000000000007941 */ /* 0x000fea0003800000 */
.L_x_1092:
        /* <DEDUP_REMOVED lines=15> */
.L_x_1095:
[----:B------:R-:W-:Y:S05]  /*b6e0*/  BSYNC B0 ;  /* 0x0000000000007941 */ /* 0x000fea0003800000 */
.L_x_1094:
        /* <DEDUP_REMOVED lines=15> */
.L_x_1097:
[----:B------:R-:W-:Y:S05]  /*b7e0*/  BSYNC B0 ;  /* 0x0000000000007941 */ /* 0x000fea0003800000 */
.L_x_1096:
[----:B------:R-:W3:Y:S02]  /*b7f0*/  LDL.LU R0, [R1] ;  /* 0x0000000001007983 */ /* 0x000ee40000300800 */
[----:B---3--:R-:W-:-:S13]  /*b800*/  ISETP.GE.OR P1, PT, R0, R246, P1 ;  /* 0x000000f60000720c */ /* 0x008fda0000f26670 */
        /* <DEDUP_REMOVED lines=13> */
.L_x_1040:
[----:B------:R-:W2:Y:S01]  /*b8e0*/  LDC.U8 R4, c[0x0][0x329] ;  /* 0x0000ca40ff047b82 */ /* 0x000ea20000000000 */
[----:B------:R-:W-:Y:S01]  /*b8f0*/  ISETP.NE.AND P4, PT, R248, -0x1, PT ;  /* 0xfffffffff800780c */ /* 0x000fe20003f85270 */
[----:B------:R-:W-:Y:S01]  /*b900*/  BSSY B0, `(.L_x_1098) ;  /* 0x0000040000007945 */ /* 0x000fe20003800000 */
[----:B-1----:R-:W-:Y:S02]  /*b910*/  LEA.HI R10, R19, R42, RZ, 0x3 ;  /* 0x0000002a130a7211 */ /* 0x002fe400078f18ff */
[----:B------:R-:W-:Y:S02]  /*b920*/  IADD3 R14, -R246, R14, RZ ;  /* 0x0000000ef60e7210 */ /* 0x000fe40007ffe1ff */
[----:B------:R-:W-:Y:S01]  /*b930*/  LOP3.LUT R8, R10, 0xfffffff8, RZ, 0xc0, !PT ;  /* 0xfffffff80a087812 */ /* 0x000fe200078ec0ff */
[----:B------:R-:W1:Y:S01]  /*b940*/  LDC.U8 R6, c[0x0][0x328] ;  /* 0x0000ca00ff067b82 */ /* 0x000e620000000000 */
[----:B------:R-:W-:-:S03]  /*b950*/  SHF.R.S32.HI R10, RZ, 0x3, R10 ;  /* 0x00000003ff0a7819 */ /* 0x000fc6000001140a */
[----:B------:R-:W-:Y:S01]  /*b960*/  IMAD.IADD R17, R42, 0x1, -R8 ;  /* 0x000000012a117824 */ /* 0x000fe200078e0a08 */
[----:B------:R-:W-:Y:S01]  /*b970*/  SHF.R.S32.HI R8, RZ, 0x1f, R21 ;  /* 0x0000001fff087819 */ /* 0x000fe20000011415 */
[C---:B------:R-:W-:Y:S01]  /*b980*/  @P4 IMAD.WIDE.U32 R2, R248.reuse, c[0x0][0x1e8], RZ ;  /* 0x00007a00f8024a25 */ /* 0x040fe200078e00ff */
[----:B------:R-:W-:Y:S02]  /*b990*/  @!P4 SHF.R.S32.HI R0, RZ, 0x1f, R18 ;  /* 0x0000001fff00c819 */ /* 0x000fe40000011412 */
[----:B------:R-:W-:Y:S01]  /*b9a0*/  SHF.R.S32.HI R11, RZ, 0x1f, R10 ;  /* 0x0000001fff0b7819 */ /* 0x000fe2000001140a */
[----:B------:R-:W-:Y:S02]  /*b9b0*/  @P4 IMAD R5, R248, c[0x0][0x1ec], R3 ;  /* 0x00007b00f8054a24 */ /* 0x000fe400078e0203 */
[----:B------:R-:W-:Y:S02]  /*b9c0*/  @!P4 IMAD R0, R0, c[0x0][0x1e0], RZ ;  /* 0x000078000000ca24 */ /* 0x000fe400078e02ff */
[----:B------:R-:W-:Y:S01]  /*b9d0*/  IMAD R8, R8, c[0x0][0x1f0], RZ ;  /* 0x00007c0008087a24 */ /* 0x000fe200078e02ff */
[----:B--2---:R-:W-:Y:S01]  /*b9e0*/  ISETP.NE.AND P2, PT, R4, RZ, PT ;  /* 0x000000ff0400720c */ /* 0x004fe20003f45270 */
[----:B------:R-:W-:-:S02]  /*b9f0*/  @!P4 IMAD R0, R18, c[0x0][0x1e4], R0 ;  /* 0x000079001200ca24 */ /* 0x000fc400078e0200 */
[----:B------:R-:W-:Y:S01]  /*ba00*/  IMAD R8, R21, c[0x0][0x1f4], R8 ;  /* 0x00007d0015087a24 */ /* 0x000fe200078e0208 */
[----:B-1----:R-:W-:-:S04]  /*ba10*/  ISETP.NE.AND P0, PT, R6, RZ, PT ;  /* 0x000000ff0600720c */ /* 0x002fc80003f05270 */
[----:B------:R-:W-:-:S05]  /*ba20*/  ISETP.EQ.AND P0, PT, R4, RZ, P0 ;  /* 0x000000ff0400720c */ /* 0x000fca0000702270 */
[----:B------:R-:W-:Y:S01]  /*ba30*/  @P2 IMAD.MOV.U32 R7, RZ, RZ, c[0x0][0x210] ;  /* 0x00008400ff072624 */ /* 0x000fe200078e00ff */
[----:B------:R-:W-:Y:S01]  /*ba40*/  @!P2 ISETP.NE.AND P3, PT, R6, RZ, PT ;  /* 0x000000ff0600a20c */ /* 0x000fe20003f65270 */
[----:B------:R-:W-:Y:S01]  /*ba50*/  @!P2 IMAD.MOV.U32 R6, RZ, RZ, c[0x0][0x214] ;  /* 0x00008500ff06a624 */ /* 0x000fe200078e00ff */
[----:B------:R-:W-:Y:S01]  /*ba60*/  ISETP.NE.OR P1, PT, R248, -0x1, !P0 ;  /* 0xfffffffff800780c */ /* 0x000fe20004725670 */
[----:B------:R-:W-:Y:S01]  /*ba70*/  @P4 IMAD.MOV.U32 R4, RZ, RZ, R2 ;  /* 0x000000ffff044224 */ /* 0x000fe200078e0002 */
[----:B------:R-:W-:Y:S01]  /*ba80*/  @P2 MOV R15, c[0x0][0x210] ;  /* 0x00008400000f2a02 */ /* 0x000fe20000000f00 */
[----:B------:R-:W-:-:S04]  /*ba90*/  @!P4 IMAD.WIDE.U32 R2, R18, c[0x0][0x1e0], RZ ;  /* 0x000078001202ca25 */ /* 0x000fc800078e00ff */
[----:B------:R-:W-:Y:S01]  /*baa0*/  @P2 IMAD R7, R7, c[0x0][0x214], RZ ;  /* 0x0000850007072a24 */ /* 0x000fe200078e02ff */
[----:B------:R-:W-:Y:S01]  /*bab0*/  @!P2 SEL R7, R6, c[0x0][0x234], !P3 ;  /* 0x00008d000607aa07 */ /* 0x000fe20005800000 */
[----:B------:R-:W-:Y:S01]  /*bac0*/  @!P4 IMAD.IADD R5, R3, 0x1, R0 ;  /* 0x000000010305c824 */ /* 0x000fe200078e0200 */
[----:B------:R-:W-:Y:S01]  /*bad0*/  @!P4 MOV R4, R2 ;  /* 0x000000020004c202 */ /* 0x000fe20000000f00 */
[----:B------:R-:W-:Y:S01]  /*bae0*/  IMAD.SHL.U32 R0, R17, 0x8, RZ ;  /* 0x0000000811007824 */ /* 0x000fe200078e00ff */
[----:B------:R-:W-:Y:S01]  /*baf0*/  @!P0 CS2R R2, SRZ ;  /* 0x0000000000028805 */ /* 0x000fe2000001ff00 */
[----:B------:R-:W-:Y:S02]  /*bb00*/  @P2 IMAD.MOV.U32 R6, RZ, RZ, 0x1 ;  /* 0x00000001ff062424 */ /* 0x000fe400078e00ff */
[----:B------:R-:W-:Y:S01]  /*bb10*/  @!P2 IMAD R6, R7, c[0x0][0x1c0], RZ ;  /* 0x000070000706aa24 */ /* 0x000fe200078e02ff */
[----:B------:R-:W-:Y:S01]  /*bb20*/  IADD3 R4, P3, R0, R4, RZ ;  /* 0x0000000400047210 */ /* 0x000fe20007f7e0ff */
[----:B------:R-:W-:Y:S01]  /*bb30*/  @!P1 IMAD R248, R18, c[0x0][0x214], RZ ;  /* 0x0000850012f89a24 */ /* 0x000fe200078e02ff */
[----:B------:R-:W-:Y:S01]  /*bb40*/  ISETP.GE.AND P1, PT, R0, c[0x0][0x220], PT ;  /* 0x0000880000007a0c */ /* 0x000fe20003f26270 */
[----:B------:R-:W-:Y:S01]  /*bb50*/  IMAD R6, R18, R6, RZ ;  /* 0x0000000612067224 */ /* 0x000fe200078e02ff */
[----:B------:R-:W-:Y:S01]  /*bb60*/  LEA.HI.X.SX32 R5, R0, R5, 0x1, P3 ;  /* 0x0000000500057211 */ /* 0x000fe200018f0eff */
[----:B------:R-:W-:Y:S01]  /*bb70*/  @!P2 IMAD.MOV.U32 R15, RZ, RZ, 0x1 ;  /* 0x00000001ff0fa424 */ /* 0x000fe200078e00ff */
[-C--:B------:R-:W-:Y:S01]  /*bb80*/  ISETP.GE.OR P3, PT, R10, R14.reuse, P1 ;  /* 0x0000000e0a00720c */ /* 0x080fe20000f66670 */
[--C-:B------:R-:W-:Y:S01]  /*bb90*/  @P0 IMAD.MOV.U32 R2, RZ, RZ, R248.reuse ;  /* 0x000000ffff020224 */ /* 0x100fe200078e00f8 */
[----:B------:R-:W-:Y:S01]  /*bba0*/  SEL R0, R6, RZ, !P0 ;  /* 0x000000ff06007207 */ /* 0x000fe20004000000 */
[----:B------:R-:W-:Y:S01]  /*bbb0*/  IMAD R6, R246, R15, RZ ;  /* 0x0000000ff6067224 */ /* 0x000fe200078e02ff */
[----:B------:R-:W-:Y:S01]  /*bbc0*/  @P0 SHF.R.S32.HI R3, RZ, 0x1f, R248 ;  /* 0x0000001fff030819 */ /* 0x000fe200000114f8 */
[----:B------:R-:W-:Y:S01]  /*bbd0*/  IMAD.WIDE.U32 R12, R21, c[0x0][0x1f0], R4 ;  /* 0x00007c00150c7a25 */ /* 0x000fe200078e0004 */
[----:B------:R-:W-:-:S02]  /*bbe0*/  ISETP.GE.AND P0, PT, R10, R14, PT ;  /* 0x0000000e0a00720c */ /* 0x000fc40003f06270 */
[----:B------:R-:W-:Y:S01]  /*bbf0*/  SHF.R.S32.HI R4, RZ, 0x1f, R6 ;  /* 0x0000001fff047819 */ /* 0x000fe20000011406 */
[----:B------:R-:W-:Y:S01]  /*bc00*/  IMAD R0, R21, R7, R0 ;  /* 0x0000000715007224 */ /* 0x000fe200078e0200 */
[----:B------:R-:W-:Y:S01]  /*bc10*/  P2R R27, PR, RZ, 0x1 ;  /* 0x00000001ff1b7803 */ /* 0x000fe20000000000 */
[----:B------:R-:W-:-:S03]  /*bc20*/  IMAD.IADD R9, R8, 0x1, R13 ;  /* 0x0000000108097824 */ /* 0x000fc600078e020d */
        /* <DEDUP_REMOVED lines=13> */
.L_x_1099:
[----:B------:R-:W-:Y:S05]  /*bd00*/  BSYNC B0 ;  /* 0x0000000000007941 */ /* 0x000fea0003800000 */
.L_x_1098:
[----:B------:R-:W-:Y:S01]  /*bd10*/  IADD3 R25, R10, 0x10, RZ ;  /* 0x000000100a197810 */ /* 0x000fe20007ffe0ff */
[----:B------:R-:W-:Y:S03]  /*bd20*/  BSSY B0, `(.L_x_1100) ;  /* 0x0000010000007945 */ /* 0x000fe60003800000 */
[CC--:B------:R-:W-:Y:S02]  /*bd30*/  ISETP.GE.OR P0, PT, R25.reuse, R14.reuse, P1 ;  /* 0x0000000e1900720c */ /* 0x0c0fe40000f06670 */
[----:B------:R-:W-:-:S04]  /*bd40*/  ISETP.GE.AND P2, PT, R25, R14, PT ;  /* 0x0000000e1900720c */ /* 0x000fc80003f46270 */
        /* <DEDUP_REMOVED lines=13> */
.L_x_1101:
[----:B------:R-:W-:Y:S05]  /*be20*/  BSYNC B0 ;  /* 0x0000000000007941 */ /* 0x000fea0003800000 */
.L_x_1100:
[----:B------:R-:W-:Y:S01]  /*be30*/  IADD3 R24, R10, 0x20, RZ ;  /* 0x000000200a187810 */ /* 0x000fe20007ffe0ff */
[----:B------:R-:W-:Y:S03]  /*be40*/  BSSY B0, `(.L_x_1102) ;  /* 0x000000f000007945 */ /* 0x000fe60003800000 */
[CC--:B------:R-:W-:Y:S02]  /*be50*/  ISETP.GE.OR P0, PT, R24.reuse, R14.reuse, P1 ;  /* 0x0000000e1800720c */ /* 0x0c0fe40000f06670 */
[----:B------:R-:W-:-:S11]  /*be60*/  ISETP.GE.AND P6, PT, R24, R14, PT ;  /* 0x0000000e1800720c */ /* 0x000fd60003fc6270 */
        /* <DEDUP_REMOVED lines=12> */
.L_x_1103:
[----:B------:R-:W-:Y:S05]  /*bf30*/  BSYNC B0 ;  /* 0x0000000000007941 */ /* 0x000fea0003800000 */
.L_x_1102:
        /* <DEDUP_REMOVED lines=16> */
.L_x_1105:
[----:B------:R-:W-:Y:S05]  /*c040*/  BSYNC B0 ;  /* 0x0000000000007941 */ /* 0x000fea0003800000 */
.L_x_1104:
        /* <DEDUP_REMOVED lines=16> */
.L_x_1107:
[----:B------:R-:W-:Y:S05]  /*c150*/  BSYNC B0 ;  /* 0x0000000000007941 */ /* 0x000fea0003800000 */
.L_x_1106:
        /* <DEDUP_REMOVED lines=16> */
.L_x_1109:
[----:B------:R-:W-:Y:S05]  /*c260*/  BSYNC B0 ;  /* 0x0000000000007941 */ /* 0x000fea0003800000 */
.L_x_1108:
        /* <DEDUP_REMOVED lines=16> */
.L_x_1111:
[----:B------:R-:W-:Y:S05]  /*c370*/  BSYNC B0 ;  /* 0x0000000000007941 */ /* 0x000fea0003800000 */
.L_x_1110:
[----:B------:R-:W-:Y:S01]  /*c380*/  IADD3 R20, R10, 0x70, RZ ;  /* 0x000000700a147810 */ /* 0x000fe20007ffe0ff */
[----:B------:R-:W-:Y:S03]  /*c390*/  BSSY B0, `(.L_x_1112) ;  /* 0x000000f000007945 */ /* 0x000fe60003800000 */
[CC--:B------:R-:W-:Y:S02]  /*c3a0*/  ISETP.GE.OR P0, PT, R20.reuse, R14.reuse, P1 ;  /* 0x0000000e1400720c */ /* 0x0c0fe40000f06670 */
[----:B------:R-:W-:-:S11]  /*c3b0*/  ISETP.GE.AND P1, PT, R20, R14, PT ;  /* 0x0000000e1400720c */ /* 0x000fd60003f26270 */
        /* <DEDUP_REMOVED lines=12> */
.L_x_1113:
[----:B------:R-:W-:Y:S05]  /*c480*/  BSYNC B0 ;  /* 0x0000000000007941 */ /* 0x000fea0003800000 */
.L_x_1112:
        /* <DEDUP_REMOVED lines=9> */
[----:B------:R-:W-:-:S05]  /*c520*/  @!P0 IMAD R0, R10, R15, RZ ;  /* 0x0000000f0a008224 */ /* 0x000fca00078e02ff */
[----:B-1----:R-:W-:Y:S01]  /*c530*/  @!P0 IADD3 R2, P1, R0, R18, RZ ;  /* 0x0000001200028210 */ /* 0x002fe20007f3e0ff */
[----:B------:R-:W-:-:S03]  /*c540*/  @!P6 IMAD.MOV.U32 R12, RZ, RZ, 0x7f800000 ;  /* 0x7f800000ff0ce424 */ /* 0x000fc600078e00ff */
[----:B------:R-:W-:Y:S02]  /*c550*/  @!P0 LEA.HI.X.SX32 R5, R0, R16, 0x1, P1 ;  /* 0x0000001000058211 */ /* 0x000fe400008f0eff */
[----:B------:R-:W-:-:S13]  /*c560*/  ISETP.NE.OR P1, PT, R17, RZ, P2 ;  /* 0x000000ff1100720c */ /* 0x000fda0001725670 */
[----:B------:R-:W-:-:S05]  /*c570*/  @!P1 IMAD R0, R25, R15, RZ ;  /* 0x0000000f19009224 */ /* 0x000fca00078e02ff */
[----:B------:R-:W-:-:S04]  /*c580*/  @!P1 IADD3 R3, P2, R0, R18, RZ ;  /* 0x0000001200039210 */ /* 0x000fc80007f5e0ff */
[----:B------:R-:W-:Y:S02]  /*c590*/  @!P1 LEA.HI.X.SX32 R0, R0, R16, 0x1, P2 ;  /* 0x0000001000009211 */ /* 0x000fe400010f0eff */
        /* <DEDUP_REMOVED lines=9> */
[----:B------:R-:W-:-:S03]  /*c630*/  @!P6 IMAD R4, R24, R15, RZ ;  /* 0x0000000f1804e224 */ /* 0x000fc600078e02ff */
[----:B------:R1:W-:Y:S01]  /*c640*/  @!P1 STG.E [R2.64], R0 ;  /* 0x0000000002009986 */ /* 0x0003e2000c101910 */
[----:B------:R-:W-:-:S04]  /*c650*/  ISETP.NE.AND P1, PT, R7, RZ, PT ;  /* 0x000000ff0700720c */ /* 0x000fc80003f25270 */
[----:B------:R-:W-:Y:S02]  /*c660*/  ISETP.NE.OR P1, PT, R17, RZ, P1 ;  /* 0x000000ff1100720c */ /* 0x000fe40000f25670 */
[----:B-1----:R-:W-:Y:S01]  /*c670*/  @!P6 IADD3 R0, P0, R4, R18, RZ ;  /* 0x000000120400e210 */ /* 0x002fe20007f1e0ff */
[----:B------:R-:W-:-:S03]  /*c680*/  @!P5 IMAD R2, R23, R15, RZ ;  /* 0x0000000f1702d224 */ /* 0x000fc600078e02ff */
[----:B------:R-:W-:Y:S02]  /*c690*/  @!P6 LEA.HI.X.SX32 R3, R4, R16, 0x1, P0 ;  /* 0x000000100403e211 */ /* 0x000fe400000f0eff */
[----:B------:R-:W-:-:S04]  /*c6a0*/  @!P6 LEA R10, P0, R0, c[0x0][0x200], 0x2 ;  /* 0x00008000000aea11 */ /* 0x000fc800078010ff */
[----:B------:R-:W-:Y:S02]  /*c6b0*/  @!P6 LEA.HI.X R11, R0, c[0x0][0x204], R3, 0x2, P0 ;  /* 0x00008100000bea11 */ /* 0x000fe400000f1403 */
[----:B------:R-:W-:-:S03]  /*c6c0*/  @!P5 IADD3 R0, P0, R2, R18, RZ ;  /* 0x000000120200d210 */ /* 0x000fc60007f1e0ff */
[----:B------:R1:W-:Y:S01]  /*c6d0*/  @!P6 STG.E [R10.64], R12 ;  /* 0x0000000c0a00e986 */ /* 0x0003e2000c101910 */
[----:B------:R-:W-:Y:S01]  /*c6e0*/  @!P5 LEA.HI.X.SX32 R3, R2, R16, 0x1, P0 ;  /* 0x000000100203d211 */ /* 0x000fe200000f0eff */
[----:B------:R-:W-:Y:S01]  /*c6f0*/  @!P4 IMAD R2, R22, R15, RZ ;  /* 0x0000000f1602c224 */ /* 0x000fe200078e02ff */
[----:B------:R-:W-:-:S04]  /*c700*/  @!P5 LEA R8, P0, R0, c[0x0][0x200], 0x2 ;  /* 0x000080000008da11 */ /* 0x000fc800078010ff */
[----:B------:R-:W-:Y:S01]  /*c710*/  @!P5 LEA.HI.X R9, R0, c[0x0][0x204], R3, 0x2, P0 ;  /* 0x000081000009da11 */ /* 0x000fe200000f1403 */
[----:B------:R-:W-:Y:S01]  /*c720*/  @!P3 IMAD R3, R21, R15, RZ ;  /* 0x0000000f1503b224 */ /* 0x000fe200078e02ff */
[----:B------:R-:W-:-:S04]  /*c730*/  @!P4 IADD3 R0, P0, R2, R18, RZ ;  /* 0x000000120200c210 */ /* 0x000fc80007f1e0ff */
[----:B------:R-:W-:Y:S02]  /*c740*/  @!P4 LEA.HI.X.SX32 R2, R2, R16, 0x1, P0 ;  /* 0x000000100202c211 */ /* 0x000fe400000f0eff */
[----:B------:R-:W-:-:S04]  /*c750*/  @!P4 LEA R6, P0, R0, c[0x0][0x200], 0x2 ;  /* 0x000080000006ca11 */ /* 0x000fc800078010ff */
[----:B------:R-:W-:Y:S01]  /*c760*/  @!P4 LEA.HI.X R7, R0, c[0x0][0x204], R2, 0x2, P0 ;  /* 0x000081000007ca11 */ /* 0x000fe200000f1402 */
[----:B------:R-:W-:Y:S01]  /*c770*/  @!P2 IMAD R2, R19, R15, RZ ;  /* 0x0000000f1302a224 */ /* 0x000fe200078e02ff */
[----:B------:R-:W-:-:S04]  /*c780*/  @!P3 IADD3 R0, P0, R3, R18, RZ ;  /* 0x000000120300b210 */ /* 0x000fc80007f1e0ff */
[----:B------:R-:W-:Y:S02]  /*c790*/  @!P3 LEA.HI.X.SX32 R3, R3, R16, 0x1, P0 ;  /* 0x000000100303b211 */ /* 0x000fe400000f0eff */
[----:B------:R-:W-:Y:S01]  /*c7a0*/  @!P3 LEA R4, P0, R0, c[0x0][0x200], 0x2 ;  /* 0x000080000004ba11 */ /* 0x000fe200078010ff */
[----:B-1----:R-:W-:-:S03]  /*c7b0*/  @!P4 IMAD.MOV.U32 R10, RZ, RZ, 0x7f800000 ;  /* 0x7f800000ff0ac424 */ /* 0x002fc600078e00ff */
        /* <DEDUP_REMOVED lines=13> */
[----:B--2---:R-:W-:-:S05]  /*c890*/  IMAD R0, R20, R15, RZ ;  /* 0x0000000f14007224 */ /* 0x004fca00078e02ff */
[----:B------:R-:W-:-:S04]  /*c8a0*/  IADD3 R3, P0, R0, R18, RZ ;  /* 0x0000001200037210 */ /* 0x000fc80007f1e0ff */
[----:B------:R-:W-:Y:S02]  /*c8b0*/  LEA.HI.X.SX32 R0, R0, R16, 0x1, P0 ;  /* 0x0000001000007211 */ /* 0x000fe400000f0eff */
[----:B------:R-:W-:-:S04]  /*c8c0*/  LEA R2, P0, R3, c[0x0][0x200], 0x2 ;  /* 0x0000800003027a11 */ /* 0x000fc800078010ff */
[----:B------:R-:W-:Y:S01]  /*c8d0*/  LEA.HI.X R3, R3, c[0x0][0x204], R0, 0x2, P0 ;  /* 0x0000810003037a11 */ /* 0x000fe200000f1400 */
[----:B------:R-:W-:-:S05]  /*c8e0*/  IMAD.MOV.U32 R0, RZ, RZ, 0x7f800000 ;  /* 0x7f800000ff007424 */ /* 0x000fca00078e00ff */
[----:B------:R-:W-:Y:S01]  /*c8f0*/  STG.E [R2.64], R0 ;  /* 0x0000000002007986 */ /* 0x000fe2000c101910 */
[----:B------:R-:W-:Y:S05]  /*c900*/  EXIT ;  /* 0x000000000000794d */ /* 0x000fea0003800000 */
.L_x_1114:
        /* <DEDUP_REMOVED lines=15> */
.L_x_2128:


//--------------------- .text._ZN5flash16flash_fwd_kernelI23Flash_fwd_kernel_traitsILi64ELi128ELi64ELi4ELb0ELb0EN7cutlass6half_tE19Flash_kernel_traitsILi64ELi128ELi64ELi4ES3_EELb1ELb0ELb1ELb0ELb0ELb0ELb0ELb0EEEvNS_16Flash_fwd_paramsE --------------------------
	.section	.text._ZN5flash16flash_fwd_kernelI23Flash_fwd_kernel_traitsILi64ELi128ELi64ELi4ELb0ELb0EN7cutlass6half_tE19Flash_kernel_traitsILi64ELi128ELi64ELi4ES3_EELb1ELb0ELb1ELb0ELb0ELb0ELb0ELb0EEEvNS_16Flash_fwd_paramsE,"ax",@progbits
	.sectioninfo	@"SHI_REGISTERS=255"
	.align	128
        .global         _ZN5flash16flash_fwd_kernelI23Flash_fwd_kernel_traitsILi64ELi128ELi64ELi4ELb0ELb0EN7cutlass6half_tE19Flash_kernel_traitsILi64ELi128ELi64ELi4ES3_EELb1ELb0ELb1ELb0ELb0ELb0ELb0ELb0EEEvNS_16Flash_fwd_paramsE
        .type           _ZN5flash16flash_fwd_kernelI23Flash_fwd_kernel_traitsILi64ELi128ELi64ELi4ELb0ELb0EN7cutlass6half_tE19Flash_kernel_traitsILi64ELi128ELi64ELi4ES3_EELb1ELb0ELb1ELb0ELb0ELb0ELb0ELb0EEEvNS_16Flash_fwd_paramsE,@function
        .size           _ZN5flash16flash_fwd_kernelI23Flash_fwd_kernel_traitsILi64ELi128ELi64ELi4ELb0ELb0EN7cutlass6half_tE19Flash_kernel_traitsILi64ELi128ELi64ELi4ES3_EELb1ELb0ELb1ELb0ELb0ELb0ELb0ELb0EEEvNS_16Flash_fwd_paramsE,(.L_x_2129 - _ZN5flash16flash_fwd_kernelI23Flash_fwd_kernel_traitsILi64ELi128ELi64ELi4ELb0ELb0EN7cutlass6half_tE19Flash_kernel_traitsILi64ELi128ELi64ELi4ES3_EELb1ELb0ELb1ELb0ELb0ELb0ELb0ELb0EEEvNS_16Flash_fwd_paramsE)
        .other          _ZN5flash16flash_fwd_kernelI23Flash_fwd_kernel_traitsILi64ELi128ELi64ELi4ELb0ELb0EN7cutlass6half_tE19Flash_kernel_traitsILi64ELi128ELi64ELi4ES3_EELb1ELb0ELb1ELb0ELb0ELb0ELb0ELb0EEEvNS_16Flash_fwd_paramsE,@"STO_CUDA_ENTRY STV_DEFAULT"
_ZN5flash16flash_fwd_kernelI23Flash_fwd_kernel_traitsILi64ELi128ELi64ELi4ELb0ELb0EN7cutlass6half_tE19Flash_kernel_traitsILi64ELi128ELi64ELi4ES3_EELb1ELb0ELb1ELb0ELb0ELb0ELb0ELb0EEEvNS_16Flash_fwd_paramsE:
.text._ZN5flash16flash_fwd_kernelI23Flash_fwd_kernel_traitsILi64ELi128ELi64ELi4ELb0ELb0EN7cutlass6half_tE19Flash_kernel_traitsILi64ELi128ELi64ELi4ES3_EELb1ELb0ELb1ELb0ELb0ELb0ELb0ELb0EEEvNS_16Flash_fwd_paramsE:
        /* <DEDUP_REMOVED lines=38> */
[----:B------:R1:W-:Y:S02]  /*0260*/  @!P0 STG.E.64 [R8.64], R2 ;  /* 0x0000000208008986 */ /* 0x0003e4000c101b16 */
[----:B-1----:R-:W-:-:S02]  /*0270*/  @!P0 IMAD.MOV.U32 R2, RZ, RZ, R6 ;  /* 0x000000ffff028224 */ /* 0x002fc400078e0006 */
[----:B------:R-:W-:-:S05]  /*0280*/  @!P0 IMAD.MOV.U32 R3, RZ, RZ, R7 ;  /* 0x000000ffff038224 */ /* 0x000fca00078e0007 */
[----:B------:R1:W-:Y:S01]  /*0290*/  @!P0 STG.E.64 [R8.64+0x8], R2 ;  /* 0x0000080208008986 */ /* 0x0003e2000c101b16 */
[----:B------:R-:W-:Y:S02]  /*02a0*/  SHF.R.S32.HI R22, RZ, 0x1f, R23 ;  /* 0x0000001fff167819 */ /* 0x000fe40000011417 */
[----:B------:R-:W-:Y:S01]  /*02b0*/  ISETP.EQ.OR.EX P0, PT, RZ, c[0x0][0x24c], !P4, P2 ;  /* 0x00009300ff007a0c */ /* 0x000fe20006702720 */
[----:B------:R2:W3:Y:S04]  /*02c0*/  @P3 LDG.E R30, [R4.64] ;  /* 0x00000016041e3981 */ /* 0x0004e8000c1e1900 */
[----:B--2---:R-:W2:Y:S01]  /*02d0*/  @P3 LDG.E R4, [R4.64+0x4] ;  /* 0x0000041604043981 */ /* 0x004ea2000c1e1900 */
[----:B-1----:R-:W-:Y:S02]  /*02e0*/  IMAD.MOV.U32 R8, RZ, RZ, RZ ;  /* 0x000000ffff087224 */ /* 0x002fe400078e00ff */
[----:B------:R-:W-:Y:S01]  /*02f0*/  @P1 IMAD.WIDE R2, R12, R24, c[0x0][0x250] ;  /* 0x000094000c021625 */ /* 0x000fe200078e0218 */
[----:B------:R-:W-:-:S03]  /*0300*/  LEA.HI R17, R22, R23, RZ, 0x5 ;  /* 0x0000001716117211 */ /* 0x000fc600078f28ff */
[C---:B------:R-:W-:Y:S01]  /*0310*/  IMAD R0, R12.reuse, c[0x0][0x1c0], R18 ;  /* 0x000070000c007a24 */ /* 0x040fe200078e0212 */
[----:B------:R1:W5:Y:S01]  /*0320*/  @P1 LDG.E R8, [R2.64] ;  /* 0x0000001602081981 */ /* 0x000362000c1e1900 */
[----:B------:R-:W-:Y:S02]  /*0330*/  IMAD.MOV.U32 R9, RZ, RZ, -0x1 ;  /* 0xffffffffff097424 */ /* 0x000fe400078e00ff */
[----:B------:R-:W-:Y:S01]  /*0340*/  IMAD.WIDE R10, R12, R24, c[0x0][0x248] ;  /* 0x000092000c0a7625 */ /* 0x000fe200078e0218 */
[----:B------:R-:W-:-:S04]  /*0350*/  SHF.L.U32 R0, R0, 0x5, RZ ;  /* 0x0000000500007819 */ /* 0x000fc800000006ff */
[----:B------:R4:W5:Y:S01]  /*0360*/  @!P0 LDG.E R9, [R10.64] ;  /* 0x000000160a098981 */ /* 0x000962000c1e1900 */
[----:B------:R-:W-:Y:S02]  /*0370*/  ISETP.NE.U32.AND P2, PT, RZ, c[0x0][0x248], PT ;  /* 0x00009200ff007a0c */ /* 0x000fe40003f45070 */
[----:B-1----:R-:W-:-:S05]  /*0380*/  LOP3.LUT R2, R17, 0xffffffe0, RZ, 0xc0, !PT ;  /* 0xffffffe011027812 */ /* 0x002fca00078ec0ff */
[----:B------:R-:W-:-:S05]  /*0390*/  IMAD.IADD R20, R23, 0x1, -R2 ;  /* 0x0000000117147824 */ /* 0x000fca00078e0a02 */
[----:B------:R-:W-:Y:S02]  /*03a0*/  IADD3 R245, P1, P0, R0, R6, R20 ;  /* 0x0000000600f57210 */ /* 0x000fe4000783e014 */
[----:B------:R-:W-:Y:S02]  /*03b0*/  ISETP.NE.AND.EX P2, PT, RZ, c[0x0][0x24c], PT, P2 ;  /* 0x00009300ff007a0c */ /* 0x000fe40003f45320 */
[----:B------:R-:W-:Y:S02]  /*03c0*/  SHF.R.S32.HI R0, RZ, 0x1f, R0 ;  /* 0x0000001fff007819 */ /* 0x000fe40000011400 */
[----:B------:R-:W-:-:S04]  /*03d0*/  SHF.R.S32.HI R2, RZ, 0x1f, R20 ;  /* 0x0000001fff027819 */ /* 0x000fc80000011414 */
[----:B------:R-:W-:Y:S01]  /*03e0*/  IADD3.X R250, R0, R7, R2, P1, P0 ;  /* 0x0000000700fa7210 */ /* 0x000fe20000fe0402 */
[----:B---3--:R4:W-:Y:S04]  /*03f0*/  STL [R1+0x58], R30 ;  /* 0x0000581e01007387 */ /* 0x0089e80000100800 */
[----:B------:R4:W-:Y:S01]  /*0400*/  STL [R1+0x18], R245 ;  /* 0x000018f501007387 */ /* 0x0009e20000100800 */
[----:B--2---:R-:W-:Y:S02]  /*0410*/  @P3 IMAD.IADD R16, R4, 0x1, -R30 ;  /* 0x0000000104103824 */ /* 0x004fe400078e0a1e */
[----:B------:R-:W-:Y:S01]  /*0420*/  @!P3 IMAD.MOV.U32 R16, RZ, RZ, c[0x0][0x214] ;  /* 0x00008500ff10b624 */ /* 0x000fe200078e00ff */
[----:B------:R-:W-:Y:S05]  /*0430*/  @!P2 BRA `(.L_x_1115) ;  /* 0x000000400000a947 */ /* 0x000fea0003800000 */
[----:B------:R-:W2:Y:S02]  /*0440*/  @P4 LDG.E R0, [R10.64+0x4] ;  /* 0x000004160a004981 */ /* 0x000ea4000c1e1900 */
[----:B--2--5:R-:W-:-:S06]  /*0450*/  @P4 IADD3 R0, R0, -R9, RZ ;  /* 0x8000000900004210 */ /* 0x024fcc0007ffe0ff */
[----:B------:R1:W5:Y:S01]  /*0460*/  @!P4 LDG.E R0, [R10.64] ;  /* 0x000000160a00c981 */ /* 0x000362000c1e1900 */
[----:B------:R-:W-:Y:S05]  /*0470*/  BRA `(.L_x_1116) ;  /* 0x0000001000007947 */ /* 0x000fea0003800000 */
.L_x_1115:
[----:B------:R-:W-:Y:S02]  /*0480*/  MOV R0, c[0x0][0x218] ;  /* 0x0000860000007a02 */ /* 0x000fe40000000f00 */
.L_x_1116:
[----:B------:R-:W-:-:S04]  /*0490*/  ISETP.NE.U32.AND P0, PT, RZ, c[0x0][0x258], PT ;  /* 0x00009600ff007a0c */ /* 0x000fc80003f05070 */
[----:B------:R-:W-:-:S13]  /*04a0*/  ISETP.NE.AND.EX P1, PT, RZ, c[0x0][0x25c], PT, P0 ;  /* 0x00009700ff007a0c */ /* 0x000fda0003f25300 */
[----:B------:R-:W-:-:S06]  /*04b0*/  @P1 IMAD.WIDE R2, R12, R24, c[0x0][0x258] ;  /* 0x000096000c021625 */ /* 0x000fcc00078e0218 */
[----:B------:R-:W2:Y:S01]  /*04c0*/  @P1 LDG.E R3, [R2.64] ;  /* 0x0000001602031981 */ /* 0x000ea2000c1e1900 */
[----:B------:R-:W-:Y:S01]  /*04d0*/  @!P1 ISETP.NE.U32.AND P0, PT, RZ, c[0x0][0x268], PT ;  /* 0x00009a00ff009a0c */ /* 0x000fe20003f05070 */
[----:B------:R-:W-:-:S03]  /*04e0*/  IMAD.SHL.U32 R74, R251, 0x80, RZ ;  /* 0x00000080fb4a7824 */ /* 0x000fc600078e00ff */
[----:B------:R-:W-:Y:S02]  /*04f0*/  @!P1 ISETP.NE.AND.EX P2, PT, RZ, c[0x0][0x26c], PT, P0 ;  /* 0x00009b00ff009a0c */ /* 0x000fe40003f45300 */
[----:B------:R-:W-:Y:S02]  /*0500*/  ISETP.GT.AND P0, PT, R16, R74, PT ;  /* 0x0000004a1000720c */ /* 0x000fe40003f04270 */
[----:B------:R-:W-:Y:S01]  /*0510*/  @!P1 SEL R2, RZ, c[0x0][0x21c], !P2 ;  /* 0x00008700ff029a07 */ /* 0x000fe20005000000 */
[----:B--2--5:R-:W-:-:S03]  /*0520*/  @P1 IMAD.IADD R41, R3, 0x1, -R8 ;  /* 0x0000000103291824 */ /* 0x024fc600078e0a08 */
[----:B------:R-:W-:-:S07]  /*0530*/  @!P1 IADD3 R41, R2, R0, -R8 ;  /* 0x0000000002299210 */ /* 0x000fce0007ffe808 */
[----:B------:R-:W-:Y:S05]  /*0540*/  @!P0 EXIT ;  /* 0x000000000000894d */ /* 0x000fea0003800000 */
[----:B------:R-:W-:-:S04]  /*0550*/  IADD3 R0, R41, R74, -R16 ;  /* 0x0000004a29007210 */ /* 0x000fc80007ffe810 */
[----:B------:R-:W-:-:S04]  /*0560*/  IADD3 R0, R0, -c[0x0][0x2e4], RZ ;  /* 0x8000b90000007a10 */ /* 0x000fc80007ffe0ff */
[----:B------:R-:W-:-:S04]  /*0570*/  SHF.R.S32.HI R2, RZ, 0x1f, R0 ;  /* 0x0000001fff027819 */ /* 0x000fc80000011400 */
[----:B------:R-:W-:Y:S02]  /*0580*/  LEA.HI R0, R2, R0, RZ, 0x6 ;  /* 0x0000000002007211 */ /* 0x000fe400078f30ff */
[----:B------:R-:W-:Y:S02]  /*0590*/  IADD3 R2, R41, 0x3f, RZ ;  /* 0x0000003f29027810 */ /* 0x000fe40007ffe0ff */
[----:B------:R2:W3:Y:S02]  /*05a0*/  R2UR UR18, R0 ;  /* 0x00000000001273c2 */ /* 0x0004e400000e0000 */
[----:B------:R-:W-:-:S04]  /*05b0*/  SHF.R.S32.HI R3, RZ, 0x1f, R2 ;  /* 0x0000001fff037819 */ /* 0x000fc80000011402 */
[----:B------:R-:W-:-:S04]  /*05c0*/  LEA.HI R2, R3, R2, RZ, 0x6 ;  /* 0x0000000203027211 */ /* 0x000fc800078f30ff */
[----:B------:R-:W-:Y:S02]  /*05d0*/  SHF.R.S32.HI R2, RZ, 0x6, R2 ;  /* 0x00000006ff027819 */ /* 0x000fe40000011402 */
[----:B--2---:R-:W-:Y:S01]  /*05e0*/  IADD3 R0, -R16, 0xbf, R74 ;  /* 0x000000bf10007810 */ /* 0x004fe20007ffe14a */
[----:B---3--:R-:W-:-:S03]  /*05f0*/  USHF.R.S32.HI UR18, URZ, 0x6, UR18 ;  /* 0x000000063f127899 */ /* 0x008fc60008011412 */
[----:B------:R-:W-:Y:S01]  /*0600*/  IADD3 R0, R0, c[0x0][0x2e8], R41 ;  /* 0x0000ba0000007a10 */ /* 0x000fe20007ffe029 */
[----:B------:R-:W-:-:S03]  /*0610*/  UISETP.LT.AND UP0, UPT, URZ, UR18, UPT ;  /* 0x000000123f00728c */ /* 0x000fc6000bf01270 */
[----:B------:R-:W-:Y:S01]  /*0620*/  SHF.R.S32.HI R4, RZ, 0x1f, R0 ;  /* 0x0000001fff047819 */ /* 0x000fe20000011400 */
[----:B------:R-:W-:-:S03]  /*0630*/  USEL UR18, URZ, UR18, !UP0 ;  /* 0x000000123f127287 */ /* 0x000fc6000c000000 */
[----:B------:R-:W-:-:S04]  /*0640*/  LEA.HI R0, R4, R0, RZ, 0x6 ;  /* 0x0000000004007211 */ /* 0x000fc800078f30ff */
[----:B------:R-:W-:-:S04]  /*0650*/  SHF.R.S32.HI R0, RZ, 0x6, R0 ;  /* 0x00000006ff007819 */ /* 0x000fc80000011400 */
[----:B------:R-:W-:-:S04]  /*0660*/  IMNMX R234, R2, R0, PT ;  /* 0x0000000002ea7217 */ /* 0x000fc80003800200 */
[----:B------:R-:W-:-:S13]  /*0670*/  ISETP.GT.AND P0, PT, R234, UR18, PT ;  /* 0x00000012ea007c0c */ /* 0x000fda000bf04270 */
[----:B------:R-:W-:Y:S05]  /*0680*/  @P0 BRA `(.L_x_1117) ;  /* 0x0000103000000947 */ /* 0x000fea0003800000 */
[----:B------:R-:W2:Y:S01]  /*0690*/  LDC.U8 R0, c[0x0][0x329] ;  /* 0x0000ca40ff007b82 */ /* 0x000ea20000000000 */
[----:B------:R-:W-:Y:S01]  /*06a0*/  ISETP.NE.AND P0, PT, R30, -0x1, PT ;  /* 0xffffffff1e00780c */ /* 0x000fe20003f05270 */
[----:B------:R-:W-:Y:S01]  /*06b0*/  BSSY B0, `(.L_x_1118) ;  /* 0x0000040000007945 */ /* 0x000fe20003800000 */
[----:B-1--4-:R-:W-:Y:S02]  /*06c0*/  LEA.HI R10, R22, R23, RZ, 0x3 ;  /* 0x00000017160a7211 */ /* 0x012fe400078f18ff */
[----:B------:R-:W-:Y:S02]  /*06d0*/  IADD3 R14, -R74, R16, RZ ;  /* 0x000000104a0e7210 */ /* 0x000fe40007ffe1ff */
[----:B------:R-:W-:Y:S01]  /*06e0*/  LOP3.LUT R5, R10, 0xfffffff8, RZ, 0xc0, !PT ;  /* 0xfffffff80a057812 */ /* 0x000fe200078ec0ff */
[----:B------:R-:W1:Y:S01]  /*06f0*/  LDC.U8 R6, c[0x0][0x328] ;  /* 0x0000ca00ff067b82 */ /* 0x000e620000000000 */
[----:B------:R-:W-:Y:S02]  /*0700*/  SHF.R.S32.HI R10, RZ, 0x3, R10 ;  /* 0x00000003ff0a7819 */ /* 0x000fe4000001140a */
[----:B------:R-:W-:Y:S01]  /*0710*/  SHF.R.S32.HI R11, RZ, 0x1f, R18 ;  /* 0x0000001fff0b7819 */ /* 0x000fe20000011412 */
[----:B------:R-:W-:-:S02]  /*0720*/  IMAD.IADD R19, R23, 0x1, -R5 ;  /* 0x0000000117137824 */ /* 0x000fc400078e0a05 */
[----:B------:R-:W-:-:S04]  /*0730*/  @P0 IMAD.WIDE.U32 R2, R30, c[0x0][0x1e8], RZ ;  /* 0x00007a001e020a25 */ /* 0x000fc800078e00ff */
[----:B------:R-:W-:Y:S02]  /*0740*/  @P0 IMAD R9, R30, c[0x0][0x1ec], R3 ;  /* 0x00007b001e090a24 */ /* 0x000fe400078e0203 */
[----:B------:R-:W-:Y:S02]  /*0750*/  @P0 IMAD.MOV.U32 R4, RZ, RZ, R2 ;  /* 0x000000ffff040224 */ /* 0x000fe400078e0002 */
[----:B------:R-:W-:Y:S01]  /*0760*/  @!P0 IMAD.WIDE.U32 R2, R12, c[0x0][0x1e0], RZ ;  /* 0x000078000c028a25 */ /* 0x000fe200078e00ff */
[----:B--2---:R-:W-:-:S04]  /*0770*/  ISETP.NE.AND P2, PT, R0, RZ, PT ;  /* 0x000000ff0000720c */ /* 0x004fc80003f45270 */
[----:B------:R-:W-:Y:S02]  /*0780*/  @!P0 MOV R4, R2 ;  /* 0x0000000200048202 */ /* 0x000fe40000000f00 */
[----:B-1----:R-:W-:-:S04]  /*0790*/  ISETP.NE.AND P1, PT, R6, RZ, PT ;  /* 0x000000ff0600720c */ /* 0x002fc80003f25270 */
[----:B------:R-:W-:-:S03]  /*07a0*/  ISETP.EQ.AND P1, PT, R0, RZ, P1 ;  /* 0x000000ff0000720c */ /* 0x000fc60000f22270 */
[----:B------:R-:W-:Y:S01]  /*07b0*/  @P2 IMAD.MOV.U32 R8, RZ, RZ, c[0x0][0x210] ;  /* 0x00008400ff082624 */ /* 0x000fe200078e00ff */
[----:B------:R-:W-:Y:S01]  /*07c0*/  @!P0 SHF.R.S32.HI R0, RZ, 0x1f, R12 ;  /* 0x0000001fff008819 */ /* 0x000fe2000001140c */
[----:B------:R-:W-:Y:S01]  /*07d0*/  @!P2 IMAD.MOV.U32 R5, RZ, RZ, c[0x0][0x214] ;  /* 0x00008500ff05a624 */ /* 0x000fe200078e00ff */
[----:B------:R-:W-:Y:S01]  /*07e0*/  @!P2 ISETP.NE.AND P3, PT, R6, RZ, PT ;  /* 0x000000ff0600a20c */ /* 0x000fe20003f65270 */
[----:B------:R-:W-:Y:S01]  /*07f0*/  @P2 IMAD R8, R8, c[0x0][0x214], RZ ;  /* 0x0000850008082a24 */ /* 0x000fe200078e02ff */
[----:B------:R-:W-:Y:S01]  /*0800*/  @P2 MOV R15, c[0x0][0x210] ;  /* 0x00008400000f2a02 */ /* 0x000fe20000000f00 */
[----:B------:R-:W-:Y:S01]  /*0810*/  @!P0 IMAD R0, R0, c[0x0][0x1e0], RZ ;  /* 0x0000780000008a24 */ /* 0x000fe200078e02ff */
[----:B------:R-:W-:Y:S01]  /*0820*/  @!P2 SEL R8, R5, c[0x0][0x234], !P3 ;  /* 0x00008d000508aa07 */ /* 0x000fe20005800000 */
[----:B------:R-:W-:Y:S02]  /*0830*/  @P2 IMAD.MOV.U32 R6, RZ, RZ, 0x1 ;  /* 0x00000001ff062424 */ /* 0x000fe400078e00ff */
[----:B------:R-:W-:-:S02]  /*0840*/  @!P0 IMAD R0, R12, c[0x0][0x1e4], R0 ;  /* 0x000079000c008a24 */ /* 0x000fc400078e0200 */
[----:B------:R-:W-:Y:S02]  /*0850*/  @P1 IMAD R7, R12, c[0x0][0x214], RZ ;  /* 0x000085000c071a24 */ /* 0x000fe400078e02ff */
[----:B------:R-:W-:Y:S02]  /*0860*/  @!P0 IMAD.IADD R9, R3, 0x1, R0 ;  /* 0x0000000103098824 */ /* 0x000fe400078e0200 */
[----:B------:R-:W-:Y:S01]  /*0870*/  IMAD.SHL.U32 R0, R19, 0x8, RZ ;  /* 0x0000000813007824 */ /* 0x000fe200078e00ff */
[----:B------:R-:W-:Y:S01]  /*0880*/  @P1 SEL R7, R7, R30, !P0 ;  /* 0x0000001e07071207 */ /* 0x000fe20004000000 */
[----:B------:R-:W-:Y:S01]  /*0890*/  @!P2 IMAD R6, R8, c[0x0][0x1c0], RZ ;  /* 0x000070000806aa24 */ /* 0x000fe200078e02ff */
[----:B------:R-:W-:Y:S01]  /*08a0*/  @!P1 CS2R R2, SRZ ;  /* 0x0000000000029805 */ /* 0x000fe2000001ff00 */
[----:B------:R-:W-:Y:S01]  /*08b0*/  @!P2 IMAD.MOV.U32 R15, RZ, RZ, 0x1 ;  /* 0x00000001ff0fa424 */ /* 0x000fe200078e00ff */
[----:B------:R-:W-:Y:S01]  /*08c0*/  IADD3 R4, P0, R0, R4, RZ ;  /* 0x0000000400047210 */ /* 0x000fe20007f1e0ff */
[----:B------:R-:W-:Y:S01]  /*08d0*/  IMAD R6, R12, R6, RZ ;  /* 0x000000060c067224 */ /* 0x000fe200078e02ff */
[C---:B------:R-:W-:Y:S01]  /*08e0*/  ISETP.GE.AND P3, PT, R0.reuse, c[0x0][0x220], PT ;  /* 0x0000880000007a0c */ /* 0x040fe20003f66270 */
[----:B------:R-:W-:Y:S01]  /*08f0*/  @P1 IMAD.MOV.U32 R2, RZ, RZ, R7 ;  /* 0x000000ffff021224 */ /* 0x000fe200078e0007 */
[----:B------:R-:W-:Y:S01]  /*0900*/  LEA.HI.X.SX32 R5, R0, R9, 0x1, P0 ;  /* 0x0000000900057211 */ /* 0x000fe200000f0eff */
[----:B------:R-:W-:Y:S01]  /*0910*/  IMAD R9, R11, c[0x0][0x1f0], RZ ;  /* 0x00007c000b097a24 */ /* 0x000fe200078e02ff */
[----:B------:R-:W-:Y:S01]  /*0920*/  SEL R0, R6, RZ, !P1 ;  /* 0x000000ff06007207 */ /* 0x000fe20004800000 */
[----:B------:R-:W-:Y:S01]  /*0930*/  IMAD R6, R74, R15, RZ ;  /* 0x0000000f4a067224 */ /* 0x000fe200078e02ff */
[-C--:B------:R-:W-:Y:S01]  /*0940*/  ISETP.GE.OR P2, PT, R10, R14.reuse, P3 ;  /* 0x0000000e0a00720c */ /* 0x080fe20001f46670 */
[----:B------:R-:W-:Y:S01]  /*0950*/  IMAD R9, R18, c[0x0][0x1f4], R9 ;  /* 0x00007d0012097a24 */ /* 0x000fe200078e0209 */
[----:B------:R-:W-:Y:S01]  /*0960*/  ISETP.GE.AND P0, PT, R10, R14, PT ;  /* 0x0000000e0a00720c */ /* 0x000fe20003f06270 */
[C---:B------:R-:W-:Y:S01]  /*0970*/  IMAD R0, R18.reuse, R8, R0 ;  /* 0x0000000812007224 */ /* 0x040fe200078e0200 */
[----:B------:R-:W-:Y:S01]  /*0980*/  @P1 SHF.R.S32.HI R3, RZ, 0x1f, R7 ;  /* 0x0000001fff031819 */ /* 0x000fe20000011407 */
[----:B------:R-:W-:Y:S01]  /*0990*/  IMAD.WIDE.U32 R12, R18, c[0x0][0x1f0], R4 ;  /* 0x00007c00120c7a25 */ /* 0x000fe200078e0004 */
[----:B------:R-:W-:-:S02]  /*09a0*/  P2R R29, PR, RZ, 0x1 ;  /* 0x00000001ff1d7803 */ /* 0x000fc40000000000 */
[----:B------:R-:W-:Y:S01]  /*09b0*/  SHF.R.S32.HI R11, RZ, 0x1f, R10 ;  /* 0x0000001fff0b7819 */ /* 0x000fe2000001140a */
[----:B------:R-:W-:Y:S01]  /*09c0*/  IMAD.IADD R9, R13, 0x1, R9 ;  /* 0x000000010d097824 */ /* 0x000fe200078e0209 */
[----:B------:R-:W-:Y:S02]  /*09d0*/  IADD3 R18, P1, P0, R6, R2, R0 ;  /* 0x0000000206127210 */ /* 0x000fe4000783e000 */
[----:B------:R-:W-:Y:S01]  /*09e0*/  SHF.R.S32.HI R4, RZ, 0x1f, R6 ;  /* 0x0000001fff047819 */ /* 0x000fe20000011406 */
        /* <DEDUP_REMOVED lines=12> */
.L_x_1119:
[----:B------:R-:W-:Y:S05]  /*0ab0*/  BSYNC B0 ;  /* 0x0000000000007941 */ /* 0x000fea0003800000 */
.L_x_1118:
        /* <DEDUP_REMOVED lines=16> */
.L_x_1121:
[----:B------:R-:W-:Y:S05]  /*0bc0*/  BSYNC B0 ;  /* 0x0000000000007941 */ /* 0x000fea0003800000 */
.L_x_1120:
        /* <DEDUP_REMOVED lines=16> */
.L_x_1123:
[----:B------:R-:W-:Y:S05]  /*0cd0*/  BSYNC B0 ;  /* 0x0000000000007941 */ /* 0x000fea0003800000 */
.L_x_1122:
        /* <DEDUP_REMOVED lines=17> */
.L_x_1125:
[----:B------:R-:W-:Y:S05]  /*0df0*/  BSYNC B0 ;  /* 0x0000000000007941 */ /* 0x000fea0003800000 */
.L_x_1124:
        /* <DEDUP_REMOVED lines=17> */
.L_x_1127:
[----:B------:R-:W-:Y:S05]  /*0f10*/  BSYNC B0 ;  /* 0x0000000000007941 */ /* 0x000fea0003800000 */
.L_x_1126:
        /* <DEDUP_REMOVED lines=17> */
.L_x_1129:
[----:B------:R-:W-:Y:S05]  /*1030*/  BSYNC B0 ;  /* 0x0000000000007941 */ /* 0x000fea0003800000 */
.L_x_1128:
        /* <DEDUP_REMOVED lines=16> */
.L_x_1131:
[----:B------:R-:W-:Y:S05]  /*1140*/  BSYNC B0 ;  /* 0x0000000000007941 */ /* 0x000fea0003800000 */
.L_x_1130:
        /* <DEDUP_REMOVED lines=16> */
.L_x_1133:
[----:B------:R-:W-:Y:S05]  /*1250*/  BSYNC B0 ;  /* 0x0000000000007941 */ /* 0x000fea0003800000 */
.L_x_1132:
[----:B------:R-:W-:Y:S02]  /*1260*/  ISETP.NE.AND P0, PT, R29, RZ, PT ;  /* 0x000000ff1d00720c */ /* 0x000fe40003f05270 */
[C---:B------:R-:W-:Y:S02]  /*1270*/  ISETP.NE.OR P4, PT, R19.reuse, RZ, P4 ;  /* 0x000000ff1300720c */ /* 0x040fe40002785670 */
[----:B------:R-:W-:Y:S02]  /*1280*/  ISETP.NE.OR P1, PT, R19, RZ, P0 ;  /* 0x000000ff1300720c */ /* 0x000fe40000725670 */
[----:B------:R-:W-:-:S04]  /*1290*/  ISETP.NE.AND P3, PT, R28, RZ, PT ;  /* 0x000000ff1c00720c */ /* 0x000fc80003f65270 */
[----:B------:R-:W-:-:S05]  /*12a0*/  ISETP.NE.OR P3, PT, R19, RZ, P3 ;  /* 0x000000ff1300720c */ /* 0x000fca0001f65670 */
[----:B------:R-:W-:Y:S02]  /*12b0*/  @!P4 IMAD.MOV.U32 R12, RZ, RZ, 0x7f800000 ;  /* 0x7f800000ff0cc424 */ /* 0x000fe400078e00ff */
[----:B------:R-:W-:-:S05]  /*12c0*/  @!P1 IMAD R0, R10, R15, RZ ;  /* 0x0000000f0a009224 */ /* 0x000fca00078e02ff */
[----:B-1----:R-:W-:-:S04]  /*12d0*/  @!P1 IADD3 R2, P0, R0, R18, RZ ;  /* 0x0000001200029210 */ /* 0x002fc80007f1e0ff */
        /* <DEDUP_REMOVED lines=16> */
[----:B------:R-:W-:-:S03]  /*13e0*/  @!P4 IMAD R4, R24, R15, RZ ;  /* 0x0000000f1804c224 */ /* 0x000fc600078e02ff */
[----:B------:R1:W-:Y:S02]  /*13f0*/  @!P0 STG.E [R2.64], R0 ;  /* 0x0000000002008986 */ /* 0x0003e4000c101916 */
        /* <DEDUP_REMOVED lines=12> */
[----:B------:R-:W-:Y:S02]  /*14c0*/  ISETP.NE.OR P0, PT, R19, RZ, P5 ;  /* 0x000000ff1300720c */ /* 0x000fe40002f05670 */
[----:B------:R-:W-:-:S04]  /*14d0*/  @!P2 IADD3 R0, P5, R2, R18, RZ ;  /* 0x000000120200a210 */ /* 0x000fc80007fbe0ff */
[----:B------:R-:W-:Y:S02]  /*14e0*/  @!P2 LEA.HI.X.SX32 R2, R2, R16, 0x1, P5 ;  /* 0x000000100202a211 */ /* 0x000fe400028f0eff */
[----:B------:R-:W-:-:S04]  /*14f0*/  @!P2 LEA R6, P5, R0, c[0x0][0x200], 0x2 ;  /* 0x000080000006aa11 */ /* 0x000fc800078a10ff */
[----:B------:R-:W-:Y:S01]  /*1500*/  @!P2 LEA.HI.X R7, R0, c[0x0][0x204], R2, 0x2, P5 ;  /* 0x000081000007aa11 */ /* 0x000fe200028f1402 */
[----:B------:R-:W-:Y:S01]  /*1510*/  @!P0 IMAD R2, R17, R15, RZ ;  /* 0x0000000f11028224 */ /* 0x000fe200078e02ff */
[----:B------:R-:W-:-:S04]  /*1520*/  @!P1 IADD3 R0, P5, R3, R18, RZ ;  /* 0x0000001203009210 */ /* 0x000fc80007fbe0ff */
[----:B------:R-:W-:Y:S01]  /*1530*/  @!P1 LEA.HI.X.SX32 R3, R3, R16, 0x1, P5 ;  /* 0x0000001003039211 */ /* 0x000fe200028f0eff */
[----:B-1----:R-:W-:Y:S01]  /*1540*/  @!P2 IMAD.MOV.U32 R10, RZ, RZ, 0x7f800000 ;  /* 0x7f800000ff0aa424 */ /* 0x002fe200078e00ff */
        /* <DEDUP_REMOVED lines=23> */
.L_x_1117:
        /* <DEDUP_REMOVED lines=8> */
[----:B-1--4-:R-:W-:Y:S02]  /*1740*/  @P1 IMAD R11, R30, c[0x0][0x194], R3 ;  /* 0x000065001e0b1a24 */ /* 0x012fe400078e0203 */
        /* <DEDUP_REMOVED lines=19> */
.L_x_1134:
[----:B--2---:R-:W-:Y:S02]  /*1880*/  IABS R4, c[0x0][0x1c8] ;  /* 0x0000720000047a13 */ /* 0x004fe40000000000 */
[----:B------:R-:W-:Y:S02]  /*1890*/  IABS R5, R18 ;  /* 0x0000001200057213 */ /* 0x000fe40000000000 */
[----:B------:R-:W1:Y:S01]  /*18a0*/  I2F.RP R2, R4 ;  /* 0x0000000400027306 */ /* 0x000e620000209400 */
[----:B------:R-:W-:-:S07]  /*18b0*/  SHF.R.S32.HI R6, RZ, 0x1f, R18 ;  /* 0x0000001fff067819 */ /* 0x000fce0000011412 */
[----:B-1----:R-:W1:Y:S02]  /*18c0*/  MUFU.RCP R2, R2 ;  /* 0x0000000200027308 */ /* 0x002e640000001000 */
[----:B-1----:R-:W-:-:S06]  /*18d0*/  IADD3 R2, R2, 0xffffffe, RZ ;  /* 0x0ffffffe02027810 */ /* 0x002fcc0007ffe0ff */
        /* <DEDUP_REMOVED lines=36> */
.L_x_1135:
[-C--:B------:R-:W-:Y:S01]  /*1b20*/  LEA.HI R0, R22, R23.reuse, RZ, 0x3 ;  /* 0x0000001716007211 */ /* 0x080fe200078f18ff */
        /* <DEDUP_REMOVED lines=11> */
[----:B------:R-:W-:Y:S01]  /*1be0*/  IMAD R6, R18, c[0x0][0x1ac], R6 ;  /* 0x00006b0012067a24 */ /* 0x000fe200078e0206 */
[----:B------:R-:W-:Y:S01]  /*1bf0*/  LOP3.LUT R2, R2, 0x1c0, RZ, 0xc0, !PT ;  /* 0x000001c002027812 */ /* 0x000fe200078ec0ff */
[----:B------:R-:W-:-:S03]  /*1c00*/  IMAD.SHL.U32 R182, R36, 0x8, RZ ;  /* 0x0000000824b67824 */ /* 0x000fc600078e00ff */
[----:B------:R-:W-:Y:S02]  /*1c10*/  SHF.R.U32.HI R3, RZ, 0x3, R2 ;  /* 0x00000003ff037819 */ /* 0x000fe40000011602 */
[--C-:B------:R-:W-:Y:S02]  /*1c20*/  LOP3.LUT R0, R2, 0x38, R182.reuse, 0xf8, !PT ;  /* 0x0000003802007812 */ /* 0x100fe400078ef8b6 */
[----:B------:R-:W-:Y:S02]  /*1c30*/  IADD3 R2, P0, R182, R7, RZ ;  /* 0x00000007b6027210 */ /* 0x000fe40007f1e0ff */
[----:B------:R-:W-:Y:S02]  /*1c40*/  SHF.R.S32.HI R183, RZ, 0x1f, R182 ;  /* 0x0000001fffb77819 */ /* 0x000fe400000114b6 */
[----:B------:R-:W-:-:S03]  /*1c50*/  LOP3.LUT R0, R0, R3, RZ, 0x3c, !PT ;  /* 0x0000000300007212 */ /* 0x000fc600078e3cff */
[----:B------:R-:W-:Y:S01]  /*1c60*/  IMAD.X R3, R183, 0x1, R11, P0 ;  /* 0x00000001b7037824 */ /* 0x000fe200000e060b */
[----:B------:R-:W-:Y:S01]  /*1c70*/  SHF.R.S32.HI R11, RZ, 0x1f, R10 ;  /* 0x0000001fff0b7819 */ /* 0x000fe2000001140a */
[----:B------:R1:W-:Y:S01]  /*1c80*/  STL.64 [R1+0x40], R182 ;  /* 0x000040b601007387 */ /* 0x0003e20000100a00 */
[----:B------:R-:W-:Y:S01]  /*1c90*/  ISETP.GE.AND P0, PT, R10, R25, PT ;  /* 0x000000190a00720c */ /* 0x000fe20003f06270 */
[----:B------:R-:W-:Y:S01]  /*1ca0*/  IMAD.WIDE.U32 R8, R18, c[0x0][0x1a8], R2 ;  /* 0x00006a0012087a25 */ /* 0x000fe200078e0002 */
[----:B------:R-:W-:Y:S01]  /*1cb0*/  LOP3.LUT R0, R0, 0xfffffe00, R4, 0xf8, !PT ;  /* 0xfffffe0000007812 */ /* 0x000fe200078ef804 */
[----:B------:R1:W-:Y:S02]  /*1cc0*/  STL [R1+0x2c], R25 ;  /* 0x00002c1901007387 */ /* 0x0003e40000100800 */
[----:B------:R-:W-:-:S04]  /*1cd0*/  IMAD.WIDE R28, R251, 0x80, R10 ;  /* 0x00000080fb1c7825 */ /* 0x000fc800078e020a */
[----:B------:R-:W-:Y:S01]  /*1ce0*/  IMAD.SHL.U32 R207, R0, 0x2, RZ ;  /* 0x0000000200cf7824 */ /* 0x000fe200078e00ff */
[----:B------:R1:W-:Y:S01]  /*1cf0*/  STL.64 [R1+0x38], R28 ;  /* 0x0000381c01007387 */ /* 0x0003e20000100a00 */
        /* <DEDUP_REMOVED lines=16> */
.L_x_1137:
[----:B------:R-:W-:Y:S05]  /*1e00*/  BSYNC B0 ;  /* 0x0000000000007941 */ /* 0x000fea0003800000 */
.L_x_1136:
[----:B------:R-:W-:Y:S01]  /*1e10*/  IADD3 R18, R10, 0x10, RZ ;  /* 0x000000100a127810 */ /* 0x000fe20007ffe0ff */
[----:B------:R-:W-:Y:S03]  /*1e20*/  BSSY B0, `(.L_x_1138) ;  /* 0x0000014000007945 */ /* 0x000fe60003800000 */
[----:B------:R-:W-:-:S13]  /*1e30*/  ISETP.GE.AND P0, PT, R18, R25, PT ;  /* 0x000000191200720c */ /* 0x000fda0003f06270 */
        /* <DEDUP_REMOVED lines=18> */
.L_x_1139:
[----:B------:R-:W-:Y:S05]  /*1f60*/  BSYNC B0 ;  /* 0x0000000000007941 */ /* 0x000fea0003800000 */
.L_x_1138:
        /* <DEDUP_REMOVED lines=21> */
.L_x_1141:
[----:B------:R-:W-:Y:S05]  /*20c0*/  BSYNC B0 ;  /* 0x0000000000007941 */ /* 0x000fea0003800000 */
.L_x_1140:
        /* <DEDUP_REMOVED lines=22> */
.L_x_1143:
[----:B------:R-:W-:Y:S05]  /*2230*/  BSYNC B0 ;  /* 0x0000000000007941 */ /* 0x000fea0003800000 */
.L_x_1142:
        /* <DEDUP_REMOVED lines=22> */
.L_x_1145:
[----:B------:R-:W-:Y:S05]  /*23a0*/  BSYNC B0 ;  /* 0x0000000000007941 */ /* 0x000fea0003800000 */
.L_x_1144:
        /* <DEDUP_REMOVED lines=22> */
.L_x_1147:
[----:B------:R-:W-:Y:S05]  /*2510*/  BSYNC B0 ;  /* 0x0000000000007941 */ /* 0x000fea0003800000 */
.L_x_1146:
        /* <DEDUP_REMOVED lines=22> */
.L_x_1149:
[----:B------:R-:W-:Y:S05]  /*2680*/  BSYNC B0 ;  /* 0x0000000000007941 */ /* 0x000fea0003800000 */
.L_x_1148:
[----:B-1----:R-:W-:Y:S01]  /*2690*/  IADD3 R0, R10, 0x70, RZ ;  /* 0x000000700a007810 */ /* 0x002fe20007ffe0ff */
[----:B------:R-:W-:Y:S01]  /*26a0*/  IMAD.MOV.U32 R147, RZ, RZ, c[0x0][0x198] ;  /* 0x00006600ff937624 */ /* 0x000fe200078e00ff */
[----:B------:R-:W-:Y:S02]  /*26b0*/  BSSY B0, `(.L_x_1150) ;  /* 0x0000018000007945 */ /* 0x000fe40003800000 */
[----:B------:R-:W-:Y:S01]  /*26c0*/  ISETP.GE.AND P0, PT, R0, R25, PT ;  /* 0x000000190000720c */ /* 0x000fe20003f06270 */
[----:B------:R1:W-:Y:S01]  /*26d0*/  STL [R1+0x6c], R0 ;  /* 0x00006c0001007387 */ /* 0x0003e20000100800 */
[----:B------:R-:W-:Y:S02]  /*26e0*/  IMAD.MOV.U32 R25, RZ, RZ, 0x6 ;  /* 0x00000006ff197424 */ /* 0x000fe400078e00ff */
[----:B------:R-:W-:-:S03]  /*26f0*/  IMAD.SHL.U32 R156, R147, 0x40, RZ ;  /* 0x00000040939c7824 */ /* 0x000fc600078e00ff */
[----:B------:R-:W-:-:S06]  /*2700*/  SHF.L.U64.HI R146, R147, R25, c[0x0][0x19c] ;  /* 0x0000670093927619 */ /* 0x000fcc0000010219 */
        /* <DEDUP_REMOVED lines=18> */
.L_x_1151:
[----:B------:R-:W-:Y:S05]  /*2830*/  BSYNC B0 ;  /* 0x0000000000007941 */ /* 0x000fea0003800000 */
.L_x_1150:
[C---:B------:R-:W-:Y:S01]  /*2840*/  IMAD R6, R11.reuse, c[0x0][0x198], RZ ;  /* 0x000066000b067a24 */ /* 0x040fe200078e02ff */
[----:B------:R-:W-:Y:S01]  /*2850*/  IADD3 R40, R234, -0x1, RZ ;  /* 0xffffffffea287810 */ /* 0x000fe20007ffe0ff */
[----:B-1----:R-:W-:Y:S01]  /*2860*/  IMAD R0, R11, c[0x0][0x1a0], RZ ;  /* 0x000068000b007a24 */ /* 0x002fe200078e02ff */
[----:B------:R-:W-:Y:S01]  /*2870*/  BSSY B0, `(.L_x_1152) ;  /* 0x0000031000007945 */ /* 0x000fe20003800000 */
[----:B---3--:R-:W-:-:S04]  /*2880*/  IMAD.WIDE.U32 R4, R10, c[0x0][0x198], R182 ;  /* 0x000066000a047a25 */ /* 0x008fc800078e00b6 */
[----:B------:R-:W-:Y:S01]  /*2890*/  IMAD.WIDE.U32 R2, R10, c[0x0][0x1a0], R182 ;  /* 0x000068000a027a25 */ /* 0x000fe200078e00b6 */
[----:B------:R-:W-:Y:S02]  /*28a0*/  IADD3 R4, P1, R15, R4, RZ ;  /* 0x000000040f047210 */ /* 0x000fe40007f3e0ff */
[----:B------:R-:W-:Y:S01]  /*28b0*/  LEA.HI R15, R22, R23, RZ, 0x4 ;  /* 0x00000017160f7211 */ /* 0x000fe200078f20ff */
[C---:B------:R-:W-:Y:S01]  /*28c0*/  IMAD R6, R10.reuse, c[0x0][0x19c], R6 ;  /* 0x000067000a067a24 */ /* 0x040fe200078e0206 */
[----:B------:R-:W-:Y:S01]  /*28d0*/  IADD3 R2, P0, R13, R2, RZ ;  /* 0x000000020d027210 */ /* 0x000fe20007f1e0ff */
[----:B------:R-:W-:Y:S01]  /*28e0*/  IMAD R0, R10, c[0x0][0x1a4], R0 ;  /* 0x000069000a007a24 */ /* 0x000fe200078e0200 */
[----:B------:R-:W-:Y:S01]  /*28f0*/  SHF.R.S32.HI R13, RZ, 0x1f, R40 ;  /* 0x0000001fff0d7819 */ /* 0x000fe20000011428 */
[----:B------:R-:W-:Y:S01]  /*2900*/  IMAD R7, R12, c[0x0][0x1b8], RZ ;  /* 0x00006e000c077a24 */ /* 0x000fe200078e02ff */
[----:B------:R-:W-:Y:S01]  /*2910*/  IADD3.X R5, R21, R5, R6, P1, !PT ;  /* 0x0000000515057210 */ /* 0x000fe20000ffe406 */
[----:B------:R-:W-:Y:S01]  /*2920*/  IMAD R8, R40, -0x40, R41 ;  /* 0xffffffc028087824 */ /* 0x000fe200078e0229 */
[----:B------:R-:W-:Y:S01]  /*2930*/  IADD3.X R3, R19, R3, R0, P0, !PT ;  /* 0x0000000313037210 */ /* 0x000fe200007fe400 */
[----:B------:R-:W-:Y:S01]  /*2940*/  IMAD R0, R12, c[0x0][0x1b0], RZ ;  /* 0x00006c000c007a24 */ /* 0x000fe200078e02ff */
[----:B------:R-:W-:Y:S01]  /*2950*/  LOP3.LUT R6, R15, 0xfffffff0, RZ, 0xc0, !PT ;  /* 0xfffffff00f067812 */ /* 0x000fe200078ec0ff */
[----:B------:R-:W-:Y:S01]  /*2960*/  IMAD.WIDE.U32 R32, R14, c[0x0][0x1b0], R4 ;  /* 0x00006c000e207a25 */ /* 0x000fe200078e0004 */
[----:B------:R-:W-:-:S02]  /*2970*/  ISETP.GE.AND P0, PT, R10, R8, PT ;  /* 0x000000080a00720c */ /* 0x000fc40003f06270 */
[----:B------:R-:W-:Y:S01]  /*2980*/  IADD3 R6, -R6, R23, RZ ;  /* 0x0000001706067210 */ /* 0x000fe20007ffe1ff */
[C---:B------:R-:W-:Y:S01]  /*2990*/  IMAD R9, R14.reuse, c[0x0][0x1b4], R0 ;  /* 0x00006d000e097a24 */ /* 0x040fe200078e0200 */
[----:B------:R1:W-:Y:S01]  /*29a0*/  STL.64 [R1+0x50], R32 ;  /* 0x0000502001007387 */ /* 0x0003e20000100a00 */
[C---:B------:R-:W-:Y:S01]  /*29b0*/  IMAD R12, R14.reuse, c[0x0][0x1bc], R7 ;  /* 0x00006f000e0c7a24 */ /* 0x040fe200078e0207 */
[----:B------:R-:W-:Y:S01]  /*29c0*/  SHF.R.S32.HI R0, RZ, 0x1f, R6 ;  /* 0x0000001fff007819 */ /* 0x000fe20000011406 */
[----:B------:R-:W-:Y:S01]  /*29d0*/  IMAD.WIDE.U32 R28, R14, c[0x0][0x1b8], R2 ;  /* 0x00006e000e1c7a25 */ /* 0x000fe200078e0002 */
[----:B------:R-:W-:Y:S02]  /*29e0*/  IADD3 R249, R33, R9, RZ ;  /* 0x0000000921f97210 */ /* 0x000fe40007ffe0ff */
[----:B------:R-:W-:Y:S01]  /*29f0*/  LEA.HI R0, R0, R6, RZ, 0x3 ;  /* 0x0000000600007211 */ /* 0x000fe200078f18ff */
[----:B------:R-:W-:Y:S01]  /*2a00*/  IMAD.MOV.U32 R248, RZ, RZ, R32 ;  /* 0x000000fffff87224 */ /* 0x000fe200078e0020 */
[----:B------:R-:W-:Y:S01]  /*2a10*/  IADD3 R31, R29, R12, RZ ;  /* 0x0000000c1d1f7210 */ /* 0x000fe20007ffe0ff */
[----:B------:R1:W-:Y:S01]  /*2a20*/  STL.64 [R1+0x30], R28 ;  /* 0x0000301c01007387 */ /* 0x0003e20000100a00 */
[----:B------:R-:W-:Y:S01]  /*2a30*/  IMAD R7, R146, R40, RZ ;  /* 0x0000002892077224 */ /* 0x000fe200078e02ff */
[----:B------:R-:W-:Y:S01]  /*2a40*/  LOP3.LUT R5, R0, 0xfffffff8, RZ, 0xc0, !PT ;  /* 0xfffffff800057812 */ /* 0x000fe200078ec0ff */
[----:B------:R-:W-:Y:S01]  /*2a50*/  IMAD.WIDE.U32 R2, R40, R156, R248 ;  /* 0x0000009c28027225 */ /* 0x000fe200078e00f8 */
[----:B------:R1:W-:Y:S01]  /*2a60*/  STL.64 [R1+0x48], R248 ;  /* 0x000048f801007387 */ /* 0x0003e20000100a00 */
[----:B------:R-:W-:-:S02]  /*2a70*/  SHF.L.U32 R0, R0, 0x6, RZ ;  /* 0x0000000600007819 */ /* 0x000fc400000006ff */
[----:B------:R-:W-:Y:S01]  /*2a80*/  IMAD R4, R13, R156, R7 ;  /* 0x0000009c0d047224 */ /* 0x000fe200078e0207 */
[----:B------:R1:W-:Y:S01]  /*2a90*/  STL [R1+0x14], R31 ;  /* 0x0000141f01007387 */ /* 0x0003e20000100800 */
[----:B------:R-:W-:Y:S01]  /*2aa0*/  IADD3 R9, R6, -R5, RZ ;  /* 0x8000000506097210 */ /* 0x000fe20007ffe0ff */
[----:B------:R-:W-:Y:S01]  /*2ab0*/  IMAD.MOV.U32 R75, RZ, RZ, R40 ;  /* 0x000000ffff4b7224 */ /* 0x000fe200078e0028 */
[----:B------:R-:W-:Y:S02]  /*2ac0*/  LOP3.LUT R145, R0, 0xfffffe00, RZ, 0xc0, !PT ;  /* 0xfffffe0000917812 */ /* 0x000fe400078ec0ff */
[----:B------:R-:W-:Y:S01]  /*2ad0*/  IADD3 R5, R3, R4, RZ ;  /* 0x0000000403057210 */ /* 0x000fe20007ffe0ff */
        /* <DEDUP_REMOVED lines=10> */
.L_x_1153:
[----:B------:R-:W-:Y:S05]  /*2b80*/  BSYNC B0 ;  /* 0x0000000000007941 */ /* 0x000fea0003800000 */
.L_x_1152:
[C---:B------:R-:W-:Y:S01]  /*2b90*/  SHF.L.U64.HI R247, R147.reuse, R24, c[0x0][0x19c] ;  /* 0x0000670093f77619 */ /* 0x040fe20000010218 */
[----:B------:R-:W-:Y:S01]  /*2ba0*/  BSSY B0, `(.L_x_1154) ;  /* 0x0000010000007945 */ /* 0x000fe20003800000 */
[----:B------:R-:W-:Y:S01]  /*2bb0*/  ISETP.GE.AND P0, PT, R18, R8, PT ;  /* 0x000000081200720c */ /* 0x000fe20003f06270 */
[----:B------:R-:W-:Y:S02]  /*2bc0*/  IMAD.SHL.U32 R157, R147, 0x10, RZ ;  /* 0x00000010939d7824 */ /* 0x000fe400078e00ff */
[----:B------:R1:W-:Y:S10]  /*2bd0*/  STL [R1+0x64], R247 ;  /* 0x000064f701007387 */ /* 0x0003f40000100800 */
[----:B------:R-:W-:Y:S05]  /*2be0*/  @P0 BRA `(.L_x_1155) ;  /* 0x000000b000000947 */ /* 0x000fea0003800000 */
[----:B------:R-:W-:-:S13]  /*2bf0*/  ISETP.GE.AND P0, PT, R182, c[0x0][0x220], PT ;  /* 0x00008800b6007a0c */ /* 0x000fda0003f06270 */
[----:B------:R1:W-:Y:S01]  /*2c00*/  @P0 STS.128 [R207+0x4800], RZ ;  /* 0x004800ffcf000388 */ /* 0x0003e20000000c00 */
[----:B------:R-:W-:Y:S05]  /*2c10*/  @P0 BRA `(.L_x_1155) ;  /* 0x0000008000000947 */ /* 0x000fea0003800000 */
[----:B------:R-:W-:-:S05]  /*2c20*/  IADD3 R0, P0, R157, R2, RZ ;  /* 0x000000029d007210 */ /* 0x000fca0007f1e0ff */
[----:B-1----:R-:W-:Y:S01]  /*2c30*/  IMAD.X R7, R247, 0x1, R5, P0 ;  /* 0x00000001f7077824 */ /* 0x002fe200000e0605 */
[----:B------:R-:W-:-:S04]  /*2c40*/  LEA R6, P0, R0, c[0x0][0x168], 0x1 ;  /* 0x00005a0000067a11 */ /* 0x000fc800078008ff */
[----:B------:R-:W-:-:S05]  /*2c50*/  LEA.HI.X R7, R0, c[0x0][0x16c], R7, 0x1, P0 ;  /* 0x00005b0000077a11 */ /* 0x000fca00000f0c07 */
[----:B------:R-:W-:Y:S01]  /*2c60*/  @!PT LDS RZ, [RZ] ;  /* 0x00000000fffff984 */ /* 0x000fe20000000800 */
[----:B------:R-:W-:Y:S01]  /*2c70*/  @!PT LDS RZ, [RZ] ;  /* 0x00000000fffff984 */ /* 0x000fe20000000800 */
[----:B------:R-:W-:Y:S01]  /*2c80*/  @!PT LDS RZ, [RZ] ;  /* 0x00000000fffff984 */ /* 0x000fe20000000800 */
[----:B------:R1:W-:Y:S04]  /*2c90*/  LDGSTS.E.BYPASS.LTC128B.128 [R207+0x4800], [R6.64] ;  /* 0x0480000006cf7fae */ /* 0x0003e8000b901d56 */
.L_x_1155:
[----:B------:R-:W-:Y:S05]  /*2ca0*/  BSYNC B0 ;  /* 0x0000000000007941 */ /* 0x000fea0003800000 */
.L_x_1154:
[----:B------:R-:W-:Y:S01]  /*2cb0*/  ISETP.GE.AND P0, PT, R17, R8, PT ;  /* 0x000000081100720c */ /* 0x000fe20003f06270 */
[----:B------:R-:W-:-:S12]  /*2cc0*/  BSSY B0, `(.L_x_1156) ;  /* 0x000000e000007945 */ /* 0x000fd80003800000 */
[----:B------:R-:W-:Y:S05]  /*2cd0*/  @P0 BRA `(.L_x_1157) ;  /* 0x000000c000000947 */ /* 0x000fea0003800000 */
[----:B------:R-:W-:-:S13]  /*2ce0*/  ISETP.GE.AND P0, PT, R182, c[0x0][0x220], PT ;  /* 0x00008800b6007a0c */ /* 0x000fda0003f06270 */
[----:B------:R1:W-:Y:S01]  /*2cf0*/  @P0 STS.128 [R207+0x5000], RZ ;  /* 0x005000ffcf000388 */ /* 0x0003e20000000c00 */
[----:B------:R-:W-:Y:S05]  /*2d00*/  @P0 BRA `(.L_x_1157) ;  /* 0x0000009000000947 */ /* 0x000fea0003800000 */
[----:B-1----:R-:W-:Y:S01]  /*2d10*/  IMAD.MOV.U32 R7, RZ, RZ, c[0x0][0x19c] ;  /* 0x00006700ff077624 */ /* 0x002fe200078e00ff */
        /* <DEDUP_REMOVED lines=8> */
.L_x_1157:
[----:B------:R-:W-:Y:S05]  /*2da0*/  BSYNC B0 ;  /* 0x0000000000007941 */ /* 0x000fea0003800000 */
.L_x_1156:
[----:B------:R-:W-:Y:S01]  /*2db0*/  IMAD.MOV.U32 R12, RZ, RZ, c[0x0][0x1a0] ;  /* 0x00006800ff0c7624 */ /* 0x000fe200078e00ff */
[----:B------:R-:W-:Y:S01]  /*2dc0*/  ISETP.GE.AND P0, PT, R26, R8, PT ;  /* 0x000000081a00720c */ /* 0x000fe20003f06270 */
[----:B------:R-:W-:Y:S02]  /*2dd0*/  BSSY B0, `(.L_x_1158) ;  /* 0x0000013000007945 */ /* 0x000fe40003800000 */
[C---:B-1----:R-:W-:Y:S01]  /*2de0*/  IMAD.SHL.U32 R7, R12.reuse, 0x40, RZ ;  /* 0x000000400c077824 */ /* 0x042fe200078e00ff */
[----:B------:R-:W-:-:S05]  /*2df0*/  SHF.L.U64.HI R14, R12, R25, c[0x0][0x1a4] ;  /* 0x000069000c0e7619 */ /* 0x000fca0000010219 */
[----:B------:R1:W-:Y:S04]  /*2e00*/  STL [R1+0x7c], R14 ;  /* 0x00007c0e01007387 */ /* 0x0003e80000100800 */
        /* <DEDUP_REMOVED lines=15> */
.L_x_1159:
[----:B------:R-:W-:Y:S05]  /*2f00*/  BSYNC B0 ;  /* 0x0000000000007941 */ /* 0x000fea0003800000 */
.L_x_1158:
[----:B------:R-:W0:Y:S01]  /*2f10*/  LDGDEPBAR ;  /* 0x00000000000079af */ /* 0x000e220000000000 */
[----:B------:R-:W-:Y:S01]  /*2f20*/  ISETP.GE.AND P0, PT, R10, R8, PT ;  /* 0x000000080a00720c */ /* 0x000fe20003f06270 */
[----:B-1----:R-:W-:Y:S01]  /*2f30*/  IMAD.MOV.U32 R2, RZ, RZ, R30 ;  /* 0x000000ffff027224 */ /* 0x002fe200078e001e */
[----:B------:R-:W-:Y:S01]  /*2f40*/  SHF.R.S32.HI R5, RZ, 0x1f, R20 ;  /* 0x0000001fff057819 */ /* 0x000fe20000011414 */
[----:B------:R-:W-:Y:S01]  /*2f50*/  IMAD.MOV.U32 R3, RZ, RZ, R31 ;  /* 0x000000ffff037224 */ /* 0x000fe200078e001f */
[----:B------:R-:W-:Y:S01]  /*2f60*/  IADD3 R4, R41, 0x1, -R16 ;  /* 0x0000000129047810 */ /* 0x000fe20007ffe810 */
[----:B------:R-:W-:Y:S01]  /*2f70*/  IMAD.MOV.U32 R2, RZ, RZ, R28 ;  /* 0x000000ffff027224 */ /* 0x000fe200078e001c */
[----:B------:R-:W-:Y:S01]  /*2f80*/  LEA.HI R5, R5, R20, RZ, 0x2 ;  /* 0x0000001405057211 */ /* 0x000fe200078f10ff */
[----:B------:R-:W-:Y:S01]  /*2f90*/  IMAD R0, R14, R40, RZ ;  /* 0x000000280e007224 */ /* 0x000fe200078e02ff */
[----:B------:R-:W-:Y:S01]  /*2fa0*/  UIADD3 UR17, UR26, -0x4ab325aa, URZ ;  /* 0xb54cda561a117890 */ /* 0x000fe2000fffe03f */
[----:B------:R-:W-:Y:S01]  /*2fb0*/  IMAD.SHL.U32 R23, R23, 0x2, RZ ;  /* 0x0000000217177824 */ /* 0x000fe200078e00ff */
[----:B------:R-:W-:Y:S01]  /*2fc0*/  SHF.R.S32.HI R149, RZ, 0x2, R5 ;  /* 0x00000002ff957819 */ /* 0x000fe20000011405 */
[----:B------:R1:W-:Y:S01]  /*2fd0*/  STL.64 [R1+0x10], R2 ;  /* 0x0000100201007387 */ /* 0x0003e20000100a00 */
[----:B------:R-:W-:Y:S01]  /*2fe0*/  IMAD R0, R13, R7, R0 ;  /* 0x000000070d007224 */ /* 0x000fe200078e0200 */
[----:B------:R-:W-:Y:S01]  /*2ff0*/  BSSY B0, `(.L_x_1160) ;  /* 0x0000015000007945 */ /* 0x000fe20003800000 */
[----:B------:R-:W-:Y:S01]  /*3000*/  LEA R251, R251, R72, 0x3 ;  /* 0x00000048fbfb7211 */ /* 0x000fe200078e18ff */
[----:B------:R2:W-:Y:S01]  /*3010*/  STL [R1+0x60], R149 ;  /* 0x0000609501007387 */ /* 0x0005e20000100800 */
[----:B------:R-:W-:-:S02]  /*3020*/  IADD3 R43, R41, -c[0x0][0x2e4], -R16 ;  /* 0x8000b900292b7a10 */ /* 0x000fc40007ffe810 */
[----:B------:R-:W-:Y:S02]  /*3030*/  LOP3.LUT R148, R23, 0x6, RZ, 0xc0, !PT ;  /* 0x0000000617947812 */ /* 0x000fe400078ec0ff */
[----:B------:R-:W-:Y:S01]  /*3040*/  IADD3 R42, R4, c[0x0][0x2e8], RZ ;  /* 0x0000ba00042a7a10 */ /* 0x000fe20007ffe0ff */
[----:B------:R-:W-:-:S04]  /*3050*/  DEPBAR.LE SB0, 0x0 ;  /* 0x000080000000791a */ /* 0x000fc80000000000 */
[----:B------:R-:W-:Y:S01]  /*3060*/  BAR.SYNC.DEFER_BLOCKING 0x0 ;  /* 0x0000000000007b1d */ /* 0x000fe20000010000 */
[----:B-1----:R-:W-:-:S05]  /*3070*/  IMAD.WIDE.U32 R2, R40, R7, R2 ;  /* 0x0000000728027225 */ /* 0x002fca00078e0002 */
[----:B------:R-:W-:Y:S01]  /*3080*/  IADD3 R7, R3, R0, RZ ;  /* 0x0000000003077210 */ /* 0x000fe20007ffe0ff */
        /* <DEDUP_REMOVED lines=11> */
.L_x_1161:
[----:B------:R-:W-:Y:S05]  /*3140*/  BSYNC B0 ;  /* 0x0000000000007941 */ /* 0x000fea0003800000 */
.L_x_1160:
[----:B------:R-:W-:Y:S01]  /*3150*/  ISETP.GE.AND P0, PT, R18, R8, PT ;  /* 0x000000081200720c */ /* 0x000fe20003f06270 */
[----:B------:R-:W-:Y:S01]  /*3160*/  BSSY B0, `(.L_x_1162) ;  /* 0x0000011000007945 */ /* 0x000fe20003800000 */
[C---:B-1----:R-:W-:Y:S01]  /*3170*/  SHF.L.U64.HI R4, R12.reuse, R24, c[0x0][0x1a4] ;  /* 0x000069000c047619 */ /* 0x042fe20000010218 */
[----:B------:R-:W-:-:S04]  /*3180*/  IMAD.SHL.U32 R0, R12, 0x10, RZ ;  /* 0x000000100c007824 */ /* 0x000fc800078e00ff */
[----:B------:R1:W-:Y:S06]  /*3190*/  STL [R1+0x68], R4 ;  /* 0x0000680401007387 */ /* 0x0003ec0000100800 */
[----:B------:R1:W-:Y:S01]  /*31a0*/  @P0 STS.128 [R207+0x6800], RZ ;  /* 0x006800ffcf000388 */ /* 0x0003e20000000c00 */
[----:B------:R-:W-:Y:S05]  /*31b0*/  @P0 BRA `(.L_x_1163) ;  /* 0x000000b000000947 */ /* 0x000fea0003800000 */
[----:B------:R-:W-:-:S13]  /*31c0*/  ISETP.GE.AND P0, PT, R182, c[0x0][0x220], PT ;  /* 0x00008800b6007a0c */ /* 0x000fda0003f06270 */
[----:B------:R1:W-:Y:S01]  /*31d0*/  @P0 STS.128 [R207+0x6800], RZ ;  /* 0x006800ffcf000388 */ /* 0x0003e20000000c00 */
[----:B------:R-:W-:Y:S05]  /*31e0*/  @P0 BRA `(.L_x_1163) ;  /* 0x0000008000000947 */ /* 0x000fea0003800000 */
[----:B------:R-:W-:-:S05]  /*31f0*/  IADD3 R0, P0, R0, R2, RZ ;  /* 0x0000000200007210 */ /* 0x000fca0007f1e0ff */
[----:B------:R-:W-:Y:S01]  /*3200*/  IMAD.X R5, R4, 0x1, R7, P0 ;  /* 0x0000000104057824 */ /* 0x000fe200000e0607 */
[----:B-1----:R-:W-:-:S04]  /*3210*/  LEA R4, P0, R0, c[0x0][0x170], 0x1 ;  /* 0x00005c0000047a11 */ /* 0x002fc800078008ff */
[----:B------:R-:W-:-:S05]  /*3220*/  LEA.HI.X R5, R0, c[0x0][0x174], R5, 0x1, P0 ;  /* 0x00005d0000057a11 */ /* 0x000fca00000f0c05 */
[----:B------:R-:W-:Y:S01]  /*3230*/  @!PT LDS RZ, [RZ] ;  /* 0x00000000fffff984 */ /* 0x000fe20000000800 */
[----:B------:R-:W-:Y:S01]  /*3240*/  @!PT LDS RZ, [RZ] ;  /* 0x00000000fffff984 */ /* 0x000fe20000000800 */
[----:B------:R-:W-:Y:S01]  /*3250*/  @!PT LDS RZ, [RZ] ;  /* 0x00000000fffff984 */ /* 0x000fe20000000800 */
[----:B------:R1:W-:Y:S04]  /*3260*/  LDGSTS.E.BYPASS.LTC128B.128 [R207+0x6800], [R4.64] ;  /* 0x0680000004cf7fae */ /* 0x0003e8000b901d56 */
.L_x_1163:
[----:B------:R-:W-:Y:S05]  /*3270*/  BSYNC B0 ;  /* 0x0000000000007941 */ /* 0x000fea0003800000 */
.L_x_1162:
        /* <DEDUP_REMOVED lines=16> */
.L_x_1165:
[----:B------:R-:W-:Y:S05]  /*3380*/  BSYNC B0 ;  /* 0x0000000000007941 */ /* 0x000fea0003800000 */
.L_x_1164:
[----:B------:R-:W-:Y:S01]  /*3390*/  ISETP.GE.AND P0, PT, R26, R8, PT ;  /* 0x000000081a00720c */ /* 0x000fe20003f06270 */
[----:B------:R-:W-:Y:S01]  /*33a0*/  IMAD.MOV.U32 R0, RZ, RZ, 0x10 ;  /* 0x00000010ff007424 */ /* 0x000fe200078e00ff */
[----:B------:R-:W-:Y:S01]  /*33b0*/  BSSY B0, `(.L_x_1166) ;  /* 0x0000015000007945 */ /* 0x000fe20003800000 */
[----:B------:R-:W-:Y:S01]  /*33c0*/  IMAD.MOV.U32 R244, RZ, RZ, 0x20 ;  /* 0x00000020fff47424 */ /* 0x000fe200078e00ff */
[----:B------:R-:W-:-:S05]  /*33d0*/  R2P PR, R9, 0x6 ;  /* 0x0000000609007804 */ /* 0x000fca0000000000 */
[----:B------:R-:W-:Y:S02]  /*33e0*/  SEL R0, R0, 0xfffffff0, !P1 ;  /* 0xfffffff000007807 */ /* 0x000fe40004800000 */
[----:B-1----:R-:W-:Y:S02]  /*33f0*/  SEL R4, R244, 0xffffffe0, !P2 ;  /* 0xffffffe0f4047807 */ /* 0x002fe40005000000 */
[----:B------:R1:W-:Y:S01]  /*3400*/  @P0 STS.128 [R207+0x7800], RZ ;  /* 0x007800ffcf000388 */ /* 0x0003e20000000c00 */
        /* <DEDUP_REMOVED lines=15> */
.L_x_1167:
[----:B------:R-:W-:Y:S05]  /*3500*/  BSYNC B0 ;  /* 0x0000000000007941 */ /* 0x000fea0003800000 */
.L_x_1166:
[----:B------:R-:W-:Y:S01]  /*3510*/  SHF.R.S32.HI R7, RZ, 0x4, R15 ;  /* 0x00000004ff077819 */ /* 0x000fe2000001140f */
[C---:B------:R-:W-:Y:S01]  /*3520*/  IMAD.SHL.U32 R5, R36.reuse, 0x40, RZ ;  /* 0x0000004024057824 */ /* 0x040fe200078e00ff */
[----:B------:R-:W-:Y:S01]  /*3530*/  R2P PR, R36, 0x6 ;  /* 0x0000000624007804 */ /* 0x000fe20000000000 */
[----:B-1----:R-:W-:Y:S01]  /*3540*/  IMAD.SHL.U32 R3, R9, 0x40, RZ ;  /* 0x0000004009037824 */ /* 0x002fe200078e00ff */
[----:B------:R-:W-:Y:S01]  /*3550*/  LEA.HI R2, R15, R7, RZ, 0x1 ;  /* 0x000000070f027211 */ /* 0x000fe200078f08ff */
[----:B------:R-:W-:Y:S01]  /*3560*/  IMAD.SHL.U32 R10, R10, 0x8, RZ ;  /* 0x000000080a0a7824 */ /* 0x000fe200078e00ff */
[----:B------:R-:W0:Y:S01]  /*3570*/  LDGDEPBAR ;  /* 0x00000000000079af */ /* 0x000e220000000000 */
[----:B------:R-:W-:Y:S01]  /*3580*/  UIADD3 UR16, UR27, 0x646e171e, URZ ;  /* 0x646e171e1b107890 */ /* 0x000fe2000fffe03f */
        /* <DEDUP_REMOVED lines=25> */
[----:B------:R-:W-:Y:S02]  /*3720*/  LDSM.16.M88.4 R20, [R184+0x4000] ;  /* 0x00400000b814783b */ /* 0x000fe40000000200 */
[----:B------:R-:W-:Y:S01]  /*3730*/  IMAD R193, R0, 0x2, R192 ;  /* 0x0000000200c17824 */ /* 0x000fe200078e02c0 */
[C---:B------:R-:W-:Y:S01]  /*3740*/  IADD3 R198, R195.reuse, 0x800, RZ ;  /* 0x00000800c3c67810 */ /* 0x040fe20007ffe0ff */
[----:B------:R-:W5:Y:S01]  /*3750*/  LDSM.16.M88.4 R12, [R191] ;  /* 0x00000000bf0c783b */ /* 0x000f620000000200 */
[----:B------:R-:W-:Y:S01]  /*3760*/  IMAD.IADD R189, R2, 0x1, R195 ;  /* 0x0000000102bd7824 */ /* 0x000fe200078e02c3 */
[C---:B------:R-:W-:Y:S01]  /*3770*/  IADD3 R197, R195.reuse, 0x1000, RZ ;  /* 0x00001000c3c57810 */ /* 0x040fe20007ffe0ff */
[----:B------:R-:W-:Y:S01]  /*3780*/  IMAD R2, R72, 0x10, R74 ;  /* 0x0000001048027824 */ /* 0x000fe200078e024a */
[----:B------:R-:W2:Y:S01]  /*3790*/  LDSM.16.M88.4 R24, [R184+0x5800] ;  /* 0x00580000b818783b */ /* 0x000ea20000000200 */
[----:B------:R-:W-:-:S02]  /*37a0*/  IADD3 R196, R195, 0x1800, RZ ;  /* 0x00001800c3c47810 */ /* 0x000fc40007ffe0ff */
[----:B------:R-:W-:Y:S01]  /*37b0*/  IMAD.IADD R2, R149, 0x1, R2 ;  /* 0x0000000195027824 */ /* 0x000fe200078e0202 */
[----:B------:R-:W3:Y:S03]  /*37c0*/  LDSM.16.M88.4 R28, [R184+0x5000] ;  /* 0x00500000b81c783b */ /* 0x000ee60000000200 */
[----:B------:R-:W-:Y:S01]  /*37d0*/  IMAD.IADD R7, R42, 0x1, R2 ;  /* 0x000000012a077824 */ /* 0x000fe200078e0202 */
[----:B------:R-:W-:Y:S01]  /*37e0*/  LDSM.16.M88.4 R16, [R194+0x2000] ;  /* 0x00200000c210783b */ /* 0x000fe20000000200 */
[C---:B------:R-:W-:Y:S02]  /*37f0*/  IADD3 R5, R2.reuse, 0x8, RZ ;  /* 0x0000000802057810 */ /* 0x040fe40007ffe0ff */
[----:B------:R-:W-:Y:S01]  /*3800*/  IADD3 R3, R2, 0x40, RZ ;  /* 0x0000004002037810 */ /* 0x000fe20007ffe0ff */
[----:B------:R-:W4:Y:S01]  /*3810*/  LDSM.16.M88.4 R48, [R190+0x4800] ;  /* 0x00480000be30783b */ /* 0x000f220000000200 */
[----:B------:R-:W-:Y:S01]  /*3820*/  IMNMX R205, R7, R41, PT ;  /* 0x0000002907cd7217 */ /* 0x000fe20003800200 */
[----:B------:R-:W-:-:S02]  /*3830*/  IMAD.IADD R6, R42, 0x1, R5 ;  /* 0x000000012a067824 */ /* 0x000fc400078e0205 */
[----:B------:R-:W2:Y:S03]  /*3840*/  LDSM.16.M88.4 R36, [R190+0x4000] ;  /* 0x00400000be24783b */ /* 0x000ea60000000200 */
[----:B------:R-:W-:Y:S01]  /*3850*/  IMNMX R204, R6, R41, PT ;  /* 0x0000002906cc7217 */ /* 0x000fe20003800200 */
[----:B------:R-:W2:Y:S04]  /*3860*/  LDSM.16.M88.4 R52, [R190+0x5800] ;  /* 0x00580000be34783b */ /* 0x000ea80000000200 */
[----:B------:R-:W2:Y:S01]  /*3870*/  LDSM.16.M88.4 R56, [R190+0x5000] ;  /* 0x00500000be38783b */ /* 0x000ea20000000200 */
[----:B-1----:R-:W-:Y:S08]  /*3880*/  HMMA.16816.F32 R88, R8, R32, RZ ;  /* 0x000000200858723c */ /* 0x002ff000000018ff */
[-C--:B-----5:R-:W-:Y:S08]  /*3890*/  HMMA.16816.F32 R96, R12, R20.reuse, RZ ;  /* 0x000000140c60723c */ /* 0x0a0ff000000018ff */
[C---:B------:R-:W-:Y:S08]  /*38a0*/  HMMA.16816.F32 R44, R8.reuse, R20, RZ ;  /* 0x00000014082c723c */ /* 0x040ff000000018ff */
[-C--:B------:R-:W-:Y:S08]  /*38b0*/  HMMA.16816.F32 R64, R8, R22.reuse, RZ ;  /* 0x000000160840723c */ /* 0x080ff000000018ff */
[----:B------:R-:W-:Y:S01]  /*38c0*/  HMMA.16816.F32 R92, R12, R22, RZ ;  /* 0x000000160c5c723c */ /* 0x000fe200000018ff */
[----:B------:R-:W1:Y:S07]  /*38d0*/  LDSM.16.M88.4 R20, [R194] ;  /* 0x00000000c214783b */ /* 0x000e6e0000000200 */
[C---:B------:R-:W-:Y:S08]  /*38e0*/  HMMA.16816.F32 R84, R8.reuse, R34, RZ ;  /* 0x000000220854723c */ /* 0x040ff000000018ff */
[C---:B--2---:R-:W-:Y:S08]  /*38f0*/  HMMA.16816.F32 R68, R8.reuse, R24, RZ ;  /* 0x000000180844723c */ /* 0x044ff000000018ff */
[C---:B---3--:R-:W-:Y:S08]  /*3900*/  HMMA.16816.F32 R80, R8.reuse, R28, RZ ;  /* 0x0000001c0850723c */ /* 0x048ff000000018ff */
[C---:B------:R-:W-:Y:S08]  /*3910*/  HMMA.16816.F32 R76, R8.reuse, R30, RZ ;  /* 0x0000001e084c723c */ /* 0x040ff000000018ff */
[----:B------:R-:W-:Y:S08]  /*3920*/  HMMA.16816.F32 R60, R8, R26, RZ ;  /* 0x0000001a083c723c */ /* 0x000ff000000018ff */
[C---:B------:R-:W-:Y:S08]  /*3930*/  HMMA.16816.F32 R8, R12.reuse, R32, RZ ;  /* 0x000000200c08723c */ /* 0x040ff000000018ff */
[C---:B------:R-:W-:Y:S01]  /*3940*/  HMMA.16816.F32 R100, R12.reuse, R34, RZ ;  /* 0x000000220c64723c */ /* 0x040fe200000018ff */
[----:B------:R-:W-:Y:S07]  /*3950*/  LDSM.16.M88.4 R32, [R195+0x1000] ;  /* 0x00100000c320783b */ /* 0x000fee0000000200 */
[C---:B------:R-:W-:Y:S08]  /*3960*/  HMMA.16816.F32 R112, R12.reuse, R24, RZ ;  /* 0x000000180c70723c */ /* 0x040ff000000018ff */
[C---:B------:R-:W-:Y:S08]  /*3970*/  HMMA.16816.F32 R116, R12.reuse, R28, RZ ;  /* 0x0000001c0c74723c */ /* 0x040ff000000018ff */
[----:B------:R-:W-:Y:S01]  /*3980*/  HMMA.16816.F32 R124, R12, R30, RZ ;  /* 0x0000001e0c7c723c */ /* 0x000fe200000018ff */
[----:B------:R-:W-:Y:S07]  /*3990*/  LDSM.16.M88.4 R28, [R195+0x1800] ;  /* 0x00180000c31c783b */ /* 0x000fee0000000200 */
[----:B----4-:R-:W-:Y:S08]  /*39a0*/  HMMA.16816.F32 R140, R16, R48, R88 ;  /* 0x00000030108c723c */ /* 0x010ff00000001858 */
[----:B------:R-:W-:Y:S01]  /*39b0*/  HMMA.16816.F32 R12, R12, R26, RZ ;  /* 0x0000001a0c0c723c */ /* 0x000fe200000018ff */
[----:B------:R-:W-:Y:S07]  /*39c0*/  LDSM.16.M88.4 R24, [R192+0x2000] ;  /* 0x00200000c018783b */ /* 0x000fee0000000200 */
[C---:B------:R-:W-:Y:S01]  /*39d0*/  HMMA.16816.F32 R128, R16.reuse, R36, R44 ;  /* 0x000000241080723c */ /* 0x040fe2000000182c */
[----:B------:R-:W-:Y:S07]  /*39e0*/  LDSM.16.M88.4 R44, [R195] ;  /* 0x00000000c32c783b */ /* 0x000fee0000000200 */
[C---:B------:R-:W-:Y:S08]  /*39f0*/  HMMA.16816.F32 R136, R16.reuse, R38, R64 ;  /* 0x000000261088723c */ /* 0x040ff00000001840 */
[C---:B------:R-:W-:Y:S08]  /*3a00*/  HMMA.16816.F32 R132, R16.reuse, R50, R84 ;  /* 0x000000321084723c */ /* 0x040ff00000001854 */
[C---:B------:R-:W-:Y:S08]  /*3a10*/  HMMA.16816.F32 R120, R16.reuse, R52, R68 ;  /* 0x000000341078723c */ /* 0x040ff00000001844 */
[C---:B------:R-:W-:Y:S08]  /*3a20*/  HMMA.16816.F32 R108, R16.reuse, R56, R80 ;  /* 0x00000038106c723c */ /* 0x040ff00000001850 */
[C---:B------:R-:W-:Y:S08]  /*3a30*/  HMMA.16816.F32 R104, R16.reuse, R58, R76 ;  /* 0x0000003a1068723c */ /* 0x040ff0000000184c */
[----:B------:R-:W-:Y:S01]  /*3a40*/  HMMA.16816.F32 R88, R16, R54, R60 ;  /* 0x000000361058723c */ /* 0x000fe2000000183c */
[----:B------:R-:W2:Y:S07]  /*3a50*/  LDSM.16.M88.4 R16, [R192] ;  /* 0x00000000c010783b */ /* 0x000eae0000000200 */
[C---:B-1----:R-:W-:Y:S08]  /*3a60*/  HMMA.16816.F32 R84, R20.reuse, R36, R96 ;  /* 0x000000241454723c */ /* 0x042ff00000001860 */
[C---:B------:R-:W-:Y:S01]  /*3a70*/  HMMA.16816.F32 R92, R20.reuse, R38, R92 ;  /* 0x00000026145c723c */ /* 0x040fe2000000185c */
[----:B------:R-:W1:Y:S07]  /*3a80*/  LDSM.16.M88.4 R36, [R195+0x800] ;  /* 0x00080000c324783b */ /* 0x000e6e0000000200 */
[C---:B------:R-:W-:Y:S01]  /*3a90*/  HMMA.16816.F32 R80, R20.reuse, R48, R8 ;  /* 0x000000301450723c */ /* 0x040fe20000001808 */
[----:B------:R-:W-:Y:S07]  /*3aa0*/  LDSM.16.M88.4 R8, [R193+0x2000] ;  /* 0x00200000c108783b */ /* 0x000fee0000000200 */
[C---:B------:R-:W-:Y:S01]  /*3ab0*/  HMMA.16816.F32 R76, R20.reuse, R50, R100 ;  /* 0x00000032144c723c */ /* 0x040fe20000001864 */
[----:B------:R-:W-:Y:S07]  /*3ac0*/  LDSM.16.M88.4 R48, [R189] ;  /* 0x00000000bd30783b */ /* 0x000fee0000000200 */
[C---:B------:R-:W-:Y:S08]  /*3ad0*/  HMMA.16816.F32 R68, R20.reuse, R52, R112 ;  /* 0x000000341444723c */ /* 0x040ff00000001870 */
[C---:B------:R-:W-:Y:S08]  /*3ae0*/  HMMA.16816.F32 R64, R20.reuse, R56, R116 ;  /* 0x000000381440723c */ /* 0x040ff00000001874 */
[C---:B------:R-:W-:Y:S08]  /*3af0*/  HMMA.16816.F32 R60, R20.reuse, R58, R124 ;  /* 0x0000003a143c723c */ /* 0x040ff0000000187c */
[----:B------:R-:W-:Y:S01]  /*3b00*/  HMMA.16816.F32 R20, R20, R54, R12 ;  /* 0x000000361414723c */ /* 0x000fe2000000180c */
[----:B------:R-:W3:Y:S07]  /*3b10*/  LDSM.16.M88.4 R12, [R193] ;  /* 0x00000000c10c783b */ /* 0x000eee0000000200 */
[C---:B--2---:R-:W-:Y:S08]  /*3b20*/  HMMA.16816.F32 R56, R16.reuse, R44, R84 ;  /* 0x0000002c1038723c */ /* 0x044ff00000001854 */
[----:B------:R-:W-:Y:S08]  /*3b30*/  HMMA.16816.F32 R92, R16, R46, R92 ;  /* 0x0000002e105c723c */ /* 0x000ff0000000185c */
[----:B------:R-:W-:Y:S08]  /*3b40*/  HMMA.16816.F32 R52, R24, R44, R128 ;  /* 0x0000002c1834723c */ /* 0x000ff00000001880 */
[C---:B-1----:R-:W-:Y:S08]  /*3b50*/  HMMA.16816.F32 R80, R16.reuse, R36, R80 ;  /* 0x000000241050723c */ /* 0x042ff00000001850 */
[C---:B------:R-:W-:Y:S08]  /*3b60*/  HMMA.16816.F32 R76, R16.reuse, R38, R76 ;  /* 0x00000026104c723c */ /* 0x040ff0000000184c */
[C---:B------:R-:W-:Y:S08]  /*3b70*/  HMMA.16816.F32 R64, R16.reuse, R32, R64 ;  /* 0x000000201040723c */ /* 0x040ff00000001840 */
[C---:B------:R-:W-:Y:S08]  /*3b80*/  HMMA.16816.F32 R60, R16.reuse, R34, R60 ;  /* 0x00000022103c723c */ /* 0x040ff0000000183c */
[C---:B------:R-:W-:Y:S08]  /*3b90*/  HMMA.16816.F32 R68, R16.reuse, R28, R68 ;  /* 0x0000001c1044723c */ /* 0x040ff00000001844 */
[----:B------:R-:W-:Y:S07]  /*3ba0*/  HMMA.16816.F32 R84, R16, R30, R20 ;  /* 0x0000001e1054723c */ /* 0x000fee0000001814 */
[C---:B------:R-:W-:Y:S01]  /*3bb0*/  IMAD.IADD R17, R43.reuse, 0x1, R2 ;  /* 0x000000012b117824 */ /* 0x040fe200078e0202 */
[----:B------:R-:W-:Y:S01]  /*3bc0*/  IADD3 R2, R2, 0x48, RZ ;  /* 0x0000004802027810 */ /* 0x000fe20007ffe0ff */
[C---:B------:R-:W-:Y:S01]  /*3bd0*/  IMAD.IADD R16, R43.reuse, 0x1, R5 ;  /* 0x000000012b107824 */ /* 0x040fe200078e0205 */
[C---:B------:R-:W-:Y:S01]  /*3be0*/  HMMA.16816.F32 R120, R24.reuse, R28, R120 ;  /* 0x0000001c1878723c */ /* 0x040fe20000001878 */
[--C-:B------:R-:W-:Y:S01]  /*3bf0*/  IMAD.IADD R20, R43, 0x1, R3.reuse ;  /* 0x000000012b147824 */ /* 0x100fe200078e0203 */
[----:B------:R-:W-:Y:S01]  /*3c00*/  IMNMX R202, RZ, R17, !PT ;  /* 0x00000011ffca7217 */ /* 0x000fe20007800200 */
[C---:B------:R-:W-:Y:S01]  /*3c10*/  IMAD.IADD R5, R42.reuse, 0x1, R3 ;  /* 0x000000012a057824 */ /* 0x040fe200078e0203 */
[----:B------:R-:W-:Y:S01]  /*3c20*/  IMNMX R201, RZ, R16, !PT ;  /* 0x00000010ffc97217 */ /* 0x000fe20007800200 */
[----:B------:R-:W-:Y:S01]  /*3c30*/  IMAD.IADD R3, R42, 0x1, R2 ;  /* 0x000000012a037824 */ /* 0x000fe200078e0202 */
[----:B------:R-:W1:Y:S01]  /*3c40*/  LDSM.16.M88.4 R16, [R189+0x800] ;  /* 0x00080000bd10783b */ /* 0x000e620000000200 */
[----:B------:R-:W-:Y:S01]  /*3c50*/  IMNMX R200, RZ, R20, !PT ;  /* 0x00000014ffc87217 */ /* 0x000fe20007800200 */
[----:B------:R-:W-:Y:S01]  /*3c60*/  HMMA.16816.F32 R100, R24, R30, R88 ;  /* 0x0000001e1864723c */ /* 0x000fe20000001858 */
[----:B------:R-:W-:-:S02]  /*3c70*/  IMNMX R203, R5, R41, PT ;  /* 0x0000002905cb7217 */ /* 0x000fc40003800200 */
[----:B------:R-:W-:-:S05]  /*3c80*/  IMNMX R206, R3, R41, PT ;  /* 0x0000002903ce7217 */ /* 0x000fca0003800200 */
[C---:B------:R-:W-:Y:S08]  /*3c90*/  HMMA.16816.F32 R96, R24.reuse, R46, R136 ;  /* 0x0000002e1860723c */ /* 0x040ff00000001888 */
[C---:B------:R-:W-:Y:S08]  /*3ca0*/  HMMA.16816.F32 R140, R24.reuse, R36, R140 ;  /* 0x00000024188c723c */ /* 0x040ff0000000188c */
[C---:B------:R-:W-:Y:S08]  /*3cb0*/  HMMA.16816.F32 R132, R24.reuse, R38, R132 ;  /* 0x000000261884723c */ /* 0x040ff00000001884 */
[C---:B------:R-:W-:Y:S08]  /*3cc0*/  HMMA.16816.F32 R108, R24.reuse, R32, R108 ;  /* 0x00000020186c723c */ /* 0x040ff0000000186c */
[----:B------:R-:W-:Y:S07]  /*3cd0*/  HMMA.16816.F32 R104, R24, R34, R104 ;  /* 0x000000221868723c */ /* 0x000fee0000001868 */
[----:B------:R-:W-:Y:S01]  /*3ce0*/  IMAD.IADD R24, R43, 0x1, R2 ;  /* 0x000000012b187824 */ /* 0x000fe200078e0202 */
[----:B---3--:R-:W-:Y:S01]  /*3cf0*/  HMMA.16816.F32 R28, R12, R48, R56 ;  /* 0x000000300c1c723c */ /* 0x008fe20000001838 */
[----:B------:R-:W-:-:S03]  /*3d00*/  IMAD R2, R40, 0x40, R148 ;  /* 0x0000004028027824 */ /* 0x000fc600078e0294 */
[----:B------:R-:W-:Y:S02]  /*3d10*/  IMNMX R199, RZ, R24, !PT ;  /* 0x00000018ffc77217 */ /* 0x000fe40007800200 */
[C---:B------:R-:W-:Y:S02]  /*3d20*/  IADD3 R3, R2.reuse, 0x1, RZ ;  /* 0x0000000102037810 */ /* 0x040fe40007ffe0ff */
[----:B------:R-:W-:Y:S01]  /*3d30*/  HMMA.16816.F32 R20, R12, R50, R92 ;  /* 0x000000320c14723c */ /* 0x000fe2000000185c */
[-C--:B------:R-:W-:Y:S02]  /*3d40*/  ISETP.GE.AND P4, PT, R2, R205.reuse, PT ;  /* 0x000000cd0200720c */ /* 0x080fe40003f86270 */
[C---:B------:R-:W-:Y:S02]  /*3d50*/  ISETP.GE.AND P0, PT, R3.reuse, R206, PT ;  /* 0x000000ce0300720c */ /* 0x040fe40003f06270 */
[C---:B------:R-:W-:Y:S02]  /*3d60*/  ISETP.GE.AND P3, PT, R3.reuse, R205, PT ;  /* 0x000000cd0300720c */ /* 0x040fe40003f66270 */
[C---:B------:R-:W-:Y:S01]  /*3d70*/  ISETP.LT.OR P0, PT, R3.reuse, R199, P0 ;  /* 0x000000c70300720c */ /* 0x040fe20000701670 */
[----:B------:R-:W-:Y:S01]  /*3d80*/  HMMA.16816.F32 R52, R8, R48, R52 ;  /* 0x000000300834723c */ /* 0x000fe20000001834 */
[----:B------:R-:W-:-:S02]  /*3d90*/  ISETP.GE.AND P2, PT, R3, R204, PT ;  /* 0x000000cc0300720c */ /* 0x000fc40003f46270 */
[----:B------:R-:W-:Y:S02]  /*3da0*/  P2R R6, PR, RZ, 0x1 ;  /* 0x00000001ff067803 */ /* 0x000fe40000000000 */
[-C--:B------:R-:W-:Y:S02]  /*3db0*/  ISETP.LT.OR P0, PT, R2, R202.reuse, P4 ;  /* 0x000000ca0200720c */ /* 0x080fe40002701670 */
[C---:B------:R-:W-:Y:S01]  /*3dc0*/  ISETP.GE.AND P1, PT, R3.reuse, R203, PT ;  /* 0x000000cb0300720c */ /* 0x040fe20003f26270 */
[----:B------:R-:W-:Y:S01]  /*3dd0*/  HMMA.16816.F32 R48, R8, R50, R96 ;  /* 0x000000320830723c */ /* 0x000fe20000001860 */
[----:B------:R-:W-:Y:S02]  /*3de0*/  FSEL R95, R28, -INF , !P0 ;  /* 0xff8000001c5f7808 */ /* 0x000fe40004000000 */
[C---:B------:R-:W-:Y:S02]  /*3df0*/  ISETP.LT.OR P3, PT, R3.reuse, R202, P3 ;  /* 0x000000ca0300720c */ /* 0x040fe40001f61670 */
[----:B------:R-:W-:-:S02]  /*3e00*/  ISETP.LT.OR P5, PT, R3, R201, P2 ;  /* 0x000000c90300720c */ /* 0x000fc400017a1670 */
[----:B------:R-:W-:Y:S01]  /*3e10*/  ISETP.LT.OR P6, PT, R3, R200, P1 ;  /* 0x000000c80300720c */ /* 0x000fe20000fc1670 */
[C---:B-1----:R-:W-:Y:S01]  /*3e20*/  HMMA.16816.F32 R32, R8.reuse, R16, R140 ;  /* 0x000000100820723c */ /* 0x042fe2000000188c */
[C---:B------:R-:W-:Y:S02]  /*3e30*/  ISETP.GE.AND P0, PT, R2.reuse, R204, PT ;  /* 0x000000cc0200720c */ /* 0x040fe40003f06270 */
[C---:B------:R-:W-:Y:S02]  /*3e40*/  IADD3 R3, R2.reuse, 0x9, RZ ;  /* 0x0000000902037810 */ /* 0x040fe40007ffe0ff */
[C---:B------:R-:W-:Y:S02]  /*3e50*/  ISETP.LT.OR P0, PT, R2.reuse, R201, P0 ;  /* 0x000000c90200720c */ /* 0x040fe40000701670 */
[----:B------:R-:W-:Y:S01]  /*3e60*/  IADD3 R5, R2, 0x8, RZ ;  /* 0x0000000802057810 */ /* 0x000fe20007ffe0ff */
[----:B------:R-:W-:Y:S01]  /*3e70*/  HMMA.16816.F32 R36, R8, R18, R132 ;  /* 0x000000120824723c */ /* 0x000fe20000001884 */
[----:B------:R-:W-:-:S02]  /*3e80*/  ISETP.GE.AND P1, PT, R3, R205, PT ;  /* 0x000000cd0300720c */ /* 0x000fc40003f26270 */
[----:B------:R-:W-:Y:S02]  /*3e90*/  FSEL R117, R30, -INF , !P0 ;  /* 0xff8000001e757808 */ /* 0x000fe40004000000 */
[----:B------:R-:W-:Y:S02]  /*3ea0*/  ISETP.GE.AND P2, PT, R5, R205, PT ;  /* 0x000000cd0500720c */ /* 0x000fe40003f46270 */
[-C--:B------:R-:W-:Y:S01]  /*3eb0*/  ISETP.LT.OR P1, PT, R3, R202.reuse, P1 ;  /* 0x000000ca0300720c */ /* 0x080fe20000f21670 */
[----:B------:R-:W-:Y:S01]  /*3ec0*/  HMMA.16816.F32 R24, R12, R18, R76 ;  /* 0x000000120c18723c */ /* 0x000fe2000000184c */
[----:B------:R-:W-:Y:S02]  /*3ed0*/  ISETP.GE.AND P0, PT, R2, R203, PT ;  /* 0x000000cb0200720c */ /* 0x000fe40003f06270 */
[----:B------:R-:W-:Y:S02]  /*3ee0*/  ISETP.LT.OR P2, PT, R5, R202, P2 ;  /* 0x000000ca0500720c */ /* 0x000fe40001741670 */
[----:B------:R-:W-:-:S02]  /*3ef0*/  FSEL R115, R21, -INF , !P1 ;  /* 0xff80000015737808 */ /* 0x000fc40004800000 */
[----:B------:R-:W-:Y:S02]  /*3f00*/  ISETP.LT.OR P0, PT, R2, R200, P0 ;  /* 0x000000c80200720c */ /* 0x000fe40000701670 */
[C---:B------:R-:W-:Y:S02]  /*3f10*/  ISETP.GE.AND P4, PT, R5.reuse, R204, PT ;  /* 0x000000cc0500720c */ /* 0x040fe40003f86270 */
[----:B------:R-:W-:Y:S02]  /*3f20*/  ISETP.GE.AND P1, PT, R5, R206, PT ;  /* 0x000000ce0500720c */ /* 0x000fe40003f26270 */
[----:B------:R-:W-:Y:S02]  /*3f30*/  FSEL R112, R29, -INF , !P3 ;  /* 0xff8000001d707808 */ /* 0x000fe40005800000 */
[----:B------:R-:W-:Y:S02]  /*3f40*/  FSEL R119, R31, -INF , !P5 ;  /* 0xff8000001f777808 */ /* 0x000fe40006800000 */
[----:B------:R-:W-:Y:S01]  /*3f50*/  HMMA.16816.F32 R28, R12, R16, R80 ;  /* 0x000000100c1c723c */ /* 0x000fe20000001850 */
[----:B------:R-:W-:Y:S01]  /*3f60*/  FSEL R114, R20, -INF , !P2 ;  /* 0xff80000014727808 */ /* 0x000fe20005000000 */
[----:B------:R-:W-:Y:S01]  /*3f70*/  LDSM.16.M88.4 R16, [R189+0x1800] ;  /* 0x00180000bd10783b */ /* 0x000fe20000000200 */
[----:B------:R-:W-:-:S02]  /*3f80*/  ISETP.GE.AND P3, PT, R5, R203, PT ;  /* 0x000000cb0500720c */ /* 0x000fc40003f66270 */
[----:B------:R-:W-:Y:S02]  /*3f90*/  FSEL R44, R52, -INF , !P0 ;  /* 0xff800000342c7808 */ /* 0x000fe40004000000 */
[C---:B------:R-:W-:Y:S02]  /*3fa0*/  ISETP.LT.OR P2, PT, R5.reuse, R201, P4 ;  /* 0x000000c90500720c */ /* 0x040fe40002741670 */
[----:B------:R-:W-:Y:S02]  /*3fb0*/  ISETP.LT.OR P1, PT, R5, R199, P1 ;  /* 0x000000c70500720c */ /* 0x000fe40000f21670 */
[----:B------:R-:W-:Y:S02]  /*3fc0*/  ISETP.GE.AND P0, PT, R3, R206, PT ;  /* 0x000000ce0300720c */ /* 0x000fe40003f06270 */
[----:B------:R-:W-:Y:S02]  /*3fd0*/  ISETP.LT.OR P4, PT, R5, R200, P3 ;  /* 0x000000c80500720c */ /* 0x000fe40001f81670 */
[----:B------:R-:W-:-:S02]  /*3fe0*/  P2R R5, PR, RZ, 0x2 ;  /* 0x00000002ff057803 */ /* 0x000fc40000000000 */
[C---:B------:R-:W-:Y:S02]  /*3ff0*/  ISETP.GE.AND P3, PT, R3.reuse, R204, PT ;  /* 0x000000cc0300720c */ /* 0x040fe40003f66270 */
[----:B------:R-:W-:Y:S02]  /*4000*/  FSEL R116, R22, -INF , !P2 ;  /* 0xff80000016747808 */ /* 0x000fe40005000000 */
[C---:B------:R-:W-:Y:S02]  /*4010*/  ISETP.LT.OR P0, PT, R3.reuse, R199, P0 ;  /* 0x000000c70300720c */ /* 0x040fe40000701670 */
[----:B------:R-:W-:Y:S02]  /*4020*/  ISETP.GE.AND P2, PT, R3, R203, PT ;  /* 0x000000cb0300720c */ /* 0x000fe40003f46270 */
[----:B------:R-:W-:Y:S02]  /*4030*/  ISETP.GE.AND P1, PT, R2, R206, PT ;  /* 0x000000ce0200720c */ /* 0x000fe40003f26270 */
[----:B------:R-:W-:-:S02]  /*4040*/  ISETP.NE.AND P5, PT, R6, RZ, PT ;  /* 0x000000ff0600720c */ /* 0x000fc40003fa5270 */
[----:B------:R-:W-:Y:S02]  /*4050*/  FSEL R45, R53, -INF , !P6 ;  /* 0xff800000352d7808 */ /* 0x000fe40007000000 */
[----:B------:R-:W-:Y:S02]  /*4060*/  ISETP.LT.OR P3, PT, R3, R201, P3 ;  /* 0x000000c90300720c */ /* 0x000fe40001f61670 */
[----:B------:R-:W-:Y:S02]  /*4070*/  P2R R6, PR, RZ, 0x1 ;  /* 0x00000001ff067803 */ /* 0x000fe40000000000 */
[----:B------:R-:W-:Y:S02]  /*4080*/  ISETP.NE.AND P6, PT, R5, RZ, PT ;  /* 0x000000ff0500720c */ /* 0x000fe40003fc5270 */
[----:B------:R-:W-:Y:S02]  /*4090*/  ISETP.LT.OR P2, PT, R3, R200, P2 ;  /* 0x000000c80300720c */ /* 0x000fe40001741670 */
[----:B------:R-:W-:-:S02]  /*40a0*/  ISETP.LT.OR P0, PT, R2, R199, P1 ;  /* 0x000000c70200720c */ /* 0x000fc40000f01670 */
[C---:B------:R-:W-:Y:S02]  /*40b0*/  IADD3 R5, R2.reuse, 0x10, RZ ;  /* 0x0000001002057810 */ /* 0x040fe40007ffe0ff */
[----:B------:R-:W-:Y:S02]  /*40c0*/  IADD3 R3, R2, 0x11, RZ ;  /* 0x0000001102037810 */ /* 0x000fe40007ffe0ff */
[----:B------:R-:W-:Y:S02]  /*40d0*/  FSEL R113, R23, -INF , !P3 ;  /* 0xff80000017717808 */ /* 0x000fe40005800000 */
[----:B------:R-:W-:Y:S01]  /*40e0*/  FSEL R56, R54, -INF , !P0 ;  /* 0xff80000036387808 */ /* 0x000fe20004000000 */
[----:B------:R-:W1:Y:S01]  /*40f0*/  LDSM.16.M88.4 R20, [R189+0x1000] ;  /* 0x00100000bd14783b */ /* 0x000e620000000200 */
[----:B------:R-:W-:Y:S01]  /*4100*/  ISETP.GE.AND P1, PT, R5, R205, PT ;  /* 0x000000cd0500720c */ /* 0x000fe20003f26270 */
[----:B------:R-:W-:-:S04]  /*4110*/  DEPBAR.LE SB0, 0x0 ;  /* 0x000080000000791a */ /* 0x000fc80000000000 */
[----:B------:R-:W-:Y:S02]  /*4120*/  ISETP.GE.AND P0, PT, R3, R205, PT ;  /* 0x000000cd0300720c */ /* 0x000fe40003f06270 */
[-C--:B------:R-:W-:Y:S02]  /*4130*/  ISETP.LT.OR P1, PT, R5, R202.reuse, P1 ;  /* 0x000000ca0500720c */ /* 0x080fe40000f21670 */
[----:B------:R-:W-:Y:S02]  /*4140*/  ISETP.LT.OR P0, PT, R3, R202, P0 ;  /* 0x000000ca0300720c */ /* 0x000fe40000701670 */
[----:B------:R-:W-:Y:S02]  /*4150*/  FSEL R47, R49, -INF , !P2 ;  /* 0xff800000312f7808 */ /* 0x000fe40005000000 */
[----:B------:R-:W-:Y:S02]  /*4160*/  FSEL R118, R28, -INF , !P1 ;  /* 0xff8000001c767808 */ /* 0x000fe40004800000 */
[----:B------:R-:W-:-:S02]  /*4170*/  FSEL R124, R29, -INF , !P0 ;  /* 0xff8000001d7c7808 */ /* 0x000fc40004000000 */
[----:B------:R-:W-:Y:S02]  /*4180*/  FSEL R74, R55, -INF , !P5 ;  /* 0xff800000374a7808 */ /* 0x000fe40006800000 */
[----:B------:R-:W-:Y:S02]  /*4190*/  FSEL R46, R48, -INF , !P4 ;  /* 0xff800000302e7808 */ /* 0x000fe40006000000 */
[----:B------:R-:W-:Y:S01]  /*41a0*/  ISETP.GE.AND P2, PT, R5, R206, PT ;  /* 0x000000ce0500720c */ /* 0x000fe20003f46270 */
[----:B------:R-:W-:Y:S01]  /*41b0*/  BAR.SYNC.DEFER_BLOCKING 0x0 ;  /* 0x0000000000007b1d */ /* 0x000fe20000010000 */
[C---:B------:R-:W-:Y:S02]  /*41c0*/  ISETP.GE.AND P0, PT, R3.reuse, R204, PT ;  /* 0x000000cc0300720c */ /* 0x040fe40003f06270 */
[C---:B------:R-:W-:Y:S02]  /*41d0*/  ISETP.GE.AND P3, PT, R3.reuse, R203, PT ;  /* 0x000000cb0300720c */ /* 0x040fe40003f66270 */
[----:B------:R-:W-:-:S02]  /*41e0*/  ISETP.GE.AND P1, PT, R3, R206, PT ;  /* 0x000000ce0300720c */ /* 0x000fc40003f26270 */
[C---:B------:R-:W-:Y:S02]  /*41f0*/  ISETP.GE.AND P5, PT, R5.reuse, R204, PT ;  /* 0x000000cc0500720c */ /* 0x040fe40003fa6270 */
[C---:B------:R-:W-:Y:S02]  /*4200*/  ISETP.GE.AND P4, PT, R5.reuse, R203, PT ;  /* 0x000000cb0500720c */ /* 0x040fe40003f86270 */
[----:B------:R-:W-:Y:S02]  /*4210*/  FSEL R50, R50, -INF , !P6 ;  /* 0xff80000032327808 */ /* 0x000fe40007000000 */
[----:B------:R-:W-:Y:S02]  /*4220*/  ISETP.LT.OR P6, PT, R5, R199, P2 ;  /* 0x000000c70500720c */ /* 0x000fe400017c1670 */
[C---:B------:R-:W-:Y:S02]  /*4230*/  ISETP.LT.OR P0, PT, R3.reuse, R201, P0 ;  /* 0x000000c90300720c */ /* 0x040fe40000701670 */
[C---:B------:R-:W-:Y:S01]  /*4240*/  ISETP.LT.OR P3, PT, R3.reuse, R200, P3 ;  /* 0x000000c80300720c */ /* 0x040fe20001f61670 */
[----:B-1----:R-:W-:Y:S01]  /*4250*/  HMMA.16816.F32 R40, R8, R20, R108 ;  /* 0x000000140828723c */ /* 0x002fe2000000186c */
[----:B------:R-:W-:-:S02]  /*4260*/  ISETP.LT.OR P1, PT, R3, R199, P1 ;  /* 0x000000c70300720c */ /* 0x000fc40000f21670 */
[C---:B------:R-:W-:Y:S02]  /*4270*/  ISETP.LT.OR P5, PT, R5.reuse, R201, P5 ;  /* 0x000000c90500720c */ /* 0x040fe40002fa1670 */
[----:B------:R-:W-:Y:S02]  /*4280*/  ISETP.LT.OR P4, PT, R5, R200, P4 ;  /* 0x000000c80500720c */ /* 0x000fe40002781670 */
[----:B------:R-:W-:Y:S02]  /*4290*/  ISETP.NE.AND P2, PT, R6, RZ, PT ;  /* 0x000000ff0600720c */ /* 0x000fe40003f45270 */
[C---:B------:R-:W-:Y:S02]  /*42a0*/  IADD3 R3, R2.reuse, 0x19, RZ ;  /* 0x0000001902037810 */ /* 0x040fe40007ffe0ff */
[----:B------:R-:W-:Y:S02]  /*42b0*/  IADD3 R5, R2, 0x18, RZ ;  /* 0x0000001802057810 */ /* 0x000fe40007ffe0ff */
[----:B------:R-:W-:-:S02]  /*42c0*/  FSEL R148, R31, -INF , !P0 ;  /* 0xff8000001f947808 */ /* 0x000fc40004000000 */
[----:B------:R-:W-:Y:S02]  /*42d0*/  FSEL R51, R51, -INF , !P2 ;  /* 0xff80000033337808 */ /* 0x000fe40005000000 */
[----:B------:R-:W-:Y:S02]  /*42e0*/  ISETP.GE.AND P0, PT, R3, R203, PT ;  /* 0x000000cb0300720c */ /* 0x000fe40003f06270 */
[----:B------:R-:W-:Y:S02]  /*42f0*/  P2R R6, PR, RZ, 0x2 ;  /* 0x00000002ff067803 */ /* 0x000fe40000000000 */
[C---:B------:R-:W-:Y:S02]  /*4300*/  ISETP.GE.AND P2, PT, R5.reuse, R205, PT ;  /* 0x000000cd0500720c */ /* 0x040fe40003f46270 */
[----:B------:R-:W-:Y:S02]  /*4310*/  ISETP.GE.AND P1, PT, R5, R203, PT ;  /* 0x000000cb0500720c */ /* 0x000fe40003f26270 */
[----:B------:R-:W-:-:S02]  /*4320*/  ISETP.LT.OR P0, PT, R3, R200, P0 ;  /* 0x000000c80300720c */ /* 0x000fc40000701670 */
[----:B------:R-:W-:Y:S02]  /*4330*/  FSEL R49, R33, -INF , !P3 ;  /* 0xff80000021317808 */ /* 0x000fe40005800000 */
[C---:B------:R-:W-:Y:S02]  /*4340*/  ISETP.LT.OR P2, PT, R5.reuse, R202, P2 ;  /* 0x000000ca0500720c */ /* 0x040fe40001741670 */
[C---:B------:R-:W-:Y:S02]  /*4350*/  ISETP.LT.OR P1, PT, R5.reuse, R200, P1 ;  /* 0x000000c80500720c */ /* 0x040fe40000f21670 */
[----:B------:R-:W-:Y:S02]  /*4360*/  ISETP.GE.AND P3, PT, R5, R204, PT ;  /* 0x000000cc0500720c */ /* 0x000fe40003f66270 */
[----:B------:R-:W-:Y:S02]  /*4370*/  FSEL R37, R37, -INF , !P0 ;  /* 0xff80000025257808 */ /* 0x000fe40004000000 */
[----:B------:R-:W-:-:S02]  /*4380*/  P2R R7, PR, RZ, 0x4 ;  /* 0x00000004ff077803 */ /* 0x000fc40000000000 */
[----:B------:R-:W-:Y:S02]  /*4390*/  ISETP.GE.AND P0, PT, R5, R206, PT ;  /* 0x000000ce0500720c */ /* 0x000fe40003f06270 */
[----:B------:R-:W-:Y:S02]  /*43a0*/  FSEL R48, R32, -INF , !P4 ;  /* 0xff80000020307808 */ /* 0x000fe40006000000 */
[----:B------:R-:W-:Y:S02]  /*43b0*/  FSEL R36, R36, -INF , !P1 ;  /* 0xff80000024247808 */ /* 0x000fe40004800000 */
[----:B------:R-:W-:Y:S02]  /*43c0*/  ISETP.GE.AND P2, PT, R3, R204, PT ;  /* 0x000000cc0300720c */ /* 0x000fe40003f46270 */
[----:B------:R-:W-:Y:S02]  /*43d0*/  ISETP.LT.OR P3, PT, R5, R201, P3 ;  /* 0x000000c90500720c */ /* 0x000fe40001f61670 */
[----:B------:R-:W-:-:S02]  /*43e0*/  ISETP.GE.AND P4, PT, R3, R205, PT ;  /* 0x000000cd0300720c */ /* 0x000fc40003f86270 */
[----:B------:R-:W-:Y:S02]  /*43f0*/  ISETP.GE.AND P1, PT, R3, R206, PT ;  /* 0x000000ce0300720c */ /* 0x000fe40003f26270 */
[----:B------:R-:W-:Y:S02]  /*4400*/  FSEL R125, R30, -INF , !P5 ;  /* 0xff8000001e7d7808 */ /* 0x000fe40006800000 */
[----:B------:R-:W-:Y:S01]  /*4410*/  FSEL R88, R34, -INF , !P6 ;  /* 0xff80000022587808 */ /* 0x000fe20007000000 */
[----:B------:R-:W-:Y:S01]  /*4420*/  HMMA.16816.F32 R28, R12, R20, R64 ;  /* 0x000000140c1c723c */ /* 0x000fe20000001840 */
[----:B------:R-:W-:Y:S02]  /*4430*/  ISETP.LT.OR P5, PT, R5, R199, P0 ;  /* 0x000000c70500720c */ /* 0x000fe400007a1670 */
[----:B------:R-:W-:Y:S02]  /*4440*/  P2R R5, PR, RZ, 0x8 ;  /* 0x00000008ff057803 */ /* 0x000fe40000000000 */
[----:B------:R-:W-:-:S02]  /*4450*/  ISETP.LT.OR P6, PT, R3, R201, P2 ;  /* 0x000000c90300720c */ /* 0x000fc400017c1670 */
[C---:B------:R-:W-:Y:S02]  /*4460*/  ISETP.LT.OR P0, PT, R3.reuse, R202, P4 ;  /* 0x000000ca0300720c */ /* 0x040fe40002701670 */
[----:B------:R-:W-:Y:S02]  /*4470*/  ISETP.NE.AND P2, PT, R6, RZ, PT ;  /* 0x000000ff0600720c */ /* 0x000fe40003f45270 */
[----:B------:R-:W-:Y:S02]  /*4480*/  ISETP.LT.OR P3, PT, R3, R199, P1 ;  /* 0x000000c70300720c */ /* 0x000fe40000f61670 */
[----:B------:R-:W-:Y:S02]  /*4490*/  IADD3 R3, R2, 0x20, RZ ;  /* 0x0000002002037810 */ /* 0x000fe40007ffe0ff */
[----:B------:R-:W-:Y:S02]  /*44a0*/  FSEL R94, R35, -INF , !P2 ;  /* 0xff800000235e7808 */ /* 0x000fe40005000000 */
[----:B------:R-:W-:Y:S01]  /*44b0*/  ISETP.GE.AND P2, PT, R3, R204, PT ;  /* 0x000000cc0300720c */ /* 0x000fe20003f46270 */
[----:B------:R-:W-:Y:S01]  /*44c0*/  HMMA.16816.F32 R32, R12, R16, R68 ;  /* 0x000000100c20723c */ /* 0x000fe20000001844 */
[----:B------:R-:W-:-:S02]  /*44d0*/  ISETP.NE.AND P4, PT, R7, RZ, PT ;  /* 0x000000ff0700720c */ /* 0x000fc40003f85270 */
[----:B------:R-:W-:Y:S02]  /*44e0*/  FSEL R38, R38, -INF , !P5 ;  /* 0xff80000026267808 */ /* 0x000fe40006800000 */
[----:B------:R-:W-:Y:S02]  /*44f0*/  ISETP.LT.OR P5, PT, R3, R201, P2 ;  /* 0x000000c90300720c */ /* 0x000fe400017a1670 */
[----:B------:R-:W-:Y:S02]  /*4500*/  ISETP.NE.AND P2, PT, R5, RZ, PT ;  /* 0x000000ff0500720c */ /* 0x000fe40003f45270 */
[----:B------:R-:W-:Y:S02]  /*4510*/  FSEL R108, R24, -INF , !P4 ;  /* 0xff800000186c7808 */ /* 0x000fe40006000000 */
[----:B------:R-:W-:Y:S02]  /*4520*/  FSEL R109, R25, -INF , !P0 ;  /* 0xff800000196d7808 */ /* 0x000fe40004000000 */
[----:B------:R-:W-:-:S02]  /*4530*/  ISETP.GE.AND P4, PT, R3, R205, PT ;  /* 0x000000cd0300720c */ /* 0x000fc40003f86270 */
[C---:B------:R-:W-:Y:S02]  /*4540*/  ISETP.GE.AND P1, PT, R3.reuse, R203, PT ;  /* 0x000000cb0300720c */ /* 0x040fe40003f26270 */
[----:B------:R-:W-:Y:S02]  /*4550*/  ISETP.GE.AND P0, PT, R3, R206, PT ;  /* 0x000000ce0300720c */ /* 0x000fe40003f06270 */
[----:B------:R-:W-:Y:S02]  /*4560*/  FSEL R110, R26, -INF , !P2 ;  /* 0xff8000001a6e7808 */ /* 0x000fe40005000000 */
[----:B------:R-:W-:Y:S02]  /*4570*/  FSEL R111, R27, -INF , !P6 ;  /* 0xff8000001b6f7808 */ /* 0x000fe40007000000 */
[----:B------:R-:W-:Y:S01]  /*4580*/  HMMA.16816.F32 R24, R8, R22, R104 ;  /* 0x000000160818723c */ /* 0x000fe20000001868 */
[C---:B------:R-:W-:Y:S02]  /*4590*/  ISETP.LT.OR P4, PT, R3.reuse, R202, P4 ;  /* 0x000000ca0300720c */ /* 0x040fe40002781670 */
[----:B------:R-:W-:-:S02]  /*45a0*/  ISETP.LT.OR P1, PT, R3, R200, P1 ;  /* 0x000000c80300720c */ /* 0x000fc40000f21670 */
[----:B------:R-:W-:Y:S02]  /*45b0*/  ISETP.LT.OR P0, PT, R3, R199, P0 ;  /* 0x000000c70300720c */ /* 0x000fe40000701670 */
[----:B------:R-:W-:Y:S01]  /*45c0*/  IADD3 R3, R2, 0x21, RZ ;  /* 0x0000002102037810 */ /* 0x000fe20007ffe0ff */
[C---:B------:R-:W-:Y:S01]  /*45d0*/  HMMA.16816.F32 R20, R12.reuse, R22, R60 ;  /* 0x000000160c14723c */ /* 0x040fe2000000183c */
[----:B------:R-:W-:Y:S02]  /*45e0*/  P2R R5, PR, RZ, 0x1 ;  /* 0x00000001ff057803 */ /* 0x000fe40000000000 */
[----:B------:R-:W-:Y:S02]  /*45f0*/  P2R R6, PR, RZ, 0x2 ;  /* 0x00000002ff067803 */ /* 0x000fe40000000000 */
[----:B------:R-:W-:Y:S02]  /*4600*/  ISETP.GE.AND P0, PT, R3, R204, PT ;  /* 0x000000cc0300720c */ /* 0x000fe40003f06270 */
[----:B------:R-:W-:Y:S01]  /*4610*/  FSEL R39, R39, -INF , !P3 ;  /* 0xff80000027277808 */ /* 0x000fe20005800000 */
[----:B------:R-:W-:Y:S01]  /*4620*/  HMMA.16816.F32 R12, R12, R18, R84 ;  /* 0x000000120c0c723c */ /* 0x000fe20000001854 */
[----:B------:R-:W-:-:S02]  /*4630*/  ISETP.GE.AND P1, PT, R3, R205, PT ;  /* 0x000000cd0300720c */ /* 0x000fc40003f26270 */
[C---:B------:R-:W-:Y:S02]  /*4640*/  ISETP.GE.AND P3, PT, R3.reuse, R203, PT ;  /* 0x000000cb0300720c */ /* 0x040fe40003f66270 */
[----:B------:R-:W-:Y:S02]  /*4650*/  ISETP.GE.AND P2, PT, R3, R206, PT ;  /* 0x000000ce0300720c */ /* 0x000fe40003f46270 */
[----:B------:R-:W-:Y:S02]  /*4660*/  ISETP.NE.AND P6, PT, R5, RZ, PT ;  /* 0x000000ff0500720c */ /* 0x000fe40003fc5270 */
[C---:B------:R-:W-:Y:S02]  /*4670*/  ISETP.LT.OR P0, PT, R3.reuse, R201, P0 ;  /* 0x000000c90300720c */ /* 0x040fe40000701670 */
[----:B------:R-:W-:Y:S02]  /*4680*/  ISETP.LT.OR P1, PT, R3, R202, P1 ;  /* 0x000000ca0300720c */ /* 0x000fe40000f21670 */
[----:B------:R-:W-:-:S02]  /*4690*/  IADD3 R5, R2, 0x28, RZ ;  /* 0x0000002802057810 */ /* 0x000fc40007ffe0ff */
[C---:B------:R-:W-:Y:S02]  /*46a0*/  ISETP.LT.OR P3, PT, R3.reuse, R200, P3 ;  /* 0x000000c80300720c */ /* 0x040fe40001f61670 */
[----:B------:R-:W-:Y:S02]  /*46b0*/  ISETP.LT.OR P2, PT, R3, R199, P2 ;  /* 0x000000c70300720c */ /* 0x000fe40001741670 */
[----:B------:R-:W-:Y:S02]  /*46c0*/  IADD3 R3, R2, 0x29, RZ ;  /* 0x0000002902037810 */ /* 0x000fe40007ffe0ff */
[----:B------:R-:W-:Y:S02]  /*46d0*/  FSEL R161, R28, -INF , !P4 ;  /* 0xff8000001ca17808 */ /* 0x000fe40006000000 */
[----:B------:R-:W-:Y:S02]  /*46e0*/  FSEL R170, R31, -INF , !P0 ;  /* 0xff8000001faa7808 */ /* 0x000fe40004000000 */
[----:B------:R-:W-:-:S02]  /*46f0*/  ISETP.NE.AND P4, PT, R6, RZ, PT ;  /* 0x000000ff0600720c */ /* 0x000fc40003f85270 */
[----:B------:R-:W-:Y:S02]  /*4700*/  FSEL R160, R29, -INF , !P1 ;  /* 0xff8000001da07808 */ /* 0x000fe40004800000 */
[C---:B------:R-:W-:Y:S02]  /*4710*/  ISETP.GE.AND P0, PT, R5.reuse, R203, PT ;  /* 0x000000cb0500720c */ /* 0x040fe40003f06270 */
[----:B------:R-:W-:Y:S02]  /*4720*/  P2R R6, PR, RZ, 0x4 ;  /* 0x00000004ff067803 */ /* 0x000fe40000000000 */
[----:B------:R-:W-:Y:S02]  /*4730*/  ISETP.GE.AND P1, PT, R5, R205, PT ;  /* 0x000000cd0500720c */ /* 0x000fe40003f26270 */
[----:B------:R-:W-:Y:S02]  /*4740*/  ISETP.GE.AND P2, PT, R3, R203, PT ;  /* 0x000000cb0300720c */ /* 0x000fe40003f46270 */
[----:B------:R-:W-:-:S02]  /*4750*/  FSEL R163, R30, -INF , !P5 ;  /* 0xff8000001ea37808 */ /* 0x000fc40006800000 */
[C---:B------:R-:W-:Y:S01]  /*4760*/  ISETP.LT.OR P0, PT, R5.reuse, R200, P0 ;  /* 0x000000c80500720c */ /* 0x040fe20000701670 */
[C---:B------:R-:W-:Y:S01]  /*4770*/  HMMA.16816.F32 R28, R8.reuse, R16, R120 ;  /* 0x00000010081c723c */ /* 0x040fe20000001878 */
[----:B------:R-:W-:Y:S02]  /*4780*/  ISETP.LT.OR P5, PT, R5, R202, P1 ;  /* 0x000000ca0500720c */ /* 0x000fe40000fa1670 */
[----:B------:R-:W-:Y:S02]  /*4790*/  FSEL R127, R41, -INF , !P3 ;  /* 0xff800000297f7808 */ /* 0x000fe40005800000 */
[----:B------:R-:W-:Y:S02]  /*47a0*/  ISETP.LT.OR P1, PT, R3, R200, P2 ;  /* 0x000000c80300720c */ /* 0x000fe40001721670 */
[----:B------:R-:W-:Y:S01]  /*47b0*/  ISETP.GE.AND P3, PT, R5, R204, PT ;  /* 0x000000cc0500720c */ /* 0x000fe20003f66270 */
[----:B------:R-:W-:Y:S01]  /*47c0*/  HMMA.16816.F32 R8, R8, R18, R100 ;  /* 0x000000120808723c */ /* 0x000fe20000001864 */
[----:B------:R-:W-:-:S02]  /*47d0*/  FSEL R149, R24, -INF , !P0 ;  /* 0xff80000018957808 */ /* 0x000fc40004000000 */
[----:B------:R-:W-:Y:S02]  /*47e0*/  ISETP.GE.AND P0, PT, R5, R206, PT ;  /* 0x000000ce0500720c */ /* 0x000fe40003f06270 */
[----:B------:R-:W-:Y:S02]  /*47f0*/  FSEL R126, R40, -INF , !P4 ;  /* 0xff800000287e7808 */ /* 0x000fe40006000000 */
[----:B------:R-:W-:Y:S02]  /*4800*/  FSEL R150, R25, -INF , !P1 ;  /* 0xff80000019967808 */ /* 0x000fe40004800000 */
[----:B------:R-:W-:Y:S02]  /*4810*/  ISETP.GE.AND P2, PT, R3, R204, PT ;  /* 0x000000cc0300720c */ /* 0x000fe40003f46270 */
[----:B------:R-:W-:Y:S02]  /*4820*/  ISETP.LT.OR P3, PT, R5, R201, P3 ;  /* 0x000000c90500720c */ /* 0x000fe40001f61670 */
[----:B------:R-:W-:-:S02]  /*4830*/  ISETP.GE.AND P4, PT, R3, R205, PT ;  /* 0x000000cd0300720c */ /* 0x000fc40003f86270 */
[----:B------:R-:W-:Y:S02]  /*4840*/  ISETP.GE.AND P1, PT, R3, R206, PT ;  /* 0x000000ce0300720c */ /* 0x000fe40003f26270 */
[----:B------:R-:W-:Y:S02]  /*4850*/  P2R R7, PR, RZ, 0x20 ;  /* 0x00000020ff077803 */ /* 0x000fe40000000000 */
[----:B------:R-:W-:Y:S02]  /*4860*/  FSEL R152, R42, -INF , !P6 ;  /* 0xff8000002a987808 */ /* 0x000fe40007000000 */
[----:B------:R-:W-:Y:S02]  /*4870*/  ISETP.LT.OR P5, PT, R5, R199, P0 ;  /* 0x000000c70500720c */ /* 0x000fe400007a1670 */
[----:B------:R-:W-:Y:S02]  /*4880*/  P2R R5, PR, RZ, 0x8 ;  /* 0x00000008ff057803 */ /* 0x000fe40000000000 */
[----:B------:R-:W-:-:S02]  /*4890*/  ISETP.LT.OR P6, PT, R3, R201, P2 ;  /* 0x000000c90300720c */ /* 0x000fc400017c1670 */
[C---:B------:R-:W-:Y:S02]  /*48a0*/  ISETP.LT.OR P0, PT, R3.reuse, R202, P4 ;  /* 0x000000ca0300720c */ /* 0x040fe40002701670 */
[----:B------:R-:W-:Y:S02]  /*48b0*/  ISETP.NE.AND P2, PT, R6, RZ, PT ;  /* 0x000000ff0600720c */ /* 0x000fe40003f45270 */
[----:B------:R-:W-:Y:S02]  /*48c0*/  ISETP.LT.OR P3, PT, R3, R199, P1 ;  /* 0x000000c70300720c */ /* 0x000fe40000f61670 */
[----:B------:R-:W-:Y:S02]  /*48d0*/  ISETP.NE.AND P4, PT, R7, RZ, PT ;  /* 0x000000ff0700720c */ /* 0x000fe40003f85270 */
[----:B------:R-:W-:Y:S02]  /*48e0*/  IADD3 R3, R2, 0x30, RZ ;  /* 0x0000003002037810 */ /* 0x000fe40007ffe0ff */
[----:B------:R-:W-:-:S02]  /*48f0*/  FSEL R151, R43, -INF , !P2 ;  /* 0xff8000002b977808 */ /* 0x000fc40005000000 */
        /* <DEDUP_REMOVED lines=8> */
[----:B------:R-:W-:Y:S02]  /*4980*/  ISETP.LT.OR P4, PT, R3, R202, P4 ;  /* 0x000000ca0300720c */ /* 0x000fe40002781670 */
[----:B------:R-:W-:Y:S02]  /*4990*/  ISETP.NE.AND P2, PT, R5, RZ, PT ;  /* 0x000000ff0500720c */ /* 0x000fe40003f45270 */
[C---:B------:R-:W-:Y:S02]  /*49a0*/  ISETP.LT.OR P1, PT, R3.reuse, R200, P1 ;  /* 0x000000c80300720c */ /* 0x040fe40000f21670 */
[----:B------:R-:W-:-:S02]  /*49b0*/  ISETP.LT.OR P0, PT, R3, R199, P0 ;  /* 0x000000c70300720c */ /* 0x000fc40000701670 */
[----:B------:R-:W-:Y:S02]  /*49c0*/  IADD3 R3, R2, 0x31, RZ ;  /* 0x0000003102037810 */ /* 0x000fe40007ffe0ff */
[----:B------:R-:W-:Y:S02]  /*49d0*/  P2R R6, PR, RZ, 0x2 ;  /* 0x00000002ff067803 */ /* 0x000fe40000000000 */
[----:B------:R-:W-:Y:S02]  /*49e0*/  P2R R5, PR, RZ, 0x1 ;  /* 0x00000001ff057803 */ /* 0x000fe40000000000 */
[----:B------:R-:W-:Y:S02]  /*49f0*/  FSEL R154, R27, -INF , !P3 ;  /* 0xff8000001b9a7808 */ /* 0x000fe40005800000 */
[----:B------:R-:W-:Y:S02]  /*4a00*/  FSEL R159, R22, -INF , !P2 ;  /* 0xff800000169f7808 */ /* 0x000fe40005000000 */
[----:B------:R-:W-:-:S02]  /*4a10*/  ISETP.GE.AND P1, PT, R3, R205, PT ;  /* 0x000000cd0300720c */ /* 0x000fc40003f26270 */
[C---:B------:R-:W-:Y:S02]  /*4a20*/  ISETP.GE.AND P0, PT, R3.reuse, R204, PT ;  /* 0x000000cc0300720c */ /* 0x040fe40003f06270 */
[C---:B------:R-:W-:Y:S02]  /*4a30*/  ISETP.GE.AND P3, PT, R3.reuse, R203, PT ;  /* 0x000000cb0300720c */ /* 0x040fe40003f66270 */
[----:B------:R-:W-:Y:S02]  /*4a40*/  ISETP.GE.AND P2, PT, R3, R206, PT ;  /* 0x000000ce0300720c */ /* 0x000fe40003f46270 */
[----:B------:R-:W-:Y:S02]  /*4a50*/  FSEL R162, R23, -INF , !P6 ;  /* 0xff80000017a27808 */ /* 0x000fe40007000000 */
[C---:B------:R-:W-:Y:S02]  /*4a60*/  ISETP.LT.OR P1, PT, R3.reuse, R202, P1 ;  /* 0x000000ca0300720c */ /* 0x040fe40000f21670 */
[----:B------:R-:W-:-:S02]  /*4a70*/  ISETP.LT.OR P0, PT, R3, R201, P0 ;  /* 0x000000c90300720c */ /* 0x000fc40000701670 */
[C---:B------:R-:W-:Y:S02]  /*4a80*/  ISETP.LT.OR P3, PT, R3.reuse, R200, P3 ;  /* 0x000000c80300720c */ /* 0x040fe40001f61670 */
[----:B------:R-:W-:Y:S02]  /*4a90*/  ISETP.LT.OR P2, PT, R3, R199, P2 ;  /* 0x000000c70300720c */ /* 0x000fe40001741670 */
[----:B------:R-:W-:Y:S02]  /*4aa0*/  ISETP.NE.AND P6, PT, R6, RZ, PT ;  /* 0x000000ff0600720c */ /* 0x000fe40003fc5270 */
[C---:B------:R-:W-:Y:S02]  /*4ab0*/  IADD3 R3, R2.reuse, 0x38, RZ ;  /* 0x0000003802037810 */ /* 0x040fe40007ffe0ff */
[----:B------:R-:W-:Y:S02]  /*4ac0*/  IADD3 R2, R2, 0x39, RZ ;  /* 0x0000003902027810 */ /* 0x000fe40007ffe0ff */
[----:B------:R-:W-:-:S02]  /*4ad0*/  FSEL R164, R28, -INF , !P6 ;  /* 0xff8000001ca47808 */ /* 0x000fc40007000000 */
[C---:B------:R-:W-:Y:S02]  /*4ae0*/  ISETP.GE.AND P6, PT, R2.reuse, R205, PT ;  /* 0x000000cd0200720c */ /* 0x040fe40003fc6270 */
[----:B------:R-:W-:Y:S02]  /*4af0*/  P2R R6, PR, RZ, 0x4 ;  /* 0x00000004ff067803 */ /* 0x000fe40000000000 */
[----:B------:R-:W-:Y:S02]  /*4b00*/  FSEL R166, R29, -INF , !P3 ;  /* 0xff8000001da67808 */ /* 0x000fe40005800000 */
[----:B------:R-:W-:Y:S02]  /*4b10*/  ISETP.LT.OR P3, PT, R2, R202, P6 ;  /* 0x000000ca0200720c */ /* 0x000fe40003761670 */
[----:B------:R-:W-:Y:S02]  /*4b20*/  FSEL R180, R35, -INF , !P0 ;  /* 0xff80000023b47808 */ /* 0x000fe40004000000 */
[----:B------:R-:W-:-:S02]  /*4b30*/  ISETP.NE.AND P6, PT, R6, RZ, PT ;  /* 0x000000ff0600720c */ /* 0x000fc40003fc5270 */
[----:B------:R-:W-:Y:S02]  /*4b40*/  FSEL R174, R33, -INF , !P1 ;  /* 0xff80000021ae7808 */ /* 0x000fe40004800000 */
[C---:B------:R-:W-:Y:S02]  /*4b50*/  ISETP.GE.AND P0, PT, R3.reuse, R203, PT ;  /* 0x000000cb0300720c */ /* 0x040fe40003f06270 */
[----:B------:R-:W-:Y:S02]  /*4b60*/  ISETP.GE.AND P1, PT, R3, R205, PT ;  /* 0x000000cd0300720c */ /* 0x000fe40003f26270 */
[----:B------:R-:W-:Y:S02]  /*4b70*/  ISETP.GE.AND P2, PT, R2, R203, PT ;  /* 0x000000cb0200720c */ /* 0x000fe40003f46270 */
[----:B------:R-:W-:Y:S02]  /*4b80*/  FSEL R169, R31, -INF , !P6 ;  /* 0xff8000001fa97808 */ /* 0x000fe40007000000 */
[----:B------:R-:W-:-:S02]  /*4b90*/  FSEL R176, R32, -INF , !P4 ;  /* 0xff80000020b07808 */ /* 0x000fc40006000000 */
[----:B------:R-:W-:Y:S02]  /*4ba0*/  FSEL R179, R34, -INF , !P5 ;  /* 0xff80000022b37808 */ /* 0x000fe40006800000 */
[----:B------:R-:W-:Y:S02]  /*4bb0*/  ISETP.LT.OR P0, PT, R3, R200, P0 ;  /* 0x000000c80300720c */ /* 0x000fe40000701670 */
[----:B------:R-:W-:Y:S02]  /*4bc0*/  ISETP.GT.AND P6, PT, R75, UR18, PT ;  /* 0x000000124b007c0c */ /* 0x000fe4000bfc4270 */
[----:B------:R-:W-:Y:S02]  /*4bd0*/  ISETP.NE.AND P4, PT, R5, RZ, PT ;  /* 0x000000ff0500720c */ /* 0x000fe40003f85270 */
[----:B------:R-:W-:Y:S02]  /*4be0*/  ISETP.LT.OR P5, PT, R3, R202, P1 ;  /* 0x000000ca0300720c */ /* 0x000fe40000fa1670 */
[----:B------:R-:W-:-:S02]  /*4bf0*/  ISETP.LT.OR P1, PT, R2, R200, P2 ;  /* 0x000000c80200720c */ /* 0x000fc40001721670 */
[C---:B------:R-:W-:Y:S02]  /*4c00*/  ISETP.GE.AND P2, PT, R3.reuse, R204, PT ;  /* 0x000000cc0300720c */ /* 0x040fe40003f46270 */
[----:B------:R-:W-:Y:S02]  /*4c10*/  FSEL R165, R8, -INF , !P0 ;  /* 0xff80000008a57808 */ /* 0x000fe40004000000 */
[-C--:B------:R-:W-:Y:S02]  /*4c20*/  ISETP.GE.AND P0, PT, R3, R206.reuse, PT ;  /* 0x000000ce0300720c */ /* 0x080fe40003f06270 */
[----:B------:R-:W-:Y:S02]  /*4c30*/  FSEL R168, R30, -INF , !P4 ;  /* 0xff8000001ea87808 */ /* 0x000fe40006000000 */
[----:B------:R-:W-:Y:S02]  /*4c40*/  FSEL R167, R9, -INF , !P1 ;  /* 0xff80000009a77808 */ /* 0x000fe40004800000 */
[----:B------:R-:W-:-:S02]  /*4c50*/  ISETP.GE.AND P4, PT, R2, R206, PT ;  /* 0x000000ce0200720c */ /* 0x000fc40003f86270 */
[----:B------:R-:W-:Y:S02]  /*4c60*/  P2R R5, PR, RZ, 0x20 ;  /* 0x00000020ff057803 */ /* 0x000fe40000000000 */
[C---:B------:R-:W-:Y:S02]  /*4c70*/  ISETP.GE.AND P1, PT, R2.reuse, R204, PT ;  /* 0x000000cc0200720c */ /* 0x040fe40003f26270 */
[C---:B------:R-:W-:Y:S02]  /*4c80*/  ISETP.LT.OR P5, PT, R3.reuse, R201, P2 ;  /* 0x000000c90300720c */ /* 0x040fe400017a1670 */
[-C--:B------:R-:W-:Y:S02]  /*4c90*/  ISETP.LT.OR P2, PT, R3, R199.reuse, P0 ;  /* 0x000000c70300720c */ /* 0x080fe40000741670 */
[C---:B------:R-:W-:Y:S02]  /*4ca0*/  ISETP.LT.OR P0, PT, R2.reuse, R199, P4 ;  /* 0x000000c70200720c */ /* 0x040fe40002701670 */
[----:B------:R-:W-:Y:S01]  /*4cb0*/  ISETP.LT.OR P1, PT, R2, R201, P1 ;  /* 0x000000c90200720c */ /* 0x000fe20000f21670 */
[----:B------:R-:W-:Y:S01]  /*4cc0*/  IMAD.IADD R2, R145, 0x1, R73 ;  /* 0x0000000191027824 */ /* 0x000fe200078e0249 */
[----:B------:R-:W-:-:S02]  /*4cd0*/  ISETP.NE.AND P4, PT, R5, RZ, PT ;  /* 0x000000ff0500720c */ /* 0x000fc40003f85270 */
[----:B------:R-:W-:Y:S02]  /*4ce0*/  FSEL R171, R10, -INF , !P2 ;  /* 0xff8000000aab7808 */ /* 0x000fe40005000000 */
[----:B------:R-:W-:Y:S02]  /*4cf0*/  FSEL R172, R11, -INF , !P0 ;  /* 0xff8000000bac7808 */ /* 0x000fe40004000000 */
[----:B------:R-:W-:Y:S02]  /*4d00*/  FSEL R173, R12, -INF , !P4 ;  /* 0xff8000000cad7808 */ /* 0x000fe40006000000 */
[----:B------:R-:W-:Y:S02]  /*4d10*/  FSEL R175, R13, -INF , !P3 ;  /* 0xff8000000daf7808 */ /* 0x000fe40005800000 */
[----:B------:R-:W-:Y:S02]  /*4d20*/  FSEL R177, R14, -INF , !P5 ;  /* 0xff8000000eb17808 */ /* 0x000fe40006800000 */
[----:B------:R-:W-:Y:S01]  /*4d30*/  FSEL R178, R15, -INF , !P1 ;  /* 0xff8000000fb27808 */ /* 0x000fe20004800000 */
[----:B------:R-:W-:Y:S05]  /*4d40*/  @!P6 BRA `(.L_x_1168) ;  /* 0x000003100000e947 */ /* 0x000fea0003800000 */
[----:B------:R-:W-:Y:S01]  /*4d50*/  ISETP.GE.AND P0, PT, R182, c[0x0][0x220], PT ;  /* 0x00008800b6007a0c */ /* 0x000fe20003f06270 */
[----:B------:R-:W-:Y:S01]  /*4d60*/  BSSY B0, `(.L_x_1169) ;  /* 0x000002e000007945 */ /* 0x000fe20003800000 */
[----:B------:R-:W-:-:S04]  /*4d70*/  IADD3 R8, R234, -0x2, RZ ;  /* 0xfffffffeea087810 */ /* 0x000fc80007ffe0ff */
        /* <DEDUP_REMOVED lines=44> */
.L_x_1170:
[----:B------:R-:W-:Y:S05]  /*5040*/  BSYNC B0 ;  /* 0x0000000000007941 */ /* 0x000fea0003800000 */
.L_x_1169:
[----:B------:R-:W0:Y:S02]  /*5050*/  LDGDEPBAR ;  /* 0x00000000000079af */ /* 0x000e240000000000 */
.L_x_1168:
[----:B------:R-:W-:Y:S01]  /*5060*/  FMNMX.FTZ R3, R44, R45, !PT ;  /* 0x0000002d2c037209 */ /* 0x000fe20007810000 */
[----:B------:R-:W-:Y:S01]  /*5070*/  UIADD3 UR14, UR27, -0x4498517b, URZ ;  /* 0xbb67ae851b0e7890 */ /* 0x000fe2000fffe03f */
[----:B------:R-:W-:Y:S01]  /*5080*/  FMNMX.FTZ R5, R56, R74, !PT ;  /* 0x0000004a38057209 */ /* 0x000fe20007810000 */
[----:B------:R-:W-:Y:S01]  /*5090*/  IMAD.WIDE.U32 R72, R245, -0x2daee0ad, RZ ;  /* 0xd2511f53f5487825 */ /* 0x000fe200078e00ff */
[----:B------:R-:W-:Y:S01]  /*50a0*/  FMNMX.FTZ R3, R46, R3, !PT ;  /* 0x000000032e037209 */ /* 0x000fe20007810000 */
[----:B------:R-:W-:Y:S01]  /*50b0*/  UIADD3 UR15, UR26, -0x61c88647, URZ ;  /* 0x9e3779b91a0f7890 */ /* 0x000fe2000fffe03f */
[----:B------:R-:W-:Y:S01]  /*50c0*/  FMNMX.FTZ R5, R50, R5, !PT ;  /* 0x0000000532057209 */ /* 0x000fe20007810000 */
[----:B------:R-:W-:Y:S01]  /*50d0*/  IMAD.SHL.U32 R68, R75, 0x2, RZ ;  /* 0x000000024b447824 */ /* 0x000fe200078e00ff */
        /* <DEDUP_REMOVED lines=17> */
[----:B------:R-:W-:Y:S01]  /*51f0*/  UIADD3 UR7, UR26, 0x1715609d, URZ ;  /* 0x1715609d1a077890 */ /* 0x000fe2000fffe03f */
[----:B------:R-:W-:Y:S01]  /*5200*/  IADD3 R246, R251, 0x4, RZ ;  /* 0x00000004fbf67810 */ /* 0x000fe20007ffe0ff */
[----:B------:R-:W-:Y:S01]  /*5210*/  IMAD.SHL.U32 R185, R2, 0x2, RZ ;  /* 0x0000000202b97824 */ /* 0x000fe200078e00ff */
[----:B------:R-:W-:-:S02]  /*5220*/  FMNMX.FTZ R3, R126, R3, !PT ;  /* 0x000000037e037209 */ /* 0x000fc40007810000 */
[----:B------:R-:W-:Y:S01]  /*5230*/  LOP3.LUT R250, R250, UR26, RZ, 0x3c, !PT ;  /* 0x0000001afafa7c12 */ /* 0x000fe2000f8e3cff */
[----:B------:R-:W-:Y:S01]  /*5240*/  IMAD.WIDE.U32 R54, R246, -0x326172a9, RZ ;  /* 0xcd9e8d57f6367825 */ /* 0x000fe200078e00ff */
[----:B------:R-:W-:Y:S01]  /*5250*/  FMNMX.FTZ R3, R127, R3, !PT ;  /* 0x000000037f037209 */ /* 0x000fe20007810000 */
[----:B------:R-:W-:Y:S01]  /*5260*/  LDSM.16.MT88.4 R80, [R185+0x6800] ;  /* 0x00680000b950783b */ /* 0x000fe20000004200 */
[-C--:B------:R-:W-:Y:S01]  /*5270*/  LOP3.LUT R8, R183, R250.reuse, RZ, 0x3c, !PT ;  /* 0x000000fab7087212 */ /* 0x080fe200078e3cff */
[--C-:B------:R-:W-:Y:S01]  /*5280*/  IMAD R186, R4, 0x2, R185.reuse ;  /* 0x0000000204ba7824 */ /* 0x100fe200078e02b9 */
[----:B------:R-:W-:Y:S01]  /*5290*/  FMNMX.FTZ R3, R149, R3, !PT ;  /* 0x0000000395037209 */ /* 0x000fe20007810000 */
[----:B------:R-:W-:Y:S01]  /*52a0*/  IMAD R188, R0, 0x2, R185 ;  /* 0x0000000200bc7824 */ /* 0x000fe200078e02b9 */
[----:B--2---:R-:W-:Y:S01]  /*52b0*/  LOP3.LUT R7, R55, R250, RZ, 0x3c, !PT ;  /* 0x000000fa37077212 */ /* 0x004fe200078e3cff */
[----:B------:R-:W-:Y:S01]  /*52c0*/  IMAD.WIDE.U32 R92, R8, -0x2daee0ad, RZ ;  /* 0xd2511f53085c7825 */ /* 0x000fe200078e00ff */
[----:B------:R-:W-:Y:S01]  /*52d0*/  FMNMX.FTZ R3, R150, R3, !PT ;  /* 0x0000000396037209 */ /* 0x000fe20007810000 */
[----:B------:R-:W-:Y:S02]  /*52e0*/  LDSM.16.MT88.4 R76, [R186+0x6000] ;  /* 0x00600000ba4c783b */ /* 0x000fe40000004200 */
[----:B------:R-:W-:Y:S01]  /*52f0*/  IMAD.WIDE.U32 R60, R7, -0x2daee0ad, RZ ;  /* 0xd2511f53073c7825 */ /* 0x000fe200078e00ff */
[----:B------:R-:W-:Y:S01]  /*5300*/  FMNMX.FTZ R3, R164, R3, !PT ;  /* 0x00000003a4037209 */ /* 0x000fe20007810000 */
[----:B------:R-:W-:Y:S01]  /*5310*/  LDSM.16.MT88.4 R64, [R188+0x6000] ;  /* 0x00600000bc40783b */ /* 0x000fe20000004200 */
[----:B-1----:R-:W-:Y:S01]  /*5320*/  LOP3.LUT R11, R93, UR14, R72, 0x96, !PT ;  /* 0x0000000e5d0b7c12 */ /* 0x002fe2000f8e9648 */
[----:B------:R-:W-:Y:S01]  /*5330*/  IMAD R187, R0, 0x2, R186 ;  /* 0x0000000200bb7824 */ /* 0x000fe200078e02ba */
[----:B------:R-:W-:Y:S01]  /*5340*/  FMNMX.FTZ R3, R166, R3, !PT ;  /* 0x00000003a6037209 */ /* 0x000fe20007810000 */
[----:B------:R-:W-:Y:S02]  /*5350*/  LDSM.16.MT88.4 R96, [R186+0x6800] ;  /* 0x00680000ba60783b */ /* 0x000fe40000004200 */
[----:B------:R-:W-:Y:S01]  /*5360*/  IMAD.WIDE.U32 R232, R11, -0x326172a9, RZ ;  /* 0xcd9e8d570be87825 */ /* 0x000fe200078e00ff */
[----:B------:R-:W-:Y:S01]  /*5370*/  FMNMX.FTZ R3, R165, R3, !PT ;  /* 0x00000003a5037209 */ /* 0x000fe20007810000 */
[----:B------:R-:W-:Y:S03]  /*5380*/  LDSM.16.MT88.4 R84, [R187+0x6000] ;  /* 0x00600000bb54783b */ /* 0x000fe60000004200 */
[----:B------:R-:W-:Y:S01]  /*5390*/  FMNMX.FTZ R3, R167, R3, !PT ;  /* 0x00000003a7037209 */ /* 0x000fe20007810000 */
[----:B------:R-:W-:Y:S04]  /*53a0*/  LDSM.16.MT88.4 R100, [R187+0x6800] ;  /* 0x00680000bb64783b */ /* 0x000fe80000004200 */
[----:B------:R-:W1:Y:S02]  /*53b0*/  SHFL.BFLY PT, R6, R3, 0x2, 0x1f ;  /* 0x0c401f0003067f89 */ /* 0x000e6400000e0000 */
        /* <DEDUP_REMOVED lines=13> */
[----:B------:R-:W-:-:S02]  /*5490*/  LOP3.LUT R5, R61, UR14, R72, 0x96, !PT ;  /* 0x0000000e3d057c12 */ /* 0x000fc4000f8e9648 */
[----:B------:R-:W-:Y:S02]  /*54a0*/  LOP3.LUT R6, R73, UR27, R68, 0x96, !PT ;  /* 0x0000001b49067c12 */ /* 0x000fe4000f8e9644 */
[----:B------:R-:W-:Y:S01]  /*54b0*/  FMNMX.FTZ R10, R108, R9, !PT ;  /* 0x000000096c0a7209 */ /* 0x000fe20007810000 */
[----:B------:R-:W-:Y:S01]  /*54c0*/  IMAD.WIDE.U32 R52, R5, -0x326172a9, RZ ;  /* 0xcd9e8d5705347825 */ /* 0x000fe200078e00ff */
[----:B------:R-:W-:Y:S02]  /*54d0*/  FMNMX.FTZ R3, R169, R3, !PT ;  /* 0x00000003a9037209 */ /* 0x000fe40007810000 */
[----:B------:R-:W-:Y:S01]  /*54e0*/  FMNMX.FTZ R5, R109, R10, !PT ;  /* 0x0000000a6d057209 */ /* 0x000fe20007810000 */
[----:B------:R-:W-:Y:S01]  /*54f0*/  IMAD.WIDE.U32 R6, R6, -0x326172a9, RZ ;  /* 0xcd9e8d5706067825 */ /* 0x000fe200078e00ff */
[----:B------:R-:W-:Y:S02]  /*5500*/  FMNMX.FTZ R3, R171, R3, !PT ;  /* 0x00000003ab037209 */ /* 0x000fe40007810000 */
[----:B------:R-:W-:-:S02]  /*5510*/  FMNMX.FTZ R5, R161, R5, !PT ;  /* 0x00000005a1057209 */ /* 0x000fc40007810000 */
[----:B------:R-:W-:Y:S02]  /*5520*/  LOP3.LUT R8, R7, UR15, R54, 0x96, !PT ;  /* 0x0000000f07087c12 */ /* 0x000fe4000f8e9636 */
[----:B------:R-:W-:Y:S02]  /*5530*/  FMNMX.FTZ R3, R172, R3, !PT ;  /* 0x00000003ac037209 */ /* 0x000fe40007810000 */
[----:B------:R-:W-:Y:S01]  /*5540*/  FMNMX.FTZ R5, R160, R5, !PT ;  /* 0x00000005a0057209 */ /* 0x000fe20007810000 */
[----:B------:R-:W-:Y:S01]  /*5550*/  IMAD.WIDE.U32 R8, R8, -0x2daee0ad, RZ ;  /* 0xd2511f5308087825 */ /* 0x000fe200078e00ff */
[----:B------:R-:W-:Y:S01]  /*5560*/  LOP3.LUT R12, R53, UR13, R6, 0x96, !PT ;  /* 0x0000000d350c7c12 */ /* 0x000fe2000f8e9606 */
[----:B------:R-:W2:Y:S01]  /*5570*/  SHFL.BFLY PT, R15, R3, 0x2, 0x1f ;  /* 0x0c401f00030f7f89 */ /* 0x000ea200000e0000 */
[----:B------:R-:W-:Y:S02]  /*5580*/  FMNMX.FTZ R5, R155, R5, !PT ;  /* 0x000000059b057209 */ /* 0x000fe40007810000 */
[----:B------:R-:W-:Y:S01]  /*5590*/  LOP3.LUT R10, R9, UR12, R60, 0x96, !PT ;  /* 0x0000000c090a7c12 */ /* 0x000fe2000f8e963c */
[----:B------:R-:W-:Y:S01]  /*55a0*/  IMAD.WIDE.U32 R12, R12, -0x2daee0ad, RZ ;  /* 0xd2511f530c0c7825 */ /* 0x000fe200078e00ff */
[----:B------:R-:W-:-:S02]  /*55b0*/  FMNMX.FTZ R5, R158, R5, !PT ;  /* 0x000000059e057209 */ /* 0x000fc40007810000 */
[----:B------:R-:W-:Y:S01]  /*55c0*/  LOP3.LUT R9, R233, UR13, R6, 0x96, !PT ;  /* 0x0000000de9097c12 */ /* 0x000fe2000f8e9606 */
[----:B------:R-:W-:Y:S01]  /*55d0*/  IMAD.WIDE.U32 R10, R10, -0x326172a9, RZ ;  /* 0xcd9e8d570a0a7825 */ /* 0x000fe200078e00ff */
[----:B------:R-:W-:Y:S02]  /*55e0*/  FMNMX.FTZ R5, R176, R5, !PT ;  /* 0x00000005b0057209 */ /* 0x000fe40007810000 */
[----:B------:R-:W-:Y:S01]  /*55f0*/  LOP3.LUT R8, R13, UR10, R8, 0x96, !PT ;  /* 0x0000000a0d087c12 */ /* 0x000fe2000f8e9608 */
[----:B------:R-:W-:Y:S01]  /*5600*/  IMAD.WIDE.U32 R104, R9, -0x2daee0ad, RZ ;  /* 0xd2511f5309687825 */ /* 0x000fe200078e00ff */
[----:B------:R-:W-:Y:S02]  /*5610*/  FMNMX.FTZ R5, R174, R5, !PT ;  /* 0x00000005ae057209 */ /* 0x000fe40007810000 */
[----:B------:R-:W-:Y:S01]  /*5620*/  LOP3.LUT R7, R7, UR15, R182, 0x96, !PT ;  /* 0x0000000f07077c12 */ /* 0x000fe2000f8e96b6 */
[----:B------:R-:W-:Y:S01]  /*5630*/  IMAD.WIDE.U32 R8, R8, -0x326172a9, RZ ;  /* 0xcd9e8d5708087825 */ /* 0x000fe200078e00ff */
[----:B------:R-:W-:-:S02]  /*5640*/  LOP3.LUT R18, R11, UR11, R52, 0x96, !PT ;  /* 0x0000000b0b127c12 */ /* 0x000fc4000f8e9634 */
[----:B------:R-:W-:Y:S01]  /*5650*/  FMNMX.FTZ R5, R173, R5, !PT ;  /* 0x00000005ad057209 */ /* 0x000fe20007810000 */
[----:B------:R-:W-:Y:S01]  /*5660*/  IMAD.WIDE.U32 R6, R7, -0x2daee0ad, RZ ;  /* 0xd2511f5307067825 */ /* 0x000fe200078e00ff */
[----:B------:R-:W-:Y:S02]  /*5670*/  LOP3.LUT R14, R9, UR9, R10, 0x96, !PT ;  /* 0x00000009090e7c12 */ /* 0x000fe4000f8e960a */
[----:B------:R-:W-:Y:S01]  /*5680*/  FMNMX.FTZ R9, R175, R5, !PT ;  /* 0x00000005af097209 */ /* 0x000fe20007810000 */
[----:B------:R-:W-:Y:S01]  /*5690*/  IMAD.WIDE.U32 R18, R18, -0x2daee0ad, RZ ;  /* 0xd2511f5312127825 */ /* 0x000fe200078e00ff */
[----:B-1----:R-:W-:Y:S02]  /*56a0*/  FMNMX.FTZ R70, R70, R17, !PT ;  /* 0x0000001146467209 */ /* 0x002fe40007810000 */
[----:B--2---:R-:W-:Y:S01]  /*56b0*/  FMNMX.FTZ R3, R3, R15, !PT ;  /* 0x0000000f03037209 */ /* 0x004fe20007810000 */
[----:B------:R-:W-:Y:S01]  /*56c0*/  IMAD.WIDE.U32 R14, R14, -0x2daee0ad, RZ ;  /* 0xd2511f530e0e7825 */ /* 0x000fe200078e00ff */
[----:B------:R-:W-:-:S02]  /*56d0*/  LOP3.LUT R11, R7, UR12, R92, 0x96, !PT ;  /* 0x0000000c070b7c12 */ /* 0x000fc4000f8e965c */
[----:B------:R-:W-:Y:S01]  /*56e0*/  LOP3.LUT R16, R19, UR8, R12, 0x96, !PT ;  /* 0x0000000813107c12 */ /* 0x000fe2000f8e960c */
[C---:B------:R-:W-:Y:S01]  /*56f0*/  FMUL.FTZ R5, R70.reuse, c[0x0][0x23c] ;  /* 0x00008f0046057a20 */ /* 0x040fe20000410000 */
[----:B------:R-:W1:Y:S01]  /*5700*/  SHFL.BFLY PT, R19, R9, 0x2, 0x1f ;  /* 0x0c401f0009137f89 */ /* 0x000e6200000e0000 */
[----:B------:R-:W-:Y:S01]  /*5710*/  FSETP.NEU.FTZ.AND P0, PT, R70, -INF , PT ;  /* 0xff8000004600780b */ /* 0x000fe20003f1d000 */
[----:B------:R-:W-:Y:S01]  /*5720*/  IMAD.WIDE.U32 R10, R11, -0x326172a9, RZ ;  /* 0xcd9e8d570b0a7825 */ /* 0x000fe200078e00ff */
[----:B------:R-:W-:Y:S01]  /*5730*/  LOP3.LUT R7, R105, UR10, R6, 0x96, !PT ;  /* 0x0000000a69077c12 */ /* 0x000fe2000f8e9606 */
[----:B------:R-:W2:Y:S01]  /*5740*/  SHFL.BFLY PT, R69, R3, 0x1, 0x1f ;  /* 0x0c201f0003457f89 */ /* 0x000ea200000e0000 */
[----:B------:R-:W-:Y:S01]  /*5750*/  FSEL R5, R5, RZ, P0 ;  /* 0x000000ff05057208 */ /* 0x000fe20000000000 */
[----:B------:R-:W-:Y:S01]  /*5760*/  IMAD.WIDE.U32 R16, R16, -0x326172a9, RZ ;  /* 0xcd9e8d5710107825 */ /* 0x000fe200078e00ff */
[----:B------:R-:W-:Y:S02]  /*5770*/  LOP3.LUT R6, R15, UR6, R18, 0x96, !PT ;  /* 0x000000060f067c12 */ /* 0x000fe4000f8e9612 */
[----:B------:R-:W-:Y:S01]  /*5780*/  LOP3.LUT R21, R11, UR11, R232, 0x96, !PT ;  /* 0x0000000b0b157c12 */ /* 0x000fe2000f8e96e8 */
[----:B------:R-:W-:Y:S01]  /*5790*/  IMAD.WIDE.U32 R156, R7, -0x326172a9, RZ ;  /* 0xcd9e8d57079c7825 */ /* 0x000fe200078e00ff */
[----:B------:R-:W-:-:S02]  /*57a0*/  LOP3.LUT R12, R17, UR7, R8, 0x96, !PT ;  /* 0x00000007110c7c12 */ /* 0x000fc4000f8e9608 */
[----:B------:R-:W-:Y:S01]  /*57b0*/  FMNMX.FTZ R11, R117, R119, !PT ;  /* 0x00000077750b7209 */ /* 0x000fe20007810000 */
[--C-:B------:R-:W-:Y:S01]  /*57c0*/  FFMA.FTZ R8, R44, c[0x0][0x23c], -R5.reuse ;  /* 0x00008f002c087a23 */ /* 0x100fe20000010805 */
[----:B------:R-:W-:Y:S01]  /*57d0*/  LOP3.LUT R62, R157, UR9, R10, 0x96, !PT ;  /* 0x000000099d3e7c12 */ /* 0x000fe2000f8e960a */
[----:B------:R-:W-:Y:S01]  /*57e0*/  IMAD.WIDE.U32 R6, R6, -0x326172a9, RZ ;  /* 0xcd9e8d5706067825 */ /* 0x000fe200078e00ff */
[----:B------:R-:W-:Y:S01]  /*57f0*/  FMNMX.FTZ R11, R116, R11, !PT ;  /* 0x0000000b740b7209 */ /* 0x000fe20007810000 */
[----:B------:R3:W-:Y:S02]  /*5800*/  MUFU.EX2 R243, R8 ;  /* 0x0000000800f37308 */ /* 0x0007e40000000800 */
[----:B------:R-:W-:Y:S01]  /*5810*/  FFMA.FTZ R10, R45, c[0x0][0x23c], -R5 ;  /* 0x00008f002d0a7a23 */ /* 0x000fe20000010805 */
[----:B------:R-:W-:Y:S01]  /*5820*/  LOP3.LUT R15, R6, 0xffff, RZ, 0xc0, !PT ;  /* 0x0000ffff060f7812 */ /* 0x000fe200078ec0ff */
[----:B------:R-:W-:Y:S01]  /*5830*/  IMAD R157, R144, 0x10000, R144 ;  /* 0x00010000909d7824 */ /* 0x000fe200078e0290 */
[----:B------:R-:W-:Y:S01]  /*5840*/  LOP3.LUT R18, R6, 0xff, RZ, 0xc0, !PT ;  /* 0x000000ff06127812 */ /* 0x000fe200078ec0ff */
[----:B------:R-:W-:Y:S01]  /*5850*/  IMAD.WIDE.U32 R12, R12, -0x2daee0ad, RZ ;  /* 0xd2511f530c0c7825 */ /* 0x000fe200078e00ff */
[----:B------:R-:W-:Y:S01]  /*5860*/  SHF.R.U32.HI R17, RZ, 0x18, R6 ;  /* 0x00000018ff117819 */ /* 0x000fe20000011606 */
[----:B------:R4:W-:Y:S01]  /*5870*/  MUFU.EX2 R242, R10 ;  /* 0x0000000a00f27308 */ /* 0x0009e20000000800 */
[----:B-1----:R-:W-:Y:S01]  /*5880*/  FMNMX.FTZ R20, R9, R19, !PT ;  /* 0x0000001309147209 */ /* 0x002fe20007810000 */
[----:B------:R-:W-:Y:S01]  /*5890*/  IMAD.WIDE.U32 R62, R62, -0x2daee0ad, RZ ;  /* 0xd2511f533e3e7825 */ /* 0x000fe200078e00ff */
[----:B--2---:R-:W-:-:S02]  /*58a0*/  FMNMX.FTZ R69, R3, R69, !PT ;  /* 0x0000004503457209 */ /* 0x004fc40007810000 */
[----:B------:R-:W-:Y:S01]  /*58b0*/  SHF.R.U32.HI R3, RZ, 0x8, R15 ;  /* 0x00000008ff037819 */ /* 0x000fe2000001160f */
[----:B------:R-:W1:Y:S01]  /*58c0*/  SHFL.BFLY PT, R19, R20, 0x1, 0x1f ;  /* 0x0c201f0014137f89 */ /* 0x000e6200000e0000 */
[----:B------:R-:W-:Y:S02]  /*58d0*/  FSETP.NEU.FTZ.AND P0, PT, R69, -INF , PT ;  /* 0xff8000004500780b */ /* 0x000fe40003f1d000 */
[----:B---3--:R-:W-:Y:S01]  /*58e0*/  LOP3.LUT R8, R7, UR17, R16, 0x96, !PT ;  /* 0x0000001107087c12 */ /* 0x008fe2000f8e9610 */
[--C-:B------:R-:W-:Y:S01]  /*58f0*/  FFMA.FTZ R7, R46, c[0x0][0x23c], -R5.reuse ;  /* 0x00008f002e077a23 */ /* 0x100fe20000010805 */
[----:B------:R-:W-:Y:S02]  /*5900*/  SHF.R.U32.HI R16, RZ, 0x10, R6 ;  /* 0x00000010ff107819 */ /* 0x000fe40000011606 */
[----:B------:R-:W-:Y:S01]  /*5910*/  FMNMX.FTZ R6, R113, R11, !PT ;  /* 0x0000000b71067209 */ /* 0x000fe20007810000 */
[----:B------:R2:W-:Y:S01]  /*5920*/  MUFU.EX2 R241, R7 ;  /* 0x0000000700f17308 */ /* 0x0005e20000000800 */
[----:B------:R-:W-:Y:S01]  /*5930*/  LOP3.LUT R9, R16, 0xff, RZ, 0xc0, !PT ;  /* 0x000000ff10097812 */ /* 0x000fe200078ec0ff */
[----:B----4-:R-:W-:Y:S01]  /*5940*/  FFMA.FTZ R10, R47, c[0x0][0x23c], -R5 ;  /* 0x00008f002f0a7a23 */ /* 0x010fe20000010805 */
[----:B------:R-:W-:-:S02]  /*5950*/  FMNMX.FTZ R6, R125, R6, !PT ;  /* 0x000000067d067209 */ /* 0x000fc40007810000 */
[----:B------:R-:W-:Y:S02]  /*5960*/  PRMT R17, R9, 0x5410, R17 ;  /* 0x0000541009117816 */ /* 0x000fe40000000011 */
[----:B------:R-:W-:Y:S01]  /*5970*/  FMNMX.FTZ R6, R148, R6, !PT ;  /* 0x0000000694067209 */ /* 0x000fe20007810000 */
[----:B------:R3:W4:Y:S01]  /*5980*/  MUFU.EX2 R240, R10 ;  /* 0x0000000a00f07308 */ /* 0x0007220000000800 */
[----:B------:R-:W-:Y:S02]  /*5990*/  PRMT R18, R18, 0x5410, R3 ;  /* 0x0000541012127816 */ /* 0x000fe40000000003 */
[----:B------:R-:W-:Y:S02]  /*59a0*/  FMNMX.FTZ R9, R110, R6, !PT ;  /* 0x000000066e097209 */ /* 0x000fe40007810000 */
[C---:B------:R-:W-:Y:S02]  /*59b0*/  LOP3.LUT R6, R8.reuse, 0xffff, RZ, 0xc0, !PT ;  /* 0x0000ffff08067812 */ /* 0x040fe400078ec0ff */
[----:B------:R-:W-:Y:S01]  /*59c0*/  FMNMX.FTZ R9, R111, R9, !PT ;  /* 0x000000096f097209 */ /* 0x000fe20007810000 */
[----:B--2---:R-:W-:Y:S01]  /*59d0*/  FMUL.FTZ R7, R69, c[0x0][0x23c] ;  /* 0x00008f0045077a20 */ /* 0x004fe20000410000 */
[----:B------:R-:W-:-:S02]  /*59e0*/  LOP3.LUT R15, R8, 0xff, RZ, 0xc0, !PT ;  /* 0x000000ff080f7812 */ /* 0x000fc400078ec0ff */
[----:B------:R-:W-:Y:S02]  /*59f0*/  FMNMX.FTZ R2, R163, R9, !PT ;  /* 0x00000009a3027209 */ /* 0x000fe40007810000 */
[----:B------:R-:W-:Y:S02]  /*5a00*/  FSEL R3, R7, RZ, P0 ;  /* 0x000000ff07037208 */ /* 0x000fe40000000000 */
[----:B------:R-:W-:Y:S02]  /*5a10*/  FMNMX.FTZ R4, R170, R2, !PT ;  /* 0x00000002aa047209 */ /* 0x000fe40007810000 */
[----:B---3--:R-:W-:Y:S01]  /*5a20*/  SHF.R.U32.HI R10, RZ, 0x10, R8 ;  /* 0x00000010ff0a7819 */ /* 0x008fe20000011608 */
[--C-:B------:R-:W-:Y:S01]  /*5a30*/  FFMA.FTZ R7, R50, c[0x0][0x23c], -R3.reuse ;  /* 0x00008f0032077a23 */ /* 0x100fe20000010803 */
[----:B------:R-:W-:Y:S01]  /*5a40*/  FMNMX.FTZ R4, R159, R4, !PT ;  /* 0x000000049f047209 */ /* 0x000fe20007810000 */
[--C-:B------:R-:W-:Y:S01]  /*5a50*/  FFMA.FTZ R2, R56, c[0x0][0x23c], -R3.reuse ;  /* 0x00008f0038027a23 */ /* 0x100fe20000010803 */
[----:B------:R-:W-:Y:S01]  /*5a60*/  SHF.R.U32.HI R11, RZ, 0x8, R6 ;  /* 0x00000008ff0b7819 */ /* 0x000fe20000011606 */
[----:B------:R2:W-:Y:S01]  /*5a70*/  MUFU.EX2 R239, R7 ;  /* 0x0000000700ef7308 */ /* 0x0005e20000000800 */
[----:B------:R-:W-:Y:S01]  /*5a80*/  SHF.R.U32.HI R8, RZ, 0x18, R8 ;  /* 0x00000018ff087819 */ /* 0x000fe20000011608 */
[----:B------:R-:W-:Y:S01]  /*5a90*/  FFMA.FTZ R0, R74, c[0x0][0x23c], -R3 ;  /* 0x00008f004a007a23 */ /* 0x000fe20000010803 */
[----:B------:R-:W-:Y:S01]  /*5aa0*/  LOP3.LUT R6, R10, 0xff, RZ, 0xc0, !PT ;  /* 0x000000ff0a067812 */ /* 0x000fe200078ec0ff */
[----:B------:R-:W3:Y:S01]  /*5ab0*/  LDSM.16.MT88.4 R56, [R185+0x6000] ;  /* 0x00600000b938783b */ /* 0x000ee20000004200 */
[----:B------:R-:W-:-:S02]  /*5ac0*/  PRMT R15, R15, 0x5410, R11 ;  /* 0x000054100f0f7816 */ /* 0x000fc4000000000b */
[----:B------:R-:W-:Y:S01]  /*5ad0*/  PRMT R9, R6, 0x5410, R8 ;  /* 0x0000541006097816 */ /* 0x000fe20000000008 */
[----:B------:R5:W-:Y:S01]  /*5ae0*/  MUFU.EX2 R230, R2 ;  /* 0x0000000200e67308 */ /* 0x000be20000000800 */
[----:B------:R-:W-:Y:S02]  /*5af0*/  LOP3.LUT R14, R13, UR16, R14, 0x96, !PT ;  /* 0x000000100d0e7c12 */ /* 0x000fe4000f8e960e */
[----:B-1----:R-:W-:-:S04]  /*5b00*/  FMNMX.FTZ R72, R20, R19, !PT ;  /* 0x0000001314487209 */ /* 0x002fc80007810000 */
[----:B------:R-:W-:Y:S01]  /*5b10*/  FSETP.NEU.FTZ.AND P0, PT, R72, -INF , PT ;  /* 0xff8000004800780b */ /* 0x000fe20003f1d000 */
[----:B--2---:R-:W-:Y:S01]  /*5b20*/  FFMA.FTZ R7, R51, c[0x0][0x23c], -R3 ;  /* 0x00008f0033077a23 */ /* 0x004fe20000010803 */
[----:B------:R1:W-:Y:S01]  /*5b30*/  MUFU.EX2 R228, R0 ;  /* 0x0000000000e47308 */ /* 0x0003e20000000800 */
[----:B-----5:R-:W-:-:S07]  /*5b40*/  FMNMX.FTZ R2, R162, R4, !PT ;  /* 0x00000004a2027209 */ /* 0x020fce0007810000 */
[----:B------:R2:W5:Y:S01]  /*5b50*/  MUFU.EX2 R238, R7 ;  /* 0x0000000700ee7308 */ /* 0x0005620000000800 */
[--C-:B------:R-:W-:Y:S01]  /*5b60*/  HSET2.LE.AND R4, R17, R157.reuse, PT ;  /* 0x0000009d11047233 */ /* 0x100fe20003803000 */
[----:B------:R-:W-:Y:S02]  /*5b70*/  FMNMX.FTZ R8, R179, R2, !PT ;  /* 0x00000002b3087209 */ /* 0x000fe40007810000 */
[----:B----4-:R-:W-:Y:S01]  /*5b80*/  F2FP.PACK_AB R2, R240, R241 ;  /* 0x000000f1f002723e */ /* 0x010fe200000000ff */
[----:B-1----:R-:W-:-:S05]  /*5b90*/  HSET2.LE.AND R0, R18, R157, PT ;  /* 0x0000009d12007233 */ /* 0x002fca0003803000 */
[----:B------:R-:W-:Y:S02]  /*5ba0*/  LOP3.LUT R10, R0, R2, RZ, 0xc0, !PT ;  /* 0x00000002000a7212 */ /* 0x000fe400078ec0ff */
[----:B------:R-:W-:Y:S01]  /*5bb0*/  FMNMX.FTZ R0, R180, R8, !PT ;  /* 0x00000008b4007209 */ /* 0x000fe20007810000 */
[--C-:B--2---:R-:W-:Y:S01]  /*5bc0*/  FFMA.FTZ R7, R48, c[0x0][0x23c], -R5.reuse ;  /* 0x00008f0030077a23 */ /* 0x104fe20000010805 */
[----:B-----5:R-:W-:Y:S02]  /*5bd0*/  F2FP.PACK_AB R6, R238, R239 ;  /* 0x000000efee06723e */ /* 0x020fe400000000ff */
[----:B------:R-:W-:Y:S01]  /*5be0*/  F2FP.PACK_AB R2, R242, R243 ;  /* 0x000000f3f202723e */ /* 0x000fe200000000ff */
[----:B------:R1:W-:Y:S01]  /*5bf0*/  MUFU.EX2 R237, R7 ;  /* 0x0000000700ed7308 */ /* 0x0003e20000000800 */
[----:B------:R-:W-:Y:S01]  /*5c00*/  LOP3.LUT R11, R4, R6, RZ, 0xc0, !PT ;  /* 0x00000006040b7212 */ /* 0x000fe200078ec0ff */
[----:B------:R-:W-:Y:S01]  /*5c10*/  FFMA.FTZ R6, R49, c[0x0][0x23c], -R5 ;  /* 0x00008f0031067a23 */ /* 0x000fe20000010805 */
[----:B------:R-:W-:-:S05]  /*5c20*/  HSET2.LE.AND R4, R9, R157, PT ;  /* 0x0000009d09047233 */ /* 0x000fca0003803000 */
[----:B------:R2:W-:Y:S01]  /*5c30*/  MUFU.EX2 R235, R6 ;  /* 0x0000000600eb7308 */ /* 0x0005e20000000800 */
[----:B-1----:R-:W-:Y:S01]  /*5c40*/  FMNMX.FTZ R7, R177, R0, !PT ;  /* 0x00000000b1077209 */ /* 0x002fe20007810000 */
[----:B------:R-:W-:Y:S01]  /*5c50*/  HSET2.LE.AND R0, R15, R157, PT ;  /* 0x0000009d0f007233 */ /* 0x000fe20003803000 */
[----:B------:R-:W-:Y:S02]  /*5c60*/  SHF.R.U32.HI R15, RZ, 0x18, R12 ;  /* 0x00000018ff0f7819 */ /* 0x000fe4000001160c */
[----:B------:R-:W-:Y:S02]  /*5c70*/  FMNMX.FTZ R7, R178, R7, !PT ;  /* 0x00000007b2077209 */ /* 0x000fe40007810000 */
[----:B------:R-:W-:Y:S01]  /*5c80*/  LOP3.LUT R8, R0, R2, RZ, 0xc0, !PT ;  /* 0x0000000200087212 */ /* 0x000fe200078ec0ff */
[----:B------:R-:W-:Y:S01]  /*5c90*/  FFMA.FTZ R2, R36, c[0x0][0x23c], -R5 ;  /* 0x00008f0024027a23 */ /* 0x000fe20000010805 */
[----:B--2---:R-:W-:Y:S01]  /*5ca0*/  F2FP.PACK_AB R6, R228, R230 ;  /* 0x000000e6e406723e */ /* 0x004fe200000000ff */
[----:B------:R-:W1:Y:S01]  /*5cb0*/  SHFL.BFLY PT, R17, R7, 0x2, 0x1f ;  /* 0x0c401f0007117f89 */ /* 0x000e6200000e0000 */
[----:B------:R-:W-:Y:S01]  /*5cc0*/  LOP3.LUT R0, R12, 0xffff, RZ, 0xc0, !PT ;  /* 0x0000ffff0c007812 */ /* 0x000fe200078ec0ff */
[----:B------:R2:W-:Y:S01]  /*5cd0*/  MUFU.EX2 R236, R2 ;  /* 0x0000000200ec7308 */ /* 0x0005e20000000800 */
[----:B------:R-:W-:-:S02]  /*5ce0*/  LOP3.LUT R9, R4, R6, RZ, 0xc0, !PT ;  /* 0x0000000604097212 */ /* 0x000fc400078ec0ff */
[----:B------:R-:W-:Y:S02]  /*5cf0*/  SHF.R.U32.HI R4, RZ, 0x10, R12 ;  /* 0x00000010ff047819 */ /* 0x000fe4000001160c */
[----:B------:R-:W-:Y:S02]  /*5d00*/  LOP3.LUT R6, R12, 0xff, RZ, 0xc0, !PT ;  /* 0x000000ff0c067812 */ /* 0x000fe400078ec0ff */
[----:B------:R-:W-:Y:S01]  /*5d10*/  SHF.R.U32.HI R0, RZ, 0x8, R0 ;  /* 0x00000008ff007819 */ /* 0x000fe20000011600 */
[C---:B---3--:R-:W-:Y:S01]  /*5d20*/  HMMA.16816.F32 R28, R8.reuse, R56, RZ ;  /* 0x00000038081c723c */ /* 0x048fe200000018ff */
[----:B------:R-:W-:Y:S01]  /*5d30*/  LOP3.LUT R12, R4, 0xff, RZ, 0xc0, !PT ;  /* 0x000000ff040c7812 */ /* 0x000fe200078ec0ff */
[----:B------:R-:W-:Y:S01]  /*5d40*/  FFMA.FTZ R4, R38, c[0x0][0x23c], -R3 ;  /* 0x00008f0026047a23 */ /* 0x000fe20000010803 */
[----:B------:R-:W-:Y:S02]  /*5d50*/  PRMT R18, R6, 0x5410, R0 ;  /* 0x0000541006127816 */ /* 0x000fe40000000000 */
[C---:B------:R-:W-:Y:S01]  /*5d60*/  LOP3.LUT R0, R14.reuse, 0xffff, RZ, 0xc0, !PT ;  /* 0x0000ffff0e007812 */ /* 0x040fe200078ec0ff */
[----:B------:R3:W-:Y:S01]  /*5d70*/  MUFU.EX2 R229, R4 ;  /* 0x0000000400e57308 */ /* 0x0007e20000000800 */
[----:B------:R-:W-:Y:S01]  /*5d80*/  SHF.R.U32.HI R6, RZ, 0x18, R14 ;  /* 0x00000018ff067819 */ /* 0x000fe2000001160e */
[----:B--2---:R-:W-:Y:S01]  /*5d90*/  FFMA.FTZ R2, R37, c[0x0][0x23c], -R5 ;  /* 0x00008f0025027a23 */ /* 0x004fe20000010805 */
[----:B------:R-:W-:Y:S01]  /*5da0*/  LOP3.LUT R13, R14, 0xff, RZ, 0xc0, !PT ;  /* 0x000000ff0e0d7812 */ /* 0x000fe200078ec0ff */
[----:B------:R-:W-:Y:S01]  /*5db0*/  HMMA.16816.F32 R32, R8, R64, RZ ;  /* 0x000000400820723c */ /* 0x000fe200000018ff */
[----:B------:R-:W-:-:S03]  /*5dc0*/  PRMT R12, R12, 0x5410, R15 ;  /* 0x000054100c0c7816 */ /* 0x000fc6000000000f */
[----:B------:R2:W-:Y:S01]  /*5dd0*/  MUFU.EX2 R231, R2 ;  /* 0x0000000200e77308 */ /* 0x0005e20000000800 */
[----:B-1----:R-:W-:-:S03]  /*5de0*/  FMNMX.FTZ R17, R7, R17, !PT ;  /* 0x0000001107117209 */ /* 0x002fc60007810000 */
[----:B------:R-:W-:Y:S01]  /*5df0*/  HMMA.16816.F32 R24, R8, R84, RZ ;  /* 0x000000540818723c */ /* 0x000fe200000018ff */
[----:B---3--:R-:W-:-:S04]  /*5e00*/  SHF.R.U32.HI R4, RZ, 0x8, R0 ;  /* 0x00000008ff047819 */ /* 0x008fc80000011600 */
[----:B------:R-:W-:Y:S01]  /*5e10*/  PRMT R13, R13, 0x5410, R4 ;  /* 0x000054100d0d7816 */ /* 0x000fe20000000004 */
[----:B------:R-:W-:Y:S02]  /*5e20*/  FMUL.FTZ R4, R72, c[0x0][0x23c] ;  /* 0x00008f0048047a20 */ /* 0x000fe40000410000 */
[----:B------:R-:W-:Y:S01]  /*5e30*/  HMMA.16816.F32 R40, R8, R58, RZ ;  /* 0x0000003a0828723c */ /* 0x000fe200000018ff */
[----:B--2---:R-:W-:-:S04]  /*5e40*/  SHF.R.U32.HI R2, RZ, 0x10, R14 ;  /* 0x00000010ff027819 */ /* 0x004fc8000001160e */
[----:B------:R-:W-:Y:S01]  /*5e50*/  LOP3.LUT R0, R2, 0xff, RZ, 0xc0, !PT ;  /* 0x000000ff02007812 */ /* 0x000fe200078ec0ff */
[--C-:B------:R-:W-:Y:S02]  /*5e60*/  FFMA.FTZ R2, R39, c[0x0][0x23c], -R3.reuse ;  /* 0x00008f0027027a23 */ /* 0x100fe40000010803 */
[C---:B------:R-:W-:Y:S01]  /*5e70*/  HMMA.16816.F32 R48, R8.reuse, R66, RZ ;  /* 0x000000420830723c */ /* 0x040fe200000018ff */
[----:B------:R-:W-:Y:S01]  /*5e80*/  PRMT R16, R0, 0x5410, R6 ;  /* 0x0000541000107816 */ /* 0x000fe20000000006 */
[----:B------:R1:W2:Y:S01]  /*5e90*/  MUFU.EX2 R227, R2 ;  /* 0x0000000200e37308 */ /* 0x0002a20000000800 */
[--C-:B------:R-:W-:Y:S01]  /*5ea0*/  FFMA.FTZ R0, R88, c[0x0][0x23c], -R3.reuse ;  /* 0x00008f0058007a23 */ /* 0x100fe20000010803 */
[--C-:B------:R-:W-:Y:S01]  /*5eb0*/  HSET2.LE.AND R6, R12, R157.reuse, PT ;  /* 0x0000009d0c067233 */ /* 0x100fe20003803000 */
[----:B------:R-:W-:Y:S03]  /*5ec0*/  LDSM.16.MT88.4 R88, [R188+0x6800] ;  /* 0x00680000bc58783b */ /* 0x000fe60000004200 */
[C---:B------:R-:W-:Y:S02]  /*5ed0*/  HMMA.16816.F32 R36, R8.reuse, R76, RZ ;  /* 0x0000004c0824723c */ /* 0x040fe400000018ff */
[----:B------:R3:W-:Y:S06]  /*5ee0*/  MUFU.EX2 R225, R0 ;  /* 0x0000000000e17308 */ /* 0x0007ec0000000800 */
[----:B------:R-:W-:Y:S01]  /*5ef0*/  HMMA.16816.F32 R44, R8, R78, RZ ;  /* 0x0000004e082c723c */ /* 0x000fe200000018ff */
[----:B-1----:R-:W-:Y:S01]  /*5f00*/  HSET2.LE.AND R2, R18, R157, PT ;  /* 0x0000009d12027233 */ /* 0x002fe20003803000 */
[----:B--2---:R-:W-:Y:S01]  /*5f10*/  F2FP.PACK_AB R7, R227, R229 ;  /* 0x000000e5e307723e */ /* 0x004fe200000000ff */
[----:B------:R-:W1:Y:S03]  /*5f20*/  SHFL.BFLY PT, R18, R17, 0x1, 0x1f ;  /* 0x0c201f0011127f89 */ /* 0x000e6600000e0000 */
[----:B------:R-:W-:Y:S01]  /*5f30*/  LOP3.LUT R15, R6, R7, RZ, 0xc0, !PT ;  /* 0x00000007060f7212 */ /* 0x000fe200078ec0ff */
[----:B---3--:R-:W-:-:S04]  /*5f40*/  FFMA.FTZ R0, R94, c[0x0][0x23c], -R3 ;  /* 0x00008f005e007a23 */ /* 0x008fc80000010803 */
[----:B------:R2:W3:Y:S01]  /*5f50*/  MUFU.EX2 R226, R0 ;  /* 0x0000000000e27308 */ /* 0x0004e20000000800 */
[----:B-1----:R-:W-:Y:S02]  /*5f60*/  FMNMX.FTZ R71, R17, R18, !PT ;  /* 0x0000001211477209 */ /* 0x002fe40007810000 */
[----:B--2---:R-:W-:Y:S02]  /*5f70*/  FSEL R0, R4, RZ, P0 ;  /* 0x000000ff04007208 */ /* 0x004fe40000000000 */
[----:B------:R-:W-:Y:S02]  /*5f80*/  F2FP.PACK_AB R4, R231, R236 ;  /* 0x000000ece704723e */ /* 0x000fe400000000ff */
[----:B------:R-:W-:Y:S01]  /*5f90*/  FSETP.NEU.FTZ.AND P0, PT, R71, -INF , PT ;  /* 0xff8000004700780b */ /* 0x000fe20003f1d000 */
[--C-:B------:R-:W-:Y:S01]  /*5fa0*/  FFMA.FTZ R6, R112, c[0x0][0x23c], -R0.reuse ;  /* 0x00008f0070067a23 */ /* 0x100fe20000010800 */
[----:B------:R-:W-:Y:S01]  /*5fb0*/  LOP3.LUT R14, R2, R4, RZ, 0xc0, !PT ;  /* 0x00000004020e7212 */ /* 0x000fe200078ec0ff */
[----:B------:R-:W-:Y:S01]  /*5fc0*/  FFMA.FTZ R12, R95, c[0x0][0x23c], -R0 ;  /* 0x00008f005f0c7a23 */ /* 0x000fe20000010800 */
[--C-:B------:R-:W-:Y:S01]  /*5fd0*/  HSET2.LE.AND R2, R13, R157.reuse, PT ;  /* 0x0000009d0d027233 */ /* 0x100fe20003803000 */
[----:B------:R-:W-:Y:S01]  /*5fe0*/  F2FP.PACK_AB R4, R235, R237 ;  /* 0x000000edeb04723e */ /* 0x000fe200000000ff */
[----:B------:R1:W-:Y:S01]  /*5ff0*/  MUFU.EX2 R223, R6 ;  /* 0x0000000600df7308 */ /* 0x0003e20000000800 */
[----:B------:R-:W-:Y:S01]  /*6000*/  HSET2.LE.AND R13, R16, R157, PT ;  /* 0x0000009d100d7233 */ /* 0x000fe20003803000 */
[----:B---3--:R-:W-:-:S04]  /*6010*/  F2FP.PACK_AB R16, R226, R225 ;  /* 0x000000e1e210723e */ /* 0x008fc800000000ff */
[----:B------:R-:W-:Y:S02]  /*6020*/  LOP3.LUT R13, R13, R16, RZ, 0xc0, !PT ;  /* 0x000000100d0d7212 */ /* 0x000fe400078ec0ff */
[----:B------:R2:W-:Y:S01]  /*6030*/  MUFU.EX2 R224, R12 ;  /* 0x0000000c00e07308 */ /* 0x0005e20000000800 */
[----:B-1----:R-:W-:Y:S02]  /*6040*/  IMAD.WIDE.U32 R6, R21, -0x2daee0ad, RZ ;  /* 0xd2511f5315067825 */ /* 0x002fe400078e00ff */
[----:B------:R-:W-:Y:S03]  /*6050*/  HMMA.16816.F32 R20, R8, R86, RZ ;  /* 0x000000560814723c */ /* 0x000fe600000018ff */
[----:B------:R-:W-:Y:S02]  /*6060*/  LOP3.LUT R7, R7, UR8, R104, 0x96, !PT ;  /* 0x0000000807077c12 */ /* 0x000fe4000f8e9668 */
[----:B------:R-:W-:-:S02]  /*6070*/  LOP3.LUT R6, R63, UR6, R6, 0x96, !PT ;  /* 0x000000063f067c12 */ /* 0x000fc4000f8e9606 */
[----:B--2---:R-:W-:Y:S01]  /*6080*/  LOP3.LUT R12, R2, R4, RZ, 0xc0, !PT ;  /* 0x00000004020c7212 */ /* 0x004fe200078ec0ff */
[--C-:B------:R-:W-:Y:S01]  /*6090*/  FFMA.FTZ R2, R114, c[0x0][0x23c], -R0.reuse ;  /* 0x00008f0072027a23 */ /* 0x100fe20000010800 */
[----:B------:R-:W-:Y:S01]  /*60a0*/  IADD3 R9, R68, 0x1, RZ ;  /* 0x0000000144097810 */ /* 0x000fe20007ffe0ff */
[----:B------:R-:W-:Y:S02]  /*60b0*/  IMAD.WIDE.U32 R16, R7, -0x326172a9, RZ ;  /* 0xcd9e8d5707107825 */ /* 0x000fe400078e00ff */
[----:B------:R1:W-:Y:S01]  /*60c0*/  MUFU.EX2 R222, R2 ;  /* 0x0000000200de7308 */ /* 0x0003e20000000800 */
[----:B------:R-:W-:Y:S01]  /*60d0*/  LOP3.LUT R18, R73, UR27, R9, 0x96, !PT ;  /* 0x0000001b49127c12 */ /* 0x000fe2000f8e9609 */
[----:B------:R-:W-:Y:S01]  /*60e0*/  FFMA.FTZ R4, R115, c[0x0][0x23c], -R0 ;  /* 0x00008f0073047a23 */ /* 0x000fe20000010800 */
[----:B------:R-:W-:Y:S01]  /*60f0*/  HMMA.16816.F32 R144, R12, R80, R28 ;  /* 0x000000500c90723c */ /* 0x000fe2000000181c */
[----:B------:R-:W-:-:S04]  /*6100*/  IMAD.WIDE.U32 R6, R6, -0x326172a9, RZ ;  /* 0xcd9e8d5706067825 */ /* 0x000fc800078e00ff */
[----:B------:R2:W3:Y:S01]  /*6110*/  MUFU.EX2 R221, R4 ;  /* 0x0000000400dd7308 */ /* 0x0004e20000000800 */
[C---:B------:R-:W-:Y:S02]  /*6120*/  LOP3.LUT R11, R6.reuse, 0xffff, RZ, 0xc0, !PT ;  /* 0x0000ffff060b7812 */ /* 0x040fe400078ec0ff */
[----:B------:R-:W-:Y:S01]  /*6130*/  LOP3.LUT R9, R6, 0xff, RZ, 0xc0, !PT ;  /* 0x000000ff06097812 */ /* 0x000fe200078ec0ff */
[----:B------:R-:W-:Y:S01]  /*6140*/  HMMA.16816.F32 R104, R12, R102, R20 ;  /* 0x000000660c68723c */ /* 0x000fe20000001814 */
[----:B------:R-:W-:Y:S01]  /*6150*/  SHF.R.U32.HI R11, RZ, 0x8, R11 ;  /* 0x00000008ff0b7819 */ /* 0x000fe2000001160b */
[----:B-1----:R-:W-:-:S03]  /*6160*/  FMUL.FTZ R2, R71, c[0x0][0x23c] ;  /* 0x00008f0047027a20 */ /* 0x002fc60000410000 */
[----:B------:R-:W-:Y:S02]  /*6170*/  PRMT R11, R9, 0x5410, R11 ;  /* 0x00005410090b7816 */ /* 0x000fe4000000000b */
[----:B------:R-:W-:Y:S01]  /*6180*/  IMAD.WIDE.U32 R20, R18, -0x326172a9, RZ ;  /* 0xcd9e8d5712147825 */ /* 0x000fe200078e00ff */
[----:B------:R-:W-:Y:S01]  /*6190*/  HMMA.16816.F32 R140, R12, R88, R32 ;  /* 0x000000580c8c723c */ /* 0x000fe20000001820 */
[----:B------:R-:W-:Y:S02]  /*61a0*/  FSEL R2, R2, RZ, P0 ;  /* 0x000000ff02027208 */ /* 0x000fe40000000000 */
[----:B--2---:R-:W-:-:S03]  /*61b0*/  LOP3.LUT R4, R7, UR17, R16, 0x96, !PT ;  /* 0x0000001107047c12 */ /* 0x004fc6000f8e9610 */
[----:B------:R-:W-:Y:S01]  /*61c0*/  FFMA.FTZ R7, R113, c[0x0][0x23c], -R2 ;  /* 0x00008f0071077a23 */ /* 0x000fe20000010802 */
[----:B------:R-:W-:Y:S01]  /*61d0*/  SHF.R.U32.HI R16, RZ, 0x18, R6 ;  /* 0x00000018ff107819 */ /* 0x000fe20000011606 */
[--C-:B------:R-:W-:Y:S01]  /*61e0*/  FFMA.FTZ R8, R116, c[0x0][0x23c], -R2.reuse ;  /* 0x00008f0074087a23 */ /* 0x100fe20000010802 */
[----:B------:R-:W-:Y:S01]  /*61f0*/  LOP3.LUT R10, R4, 0xff, RZ, 0xc0, !PT ;  /* 0x000000ff040a7812 */ /* 0x000fe200078ec0ff */
[----:B------:R1:W-:Y:S01]  /*6200*/  MUFU.EX2 R219, R7 ;  /* 0x0000000700db7308 */ /* 0x0003e20000000800 */
[C---:B------:R-:W-:Y:S07]  /*6210*/  HMMA.16816.F32 R136, R12.reuse, R96, R36 ;  /* 0x000000600c88723c */ /* 0x040fee0000001824 */
[----:B------:R2:W4:Y:S01]  /*6220*/  MUFU.EX2 R220, R8 ;  /* 0x0000000800dc7308 */ /* 0x0005220000000800 */
[----:B------:R-:W-:Y:S01]  /*6230*/  HMMA.16816.F32 R128, R12, R100, R24 ;  /* 0x000000640c80723c */ /* 0x000fe20000001818 */
[----:B-1----:R-:W-:-:S07]  /*6240*/  FFMA.FTZ R7, R117, c[0x0][0x23c], -R2 ;  /* 0x00008f0075077a23 */ /* 0x002fce0000010802 */
[----:B------:R-:W-:Y:S01]  /*6250*/  HMMA.16816.F32 R132, R12, R82, R40 ;  /* 0x000000520c84723c */ /* 0x000fe20000001828 */
[----:B------:R1:W-:Y:S01]  /*6260*/  MUFU.EX2 R218, R7 ;  /* 0x0000000700da7308 */ /* 0x0003e20000000800 */
[----:B--2---:R-:W-:-:S06]  /*6270*/  SHF.R.U32.HI R8, RZ, 0x10, R6 ;  /* 0x00000010ff087819 */ /* 0x004fcc0000011606 */
[----:B------:R-:W-:Y:S01]  /*6280*/  HMMA.16816.F32 R120, R12, R90, R48 ;  /* 0x0000005a0c78723c */ /* 0x000fe20000001830 */
[----:B------:R-:W-:Y:S02]  /*6290*/  LOP3.LUT R6, R4, 0xffff, RZ, 0xc0, !PT ;  /* 0x0000ffff04067812 */ /* 0x000fe400078ec0ff */
[----:B------:R-:W-:Y:S02]  /*62a0*/  LOP3.LUT R8, R8, 0xff, RZ, 0xc0, !PT ;  /* 0x000000ff08087812 */ /* 0x000fe400078ec0ff */
[----:B------:R-:W-:Y:S02]  /*62b0*/  SHF.R.U32.HI R9, RZ, 0x8, R6 ;  /* 0x00000008ff097819 */ /* 0x000fe40000011606 */
[----:B------:R-:W-:Y:S02]  /*62c0*/  SHF.R.U32.HI R6, RZ, 0x10, R4 ;  /* 0x00000010ff067819 */ /* 0x000fe40000011604 */
[----:B------:R-:W-:Y:S01]  /*62d0*/  PRMT R8, R8, 0x5410, R16 ;  /* 0x0000541008087816 */ /* 0x000fe20000000010 */
[----:B-1----:R-:W-:Y:S01]  /*62e0*/  FFMA.FTZ R7, R119, c[0x0][0x23c], -R2 ;  /* 0x00008f0077077a23 */ /* 0x002fe20000010802 */
[----:B------:R-:W-:-:S02]  /*62f0*/  PRMT R16, R10, 0x5410, R9 ;  /* 0x000054100a107816 */ /* 0x000fc40000000009 */
[----:B------:R-:W-:Y:S01]  /*6300*/  SHF.R.U32.HI R10, RZ, 0x18, R4 ;  /* 0x00000018ff0a7819 */ /* 0x000fe20000011604 */
[----:B------:R1:W2:Y:S01]  /*6310*/  MUFU.EX2 R216, R7 ;  /* 0x0000000700d87308 */ /* 0x0002a20000000800 */
[----:B------:R-:W-:Y:S01]  /*6320*/  LOP3.LUT R9, R6, 0xff, RZ, 0xc0, !PT ;  /* 0x000000ff06097812 */ /* 0x000fe200078ec0ff */
[--C-:B------:R-:W-:Y:S01]  /*6330*/  HSET2.LE.AND R4, R11, R157.reuse, PT ;  /* 0x0000009d0b047233 */ /* 0x100fe20003803000 */
[----:B---3--:R-:W-:Y:S02]  /*6340*/  F2FP.PACK_AB R6, R221, R222 ;  /* 0x000000dedd06723e */ /* 0x008fe400000000ff */
[----:B------:R-:W-:Y:S02]  /*6350*/  PRMT R9, R9, 0x5410, R10 ;  /* 0x0000541009097816 */ /* 0x000fe4000000000a */
[----:B------:R-:W-:Y:S01]  /*6360*/  LOP3.LUT R10, R4, R6, RZ, 0xc0, !PT ;  /* 0x00000006040a7212 */ /* 0x000fe200078ec0ff */
[----:B------:R-:W-:Y:S01]  /*6370*/  HSET2.LE.AND R4, R16, R157, PT ;  /* 0x0000009d10047233 */ /* 0x000fe20003803000 */
[----:B----4-:R-:W-:Y:S01]  /*6380*/  F2FP.PACK_AB R11, R219, R220 ;  /* 0x000000dcdb0b723e */ /* 0x010fe200000000ff */
[----:B------:R-:W-:Y:S01]  /*6390*/  FFMA.FTZ R16, R124, c[0x0][0x23c], -R0 ;  /* 0x00008f007c107a23 */ /* 0x000fe20000010800 */
[----:B------:R-:W-:-:S03]  /*63a0*/  F2FP.PACK_AB R6, R223, R224 ;  /* 0x000000e0df06723e */ /* 0x000fc600000000ff */
[----:B------:R-:W-:Y:S01]  /*63b0*/  MUFU.EX2 R215, R16 ;  /* 0x0000001000d77308 */ /* 0x000fe20000000800 */
[--C-:B-1----:R-:W-:Y:S01]  /*63c0*/  HSET2.LE.AND R7, R8, R157.reuse, PT ;  /* 0x0000009d08077233 */ /* 0x102fe20003803000 */
[----:B------:R-:W-:Y:S02]  /*63d0*/  FFMA.FTZ R8, R118, c[0x0][0x23c], -R0 ;  /* 0x00008f0076087a23 */ /* 0x000fe40000010800 */
[----:B------:R-:W-:Y:S02]  /*63e0*/  HMMA.16816.F32 R116, R12, R98, R44 ;  /* 0x000000620c74723c */ /* 0x000fe4000000182c */
[----:B------:R-:W-:Y:S02]  /*63f0*/  LOP3.LUT R11, R7, R11, RZ, 0xc0, !PT ;  /* 0x0000000b070b7212 */ /* 0x000fe400078ec0ff */
[----:B------:R1:W-:Y:S01]  /*6400*/  MUFU.EX2 R217, R8 ;  /* 0x0000000800d97308 */ /* 0x0003e20000000800 */
[----:B------:R-:W-:Y:S01]  /*6410*/  HSET2.LE.AND R7, R9, R157, PT ;  /* 0x0000009d09077233 */ /* 0x000fe20003803000 */
[----:B--2---:R-:W-:Y:S01]  /*6420*/  F2FP.PACK_AB R9, R216, R218 ;  /* 0x000000dad809723e */ /* 0x004fe200000000ff */
[----:B------:R-:W-:-:S03]  /*6430*/  FFMA.FTZ R13, R110, c[0x0][0x23c], -R2 ;  /* 0x00008f006e0d7a23 */ /* 0x000fc60000010802 */
[----:B------:R-:W-:Y:S01]  /*6440*/  LOP3.LUT R9, R7, R9, RZ, 0xc0, !PT ;  /* 0x0000000907097212 */ /* 0x000fe200078ec0ff */
[--C-:B------:R-:W-:Y:S01]  /*6450*/  FFMA.FTZ R7, R109, c[0x0][0x23c], -R0.reuse ;  /* 0x00008f006d077a23 */ /* 0x100fe20000010800 */
[----:B------:R-:W-:Y:S01]  /*6460*/  MUFU.EX2 R212, R13 ;  /* 0x0000000d00d47308 */ /* 0x000fe20000000800 */
[----:B-1----:R-:W-:Y:S01]  /*6470*/  LOP3.LUT R8, R4, R6, RZ, 0xc0, !PT ;  /* 0x0000000604087212 */ /* 0x002fe200078ec0ff */
[----:B------:R-:W-:Y:S01]  /*6480*/  FFMA.FTZ R4, R108, c[0x0][0x23c], -R0 ;  /* 0x00008f006c047a23 */ /* 0x000fe20000010800 */
[----:B------:R-:W-:-:S05]  /*6490*/  LOP3.LUT R6, R17, UR7, R156, 0x96, !PT ;  /* 0x0000000711067c12 */ /* 0x000fca000f8e969c */
[----:B------:R1:W-:Y:S01]  /*64a0*/  MUFU.EX2 R213, R7 ;  /* 0x0000000700d57308 */ /* 0x0003e20000000800 */
[C---:B------:R-:W-:Y:S07]  /*64b0*/  HMMA.16816.F32 R32, R8.reuse, R64, RZ ;  /* 0x000000400820723c */ /* 0x040fee00000018ff */
[----:B------:R2:W3:Y:S01]  /*64c0*/  MUFU.EX2 R214, R4 ;  /* 0x0000000400d67308 */ /* 0x0004e20000000800 */
[----:B------:R-:W-:Y:S01]  /*64d0*/  HMMA.16816.F32 R36, R8, R56, RZ ;  /* 0x000000380824723c */ /* 0x000fe200000018ff */
[----:B-1----:R-:W-:-:S07]  /*64e0*/  IMAD.WIDE.U32 R6, R6, -0x2daee0ad, RZ ;  /* 0xd2511f5306067825 */ /* 0x002fce00078e00ff */
[C---:B------:R-:W-:Y:S01]  /*64f0*/  HMMA.16816.F32 R56, R8.reuse, R58, RZ ;  /* 0x0000003a0838723c */ /* 0x040fe200000018ff */
[C---:B------:R-:W-:Y:S02]  /*6500*/  LOP3.LUT R12, R6.reuse, 0xffff, RZ, 0xc0, !PT ;  /* 0x0000ffff060c7812 */ /* 0x040fe400078ec0ff */
[----:B------:R-:W-:Y:S02]  /*6510*/  LOP3.LUT R14, R6, 0xff, RZ, 0xc0, !PT ;  /* 0x000000ff060e7812 */ /* 0x000fe400078ec0ff */
[----:B--2---:R-:W-:Y:S02]  /*6520*/  LOP3.LUT R4, R21, UR15, R54, 0x96, !PT ;  /* 0x0000000f15047c12 */ /* 0x004fe4000f8e9636 */
[----:B------:R-:W-:Y:S01]  /*6530*/  SHF.R.U32.HI R18, RZ, 0x18, R6 ;  /* 0x00000018ff127819 */ /* 0x000fe20000011606 */
[----:B------:R-:W-:Y:S01]  /*6540*/  HMMA.16816.F32 R48, R8, R66, RZ ;  /* 0x000000420830723c */ /* 0x000fe200000018ff */
[----:B------:R-:W-:Y:S01]  /*6550*/  SHF.R.U32.HI R12, RZ, 0x8, R12 ;  /* 0x00000008ff0c7819 */ /* 0x000fe2000001160c */
[----:B------:R-:W-:-:S03]  /*6560*/  IMAD.WIDE.U32 R22, R4, -0x2daee0ad, RZ ;  /* 0xd2511f5304167825 */ /* 0x000fc600078e00ff */
[----:B------:R-:W-:Y:S01]  /*6570*/  PRMT R14, R14, 0x5410, R12 ;  /* 0x000054100e0e7816 */ /* 0x000fe2000000000c */
[----:B------:R-:W-:Y:S01]  /*6580*/  FFMA.FTZ R4, R125, c[0x0][0x23c], -R2 ;  /* 0x00008f007d047a23 */ /* 0x000fe20000010802 */
[----:B------:R-:W-:Y:S01]  /*6590*/  LOP3.LUT R19, R23, UR12, R60, 0x96, !PT ;  /* 0x0000000c17137c12 */ /* 0x000fe2000f8e963c */
[----:B------:R-:W-:Y:S01]  /*65a0*/  FFMA.FTZ R12, R148, c[0x0][0x23c], -R2 ;  /* 0x00008f00940c7a23 */ /* 0x000fe20000010802 */
[C---:B------:R-:W-:Y:S01]  /*65b0*/  HMMA.16816.F32 R28, R8.reuse, R76, RZ ;  /* 0x0000004c081c723c */ /* 0x040fe200000018ff */
[----:B------:R1:W-:Y:S07]  /*65c0*/  MUFU.EX2 R211, R4 ;  /* 0x0000000400d37308 */ /* 0x0003ee0000000800 */
[C---:B------:R-:W-:Y:S01]  /*65d0*/  HMMA.16816.F32 R44, R8.reuse, R78, RZ ;  /* 0x0000004e082c723c */ /* 0x040fe200000018ff */
[----:B------:R2:W-:Y:S07]  /*65e0*/  MUFU.EX2 R209, R12 ;  /* 0x0000000c00d17308 */ /* 0x0005ee0000000800 */
[----:B------:R-:W-:Y:S01]  /*65f0*/  HMMA.16816.F32 R24, R8, R84, RZ ;  /* 0x000000540818723c */ /* 0x000fe200000018ff */
[----:B-1----:R-:W-:-:S02]  /*6600*/  LOP3.LUT R4, R7, UR16, R62, 0x96, !PT ;  /* 0x0000001007047c12 */ /* 0x002fc4000f8e963e */
[----:B------:R-:W-:Y:S01]  /*6610*/  SHF.R.U32.HI R7, RZ, 0x10, R6 ;  /* 0x00000010ff077819 */ /* 0x000fe20000011606 */
[----:B------:R-:W-:Y:S01]  /*6620*/  FFMA.FTZ R6, R111, c[0x0][0x23c], -R2 ;  /* 0x00008f006f067a23 */ /* 0x000fe20000010802 */
[C---:B------:R-:W-:Y:S02]  /*6630*/  LOP3.LUT R17, R4.reuse, 0xff, RZ, 0xc0, !PT ;  /* 0x000000ff04117812 */ /* 0x040fe400078ec0ff */
[----:B------:R-:W-:Y:S01]  /*6640*/  LOP3.LUT R15, R7, 0xff, RZ, 0xc0, !PT ;  /* 0x000000ff070f7812 */ /* 0x000fe200078ec0ff */
[----:B------:R1:W4:Y:S01]  /*6650*/  MUFU.EX2 R210, R6 ;  /* 0x0000000600d27308 */ /* 0x0003220000000800 */
[----:B------:R-:W-:Y:S01]  /*6660*/  LOP3.LUT R7, R4, 0xffff, RZ, 0xc0, !PT ;  /* 0x0000ffff04077812 */ /* 0x000fe200078ec0ff */
[----:B------:R-:W-:Y:S01]  /*6670*/  HMMA.16816.F32 R60, R8, R86, RZ ;  /* 0x00000056083c723c */ /* 0x000fe200000018ff */
[----:B------:R-:W-:Y:S02]  /*6680*/  SHF.R.U32.HI R16, RZ, 0x18, R4 ;  /* 0x00000018ff107819 */ /* 0x000fe40000011604 */
[----:B------:R-:W-:-:S02]  /*6690*/  SHF.R.U32.HI R13, RZ, 0x8, R7 ;  /* 0x00000008ff0d7819 */ /* 0x000fc40000011607 */
[----:B--2---:R-:W-:Y:S02]  /*66a0*/  PRMT R12, R15, 0x5410, R18 ;  /* 0x000054100f0c7816 */ /* 0x004fe40000000012 */
[----:B------:R-:W-:Y:S01]  /*66b0*/  PRMT R13, R17, 0x5410, R13 ;  /* 0x00005410110d7816 */ /* 0x000fe2000000000d */
[----:B------:R-:W-:Y:S01]  /*66c0*/  FFMA.FTZ R8, R126, c[0x0][0x23c], -R5 ;  /* 0x00008f007e087a23 */ /* 0x000fe20000010805 */
[--C-:B------:R-:W-:Y:S02]  /*66d0*/  LOP3.LUT R17, R53, UR13, R20.reuse, 0x96, !PT ;  /* 0x0000000d35117c12 */ /* 0x100fe4000f8e9614 */
[----:B------:R-:W-:Y:S01]  /*66e0*/  LOP3.LUT R10, R233, UR13, R20, 0x96, !PT ;  /* 0x0000000de90a7c12 */ /* 0x000fe2000f8e9614 */
[----:B------:R2:W-:Y:S01]  /*66f0*/  MUFU.EX2 R208, R8 ;  /* 0x0000000800d07308 */ /* 0x0005e20000000800 */
[----:B-1----:R-:W-:Y:S01]  /*6700*/  SHF.R.U32.HI R6, RZ, 0x10, R4 ;  /* 0x00000010ff067819 */ /* 0x002fe20000011604 */
[----:B------:R-:W-:Y:S02]  /*6710*/  HSET2.LE.AND R4, R14, R157, PT ;  /* 0x0000009d0e047233 */ /* 0x000fe40003803000 */
[----:B------:R-:W-:Y:S01]  /*6720*/  IMAD.WIDE.U32 R76, R10, -0x2daee0ad, RZ ;  /* 0xd2511f530a4c7825 */ /* 0x000fe200078e00ff */
[----:B------:R-:W-:-:S02]  /*6730*/  LOP3.LUT R7, R6, 0xff, RZ, 0xc0, !PT ;  /* 0x000000ff06077812 */ /* 0x000fc400078ec0ff */
[----:B---3--:R-:W-:Y:S02]  /*6740*/  F2FP.PACK_AB R6, R213, R214 ;  /* 0x000000d6d506723e */ /* 0x008fe400000000ff */
[----:B------:R-:W-:Y:S01]  /*6750*/  PRMT R16, R7, 0x5410, R16 ;  /* 0x0000541007107816 */ /* 0x000fe20000000010 */
[--C-:B------:R-:W-:Y:S01]  /*6760*/  HSET2.LE.AND R7, R13, R157.reuse, PT ;  /* 0x0000009d0d077233 */ /* 0x100fe20003803000 */
[----:B------:R-:W-:Y:S01]  /*6770*/  LOP3.LUT R14, R4, R6, RZ, 0xc0, !PT ;  /* 0x00000006040e7212 */ /* 0x000fe200078ec0ff */
[--C-:B------:R-:W-:Y:S01]  /*6780*/  HSET2.LE.AND R4, R12, R157.reuse, PT ;  /* 0x0000009d0c047233 */ /* 0x100fe20003803000 */
[----:B----4-:R-:W-:Y:S02]  /*6790*/  F2FP.PACK_AB R6, R210, R212 ;  /* 0x000000d4d206723e */ /* 0x010fe400000000ff */
[----:B------:R-:W-:Y:S01]  /*67a0*/  F2FP.PACK_AB R12, R215, R217 ;  /* 0x000000d9d70c723e */ /* 0x000fe200000000ff */
[----:B--2---:R-:W-:Y:S01]  /*67b0*/  FFMA.FTZ R8, R127, c[0x0][0x23c], -R5 ;  /* 0x00008f007f087a23 */ /* 0x004fe20000010805 */
[----:B------:R-:W-:Y:S01]  /*67c0*/  LOP3.LUT R15, R4, R6, RZ, 0xc0, !PT ;  /* 0x00000006040f7212 */ /* 0x000fe200078ec0ff */
[----:B------:R-:W-:Y:S01]  /*67d0*/  HSET2.LE.AND R4, R16, R157, PT ;  /* 0x0000009d10047233 */ /* 0x000fe20003803000 */
[----:B------:R-:W-:Y:S01]  /*67e0*/  F2FP.PACK_AB R6, R209, R211 ;  /* 0x000000d3d106723e */ /* 0x000fe200000000ff */
[----:B------:R-:W-:Y:S01]  /*67f0*/  IMAD.WIDE.U32 R16, R17, -0x2daee0ad, RZ ;  /* 0xd2511f5311107825 */ /* 0x000fe200078e00ff */
[----:B------:R-:W-:Y:S01]  /*6800*/  LOP3.LUT R12, R7, R12, RZ, 0xc0, !PT ;  /* 0x0000000c070c7212 */ /* 0x000fe200078ec0ff */
[----:B------:R1:W-:Y:S01]  /*6810*/  MUFU.EX2 R183, R8 ;  /* 0x0000000800b77308 */ /* 0x0003e20000000800 */
[----:B------:R-:W-:Y:S01]  /*6820*/  LOP3.LUT R13, R4, R6, RZ, 0xc0, !PT ;  /* 0x00000006040d7212 */ /* 0x000fe200078ec0ff */
[----:B------:R-:W-:Y:S01]  /*6830*/  IMAD.WIDE.U32 R6, R19, -0x326172a9, RZ ;  /* 0xcd9e8d5713067825 */ /* 0x000fe200078e00ff */
[----:B------:R-:W-:-:S04]  /*6840*/  LOP3.LUT R4, R17, UR10, R22, 0x96, !PT ;  /* 0x0000000a11047c12 */ /* 0x000fc8000f8e9616 */
[----:B------:R-:W-:Y:S01]  /*6850*/  LOP3.LUT R7, R7, UR11, R52, 0x96, !PT ;  /* 0x0000000b07077c12 */ /* 0x000fe2000f8e9634 */
[----:B------:R-:W-:Y:S01]  /*6860*/  IMAD.WIDE.U32 R42, R4, -0x326172a9, RZ ;  /* 0xcd9e8d57042a7825 */ /* 0x000fe200078e00ff */
[----:B------:R-:W-:Y:S04]  /*6870*/  HMMA.16816.F32 R52, R12, R88, R32 ;  /* 0x000000580c34723c */ /* 0x000fe80000001820 */
[----:B------:R-:W-:Y:S01]  /*6880*/  LOP3.LUT R4, R43, UR9, R6, 0x96, !PT ;  /* 0x000000092b047c12 */ /* 0x000fe2000f8e9606 */
[----:B------:R-:W-:-:S03]  /*6890*/  IMAD.WIDE.U32 R6, R7, -0x2daee0ad, RZ ;  /* 0xd2511f5307067825 */ /* 0x000fc600078e00ff */
[C---:B------:R-:W-:Y:S01]  /*68a0*/  HMMA.16816.F32 R64, R12.reuse, R80, R36 ;  /* 0x000000500c40723c */ /* 0x040fe20000001824 */
[----:B------:R-:W-:Y:S01]  /*68b0*/  IMAD.WIDE.U32 R40, R4, -0x2daee0ad, RZ ;  /* 0xd2511f5304287825 */ /* 0x000fe200078e00ff */
[----:B------:R-:W-:Y:S01]  /*68c0*/  LOP3.LUT R4, R21, UR15, R182, 0x96, !PT ;  /* 0x0000000f15047c12 */ /* 0x000fe2000f8e96b6 */
[----:B------:R-:W-:Y:S01]  /*68d0*/  LDSM.16.MT88.4 R36, [R187+0x7000] ;  /* 0x00700000bb24783b */ /* 0x000fe20000004200 */
[----:B------:R-:W-:Y:S01]  /*68e0*/  LOP3.LUT R7, R7, UR8, R16, 0x96, !PT ;  /* 0x0000000807077c12 */ /* 0x000fe2000f8e9610 */
[----:B-1----:R-:W-:Y:S01]  /*68f0*/  FFMA.FTZ R8, R149, c[0x0][0x23c], -R5 ;  /* 0x00008f0095087a23 */ /* 0x002fe20000010805 */
[----:B------:R-:W-:Y:S01]  /*6900*/  LOP3.LUT R6, R41, UR6, R6, 0x96, !PT ;  /* 0x0000000629067c12 */ /* 0x000fe2000f8e9606 */
[----:B------:R-:W-:Y:S01]  /*6910*/  LDSM.16.MT88.4 R20, [R188+0x7000] ;  /* 0x00700000bc14783b */ /* 0x000fe20000004200 */
[----:B------:R-:W-:Y:S01]  /*6920*/  HMMA.16816.F32 R108, R12, R96, R28 ;  /* 0x000000600c6c723c */ /* 0x000fe2000000181c */
[----:B------:R1:W-:Y:S01]  /*6930*/  MUFU.EX2 R182, R8 ;  /* 0x0000000800b67308 */ /* 0x0003e20000000800 */
[----:B------:R-:W-:Y:S01]  /*6940*/  IMAD.WIDE.U32 R32, R7, -0x326172a9, RZ ;  /* 0xcd9e8d5707207825 */ /* 0x000fe200078e00ff */
[----:B------:R-:W2:Y:S03]  /*6950*/  LDSM.16.MT88.4 R28, [R185+0x7000] ;  /* 0x00700000b91c783b */ /* 0x000ea60000004200 */
[----:B------:R-:W-:-:S02]  /*6960*/  IMAD.WIDE.U32 R6, R6, -0x326172a9, RZ ;  /* 0xcd9e8d5706067825 */ /* 0x000fc400078e00ff */
[C---:B------:R-:W-:Y:S01]  /*6970*/  HMMA.16816.F32 R124, R12.reuse, R100, R24 ;  /* 0x000000640c7c723c */ /* 0x040fe20000001818 */
[----:B------:R-:W3:Y:S02]  /*6980*/  LDSM.16.MT88.4 R24, [R186+0x7000] ;  /* 0x00700000ba18783b */ /* 0x000ee40000004200 */
[----:B------:R-:W-:Y:S02]  /*6990*/  LOP3.LUT R16, R6, 0xff, RZ, 0xc0, !PT ;  /* 0x000000ff06107812 */ /* 0x000fe400078ec0ff */
[--C-:B------:R-:W-:Y:S02]  /*69a0*/  SHF.R.U32.HI R17, RZ, 0x10, R6.reuse ;  /* 0x00000010ff117819 */ /* 0x100fe40000011606 */
[----:B------:R-:W-:Y:S01]  /*69b0*/  SHF.R.U32.HI R18, RZ, 0x18, R6 ;  /* 0x00000018ff127819 */ /* 0x000fe20000011606 */
[----:B------:R-:W-:Y:S01]  /*69c0*/  HMMA.16816.F32 R56, R12, R82, R56 ;  /* 0x000000520c38723c */ /* 0x000fe20000001838 */
[----:B-1----:R-:W-:-:S04]  /*69d0*/  IMAD.WIDE.U32 R8, R4, -0x2daee0ad, RZ ;  /* 0xd2511f5304087825 */ /* 0x002fc800078e00ff */
[----:B------:R-:W-:Y:S01]  /*69e0*/  FFMA.FTZ R4, R150, c[0x0][0x23c], -R5 ;  /* 0x00008f0096047a23 */ /* 0x000fe20000010805 */
[----:B------:R-:W-:Y:S01]  /*69f0*/  LOP3.LUT R19, R77, UR10, R8, 0x96, !PT ;  /* 0x0000000a4d137c12 */ /* 0x000fe2000f8e9608 */
[----:B------:R-:W-:Y:S01]  /*6a00*/  FFMA.FTZ R8, R152, c[0x0][0x23c], -R3 ;  /* 0x00008f0098087a23 */ /* 0x000fe20000010803 */
[----:B------:R-:W-:Y:S01]  /*6a10*/  LOP3.LUT R34, R9, UR12, R92, 0x96, !PT ;  /* 0x0000000c09227c12 */ /* 0x000fe2000f8e965c */
[----:B------:R1:W-:Y:S01]  /*6a20*/  MUFU.EX2 R181, R4 ;  /* 0x0000000400b57308 */ /* 0x0003e20000000800 */
[C---:B------:R-:W-:Y:S01]  /*6a30*/  HMMA.16816.F32 R48, R12.reuse, R90, R48 ;  /* 0x0000005a0c30723c */ /* 0x040fe20000001830 */
[----:B------:R-:W-:Y:S01]  /*6a40*/  IMAD.WIDE.U32 R92, R19, -0x326172a9, RZ ;  /* 0xcd9e8d57135c7825 */ /* 0x000fe200078e00ff */
[----:B------:R-:W4:Y:S05]  /*6a50*/  LDSM.16.MT88.4 R88, [R185+0x7800] ;  /* 0x00780000b958783b */ /* 0x000f2a0000004200 */
[----:B------:R5:W-:Y:S01]  /*6a60*/  MUFU.EX2 R156, R8 ;  /* 0x00000008009c7308 */ /* 0x000be20000000800 */
[----:B------:R-:W-:Y:S01]  /*6a70*/  HMMA.16816.F32 R44, R12, R98, R44 ;  /* 0x000000620c2c723c */ /* 0x000fe2000000182c */
[----:B-1----:R-:W-:-:S07]  /*6a80*/  LOP3.LUT R4, R7, UR17, R32, 0x96, !PT ;  /* 0x0000001107047c12 */ /* 0x002fce000f8e9620 */
[----:B------:R-:W-:Y:S01]  /*6a90*/  HMMA.16816.F32 R60, R12, R102, R60 ;  /* 0x000000660c3c723c */ /* 0x000fe2000000183c */
[----:B------:R-:W-:Y:S02]  /*6aa0*/  LOP3.LUT R7, R6, 0xffff, RZ, 0xc0, !PT ;  /* 0x0000ffff06077812 */ /* 0x000fe400078ec0ff */
[C---:B------:R-:W-:Y:S02]  /*6ab0*/  LOP3.LUT R6, R4.reuse, 0xffff, RZ, 0xc0, !PT ;  /* 0x0000ffff04067812 */ /* 0x040fe400078ec0ff */
[----:B------:R-:W-:Y:S02]  /*6ac0*/  LOP3.LUT R11, R4, 0xff, RZ, 0xc0, !PT ;  /* 0x000000ff040b7812 */ /* 0x000fe400078ec0ff */
[--C-:B-----5:R-:W-:Y:S02]  /*6ad0*/  SHF.R.U32.HI R8, RZ, 0x10, R4.reuse ;  /* 0x00000010ff087819 */ /* 0x120fe40000011604 */
[----:B------:R-:W-:Y:S02]  /*6ae0*/  SHF.R.U32.HI R9, RZ, 0x18, R4 ;  /* 0x00000018ff097819 */ /* 0x000fe40000011604 */
[----:B------:R-:W-:Y:S01]  /*6af0*/  SHF.R.U32.HI R10, RZ, 0x8, R7 ;  /* 0x00000008ff0a7819 */ /* 0x000fe20000011607 */
[--C-:B------:R-:W-:Y:S01]  /*6b00*/  FFMA.FTZ R7, R151, c[0x0][0x23c], -R3.reuse ;  /* 0x00008f0097077a23 */ /* 0x100fe20000010803 */
[----:B------:R-:W-:Y:S01]  /*6b10*/  SHF.R.U32.HI R4, RZ, 0x8, R6 ;  /* 0x00000008ff047819 */ /* 0x000fe20000011606 */
[----:B------:R-:W-:Y:S01]  /*6b20*/  FFMA.FTZ R6, R153, c[0x0][0x23c], -R3 ;  /* 0x00008f0099067a23 */ /* 0x000fe20000010803 */
[----:B------:R-:W-:Y:S01]  /*6b30*/  PRMT R10, R16, 0x5410, R10 ;  /* 0x00005410100a7816 */ /* 0x000fe2000000000a */
[----:B------:R1:W5:Y:S01]  /*6b40*/  MUFU.EX2 R152, R7 ;  /* 0x0000000700987308 */ /* 0x0003620000000800 */
[----:B------:R-:W-:-:S05]  /*6b50*/  PRMT R4, R11, 0x5410, R4 ;  /* 0x000054100b047816 */ /* 0x000fca0000000004 */
[----:B------:R-:W-:Y:S02]  /*6b60*/  HSET2.LE.AND R4, R4, R157, PT ;  /* 0x0000009d04047233 */ /* 0x000fe40003803000 */
[----:B------:R2:W-:Y:S01]  /*6b70*/  MUFU.EX2 R151, R6 ;  /* 0x0000000600977308 */ /* 0x0005e20000000800 */
[----:B-1----:R-:W-:Y:S02]  /*6b80*/  LOP3.LUT R7, R8, 0xff, RZ, 0xc0, !PT ;  /* 0x000000ff08077812 */ /* 0x002fe400078ec0ff */
[----:B------:R-:W-:Y:S02]  /*6b90*/  LOP3.LUT R8, R17, 0xff, RZ, 0xc0, !PT ;  /* 0x000000ff11087812 */ /* 0x000fe400078ec0ff */
[----:B------:R-:W-:Y:S02]  /*6ba0*/  PRMT R7, R7, 0x5410, R9 ;  /* 0x0000541007077816 */ /* 0x000fe40000000009 */
[----:B------:R-:W-:Y:S01]  /*6bb0*/  PRMT R11, R8, 0x5410, R18 ;  /* 0x00005410080b7816 */ /* 0x000fe20000000012 */
[----:B--2---:R-:W-:-:S02]  /*6bc0*/  FFMA.FTZ R6, R154, c[0x0][0x23c], -R3 ;  /* 0x00008f009a067a23 */ /* 0x004fc40000010803 */
[----:B------:R-:W-:Y:S01]  /*6bd0*/  HSET2.LE.AND R7, R7, R157, PT ;  /* 0x0000009d07077233 */ /* 0x000fe20003803000 */
[----:B-----5:R-:W-:Y:S01]  /*6be0*/  F2FP.PACK_AB R9, R152, R156 ;  /* 0x0000009c9809723e */ /* 0x020fe200000000ff */
[----:B------:R1:W2:Y:S03]  /*6bf0*/  MUFU.EX2 R150, R6 ;  /* 0x0000000600967308 */ /* 0x0002a60000000800 */
[----:B------:R-:W-:Y:S01]  /*6c00*/  LOP3.LUT R9, R7, R9, RZ, 0xc0, !PT ;  /* 0x0000000907097212 */ /* 0x000fe200078ec0ff */
[----:B------:R-:W-:-:S04]  /*6c10*/  FFMA.FTZ R7, R161, c[0x0][0x23c], -R0 ;  /* 0x00008f00a1077a23 */ /* 0x000fc80000010800 */
[----:B------:R5:W-:Y:S01]  /*6c20*/  MUFU.EX2 R149, R7 ;  /* 0x0000000700957308 */ /* 0x000be20000000800 */
[----:B-1----:R-:W-:-:S04]  /*6c30*/  F2FP.PACK_AB R6, R183, R208 ;  /* 0x000000d0b706723e */ /* 0x002fc800000000ff */
[----:B------:R-:W-:Y:S01]  /*6c40*/  LOP3.LUT R8, R4, R6, RZ, 0xc0, !PT ;  /* 0x0000000604087212 */ /* 0x000fe200078ec0ff */
[----:B------:R-:W-:Y:S01]  /*6c50*/  HSET2.LE.AND R4, R10, R157, PT ;  /* 0x0000009d0a047233 */ /* 0x000fe20003803000 */
[----:B------:R-:W-:-:S04]  /*6c60*/  F2FP.PACK_AB R6, R181, R182 ;  /* 0x000000b6b506723e */ /* 0x000fc800000000ff */
[----:B------:R-:W-:Y:S01]  /*6c70*/  LOP3.LUT R10, R4, R6, RZ, 0xc0, !PT ;  /* 0x00000006040a7212 */ /* 0x000fe200078ec0ff */
[----:B------:R-:W-:Y:S01]  /*6c80*/  HSET2.LE.AND R4, R11, R157, PT ;  /* 0x0000009d0b047233 */ /* 0x000fe20003803000 */
[----:B--2---:R-:W-:-:S04]  /*6c90*/  F2FP.PACK_AB R6, R150, R151 ;  /* 0x000000979606723e */ /* 0x004fc800000000ff */
[----:B------:R-:W-:Y:S01]  /*6ca0*/  LOP3.LUT R11, R4, R6, RZ, 0xc0, !PT ;  /* 0x00000006040b7212 */ /* 0x000fe200078ec0ff */
[----:B-----5:R-:W-:-:S04]  /*6cb0*/  IMAD.WIDE.U32 R6, R34, -0x326172a9, RZ ;  /* 0xcd9e8d5722067825 */ /* 0x020fc800078e00ff */
[----:B------:R-:W-:Y:S01]  /*6cc0*/  FFMA.FTZ R4, R160, c[0x0][0x23c], -R0 ;  /* 0x00008f00a0047a23 */ /* 0x000fe20000010800 */
[----:B------:R-:W-:Y:S01]  /*6cd0*/  LOP3.LUT R6, R93, UR9, R6, 0x96, !PT ;  /* 0x000000095d067c12 */ /* 0x000fe2000f8e9606 */
[----:B------:R-:W-:Y:S02]  /*6ce0*/  HMMA.16816.F32 R80, R8, R28, R144 ;  /* 0x0000001c0850723c */ /* 0x000fe40000001890 */
[----:B------:R1:W2:Y:S02]  /*6cf0*/  MUFU.EX2 R148, R4 ;  /* 0x0000000400947308 */ /* 0x0002a40000000800 */
[----:B------:R-:W-:-:S04]  /*6d00*/  IMAD.WIDE.U32 R34, R6, -0x2daee0ad, RZ ;  /* 0xd2511f5306227825 */ /* 0x000fc800078e00ff */
[C---:B------:R-:W-:Y:S08]  /*6d10*/  HMMA.16816.F32 R96, R8.reuse, R20, R140 ;  /* 0x000000140860723c */ /* 0x040ff0000000188c */
[----:B---3--:R-:W-:Y:S01]  /*6d20*/  HMMA.16816.F32 R112, R8, R24, R136 ;  /* 0x000000180870723c */ /* 0x008fe20000001888 */
[----:B-1----:R-:W-:Y:S01]  /*6d30*/  LOP3.LUT R4, R7, UR11, R232, 0x96, !PT ;  /* 0x0000000b07047c12 */ /* 0x002fe2000f8e96e8 */
[----:B------:R-:W-:-:S04]  /*6d40*/  FFMA.FTZ R7, R155, c[0x0][0x23c], -R0 ;  /* 0x00008f009b077a23 */ /* 0x000fc80000010800 */
[----:B------:R-:W-:Y:S01]  /*6d50*/  IMAD.WIDE.U32 R12, R4, -0x2daee0ad, RZ ;  /* 0xd2511f53040c7825 */ /* 0x000fe200078e00ff */
[----:B------:R1:W-:Y:S01]  /*6d60*/  MUFU.EX2 R74, R7 ;  /* 0x00000007004a7308 */ /* 0x0003e20000000800 */
[C---:B------:R-:W-:Y:S02]  /*6d70*/  HMMA.16816.F32 R128, R8.reuse, R36, R128 ;  /* 0x000000240880723c */ /* 0x040fe40000001880 */
[----:B------:R-:W-:Y:S01]  /*6d80*/  FFMA.FTZ R4, R158, c[0x0][0x23c], -R0 ;  /* 0x00008f009e047a23 */ /* 0x000fe20000010800 */
[----:B------:R-:W-:Y:S02]  /*6d90*/  LOP3.LUT R6, R35, UR6, R12, 0x96, !PT ;  /* 0x0000000623067c12 */ /* 0x000fe4000f8e960c */
[----:B------:R-:W-:Y:S01]  /*6da0*/  LOP3.LUT R14, R13, UR8, R76, 0x96, !PT ;  /* 0x000000080d0e7c12 */ /* 0x000fe2000f8e964c */
[----:B------:R-:W-:Y:S01]  /*6db0*/  FFMA.FTZ R13, R159, c[0x0][0x23c], -R2 ;  /* 0x00008f009f0d7a23 */ /* 0x000fe20000010802 */
[----:B------:R3:W-:Y:S01]  /*6dc0*/  MUFU.EX2 R73, R4 ;  /* 0x0000000400497308 */ /* 0x0007e20000000800 */
[----:B------:R-:W-:Y:S02]  /*6dd0*/  HMMA.16816.F32 R84, R8, R30, R132 ;  /* 0x0000001e0854723c */ /* 0x000fe40000001884 */
[----:B------:R-:W-:-:S04]  /*6de0*/  IMAD.WIDE.U32 R18, R14, -0x326172a9, RZ ;  /* 0xcd9e8d570e127825 */ /* 0x000fc800078e00ff */
[----:B-1----:R-:W-:Y:S01]  /*6df0*/  IMAD.WIDE.U32 R6, R6, -0x326172a9, RZ ;  /* 0xcd9e8d5706067825 */ /* 0x002fe200078e00ff */
[----:B------:R-:W-:Y:S01]  /*6e00*/  MUFU.EX2 R68, R13 ;  /* 0x0000000d00447308 */ /* 0x000fe20000000800 */
[C---:B------:R-:W-:Y:S01]  /*6e10*/  HMMA.16816.F32 R100, R8.reuse, R22, R120 ;  /* 0x000000160864723c */ /* 0x040fe20000001878 */
[----:B------:R-:W-:Y:S02]  /*6e20*/  LDSM.16.MT88.4 R120, [R186+0x7800] ;  /* 0x00780000ba78783b */ /* 0x000fe40000004200 */
[----:B------:R-:W-:Y:S02]  /*6e30*/  LOP3.LUT R12, R6, 0xff, RZ, 0xc0, !PT ;  /* 0x000000ff060c7812 */ /* 0x000fe400078ec0ff */
[----:B------:R-:W-:Y:S01]  /*6e40*/  SHF.R.U32.HI R16, RZ, 0x18, R6 ;  /* 0x00000018ff107819 */ /* 0x000fe20000011606 */
[----:B---3--:R-:W-:Y:S02]  /*6e50*/  FFMA.FTZ R4, R163, c[0x0][0x23c], -R2 ;  /* 0x00008f00a3047a23 */ /* 0x008fe40000010802 */
[C---:B------:R-:W-:Y:S02]  /*6e60*/  HMMA.16816.F32 R116, R8.reuse, R26, R116 ;  /* 0x0000001a0874723c */ /* 0x040fe40000001874 */
[----:B------:R1:W-:Y:S06]  /*6e70*/  MUFU.EX2 R43, R4 ;  /* 0x00000004002b7308 */ /* 0x0003ec0000000800 */
[----:B------:R-:W-:Y:S01]  /*6e80*/  HMMA.16816.F32 R76, R8, R38, R104 ;  /* 0x00000026084c723c */ /* 0x000fe20000001868 */
[----:B------:R-:W3:Y:S06]  /*6e90*/  LDSM.16.MT88.4 R104, [R188+0x7800] ;  /* 0x00780000bc68783b */ /* 0x000eec0000004200 */
[----:B--2---:R-:W-:-:S02]  /*6ea0*/  F2FP.PACK_AB R9, R148, R149 ;  /* 0x000000959409723e */ /* 0x004fc400000000ff */
[----:B-1----:R-:W-:-:S04]  /*6eb0*/  LOP3.LUT R4, R6, 0xffff, RZ, 0xc0, !PT ;  /* 0x0000ffff06047812 */ /* 0x002fc800078ec0ff */
[----:B------:R-:W-:-:S04]  /*6ec0*/  SHF.R.U32.HI R4, RZ, 0x8, R4 ;  /* 0x00000008ff047819 */ /* 0x000fc80000011604 */
[----:B------:R-:W-:Y:S01]  /*6ed0*/  PRMT R17, R12, 0x5410, R4 ;  /* 0x000054100c117816 */ /* 0x000fe20000000004 */
[----:B------:R-:W-:Y:S01]  /*6ee0*/  FFMA.FTZ R12, R162, c[0x0][0x23c], -R2 ;  /* 0x00008f00a20c7a23 */ /* 0x000fe20000010802 */
[----:B------:R-:W-:Y:S02]  /*6ef0*/  SHF.R.U32.HI R4, RZ, 0x10, R6 ;  /* 0x00000010ff047819 */ /* 0x000fe40000011606 */
[----:B------:R-:W-:Y:S01]  /*6f00*/  LOP3.LUT R6, R7, UR17, R18, 0x96, !PT ;  /* 0x0000001107067c12 */ /* 0x000fe2000f8e9612 */
[----:B------:R-:W-:Y:S01]  /*6f10*/  FFMA.FTZ R7, R170, c[0x0][0x23c], -R2 ;  /* 0x00008f00aa077a23 */ /* 0x000fe20000010802 */
[----:B------:R-:W-:Y:S01]  /*6f20*/  LOP3.LUT R13, R4, 0xff, RZ, 0xc0, !PT ;  /* 0x000000ff040d7812 */ /* 0x000fe200078ec0ff */
[----:B------:R1:W2:Y:S01]  /*6f30*/  MUFU.EX2 R41, R12 ;  /* 0x0000000c00297308 */ /* 0x0002a20000000800 */
[C---:B------:R-:W-:Y:S02]  /*6f40*/  LOP3.LUT R4, R6.reuse, 0xffff, RZ, 0xc0, !PT ;  /* 0x0000ffff06047812 */ /* 0x040fe400078ec0ff */
[----:B------:R-:W-:-:S02]  /*6f50*/  LOP3.LUT R15, R6, 0xff, RZ, 0xc0, !PT ;  /* 0x000000ff060f7812 */ /* 0x000fc400078ec0ff */
[----:B------:R-:W-:-:S03]  /*6f60*/  SHF.R.U32.HI R14, RZ, 0x18, R6 ;  /* 0x00000018ff0e7819 */ /* 0x000fc60000011606 */
[----:B------:R5:W2:Y:S01]  /*6f70*/  MUFU.EX2 R35, R7 ;  /* 0x0000000700237308 */ /* 0x000aa20000000800 */
[----:B-1----:R-:W-:Y:S02]  /*6f80*/  SHF.R.U32.HI R12, RZ, 0x10, R6 ;  /* 0x00000010ff0c7819 */ /* 0x002fe40000011606 */
[----:B------:R-:W-:Y:S02]  /*6f90*/  SHF.R.U32.HI R6, RZ, 0x8, R4 ;  /* 0x00000008ff067819 */ /* 0x000fe40000011604 */
[----:B------:R-:W-:Y:S02]  /*6fa0*/  LOP3.LUT R4, R12, 0xff, RZ, 0xc0, !PT ;  /* 0x000000ff0c047812 */ /* 0x000fe400078ec0ff */
[----:B------:R-:W-:Y:S02]  /*6fb0*/  PRMT R12, R15, 0x5410, R6 ;  /* 0x000054100f0c7816 */ /* 0x000fe40000000006 */
[----:B------:R-:W-:Y:S01]  /*6fc0*/  PRMT R6, R4, 0x5410, R14 ;  /* 0x0000541004067816 */ /* 0x000fe2000000000e */
[--C-:B------:R-:W-:Y:S01]  /*6fd0*/  HSET2.LE.AND R4, R17, R157.reuse, PT ;  /* 0x0000009d11047233 */ /* 0x100fe20003803000 */
[----:B-----5:R-:W-:Y:S01]  /*6fe0*/  PRMT R7, R13, 0x5410, R16 ;  /* 0x000054100d077816 */ /* 0x020fe20000000010 */
[--C-:B------:R-:W-:Y:S01]  /*6ff0*/  HSET2.LE.AND R8, R12, R157.reuse, PT ;  /* 0x0000009d0c087233 */ /* 0x100fe20003803000 */
[----:B--2---:R-:W-:Y:S01]  /*7000*/  F2FP.PACK_AB R11, R41, R68 ;  /* 0x00000044290b723e */ /* 0x004fe200000000ff */
[--C-:B------:R-:W-:Y:S01]  /*7010*/  HSET2.LE.AND R12, R6, R157.reuse, PT ;  /* 0x0000009d060c7233 */ /* 0x100fe20003803000 */
[----:B------:R-:W-:Y:S01]  /*7020*/  F2FP.PACK_AB R6, R73, R74 ;  /* 0x0000004a4906723e */ /* 0x000fe200000000ff */
[----:B------:R-:W-:Y:S01]  /*7030*/  HSET2.LE.AND R7, R7, R157, PT ;  /* 0x0000009d07077233 */ /* 0x000fe20003803000 */
[----:B------:R-:W-:-:S02]  /*7040*/  F2FP.PACK_AB R13, R35, R43 ;  /* 0x0000002b230d723e */ /* 0x000fc400000000ff */
[----:B------:R-:W-:Y:S01]  /*7050*/  LOP3.LUT R10, R4, R6, RZ, 0xc0, !PT ;  /* 0x00000006040a7212 */ /* 0x000fe200078ec0ff */
[----:B------:R-:W-:Y:S01]  /*7060*/  FFMA.FTZ R4, R164, c[0x0][0x23c], -R5 ;  /* 0x00008f00a4047a23 */ /* 0x000fe20000010805 */
[----:B------:R-:W-:Y:S02]  /*7070*/  LOP3.LUT R8, R8, R9, RZ, 0xc0, !PT ;  /* 0x0000000908087212 */ /* 0x000fe400078ec0ff */
[----:B------:R-:W-:Y:S01]  /*7080*/  LOP3.LUT R11, R7, R11, RZ, 0xc0, !PT ;  /* 0x0000000b070b7212 */ /* 0x000fe200078ec0ff */
[----:B------:R1:W-:Y:S01]  /*7090*/  MUFU.EX2 R32, R4 ;  /* 0x0000000400207308 */ /* 0x0003e20000000800 */
[----:B------:R-:W-:Y:S01]  /*70a0*/  LOP3.LUT R9, R12, R13, RZ, 0xc0, !PT ;  /* 0x0000000d0c097212 */ /* 0x000fe200078ec0ff */
[--C-:B------:R-:W-:Y:S02]  /*70b0*/  FFMA.FTZ R7, R168, c[0x0][0x23c], -R3.reuse ;  /* 0x00008f00a8077a23 */ /* 0x100fe40000010803 */
[----:B------:R-:W-:-:S04]  /*70c0*/  FFMA.FTZ R12, R171, c[0x0][0x23c], -R3 ;  /* 0x00008f00ab0c7a23 */ /* 0x000fc80000010803 */
[----:B------:R-:W-:Y:S01]  /*70d0*/  HMMA.16816.F32 R56, R8, R30, R56 ;  /* 0x0000001e0838723c */ /* 0x000fe20000001838 */
[----:B-1----:R-:W-:-:S07]  /*70e0*/  FFMA.FTZ R4, R166, c[0x0][0x23c], -R5 ;  /* 0x00008f00a6047a23 */ /* 0x002fce0000010805 */
[C---:B------:R-:W-:Y:S01]  /*70f0*/  HMMA.16816.F32 R64, R8.reuse, R28, R64 ;  /* 0x0000001c0840723c */ /* 0x040fe20000001840 */
[----:B------:R-:W-:Y:S07]  /*7100*/  MUFU.EX2 R28, R7 ;  /* 0x00000007001c7308 */ /* 0x000fee0000000800 */
[C---:B------:R-:W-:Y:S01]  /*7110*/  HMMA.16816.F32 R44, R8.reuse, R26, R44 ;  /* 0x0000001a082c723c */ /* 0x040fe2000000182c */
[----:B------:R1:W-:Y:S07]  /*7120*/  MUFU.EX2 R31, R4 ;  /* 0x00000004001f7308 */ /* 0x0003ee0000000800 */
[C---:B------:R-:W-:Y:S01]  /*7130*/  HMMA.16816.F32 R108, R8.reuse, R24, R108 ;  /* 0x00000018086c723c */ /* 0x040fe2000000186c */
[----:B------:R-:W-:Y:S07]  /*7140*/  MUFU.EX2 R25, R12 ;  /* 0x0000000c00197308 */ /* 0x000fee0000000800 */
[----:B------:R-:W-:Y:S01]  /*7150*/  HMMA.16816.F32 R52, R8, R20, R52 ;  /* 0x000000140834723c */ /* 0x000fe20000001834 */
[----:B-1----:R-:W-:-:S02]  /*7160*/  FFMA.FTZ R4, R165, c[0x0][0x23c], -R5 ;  /* 0x00008f00a5047a23 */ /* 0x002fc40000010805 */
[----:B------:R-:W-:Y:S02]  /*7170*/  FFMA.FTZ R5, R167, c[0x0][0x23c], -R5 ;  /* 0x00008f00a7057a23 */ /* 0x000fe40000010805 */
[----:B------:R1:W-:Y:S03]  /*7180*/  MUFU.EX2 R30, R4 ;  /* 0x00000004001e7308 */ /* 0x0003e60000000800 */
[C---:B------:R-:W-:Y:S05]  /*7190*/  HMMA.16816.F32 R48, R8.reuse, R22, R48 ;  /* 0x000000160830723c */ /* 0x040fea0000001830 */
[----:B------:R2:W5:Y:S03]  /*71a0*/  MUFU.EX2 R29, R5 ;  /* 0x00000005001d7308 */ /* 0x0005660000000800 */
[----:B------:R-:W-:Y:S01]  /*71b0*/  HMMA.16816.F32 R124, R8, R36, R124 ;  /* 0x00000024087c723c */ /* 0x000fe2000000187c */
[----:B-1----:R-:W-:-:S07]  /*71c0*/  LOP3.LUT R4, R33, UR7, R42, 0x96, !PT ;  /* 0x0000000721047c12 */ /* 0x002fce000f8e962a */
[----:B------:R-:W-:Y:S01]  /*71d0*/  HMMA.16816.F32 R60, R8, R38, R60 ;  /* 0x00000026083c723c */ /* 0x000fe2000000183c */
[----:B--2---:R-:W-:Y:S01]  /*71e0*/  IMAD.WIDE.U32 R4, R4, -0x2daee0ad, RZ ;  /* 0xd2511f5304047825 */ /* 0x004fe200078e00ff */
[----:B-----5:R-:W-:-:S04]  /*71f0*/  F2FP.PACK_AB R12, R29, R30 ;  /* 0x0000001e1d0c723e */ /* 0x020fc800000000ff */
[----:B------:R-:W-:Y:S02]  /*7200*/  LOP3.LUT R6, R5, UR16, R40, 0x96, !PT ;  /* 0x0000001005067c12 */ /* 0x000fe4000f8e9628 */
[C---:B------:R-:W-:Y:S01]  /*7210*/  LOP3.LUT R13, R4.reuse, 0xffff, RZ, 0xc0, !PT ;  /* 0x0000ffff040d7812 */ /* 0x040fe200078ec0ff */
[--C-:B------:R-:W-:Y:S01]  /*7220*/  FFMA.FTZ R5, R169, c[0x0][0x23c], -R3.reuse ;  /* 0x00008f00a9057a23 */ /* 0x100fe20000010803 */
[----:B------:R-:W-:Y:S01]  /*7230*/  LOP3.LUT R18, R4, 0xff, RZ, 0xc0, !PT ;  /* 0x000000ff04127812 */ /* 0x000fe200078ec0ff */
[----:B------:R-:W-:Y:S01]  /*7240*/  FFMA.FTZ R3, R172, c[0x0][0x23c], -R3 ;  /* 0x00008f00ac037a23 */ /* 0x000fe20000010803 */
[--C-:B------:R-:W-:Y:S01]  /*7250*/  SHF.R.U32.HI R14, RZ, 0x10, R4.reuse ;  /* 0x00000010ff0e7819 */ /* 0x100fe20000011604 */
[----:B------:R1:W2:Y:S01]  /*7260*/  MUFU.EX2 R26, R5 ;  /* 0x00000005001a7308 */ /* 0x0002a20000000800 */
[----:B------:R-:W-:Y:S02]  /*7270*/  SHF.R.U32.HI R17, RZ, 0x18, R4 ;  /* 0x00000018ff117819 */ /* 0x000fe40000011604 */
[----:B------:R-:W-:-:S02]  /*7280*/  LOP3.LUT R16, R6, 0xff, RZ, 0xc0, !PT ;  /* 0x000000ff06107812 */ /* 0x000fc400078ec0ff */
[----:B------:R-:W-:Y:S02]  /*7290*/  SHF.R.U32.HI R4, RZ, 0x8, R13 ;  /* 0x00000008ff047819 */ /* 0x000fe4000001160d */
[----:B------:R-:W-:Y:S01]  /*72a0*/  SHF.R.U32.HI R7, RZ, 0x10, R6 ;  /* 0x00000010ff077819 */ /* 0x000fe20000011606 */
[----:B------:R5:W2:Y:S01]  /*72b0*/  MUFU.EX2 R24, R3 ;  /* 0x0000000300187308 */ /* 0x000aa20000000800 */
[----:B------:R-:W-:Y:S02]  /*72c0*/  PRMT R4, R18, 0x5410, R4 ;  /* 0x0000541012047816 */ /* 0x000fe40000000004 */
[----:B------:R-:W-:Y:S02]  /*72d0*/  SHF.R.U32.HI R15, RZ, 0x18, R6 ;  /* 0x00000018ff0f7819 */ /* 0x000fe40000011606 */
[----:B------:R-:W-:Y:S02]  /*72e0*/  LOP3.LUT R13, R14, 0xff, RZ, 0xc0, !PT ;  /* 0x000000ff0e0d7812 */ /* 0x000fe400078ec0ff */
[----:B-1----:R-:W-:-:S02]  /*72f0*/  LOP3.LUT R5, R6, 0xffff, RZ, 0xc0, !PT ;  /* 0x0000ffff06057812 */ /* 0x002fc400078ec0ff */
[----:B------:R-:W-:Y:S01]  /*7300*/  LOP3.LUT R6, R7, 0xff, RZ, 0xc0, !PT ;  /* 0x000000ff07067812 */ /* 0x000fe200078ec0ff */
[--C-:B------:R-:W-:Y:S01]  /*7310*/  HSET2.LE.AND R7, R4, R157.reuse, PT ;  /* 0x0000009d04077233 */ /* 0x100fe20003803000 */
[----:B------:R-:W-:Y:S02]  /*7320*/  SHF.R.U32.HI R5, RZ, 0x8, R5 ;  /* 0x00000008ff057819 */ /* 0x000fe40000011605 */
[----:B------:R-:W-:Y:S01]  /*7330*/  PRMT R14, R13, 0x5410, R17 ;  /* 0x000054100d0e7816 */ /* 0x000fe20000000011 */
[----:B------:R-:W-:Y:S01]  /*7340*/  FFMA.FTZ R13, R176, c[0x0][0x23c], -R0 ;  /* 0x00008f00b00d7a23 */ /* 0x000fe20000010800 */
[----:B------:R-:W-:Y:S02]  /*7350*/  PRMT R5, R16, 0x5410, R5 ;  /* 0x0000541010057816 */ /* 0x000fe40000000005 */
[----:B------:R-:W-:Y:S01]  /*7360*/  PRMT R6, R6, 0x5410, R15 ;  /* 0x0000541006067816 */ /* 0x000fe2000000000f */
[----:B------:R1:W-:Y:S01]  /*7370*/  MUFU.EX2 R23, R13 ;  /* 0x0000000d00177308 */ /* 0x0003e20000000800 */
[----:B------:R-:W-:Y:S01]  /*7380*/  F2FP.PACK_AB R4, R31, R32 ;  /* 0x000000201f04723e */ /* 0x000fe200000000ff */
[--C-:B-----5:R-:W-:Y:S01]  /*7390*/  HSET2.LE.AND R3, R5, R157.reuse, PT ;  /* 0x0000009d05037233 */ /* 0x120fe20003803000 */
[----:B------:R-:W-:Y:S01]  /*73a0*/  LOP3.LUT R134, R7, R12, RZ, 0xc0, !PT ;  /* 0x0000000c07867212 */ /* 0x000fe200078ec0ff */
[----:B------:R-:W-:Y:S01]  /*73b0*/  HSET2.LE.AND R5, R6, R157, PT ;  /* 0x0000009d06057233 */ /* 0x000fe20003803000 */
[----:B--2---:R-:W-:-:S02]  /*73c0*/  F2FP.PACK_AB R6, R26, R28 ;  /* 0x0000001c1a06723e */ /* 0x004fc400000000ff */
[----:B------:R-:W-:Y:S01]  /*73d0*/  LOP3.LUT R132, R3, R4, RZ, 0xc0, !PT ;  /* 0x0000000403847212 */ /* 0x000fe200078ec0ff */
[----:B------:R-:W-:Y:S01]  /*73e0*/  HSET2.LE.AND R3, R14, R157, PT ;  /* 0x0000009d0e037233 */ /* 0x000fe20003803000 */
[----:B------:R-:W-:Y:S02]  /*73f0*/  F2FP.PACK_AB R4, R24, R25 ;  /* 0x000000191804723e */ /* 0x000fe400000000ff */
[----:B------:R-:W-:Y:S01]  /*7400*/  LOP3.LUT R133, R5, R6, RZ, 0xc0, !PT ;  /* 0x0000000605857212 */ /* 0x000fe200078ec0ff */
[--C-:B------:R-:W-:Y:S01]  /*7410*/  FFMA.FTZ R5, R174, c[0x0][0x23c], -R0.reuse ;  /* 0x00008f00ae057a23 */ /* 0x100fe20000010800 */
[----:B------:R-:W-:Y:S01]  /*7420*/  LOP3.LUT R135, R3, R4, RZ, 0xc0, !PT ;  /* 0x0000000403877212 */ /* 0x000fe200078ec0ff */
[--C-:B------:R-:W-:Y:S02]  /*7430*/  FFMA.FTZ R3, R173, c[0x0][0x23c], -R0.reuse ;  /* 0x00008f00ad037a23 */ /* 0x100fe40000010800 */
[----:B------:R-:W-:Y:S01]  /*7440*/  FFMA.FTZ R0, R175, c[0x0][0x23c], -R0 ;  /* 0x00008f00af007a23 */ /* 0x000fe20000010800 */
[----:B------:R-:W-:Y:S01]  /*7450*/  MUFU.EX2 R21, R5 ;  /* 0x0000000500157308 */ /* 0x000fe20000000800 */
[----:B-1----:R-:W1:Y:S02]  /*7460*/  LDSM.16.MT88.4 R12, [R187+0x7800] ;  /* 0x00780000bb0c783b */ /* 0x002e640000004200 */
[C---:B----4-:R-:W-:Y:S05]  /*7470*/  HMMA.16816.F32 R80, R132.reuse, R88, R80 ;  /* 0x000000588450723c */ /* 0x050fea0000001850 */
[----:B------:R2:W-:Y:S03]  /*7480*/  MUFU.EX2 R22, R3 ;  /* 0x0000000300167308 */ /* 0x0005e60000000800 */
[C---:B------:R-:W-:Y:S05]  /*7490*/  HMMA.16816.F32 R84, R132.reuse, R90, R84 ;  /* 0x0000005a8454723c */ /* 0x040fea0000001854 */
[----:B------:R4:W5:Y:S03]  /*74a0*/  MUFU.EX2 R20, R0 ;  /* 0x0000000000147308 */ /* 0x0009660000000800 */
[----:B---3--:R-:W-:Y:S01]  /*74b0*/  HMMA.16816.F32 R96, R132, R104, R96 ;  /* 0x000000688460723c */ /* 0x008fe20000001860 */
[----:B--2---:R-:W-:-:S07]  /*74c0*/  FFMA.FTZ R3, R179, c[0x0][0x23c], -R2 ;  /* 0x00008f00b3037a23 */ /* 0x004fce0000010802 */
[C---:B------:R-:W-:Y:S01]  /*74d0*/  HMMA.16816.F32 R100, R132.reuse, R106, R100 ;  /* 0x0000006a8464723c */ /* 0x040fe20000001864 */
[----:B----4-:R-:W-:Y:S02]  /*74e0*/  LOP3.LUT R0, R19, UR7, R92, 0x96, !PT ;  /* 0x0000000713007c12 */ /* 0x010fe4000f8e965c */
[----:B------:R2:W-:Y:S05]  /*74f0*/  MUFU.EX2 R19, R3 ;  /* 0x0000000300137308 */ /* 0x0005ea0000000800 */
[----:B------:R-:W-:Y:S01]  /*7500*/  HMMA.16816.F32 R112, R132, R120, R112 ;  /* 0x000000788470723c */ /* 0x000fe20000001870 */
[----:B------:R-:W-:-:S05]  /*7510*/  IMAD.WIDE.U32 R4, R0, -0x2daee0ad, RZ ;  /* 0xd2511f5300047825 */ /* 0x000fca00078e00ff */
[C---:B------:R-:W-:Y:S02]  /*7520*/  LOP3.LUT R6, R4.reuse, 0xffff, RZ, 0xc0, !PT ;  /* 0x0000ffff04067812 */ /* 0x040fe400078ec0ff */
[C---:B------:R-:W-:Y:S01]  /*7530*/  HMMA.16816.F32 R116, R132.reuse, R122, R116 ;  /* 0x0000007a8474723c */ /* 0x040fe20000001874 */
[----:B------:R-:W-:Y:S02]  /*7540*/  LOP3.LUT R8, R4, 0xff, RZ, 0xc0, !PT ;  /* 0x000000ff04087812 */ /* 0x000fe400078ec0ff */
[----:B------:R-:W-:Y:S02]  /*7550*/  SHF.R.U32.HI R11, RZ, 0x18, R4 ;  /* 0x00000018ff0b7819 */ /* 0x000fe40000011604 */
[----:B------:R-:W-:Y:S01]  /*7560*/  LOP3.LUT R0, R5, UR16, R34, 0x96, !PT ;  /* 0x0000001005007c12 */ /* 0x000fe2000f8e9622 */
[----:B------:R-:W-:Y:S01]  /*7570*/  FFMA.FTZ R5, R178, c[0x0][0x23c], -R2 ;  /* 0x00008f00b2057a23 */ /* 0x000fe20000010802 */
[----:B------:R-:W-:Y:S01]  /*7580*/  SHF.R.U32.HI R6, RZ, 0x8, R6 ;  /* 0x00000008ff067819 */ /* 0x000fe20000011606 */
[----:B--2---:R-:W-:Y:S01]  /*7590*/  FFMA.FTZ R3, R177, c[0x0][0x23c], -R2 ;  /* 0x00008f00b1037a23 */ /* 0x004fe20000010802 */
[----:B------:R-:W-:Y:S01]  /*75a0*/  LOP3.LUT R10, R0, 0xff, RZ, 0xc0, !PT ;  /* 0x000000ff000a7812 */ /* 0x000fe200078ec0ff */
[----:B------:R-:W-:Y:S01]  /*75b0*/  MUFU.EX2 R17, R5 ;  /* 0x0000000500117308 */ /* 0x000fe20000000800 */
[----:B------:R-:W-:Y:S01]  /*75c0*/  SHF.R.U32.HI R9, RZ, 0x18, R0 ;  /* 0x00000018ff097819 */ /* 0x000fe20000011600 */
[C---:B-1----:R-:W-:Y:S06]  /*75d0*/  HMMA.16816.F32 R128, R132.reuse, R12, R128 ;  /* 0x0000000c8480723c */ /* 0x042fec0000001880 */
[----:B------:R1:W-:Y:S02]  /*75e0*/  MUFU.EX2 R18, R3 ;  /* 0x0000000300127308 */ /* 0x0003e40000000800 */
[----:B------:R-:W-:Y:S01]  /*75f0*/  HMMA.16816.F32 R132, R132, R14, R76 ;  /* 0x0000000e8484723c */ /* 0x000fe2000000184c */
[----:B-1----:R-:W-:Y:S01]  /*7600*/  SHF.R.U32.HI R3, RZ, 0x10, R4 ;  /* 0x00000010ff037819 */ /* 0x002fe20000011604 */
[----:B------:R-:W-:Y:S01]  /*7610*/  FFMA.FTZ R4, R180, c[0x0][0x23c], -R2 ;  /* 0x00008f00b4047a23 */ /* 0x000fe20000010802 */
[----:B------:R-:W-:-:S02]  /*7620*/  LOP3.LUT R2, R0, 0xffff, RZ, 0xc0, !PT ;  /* 0x0000ffff00027812 */ /* 0x000fc400078ec0ff */
[----:B------:R-:W-:Y:S01]  /*7630*/  LOP3.LUT R7, R3, 0xff, RZ, 0xc0, !PT ;  /* 0x000000ff03077812 */ /* 0x000fe200078ec0ff */
[----:B------:R-:W1:Y:S01]  /*7640*/  MUFU.EX2 R16, R4 ;  /* 0x0000000400107308 */ /* 0x000e620000000800 */
[----:B------:R-:W-:Y:S02]  /*7650*/  SHF.R.U32.HI R3, RZ, 0x10, R0 ;  /* 0x00000010ff037819 */ /* 0x000fe40000011600 */
[----:B------:R-:W-:Y:S02]  /*7660*/  SHF.R.U32.HI R5, RZ, 0x8, R2 ;  /* 0x00000008ff057819 */ /* 0x000fe40000011602 */
[----:B------:R-:W-:Y:S02]  /*7670*/  PRMT R0, R8, 0x5410, R6 ;  /* 0x0000541008007816 */ /* 0x000fe40000000006 */
[----:B------:R-:W-:Y:S02]  /*7680*/  LOP3.LUT R2, R3, 0xff, RZ, 0xc0, !PT ;  /* 0x000000ff03027812 */ /* 0x000fe400078ec0ff */
[----:B------:R-:W-:Y:S01]  /*7690*/  PRMT R3, R7, 0x5410, R11 ;  /* 0x0000541007037816 */ /* 0x000fe2000000000b */
[----:B------:R-:W-:Y:S01]  /*76a0*/  HSET2.LE.AND R0, R0, R157, PT ;  /* 0x0000009d00007233 */ /* 0x000fe20003803000 */
[----:B------:R-:W-:-:S02]  /*76b0*/  PRMT R7, R2, 0x5410, R9 ;  /* 0x0000541002077816 */ /* 0x000fc40000000009 */
[----:B-----5:R-:W-:Y:S01]  /*76c0*/  F2FP.PACK_AB R2, R20, R22 ;  /* 0x000000161402723e */ /* 0x020fe200000000ff */
[--C-:B------:R-:W-:Y:S01]  /*76d0*/  HSET2.LE.AND R3, R3, R157.reuse, PT ;  /* 0x0000009d03037233 */ /* 0x100fe20003803000 */
[----:B------:R-:W-:Y:S01]  /*76e0*/  PRMT R5, R10, 0x5410, R5 ;  /* 0x000054100a057816 */ /* 0x000fe20000000005 */
[--C-:B------:R-:W-:Y:S01]  /*76f0*/  HSET2.LE.AND R7, R7, R157.reuse, PT ;  /* 0x0000009d07077233 */ /* 0x100fe20003803000 */
[----:B------:R-:W-:Y:S01]  /*7700*/  LOP3.LUT R138, R0, R2, RZ, 0xc0, !PT ;  /* 0x00000002008a7212 */ /* 0x000fe200078ec0ff */
[----:B------:R-:W-:Y:S01]  /*7710*/  FADD.FTZ R2, R243, R242 ;  /* 0x000000f2f3027221 */ /* 0x000fe20000010000 */
[----:B-1----:R-:W-:Y:S01]  /*7720*/  F2FP.PACK_AB R0, R16, R19 ;  /* 0x000000131000723e */ /* 0x002fe200000000ff */
[----:B------:R-:W-:Y:S01]  /*7730*/  HSET2.LE.AND R5, R5, R157, PT ;  /* 0x0000009d05057233 */ /* 0x000fe20003803000 */
[----:B------:R-:W-:Y:S01]  /*7740*/  F2FP.PACK_AB R4, R17, R18 ;  /* 0x000000121104723e */ /* 0x000fe200000000ff */
[----:B------:R-:W-:Y:S01]  /*7750*/  FADD.FTZ R2, R241, R2 ;  /* 0x00000002f1027221 */ /* 0x000fe20000010000 */
[----:B------:R-:W-:-:S02]  /*7760*/  F2FP.PACK_AB R6, R21, R23 ;  /* 0x000000171506723e */ /* 0x000fc400000000ff */
[----:B------:R-:W-:Y:S01]  /*7770*/  LOP3.LUT R137, R7, R0, RZ, 0xc0, !PT ;  /* 0x0000000007897212 */ /* 0x000fe200078ec0ff */
[----:B------:R-:W-:Y:S01]  /*7780*/  FADD.FTZ R0, R224, R223 ;  /* 0x000000dfe0007221 */ /* 0x000fe20000010000 */
[----:B------:R-:W-:Y:S01]  /*7790*/  LOP3.LUT R139, R3, R4, RZ, 0xc0, !PT ;  /* 0x00000004038b7212 */ /* 0x000fe200078ec0ff */
[----:B------:R-:W-:Y:S01]  /*77a0*/  FADD.FTZ R3, R218, R216 ;  /* 0x000000d8da037221 */ /* 0x000fe20000010000 */
[----:B------:R-:W-:Y:S01]  /*77b0*/  LOP3.LUT R136, R5, R6, RZ, 0xc0, !PT ;  /* 0x0000000605887212 */ /* 0x000fe200078ec0ff */
        /* <DEDUP_REMOVED lines=63> */
[----:B------:R1:W-:Y:S01]  /*7bb0*/  STL [R1+0x1c], R242 ;  /* 0x00001cf201007387 */ /* 0x0003e20000100800 */
[----:B------:R-:W-:-:S03]  /*7bc0*/  FADD.FTZ R241, R29, R2 ;  /* 0x000000021df17221 */ /* 0x000fc60000010000 */
[----:B------:R1:W-:Y:S04]  /*7bd0*/  STL [R1+0x28], R252 ;  /* 0x000028fc01007387 */ /* 0x0003e80000100800 */
[----:B------:R1:W-:Y:S04]  /*7be0*/  STL [R1+0x20], R239 ;  /* 0x000020ef01007387 */ /* 0x0003e80000100800 */
[----:B------:R1:W-:Y:S01]  /*7bf0*/  STL [R1+0x24], R241 ;  /* 0x000024f101007387 */ /* 0x0003e20000100800 */
[----:B------:R-:W-:Y:S05]  /*7c00*/  @!P6 BRA `(.L_x_1171) ;  /* 0x000099300000e947 */ /* 0x000fea0003800000 */
[----:B------:R-:W2:Y:S04]  /*7c10*/  LDL R154, [R1+0x7c] ;  /* 0x00007c00019a7983 */ /* 0x000ea80000100800 */
[----:B------:R-:W3:Y:S04]  /*7c20*/  LDL.64 R144, [R1+0x40] ;  /* 0x0000400001907983 */ /* 0x000ee80000100a00 */
[----:B------:R-:W4:Y:S04]  /*7c30*/  LDL.64 R160, [R1+0x10] ;  /* 0x0000100001a07983 */ /* 0x000f280000100a00 */
[----:B------:R-:W5:Y:S01]  /*7c40*/  LDL R153, [R1+0x68] ;  /* 0x0000680001997983 */ /* 0x000f620000100800 */
[----:B------:R-:W-:Y:S01]  /*7c50*/  IADD3 R2, R234, -0x2, RZ ;  /* 0xfffffffeea027810 */ /* 0x000fe20007ffe0ff */
[----:B------:R-:W-:-:S04]  /*7c60*/  DEPBAR.LE SB0, 0x0 ;  /* 0x000080000000791a */ /* 0x000fc80000000000 */
[----:B------:R-:W-:Y:S01]  /*7c70*/  SHF.R.S32.HI R4, RZ, 0x1f, R2 ;  /* 0x0000001fff047819 */ /* 0x000fe20000011402 */
[----:B------:R-:W-:-:S04]  /*7c80*/  IMAD.WIDE.U32 R12, R244, c[0x0][0x1a0], RZ ;  /* 0x00006800f40c7a25 */ /* 0x000fc800078e00ff */
[----:B------:R-:W-:-:S04]  /*7c90*/  IMAD.MOV.U32 R14, RZ, RZ, c[0x0][0x1a4] ;  /* 0x00006900ff0e7624 */ /* 0x000fc800078e00ff */
[----:B------:R-:W-:Y:S01]  /*7ca0*/  IMAD.SHL.U32 R6, R14, 0x20, RZ ;  /* 0x000000200e067824 */ /* 0x000fe200078e00ff */
[----:B------:R-:W1:Y:S02]  /*7cb0*/  S2R R243, SR_TID.X ;  /* 0x0000000000f37919 */ /* 0x000e640000002100 */
[----:B-1----:R-:W-:-:S05]  /*7cc0*/  IMAD.SHL.U32 R243, R243, 0x2, RZ ;  /* 0x00000002f3f37824 */ /* 0x002fca00078e00ff */
[----:B------:R-:W-:Y:S01]  /*7cd0*/  LOP3.LUT R243, R243, 0x6, RZ, 0xc0, !PT ;  /* 0x00000006f3f37812 */ /* 0x000fe200078ec0ff */
[----:B------:R-:W-:Y:S01]  /*7ce0*/  BAR.SYNC.DEFER_BLOCKING 0x0 ;  /* 0x0000000000007b1d */ /* 0x000fe20000010000 */
[----:B--2---:R-:W-:Y:S02]  /*7cf0*/  IMAD.MOV.U32 R147, RZ, RZ, R154 ;  /* 0x000000ffff937224 */ /* 0x004fe400078e009a */
[----:B------:R-:W-:Y:S02]  /*7d00*/  IMAD.MOV.U32 R154, RZ, RZ, c[0x0][0x1a0] ;  /* 0x00006800ff9a7624 */ /* 0x000fe400078e00ff */
[----:B------:R-:W-:Y:S01]  /*7d10*/  IMAD R0, R147, R2, RZ ;  /* 0x0000000293007224 */ /* 0x000fe200078e02ff */
[----:B---3--:R-:W-:Y:S01]  /*7d20*/  ISETP.GE.AND P0, PT, R144, c[0x0][0x220], PT ;  /* 0x0000880090007a0c */ /* 0x008fe20003f06270 */
[----:B------:R-:W-:-:S04]  /*7d30*/  IMAD.SHL.U32 R154, R154, 0x40, RZ ;  /* 0x000000409a9a7824 */ /* 0x000fc800078e00ff */
[----:B----4-:R-:W-:-:S04]  /*7d40*/  IMAD.WIDE.U32 R2, R2, R154, R160 ;  /* 0x0000009a02027225 */ /* 0x010fc800078e00a0 */
[----:B------:R-:W-:Y:S02]  /*7d50*/  IMAD R0, R4, R154, R0 ;  /* 0x0000009a04007224 */ /* 0x000fe400078e0200 */
[----:B------:R-:W-:-:S04]  /*7d60*/  IMAD.MOV.U32 R154, RZ, RZ, c[0x0][0x1a0] ;  /* 0x00006800ff9a7624 */ /* 0x000fc800078e00ff */
[----:B------:R-:W-:Y:S02]  /*7d70*/  IMAD.SHL.U32 R154, R154, 0x10, RZ ;  /* 0x000000109a9a7824 */ /* 0x000fe400078e00ff */
[----:B------:R-:W-:-:S03]  /*7d80*/  IMAD.IADD R3, R3, 0x1, R0 ;  /* 0x0000000103037824 */ /* 0x000fc600078e0200 */
[----:B------:R-:W-:Y:S01]  /*7d90*/  @!P0 IADD3 R0, P3, R154, R2, RZ ;  /* 0x000000029a008210 */ /* 0x000fe20007f7e0ff */
[----:B------:R-:W-:Y:S01]  /*7da0*/  @!P0 IMAD.MOV.U32 R5, RZ, RZ, 0x30 ;  /* 0x00000030ff058424 */ /* 0x000fe200078e00ff */
[C---:B------:R-:W-:Y:S02]  /*7db0*/  @!P0 IADD3 R4, P1, R2.reuse, R12, RZ ;  /* 0x0000000c02048210 */ /* 0x040fe40007f3e0ff */
[----:B------:R-:W-:Y:S01]  /*7dc0*/  @!P0 LEA R10, P4, R2, c[0x0][0x170], 0x1 ;  /* 0x00005c00020a8a11 */ /* 0x000fe200078808ff */
[--C-:B-----5:R-:W-:Y:S01]  /*7dd0*/  @!P0 IMAD.X R7, R153, 0x1, R3.reuse, P3 ;  /* 0x0000000199078824 */ /* 0x120fe200018e0603 */
[----:B------:R-:W-:Y:S02]  /*7de0*/  @!P0 LEA R8, P2, R0, c[0x0][0x170], 0x1 ;  /* 0x00005c0000088a11 */ /* 0x000fe400078408ff */
[----:B------:R-:W-:Y:S02]  /*7df0*/  @!P0 IADD3.X R12, R3, R13, R6, P1, !PT ;  /* 0x0000000d030c8210 */ /* 0x000fe40000ffe406 */
[--C-:B------:R-:W-:Y:S01]  /*7e00*/  @!P0 LEA.HI.X R11, R2, c[0x0][0x174], R3.reuse, 0x1, P4 ;  /* 0x00005d00020b8a11 */ /* 0x100fe200020f0c03 */
[----:B------:R-:W-:Y:S01]  /*7e10*/  @!P0 IMAD.WIDE.U32 R2, R5, c[0x0][0x1a0], R2 ;  /* 0x0000680005028a25 */ /* 0x000fe200078e0002 */
[----:B------:R-:W-:-:S02]  /*7e20*/  @!P0 LEA.HI.X R9, R0, c[0x0][0x174], R7, 0x1, P2 ;  /* 0x00005d0000098a11 */ /* 0x000fc400010f0c07 */
[----:B------:R-:W-:Y:S01]  /*7e30*/  @!P0 LEA R6, P1, R4, c[0x0][0x170], 0x1 ;  /* 0x00005c0004068a11 */ /* 0x000fe200078208ff */
[----:B------:R-:W-:-:S03]  /*7e40*/  @!P0 IMAD R0, R14, 0x30, RZ ;  /* 0x000000300e008824 */ /* 0x000fc600078e02ff */
[----:B------:R-:W-:Y:S01]  /*7e50*/  @!P0 LEA.HI.X R7, R4, c[0x0][0x174], R12, 0x1, P1 ;  /* 0x00005d0004078a11 */ /* 0x000fe200008f0c0c */
[----:B------:R-:W-:Y:S01]  /*7e60*/  @!P0 IMAD.IADD R0, R0, 0x1, R3 ;  /* 0x0000000100008824 */ /* 0x000fe200078e0203 */
[C---:B------:R-:W-:Y:S01]  /*7e70*/  @!P0 LEA R4, P1, R2.reuse, c[0x0][0x170], 0x1 ;  /* 0x00005c0002048a11 */ /* 0x040fe200078208ff */
[----:B------:R-:W-:Y:S03]  /*7e80*/  @P0 STS.128 [R207+0x6000], RZ ;  /* 0x006000ffcf000388 */ /* 0x000fe60000000c00 */
        /* <DEDUP_REMOVED lines=20> */
[----:B------:R-:W-:Y:S04]  /*7fd0*/  LDSM.16.M88.4 R12, [R191] ;  /* 0x00000000bf0c783b */ /* 0x000fe80000000200 */
[----:B------:R-:W3:Y:S04]  /*7fe0*/  LDSM.16.M88.4 R16, [R184+0x4000] ;  /* 0x00400000b810783b */ /* 0x000ee80000000200 */
[----:B-1----:R-:W1:Y:S04]  /*7ff0*/  LDSM.16.M88.4 R8, [R191+0x2000] ;  /* 0x00200000bf08783b */ /* 0x002e680000000200 */
[----:B------:R-:W4:Y:S04]  /*8000*/  LDSM.16.M88.4 R24, [R184+0x5800] ;  /* 0x00580000b818783b */ /* 0x000f280000000200 */
[----:B------:R-:W5:Y:S04]  /*8010*/  LDSM.16.M88.4 R32, [R184+0x4800] ;  /* 0x00480000b820783b */ /* 0x000f680000000200 */
[----:B------:R-:W4:Y:S04]  /*8020*/  LDSM.16.M88.4 R28, [R184+0x5000] ;  /* 0x00500000b81c783b */ /* 0x000f280000000200 */
[----:B--2---:R-:W-:Y:S04]  /*8030*/  LDSM.16.M88.4 R4, [R194+0x2000] ;  /* 0x00200000c204783b */ /* 0x004fe80000000200 */
[----:B------:R-:W2:Y:S04]  /*8040*/  LDSM.16.M88.4 R52, [R190+0x5800] ;  /* 0x00580000be34783b */ /* 0x000ea80000000200 */
[----:B------:R-:W2:Y:S04]  /*8050*/  LDSM.16.M88.4 R44, [R190+0x4000] ;  /* 0x00400000be2c783b */ /* 0x000ea80000000200 */
[----:B------:R-:W2:Y:S04]  /*8060*/  LDSM.16.M88.4 R36, [R190+0x4800] ;  /* 0x00480000be24783b */ /* 0x000ea80000000200 */
[----:B------:R-:W2:Y:S01]  /*8070*/  LDSM.16.M88.4 R48, [R190+0x5000] ;  /* 0x00500000be30783b */ /* 0x000ea20000000200 */
[----:B---3--:R-:W-:Y:S03]  /*8080*/  HMMA.16816.F32 R156, R12, R16, RZ ;  /* 0x000000100c9c723c */ /* 0x008fe600000018ff */
[----:B------:R-:W3:Y:S01]  /*8090*/  LDSM.16.M88.4 R20, [R194] ;  /* 0x00000000c214783b */ /* 0x000ee20000000200 */
[----:B------:R-:W-:-:S03]  /*80a0*/  P2R R68, PR, RZ, 0x1 ;  /* 0x00000001ff447803 */ /* 0x000fc60000000000 */
[----:B------:R-:W0:Y:S01]  /*80b0*/  LDGDEPBAR ;  /* 0x00000000000079af */ /* 0x000e220000000000 */
[C---:B-1----:R-:W-:Y:S08]  /*80c0*/  HMMA.16816.F32 R152, R8.reuse, R16, RZ ;  /* 0x000000100898723c */ /* 0x042ff000000018ff */
[-C--:B------:R-:W-:Y:S08]  /*80d0*/  HMMA.16816.F32 R148, R8, R18.reuse, RZ ;  /* 0x000000120894723c */ /* 0x080ff000000018ff */
[----:B------:R-:W-:Y:S08]  /*80e0*/  HMMA.16816.F32 R180, R12, R18, RZ ;  /* 0x000000120cb4723c */ /* 0x000ff000000018ff */
[C---:B----4-:R-:W-:Y:S08]  /*80f0*/  HMMA.16816.F32 R16, R8.reuse, R26, RZ ;  /* 0x0000001a0810723c */ /* 0x050ff000000018ff */
[C---:B-----5:R-:W-:Y:S08]  /*8100*/  HMMA.16816.F32 R144, R8.reuse, R32, RZ ;  /* 0x000000200890723c */ /* 0x060ff000000018ff */
        /* <DEDUP_REMOVED lines=9> */
[----:B------:R-:W-:Y:S07]  /*81a0*/  LDSM.16.M88.4 R32, [R195] ;  /* 0x00000000c320783b */ /* 0x000fee0000000200 */
[C---:B--2---:R-:W-:Y:S01]  /*81b0*/  HMMA.16816.F32 R160, R4.reuse, R54, R16 ;  /* 0x0000003604a0723c */ /* 0x044fe20000001810 */
[----:B------:R-:W1:Y:S07]  /*81c0*/  LDSM.16.M88.4 R16, [R192] ;  /* 0x00000000c010783b */ /* 0x000e6e0000000200 */
[C---:B------:R-:W-:Y:S08]  /*81d0*/  HMMA.16816.F32 R228, R4.reuse, R44, R152 ;  /* 0x0000002c04e4723c */ /* 0x040ff00000001898 */
[C---:B------:R-:W-:Y:S08]  /*81e0*/  HMMA.16816.F32 R224, R4.reuse, R36, R144 ;  /* 0x0000002404e0723c */ /* 0x040ff00000001890 */
[C---:B------:R-:W-:Y:S08]  /*81f0*/  HMMA.16816.F32 R220, R4.reuse, R48, R64 ;  /* 0x0000003004dc723c */ /* 0x040ff00000001840 */
[C---:B------:R-:W-:Y:S08]  /*8200*/  HMMA.16816.F32 R208, R4.reuse, R52, R56 ;  /* 0x0000003404d0723c */ /* 0x040ff00000001838 */
[C---:B------:R-:W-:Y:S08]  /*8210*/  HMMA.16816.F32 R172, R4.reuse, R46, R148 ;  /* 0x0000002e04ac723c */ /* 0x040ff00000001894 */
[C---:B------:R-:W-:Y:S08]  /*8220*/  HMMA.16816.F32 R168, R4.reuse, R38, R140 ;  /* 0x0000002604a8723c */ /* 0x040ff0000000188c */
[----:B------:R-:W-:Y:S01]  /*8230*/  HMMA.16816.F32 R164, R4, R50, R60 ;  /* 0x0000003204a4723c */ /* 0x000fe2000000183c */
[----:B------:R-:W2:Y:S07]  /*8240*/  LDSM.16.M88.4 R4, [R192+0x2000] ;  /* 0x00200000c004783b */ /* 0x000eae0000000200 */
[----:B------:R-:W-:Y:S01]  /*8250*/  HMMA.16816.F32 R212, R12, R26, RZ ;  /* 0x0000001a0cd4723c */ /* 0x000fe200000018ff */
[----:B------:R-:W-:Y:S04]  /*8260*/  LDSM.16.M88.4 R24, [R197] ;  /* 0x00000000c518783b */ /* 0x000fe80000000200 */
[----:B------:R-:W-:Y:S03]  /*8270*/  LDSM.16.M88.4 R12, [R193] ;  /* 0x00000000c10c783b */ /* 0x000fe60000000200 */
[C---:B---3--:R-:W-:Y:S08]  /*8280*/  HMMA.16816.F32 R144, R20.reuse, R44, R156 ;  /* 0x0000002c1490723c */ /* 0x048ff0000000189c */
[C---:B------:R-:W-:Y:S01]  /*8290*/  HMMA.16816.F32 R64, R20.reuse, R52, R28 ;  /* 0x000000341440723c */ /* 0x040fe2000000181c */
[----:B------:R-:W3:Y:S07]  /*82a0*/  LDSM.16.M88.4 R28, [R198] ;  /* 0x00000000c61c783b */ /* 0x000eee0000000200 */
[C---:B------:R-:W-:Y:S01]  /*82b0*/  HMMA.16816.F32 R152, R20.reuse, R36, R8 ;  /* 0x000000241498723c */ /* 0x040fe20000001808 */
[----:B------:R-:W-:Y:S07]  /*82c0*/  LDSM.16.M88.4 R8, [R193+0x2000] ;  /* 0x00200000c108783b */ /* 0x000fee0000000200 */
[C---:B------:R-:W-:Y:S01]  /*82d0*/  HMMA.16816.F32 R60, R20.reuse, R38, R176 ;  /* 0x00000026143c723c */ /* 0x040fe200000018b0 */
[----:B------:R-:W4:Y:S07]  /*82e0*/  LDSM.16.M88.4 R36, [R189] ;  /* 0x00000000bd24783b */ /* 0x000f2e0000000200 */
[C---:B------:R-:W-:Y:S01]  /*82f0*/  HMMA.16816.F32 R148, R20.reuse, R48, R40 ;  /* 0x000000301494723c */ /* 0x040fe20000001828 */
[----:B------:R-:W5:Y:S07]  /*8300*/  LDSM.16.M88.4 R40, [R196] ;  /* 0x00000000c428783b */ /* 0x000f6e0000000200 */
[C---:B------:R-:W-:Y:S08]  /*8310*/  HMMA.16816.F32 R56, R20.reuse, R46, R180 ;  /* 0x0000002e1438723c */ /* 0x040ff000000018b4 */
[C---:B------:R-:W-:Y:S08]  /*8320*/  HMMA.16816.F32 R48, R20.reuse, R50, R216 ;  /* 0x000000321430723c */ /* 0x040ff000000018d8 */
[----:B------:R-:W-:Y:S08]  /*8330*/  HMMA.16816.F32 R140, R20, R54, R212 ;  /* 0x00000036148c723c */ /* 0x000ff000000018d4 */
[-C--:B-1----:R-:W-:Y:S08]  /*8340*/  HMMA.16816.F32 R20, R16, R32.reuse, R144 ;  /* 0x000000201014723c */ /* 0x082ff00000001890 */
[----:B--2---:R-:W-:Y:S08]  /*8350*/  HMMA.16816.F32 R44, R4, R32, R228 ;  /* 0x00000020042c723c */ /* 0x004ff000000018e4 */
[----:B---3--:R-:W-:Y:S07]  /*8360*/  HMMA.16816.F32 R52, R16, R28, R152 ;  /* 0x0000001c1034723c */ /* 0x008fee0000001898 */
[----:B------:R-:W-:Y:S01]  /*8370*/  IADD3 R152, R234, -0x2, RZ ;  /* 0xfffffffeea987810 */ /* 0x000fe20007ffe0ff */
[----:B------:R-:W-:Y:S04]  /*8380*/  HMMA.16816.F32 R144, R4, R34, R172 ;  /* 0x000000220490723c */ /* 0x000fe800000018ac */
[----:B------:R-:W-:-:S04]  /*8390*/  IMAD R0, R152, 0x40, R243 ;  /* 0x0000004098007824 */ /* 0x000fc800078e02f3 */
[----:B------:R-:W-:Y:S08]  /*83a0*/  HMMA.16816.F32 R32, R16, R34, R56 ;  /* 0x000000221020723c */ /* 0x000ff00000001838 */
[C---:B------:R-:W-:Y:S08]  /*83b0*/  HMMA.16816.F32 R220, R4.reuse, R24, R220 ;  /* 0x0000001804dc723c */ /* 0x040ff000000018dc */
[----:B------:R-:W-:Y:S08]  /*83c0*/  HMMA.16816.F32 R164, R4, R26, R164 ;  /* 0x0000001a04a4723c */ /* 0x000ff000000018a4 */
[C---:B------:R-:W-:Y:S08]  /*83d0*/  HMMA.16816.F32 R148, R16.reuse, R24, R148 ;  /* 0x000000181094723c */ /* 0x040ff00000001894 */
[----:B------:R-:W-:Y:S01]  /*83e0*/  HMMA.16816.F32 R48, R16, R26, R48 ;  /* 0x0000001a1030723c */ /* 0x000fe20000001830 */
[----:B------:R-:W-:-:S07]  /*83f0*/  IADD3 R2, R0, 0x1, RZ ;  /* 0x0000000100027810 */ /* 0x000fce0007ffe0ff */
[----:B----4-:R-:W-:Y:S08]  /*8400*/  HMMA.16816.F32 R24, R12, R36, R20 ;  /* 0x000000240c18723c */ /* 0x010ff00000001814 */
[C---:B------:R-:W-:Y:S08]  /*8410*/  HMMA.16816.F32 R156, R4.reuse, R28, R224 ;  /* 0x0000001c049c723c */ /* 0x040ff000000018e0 */
[C---:B-----5:R-:W-:Y:S08]  /*8420*/  HMMA.16816.F32 R208, R4.reuse, R40, R208 ;  /* 0x0000002804d0723c */ /* 0x060ff000000018d0 */
[C---:B------:R-:W-:Y:S08]  /*8430*/  HMMA.16816.F32 R168, R4.reuse, R30, R168 ;  /* 0x0000001e04a8723c */ /* 0x040ff000000018a8 */
[----:B------:R-:W-:Y:S01]  /*8440*/  HMMA.16816.F32 R160, R4, R42, R160 ;  /* 0x0000002a04a0723c */ /* 0x000fe200000018a0 */
[----:B------:R-:W1:Y:S01]  /*8450*/  LDSM.16.M88.4 R4, [R189+0x800] ;  /* 0x00080000bd04783b */ /* 0x000e620000000200 */
[----:B------:R-:W-:-:S06]  /*8460*/  ISETP.GE.AND P1, PT, R0, R204, PT ;  /* 0x000000cc0000720c */ /* 0x000fcc0003f26270 */
[----:B------:R-:W-:Y:S01]  /*8470*/  HMMA.16816.F32 R20, R8, R36, R44 ;  /* 0x000000240814723c */ /* 0x000fe2000000182c */
[-C--:B------:R-:W-:Y:S02]  /*8480*/  ISETP.GE.AND P2, PT, R0, R205.reuse, PT ;  /* 0x000000cd0000720c */ /* 0x080fe40003f46270 */
[----:B------:R-:W-:Y:S02]  /*8490*/  ISETP.GE.AND P4, PT, R2, R205, PT ;  /* 0x000000cd0200720c */ /* 0x000fe40003f86270 */
[C---:B------:R-:W-:Y:S02]  /*84a0*/  ISETP.LT.OR P5, PT, R0.reuse, R201, P1 ;  /* 0x000000c90000720c */ /* 0x040fe40000fa1670 */
[----:B------:R-:W-:Y:S02]  /*84b0*/  ISETP.LT.OR P6, PT, R0, R202, P2 ;  /* 0x000000ca0000720c */ /* 0x000fe400017c1670 */
[C---:B------:R-:W-:Y:S02]  /*84c0*/  ISETP.GE.AND P1, PT, R2.reuse, R206, PT ;  /* 0x000000ce0200720c */ /* 0x040fe40003f26270 */
[----:B------:R-:W-:-:S02]  /*84d0*/  ISETP.LT.OR P0, PT, R2, R202, P4 ;  /* 0x000000ca0200720c */ /* 0x000fc40002701670 */
[C---:B------:R-:W-:Y:S02]  /*84e0*/  ISETP.GE.AND P2, PT, R2.reuse, R203, PT ;  /* 0x000000cb0200720c */ /* 0x040fe40003f46270 */
[----:B------:R-:W-:Y:S02]  /*84f0*/  P2R R3, PR, RZ, 0x1 ;  /* 0x00000001ff037803 */ /* 0x000fe40000000000 */
[C---:B------:R-:W-:Y:S01]  /*8500*/  ISETP.LT.OR P1, PT, R2.reuse, R199, P1 ;  /* 0x000000c70200720c */ /* 0x040fe20000f21670 */
[----:B------:R-:W-:Y:S01]  /*8510*/  HMMA.16816.F32 R60, R16, R30, R60 ;  /* 0x0000001e103c723c */ /* 0x000fe2000000183c */
[----:B------:R-:W-:Y:S02]  /*8520*/  ISETP.LT.OR P0, PT, R2, R200, P2 ;  /* 0x000000c80200720c */ /* 0x000fe40001701670 */
[----:B------:R-:W-:Y:S02]  /*8530*/  ISETP.GE.AND P2, PT, R0, R203, PT ;  /* 0x000000cb0000720c */ /* 0x000fe40003f46270 */
[----:B------:R-:W-:-:S03]  /*8540*/  ISETP.GE.AND P3, PT, R2, R204, PT ;  /* 0x000000cc0200720c */ /* 0x000fc60003f66270 */
[----:B------:R-:W-:Y:S01]  /*8550*/  HMMA.16816.F32 R64, R16, R40, R64 ;  /* 0x000000281040723c */ /* 0x000fe20000001840 */
[----:B------:R-:W-:Y:S02]  /*8560*/  FSEL R59, R26, -INF , !P5 ;  /* 0xff8000001a3b7808 */ /* 0x000fe40006800000 */
[----:B------:R-:W-:Y:S02]  /*8570*/  ISETP.NE.AND P5, PT, R3, RZ, PT ;  /* 0x000000ff0300720c */ /* 0x000fe40003fa5270 */
[----:B------:R-:W-:-:S03]  /*8580*/  ISETP.LT.OR P2, PT, R0, R200, P2 ;  /* 0x000000c80000720c */ /* 0x000fc60001741670 */
[----:B------:R-:W-:Y:S01]  /*8590*/  HMMA.16816.F32 R140, R16, R42, R140 ;  /* 0x0000002a108c723c */ /* 0x000fe2000000188c */
[----:B------:R-:W-:Y:S02]  /*85a0*/  ISETP.LT.OR P3, PT, R2, R201, P3 ;  /* 0x000000c90200720c */ /* 0x000fe40001f61670 */
[----:B------:R-:W-:-:S04]  /*85b0*/  IADD3 R3, R0, 0x8, RZ ;  /* 0x0000000800037810 */ /* 0x000fc80007ffe0ff */
[----:B------:R-:W-:Y:S01]  /*85c0*/  P2R R16, PR, RZ, 0x2 ;  /* 0x00000002ff107803 */ /* 0x000fe20000000000 */
[-C--:B------:R-:W-:Y:S01]  /*85d0*/  HMMA.16816.F32 R28, R12, R38.reuse, R32 ;  /* 0x000000260c1c723c */ /* 0x080fe20000001820 */
[----:B------:R-:W-:Y:S02]  /*85e0*/  ISETP.GE.AND P1, PT, R0, R206, PT ;  /* 0x000000ce0000720c */ /* 0x000fe40003f26270 */
[----:B------:R-:W-:Y:S02]  /*85f0*/  FSEL R41, R20, -INF , !P2 ;  /* 0xff80000014297808 */ /* 0x000fe40005000000 */
[----:B------:R-:W-:Y:S02]  /*8600*/  ISETP.LT.OR P1, PT, R0, R199, P1 ;  /* 0x000000c70000720c */ /* 0x000fe40000f21670 */
[----:B------:R-:W-:Y:S02]  /*8610*/  P2R R2, PR, RZ, 0x8 ;  /* 0x00000008ff027803 */ /* 0x000fe40000000000 */
[C---:B------:R-:W-:Y:S01]  /*8620*/  ISETP.GE.AND P2, PT, R3.reuse, R203, PT ;  /* 0x000000cb0300720c */ /* 0x040fe20003f46270 */
[----:B------:R-:W-:Y:S01]  /*8630*/  HMMA.16816.F32 R36, R8, R38, R144 ;  /* 0x000000260824723c */ /* 0x000fe20000001890 */
[----:B------:R-:W-:-:S02]  /*8640*/  ISETP.GE.AND P4, PT, R3, R205, PT ;  /* 0x000000cd0300720c */ /* 0x000fc40003f86270 */
[----:B------:R-:W-:Y:S02]  /*8650*/  FSEL R44, R22, -INF , !P1 ;  /* 0xff800000162c7808 */ /* 0x000fe40004800000 */
[----:B------:R-:W-:Y:S02]  /*8660*/  FSEL R56, R24, -INF , !P6 ;  /* 0xff80000018387808 */ /* 0x000fe40007000000 */
[C---:B------:R-:W-:Y:S02]  /*8670*/  ISETP.GE.AND P3, PT, R3.reuse, R204, PT ;  /* 0x000000cc0300720c */ /* 0x040fe40003f66270 */
[C---:B------:R-:W-:Y:S02]  /*8680*/  ISETP.GE.AND P1, PT, R3.reuse, R206, PT ;  /* 0x000000ce0300720c */ /* 0x040fe40003f26270 */
[----:B------:R-:W-:Y:S02]  /*8690*/  ISETP.NE.AND P6, PT, R2, RZ, PT ;  /* 0x000000ff0200720c */ /* 0x000fe40003fc5270 */
[----:B------:R-:W-:-:S02]  /*86a0*/  ISETP.LT.OR P2, PT, R3, R200, P2 ;  /* 0x000000c80300720c */ /* 0x000fc40001741670 */
[----:B------:R-:W-:Y:S02]  /*86b0*/  IADD3 R2, R0, 0x9, RZ ;  /* 0x0000000900027810 */ /* 0x000fe40007ffe0ff */
[----:B------:R-:W-:Y:S02]  /*86c0*/  FSEL R58, R25, -INF , !P5 ;  /* 0xff800000193a7808 */ /* 0x000fe40006800000 */
[----:B------:R-:W-:Y:S02]  /*86d0*/  FSEL R42, R21, -INF , !P0 ;  /* 0xff800000152a7808 */ /* 0x000fe40004000000 */
[C---:B------:R-:W-:Y:S02]  /*86e0*/  ISETP.LT.OR P5, PT, R3.reuse, R202, P4 ;  /* 0x000000ca0300720c */ /* 0x040fe400027a1670 */
[C---:B------:R-:W-:Y:S02]  /*86f0*/  ISETP.LT.OR P4, PT, R3.reuse, R201, P3 ;  /* 0x000000c90300720c */ /* 0x040fe40001f81670 */
[----:B------:R-:W-:-:S02]  /*8700*/  ISETP.LT.OR P0, PT, R3, R199, P1 ;  /* 0x000000c70300720c */ /* 0x000fc40000f01670 */
[----:B------:R-:W-:Y:S02]  /*8710*/  ISETP.NE.AND P3, PT, R16, RZ, PT ;  /* 0x000000ff1000720c */ /* 0x000fe40003f65270 */
[----:B------:R-:W-:Y:S02]  /*8720*/  P2R R3, PR, RZ, 0x4 ;  /* 0x00000004ff037803 */ /* 0x000fe40000000000 */
[C---:B------:R-:W-:Y:S02]  /*8730*/  ISETP.GE.AND P2, PT, R2.reuse, R204, PT ;  /* 0x000000cc0200720c */ /* 0x040fe40003f46270 */
[----:B------:R-:W-:Y:S02]  /*8740*/  FSEL R73, R27, -INF , !P6 ;  /* 0xff8000001b497808 */ /* 0x000fe40007000000 */
[----:B------:R-:W-:Y:S01]  /*8750*/  FSEL R45, R23, -INF , !P3 ;  /* 0xff800000172d7808 */ /* 0x000fe20005800000 */
[----:B-1----:R-:W-:Y:S01]  /*8760*/  HMMA.16816.F32 R24, R12, R4, R52 ;  /* 0x000000040c18723c */ /* 0x002fe20000001834 */
[----:B------:R-:W-:-:S02]  /*8770*/  ISETP.GE.AND P3, PT, R2, R205, PT ;  /* 0x000000cd0200720c */ /* 0x000fc40003f66270 */
[----:B------:R-:W-:Y:S02]  /*8780*/  ISETP.LT.OR P2, PT, R2, R201, P2 ;  /* 0x000000c90200720c */ /* 0x000fe40001741670 */
[----:B------:R-:W-:Y:S02]  /*8790*/  FSEL R57, R28, -INF , !P5 ;  /* 0xff8000001c397808 */ /* 0x000fe40006800000 */
[C---:B------:R-:W-:Y:S02]  /*87a0*/  ISETP.LT.OR P5, PT, R2.reuse, R202, P3 ;  /* 0x000000ca0200720c */ /* 0x040fe40001fa1670 */
[----:B------:R-:W-:Y:S02]  /*87b0*/  P2R R16, PR, RZ, 0x4 ;  /* 0x00000004ff107803 */ /* 0x000fe40000000000 */
[----:B------:R-:W-:Y:S02]  /*87c0*/  ISETP.GE.AND P1, PT, R2, R203, PT ;  /* 0x000000cb0200720c */ /* 0x000fe40003f26270 */
[----:B------:R-:W-:-:S02]  /*87d0*/  FSEL R52, R30, -INF , !P4 ;  /* 0xff8000001e347808 */ /* 0x000fc40006000000 */
[----:B------:R-:W-:Y:S02]  /*87e0*/  ISETP.GE.AND P4, PT, R2, R206, PT ;  /* 0x000000ce0200720c */ /* 0x000fe40003f86270 */
[----:B------:R-:W-:Y:S02]  /*87f0*/  ISETP.NE.AND P3, PT, R3, RZ, PT ;  /* 0x000000ff0300720c */ /* 0x000fe40003f65270 */
[----:B------:R-:W-:Y:S02]  /*8800*/  IADD3 R3, R0, 0x10, RZ ;  /* 0x0000001000037810 */ /* 0x000fe40007ffe0ff */
[----:B------:R-:W-:Y:S02]  /*8810*/  FSEL R46, R29, -INF , !P5 ;  /* 0xff8000001d2e7808 */ /* 0x000fe40006800000 */
[----:B------:R-:W-:Y:S02]  /*8820*/  ISETP.NE.AND P5, PT, R16, RZ, PT ;  /* 0x000000ff1000720c */ /* 0x000fe40003fa5270 */
[C---:B------:R-:W-:Y:S01]  /*8830*/  ISETP.LT.OR P1, PT, R2.reuse, R200, P1 ;  /* 0x000000c80200720c */ /* 0x040fe20000f21670 */
[----:B------:R-:W1:Y:S01]  /*8840*/  LDSM.16.M88.4 R16, [R189+0x1000] ;  /* 0x00100000bd10783b */ /* 0x000e620000000200 */
[----:B------:R-:W-:Y:S01]  /*8850*/  ISETP.LT.OR P6, PT, R2, R199, P4 ;  /* 0x000000c70200720c */ /* 0x000fe200027c1670 */
[----:B------:R-:W-:Y:S01]  /*8860*/  HMMA.16816.F32 R20, R8, R4, R156 ;  /* 0x000000040814723c */ /* 0x000fe2000000189c */
[----:B------:R-:W-:-:S02]  /*8870*/  ISETP.GE.AND P4, PT, R3, R203, PT ;  /* 0x000000cb0300720c */ /* 0x000fc40003f86270 */
[----:B------:R-:W-:Y:S02]  /*8880*/  FSEL R43, R38, -INF , !P0 ;  /* 0xff800000262b7808 */ /* 0x000fe40004000000 */
[----:B------:R-:W-:Y:S02]  /*8890*/  FSEL R40, R36, -INF , !P3 ;  /* 0xff80000024287808 */ /* 0x000fe40005800000 */
[----:B------:R-:W-:Y:S02]  /*88a0*/  FSEL R38, R37, -INF , !P1 ;  /* 0xff80000025267808 */ /* 0x000fe40004800000 */
[C---:B------:R-:W-:Y:S02]  /*88b0*/  ISETP.GE.AND P3, PT, R3.reuse, R205, PT ;  /* 0x000000cd0300720c */ /* 0x040fe40003f66270 */
[C---:B------:R-:W-:Y:S02]  /*88c0*/  ISETP.GE.AND P2, PT, R3.reuse, R204, PT ;  /* 0x000000cc0300720c */ /* 0x040fe40003f46270 */
[----:B------:R-:W-:-:S02]  /*88d0*/  ISETP.GE.AND P1, PT, R3, R206, PT ;  /* 0x000000ce0300720c */ /* 0x000fc40003f26270 */
[----:B------:R-:W-:Y:S02]  /*88e0*/  IADD3 R2, R0, 0x11, RZ ;  /* 0x0000001100027810 */ /* 0x000fe40007ffe0ff */
[C---:B------:R-:W-:Y:S02]  /*88f0*/  ISETP.LT.OR P4, PT, R3.reuse, R200, P4 ;  /* 0x000000c80300720c */ /* 0x040fe40002781670 */
[C---:B------:R-:W-:Y:S02]  /*8900*/  ISETP.LT.OR P3, PT, R3.reuse, R202, P3 ;  /* 0x000000ca0300720c */ /* 0x040fe40001f61670 */
[C---:B------:R-:W-:Y:S02]  /*8910*/  ISETP.LT.OR P2, PT, R3.reuse, R201, P2 ;  /* 0x000000c90300720c */ /* 0x040fe40001741670 */
[----:B------:R-:W-:Y:S02]  /*8920*/  ISETP.LT.OR P0, PT, R3, R199, P1 ;  /* 0x000000c70300720c */ /* 0x000fe40000f01670 */
[----:B------:R-:W-:-:S02]  /*8930*/  P2R R3, PR, RZ, 0x10 ;  /* 0x00000010ff037803 */ /* 0x000fc40000000000 */
[C---:B------:R-:W-:Y:S02]  /*8940*/  ISETP.GE.AND P1, PT, R2.reuse, R205, PT ;  /* 0x000000cd0200720c */ /* 0x040fe40003f26270 */
[----:B------:R-:W-:Y:S02]  /*8950*/  FSEL R47, R31, -INF , !P5 ;  /* 0xff8000001f2f7808 */ /* 0x000fe40006800000 */
[C---:B------:R-:W-:Y:S02]  /*8960*/  ISETP.GE.AND P4, PT, R2.reuse, R204, PT ;  /* 0x000000cc0200720c */ /* 0x040fe40003f86270 */
[----:B------:R-:W-:Y:S01]  /*8970*/  ISETP.GE.AND P5, PT, R2, R203, PT ;  /* 0x000000cb0200720c */ /* 0x000fe20003fa6270 */
[----:B------:R-:W-:Y:S01]  /*8980*/  HMMA.16816.F32 R32, R12, R6, R60 ;  /* 0x000000060c20723c */ /* 0x000fe2000000183c */
[----:B------:R-:W-:Y:S02]  /*8990*/  FSEL R157, R26, -INF , !P2 ;  /* 0xff8000001a9d7808 */ /* 0x000fe40005000000 */
[----:B------:R-:W-:-:S02]  /*89a0*/  ISETP.LT.OR P2, PT, R2, R202, P1 ;  /* 0x000000ca0200720c */ /* 0x000fc40000f41670 */
[C---:B------:R-:W-:Y:S02]  /*89b0*/  ISETP.LT.OR P1, PT, R2.reuse, R201, P4 ;  /* 0x000000c90200720c */ /* 0x040fe40002721670 */
[----:B------:R-:W-:Y:S02]  /*89c0*/  ISETP.LT.OR P4, PT, R2, R200, P5 ;  /* 0x000000c80200720c */ /* 0x000fe40002f81670 */
[----:B------:R-:W-:Y:S02]  /*89d0*/  ISETP.NE.AND P5, PT, R3, RZ, PT ;  /* 0x000000ff0300720c */ /* 0x000fe40003fa5270 */
[----:B------:R-:W-:Y:S02]  /*89e0*/  IADD3 R3, R0, 0x18, RZ ;  /* 0x0000001800037810 */ /* 0x000fe40007ffe0ff */
[----:B------:R-:W-:Y:S02]  /*89f0*/  FSEL R155, R24, -INF , !P3 ;  /* 0xff800000189b7808 */ /* 0x000fe40005800000 */
[----:B------:R-:W-:-:S02]  /*8a00*/  ISETP.GE.AND P3, PT, R2, R206, PT ;  /* 0x000000ce0200720c */ /* 0x000fc40003f66270 */
[----:B------:R-:W-:Y:S01]  /*8a10*/  FSEL R154, R25, -INF , !P2 ;  /* 0xff800000199a7808 */ /* 0x000fe20005000000 */
[----:B------:R-:W-:Y:S01]  /*8a20*/  HMMA.16816.F32 R28, R8, R6, R168 ;  /* 0x00000006081c723c */ /* 0x000fe200000018a8 */
[----:B------:R-:W-:Y:S02]  /*8a30*/  ISETP.GE.AND P2, PT, R3, R203, PT ;  /* 0x000000cb0300720c */ /* 0x000fe40003f46270 */
[----:B------:R-:W-:Y:S02]  /*8a40*/  FSEL R39, R39, -INF , !P6 ;  /* 0xff80000027277808 */ /* 0x000fe40007000000 */
[----:B------:R-:W-:Y:S02]  /*8a50*/  P2R R4, PR, RZ, 0x10 ;  /* 0x00000010ff047803 */ /* 0x000fe40000000000 */
[----:B------:R-:W-:Y:S02]  /*8a60*/  ISETP.LT.OR P6, PT, R2, R199, P3 ;  /* 0x000000c70200720c */ /* 0x000fe40001fc1670 */
[----:B------:R-:W-:-:S02]  /*8a70*/  FSEL R168, R27, -INF , !P1 ;  /* 0xff8000001ba87808 */ /* 0x000fc40004800000 */
[C---:B------:R-:W-:Y:S02]  /*8a80*/  ISETP.GE.AND P4, PT, R3.reuse, R205, PT ;  /* 0x000000cd0300720c */ /* 0x040fe40003f86270 */
[C---:B------:R-:W-:Y:S02]  /*8a90*/  ISETP.GE.AND P3, PT, R3.reuse, R204, PT ;  /* 0x000000cc0300720c */ /* 0x040fe40003f66270 */
[C---:B------:R-:W-:Y:S02]  /*8aa0*/  ISETP.GE.AND P1, PT, R3.reuse, R206, PT ;  /* 0x000000ce0300720c */ /* 0x040fe40003f26270 */
[----:B------:R-:W-:Y:S02]  /*8ab0*/  ISETP.LT.OR P2, PT, R3, R200, P2 ;  /* 0x000000c80300720c */ /* 0x000fe40001741670 */
[----:B------:R-:W-:Y:S02]  /*8ac0*/  IADD3 R2, R0, 0x19, RZ ;  /* 0x0000001900027810 */ /* 0x000fe40007ffe0ff */
[----:B------:R-:W-:-:S02]  /*8ad0*/  FSEL R75, R20, -INF , !P5 ;  /* 0xff800000144b7808 */ /* 0x000fc40006800000 */
[----:B------:R-:W-:Y:S02]  /*8ae0*/  FSEL R146, R22, -INF , !P0 ;  /* 0xff80000016927808 */ /* 0x000fe40004000000 */
[C---:B------:R-:W-:Y:S02]  /*8af0*/  ISETP.LT.OR P5, PT, R3.reuse, R202, P4 ;  /* 0x000000ca0300720c */ /* 0x040fe400027a1670 */
[C---:B------:R-:W-:Y:S02]  /*8b00*/  ISETP.LT.OR P4, PT, R3.reuse, R201, P3 ;  /* 0x000000c90300720c */ /* 0x040fe40001f81670 */
[----:B------:R-:W-:Y:S02]  /*8b10*/  ISETP.LT.OR P0, PT, R3, R199, P1 ;  /* 0x000000c70300720c */ /* 0x000fe40000f01670 */
[----:B------:R-:W-:Y:S02]  /*8b20*/  ISETP.NE.AND P3, PT, R4, RZ, PT ;  /* 0x000000ff0400720c */ /* 0x000fe40003f65270 */
[----:B------:R-:W-:-:S02]  /*8b30*/  P2R R3, PR, RZ, 0x4 ;  /* 0x00000004ff037803 */ /* 0x000fc40000000000 */
[C---:B------:R-:W-:Y:S02]  /*8b40*/  ISETP.GE.AND P2, PT, R2.reuse, R204, PT ;  /* 0x000000cc0200720c */ /* 0x040fe40003f46270 */
[----:B------:R-:W-:Y:S02]  /*8b50*/  FSEL R55, R21, -INF , !P3 ;  /* 0xff80000015377808 */ /* 0x000fe40005800000 */
[C---:B------:R-:W-:Y:S02]  /*8b60*/  ISETP.GE.AND P3, PT, R2.reuse, R205, PT ;  /* 0x000000cd0200720c */ /* 0x040fe40003f66270 */
[----:B------:R-:W-:Y:S02]  /*8b70*/  ISETP.LT.OR P2, PT, R2, R201, P2 ;  /* 0x000000c90200720c */ /* 0x000fe40001741670 */
[----:B------:R-:W-:Y:S01]  /*8b80*/  FSEL R153, R32, -INF , !P5 ;  /* 0xff80000020997808 */ /* 0x000fe20006800000 */
[----:B-1----:R-:W-:Y:S01]  /*8b90*/  HMMA.16816.F32 R24, R12, R16, R148 ;  /* 0x000000100c18723c */ /* 0x002fe20000001894 */
[----:B------:R-:W-:-:S02]  /*8ba0*/  ISETP.LT.OR P5, PT, R2, R202, P3 ;  /* 0x000000ca0200720c */ /* 0x000fc40001fa1670 */
[----:B------:R-:W-:-:S04]  /*8bb0*/  P2R R4, PR, RZ, 0x4 ;  /* 0x00000004ff047803 */ /* 0x000fc80000000000 */
[----:B------:R-:W-:Y:S02]  /*8bc0*/  FSEL R148, R33, -INF , !P5 ;  /* 0xff80000021947808 */ /* 0x000fe40006800000 */
[----:B------:R-:W-:Y:S02]  /*8bd0*/  ISETP.NE.AND P5, PT, R4, RZ, PT ;  /* 0x000000ff0400720c */ /* 0x000fe40003fa5270 */
[----:B------:R-:W1:Y:S01]  /*8be0*/  LDSM.16.M88.4 R4, [R189+0x1800] ;  /* 0x00180000bd04783b */ /* 0x000e620000000200 */
[----:B------:R-:W-:Y:S01]  /*8bf0*/  ISETP.GE.AND P1, PT, R2, R203, PT ;  /* 0x000000cb0200720c */ /* 0x000fe20003f26270 */
[----:B------:R-:W-:-:S04]  /*8c00*/  DEPBAR.LE SB0, 0x0 ;  /* 0x000080000000791a */ /* 0x000fc80000000000 */
[----:B------:R-:W-:Y:S01]  /*8c10*/  FSEL R150, R34, -INF , !P4 ;  /* 0xff80000022967808 */ /* 0x000fe20006000000 */
[----:B------:R-:W-:Y:S01]  /*8c20*/  BAR.SYNC.DEFER_BLOCKING 0x0 ;  /* 0x0000000000007b1d */ /* 0x000fe20000010000 */
[----:B------:R-:W-:Y:S02]  /*8c30*/  ISETP.GE.AND P4, PT, R2, R206, PT ;  /* 0x000000ce0200720c */ /* 0x000fe40003f86270 */
[----:B------:R-:W-:Y:S02]  /*8c40*/  ISETP.NE.AND P3, PT, R3, RZ, PT ;  /* 0x000000ff0300720c */ /* 0x000fe40003f65270 */
[----:B------:R-:W-:Y:S02]  /*8c50*/  IADD3 R3, R0, 0x20, RZ ;  /* 0x0000002000037810 */ /* 0x000fe40007ffe0ff */
[----:B------:R-:W-:Y:S02]  /*8c60*/  FSEL R147, R23, -INF , !P6 ;  /* 0xff80000017937808 */ /* 0x000fe40007000000 */
[C---:B------:R-:W-:Y:S01]  /*8c70*/  ISETP.LT.OR P1, PT, R2.reuse, R200, P1 ;  /* 0x000000c80200720c */ /* 0x040fe20000f21670 */
[----:B------:R-:W-:Y:S01]  /*8c80*/  HMMA.16816.F32 R20, R8, R16, R220 ;  /* 0x000000100814723c */ /* 0x000fe200000018dc */
[----:B------:R-:W-:-:S02]  /*8c90*/  ISETP.LT.OR P6, PT, R2, R199, P4 ;  /* 0x000000c70200720c */ /* 0x000fc400027c1670 */
[----:B------:R-:W-:Y:S02]  /*8ca0*/  FSEL R53, R28, -INF , !P3 ;  /* 0xff8000001c357808 */ /* 0x000fe40005800000 */
[C---:B------:R-:W-:Y:S02]  /*8cb0*/  ISETP.GE.AND P4, PT, R3.reuse, R203, PT ;  /* 0x000000cb0300720c */ /* 0x040fe40003f86270 */
[----:B------:R-:W-:Y:S02]  /*8cc0*/  ISETP.GE.AND P3, PT, R3, R205, PT ;  /* 0x000000cd0300720c */ /* 0x000fe40003f66270 */
[----:B------:R-:W-:Y:S02]  /*8cd0*/  FSEL R54, R29, -INF , !P1 ;  /* 0xff8000001d367808 */ /* 0x000fe40004800000 */
[C---:B------:R-:W-:Y:S02]  /*8ce0*/  ISETP.GE.AND P2, PT, R3.reuse, R204, PT ;  /* 0x000000cc0300720c */ /* 0x040fe40003f46270 */
[----:B------:R-:W-:-:S02]  /*8cf0*/  ISETP.GE.AND P1, PT, R3, R206, PT ;  /* 0x000000ce0300720c */ /* 0x000fc40003f26270 */
[----:B------:R-:W-:Y:S02]  /*8d00*/  IADD3 R2, R0, 0x21, RZ ;  /* 0x0000002100027810 */ /* 0x000fe40007ffe0ff */
[C---:B------:R-:W-:Y:S02]  /*8d10*/  ISETP.LT.OR P4, PT, R3.reuse, R200, P4 ;  /* 0x000000c80300720c */ /* 0x040fe40002781670 */
[C---:B------:R-:W-:Y:S02]  /*8d20*/  ISETP.LT.OR P3, PT, R3.reuse, R202, P3 ;  /* 0x000000ca0300720c */ /* 0x040fe40001f61670 */
[----:B------:R-:W-:Y:S02]  /*8d30*/  FSEL R145, R30, -INF , !P0 ;  /* 0xff8000001e917808 */ /* 0x000fe40004000000 */
[C---:B------:R-:W-:Y:S02]  /*8d40*/  ISETP.LT.OR P2, PT, R3.reuse, R201, P2 ;  /* 0x000000c90300720c */ /* 0x040fe40001741670 */
[----:B------:R-:W-:-:S02]  /*8d50*/  ISETP.LT.OR P0, PT, R3, R199, P1 ;  /* 0x000000c70300720c */ /* 0x000fc40000f01670 */
        /* <DEDUP_REMOVED lines=8> */
[C---:B------:R-:W-:Y:S01]  /*8de0*/  ISETP.LT.OR P2, PT, R2.reuse, R202, P1 ;  /* 0x000000ca0200720c */ /* 0x040fe20000f41670 */
[----:B------:R-:W-:Y:S01]  /*8df0*/  HMMA.16816.F32 R32, R12, R18, R48 ;  /* 0x000000120c20723c */ /* 0x000fe20000001830 */
[----:B------:R-:W-:Y:S02]  /*8e00*/  FSEL R144, R31, -INF , !P6 ;  /* 0xff8000001f907808 */ /* 0x000fe40007000000 */
[C---:B------:R-:W-:Y:S02]  /*8e10*/  ISETP.LT.OR P1, PT, R2.reuse, R201, P4 ;  /* 0x000000c90200720c */ /* 0x040fe40002721670 */
[----:B------:R-:W-:-:S02]  /*8e20*/  ISETP.LT.OR P4, PT, R2, R200, P5 ;  /* 0x000000c80200720c */ /* 0x000fc40002f81670 */
[----:B------:R-:W-:Y:S02]  /*8e30*/  ISETP.LT.OR P6, PT, R2, R199, P3 ;  /* 0x000000c70200720c */ /* 0x000fe40001fc1670 */
[----:B------:R-:W-:Y:S02]  /*8e40*/  IADD3 R2, R0, 0x28, RZ ;  /* 0x0000002800027810 */ /* 0x000fe40007ffe0ff */
[----:B------:R-:W-:Y:S02]  /*8e50*/  ISETP.NE.AND P5, PT, R3, RZ, PT ;  /* 0x000000ff0300720c */ /* 0x000fe40003fa5270 */
[----:B------:R-:W-:Y:S01]  /*8e60*/  P2R R3, PR, RZ, 0x10 ;  /* 0x00000010ff037803 */ /* 0x000fe20000000000 */
[----:B------:R-:W-:Y:S01]  /*8e70*/  HMMA.16816.F32 R28, R8, R18, R164 ;  /* 0x00000012081c723c */ /* 0x000fe200000018a4 */
[C---:B------:R-:W-:Y:S02]  /*8e80*/  ISETP.GE.AND P4, PT, R2.reuse, R205, PT ;  /* 0x000000cd0200720c */ /* 0x040fe40003f86270 */
[----:B------:R-:W-:-:S02]  /*8e90*/  ISETP.GE.AND P3, PT, R2, R204, PT ;  /* 0x000000cc0200720c */ /* 0x000fc40003f66270 */
[----:B------:R-:W-:Y:S02]  /*8ea0*/  FSEL R156, R20, -INF , !P5 ;  /* 0xff800000149c7808 */ /* 0x000fe40006800000 */
[C---:B------:R-:W-:Y:S02]  /*8eb0*/  ISETP.LT.OR P5, PT, R2.reuse, R202, P4 ;  /* 0x000000ca0200720c */ /* 0x040fe400027a1670 */
[C---:B------:R-:W-:Y:S02]  /*8ec0*/  ISETP.LT.OR P4, PT, R2.reuse, R201, P3 ;  /* 0x000000c90200720c */ /* 0x040fe40001f81670 */
[----:B------:R-:W-:Y:S02]  /*8ed0*/  ISETP.NE.AND P3, PT, R3, RZ, PT ;  /* 0x000000ff0300720c */ /* 0x000fe40003f65270 */
[----:B------:R-:W-:Y:S02]  /*8ee0*/  FSEL R171, R25, -INF , !P2 ;  /* 0xff80000019ab7808 */ /* 0x000fe40005000000 */
[----:B------:R-:W-:-:S02]  /*8ef0*/  ISETP.GE.AND P2, PT, R2, R203, PT ;  /* 0x000000cb0200720c */ /* 0x000fc40003f46270 */
[----:B------:R-:W-:Y:S02]  /*8f00*/  FSEL R164, R22, -INF , !P0 ;  /* 0xff80000016a47808 */ /* 0x000fe40004000000 */
[----:B------:R-:W-:Y:S02]  /*8f10*/  FSEL R159, R21, -INF , !P3 ;  /* 0xff800000159f7808 */ /* 0x000fe40005800000 */
[----:B------:R-:W-:Y:S02]  /*8f20*/  FSEL R165, R23, -INF , !P6 ;  /* 0xff80000017a57808 */ /* 0x000fe40007000000 */
[----:B------:R-:W-:Y:S01]  /*8f30*/  FSEL R175, R27, -INF , !P1 ;  /* 0xff8000001baf7808 */ /* 0x000fe20004800000 */
[----:B-1----:R-:W-:Y:S01]  /*8f40*/  HMMA.16816.F32 R20, R12, R4, R64 ;  /* 0x000000040c14723c */ /* 0x002fe20000001840 */
[C---:B------:R-:W-:Y:S02]  /*8f50*/  ISETP.GE.AND P1, PT, R2.reuse, R206, PT ;  /* 0x000000ce0200720c */ /* 0x040fe40003f26270 */
[----:B------:R-:W-:-:S02]  /*8f60*/  ISETP.LT.OR P2, PT, R2, R200, P2 ;  /* 0x000000c80200720c */ /* 0x000fc40001741670 */
[----:B------:R-:W-:Y:S02]  /*8f70*/  IADD3 R3, R0, 0x29, RZ ;  /* 0x0000002900037810 */ /* 0x000fe40007ffe0ff */
[----:B------:R-:W-:Y:S02]  /*8f80*/  ISETP.LT.OR P0, PT, R2, R199, P1 ;  /* 0x000000c70200720c */ /* 0x000fe40000f01670 */
[----:B------:R-:W-:Y:S02]  /*8f90*/  P2R R16, PR, RZ, 0x4 ;  /* 0x00000004ff107803 */ /* 0x000fe40000000000 */
[C---:B------:R-:W-:Y:S02]  /*8fa0*/  ISETP.GE.AND P3, PT, R3.reuse, R205, PT ;  /* 0x000000cd0300720c */ /* 0x040fe40003f66270 */
[C---:B------:R-:W-:Y:S02]  /*8fb0*/  ISETP.GE.AND P2, PT, R3.reuse, R204, PT ;  /* 0x000000cc0300720c */ /* 0x040fe40003f46270 */
[----:B------:R-:W-:-:S02]  /*8fc0*/  ISETP.GE.AND P1, PT, R3, R203, PT ;  /* 0x000000cb0300720c */ /* 0x000fc40003f26270 */
[----:B------:R-:W-:Y:S02]  /*8fd0*/  FSEL R169, R32, -INF , !P5 ;  /* 0xff80000020a97808 */ /* 0x000fe40006800000 */
[----:B------:R-:W-:Y:S02]  /*8fe0*/  FSEL R170, R34, -INF , !P4 ;  /* 0xff80000022aa7808 */ /* 0x000fe40006000000 */
[C---:B------:R-:W-:Y:S02]  /*8ff0*/  ISETP.GE.AND P4, PT, R3.reuse, R206, PT ;  /* 0x000000ce0300720c */ /* 0x040fe40003f86270 */
[C---:B------:R-:W-:Y:S02]  /*9000*/  ISETP.LT.OR P5, PT, R3.reuse, R202, P3 ;  /* 0x000000ca0300720c */ /* 0x040fe40001fa1670 */
[----:B------:R-:W-:Y:S02]  /*9010*/  ISETP.NE.AND P3, PT, R16, RZ, PT ;  /* 0x000000ff1000720c */ /* 0x000fe40003f65270 */
[C---:B------:R-:W-:Y:S01]  /*9020*/  ISETP.LT.OR P2, PT, R3.reuse, R201, P2 ;  /* 0x000000c90300720c */ /* 0x040fe20001741670 */
[----:B------:R-:W-:Y:S01]  /*9030*/  HMMA.16816.F32 R16, R8, R4, R208 ;  /* 0x000000040810723c */ /* 0x000fe200000018d0 */
[----:B------:R-:W-:-:S02]  /*9040*/  ISETP.LT.OR P1, PT, R3, R200, P1 ;  /* 0x000000c80300720c */ /* 0x000fc40000f21670 */
[----:B------:R-:W-:Y:S02]  /*9050*/  IADD3 R2, R0, 0x30, RZ ;  /* 0x0000003000027810 */ /* 0x000fe40007ffe0ff */
[----:B------:R-:W-:Y:S02]  /*9060*/  ISETP.LT.OR P6, PT, R3, R199, P4 ;  /* 0x000000c70300720c */ /* 0x000fe400027c1670 */
        /* <DEDUP_REMOVED lines=8> */
[----:B------:R-:W-:Y:S01]  /*90f0*/  FSEL R167, R33, -INF , !P5 ;  /* 0xff80000021a77808 */ /* 0x000fe20006800000 */
[----:B------:R-:W-:Y:S01]  /*9100*/  HMMA.16816.F32 R8, R8, R6, R160 ;  /* 0x000000060808723c */ /* 0x000fe200000018a0 */
[----:B------:R-:W-:-:S02]  /*9110*/  ISETP.NE.AND P5, PT, R3, RZ, PT ;  /* 0x000000ff0300720c */ /* 0x000fc40003fa5270 */
[C---:B------:R-:W-:Y:S02]  /*9120*/  ISETP.LT.OR P3, PT, R2.reuse, R202, P3 ;  /* 0x000000ca0200720c */ /* 0x040fe40001f61670 */
[C---:B------:R-:W-:Y:S02]  /*9130*/  ISETP.LT.OR P2, PT, R2.reuse, R201, P2 ;  /* 0x000000c90200720c */ /* 0x040fe40001741670 */
[C---:B------:R-:W-:Y:S02]  /*9140*/  ISETP.LT.OR P4, PT, R2.reuse, R200, P4 ;  /* 0x000000c80200720c */ /* 0x040fe40002781670 */
[----:B------:R-:W-:Y:S02]  /*9150*/  ISETP.LT.OR P0, PT, R2, R199, P1 ;  /* 0x000000c70200720c */ /* 0x000fe40000f01670 */
[----:B------:R-:W-:Y:S02]  /*9160*/  IADD3 R2, R0, 0x31, RZ ;  /* 0x0000003100027810 */ /* 0x000fe40007ffe0ff */
[----:B------:R-:W-:-:S02]  /*9170*/  FSEL R161, R35, -INF , !P5 ;  /* 0xff80000023a17808 */ /* 0x000fc40006800000 */
[----:B------:R-:W-:Y:S02]  /*9180*/  P2R R3, PR, RZ, 0x10 ;  /* 0x00000010ff037803 */ /* 0x000fe40000000000 */
[----:B------:R-:W-:Y:S02]  /*9190*/  ISETP.GE.AND P1, PT, R2, R205, PT ;  /* 0x000000cd0200720c */ /* 0x000fe40003f26270 */
[----:B------:R-:W-:Y:S02]  /*91a0*/  FSEL R182, R20, -INF , !P3 ;  /* 0xff80000014b67808 */ /* 0x000fe40005800000 */
[C---:B------:R-:W-:Y:S02]  /*91b0*/  ISETP.GE.AND P5, PT, R2.reuse, R203, PT ;  /* 0x000000cb0200720c */ /* 0x040fe40003fa6270 */
[C---:B------:R-:W-:Y:S02]  /*91c0*/  ISETP.GE.AND P4, PT, R2.reuse, R204, PT ;  /* 0x000000cc0200720c */ /* 0x040fe40003f86270 */
[----:B------:R-:W-:Y:S01]  /*91d0*/  ISETP.GE.AND P3, PT, R2, R206, PT ;  /* 0x000000ce0200720c */ /* 0x000fe20003f66270 */
[----:B------:R-:W-:Y:S01]  /*91e0*/  HMMA.16816.F32 R12, R12, R6, R140 ;  /* 0x000000060c0c723c */ /* 0x000fe2000000188c */
[----:B------:R-:W-:-:S02]  /*91f0*/  FSEL R160, R31, -INF , !P6 ;  /* 0xff8000001fa07808 */ /* 0x000fc40007000000 */
[----:B------:R-:W-:Y:S02]  /*9200*/  FSEL R210, R22, -INF , !P2 ;  /* 0xff80000016d27808 */ /* 0x000fe40005000000 */
[C---:B------:R-:W-:Y:S02]  /*9210*/  ISETP.LT.OR P2, PT, R2.reuse, R202, P1 ;  /* 0x000000ca0200720c */ /* 0x040fe40000f41670 */
[C---:B------:R-:W-:Y:S02]  /*9220*/  ISETP.LT.OR P6, PT, R2.reuse, R200, P5 ;  /* 0x000000c80200720c */ /* 0x040fe40002fc1670 */
[C---:B------:R-:W-:Y:S02]  /*9230*/  ISETP.LT.OR P1, PT, R2.reuse, R201, P4 ;  /* 0x000000c90200720c */ /* 0x040fe40002721670 */
[----:B------:R-:W-:Y:S02]  /*9240*/  ISETP.LT.OR P5, PT, R2, R199, P3 ;  /* 0x000000c70200720c */ /* 0x000fe40001fa1670 */
[----:B------:R-:W-:-:S02]  /*9250*/  IADD3 R2, R0, 0x38, RZ ;  /* 0x0000003800027810 */ /* 0x000fc40007ffe0ff */
[----:B------:R-:W-:Y:S02]  /*9260*/  ISETP.NE.AND P4, PT, R3, RZ, PT ;  /* 0x000000ff0300720c */ /* 0x000fe40003f85270 */
[----:B------:R-:W-:Y:S02]  /*9270*/  FSEL R181, R21, -INF , !P2 ;  /* 0xff80000015b57808 */ /* 0x000fe40005000000 */
[----:B------:R-:W-:Y:S02]  /*9280*/  FSEL R209, R23, -INF , !P1 ;  /* 0xff80000017d17808 */ /* 0x000fe40004800000 */
[C---:B------:R-:W-:Y:S02]  /*9290*/  ISETP.GE.AND P3, PT, R2.reuse, R205, PT ;  /* 0x000000cd0200720c */ /* 0x040fe40003f66270 */
[----:B------:R-:W-:Y:S02]  /*92a0*/  ISETP.GE.AND P2, PT, R2, R204, PT ;  /* 0x000000cc0200720c */ /* 0x000fe40003f46270 */
[----:B------:R-:W-:-:S02]  /*92b0*/  FSEL R142, R16, -INF , !P4 ;  /* 0xff800000108e7808 */ /* 0x000fc40006000000 */
[C---:B------:R-:W-:Y:S02]  /*92c0*/  ISETP.GE.AND P1, PT, R2.reuse, R203, PT ;  /* 0x000000cb0200720c */ /* 0x040fe40003f26270 */
[----:B------:R-:W-:Y:S02]  /*92d0*/  ISETP.GE.AND P4, PT, R2, R206, PT ;  /* 0x000000ce0200720c */ /* 0x000fe40003f86270 */
[----:B------:R-:W-:Y:S02]  /*92e0*/  FSEL R173, R18, -INF , !P0 ;  /* 0xff80000012ad7808 */ /* 0x000fe40004000000 */
[----:B------:R-:W-:Y:S02]  /*92f0*/  FSEL R162, R17, -INF , !P6 ;  /* 0xff80000011a27808 */ /* 0x000fe40007000000 */
[C---:B------:R-:W-:Y:S02]  /*9300*/  ISETP.LT.OR P3, PT, R2.reuse, R202, P3 ;  /* 0x000000ca0200720c */ /* 0x040fe40001f61670 */
[----:B------:R-:W-:-:S02]  /*9310*/  ISETP.LT.OR P0, PT, R2, R201, P2 ;  /* 0x000000c90200720c */ /* 0x000fc40001701670 */
[----:B------:R-:W-:Y:S02]  /*9320*/  ISETP.GT.AND P6, PT, R152, UR18, PT ;  /* 0x0000001298007c0c */ /* 0x000fe4000bfc4270 */
[----:B------:R-:W-:Y:S02]  /*9330*/  IADD3 R0, R0, 0x39, RZ ;  /* 0x0000003900007810 */ /* 0x000fe40007ffe0ff */
[C---:B------:R-:W-:Y:S02]  /*9340*/  ISETP.LT.OR P2, PT, R2.reuse, R200, P1 ;  /* 0x000000c80200720c */ /* 0x040fe40000f41670 */
[----:B------:R-:W-:Y:S02]  /*9350*/  ISETP.LT.OR P1, PT, R2, R199, P4 ;  /* 0x000000c70200720c */ /* 0x000fe40002721670 */
[----:B------:R-:W-:Y:S02]  /*9360*/  P2R R3, PR, RZ, 0x8 ;  /* 0x00000008ff037803 */ /* 0x000fe40000000000 */
[----:B------:R-:W-:-:S02]  /*9370*/  ISETP.GE.AND P3, PT, R0, R203, PT ;  /* 0x000000cb0000720c */ /* 0x000fc40003f66270 */
[----:B------:R-:W-:Y:S02]  /*9380*/  FSEL R174, R19, -INF , !P5 ;  /* 0xff80000013ae7808 */ /* 0x000fe40006800000 */
[----:B------:R-:W-:Y:S02]  /*9390*/  ISETP.GE.AND P4, PT, R0, R204, PT ;  /* 0x000000cc0000720c */ /* 0x000fe40003f86270 */
[----:B------:R-:W-:Y:S02]  /*93a0*/  FSEL R176, R10, -INF , !P1 ;  /* 0xff8000000ab07808 */ /* 0x000fe40004800000 */
[C---:B------:R-:W-:Y:S02]  /*93b0*/  ISETP.GE.AND P5, PT, R0.reuse, R205, PT ;  /* 0x000000cd0000720c */ /* 0x040fe40003fa6270 */
[----:B------:R-:W-:Y:S02]  /*93c0*/  ISETP.GE.AND P1, PT, R0, R206, PT ;  /* 0x000000ce0000720c */ /* 0x000fe40003f26270 */
[----:B------:R-:W-:-:S02]  /*93d0*/  FSEL R143, R8, -INF , !P2 ;  /* 0xff800000088f7808 */ /* 0x000fc40005000000 */
[C---:B------:R-:W-:Y:S02]  /*93e0*/  ISETP.LT.OR P2, PT, R0.reuse, R200, P3 ;  /* 0x000000c80000720c */ /* 0x040fe40001f41670 */
[C---:B------:R-:W-:Y:S02]  /*93f0*/  ISETP.LT.OR P3, PT, R0.reuse, R201, P4 ;  /* 0x000000c90000720c */ /* 0x040fe40002761670 */
[C---:B------:R-:W-:Y:S02]  /*9400*/  ISETP.LT.OR P5, PT, R0.reuse, R202, P5 ;  /* 0x000000ca0000720c */ /* 0x040fe40002fa1670 */
[----:B------:R-:W-:Y:S02]  /*9410*/  ISETP.NE.AND P4, PT, R3, RZ, PT ;  /* 0x000000ff0300720c */ /* 0x000fe40003f85270 */
[----:B------:R-:W-:Y:S02]  /*9420*/  ISETP.LT.OR P1, PT, R0, R199, P1 ;  /* 0x000000c70000720c */ /* 0x000fe40000f21670 */
[----:B------:R-:W-:-:S02]  /*9430*/  FSEL R183, R14, -INF , !P0 ;  /* 0xff8000000eb77808 */ /* 0x000fc40004000000 */
[----:B------:R-:W-:Y:S02]  /*9440*/  FSEL R163, R9, -INF , !P2 ;  /* 0xff80000009a37808 */ /* 0x000fe40005000000 */
[----:B------:R-:W-:Y:S02]  /*9450*/  FSEL R178, R11, -INF , !P1 ;  /* 0xff8000000bb27808 */ /* 0x000fe40004800000 */
[----:B------:R-:W-:Y:S02]  /*9460*/  FSEL R180, R12, -INF , !P4 ;  /* 0xff8000000cb47808 */ /* 0x000fe40006000000 */
[----:B------:R-:W-:Y:S02]  /*9470*/  ISETP.NE.AND P0, PT, R68, RZ, PT ;  /* 0x000000ff4400720c */ /* 0x000fe40003f05270 */
[----:B------:R-:W-:Y:S02]  /*9480*/  FSEL R179, R13, -INF , !P5 ;  /* 0xff8000000db37808 */ /* 0x000fe40006800000 */
[----:B------:R-:W-:Y:S01]  /*9490*/  FSEL R208, R15, -INF , !P3 ;  /* 0xff8000000fd07808 */ /* 0x000fe20005800000 */
[----:B------:R-:W-:Y:S05]  /*94a0*/  @!P6 BRA `(.L_x_1172) ;  /* 0x000003500000e947 */ /* 0x000fea0003800000 */
[----:B------:R-:W2:Y:S01]  /*94b0*/  LDL.64 R236, [R1+0x50] ;  /* 0x0000500001ec7983 */ /* 0x000ea20000100a00 */
[----:B------:R-:W-:Y:S01]  /*94c0*/  IADD3 R0, R234, -0x3, RZ ;  /* 0xfffffffdea007810 */ /* 0x000fe20007ffe0ff */
[----:B------:R-:W-:Y:S01]  /*94d0*/  IMAD.MOV.U32 R243, RZ, RZ, c[0x0][0x198] ;  /* 0x00006600fff37624 */ /* 0x000fe200078e00ff */
[----:B------:R-:W-:Y:S01]  /*94e0*/  BSSY B0, `(.L_x_1173) ;  /* 0x0000030000007945 */ /* 0x000fe20003800000 */
[----:B------:R-:W-:Y:S01]  /*94f0*/  IMAD.MOV.U32 R12, RZ, RZ, c[0x0][0x198] ;  /* 0x00006600ff0c7624 */ /* 0x000fe200078e00ff */
[----:B------:R-:W-:Y:S01]  /*9500*/  SHF.R.S32.HI R2, RZ, 0x1f, R0 ;  /* 0x0000001fff027819 */ /* 0x000fe20000011400 */
[----:B------:R-:W-:Y:S01]  /*9510*/  IMAD.WIDE.U32 R4, R0, c[0x0][0x198], RZ ;  /* 0x0000660000047a25 */ /* 0x000fe200078e00ff */
[----:B------:R1:W-:Y:S03]  /*9520*/  @P0 STS.128 [R207+0x4000], RZ ;  /* 0x004000ffcf000388 */ /* 0x0003e60000000c00 */
[----:B------:R-:W-:-:S02]  /*9530*/  IMAD R2, R2, c[0x0][0x198], RZ ;  /* 0x0000660002027a24 */ /* 0x000fc400078e02ff */
[----:B------:R-:W-:Y:S02]  /*9540*/  IMAD.SHL.U32 R243, R243, 0x10, RZ ;  /* 0x00000010f3f37824 */ /* 0x000fe400078e00ff */
[----:B------:R-:W-:Y:S02]  /*9550*/  IMAD R0, R0, c[0x0][0x19c], R2 ;  /* 0x0000670000007a24 */ /* 0x000fe400078e0202 */
[----:B------:R-:W-:Y:S02]  /*9560*/  @!P0 IMAD.MOV.U32 R7, RZ, RZ, c[0x0][0x19c] ;  /* 0x00006700ff078624 */ /* 0x000fe400078e00ff */
[----:B------:R-:W-:Y:S01]  /*9570*/  IMAD.IADD R3, R5, 0x1, R0 ;  /* 0x0000000105037824 */ /* 0x000fe200078e0200 */
[----:B--2---:R-:W-:-:S04]  /*9580*/  LEA R2, P1, R4, R236, 0x6 ;  /* 0x000000ec04027211 */ /* 0x004fc800078230ff */
[-C--:B------:R-:W-:Y:S02]  /*9590*/  @!P0 IADD3 R0, P5, R243, R2.reuse, RZ ;  /* 0x00000002f3008210 */ /* 0x080fe40007fbe0ff */
[----:B------:R-:W-:Y:S02]  /*95a0*/  LEA.HI.X R3, R4, R249, R3, 0x6, P1 ;  /* 0x000000f904037211 */ /* 0x000fe400008f3403 */
[----:B------:R-:W-:Y:S02]  /*95b0*/  @!P0 LEA R5, P4, R12, R2, 0x5 ;  /* 0x000000020c058211 */ /* 0x000fe400078828ff */
[----:B------:R-:W-:Y:S01]  /*95c0*/  @!P0 LEA R8, P3, R2, c[0x0][0x168], 0x1 ;  /* 0x00005a0002088a11 */ /* 0x000fe200078608ff */
[----:B------:R-:W-:Y:S01]  /*95d0*/  @!P0 IMAD.X R11, R247, 0x1, R3, P5 ;  /* 0x00000001f70b8824 */ /* 0x000fe200028e0603 */
[----:B------:R-:W-:Y:S02]  /*95e0*/  @!P0 LEA R6, P2, R0, c[0x0][0x168], 0x1 ;  /* 0x00005a0000068a11 */ /* 0x000fe400078408ff */
[----:B------:R-:W-:-:S02]  /*95f0*/  @!P0 LEA R4, P1, R5, c[0x0][0x168], 0x1 ;  /* 0x00005a0005048a11 */ /* 0x000fc400078208ff */
[----:B------:R-:W-:Y:S02]  /*9600*/  @!P0 LEA.HI.X R10, R12, R3, R7, 0x5, P4 ;  /* 0x000000030c0a8211 */ /* 0x000fe400020f2c07 */
        /* <DEDUP_REMOVED lines=19> */
[----:B------:R-:W-:Y:S01]  /*9740*/  ULDC UR4, c[0x0][0x19c] ;  /* 0x0000670000047ab9 */ /* 0x000fe20000000800 */
[----:B-1----:R-:W-:Y:S01]  /*9750*/  IMAD.WIDE.U32 R4, R12, 0x30, R2 ;  /* 0x000000300c047825 */ /* 0x002fe200078e0002 */
[----:B------:R-:W-:-:S04]  /*9760*/  UIMAD UR4, UR4, 0x30, URZ ;  /* 0x00000030040478a4 */ /* 0x000fc8000f8e023f */
[----:B------:R-:W-:Y:S02]  /*9770*/  LEA R2, P1, R4, c[0x0][0x168], 0x1 ;  /* 0x00005a0004027a11 */ /* 0x000fe400078208ff */
[----:B------:R-:W-:-:S04]  /*9780*/  IADD3 R0, R5, UR4, RZ ;  /* 0x0000000405007c10 */ /* 0x000fc8000fffe0ff */
[----:B------:R-:W-:-:S05]  /*9790*/  LEA.HI.X R3, R4, c[0x0][0x16c], R0, 0x1, P1 ;  /* 0x00005b0004037a11 */ /* 0x000fca00008f0c00 */
[----:B------:R-:W-:Y:S01]  /*97a0*/  @!PT LDS RZ, [RZ] ;  /* 0x00000000fffff984 */ /* 0x000fe20000000800 */
[----:B------:R-:W-:Y:S01]  /*97b0*/  @!PT LDS RZ, [RZ] ;  /* 0x00000000fffff984 */ /* 0x000fe20000000800 */
[----:B------:R-:W-:Y:S01]  /*97c0*/  @!PT LDS RZ, [RZ] ;  /* 0x00000000fffff984 */ /* 0x000fe20000000800 */
[----:B------:R1:W-:Y:S02]  /*97d0*/  LDGSTS.E.BYPASS.LTC128B.128 [R207+0x5800], [R2.64] ;  /* 0x0580000002cf7fae */ /* 0x0003e4000b901d56 */
.L_x_1174:
[----:B------:R-:W-:Y:S05]  /*97e0*/  BSYNC B0 ;  /* 0x0000000000007941 */ /* 0x000fea0003800000 */
.L_x_1173:
[----:B------:R-:W0:Y:S02]  /*97f0*/  LDGDEPBAR ;  /* 0x00000000000079af */ /* 0x000e240000000000 */
.L_x_1172:
[----:B------:R-:W-:Y:S01]  /*9800*/  FMNMX.FTZ R0, R70, R41, !PT ;  /* 0x0000002946007209 */ /* 0x000fe20007810000 */
[----:B------:R-:W-:Y:S01]  /*9810*/  IMAD.WIDE.U32 R220, R246, -0x326172a9, RZ ;  /* 0xcd9e8d57f6dc7825 */ /* 0x000fe200078e00ff */
[----:B------:R-:W-:Y:S02]  /*9820*/  LDSM.16.MT88.4 R28, [R185+0x6000] ;  /* 0x00600000b91c783b */ /* 0x000fe40000004200 */
[----:B------:R-:W-:Y:S01]  /*9830*/  FMNMX.FTZ R0, R42, R0, !PT ;  /* 0x000000002a007209 */ /* 0x000fe20007810000 */
[----:B------:R-:W-:Y:S01]  /*9840*/  IMAD.SHL.U32 R68, R152, 0x2, RZ ;  /* 0x0000000298447824 */ /* 0x000fe200078e00ff */
[----:B------:R-:W-:Y:S01]  /*9850*/  LDSM.16.MT88.4 R24, [R188+0x6000] ;  /* 0x00600000bc18783b */ /* 0x000fe20000004200 */
[----:B------:R-:W-:Y:S01]  /*9860*/  IMAD.WIDE.U32 R140, R245, -0x2daee0ad, RZ ;  /* 0xd2511f53f58c7825 */ /* 0x000fe200078e00ff */
[----:B------:R-:W-:Y:S02]  /*9870*/  FMNMX.FTZ R0, R40, R0, !PT ;  /* 0x0000000028007209 */ /* 0x000fe40007810000 */
[----:B------:R-:W-:Y:S02]  /*9880*/  LDSM.16.MT88.4 R20, [R186+0x6000] ;  /* 0x00600000ba14783b */ /* 0x000fe40000004200 */
[----:B------:R-:W-:-:S02]  /*9890*/  FMNMX.FTZ R0, R38, R0, !PT ;  /* 0x0000000026007209 */ /* 0x000fc40007810000 */
[----:B-1----:R-:W-:Y:S01]  /*98a0*/  LOP3.LUT R8, R141, UR27, R68, 0x96, !PT ;  /* 0x0000001b8d087c12 */ /* 0x002fe2000f8e9644 */
[----:B------:R-:W-:Y:S01]  /*98b0*/  LDSM.16.MT88.4 R32, [R187+0x6000] ;  /* 0x00600000bb20783b */ /* 0x000fe20000004200 */
[----:B------:R-:W-:-:S03]  /*98c0*/  FMNMX.FTZ R0, R75, R0, !PT ;  /* 0x000000004b007209 */ /* 0x000fc60007810000 */
[----:B------:R-:W-:Y:S01]  /*98d0*/  IMAD.WIDE.U32 R8, R8, -0x326172a9, RZ ;  /* 0xcd9e8d5708087825 */ /* 0x000fe200078e00ff */
        /* <DEDUP_REMOVED lines=20> */
[----:B------:R-:W-:-:S03]  /*9a20*/  FMNMX.FTZ R2, R165, R2, !PT ;  /* 0x00000002a5027209 */ /* 0x000fc60007810000 */
[----:B------:R-:W1:Y:S01]  /*9a30*/  SHFL.BFLY PT, R3, R0, 0x2, 0x1f ;  /* 0x0c401f0000037f89 */ /* 0x000e6200000e0000 */
[----:B------:R-:W-:-:S04]  /*9a40*/  FMNMX.FTZ R2, R166, R2, !PT ;  /* 0x00000002a6027209 */ /* 0x000fc80007810000 */
[----:B------:R-:W-:-:S04]  /*9a50*/  FMNMX.FTZ R2, R160, R2, !PT ;  /* 0x00000002a0027209 */ /* 0x000fc80007810000 */
[----:B------:R-:W-:-:S04]  /*9a60*/  FMNMX.FTZ R2, R173, R2, !PT ;  /* 0x00000002ad027209 */ /* 0x000fc80007810000 */
[----:B------:R-:W-:-:S04]  /*9a70*/  FMNMX.FTZ R2, R174, R2, !PT ;  /* 0x00000002ae027209 */ /* 0x000fc80007810000 */
[----:B------:R-:W-:-:S04]  /*9a80*/  FMNMX.FTZ R2, R176, R2, !PT ;  /* 0x00000002b0027209 */ /* 0x000fc80007810000 */
[----:B------:R-:W-:Y:S02]  /*9a90*/  FMNMX.FTZ R2, R178, R2, !PT ;  /* 0x00000002b2027209 */ /* 0x000fe40007810000 */
[----:B-1----:R-:W-:-:S03]  /*9aa0*/  FMNMX.FTZ R0, R0, R3, !PT ;  /* 0x0000000300007209 */ /* 0x002fc60007810000 */
[----:B------:R-:W1:Y:S01]  /*9ab0*/  SHFL.BFLY PT, R6, R2, 0x2, 0x1f ;  /* 0x0c401f0002067f89 */ /* 0x000e6200000e0000 */
[----:B------:R-:W-:-:S03]  /*9ac0*/  LOP3.LUT R3, R221, R250, RZ, 0x3c, !PT ;  /* 0x000000fadd037212 */ /* 0x000fc600078e3cff */
[----:B------:R-:W2:Y:S02]  /*9ad0*/  SHFL.BFLY PT, R4, R0, 0x1, 0x1f ;  /* 0x0c201f0000047f89 */ /* 0x000ea400000e0000 */
[----:B------:R-:W-:-:S05]  /*9ae0*/  IMAD.WIDE.U32 R48, R3, -0x2daee0ad, RZ ;  /* 0xd2511f5303307825 */ /* 0x000fca00078e00ff */
[----:B------:R-:W-:Y:S02]  /*9af0*/  LOP3.LUT R3, R49, UR14, R140, 0x96, !PT ;  /* 0x0000000e31037c12 */ /* 0x000fe4000f8e968c */
[----:B------:R-:W3:Y:S03]  /*9b00*/  LDC.U8 R140, c[0x0][0x2d8] ;  /* 0x0000b600ff8c7b82 */ /* 0x000ee60000000000 */
[----:B------:R-:W-:Y:S01]  /*9b10*/  IMAD.WIDE.U32 R36, R3, -0x326172a9, RZ ;  /* 0xcd9e8d5703247825 */ /* 0x000fe200078e00ff */
[----:B-1----:R-:W-:Y:S02]  /*9b20*/  FMNMX.FTZ R6, R2, R6, !PT ;  /* 0x0000000602067209 */ /* 0x002fe40007810000 */
[----:B------:R-:W-:Y:S02]  /*9b30*/  LOP3.LUT R2, R9, UR15, R220, 0x96, !PT ;  /* 0x0000000f09027c12 */ /* 0x000fe4000f8e96dc */
[----:B--2---:R-:W-:Y:S01]  /*9b40*/  FMNMX.FTZ R222, R0, R4, !PT ;  /* 0x0000000400de7209 */ /* 0x004fe20007810000 */
[----:B------:R-:W1:Y:S01]  /*9b50*/  SHFL.BFLY PT, R7, R6, 0x1, 0x1f ;  /* 0x0c201f0006077f89 */ /* 0x000e6200000e0000 */
[----:B------:R-:W-:Y:S01]  /*9b60*/  LOP3.LUT R4, R37, UR13, R8, 0x96, !PT ;  /* 0x0000000d25047c12 */ /* 0x000fe2000f8e9608 */
[----:B------:R-:W-:Y:S01]  /*9b70*/  IMAD.WIDE.U32 R2, R2, -0x2daee0ad, RZ ;  /* 0xd2511f5302027825 */ /* 0x000fe200078e00ff */
[----:B------:R-:W-:-:S03]  /*9b80*/  FSETP.NEU.FTZ.AND P2, PT, R222, -INF , PT ;  /* 0xff800000de00780b */ /* 0x000fc60003f5d000 */
[----:B------:R-:W-:Y:S01]  /*9b90*/  FMUL.FTZ R10, R222, c[0x0][0x23c] ;  /* 0x00008f00de0a7a20 */ /* 0x000fe20000410000 */
[----:B------:R-:W-:Y:S01]  /*9ba0*/  LOP3.LUT R3, R3, UR12, R48, 0x96, !PT ;  /* 0x0000000c03037c12 */ /* 0x000fe2000f8e9630 */
[----:B------:R-:W-:Y:S01]  /*9bb0*/  IMAD.WIDE.U32 R4, R4, -0x2daee0ad, RZ ;  /* 0xd2511f5304047825 */ /* 0x000fe200078e00ff */
[----:B---3--:R-:W-:Y:S02]  /*9bc0*/  PRMT R140, R140, 0x7054, R140 ;  /* 0x000070548c8c7816 */ /* 0x008fe4000000008c */
[----:B------:R-:W-:-:S05]  /*9bd0*/  FSEL R10, R10, RZ, P2 ;  /* 0x000000ff0a0a7208 */ /* 0x000fca0001000000 */
[----:B------:R-:W-:-:S04]  /*9be0*/  FFMA.FTZ R0, R41, c[0x0][0x23c], -R10 ;  /* 0x00008f0029007a23 */ /* 0x000fc8000001080a */
[----:B------:R2:W-:Y:S01]  /*9bf0*/  MUFU.EX2 R249, R0 ;  /* 0x0000000000f97308 */ /* 0x0005e20000000800 */
[----:B-1----:R-:W-:Y:S02]  /*9c00*/  FMNMX.FTZ R221, R6, R7, !PT ;  /* 0x0000000706dd7209 */ /* 0x002fe40007810000 */
[----:B------:R-:W-:Y:S02]  /*9c10*/  FSEL R6, R222, RZ, P2 ;  /* 0x000000ffde067208 */ /* 0x000fe40001000000 */
[C---:B------:R-:W-:Y:S01]  /*9c20*/  FSETP.NEU.FTZ.AND P1, PT, R221.reuse, -INF , PT ;  /* 0xff800000dd00780b */ /* 0x040fe20003f3d000 */
[----:B------:R-:W-:-:S05]  /*9c30*/  FMUL.FTZ R11, R221, c[0x0][0x23c] ;  /* 0x00008f00dd0b7a20 */ /* 0x000fca0000410000 */
[----:B------:R-:W-:Y:S02]  /*9c40*/  FSEL R11, R11, RZ, P1 ;  /* 0x000000ff0b0b7208 */ /* 0x000fe40000800000 */
[----:B--2---:R-:W-:Y:S01]  /*9c50*/  LOP3.LUT R0, R5, UR10, R2, 0x96, !PT ;  /* 0x0000000a05007c12 */ /* 0x004fe2000f8e9602 */
[----:B------:R-:W-:Y:S02]  /*9c60*/  FFMA.FTZ R5, R42, c[0x0][0x23c], -R10 ;  /* 0x00008f002a057a23 */ /* 0x000fe4000001080a */
[----:B------:R-:W-:Y:S02]  /*9c70*/  IMAD.WIDE.U32 R2, R3, -0x326172a9, RZ ;  /* 0xcd9e8d5703027825 */ /* 0x000fe400078e00ff */
[----:B------:R1:W-:Y:S02]  /*9c80*/  MUFU.EX2 R248, R5 ;  /* 0x0000000500f87308 */ /* 0x0003e40000000800 */
[----:B------:R-:W-:Y:S01]  /*9c90*/  IMAD.WIDE.U32 R16, R0, -0x326172a9, RZ ;  /* 0xcd9e8d5700107825 */ /* 0x000fe200078e00ff */
[----:B------:R-:W-:-:S03]  /*9ca0*/  LOP3.LUT R3, R3, UR11, R36, 0x96, !PT ;  /* 0x0000000b03037c12 */ /* 0x000fc6000f8e9624 */
[----:B------:R-:W-:-:S04]  /*9cb0*/  FFMA.FTZ R0, R40, c[0x0][0x23c], -R10 ;  /* 0x00008f0028007a23 */ /* 0x000fc8000001080a */
[----:B------:R2:W-:Y:S01]  /*9cc0*/  MUFU.EX2 R247, R0 ;  /* 0x0000000000f77308 */ /* 0x0005e20000000800 */
[----:B-1----:R-:W-:Y:S01]  /*9cd0*/  LOP3.LUT R5, R17, UR9, R2, 0x96, !PT ;  /* 0x0000000911057c12 */ /* 0x002fe2000f8e9602 */
[----:B------:R-:W-:-:S04]  /*9ce0*/  IMAD.WIDE.U32 R2, R3, -0x2daee0ad, RZ ;  /* 0xd2511f5303027825 */ /* 0x000fc800078e00ff */
[----:B------:R-:W-:Y:S01]  /*9cf0*/  IMAD.WIDE.U32 R40, R5, -0x2daee0ad, RZ ;  /* 0xd2511f5305287825 */ /* 0x000fe200078e00ff */
[----:B------:R-:W-:-:S03]  /*9d00*/  LOP3.LUT R4, R3, UR8, R4, 0x96, !PT ;  /* 0x0000000803047c12 */ /* 0x000fc6000f8e9604 */
[----:B------:R-:W-:Y:S01]  /*9d10*/  FFMA.FTZ R5, R43, c[0x0][0x23c], -R11 ;  /* 0x00008f002b057a23 */ /* 0x000fe2000001080b */
[----:B------:R-:W-:Y:S01]  /*9d20*/  LOP3.LUT R2, R41, UR6, R2, 0x96, !PT ;  /* 0x0000000629027c12 */ /* 0x000fe2000f8e9602 */
[----:B--2---:R-:W-:Y:S02]  /*9d30*/  FFMA.FTZ R0, R38, c[0x0][0x23c], -R10 ;  /* 0x00008f0026007a23 */ /* 0x004fe4000001080a */
[----:B------:R-:W-:Y:S01]  /*9d40*/  IMAD.WIDE.U32 R14, R4, -0x326172a9, RZ ;  /* 0xcd9e8d57040e7825 */ /* 0x000fe200078e00ff */
[----:B------:R1:W-:Y:S03]  /*9d50*/  MUFU.EX2 R245, R5 ;  /* 0x0000000500f57308 */ /* 0x0003e60000000800 */
[----:B------:R-:W-:-:S05]  /*9d60*/  IMAD.WIDE.U32 R2, R2, -0x326172a9, RZ ;  /* 0xcd9e8d5702027825 */ /* 0x000fca00078e00ff */
[----:B------:R2:W-:Y:S01]  /*9d70*/  MUFU.EX2 R246, R0 ;  /* 0x0000000000f67308 */ /* 0x0005e20000000800 */
[----:B------:R-:W-:Y:S02]  /*9d80*/  LOP3.LUT R4, R2, 0xff, RZ, 0xc0, !PT ;  /* 0x000000ff02047812 */ /* 0x000fe400078ec0ff */
[--C-:B------:R-:W-:Y:S02]  /*9d90*/  SHF.R.U32.HI R12, RZ, 0x10, R2.reuse ;  /* 0x00000010ff0c7819 */ /* 0x100fe40000011602 */
[----:B------:R-:W-:Y:S02]  /*9da0*/  SHF.R.U32.HI R13, RZ, 0x18, R2 ;  /* 0x00000018ff0d7819 */ /* 0x000fe40000011602 */
[----:B-1----:R-:W-:-:S05]  /*9db0*/  FSEL R5, R221, RZ, P1 ;  /* 0x000000ffdd057208 */ /* 0x002fca0000800000 */
[----:B------:R-:W-:Y:S02]  /*9dc0*/  FADD.FTZ R7, R69, -R5 ;  /* 0x8000000545077221 */ /* 0x000fe40000010000 */
[----:B------:R-:W-:Y:S02]  /*9dd0*/  IMAD.MOV.U32 R69, RZ, RZ, R242 ;  /* 0x000000ffff457224 */ /* 0x000fe400078e00f2 */
[--C-:B--2---:R-:W-:Y:S02]  /*9de0*/  FFMA.FTZ R0, R44, c[0x0][0x23c], -R11.reuse ;  /* 0x00008f002c007a23 */ /* 0x104fe4000001080b */
[----:B------:R-:W-:Y:S02]  /*9df0*/  FMUL.FTZ R7, R7, c[0x0][0x23c] ;  /* 0x00008f0007077a20 */ /* 0x000fe40000410000 */
[----:B------:R1:W-:Y:S02]  /*9e00*/  MUFU.EX2 R244, R0 ;  /* 0x0000000000f47308 */ /* 0x0003e40000000800 */
[----:B-1----:R-:W-:-:S06]  /*9e10*/  FFMA.FTZ R0, R45, c[0x0][0x23c], -R11 ;  /* 0x00008f002d007a23 */ /* 0x002fcc000001080b */
[----:B------:R1:W-:Y:S02]  /*9e20*/  MUFU.EX2 R243, R0 ;  /* 0x0000000000f37308 */ /* 0x0003e40000000800 */
[----:B-1----:R-:W-:Y:S02]  /*9e30*/  LOP3.LUT R0, R3, UR17, R14, 0x96, !PT ;  /* 0x0000001103007c12 */ /* 0x002fe4000f8e960e */
[----:B------:R-:W-:Y:S01]  /*9e40*/  LOP3.LUT R3, R2, 0xffff, RZ, 0xc0, !PT ;  /* 0x0000ffff02037812 */ /* 0x000fe200078ec0ff */
[----:B------:R-:W-:Y:S01]  /*9e50*/  FFMA.FTZ R2, R39, c[0x0][0x23c], -R11 ;  /* 0x00008f0027027a23 */ /* 0x000fe2000001080b */
[----:B------:R-:W-:Y:S02]  /*9e60*/  SHF.R.U32.HI R5, RZ, 0x18, R0 ;  /* 0x00000018ff057819 */ /* 0x000fe40000011600 */
[----:B------:R-:W-:Y:S01]  /*9e70*/  SHF.R.U32.HI R3, RZ, 0x8, R3 ;  /* 0x00000008ff037819 */ /* 0x000fe20000011603 */
[----:B------:R1:W2:Y:S03]  /*9e80*/  MUFU.EX2 R242, R2 ;  /* 0x0000000200f27308 */ /* 0x0002a60000000800 */
[----:B------:R-:W-:Y:S01]  /*9e90*/  PRMT R14, R4, 0x5410, R3 ;  /* 0x00005410040e7816 */ /* 0x000fe20000000003 */
[----:B------:R-:W-:Y:S01]  /*9ea0*/  FADD.FTZ R3, R70, -R6 ;  /* 0x8000000646037221 */ /* 0x000fe20000010000 */
[----:B------:R-:W-:-:S02]  /*9eb0*/  LOP3.LUT R4, R12, 0xff, RZ, 0xc0, !PT ;  /* 0x000000ff0c047812 */ /* 0x000fc400078ec0ff */
[C---:B------:R-:W-:Y:S01]  /*9ec0*/  LOP3.LUT R6, R0.reuse, 0xff, RZ, 0xc0, !PT ;  /* 0x000000ff00067812 */ /* 0x040fe200078ec0ff */
[----:B------:R-:W-:Y:S01]  /*9ed0*/  FMUL.FTZ R12, R3, c[0x0][0x23c] ;  /* 0x00008f00030c7a20 */ /* 0x000fe20000410000 */
[----:B------:R-:W-:Y:S01]  /*9ee0*/  SHF.R.U32.HI R3, RZ, 0x10, R0 ;  /* 0x00000010ff037819 */ /* 0x000fe20000011600 */
[----:B------:R2:W3:Y:S01]  /*9ef0*/  MUFU.EX2 R70, R7 ;  /* 0x0000000700467308 */ /* 0x0004e20000000800 */
[----:B-1----:R-:W-:Y:S02]  /*9f00*/  LOP3.LUT R2, R0, 0xffff, RZ, 0xc0, !PT ;  /* 0x0000ffff00027812 */ /* 0x002fe400078ec0ff */
[----:B------:R-:W-:-:S05]  /*9f10*/  LOP3.LUT R0, R3, 0xff, RZ, 0xc0, !PT ;  /* 0x000000ff03007812 */ /* 0x000fca00078ec0ff */
[----:B------:R1:W4:Y:S01]  /*9f20*/  MUFU.EX2 R74, R12 ;  /* 0x0000000c004a7308 */ /* 0x0003220000000800 */
[----:B------:R-:W-:Y:S02]  /*9f30*/  SHF.R.U32.HI R2, RZ, 0x8, R2 ;  /* 0x00000008ff027819 */ /* 0x000fe40000011602 */
[----:B------:R-:W-:Y:S02]  /*9f40*/  PRMT R3, R4, 0x5410, R13 ;  /* 0x0000541004037816 */ /* 0x000fe4000000000d */
[----:B------:R-:W-:Y:S02]  /*9f50*/  PRMT R4, R6, 0x5410, R2 ;  /* 0x0000541006047816 */ /* 0x000fe40000000002 */
[----:B------:R-:W-:Y:S01]  /*9f60*/  PRMT R2, R0, 0x5410, R5 ;  /* 0x0000541000027816 */ /* 0x000fe20000000005 */
[--C-:B------:R-:W-:Y:S01]  /*9f70*/  HSET2.LE.AND R0, R14, R140.reuse, PT ;  /* 0x0000008c0e007233 */ /* 0x100fe20003803000 */
[----:B--2---:R-:W-:Y:S01]  /*9f80*/  F2FP.PACK_AB R7, R242, R245 ;  /* 0x000000f5f207723e */ /* 0x004fe200000000ff */
[--C-:B------:R-:W-:Y:S01]  /*9f90*/  HSET2.LE.AND R3, R3, R140.reuse, PT ;  /* 0x0000008c03037233 */ /* 0x100fe20003803000 */
[----:B------:R-:W-:Y:S01]  /*9fa0*/  F2FP.PACK_AB R5, R248, R249 ;  /* 0x000000f9f805723e */ /* 0x000fe200000000ff */
[--C-:B------:R-:W-:Y:S01]  /*9fb0*/  HSET2.LE.AND R4, R4, R140.reuse, PT ;  /* 0x0000008c04047233 */ /* 0x100fe20003803000 */
[----:B------:R-:W-:Y:S01]  /*9fc0*/  F2FP.PACK_AB R13, R243, R244 ;  /* 0x000000f4f30d723e */ /* 0x000fe200000000ff */
[----:B---3--:R-:W-:Y:S01]  /*9fd0*/  FMUL.FTZ R82, R82, R70 ;  /* 0x0000004652527220 */ /* 0x008fe20000410000 */
[----:B------:R-:W-:Y:S01]  /*9fe0*/  LOP3.LUT R7, R3, R7, RZ, 0xc0, !PT ;  /* 0x0000000703077212 */ /* 0x000fe200078ec0ff */
[----:B-1----:R-:W-:Y:S01]  /*9ff0*/  HSET2.LE.AND R12, R2, R140, PT ;  /* 0x0000008c020c7233 */ /* 0x002fe20003803000 */
[----:B------:R-:W-:Y:S01]  /*a000*/  F2FP.PACK_AB R2, R246, R247 ;  /* 0x000000f7f602723e */ /* 0x000fe200000000ff */
[-C--:B----4-:R-:W-:Y:S01]  /*a010*/  FMUL.FTZ R80, R80, R74.reuse ;  /* 0x0000004a50507220 */ /* 0x090fe20000410000 */
[----:B------:R-:W-:Y:S01]  /*a020*/  LOP3.LUT R4, R4, R5, RZ, 0xc0, !PT ;  /* 0x0000000504047212 */ /* 0x000fe200078ec0ff */
[----:B------:R-:W-:Y:S01]  /*a030*/  FMUL.FTZ R81, R81, R74 ;  /* 0x0000004a51517220 */ /* 0x000fe20000410000 */
[----:B------:R-:W-:Y:S01]  /*a040*/  LOP3.LUT R6, R0, R2, RZ, 0xc0, !PT ;  /* 0x0000000200067212 */ /* 0x000fe200078ec0ff */
[----:B------:R-:W-:Y:S01]  /*a050*/  FMUL.FTZ R83, R83, R70 ;  /* 0x0000004653537220 */ /* 0x000fe20000410000 */
[----:B------:R-:W-:Y:S01]  /*a060*/  FMNMX.FTZ R0, R72, R56, !PT ;  /* 0x0000003848007209 */ /* 0x000fe20007810000 */
[-C--:B------:R-:W-:Y:S01]  /*a070*/  FMUL.FTZ R84, R84, R74.reuse ;  /* 0x0000004a54547220 */ /* 0x080fe20000410000 */
[----:B------:R-:W-:Y:S01]  /*a080*/  LOP3.LUT R5, R12, R13, RZ, 0xc0, !PT ;  /* 0x0000000d0c057212 */ /* 0x000fe200078ec0ff */
[----:B------:R-:W-:Y:S01]  /*a090*/  FMUL.FTZ R85, R85, R74 ;  /* 0x0000004a55557220 */ /* 0x000fe20000410000 */
[----:B------:R-:W-:Y:S01]  /*a0a0*/  FMNMX.FTZ R0, R58, R0, !PT ;  /* 0x000000003a007209 */ /* 0x000fe20007810000 */
[-C--:B------:R-:W-:Y:S01]  /*a0b0*/  FMUL.FTZ R86, R86, R70.reuse ;  /* 0x0000004656567220 */ /* 0x080fe20000410000 */
[----:B------:R-:W-:Y:S01]  /*a0c0*/  LOP3.LUT R14, R15, UR7, R16, 0x96, !PT ;  /* 0x000000070f0e7c12 */ /* 0x000fe2000f8e9610 */
[----:B------:R-:W-:Y:S01]  /*a0d0*/  FMUL.FTZ R87, R87, R70 ;  /* 0x0000004657577220 */ /* 0x000fe20000410000 */
[----:B------:R-:W-:Y:S01]  /*a0e0*/  FMNMX.FTZ R0, R57, R0, !PT ;  /* 0x0000000039007209 */ /* 0x000fe20007810000 */
[-C--:B------:R-:W-:Y:S01]  /*a0f0*/  FMUL.FTZ R96, R96, R74.reuse ;  /* 0x0000004a60607220 */ /* 0x080fe20000410000 */
[----:B------:R-:W-:Y:S01]  /*a100*/  HMMA.16816.F32 R80, R4, R28, R80 ;  /* 0x0000001c0450723c */ /* 0x000fe20000001850 */
[----:B------:R-:W-:Y:S01]  /*a110*/  FMUL.FTZ R97, R97, R74 ;  /* 0x0000004a61617220 */ /* 0x000fe20000410000 */
[----:B------:R-:W-:Y:S01]  /*a120*/  FMNMX.FTZ R0, R46, R0, !PT ;  /* 0x000000002e007209 */ /* 0x000fe20007810000 */
[----:B------:R-:W-:-:S02]  /*a130*/  FMUL.FTZ R98, R98, R70 ;  /* 0x0000004662627220 */ /* 0x000fc40000410000 */
[----:B------:R-:W-:Y:S01]  /*a140*/  FMUL.FTZ R99, R99, R70 ;  /* 0x0000004663637220 */ /* 0x000fe20000410000 */
[----:B------:R-:W-:Y:S01]  /*a150*/  FMNMX.FTZ R0, R155, R0, !PT ;  /* 0x000000009b007209 */ /* 0x000fe20007810000 */
[-C--:B------:R-:W-:Y:S01]  /*a160*/  FMUL.FTZ R100, R100, R74.reuse ;  /* 0x0000004a64647220 */ /* 0x080fe20000410000 */
[C---:B------:R-:W-:Y:S01]  /*a170*/  HMMA.16816.F32 R84, R4.reuse, R30, R84 ;  /* 0x0000001e0454723c */ /* 0x040fe20000001854 */
[----:B------:R-:W-:Y:S01]  /*a180*/  FMUL.FTZ R101, R101, R74 ;  /* 0x0000004a65657220 */ /* 0x000fe20000410000 */
[----:B------:R-:W-:Y:S01]  /*a190*/  FMNMX.FTZ R2, R154, R0, !PT ;  /* 0x000000009a027209 */ /* 0x000fe20007810000 */
[-C--:B------:R-:W-:Y:S01]  /*a1a0*/  FMUL.FTZ R102, R102, R70.reuse ;  /* 0x0000004666667220 */ /* 0x080fe20000410000 */
[----:B------:R-:W-:Y:S01]  /*a1b0*/  FMNMX.FTZ R0, R71, R59, !PT ;  /* 0x0000003b47007209 */ /* 0x000fe20007810000 */
[----:B------:R-:W-:Y:S01]  /*a1c0*/  FMUL.FTZ R103, R103, R70 ;  /* 0x0000004667677220 */ /* 0x000fe20000410000 */
        /* <DEDUP_REMOVED lines=33> */
[----:B------:R-:W-:Y:S01]  /*a3e0*/  HMMA.16816.F32 R96, R4, R24, R96 ;  /* 0x000000180460723c */ /* 0x000fe20000001860 */
[----:B------:R-:W-:-:S02]  /*a3f0*/  FMNMX.FTZ R2, R175, R0, !PT ;  /* 0x00000000af027209 */ /* 0x000fc40007810000 */
[----:B------:R-:W-:Y:S02]  /*a400*/  FMNMX.FTZ R0, R179, R3, !PT ;  /* 0x00000003b3007209 */ /* 0x000fe40007810000 */
[----:B------:R-:W-:-:S03]  /*a410*/  FMNMX.FTZ R2, R170, R2, !PT ;  /* 0x00000002aa027209 */ /* 0x000fc60007810000 */
[----:B------:R-:W-:Y:S01]  /*a420*/  HMMA.16816.F32 R100, R4, R26, R100 ;  /* 0x0000001a0464723c */ /* 0x000fe20000001864 */
[----:B------:R-:W-:-:S04]  /*a430*/  FMNMX.FTZ R2, R161, R2, !PT ;  /* 0x00000002a1027209 */ /* 0x000fc80007810000 */
[----:B------:R-:W-:-:S03]  /*a440*/  FMNMX.FTZ R2, R210, R2, !PT ;  /* 0x00000002d2027209 */ /* 0x000fc60007810000 */
[----:B------:R-:W-:Y:S01]  /*a450*/  HMMA.16816.F32 R112, R4, R20, R112 ;  /* 0x000000140470723c */ /* 0x000fe20000001870 */
[----:B------:R-:W-:-:S04]  /*a460*/  FMNMX.FTZ R2, R209, R2, !PT ;  /* 0x00000002d1027209 */ /* 0x000fc80007810000 */
[----:B------:R-:W-:-:S03]  /*a470*/  FMNMX.FTZ R2, R183, R2, !PT ;  /* 0x00000002b7027209 */ /* 0x000fc60007810000 */
[C---:B------:R-:W-:Y:S08]  /*a480*/  HMMA.16816.F32 R116, R4.reuse, R22, R116 ;  /* 0x000000160474723c */ /* 0x040ff00000001874 */
[C---:B------:R-:W-:Y:S07]  /*a490*/  HMMA.16816.F32 R64, R4.reuse, R32, R128 ;  /* 0x000000200440723c */ /* 0x040fee0000001880 */
[----:B------:R-:W-:Y:S01]  /*a4a0*/  IMAD.WIDE.U32 R128, R251, -0x326172a9, RZ ;  /* 0xcd9e8d57fb807825 */ /* 0x000fe200078e00ff */
[----:B------:R-:W-:Y:S01]  /*a4b0*/  HMMA.16816.F32 R60, R4, R34, R132 ;  /* 0x00000022043c723c */ /* 0x000fe20000001884 */
[----:B------:R-:W1:Y:S02]  /*a4c0*/  SHFL.BFLY PT, R6, R0, 0x2, 0x1f ;  /* 0x0c401f0000067f89 */ /* 0x000e6400000e0000 */
[----:B------:R-:W-:Y:S01]  /*a4d0*/  IMAD.MOV.U32 R130, RZ, RZ, R241 ;  /* 0x000000ffff827224 */ /* 0x000fe200078e00f1 */
[----:B------:R-:W-:Y:S01]  /*a4e0*/  LOP3.LUT R3, R9, UR15, R128, 0x96, !PT ;  /* 0x0000000f09037c12 */ /* 0x000fe2000f8e9680 */
[----:B------:R-:W-:-:S02]  /*a4f0*/  IMAD.MOV.U32 R131, RZ, RZ, R239 ;  /* 0x000000ffff837224 */ /* 0x000fc400078e00ef */
[----:B------:R-:W-:Y:S02]  /*a500*/  FMNMX.FTZ R4, R208, R2, !PT ;  /* 0x00000002d0047209 */ /* 0x000fe40007810000 */
[----:B------:R-:W-:Y:S02]  /*a510*/  LOP3.LUT R2, R129, R250, RZ, 0x3c, !PT ;  /* 0x000000fa81027212 */ /* 0x000fe400078e3cff */
[----:B------:R-:W-:-:S03]  /*a520*/  LOP3.LUT R5, R233, UR13, R8, 0x96, !PT ;  /* 0x0000000de9057c12 */ /* 0x000fc6000f8e9608 */
[----:B------:R-:W-:Y:S02]  /*a530*/  IMAD R51, R2, -0x2daee0ad, RZ ;  /* 0xd2511f5302337824 */ /* 0x000fe400078e02ff */
[----:B------:R-:W-:-:S04]  /*a540*/  IMAD.WIDE.U32 R2, R3, -0x2daee0ad, RZ ;  /* 0xd2511f5303027825 */ /* 0x000fc800078e00ff */
[----:B------:R-:W-:Y:S01]  /*a550*/  IMAD.WIDE.U32 R8, R5, -0x2daee0ad, RZ ;  /* 0xd2511f5305087825 */ /* 0x000fe200078e00ff */
[----:B------:R-:W-:Y:S02]  /*a560*/  LOP3.LUT R3, R3, UR12, R51, 0x96, !PT ;  /* 0x0000000c03037c12 */ /* 0x000fe4000f8e9633 */
[----:B-1----:R-:W-:Y:S02]  /*a570*/  FMNMX.FTZ R0, R0, R6, !PT ;  /* 0x0000000600007209 */ /* 0x002fe40007810000 */
[----:B------:R-:W1:Y:S01]  /*a580*/  SHFL.BFLY PT, R6, R4, 0x2, 0x1f ;  /* 0x0c401f0004067f89 */ /* 0x000e6200000e0000 */
[----:B------:R-:W-:Y:S01]  /*a590*/  LOP3.LUT R5, R9, UR10, R2, 0x96, !PT ;  /* 0x0000000a09057c12 */ /* 0x000fe2000f8e9602 */
[----:B------:R-:W-:Y:S02]  /*a5a0*/  IMAD.WIDE.U32 R2, R3, -0x326172a9, RZ ;  /* 0xcd9e8d5703027825 */ /* 0x000fe400078e00ff */
[----:B------:R-:W2:Y:S02]  /*a5b0*/  SHFL.BFLY PT, R7, R0, 0x1, 0x1f ;  /* 0x0c201f0000077f89 */ /* 0x000ea400000e0000 */
[----:B------:R-:W-:Y:S01]  /*a5c0*/  IMAD.WIDE.U32 R42, R5, -0x326172a9, RZ ;  /* 0xcd9e8d57052a7825 */ /* 0x000fe200078e00ff */
[----:B------:R-:W-:-:S04]  /*a5d0*/  LOP3.LUT R3, R3, UR11, R232, 0x96, !PT ;  /* 0x0000000b03037c12 */ /* 0x000fc8000f8e96e8 */
[----:B------:R-:W-:Y:S01]  /*a5e0*/  LOP3.LUT R5, R43, UR9, R2, 0x96, !PT ;  /* 0x000000092b057c12 */ /* 0x000fe2000f8e9602 */
[----:B------:R-:W-:-:S04]  /*a5f0*/  IMAD.WIDE.U32 R2, R3, -0x2daee0ad, RZ ;  /* 0xd2511f5303027825 */ /* 0x000fc800078e00ff */
[----:B------:R-:W-:-:S05]  /*a600*/  IMAD.WIDE.U32 R38, R5, -0x2daee0ad, RZ ;  /* 0xd2511f5305267825 */ /* 0x000fca00078e00ff */
[----:B------:R-:W-:Y:S02]  /*a610*/  LOP3.LUT R2, R39, UR6, R2, 0x96, !PT ;  /* 0x0000000627027c12 */ /* 0x000fe4000f8e9602 */
[----:B-1----:R-:W-:Y:S02]  /*a620*/  FMNMX.FTZ R4, R4, R6, !PT ;  /* 0x0000000604047209 */ /* 0x002fe40007810000 */
[----:B------:R-:W-:Y:S01]  /*a630*/  LOP3.LUT R6, R3, UR8, R8, 0x96, !PT ;  /* 0x0000000803067c12 */ /* 0x000fe2000f8e9608 */
[----:B------:R-:W-:Y:S01]  /*a640*/  IMAD.WIDE.U32 R2, R2, -0x326172a9, RZ ;  /* 0xcd9e8d5702027825 */ /* 0x000fe200078e00ff */
[----:B--2---:R-:W-:Y:S01]  /*a650*/  FMNMX.FTZ R224, R0, R7, !PT ;  /* 0x0000000700e07209 */ /* 0x004fe20007810000 */
[----:B------:R-:W1:Y:S02]  /*a660*/  SHFL.BFLY PT, R5, R4, 0x1, 0x1f ;  /* 0x0c201f0004057f89 */ /* 0x000e6400000e0000 */
[----:B------:R-:W-:Y:S01]  /*a670*/  IMAD.WIDE.U32 R18, R6, -0x326172a9, RZ ;  /* 0xcd9e8d5706127825 */ /* 0x000fe200078e00ff */
[----:B------:R-:W-:-:S02]  /*a680*/  FSETP.NEU.FTZ.AND P2, PT, R224, -INF , PT ;  /* 0xff800000e000780b */ /* 0x000fc40003f5d000 */
[----:B------:R-:W-:Y:S01]  /*a690*/  LOP3.LUT R7, R2, 0xffff, RZ, 0xc0, !PT ;  /* 0x0000ffff02077812 */ /* 0x000fe200078ec0ff */
[----:B------:R-:W-:Y:S01]  /*a6a0*/  FMUL.FTZ R0, R224, c[0x0][0x23c] ;  /* 0x00008f00e0007a20 */ /* 0x000fe20000410000 */
[----:B------:R-:W-:Y:S02]  /*a6b0*/  LOP3.LUT R8, R2, 0xff, RZ, 0xc0, !PT ;  /* 0x000000ff02087812 */ /* 0x000fe400078ec0ff */
[----:B------:R-:W-:Y:S02]  /*a6c0*/  SHF.R.U32.HI R7, RZ, 0x8, R7 ;  /* 0x00000008ff077819 */ /* 0x000fe40000011607 */
[----:B------:R-:W-:Y:S02]  /*a6d0*/  FSEL R0, R0, RZ, P2 ;  /* 0x000000ff00007208 */ /* 0x000fe40001000000 */
[----:B------:R-:W-:Y:S02]  /*a6e0*/  PRMT R12, R8, 0x5410, R7 ;  /* 0x00005410080c7816 */ /* 0x000fe40000000007 */
[----:B-1----:R-:W-:Y:S01]  /*a6f0*/  FMNMX.FTZ R223, R4, R5, !PT ;  /* 0x0000000504df7209 */ /* 0x002fe20007810000 */
[----:B------:R-:W-:Y:S01]  /*a700*/  FFMA.FTZ R4, R56, c[0x0][0x23c], -R0 ;  /* 0x00008f0038047a23 */ /* 0x000fe20000010800 */
[----:B------:R-:W-:-:S02]  /*a710*/  SHF.R.U32.HI R5, RZ, 0x10, R2 ;  /* 0x00000010ff057819 */ /* 0x000fc40000011602 */
[----:B------:R-:W-:Y:S01]  /*a720*/  SHF.R.U32.HI R2, RZ, 0x18, R2 ;  /* 0x00000018ff027819 */ /* 0x000fe20000011602 */
[----:B------:R1:W-:Y:S01]  /*a730*/  MUFU.EX2 R241, R4 ;  /* 0x0000000400f17308 */ /* 0x0003e20000000800 */
[----:B------:R-:W-:Y:S02]  /*a740*/  LOP3.LUT R5, R5, 0xff, RZ, 0xc0, !PT ;  /* 0x000000ff05057812 */ /* 0x000fe400078ec0ff */
[----:B------:R-:W-:Y:S02]  /*a750*/  FSETP.NEU.FTZ.AND P1, PT, R223, -INF , PT ;  /* 0xff800000df00780b */ /* 0x000fe40003f3d000 */
[----:B------:R-:W-:Y:S02]  /*a760*/  PRMT R7, R5, 0x5410, R2 ;  /* 0x0000541005077816 */ /* 0x000fe40000000002 */
[----:B------:R-:W-:Y:S01]  /*a770*/  LOP3.LUT R2, R3, UR17, R18, 0x96, !PT ;  /* 0x0000001103027c12 */ /* 0x000fe2000f8e9612 */
[----:B------:R-:W-:-:S05]  /*a780*/  FMUL.FTZ R3, R223, c[0x0][0x23c] ;  /* 0x00008f00df037a20 */ /* 0x000fca0000410000 */
[----:B------:R-:W-:Y:S02]  /*a790*/  FSEL R8, R3, RZ, P1 ;  /* 0x000000ff03087208 */ /* 0x000fe40000800000 */
[----:B------:R-:W-:Y:S01]  /*a7a0*/  LOP3.LUT R3, R2, 0xffff, RZ, 0xc0, !PT ;  /* 0x0000ffff02037812 */ /* 0x000fe200078ec0ff */
[----:B-1----:R-:W-:Y:S02]  /*a7b0*/  FFMA.FTZ R4, R58, c[0x0][0x23c], -R0 ;  /* 0x00008f003a047a23 */ /* 0x002fe40000010800 */
[----:B------:R-:W-:Y:S02]  /*a7c0*/  FFMA.FTZ R5, R59, c[0x0][0x23c], -R8 ;  /* 0x00008f003b057a23 */ /* 0x000fe40000010808 */
[----:B------:R1:W-:Y:S08]  /*a7d0*/  MUFU.EX2 R238, R4 ;  /* 0x0000000400ee7308 */ /* 0x0003f00000000800 */
[----:B------:R-:W-:Y:S01]  /*a7e0*/  MUFU.EX2 R235, R5 ;  /* 0x0000000500eb7308 */ /* 0x000fe20000000800 */
[----:B-1----:R-:W-:-:S07]  /*a7f0*/  FFMA.FTZ R4, R57, c[0x0][0x23c], -R0 ;  /* 0x00008f0039047a23 */ /* 0x002fce0000010800 */
[----:B------:R1:W-:Y:S02]  /*a800*/  MUFU.EX2 R239, R4 ;  /* 0x0000000400ef7308 */ /* 0x0003e40000000800 */
[----:B-1----:R-:W-:-:S06]  /*a810*/  FFMA.FTZ R4, R46, c[0x0][0x23c], -R0 ;  /* 0x00008f002e047a23 */ /* 0x002fcc0000010800 */
[----:B------:R1:W2:Y:S02]  /*a820*/  MUFU.EX2 R240, R4 ;  /* 0x0000000400f07308 */ /* 0x0002a40000000800 */
[----:B-1----:R-:W-:Y:S02]  /*a830*/  SHF.R.U32.HI R4, RZ, 0x8, R3 ;  /* 0x00000008ff047819 */ /* 0x002fe40000011603 */
[----:B------:R-:W-:-:S04]  /*a840*/  LOP3.LUT R3, R2, 0xff, RZ, 0xc0, !PT ;  /* 0x000000ff02037812 */ /* 0x000fc800078ec0ff */
[----:B------:R-:W-:Y:S01]  /*a850*/  PRMT R9, R3, 0x5410, R4 ;  /* 0x0000541003097816 */ /* 0x000fe20000000004 */
[----:B------:R-:W-:Y:S01]  /*a860*/  FFMA.FTZ R3, R52, c[0x0][0x23c], -R8 ;  /* 0x00008f0034037a23 */ /* 0x000fe20000010808 */
[----:B------:R-:W-:-:S03]  /*a870*/  SHF.R.U32.HI R4, RZ, 0x10, R2 ;  /* 0x00000010ff047819 */ /* 0x000fc60000011602 */
[----:B------:R1:W-:Y:S02]  /*a880*/  MUFU.EX2 R237, R3 ;  /* 0x0000000300ed7308 */ /* 0x0003e40000000800 */
[----:B-1----:R-:W-:Y:S02]  /*a890*/  SHF.R.U32.HI R3, RZ, 0x18, R2 ;  /* 0x00000018ff037819 */ /* 0x002fe40000011602 */
[----:B------:R-:W-:Y:S01]  /*a8a0*/  LOP3.LUT R2, R4, 0xff, RZ, 0xc0, !PT ;  /* 0x000000ff04027812 */ /* 0x000fe200078ec0ff */
[----:B------:R-:W-:-:S03]  /*a8b0*/  FFMA.FTZ R4, R47, c[0x0][0x23c], -R8 ;  /* 0x00008f002f047a23 */ /* 0x000fc60000010808 */
[----:B------:R-:W-:Y:S01]  /*a8c0*/  PRMT R5, R2, 0x5410, R3 ;  /* 0x0000541002057816 */ /* 0x000fe20000000003 */
[----:B------:R1:W3:Y:S01]  /*a8d0*/  MUFU.EX2 R236, R4 ;  /* 0x0000000400ec7308 */ /* 0x0002e20000000800 */
[----:B------:R-:W-:Y:S01]  /*a8e0*/  FSEL R3, R224, RZ, P2 ;  /* 0x000000ffe0037208 */ /* 0x000fe20001000000 */
[----:B------:R-:W-:-:S04]  /*a8f0*/  FFMA.FTZ R2, R73, c[0x0][0x23c], -R8 ;  /* 0x00008f0049027a23 */ /* 0x000fc80000010808 */
[----:B------:R-:W-:Y:S02]  /*a900*/  FADD.FTZ R3, R72, -R3 ;  /* 0x8000000348037221 */ /* 0x000fe40000010000 */
[----:B------:R4:W-:Y:S01]  /*a910*/  MUFU.EX2 R231, R2 ;  /* 0x0000000200e77308 */ /* 0x0009e20000000800 */
[----:B-1----:R-:W-:-:S05]  /*a920*/  FSEL R4, R223, RZ, P1 ;  /* 0x000000ffdf047208 */ /* 0x002fca0000800000 */
[----:B------:R-:W-:Y:S01]  /*a930*/  FADD.FTZ R4, R71, -R4 ;  /* 0x8000000447047221 */ /* 0x000fe20000010000 */
[--C-:B----4-:R-:W-:Y:S01]  /*a940*/  HSET2.LE.AND R2, R12, R140.reuse, PT ;  /* 0x0000008c0c027233 */ /* 0x110fe20003803000 */
[----:B------:R-:W-:Y:S01]  /*a950*/  FMUL.FTZ R12, R3, c[0x0][0x23c] ;  /* 0x00008f00030c7a20 */ /* 0x000fe20000410000 */
[----:B--2---:R-:W-:Y:S01]  /*a960*/  F2FP.PACK_AB R3, R240, R239 ;  /* 0x000000eff003723e */ /* 0x004fe200000000ff */
[----:B------:R-:W-:Y:S02]  /*a970*/  FMUL.FTZ R4, R4, c[0x0][0x23c] ;  /* 0x00008f0004047a20 */ /* 0x000fe40000410000 */
[----:B------:R1:W2:Y:S01]  /*a980*/  MUFU.EX2 R50, R12 ;  /* 0x0000000c00327308 */ /* 0x0002a20000000800 */
[----:B------:R-:W-:Y:S01]  /*a990*/  LOP3.LUT R6, R2, R3, RZ, 0xc0, !PT ;  /* 0x0000000302067212 */ /* 0x000fe200078ec0ff */
[----:B------:R-:W-:Y:S01]  /*a9a0*/  HSET2.LE.AND R2, R7, R140, PT ;  /* 0x0000008c07027233 */ /* 0x000fe20003803000 */
[----:B---3--:R-:W-:-:S04]  /*a9b0*/  F2FP.PACK_AB R3, R236, R237 ;  /* 0x000000edec03723e */ /* 0x008fc800000000ff */
[----:B------:R-:W-:Y:S01]  /*a9c0*/  LOP3.LUT R7, R2, R3, RZ, 0xc0, !PT ;  /* 0x0000000302077212 */ /* 0x000fe200078ec0ff */
[----:B------:R-:W-:Y:S01]  /*a9d0*/  HSET2.LE.AND R2, R9, R140, PT ;  /* 0x0000008c09027233 */ /* 0x000fe20003803000 */
[----:B------:R-:W-:Y:S01]  /*a9e0*/  F2FP.PACK_AB R3, R238, R241 ;  /* 0x000000f1ee03723e */ /* 0x000fe200000000ff */
[----:B------:R3:W4:Y:S01]  /*a9f0*/  MUFU.EX2 R49, R4 ;  /* 0x0000000400317308 */ /* 0x0007220000000800 */
[----:B-1----:R-:W-:Y:S02]  /*aa00*/  FFMA.FTZ R12, R53, c[0x0][0x23c], -R10 ;  /* 0x00008f00350c7a23 */ /* 0x002fe4000001080a */
[----:B--2---:R-:W-:-:S05]  /*aa10*/  FMUL.FTZ R76, R76, R50 ;  /* 0x000000324c4c7220 */ /* 0x004fca0000410000 */
[----:B------:R-:W-:Y:S01]  /*aa20*/  MUFU.EX2 R228, R12 ;  /* 0x0000000c00e47308 */ /* 0x000fe20000000800 */
[-C--:B------:R-:W-:Y:S02]  /*aa30*/  FMUL.FTZ R77, R77, R50.reuse ;  /* 0x000000324d4d7220 */ /* 0x080fe40000410000 */
[-C--:B------:R-:W-:Y:S02]  /*aa40*/  FMUL.FTZ R88, R88, R50.reuse ;  /* 0x0000003258587220 */ /* 0x080fe40000410000 */
[----:B------:R-:W-:Y:S01]  /*aa50*/  FMUL.FTZ R89, R89, R50 ;  /* 0x0000003259597220 */ /* 0x000fe20000410000 */
[----:B---3--:R-:W-:Y:S01]  /*aa60*/  LOP3.LUT R4, R2, R3, RZ, 0xc0, !PT ;  /* 0x0000000302047212 */ /* 0x008fe200078ec0ff */
[----:B------:R-:W-:Y:S01]  /*aa70*/  HSET2.LE.AND R2, R5, R140, PT ;  /* 0x0000008c05027233 */ /* 0x000fe20003803000 */
[----:B------:R-:W-:Y:S01]  /*aa80*/  F2FP.PACK_AB R3, R231, R235 ;  /* 0x000000ebe703723e */ /* 0x000fe200000000ff */
[-C--:B----4-:R-:W-:Y:S02]  /*aa90*/  FMUL.FTZ R78, R78, R49.reuse ;  /* 0x000000314e4e7220 */ /* 0x090fe40000410000 */
[----:B------:R-:W-:Y:S01]  /*aaa0*/  FMUL.FTZ R79, R79, R49 ;  /* 0x000000314f4f7220 */ /* 0x000fe20000410000 */
[----:B------:R-:W-:Y:S01]  /*aab0*/  LOP3.LUT R5, R2, R3, RZ, 0xc0, !PT ;  /* 0x0000000302057212 */ /* 0x000fe200078ec0ff */
[----:B------:R-:W-:-:S02]  /*aac0*/  FFMA.FTZ R2, R75, c[0x0][0x23c], -R10 ;  /* 0x00008f004b027a23 */ /* 0x000fc4000001080a */
[-C--:B------:R-:W-:Y:S02]  /*aad0*/  FMUL.FTZ R90, R90, R49.reuse ;  /* 0x000000315a5a7220 */ /* 0x080fe40000410000 */
[----:B------:R1:W-:Y:S01]  /*aae0*/  MUFU.EX2 R230, R2 ;  /* 0x0000000200e67308 */ /* 0x0003e20000000800 */
[-C--:B------:R-:W-:Y:S01]  /*aaf0*/  FMUL.FTZ R91, R91, R49.reuse ;  /* 0x000000315b5b7220 */ /* 0x080fe20000410000 */
[C---:B------:R-:W-:Y:S01]  /*ab00*/  HMMA.16816.F32 R76, R4.reuse, R28, R76 ;  /* 0x0000001c044c723c */ /* 0x040fe2000000184c */
[-C--:B------:R-:W-:Y:S02]  /*ab10*/  FMUL.FTZ R92, R92, R50.reuse ;  /* 0x000000325c5c7220 */ /* 0x080fe40000410000 */
[-C--:B------:R-:W-:Y:S02]  /*ab20*/  FMUL.FTZ R93, R93, R50.reuse ;  /* 0x000000325d5d7220 */ /* 0x080fe40000410000 */
[-C--:B------:R-:W-:Y:S02]  /*ab30*/  FMUL.FTZ R94, R94, R49.reuse ;  /* 0x000000315e5e7220 */ /* 0x080fe40000410000 */
[----:B------:R-:W-:Y:S01]  /*ab40*/  FMUL.FTZ R95, R95, R49 ;  /* 0x000000315f5f7220 */ /* 0x000fe20000410000 */
[----:B------:R-:W-:Y:S01]  /*ab50*/  HMMA.16816.F32 R88, R4, R30, R88 ;  /* 0x0000001e0458723c */ /* 0x000fe20000001858 */
[-C--:B------:R-:W-:Y:S01]  /*ab60*/  FMUL.FTZ R104, R104, R50.reuse ;  /* 0x0000003268687220 */ /* 0x080fe20000410000 */
[----:B------:R-:W-:Y:S01]  /*ab70*/  LDSM.16.MT88.4 R28, [R186+0x6800] ;  /* 0x00680000ba1c783b */ /* 0x000fe20000004200 */
[----:B------:R-:W-:-:S02]  /*ab80*/  FMUL.FTZ R105, R105, R50 ;  /* 0x0000003269697220 */ /* 0x000fc40000410000 */
[-C--:B------:R-:W-:Y:S02]  /*ab90*/  FMUL.FTZ R106, R106, R49.reuse ;  /* 0x000000316a6a7220 */ /* 0x080fe40000410000 */
[----:B-1----:R-:W-:Y:S01]  /*aba0*/  FFMA.FTZ R2, R55, c[0x0][0x23c], -R10 ;  /* 0x00008f0037027a23 */ /* 0x002fe2000001080a */
[C---:B------:R-:W-:Y:S01]  /*abb0*/  HMMA.16816.F32 R92, R4.reuse, R24, R92 ;  /* 0x00000018045c723c */ /* 0x040fe2000000185c */
[-C--:B------:R-:W-:Y:S02]  /*abc0*/  FMUL.FTZ R107, R107, R49.reuse ;  /* 0x000000316b6b7220 */ /* 0x080fe40000410000 */
[----:B------:R1:W-:Y:S01]  /*abd0*/  MUFU.EX2 R229, R2 ;  /* 0x0000000200e57308 */ /* 0x0003e20000000800 */
[-C--:B------:R-:W-:Y:S02]  /*abe0*/  FMUL.FTZ R108, R108, R50.reuse ;  /* 0x000000326c6c7220 */ /* 0x080fe40000410000 */
[-C--:B------:R-:W-:Y:S02]  /*abf0*/  FMUL.FTZ R109, R109, R50.reuse ;  /* 0x000000326d6d7220 */ /* 0x080fe40000410000 */
[-C--:B------:R-:W-:Y:S01]  /*ac00*/  FMUL.FTZ R110, R110, R49.reuse ;  /* 0x000000316e6e7220 */ /* 0x080fe20000410000 */
[----:B------:R-:W-:Y:S01]  /*ac10*/  HMMA.16816.F32 R104, R4, R26, R104 ;  /* 0x0000001a0468723c */ /* 0x000fe20000001868 */
[----:B------:R-:W-:Y:S01]  /*ac20*/  FMUL.FTZ R111, R111, R49 ;  /* 0x000000316f6f7220 */ /* 0x000fe20000410000 */
[----:B------:R-:W-:Y:S01]  /*ac30*/  LDSM.16.MT88.4 R24, [R188+0x6800] ;  /* 0x00680000bc18783b */ /* 0x000fe20000004200 */
[----:B------:R-:W-:-:S02]  /*ac40*/  FMUL.FTZ R120, R120, R50 ;  /* 0x0000003278787220 */ /* 0x000fc40000410000 */
[----:B------:R-:W-:Y:S02]  /*ac50*/  FMUL.FTZ R121, R121, R50 ;  /* 0x0000003279797220 */ /* 0x000fe40000410000 */
[-C--:B------:R-:W-:Y:S01]  /*ac60*/  FMUL.FTZ R122, R122, R49.reuse ;  /* 0x000000317a7a7220 */ /* 0x080fe20000410000 */
[----:B------:R-:W-:Y:S01]  /*ac70*/  HMMA.16816.F32 R108, R4, R20, R108 ;  /* 0x00000014046c723c */ /* 0x000fe2000000186c */
[----:B------:R-:W-:Y:S02]  /*ac80*/  FMUL.FTZ R123, R123, R49 ;  /* 0x000000317b7b7220 */ /* 0x000fe40000410000 */
[----:B-1----:R-:W-:-:S04]  /*ac90*/  IMAD.WIDE.U32 R2, R14, -0x2daee0ad, RZ ;  /* 0xd2511f530e027825 */ /* 0x002fc800078e00ff */
[-C--:B------:R-:W-:Y:S01]  /*aca0*/  FMUL.FTZ R124, R124, R50.reuse ;  /* 0x000000327c7c7220 */ /* 0x080fe20000410000 */
[C---:B------:R-:W-:Y:S01]  /*acb0*/  LOP3.LUT R9, R2.reuse, 0xffff, RZ, 0xc0, !PT ;  /* 0x0000ffff02097812 */ /* 0x040fe200078ec0ff */
[-C--:B------:R-:W-:Y:S01]  /*acc0*/  FMUL.FTZ R125, R125, R50.reuse ;  /* 0x000000327d7d7220 */ /* 0x080fe20000410000 */
[----:B------:R-:W-:Y:S01]  /*acd0*/  LOP3.LUT R13, R2, 0xff, RZ, 0xc0, !PT ;  /* 0x000000ff020d7812 */ /* 0x000fe200078ec0ff */
[-C--:B------:R-:W-:Y:S01]  /*ace0*/  FMUL.FTZ R126, R126, R49.reuse ;  /* 0x000000317e7e7220 */ /* 0x080fe20000410000 */
[----:B------:R-:W-:Y:S01]  /*acf0*/  SHF.R.U32.HI R12, RZ, 0x8, R9 ;  /* 0x00000008ff0c7819 */ /* 0x000fe20000011609 */
[----:B------:R-:W-:Y:S01]  /*ad00*/  FFMA.FTZ R9, R54, c[0x0][0x23c], -R10 ;  /* 0x00008f0036097a23 */ /* 0x000fe2000001080a */
[----:B------:R-:W-:Y:S01]  /*ad10*/  LOP3.LUT R3, R3, UR16, R40, 0x96, !PT ;  /* 0x0000001003037c12 */ /* 0x000fe2000f8e9628 */
[-C--:B------:R-:W-:Y:S01]  /*ad20*/  FMUL.FTZ R127, R127, R49.reuse ;  /* 0x000000317f7f7220 */ /* 0x080fe20000410000 */
[----:B------:R-:W-:Y:S01]  /*ad30*/  SHF.R.U32.HI R17, RZ, 0x18, R2 ;  /* 0x00000018ff117819 */ /* 0x000fe20000011602 */
[----:B------:R1:W2:Y:S01]  /*ad40*/  MUFU.EX2 R227, R9 ;  /* 0x0000000900e37308 */ /* 0x0002a20000000800 */
[----:B------:R-:W-:Y:S01]  /*ad50*/  PRMT R18, R13, 0x5410, R12 ;  /* 0x000054100d127816 */ /* 0x000fe2000000000c */
[-C--:B------:R-:W-:Y:S01]  /*ad60*/  FMUL.FTZ R136, R136, R50.reuse ;  /* 0x0000003288887220 */ /* 0x080fe20000410000 */
[----:B------:R-:W-:Y:S01]  /*ad70*/  LOP3.LUT R12, R3, 0xffff, RZ, 0xc0, !PT ;  /* 0x0000ffff030c7812 */ /* 0x000fe200078ec0ff */
[----:B------:R-:W-:Y:S01]  /*ad80*/  FMUL.FTZ R137, R137, R50 ;  /* 0x0000003289897220 */ /* 0x000fe20000410000 */
[----:B------:R-:W-:Y:S01]  /*ad90*/  LOP3.LUT R16, R3, 0xff, RZ, 0xc0, !PT ;  /* 0x000000ff03107812 */ /* 0x000fe200078ec0ff */
[-C--:B------:R-:W-:Y:S01]  /*ada0*/  FMUL.FTZ R138, R138, R49.reuse ;  /* 0x000000318a8a7220 */ /* 0x080fe20000410000 */
[----:B------:R-:W-:Y:S01]  /*adb0*/  SHF.R.U32.HI R13, RZ, 0x8, R12 ;  /* 0x00000008ff0d7819 */ /* 0x000fe2000001160c */
[----:B------:R-:W-:Y:S01]  /*adc0*/  FFMA.FTZ R12, R144, c[0x0][0x23c], -R11 ;  /* 0x00008f00900c7a23 */ /* 0x000fe2000001080b */
[----:B------:R-:W-:Y:S01]  /*add0*/  SHF.R.U32.HI R15, RZ, 0x18, R3 ;  /* 0x00000018ff0f7819 */ /* 0x000fe20000011603 */
[----:B------:R-:W-:Y:S01]  /*ade0*/  FMUL.FTZ R139, R139, R49 ;  /* 0x000000318b8b7220 */ /* 0x000fe20000410000 */
[----:B------:R-:W-:Y:S01]  /*adf0*/  HMMA.16816.F32 R120, R4, R22, R120 ;  /* 0x000000160478723c */ /* 0x000fe20000001878 */
[----:B------:R-:W-:Y:S01]  /*ae00*/  MUFU.EX2 R225, R12 ;  /* 0x0000000c00e17308 */ /* 0x000fe20000000800 */
[----:B------:R-:W3:Y:S01]  /*ae10*/  LDSM.16.MT88.4 R20, [R185+0x6800] ;  /* 0x00680000b914783b */ /* 0x000ee20000004200 */
[----:B------:R-:W-:-:S02]  /*ae20*/  PRMT R13, R16, 0x5410, R13 ;  /* 0x00005410100d7816 */ /* 0x000fc4000000000d */
[----:B-1----:R-:W-:Y:S01]  /*ae30*/  SHF.R.U32.HI R9, RZ, 0x10, R2 ;  /* 0x00000010ff097819 */ /* 0x002fe20000011602 */
[----:B------:R-:W-:Y:S02]  /*ae40*/  FFMA.FTZ R2, R146, c[0x0][0x23c], -R11 ;  /* 0x00008f0092027a23 */ /* 0x000fe4000001080b */
[----:B------:R-:W-:Y:S01]  /*ae50*/  HMMA.16816.F32 R124, R4, R32, R124 ;  /* 0x00000020047c723c */ /* 0x000fe2000000187c */
[----:B------:R-:W-:Y:S01]  /*ae60*/  LOP3.LUT R14, R9, 0xff, RZ, 0xc0, !PT ;  /* 0x000000ff090e7812 */ /* 0x000fe200078ec0ff */
[----:B------:R1:W-:Y:S01]  /*ae70*/  MUFU.EX2 R219, R2 ;  /* 0x0000000200db7308 */ /* 0x0003e20000000800 */
[----:B------:R-:W-:-:S04]  /*ae80*/  SHF.R.U32.HI R9, RZ, 0x10, R3 ;  /* 0x00000010ff097819 */ /* 0x000fc80000011603 */
[----:B------:R-:W-:Y:S01]  /*ae90*/  LOP3.LUT R3, R9, 0xff, RZ, 0xc0, !PT ;  /* 0x000000ff09037812 */ /* 0x000fe200078ec0ff */
[----:B------:R-:W-:Y:S01]  /*aea0*/  HMMA.16816.F32 R136, R4, R34, R136 ;  /* 0x000000220488723c */ /* 0x000fe20000001888 */
[----:B------:R-:W-:Y:S01]  /*aeb0*/  PRMT R9, R14, 0x5410, R17 ;  /* 0x000054100e097816 */ /* 0x000fe20000000011 */
[----:B------:R-:W4:Y:S01]  /*aec0*/  LDSM.16.MT88.4 R32, [R187+0x6800] ;  /* 0x00680000bb20783b */ /* 0x000f220000004200 */
[----:B------:R-:W-:Y:S02]  /*aed0*/  PRMT R14, R3, 0x5410, R15 ;  /* 0x00005410030e7816 */ /* 0x000fe4000000000f */
[----:B--2---:R-:W-:Y:S02]  /*aee0*/  F2FP.PACK_AB R3, R227, R228 ;  /* 0x000000e4e303723e */ /* 0x004fe400000000ff */
[--C-:B------:R-:W-:Y:S02]  /*aef0*/  FFMA.FTZ R4, R147, c[0x0][0x23c], -R11.reuse ;  /* 0x00008f0093047a23 */ /* 0x100fe4000001080b */
[----:B-1----:R-:W-:-:S02]  /*af00*/  FFMA.FTZ R2, R145, c[0x0][0x23c], -R11 ;  /* 0x00008f0091027a23 */ /* 0x002fc4000001080b */
[----:B------:R-:W-:Y:S08]  /*af10*/  MUFU.EX2 R218, R4 ;  /* 0x0000000400da7308 */ /* 0x000ff00000000800 */
[----:B------:R1:W2:Y:S02]  /*af20*/  MUFU.EX2 R226, R2 ;  /* 0x0000000200e27308 */ /* 0x0002a40000000800 */
[----:B-1----:R-:W-:-:S05]  /*af30*/  HSET2.LE.AND R2, R18, R140, PT ;  /* 0x0000008c12027233 */ /* 0x002fca0003803000 */
[----:B------:R-:W-:Y:S01]  /*af40*/  LOP3.LUT R6, R2, R3, RZ, 0xc0, !PT ;  /* 0x0000000302067212 */ /* 0x000fe200078ec0ff */
[----:B------:R-:W-:Y:S01]  /*af50*/  HSET2.LE.AND R2, R9, R140, PT ;  /* 0x0000008c09027233 */ /* 0x000fe20003803000 */
[----:B--2---:R-:W-:-:S04]  /*af60*/  F2FP.PACK_AB R3, R225, R226 ;  /* 0x000000e2e103723e */ /* 0x004fc800000000ff */
[----:B------:R-:W-:Y:S01]  /*af70*/  LOP3.LUT R7, R2, R3, RZ, 0xc0, !PT ;  /* 0x0000000302077212 */ /* 0x000fe200078ec0ff */
[----:B------:R-:W-:Y:S01]  /*af80*/  HSET2.LE.AND R2, R13, R140, PT ;  /* 0x0000008c0d027233 */ /* 0x000fe20003803000 */
[----:B------:R-:W-:-:S04]  /*af90*/  F2FP.PACK_AB R3, R229, R230 ;  /* 0x000000e6e503723e */ /* 0x000fc800000000ff */
[----:B------:R-:W-:Y:S01]  /*afa0*/  LOP3.LUT R4, R2, R3, RZ, 0xc0, !PT ;  /* 0x0000000302047212 */ /* 0x000fe200078ec0ff */
[----:B------:R-:W-:Y:S01]  /*afb0*/  HSET2.LE.AND R2, R14, R140, PT ;  /* 0x0000008c0e027233 */ /* 0x000fe20003803000 */
[----:B------:R-:W-:-:S04]  /*afc0*/  F2FP.PACK_AB R3, R218, R219 ;  /* 0x000000dbda03723e */ /* 0x000fc800000000ff */
[----:B------:R-:W-:Y:S01]  /*afd0*/  LOP3.LUT R5, R2, R3, RZ, 0xc0, !PT ;  /* 0x0000000302057212 */ /* 0x000fe200078ec0ff */
[----:B------:R-:W-:Y:S01]  /*afe0*/  FFMA.FTZ R2, R155, c[0x0][0x23c], -R0 ;  /* 0x00008f009b027a23 */ /* 0x000fe20000010800 */
[----:B------:R-:W-:Y:S02]  /*aff0*/  LOP3.LUT R3, R19, UR7, R42, 0x96, !PT ;  /* 0x0000000713037c12 */ /* 0x000fe4000f8e962a */
[----:B------:R-:W-:Y:S01]  /*b000*/  LDSM.16.MT88.4 R40, [R187+0x7000] ;  /* 0x00700000bb28783b */ /* 0x000fe20000004200 */
[----:B------:R1:W-:Y:S02]  /*b010*/  MUFU.EX2 R214, R2 ;  /* 0x0000000200d67308 */ /* 0x0003e40000000800 */
[C---:B---3--:R-:W-:Y:S08]  /*b020*/  HMMA.16816.F32 R80, R4.reuse, R20, R80 ;  /* 0x000000140450723c */ /* 0x048ff00000001850 */
[----:B------:R-:W-:Y:S01]  /*b030*/  HMMA.16816.F32 R84, R4, R22, R84 ;  /* 0x000000160454723c */ /* 0x000fe20000001854 */
[----:B-1----:R-:W-:-:S07]  /*b040*/  FFMA.FTZ R2, R154, c[0x0][0x23c], -R0 ;  /* 0x00008f009a027a23 */ /* 0x002fce0000010800 */
[C---:B------:R-:W-:Y:S01]  /*b050*/  HMMA.16816.F32 R96, R4.reuse, R24, R96 ;  /* 0x000000180460723c */ /* 0x040fe20000001860 */
[----:B------:R1:W-:Y:S07]  /*b060*/  MUFU.EX2 R215, R2 ;  /* 0x0000000200d77308 */ /* 0x0003ee0000000800 */
[C---:B------:R-:W-:Y:S08]  /*b070*/  HMMA.16816.F32 R44, R4.reuse, R26, R100 ;  /* 0x0000001a042c723c */ /* 0x040ff00000001864 */
[----:B------:R-:W-:Y:S01]  /*b080*/  HMMA.16816.F32 R52, R4, R28, R112 ;  /* 0x0000001c0434723c */ /* 0x000fe20000001870 */
[----:B-1----:R-:W-:-:S04]  /*b090*/  FFMA.FTZ R2, R153, c[0x0][0x23c], -R0 ;  /* 0x00008f0099027a23 */ /* 0x002fc80000010800 */
[----:B------:R1:W-:Y:S03]  /*b0a0*/  MUFU.EX2 R216, R2 ;  /* 0x0000000200d87308 */ /* 0x0003e60000000800 */
[C---:B------:R-:W-:Y:S08]  /*b0b0*/  HMMA.16816.F32 R56, R4.reuse, R30, R116 ;  /* 0x0000001e0438723c */ /* 0x040ff00000001874 */
[----:B----4-:R-:W-:Y:S01]  /*b0c0*/  HMMA.16816.F32 R64, R4, R32, R64 ;  /* 0x000000200440723c */ /* 0x010fe20000001840 */
[----:B-1----:R-:W-:-:S07]  /*b0d0*/  FFMA.FTZ R2, R148, c[0x0][0x23c], -R0 ;  /* 0x00008f0094027a23 */ /* 0x002fce0000010800 */
[----:B------:R-:W-:Y:S01]  /*b0e0*/  HMMA.16816.F32 R60, R4, R34, R60 ;  /* 0x00000022043c723c */ /* 0x000fe2000000183c */
[----:B------:R1:W2:Y:S06]  /*b0f0*/  MUFU.EX2 R217, R2 ;  /* 0x0000000200d97308 */ /* 0x0002ac0000000800 */
[----:B------:R-:W-:Y:S01]  /*b100*/  FFMA.FTZ R5, R157, c[0x0][0x23c], -R8 ;  /* 0x00008f009d057a23 */ /* 0x000fe20000010808 */
[----:B------:R-:W-:-:S03]  /*b110*/  IADD3 R4, R68, 0x1, RZ ;  /* 0x0000000144047810 */ /* 0x000fc60007ffe0ff */
[----:B------:R3:W-:Y:S01]  /*b120*/  MUFU.EX2 R211, R5 ;  /* 0x0000000500d37308 */ /* 0x0007e20000000800 */
[----:B------:R-:W-:-:S05]  /*b130*/  LOP3.LUT R14, R141, UR27, R4, 0x96, !PT ;  /* 0x0000001b8d0e7c12 */ /* 0x000fca000f8e9604 */
[----:B------:R-:W-:-:S04]  /*b140*/  IMAD.WIDE.U32 R16, R14, -0x326172a9, RZ ;  /* 0xcd9e8d570e107825 */ /* 0x000fc800078e00ff */
[----:B-1----:R-:W-:-:S04]  /*b150*/  IMAD.WIDE.U32 R2, R3, -0x2daee0ad, RZ ;  /* 0xd2511f5303027825 */ /* 0x002fc800078e00ff */
[----:B------:R-:W-:Y:S01]  /*b160*/  FFMA.FTZ R14, R156, c[0x0][0x23c], -R10 ;  /* 0x00008f009c0e7a23 */ /* 0x000fe2000001080a */
[----:B------:R-:W-:Y:S01]  /*b170*/  SHF.R.U32.HI R7, RZ, 0x10, R2 ;  /* 0x00000010ff077819 */ /* 0x000fe20000011602 */
[----:B---3--:R-:W-:Y:S01]  /*b180*/  FFMA.FTZ R5, R150, c[0x0][0x23c], -R8 ;  /* 0x00008f0096057a23 */ /* 0x008fe20000010808 */
[----:B------:R-:W-:Y:S01]  /*b190*/  LOP3.LUT R4, R3, UR16, R38, 0x96, !PT ;  /* 0x0000001003047c12 */ /* 0x000fe2000f8e9626 */
[----:B------:R-:W-:Y:S01]  /*b1a0*/  MUFU.EX2 R157, R14 ;  /* 0x0000000e009d7308 */ /* 0x000fe20000000800 */
[C---:B------:R-:W-:Y:S02]  /*b1b0*/  LOP3.LUT R3, R2.reuse, 0xffff, RZ, 0xc0, !PT ;  /* 0x0000ffff02037812 */ /* 0x040fe400078ec0ff */
[----:B------:R-:W-:Y:S02]  /*b1c0*/  LOP3.LUT R9, R2, 0xff, RZ, 0xc0, !PT ;  /* 0x000000ff02097812 */ /* 0x000fe400078ec0ff */
[----:B------:R-:W-:Y:S02]  /*b1d0*/  SHF.R.U32.HI R6, RZ, 0x18, R2 ;  /* 0x00000018ff067819 */ /* 0x000fe40000011602 */
[----:B------:R-:W-:Y:S01]  /*b1e0*/  LOP3.LUT R2, R7, 0xff, RZ, 0xc0, !PT ;  /* 0x000000ff07027812 */ /* 0x000fe200078ec0ff */
[----:B------:R1:W-:Y:S01]  /*b1f0*/  MUFU.EX2 R213, R5 ;  /* 0x0000000500d57308 */ /* 0x0003e20000000800 */
[----:B------:R-:W-:Y:S01]  /*b200*/  FFMA.FTZ R7, R168, c[0x0][0x23c], -R8 ;  /* 0x00008f00a8077a23 */ /* 0x000fe20000010808 */
[----:B------:R-:W-:-:S02]  /*b210*/  SHF.R.U32.HI R3, RZ, 0x8, R3 ;  /* 0x00000008ff037819 */ /* 0x000fc40000011603 */
[----:B------:R-:W-:Y:S02]  /*b220*/  PRMT R12, R2, 0x5410, R6 ;  /* 0x00005410020c7816 */ /* 0x000fe40000000006 */
[C---:B------:R-:W-:Y:S02]  /*b230*/  LOP3.LUT R2, R4.reuse, 0xffff, RZ, 0xc0, !PT ;  /* 0x0000ffff04027812 */ /* 0x040fe400078ec0ff */
[----:B------:R3:W-:Y:S01]  /*b240*/  MUFU.EX2 R168, R7 ;  /* 0x0000000700a87308 */ /* 0x0007e20000000800 */
[----:B------:R-:W-:Y:S02]  /*b250*/  PRMT R13, R9, 0x5410, R3 ;  /* 0x00005410090d7816 */ /* 0x000fe40000000003 */
[----:B------:R-:W-:Y:S02]  /*b260*/  LOP3.LUT R6, R4, 0xff, RZ, 0xc0, !PT ;  /* 0x000000ff04067812 */ /* 0x000fe400078ec0ff */
[----:B------:R-:W-:Y:S01]  /*b270*/  SHF.R.U32.HI R3, RZ, 0x8, R2 ;  /* 0x00000008ff037819 */ /* 0x000fe20000011602 */
[----:B-1----:R-:W-:-:S03]  /*b280*/  FFMA.FTZ R5, R149, c[0x0][0x23c], -R8 ;  /* 0x00008f0095057a23 */ /* 0x002fc60000010808 */
[----:B------:R-:W-:Y:S02]  /*b290*/  PRMT R9, R6, 0x5410, R3 ;  /* 0x0000541006097816 */ /* 0x000fe40000000003 */
[----:B--2---:R-:W-:Y:S01]  /*b2a0*/  F2FP.PACK_AB R3, R217, R216 ;  /* 0x000000d8d903723e */ /* 0x004fe200000000ff */
[----:B------:R1:W2:Y:S01]  /*b2b0*/  MUFU.EX2 R212, R5 ;  /* 0x0000000500d47308 */ /* 0x0002a20000000800 */
[----:B---3--:R-:W-:Y:S01]  /*b2c0*/  HSET2.LE.AND R7, R12, R140, PT ;  /* 0x0000008c0c077233 */ /* 0x008fe20003803000 */
[--C-:B-1----:R-:W-:Y:S02]  /*b2d0*/  SHF.R.U32.HI R5, RZ, 0x10, R4.reuse ;  /* 0x00000010ff057819 */ /* 0x102fe40000011604 */
[----:B------:R-:W-:Y:S02]  /*b2e0*/  SHF.R.U32.HI R4, RZ, 0x18, R4 ;  /* 0x00000018ff047819 */ /* 0x000fe40000011604 */
[----:B------:R-:W-:-:S04]  /*b2f0*/  LOP3.LUT R2, R5, 0xff, RZ, 0xc0, !PT ;  /* 0x000000ff05027812 */ /* 0x000fc800078ec0ff */
[----:B------:R-:W-:Y:S01]  /*b300*/  PRMT R5, R2, 0x5410, R4 ;  /* 0x0000541002057816 */ /* 0x000fe20000000004 */
[----:B------:R-:W-:Y:S01]  /*b310*/  HSET2.LE.AND R2, R13, R140, PT ;  /* 0x0000008c0d027233 */ /* 0x000fe20003803000 */
[----:B--2---:R-:W-:-:S03]  /*b320*/  F2FP.PACK_AB R4, R212, R213 ;  /* 0x000000d5d404723e */ /* 0x004fc600000000ff */
[--C-:B------:R-:W-:Y:S01]  /*b330*/  HSET2.LE.AND R5, R5, R140.reuse, PT ;  /* 0x0000008c05057233 */ /* 0x100fe20003803000 */
[----:B------:R-:W-:Y:S01]  /*b340*/  LOP3.LUT R6, R2, R3, RZ, 0xc0, !PT ;  /* 0x0000000302067212 */ /* 0x000fe200078ec0ff */
[----:B------:R-:W-:Y:S01]  /*b350*/  HSET2.LE.AND R2, R9, R140, PT ;  /* 0x0000008c09027233 */ /* 0x000fe20003803000 */
[----:B------:R-:W-:Y:S02]  /*b360*/  F2FP.PACK_AB R3, R215, R214 ;  /* 0x000000d6d703723e */ /* 0x000fe400000000ff */
[----:B------:R-:W-:Y:S02]  /*b370*/  F2FP.PACK_AB R9, R168, R211 ;  /* 0x000000d3a809723e */ /* 0x000fe400000000ff */
[----:B------:R-:W-:Y:S02]  /*b380*/  LOP3.LUT R7, R7, R4, RZ, 0xc0, !PT ;  /* 0x0000000407077212 */ /* 0x000fe400078ec0ff */
[----:B------:R-:W-:Y:S02]  /*b390*/  LOP3.LUT R4, R2, R3, RZ, 0xc0, !PT ;  /* 0x0000000302047212 */ /* 0x000fe400078ec0ff */
[----:B------:R-:W-:-:S02]  /*b3a0*/  LOP3.LUT R5, R5, R9, RZ, 0xc0, !PT ;  /* 0x0000000905057212 */ /* 0x000fc400078ec0ff */
[----:B------:R-:W-:Y:S01]  /*b3b0*/  LOP3.LUT R2, R17, UR15, R220, 0x96, !PT ;  /* 0x0000000f11027c12 */ /* 0x000fe2000f8e96dc */
[----:B------:R-:W-:Y:S01]  /*b3c0*/  IMAD.MOV.U32 R220, RZ, RZ, R130 ;  /* 0x000000ffffdc7224 */ /* 0x000fe200078e0082 */
[----:B------:R-:W-:-:S03]  /*b3d0*/  LOP3.LUT R9, R37, UR13, R16, 0x96, !PT ;  /* 0x0000000d25097c12 */ /* 0x000fc6000f8e9610 */
[----:B------:R-:W-:Y:S01]  /*b3e0*/  IMAD.WIDE.U32 R2, R2, -0x2daee0ad, RZ ;  /* 0xd2511f5302027825 */ /* 0x000fe200078e00ff */
[----:B------:R-:W-:Y:S03]  /*b3f0*/  HMMA.16816.F32 R108, R4, R28, R108 ;  /* 0x0000001c046c723c */ /* 0x000fe6000000186c */
[----:B------:R-:W-:Y:S01]  /*b400*/  IMAD.WIDE.U32 R12, R9, -0x2daee0ad, RZ ;  /* 0xd2511f53090c7825 */ /* 0x000fe200078e00ff */
[----:B------:R-:W-:-:S04]  /*b410*/  LOP3.LUT R3, R3, UR12, R48, 0x96, !PT ;  /* 0x0000000c03037c12 */ /* 0x000fc8000f8e9630 */
[----:B------:R-:W-:Y:S01]  /*b420*/  LOP3.LUT R9, R13, UR10, R2, 0x96, !PT ;  /* 0x0000000a0d097c12 */ /* 0x000fe2000f8e9602 */
[----:B------:R-:W-:Y:S01]  /*b430*/  IMAD.WIDE.U32 R2, R3, -0x326172a9, RZ ;  /* 0xcd9e8d5703027825 */ /* 0x000fe200078e00ff */
[----:B------:R-:W-:Y:S03]  /*b440*/  HMMA.16816.F32 R76, R4, R20, R76 ;  /* 0x00000014044c723c */ /* 0x000fe6000000184c */
[----:B------:R-:W-:Y:S01]  /*b450*/  IMAD.WIDE.U32 R38, R9, -0x326172a9, RZ ;  /* 0xcd9e8d5709267825 */ /* 0x000fe200078e00ff */
[----:B------:R-:W-:-:S03]  /*b460*/  LOP3.LUT R3, R3, UR11, R36, 0x96, !PT ;  /* 0x0000000b03037c12 */ /* 0x000fc6000f8e9624 */
[--C-:B------:R-:W-:Y:S01]  /*b470*/  FFMA.FTZ R9, R159, c[0x0][0x23c], -R10.reuse ;  /* 0x00008f009f097a23 */ /* 0x100fe2000001080a */
[----:B------:R-:W-:Y:S01]  /*b480*/  HMMA.16816.F32 R88, R4, R22, R88 ;  /* 0x000000160458723c */ /* 0x000fe20000001858 */
[----:B------:R-:W-:Y:S01]  /*b490*/  FFMA.FTZ R13, R151, c[0x0][0x23c], -R10 ;  /* 0x00008f00970d7a23 */ /* 0x000fe2000001080a */
[----:B------:R-:W1:Y:S01]  /*b4a0*/  LDSM.16.MT88.4 R20, [R185+0x7000] ;  /* 0x00700000b914783b */ /* 0x000e620000004200 */
[----:B------:R2:W-:Y:S01]  /*b4b0*/  MUFU.EX2 R156, R9 ;  /* 0x00000009009c7308 */ /* 0x0005e20000000800 */
[----:B------:R-:W-:-:S04]  /*b4c0*/  IMAD.MOV.U32 R159, RZ, RZ, R131 ;  /* 0x000000ffff9f7224 */ /* 0x000fc800078e0083 */
[C---:B------:R-:W-:Y:S03]  /*b4d0*/  HMMA.16816.F32 R92, R4.reuse, R24, R92 ;  /* 0x00000018045c723c */ /* 0x040fe6000000185c */
[----:B------:R3:W-:Y:S05]  /*b4e0*/  MUFU.EX2 R155, R13 ;  /* 0x0000000d009b7308 */ /* 0x0007ea0000000800 */
[----:B------:R-:W-:Y:S01]  /*b4f0*/  HMMA.16816.F32 R104, R4, R26, R104 ;  /* 0x0000001a0468723c */ /* 0x000fe20000001868 */
[----:B------:R-:W4:Y:S01]  /*b500*/  LDSM.16.MT88.4 R24, [R188+0x7000] ;  /* 0x00700000bc18783b */ /* 0x000f220000004200 */
[----:B--2---:R-:W-:Y:S01]  /*b510*/  LOP3.LUT R9, R39, UR9, R2, 0x96, !PT ;  /* 0x0000000927097c12 */ /* 0x004fe2000f8e9602 */
[----:B------:R-:W-:-:S04]  /*b520*/  IMAD.WIDE.U32 R2, R3, -0x2daee0ad, RZ ;  /* 0xd2511f5303027825 */ /* 0x000fc800078e00ff */
[----:B------:R-:W-:Y:S01]  /*b530*/  IMAD.WIDE.U32 R36, R9, -0x2daee0ad, RZ ;  /* 0xd2511f5309247825 */ /* 0x000fe200078e00ff */
[----:B------:R-:W-:Y:S01]  /*b540*/  LOP3.LUT R3, R3, UR8, R12, 0x96, !PT ;  /* 0x0000000803037c12 */ /* 0x000fe2000f8e960c */
[C---:B------:R-:W-:Y:S02]  /*b550*/  HMMA.16816.F32 R120, R4.reuse, R30, R120 ;  /* 0x0000001e0478723c */ /* 0x040fe40000001878 */
[----:B------:R-:W-:Y:S01]  /*b560*/  FFMA.FTZ R9, R158, c[0x0][0x23c], -R10 ;  /* 0x00008f009e097a23 */ /* 0x000fe2000001080a */
[----:B------:R-:W-:Y:S01]  /*b570*/  LOP3.LUT R2, R37, UR6, R2, 0x96, !PT ;  /* 0x0000000625027c12 */ /* 0x000fe2000f8e9602 */
[----:B------:R-:W-:Y:S02]  /*b580*/  IMAD.WIDE.U32 R28, R3, -0x326172a9, RZ ;  /* 0xcd9e8d57031c7825 */ /* 0x000fe400078e00ff */
[----:B------:R2:W-:Y:S02]  /*b590*/  MUFU.EX2 R154, R9 ;  /* 0x00000009009a7308 */ /* 0x0005e40000000800 */
[----:B------:R-:W-:Y:S01]  /*b5a0*/  IMAD.WIDE.U32 R2, R2, -0x326172a9, RZ ;  /* 0xcd9e8d5702027825 */ /* 0x000fe200078e00ff */
[----:B------:R-:W-:Y:S03]  /*b5b0*/  HMMA.16816.F32 R124, R4, R32, R124 ;  /* 0x00000020047c723c */ /* 0x000fe6000000187c */
[----:B------:R-:W-:Y:S01]  /*b5c0*/  IMAD.MOV.U32 R158, RZ, RZ, R69 ;  /* 0x000000ffff9e7224 */ /* 0x000fe200078e0045 */
[----:B---3--:R-:W-:-:S02]  /*b5d0*/  LOP3.LUT R13, R2, 0xffff, RZ, 0xc0, !PT ;  /* 0x0000ffff020d7812 */ /* 0x008fc400078ec0ff */
[----:B------:R-:W-:Y:S02]  /*b5e0*/  LOP3.LUT R18, R2, 0xff, RZ, 0xc0, !PT ;  /* 0x000000ff02127812 */ /* 0x000fe400078ec0ff */
[--C-:B------:R-:W-:Y:S01]  /*b5f0*/  SHF.R.U32.HI R14, RZ, 0x10, R2.reuse ;  /* 0x00000010ff0e7819 */ /* 0x100fe20000011602 */
[----:B------:R-:W-:Y:S01]  /*b600*/  HMMA.16816.F32 R136, R4, R34, R136 ;  /* 0x000000220488723c */ /* 0x000fe20000001888 */
[----:B------:R-:W-:Y:S01]  /*b610*/  SHF.R.U32.HI R15, RZ, 0x18, R2 ;  /* 0x00000018ff0f7819 */ /* 0x000fe20000011602 */
[--C-:B------:R-:W-:Y:S01]  /*b620*/  FFMA.FTZ R2, R166, c[0x0][0x23c], -R11.reuse ;  /* 0x00008f00a6027a23 */ /* 0x100fe2000001080b */
[----:B------:R-:W3:Y:S01]  /*b630*/  LDSM.16.MT88.4 R32, [R186+0x7000] ;  /* 0x00700000ba20783b */ /* 0x000ee20000004200 */
[--C-:B--2---:R-:W-:Y:S02]  /*b640*/  FFMA.FTZ R9, R164, c[0x0][0x23c], -R11.reuse ;  /* 0x00008f00a4097a23 */ /* 0x104fe4000001080b */
[----:B------:R2:W-:Y:S01]  /*b650*/  MUFU.EX2 R151, R2 ;  /* 0x0000000200977308 */ /* 0x0005e20000000800 */
[----:B------:R-:W-:-:S07]  /*b660*/  FFMA.FTZ R6, R160, c[0x0][0x23c], -R11 ;  /* 0x00008f00a0067a23 */ /* 0x000fce000001080b */
[----:B------:R5:W-:Y:S01]  /*b670*/  MUFU.EX2 R153, R9 ;  /* 0x0000000900997308 */ /* 0x000be20000000800 */
[----:B--2---:R-:W-:-:S07]  /*b680*/  LOP3.LUT R2, R14, 0xff, RZ, 0xc0, !PT ;  /* 0x000000ff0e027812 */ /* 0x004fce00078ec0ff */
[----:B------:R-:W-:Y:S01]  /*b690*/  MUFU.EX2 R150, R6 ;  /* 0x0000000600967308 */ /* 0x000fe20000000800 */
[----:B-----5:R-:W-:Y:S01]  /*b6a0*/  LOP3.LUT R9, R3, UR17, R28, 0x96, !PT ;  /* 0x0000001103097c12 */ /* 0x020fe2000f8e961c */
[----:B------:R-:W-:-:S03]  /*b6b0*/  FFMA.FTZ R3, R165, c[0x0][0x23c], -R11 ;  /* 0x00008f00a5037a23 */ /* 0x000fc6000001080b */
[----:B------:R-:W-:-:S03]  /*b6c0*/  LOP3.LUT R4, R9, 0xffff, RZ, 0xc0, !PT ;  /* 0x0000ffff09047812 */ /* 0x000fc600078ec0ff */
[----:B------:R2:W5:Y:S01]  /*b6d0*/  MUFU.EX2 R149, R3 ;  /* 0x0000000300957308 */ /* 0x0005620000000800 */
[--C-:B------:R-:W-:Y:S02]  /*b6e0*/  SHF.R.U32.HI R5, RZ, 0x10, R9.reuse ;  /* 0x00000010ff057819 */ /* 0x100fe40000011609 */
[----:B------:R-:W-:Y:S02]  /*b6f0*/  LOP3.LUT R12, R9, 0xff, RZ, 0xc0, !PT ;  /* 0x000000ff090c7812 */ /* 0x000fe400078ec0ff */
[----:B------:R-:W-:Y:S02]  /*b700*/  SHF.R.U32.HI R7, RZ, 0x18, R9 ;  /* 0x00000018ff077819 */ /* 0x000fe40000011609 */
[----:B------:R-:W-:Y:S02]  /*b710*/  SHF.R.U32.HI R4, RZ, 0x8, R4 ;  /* 0x00000008ff047819 */ /* 0x000fe40000011604 */
[----:B------:R-:W-:Y:S02]  /*b720*/  LOP3.LUT R5, R5, 0xff, RZ, 0xc0, !PT ;  /* 0x000000ff05057812 */ /* 0x000fe400078ec0ff */
[----:B------:R-:W-:-:S02]  /*b730*/  PRMT R9, R2, 0x5410, R15 ;  /* 0x0000541002097816 */ /* 0x000fc4000000000f */
[----:B------:R-:W-:Y:S02]  /*b740*/  PRMT R2, R12, 0x5410, R4 ;  /* 0x000054100c027816 */ /* 0x000fe40000000004 */
[----:B--2---:R-:W-:-:S03]  /*b750*/  SHF.R.U32.HI R3, RZ, 0x8, R13 ;  /* 0x00000008ff037819 */ /* 0x004fc6000001160d */
[--C-:B------:R-:W-:Y:S01]  /*b760*/  HSET2.LE.AND R2, R2, R140.reuse, PT ;  /* 0x0000008c02027233 */ /* 0x100fe20003803000 */
[----:B-----5:R-:W-:Y:S02]  /*b770*/  F2FP.PACK_AB R6, R149, R153 ;  /* 0x000000999506723e */ /* 0x020fe400000000ff */
[----:B------:R-:W-:Y:S02]  /*b780*/  PRMT R13, R18, 0x5410, R3 ;  /* 0x00005410120d7816 */ /* 0x000fe40000000003 */
[----:B------:R-:W-:Y:S01]  /*b790*/  PRMT R3, R5, 0x5410, R7 ;  /* 0x0000541005037816 */ /* 0x000fe20000000007 */
[----:B------:R-:W-:Y:S01]  /*b7a0*/  HSET2.LE.AND R7, R9, R140, PT ;  /* 0x0000008c09077233 */ /* 0x000fe20003803000 */
[----:B------:R-:W-:-:S03]  /*b7b0*/  F2FP.PACK_AB R9, R150, R151 ;  /* 0x000000979609723e */ /* 0x000fc600000000ff */
[--C-:B------:R-:W-:Y:S01]  /*b7c0*/  HSET2.LE.AND R5, R3, R140.reuse, PT ;  /* 0x0000008c03057233 */ /* 0x100fe20003803000 */
[----:B------:R-:W-:Y:S02]  /*b7d0*/  F2FP.PACK_AB R3, R156, R157 ;  /* 0x0000009d9c03723e */ /* 0x000fe400000000ff */
[----:B------:R-:W-:Y:S02]  /*b7e0*/  LOP3.LUT R7, R7, R9, RZ, 0xc0, !PT ;  /* 0x0000000907077212 */ /* 0x000fe400078ec0ff */
[----:B------:R-:W-:Y:S01]  /*b7f0*/  LOP3.LUT R4, R2, R3, RZ, 0xc0, !PT ;  /* 0x0000000302047212 */ /* 0x000fe200078ec0ff */
[----:B------:R-:W-:Y:S01]  /*b800*/  HSET2.LE.AND R2, R13, R140, PT ;  /* 0x0000008c0d027233 */ /* 0x000fe20003803000 */
[----:B------:R-:W-:Y:S02]  /*b810*/  F2FP.PACK_AB R3, R154, R155 ;  /* 0x0000009b9a03723e */ /* 0x000fe400000000ff */
[----:B------:R-:W-:Y:S02]  /*b820*/  LOP3.LUT R5, R5, R6, RZ, 0xc0, !PT ;  /* 0x0000000605057212 */ /* 0x000fe400078ec0ff */
[----:B------:R-:W-:-:S02]  /*b830*/  LOP3.LUT R6, R2, R3, RZ, 0xc0, !PT ;  /* 0x0000000302067212 */ /* 0x000fc400078ec0ff */
[----:B------:R-:W-:Y:S02]  /*b840*/  LOP3.LUT R2, R17, UR15, R128, 0x96, !PT ;  /* 0x0000000f11027c12 */ /* 0x000fe4000f8e9680 */
[----:B------:R-:W-:-:S03]  /*b850*/  LOP3.LUT R9, R233, UR13, R16, 0x96, !PT ;  /* 0x0000000de9097c12 */ /* 0x000fc6000f8e9610 */
[----:B------:R-:W-:Y:S01]  /*b860*/  IMAD.WIDE.U32 R2, R2, -0x2daee0ad, RZ ;  /* 0xd2511f5302027825 */ /* 0x000fe200078e00ff */
[----:B-1----:R-:W-:Y:S03]  /*b870*/  HMMA.16816.F32 R80, R4, R20, R80 ;  /* 0x000000140450723c */ /* 0x002fe60000001850 */
[----:B------:R-:W-:Y:S01]  /*b880*/  IMAD.WIDE.U32 R12, R9, -0x2daee0ad, RZ ;  /* 0xd2511f53090c7825 */ /* 0x000fe200078e00ff */
[----:B------:R-:W-:-:S04]  /*b890*/  LOP3.LUT R3, R3, UR12, R51, 0x96, !PT ;  /* 0x0000000c03037c12 */ /* 0x000fc8000f8e9633 */
[----:B------:R-:W-:Y:S01]  /*b8a0*/  LOP3.LUT R9, R13, UR10, R2, 0x96, !PT ;  /* 0x0000000a0d097c12 */ /* 0x000fe2000f8e9602 */
[----:B------:R-:W-:Y:S01]  /*b8b0*/  IMAD.WIDE.U32 R2, R3, -0x326172a9, RZ ;  /* 0xcd9e8d5703027825 */ /* 0x000fe200078e00ff */
[----:B------:R-:W-:Y:S03]  /*b8c0*/  HMMA.16816.F32 R84, R4, R22, R84 ;  /* 0x000000160454723c */ /* 0x000fe60000001854 */
[----:B------:R-:W-:Y:S01]  /*b8d0*/  IMAD.WIDE.U32 R68, R9, -0x326172a9, RZ ;  /* 0xcd9e8d5709447825 */ /* 0x000fe200078e00ff */
[----:B------:R-:W-:-:S04]  /*b8e0*/  LOP3.LUT R3, R3, UR11, R232, 0x96, !PT ;  /* 0x0000000b03037c12 */ /* 0x000fc8000f8e96e8 */
[----:B------:R-:W-:Y:S01]  /*b8f0*/  LOP3.LUT R9, R69, UR9, R2, 0x96, !PT ;  /* 0x0000000945097c12 */ /* 0x000fe2000f8e9602 */
[----:B----4-:R-:W-:Y:S01]  /*b900*/  HMMA.16816.F32 R96, R4, R24, R96 ;  /* 0x000000180460723c */ /* 0x010fe20000001860 */
[----:B------:R-:W-:-:S03]  /*b910*/  FFMA.FTZ R2, R172, c[0x0][0x23c], -R0 ;  /* 0x00008f00ac027a23 */ /* 0x000fc60000010800 */
[----:B------:R-:W-:Y:S01]  /*b920*/  IMAD.WIDE.U32 R30, R9, -0x2daee0ad, RZ ;  /* 0xd2511f53091e7825 */ /* 0x000fe200078e00ff */
[----:B------:R1:W-:Y:S03]  /*b930*/  MUFU.EX2 R145, R2 ;  /* 0x0000000200917308 */ /* 0x0003e60000000800 */
[C---:B------:R-:W-:Y:S08]  /*b940*/  HMMA.16816.F32 R44, R4.reuse, R26, R44 ;  /* 0x0000001a042c723c */ /* 0x040ff0000000182c */
[C---:B---3--:R-:W-:Y:S08]  /*b950*/  HMMA.16816.F32 R52, R4.reuse, R32, R52 ;  /* 0x000000200434723c */ /* 0x048ff00000001834 */
[C---:B------:R-:W-:Y:S08]  /*b960*/  HMMA.16816.F32 R56, R4.reuse, R34, R56 ;  /* 0x000000220438723c */ /* 0x040ff00000001838 */
[C---:B------:R-:W-:Y:S08]  /*b970*/  HMMA.16816.F32 R64, R4.reuse, R40, R64 ;  /* 0x000000280440723c */ /* 0x040ff00000001840 */
[----:B------:R-:W-:Y:S07]  /*b980*/  HMMA.16816.F32 R60, R4, R42, R60 ;  /* 0x0000002a043c723c */ /* 0x000fee000000183c */
[----:B------:R-:W-:-:S04]  /*b990*/  IMAD.WIDE.U32 R4, R3, -0x2daee0ad, RZ ;  /* 0xd2511f5303047825 */ /* 0x000fc800078e00ff */
[----:B------:R-:W-:Y:S01]  /*b9a0*/  FFMA.FTZ R3, R171, c[0x0][0x23c], -R0 ;  /* 0x00008f00ab037a23 */ /* 0x000fe20000010800 */
[----:B-1----:R-:W-:Y:S01]  /*b9b0*/  LOP3.LUT R2, R31, UR6, R4, 0x96, !PT ;  /* 0x000000061f027c12 */ /* 0x002fe2000f8e9604 */
[----:B------:R-:W-:Y:S01]  /*b9c0*/  FFMA.FTZ R4, R169, c[0x0][0x23c], -R0 ;  /* 0x00008f00a9047a23 */ /* 0x000fe20000010800 */
[----:B------:R-:W-:Y:S01]  /*b9d0*/  LOP3.LUT R7, R5, UR8, R12, 0x96, !PT ;  /* 0x0000000805077c12 */ /* 0x000fe2000f8e960c */
[----:B------:R1:W-:Y:S01]  /*b9e0*/  MUFU.EX2 R146, R3 ;  /* 0x0000000300927308 */ /* 0x0003e20000000800 */
[----:B------:R-:W-:-:S03]  /*b9f0*/  FFMA.FTZ R6, R167, c[0x0][0x23c], -R0 ;  /* 0x00008f00a7067a23 */ /* 0x000fc60000010800 */
[----:B------:R-:W-:-:S04]  /*ba00*/  IMAD.WIDE.U32 R18, R7, -0x326172a9, RZ ;  /* 0xcd9e8d5707127825 */ /* 0x000fc800078e00ff */
[----:B------:R2:W-:Y:S01]  /*ba10*/  MUFU.EX2 R147, R4 ;  /* 0x0000000400937308 */ /* 0x0005e20000000800 */
[----:B-1----:R-:W-:-:S07]  /*ba20*/  IMAD.WIDE.U32 R2, R2, -0x326172a9, RZ ;  /* 0xcd9e8d5702027825 */ /* 0x002fce00078e00ff */
[----:B------:R1:W3:Y:S01]  /*ba30*/  MUFU.EX2 R148, R6 ;  /* 0x0000000600947308 */ /* 0x0002e20000000800 */
[C---:B------:R-:W-:Y:S02]  /*ba40*/  LOP3.LUT R5, R2.reuse, 0xff, RZ, 0xc0, !PT ;  /* 0x000000ff02057812 */ /* 0x040fe400078ec0ff */
[----:B--2---:R-:W-:-:S04]  /*ba50*/  LOP3.LUT R4, R2, 0xffff, RZ, 0xc0, !PT ;  /* 0x0000ffff02047812 */ /* 0x004fc800078ec0ff */
[----:B------:R-:W-:-:S04]  /*ba60*/  SHF.R.U32.HI R4, RZ, 0x8, R4 ;  /* 0x00000008ff047819 */ /* 0x000fc80000011604 */
[----:B------:R-:W-:Y:S01]  /*ba70*/  PRMT R13, R5, 0x5410, R4 ;  /* 0x00005410050d7816 */ /* 0x000fe20000000004 */
[----:B------:R-:W-:Y:S01]  /*ba80*/  FFMA.FTZ R5, R170, c[0x0][0x23c], -R8 ;  /* 0x00008f00aa057a23 */ /* 0x000fe20000010808 */
[--C-:B------:R-:W-:Y:S02]  /*ba90*/  SHF.R.U32.HI R4, RZ, 0x10, R2.reuse ;  /* 0x00000010ff047819 */ /* 0x100fe40000011602 */
[----:B-1----:R-:W-:Y:S01]  /*baa0*/  SHF.R.U32.HI R6, RZ, 0x18, R2 ;  /* 0x00000018ff067819 */ /* 0x002fe20000011602 */
[----:B------:R1:W-:Y:S01]  /*bab0*/  MUFU.EX2 R141, R5 ;  /* 0x00000005008d7308 */ /* 0x0003e20000000800 */
[----:B------:R-:W-:Y:S02]  /*bac0*/  LOP3.LUT R2, R3, UR17, R18, 0x96, !PT ;  /* 0x0000001103027c12 */ /* 0x000fe4000f8e9612 */
[----:B------:R-:W-:Y:S01]  /*bad0*/  LOP3.LUT R3, R4, 0xff, RZ, 0xc0, !PT ;  /* 0x000000ff04037812 */ /* 0x000fe200078ec0ff */
[----:B------:R-:W-:Y:S01]  /*bae0*/  FFMA.FTZ R4, R161, c[0x0][0x23c], -R8 ;  /* 0x00008f00a1047a23 */ /* 0x000fe20000010808 */
[----:B------:R-:W-:-:S02]  /*baf0*/  LOP3.LUT R7, R2, 0xff, RZ, 0xc0, !PT ;  /* 0x000000ff02077812 */ /* 0x000fc400078ec0ff */
[----:B------:R-:W-:Y:S01]  /*bb00*/  PRMT R12, R3, 0x5410, R6 ;  /* 0x00005410030c7816 */ /* 0x000fe20000000006 */
[----:B------:R2:W4:Y:S01]  /*bb10*/  MUFU.EX2 R144, R4 ;  /* 0x0000000400907308 */ /* 0x0005220000000800 */
[----:B------:R-:W-:Y:S02]  /*bb20*/  LOP3.LUT R3, R2, 0xffff, RZ, 0xc0, !PT ;  /* 0x0000ffff02037812 */ /* 0x000fe400078ec0ff */
[----:B------:R-:W-:Y:S02]  /*bb30*/  SHF.R.U32.HI R6, RZ, 0x18, R2 ;  /* 0x00000018ff067819 */ /* 0x000fe40000011602 */
[----:B-1----:R-:W-:Y:S01]  /*bb40*/  SHF.R.U32.HI R5, RZ, 0x8, R3 ;  /* 0x00000008ff057819 */ /* 0x002fe20000011603 */
[----:B------:R-:W-:-:S03]  /*bb50*/  FFMA.FTZ R3, R177, c[0x0][0x23c], -R8 ;  /* 0x00008f00b1037a23 */ /* 0x000fc60000010808 */
[----:B------:R-:W-:Y:S01]  /*bb60*/  PRMT R9, R7, 0x5410, R5 ;  /* 0x0000541007097816 */ /* 0x000fe20000000005 */
[----:B------:R3:W-:Y:S01]  /*bb70*/  MUFU.EX2 R72, R3 ;  /* 0x0000000300487308 */ /* 0x0007e20000000800 */
[----:B--2---:R-:W-:-:S04]  /*bb80*/  SHF.R.U32.HI R4, RZ, 0x10, R2 ;  /* 0x00000010ff047819 */ /* 0x004fc80000011602 */
[----:B------:R-:W-:Y:S01]  /*bb90*/  LOP3.LUT R2, R4, 0xff, RZ, 0xc0, !PT ;  /* 0x000000ff04027812 */ /* 0x000fe200078ec0ff */
[----:B------:R-:W-:-:S03]  /*bba0*/  FFMA.FTZ R4, R175, c[0x0][0x23c], -R8 ;  /* 0x00008f00af047a23 */ /* 0x000fc60000010808 */
[----:B------:R-:W-:Y:S01]  /*bbb0*/  PRMT R5, R2, 0x5410, R6 ;  /* 0x0000541002057816 */ /* 0x000fe20000000006 */
[----:B------:R-:W-:Y:S01]  /*bbc0*/  HSET2.LE.AND R2, R13, R140, PT ;  /* 0x0000008c0d027233 */ /* 0x000fe20003803000 */
[----:B------:R1:W2:Y:S01]  /*bbd0*/  MUFU.EX2 R71, R4 ;  /* 0x0000000400477308 */ /* 0x0002a20000000800 */
[----:B---3--:R-:W-:-:S04]  /*bbe0*/  F2FP.PACK_AB R3, R148, R147 ;  /* 0x000000939403723e */ /* 0x008fc800000000ff */
[----:B------:R-:W-:Y:S01]  /*bbf0*/  LOP3.LUT R6, R2, R3, RZ, 0xc0, !PT ;  /* 0x0000000302067212 */ /* 0x000fe200078ec0ff */
[----:B------:R-:W-:Y:S01]  /*bc00*/  HSET2.LE.AND R2, R12, R140, PT ;  /* 0x0000008c0c027233 */ /* 0x000fe20003803000 */
[----:B----4-:R-:W-:Y:S01]  /*bc10*/  F2FP.PACK_AB R3, R144, R141 ;  /* 0x0000008d9003723e */ /* 0x010fe200000000ff */
[----:B------:R-:W-:-:S03]  /*bc20*/  FFMA.FTZ R12, R176, c[0x0][0x23c], -R11 ;  /* 0x00008f00b00c7a23 */ /* 0x000fc6000001080b */
[----:B------:R-:W-:Y:S01]  /*bc30*/  LOP3.LUT R7, R2, R3, RZ, 0xc0, !PT ;  /* 0x0000000302077212 */ /* 0x000fe200078ec0ff */
[----:B------:R-:W-:Y:S01]  /*bc40*/  HSET2.LE.AND R2, R9, R140, PT ;  /* 0x0000008c09027233 */ /* 0x000fe20003803000 */
[----:B------:R-:W-:-:S04]  /*bc50*/  F2FP.PACK_AB R3, R146, R145 ;  /* 0x000000919203723e */ /* 0x000fc800000000ff */
[----:B-1----:R-:W-:Y:S01]  /*bc60*/  LOP3.LUT R4, R2, R3, RZ, 0xc0, !PT ;  /* 0x0000000302047212 */ /* 0x002fe200078ec0ff */
[----:B------:R-:W-:Y:S01]  /*bc70*/  HSET2.LE.AND R2, R5, R140, PT ;  /* 0x0000008c05027233 */ /* 0x000fe20003803000 */
[----:B--2---:R-:W-:-:S04]  /*bc80*/  F2FP.PACK_AB R3, R71, R72 ;  /* 0x000000484703723e */ /* 0x004fc800000000ff */
[----:B------:R-:W-:Y:S01]  /*bc90*/  LOP3.LUT R5, R2, R3, RZ, 0xc0, !PT ;  /* 0x0000000302057212 */ /* 0x000fe200078ec0ff */
[----:B------:R-:W-:Y:S01]  /*bca0*/  FFMA.FTZ R2, R142, c[0x0][0x23c], -R10 ;  /* 0x00008f008e027a23 */ /* 0x000fe2000001080a */
[----:B------:R-:W-:Y:S02]  /*bcb0*/  LOP3.LUT R3, R29, UR7, R38, 0x96, !PT ;  /* 0x000000071d037c12 */ /* 0x000fe4000f8e9626 */
[----:B------:R-:W-:Y:S03]  /*bcc0*/  MUFU.EX2 R38, R12 ;  /* 0x0000000c00267308 */ /* 0x000fe60000000800 */
[C---:B------:R-:W-:Y:S05]  /*bcd0*/  HMMA.16816.F32 R76, R4.reuse, R20, R76 ;  /* 0x00000014044c723c */ /* 0x040fea000000184c */
[----:B------:R1:W-:Y:S03]  /*bce0*/  MUFU.EX2 R75, R2 ;  /* 0x00000002004b7308 */ /* 0x0003e60000000800 */
[C---:B------:R-:W-:Y:S08]  /*bcf0*/  HMMA.16816.F32 R92, R4.reuse, R24, R92 ;  /* 0x00000018045c723c */ /* 0x040ff0000000185c */
[----:B------:R-:W-:Y:S01]  /*bd00*/  HMMA.16816.F32 R108, R4, R32, R108 ;  /* 0x00000020046c723c */ /* 0x000fe2000000186c */
[----:B-1----:R-:W-:-:S07]  /*bd10*/  FFMA.FTZ R2, R162, c[0x0][0x23c], -R10 ;  /* 0x00008f00a2027a23 */ /* 0x002fce000001080a */
[C---:B------:R-:W-:Y:S01]  /*bd20*/  HMMA.16816.F32 R124, R4.reuse, R40, R124 ;  /* 0x00000028047c723c */ /* 0x040fe2000000187c */
[----:B------:R1:W-:Y:S07]  /*bd30*/  MUFU.EX2 R73, R2 ;  /* 0x0000000200497308 */ /* 0x0003ee0000000800 */
[C---:B------:R-:W-:Y:S01]  /*bd40*/  HMMA.16816.F32 R20, R4.reuse, R22, R88 ;  /* 0x000000160414723c */ /* 0x040fe20000001858 */
[----:B------:R-:W2:Y:S07]  /*bd50*/  LDSM.16.MT88.4 R88, [R185+0x7800] ;  /* 0x00780000b958783b */ /* 0x000eae0000004200 */
[C---:B------:R-:W-:Y:S01]  /*bd60*/  HMMA.16816.F32 R24, R4.reuse, R26, R104 ;  /* 0x0000001a0418723c */ /* 0x040fe20000001868 */
[--C-:B-1----:R-:W-:Y:S01]  /*bd70*/  FFMA.FTZ R2, R143, c[0x0][0x23c], -R10.reuse ;  /* 0x00008f008f027a23 */ /* 0x102fe2000001080a */
[----:B------:R-:W1:Y:S03]  /*bd80*/  LDSM.16.MT88.4 R104, [R188+0x7800] ;  /* 0x00780000bc68783b */ /* 0x000e660000004200 */
[----:B------:R3:W-:Y:S03]  /*bd90*/  MUFU.EX2 R69, R2 ;  /* 0x0000000200457308 */ /* 0x0007e60000000800 */
[C---:B------:R-:W-:Y:S01]  /*bda0*/  HMMA.16816.F32 R32, R4.reuse, R34, R120 ;  /* 0x000000220420723c */ /* 0x040fe20000001878 */
[----:B------:R-:W4:Y:S07]  /*bdb0*/  LDSM.16.MT88.4 R120, [R186+0x7800] ;  /* 0x00780000ba78783b */ /* 0x000f2e0000004200 */
[----:B------:R-:W-:Y:S01]  /*bdc0*/  HMMA.16816.F32 R40, R4, R42, R136 ;  /* 0x0000002a0428723c */ /* 0x000fe20000001888 */
[----:B---3--:R-:W-:-:S02]  /*bdd0*/  FFMA.FTZ R2, R163, c[0x0][0x23c], -R10 ;  /* 0x00008f00a3027a23 */ /* 0x008fc4000001080a */
[----:B------:R-:W-:Y:S02]  /*bde0*/  FFMA.FTZ R10, R173, c[0x0][0x23c], -R11 ;  /* 0x00008f00ad0a7a23 */ /* 0x000fe4000001080b */
[----:B------:R3:W5:Y:S02]  /*bdf0*/  MUFU.EX2 R51, R2 ;  /* 0x0000000200337308 */ /* 0x0007640000000800 */
[--C-:B------:R-:W-:Y:S02]  /*be00*/  FFMA.FTZ R4, R183, c[0x0][0x23c], -R8.reuse ;  /* 0x00008f00b7047a23 */ /* 0x100fe40000010808 */
[----:B------:R-:W-:-:S04]  /*be10*/  FFMA.FTZ R6, R209, c[0x0][0x23c], -R8 ;  /* 0x00008f00d1067a23 */ /* 0x000fc80000010808 */
[----:B------:R1:W-:Y:S01]  /*be20*/  MUFU.EX2 R48, R10 ;  /* 0x0000000a00307308 */ /* 0x0003e20000000800 */
[----:B---3--:R-:W-:Y:S01]  /*be30*/  IMAD.WIDE.U32 R2, R3, -0x2daee0ad, RZ ;  /* 0xd2511f5303027825 */ /* 0x008fe200078e00ff */
[----:B-----5:R-:W-:-:S04]  /*be40*/  F2FP.PACK_AB R12, R51, R69 ;  /* 0x00000045330c723e */ /* 0x020fc800000000ff */
[----:B------:R-:W-:Y:S02]  /*be50*/  LOP3.LUT R9, R3, UR16, R36, 0x96, !PT ;  /* 0x0000001003097c12 */ /* 0x000fe4000f8e9624 */
[----:B------:R-:W-:Y:S01]  /*be60*/  LOP3.LUT R13, R2, 0xffff, RZ, 0xc0, !PT ;  /* 0x0000ffff020d7812 */ /* 0x000fe200078ec0ff */
[----:B------:R-:W-:Y:S01]  /*be70*/  FFMA.FTZ R3, R174, c[0x0][0x23c], -R11 ;  /* 0x00008f00ae037a23 */ /* 0x000fe2000001080b */
[----:B------:R-:W-:Y:S02]  /*be80*/  LOP3.LUT R18, R2, 0xff, RZ, 0xc0, !PT ;  /* 0x000000ff02127812 */ /* 0x000fe400078ec0ff */
[--C-:B------:R-:W-:Y:S01]  /*be90*/  SHF.R.U32.HI R14, RZ, 0x10, R2.reuse ;  /* 0x00000010ff0e7819 */ /* 0x100fe20000011602 */
[----:B------:R3:W5:Y:S01]  /*bea0*/  MUFU.EX2 R39, R3 ;  /* 0x0000000300277308 */ /* 0x0007620000000800 */
[----:B------:R-:W-:Y:S02]  /*beb0*/  SHF.R.U32.HI R17, RZ, 0x18, R2 ;  /* 0x00000018ff117819 */ /* 0x000fe40000011602 */
[----:B------:R-:W-:-:S02]  /*bec0*/  SHF.R.U32.HI R2, RZ, 0x8, R13 ;  /* 0x00000008ff027819 */ /* 0x000fc4000001160d */
[----:B------:R-:W-:Y:S02]  /*bed0*/  LOP3.LUT R16, R9, 0xff, RZ, 0xc0, !PT ;  /* 0x000000ff09107812 */ /* 0x000fe400078ec0ff */
[--C-:B-1----:R-:W-:Y:S02]  /*bee0*/  SHF.R.U32.HI R10, RZ, 0x10, R9.reuse ;  /* 0x00000010ff0a7819 */ /* 0x102fe40000011609 */
[----:B------:R-:W-:Y:S02]  /*bef0*/  SHF.R.U32.HI R15, RZ, 0x18, R9 ;  /* 0x00000018ff0f7819 */ /* 0x000fe40000011609 */
[----:B------:R-:W-:Y:S02]  /*bf00*/  LOP3.LUT R13, R14, 0xff, RZ, 0xc0, !PT ;  /* 0x000000ff0e0d7812 */ /* 0x000fe400078ec0ff */
[----:B------:R-:W-:Y:S02]  /*bf10*/  LOP3.LUT R10, R10, 0xff, RZ, 0xc0, !PT ;  /* 0x000000ff0a0a7812 */ /* 0x000fe400078ec0ff */
[----:B------:R-:W-:Y:S01]  /*bf20*/  PRMT R14, R13, 0x5410, R17 ;  /* 0x000054100d0e7816 */ /* 0x000fe20000000011 */
[----:B------:R-:W-:Y:S01]  /*bf30*/  FFMA.FTZ R13, R182, c[0x0][0x23c], -R0 ;  /* 0x00008f00b60d7a23 */ /* 0x000fe20000010800 */
[----:B---3--:R-:W-:-:S02]  /*bf40*/  LOP3.LUT R3, R9, 0xffff, RZ, 0xc0, !PT ;  /* 0x0000ffff09037812 */ /* 0x008fc400078ec0ff */
[----:B------:R-:W-:Y:S01]  /*bf50*/  PRMT R10, R10, 0x5410, R15 ;  /* 0x000054100a0a7816 */ /* 0x000fe2000000000f */
[----:B------:R-:W-:Y:S01]  /*bf60*/  MUFU.EX2 R36, R13 ;  /* 0x0000000d00247308 */ /* 0x000fe20000000800 */
[----:B------:R-:W-:Y:S02]  /*bf70*/  SHF.R.U32.HI R9, RZ, 0x8, R3 ;  /* 0x00000008ff097819 */ /* 0x000fe40000011603 */
[----:B------:R-:W-:Y:S01]  /*bf80*/  PRMT R3, R18, 0x5410, R2 ;  /* 0x0000541012037816 */ /* 0x000fe20000000002 */
[----:B------:R-:W-:Y:S01]  /*bf90*/  FFMA.FTZ R2, R178, c[0x0][0x23c], -R11 ;  /* 0x00008f00b2027a23 */ /* 0x000fe2000001080b */
[----:B------:R-:W-:-:S03]  /*bfa0*/  PRMT R9, R16, 0x5410, R9 ;  /* 0x0000541010097816 */ /* 0x000fc60000000009 */
[----:B------:R1:W3:Y:S01]  /*bfb0*/  MUFU.EX2 R37, R2 ;  /* 0x0000000200257308 */ /* 0x0002e20000000800 */
[----:B------:R-:W-:Y:S01]  /*bfc0*/  HSET2.LE.AND R11, R3, R140, PT ;  /* 0x0000008c030b7233 */ /* 0x000fe20003803000 */
[----:B------:R-:W-:-:S04]  /*bfd0*/  F2FP.PACK_AB R3, R73, R75 ;  /* 0x0000004b4903723e */ /* 0x000fc800000000ff */
[----:B------:R-:W-:Y:S02]  /*bfe0*/  LOP3.LUT R134, R11, R12, RZ, 0xc0, !PT ;  /* 0x0000000c0b867212 */ /* 0x000fe400078ec0ff */
[----:B------:R-:W-:Y:S01]  /*bff0*/  MUFU.EX2 R16, R6 ;  /* 0x0000000600107308 */ /* 0x000fe20000000800 */
[--C-:B-1----:R-:W-:Y:S02]  /*c000*/  HSET2.LE.AND R2, R9, R140.reuse, PT ;  /* 0x0000008c09027233 */ /* 0x102fe40003803000 */
[--C-:B------:R-:W-:Y:S01]  /*c010*/  HSET2.LE.AND R9, R10, R140.reuse, PT ;  /* 0x0000008c0a097233 */ /* 0x100fe20003803000 */
[----:B-----5:R-:W-:Y:S02]  /*c020*/  F2FP.PACK_AB R10, R39, R48 ;  /* 0x00000030270a723e */ /* 0x020fe400000000ff */
[----:B------:R-:W-:Y:S01]  /*c030*/  LOP3.LUT R132, R2, R3, RZ, 0xc0, !PT ;  /* 0x0000000302847212 */ /* 0x000fe200078ec0ff */
[----:B------:R-:W-:Y:S01]  /*c040*/  HSET2.LE.AND R2, R14, R140, PT ;  /* 0x0000008c0e027233 */ /* 0x000fe20003803000 */
[----:B---3--:R-:W-:Y:S01]  /*c050*/  F2FP.PACK_AB R3, R37, R38 ;  /* 0x000000262503723e */ /* 0x008fe200000000ff */
[----:B------:R-:W1:Y:S01]  /*c060*/  LDSM.16.MT88.4 R12, [R187+0x7800] ;  /* 0x00780000bb0c783b */ /* 0x000e620000004200 */
[----:B------:R-:W-:Y:S01]  /*c070*/  LOP3.LUT R133, R9, R10, RZ, 0xc0, !PT ;  /* 0x0000000a09857212 */ /* 0x000fe200078ec0ff */
[--C-:B------:R-:W-:Y:S01]  /*c080*/  FFMA.FTZ R9, R181, c[0x0][0x23c], -R0.reuse ;  /* 0x00008f00b5097a23 */ /* 0x100fe20000010800 */
[----:B------:R-:W-:Y:S01]  /*c090*/  LOP3.LUT R135, R2, R3, RZ, 0xc0, !PT ;  /* 0x0000000302877212 */ /* 0x000fe200078ec0ff */
[----:B------:R-:W-:-:S02]  /*c0a0*/  FFMA.FTZ R2, R180, c[0x0][0x23c], -R0 ;  /* 0x00008f00b4027a23 */ /* 0x000fc40000010800 */
[----:B------:R-:W-:Y:S01]  /*c0b0*/  FFMA.FTZ R0, R179, c[0x0][0x23c], -R0 ;  /* 0x00008f00b3007a23 */ /* 0x000fe20000010800 */
[----:B------:R-:W3:Y:S03]  /*c0c0*/  MUFU.EX2 R29, R9 ;  /* 0x00000009001d7308 */ /* 0x000ee60000000800 */
[C---:B--2---:R-:W-:Y:S05]  /*c0d0*/  HMMA.16816.F32 R80, R132.reuse, R88, R80 ;  /* 0x000000588450723c */ /* 0x044fea0000001850 */
[----:B------:R2:W-:Y:S03]  /*c0e0*/  MUFU.EX2 R31, R2 ;  /* 0x00000002001f7308 */ /* 0x0005e60000000800 */
[----:B------:R-:W-:Y:S05]  /*c0f0*/  HMMA.16816.F32 R84, R132, R90, R84 ;  /* 0x0000005a8454723c */ /* 0x000fea0000001854 */
[----:B------:R5:W1:Y:S01]  /*c100*/  MUFU.EX2 R28, R0 ;  /* 0x00000000001c7308 */ /* 0x000a620000000800 */
[----:B---3--:R-:W-:-:S02]  /*c110*/  F2FP.PACK_AB R6, R29, R36 ;  /* 0x000000241d06723e */ /* 0x008fc400000000ff */
[----:B------:R-:W-:Y:S01]  /*c120*/  HMMA.16816.F32 R96, R132, R104, R96 ;  /* 0x000000688460723c */ /* 0x000fe20000001860 */
[----:B--2---:R-:W-:-:S04]  /*c130*/  LOP3.LUT R2, R19, UR7, R68, 0x96, !PT ;  /* 0x0000000713027c12 */ /* 0x004fc8000f8e9644 */
[----:B------:R2:W-:Y:S03]  /*c140*/  MUFU.EX2 R19, R4 ;  /* 0x0000000400137308 */ /* 0x0005e60000000800 */
[----:B------:R-:W-:Y:S01]  /*c150*/  HMMA.16816.F32 R100, R132, R106, R44 ;  /* 0x0000006a8464723c */ /* 0x000fe2000000182c */
[----:B------:R-:W-:-:S04]  /*c160*/  IMAD.WIDE.U32 R2, R2, -0x2daee0ad, RZ ;  /* 0xd2511f5302027825 */ /* 0x000fc800078e00ff */
[----:B-----5:R-:W-:Y:S01]  /*c170*/  FFMA.FTZ R0, R210, c[0x0][0x23c], -R8 ;  /* 0x00008f00d2007a23 */ /* 0x020fe20000010808 */
[C---:B------:R-:W-:Y:S02]  /*c180*/  LOP3.LUT R5, R2.reuse, 0xffff, RZ, 0xc0, !PT ;  /* 0x0000ffff02057812 */ /* 0x040fe400078ec0ff */
[C---:B----4-:R-:W-:Y:S01]  /*c190*/  HMMA.16816.F32 R112, R132.reuse, R120, R52 ;  /* 0x000000788470723c */ /* 0x050fe20000001834 */
[----:B------:R-:W-:Y:S01]  /*c1a0*/  LOP3.LUT R9, R2, 0xff, RZ, 0xc0, !PT ;  /* 0x000000ff02097812 */ /* 0x000fe200078ec0ff */
[----:B------:R3:W-:Y:S01]  /*c1b0*/  MUFU.EX2 R18, R0 ;  /* 0x0000000000127308 */ /* 0x0007e20000000800 */
[----:B------:R-:W-:Y:S02]  /*c1c0*/  SHF.R.U32.HI R11, RZ, 0x18, R2 ;  /* 0x00000018ff0b7819 */ /* 0x000fe40000011602 */
[----:B------:R-:W-:Y:S01]  /*c1d0*/  SHF.R.U32.HI R5, RZ, 0x8, R5 ;  /* 0x00000008ff057819 */ /* 0x000fe20000011605 */
[----:B--2---:R-:W-:Y:S02]  /*c1e0*/  FFMA.FTZ R4, R208, c[0x0][0x23c], -R8 ;  /* 0x00008f00d0047a23 */ /* 0x004fe40000010808 */
[C---:B------:R-:W-:Y:S02]  /*c1f0*/  HMMA.16816.F32 R116, R132.reuse, R122, R56 ;  /* 0x0000007a8474723c */ /* 0x040fe40000001838 */
[----:B------:R2:W4:Y:S06]  /*c200*/  MUFU.EX2 R17, R4 ;  /* 0x0000000400117308 */ /* 0x00052c0000000800 */
[----:B-1----:R-:W-:Y:S01]  /*c210*/  HMMA.16816.F32 R128, R132, R12, R64 ;  /* 0x0000000c8480723c */ /* 0x002fe20000001840 */
[----:B---3--:R-:W-:-:S02]  /*c220*/  LOP3.LUT R0, R3, UR16, R30, 0x96, !PT ;  /* 0x0000001003007c12 */ /* 0x008fc4000f8e961e */
[----:B------:R-:W-:Y:S02]  /*c230*/  SHF.R.U32.HI R3, RZ, 0x10, R2 ;  /* 0x00000010ff037819 */ /* 0x000fe40000011602 */
[C---:B------:R-:W-:Y:S02]  /*c240*/  LOP3.LUT R2, R0.reuse, 0xffff, RZ, 0xc0, !PT ;  /* 0x0000ffff00027812 */ /* 0x040fe400078ec0ff */
[----:B------:R-:W-:Y:S01]  /*c250*/  LOP3.LUT R7, R3, 0xff, RZ, 0xc0, !PT ;  /* 0x000000ff03077812 */ /* 0x000fe200078ec0ff */
[----:B------:R-:W-:Y:S01]  /*c260*/  HMMA.16816.F32 R132, R132, R14, R60 ;  /* 0x0000000e8484723c */ /* 0x000fe2000000183c */
[--C-:B------:R-:W-:Y:S02]  /*c270*/  SHF.R.U32.HI R3, RZ, 0x10, R0.reuse ;  /* 0x00000010ff037819 */ /* 0x100fe40000011600 */
[----:B------:R-:W-:Y:S02]  /*c280*/  LOP3.LUT R10, R0, 0xff, RZ, 0xc0, !PT ;  /* 0x000000ff000a7812 */ /* 0x000fe400078ec0ff */
[----:B------:R-:W-:-:S02]  /*c290*/  SHF.R.U32.HI R8, RZ, 0x18, R0 ;  /* 0x00000018ff087819 */ /* 0x000fc40000011600 */
[----:B--2---:R-:W-:Y:S02]  /*c2a0*/  SHF.R.U32.HI R4, RZ, 0x8, R2 ;  /* 0x00000008ff047819 */ /* 0x004fe40000011602 */
[----:B------:R-:W-:Y:S02]  /*c2b0*/  PRMT R0, R9, 0x5410, R5 ;  /* 0x0000541009007816 */ /* 0x000fe40000000005 */
[----:B------:R-:W-:Y:S02]  /*c2c0*/  LOP3.LUT R2, R3, 0xff, RZ, 0xc0, !PT ;  /* 0x000000ff03027812 */ /* 0x000fe400078ec0ff */
[----:B------:R-:W-:Y:S01]  /*c2d0*/  PRMT R3, R7, 0x5410, R11 ;  /* 0x0000541007037816 */ /* 0x000fe2000000000b */
[--C-:B------:R-:W-:Y:S01]  /*c2e0*/  HSET2.LE.AND R0, R0, R140.reuse, PT ;  /* 0x0000008c00007233 */ /* 0x100fe20003803000 */
[----:B------:R-:W-:Y:S02]  /*c2f0*/  PRMT R7, R2, 0x5410, R8 ;  /* 0x0000541002077816 */ /* 0x000fe40000000008 */
[----:B------:R-:W-:Y:S01]  /*c300*/  F2FP.PACK_AB R2, R28, R31 ;  /* 0x0000001f1c02723e */ /* 0x000fe200000000ff */
[--C-:B------:R-:W-:Y:S01]  /*c310*/  HSET2.LE.AND R3, R3, R140.reuse, PT ;  /* 0x0000008c03037233 */ /* 0x100fe20003803000 */
[----:B------:R-:W-:Y:S01]  /*c320*/  PRMT R5, R10, 0x5410, R4 ;  /* 0x000054100a057816 */ /* 0x000fe20000000004 */
[----:B------:R-:W-:Y:S01]  /*c330*/  HSET2.LE.AND R7, R7, R140, PT ;  /* 0x0000008c07077233 */ /* 0x000fe20003803000 */
[----:B----4-:R-:W-:-:S02]  /*c340*/  F2FP.PACK_AB R4, R17, R19 ;  /* 0x000000131104723e */ /* 0x010fc400000000ff */
[----:B------:R-:W-:Y:S01]  /*c350*/  LOP3.LUT R138, R0, R2, RZ, 0xc0, !PT ;  /* 0x00000002008a7212 */ /* 0x000fe200078ec0ff */
[----:B------:R-:W-:Y:S01]  /*c360*/  HSET2.LE.AND R5, R5, R140, PT ;  /* 0x0000008c05057233 */ /* 0x000fe20003803000 */
[----:B------:R-:W-:Y:S01]  /*c370*/  F2FP.PACK_AB R0, R16, R18 ;  /* 0x000000121000723e */ /* 0x000fe200000000ff */
[----:B------:R-:W-:Y:S01]  /*c380*/  FFMA.FTZ R2, R220, R74, R249 ;  /* 0x0000004adc027223 */ /* 0x000fe200000100f9 */
[----:B------:R-:W-:Y:S01]  /*c390*/  LOP3.LUT R139, R3, R4, RZ, 0xc0, !PT ;  /* 0x00000004038b7212 */ /* 0x000fe200078ec0ff */
[----:B------:R-:W-:Y:S01]  /*c3a0*/  FFMA.FTZ R4, R158, R50, R241 ;  /* 0x000000329e047223 */ /* 0x000fe200000100f1 */
[----:B------:R-:W-:Y:S01]  /*c3b0*/  LOP3.LUT R137, R7, R0, RZ, 0xc0, !PT ;  /* 0x0000000007897212 */ /* 0x000fe200078ec0ff */
[----:B------:R-:W-:Y:S01]  /*c3c0*/  FFMA.FTZ R3, R159, R49, R235 ;  /* 0x000000319f037223 */ /* 0x000fe200000100eb */
[----:B------:R-:W-:Y:S01]  /*c3d0*/  LOP3.LUT R136, R5, R6, RZ, 0xc0, !PT ;  /* 0x0000000605887212 */ /* 0x000fe200078ec0ff */
[----:B------:R-:W-:Y:S02]  /*c3e0*/  FFMA.FTZ R0, R252, R70, R244 ;  /* 0x00000046fc007223 */ /* 0x000fe400000100f4 */
        /* <DEDUP_REMOVED lines=69> */
[----:B------:R-:W-:Y:S01]  /*c840*/  IMAD.MOV.U32 R75, RZ, RZ, R152 ;  /* 0x000000ffff4b7224 */ /* 0x000fe200078e0098 */
[----:B------:R1:W-:Y:S01]  /*c850*/  STL [R1+0x20], R249 ;  /* 0x000020f901007387 */ /* 0x0003e20000100800 */
[----:B------:R-:W-:-:S02]  /*c860*/  IMAD.MOV.U32 R71, RZ, RZ, R223 ;  /* 0x000000ffff477224 */ /* 0x000fc400078e00df */
[----:B------:R-:W-:Y:S01]  /*c870*/  IMAD.MOV.U32 R72, RZ, RZ, R224 ;  /* 0x000000ffff487224 */ /* 0x000fe200078e00e0 */
[----:B------:R1:W-:Y:S01]  /*c880*/  STL [R1+0x24], R244 ;  /* 0x000024f401007387 */ /* 0x0003e20000100800 */
[----:B------:R-:W-:Y:S02]  /*c890*/  IMAD.MOV.U32 R69, RZ, RZ, R221 ;  /* 0x000000ffff457224 */ /* 0x000fe400078e00dd */
[----:B------:R-:W-:Y:S01]  /*c8a0*/  IMAD.MOV.U32 R70, RZ, RZ, R222 ;  /* 0x000000ffff467224 */ /* 0x000fe200078e00de */
[----:B------:R1:W-:Y:S01]  /*c8b0*/  STL [R1+0x28], R252 ;  /* 0x000028fc01007387 */ /* 0x0003e20000100800 */
[----:B------:R-:W-:Y:S05]  /*c8c0*/  @!P6 BRA `(.L_x_1171) ;  /* 0x00004c700000e947 */ /* 0x000fea0003800000 */
[----:B------:R-:W2:Y:S04]  /*c8d0*/  LDL.64 R166, [R1+0x30] ;  /* 0x0000300001a67983 */ /* 0x000ea80000100a00 */
[----:B------:R-:W3:Y:S04]  /*c8e0*/  LDL.64 R164, [R1+0x10] ;  /* 0x0000100001a47983 */ /* 0x000ee80000100a00 */
[----:B------:R-:W4:Y:S01]  /*c8f0*/  LDL R159, [R1+0x68] ;  /* 0x00006800019f7983 */ /* 0x000f220000100800 */
[----:B------:R-:W-:Y:S01]  /*c900*/  IADD3 R220, R234, -0x3, RZ ;  /* 0xfffffffdeadc7810 */ /* 0x000fe20007ffe0ff */
[----:B------:R-:W-:Y:S01]  /*c910*/  IMAD.MOV.U32 R158, RZ, RZ, c[0x0][0x1a0] ;  /* 0x00006800ff9e7624 */ /* 0x000fe200078e00ff */
[----:B------:R-:W-:-:S04]  /*c920*/  DEPBAR.LE SB0, 0x0 ;  /* 0x000080000000791a */ /* 0x000fc80000000000 */
[----:B------:R-:W-:Y:S01]  /*c930*/  SHF.R.S32.HI R0, RZ, 0x1f, R220 ;  /* 0x0000001fff007819 */ /* 0x000fe200000114dc */
[----:B------:R-:W-:Y:S01]  /*c940*/  IMAD.WIDE.U32 R4, R220, c[0x0][0x1a0], RZ ;  /* 0x00006800dc047a25 */ /* 0x000fe200078e00ff */
[----:B------:R-:W-:Y:S03]  /*c950*/  BAR.SYNC.DEFER_BLOCKING 0x0 ;  /* 0x0000000000007b1d */ /* 0x000fe60000010000 */
[----:B------:R-:W-:Y:S02]  /*c960*/  IMAD R0, R0, c[0x0][0x1a0], RZ ;  /* 0x0000680000007a24 */ /* 0x000fe400078e02ff */
[----:B------:R-:W-:Y:S02]  /*c970*/  IMAD.SHL.U32 R158, R158, 0x10, RZ ;  /* 0x000000109e9e7824 */ /* 0x000fe400078e00ff */
[----:B------:R-:W-:Y:S02]  /*c980*/  IMAD R0, R220, c[0x0][0x1a4], R0 ;  /* 0x00006900dc007a24 */ /* 0x000fe400078e0200 */
[----:B------:R-:W-:-:S02]  /*c990*/  IMAD.MOV.U32 R7, RZ, RZ, c[0x0][0x1a0] ;  /* 0x00006800ff077624 */ /* 0x000fc400078e00ff */
[----:B------:R-:W-:Y:S02]  /*c9a0*/  IMAD.IADD R3, R5, 0x1, R0 ;  /* 0x0000000105037824 */ /* 0x000fe400078e0200 */
[----:B------:R-:W-:Y:S01]  /*c9b0*/  IMAD.MOV.U32 R12, RZ, RZ, c[0x0][0x1a4] ;  /* 0x00006900ff0c7624 */ /* 0x000fe200078e00ff */
[----:B------:R-:W-:Y:S01]  /*c9c0*/  @P0 STS.128 [R207+0x6000], RZ ;  /* 0x006000ffcf000388 */ /* 0x000fe20000000c00 */
[----:B--2---:R-:W-:-:S04]  /*c9d0*/  LEA R2, P1, R4, R166, 0x6 ;  /* 0x000000a604027211 */ /* 0x004fc800078230ff */
[-C--:B------:R-:W-:Y:S02]  /*c9e0*/  @!P0 IADD3 R0, P2, R158, R2.reuse, RZ ;  /* 0x000000029e008210 */ /* 0x080fe40007f5e0ff */
[----:B---3--:R-:W-:Y:S02]  /*c9f0*/  LEA.HI.X R3, R4, R165, R3, 0x6, P1 ;  /* 0x000000a504037211 */ /* 0x008fe400008f3403 */
[----:B------:R-:W-:Y:S02]  /*ca00*/  @!P0 LEA R8, P1, R0, c[0x0][0x170], 0x1 ;  /* 0x00005c0000088a11 */ /* 0x000fe400078208ff */
[C---:B------:R-:W-:Y:S01]  /*ca10*/  @!P0 LEA R10, P3, R2.reuse, c[0x0][0x170], 0x1 ;  /* 0x00005c00020a8a11 */ /* 0x040fe200078608ff */
[--C-:B----4-:R-:W-:Y:S01]  /*ca20*/  @!P0 IMAD.X R5, R159, 0x1, R3.reuse, P2 ;  /* 0x000000019f058824 */ /* 0x110fe200010e0603 */
[----:B------:R-:W-:Y:S02]  /*ca30*/  @!P0 LEA R4, P2, R7, R2, 0x5 ;  /* 0x0000000207048211 */ /* 0x000fe400078428ff */
[----:B------:R-:W-:-:S02]  /*ca40*/  @!P0 LEA.HI.X R11, R2, c[0x0][0x174], R3, 0x1, P3 ;  /* 0x00005d00020b8a11 */ /* 0x000fc400018f0c03 */
[----:B------:R-:W-:Y:S02]  /*ca50*/  @!P0 LEA.HI.X R9, R0, c[0x0][0x174], R5, 0x1, P1 ;  /* 0x00005d0000098a11 */ /* 0x000fe400008f0c05 */
[C---:B------:R-:W-:Y:S01]  /*ca60*/  @!P0 LEA R6, P1, R4.reuse, c[0x0][0x170], 0x1 ;  /* 0x00005c0004068a11 */ /* 0x040fe200078208ff */
[----:B------:R-:W-:Y:S01]  /*ca70*/  @!PT LDS RZ, [RZ] ;  /* 0x00000000fffff984 */ /* 0x000fe20000000800 */
[----:B------:R-:W-:Y:S01]  /*ca80*/  @!PT LDS RZ, [RZ] ;  /* 0x00000000fffff984 */ /* 0x000fe20000000800 */
[----:B------:R-:W-:Y:S01]  /*ca90*/  @!PT LDS RZ, [RZ] ;  /* 0x00000000fffff984 */ /* 0x000fe20000000800 */
[----:B------:R2:W-:Y:S01]  /*caa0*/  @!P0 LDGSTS.E.BYPASS.LTC128B.128 [R207+0x6000], [R10.64] ;  /* 0x060000000acf8fae */ /* 0x0005e2000b901d56 */
[C---:B------:R-:W-:Y:S01]  /*cab0*/  @!P0 LEA.HI.X R0, R7.reuse, R3, R12, 0x5, P2 ;  /* 0x0000000307008211 */ /* 0x040fe200010f2c0c */
[----:B------:R-:W-:Y:S02]  /*cac0*/  @!P0 IMAD.WIDE.U32 R2, R7, 0x30, R2 ;  /* 0x0000003007028825 */ /* 0x000fe400078e0002 */
[----:B------:R-:W-:Y:S01]  /*cad0*/  @P0 STS.128 [R207+0x6800], RZ ;  /* 0x006800ffcf000388 */ /* 0x000fe20000000c00 */
[----:B------:R-:W-:Y:S01]  /*cae0*/  @!P0 LEA.HI.X R7, R4, c[0x0][0x174], R0, 0x1, P1 ;  /* 0x00005d0004078a11 */ /* 0x000fe200008f0c00 */
[----:B------:R-:W-:Y:S01]  /*caf0*/  @!P0 IMAD R0, R12, 0x30, RZ ;  /* 0x000000300c008824 */ /* 0x000fe200078e02ff */
[----:B------:R-:W-:Y:S01]  /*cb00*/  @!P0 LEA R4, P1, R2, c[0x0][0x170], 0x1 ;  /* 0x00005c0002048a11 */ /* 0x000fe200078208ff */
[----:B------:R-:W-:Y:S01]  /*cb10*/  @!PT LDS RZ, [RZ] ;  /* 0x00000000fffff984 */ /* 0x000fe20000000800 */
[----:B------:R-:W-:Y:S01]  /*cb20*/  @!PT LDS RZ, [RZ] ;  /* 0x00000000fffff984 */ /* 0x000fe20000000800 */
[----:B------:R-:W-:Y:S01]  /*cb30*/  @!PT LDS RZ, [RZ] ;  /* 0x00000000fffff984 */ /* 0x000fe20000000800 */
[----:B------:R2:W-:Y:S02]  /*cb40*/  @!P0 LDGSTS.E.BYPASS.LTC128B.128 [R207+0x6800], [R8.64] ;  /* 0x0680000008cf8fae */ /* 0x0005e4000b901d56 */
[----:B------:R-:W-:-:S02]  /*cb50*/  @!P0 IMAD.IADD R0, R0, 0x1, R3 ;  /* 0x0000000100008824 */ /* 0x000fc400078e0203 */
[----:B------:R-:W-:Y:S03]  /*cb60*/  @P0 STS.128 [R207+0x7000], RZ ;  /* 0x007000ffcf000388 */ /* 0x000fe60000000c00 */
[----:B------:R-:W-:Y:S01]  /*cb70*/  @!P0 LEA.HI.X R5, R2, c[0x0][0x174], R0, 0x1, P1 ;  /* 0x00005d0002058a11 */ /* 0x000fe200008f0c00 */
[----:B------:R-:W-:Y:S01]  /*cb80*/  @!PT LDS RZ, [RZ] ;  /* 0x00000000fffff984 */ /* 0x000fe20000000800 */
[----:B------:R-:W-:Y:S01]  /*cb90*/  @!PT LDS RZ, [RZ] ;  /* 0x00000000fffff984 */ /* 0x000fe20000000800 */
[----:B------:R-:W-:Y:S01]  /*cba0*/  @!PT LDS RZ, [RZ] ;  /* 0x00000000fffff984 */ /* 0x000fe20000000800 */
[----:B------:R3:W-:Y:S01]  /*cbb0*/  @!P0 LDGSTS.E.BYPASS.LTC128B.128 [R207+0x7000], [R6.64] ;  /* 0x0700000006cf8fae */ /* 0x0007e2000b901d56 */
[----:B------:R-:W-:-:S03]  /*cbc0*/  ISETP.GT.AND P1, PT, R220, UR18, PT ;  /* 0x00000012dc007c0c */ /* 0x000fc6000bf24270 */
[----:B------:R-:W-:Y:S04]  /*cbd0*/  @P0 STS.128 [R207+0x7800], RZ ;  /* 0x007800ffcf000388 */ /* 0x000fe80000000c00 */
[----:B------:R-:W-:Y:S01]  /*cbe0*/  @!PT LDS RZ, [RZ] ;  /* 0x00000000fffff984 */ /* 0x000fe20000000800 */
[----:B------:R-:W-:Y:S01]  /*cbf0*/  @!PT LDS RZ, [RZ] ;  /* 0x00000000fffff984 */ /* 0x000fe20000000800 */
[----:B------:R-:W-:Y:S01]  /*cc00*/  @!PT LDS RZ, [RZ] ;  /* 0x00000000fffff984 */ /* 0x000fe20000000800 */
[----:B------:R3:W-:Y:S04]  /*cc10*/  @!P0 LDGSTS.E.BYPASS.LTC128B.128 [R207+0x7800], [R4.64] ;  /* 0x0780000004cf8fae */ /* 0x0007e8000b901d56 */
[----:B------:R-:W-:Y:S04]  /*cc20*/  LDSM.16.M88.4 R12, [R184+0x4000] ;  /* 0x00400000b80c783b */ /* 0x000fe80000000200 */
[----:B------:R-:W-:Y:S04]  /*cc30*/  LDSM.16.M88.4 R20, [R184+0x4800] ;  /* 0x00480000b814783b */ /* 0x000fe80000000200 */
[----:B--2---:R-:W2:Y:S04]  /*cc40*/  LDSM.16.M88.4 R8, [R191] ;  /* 0x00000000bf08783b */ /* 0x004ea80000000200 */
[----:B------:R-:W-:Y:S04]  /*cc50*/  LDSM.16.M88.4 R16, [R184+0x5000] ;  /* 0x00500000b810783b */ /* 0x000fe80000000200 */
[----:B------:R-:W-:Y:S04]  /*cc60*/  LDSM.16.M88.4 R28, [R184+0x5800] ;  /* 0x00580000b81c783b */ /* 0x000fe80000000200 */
[----:B------:R-:W-:Y:S04]  /*cc70*/  LDSM.16.M88.4 R24, [R190+0x4800] ;  /* 0x00480000be18783b */ /* 0x000fe80000000200 */
[----:B---3--:R-:W3:Y:S04]  /*cc80*/  LDSM.16.M88.4 R4, [R191+0x2000] ;  /* 0x00200000bf04783b */ /* 0x008ee80000000200 */
[----:B------:R-:W-:Y:S04]  /*cc90*/  LDSM.16.M88.4 R32, [R190+0x4000] ;  /* 0x00400000be20783b */ /* 0x000fe80000000200 */
[----:B------:R-:W-:Y:S04]  /*cca0*/  LDSM.16.M88.4 R40, [R197] ;  /* 0x00000000c528783b */ /* 0x000fe80000000200 */
[----:B------:R-:W-:Y:S04]  /*ccb0*/  LDSM.16.M88.4 R48, [R195] ;  /* 0x00000000c330783b */ /* 0x000fe80000000200 */
[----:B------:R-:W-:Y:S04]  /*ccc0*/  LDSM.16.M88.4 R44, [R198] ;  /* 0x00000000c62c783b */ /* 0x000fe80000000200 */
[----:B------:R-:W-:Y:S01]  /*ccd0*/  LDSM.16.M88.4 R36, [R196] ;  /* 0x00000000c424783b */ /* 0x000fe20000000200 */
[C---:B--2---:R-:W-:Y:S03]  /*cce0*/  HMMA.16816.F32 R176, R8.reuse, R12, RZ ;  /* 0x0000000c08b0723c */ /* 0x044fe600000018ff */
[----:B------:R-:W0:Y:S05]  /*ccf0*/  LDGDEPBAR ;  /* 0x00000000000079af */ /* 0x000e2a0000000000 */
[----:B------:R-:W-:Y:S08]  /*cd00*/  HMMA.16816.F32 R172, R8, R14, RZ ;  /* 0x0000000e08ac723c */ /* 0x000ff000000018ff */
[C---:B---3--:R-:W-:Y:S08]  /*cd10*/  HMMA.16816.F32 R56, R4.reuse, R12, RZ ;  /* 0x0000000c0438723c */ /* 0x048ff000000018ff */
[C---:B------:R-:W-:Y:S01]  /*cd20*/  HMMA.16816.F32 R72, R4.reuse, R14, RZ ;  /* 0x0000000e0448723c */ /* 0x040fe200000018ff */
[----:B------:R-:W-:Y:S07]  /*cd30*/  LDSM.16.M88.4 R12, [R190+0x5800] ;  /* 0x00580000be0c783b */ /* 0x000fee0000000200 */
[C---:B------:R-:W-:Y:S08]  /*cd40*/  HMMA.16816.F32 R52, R4.reuse, R20, RZ ;  /* 0x000000140434723c */ /* 0x040ff000000018ff */
[C---:B------:R-:W-:Y:S08]  /*cd50*/  HMMA.16816.F32 R60, R4.reuse, R16, RZ ;  /* 0x00000010043c723c */ /* 0x040ff000000018ff */
[C---:B------:R-:W-:Y:S08]  /*cd60*/  HMMA.16816.F32 R68, R4.reuse, R28, RZ ;  /* 0x0000001c0444723c */ /* 0x040ff000000018ff */
[C---:B------:R-:W-:Y:S08]  /*cd70*/  HMMA.16816.F32 R140, R4.reuse, R22, RZ ;  /* 0x00000016048c723c */ /* 0x040ff000000018ff */
[C---:B------:R-:W-:Y:S08]  /*cd80*/  HMMA.16816.F32 R164, R4.reuse, R18, RZ ;  /* 0x0000001204a4723c */ /* 0x040ff000000018ff */
[----:B------:R-:W-:Y:S01]  /*cd90*/  HMMA.16816.F32 R156, R4, R30, RZ ;  /* 0x0000001e049c723c */ /* 0x000fe200000018ff */
[----:B------:R-:W2:Y:S07]  /*cda0*/  LDSM.16.M88.4 R4, [R194+0x2000] ;  /* 0x00200000c204783b */ /* 0x000eae0000000200 */
[C---:B------:R-:W-:Y:S08]  /*cdb0*/  HMMA.16816.F32 R152, R8.reuse, R20, RZ ;  /* 0x000000140898723c */ /* 0x040ff000000018ff */
[C---:B------:R-:W-:Y:S01]  /*cdc0*/  HMMA.16816.F32 R168, R8.reuse, R22, RZ ;  /* 0x0000001608a8723c */ /* 0x040fe200000018ff */
[----:B------:R-:W3:Y:S07]  /*cdd0*/  LDSM.16.M88.4 R20, [R190+0x5000] ;  /* 0x00500000be14783b */ /* 0x000eee0000000200 */
[C---:B------:R-:W-:Y:S08]  /*cde0*/  HMMA.16816.F32 R148, R8.reuse, R16, RZ ;  /* 0x000000100894723c */ /* 0x040ff000000018ff */
[C---:B------:R-:W-:Y:S01]  /*cdf0*/  HMMA.16816.F32 R160, R8.reuse, R18, RZ ;  /* 0x0000001208a0723c */ /* 0x040fe200000018ff */
[----:B------:R-:W-:Y:S07]  /*ce00*/  LDSM.16.M88.4 R16, [R192+0x2000] ;  /* 0x00200000c010783b */ /* 0x000fee0000000200 */
[C---:B------:R-:W-:Y:S08]  /*ce10*/  HMMA.16816.F32 R144, R8.reuse, R28, RZ ;  /* 0x0000001c0890723c */ /* 0x040ff000000018ff */
[----:B------:R-:W-:Y:S01]  /*ce20*/  HMMA.16816.F32 R64, R8, R30, RZ ;  /* 0x0000001e0840723c */ /* 0x000fe200000018ff */
[----:B------:R-:W4:Y:S07]  /*ce30*/  LDSM.16.M88.4 R8, [R194] ;  /* 0x00000000c208783b */ /* 0x000f2e0000000200 */
[C---:B--2---:R-:W-:Y:S08]  /*ce40*/  HMMA.16816.F32 R180, R4.reuse, R14, R156 ;  /* 0x0000000e04b4723c */ /* 0x044ff0000000189c */
[C---:B---3--:R-:W-:Y:S08]  /*ce50*/  HMMA.16816.F32 R28, R4.reuse, R20, R60 ;  /* 0x00000014041c723c */ /* 0x048ff0000000183c */
[C---:B------:R-:W-:Y:S08]  /*ce60*/  HMMA.16816.F32 R60, R4.reuse, R12, R68 ;  /* 0x0000000c043c723c */ /* 0x040ff00000001844 */
[C---:B------:R-:W-:Y:S08]  /*ce70*/  HMMA.16816.F32 R68, R4.reuse, R34, R72 ;  /* 0x000000220444723c */ /* 0x040ff00000001848 */
[----:B------:R-:W-:Y:S08]  /*ce80*/  HMMA.16816.F32 R56, R4, R32, R56 ;  /* 0x000000200438723c */ /* 0x000ff00000001838 */
[C---:B----4-:R-:W-:Y:S08]  /*ce90*/  HMMA.16816.F32 R208, R8.reuse, R24, R152 ;  /* 0x0000001808d0723c */ /* 0x050ff00000001898 */
[C---:B------:R-:W-:Y:S08]  /*cea0*/  HMMA.16816.F32 R216, R8.reuse, R12, R144 ;  /* 0x0000000c08d8723c */ /* 0x040ff00000001890 */
[----:B------:R-:W-:Y:S01]  /*ceb0*/  HMMA.16816.F32 R152, R8, R14, R64 ;  /* 0x0000000e0898723c */ /* 0x000fe20000001840 */
[----:B------:R-:W2:Y:S07]  /*cec0*/  LDSM.16.M88.4 R12, [R192] ;  /* 0x00000000c00c783b */ /* 0x000eae0000000200 */
[C---:B------:R-:W-:Y:S08]  /*ced0*/  HMMA.16816.F32 R52, R4.reuse, R24, R52 ;  /* 0x000000180434723c */ /* 0x040ff00000001834 */
[C---:B------:R-:W-:Y:S08]  /*cee0*/  HMMA.16816.F32 R140, R4.reuse, R26, R140 ;  /* 0x0000001a048c723c */ /* 0x040ff0000000188c */
[----:B------:R-:W-:Y:S01]  /*cef0*/  HMMA.16816.F32 R72, R4, R22, R164 ;  /* 0x000000160448723c */ /* 0x000fe200000018a4 */
[----:B------:R-:W-:Y:S07]  /*cf00*/  LDSM.16.M88.4 R4, [R193+0x2000] ;  /* 0x00200000c104783b */ /* 0x000fee0000000200 */
[C---:B------:R-:W-:Y:S08]  /*cf10*/  HMMA.16816.F32 R176, R8.reuse, R32, R176 ;  /* 0x0000002008b0723c */ /* 0x040ff000000018b0 */
[C---:B------:R-:W-:Y:S08]  /*cf20*/  HMMA.16816.F32 R32, R8.reuse, R34, R172 ;  /* 0x000000220820723c */ /* 0x040ff000000018ac */
[C---:B------:R-:W-:Y:S01]  /*cf30*/  HMMA.16816.F32 R144, R8.reuse, R26, R168 ;  /* 0x0000001a0890723c */ /* 0x040fe200000018a8 */
[----:B------:R-:W-:Y:S07]  /*cf40*/  LDSM.16.M88.4 R24, [R189+0x800] ;  /* 0x00080000bd18783b */ /* 0x000fee0000000200 */
[C---:B------:R-:W-:Y:S08]  /*cf50*/  HMMA.16816.F32 R212, R8.reuse, R20, R148 ;  /* 0x0000001408d4723c */ /* 0x040ff00000001894 */
[----:B------:R-:W-:Y:S01]  /*cf60*/  HMMA.16816.F32 R160, R8, R22, R160 ;  /* 0x0000001608a0723c */ /* 0x000fe200000018a0 */
[----:B------:R-:W-:Y:S04]  /*cf70*/  LDSM.16.M88.4 R20, [R189+0x1000] ;  /* 0x00100000bd14783b */ /* 0x000fe80000000200 */
[----:B------:R-:W-:Y:S03]  /*cf80*/  LDSM.16.M88.4 R8, [R193] ;  /* 0x00000000c108783b */ /* 0x000fe60000000200 */
[C---:B------:R-:W-:Y:S01]  /*cf90*/  HMMA.16816.F32 R164, R16.reuse, R40, R28 ;  /* 0x0000002810a4723c */ /* 0x040fe2000000181c */
[----:B------:R-:W3:Y:S07]  /*cfa0*/  LDSM.16.M88.4 R28, [R189] ;  /* 0x00000000bd1c783b */ /* 0x000eee0000000200 */
[C---:B------:R-:W-:Y:S08]  /*cfb0*/  HMMA.16816.F32 R148, R16.reuse, R48, R56 ;  /* 0x000000301094723c */ /* 0x040ff00000001838 */
[C---:B------:R-:W-:Y:S08]  /*cfc0*/  HMMA.16816.F32 R156, R16.reuse, R44, R52 ;  /* 0x0000002c109c723c */ /* 0x040ff00000001834 */
[C---:B------:R-:W-:Y:S08]  /*cfd0*/  HMMA.16816.F32 R168, R16.reuse, R36, R60 ;  /* 0x0000002410a8723c */ /* 0x040ff0000000183c */
[C---:B------:R-:W-:Y:S08]  /*cfe0*/  HMMA.16816.F32 R68, R16.reuse, R50, R68 ;  /* 0x000000321044723c */ /* 0x040ff00000001844 */
[C---:B------:R-:W-:Y:S08]  /*cff0*/  HMMA.16816.F32 R140, R16.reuse, R46, R140 ;  /* 0x0000002e108c723c */ /* 0x040ff0000000188c */
[C---:B------:R-:W-:Y:S08]  /*d000*/  HMMA.16816.F32 R72, R16.reuse, R42, R72 ;  /* 0x0000002a1048723c */ /* 0x040ff00000001848 */
[----:B------:R-:W-:Y:S01]  /*d010*/  HMMA.16816.F32 R64, R16, R38, R180 ;  /* 0x000000261040723c */ /* 0x000fe200000018b4 */
[----:B------:R-:W4:Y:S01]  /*d020*/  LDSM.16.M88.4 R16, [R189+0x1800] ;  /* 0x00180000bd10783b */ /* 0x000f220000000200 */
[----:B------:R-:W-:-:S06]  /*d030*/  DEPBAR.LE SB0, 0x0 ;  /* 0x000080000000791a */ /* 0x000fcc0000000000 */
[C---:B--2---:R-:W-:Y:S08]  /*d040*/  HMMA.16816.F32 R60, R12.reuse, R48, R176 ;  /* 0x000000300c3c723c */ /* 0x044ff000000018b0 */
[C---:B------:R-:W-:Y:S08]  /*d050*/  HMMA.16816.F32 R56, R12.reuse, R50, R32 ;  /* 0x000000320c38723c */ /* 0x040ff00000001820 */
[C---:B------:R-:W-:Y:S08]  /*d060*/  HMMA.16816.F32 R52, R12.reuse, R44, R208 ;  /* 0x0000002c0c34723c */ /* 0x040ff000000018d0 */
[C---:B------:R-:W-:Y:S08]  /*d070*/  HMMA.16816.F32 R48, R12.reuse, R46, R144 ;  /* 0x0000002e0c30723c */ /* 0x040ff00000001890 */
[C---:B------:R-:W-:Y:S08]  /*d080*/  HMMA.16816.F32 R44, R12.reuse, R40, R212 ;  /* 0x000000280c2c723c */ /* 0x040ff000000018d4 */
[C---:B------:R-:W-:Y:S08]  /*d090*/  HMMA.16816.F32 R40, R12.reuse, R42, R160 ;  /* 0x0000002a0c28723c */ /* 0x040ff000000018a0 */
[C---:B------:R-:W-:Y:S08]  /*d0a0*/  HMMA.16816.F32 R32, R12.reuse, R36, R216 ;  /* 0x000000240c20723c */ /* 0x040ff000000018d8 */
[----:B------:R-:W-:Y:S08]  /*d0b0*/  HMMA.16816.F32 R12, R12, R38, R152 ;  /* 0x000000260c0c723c */ /* 0x000ff00000001898 */
[C---:B---3--:R-:W-:Y:S08]  /*d0c0*/  HMMA.16816.F32 R36, R4.reuse, R28, R148 ;  /* 0x0000001c0424723c */ /* 0x048ff00000001894 */
[C---:B------:R-:W-:Y:S08]  /*d0d0*/  HMMA.16816.F32 R148, R4.reuse, R20, R164 ;  /* 0x000000140494723c */ /* 0x040ff000000018a4 */
[C---:B------:R-:W-:Y:S08]  /*d0e0*/  HMMA.16816.F32 R144, R4.reuse, R24, R156 ;  /* 0x000000180490723c */ /* 0x040ff0000000189c */
[----:B----4-:R-:W-:Y:S08]  /*d0f0*/  HMMA.16816.F32 R152, R4, R16, R168 ;  /* 0x000000100498723c */ /* 0x010ff000000018a8 */
[-C--:B------:R-:W-:Y:S08]  /*d100*/  HMMA.16816.F32 R164, R8, R30.reuse, R56 ;  /* 0x0000001e08a4723c */ /* 0x080ff00000001838 */
        /* <DEDUP_REMOVED lines=13> */
[----:B------:R-:W2:Y:S04]  /*d1e0*/  LDL.64 R246, [R1+0x50] ;  /* 0x0000500001f67983 */ /* 0x000ea80000100a00 */
[----:B------:R-:W3:Y:S04]  /*d1f0*/  LDL.64 R236, [R1+0x48] ;  /* 0x0000480001ec7983 */ /* 0x000ee80000100a00 */
[----:B------:R-:W4:Y:S01]  /*d200*/  LDL R241, [R1+0x64] ;  /* 0x0000640001f17983 */ /* 0x000f220000100800 */
        /* <DEDUP_REMOVED lines=14> */
[----:B---3--:R-:W-:Y:S02]  /*d2f0*/  LEA.HI.X R3, R4, R237, R3, 0x6, P1 ;  /* 0x000000ed04037211 */ /* 0x008fe400008f3403 */
[----:B------:R-:W-:Y:S02]  /*d300*/  @!P0 LEA R5, P4, R12, R2, 0x5 ;  /* 0x000000020c058211 */ /* 0x000fe400078828ff */
[----:B------:R-:W-:Y:S01]  /*d310*/  @!P0 LEA R8, P3, R2, c[0x0][0x168], 0x1 ;  /* 0x00005a0002088a11 */ /* 0x000fe200078608ff */
[----:B----4-:R-:W-:Y:S01]  /*d320*/  @!P0 IMAD.X R11, R241, 0x1, R3, P5 ;  /* 0x00000001f10b8824 */ /* 0x010fe200028e0603 */
        /* <DEDUP_REMOVED lines=32> */
.L_x_1177:
[----:B------:R-:W-:Y:S05]  /*d530*/  BSYNC B0 ;  /* 0x0000000000007941 */ /* 0x000fea0003800000 */
.L_x_1176:
[----:B------:R-:W0:Y:S02]  /*d540*/  LDGDEPBAR ;  /* 0x00000000000079af */ /* 0x000e240000000000 */
.L_x_1175:
[----:B-1----:R-:W2:Y:S01]  /*d550*/  LDL R3, [R1+0x18] ;  /* 0x0000180001037983 */ /* 0x002ea20000100800 */
[----:B------:R-:W-:Y:S01]  /*d560*/  IADD3 R9, R251, 0x4, RZ ;  /* 0x00000004fb097810 */ /* 0x000fe20007ffe0ff */
[----:B------:R-:W-:Y:S01]  /*d570*/  IMAD.MOV.U32 R212, RZ, RZ, R249 ;  /* 0x000000ffffd47224 */ /* 0x000fe200078e00f9 */
[----:B------:R-:W1:Y:S01]  /*d580*/  LDC.U8 R208, c[0x0][0x2d8] ;  /* 0x0000b600ffd07b82 */ /* 0x000e620000000000 */
[----:B------:R-:W3:Y:S01]  /*d590*/  S2R R2, SR_TID.X ;  /* 0x0000000000027919 */ /* 0x000ee20000002100 */
[----:B------:R-:W-:Y:S01]  /*d5a0*/  LOP3.LUT R0, R0, 0xfffffffe, RZ, 0xc0, !PT ;  /* 0xfffffffe00007812 */ /* 0x000fe200078ec0ff */
[----:B------:R-:W-:Y:S02]  /*d5b0*/  IMAD.WIDE.U32 R26, R9, -0x326172a9, RZ ;  /* 0xcd9e8d57091a7825 */ /* 0x000fe400078e00ff */
[----:B------:R-:W-:Y:S04]  /*d5c0*/  LDSM.16.MT88.4 R48, [R186+0x6000] ;  /* 0x00600000ba30783b */ /* 0x000fe80000004200 */
[----:B------:R-:W-:Y:S04]  /*d5d0*/  LDSM.16.MT88.4 R60, [R187+0x6000] ;  /* 0x00600000bb3c783b */ /* 0x000fe80000004200 */
[----:B------:R-:W-:Y:S01]  /*d5e0*/  LDSM.16.MT88.4 R44, [R185+0x6000] ;  /* 0x00600000b92c783b */ /* 0x000fe20000004200 */
[----:B-1----:R-:W-:Y:S01]  /*d5f0*/  PRMT R208, R208, 0x7054, R208 ;  /* 0x00007054d0d07816 */ /* 0x002fe200000000d0 */
[----:B---3--:R-:W-:-:S05]  /*d600*/  IMAD.SHL.U32 R2, R2, 0x2, RZ ;  /* 0x0000000202027824 */ /* 0x008fca00078e00ff */
[----:B------:R-:W-:-:S05]  /*d610*/  LOP3.LUT R2, R2, 0x6, RZ, 0xc0, !PT ;  /* 0x0000000602027812 */ /* 0x000fca00078ec0ff */
[----:B------:R-:W-:-:S05]  /*d620*/  IMAD R2, R220, 0x40, R2 ;  /* 0x00000040dc027824 */ /* 0x000fca00078e0202 */
[C---:B------:R-:W-:Y:S02]  /*d630*/  IADD3 R25, R2.reuse, 0x1, RZ ;  /* 0x0000000102197810 */ /* 0x040fe40007ffe0ff */
[CC--:B------:R-:W-:Y:S02]  /*d640*/  ISETP.GE.AND P1, PT, R2.reuse, R203.reuse, PT ;  /* 0x000000cb0200720c */ /* 0x0c0fe40003f26270 */
[CC--:B------:R-:W-:Y:S02]  /*d650*/  ISETP.GE.AND P0, PT, R2.reuse, R206.reuse, PT ;  /* 0x000000ce0200720c */ /* 0x0c0fe40003f06270 */
[C---:B------:R-:W-:Y:S02]  /*d660*/  ISETP.GE.AND P2, PT, R25.reuse, R203, PT ;  /* 0x000000cb1900720c */ /* 0x040fe40003f46270 */
[----:B------:R-:W-:Y:S02]  /*d670*/  ISETP.GE.AND P3, PT, R25, R206, PT ;  /* 0x000000ce1900720c */ /* 0x000fe40003f66270 */
[----:B------:R-:W-:-:S02]  /*d680*/  ISETP.LT.OR P4, PT, R2, R200, P1 ;  /* 0x000000c80200720c */ /* 0x000fc40000f81670 */
[CC--:B------:R-:W-:Y:S02]  /*d690*/  ISETP.LT.OR P1, PT, R2.reuse, R199.reuse, P0 ;  /* 0x000000c70200720c */ /* 0x0c0fe40000721670 */
[C---:B------:R-:W-:Y:S02]  /*d6a0*/  ISETP.LT.OR P2, PT, R25.reuse, R200, P2 ;  /* 0x000000c81900720c */ /* 0x040fe40001741670 */
[----:B------:R-:W-:Y:S02]  /*d6b0*/  ISETP.LT.OR P0, PT, R25, R199, P3 ;  /* 0x000000c71900720c */ /* 0x000fe40001f01670 */
[C---:B------:R-:W-:Y:S02]  /*d6c0*/  IADD3 R24, R2.reuse, 0x8, RZ ;  /* 0x0000000802187810 */ /* 0x040fe40007ffe0ff */
[----:B------:R-:W-:Y:S02]  /*d6d0*/  IADD3 R23, R2, 0x9, RZ ;  /* 0x0000000902177810 */ /* 0x000fe40007ffe0ff */
[----:B------:R-:W-:-:S02]  /*d6e0*/  FSEL R33, R38, -INF , !P1 ;  /* 0xff80000026217808 */ /* 0x000fc40004800000 */
[----:B------:R-:W-:Y:S02]  /*d6f0*/  FSEL R29, R37, -INF , !P2 ;  /* 0xff800000251d7808 */ /* 0x000fe40005000000 */
[----:B------:R-:W-:Y:S02]  /*d700*/  FSEL R37, R39, -INF , !P0 ;  /* 0xff80000027257808 */ /* 0x000fe40004000000 */
[C---:B------:R-:W-:Y:S02]  /*d710*/  ISETP.GE.AND P1, PT, R24.reuse, R203, PT ;  /* 0x000000cb1800720c */ /* 0x040fe40003f26270 */
[-C--:B------:R-:W-:Y:S02]  /*d720*/  ISETP.GE.AND P0, PT, R24, R206.reuse, PT ;  /* 0x000000ce1800720c */ /* 0x080fe40003f06270 */
[----:B------:R-:W-:Y:S02]  /*d730*/  ISETP.GE.AND P3, PT, R23, R206, PT ;  /* 0x000000ce1700720c */ /* 0x000fe40003f66270 */
[----:B------:R-:W-:-:S02]  /*d740*/  FSEL R28, R36, -INF , !P4 ;  /* 0xff800000241c7808 */ /* 0x000fc40006000000 */
[C---:B------:R-:W-:Y:S02]  /*d750*/  ISETP.LT.OR P4, PT, R24.reuse, R200, P1 ;  /* 0x000000c81800720c */ /* 0x040fe40000f81670 */
[-C--:B------:R-:W-:Y:S02]  /*d760*/  ISETP.LT.OR P1, PT, R24, R199.reuse, P0 ;  /* 0x000000c71800720c */ /* 0x080fe40000721670 */
[C---:B------:R-:W-:Y:S02]  /*d770*/  IADD3 R22, R2.reuse, 0x10, RZ ;  /* 0x0000001002167810 */ /* 0x040fe40007ffe0ff */
[C---:B------:R-:W-:Y:S02]  /*d780*/  ISETP.LT.OR P0, PT, R23.reuse, R199, P3 ;  /* 0x000000c71700720c */ /* 0x040fe40001f01670 */
[----:B------:R-:W-:Y:S02]  /*d790*/  IADD3 R21, R2, 0x11, RZ ;  /* 0x0000001102157810 */ /* 0x000fe40007ffe0ff */
[----:B------:R-:W-:-:S02]  /*d7a0*/  ISETP.GE.AND P2, PT, R23, R203, PT ;  /* 0x000000cb1700720c */ /* 0x000fc40003f46270 */
[----:B------:R-:W-:Y:S02]  /*d7b0*/  FSEL R32, R70, -INF , !P1 ;  /* 0xff80000046207808 */ /* 0x000fe40004800000 */
[----:B------:R-:W-:Y:S01]  /*d7c0*/  FSEL R34, R71, -INF , !P0 ;  /* 0xff80000047227808 */ /* 0x000fe20004000000 */
[----:B------:R-:W-:Y:S01]  /*d7d0*/  IMAD.MOV.U32 R71, RZ, RZ, R244 ;  /* 0x000000ffff477224 */ /* 0x000fe200078e00f4 */
[C---:B------:R-:W-:Y:S02]  /*d7e0*/  ISETP.GE.AND P1, PT, R22.reuse, R203, PT ;  /* 0x000000cb1600720c */ /* 0x040fe40003f26270 */
[-C--:B------:R-:W-:Y:S02]  /*d7f0*/  ISETP.GE.AND P0, PT, R22, R206.reuse, PT ;  /* 0x000000ce1600720c */ /* 0x080fe40003f06270 */
[----:B------:R-:W-:Y:S02]  /*d800*/  ISETP.GE.AND P3, PT, R21, R206, PT ;  /* 0x000000ce1500720c */ /* 0x000fe40003f66270 */
[----:B------:R-:W-:-:S02]  /*d810*/  ISETP.LT.OR P2, PT, R23, R200, P2 ;  /* 0x000000c81700720c */ /* 0x000fc40001741670 */
[----:B------:R-:W-:Y:S02]  /*d820*/  FSEL R31, R68, -INF , !P4 ;  /* 0xff800000441f7808 */ /* 0x000fe40006000000 */
[C---:B------:R-:W-:Y:S02]  /*d830*/  ISETP.LT.OR P4, PT, R22.reuse, R200, P1 ;  /* 0x000000c81600720c */ /* 0x040fe40000f81670 */
[-C--:B------:R-:W-:Y:S02]  /*d840*/  ISETP.LT.OR P1, PT, R22, R199.reuse, P0 ;  /* 0x000000c71600720c */ /* 0x080fe40000721670 */
[----:B------:R-:W-:Y:S02]  /*d850*/  ISETP.LT.OR P0, PT, R21, R199, P3 ;  /* 0x000000c71500720c */ /* 0x000fe40001f01670 */
[----:B------:R-:W-:Y:S02]  /*d860*/  IADD3 R20, R2, 0x18, RZ ;  /* 0x0000001802147810 */ /* 0x000fe40007ffe0ff */
[----:B------:R-:W-:-:S02]  /*d870*/  FSEL R30, R69, -INF , !P2 ;  /* 0xff800000451e7808 */ /* 0x000fc40005000000 */
[-C--:B------:R-:W-:Y:S02]  /*d880*/  ISETP.GE.AND P2, PT, R21, R203.reuse, PT ;  /* 0x000000cb1500720c */ /* 0x080fe40003f46270 */
[----:B------:R-:W-:Y:S02]  /*d890*/  IADD3 R19, R2, 0x19, RZ ;  /* 0x0000001902137810 */ /* 0x000fe40007ffe0ff */
[----:B------:R-:W-:Y:S02]  /*d8a0*/  FSEL R146, R146, -INF , !P1 ;  /* 0xff80000092927808 */ /* 0x000fe40004800000 */
[----:B------:R-:W-:Y:S02]  /*d8b0*/  FSEL R147, R147, -INF , !P0 ;  /* 0xff80000093937808 */ /* 0x000fe40004000000 */
[C---:B------:R-:W-:Y:S02]  /*d8c0*/  ISETP.GE.AND P1, PT, R20.reuse, R203, PT ;  /* 0x000000cb1400720c */ /* 0x040fe40003f26270 */
[----:B------:R-:W-:-:S02]  /*d8d0*/  ISETP.GE.AND P0, PT, R20, R206, PT ;  /* 0x000000ce1400720c */ /* 0x000fc40003f06270 */
[----:B------:R-:W-:Y:S02]  /*d8e0*/  ISETP.LT.OR P2, PT, R21, R200, P2 ;  /* 0x000000c81500720c */ /* 0x000fe40001741670 */
[----:B------:R-:W-:Y:S02]  /*d8f0*/  FSEL R54, R144, -INF , !P4 ;  /* 0xff80000090367808 */ /* 0x000fe40006000000 */
[----:B------:R-:W-:Y:S02]  /*d900*/  ISETP.GE.AND P3, PT, R19, R206, PT ;  /* 0x000000ce1300720c */ /* 0x000fe40003f66270 */
[C---:B------:R-:W-:Y:S02]  /*d910*/  ISETP.LT.OR P4, PT, R20.reuse, R200, P1 ;  /* 0x000000c81400720c */ /* 0x040fe40000f81670 */
[----:B------:R-:W-:Y:S02]  /*d920*/  ISETP.LT.OR P1, PT, R20, R199, P0 ;  /* 0x000000c71400720c */ /* 0x000fe40000721670 */
[----:B------:R-:W-:-:S02]  /*d930*/  FSEL R55, R145, -INF , !P2 ;  /* 0xff80000091377808 */ /* 0x000fc40005000000 */
[C---:B------:R-:W-:Y:S02]  /*d940*/  IADD3 R18, R2.reuse, 0x20, RZ ;  /* 0x0000002002127810 */ /* 0x040fe40007ffe0ff */
[C---:B------:R-:W-:Y:S02]  /*d950*/  ISETP.LT.OR P0, PT, R19.reuse, R199, P3 ;  /* 0x000000c71300720c */ /* 0x040fe40001f01670 */
[----:B------:R-:W-:Y:S02]  /*d960*/  IADD3 R17, R2, 0x21, RZ ;  /* 0x0000002102117810 */ /* 0x000fe40007ffe0ff */
[----:B------:R-:W-:Y:S02]  /*d970*/  ISETP.GE.AND P2, PT, R19, R203, PT ;  /* 0x000000cb1300720c */ /* 0x000fe40003f46270 */
[----:B------:R-:W-:Y:S02]  /*d980*/  FSEL R142, R142, -INF , !P1 ;  /* 0xff8000008e8e7808 */ /* 0x000fe40004800000 */
[----:B------:R-:W-:-:S02]  /*d990*/  FSEL R140, R140, -INF , !P4 ;  /* 0xff8000008c8c7808 */ /* 0x000fc40006000000 */
[----:B------:R-:W-:Y:S02]  /*d9a0*/  FSEL R143, R143, -INF , !P0 ;  /* 0xff8000008f8f7808 */ /* 0x000fe40004000000 */
[C---:B------:R-:W-:Y:S02]  /*d9b0*/  ISETP.GE.AND P1, PT, R18.reuse, R203, PT ;  /* 0x000000cb1200720c */ /* 0x040fe40003f26270 */
[CC--:B------:R-:W-:Y:S02]  /*d9c0*/  ISETP.GE.AND P0, PT, R18.reuse, R206.reuse, PT ;  /* 0x000000ce1200720c */ /* 0x0c0fe40003f06270 */
[----:B------:R-:W-:Y:S02]  /*d9d0*/  ISETP.GE.AND P3, PT, R17, R206, PT ;  /* 0x000000ce1100720c */ /* 0x000fe40003f66270 */
[-C--:B------:R-:W-:Y:S02]  /*d9e0*/  ISETP.LT.OR P2, PT, R19, R200.reuse, P2 ;  /* 0x000000c81300720c */ /* 0x080fe40001741670 */
[----:B------:R-:W-:-:S02]  /*d9f0*/  ISETP.LT.OR P4, PT, R18, R200, P1 ;  /* 0x000000c81200720c */ /* 0x000fc40000f81670 */
[-C--:B------:R-:W-:Y:S02]  /*da00*/  ISETP.LT.OR P1, PT, R18, R199.reuse, P0 ;  /* 0x000000c71200720c */ /* 0x080fe40000721670 */
[----:B------:R-:W-:Y:S02]  /*da10*/  ISETP.LT.OR P0, PT, R17, R199, P3 ;  /* 0x000000c71100720c */ /* 0x000fe40001f01670 */
[----:B------:R-:W-:Y:S02]  /*da20*/  FSEL R141, R141, -INF , !P2 ;  /* 0xff8000008d8d7808 */ /* 0x000fe40005000000 */
[----:B------:R-:W-:Y:S02]  /*da30*/  IADD3 R16, R2, 0x28, RZ ;  /* 0x0000002802107810 */ /* 0x000fe40007ffe0ff */
[----:B------:R-:W-:Y:S02]  /*da40*/  ISETP.GE.AND P2, PT, R17, R203, PT ;  /* 0x000000cb1100720c */ /* 0x000fe40003f46270 */
[----:B------:R-:W-:-:S02]  /*da50*/  FSEL R229, R151, -INF , !P0 ;  /* 0xff80000097e57808 */ /* 0x000fc40004000000 */
[----:B------:R-:W-:Y:S02]  /*da60*/  ISETP.GE.AND P0, PT, R16, R203, PT ;  /* 0x000000cb1000720c */ /* 0x000fe40003f06270 */
[----:B------:R-:W-:Y:S02]  /*da70*/  ISETP.LT.OR P2, PT, R17, R200, P2 ;  /* 0x000000c81100720c */ /* 0x000fe40001741670 */
[----:B------:R-:W-:Y:S02]  /*da80*/  FSEL R209, R148, -INF , !P4 ;  /* 0xff80000094d17808 */ /* 0x000fe40006000000 */
[----:B------:R-:W-:Y:S02]  /*da90*/  IADD3 R15, R2, 0x29, RZ ;  /* 0x00000029020f7810 */ /* 0x000fe40007ffe0ff */
[----:B------:R-:W-:Y:S02]  /*daa0*/  FSEL R228, R150, -INF , !P1 ;  /* 0xff80000096e47808 */ /* 0x000fe40004800000 */
[----:B------:R-:W-:-:S02]  /*dab0*/  IADD3 R14, R2, 0x30, RZ ;  /* 0x00000030020e7810 */ /* 0x000fc40007ffe0ff */
[----:B------:R-:W-:Y:S02]  /*dac0*/  ISETP.LT.OR P0, PT, R16, R200, P0 ;  /* 0x000000c81000720c */ /* 0x000fe40000701670 */
[----:B------:R-:W-:Y:S02]  /*dad0*/  FSEL R210, R149, -INF , !P2 ;  /* 0xff80000095d27808 */ /* 0x000fe40005000000 */
[-C--:B------:R-:W-:Y:S02]  /*dae0*/  ISETP.GE.AND P1, PT, R15, R203.reuse, PT ;  /* 0x000000cb0f00720c */ /* 0x080fe40003f26270 */
[----:B------:R-:W-:Y:S02]  /*daf0*/  ISETP.GE.AND P2, PT, R14, R203, PT ;  /* 0x000000cb0e00720c */ /* 0x000fe40003f46270 */
[----:B------:R-:W-:Y:S02]  /*db00*/  FSEL R211, R72, -INF , !P0 ;  /* 0xff80000048d37808 */ /* 0x000fe40004000000 */
[----:B------:R-:W-:-:S02]  /*db10*/  IADD3 R11, R2, 0x31, RZ ;  /* 0x00000031020b7810 */ /* 0x000fc40007ffe0ff */
[-C--:B------:R-:W-:Y:S02]  /*db20*/  ISETP.LT.OR P0, PT, R15, R200.reuse, P1 ;  /* 0x000000c80f00720c */ /* 0x080fe40000f01670 */
[----:B------:R-:W-:Y:S02]  /*db30*/  ISETP.LT.OR P2, PT, R14, R200, P2 ;  /* 0x000000c80e00720c */ /* 0x000fe40001741670 */
[----:B------:R-:W-:Y:S02]  /*db40*/  IADD3 R8, R2, 0x38, RZ ;  /* 0x0000003802087810 */ /* 0x000fe40007ffe0ff */
[----:B------:R-:W-:Y:S02]  /*db50*/  ISETP.GE.AND P3, PT, R11, R203, PT ;  /* 0x000000cb0b00720c */ /* 0x000fe40003f66270 */
[----:B------:R-:W-:Y:S01]  /*db60*/  FSEL R225, R73, -INF , !P0 ;  /* 0xff80000049e17808 */ /* 0x000fe20004000000 */
[----:B------:R-:W-:Y:S01]  /*db70*/  IMAD.SHL.U32 R73, R220, 0x2, RZ ;  /* 0x00000002dc497824 */ /* 0x000fe200078e00ff */
[----:B------:R-:W-:-:S02]  /*db80*/  FSEL R231, R152, -INF , !P2 ;  /* 0xff80000098e77808 */ /* 0x000fc40005000000 */
[----:B------:R-:W-:Y:S02]  /*db90*/  IADD3 R36, R2, 0x39, RZ ;  /* 0x0000003902247810 */ /* 0x000fe40007ffe0ff */
[-C--:B------:R-:W-:Y:S02]  /*dba0*/  ISETP.GE.AND P1, PT, R8, R203.reuse, PT ;  /* 0x000000cb0800720c */ /* 0x080fe40003f26270 */
[-C--:B------:R-:W-:Y:S02]  /*dbb0*/  ISETP.LT.OR P2, PT, R11, R200.reuse, P3 ;  /* 0x000000c80b00720c */ /* 0x080fe40001f41670 */
[----:B------:R-:W-:Y:S02]  /*dbc0*/  ISETP.GE.AND P0, PT, R36, R203, PT ;  /* 0x000000cb2400720c */ /* 0x000fe40003f06270 */
[----:B------:R-:W-:Y:S02]  /*dbd0*/  ISETP.LT.OR P1, PT, R8, R200, P1 ;  /* 0x000000c80800720c */ /* 0x000fe40000f21670 */
[----:B------:R-:W-:-:S02]  /*dbe0*/  FSEL R234, R153, -INF , !P2 ;  /* 0xff80000099ea7808 */ /* 0x000fc40005000000 */
[----:B------:R-:W-:Y:S02]  /*dbf0*/  ISETP.GE.AND P4, PT, R16, R206, PT ;  /* 0x000000ce1000720c */ /* 0x000fe40003f86270 */
[----:B------:R-:W-:Y:S02]  /*dc00*/  ISETP.LT.OR P0, PT, R36, R200, P0 ;  /* 0x000000c82400720c */ /* 0x000fe40000701670 */
[----:B------:R-:W-:Y:S02]  /*dc10*/  FSEL R230, R64, -INF , !P1 ;  /* 0xff80000040e67808 */ /* 0x000fe40004800000 */
[----:B------:R-:W-:Y:S02]  /*dc20*/  ISETP.LT.OR P1, PT, R16, R199, P4 ;  /* 0x000000c71000720c */ /* 0x000fe40002721670 */
[-C--:B------:R-:W-:Y:S02]  /*dc30*/  ISETP.GE.AND P3, PT, R15, R206.reuse, PT ;  /* 0x000000ce0f00720c */ /* 0x080fe40003f66270 */
[----:B------:R-:W-:-:S02]  /*dc40*/  ISETP.GE.AND P6, PT, R14, R206, PT ;  /* 0x000000ce0e00720c */ /* 0x000fc40003fc6270 */
[----:B------:R-:W-:Y:S02]  /*dc50*/  FSEL R240, R65, -INF , !P0 ;  /* 0xff80000041f07808 */ /* 0x000fe40004000000 */
[-C--:B------:R-:W-:Y:S02]  /*dc60*/  ISETP.LT.OR P0, PT, R15, R199.reuse, P3 ;  /* 0x000000c70f00720c */ /* 0x080fe40001f01670 */
[----:B------:R-:W-:Y:S02]  /*dc70*/  FSEL R226, R74, -INF , !P1 ;  /* 0xff8000004ae27808 */ /* 0x000fe40004800000 */
[----:B------:R-:W-:Y:S02]  /*dc80*/  ISETP.GE.AND P5, PT, R11, R206, PT ;  /* 0x000000ce0b00720c */ /* 0x000fe40003fa6270 */
[----:B------:R-:W-:Y:S02]  /*dc90*/  ISETP.LT.OR P1, PT, R14, R199, P6 ;  /* 0x000000c70e00720c */ /* 0x000fe40003721670 */
[----:B------:R-:W-:-:S02]  /*dca0*/  FSEL R227, R75, -INF , !P0 ;  /* 0xff8000004be37808 */ /* 0x000fc40004000000 */
[-C--:B------:R-:W-:Y:S02]  /*dcb0*/  ISETP.LT.OR P0, PT, R11, R199.reuse, P5 ;  /* 0x000000c70b00720c */ /* 0x080fe40002f01670 */
[----:B------:R-:W-:Y:S02]  /*dcc0*/  FSEL R235, R154, -INF , !P1 ;  /* 0xff8000009aeb7808 */ /* 0x000fe40004800000 */
[-C--:B------:R-:W-:Y:S02]  /*dcd0*/  ISETP.GE.AND P1, PT, R8, R206.reuse, PT ;  /* 0x000000ce0800720c */ /* 0x080fe40003f26270 */
[----:B------:R-:W-:Y:S02]  /*dce0*/  FSEL R241, R155, -INF , !P0 ;  /* 0xff8000009bf17808 */ /* 0x000fe40004000000 */
[----:B------:R-:W-:Y:S02]  /*dcf0*/  ISETP.GE.AND P0, PT, R36, R206, PT ;  /* 0x000000ce2400720c */ /* 0x000fe40003f06270 */
[----:B------:R-:W-:-:S02]  /*dd00*/  ISETP.LT.OR P1, PT, R8, R199, P1 ;  /* 0x000000c70800720c */ /* 0x000fc40000f21670 */
[----:B------:R-:W-:Y:S02]  /*dd10*/  ISETP.LT.OR P0, PT, R36, R199, P0 ;  /* 0x000000c72400720c */ /* 0x000fe40000701670 */
[----:B------:R-:W-:Y:S02]  /*dd20*/  FSEL R242, R66, -INF , !P1 ;  /* 0xff80000042f27808 */ /* 0x000fe40004800000 */
[----:B------:R-:W-:Y:S01]  /*dd30*/  FSEL R243, R67, -INF , !P0 ;  /* 0xff80000043f37808 */ /* 0x000fe20004000000 */
[----:B------:R-:W-:Y:S02]  /*dd40*/  IMAD.MOV.U32 R67, RZ, RZ, R238 ;  /* 0x000000ffff437224 */ /* 0x000fe400078e00ee */
[----:B--2---:R-:W-:Y:S01]  /*dd50*/  IMAD.MOV.U32 R6, RZ, RZ, R3 ;  /* 0x000000ffff067224 */ /* 0x004fe200078e0003 */
[----:B------:R-:W-:-:S03]  /*dd60*/  FMNMX.FTZ R3, R222, R28, !PT ;  /* 0x0000001cde037209 */ /* 0x000fc60007810000 */
[----:B------:R-:W-:Y:S01]  /*dd70*/  IMAD.WIDE.U32 R144, R6, -0x2daee0ad, RZ ;  /* 0xd2511f5306907825 */ /* 0x000fe200078e00ff */
        /* <DEDUP_REMOVED lines=25> */
[----:B------:R-:W-:Y:S01]  /*df10*/  LOP3.LUT R5, R27, R250, RZ, 0x3c, !PT ;  /* 0x000000fa1b057212 */ /* 0x000fe200078e3cff */
[----:B------:R-:W1:Y:S01]  /*df20*/  SHFL.BFLY PT, R7, R3, 0x2, 0x1f ;  /* 0x0c401f0003077f89 */ /* 0x000e6200000e0000 */
[----:B------:R-:W-:-:S03]  /*df30*/  FMNMX.FTZ R4, R226, R4, !PT ;  /* 0x00000004e2047209 */ /* 0x000fc60007810000 */
[----:B------:R-:W-:Y:S01]  /*df40*/  IMAD.WIDE.U32 R68, R5, -0x2daee0ad, RZ ;  /* 0xd2511f5305447825 */ /* 0x000fe200078e00ff */
[----:B------:R-:W-:-:S04]  /*df50*/  FMNMX.FTZ R4, R227, R4, !PT ;  /* 0x00000004e3047209 */ /* 0x000fc80007810000 */
[----:B------:R-:W-:Y:S02]  /*df60*/  FMNMX.FTZ R4, R235, R4, !PT ;  /* 0x00000004eb047209 */ /* 0x000fe40007810000 */
[----:B------:R-:W-:Y:S02]  /*df70*/  LOP3.LUT R5, R69, UR14, R144, 0x96, !PT ;  /* 0x0000000e45057c12 */ /* 0x000fe4000f8e9690 */
[----:B------:R-:W-:Y:S02]  /*df80*/  FMNMX.FTZ R6, R241, R4, !PT ;  /* 0x00000004f1067209 */ /* 0x000fe40007810000 */
[----:B------:R-:W-:Y:S01]  /*df90*/  LOP3.LUT R4, R145, UR27, R73, 0x96, !PT ;  /* 0x0000001b91047c12 */ /* 0x000fe2000f8e9649 */
[----:B------:R-:W-:Y:S01]  /*dfa0*/  IMAD.WIDE.U32 R42, R5, -0x326172a9, RZ ;  /* 0xcd9e8d57052a7825 */ /* 0x000fe200078e00ff */
[----:B------:R-:W-:-:S03]  /*dfb0*/  FMNMX.FTZ R6, R242, R6, !PT ;  /* 0x00000006f2067209 */ /* 0x000fc60007810000 */
[----:B------:R-:W-:Y:S01]  /*dfc0*/  IMAD.WIDE.U32 R12, R4, -0x326172a9, RZ ;  /* 0xcd9e8d57040c7825 */ /* 0x000fe200078e00ff */
[----:B------:R-:W-:Y:S02]  /*dfd0*/  FMNMX.FTZ R6, R243, R6, !PT ;  /* 0x00000006f3067209 */ /* 0x000fe40007810000 */
[----:B-1----:R-:W-:-:S03]  /*dfe0*/  FMNMX.FTZ R3, R3, R7, !PT ;  /* 0x0000000703037209 */ /* 0x002fc60007810000 */
[----:B------:R-:W1:Y:S01]  /*dff0*/  SHFL.BFLY PT, R10, R6, 0x2, 0x1f ;  /* 0x0c401f00060a7f89 */ /* 0x000e6200000e0000 */
[----:B------:R-:W-:Y:S02]  /*e000*/  LOP3.LUT R4, R13, UR15, R26, 0x96, !PT ;  /* 0x0000000f0d047c12 */ /* 0x000fe4000f8e961a */
[----:B------:R-:W-:Y:S01]  /*e010*/  LOP3.LUT R7, R43, UR13, R12, 0x96, !PT ;  /* 0x0000000d2b077c12 */ /* 0x000fe2000f8e960c */
[----:B------:R-:W2:Y:S02]  /*e020*/  SHFL.BFLY PT, R9, R3, 0x1, 0x1f ;  /* 0x0c201f0003097f89 */ /* 0x000ea400000e0000 */
[----:B------:R-:W-:-:S04]  /*e030*/  IMAD.WIDE.U32 R4, R4, -0x2daee0ad, RZ ;  /* 0xd2511f5304047825 */ /* 0x000fc800078e00ff */
[----:B------:R-:W-:Y:S01]  /*e040*/  IMAD.WIDE.U32 R26, R7, -0x2daee0ad, RZ ;  /* 0xd2511f53071a7825 */ /* 0x000fe200078e00ff */
[----:B------:R-:W-:-:S04]  /*e050*/  LOP3.LUT R5, R5, UR12, R68, 0x96, !PT ;  /* 0x0000000c05057c12 */ /* 0x000fc8000f8e9644 */
[----:B------:R-:W-:Y:S01]  /*e060*/  LOP3.LUT R7, R27, UR10, R4, 0x96, !PT ;  /* 0x0000000a1b077c12 */ /* 0x000fe2000f8e9604 */
[----:B------:R-:W-:-:S04]  /*e070*/  IMAD.WIDE.U32 R4, R5, -0x326172a9, RZ ;  /* 0xcd9e8d5705047825 */ /* 0x000fc800078e00ff */
[----:B------:R-:W-:Y:S01]  /*e080*/  IMAD.WIDE.U32 R40, R7, -0x326172a9, RZ ;  /* 0xcd9e8d5707287825 */ /* 0x000fe200078e00ff */
        /* <DEDUP_REMOVED lines=8> */
[----:B------:R-:W-:Y:S01]  /*e110*/  LOP3.LUT R7, R7, UR8, R26, 0x96, !PT ;  /* 0x0000000807077c12 */ /* 0x000fe2000f8e961a */
[----:B------:R-:W-:Y:S01]  /*e120*/  FMUL.FTZ R3, R70, c[0x0][0x23c] ;  /* 0x00008f0046037a20 */ /* 0x000fe20000410000 */
[----:B------:R-:W-:-:S03]  /*e130*/  LOP3.LUT R4, R53, UR6, R6, 0x96, !PT ;  /* 0x0000000635047c12 */ /* 0x000fc6000f8e9606 */
[----:B------:R-:W-:Y:S01]  /*e140*/  IMAD.WIDE.U32 R38, R7, -0x326172a9, RZ ;  /* 0xcd9e8d5707267825 */ /* 0x000fe200078e00ff */
[----:B------:R-:W-:-:S03]  /*e150*/  FSEL R9, R3, RZ, P1 ;  /* 0x000000ff03097208 */ /* 0x000fc60000800000 */
[----:B------:R-:W-:-:S04]  /*e160*/  IMAD.WIDE.U32 R4, R4, -0x326172a9, RZ ;  /* 0xcd9e8d5704047825 */ /* 0x000fc800078e00ff */
[--C-:B------:R-:W-:Y:S01]  /*e170*/  FFMA.FTZ R3, R28, c[0x0][0x23c], -R9.reuse ;  /* 0x00008f001c037a23 */ /* 0x100fe20000010809 */
[C---:B------:R-:W-:Y:S02]  /*e180*/  LOP3.LUT R6, R4.reuse, 0xffff, RZ, 0xc0, !PT ;  /* 0x0000ffff04067812 */ /* 0x040fe400078ec0ff */
[----:B------:R-:W-:Y:S01]  /*e190*/  LOP3.LUT R26, R4, 0xff, RZ, 0xc0, !PT ;  /* 0x000000ff041a7812 */ /* 0x000fe200078ec0ff */
[----:B------:R2:W-:Y:S01]  /*e1a0*/  MUFU.EX2 R249, R3 ;  /* 0x0000000300f97308 */ /* 0x0005e20000000800 */
[----:B------:R-:W-:Y:S02]  /*e1b0*/  SHF.R.U32.HI R7, RZ, 0x8, R6 ;  /* 0x00000008ff077819 */ /* 0x000fe40000011606 */
[----:B-1----:R-:W-:Y:S02]  /*e1c0*/  FMNMX.FTZ R69, R10, R35, !PT ;  /* 0x000000230a457209 */ /* 0x002fe40007810000 */
[--C-:B------:R-:W-:Y:S02]  /*e1d0*/  SHF.R.U32.HI R6, RZ, 0x10, R4.reuse ;  /* 0x00000010ff067819 */ /* 0x100fe40000011604 */
[----:B------:R-:W-:Y:S01]  /*e1e0*/  SHF.R.U32.HI R27, RZ, 0x18, R4 ;  /* 0x00000018ff1b7819 */ /* 0x000fe20000011604 */
[----:B------:R-:W-:Y:S01]  /*e1f0*/  FFMA.FTZ R4, R31, c[0x0][0x23c], -R9 ;  /* 0x00008f001f047a23 */ /* 0x000fe20000010809 */
[----:B------:R-:W-:-:S02]  /*e200*/  FSETP.NEU.FTZ.AND P0, PT, R69, -INF , PT ;  /* 0xff8000004500780b */ /* 0x000fc40003f1d000 */
[----:B------:R-:W-:Y:S01]  /*e210*/  PRMT R31, R26, 0x5410, R7 ;  /* 0x000054101a1f7816 */ /* 0x000fe20000000007 */
[----:B------:R1:W-:Y:S01]  /*e220*/  MUFU.EX2 R247, R4 ;  /* 0x0000000400f77308 */ /* 0x0003e20000000800 */
[----:B--2---:R-:W-:-:S07]  /*e230*/  FFMA.FTZ R3, R29, c[0x0][0x23c], -R9 ;  /* 0x00008f001d037a23 */ /* 0x004fce0000010809 */
[----:B------:R2:W-:Y:S01]  /*e240*/  MUFU.EX2 R248, R3 ;  /* 0x0000000300f87308 */ /* 0x0005e20000000800 */
[----:B-1----:R-:W-:Y:S01]  /*e250*/  LOP3.LUT R4, R6, 0xff, RZ, 0xc0, !PT ;  /* 0x000000ff06047812 */ /* 0x002fe200078ec0ff */
[----:B------:R-:W-:-:S03]  /*e260*/  FFMA.FTZ R6, R30, c[0x0][0x23c], -R9 ;  /* 0x00008f001e067a23 */ /* 0x000fc60000010809 */
[----:B------:R-:W-:-:S03]  /*e270*/  PRMT R29, R4, 0x5410, R27 ;  /* 0x00005410041d7816 */ /* 0x000fc6000000001b */
[----:B------:R1:W3:Y:S01]  /*e280*/  MUFU.EX2 R246, R6 ;  /* 0x0000000600f67308 */ /* 0x0002e20000000800 */
[----:B--2---:R-:W-:Y:S01]  /*e290*/  LOP3.LUT R3, R5, UR17, R38, 0x96, !PT ;  /* 0x0000001105037c12 */ /* 0x004fe2000f8e9626 */
[----:B------:R-:W-:-:S03]  /*e2a0*/  FMUL.FTZ R5, R69, c[0x0][0x23c] ;  /* 0x00008f0045057a20 */ /* 0x000fc60000410000 */
[----:B------:R-:W-:Y:S02]  /*e2b0*/  LOP3.LUT R4, R3, 0xffff, RZ, 0xc0, !PT ;  /* 0x0000ffff03047812 */ /* 0x000fe400078ec0ff */
[----:B------:R-:W-:Y:S02]  /*e2c0*/  FSEL R10, R5, RZ, P0 ;  /* 0x000000ff050a7208 */ /* 0x000fe40000000000 */
[--C-:B------:R-:W-:Y:S02]  /*e2d0*/  SHF.R.U32.HI R5, RZ, 0x10, R3.reuse ;  /* 0x00000010ff057819 */ /* 0x100fe40000011603 */
[----:B------:R-:W-:Y:S02]  /*e2e0*/  LOP3.LUT R26, R3, 0xff, RZ, 0xc0, !PT ;  /* 0x000000ff031a7812 */ /* 0x000fe400078ec0ff */
[----:B------:R-:W-:Y:S02]  /*e2f0*/  SHF.R.U32.HI R7, RZ, 0x18, R3 ;  /* 0x00000018ff077819 */ /* 0x000fe40000011603 */
[----:B------:R-:W-:-:S02]  /*e300*/  LOP3.LUT R3, R5, 0xff, RZ, 0xc0, !PT ;  /* 0x000000ff05037812 */ /* 0x000fc400078ec0ff */
[----:B------:R-:W-:Y:S02]  /*e310*/  FSEL R5, R70, RZ, P1 ;  /* 0x000000ff46057208 */ /* 0x000fe40000800000 */
[-C--:B------:R-:W-:Y:S02]  /*e320*/  ISETP.GE.AND P1, PT, R2, R205.reuse, PT ;  /* 0x000000cd0200720c */ /* 0x080fe40003f26270 */
[----:B-1----:R-:W-:Y:S01]  /*e330*/  SHF.R.U32.HI R6, RZ, 0x8, R4 ;  /* 0x00000008ff067819 */ /* 0x002fe20000011604 */
[--C-:B------:R-:W-:Y:S01]  /*e340*/  FFMA.FTZ R4, R32, c[0x0][0x23c], -R10.reuse ;  /* 0x00008f0020047a23 */ /* 0x100fe2000001080a */
[-C--:B------:R-:W-:Y:S02]  /*e350*/  ISETP.LT.OR P4, PT, R2, R202.reuse, P1 ;  /* 0x000000ca0200720c */ /* 0x080fe40000f81670 */
[----:B------:R-:W-:Y:S01]  /*e360*/  ISETP.GE.AND P1, PT, R25, R205, PT ;  /* 0x000000cd1900720c */ /* 0x000fe20003f26270 */
[----:B------:R1:W-:Y:S01]  /*e370*/  MUFU.EX2 R245, R4 ;  /* 0x0000000400f57308 */ /* 0x0003e20000000800 */
[----:B------:R-:W-:Y:S01]  /*e380*/  PRMT R27, R3, 0x5410, R7 ;  /* 0x00005410031b7816 */ /* 0x000fe20000000007 */
[----:B------:R-:W-:Y:S01]  /*e390*/  FFMA.FTZ R3, R34, c[0x0][0x23c], -R10 ;  /* 0x00008f0022037a23 */ /* 0x000fe2000001080a */
[----:B------:R-:W-:-:S02]  /*e3a0*/  ISETP.LT.OR P3, PT, R25, R202, P1 ;  /* 0x000000ca1900720c */ /* 0x000fc40000f61670 */
[----:B------:R-:W-:Y:S02]  /*e3b0*/  ISETP.GE.AND P1, PT, R24, R205, PT ;  /* 0x000000cd1800720c */ /* 0x000fe40003f26270 */
[----:B------:R-:W-:Y:S01]  /*e3c0*/  PRMT R28, R26, 0x5410, R6 ;  /* 0x000054101a1c7816 */ /* 0x000fe20000000006 */
[----:B------:R2:W4:Y:S01]  /*e3d0*/  MUFU.EX2 R244, R3 ;  /* 0x0000000300f47308 */ /* 0x0005220000000800 */
[----:B------:R-:W-:Y:S01]  /*e3e0*/  ISETP.LT.OR P6, PT, R24, R202, P1 ;  /* 0x000000ca1800720c */ /* 0x000fe20000fc1670 */
[----:B------:R-:W-:Y:S01]  /*e3f0*/  FADD.FTZ R26, R222, -R5 ;  /* 0x80000005de1a7221 */ /* 0x000fe20000010000 */
[----:B---3--:R-:W-:Y:S02]  /*e400*/  F2FP.PACK_AB R6, R246, R247 ;  /* 0x000000f7f606723e */ /* 0x008fe400000000ff */
[----:B------:R-:W-:Y:S02]  /*e410*/  ISETP.GE.AND P1, PT, R23, R205, PT ;  /* 0x000000cd1700720c */ /* 0x000fe40003f26270 */
[----:B-1----:R-:W-:-:S02]  /*e420*/  FSEL R4, R69, RZ, P0 ;  /* 0x000000ff45047208 */ /* 0x002fc40000000000 */
[----:B------:R-:W-:-:S03]  /*e430*/  ISETP.GE.AND P0, PT, R2, R204, PT ;  /* 0x000000cc0200720c */ /* 0x000fc60003f06270 */
[----:B------:R-:W-:Y:S01]  /*e440*/  FADD.FTZ R5, R221, -R4 ;  /* 0x80000004dd057221 */ /* 0x000fe20000010000 */
[-C--:B------:R-:W-:Y:S01]  /*e450*/  ISETP.LT.OR P2, PT, R2, R201.reuse, P0 ;  /* 0x000000c90200720c */ /* 0x080fe20000741670 */
[--C-:B------:R-:W-:Y:S01]  /*e460*/  FFMA.FTZ R4, R37, c[0x0][0x23c], -R10.reuse ;  /* 0x00008f0025047a23 */ /* 0x100fe2000001080a */
[-C--:B------:R-:W-:Y:S01]  /*e470*/  ISETP.GE.AND P0, PT, R25, R204.reuse, PT ;  /* 0x000000cc1900720c */ /* 0x080fe20003f06270 */
[----:B--2---:R-:W-:Y:S01]  /*e480*/  FFMA.FTZ R3, R33, c[0x0][0x23c], -R10 ;  /* 0x00008f0021037a23 */ /* 0x004fe2000001080a */
[----:B------:R-:W-:Y:S01]  /*e490*/  @P6 LOP3.LUT R0, R0, 0x1, RZ, 0xfc, !PT ;  /* 0x0000000100006812 */ /* 0x000fe200078efcff */
[----:B------:R1:W-:Y:S01]  /*e4a0*/  MUFU.EX2 R221, R4 ;  /* 0x0000000400dd7308 */ /* 0x0003e20000000800 */
[----:B------:R-:W-:Y:S02]  /*e4b0*/  ISETP.LT.OR P5, PT, R25, R201, P0 ;  /* 0x000000c91900720c */ /* 0x000fe400007a1670 */
[----:B------:R-:W-:Y:S02]  /*e4c0*/  ISETP.GE.AND P0, PT, R24, R204, PT ;  /* 0x000000cc1800720c */ /* 0x000fe40003f06270 */
[----:B------:R-:W-:-:S02]  /*e4d0*/  LOP3.LUT R0, R0, 0xfffffffd, RZ, 0xc0, !PT ;  /* 0xfffffffd00007812 */ /* 0x000fc400078ec0ff */
[----:B------:R-:W-:Y:S01]  /*e4e0*/  ISETP.LT.OR P0, PT, R24, R201, P0 ;  /* 0x000000c91800720c */ /* 0x000fe20000701670 */
[----:B------:R2:W-:Y:S01]  /*e4f0*/  MUFU.EX2 R222, R3 ;  /* 0x0000000300de7308 */ /* 0x0005e20000000800 */
[----:B------:R-:W-:Y:S02]  /*e500*/  FSEL R24, R168, -INF , !P4 ;  /* 0xff800000a8187808 */ /* 0x000fe40006000000 */
[----:B----4-:R-:W-:Y:S02]  /*e510*/  F2FP.PACK_AB R7, R244, R245 ;  /* 0x000000f5f407723e */ /* 0x010fe400000000ff */
[----:B------:R-:W-:Y:S02]  /*e520*/  ISETP.LT.OR P6, PT, R23, R202, P1 ;  /* 0x000000ca1700720c */ /* 0x000fe40000fc1670 */
[----:B------:R-:W-:Y:S01]  /*e530*/  ISETP.GE.AND P1, PT, R22, R205, PT ;  /* 0x000000cd1600720c */ /* 0x000fe20003f26270 */
[----:B-1----:R-:W-:Y:S01]  /*e540*/  FMUL.FTZ R4, R26, c[0x0][0x23c] ;  /* 0x00008f001a047a20 */ /* 0x002fe20000410000 */
[----:B------:R-:W-:-:S02]  /*e550*/  FSEL R25, R170, -INF , !P2 ;  /* 0xff800000aa197808 */ /* 0x000fc40005000000 */
[----:B------:R-:W-:Y:S01]  /*e560*/  ISETP.LT.OR P2, PT, R22, R202, P1 ;  /* 0x000000ca1600720c */ /* 0x000fe20000f41670 */
[----:B------:R1:W3:Y:S01]  /*e570*/  MUFU.EX2 R153, R4 ;  /* 0x0000000400997308 */ /* 0x0002e20000000800 */
[----:B------:R-:W-:Y:S02]  /*e580*/  @P0 LOP3.LUT R0, R0, 0x2, RZ, 0xfc, !PT ;  /* 0x0000000200000812 */ /* 0x000fe400078efcff */
[C---:B------:R-:W-:Y:S01]  /*e590*/  ISETP.GE.AND P0, PT, R23.reuse, R204, PT ;  /* 0x000000cc1700720c */ /* 0x040fe20003f06270 */
[--C-:B--2---:R-:W-:Y:S01]  /*e5a0*/  HSET2.LE.AND R3, R31, R208.reuse, PT ;  /* 0x000000d01f037233 */ /* 0x104fe20003803000 */
[C---:B------:R-:W-:Y:S02]  /*e5b0*/  LOP3.LUT P4, RZ, R0.reuse, 0x1, RZ, 0xc0, !PT ;  /* 0x0000000100ff7812 */ /* 0x040fe4000788c0ff */
[----:B------:R-:W-:Y:S02]  /*e5c0*/  ISETP.LT.OR P0, PT, R23, R201, P0 ;  /* 0x000000c91700720c */ /* 0x000fe40000701670 */
[----:B------:R-:W-:Y:S01]  /*e5d0*/  LOP3.LUT R6, R3, R6, RZ, 0xc0, !PT ;  /* 0x0000000603067212 */ /* 0x000fe200078ec0ff */
[----:B------:R-:W-:Y:S01]  /*e5e0*/  HSET2.LE.AND R3, R29, R208, PT ;  /* 0x000000d01d037233 */ /* 0x000fe20003803000 */
[----:B------:R-:W-:-:S02]  /*e5f0*/  LOP3.LUT R0, R0, 0xffffffef, RZ, 0xc0, !PT ;  /* 0xffffffef00007812 */ /* 0x000fc400078ec0ff */
[----:B------:R-:W-:Y:S02]  /*e600*/  FSEL R23, R169, -INF , !P3 ;  /* 0xff800000a9177808 */ /* 0x000fe40005800000 */
[----:B------:R-:W-:Y:S01]  /*e610*/  LOP3.LUT R7, R3, R7, RZ, 0xc0, !PT ;  /* 0x0000000703077212 */ /* 0x000fe200078ec0ff */
[----:B------:R-:W-:Y:S01]  /*e620*/  FMUL.FTZ R3, R5, c[0x0][0x23c] ;  /* 0x00008f0005037a20 */ /* 0x000fe20000410000 */
[----:B-1----:R-:W-:Y:S01]  /*e630*/  F2FP.PACK_AB R4, R248, R249 ;  /* 0x000000f9f804723e */ /* 0x002fe200000000ff */
[----:B---3--:R-:W-:Y:S01]  /*e640*/  FMUL.FTZ R112, R112, R153 ;  /* 0x0000009970707220 */ /* 0x008fe20000410000 */
[----:B------:R-:W-:Y:S01]  /*e650*/  ISETP.GE.AND P1, PT, R21, R205, PT ;  /* 0x000000cd1500720c */ /* 0x000fe20003f26270 */
[----:B------:R1:W2:Y:S01]  /*e660*/  MUFU.EX2 R152, R3 ;  /* 0x0000000300987308 */ /* 0x0002a20000000800 */
[----:B------:R-:W-:Y:S01]  /*e670*/  @P0 LOP3.LUT R0, R0, 0x10, RZ, 0xfc, !PT ;  /* 0x0000001000000812 */ /* 0x000fe200078efcff */
[-C--:B------:R-:W-:Y:S01]  /*e680*/  FMUL.FTZ R113, R113, R153.reuse ;  /* 0x0000009971717220 */ /* 0x080fe20000410000 */
[----:B------:R-:W-:Y:S01]  /*e690*/  ISETP.GE.AND P0, PT, R22, R204, PT ;  /* 0x000000cc1600720c */ /* 0x000fe20003f06270 */
[-C--:B------:R-:W-:Y:S01]  /*e6a0*/  FMUL.FTZ R128, R128, R153.reuse ;  /* 0x0000009980807220 */ /* 0x080fe20000410000 */
[----:B------:R-:W-:Y:S01]  /*e6b0*/  LOP3.LUT P3, RZ, R0, 0x10, RZ, 0xc0, !PT ;  /* 0x0000001000ff7812 */ /* 0x000fe2000786c0ff */
[----:B------:R-:W-:Y:S01]  /*e6c0*/  FMUL.FTZ R129, R129, R153 ;  /* 0x0000009981817220 */ /* 0x000fe20000410000 */
[----:B------:R-:W-:Y:S01]  /*e6d0*/  ISETP.LT.OR P0, PT, R22, R201, P0 ;  /* 0x000000c91600720c */ /* 0x000fe20000701670 */
[-C--:B------:R-:W-:Y:S01]  /*e6e0*/  FMUL.FTZ R132, R132, R153.reuse ;  /* 0x0000009984847220 */ /* 0x080fe20000410000 */
[----:B------:R-:W-:Y:S01]  /*e6f0*/  FSEL R22, R164, -INF , !P4 ;  /* 0xff800000a4167808 */ /* 0x000fe20006000000 */
[-C--:B------:R-:W-:Y:S01]  /*e700*/  FMUL.FTZ R133, R133, R153.reuse ;  /* 0x0000009985857220 */ /* 0x080fe20000410000 */
[----:B------:R-:W-:Y:S01]  /*e710*/  ISETP.LT.OR P4, PT, R21, R202, P1 ;  /* 0x000000ca1500720c */ /* 0x000fe20000f81670 */
[----:B------:R-:W-:Y:S01]  /*e720*/  FMUL.FTZ R80, R80, R153 ;  /* 0x0000009950507220 */ /* 0x000fe20000410000 */
[----:B------:R-:W-:Y:S01]  /*e730*/  ISETP.GE.AND P1, PT, R20, R205, PT ;  /* 0x000000cd1400720c */ /* 0x000fe20003f26270 */
[----:B------:R-:W-:Y:S01]  /*e740*/  FMUL.FTZ R81, R81, R153 ;  /* 0x0000009951517220 */ /* 0x000fe20000410000 */
[----:B------:R-:W-:Y:S01]  /*e750*/  FSEL R56, R56, -INF , !P2 ;  /* 0xff80000038387808 */ /* 0x000fe20005000000 */
[--C-:B-1----:R-:W-:Y:S01]  /*e760*/  HSET2.LE.AND R3, R28, R208.reuse, PT ;  /* 0x000000d01c037233 */ /* 0x102fe20003803000 */
[----:B------:R-:W-:Y:S01]  /*e770*/  F2FP.PACK_AB R5, R221, R222 ;  /* 0x000000dedd05723e */ /* 0x000fe200000000ff */
[-C--:B--2---:R-:W-:Y:S01]  /*e780*/  FMUL.FTZ R114, R114, R152.reuse ;  /* 0x0000009872727220 */ /* 0x084fe20000410000 */
[----:B------:R-:W-:Y:S01]  /*e790*/  FSEL R41, R57, -INF , !P4 ;  /* 0xff80000039297808 */ /* 0x000fe20006000000 */
[----:B------:R-:W-:Y:S01]  /*e7a0*/  FMUL.FTZ R115, R115, R152 ;  /* 0x0000009873737220 */ /* 0x000fe20000410000 */
[----:B------:R-:W-:Y:S01]  /*e7b0*/  LOP3.LUT R4, R3, R4, RZ, 0xc0, !PT ;  /* 0x0000000403047212 */ /* 0x000fe200078ec0ff */
[----:B------:R-:W-:Y:S01]  /*e7c0*/  HSET2.LE.AND R3, R27, R208, PT ;  /* 0x000000d01b037233 */ /* 0x000fe20003803000 */
[----:B------:R-:W-:Y:S01]  /*e7d0*/  FSEL R27, R171, -INF , !P5 ;  /* 0xff800000ab1b7808 */ /* 0x000fe20006800000 */
[-C--:B------:R-:W-:Y:S01]  /*e7e0*/  FMUL.FTZ R130, R130, R152.reuse ;  /* 0x0000009882827220 */ /* 0x080fe20000410000 */
[C---:B------:R-:W-:Y:S01]  /*e7f0*/  LOP3.LUT P5, RZ, R0.reuse, 0x2, RZ, 0xc0, !PT ;  /* 0x0000000200ff7812 */ /* 0x040fe200078ac0ff */
[-C--:B------:R-:W-:Y:S01]  /*e800*/  FMUL.FTZ R131, R131, R152.reuse ;  /* 0x0000009883837220 */ /* 0x080fe20000410000 */
[----:B------:R-:W-:Y:S01]  /*e810*/  LOP3.LUT R0, R0, 0xfffffff7, RZ, 0xc0, !PT ;  /* 0xfffffff700007812 */ /* 0x000fe200078ec0ff */
[----:B------:R-:W1:Y:S01]  /*e820*/  LDSM.16.MT88.4 R28, [R188+0x6000] ;  /* 0x00600000bc1c783b */ /* 0x000e620000004200 */
[----:B------:R-:W-:Y:S01]  /*e830*/  FSEL R26, R166, -INF , !P5 ;  /* 0xff800000a61a7808 */ /* 0x000fe20006800000 */
[-C--:B------:R-:W-:Y:S01]  /*e840*/  FMUL.FTZ R134, R134, R152.reuse ;  /* 0x0000009886867220 */ /* 0x080fe20000410000 */
[----:B------:R-:W-:Y:S01]  /*e850*/  @P0 LOP3.LUT R0, R0, 0x8, RZ, 0xfc, !PT ;  /* 0x0000000800000812 */ /* 0x000fe200078efcff */
[----:B------:R-:W-:Y:S01]  /*e860*/  FMUL.FTZ R135, R135, R152 ;  /* 0x0000009887877220 */ /* 0x000fe20000410000 */
[----:B------:R-:W-:Y:S01]  /*e870*/  ISETP.GE.AND P0, PT, R21, R204, PT ;  /* 0x000000cc1500720c */ /* 0x000fe20003f06270 */
[-C--:B------:R-:W-:Y:S01]  /*e880*/  FMUL.FTZ R82, R82, R152.reuse ;  /* 0x0000009852527220 */ /* 0x080fe20000410000 */
[----:B------:R-:W-:Y:S01]  /*e890*/  LOP3.LUT R0, R0, 0xfffffffb, RZ, 0xc0, !PT ;  /* 0xfffffffb00007812 */ /* 0x000fe200078ec0ff */
        /* <DEDUP_REMOVED lines=8> */
[-C--:B------:R-:W-:Y:S01]  /*e920*/  FMUL.FTZ R86, R86, R152.reuse ;  /* 0x0000009856567220 */ /* 0x080fe20000410000 */
[----:B------:R-:W-:Y:S01]  /*e930*/  LOP3.LUT R5, R3, R5, RZ, 0xc0, !PT ;  /* 0x0000000503057212 */ /* 0x000fe200078ec0ff */
[----:B------:R-:W-:Y:S01]  /*e940*/  FMUL.FTZ R87, R87, R152 ;  /* 0x0000009857577220 */ /* 0x000fe20000410000 */
[----:B------:R-:W-:Y:S01]  /*e950*/  FSEL R35, R160, -INF , !P5 ;  /* 0xff800000a0237808 */ /* 0x000fe20006800000 */
[----:B------:R-:W-:-:S02]  /*e960*/  FMUL.FTZ R97, R97, R153 ;  /* 0x0000009961617220 */ /* 0x000fc40000410000 */
[----:B------:R-:W-:Y:S01]  /*e970*/  @P0 LOP3.LUT R0, R0, 0x4, RZ, 0xfc, !PT ;  /* 0x0000000400000812 */ /* 0x000fe200078efcff */
[-C--:B------:R-:W-:Y:S01]  /*e980*/  FMUL.FTZ R100, R100, R153.reuse ;  /* 0x0000009964647220 */ /* 0x080fe20000410000 */
[----:B------:R-:W-:Y:S01]  /*e990*/  ISETP.GE.AND P0, PT, R20, R204, PT ;  /* 0x000000cc1400720c */ /* 0x000fe20003f06270 */
[C---:B------:R-:W-:Y:S01]  /*e9a0*/  HMMA.16816.F32 R216, R4.reuse, R48, R112 ;  /* 0x0000003004d8723c */ /* 0x040fe20000001870 */
[----:B------:R-:W-:Y:S01]  /*e9b0*/  LOP3.LUT P6, RZ, R0, 0x8, RZ, 0xc0, !PT ;  /* 0x0000000800ff7812 */ /* 0x000fe200078cc0ff */
[----:B------:R-:W-:Y:S01]  /*e9c0*/  FMUL.FTZ R101, R101, R153 ;  /* 0x0000009965657220 */ /* 0x000fe20000410000 */
[----:B------:R-:W-:Y:S01]  /*e9d0*/  ISETP.LT.OR P0, PT, R20, R201, P0 ;  /* 0x000000c91400720c */ /* 0x000fe20000701670 */
[-C--:B------:R-:W-:Y:S01]  /*e9e0*/  FMUL.FTZ R98, R98, R152.reuse ;  /* 0x0000009862627220 */ /* 0x080fe20000410000 */
[----:B------:R-:W-:Y:S01]  /*e9f0*/  LOP3.LUT R0, R0, 0xfffffffd, RZ, 0xc0, !PT ;  /* 0xfffffffd00007812 */ /* 0x000fe200078ec0ff */
[----:B------:R-:W-:Y:S01]  /*ea00*/  FMUL.FTZ R99, R99, R152 ;  /* 0x0000009863637220 */ /* 0x000fe20000410000 */
[----:B------:R-:W-:Y:S01]  /*ea10*/  FSEL R20, R167, -INF , !P3 ;  /* 0xff800000a7147808 */ /* 0x000fe20005800000 */
[----:B------:R-:W-:Y:S01]  /*ea20*/  IMAD.MOV.U32 R113, RZ, RZ, R212 ;  /* 0x000000ffff717224 */ /* 0x000fe200078e00d4 */
[----:B------:R-:W-:Y:S01]  /*ea30*/  ISETP.LT.OR P3, PT, R19, R202, P1 ;  /* 0x000000ca1300720c */ /* 0x000fe20000f61670 */
[C---:B------:R-:W-:Y:S01]  /*ea40*/  HMMA.16816.F32 R212, R4.reuse, R60, R128 ;  /* 0x0000003c04d4723c */ /* 0x040fe20000001880 */
[----:B------:R-:W-:Y:S01]  /*ea50*/  ISETP.GE.AND P1, PT, R18, R205, PT ;  /* 0x000000cd1200720c */ /* 0x000fe20003f26270 */
[-C--:B------:R-:W-:Y:S01]  /*ea60*/  FMUL.FTZ R102, R102, R152.reuse ;  /* 0x0000009866667220 */ /* 0x080fe20000410000 */
[----:B------:R-:W-:Y:S01]  /*ea70*/  FSEL R58, R58, -INF , !P6 ;  /* 0xff8000003a3a7808 */ /* 0x000fe20007000000 */
[----:B------:R-:W-:Y:S01]  /*ea80*/  FMUL.FTZ R103, R103, R152 ;  /* 0x0000009867677220 */ /* 0x000fe20000410000 */
[----:B------:R-:W-:Y:S01]  /*ea90*/  ISETP.LT.OR P2, PT, R18, R202, P1 ;  /* 0x000000ca1200720c */ /* 0x000fe20000f41670 */
[-C--:B------:R-:W-:Y:S01]  /*eaa0*/  FMUL.FTZ R116, R116, R153.reuse ;  /* 0x0000009974747220 */ /* 0x080fe20000410000 */
[----:B------:R-:W-:Y:S01]  /*eab0*/  @P0 LOP3.LUT R0, R0, 0x2, RZ, 0xfc, !PT ;  /* 0x0000000200000812 */ /* 0x000fe200078efcff */
[C---:B------:R-:W-:Y:S01]  /*eac0*/  HMMA.16816.F32 R148, R4.reuse, R62, R132 ;  /* 0x0000003e0494723c */ /* 0x040fe20000001884 */
[----:B------:R-:W-:Y:S01]  /*ead0*/  ISETP.GE.AND P0, PT, R19, R204, PT ;  /* 0x000000cc1300720c */ /* 0x000fe20003f06270 */
[----:B------:R-:W-:Y:S01]  /*eae0*/  FMUL.FTZ R117, R117, R153 ;  /* 0x0000009975757220 */ /* 0x000fe20000410000 */
[----:B------:R-:W-:Y:S01]  /*eaf0*/  LOP3.LUT R0, R0, 0xfffffffe, RZ, 0xc0, !PT ;  /* 0xfffffffe00007812 */ /* 0x000fe200078ec0ff */
[-C--:B------:R-:W-:Y:S01]  /*eb00*/  FMUL.FTZ R118, R118, R152.reuse ;  /* 0x0000009876767220 */ /* 0x080fe20000410000 */
[----:B------:R-:W-:Y:S01]  /*eb10*/  ISETP.LT.OR P0, PT, R19, R201, P0 ;  /* 0x000000c91300720c */ /* 0x000fe20000701670 */
[----:B------:R-:W-:Y:S01]  /*eb20*/  FMUL.FTZ R119, R119, R152 ;  /* 0x0000009877777220 */ /* 0x000fe20000410000 */
[----:B------:R-:W-:Y:S01]  /*eb30*/  FSEL R34, R161, -INF , !P3 ;  /* 0xff800000a1227808 */ /* 0x000fe20005800000 */
[----:B------:R-:W-:Y:S01]  /*eb40*/  HMMA.16816.F32 R236, R4, R44, R80 ;  /* 0x0000002c04ec723c */ /* 0x000fe20000001850 */
[----:B------:R-:W-:Y:S01]  /*eb50*/  FSEL R75, R156, -INF , !P2 ;  /* 0xff8000009c4b7808 */ /* 0x000fe20005000000 */
[C---:B------:R-:W-:Y:S01]  /*eb60*/  IMAD.WIDE.U32 R114, R251.reuse, -0x326172a9, RZ ;  /* 0xcd9e8d57fb727825 */ /* 0x040fe200078e00ff */
[----:B------:R-:W-:-:S03]  /*eb70*/  IADD3 R156, R251, 0x4, RZ ;  /* 0x00000004fb9c7810 */ /* 0x000fc60007ffe0ff */
[----:B------:R-:W-:Y:S02]  /*eb80*/  IMAD.MOV.U32 R131, RZ, RZ, R71 ;  /* 0x000000ffff837224 */ /* 0x000fe400078e0047 */
[C---:B------:R-:W-:Y:S01]  /*eb90*/  HMMA.16816.F32 R84, R4.reuse, R46, R84 ;  /* 0x0000002e0454723c */ /* 0x040fe20000001854 */
[----:B------:R-:W-:Y:S01]  /*eba0*/  IMAD.MOV.U32 R135, RZ, RZ, R252 ;  /* 0x000000ffff877224 */ /* 0x000fe200078e00fc */
[----:B------:R-:W-:Y:S02]  /*ebb0*/  @P0 LOP3.LUT R0, R0, 0x1, RZ, 0xfc, !PT ;  /* 0x0000000100000812 */ /* 0x000fe400078efcff */
[-C--:B------:R-:W-:Y:S02]  /*ebc0*/  ISETP.GE.AND P0, PT, R18, R204.reuse, PT ;  /* 0x000000cc1200720c */ /* 0x080fe40003f06270 */
[----:B------:R-:W-:Y:S02]  /*ebd0*/  LOP3.LUT P1, RZ, R0, 0x4, RZ, 0xc0, !PT ;  /* 0x0000000400ff7812 */ /* 0x000fe4000782c0ff */
[----:B------:R-:W-:Y:S01]  /*ebe0*/  ISETP.LT.OR P6, PT, R18, R201, P0 ;  /* 0x000000c91200720c */ /* 0x000fe200007c1670 */
[----:B-1----:R-:W-:Y:S01]  /*ebf0*/  HMMA.16816.F32 R96, R4, R28, R96 ;  /* 0x0000001c0460723c */ /* 0x002fe20000001860 */
[----:B------:R-:W-:-:S02]  /*ec00*/  ISETP.GE.AND P0, PT, R17, R204, PT ;  /* 0x000000cc1100720c */ /* 0x000fc40003f06270 */
[----:B------:R-:W-:Y:S02]  /*ec10*/  FSEL R64, R59, -INF , !P1 ;  /* 0xff8000003b407808 */ /* 0x000fe40004800000 */
[C---:B------:R-:W-:Y:S02]  /*ec20*/  ISETP.GE.AND P1, PT, R17.reuse, R205, PT ;  /* 0x000000cd1100720c */ /* 0x040fe40003f26270 */
[C---:B------:R-:W-:Y:S01]  /*ec30*/  ISETP.LT.OR P0, PT, R17.reuse, R201, P0 ;  /* 0x000000c91100720c */ /* 0x040fe20000701670 */
[----:B------:R-:W-:Y:S01]  /*ec40*/  HMMA.16816.F32 R80, R4, R30, R100 ;  /* 0x0000001e0450723c */ /* 0x000fe20000001864 */
[----:B------:R-:W-:Y:S02]  /*ec50*/  ISETP.LT.OR P5, PT, R17, R202, P1 ;  /* 0x000000ca1100720c */ /* 0x000fe40000fa1670 */
[C---:B------:R-:W-:Y:S02]  /*ec60*/  LOP3.LUT P4, RZ, R0.reuse, 0x1, RZ, 0xc0, !PT ;  /* 0x0000000100ff7812 */ /* 0x040fe4000788c0ff */
[----:B------:R-:W-:-:S02]  /*ec70*/  LOP3.LUT P1, RZ, R0, 0x2, RZ, 0xc0, !PT ;  /* 0x0000000200ff7812 */ /* 0x000fc4000782c0ff */
[----:B------:R-:W-:Y:S01]  /*ec80*/  P2R R0, PR, RZ, 0x1 ;  /* 0x00000001ff007803 */ /* 0x000fe20000000000 */
[----:B------:R-:W-:Y:S01]  /*ec90*/  HMMA.16816.F32 R116, R4, R50, R116 ;  /* 0x000000320474723c */ /* 0x000fe20000001874 */
[----:B------:R-:W-:Y:S02]  /*eca0*/  ISETP.GE.AND P0, PT, R16, R204, PT ;  /* 0x000000cc1000720c */ /* 0x000fe40003f06270 */
[----:B------:R-:W-:Y:S01]  /*ecb0*/  FSEL R112, R157, -INF , !P5 ;  /* 0xff8000009d707808 */ /* 0x000fe20006800000 */
[----:B------:R-:W-:Y:S01]  /*ecc0*/  IMAD.WIDE.U32 R156, R156, -0x326172a9, RZ ;  /* 0xcd9e8d579c9c7825 */ /* 0x000fe200078e00ff */
[----:B------:R-:W-:Y:S02]  /*ecd0*/  ISETP.NE.AND P5, PT, R0, RZ, PT ;  /* 0x000000ff0000720c */ /* 0x000fe40003fa5270 */
[----:B------:R-:W-:Y:S02]  /*ece0*/  FMNMX.FTZ R0, R224, R24, !PT ;  /* 0x00000018e0007209 */ /* 0x000fe40007810000 */
[----:B------:R-:W-:-:S02]  /*ecf0*/  ISETP.LT.OR P0, PT, R16, R201, P0 ;  /* 0x000000c91000720c */ /* 0x000fc40000701670 */
[----:B------:R-:W-:Y:S02]  /*ed00*/  FSEL R57, R162, -INF , !P1 ;  /* 0xff800000a2397808 */ /* 0x000fe40004800000 */
[----:B------:R-:W-:Y:S02]  /*ed10*/  FMNMX.FTZ R0, R23, R0, !PT ;  /* 0x0000000017007209 */ /* 0x000fe40007810000 */
[----:B------:R-:W-:Y:S02]  /*ed20*/  ISETP.GE.AND P1, PT, R16, R205, PT ;  /* 0x000000cd1000720c */ /* 0x000fe40003f26270 */
[----:B------:R-:W-:Y:S02]  /*ed30*/  P2R R3, PR, RZ, 0x1 ;  /* 0x00000001ff037803 */ /* 0x000fe40000000000 */
[----:B------:R-:W-:Y:S02]  /*ed40*/  ISETP.GE.AND P0, PT, R15, R204, PT ;  /* 0x000000cc0f00720c */ /* 0x000fe40003f06270 */
[----:B------:R-:W-:-:S02]  /*ed50*/  FMNMX.FTZ R0, R22, R0, !PT ;  /* 0x0000000016007209 */ /* 0x000fc40007810000 */
[----:B------:R-:W-:Y:S02]  /*ed60*/  ISETP.LT.OR P3, PT, R16, R202, P1 ;  /* 0x000000ca1000720c */ /* 0x000fe40000f61670 */
[C---:B------:R-:W-:Y:S02]  /*ed70*/  ISETP.GE.AND P1, PT, R15.reuse, R205, PT ;  /* 0x000000cd0f00720c */ /* 0x040fe40003f26270 */
[----:B------:R-:W-:Y:S02]  /*ed80*/  ISETP.LT.OR P0, PT, R15, R201, P0 ;  /* 0x000000c90f00720c */ /* 0x000fe40000701670 */
[----:B------:R-:W-:Y:S02]  /*ed90*/  FMNMX.FTZ R0, R21, R0, !PT ;  /* 0x0000000015007209 */ /* 0x000fe40007810000 */
[----:B------:R-:W-:Y:S02]  /*eda0*/  FSEL R59, R163, -INF , !P4 ;  /* 0xff800000a33b7808 */ /* 0x000fe40006000000 */
[----:B------:R-:W-:-:S02]  /*edb0*/  ISETP.LT.OR P4, PT, R15, R202, P1 ;  /* 0x000000ca0f00720c */ /* 0x000fc40000f81670 */
[----:B------:R-:W-:Y:S02]  /*edc0*/  P2R R2, PR, RZ, 0x1 ;  /* 0x00000001ff027803 */ /* 0x000fe40000000000 */
[----:B------:R-:W-:Y:S02]  /*edd0*/  FMNMX.FTZ R0, R56, R0, !PT ;  /* 0x0000000038007209 */ /* 0x000fe40007810000 */
[----:B------:R-:W-:Y:S02]  /*ede0*/  FSEL R129, R177, -INF , !P4 ;  /* 0xff800000b1817808 */ /* 0x000fe40006000000 */
[----:B------:R-:W-:Y:S02]  /*edf0*/  ISETP.NE.AND P4, PT, R2, RZ, PT ;  /* 0x000000ff0200720c */ /* 0x000fe40003f85270 */
        /* <DEDUP_REMOVED lines=8> */
[-C--:B------:R-:W-:Y:S02]  /*ee80*/  ISETP.GE.AND P1, PT, R14, R205.reuse, PT ;  /* 0x000000cd0e00720c */ /* 0x080fe40003f26270 */
[----:B------:R-:W-:Y:S02]  /*ee90*/  FSEL R128, R176, -INF , !P3 ;  /* 0xff800000b0807808 */ /* 0x000fe40005800000 */
[----:B------:R-:W-:Y:S02]  /*eea0*/  FMNMX.FTZ R2, R112, R2, !PT ;  /* 0x0000000270027209 */ /* 0x000fe40007810000 */
[----:B------:R-:W-:Y:S02]  /*eeb0*/  FMNMX.FTZ R0, R58, R0, !PT ;  /* 0x000000003a007209 */ /* 0x000fe40007810000 */
[----:B------:R-:W-:Y:S02]  /*eec0*/  ISETP.LT.OR P2, PT, R14, R202, P1 ;  /* 0x000000ca0e00720c */ /* 0x000fe40000f41670 */
[----:B------:R-:W-:-:S02]  /*eed0*/  ISETP.GE.AND P1, PT, R11, R205, PT ;  /* 0x000000cd0b00720c */ /* 0x000fc40003f26270 */
[----:B------:R-:W-:Y:S02]  /*eee0*/  ISETP.GE.AND P0, PT, R14, R204, PT ;  /* 0x000000cc0e00720c */ /* 0x000fe40003f06270 */
[----:B------:R-:W-:Y:S02]  /*eef0*/  FMNMX.FTZ R2, R128, R2, !PT ;  /* 0x0000000280027209 */ /* 0x000fe40007810000 */
[----:B------:R-:W-:Y:S02]  /*ef00*/  FMNMX.FTZ R0, R64, R0, !PT ;  /* 0x0000000040007209 */ /* 0x000fe40007810000 */
[----:B------:R-:W-:Y:S02]  /*ef10*/  FSEL R130, R158, -INF , !P6 ;  /* 0xff8000009e827808 */ /* 0x000fe40007000000 */
[----:B------:R-:W-:Y:S02]  /*ef20*/  ISETP.LT.OR P3, PT, R11, R202, P1 ;  /* 0x000000ca0b00720c */ /* 0x000fe40000f61670 */
[----:B------:R-:W-:-:S02]  /*ef30*/  ISETP.LT.OR P6, PT, R14, R201, P0 ;  /* 0x000000c90e00720c */ /* 0x000fc400007c1670 */
[----:B------:R-:W-:Y:S02]  /*ef40*/  ISETP.GE.AND P1, PT, R8, R205, PT ;  /* 0x000000cd0800720c */ /* 0x000fe40003f26270 */
[----:B------:R-:W-:Y:S02]  /*ef50*/  FSEL R180, R180, -INF , !P2 ;  /* 0xff800000b4b47808 */ /* 0x000fe40005000000 */
[----:B------:R-:W-:Y:S02]  /*ef60*/  FMNMX.FTZ R2, R129, R2, !PT ;  /* 0x0000000281027209 */ /* 0x000fe40007810000 */
[----:B------:R-:W-:Y:S02]  /*ef70*/  ISETP.GE.AND P0, PT, R11, R204, PT ;  /* 0x000000cc0b00720c */ /* 0x000fe40003f06270 */
[----:B------:R-:W-:Y:S02]  /*ef80*/  FMNMX.FTZ R0, R57, R0, !PT ;  /* 0x0000000039007209 */ /* 0x000fe40007810000 */
[----:B------:R-:W-:-:S02]  /*ef90*/  FSEL R134, R159, -INF , !P5 ;  /* 0xff8000009f867808 */ /* 0x000fc40006800000 */
[----:B------:R-:W-:Y:S02]  /*efa0*/  ISETP.LT.OR P1, PT, R8, R202, P1 ;  /* 0x000000ca0800720c */ /* 0x000fe40000f21670 */
[----:B------:R-:W-:Y:S02]  /*efb0*/  FSEL R181, R181, -INF , !P3 ;  /* 0xff800000b5b57808 */ /* 0x000fe40005800000 */
[----:B------:R-:W-:Y:S02]  /*efc0*/  FMNMX.FTZ R2, R180, R2, !PT ;  /* 0x00000002b4027209 */ /* 0x000fe40007810000 */
[----:B------:R-:W-:Y:S02]  /*efd0*/  ISETP.LT.OR P5, PT, R11, R201, P0 ;  /* 0x000000c90b00720c */ /* 0x000fe400007a1670 */
[----:B------:R-:W-:Y:S02]  /*efe0*/  FMNMX.FTZ R0, R59, R0, !PT ;  /* 0x000000003b007209 */ /* 0x000fe40007810000 */
[----:B------:R-:W-:-:S02]  /*eff0*/  ISETP.GE.AND P0, PT, R8, R204, PT ;  /* 0x000000cc0800720c */ /* 0x000fc40003f06270 */
[----:B------:R-:W-:Y:S02]  /*f000*/  ISETP.NE.AND P3, PT, R3, RZ, PT ;  /* 0x000000ff0300720c */ /* 0x000fe40003f65270 */
[----:B------:R-:W-:Y:S02]  /*f010*/  FSEL R172, R172, -INF , !P1 ;  /* 0xff800000acac7808 */ /* 0x000fe40004800000 */
[----:B------:R-:W-:Y:S02]  /*f020*/  FMNMX.FTZ R2, R181, R2, !PT ;  /* 0x00000002b5027209 */ /* 0x000fe40007810000 */
[----:B------:R-:W-:Y:S02]  /*f030*/  FMNMX.FTZ R3, R130, R0, !PT ;  /* 0x0000000082037209 */ /* 0x000fe40007810000 */
[----:B------:R-:W-:Y:S02]  /*f040*/  ISETP.LT.OR P2, PT, R8, R201, P0 ;  /* 0x000000c90800720c */ /* 0x000fe40000741670 */
[----:B------:R-:W-:-:S02]  /*f050*/  ISETP.GE.AND P0, PT, R36, R205, PT ;  /* 0x000000cd2400720c */ /* 0x000fc40003f06270 */
[----:B------:R-:W-:Y:S02]  /*f060*/  FMNMX.FTZ R0, R172, R2, !PT ;  /* 0x00000002ac007209 */ /* 0x000fe40007810000 */
[----:B------:R-:W-:Y:S02]  /*f070*/  FSEL R132, R178, -INF , !P3 ;  /* 0xff800000b2847808 */ /* 0x000fe40005800000 */
[----:B------:R-:W-:Y:S02]  /*f080*/  FMNMX.FTZ R2, R134, R3, !PT ;  /* 0x0000000386027209 */ /* 0x000fe40007810000 */
[----:B------:R-:W-:Y:S02]  /*f090*/  ISETP.LT.OR P0, PT, R36, R202, P0 ;  /* 0x000000ca2400720c */ /* 0x000fe40000701670 */
[----:B------:R-:W-:Y:S02]  /*f0a0*/  FSEL R133, R179, -INF , !P4 ;  /* 0xff800000b3857808 */ /* 0x000fe40006000000 */
[----:B------:R-:W-:-:S02]  /*f0b0*/  FMNMX.FTZ R2, R132, R2, !PT ;  /* 0x0000000284027209 */ /* 0x000fc40007810000 */
[----:B------:R-:W-:Y:S02]  /*f0c0*/  FSEL R173, R173, -INF , !P0 ;  /* 0xff800000adad7808 */ /* 0x000fe40004000000 */
[----:B------:R-:W-:Y:S02]  /*f0d0*/  FSEL R182, R182, -INF , !P6 ;  /* 0xff800000b6b67808 */ /* 0x000fe40007000000 */
[----:B------:R-:W-:Y:S02]  /*f0e0*/  FMNMX.FTZ R2, R133, R2, !PT ;  /* 0x0000000285027209 */ /* 0x000fe40007810000 */
[----:B------:R-:W-:Y:S02]  /*f0f0*/  FMNMX.FTZ R0, R173, R0, !PT ;  /* 0x00000000ad007209 */ /* 0x000fe40007810000 */
[----:B------:R-:W-:Y:S02]  /*f100*/  ISETP.GE.AND P0, PT, R36, R204, PT ;  /* 0x000000cc2400720c */ /* 0x000fe40003f06270 */
[----:B------:R-:W-:Y:S01]  /*f110*/  FSEL R183, R183, -INF , !P5 ;  /* 0xff800000b7b77808 */ /* 0x000fe20006800000 */
[----:B------:R-:W1:Y:S01]  /*f120*/  SHFL.BFLY PT, R6, R0, 0x2, 0x1f ;  /* 0x0c401f0000067f89 */ /* 0x000e6200000e0000 */
[----:B------:R-:W-:-:S02]  /*f130*/  FMNMX.FTZ R2, R182, R2, !PT ;  /* 0x00000002b6027209 */ /* 0x000fc40007810000 */
[----:B------:R-:W-:Y:S02]  /*f140*/  ISETP.LT.OR P0, PT, R36, R201, P0 ;  /* 0x000000c92400720c */ /* 0x000fe40000701670 */
[----:B------:R-:W-:Y:S02]  /*f150*/  FSEL R174, R174, -INF , !P2 ;  /* 0xff800000aeae7808 */ /* 0x000fe40005000000 */
[----:B------:R-:W-:Y:S02]  /*f160*/  FMNMX.FTZ R2, R183, R2, !PT ;  /* 0x00000002b7027209 */ /* 0x000fe40007810000 */
[----:B------:R-:W-:Y:S02]  /*f170*/  FSEL R175, R175, -INF , !P0 ;  /* 0xff800000afaf7808 */ /* 0x000fe40004000000 */
[----:B------:R-:W-:Y:S02]  /*f180*/  FMNMX.FTZ R2, R174, R2, !PT ;  /* 0x00000002ae027209 */ /* 0x000fe40007810000 */
[----:B------:R-:W-:-:S02]  /*f190*/  LOP3.LUT R3, R13, UR15, R114, 0x96, !PT ;  /* 0x0000000f0d037c12 */ /* 0x000fc4000f8e9672 */
[----:B------:R-:W-:Y:S02]  /*f1a0*/  FMNMX.FTZ R4, R175, R2, !PT ;  /* 0x00000002af047209 */ /* 0x000fe40007810000 */
[----:B------:R-:W-:Y:S02]  /*f1b0*/  LOP3.LUT R2, R115, R250, RZ, 0x3c, !PT ;  /* 0x000000fa73027212 */ /* 0x000fe400078e3cff */
[----:B------:R-:W-:Y:S01]  /*f1c0*/  LOP3.LUT R5, R233, UR13, R12, 0x96, !PT ;  /* 0x0000000de9057c12 */ /* 0x000fe2000f8e960c */
[----:B------:R-:W2:Y:S01]  /*f1d0*/  SHFL.BFLY PT, R7, R4, 0x2, 0x1f ;  /* 0x0c401f0004077f89 */ /* 0x000ea200000e0000 */
[----:B------:R-:W-:Y:S01]  /*f1e0*/  LOP3.LUT R16, R39, UR7, R40, 0x96, !PT ;  /* 0x0000000727107c12 */ /* 0x000fe2000f8e9628 */
[----:B------:R-:W-:Y:S02]  /*f1f0*/  IMAD R74, R2, -0x2daee0ad, RZ ;  /* 0xd2511f53024a7824 */ /* 0x000fe400078e02ff */
[----:B------:R-:W-:Y:S01]  /*f200*/  IMAD.WIDE.U32 R2, R3, -0x2daee0ad, RZ ;  /* 0xd2511f5303027825 */ /* 0x000fe200078e00ff */
[----:B-1----:R-:W-:Y:S01]  /*f210*/  FMNMX.FTZ R0, R0, R6, !PT ;  /* 0x0000000600007209 */ /* 0x002fe20007810000 */
[----:B------:R-:W-:Y:S02]  /*f220*/  LDSM.16.MT88.4 R36, [R187+0x6800] ;  /* 0x00680000bb24783b */ /* 0x000fe40000004200 */
[----:B------:R-:W-:Y:S01]  /*f230*/  IMAD.WIDE.U32 R12, R5, -0x2daee0ad, RZ ;  /* 0xd2511f53050c7825 */ /* 0x000fe200078e00ff */
[----:B------:R-:W-:Y:S01]  /*f240*/  LOP3.LUT R3, R3, UR12, R74, 0x96, !PT ;  /* 0x0000000c03037c12 */ /* 0x000fe2000f8e964a */
[----:B------:R-:W1:Y:S03]  /*f250*/  SHFL.BFLY PT, R6, R0, 0x1, 0x1f ;  /* 0x0c201f0000067f89 */ /* 0x000e6600000e0000 */
[----:B------:R-:W-:Y:S01]  /*f260*/  LOP3.LUT R5, R13, UR10, R2, 0x96, !PT ;  /* 0x0000000a0d057c12 */ /* 0x000fe2000f8e9602 */
[----:B------:R-:W-:-:S04]  /*f270*/  IMAD.WIDE.U32 R2, R3, -0x326172a9, RZ ;  /* 0xcd9e8d5703027825 */ /* 0x000fc800078e00ff */
[----:B------:R-:W-:Y:S01]  /*f280*/  IMAD.WIDE.U32 R102, R5, -0x326172a9, RZ ;  /* 0xcd9e8d5705667825 */ /* 0x000fe200078e00ff */
[----:B------:R-:W-:-:S04]  /*f290*/  LOP3.LUT R3, R3, UR11, R232, 0x96, !PT ;  /* 0x0000000b03037c12 */ /* 0x000fc8000f8e96e8 */
[----:B------:R-:W-:Y:S01]  /*f2a0*/  LOP3.LUT R5, R103, UR9, R2, 0x96, !PT ;  /* 0x0000000967057c12 */ /* 0x000fe2000f8e9602 */
[----:B------:R-:W-:Y:S01]  /*f2b0*/  IMAD.WIDE.U32 R2, R3, -0x2daee0ad, RZ ;  /* 0xd2511f5303027825 */ /* 0x000fe200078e00ff */
[----:B--2---:R-:W-:-:S03]  /*f2c0*/  FMNMX.FTZ R4, R4, R7, !PT ;  /* 0x0000000704047209 */ /* 0x004fc60007810000 */
[----:B------:R-:W-:Y:S01]  /*f2d0*/  IMAD.WIDE.U32 R100, R5, -0x2daee0ad, RZ ;  /* 0xd2511f5305647825 */ /* 0x000fe200078e00ff */
[----:B------:R-:W-:Y:S01]  /*f2e0*/  LOP3.LUT R7, R3, UR8, R12, 0x96, !PT ;  /* 0x0000000803077c12 */ /* 0x000fe2000f8e960c */
[----:B------:R-:W2:Y:S03]  /*f2f0*/  SHFL.BFLY PT, R5, R4, 0x1, 0x1f ;  /* 0x0c201f0004057f89 */ /* 0x000ea600000e0000 */
[----:B------:R-:W-:Y:S01]  /*f300*/  LOP3.LUT R2, R101, UR6, R2, 0x96, !PT ;  /* 0x0000000665027c12 */ /* 0x000fe2000f8e9602 */
[----:B------:R-:W-:Y:S01]  /*f310*/  IMAD.WIDE.U32 R32, R7, -0x326172a9, RZ ;  /* 0xcd9e8d5707207825 */ /* 0x000fe200078e00ff */
[----:B-1----:R-:W-:-:S03]  /*f320*/  FMNMX.FTZ R72, R0, R6, !PT ;  /* 0x0000000600487209 */ /* 0x002fc60007810000 */
[----:B------:R-:W-:Y:S01]  /*f330*/  IMAD.WIDE.U32 R2, R2, -0x326172a9, RZ ;  /* 0xcd9e8d5702027825 */ /* 0x000fe200078e00ff */
[----:B------:R-:W-:-:S03]  /*f340*/  FSETP.NEU.FTZ.AND P1, PT, R72, -INF , PT ;  /* 0xff8000004800780b */ /* 0x000fc60003f3d000 */
[----:B------:R-:W-:Y:S01]  /*f350*/  FMUL.FTZ R0, R72, c[0x0][0x23c] ;  /* 0x00008f0048007a20 */ /* 0x000fe20000410000 */
[C---:B------:R-:W-:Y:S02]  /*f360*/  LOP3.LUT R6, R2.reuse, 0xffff, RZ, 0xc0, !PT ;  /* 0x0000ffff02067812 */ /* 0x040fe400078ec0ff */
[----:B------:R-:W-:Y:S02]  /*f370*/  LOP3.LUT R8, R2, 0xff, RZ, 0xc0, !PT ;  /* 0x000000ff02087812 */ /* 0x000fe400078ec0ff */
[----:B------:R-:W-:Y:S02]  /*f380*/  FSEL R0, R0, RZ, P1 ;  /* 0x000000ff00007208 */ /* 0x000fe40000800000 */
[----:B------:R-:W-:-:S04]  /*f390*/  SHF.R.U32.HI R6, RZ, 0x8, R6 ;  /* 0x00000008ff067819 */ /* 0x000fc80000011606 */
[----:B------:R-:W-:Y:S02]  /*f3a0*/  PRMT R12, R8, 0x5410, R6 ;  /* 0x00005410080c7816 */ /* 0x000fe40000000006 */
[----:B--2---:R-:W-:Y:S01]  /*f3b0*/  FMNMX.FTZ R71, R4, R5, !PT ;  /* 0x0000000504477209 */ /* 0x004fe20007810000 */
[----:B------:R-:W-:Y:S01]  /*f3c0*/  FFMA.FTZ R4, R24, c[0x0][0x23c], -R0 ;  /* 0x00008f0018047a23 */ /* 0x000fe20000010800 */
[--C-:B------:R-:W-:Y:S02]  /*f3d0*/  SHF.R.U32.HI R5, RZ, 0x10, R2.reuse ;  /* 0x00000010ff057819 */ /* 0x100fe40000011602 */
[----:B------:R-:W-:Y:S01]  /*f3e0*/  SHF.R.U32.HI R2, RZ, 0x18, R2 ;  /* 0x00000018ff027819 */ /* 0x000fe20000011602 */
[----:B------:R1:W-:Y:S01]  /*f3f0*/  MUFU.EX2 R170, R4 ;  /* 0x0000000400aa7308 */ /* 0x0003e20000000800 */
[----:B------:R-:W-:Y:S02]  /*f400*/  LOP3.LUT R5, R5, 0xff, RZ, 0xc0, !PT ;  /* 0x000000ff05057812 */ /* 0x000fe400078ec0ff */
[----:B------:R-:W-:-:S02]  /*f410*/  FSETP.NEU.FTZ.AND P0, PT, R71, -INF , PT ;  /* 0xff8000004700780b */ /* 0x000fc40003f1d000 */
        /* <DEDUP_REMOVED lines=25> */
[----:B------:R-:W-:Y:S02]  /*f5b0*/  FFMA.FTZ R2, R27, c[0x0][0x23c], -R8 ;  /* 0x00008f001b027a23 */ /* 0x000fe40000010808 */
[----:B------:R-:W-:Y:S02]  /*f5c0*/  LDSM.16.MT88.4 R24, [R188+0x6800] ;  /* 0x00680000bc18783b */ /* 0x000fe40000004200 */
[----:B------:R-:W-:Y:S01]  /*f5d0*/  FADD.FTZ R5, R223, -R3 ;  /* 0x80000003df057221 */ /* 0x000fe20000010000 */
[----:B--2---:R-:W-:Y:S01]  /*f5e0*/  F2FP.PACK_AB R3, R169, R252 ;  /* 0x000000fca903723e */ /* 0x004fe200000000ff */
[----:B------:R2:W-:Y:S01]  /*f5f0*/  MUFU.EX2 R166, R2 ;  /* 0x0000000200a67308 */ /* 0x0005e20000000800 */
[----:B------:R-:W-:-:S02]  /*f600*/  IMAD.MOV.U32 R223, RZ, RZ, R131 ;  /* 0x000000ffffdf7224 */ /* 0x000fc400078e0083 */
[----:B------:R-:W-:Y:S01]  /*f610*/  FMUL.FTZ R5, R5, c[0x0][0x23c] ;  /* 0x00008f0005057a20 */ /* 0x000fe20000410000 */
[----:B-1----:R-:W-:-:S04]  /*f620*/  FSEL R4, R72, RZ, P1 ;  /* 0x000000ff48047208 */ /* 0x002fc80000800000 */
[----:B------:R1:W4:Y:S01]  /*f630*/  MUFU.EX2 R65, R5 ;  /* 0x0000000500417308 */ /* 0x0003220000000800 */
[----:B------:R-:W-:Y:S02]  /*f640*/  FADD.FTZ R4, R224, -R4 ;  /* 0x80000004e0047221 */ /* 0x000fe40000010000 */
[----:B------:R-:W-:Y:S01]  /*f650*/  IMAD.MOV.U32 R224, RZ, RZ, R135 ;  /* 0x000000ffffe07224 */ /* 0x000fe200078e0087 */
[----:B--2---:R-:W-:Y:S01]  /*f660*/  HSET2.LE.AND R2, R12, R208, PT ;  /* 0x000000d00c027233 */ /* 0x004fe20003803000 */
[----:B------:R-:W-:-:S04]  /*f670*/  FMUL.FTZ R4, R4, c[0x0][0x23c] ;  /* 0x00008f0004047a20 */ /* 0x000fc80000410000 */
[----:B------:R-:W-:Y:S01]  /*f680*/  LOP3.LUT R14, R2, R3, RZ, 0xc0, !PT ;  /* 0x00000003020e7212 */ /* 0x000fe200078ec0ff */
[--C-:B------:R-:W-:Y:S01]  /*f690*/  HSET2.LE.AND R2, R11, R208.reuse, PT ;  /* 0x000000d00b027233 */ /* 0x100fe20003803000 */
[----:B---3--:R-:W-:Y:S01]  /*f6a0*/  F2FP.PACK_AB R3, R178, R179 ;  /* 0x000000b3b203723e */ /* 0x008fe200000000ff */
[----:B------:R2:W3:Y:S01]  /*f6b0*/  MUFU.EX2 R66, R4 ;  /* 0x0000000400427308 */ /* 0x0004e20000000800 */
[----:B-1----:R-:W-:Y:S02]  /*f6c0*/  FFMA.FTZ R5, R140, c[0x0][0x23c], -R9 ;  /* 0x00008f008c057a23 */ /* 0x002fe40000010809 */
[----:B------:R-:W-:Y:S01]  /*f6d0*/  LOP3.LUT R15, R2, R3, RZ, 0xc0, !PT ;  /* 0x00000003020f7212 */ /* 0x000fe200078ec0ff */
[--C-:B------:R-:W-:Y:S01]  /*f6e0*/  HSET2.LE.AND R2, R7, R208.reuse, PT ;  /* 0x000000d007027233 */ /* 0x100fe20003803000 */
[----:B------:R-:W-:Y:S01]  /*f6f0*/  F2FP.PACK_AB R3, R168, R170 ;  /* 0x000000aaa803723e */ /* 0x000fe200000000ff */
[----:B----4-:R-:W-:Y:S02]  /*f700*/  FMUL.FTZ R94, R94, R65 ;  /* 0x000000415e5e7220 */ /* 0x010fe40000410000 */
[----:B------:R1:W-:Y:S01]  /*f710*/  MUFU.EX2 R163, R5 ;  /* 0x0000000500a37308 */ /* 0x0003e20000000800 */
[----:B------:R-:W-:Y:S01]  /*f720*/  LOP3.LUT R12, R2, R3, RZ, 0xc0, !PT ;  /* 0x00000003020c7212 */ /* 0x000fe200078ec0ff */
[----:B------:R-:W-:Y:S01]  /*f730*/  HSET2.LE.AND R2, R6, R208, PT ;  /* 0x000000d006027233 */ /* 0x000fe20003803000 */
[----:B------:R-:W-:Y:S01]  /*f740*/  F2FP.PACK_AB R3, R166, R167 ;  /* 0x000000a7a603723e */ /* 0x000fe200000000ff */
[----:B------:R-:W-:-:S02]  /*f750*/  FMUL.FTZ R95, R95, R65 ;  /* 0x000000415f5f7220 */ /* 0x000fc40000410000 */
[----:B------:R-:W-:Y:S01]  /*f760*/  FMUL.FTZ R106, R106, R65 ;  /* 0x000000416a6a7220 */ /* 0x000fe20000410000 */
[----:B------:R-:W-:Y:S01]  /*f770*/  LOP3.LUT R13, R2, R3, RZ, 0xc0, !PT ;  /* 0x00000003020d7212 */ /* 0x000fe200078ec0ff */
[--C-:B------:R-:W-:Y:S02]  /*f780*/  FFMA.FTZ R2, R54, c[0x0][0x23c], -R9.reuse ;  /* 0x00008f0036027a23 */ /* 0x100fe40000010809 */
[--C-:B--2---:R-:W-:Y:S02]  /*f790*/  FFMA.FTZ R4, R55, c[0x0][0x23c], -R9.reuse ;  /* 0x00008f0037047a23 */ /* 0x104fe40000010809 */
[----:B------:R2:W-:Y:S01]  /*f7a0*/  MUFU.EX2 R165, R2 ;  /* 0x0000000200a57308 */ /* 0x0005e20000000800 */
[-C--:B---3--:R-:W-:Y:S02]  /*f7b0*/  FMUL.FTZ R92, R92, R66.reuse ;  /* 0x000000425c5c7220 */ /* 0x088fe40000410000 */
[----:B------:R-:W-:Y:S02]  /*f7c0*/  FMUL.FTZ R93, R93, R66 ;  /* 0x000000425d5d7220 */ /* 0x000fe40000410000 */
[----:B-1----:R-:W-:-:S02]  /*f7d0*/  FFMA.FTZ R5, R141, c[0x0][0x23c], -R9 ;  /* 0x00008f008d057a23 */ /* 0x002fc40000010809 */
[-C--:B------:R-:W-:Y:S01]  /*f7e0*/  FMUL.FTZ R104, R104, R66.reuse ;  /* 0x0000004268687220 */ /* 0x080fe20000410000 */
[----:B------:R1:W-:Y:S01]  /*f7f0*/  MUFU.EX2 R164, R4 ;  /* 0x0000000400a47308 */ /* 0x0003e20000000800 */
[-C--:B------:R-:W-:Y:S01]  /*f800*/  FMUL.FTZ R105, R105, R66.reuse ;  /* 0x0000004269697220 */ /* 0x080fe20000410000 */
[C---:B------:R-:W-:Y:S01]  /*f810*/  HMMA.16816.F32 R92, R12.reuse, R28, R92 ;  /* 0x0000001c0c5c723c */ /* 0x040fe2000000185c */
[-C--:B------:R-:W-:Y:S02]  /*f820*/  FMUL.FTZ R107, R107, R65.reuse ;  /* 0x000000416b6b7220 */ /* 0x080fe40000410000 */
[-C--:B------:R-:W-:Y:S02]  /*f830*/  FMUL.FTZ R76, R76, R66.reuse ;  /* 0x000000424c4c7220 */ /* 0x080fe40000410000 */
[-C--:B------:R-:W-:Y:S01]  /*f840*/  FMUL.FTZ R77, R77, R66.reuse ;  /* 0x000000424d4d7220 */ /* 0x080fe20000410000 */
[----:B------:R3:W4:Y:S01]  /*f850*/  MUFU.EX2 R162, R5 ;  /* 0x0000000500a27308 */ /* 0x0007220000000800 */
[----:B--2---:R-:W-:Y:S01]  /*f860*/  IMAD.WIDE.U32 R2, R16, -0x2daee0ad, RZ ;  /* 0xd2511f5310027825 */ /* 0x004fe200078e00ff */
[C---:B------:R-:W-:Y:S01]  /*f870*/  HMMA.16816.F32 R104, R12.reuse, R30, R104 ;  /* 0x0000001e0c68723c */ /* 0x040fe20000001868 */
[----:B------:R-:W-:Y:S02]  /*f880*/  LDSM.16.MT88.4 R28, [R186+0x6800] ;  /* 0x00680000ba1c783b */ /* 0x000fe40000004200 */
[-C--:B------:R-:W-:Y:S01]  /*f890*/  FMUL.FTZ R78, R78, R65.reuse ;  /* 0x000000414e4e7220 */ /* 0x080fe20000410000 */
[----:B------:R-:W-:Y:S01]  /*f8a0*/  SHF.R.U32.HI R7, RZ, 0x10, R2 ;  /* 0x00000010ff077819 */ /* 0x000fe20000011602 */
[-C--:B------:R-:W-:Y:S01]  /*f8b0*/  FMUL.FTZ R79, R79, R65.reuse ;  /* 0x000000414f4f7220 */ /* 0x080fe20000410000 */
[----:B-1----:R-:W-:Y:S01]  /*f8c0*/  LOP3.LUT R4, R3, UR16, R52, 0x96, !PT ;  /* 0x0000001003047c12 */ /* 0x002fe2000f8e9634 */
[-C--:B------:R-:W-:Y:S01]  /*f8d0*/  FMUL.FTZ R88, R88, R66.reuse ;  /* 0x0000004258587220 */ /* 0x080fe20000410000 */
[C---:B------:R-:W-:Y:S01]  /*f8e0*/  LOP3.LUT R3, R2.reuse, 0xffff, RZ, 0xc0, !PT ;  /* 0x0000ffff02037812 */ /* 0x040fe200078ec0ff */
[-C--:B------:R-:W-:Y:S01]  /*f8f0*/  FMUL.FTZ R89, R89, R66.reuse ;  /* 0x0000004259597220 */ /* 0x080fe20000410000 */
[----:B------:R-:W-:Y:S01]  /*f900*/  LOP3.LUT R11, R2, 0xff, RZ, 0xc0, !PT ;  /* 0x000000ff020b7812 */ /* 0x000fe200078ec0ff */
[-C--:B------:R-:W-:Y:S01]  /*f910*/  FMUL.FTZ R90, R90, R65.reuse ;  /* 0x000000415a5a7220 */ /* 0x080fe20000410000 */
[----:B------:R-:W-:Y:S01]  /*f920*/  SHF.R.U32.HI R16, RZ, 0x18, R2 ;  /* 0x00000018ff107819 */ /* 0x000fe20000011602 */
[-C--:B------:R-:W-:Y:S01]  /*f930*/  FMUL.FTZ R91, R91, R65.reuse ;  /* 0x000000415b5b7220 */ /* 0x080fe20000410000 */
[----:B------:R-:W-:Y:S01]  /*f940*/  SHF.R.U32.HI R6, RZ, 0x8, R3 ;  /* 0x00000008ff067819 */ /* 0x000fe20000011603 */
[--C-:B------:R-:W-:Y:S01]  /*f950*/  FFMA.FTZ R3, R146, c[0x0][0x23c], -R10.reuse ;  /* 0x00008f0092037a23 */ /* 0x100fe2000001080a */
[----:B------:R-:W-:Y:S01]  /*f960*/  LOP3.LUT R2, R7, 0xff, RZ, 0xc0, !PT ;  /* 0x000000ff07027812 */ /* 0x000fe200078ec0ff */
[----:B---3--:R-:W-:Y:S01]  /*f970*/  FFMA.FTZ R5, R142, c[0x0][0x23c], -R10 ;  /* 0x00008f008e057a23 */ /* 0x008fe2000001080a */
[----:B------:R-:W-:Y:S01]  /*f980*/  LOP3.LUT R17, R4, 0xff, RZ, 0xc0, !PT ;  /* 0x000000ff04117812 */ /* 0x000fe200078ec0ff */
[----:B------:R1:W-:Y:S01]  /*f990*/  MUFU.EX2 R159, R3 ;  /* 0x00000003009f7308 */ /* 0x0003e20000000800 */
[----:B------:R-:W-:Y:S01]  /*f9a0*/  PRMT R20, R2, 0x5410, R16 ;  /* 0x0000541002147816 */ /* 0x000fe20000000010 */
[-C--:B------:R-:W-:Y:S01]  /*f9b0*/  FMUL.FTZ R108, R108, R66.reuse ;  /* 0x000000426c6c7220 */ /* 0x080fe20000410000 */
[----:B------:R-:W-:Y:S01]  /*f9c0*/  LOP3.LUT R2, R4, 0xffff, RZ, 0xc0, !PT ;  /* 0x0000ffff04027812 */ /* 0x000fe200078ec0ff */
[-C--:B------:R-:W-:Y:S01]  /*f9d0*/  FMUL.FTZ R109, R109, R66.reuse ;  /* 0x000000426d6d7220 */ /* 0x080fe20000410000 */
[----:B------:R-:W-:Y:S01]  /*f9e0*/  SHF.R.U32.HI R16, RZ, 0x18, R4 ;  /* 0x00000018ff107819 */ /* 0x000fe20000011604 */
[-C--:B------:R-:W-:Y:S01]  /*f9f0*/  FMUL.FTZ R110, R110, R65.reuse ;  /* 0x000000416e6e7220 */ /* 0x080fe20000410000 */
[----:B------:R-:W-:Y:S01]  /*fa00*/  PRMT R11, R11, 0x5410, R6 ;  /* 0x000054100b0b7816 */ /* 0x000fe20000000006 */
[----:B------:R2:W-:Y:S01]  /*fa10*/  MUFU.EX2 R161, R5 ;  /* 0x0000000500a17308 */ /* 0x0005e20000000800 */
[----:B------:R-:W-:Y:S01]  /*fa20*/  SHF.R.U32.HI R7, RZ, 0x8, R2 ;  /* 0x00000008ff077819 */ /* 0x000fe20000011602 */
[----:B------:R-:W-:Y:S01]  /*fa30*/  FMUL.FTZ R111, R111, R65 ;  /* 0x000000416f6f7220 */ /* 0x000fe20000410000 */
[----:B------:R-:W-:Y:S01]  /*fa40*/  HMMA.16816.F32 R76, R12, R44, R76 ;  /* 0x0000002c0c4c723c */ /* 0x000fe2000000184c */
[----:B------:R-:W-:Y:S01]  /*fa50*/  HSET2.LE.AND R2, R11, R208, PT ;  /* 0x000000d00b027233 */ /* 0x000fe20003803000 */
[----:B------:R-:W-:-:S02]  /*fa60*/  FMUL.FTZ R120, R120, R66 ;  /* 0x0000004278787220 */ /* 0x000fc40000410000 */
[----:B------:R-:W-:Y:S01]  /*fa70*/  FMUL.FTZ R121, R121, R66 ;  /* 0x0000004279797220 */ /* 0x000fe20000410000 */
[----:B-1----:R-:W-:Y:S01]  /*fa80*/  SHF.R.U32.HI R3, RZ, 0x10, R4 ;  /* 0x00000010ff037819 */ /* 0x002fe20000011604 */
[----:B------:R-:W-:Y:S02]  /*fa90*/  FFMA.FTZ R4, R143, c[0x0][0x23c], -R10 ;  /* 0x00008f008f047a23 */ /* 0x000fe4000001080a */
[----:B------:R-:W-:Y:S01]  /*faa0*/  FMUL.FTZ R122, R122, R65 ;  /* 0x000000417a7a7220 */ /* 0x000fe20000410000 */
[----:B------:R-:W-:Y:S01]  /*fab0*/  LOP3.LUT R6, R3, 0xff, RZ, 0xc0, !PT ;  /* 0x000000ff03067812 */ /* 0x000fe200078ec0ff */
[----:B------:R1:W3:Y:S01]  /*fac0*/  MUFU.EX2 R160, R4 ;  /* 0x0000000400a07308 */ /* 0x0002e20000000800 */
[----:B----4-:R-:W-:Y:S01]  /*fad0*/  F2FP.PACK_AB R3, R162, R163 ;  /* 0x000000a3a203723e */ /* 0x010fe200000000ff */
[----:B------:R-:W-:Y:S01]  /*fae0*/  FMUL.FTZ R123, R123, R65 ;  /* 0x000000417b7b7220 */ /* 0x000fe20000410000 */
[----:B--2---:R-:W-:Y:S01]  /*faf0*/  PRMT R5, R6, 0x5410, R16 ;  /* 0x0000541006057816 */ /* 0x004fe20000000010 */
[----:B------:R-:W-:Y:S01]  /*fb00*/  HMMA.16816.F32 R88, R12, R46, R88 ;  /* 0x0000002e0c58723c */ /* 0x000fe20000001858 */
[----:B------:R-:W-:Y:S01]  /*fb10*/  LOP3.LUT R6, R2, R3, RZ, 0xc0, !PT ;  /* 0x0000000302067212 */ /* 0x000fe200078ec0ff */
[----:B------:R-:W-:-:S02]  /*fb20*/  FFMA.FTZ R2, R147, c[0x0][0x23c], -R10 ;  /* 0x00008f0093027a23 */ /* 0x000fc4000001080a */
[-C--:B------:R-:W-:Y:S02]  /*fb30*/  FMUL.FTZ R124, R124, R66.reuse ;  /* 0x000000427c7c7220 */ /* 0x080fe40000410000 */
[----:B------:R2:W4:Y:S01]  /*fb40*/  MUFU.EX2 R158, R2 ;  /* 0x00000002009e7308 */ /* 0x0005220000000800 */
[-C--:B------:R-:W-:Y:S01]  /*fb50*/  FMUL.FTZ R125, R125, R66.reuse ;  /* 0x000000427d7d7220 */ /* 0x080fe20000410000 */
[C---:B------:R-:W-:Y:S01]  /*fb60*/  HMMA.16816.F32 R44, R12.reuse, R48, R108 ;  /* 0x000000300c2c723c */ /* 0x040fe2000000186c */
[-C--:B------:R-:W-:Y:S02]  /*fb70*/  FMUL.FTZ R126, R126, R65.reuse ;  /* 0x000000417e7e7220 */ /* 0x080fe40000410000 */
[----:B------:R-:W-:Y:S01]  /*fb80*/  FMUL.FTZ R127, R127, R65 ;  /* 0x000000417f7f7220 */ /* 0x000fe20000410000 */
[----:B-1----:R-:W-:Y:S01]  /*fb90*/  PRMT R4, R17, 0x5410, R7 ;  /* 0x0000541011047816 */ /* 0x002fe20000000007 */
[-C--:B------:R-:W-:Y:S01]  /*fba0*/  FMUL.FTZ R136, R136, R66.reuse ;  /* 0x0000004288887220 */ /* 0x080fe20000410000 */
[----:B------:R-:W1:Y:S01]  /*fbb0*/  LDSM.16.MT88.4 R16, [R185+0x6800] ;  /* 0x00680000b910783b */ /* 0x000e620000004200 */
[----:B---3--:R-:W-:Y:S01]  /*fbc0*/  F2FP.PACK_AB R3, R160, R161 ;  /* 0x000000a1a003723e */ /* 0x008fe200000000ff */
[----:B------:R-:W-:Y:S01]  /*fbd0*/  HMMA.16816.F32 R52, R12, R50, R120 ;  /* 0x000000320c34723c */ /* 0x000fe20000001878 */
[----:B------:R-:W-:-:S02]  /*fbe0*/  FMUL.FTZ R137, R137, R66 ;  /* 0x0000004289897220 */ /* 0x000fc40000410000 */
[-C--:B------:R-:W-:Y:S02]  /*fbf0*/  FMUL.FTZ R138, R138, R65.reuse ;  /* 0x000000418a8a7220 */ /* 0x080fe40000410000 */
[----:B------:R-:W-:Y:S01]  /*fc00*/  FMUL.FTZ R139, R139, R65 ;  /* 0x000000418b8b7220 */ /* 0x000fe20000410000 */
[--C-:B--2---:R-:W-:Y:S02]  /*fc10*/  HSET2.LE.AND R2, R20, R208.reuse, PT ;  /* 0x000000d014027233 */ /* 0x104fe40003803000 */
[----:B------:R-:W-:Y:S03]  /*fc20*/  HMMA.16816.F32 R124, R12, R60, R124 ;  /* 0x0000003c0c7c723c */ /* 0x000fe6000000187c */
[----:B------:R-:W-:Y:S01]  /*fc30*/  LOP3.LUT R7, R2, R3, RZ, 0xc0, !PT ;  /* 0x0000000302077212 */ /* 0x000fe200078ec0ff */
[----:B------:R-:W-:Y:S01]  /*fc40*/  HSET2.LE.AND R2, R4, R208, PT ;  /* 0x000000d004027233 */ /* 0x000fe20003803000 */
[----:B------:R-:W-:-:S03]  /*fc50*/  F2FP.PACK_AB R3, R164, R165 ;  /* 0x000000a5a403723e */ /* 0x000fc600000000ff */
[----:B------:R-:W-:Y:S01]  /*fc60*/  HMMA.16816.F32 R136, R12, R62, R136 ;  /* 0x0000003e0c88723c */ /* 0x000fe20000001888 */
[----:B------:R-:W-:Y:S01]  /*fc70*/  LOP3.LUT R4, R2, R3, RZ, 0xc0, !PT ;  /* 0x0000000302047212 */ /* 0x000fe200078ec0ff */
[----:B------:R-:W-:Y:S01]  /*fc80*/  HSET2.LE.AND R2, R5, R208, PT ;  /* 0x000000d005027233 */ /* 0x000fe20003803000 */
[----:B----4-:R-:W-:-:S04]  /*fc90*/  F2FP.PACK_AB R3, R158, R159 ;  /* 0x0000009f9e03723e */ /* 0x010fc800000000ff */
[----:B------:R-:W-:Y:S01]  /*fca0*/  LOP3.LUT R5, R2, R3, RZ, 0xc0, !PT ;  /* 0x0000000302057212 */ /* 0x000fe200078ec0ff */
[----:B------:R-:W-:Y:S01]  /*fcb0*/  FFMA.FTZ R2, R56, c[0x0][0x23c], -R0 ;  /* 0x00008f0038027a23 */ /* 0x000fe20000010800 */
[----:B------:R-:W-:-:S05]  /*fcc0*/  LOP3.LUT R3, R33, UR7, R102, 0x96, !PT ;  /* 0x0000000721037c12 */ /* 0x000fca000f8e9666 */
[C---:B------:R-:W-:Y:S01]  /*fcd0*/  HMMA.16816.F32 R140, R4.reuse, R38, R148 ;  /* 0x00000026048c723c */ /* 0x040fe20000001894 */
[----:B------:R2:W-:Y:S07]  /*fce0*/  MUFU.EX2 R150, R2 ;  /* 0x0000000200967308 */ /* 0x0005ee0000000800 */
[C---:B-1----:R-:W-:Y:S07]  /*fcf0*/  HMMA.16816.F32 R48, R4.reuse, R16, R236 ;  /* 0x000000100430723c */ /* 0x042fee00000018ec */
[----:B------:R-:W-:Y:S01]  /*fd00*/  IMAD.MOV.U32 R238, RZ, RZ, R67 ;  /* 0x000000ffffee7224 */ /* 0x000fe200078e0043 */
[----:B------:R-:W-:Y:S01]  /*fd10*/  HMMA.16816.F32 R84, R4, R18, R84 ;  /* 0x000000120454723c */ /* 0x000fe20000001854 */
[----:B--2---:R-:W-:-:S02]  /*fd20*/  FFMA.FTZ R2, R41, c[0x0][0x23c], -R0 ;  /* 0x00008f0029027a23 */ /* 0x004fc40000010800 */
[----:B------:R-:W-:Y:S02]  /*fd30*/  IMAD.MOV.U32 R239, RZ, RZ, R113 ;  /* 0x000000ffffef7224 */ /* 0x000fe400078e0071 */
[----:B------:R1:W-:Y:S03]  /*fd40*/  MUFU.EX2 R151, R2 ;  /* 0x0000000200977308 */ /* 0x0003e60000000800 */
[C---:B------:R-:W-:Y:S08]  /*fd50*/  HMMA.16816.F32 R96, R4.reuse, R24, R96 ;  /* 0x000000180460723c */ /* 0x040ff00000001860 */
[----:B------:R-:W-:Y:S01]  /*fd60*/  HMMA.16816.F32 R80, R4, R26, R80 ;  /* 0x0000001a0450723c */ /* 0x000fe20000001850 */
[----:B-1----:R-:W-:-:S07]  /*fd70*/  FFMA.FTZ R2, R35, c[0x0][0x23c], -R0 ;  /* 0x00008f0023027a23 */ /* 0x002fce0000010800 */
[C---:B------:R-:W-:Y:S01]  /*fd80*/  HMMA.16816.F32 R108, R4.reuse, R28, R216 ;  /* 0x0000001c046c723c */ /* 0x040fe200000018d8 */
[----:B------:R1:W-:Y:S07]  /*fd90*/  MUFU.EX2 R154, R2 ;  /* 0x00000002009a7308 */ /* 0x0003ee0000000800 */
[C---:B------:R-:W-:Y:S08]  /*fda0*/  HMMA.16816.F32 R116, R4.reuse, R30, R116 ;  /* 0x0000001e0474723c */ /* 0x040ff00000001874 */
[----:B------:R-:W-:Y:S01]  /*fdb0*/  HMMA.16816.F32 R120, R4, R36, R212 ;  /* 0x000000240478723c */ /* 0x000fe200000018d4 */
[----:B-1----:R-:W-:-:S04]  /*fdc0*/  FFMA.FTZ R2, R34, c[0x0][0x23c], -R0 ;  /* 0x00008f0022027a23 */ /* 0x002fc80000010800 */
[----:B------:R1:W2:Y:S02]  /*fdd0*/  MUFU.EX2 R155, R2 ;  /* 0x00000002009b7308 */ /* 0x0002a40000000800 */
[--C-:B------:R-:W-:Y:S02]  /*fde0*/  FFMA.FTZ R4, R58, c[0x0][0x23c], -R8.reuse ;  /* 0x00008f003a047a23 */ /* 0x100fe40000010808 */
[----:B------:R-:W-:-:S04]  /*fdf0*/  FFMA.FTZ R5, R59, c[0x0][0x23c], -R8 ;  /* 0x00008f003b057a23 */ /* 0x000fc80000010808 */
[----:B------:R3:W-:Y:S01]  /*fe00*/  MUFU.EX2 R148, R4 ;  /* 0x0000000400947308 */ /* 0x0007e20000000800 */
[----:B-1----:R-:W-:-:S07]  /*fe10*/  IMAD.WIDE.U32 R2, R3, -0x2daee0ad, RZ ;  /* 0xd2511f5303027825 */ /* 0x002fce00078e00ff */
[----:B------:R1:W-:Y:S01]  /*fe20*/  MUFU.EX2 R177, R5 ;  /* 0x0000000500b17308 */ /* 0x0003e20000000800 */
[C---:B------:R-:W-:Y:S02]  /*fe30*/  LOP3.LUT R6, R2.reuse, 0xffff, RZ, 0xc0, !PT ;  /* 0x0000ffff02067812 */ /* 0x040fe400078ec0ff */
[----:B------:R-:W-:Y:S02]  /*fe40*/  LOP3.LUT R12, R2, 0xff, RZ, 0xc0, !PT ;  /* 0x000000ff020c7812 */ /* 0x000fe400078ec0ff */
[----:B---3--:R-:W-:Y:S01]  /*fe50*/  LOP3.LUT R4, R3, UR16, R100, 0x96, !PT ;  /* 0x0000001003047c12 */ /* 0x008fe2000f8e9664 */
[----:B------:R-:W-:Y:S01]  /*fe60*/  FFMA.FTZ R3, R57, c[0x0][0x23c], -R8 ;  /* 0x00008f0039037a23 */ /* 0x000fe20000010808 */
[--C-:B------:R-:W-:Y:S02]  /*fe70*/  SHF.R.U32.HI R7, RZ, 0x10, R2.reuse ;  /* 0x00000010ff077819 */ /* 0x100fe40000011602 */
[----:B------:R-:W-:Y:S01]  /*fe80*/  SHF.R.U32.HI R11, RZ, 0x18, R2 ;  /* 0x00000018ff0b7819 */ /* 0x000fe20000011602 */
[----:B------:R3:W4:Y:S01]  /*fe90*/  MUFU.EX2 R149, R3 ;  /* 0x0000000300957308 */ /* 0x0007220000000800 */
[----:B------:R-:W-:Y:S01]  /*fea0*/  IADD3 R2, R73, 0x1, RZ ;  /* 0x0000000149027810 */ /* 0x000fe20007ffe0ff */
[----:B-1----:R-:W-:-:S03]  /*feb0*/  FFMA.FTZ R5, R64, c[0x0][0x23c], -R8 ;  /* 0x00008f0040057a23 */ /* 0x002fc60000010808 */
[----:B------:R-:W-:Y:S02]  /*fec0*/  LOP3.LUT R14, R145, UR27, R2, 0x96, !PT ;  /* 0x0000001b910e7c12 */ /* 0x000fe4000f8e9602 */
[----:B------:R-:W-:Y:S01]  /*fed0*/  LOP3.LUT R2, R4, 0xffff, RZ, 0xc0, !PT ;  /* 0x0000ffff04027812 */ /* 0x000fe200078ec0ff */
[----:B------:R1:W5:Y:S02]  /*fee0*/  MUFU.EX2 R176, R5 ;  /* 0x0000000500b07308 */ /* 0x0003640000000800 */
[----:B------:R-:W-:Y:S01]  /*fef0*/  IMAD.WIDE.U32 R14, R14, -0x326172a9, RZ ;  /* 0xcd9e8d570e0e7825 */ /* 0x000fe200078e00ff */
[----:B---3--:R-:W-:Y:S02]  /*ff00*/  SHF.R.U32.HI R3, RZ, 0x8, R6 ;  /* 0x00000008ff037819 */ /* 0x008fe40000011606 */
[----:B------:R-:W-:Y:S02]  /*ff10*/  LOP3.LUT R6, R7, 0xff, RZ, 0xc0, !PT ;  /* 0x000000ff07067812 */ /* 0x000fe400078ec0ff */
[----:B------:R-:W-:-:S02]  /*ff20*/  PRMT R7, R12, 0x5410, R3 ;  /* 0x000054100c077816 */ /* 0x000fc40000000003 */
[--C-:B------:R-:W-:Y:S02]  /*ff30*/  SHF.R.U32.HI R3, RZ, 0x10, R4.reuse ;  /* 0x00000010ff037819 */ /* 0x100fe40000011604 */
[----:B------:R-:W-:Y:S02]  /*ff40*/  PRMT R12, R6, 0x5410, R11 ;  /* 0x00005410060c7816 */ /* 0x000fe4000000000b */
[----:B------:R-:W-:Y:S02]  /*ff50*/  LOP3.LUT R11, R4, 0xff, RZ, 0xc0, !PT ;  /* 0x000000ff040b7812 */ /* 0x000fe400078ec0ff */
[----:B------:R-:W-:Y:S02]  /*ff60*/  SHF.R.U32.HI R6, RZ, 0x18, R4 ;  /* 0x00000018ff067819 */ /* 0x000fe40000011604 */
[----:B-1----:R-:W-:Y:S01]  /*ff70*/  SHF.R.U32.HI R5, RZ, 0x8, R2 ;  /* 0x00000008ff057819 */ /* 0x002fe20000011602 */
[----:B------:R-:W-:Y:S01]  /*ff80*/  HSET2.LE.AND R2, R7, R208, PT ;  /* 0x000000d007027233 */ /* 0x000fe20003803000 */
[----:B------:R-:W-:-:S02]  /*ff90*/  LOP3.LUT R4, R3, 0xff, RZ, 0xc0, !PT ;  /* 0x000000ff03047812 */ /* 0x000fc400078ec0ff */
[----:B------:R-:W-:Y:S02]  /*ffa0*/  PRMT R7, R11, 0x5410, R5 ;  /* 0x000054100b077816 */ /* 0x000fe40000000005 */
[----:B--2---:R-:W-:Y:S02]  /*ffb0*/  F2FP.PACK_AB R3, R155, R154 ;  /* 0x0000009a9b03723e */ /* 0x004fe400000000ff */
[----:B------:R-:W-:Y:S01]  /*ffc0*/  PRMT R5, R4, 0x5410, R6 ;  /* 0x0000541004057816 */ /* 0x000fe20000000006 */
[--C-:B------:R-:W-:Y:S01]  /*ffd0*/  HSET2.LE.AND R4, R7, R208.reuse, PT ;  /* 0x000000d007047233 */ /* 0x100fe20003803000 */
[----:B------:R-:W-:Y:S01]  /*ffe0*/  LOP3.LUT R6, R2, R3, RZ, 0xc0, !PT ;  /* 0x0000000302067212 */ /* 0x000fe200078ec0ff */
[--C-:B------:R-:W-:Y:S01]  /*fff0*/  HSET2.LE.AND R2, R12, R208.reuse, PT ;  /* 0x000000d00c027233 */ /* 0x100fe20003803000 */
[----:B----4-:R-:W-:Y:S01]  /*10000*/  F2FP.PACK_AB R3, R177, R149 ;  /* 0x00000095b103723e */ /* 0x010fe200000000ff */
[----:B------:R-:W-:Y:S01]  /*10010*/  HSET2.LE.AND R11, R5, R208, PT ;  /* 0x000000d0050b7233 */ /* 0x000fe20003803000 */
[----:B------:R-:W-:-:S02]  /*10020*/  F2FP.PACK_AB R5, R151, R150 ;  /* 0x000000969705723e */ /* 0x000fc400000000ff */
[----:B-----5:R-:W-:Y:S02]  /*10030*/  F2FP.PACK_AB R12, R176, R148 ;  /* 0x00000094b00c723e */ /* 0x020fe400000000ff */
[----:B------:R-:W-:Y:S02]  /*10040*/  LOP3.LUT R7, R2, R3, RZ, 0xc0, !PT ;  /* 0x0000000302077212 */ /* 0x000fe400078ec0ff */
[----:B------:R-:W-:Y:S02]  /*10050*/  LOP3.LUT R4, R4, R5, RZ, 0xc0, !PT ;  /* 0x0000000504047212 */ /* 0x000fe400078ec0ff */
[----:B------:R-:W-:Y:S02]  /*10060*/  LOP3.LUT R5, R11, R12, RZ, 0xc0, !PT ;  /* 0x0000000c0b057212 */ /* 0x000fe400078ec0ff */
[----:B------:R-:W-:Y:S02]  /*10070*/  LOP3.LUT R2, R15, UR15, R156, 0x96, !PT ;  /* 0x0000000f0f027c12 */ /* 0x000fe4000f8e969c */
[----:B------:R-:W-:-:S02]  /*10080*/  LOP3.LUT R11, R43, UR13, R14, 0x96, !PT ;  /* 0x0000000d2b0b7c12 */ /* 0x000fc4000f8e960e */
[----:B------:R-:W-:Y:S01]  /*10090*/  LOP3.LUT R14, R233, UR13, R14, 0x96, !PT ;  /* 0x0000000de90e7c12 */ /* 0x000fe2000f8e960e */
[----:B------:R-:W-:Y:S01]  /*100a0*/  IMAD.WIDE.U32 R2, R2, -0x2daee0ad, RZ ;  /* 0xd2511f5302027825 */ /* 0x000fe200078e00ff */
[----:B------:R-:W-:Y:S03]  /*100b0*/  HMMA.16816.F32 R76, R4, R16, R76 ;  /* 0x00000010044c723c */ /* 0x000fe6000000184c */
[----:B------:R-:W-:Y:S01]  /*100c0*/  IMAD.WIDE.U32 R12, R11, -0x2daee0ad, RZ ;  /* 0xd2511f530b0c7825 */ /* 0x000fe200078e00ff */
[----:B------:R-:W-:-:S03]  /*100d0*/  LOP3.LUT R3, R3, UR12, R68, 0x96, !PT ;  /* 0x0000000c03037c12 */ /* 0x000fc6000f8e9644 */
[----:B------:R-:W-:Y:S01]  /*100e0*/  FFMA.FTZ R16, R209, c[0x0][0x23c], -R9 ;  /* 0x00008f00d1107a23 */ /* 0x000fe20000010809 */
[----:B------:R-:W-:Y:S01]  /*100f0*/  LOP3.LUT R11, R13, UR10, R2, 0x96, !PT ;  /* 0x0000000a0d0b7c12 */ /* 0x000fe2000f8e9602 */
[----:B------:R-:W-:Y:S01]  /*10100*/  IMAD.WIDE.U32 R2, R3, -0x326172a9, RZ ;  /* 0xcd9e8d5703027825 */ /* 0x000fe200078e00ff */
[----:B------:R-:W-:Y:S01]  /*10110*/  HMMA.16816.F32 R88, R4, R18, R88 ;  /* 0x000000120458723c */ /* 0x000fe20000001858 */
[----:B------:R-:W-:Y:S02]  /*10120*/  MUFU.EX2 R147, R16 ;  /* 0x0000001000937308 */ /* 0x000fe40000000800 */
[----:B------:R-:W-:Y:S01]  /*10130*/  IMAD.WIDE.U32 R40, R11, -0x326172a9, RZ ;  /* 0xcd9e8d570b287825 */ /* 0x000fe200078e00ff */
[----:B------:R-:W-:-:S03]  /*10140*/  LOP3.LUT R3, R3, UR11, R42, 0x96, !PT ;  /* 0x0000000b03037c12 */ /* 0x000fc6000f8e962a */
[----:B------:R-:W-:Y:S01]  /*10150*/  FFMA.FTZ R13, R210, c[0x0][0x23c], -R9 ;  /* 0x00008f00d20d7a23 */ /* 0x000fe20000010809 */
[----:B------:R-:W-:Y:S01]  /*10160*/  LOP3.LUT R11, R41, UR9, R2, 0x96, !PT ;  /* 0x00000009290b7c12 */ /* 0x000fe2000f8e9602 */
[----:B------:R-:W-:Y:S01]  /*10170*/  IMAD.WIDE.U32 R2, R3, -0x2daee0ad, RZ ;  /* 0xd2511f5303027825 */ /* 0x000fe200078e00ff */
[----:B------:R-:W-:Y:S01]  /*10180*/  HMMA.16816.F32 R92, R4, R24, R92 ;  /* 0x00000018045c723c */ /* 0x000fe2000000185c */
[----:B------:R1:W-:Y:S02]  /*10190*/  MUFU.EX2 R145, R13 ;  /* 0x0000000d00917308 */ /* 0x0003e40000000800 */
[----:B------:R-:W-:Y:S01]  /*101a0*/  IMAD.WIDE.U32 R34, R11, -0x2daee0ad, RZ ;  /* 0xd2511f530b227825 */ /* 0x000fe200078e00ff */
[----:B------:R-:W-:-:S03]  /*101b0*/  LOP3.LUT R3, R3, UR8, R12, 0x96, !PT ;  /* 0x0000000803037c12 */ /* 0x000fc6000f8e960c */
[----:B------:R-:W-:Y:S01]  /*101c0*/  FFMA.FTZ R11, R225, c[0x0][0x23c], -R9 ;  /* 0x00008f00e10b7a23 */ /* 0x000fe20000010809 */
[----:B------:R-:W-:Y:S01]  /*101d0*/  LOP3.LUT R2, R35, UR6, R2, 0x96, !PT ;  /* 0x0000000623027c12 */ /* 0x000fe2000f8e9602 */
[----:B------:R-:W-:Y:S01]  /*101e0*/  IMAD.WIDE.U32 R32, R3, -0x326172a9, RZ ;  /* 0xcd9e8d5703207825 */ /* 0x000fe200078e00ff */
[----:B------:R-:W-:Y:S01]  /*101f0*/  HMMA.16816.F32 R60, R4, R26, R104 ;  /* 0x0000001a043c723c */ /* 0x000fe20000001868 */
[----:B------:R2:W-:Y:S01]  /*10200*/  MUFU.EX2 R144, R11 ;  /* 0x0000000b00907308 */ /* 0x0005e20000000800 */
[----:B------:R-:W3:Y:S01]  /*10210*/  LDSM.16.MT88.4 R24, [R185+0x7000] ;  /* 0x00700000b918783b */ /* 0x000ee20000004200 */
[----:B------:R-:W-:-:S03]  /*10220*/  IMAD.WIDE.U32 R2, R2, -0x326172a9, RZ ;  /* 0xcd9e8d5702027825 */ /* 0x000fc600078e00ff */
[----:B------:R-:W-:Y:S01]  /*10230*/  LDSM.16.MT88.4 R104, [R188+0x7800] ;  /* 0x00780000bc68783b */ /* 0x000fe20000004200 */
[----:B-1----:R-:W-:Y:S01]  /*10240*/  FFMA.FTZ R13, R211, c[0x0][0x23c], -R9 ;  /* 0x00008f00d30d7a23 */ /* 0x002fe20000010809 */
[----:B------:R-:W-:Y:S01]  /*10250*/  LOP3.LUT R20, R2, 0xff, RZ, 0xc0, !PT ;  /* 0x000000ff02147812 */ /* 0x000fe200078ec0ff */
[----:B------:R-:W-:Y:S01]  /*10260*/  FFMA.FTZ R12, R229, c[0x0][0x23c], -R10 ;  /* 0x00008f00e50c7a23 */ /* 0x000fe2000001080a */
[----:B------:R-:W-:Y:S01]  /*10270*/  SHF.R.U32.HI R17, RZ, 0x18, R2 ;  /* 0x00000018ff117819 */ /* 0x000fe20000011602 */
[----:B------:R1:W-:Y:S01]  /*10280*/  MUFU.EX2 R146, R13 ;  /* 0x0000000d00927308 */ /* 0x0003e20000000800 */
[----:B------:R-:W-:Y:S01]  /*10290*/  HMMA.16816.F32 R44, R4, R28, R44 ;  /* 0x0000001c042c723c */ /* 0x000fe2000000182c */
[----:B--2---:R-:W-:-:S06]  /*102a0*/  FFMA.FTZ R11, R228, c[0x0][0x23c], -R10 ;  /* 0x00008f00e40b7a23 */ /* 0x004fcc000001080a */
[----:B------:R-:W-:Y:S01]  /*102b0*/  MUFU.EX2 R68, R12 ;  /* 0x0000000c00447308 */ /* 0x000fe20000000800 */
[C---:B------:R-:W-:Y:S01]  /*102c0*/  HMMA.16816.F32 R52, R4.reuse, R30, R52 ;  /* 0x0000001e0434723c */ /* 0x040fe20000001834 */
[----:B------:R-:W2:Y:S06]  /*102d0*/  LDSM.16.MT88.4 R28, [R188+0x7000] ;  /* 0x00700000bc1c783b */ /* 0x000eac0000004200 */
[----:B------:R4:W5:Y:S01]  /*102e0*/  MUFU.EX2 R73, R11 ;  /* 0x0000000b00497308 */ /* 0x0009620000000800 */
[----:B-1----:R-:W-:Y:S01]  /*102f0*/  SHF.R.U32.HI R13, RZ, 0x10, R2 ;  /* 0x00000010ff0d7819 */ /* 0x002fe20000011602 */
[----:B------:R-:W-:Y:S03]  /*10300*/  HMMA.16816.F32 R124, R4, R36, R124 ;  /* 0x00000024047c723c */ /* 0x000fe6000000187c */
[----:B------:R-:W-:-:S05]  /*10310*/  LOP3.LUT R13, R13, 0xff, RZ, 0xc0, !PT ;  /* 0x000000ff0d0d7812 */ /* 0x000fca00078ec0ff */
[----:B------:R-:W-:Y:S01]  /*10320*/  HMMA.16816.F32 R136, R4, R38, R136 ;  /* 0x000000260488723c */ /* 0x000fe20000001888 */
[----:B------:R-:W-:Y:S01]  /*10330*/  LDSM.16.MT88.4 R36, [R187+0x7000] ;  /* 0x00700000bb24783b */ /* 0x000fe20000004200 */
[----:B----4-:R-:W-:Y:S02]  /*10340*/  LOP3.LUT R11, R3, UR17, R32, 0x96, !PT ;  /* 0x00000011030b7c12 */ /* 0x010fe4000f8e9620 */
[----:B------:R-:W-:Y:S01]  /*10350*/  LOP3.LUT R3, R2, 0xffff, RZ, 0xc0, !PT ;  /* 0x0000ffff02037812 */ /* 0x000fe200078ec0ff */
[----:B------:R-:W-:Y:S01]  /*10360*/  FFMA.FTZ R2, R226, c[0x0][0x23c], -R10 ;  /* 0x00008f00e2027a23 */ /* 0x000fe2000001080a */
[C---:B------:R-:W-:Y:S02]  /*10370*/  LOP3.LUT R16, R11.reuse, 0xffff, RZ, 0xc0, !PT ;  /* 0x0000ffff0b107812 */ /* 0x040fe400078ec0ff */
[----:B------:R-:W-:Y:S01]  /*10380*/  LOP3.LUT R19, R11, 0xff, RZ, 0xc0, !PT ;  /* 0x000000ff0b137812 */ /* 0x000fe200078ec0ff */
[----:B------:R1:W-:Y:S01]  /*10390*/  MUFU.EX2 R67, R2 ;  /* 0x0000000200437308 */ /* 0x0003e20000000800 */
[----:B------:R-:W-:-:S02]  /*103a0*/  SHF.R.U32.HI R12, RZ, 0x10, R11 ;  /* 0x00000010ff0c7819 */ /* 0x000fc4000001160b */
[----:B------:R-:W-:Y:S02]  /*103b0*/  SHF.R.U32.HI R16, RZ, 0x8, R16 ;  /* 0x00000008ff107819 */ /* 0x000fe40000011610 */
[----:B------:R-:W-:Y:S02]  /*103c0*/  SHF.R.U32.HI R18, RZ, 0x18, R11 ;  /* 0x00000018ff127819 */ /* 0x000fe4000001160b */
[----:B------:R-:W-:Y:S02]  /*103d0*/  LOP3.LUT R11, R12, 0xff, RZ, 0xc0, !PT ;  /* 0x000000ff0c0b7812 */ /* 0x000fe400078ec0ff */
[----:B-----5:R-:W-:Y:S02]  /*103e0*/  F2FP.PACK_AB R6, R68, R73 ;  /* 0x000000494406723e */ /* 0x020fe400000000ff */
[----:B------:R-:W-:Y:S02]  /*103f0*/  PRMT R11, R11, 0x5410, R18 ;  /* 0x000054100b0b7816 */ /* 0x000fe40000000012 */
[----:B-1----:R-:W-:Y:S01]  /*10400*/  SHF.R.U32.HI R2, RZ, 0x8, R3 ;  /* 0x00000008ff027819 */ /* 0x002fe20000011603 */
[----:B------:R-:W-:-:S02]  /*10410*/  FFMA.FTZ R3, R227, c[0x0][0x23c], -R10 ;  /* 0x00008f00e3037a23 */ /* 0x000fc4000001080a */
[--C-:B------:R-:W-:Y:S01]  /*10420*/  HSET2.LE.AND R5, R11, R208.reuse, PT ;  /* 0x000000d00b057233 */ /* 0x100fe20003803000 */
[----:B------:R-:W-:Y:S01]  /*10430*/  F2FP.PACK_AB R11, R144, R146 ;  /* 0x00000092900b723e */ /* 0x000fe200000000ff */
[----:B------:R1:W4:Y:S01]  /*10440*/  MUFU.EX2 R171, R3 ;  /* 0x0000000300ab7308 */ /* 0x0003220000000800 */
[----:B------:R-:W-:Y:S02]  /*10450*/  PRMT R2, R20, 0x5410, R2 ;  /* 0x0000541014027816 */ /* 0x000fe40000000002 */
[----:B------:R-:W5:Y:S01]  /*10460*/  LDSM.16.MT88.4 R20, [R186+0x7000] ;  /* 0x00700000ba14783b */ /* 0x000f620000004200 */
[----:B------:R-:W-:Y:S02]  /*10470*/  LOP3.LUT R5, R5, R6, RZ, 0xc0, !PT ;  /* 0x0000000605057212 */ /* 0x000fe400078ec0ff */
[----:B------:R-:W-:-:S05]  /*10480*/  HSET2.LE.AND R7, R2, R208, PT ;  /* 0x000000d002077233 */ /* 0x000fca0003803000 */
[----:B------:R-:W-:Y:S01]  /*10490*/  LOP3.LUT R6, R7, R11, RZ, 0xc0, !PT ;  /* 0x0000000b07067212 */ /* 0x000fe200078ec0ff */
[----:B------:R-:W-:Y:S01]  /*104a0*/  FFMA.FTZ R11, R75, c[0x0][0x23c], -R0 ;  /* 0x00008f004b0b7a23 */ /* 0x000fe20000010800 */
[----:B-1----:R-:W-:-:S03]  /*104b0*/  PRMT R3, R13, 0x5410, R17 ;  /* 0x000054100d037816 */ /* 0x002fc60000000011 */
[----:B------:R1:W-:Y:S01]  /*104c0*/  MUFU.EX2 R57, R11 ;  /* 0x0000000b00397308 */ /* 0x0003e20000000800 */
[----:B------:R-:W-:Y:S01]  /*104d0*/  PRMT R13, R19, 0x5410, R16 ;  /* 0x00005410130d7816 */ /* 0x000fe20000000010 */
[----:B------:R-:W-:Y:S01]  /*104e0*/  HSET2.LE.AND R12, R3, R208, PT ;  /* 0x000000d0030c7233 */ /* 0x000fe20003803000 */
[----:B------:R-:W-:-:S03]  /*104f0*/  F2FP.PACK_AB R3, R145, R147 ;  /* 0x000000939103723e */ /* 0x000fc600000000ff */
[----:B------:R-:W-:Y:S01]  /*10500*/  HSET2.LE.AND R2, R13, R208, PT ;  /* 0x000000d00d027233 */ /* 0x000fe20003803000 */
[----:B----4-:R-:W-:-:S04]  /*10510*/  F2FP.PACK_AB R13, R171, R67 ;  /* 0x00000043ab0d723e */ /* 0x010fc800000000ff */
[----:B------:R-:W-:Y:S02]  /*10520*/  LOP3.LUT R4, R2, R3, RZ, 0xc0, !PT ;  /* 0x0000000302047212 */ /* 0x000fe400078ec0ff */
[----:B------:R-:W-:Y:S01]  /*10530*/  LOP3.LUT R2, R15, UR15, R114, 0x96, !PT ;  /* 0x0000000f0f027c12 */ /* 0x000fe2000f8e9672 */
[----:B------:R-:W-:Y:S01]  /*10540*/  IMAD.WIDE.U32 R14, R14, -0x2daee0ad, RZ ;  /* 0xd2511f530e0e7825 */ /* 0x000fe200078e00ff */
[----:B------:R-:W-:-:S03]  /*10550*/  LOP3.LUT R7, R12, R13, RZ, 0xc0, !PT ;  /* 0x0000000d0c077212 */ /* 0x000fc600078ec0ff */
[----:B------:R-:W-:-:S04]  /*10560*/  IMAD.WIDE.U32 R2, R2, -0x2daee0ad, RZ ;  /* 0xd2511f5302027825 */ /* 0x000fc800078e00ff */
[----:B------:R-:W-:Y:S01]  /*10570*/  FFMA.FTZ R12, R112, c[0x0][0x23c], -R0 ;  /* 0x00008f00700c7a23 */ /* 0x000fe20000010800 */
[----:B-1----:R-:W-:Y:S01]  /*10580*/  LOP3.LUT R11, R15, UR10, R2, 0x96, !PT ;  /* 0x0000000a0f0b7c12 */ /* 0x002fe2000f8e9602 */
[----:B---3--:R-:W-:Y:S01]  /*10590*/  HMMA.16816.F32 R48, R4, R24, R48 ;  /* 0x000000180430723c */ /* 0x008fe20000001830 */
[----:B------:R-:W-:Y:S01]  /*105a0*/  LOP3.LUT R3, R3, UR12, R74, 0x96, !PT ;  /* 0x0000000c03037c12 */ /* 0x000fe2000f8e964a */
[----:B------:R1:W-:Y:S02]  /*105b0*/  MUFU.EX2 R58, R12 ;  /* 0x0000000c003a7308 */ /* 0x0003e40000000800 */
[----:B------:R-:W-:-:S04]  /*105c0*/  IMAD.WIDE.U32 R156, R11, -0x326172a9, RZ ;  /* 0xcd9e8d570b9c7825 */ /* 0x000fc800078e00ff */
[----:B------:R-:W-:Y:S01]  /*105d0*/  IMAD.WIDE.U32 R2, R3, -0x326172a9, RZ ;  /* 0xcd9e8d5703027825 */ /* 0x000fe200078e00ff */
[----:B------:R-:W-:Y:S03]  /*105e0*/  HMMA.16816.F32 R84, R4, R26, R84 ;  /* 0x0000001a0454723c */ /* 0x000fe60000001854 */
[----:B------:R-:W-:Y:S01]  /*105f0*/  FFMA.FTZ R11, R128, c[0x0][0x23c], -R0 ;  /* 0x00008f00800b7a23 */ /* 0x000fe20000010800 */
[----:B------:R-:W-:-:S03]  /*10600*/  LOP3.LUT R3, R3, UR11, R232, 0x96, !PT ;  /* 0x0000000b03037c12 */ /* 0x000fc6000f8e96e8 */
[----:B------:R3:W-:Y:S01]  /*10610*/  MUFU.EX2 R59, R11 ;  /* 0x0000000b003b7308 */ /* 0x0007e20000000800 */
[----:B--2---:R-:W-:Y:S01]  /*10620*/  HMMA.16816.F32 R96, R4, R28, R96 ;  /* 0x0000001c0460723c */ /* 0x004fe20000001860 */
[----:B-1----:R-:W-:-:S06]  /*10630*/  FFMA.FTZ R12, R129, c[0x0][0x23c], -R0 ;  /* 0x00008f00810c7a23 */ /* 0x002fcc0000010800 */
[----:B------:R1:W2:Y:S01]  /*10640*/  MUFU.EX2 R64, R12 ;  /* 0x0000000c00407308 */ /* 0x0002a20000000800 */
[----:B------:R-:W-:Y:S01]  /*10650*/  HMMA.16816.F32 R100, R4, R30, R80 ;  /* 0x0000001e0464723c */ /* 0x000fe20000001850 */
[----:B---3--:R-:W-:Y:S01]  /*10660*/  LOP3.LUT R11, R157, UR9, R2, 0x96, !PT ;  /* 0x000000099d0b7c12 */ /* 0x008fe2000f8e9602 */
[----:B------:R-:W-:-:S06]  /*10670*/  IMAD.WIDE.U32 R2, R3, -0x2daee0ad, RZ ;  /* 0xd2511f5303027825 */ /* 0x000fcc00078e00ff */
[----:B-----5:R-:W-:Y:S01]  /*10680*/  HMMA.16816.F32 R112, R4, R20, R108 ;  /* 0x000000140470723c */ /* 0x020fe2000000186c */
[----:B------:R-:W-:Y:S01]  /*10690*/  IMAD.WIDE.U32 R74, R11, -0x2daee0ad, RZ ;  /* 0xd2511f530b4a7825 */ /* 0x000fe200078e00ff */
[----:B-1----:R-:W-:-:S03]  /*106a0*/  LOP3.LUT R12, R3, UR8, R14, 0x96, !PT ;  /* 0x00000008030c7c12 */ /* 0x002fc6000f8e960e */
[----:B------:R-:W-:Y:S01]  /*106b0*/  FFMA.FTZ R11, R130, c[0x0][0x23c], -R8 ;  /* 0x00008f00820b7a23 */ /* 0x000fe20000010808 */
[----:B------:R-:W-:Y:S02]  /*106c0*/  LOP3.LUT R2, R75, UR6, R2, 0x96, !PT ;  /* 0x000000064b027c12 */ /* 0x000fe4000f8e9602 */
[----:B------:R-:W-:Y:S01]  /*106d0*/  HMMA.16816.F32 R116, R4, R22, R116 ;  /* 0x000000160474723c */ /* 0x000fe20000001874 */
[----:B------:R-:W-:Y:S01]  /*106e0*/  IMAD.MOV.U32 R75, RZ, RZ, R220 ;  /* 0x000000ffff4b7224 */ /* 0x000fe200078e00dc */
[----:B------:R1:W-:Y:S01]  /*106f0*/  MUFU.EX2 R42, R11 ;  /* 0x0000000b002a7308 */ /* 0x0003e20000000800 */
[----:B------:R-:W-:-:S04]  /*10700*/  IMAD.WIDE.U32 R18, R12, -0x326172a9, RZ ;  /* 0xcd9e8d570c127825 */ /* 0x000fc800078e00ff */
[----:B------:R-:W-:Y:S01]  /*10710*/  IMAD.WIDE.U32 R2, R2, -0x326172a9, RZ ;  /* 0xcd9e8d5702027825 */ /* 0x000fe200078e00ff */
[----:B------:R-:W-:Y:S01]  /*10720*/  HMMA.16816.F32 R128, R4, R36, R120 ;  /* 0x000000240480723c */ /* 0x000fe20000001878 */
[----:B------:R-:W-:Y:S03]  /*10730*/  LDSM.16.MT88.4 R120, [R186+0x7800] ;  /* 0x00780000ba78783b */ /* 0x000fe60000004200 */
[----:B------:R-:W-:-:S04]  /*10740*/  SHF.R.U32.HI R12, RZ, 0x18, R2 ;  /* 0x00000018ff0c7819 */ /* 0x000fc80000011602 */
[----:B------:R-:W-:Y:S01]  /*10750*/  HMMA.16816.F32 R140, R4, R38, R140 ;  /* 0x00000026048c723c */ /* 0x000fe2000000188c */
[----:B-1----:R-:W-:-:S04]  /*10760*/  FFMA.FTZ R11, R132, c[0x0][0x23c], -R8 ;  /* 0x00008f00840b7a23 */ /* 0x002fc80000010808 */
[----:B------:R1:W-:Y:S02]  /*10770*/  MUFU.EX2 R43, R11 ;  /* 0x0000000b002b7308 */ /* 0x0003e40000000800 */
[----:B------:R-:W-:Y:S01]  /*10780*/  LOP3.LUT R6, R2, 0xffff, RZ, 0xc0, !PT ;  /* 0x0000ffff02067812 */ /* 0x000fe200078ec0ff */
[----:B------:R-:W-:Y:S01]  /*10790*/  FFMA.FTZ R4, R133, c[0x0][0x23c], -R8 ;  /* 0x00008f0085047a23 */ /* 0x000fe20000010808 */
[----:B------:R-:W-:Y:S02]  /*107a0*/  SHF.R.U32.HI R5, RZ, 0x10, R2 ;  /* 0x00000010ff057819 */ /* 0x000fe40000011602 */
[----:B------:R-:W-:Y:S02]  /*107b0*/  SHF.R.U32.HI R6, RZ, 0x8, R6 ;  /* 0x00000008ff067819 */ /* 0x000fe40000011606 */
[----:B------:R-:W-:Y:S01]  /*107c0*/  LOP3.LUT R7, R5, 0xff, RZ, 0xc0, !PT ;  /* 0x000000ff05077812 */ /* 0x000fe200078ec0ff */
[----:B------:R3:W4:Y:S01]  /*107d0*/  MUFU.EX2 R56, R4 ;  /* 0x0000000400387308 */ /* 0x0007220000000800 */
[----:B------:R-:W-:-:S02]  /*107e0*/  FFMA.FTZ R5, R134, c[0x0][0x23c], -R8 ;  /* 0x00008f0086057a23 */ /* 0x000fc40000010808 */
[----:B------:R-:W-:Y:S02]  /*107f0*/  PRMT R12, R7, 0x5410, R12 ;  /* 0x00005410070c7816 */ /* 0x000fe4000000000c */
[----:B-1----:R-:W-:-:S03]  /*10800*/  LOP3.LUT R11, R2, 0xff, RZ, 0xc0, !PT ;  /* 0x000000ff020b7812 */ /* 0x002fc600078ec0ff */
[----:B------:R1:W5:Y:S01]  /*10810*/  MUFU.EX2 R41, R5 ;  /* 0x0000000500297308 */ /* 0x0003620000000800 */
[----:B------:R-:W-:Y:S02]  /*10820*/  LOP3.LUT R2, R3, UR17, R18, 0x96, !PT ;  /* 0x0000001103027c12 */ /* 0x000fe4000f8e9612 */
[----:B------:R-:W-:Y:S02]  /*10830*/  PRMT R6, R11, 0x5410, R6 ;  /* 0x000054100b067816 */ /* 0x000fe40000000006 */
[C---:B------:R-:W-:Y:S02]  /*10840*/  LOP3.LUT R3, R2.reuse, 0xffff, RZ, 0xc0, !PT ;  /* 0x0000ffff02037812 */ /* 0x040fe400078ec0ff */
[--C-:B---3--:R-:W-:Y:S02]  /*10850*/  SHF.R.U32.HI R4, RZ, 0x10, R2.reuse ;  /* 0x00000010ff047819 */ /* 0x108fe40000011602 */
[----:B------:R-:W-:Y:S02]  /*10860*/  LOP3.LUT R7, R2, 0xff, RZ, 0xc0, !PT ;  /* 0x000000ff02077812 */ /* 0x000fe400078ec0ff */
[----:B------:R-:W-:Y:S01]  /*10870*/  SHF.R.U32.HI R11, RZ, 0x18, R2 ;  /* 0x00000018ff0b7819 */ /* 0x000fe20000011602 */
[----:B------:R-:W-:Y:S01]  /*10880*/  HSET2.LE.AND R2, R6, R208, PT ;  /* 0x000000d006027233 */ /* 0x000fe20003803000 */
[----:B------:R-:W-:-:S02]  /*10890*/  LOP3.LUT R4, R4, 0xff, RZ, 0xc0, !PT ;  /* 0x000000ff04047812 */ /* 0x000fc400078ec0ff */
[----:B-1----:R-:W-:Y:S02]  /*108a0*/  SHF.R.U32.HI R5, RZ, 0x8, R3 ;  /* 0x00000008ff057819 */ /* 0x002fe40000011603 */
[----:B--2---:R-:W-:Y:S02]  /*108b0*/  F2FP.PACK_AB R3, R64, R59 ;  /* 0x0000003b4003723e */ /* 0x004fe400000000ff */
[----:B------:R-:W-:Y:S02]  /*108c0*/  PRMT R7, R7, 0x5410, R5 ;  /* 0x0000541007077816 */ /* 0x000fe40000000005 */
[----:B------:R-:W-:Y:S01]  /*108d0*/  LOP3.LUT R6, R2, R3, RZ, 0xc0, !PT ;  /* 0x0000000302067212 */ /* 0x000fe200078ec0ff */
[--C-:B------:R-:W-:Y:S01]  /*108e0*/  HSET2.LE.AND R2, R12, R208.reuse, PT ;  /* 0x000000d00c027233 */ /* 0x100fe20003803000 */
[----:B------:R-:W-:Y:S01]  /*108f0*/  PRMT R5, R4, 0x5410, R11 ;  /* 0x0000541004057816 */ /* 0x000fe2000000000b */
[----:B------:R-:W-:Y:S01]  /*10900*/  HSET2.LE.AND R4, R7, R208, PT ;  /* 0x000000d007047233 */ /* 0x000fe20003803000 */
[----:B----4-:R-:W-:-:S02]  /*10910*/  F2FP.PACK_AB R3, R56, R43 ;  /* 0x0000002b3803723e */ /* 0x010fc400000000ff */
[----:B-----5:R-:W-:Y:S01]  /*10920*/  F2FP.PACK_AB R12, R41, R42 ;  /* 0x0000002a290c723e */ /* 0x020fe200000000ff */
[----:B------:R-:W-:Y:S01]  /*10930*/  HSET2.LE.AND R11, R5, R208, PT ;  /* 0x000000d0050b7233 */ /* 0x000fe20003803000 */
[----:B------:R-:W-:Y:S01]  /*10940*/  LOP3.LUT R7, R2, R3, RZ, 0xc0, !PT ;  /* 0x0000000302077212 */ /* 0x000fe200078ec0ff */
[----:B------:R-:W-:Y:S01]  /*10950*/  FFMA.FTZ R2, R231, c[0x0][0x23c], -R9 ;  /* 0x00008f00e7027a23 */ /* 0x000fe20000010809 */
[----:B------:R-:W-:Y:S02]  /*10960*/  F2FP.PACK_AB R5, R58, R57 ;  /* 0x000000393a05723e */ /* 0x000fe400000000ff */
[----:B------:R-:W-:Y:S01]  /*10970*/  LOP3.LUT R3, R33, UR7, R40, 0x96, !PT ;  /* 0x0000000721037c12 */ /* 0x000fe2000f8e9628 */
[----:B------:R1:W-:Y:S01]  /*10980*/  MUFU.EX2 R32, R2 ;  /* 0x0000000200207308 */ /* 0x0003e20000000800 */
[----:B------:R-:W-:Y:S02]  /*10990*/  LOP3.LUT R4, R4, R5, RZ, 0xc0, !PT ;  /* 0x0000000504047212 */ /* 0x000fe400078ec0ff */
[----:B------:R-:W-:Y:S01]  /*109a0*/  LOP3.LUT R5, R11, R12, RZ, 0xc0, !PT ;  /* 0x0000000c0b057212 */ /* 0x000fe200078ec0ff */
[----:B------:R-:W-:-:S02]  /*109b0*/  FFMA.FTZ R11, R235, c[0x0][0x23c], -R10 ;  /* 0x00008f00eb0b7a23 */ /* 0x000fc4000001080a */
[----:B------:R-:W-:-:S04]  /*109c0*/  FFMA.FTZ R12, R242, c[0x0][0x23c], -R10 ;  /* 0x00008f00f20c7a23 */ /* 0x000fc8000001080a */
[----:B------:R-:W-:Y:S01]  /*109d0*/  HMMA.16816.F32 R92, R4, R28, R92 ;  /* 0x0000001c045c723c */ /* 0x000fe2000000185c */
[----:B-1----:R-:W-:-:S07]  /*109e0*/  FFMA.FTZ R2, R234, c[0x0][0x23c], -R9 ;  /* 0x00008f00ea027a23 */ /* 0x002fce0000010809 */
[C---:B------:R-:W-:Y:S01]  /*109f0*/  HMMA.16816.F32 R108, R4.reuse, R26, R88 ;  /* 0x0000001a046c723c */ /* 0x040fe20000001858 */
[----:B------:R-:W-:Y:S01]  /*10a00*/  MUFU.EX2 R27, R11 ;  /* 0x0000000b001b7308 */ /* 0x000fe20000000800 */
[----:B------:R-:W1:Y:S06]  /*10a10*/  LDSM.16.MT88.4 R88, [R185+0x7800] ;  /* 0x00780000b958783b */ /* 0x000e6c0000004200 */
[C---:B------:R-:W-:Y:S01]  /*10a20*/  HMMA.16816.F32 R76, R4.reuse, R24, R76 ;  /* 0x00000018044c723c */ /* 0x040fe2000000184c */
[----:B------:R2:W-:Y:S07]  /*10a30*/  MUFU.EX2 R35, R2 ;  /* 0x0000000200237308 */ /* 0x0005ee0000000800 */
[C---:B------:R-:W-:Y:S01]  /*10a40*/  HMMA.16816.F32 R44, R4.reuse, R20, R44 ;  /* 0x00000014042c723c */ /* 0x040fe2000000182c */
[----:B------:R-:W-:Y:S07]  /*10a50*/  MUFU.EX2 R25, R12 ;  /* 0x0000000c00197308 */ /* 0x000fee0000000800 */
[----:B------:R-:W-:Y:S01]  /*10a60*/  HMMA.16816.F32 R52, R4, R22, R52 ;  /* 0x000000160434723c */ /* 0x000fe20000001834 */
[----:B--2---:R-:W-:-:S04]  /*10a70*/  FFMA.FTZ R2, R230, c[0x0][0x23c], -R9 ;  /* 0x00008f00e6027a23 */ /* 0x004fc80000010809 */
[----:B------:R2:W-:Y:S03]  /*10a80*/  MUFU.EX2 R29, R2 ;  /* 0x00000002001d7308 */ /* 0x0005e60000000800 */
[C---:B------:R-:W-:Y:S08]  /*10a90*/  HMMA.16816.F32 R124, R4.reuse, R36, R124 ;  /* 0x00000024047c723c */ /* 0x040ff0000000187c */
[----:B------:R-:W-:Y:S01]  /*10aa0*/  HMMA.16816.F32 R60, R4, R30, R60 ;  /* 0x0000001e043c723c */ /* 0x000fe2000000183c */
[----:B--2---:R-:W-:-:S07]  /*10ab0*/  FFMA.FTZ R2, R240, c[0x0][0x23c], -R9 ;  /* 0x00008f00f0027a23 */ /* 0x004fce0000010809 */
[----:B------:R-:W-:Y:S01]  /*10ac0*/  HMMA.16816.F32 R36, R4, R38, R136 ;  /* 0x000000260424723c */ /* 0x000fe20000001888 */
[----:B------:R2:W3:Y:S06]  /*10ad0*/  MUFU.EX2 R28, R2 ;  /* 0x00000002001c7308 */ /* 0x0004ec0000000800 */
[--C-:B------:R-:W-:Y:S02]  /*10ae0*/  FFMA.FTZ R4, R174, c[0x0][0x23c], -R8.reuse ;  /* 0x00008f00ae047a23 */ /* 0x100fe40000010808 */
[----:B------:R-:W-:Y:S02]  /*10af0*/  FFMA.FTZ R6, R183, c[0x0][0x23c], -R8 ;  /* 0x00008f00b7067a23 */ /* 0x000fe40000010808 */
[----:B--2---:R-:W-:Y:S01]  /*10b00*/  IMAD.WIDE.U32 R2, R3, -0x2daee0ad, RZ ;  /* 0xd2511f5303027825 */ /* 0x004fe200078e00ff */
[----:B---3--:R-:W-:-:S04]  /*10b10*/  F2FP.PACK_AB R12, R28, R29 ;  /* 0x0000001d1c0c723e */ /* 0x008fc800000000ff */
[----:B------:R-:W-:Y:S02]  /*10b20*/  LOP3.LUT R9, R3, UR16, R34, 0x96, !PT ;  /* 0x0000001003097c12 */ /* 0x000fe4000f8e9622 */
[C---:B------:R-:W-:Y:S01]  /*10b30*/  LOP3.LUT R13, R2.reuse, 0xffff, RZ, 0xc0, !PT ;  /* 0x0000ffff020d7812 */ /* 0x040fe200078ec0ff */
[----:B------:R-:W-:Y:S01]  /*10b40*/  FFMA.FTZ R3, R241, c[0x0][0x23c], -R10 ;  /* 0x00008f00f1037a23 */ /* 0x000fe2000001080a */
[----:B------:R-:W-:Y:S02]  /*10b50*/  LOP3.LUT R18, R2, 0xff, RZ, 0xc0, !PT ;  /* 0x000000ff02127812 */ /* 0x000fe400078ec0ff */
[--C-:B------:R-:W-:Y:S01]  /*10b60*/  SHF.R.U32.HI R14, RZ, 0x10, R2.reuse ;  /* 0x00000010ff0e7819 */ /* 0x100fe20000011602 */
[----:B------:R2:W3:Y:S01]  /*10b70*/  MUFU.EX2 R26, R3 ;  /* 0x00000003001a7308 */ /* 0x0004e20000000800 */
[----:B------:R-:W-:Y:S02]  /*10b80*/  SHF.R.U32.HI R17, RZ, 0x18, R2 ;  /* 0x00000018ff117819 */ /* 0x000fe40000011602 */
[----:B------:R-:W-:-:S02]  /*10b90*/  SHF.R.U32.HI R2, RZ, 0x8, R13 ;  /* 0x00000008ff027819 */ /* 0x000fc4000001160d */
[----:B------:R-:W-:Y:S02]  /*10ba0*/  LOP3.LUT R16, R9, 0xff, RZ, 0xc0, !PT ;  /* 0x000000ff09107812 */ /* 0x000fe400078ec0ff */
[--C-:B------:R-:W-:Y:S02]  /*10bb0*/  SHF.R.U32.HI R11, RZ, 0x10, R9.reuse ;  /* 0x00000010ff0b7819 */ /* 0x100fe40000011609 */
[----:B------:R-:W-:Y:S02]  /*10bc0*/  SHF.R.U32.HI R15, RZ, 0x18, R9 ;  /* 0x00000018ff0f7819 */ /* 0x000fe40000011609 */
[----:B------:R-:W-:Y:S02]  /*10bd0*/  LOP3.LUT R11, R11, 0xff, RZ, 0xc0, !PT ;  /* 0x000000ff0b0b7812 */ /* 0x000fe400078ec0ff */
[----:B------:R-:W-:Y:S02]  /*10be0*/  LOP3.LUT R13, R14, 0xff, RZ, 0xc0, !PT ;  /* 0x000000ff0e0d7812 */ /* 0x000fe400078ec0ff */
[----:B--2---:R-:W-:-:S02]  /*10bf0*/  LOP3.LUT R3, R9, 0xffff, RZ, 0xc0, !PT ;  /* 0x0000ffff09037812 */ /* 0x004fc400078ec0ff */
[----:B------:R-:W-:Y:S01]  /*10c00*/  PRMT R14, R13, 0x5410, R17 ;  /* 0x000054100d0e7816 */ /* 0x000fe20000000011 */
[----:B------:R-:W-:Y:S01]  /*10c10*/  FFMA.FTZ R13, R180, c[0x0][0x23c], -R0 ;  /* 0x00008f00b40d7a23 */ /* 0x000fe20000010800 */
[----:B------:R-:W-:Y:S02]  /*10c20*/  SHF.R.U32.HI R9, RZ, 0x8, R3 ;  /* 0x00000008ff097819 */ /* 0x000fe40000011603 */
[----:B------:R-:W-:Y:S01]  /*10c30*/  PRMT R3, R18, 0x5410, R2 ;  /* 0x0000541012037816 */ /* 0x000fe20000000002 */
[----:B------:R-:W-:Y:S01]  /*10c40*/  FFMA.FTZ R2, R243, c[0x0][0x23c], -R10 ;  /* 0x00008f00f3027a23 */ /* 0x000fe2000001080a */
[----:B------:R-:W-:Y:S01]  /*10c50*/  PRMT R9, R16, 0x5410, R9 ;  /* 0x0000541010097816 */ /* 0x000fe20000000009 */
[----:B------:R-:W-:Y:S01]  /*10c60*/  MUFU.EX2 R23, R13 ;  /* 0x0000000d00177308 */ /* 0x000fe20000000800 */
[----:B------:R-:W-:Y:S01]  /*10c70*/  PRMT R10, R11, 0x5410, R15 ;  /* 0x000054100b0a7816 */ /* 0x000fe2000000000f */
[----:B------:R-:W-:Y:S01]  /*10c80*/  HSET2.LE.AND R11, R3, R208, PT ;  /* 0x000000d0030b7233 */ /* 0x000fe20003803000 */
[----:B------:R-:W-:-:S04]  /*10c90*/  F2FP.PACK_AB R3, R35, R32 ;  /* 0x000000202303723e */ /* 0x000fc800000000ff */
[----:B------:R-:W-:Y:S01]  /*10ca0*/  LOP3.LUT R134, R11, R12, RZ, 0xc0, !PT ;  /* 0x0000000c0b867212 */ /* 0x000fe200078ec0ff */
[----:B------:R2:W4:Y:S08]  /*10cb0*/  MUFU.EX2 R24, R2 ;  /* 0x0000000200187308 */ /* 0x0005300000000800 */
[----:B------:R-:W-:Y:S01]  /*10cc0*/  MUFU.EX2 R16, R6 ;  /* 0x0000000600107308 */ /* 0x000fe20000000800 */
[----:B--2---:R-:W-:-:S02]  /*10cd0*/  HSET2.LE.AND R2, R9, R208, PT ;  /* 0x000000d009027233 */ /* 0x004fc40003803000 */
[--C-:B------:R-:W-:Y:S01]  /*10ce0*/  HSET2.LE.AND R9, R10, R208.reuse, PT ;  /* 0x000000d00a097233 */ /* 0x100fe20003803000 */
[----:B---3--:R-:W-:Y:S02]  /*10cf0*/  F2FP.PACK_AB R10, R26, R27 ;  /* 0x0000001b1a0a723e */ /* 0x008fe400000000ff */
[----:B------:R-:W-:Y:S01]  /*10d00*/  LOP3.LUT R132, R2, R3, RZ, 0xc0, !PT ;  /* 0x0000000302847212 */ /* 0x000fe200078ec0ff */
[----:B------:R-:W-:Y:S01]  /*10d10*/  HSET2.LE.AND R2, R14, R208, PT ;  /* 0x000000d00e027233 */ /* 0x000fe20003803000 */
[----:B----4-:R-:W-:Y:S01]  /*10d20*/  F2FP.PACK_AB R3, R24, R25 ;  /* 0x000000191803723e */ /* 0x010fe200000000ff */
[----:B------:R-:W2:Y:S01]  /*10d30*/  LDSM.16.MT88.4 R12, [R187+0x7800] ;  /* 0x00780000bb0c783b */ /* 0x000ea20000004200 */
[----:B------:R-:W-:Y:S01]  /*10d40*/  LOP3.LUT R133, R9, R10, RZ, 0xc0, !PT ;  /* 0x0000000a09857212 */ /* 0x000fe200078ec0ff */
[--C-:B------:R-:W-:Y:S01]  /*10d50*/  FFMA.FTZ R9, R181, c[0x0][0x23c], -R0.reuse ;  /* 0x00008f00b5097a23 */ /* 0x100fe20000010800 */
[----:B------:R-:W-:Y:S01]  /*10d60*/  LOP3.LUT R135, R2, R3, RZ, 0xc0, !PT ;  /* 0x0000000302877212 */ /* 0x000fe200078ec0ff */
[----:B------:R-:W-:-:S02]  /*10d70*/  FFMA.FTZ R2, R172, c[0x0][0x23c], -R0 ;  /* 0x00008f00ac027a23 */ /* 0x000fc40000010800 */
[----:B------:R-:W-:Y:S01]  /*10d80*/  FFMA.FTZ R0, R173, c[0x0][0x23c], -R0 ;  /* 0x00008f00ad007a23 */ /* 0x000fe20000010800 */
[----:B------:R-:W3:Y:S03]  /*10d90*/  MUFU.EX2 R20, R9 ;  /* 0x0000000900147308 */ /* 0x000ee60000000800 */
[C---:B-1----:R-:W-:Y:S05]  /*10da0*/  HMMA.16816.F32 R80, R132.reuse, R88, R48 ;  /* 0x000000588450723c */ /* 0x042fea0000001830 */
[----:B------:R1:W-:Y:S03]  /*10db0*/  MUFU.EX2 R21, R2 ;  /* 0x0000000200157308 */ /* 0x0003e60000000800 */
[----:B------:R-:W-:Y:S05]  /*10dc0*/  HMMA.16816.F32 R84, R132, R90, R84 ;  /* 0x0000005a8454723c */ /* 0x000fea0000001854 */
[----:B------:R4:W5:Y:S01]  /*10dd0*/  MUFU.EX2 R22, R0 ;  /* 0x0000000000167308 */ /* 0x0009620000000800 */
[----:B---3--:R-:W-:-:S02]  /*10de0*/  F2FP.PACK_AB R6, R20, R23 ;  /* 0x000000171406723e */ /* 0x008fc400000000ff */
[----:B------:R-:W-:Y:S01]  /*10df0*/  HMMA.16816.F32 R96, R132, R104, R96 ;  /* 0x000000688460723c */ /* 0x000fe20000001860 */
[----:B-1----:R-:W-:-:S04]  /*10e00*/  LOP3.LUT R2, R19, UR7, R156, 0x96, !PT ;  /* 0x0000000713027c12 */ /* 0x002fc8000f8e969c */
[----:B------:R1:W-:Y:S03]  /*10e10*/  MUFU.EX2 R19, R4 ;  /* 0x0000000400137308 */ /* 0x0003e60000000800 */
[----:B------:R-:W-:Y:S01]  /*10e20*/  HMMA.16816.F32 R100, R132, R106, R100 ;  /* 0x0000006a8464723c */ /* 0x000fe20000001864 */
[----:B------:R-:W-:-:S04]  /*10e30*/  IMAD.WIDE.U32 R2, R2, -0x2daee0ad, RZ ;  /* 0xd2511f5302027825 */ /* 0x000fc800078e00ff */
[----:B----4-:R-:W-:Y:S01]  /*10e40*/  FFMA.FTZ R0, R182, c[0x0][0x23c], -R8 ;  /* 0x00008f00b6007a23 */ /* 0x010fe20000010808 */
[C---:B------:R-:W-:Y:S02]  /*10e50*/  LOP3.LUT R5, R2.reuse, 0xffff, RZ, 0xc0, !PT ;  /* 0x0000ffff02057812 */ /* 0x040fe400078ec0ff */
[C---:B------:R-:W-:Y:S01]  /*10e60*/  HMMA.16816.F32 R112, R132.reuse, R120, R112 ;  /* 0x000000788470723c */ /* 0x040fe20000001870 */
[----:B------:R-:W-:Y:S01]  /*10e70*/  LOP3.LUT R9, R2, 0xff, RZ, 0xc0, !PT ;  /* 0x000000ff02097812 */ /* 0x000fe200078ec0ff */
[----:B------:R3:W4:Y:S01]  /*10e80*/  MUFU.EX2 R17, R0 ;  /* 0x0000000000117308 */ /* 0x0007220000000800 */
[----:B------:R-:W-:Y:S02]  /*10e90*/  SHF.R.U32.HI R11, RZ, 0x18, R2 ;  /* 0x00000018ff0b7819 */ /* 0x000fe40000011602 */
[----:B------:R-:W-:Y:S01]  /*10ea0*/  SHF.R.U32.HI R5, RZ, 0x8, R5 ;  /* 0x00000008ff057819 */ /* 0x000fe20000011605 */
[----:B-1----:R-:W-:Y:S02]  /*10eb0*/  FFMA.FTZ R4, R175, c[0x0][0x23c], -R8 ;  /* 0x00008f00af047a23 */ /* 0x002fe40000010808 */
[C---:B------:R-:W-:Y:S02]  /*10ec0*/  HMMA.16816.F32 R116, R132.reuse, R122, R116 ;  /* 0x0000007a8474723c */ /* 0x040fe40000001874 */
[----:B------:R1:W1:Y:S06]  /*10ed0*/  MUFU.EX2 R18, R4 ;  /* 0x0000000400127308 */ /* 0x00026c0000000800 */
[----:B--2---:R-:W-:Y:S01]  /*10ee0*/  HMMA.16816.F32 R128, R132, R12, R128 ;  /* 0x0000000c8480723c */ /* 0x004fe20000001880 */
        /* <DEDUP_REMOVED lines=8> */
[----:B-1----:R-:W-:Y:S02]  /*10f70*/  SHF.R.U32.HI R4, RZ, 0x8, R2 ;  /* 0x00000008ff047819 */ /* 0x002fe40000011602 */
[----:B------:R-:W-:Y:S02]  /*10f80*/  PRMT R0, R9, 0x5410, R5 ;  /* 0x0000541009007816 */ /* 0x000fe40000000005 */
[----:B------:R-:W-:Y:S02]  /*10f90*/  LOP3.LUT R2, R3, 0xff, RZ, 0xc0, !PT ;  /* 0x000000ff03027812 */ /* 0x000fe400078ec0ff */
[----:B------:R-:W-:Y:S01]  /*10fa0*/  PRMT R3, R7, 0x5410, R11 ;  /* 0x0000541007037816 */ /* 0x000fe2000000000b */
[--C-:B------:R-:W-:Y:S01]  /*10fb0*/  HSET2.LE.AND R0, R0, R208.reuse, PT ;  /* 0x000000d000007233 */ /* 0x100fe20003803000 */
[----:B------:R-:W-:Y:S02]  /*10fc0*/  PRMT R7, R2, 0x5410, R8 ;  /* 0x0000541002077816 */ /* 0x000fe40000000008 */
[----:B-----5:R-:W-:Y:S01]  /*10fd0*/  F2FP.PACK_AB R2, R22, R21 ;  /* 0x000000151602723e */ /* 0x020fe200000000ff */
[--C-:B------:R-:W-:Y:S01]  /*10fe0*/  HSET2.LE.AND R3, R3, R208.reuse, PT ;  /* 0x000000d003037233 */ /* 0x100fe20003803000 */
[----:B------:R-:W-:Y:S01]  /*10ff0*/  PRMT R5, R10, 0x5410, R4 ;  /* 0x000054100a057816 */ /* 0x000fe20000000004 */
[--C-:B------:R-:W-:Y:S01]  /*11000*/  HSET2.LE.AND R7, R7, R208.reuse, PT ;  /* 0x000000d007077233 */ /* 0x100fe20003803000 */
[----:B------:R-:W-:Y:S01]  /*11010*/  LOP3.LUT R138, R0, R2, RZ, 0xc0, !PT ;  /* 0x00000002008a7212 */ /* 0x000fe200078ec0ff */
[----:B------:R-:W-:Y:S01]  /*11020*/  FFMA.FTZ R2, R238, R66, R170 ;  /* 0x00000042ee027223 */ /* 0x000fe200000100aa */
[----:B----4-:R-:W-:Y:S01]  /*11030*/  F2FP.PACK_AB R0, R16, R17 ;  /* 0x000000111000723e */ /* 0x010fe200000000ff */
[----:B------:R-:W-:Y:S01]  /*11040*/  HSET2.LE.AND R5, R5, R208, PT ;  /* 0x000000d005057233 */ /* 0x000fe20003803000 */
[----:B------:R-:W-:-:S02]  /*11050*/  F2FP.PACK_AB R4, R18, R19 ;  /* 0x000000131204723e */ /* 0x000fc400000000ff */
[----:B------:R-:W-:Y:S01]  /*11060*/  LOP3.LUT R137, R7, R0, RZ, 0xc0, !PT ;  /* 0x0000000007897212 */ /* 0x000fe200078ec0ff */
[----:B------:R-:W-:Y:S01]  /*11070*/  FFMA.FTZ R0, R239, R65, R167 ;  /* 0x00000041ef007223 */ /* 0x000fe200000100a7 */
[----:B------:R-:W-:Y:S01]  /*11080*/  LOP3.LUT R139, R3, R4, RZ, 0xc0, !PT ;  /* 0x00000004038b7212 */ /* 0x000fe200078ec0ff */
[----:B------:R-:W-:Y:S01]  /*11090*/  FFMA.FTZ R3, R223, R153, R249 ;  /* 0x00000099df037223 */ /* 0x000fe200000100f9 */
[----:B------:R-:W-:Y:S01]  /*110a0*/  LOP3.LUT R136, R5, R6, RZ, 0xc0, !PT ;  /* 0x0000000605887212 */ /* 0x000fe200078ec0ff */
[----:B------:R-:W-:Y:S02]  /*110b0*/  FFMA.FTZ R4, R224, R152, R222 ;  /* 0x00000098e0047223 */ /* 0x000fe400000100de */
        /* <DEDUP_REMOVED lines=67> */
[----:B------:R1:W-:Y:S01]  /*114f0*/  STL [R1+0x1c], R4 ;  /* 0x00001c0401007387 */ /* 0x0003e20000100800 */
[----:B------:R-:W-:-:S03]  /*11500*/  FADD.FTZ R0, R24, R0 ;  /* 0x0000000018007221 */ /* 0x000fc60000010000 */
[----:B------:R1:W-:Y:S04]  /*11510*/  STL [R1+0x20], R3 ;  /* 0x0000200301007387 */ /* 0x0003e80000100800 */
[----:B------:R1:W-:Y:S04]  /*11520*/  STL [R1+0x24], R2 ;  /* 0x0000240201007387 */ /* 0x0003e80000100800 */
[----:B------:R1:W-:Y:S02]  /*11530*/  STL [R1+0x28], R0 ;  /* 0x0000280001007387 */ /* 0x0003e40000100800 */
.L_x_1171:
[----:B------:R-:W-:-:S13]  /*11540*/  ISETP.GT.AND P0, PT, R75, UR18, PT ;  /* 0x000000124b007c0c */ /* 0x000fda000bf04270 */
[----:B------:R-:W-:Y:S05]  /*11550*/  @!P0 BRA `(.L_x_1178) ;  /* 0x00004e3000008947 */ /* 0x000fea0003800000 */
[----:B------:R-:W2:Y:S01]  /*11560*/  LDL.LU.64 R6, [R1+0x10] ;  /* 0x0000100001067983 */ /* 0x000ea20000300a00 */
[----:B------:R-:W3:Y:S01]  /*11570*/  LDC.U8 R243, c[0x0][0x2d8] ;  /* 0x0000b600fff37b82 */ /* 0x000ee20000000000 */
[----:B------:R-:W-:Y:S01]  /*11580*/  ULDC.64 UR4, c[0x0][0x1a0] ;  /* 0x0000680000047ab9 */ /* 0x000fe20000000a00 */
[----:B------:R-:W-:Y:S01]  /*11590*/  MOV R68, R71 ;  /* 0x0000004700447202 */ /* 0x000fe20000000f00 */
[----:B-1----:R-:W2:Y:S01]  /*115a0*/  LDL.LU.64 R4, [R1+0x30] ;  /* 0x0000300001047983 */ /* 0x002ea20000300a00 */
[C---:B------:R-:W-:Y:S01]  /*115b0*/  IADD3 R2, R251.reuse, 0x4, RZ ;  /* 0x00000004fb027810 */ /* 0x040fe20007ffe0ff */
[----:B------:R-:W-:Y:S01]  /*115c0*/  IMAD.WIDE.U32 R10, R251, -0x326172a9, RZ ;  /* 0xcd9e8d57fb0a7825 */ /* 0x000fe200078e00ff */
[----:B------:R-:W-:Y:S01]  /*115d0*/  USHF.L.U64.HI UR19, UR4, 0x5, UR5 ;  /* 0x0000000504137899 */ /* 0x000fe20008010205 */
[----:B------:R-:W4:Y:S01]  /*115e0*/  LDL.64 R12, [R1+0x40] ;  /* 0x00004000010c7983 */ /* 0x000f220000100a00 */
[----:B------:R-:W-:Y:S01]  /*115f0*/  USHF.L.U32 UR20, UR4, 0x5, URZ ;  /* 0x0000000504147899 */ /* 0x000fe2000800063f */
[----:B------:R-:W-:Y:S01]  /*11600*/  MOV R3, R72 ;  /* 0x0000004800037202 */ /* 0x000fe20000000f00 */
[----:B------:R-:W-:Y:S01]  /*11610*/  UIMAD.WIDE.U32 UR28, UR4, 0x30, URZ ;  /* 0x00000030041c78a5 */ /* 0x000fe2000f8e003f */
[----:B------:R-:W5:Y:S01]  /*11620*/  LDL.LU R0, [R1+0x18] ;  /* 0x0000180001007983 */ /* 0x000f620000300800 */
[----:B------:R-:W-:Y:S01]  /*11630*/  IMAD.WIDE.U32 R8, R2, -0x326172a9, RZ ;  /* 0xcd9e8d5702087825 */ /* 0x000fe200078e00ff */
[----:B------:R-:W-:Y:S01]  /*11640*/  UIMAD UR21, UR5, 0x30, URZ ;  /* 0x00000030051578a4 */ /* 0x000fe2000f8e023f */
[----:B------:R-:W-:Y:S01]  /*11650*/  MOV R73, R70 ;  /* 0x0000004600497202 */ /* 0x000fe20000000f00 */
[----:B------:R1:W-:Y:S01]  /*11660*/  STL.64 [R1+0x8], R10 ;  /* 0x0000080a01007387 */ /* 0x0003e20000100a00 */
[-C--:B------:R-:W-:Y:S01]  /*11670*/  LOP3.LUT R246, R11, R250.reuse, RZ, 0x3c, !PT ;  /* 0x000000fa0bf67212 */ /* 0x080fe200078e3cff */
[----:B------:R-:W-:Y:S01]  /*11680*/  ULDC.64 UR4, c[0x0][0x198] ;  /* 0x0000660000047ab9 */ /* 0x000fe20000000a00 */
[----:B------:R-:W-:Y:S01]  /*11690*/  IMAD.MOV.U32 R74, RZ, RZ, R69 ;  /* 0x000000ffff4a7224 */ /* 0x000fe200078e0045 */
[----:B------:R1:W-:Y:S01]  /*116a0*/  STL.64 [R1], R8 ;  /* 0x0000000801007387 */ /* 0x0003e20000100a00 */
[----:B------:R-:W-:Y:S01]  /*116b0*/  LOP3.LUT R248, R9, R250, RZ, 0x3c, !PT ;  /* 0x000000fa09f87212 */ /* 0x000fe200078e3cff */
[----:B------:R-:W-:Y:S01]  /*116c0*/  USHF.L.U64.HI UR24, UR4, 0x5, UR5 ;  /* 0x0000000504187899 */ /* 0x000fe20008010205 */
[----:B------:R-:W-:Y:S01]  /*116d0*/  IMAD.WIDE.U32 R246, R246, -0x2daee0ad, RZ ;  /* 0xd2511f53f6f67825 */ /* 0x000fe200078e00ff */
[----:B------:R-:W-:Y:S01]  /*116e0*/  UIMAD.WIDE.U32 UR30, UR4, 0x30, URZ ;  /* 0x00000030041e78a5 */ /* 0x000fe2000f8e003f */
[----:B---3--:R-:W-:Y:S01]  /*116f0*/  PRMT R243, R243, 0x7054, R243 ;  /* 0x00007054f3f37816 */ /* 0x008fe200000000f3 */
[----:B------:R-:W-:Y:S01]  /*11700*/  UIMAD UR5, UR5, 0x30, URZ ;  /* 0x00000030050578a4 */ /* 0x000fe2000f8e023f */
[----:B------:R-:W-:Y:S01]  /*11710*/  IMAD.WIDE.U32 R248, R248, -0x2daee0ad, RZ ;  /* 0xd2511f53f8f87825 */ /* 0x000fe200078e00ff */
[----:B------:R-:W-:-:S02]  /*11720*/  USHF.L.U32 UR4, UR4, 0x5, URZ ;  /* 0x0000000504047899 */ /* 0x000fc4000800063f */
[----:B------:R-:W-:Y:S02]  /*11730*/  UIADD3 UR21, UR21, UR29, URZ ;  /* 0x0000001d15157290 */ /* 0x000fe4000fffe03f */
[----:B------:R-:W-:Y:S01]  /*11740*/  UIADD3 UR5, UR5, UR31, URZ ;  /* 0x0000001f05057290 */ /* 0x000fe2000fffe03f */
[----:B--2---:R-:W-:-:S05]  /*11750*/  IMAD.MOV.U32 R5, RZ, RZ, R7 ;  /* 0x000000ffff057224 */ /* 0x004fca00078e0007 */
[----:B------:R1:W-:Y:S01]  /*11760*/  STL.64 [R1+0x30], R4 ;  /* 0x0000300401007387 */ /* 0x0003e20000100a00 */
[----:B----4-:R-:W-:Y:S01]  /*11770*/  ISETP.GE.AND P4, PT, R12, c[0x0][0x220], PT ;  /* 0x000088000c007a0c */ /* 0x010fe20003f86270 */
[----:B-----5:R-:W-:Y:S01]  /*11780*/  IMAD.WIDE.U32 R244, R0, -0x2daee0ad, RZ ;  /* 0xd2511f5300f47825 */ /* 0x020fe200078e00ff */
[----:B------:R-:W-:Y:S05]  /*11790*/  BRA `(.L_x_1179) ;  /* 0x0000035000007947 */ /* 0x000fea0003800000 */
.L_x_1181:
[----:B------:R-:W2:Y:S01]  /*117a0*/  LDL.64 R212, [R1+0x50] ;  /* 0x0000500001d47983 */ /* 0x000ea20000100a00 */
[----:B------:R-:W-:Y:S01]  /*117b0*/  IADD3 R0, R75, -0x2, RZ ;  /* 0xfffffffe4b007810 */ /* 0x000fe20007ffe0ff */
[----:B------:R-:W-:Y:S02]  /*117c0*/  IMAD.MOV.U32 R69, RZ, RZ, c[0x0][0x198] ;  /* 0x00006600ff457624 */ /* 0x000fe400078e00ff */
[----:B------:R-:W3:Y:S01]  /*117d0*/  LDL.64 R210, [R1+0x48] ;  /* 0x0000480001d27983 */ /* 0x000ee20000100a00 */
[----:B------:R-:W-:Y:S01]  /*117e0*/  SHF.R.S32.HI R2, RZ, 0x1f, R0 ;  /* 0x0000001fff027819 */ /* 0x000fe20000011400 */
[----:B------:R-:W-:Y:S02]  /*117f0*/  IMAD.WIDE.U32 R70, R0, c[0x0][0x198], RZ ;  /* 0x0000660000467a25 */ /* 0x000fe400078e00ff */
[----:B------:R1:W-:Y:S02]  /*11800*/  @P4 STS.128 [R207+0x4000], RZ ;  /* 0x004000ffcf004388 */ /* 0x0003e40000000c00 */
[----:B------:R-:W-:Y:S02]  /*11810*/  IMAD R2, R2, c[0x0][0x198], RZ ;  /* 0x0000660002027a24 */ /* 0x000fe400078e02ff */
[----:B------:R-:W-:Y:S02]  /*11820*/  IMAD.SHL.U32 R69, R69, 0x10, RZ ;  /* 0x0000001045457824 */ /* 0x000fe400078e00ff */
[----:B------:R-:W-:Y:S02]  /*11830*/  IMAD R2, R0, c[0x0][0x19c], R2 ;  /* 0x0000670000027a24 */ /* 0x000fe400078e0202 */
[----:B------:R-:W-:Y:S02]  /*11840*/  IMAD.MOV.U32 R209, RZ, RZ, c[0x0][0x198] ;  /* 0x00006600ffd17624 */ /* 0x000fe400078e00ff */
[----:B------:R-:W-:Y:S01]  /*11850*/  IMAD.IADD R2, R71, 0x1, R2 ;  /* 0x0000000147027824 */ /* 0x000fe200078e0202 */
[----:B--2---:R-:W-:Y:S04]  /*11860*/  LEA R0, P0, R70, R212, 0x6 ;  /* 0x000000d446007211 */ /* 0x004fe800078030ff */
[C---:B------:R-:W-:Y:S01]  /*11870*/  @!P4 IADD3 R72, P2, R0.reuse, UR4, RZ ;  /* 0x000000040048cc10 */ /* 0x040fe2000ff5e0ff */
[----:B---3--:R-:W-:Y:S01]  /*11880*/  IMAD.MOV.U32 R210, RZ, RZ, 0x4 ;  /* 0x00000004ffd27424 */ /* 0x008fe200078e00ff */
[----:B------:R-:W-:Y:S02]  /*11890*/  @!P4 LEA R144, P6, R0, c[0x0][0x168], 0x1 ;  /* 0x00005a000090ca11 */ /* 0x000fe400078c08ff */
[----:B------:R-:W-:Y:S02]  /*118a0*/  LEA.HI.X R2, R70, R211, R2, 0x6, P0 ;  /* 0x000000d346027211 */ /* 0x000fe400000f3402 */
[----:B------:R-:W-:Y:S02]  /*118b0*/  @!P4 IADD3 R71, P5, R69, R0, RZ ;  /* 0x000000004547c210 */ /* 0x000fe40007fbe0ff */
[----:B------:R-:W-:Y:S02]  /*118c0*/  SHF.L.U64.HI R209, R209, R210, c[0x0][0x19c] ;  /* 0x00006700d1d17619 */ /* 0x000fe400000102d2 */
[--C-:B------:R-:W-:Y:S02]  /*118d0*/  @!P4 LEA.HI.X R145, R0, c[0x0][0x16c], R2.reuse, 0x1, P6 ;  /* 0x00005b000091ca11 */ /* 0x100fe400030f0c02 */
[----:B------:R-:W-:Y:S01]  /*118e0*/  @!P4 LEA R142, P3, R71, c[0x0][0x168], 0x1 ;  /* 0x00005a00478eca11 */ /* 0x000fe200078608ff */
[----:B------:R-:W-:Y:S01]  /*118f0*/  @!P4 IMAD.X R141, R209, 0x1, R2, P5 ;  /* 0x00000001d18dc824 */ /* 0x000fe200028e0602 */
[----:B------:R-:W-:Y:S01]  /*11900*/  P2R R70, PR, RZ, 0x4 ;  /* 0x00000004ff467803 */ /* 0x000fe20000000000 */
[----:B------:R-:W-:Y:S01]  /*11910*/  @!PT LDS RZ, [RZ] ;  /* 0x00000000fffff984 */ /* 0x000fe20000000800 */
[----:B------:R-:W-:Y:S01]  /*11920*/  @!PT LDS RZ, [RZ] ;  /* 0x00000000fffff984 */ /* 0x000fe20000000800 */
[----:B------:R-:W-:Y:S01]  /*11930*/  @!PT LDS RZ, [RZ] ;  /* 0x00000000fffff984 */ /* 0x000fe20000000800 */
[----:B------:R1:W-:Y:S01]  /*11940*/  @!P4 LDGSTS.E.BYPASS.LTC128B.128 [R207+0x4000], [R144.64] ;  /* 0x0400000090cfcfae */ /* 0x0003e2000b901d56 */
[----:B------:R-:W-:Y:S02]  /*11950*/  @!P4 LEA R140, P2, R72, c[0x0][0x168], 0x1 ;  /* 0x00005a00488cca11 */ /* 0x000fe400078408ff */
[----:B------:R-:W-:Y:S01]  /*11960*/  @!P4 LEA.HI.X R143, R71, c[0x0][0x16c], R141, 0x1, P3 ;  /* 0x00005b00478fca11 */ /* 0x000fe200018f0c8d */
[----:B------:R1:W-:Y:S01]  /*11970*/  @P4 STS.128 [R207+0x4800], RZ ;  /* 0x004800ffcf004388 */ /* 0x0003e20000000c00 */
[----:B------:R-:W-:Y:S02]  /*11980*/  ISETP.NE.AND P5, PT, R70, RZ, PT ;  /* 0x000000ff4600720c */ /* 0x000fe40003fa5270 */
[----:B------:R-:W-:Y:S01]  /*11990*/  @!P4 IADD3 R69, P1, R0, UR30, RZ ;  /* 0x0000001e0045cc10 */ /* 0x000fe2000ff3e0ff */
[----:B------:R-:W-:Y:S01]  /*119a0*/  @!PT LDS RZ, [RZ] ;  /* 0x00000000fffff984 */ /* 0x000fe20000000800 */
[----:B------:R-:W-:Y:S01]  /*119b0*/  @!PT LDS RZ, [RZ] ;  /* 0x00000000fffff984 */ /* 0x000fe20000000800 */
[----:B------:R-:W-:Y:S01]  /*119c0*/  @!PT LDS RZ, [RZ] ;  /* 0x00000000fffff984 */ /* 0x000fe20000000800 */
[----:B------:R1:W-:Y:S01]  /*119d0*/  @!P4 LDGSTS.E.BYPASS.LTC128B.128 [R207+0x4800], [R142.64] ;  /* 0x048000008ecfcfae */ /* 0x0003e2000b901d56 */
[----:B------:R-:W-:Y:S02]  /*119e0*/  @!P4 IADD3.X R75, R2, UR24, RZ, P5, !PT ;  /* 0x00000018024bcc10 */ /* 0x000fe4000affe4ff */
[C---:B------:R-:W-:Y:S01]  /*119f0*/  @!P4 LEA R70, P0, R69.reuse, c[0x0][0x168], 0x1 ;  /* 0x00005a004546ca11 */ /* 0x040fe200078008ff */
[----:B------:R1:W-:Y:S01]  /*11a00*/  @P4 STS.128 [R207+0x5000], RZ ;  /* 0x005000ffcf004388 */ /* 0x0003e20000000c00 */
[----:B------:R-:W-:Y:S02]  /*11a10*/  @!P4 LEA.HI.X R141, R72, c[0x0][0x16c], R75, 0x1, P2 ;  /* 0x00005b00488dca11 */ /* 0x000fe400010f0c4b */
[----:B------:R-:W-:Y:S03]  /*11a20*/  @!P4 IADD3.X R146, R2, UR5, RZ, P1, !PT ;  /* 0x000000050292cc10 */ /* 0x000fe60008ffe4ff */
[----:B------:R-:W-:Y:S01]  /*11a30*/  @!PT LDS RZ, [RZ] ;  /* 0x00000000fffff984 */ /* 0x000fe20000000800 */
[----:B------:R-:W-:Y:S01]  /*11a40*/  @!PT LDS RZ, [RZ] ;  /* 0x00000000fffff984 */ /* 0x000fe20000000800 */
[----:B------:R-:W-:Y:S01]  /*11a50*/  @!PT LDS RZ, [RZ] ;  /* 0x00000000fffff984 */ /* 0x000fe20000000800 */
[----:B------:R1:W-:Y:S01]  /*11a60*/  @!P4 LDGSTS.E.BYPASS.LTC128B.128 [R207+0x5000], [R140.64] ;  /* 0x050000008ccfcfae */ /* 0x0003e2000b901d56 */
[----:B------:R-:W-:Y:S03]  /*11a70*/  @!P4 LEA.HI.X R71, R69, c[0x0][0x16c], R146, 0x1, P0 ;  /* 0x00005b004547ca11 */ /* 0x000fe600000f0c92 */
[----:B------:R1:W-:Y:S04]  /*11a80*/  @P4 STS.128 [R207+0x5800], RZ ;  /* 0x005800ffcf004388 */ /* 0x0003e80000000c00 */
[----:B------:R-:W-:Y:S01]  /*11a90*/  @!PT LDS RZ, [RZ] ;  /* 0x00000000fffff984 */ /* 0x000fe20000000800 */
[----:B------:R-:W-:Y:S01]  /*11aa0*/  @!PT LDS RZ, [RZ] ;  /* 0x00000000fffff984 */ /* 0x000fe20000000800 */
[----:B------:R-:W-:Y:S01]  /*11ab0*/  @!PT LDS RZ, [RZ] ;  /* 0x00000000fffff984 */ /* 0x000fe20000000800 */
[----:B------:R1:W-:Y:S04]  /*11ac0*/  @!P4 LDGSTS.E.BYPASS.LTC128B.128 [R207+0x5800], [R70.64] ;  /* 0x0580000046cfcfae */ /* 0x0003e8000b901d56 */
[----:B------:R-:W0:Y:S01]  /*11ad0*/  LDGDEPBAR ;  /* 0x00000000000079af */ /* 0x000e220000000000 */
[----:B------:R-:W-:-:S05]  /*11ae0*/  BRA `(.L_x_1180) ;  /* 0x0000092000007947 */ /* 0x000fca0003800000 */
.L_x_1179:
[----:B-1----:R-:W2:Y:S01]  /*11af0*/  LDL.64 R4, [R1+0x30] ;  /* 0x0000300001047983 */ /* 0x002ea20000100a00 */
[----:B------:R-:W-:Y:S04]  /*11b00*/  DEPBAR.LE SB0, 0x0 ;  /* 0x000080000000791a */ /* 0x000fe80000000000 */
[----:B------:R-:W-:Y:S01]  /*11b10*/  IMAD.MOV.U32 R8, RZ, RZ, 0x6 ;  /* 0x00000006ff087424 */ /* 0x000fe200078e00ff */
[----:B------:R-:W-:Y:S01]  /*11b20*/  BAR.SYNC.DEFER_BLOCKING 0x0 ;  /* 0x0000000000007b1d */ /* 0x000fe20000010000 */
[----:B------:R-:W-:Y:S01]  /*11b30*/  IMAD.MOV.U32 R0, RZ, RZ, c[0x0][0x1a0] ;  /* 0x00006800ff007624 */ /* 0x000fe200078e00ff */
[----:B------:R-:W-:Y:S01]  /*11b40*/  IADD3 R208, R75, -0x1, RZ ;  /* 0xffffffff4bd07810 */ /* 0x000fe20007ffe0ff */
[----:B------:R-:W-:Y:S02]  /*11b50*/  IMAD.MOV.U32 R7, RZ, RZ, c[0x0][0x1a0] ;  /* 0x00006800ff077624 */ /* 0x000fe400078e00ff */
[----:B------:R-:W-:Y:S01]  /*11b60*/  IMAD.MOV.U32 R6, RZ, RZ, c[0x0][0x1a0] ;  /* 0x00006800ff067624 */ /* 0x000fe200078e00ff */
[----:B------:R-:W-:Y:S01]  /*11b70*/  SHF.L.U64.HI R0, R0, R8, c[0x0][0x1a4] ;  /* 0x0000690000007619 */ /* 0x000fe20000010208 */
[----:B------:R-:W-:Y:S01]  /*11b80*/  IMAD.SHL.U32 R7, R7, 0x40, RZ ;  /* 0x0000004007077824 */ /* 0x000fe200078e00ff */
[----:B------:R-:W-:Y:S01]  /*11b90*/  SHF.R.S32.HI R2, RZ, 0x1f, R208 ;  /* 0x0000001fff027819 */ /* 0x000fe200000114d0 */
[----:B------:R-:W-:Y:S02]  /*11ba0*/  IMAD.SHL.U32 R6, R6, 0x10, RZ ;  /* 0x0000001006067824 */ /* 0x000fe400078e00ff */
[----:B------:R-:W-:Y:S02]  /*11bb0*/  IMAD R0, R0, R208, RZ ;  /* 0x000000d000007224 */ /* 0x000fe400078e02ff */
[----:B------:R-:W-:Y:S02]  /*11bc0*/  IMAD.MOV.U32 R15, RZ, RZ, 0x4 ;  /* 0x00000004ff0f7424 */ /* 0x000fe400078e00ff */
[-C--:B------:R-:W-:Y:S01]  /*11bd0*/  IMAD R0, R2, R7.reuse, R0 ;  /* 0x0000000702007224 */ /* 0x080fe200078e0200 */
[----:B------:R-:W-:Y:S01]  /*11be0*/  @P4 STS.128 [R207+0x6000], RZ ;  /* 0x006000ffcf004388 */ /* 0x000fe20000000c00 */
[----:B--2---:R-:W-:Y:S04]  /*11bf0*/  IMAD.WIDE.U32 R4, R208, R7, R4 ;  /* 0x00000007d0047225 */ /* 0x004fe800078e0004 */
[----:B------:R-:W-:Y:S01]  /*11c00*/  IMAD.IADD R0, R5, 0x1, R0 ;  /* 0x0000000105007824 */ /* 0x000fe200078e0200 */
[----:B------:R-:W-:Y:S02]  /*11c10*/  @!P4 LEA R12, P6, R4, c[0x0][0x170], 0x1 ;  /* 0x00005c00040cca11 */ /* 0x000fe400078c08ff */
[----:B------:R-:W-:Y:S01]  /*11c20*/  @!P4 IADD3 R2, P0, R6, R4, RZ ;  /* 0x000000040602c210 */ /* 0x000fe20007f1e0ff */
[----:B------:R-:W-:Y:S01]  /*11c30*/  IMAD.MOV.U32 R6, RZ, RZ, c[0x0][0x1a0] ;  /* 0x00006800ff067624 */ /* 0x000fe200078e00ff */
[--C-:B------:R-:W-:Y:S02]  /*11c40*/  @!P4 LEA.HI.X R13, R4, c[0x0][0x174], R0.reuse, 0x1, P6 ;  /* 0x00005d00040dca11 */ /* 0x100fe400030f0c00 */
[----:B------:R-:W-:Y:S02]  /*11c50*/  @!P4 LEA R10, P5, R2, c[0x0][0x170], 0x1 ;  /* 0x00005c00020aca11 */ /* 0x000fe400078a08ff */
[----:B------:R-:W-:Y:S01]  /*11c60*/  SHF.L.U64.HI R6, R6, R15, c[0x0][0x1a4] ;  /* 0x0000690006067619 */ /* 0x000fe2000001020f */
[----:B------:R-:W-:Y:S01]  /*11c70*/  @!PT LDS RZ, [RZ] ;  /* 0x00000000fffff984 */ /* 0x000fe20000000800 */
[----:B------:R-:W-:Y:S01]  /*11c80*/  @!PT LDS RZ, [RZ] ;  /* 0x00000000fffff984 */ /* 0x000fe20000000800 */
[----:B------:R-:W-:Y:S01]  /*11c90*/  @!PT LDS RZ, [RZ] ;  /* 0x00000000fffff984 */ /* 0x000fe20000000800 */
[----:B------:R1:W-:Y:S01]  /*11ca0*/  @!P4 LDGSTS.E.BYPASS.LTC128B.128 [R207+0x6000], [R12.64] ;  /* 0x060000000ccfcfae */ /* 0x0003e2000b901d56 */
[C---:B------:R-:W-:Y:S02]  /*11cb0*/  @!P4 IADD3 R7, P3, R4.reuse, UR20, RZ ;  /* 0x000000140407cc10 */ /* 0x040fe4000ff7e0ff */
[----:B------:R-:W-:Y:S01]  /*11cc0*/  @!P4 IADD3 R14, P1, R4, UR28, RZ ;  /* 0x0000001c040ecc10 */ /* 0x000fe2000ff3e0ff */
[----:B------:R-:W-:Y:S01]  /*11cd0*/  @!P4 IMAD.X R5, R6, 0x1, R0, P0 ;  /* 0x000000010605c824 */ /* 0x000fe200000e0600 */
[C---:B------:R-:W-:Y:S01]  /*11ce0*/  @!P4 LEA R8, P2, R7.reuse, c[0x0][0x170], 0x1 ;  /* 0x00005c000708ca11 */ /* 0x040fe200078408ff */
[----:B------:R-:W-:Y:S01]  /*11cf0*/  @P4 STS.128 [R207+0x6800], RZ ;  /* 0x006800ffcf004388 */ /* 0x000fe20000000c00 */
[----:B------:R-:W-:Y:S02]  /*11d00*/  @!P4 IADD3.X R9, R0, UR19, RZ, P3, !PT ;  /* 0x000000130009cc10 */ /* 0x000fe40009ffe4ff */
[----:B------:R-:W-:Y:S02]  /*11d10*/  @!P4 LEA.HI.X R11, R2, c[0x0][0x174], R5, 0x1, P5 ;  /* 0x00005d00020bca11 */ /* 0x000fe400028f0c05 */
[----:B------:R-:W-:Y:S02]  /*11d20*/  @!P4 LEA.HI.X R9, R7, c[0x0][0x174], R9, 0x1, P2 ;  /* 0x00005d000709ca11 */ /* 0x000fe400010f0c09 */
[----:B------:R-:W-:Y:S01]  /*11d30*/  @!P4 LEA R6, P0, R14, c[0x0][0x170], 0x1 ;  /* 0x00005c000e06ca11 */ /* 0x000fe200078008ff */
[----:B------:R-:W-:Y:S01]  /*11d40*/  @!PT LDS RZ, [RZ] ;  /* 0x00000000fffff984 */ /* 0x000fe20000000800 */
[----:B------:R-:W-:Y:S01]  /*11d50*/  @!PT LDS RZ, [RZ] ;  /* 0x00000000fffff984 */ /* 0x000fe20000000800 */
[----:B------:R-:W-:Y:S01]  /*11d60*/  @!PT LDS RZ, [RZ] ;  /* 0x00000000fffff984 */ /* 0x000fe20000000800 */
[----:B------:R2:W-:Y:S01]  /*11d70*/  @!P4 LDGSTS.E.BYPASS.LTC128B.128 [R207+0x6800], [R10.64] ;  /* 0x068000000acfcfae */ /* 0x0005e2000b901d56 */
[----:B------:R-:W-:Y:S04]  /*11d80*/  @!P4 IADD3.X R15, R0, UR21, RZ, P1, !PT ;  /* 0x00000015000fcc10 */ /* 0x000fe80008ffe4ff */
[----:B------:R-:W-:Y:S01]  /*11d90*/  @!P4 LEA.HI.X R7, R14, c[0x0][0x174], R15, 0x1, P0 ;  /* 0x00005d000e07ca11 */ /* 0x000fe200000f0c0f */
[----:B------:R-:W-:Y:S01]  /*11da0*/  @P4 STS.128 [R207+0x7000], RZ ;  /* 0x007000ffcf004388 */ /* 0x000fe20000000c00 */
[----:B------:R-:W-:Y:S05]  /*11db0*/  ISETP.GT.AND P0, PT, R208, UR18, PT ;  /* 0x00000012d0007c0c */ /* 0x000fea000bf04270 */
        /* <DEDUP_REMOVED lines=10> */
[----:B------:R-:W3:Y:S06]  /*11e60*/  LDSM.16.M88.4 R16, [R184+0x4000] ;  /* 0x00400000b810783b */ /* 0x000eec0000000200 */
[----:B------:R-:W2:Y:S06]  /*11e70*/  LDSM.16.M88.4 R60, [R191+0x2000] ;  /* 0x00200000bf3c783b */ /* 0x000eac0000000200 */
[----:B------:R-:W4:Y:S06]  /*11e80*/  LDSM.16.M88.4 R32, [R184+0x4800] ;  /* 0x00480000b820783b */ /* 0x000f2c0000000200 */
[----:B------:R-:W0:Y:S06]  /*11e90*/  LDGDEPBAR ;  /* 0x00000000000079af */ /* 0x000e2c0000000000 */
[----:B------:R-:W5:Y:S06]  /*11ea0*/  LDSM.16.M88.4 R48, [R184+0x5000] ;  /* 0x00500000b830783b */ /* 0x000f6c0000000200 */
[----:B------:R-:W4:Y:S06]  /*11eb0*/  LDSM.16.M88.4 R140, [R184+0x5800] ;  /* 0x00580000b88c783b */ /* 0x000f2c0000000200 */
[----:B------:R-:W-:Y:S01]  /*11ec0*/  LDSM.16.M88.4 R144, [R194] ;  /* 0x00000000c290783b */ /* 0x000fe20000000200 */
[-C--:B---3--:R-:W-:Y:S05]  /*11ed0*/  HMMA.16816.F32 R4, R64, R16.reuse, RZ ;  /* 0x000000104004723c */ /* 0x088fea00000018ff */
[----:B------:R-:W3:Y:S03]  /*11ee0*/  LDSM.16.M88.4 R148, [R190+0x4000] ;  /* 0x00400000be94783b */ /* 0x000ee60000000200 */
[C---:B--2---:R-:W-:Y:S03]  /*11ef0*/  HMMA.16816.F32 R8, R60.reuse, R16, RZ ;  /* 0x000000103c08723c */ /* 0x044fe600000018ff */
[----:B------:R-:W2:Y:S06]  /*11f00*/  LDSM.16.M88.4 R152, [R194+0x2000] ;  /* 0x00200000c298783b */ /* 0x000eac0000000200 */
[----:B------:R-:W2:Y:S01]  /*11f10*/  LDSM.16.M88.4 R156, [R190+0x4800] ;  /* 0x00480000be9c783b */ /* 0x000ea20000000200 */
[-C--:B-1----:R-:W-:Y:S05]  /*11f20*/  HMMA.16816.F32 R12, R60, R18.reuse, RZ ;  /* 0x000000123c0c723c */ /* 0x082fea00000018ff */
[----:B------:R-:W1:Y:S03]  /*11f30*/  LDSM.16.M88.4 R160, [R190+0x5000] ;  /* 0x00500000bea0783b */ /* 0x000e660000000200 */
[C---:B------:R-:W-:Y:S03]  /*11f40*/  HMMA.16816.F32 R16, R64.reuse, R18, RZ ;  /* 0x000000124010723c */ /* 0x040fe600000018ff */
[----:B------:R-:W1:Y:S05]  /*11f50*/  LDSM.16.M88.4 R164, [R190+0x5800] ;  /* 0x00580000bea4783b */ /* 0x000e6a0000000200 */
[-C--:B----4-:R-:W-:Y:S01]  /*11f60*/  HMMA.16816.F32 R20, R64, R32.reuse, RZ ;  /* 0x000000204014723c */ /* 0x090fe200000018ff */
[----:B------:R-:W-:Y:S06]  /*11f70*/  LDSM.16.M88.4 R168, [R192+0x2000] ;  /* 0x00200000c0a8783b */ /* 0x000fec0000000200 */
[----:B------:R-:W-:Y:S01]  /*11f80*/  LDSM.16.M88.4 R172, [R193+0x2000] ;  /* 0x00200000c1ac783b */ /* 0x000fe20000000200 */
[C---:B------:R-:W-:Y:S05]  /*11f90*/  HMMA.16816.F32 R24, R60.reuse, R32, RZ ;  /* 0x000000203c18723c */ /* 0x040fea00000018ff */
[----:B------:R-:W-:Y:S03]  /*11fa0*/  LDSM.16.M88.4 R176, [R189+0x800] ;  /* 0x00080000bdb0783b */ /* 0x000fe60000000200 */
[-C--:B------:R-:W-:Y:S03]  /*11fb0*/  HMMA.16816.F32 R28, R60, R34.reuse, RZ ;  /* 0x000000223c1c723c */ /* 0x080fe600000018ff */
[----:B------:R-:W-:Y:S05]  /*11fc0*/  LDSM.16.M88.4 R180, [R189+0x1000] ;  /* 0x00100000bdb4783b */ /* 0x000fea0000000200 */
        /* <DEDUP_REMOVED lines=8> */
[----:B------:R-:W-:Y:S01]  /*12050*/  HMMA.16816.F32 R64, R64, R142, RZ ;  /* 0x0000008e4040723c */ /* 0x000fe200000018ff */
[----:B------:R-:W-:Y:S07]  /*12060*/  LDSM.16.M88.4 R140, [R192] ;  /* 0x00000000c08c783b */ /* 0x000fee0000000200 */
[-C--:B---3--:R-:W-:Y:S08]  /*12070*/  HMMA.16816.F32 R4, R144, R148.reuse, R4 ;  /* 0x000000949004723c */ /* 0x088ff00000001804 */
[C---:B--2---:R-:W-:Y:S08]  /*12080*/  HMMA.16816.F32 R8, R152.reuse, R148, R8 ;  /* 0x000000949808723c */ /* 0x044ff00000001808 */
        /* <DEDUP_REMOVED lines=13> */
[-C--:B------:R-:W-:Y:S08]  /*12160*/  HMMA.16816.F32 R52, R144, R164.reuse, R52 ;  /* 0x000000a49034723c */ /* 0x080ff00000001834 */
[C---:B------:R-:W-:Y:S08]  /*12170*/  HMMA.16816.F32 R56, R152.reuse, R164, R56 ;  /* 0x000000a49838723c */ /* 0x040ff00000001838 */
[-C--:B------:R-:W-:Y:S01]  /*12180*/  HMMA.16816.F32 R60, R152, R166.reuse, R60 ;  /* 0x000000a6983c723c */ /* 0x080fe2000000183c */
[----:B------:R-:W1:Y:S07]  /*12190*/  LDSM.16.M88.4 R152, [R197] ;  /* 0x00000000c598783b */ /* 0x000e6e0000000200 */
[----:B------:R-:W-:Y:S01]  /*121a0*/  HMMA.16816.F32 R64, R144, R166, R64 ;  /* 0x000000a69040723c */ /* 0x000fe20000001840 */
[----:B------:R-:W-:Y:S06]  /*121b0*/  LDSM.16.M88.4 R144, [R193] ;  /* 0x00000000c190783b */ /* 0x000fec0000000200 */
[----:B------:R-:W4:Y:S01]  /*121c0*/  LDSM.16.M88.4 R164, [R189] ;  /* 0x00000000bda4783b */ /* 0x000f220000000200 */
[-C--:B--2---:R-:W-:Y:S08]  /*121d0*/  HMMA.16816.F32 R4, R140, R148.reuse, R4 ;  /* 0x000000948c04723c */ /* 0x084ff00000001804 */
[C---:B------:R-:W-:Y:S08]  /*121e0*/  HMMA.16816.F32 R8, R168.reuse, R148, R8 ;  /* 0x00000094a808723c */ /* 0x040ff00000001808 */
[-C--:B------:R-:W-:Y:S08]  /*121f0*/  HMMA.16816.F32 R12, R168, R150.reuse, R12 ;  /* 0x00000096a80c723c */ /* 0x080ff0000000180c */
[C---:B------:R-:W-:Y:S01]  /*12200*/  HMMA.16816.F32 R16, R140.reuse, R150, R16 ;  /* 0x000000968c10723c */ /* 0x040fe20000001810 */
[----:B------:R-:W2:Y:S01]  /*12210*/  LDSM.16.M88.4 R148, [R189+0x1800] ;  /* 0x00180000bd94783b */ /* 0x000ea20000000200 */
[----:B------:R-:W-:Y:S05]  /*12220*/  DEPBAR.LE SB0, 0x0 ;  /* 0x000080000000791a */ /* 0x000fea0000000000 */
[----:B------:R-:W-:Y:S01]  /*12230*/  BAR.SYNC.DEFER_BLOCKING 0x0 ;  /* 0x0000000000007b1d */ /* 0x000fe20000010000 */
[-C--:B---3--:R-:W-:Y:S08]  /*12240*/  HMMA.16816.F32 R20, R140, R156.reuse, R20 ;  /* 0x0000009c8c14723c */ /* 0x088ff00000001814 */
        /* <DEDUP_REMOVED lines=10> */
[----:B------:R-:W-:Y:S08]  /*122f0*/  HMMA.16816.F32 R64, R140, R162, R64 ;  /* 0x000000a28c40723c */ /* 0x000ff00000001840 */
[-C--:B----4-:R-:W-:Y:S08]  /*12300*/  HMMA.16816.F32 R4, R144, R164.reuse, R4 ;  /* 0x000000a49004723c */ /* 0x090ff00000001804 */
        /* <DEDUP_REMOVED lines=16> */
.L_x_1180:
[----:B-1----:R-:W-:Y:S01]  /*12410*/  P2R R144, PR, RZ, 0x10 ;  /* 0x00000010ff907803 */ /* 0x002fe20000000000 */
[----:B------:R-:W1:Y:S01]  /*12420*/  S2R R0, SR_TID.X ;  /* 0x0000000000007919 */ /* 0x000e620000002100 */
[----:B------:R-:W-:Y:S07]  /*12430*/  IMAD.SHL.U32 R159, R208, 0x2, RZ ;  /* 0x00000002d09f7824 */ /* 0x000fee00078e00ff */
[----:B------:R-:W2:Y:S01]  /*12440*/  LDL.64 R182, [R1+0x8] ;  /* 0x0000080001b67983 */ /* 0x000ea20000100a00 */
[----:B-1----:R-:W-:Y:S05]  /*12450*/  IMAD.SHL.U32 R0, R0, 0x2, RZ ;  /* 0x0000000200007824 */ /* 0x002fea00078e00ff */
[----:B------:R-:W-:Y:S05]  /*12460*/  LOP3.LUT R0, R0, 0x6, RZ, 0xc0, !PT ;  /* 0x0000000600007812 */ /* 0x000fea00078ec0ff */
[----:B------:R-:W-:Y:S05]  /*12470*/  IMAD R0, R208, 0x40, R0 ;  /* 0x00000040d0007824 */ /* 0x000fea00078e0200 */
[C---:B------:R-:W-:Y:S02]  /*12480*/  IADD3 R75, R0.reuse, 0x1, RZ ;  /* 0x00000001004b7810 */ /* 0x040fe40007ffe0ff */
[CC--:B------:R-:W-:Y:S02]  /*12490*/  ISETP.GE.AND P2, PT, R0.reuse, R202.reuse, PT ;  /* 0x000000ca0000720c */ /* 0x0c0fe40003f46270 */
[CC--:B------:R-:W-:Y:S02]  /*124a0*/  ISETP.GE.AND P0, PT, R0.reuse, R201.reuse, PT ;  /* 0x000000c90000720c */ /* 0x0c0fe40003f06270 */
[C---:B------:R-:W-:Y:S02]  /*124b0*/  ISETP.GE.AND P1, PT, R75.reuse, R202, PT ;  /* 0x000000ca4b00720c */ /* 0x040fe40003f26270 */
[C---:B------:R-:W-:Y:S02]  /*124c0*/  ISETP.GE.AND P3, PT, R75.reuse, R201, PT ;  /* 0x000000c94b00720c */ /* 0x040fe40003f66270 */
[C---:B------:R-:W-:Y:S02]  /*124d0*/  IADD3 R72, R0.reuse, 0x8, RZ ;  /* 0x0000000800487810 */ /* 0x040fe40007ffe0ff */
[C---:B------:R-:W-:Y:S02]  /*124e0*/  IADD3 R71, R0.reuse, 0x9, RZ ;  /* 0x0000000900477810 */ /* 0x040fe40007ffe0ff */
[CC--:B------:R-:W-:Y:S02]  /*124f0*/  ISETP.GE.OR P5, PT, R0.reuse, R205.reuse, !P2 ;  /* 0x000000cd0000720c */ /* 0x0c0fe400057a6670 */
[-C--:B------:R-:W-:Y:S02]  /*12500*/  ISETP.GE.OR P2, PT, R0, R204.reuse, !P0 ;  /* 0x000000cc0000720c */ /* 0x080fe40004746670 */
[C---:B------:R-:W-:Y:S02]  /*12510*/  ISETP.GE.OR P1, PT, R75.reuse, R205, !P1 ;  /* 0x000000cd4b00720c */ /* 0x040fe40004f26670 */
[----:B------:R-:W-:Y:S02]  /*12520*/  ISETP.GE.OR P0, PT, R75, R204, !P3 ;  /* 0x000000cc4b00720c */ /* 0x000fe40005f06670 */
[----:B------:R-:W-:Y:S02]  /*12530*/  FSEL R147, R6, -INF , !P2 ;  /* 0xff80000006937808 */ /* 0x000fe40005000000 */
[----:B------:R-:W-:Y:S02]  /*12540*/  FSEL R148, R5, -INF , !P1 ;  /* 0xff80000005947808 */ /* 0x000fe40004800000 */
[----:B------:R-:W-:Y:S02]  /*12550*/  FSEL R149, R7, -INF , !P0 ;  /* 0xff80000007957808 */ /* 0x000fe40004000000 */
[CC--:B------:R-:W-:Y:S02]  /*12560*/  ISETP.GE.AND P2, PT, R72.reuse, R202.reuse, PT ;  /* 0x000000ca4800720c */ /* 0x0c0fe40003f46270 */
[C---:B------:R-:W-:Y:S02]  /*12570*/  ISETP.GE.AND P1, PT, R71.reuse, R202, PT ;  /* 0x000000ca4700720c */ /* 0x040fe40003f26270 */
[-C--:B------:R-:W-:Y:S02]  /*12580*/  ISETP.GE.AND P0, PT, R72, R201.reuse, PT ;  /* 0x000000c94800720c */ /* 0x080fe40003f06270 */
        /* <DEDUP_REMOVED lines=16> */
[C---:B------:R-:W-:Y:S02]  /*12690*/  IADD3 R19, R0.reuse, 0x18, RZ ;  /* 0x0000001800137810 */ /* 0x040fe40007ffe0ff */
[----:B------:R-:W-:Y:S02]  /*126a0*/  IADD3 R18, R0, 0x19, RZ ;  /* 0x0000001900127810 */ /* 0x000fe40007ffe0ff */
[CC--:B------:R-:W-:Y:S02]  /*126b0*/  ISETP.GE.OR P5, PT, R70.reuse, R205.reuse, !P2 ;  /* 0x000000cd4600720c */ /* 0x0c0fe400057a6670 */
[C---:B------:R-:W-:Y:S02]  /*126c0*/  ISETP.GE.OR P2, PT, R69.reuse, R205, !P1 ;  /* 0x000000cd4500720c */ /* 0x040fe40004f46670 */
[-C--:B------:R-:W-:Y:S02]  /*126d0*/  ISETP.GE.OR P1, PT, R70, R204.reuse, !P0 ;  /* 0x000000cc4600720c */ /* 0x080fe40004726670 */
[----:B------:R-:W-:Y:S02]  /*126e0*/  ISETP.GE.OR P0, PT, R69, R204, !P3 ;  /* 0x000000cc4500720c */ /* 0x000fe40005f06670 */
[----:B------:R-:W-:Y:S02]  /*126f0*/  FSEL R156, R21, -INF , !P2 ;  /* 0xff800000159c7808 */ /* 0x000fe40005000000 */
[----:B------:R-:W-:Y:S02]  /*12700*/  FSEL R157, R22, -INF , !P1 ;  /* 0xff800000169d7808 */ /* 0x000fe40004800000 */
[----:B------:R-:W-:Y:S02]  /*12710*/  FSEL R158, R23, -INF , !P0 ;  /* 0xff800000179e7808 */ /* 0x000fe40004000000 */
[CC--:B------:R-:W-:Y:S02]  /*12720*/  ISETP.GE.AND P2, PT, R19.reuse, R202.reuse, PT ;  /* 0x000000ca1300720c */ /* 0x0c0fe40003f46270 */
[C---:B------:R-:W-:Y:S02]  /*12730*/  ISETP.GE.AND P1, PT, R18.reuse, R202, PT ;  /* 0x000000ca1200720c */ /* 0x040fe40003f26270 */
[CC--:B------:R-:W-:Y:S02]  /*12740*/  ISETP.GE.AND P0, PT, R19.reuse, R201.reuse, PT ;  /* 0x000000c91300720c */ /* 0x0c0fe40003f06270 */
        /* <DEDUP_REMOVED lines=26> */
[----:B------:R-:W-:Y:S02]  /*128f0*/  ISETP.GE.AND P1, PT, R6, R202, PT ;  /* 0x000000ca0600720c */ /* 0x000fe40003f26270 */
[CC--:B------:R-:W-:Y:S02]  /*12900*/  ISETP.GE.AND P0, PT, R7.reuse, R201.reuse, PT ;  /* 0x000000c90700720c */ /* 0x0c0fe40003f06270 */
[----:B------:R-:W-:Y:S02]  /*12910*/  FSEL R171, R36, -INF , !P5 ;  /* 0xff80000024ab7808 */ /* 0x000fe40006800000 */
[C---:B------:R-:W-:Y:S01]  /*12920*/  ISETP.GE.AND P3, PT, R6.reuse, R201, PT ;  /* 0x000000c90600720c */ /* 0x040fe20003f66270 */
[----:B------:R-:W-:Y:S01]  /*12930*/  LDSM.16.MT88.4 R36, [R188+0x6000] ;  /* 0x00600000bc24783b */ /* 0x000fe20000004200 */
[CC--:B------:R-:W-:Y:S02]  /*12940*/  ISETP.GE.OR P5, PT, R7.reuse, R205.reuse, !P2 ;  /* 0x000000cd0700720c */ /* 0x0c0fe400057a6670 */
[C---:B------:R-:W-:Y:S02]  /*12950*/  ISETP.GE.OR P2, PT, R6.reuse, R205, !P1 ;  /* 0x000000cd0600720c */ /* 0x040fe40004f46670 */
[-C--:B------:R-:W-:Y:S02]  /*12960*/  ISETP.GE.OR P1, PT, R7, R204.reuse, !P0 ;  /* 0x000000cc0700720c */ /* 0x080fe40004726670 */
[----:B------:R-:W-:Y:S02]  /*12970*/  ISETP.GE.OR P0, PT, R6, R204, !P3 ;  /* 0x000000cc0600720c */ /* 0x000fe40005f06670 */
[----:B------:R-:W-:Y:S02]  /*12980*/  FSEL R166, R50, -INF , !P1 ;  /* 0xff80000032a67808 */ /* 0x000fe40004800000 */
[C---:B------:R-:W-:Y:S02]  /*12990*/  ISETP.GE.AND P1, PT, R0.reuse, R200, PT ;  /* 0x000000c80000720c */ /* 0x040fe40003f26270 */
[C---:B------:R-:W-:Y:S02]  /*129a0*/  IADD3 R5, R0.reuse, 0x30, RZ ;  /* 0x0000003000057810 */ /* 0x040fe40007ffe0ff */
[C---:B------:R-:W-:Y:S02]  /*129b0*/  IADD3 R4, R0.reuse, 0x31, RZ ;  /* 0x0000003100047810 */ /* 0x040fe40007ffe0ff */
[----:B------:R-:W-:Y:S02]  /*129c0*/  FSEL R165, R49, -INF , !P2 ;  /* 0xff80000031a57808 */ /* 0x000fe40005000000 */
[----:B------:R-:W-:Y:S02]  /*129d0*/  FSEL R168, R51, -INF , !P0 ;  /* 0xff80000033a87808 */ /* 0x000fe40004000000 */
[C---:B------:R-:W-:Y:S02]  /*129e0*/  ISETP.GE.AND P0, PT, R0.reuse, R199, PT ;  /* 0x000000c70000720c */ /* 0x040fe40003f06270 */
[CC--:B------:R-:W-:Y:S02]  /*129f0*/  ISETP.GE.AND P2, PT, R5.reuse, R202.reuse, PT ;  /* 0x000000ca0500720c */ /* 0x0c0fe40003f46270 */
[----:B------:R-:W-:Y:S02]  /*12a00*/  ISETP.GE.OR P1, PT, R0, R203, !P1 ;  /* 0x000000cb0000720c */ /* 0x000fe40004f26670 */
[----:B------:R-:W-:Y:S02]  /*12a10*/  ISETP.GE.AND P3, PT, R4, R202, PT ;  /* 0x000000ca0400720c */ /* 0x000fe40003f66270 */
[C---:B------:R-:W-:Y:S02]  /*12a20*/  IADD3 R2, R0.reuse, 0x38, RZ ;  /* 0x0000003800027810 */ /* 0x040fe40007ffe0ff */
[----:B------:R-:W-:Y:S02]  /*12a30*/  ISETP.GE.OR P6, PT, R0, R206, !P0 ;  /* 0x000000ce0000720c */ /* 0x000fe400047c6670 */
[----:B------:R-:W-:Y:S02]  /*12a40*/  P2R R20, PR, RZ, 0x2 ;  /* 0x00000002ff147803 */ /* 0x000fe40000000000 */
[C---:B------:R-:W-:Y:S02]  /*12a50*/  ISETP.GE.OR P2, PT, R5.reuse, R205, !P2 ;  /* 0x000000cd0500720c */ /* 0x040fe40005746670 */
[CC--:B------:R-:W-:Y:S02]  /*12a60*/  ISETP.GE.AND P1, PT, R5.reuse, R201.reuse, PT ;  /* 0x000000c90500720c */ /* 0x0c0fe40003f26270 */
[----:B------:R-:W-:Y:S02]  /*12a70*/  ISETP.GE.AND P0, PT, R4, R201, PT ;  /* 0x000000c90400720c */ /* 0x000fe40003f06270 */
[----:B------:R-:W-:Y:S02]  /*12a80*/  FSEL R164, R48, -INF , !P5 ;  /* 0xff80000030a47808 */ /* 0x000fe40006800000 */
[-C--:B------:R-:W-:Y:S02]  /*12a90*/  ISETP.GE.OR P5, PT, R4, R205.reuse, !P3 ;  /* 0x000000cd0400720c */ /* 0x080fe40005fa6670 */
[----:B------:R-:W-:Y:S02]  /*12aa0*/  FSEL R229, R52, -INF , !P2 ;  /* 0xff80000034e57808 */ /* 0x000fe40005000000 */
[----:B------:R-:W-:Y:S02]  /*12ab0*/  ISETP.GE.AND P3, PT, R2, R202, PT ;  /* 0x000000ca0200720c */ /* 0x000fe40003f66270 */
[-C--:B------:R-:W-:Y:S02]  /*12ac0*/  ISETP.GE.OR P2, PT, R5, R204.reuse, !P1 ;  /* 0x000000cc0500720c */ /* 0x080fe40004f46670 */
[----:B------:R-:W-:Y:S02]  /*12ad0*/  ISETP.GE.OR P1, PT, R4, R204, !P0 ;  /* 0x000000cc0400720c */ /* 0x000fe40004726670 */
[----:B------:R-:W-:Y:S02]  /*12ae0*/  FSEL R231, R53, -INF , !P5 ;  /* 0xff80000035e77808 */ /* 0x000fe40006800000 */
[----:B------:R-:W-:Y:S01]  /*12af0*/  IADD3 R0, R0, 0x39, RZ ;  /* 0x0000003900007810 */ /* 0x000fe20007ffe0ff */
[----:B------:R-:W3:Y:S01]  /*12b00*/  LDL.64 R52, [R1] ;  /* 0x0000000001347983 */ /* 0x000ee20000100a00 */
[----:B------:R-:W-:Y:S02]  /*12b10*/  FSEL R236, R55, -INF , !P1 ;  /* 0xff80000037ec7808 */ /* 0x000fe40004800000 */
[----:B------:R-:W-:Y:S02]  /*12b20*/  ISETP.GE.OR P1, PT, R2, R205, !P3 ;  /* 0x000000cd0200720c */ /* 0x000fe40005f26670 */
[C---:B------:R-:W-:Y:S02]  /*12b30*/  ISETP.GE.AND P3, PT, R75.reuse, R200, PT ;  /* 0x000000c84b00720c */ /* 0x040fe40003f66270 */
[C---:B------:R-:W-:Y:S02]  /*12b40*/  ISETP.GE.AND P0, PT, R0.reuse, R202, PT ;  /* 0x000000ca0000720c */ /* 0x040fe40003f06270 */
[C---:B------:R-:W-:Y:S02]  /*12b50*/  ISETP.GE.AND P5, PT, R0.reuse, R201, PT ;  /* 0x000000c90000720c */ /* 0x040fe40003fa6270 */
[----:B------:R-:W-:Y:S02]  /*12b60*/  ISETP.GE.OR P3, PT, R75, R203, !P3 ;  /* 0x000000cb4b00720c */ /* 0x000fe40005f66670 */
[----:B------:R-:W-:Y:S02]  /*12b70*/  ISETP.GE.OR P0, PT, R0, R205, !P0 ;  /* 0x000000cd0000720c */ /* 0x000fe40004706670 */
[----:B------:R-:W-:Y:S02]  /*12b80*/  FSEL R220, R64, -INF , !P1 ;  /* 0xff80000040dc7808 */ /* 0x000fe40004800000 */
[----:B------:R-:W-:Y:S02]  /*12b90*/  ISETP.GE.OR P1, PT, R0, R204, !P5 ;  /* 0x000000cc0000720c */ /* 0x000fe40006f26670 */
[----:B------:R-:W-:Y:S02]  /*12ba0*/  ISETP.NE.AND P5, PT, R20, RZ, PT ;  /* 0x000000ff1400720c */ /* 0x000fe40003fa5270 */
[----:B------:R-:W-:Y:S02]  /*12bb0*/  P2R R20, PR, RZ, 0x8 ;  /* 0x00000008ff147803 */ /* 0x000fe40000000000 */
[----:B------:R-:W-:Y:S02]  /*12bc0*/  ISETP.GE.AND P3, PT, R72, R200, PT ;  /* 0x000000c84800720c */ /* 0x000fe40003f66270 */
[----:B------:R-:W-:Y:S02]  /*12bd0*/  FSEL R233, R54, -INF , !P2 ;  /* 0xff80000036e97808 */ /* 0x000fe40005000000 */
[----:B------:R-:W-:Y:S02]  /*12be0*/  ISETP.GE.AND P2, PT, R2, R201, PT ;  /* 0x000000c90200720c */ /* 0x000fe40003f46270 */
[----:B------:R-:W-:Y:S02]  /*12bf0*/  FSEL R223, R65, -INF , !P0 ;  /* 0xff80000041df7808 */ /* 0x000fe40004000000 */
[-C--:B------:R-:W-:Y:S02]  /*12c00*/  ISETP.GE.AND P0, PT, R75, R199.reuse, PT ;  /* 0x000000c74b00720c */ /* 0x080fe40003f06270 */
[----:B------:R-:W-:Y:S02]  /*12c10*/  FSEL R228, R67, -INF , !P1 ;  /* 0xff80000043e47808 */ /* 0x000fe40004800000 */
[----:B------:R-:W-:Y:S02]  /*12c20*/  ISETP.GE.AND P1, PT, R72, R199, PT ;  /* 0x000000c74800720c */ /* 0x000fe40003f26270 */
[----:B------:R-:W-:Y:S02]  /*12c30*/  FSEL R23, R10, -INF , !P6 ;  /* 0xff8000000a177808 */ /* 0x000fe40007000000 */
[----:B------:R-:W-:Y:S02]  /*12c40*/  ISETP.GE.OR P6, PT, R72, R203, !P3 ;  /* 0x000000cb4800720c */ /* 0x000fe40005fc6670 */
[----:B------:R-:W-:Y:S02]  /*12c50*/  ISETP.NE.AND P3, PT, R20, RZ, PT ;  /* 0x000000ff1400720c */ /* 0x000fe40003f65270 */
[----:B------:R-:W-:Y:S02]  /*12c60*/  ISETP.GE.OR P2, PT, R2, R204, !P2 ;  /* 0x000000cc0200720c */ /* 0x000fe40005746670 */
[-C--:B------:R-:W-:Y:S02]  /*12c70*/  ISETP.GE.OR P4, PT, R75, R206.reuse, !P0 ;  /* 0x000000ce4b00720c */ /* 0x080fe40004786670 */
[----:B------:R-:W-:Y:S02]  /*12c80*/  ISETP.GE.AND P0, PT, R71, R199, PT ;  /* 0x000000c74700720c */ /* 0x000fe40003f06270 */
[----:B------:R-:W-:Y:S02]  /*12c90*/  ISETP.GE.OR P1, PT, R72, R206, !P1 ;  /* 0x000000ce4800720c */ /* 0x000fe40004f26670 */
[----:B------:R-:W-:Y:S02]  /*12ca0*/  FSEL R22, R9, -INF , !P3 ;  /* 0xff80000009167808 */ /* 0x000fe40005800000 */
[----:B------:R-:W-:Y:S02]  /*12cb0*/  FMNMX.FTZ R9, R146, R3, !PT ;  /* 0x0000000392097209 */ /* 0x000fe40007810000 */
[----:B------:R-:W-:Y:S02]  /*12cc0*/  FSEL R225, R66, -INF , !P2 ;  /* 0xff80000042e17808 */ /* 0x000fe40005000000 */
[C---:B------:R-:W-:Y:S02]  /*12cd0*/  ISETP.GE.AND P2, PT, R71.reuse, R200, PT ;  /* 0x000000c84700720c */ /* 0x040fe40003f46270 */
[C---:B------:R-:W-:Y:S02]  /*12ce0*/  ISETP.GE.OR P0, PT, R71.reuse, R206, !P0 ;  /* 0x000000ce4700720c */ /* 0x040fe40004706670 */
[----:B------:R-:W-:Y:S02]  /*12cf0*/  P2R R10, PR, RZ, 0x2 ;  /* 0x00000002ff0a7803 */ /* 0x000fe40000000000 */
[----:B------:R-:W-:Y:S02]  /*12d00*/  ISETP.GE.AND P1, PT, R70, R199, PT ;  /* 0x000000c74600720c */ /* 0x000fe40003f26270 */
[----:B------:R-:W-:Y:S02]  /*12d10*/  FMNMX.FTZ R9, R148, R9, !PT ;  /* 0x0000000994097209 */ /* 0x000fe40007810000 */
[----:B------:R-:W-:Y:S02]  /*12d20*/  FSEL R21, R8, -INF , !P5 ;  /* 0xff80000008157808 */ /* 0x000fe40006800000 */
[----:B------:R-:W-:Y:S02]  /*12d30*/  ISETP.GE.OR P5, PT, R71, R203, !P2 ;  /* 0x000000cb4700720c */ /* 0x000fe400057a6670 */
[----:B------:R-:W-:Y:S02]  /*12d40*/  FSEL R32, R11, -INF , !P4 ;  /* 0xff8000000b207808 */ /* 0x000fe40006000000 */
[----:B------:R-:W-:Y:S02]  /*12d50*/  P2R R8, PR, RZ, 0x1 ;  /* 0x00000001ff087803 */ /* 0x000fe40000000000 */
[CC--:B------:R-:W-:Y:S02]  /*12d60*/  ISETP.GE.AND P3, PT, R70.reuse, R200.reuse, PT ;  /* 0x000000c84600720c */ /* 0x0c0fe40003f66270 */
[----:B------:R-:W-:Y:S02]  /*12d70*/  ISETP.GE.AND P2, PT, R69, R200, PT ;  /* 0x000000c84500720c */ /* 0x000fe40003f46270 */
[----:B------:R-:W-:Y:S02]  /*12d80*/  ISETP.GE.OR P4, PT, R70, R206, !P1 ;  /* 0x000000ce4600720c */ /* 0x000fe40004f86670 */
[----:B------:R-:W-:Y:S02]  /*12d90*/  FMNMX.FTZ R9, R140, R9, !PT ;  /* 0x000000098c097209 */ /* 0x000fe40007810000 */
[----:B------:R-:W-:Y:S02]  /*12da0*/  FSEL R11, R12, -INF , !P6 ;  /* 0xff8000000c0b7808 */ /* 0x000fe40007000000 */
[----:B------:R-:W-:Y:S02]  /*12db0*/  FSEL R20, R13, -INF , !P5 ;  /* 0xff8000000d147808 */ /* 0x000fe40006800000 */
[-C--:B------:R-:W-:Y:S02]  /*12dc0*/  ISETP.GE.OR P6, PT, R70, R203.reuse, !P3 ;  /* 0x000000cb4600720c */ /* 0x080fe40005fc6670 */
[----:B------:R-:W-:Y:S02]  /*12dd0*/  ISETP.NE.AND P3, PT, R8, RZ, PT ;  /* 0x000000ff0800720c */ /* 0x000fe40003f65270 */
[----:B------:R-:W-:Y:S02]  /*12de0*/  ISETP.GE.OR P5, PT, R69, R203, !P2 ;  /* 0x000000cb4500720c */ /* 0x000fe400057a6670 */
[----:B------:R-:W-:Y:S02]  /*12df0*/  P2R R8, PR, RZ, 0x10 ;  /* 0x00000010ff087803 */ /* 0x000fe40000000000 */
[----:B------:R-:W-:Y:S02]  /*12e00*/  FMNMX.FTZ R9, R141, R9, !PT ;  /* 0x000000098d097209 */ /* 0x000fe40007810000 */
[----:B------:R-:W-:Y:S02]  /*12e10*/  FSEL R162, R25, -INF , !P5 ;  /* 0xff80000019a27808 */ /* 0x000fe40006800000 */
[----:B------:R-:W-:Y:S02]  /*12e20*/  ISETP.NE.AND P5, PT, R8, RZ, PT ;  /* 0x000000ff0800720c */ /* 0x000fe40003fa5270 */
[----:B------:R-:W-:Y:S02]  /*12e30*/  FMNMX.FTZ R8, R147, R68, !PT ;  /* 0x0000004493087209 */ /* 0x000fe40007810000 */
[----:B------:R-:W-:Y:S02]  /*12e40*/  FMNMX.FTZ R9, R155, R9, !PT ;  /* 0x000000099b097209 */ /* 0x000fe40007810000 */
[----:B------:R-:W-:Y:S02]  /*12e50*/  ISETP.NE.AND P1, PT, R10, RZ, PT ;  /* 0x000000ff0a00720c */ /* 0x000fe40003f25270 */
[----:B------:R-:W-:Y:S02]  /*12e60*/  FMNMX.FTZ R8, R149, R8, !PT ;  /* 0x0000000895087209 */ /* 0x000fe40007810000 */
[----:B------:R-:W-:Y:S02]  /*12e70*/  FMNMX.FTZ R9, R156, R9, !PT ;  /* 0x000000099c097209 */ /* 0x000fe40007810000 */
[----:B------:R-:W-:Y:S02]  /*12e80*/  FSEL R14, R14, -INF , !P1 ;  /* 0xff8000000e0e7808 */ /* 0x000fe40004800000 */
[C---:B------:R-:W-:Y:S02]  /*12e90*/  ISETP.GE.AND P1, PT, R19.reuse, R199, PT ;  /* 0x000000c71300720c */ /* 0x040fe40003f26270 */
[----:B------:R-:W-:Y:S02]  /*12ea0*/  FMNMX.FTZ R8, R142, R8, !PT ;  /* 0x000000088e087209 */ /* 0x000fe40007810000 */
[----:B------:R-:W-:Y:S02]  /*12eb0*/  FMNMX.FTZ R72, R152, R9, !PT ;  /* 0x0000000998487209 */ /* 0x000fe40007810000 */
[----:B------:R-:W-:Y:S02]  /*12ec0*/  ISETP.GE.OR P1, PT, R19, R206, !P1 ;  /* 0x000000ce1300720c */ /* 0x000fe40004f26670 */
[----:B------:R-:W-:Y:S02]  /*12ed0*/  FMNMX.FTZ R8, R143, R8, !PT ;  /* 0x000000088f087209 */ /* 0x000fe40007810000 */
[----:B------:R-:W-:Y:S02]  /*12ee0*/  FMNMX.FTZ R72, R33, R72, !PT ;  /* 0x0000004821487209 */ /* 0x000fe40007810000 */
[-C--:B------:R-:W-:Y:S02]  /*12ef0*/  ISETP.GE.AND P0, PT, R69, R199.reuse, PT ;  /* 0x000000c74500720c */ /* 0x080fe40003f06270 */
[----:B------:R-:W-:Y:S02]  /*12f00*/  P2R R10, PR, RZ, 0x2 ;  /* 0x00000002ff0a7803 */ /* 0x000fe40000000000 */
[----:B------:R-:W-:Y:S02]  /*12f10*/  ISETP.GE.AND P1, PT, R17, R200, PT ;  /* 0x000000c81100720c */ /* 0x000fe40003f26270 */
[----:B------:R-:W-:Y:S02]  /*12f20*/  FMNMX.FTZ R8, R157, R8, !PT ;  /* 0x000000089d087209 */ /* 0x000fe40007810000 */
[----:B------:R-:W-:Y:S02]  /*12f30*/  FMNMX.FTZ R72, R171, R72, !PT ;  /* 0x00000048ab487209 */ /* 0x000fe40007810000 */
[----:B------:R-:W-:Y:S02]  /*12f40*/  ISETP.GE.OR P4, PT, R69, R206, !P0 ;  /* 0x000000ce4500720c */ /* 0x000fe40004786670 */
[C---:B------:R-:W-:Y:S02]  /*12f50*/  ISETP.GE.AND P2, PT, R18.reuse, R200, PT ;  /* 0x000000c81200720c */ /* 0x040fe40003f46270 */
[----:B------:R-:W-:Y:S02]  /*12f60*/  ISETP.GE.AND P0, PT, R18, R199, PT ;  /* 0x000000c71200720c */ /* 0x000fe40003f06270 */
[-C--:B------:R-:W-:Y:S02]  /*12f70*/  ISETP.GE.OR P1, PT, R17, R203.reuse, !P1 ;  /* 0x000000cb1100720c */ /* 0x080fe40004f26670 */
[----:B------:R-:W-:Y:S02]  /*12f80*/  FMNMX.FTZ R8, R158, R8, !PT ;  /* 0x000000089e087209 */ /* 0x000fe40007810000 */
[----:B------:R-:W-:Y:S02]  /*12f90*/  FMNMX.FTZ R72, R173, R72, !PT ;  /* 0x00000048ad487209 */ /* 0x000fe40007810000 */
[----:B------:R-:W-:Y:S02]  /*12fa0*/  FSEL R160, R24, -INF , !P6 ;  /* 0xff80000018a07808 */ /* 0x000fe40007000000 */
[C---:B------:R-:W-:Y:S02]  /*12fb0*/  ISETP.GE.OR P2, PT, R18.reuse, R203, !P2 ;  /* 0x000000cb1200720c */ /* 0x040fe40005746670 */
[----:B------:R-:W-:Y:S02]  /*12fc0*/  ISETP.GE.OR P6, PT, R18, R206, !P0 ;  /* 0x000000ce1200720c */ /* 0x000fe400047c6670 */
[-C--:B------:R-:W-:Y:S02]  /*12fd0*/  ISETP.GE.AND P0, PT, R17, R199.reuse, PT ;  /* 0x000000c71100720c */ /* 0x080fe40003f06270 */
[----:B------:R-:W-:Y:S02]  /*12fe0*/  P2R R9, PR, RZ, 0x2 ;  /* 0x00000002ff097803 */ /* 0x000fe40000000000 */
[----:B------:R-:W-:Y:S02]  /*12ff0*/  ISETP.GE.AND P1, PT, R16, R200, PT ;  /* 0x000000c81000720c */ /* 0x000fe40003f26270 */
[----:B------:R-:W-:Y:S02]  /*13000*/  FMNMX.FTZ R8, R153, R8, !PT ;  /* 0x0000000899087209 */ /* 0x000fe40007810000 */
[----:B------:R-:W-:Y:S02]  /*13010*/  FMNMX.FTZ R72, R164, R72, !PT ;  /* 0x00000048a4487209 */ /* 0x000fe40007810000 */
[----:B------:R-:W-:Y:S02]  /*13020*/  FSEL R163, R27, -INF , !P4 ;  /* 0xff8000001ba37808 */ /* 0x000fe40006000000 */
[----:B------:R-:W-:Y:S02]  /*13030*/  ISETP.GE.OR P4, PT, R17, R206, !P0 ;  /* 0x000000ce1100720c */ /* 0x000fe40004786670 */
[----:B------:R-:W-:Y:S02]  /*13040*/  FSEL R49, R29, -INF , !P2 ;  /* 0xff8000001d317808 */ /* 0x000fe40005000000 */
[C---:B------:R-:W-:Y:S02]  /*13050*/  ISETP.GE.AND P0, PT, R16.reuse, R199, PT ;  /* 0x000000c71000720c */ /* 0x040fe40003f06270 */
[----:B------:R-:W-:Y:S02]  /*13060*/  ISETP.GE.OR P2, PT, R16, R203, !P1 ;  /* 0x000000cb1000720c */ /* 0x000fe40004f46670 */
[----:B------:R-:W-:Y:S02]  /*13070*/  ISETP.NE.AND P1, PT, R10, RZ, PT ;  /* 0x000000ff0a00720c */ /* 0x000fe40003f25270 */
[----:B------:R-:W-:Y:S02]  /*13080*/  FMNMX.FTZ R8, R154, R8, !PT ;  /* 0x000000089a087209 */ /* 0x000fe40007810000 */
[----:B------:R-:W-:Y:S02]  /*13090*/  FMNMX.FTZ R72, R165, R72, !PT ;  /* 0x00000048a5487209 */ /* 0x000fe40007810000 */
[----:B------:R-:W-:Y:S02]  /*130a0*/  FSEL R161, R26, -INF , !P5 ;  /* 0xff8000001aa17808 */ /* 0x000fe40006800000 */
[----:B------:R-:W-:Y:S02]  /*130b0*/  ISETP.GE.OR P5, PT, R16, R206, !P0 ;  /* 0x000000ce1000720c */ /* 0x000fe400047a6670 */
[----:B------:R-:W-:Y:S02]  /*130c0*/  FSEL R50, R30, -INF , !P1 ;  /* 0xff8000001e327808 */ /* 0x000fe40004800000 */
[C---:B------:R-:W-:Y:S02]  /*130d0*/  ISETP.GE.AND P1, PT, R7.reuse, R200, PT ;  /* 0x000000c80700720c */ /* 0x040fe40003f26270 */
[----:B------:R-:W-:Y:S02]  /*130e0*/  ISETP.GE.AND P0, PT, R7, R199, PT ;  /* 0x000000c70700720c */ /* 0x000fe40003f06270 */
[----:B------:R-:W-:Y:S02]  /*130f0*/  FMNMX.FTZ R8, R174, R8, !PT ;  /* 0x00000008ae087209 */ /* 0x000fe40007810000 */
[----:B------:R-:W-:Y:S02]  /*13100*/  FMNMX.FTZ R72, R229, R72, !PT ;  /* 0x00000048e5487209 */ /* 0x000fe40007810000 */
[----:B------:R-:W-:Y:S02]  /*13110*/  FSEL R51, R31, -INF , !P6 ;  /* 0xff8000001f337808 */ /* 0x000fe40007000000 */
        /* <DEDUP_REMOVED lines=8> */
[----:B------:R-:W-:Y:S02]  /*131a0*/  FSEL R15, R15, -INF , !P3 ;  /* 0xff8000000f0f7808 */ /* 0x000fe40005800000 */
[-C--:B------:R-:W-:Y:S01]  /*131b0*/  ISETP.GE.AND P3, PT, R19, R200.reuse, PT ;  /* 0x000000c81300720c */ /* 0x080fe20003f66270 */
[----:B------:R-:W1:Y:S01]  /*131c0*/  SHFL.BFLY PT, R8, R72, 0x2, 0x1f ;  /* 0x0c401f0048087f89 */ /* 0x000e6200000e0000 */
[----:B------:R-:W-:Y:S02]  /*131d0*/  FMNMX.FTZ R71, R233, R7, !PT ;  /* 0x00000007e9477209 */ /* 0x000fe40007810000 */
[----:B------:R-:W-:Y:S02]  /*131e0*/  ISETP.GE.OR P3, PT, R19, R203, !P3 ;  /* 0x000000cb1300720c */ /* 0x000fe40005f66670 */
[----:B------:R-:W-:Y:S02]  /*131f0*/  FMNMX.FTZ R71, R236, R71, !PT ;  /* 0x00000047ec477209 */ /* 0x000fe40007810000 */
[-C--:B------:R-:W-:Y:S02]  /*13200*/  ISETP.GE.AND P1, PT, R6, R200.reuse, PT ;  /* 0x000000c80600720c */ /* 0x080fe40003f26270 */
[----:B------:R-:W-:Y:S02]  /*13210*/  FSEL R48, R28, -INF , !P3 ;  /* 0xff8000001c307808 */ /* 0x000fe40005800000 */
[----:B------:R-:W-:Y:S02]  /*13220*/  ISETP.NE.AND P3, PT, R9, RZ, PT ;  /* 0x000000ff0900720c */ /* 0x000fe40003f65270 */
[----:B------:R-:W-:Y:S02]  /*13230*/  FMNMX.FTZ R71, R225, R71, !PT ;  /* 0x00000047e1477209 */ /* 0x000fe40007810000 */
[----:B------:R-:W-:Y:S02]  /*13240*/  P2R R9, PR, RZ, 0x1 ;  /* 0x00000001ff097803 */ /* 0x000fe40000000000 */
[----:B------:R-:W-:Y:S02]  /*13250*/  ISETP.GE.AND P0, PT, R6, R199, PT ;  /* 0x000000c70600720c */ /* 0x000fe40003f06270 */
[----:B------:R-:W-:Y:S02]  /*13260*/  FSEL R167, R40, -INF , !P3 ;  /* 0xff80000028a77808 */ /* 0x000fe40005800000 */
[----:B------:R-:W-:Y:S02]  /*13270*/  ISETP.GE.OR P3, PT, R6, R203, !P1 ;  /* 0x000000cb0600720c */ /* 0x000fe40004f66670 */
[----:B------:R-:W-:Y:S02]  /*13280*/  ISETP.GE.AND P1, PT, R5, R200, PT ;  /* 0x000000c80500720c */ /* 0x000fe40003f26270 */
[----:B------:R-:W-:Y:S02]  /*13290*/  FMNMX.FTZ R71, R228, R71, !PT ;  /* 0x00000047e4477209 */ /* 0x000fe40007810000 */
[----:B------:R-:W-:Y:S02]  /*132a0*/  FSEL R169, R41, -INF , !P2 ;  /* 0xff80000029a97808 */ /* 0x000fe40005000000 */
[-C--:B------:R-:W-:Y:S01]  /*132b0*/  ISETP.GE.OR P2, PT, R6, R206.reuse, !P0 ;  /* 0x000000ce0600720c */ /* 0x080fe20004746670 */
[----:B------:R-:W4:Y:S01]  /*132c0*/  SHFL.BFLY PT, R7, R71, 0x2, 0x1f ;  /* 0x0c401f0047077f89 */ /* 0x000f2200000e0000 */
[C---:B------:R-:W-:Y:S02]  /*132d0*/  ISETP.GE.AND P0, PT, R5.reuse, R199, PT ;  /* 0x000000c70500720c */ /* 0x040fe40003f06270 */
[C---:B------:R-:W-:Y:S02]  /*132e0*/  ISETP.GE.OR P1, PT, R5.reuse, R203, !P1 ;  /* 0x000000cb0500720c */ /* 0x040fe40004f26670 */
[----:B------:R-:W-:Y:S02]  /*132f0*/  FSEL R172, R42, -INF , !P4 ;  /* 0xff8000002aac7808 */ /* 0x000fe40006000000 */
[----:B------:R-:W-:Y:S02]  /*13300*/  ISETP.GE.OR P4, PT, R5, R206, !P0 ;  /* 0x000000ce0500720c */ /* 0x000fe40004786670 */
[----:B------:R-:W-:Y:S02]  /*13310*/  P2R R5, PR, RZ, 0x2 ;  /* 0x00000002ff057803 */ /* 0x000fe40000000000 */
[----:B------:R-:W-:Y:S02]  /*13320*/  FSEL R176, R44, -INF , !P6 ;  /* 0xff8000002cb07808 */ /* 0x000fe40007000000 */
[----:B------:R-:W-:Y:S02]  /*13330*/  ISETP.NE.AND P6, PT, R5, RZ, PT ;  /* 0x000000ff0500720c */ /* 0x000fe40003fc5270 */
[----:B------:R-:W-:Y:S02]  /*13340*/  FMNMX.FTZ R5, R23, R74, !PT ;  /* 0x0000004a17057209 */ /* 0x000fe40007810000 */
[C---:B------:R-:W-:Y:S02]  /*13350*/  ISETP.GE.AND P1, PT, R4.reuse, R200, PT ;  /* 0x000000c80400720c */ /* 0x040fe40003f26270 */
[----:B------:R-:W-:Y:S02]  /*13360*/  ISETP.GE.AND P0, PT, R4, R199, PT ;  /* 0x000000c70400720c */ /* 0x000fe40003f06270 */
[----:B-1----:R-:W-:Y:S02]  /*13370*/  FMNMX.FTZ R72, R72, R8, !PT ;  /* 0x0000000848487209 */ /* 0x002fe40007810000 */
[----:B------:R-:W-:Y:S02]  /*13380*/  FSEL R175, R43, -INF , !P5 ;  /* 0xff8000002baf7808 */ /* 0x000fe40006800000 */
[C---:B------:R-:W-:Y:S02]  /*13390*/  ISETP.GE.OR P5, PT, R4.reuse, R203, !P1 ;  /* 0x000000cb0400720c */ /* 0x040fe40004fa6670 */
[----:B------:R-:W-:Y:S02]  /*133a0*/  FSEL R179, R45, -INF , !P3 ;  /* 0xff8000002db37808 */ /* 0x000fe40005800000 */
[----:B------:R-:W-:Y:S02]  /*133b0*/  ISETP.GE.OR P3, PT, R4, R206, !P0 ;  /* 0x000000ce0400720c */ /* 0x000fe40004766670 */
[----:B------:R-:W-:Y:S02]  /*133c0*/  FMNMX.FTZ R4, R32, R5, !PT ;  /* 0x0000000520047209 */ /* 0x000fe40007810000 */
[----:B------:R-:W1:Y:S01]  /*133d0*/  SHFL.BFLY PT, R5, R72, 0x1, 0x1f ;  /* 0x0c201f0048057f89 */ /* 0x000e6200000e0000 */
[----:B------:R-:W-:Y:S02]  /*133e0*/  ISETP.NE.AND P1, PT, R9, RZ, PT ;  /* 0x000000ff0900720c */ /* 0x000fe40003f25270 */
[----:B------:R-:W-:Y:S02]  /*133f0*/  FMNMX.FTZ R4, R14, R4, !PT ;  /* 0x000000040e047209 */ /* 0x000fe40007810000 */
[----:B------:R-:W-:Y:S02]  /*13400*/  FSEL R180, R46, -INF , !P1 ;  /* 0xff8000002eb47808 */ /* 0x000fe40004800000 */
[----:B------:R-:W-:Y:S02]  /*13410*/  FMNMX.FTZ R4, R15, R4, !PT ;  /* 0x000000040f047209 */ /* 0x000fe40007810000 */
[C---:B------:R-:W-:Y:S02]  /*13420*/  ISETP.GE.AND P1, PT, R2.reuse, R200, PT ;  /* 0x000000c80200720c */ /* 0x040fe40003f26270 */
[C---:B------:R-:W-:Y:S02]  /*13430*/  ISETP.GE.AND P0, PT, R2.reuse, R199, PT ;  /* 0x000000c70200720c */ /* 0x040fe40003f06270 */
[----:B------:R-:W-:Y:S02]  /*13440*/  FMNMX.FTZ R4, R161, R4, !PT ;  /* 0x00000004a1047209 */ /* 0x000fe40007810000 */
[----:B----4-:R-:W-:Y:S02]  /*13450*/  FMNMX.FTZ R71, R71, R7, !PT ;  /* 0x0000000747477209 */ /* 0x010fe40007810000 */
[----:B------:R-:W-:Y:S02]  /*13460*/  FSEL R181, R47, -INF , !P2 ;  /* 0xff8000002fb57808 */ /* 0x000fe40005000000 */
[C---:B------:R-:W-:Y:S02]  /*13470*/  ISETP.GE.OR P1, PT, R2.reuse, R203, !P1 ;  /* 0x000000cb0200720c */ /* 0x040fe40004f26670 */
[----:B------:R-:W-:Y:S02]  /*13480*/  ISETP.GE.OR P2, PT, R2, R206, !P0 ;  /* 0x000000ce0200720c */ /* 0x000fe40004746670 */
[----:B------:R-:W-:Y:S02]  /*13490*/  FMNMX.FTZ R2, R163, R4, !PT ;  /* 0x00000004a3027209 */ /* 0x000fe40007810000 */
[----:B------:R-:W4:Y:S01]  /*134a0*/  SHFL.BFLY PT, R4, R71, 0x1, 0x1f ;  /* 0x0c201f0047047f89 */ /* 0x000f2200000e0000 */
[----:B-1----:R-:W-:Y:S02]  /*134b0*/  FMNMX.FTZ R72, R72, R5, !PT ;  /* 0x0000000548487209 */ /* 0x002fe40007810000 */
[----:B------:R-:W-:Y:S02]  /*134c0*/  FSEL R219, R58, -INF , !P4 ;  /* 0xff8000003adb7808 */ /* 0x000fe40006000000 */
[----:B------:R-:W-:Y:S01]  /*134d0*/  ISETP.NE.AND P4, PT, R144, RZ, PT ;  /* 0x000000ff9000720c */ /* 0x000fe20003f85270 */
[C---:B------:R-:W-:Y:S01]  /*134e0*/  FMUL.FTZ R144, R72.reuse, c[0x0][0x23c] ;  /* 0x00008f0048907a20 */ /* 0x040fe20000410000 */
[----:B------:R-:W-:Y:S02]  /*134f0*/  FSEL R221, R59, -INF , !P3 ;  /* 0xff8000003bdd7808 */ /* 0x000fe40005800000 */
[----:B------:R-:W-:Y:S02]  /*13500*/  FSETP.NEU.FTZ.AND P3, PT, R72, -INF , PT ;  /* 0xff8000004800780b */ /* 0x000fe40003f7d000 */
[----:B------:R-:W-:Y:S02]  /*13510*/  FMNMX.FTZ R6, R21, R73, !PT ;  /* 0x0000004915067209 */ /* 0x000fe40007810000 */
[----:B------:R-:W-:Y:S02]  /*13520*/  FSEL R144, R144, RZ, P3 ;  /* 0x000000ff90907208 */ /* 0x000fe40001800000 */
[----:B------:R-:W-:Y:S02]  /*13530*/  FMNMX.FTZ R6, R22, R6, !PT ;  /* 0x0000000616067209 */ /* 0x000fe40007810000 */
[----:B------:R-:W-:Y:S01]  /*13540*/  FSEL R227, R62, -INF , !P2 ;  /* 0xff8000003ee37808 */ /* 0x000fe20005000000 */
[----:B------:R-:W-:Y:S01]  /*13550*/  FFMA.FTZ R24, R156, c[0x0][0x23c], -R144 ;  /* 0x00008f009c187a23 */ /* 0x000fe20000010890 */
[----:B------:R-:W-:Y:S01]  /*13560*/  FMNMX.FTZ R6, R11, R6, !PT ;  /* 0x000000060b067209 */ /* 0x000fe20007810000 */
[----:B---3--:R-:W-:Y:S01]  /*13570*/  IMAD.MOV.U32 R156, RZ, RZ, R52 ;  /* 0x000000ffff9c7224 */ /* 0x008fe200078e0034 */
[----:B------:R-:W-:Y:S01]  /*13580*/  FMNMX.FTZ R2, R50, R2, !PT ;  /* 0x0000000232027209 */ /* 0x000fe20007810000 */
[----:B------:R-:W-:Y:S01]  /*13590*/  MUFU.EX2 R211, R24 ;  /* 0x0000001800d37308 */ /* 0x000fe20000000800 */
[----:B------:R-:W-:Y:S02]  /*135a0*/  FMNMX.FTZ R6, R20, R6, !PT ;  /* 0x0000000614067209 */ /* 0x000fe40007810000 */
[----:B----4-:R-:W-:Y:S01]  /*135b0*/  FMNMX.FTZ R71, R71, R4, !PT ;  /* 0x0000000447477209 */ /* 0x010fe20007810000 */
[--C-:B------:R-:W-:Y:S01]  /*135c0*/  FFMA.FTZ R4, R141, c[0x0][0x23c], -R144.reuse ;  /* 0x00008f008d047a23 */ /* 0x100fe20000010890 */
[----:B------:R-:W-:Y:S02]  /*135d0*/  FMNMX.FTZ R2, R51, R2, !PT ;  /* 0x0000000233027209 */ /* 0x000fe40007810000 */
[C---:B------:R-:W-:Y:S01]  /*135e0*/  FSETP.NEU.FTZ.AND P2, PT, R71.reuse, -INF , PT ;  /* 0xff8000004700780b */ /* 0x040fe20003f5d000 */
[----:B------:R-:W-:Y:S01]  /*135f0*/  FMUL.FTZ R145, R71, c[0x0][0x23c] ;  /* 0x00008f0047917a20 */ /* 0x000fe20000410000 */
[----:B------:R-:W-:Y:S01]  /*13600*/  FMNMX.FTZ R6, R160, R6, !PT ;  /* 0x00000006a0067209 */ /* 0x000fe20007810000 */
[----:B------:R1:W-:Y:S01]  /*13610*/  MUFU.EX2 R242, R4 ;  /* 0x0000000400f27308 */ /* 0x0003e20000000800 */
[----:B------:R-:W-:Y:S02]  /*13620*/  FMNMX.FTZ R2, R172, R2, !PT ;  /* 0x00000002ac027209 */ /* 0x000fe40007810000 */
[----:B------:R-:W-:Y:S02]  /*13630*/  FSEL R145, R145, RZ, P2 ;  /* 0x000000ff91917208 */ /* 0x000fe40001000000 */
[----:B------:R-:W-:Y:S02]  /*13640*/  FMNMX.FTZ R6, R162, R6, !PT ;  /* 0x00000006a2067209 */ /* 0x000fe40007810000 */
[----:B------:R-:W-:Y:S01]  /*13650*/  FMNMX.FTZ R2, R175, R2, !PT ;  /* 0x00000002af027209 */ /* 0x000fe20007810000 */
[--C-:B------:R-:W-:Y:S01]  /*13660*/  FFMA.FTZ R16, R154, c[0x0][0x23c], -R145.reuse ;  /* 0x00008f009a107a23 */ /* 0x100fe20000010891 */
[----:B------:R-:W-:Y:S01]  /*13670*/  FMNMX.FTZ R70, R48, R6, !PT ;  /* 0x0000000630467209 */ /* 0x000fe20007810000 */
[--C-:B------:R-:W-:Y:S01]  /*13680*/  FFMA.FTZ R6, R147, c[0x0][0x23c], -R145.reuse ;  /* 0x00008f0093067a23 */ /* 0x100fe20000010891 */
[----:B------:R-:W-:Y:S01]  /*13690*/  ISETP.GE.AND P0, PT, R0, R200, PT ;  /* 0x000000c80000720c */ /* 0x000fe20003f06270 */
[----:B------:R-:W-:Y:S01]  /*136a0*/  MUFU.EX2 R213, R16 ;  /* 0x0000001000d57308 */ /* 0x000fe20000000800 */
[----:B------:R-:W-:Y:S01]  /*136b0*/  FMNMX.FTZ R70, R49, R70, !PT ;  /* 0x0000004631467209 */ /* 0x000fe20007810000 */
[----:B------:R-:W-:Y:S01]  /*136c0*/  FFMA.FTZ R28, R157, c[0x0][0x23c], -R145 ;  /* 0x00008f009d1c7a23 */ /* 0x000fe20000010891 */
[----:B------:R-:W-:Y:S01]  /*136d0*/  FMNMX.FTZ R2, R180, R2, !PT ;  /* 0x00000002b4027209 */ /* 0x000fe20007810000 */
[----:B------:R-:W-:Y:S01]  /*136e0*/  IMAD.MOV.U32 R157, RZ, RZ, R53 ;  /* 0x000000ffff9d7224 */ /* 0x000fe200078e0035 */
[----:B------:R-:W-:Y:S02]  /*136f0*/  FMNMX.FTZ R70, R167, R70, !PT ;  /* 0x00000046a7467209 */ /* 0x000fe40007810000 */
[----:B------:R-:W-:Y:S02]  /*13700*/  FSEL R217, R56, -INF , !P6 ;  /* 0xff80000038d97808 */ /* 0x000fe40007000000 */
[----:B------:R-:W-:Y:S01]  /*13710*/  FMNMX.FTZ R70, R169, R70, !PT ;  /* 0x00000046a9467209 */ /* 0x000fe20007810000 */
[----:B------:R3:W-:Y:S01]  /*13720*/  MUFU.EX2 R235, R6 ;  /* 0x0000000600eb7308 */ /* 0x0007e20000000800 */
[----:B------:R-:W-:Y:S01]  /*13730*/  ISETP.GE.OR P0, PT, R0, R203, !P0 ;  /* 0x000000cb0000720c */ /* 0x000fe20004706670 */
[--C-:B-1----:R-:W-:Y:S01]  /*13740*/  FFMA.FTZ R4, R142, c[0x0][0x23c], -R145.reuse ;  /* 0x00008f008e047a23 */ /* 0x102fe20000010891 */
[----:B------:R-:W-:Y:S02]  /*13750*/  FSEL R218, R57, -INF , !P5 ;  /* 0xff80000039da7808 */ /* 0x000fe40006800000 */
[----:B------:R-:W-:Y:S02]  /*13760*/  FSEL R224, R61, -INF , !P0 ;  /* 0xff8000003de07808 */ /* 0x000fe40004000000 */
[----:B------:R-:W-:Y:S02]  /*13770*/  FSEL R226, R60, -INF , !P1 ;  /* 0xff8000003ce27808 */ /* 0x000fe40004800000 */
[----:B------:R-:W-:Y:S01]  /*13780*/  ISETP.GE.AND P0, PT, R0, R199, PT ;  /* 0x000000c70000720c */ /* 0x000fe20003f06270 */
[----:B------:R1:W-:Y:S01]  /*13790*/  MUFU.EX2 R239, R4 ;  /* 0x0000000400ef7308 */ /* 0x0003e20000000800 */
[----:B------:R-:W-:Y:S02]  /*137a0*/  FMNMX.FTZ R70, R176, R70, !PT ;  /* 0x00000046b0467209 */ /* 0x000fe40007810000 */
[----:B------:R-:W-:Y:S02]  /*137b0*/  FMNMX.FTZ R2, R181, R2, !PT ;  /* 0x00000002b5027209 */ /* 0x000fe40007810000 */
[----:B------:R-:W-:Y:S02]  /*137c0*/  FMNMX.FTZ R70, R179, R70, !PT ;  /* 0x00000046b3467209 */ /* 0x000fe40007810000 */
[----:B------:R-:W-:Y:S02]  /*137d0*/  FMNMX.FTZ R2, R219, R2, !PT ;  /* 0x00000002db027209 */ /* 0x000fe40007810000 */
[----:B------:R-:W-:Y:S01]  /*137e0*/  FMNMX.FTZ R70, R217, R70, !PT ;  /* 0x00000046d9467209 */ /* 0x000fe20007810000 */
[----:B------:R-:W-:Y:S01]  /*137f0*/  MUFU.EX2 R210, R28 ;  /* 0x0000001c00d27308 */ /* 0x000fe20000000800 */
[----:B------:R-:W-:Y:S02]  /*13800*/  ISETP.GE.OR P0, PT, R0, R206, !P0 ;  /* 0x000000ce0000720c */ /* 0x000fe40004706670 */
[----:B------:R-:W-:Y:S01]  /*13810*/  FMNMX.FTZ R0, R221, R2, !PT ;  /* 0x00000002dd007209 */ /* 0x000fe20007810000 */
[--C-:B------:R-:W-:Y:S01]  /*13820*/  FFMA.FTZ R2, R140, c[0x0][0x23c], -R144.reuse ;  /* 0x00008f008c027a23 */ /* 0x100fe20000010890 */
[----:B------:R-:W-:Y:S01]  /*13830*/  FMNMX.FTZ R70, R218, R70, !PT ;  /* 0x00000046da467209 */ /* 0x000fe20007810000 */
[--C-:B---3--:R-:W-:Y:S01]  /*13840*/  FFMA.FTZ R6, R149, c[0x0][0x23c], -R145.reuse ;  /* 0x00008f0095067a23 */ /* 0x108fe20000010891 */
[----:B------:R-:W-:Y:S02]  /*13850*/  FSEL R75, R63, -INF , !P0 ;  /* 0xff8000003f4b7808 */ /* 0x000fe40004000000 */
[----:B------:R-:W-:Y:S01]  /*13860*/  FMNMX.FTZ R0, R227, R0, !PT ;  /* 0x00000000e3007209 */ /* 0x000fe20007810000 */
[----:B------:R3:W-:Y:S01]  /*13870*/  MUFU.EX2 R241, R2 ;  /* 0x0000000200f17308 */ /* 0x0007e20000000800 */
[----:B------:R-:W-:Y:S02]  /*13880*/  FMNMX.FTZ R70, R226, R70, !PT ;  /* 0x00000046e2467209 */ /* 0x000fe40007810000 */
[----:B------:R-:W-:Y:S01]  /*13890*/  FMNMX.FTZ R0, R75, R0, !PT ;  /* 0x000000004b007209 */ /* 0x000fe20007810000 */
[----:B-1----:R-:W-:Y:S01]  /*138a0*/  FFMA.FTZ R4, R143, c[0x0][0x23c], -R145 ;  /* 0x00008f008f047a23 */ /* 0x002fe20000010891 */
[----:B------:R-:W-:Y:S05]  /*138b0*/  FMNMX.FTZ R70, R224, R70, !PT ;  /* 0x00000046e0467209 */ /* 0x000fea0007810000 */
[----:B------:R1:W4:Y:S01]  /*138c0*/  MUFU.EX2 R240, R4 ;  /* 0x0000000400f07308 */ /* 0x0003220000000800 */
[----:B------:R-:W5:Y:S09]  /*138d0*/  SHFL.BFLY PT, R5, R70, 0x2, 0x1f ;  /* 0x0c401f0046057f89 */ /* 0x000f7200000e0000 */
[----:B------:R-:W-:Y:S01]  /*138e0*/  MUFU.EX2 R234, R6 ;  /* 0x0000000600ea7308 */ /* 0x000fe20000000800 */
[----:B---3--:R-:W3:Y:S01]  /*138f0*/  SHFL.BFLY PT, R2, R0, 0x2, 0x1f ;  /* 0x0c401f0000027f89 */ /* 0x008ee200000e0000 */
[--C-:B-1----:R-:W-:Y:S01]  /*13900*/  FFMA.FTZ R4, R146, c[0x0][0x23c], -R144.reuse ;  /* 0x00008f0092047a23 */ /* 0x102fe20000010890 */
[----:B----4-:R-:W-:Y:S02]  /*13910*/  F2FP.PACK_AB R143, R240, R239 ;  /* 0x000000eff08f723e */ /* 0x010fe400000000ff */
[----:B-----5:R-:W-:Y:S05]  /*13920*/  FMNMX.FTZ R70, R70, R5, !PT ;  /* 0x0000000546467209 */ /* 0x020fea0007810000 */
[----:B------:R1:W-:Y:S01]  /*13930*/  MUFU.EX2 R238, R4 ;  /* 0x0000000400ee7308 */ /* 0x0003e20000000800 */
[----:B------:R-:W-:Y:S01]  /*13940*/  LOP3.LUT R5, R245, UR27, R159, 0x96, !PT ;  /* 0x0000001bf5057c12 */ /* 0x000fe2000f8e969f */
[----:B------:R-:W4:Y:S01]  /*13950*/  SHFL.BFLY PT, R7, R70, 0x1, 0x1f ;  /* 0x0c201f0046077f89 */ /* 0x000f2200000e0000 */
[----:B---3--:R-:W-:Y:S07]  /*13960*/  FMNMX.FTZ R0, R0, R2, !PT ;  /* 0x0000000200007209 */ /* 0x008fee0007810000 */
[----:B------:R-:W3:Y:S01]  /*13970*/  SHFL.BFLY PT, R2, R0, 0x1, 0x1f ;  /* 0x0c201f0000027f89 */ /* 0x000ee200000e0000 */
[----:B-1----:R-:W-:Y:S04]  /*13980*/  FFMA.FTZ R4, R148, c[0x0][0x23c], -R144 ;  /* 0x00008f0094047a23 */ /* 0x002fe80000010890 */
[----:B------:R1:W-:Y:S01]  /*13990*/  MUFU.EX2 R237, R4 ;  /* 0x0000000400ed7308 */ /* 0x0003e20000000800 */
[----:B----4-:R-:W-:Y:S02]  /*139a0*/  FMNMX.FTZ R70, R70, R7, !PT ;  /* 0x0000000746467209 */ /* 0x010fe40007810000 */
[----:B------:R-:W-:Y:S02]  /*139b0*/  LOP3.LUT R7, R249, UR14, R244, 0x96, !PT ;  /* 0x0000000ef9077c12 */ /* 0x000fe4000f8e96f4 */
[C---:B------:R-:W-:Y:S01]  /*139c0*/  FSETP.NEU.FTZ.AND P1, PT, R70.reuse, -INF , PT ;  /* 0xff8000004600780b */ /* 0x040fe20003f3d000 */
[----:B------:R-:W-:Y:S02]  /*139d0*/  FMUL.FTZ R146, R70, c[0x0][0x23c] ;  /* 0x00008f0046927a20 */ /* 0x000fe40000410000 */
[----:B------:R-:W-:Y:S03]  /*139e0*/  IMAD.WIDE.U32 R148, R7, -0x326172a9, RZ ;  /* 0xcd9e8d5707947825 */ /* 0x000fe600078e00ff */
[----:B------:R-:W-:Y:S02]  /*139f0*/  FSEL R146, R146, RZ, P1 ;  /* 0x000000ff92927208 */ /* 0x000fe40000800000 */
[----:B---3--:R-:W-:Y:S03]  /*13a00*/  FMNMX.FTZ R69, R0, R2, !PT ;  /* 0x0000000200457209 */ /* 0x008fe60007810000 */
[----:B------:R-:W-:Y:S01]  /*13a10*/  FFMA.FTZ R0, R20, c[0x0][0x23c], -R146 ;  /* 0x00008f0014007a23 */ /* 0x000fe20000010892 */
[C---:B------:R-:W-:Y:S01]  /*13a20*/  FSETP.NEU.FTZ.AND P0, PT, R69.reuse, -INF , PT ;  /* 0xff8000004500780b */ /* 0x040fe20003f1d000 */
[----:B------:R-:W-:Y:S02]  /*13a30*/  FMUL.FTZ R147, R69, c[0x0][0x23c] ;  /* 0x00008f0045937a20 */ /* 0x000fe40000410000 */
[----:B------:R3:W-:Y:S03]  /*13a40*/  MUFU.EX2 R230, R0 ;  /* 0x0000000000e67308 */ /* 0x0007e60000000800 */
[----:B------:R-:W-:Y:S02]  /*13a50*/  FSEL R147, R147, RZ, P0 ;  /* 0x000000ff93937208 */ /* 0x000fe40000000000 */
[----:B-1----:R-:W-:Y:S05]  /*13a60*/  LOP3.LUT R4, R247, UR14, R244, 0x96, !PT ;  /* 0x0000000ef7047c12 */ /* 0x002fea000f8e96f4 */
[----:B------:R-:W-:Y:S04]  /*13a70*/  IMAD.WIDE.U32 R150, R4, -0x326172a9, RZ ;  /* 0xcd9e8d5704967825 */ /* 0x000fe800078e00ff */
[----:B------:R-:W-:Y:S05]  /*13a80*/  IMAD.WIDE.U32 R4, R5, -0x326172a9, RZ ;  /* 0xcd9e8d5705047825 */ /* 0x000fea00078e00ff */
[C---:B------:R-:W-:Y:S02]  /*13a90*/  LOP3.LUT R9, R5.reuse, UR15, R52, 0x96, !PT ;  /* 0x0000000f05097c12 */ /* 0x040fe4000f8e9634 */
[----:B--2---:R-:W-:Y:S01]  /*13aa0*/  LOP3.LUT R8, R5, UR15, R182, 0x96, !PT ;  /* 0x0000000f05087c12 */ /* 0x004fe2000f8e96b6 */
[----:B------:R-:W-:Y:S01]  /*13ab0*/  FFMA.FTZ R5, R11, c[0x0][0x23c], -R146 ;  /* 0x00008f000b057a23 */ /* 0x000fe20000010892 */
[----:B------:R-:W-:Y:S01]  /*13ac0*/  LDSM.16.MT88.4 R52, [R186+0x6000] ;  /* 0x00600000ba34783b */ /* 0x000fe20000004200 */
[--C-:B------:R-:W-:Y:S01]  /*13ad0*/  LOP3.LUT R12, R151, UR13, R4.reuse, 0x96, !PT ;  /* 0x0000000d970c7c12 */ /* 0x100fe2000f8e9604 */
[--C-:B---3--:R-:W-:Y:S01]  /*13ae0*/  FFMA.FTZ R0, R14, c[0x0][0x23c], -R147.reuse ;  /* 0x00008f000e007a23 */ /* 0x108fe20000010893 */
[----:B------:R1:W-:Y:S01]  /*13af0*/  MUFU.EX2 R232, R5 ;  /* 0x0000000500e87308 */ /* 0x0003e20000000800 */
[----:B------:R-:W-:Y:S01]  /*13b00*/  LOP3.LUT R10, R149, UR13, R4, 0x96, !PT ;  /* 0x0000000d950a7c12 */ /* 0x000fe2000f8e9604 */
[----:B------:R-:W-:Y:S04]  /*13b10*/  IMAD.WIDE.U32 R6, R8, -0x2daee0ad, RZ ;  /* 0xd2511f5308067825 */ /* 0x000fe800078e00ff */
[----:B------:R-:W-:Y:S01]  /*13b20*/  IMAD.WIDE.U32 R12, R12, -0x2daee0ad, RZ ;  /* 0xd2511f530c0c7825 */ /* 0x000fe200078e00ff */
[----:B------:R-:W-:Y:S03]  /*13b30*/  LOP3.LUT R7, R7, UR12, R246, 0x96, !PT ;  /* 0x0000000c07077c12 */ /* 0x000fe6000f8e96f6 */
[----:B------:R2:W-:Y:S01]  /*13b40*/  MUFU.EX2 R178, R0 ;  /* 0x0000000000b27308 */ /* 0x0005e20000000800 */
[----:B------:R-:W-:Y:S01]  /*13b50*/  IMAD.WIDE.U32 R10, R10, -0x2daee0ad, RZ ;  /* 0xd2511f530a0a7825 */ /* 0x000fe200078e00ff */
[----:B------:R-:W-:Y:S03]  /*13b60*/  LOP3.LUT R8, R13, UR10, R6, 0x96, !PT ;  /* 0x0000000a0d087c12 */ /* 0x000fe6000f8e9606 */
[----:B------:R-:W-:Y:S04]  /*13b70*/  IMAD.WIDE.U32 R6, R7, -0x326172a9, RZ ;  /* 0xcd9e8d5707067825 */ /* 0x000fe800078e00ff */
[----:B------:R-:W-:Y:S04]  /*13b80*/  IMAD.WIDE.U32 R34, R8, -0x326172a9, RZ ;  /* 0xcd9e8d5708227825 */ /* 0x000fe800078e00ff */
[----:B-1----:R-:W-:Y:S01]  /*13b90*/  IMAD.WIDE.U32 R4, R9, -0x2daee0ad, RZ ;  /* 0xd2511f5309047825 */ /* 0x002fe200078e00ff */
[----:B------:R-:W-:Y:S04]  /*13ba0*/  LOP3.LUT R6, R35, UR9, R6, 0x96, !PT ;  /* 0x0000000923067c12 */ /* 0x000fe8000f8e9606 */
[----:B------:R-:W-:Y:S01]  /*13bb0*/  LOP3.LUT R5, R5, UR12, R248, 0x96, !PT ;  /* 0x0000000c05057c12 */ /* 0x000fe2000f8e96f8 */
[----:B------:R-:W-:Y:S01]  /*13bc0*/  IMAD.WIDE.U32 R56, R6, -0x2daee0ad, RZ ;  /* 0xd2511f5306387825 */ /* 0x000fe200078e00ff */
[----:B------:R-:W-:Y:S03]  /*13bd0*/  LOP3.LUT R2, R11, UR10, R4, 0x96, !PT ;  /* 0x0000000a0b027c12 */ /* 0x000fe6000f8e9604 */
[----:B------:R-:W-:Y:S04]  /*13be0*/  IMAD.WIDE.U32 R4, R5, -0x326172a9, RZ ;  /* 0xcd9e8d5705047825 */ /* 0x000fe800078e00ff */
[----:B------:R-:W-:Y:S01]  /*13bf0*/  IMAD.WIDE.U32 R42, R2, -0x326172a9, RZ ;  /* 0xcd9e8d57022a7825 */ /* 0x000fe200078e00ff */
[----:B------:R-:W-:Y:S02]  /*13c00*/  LOP3.LUT R2, R7, UR11, R150, 0x96, !PT ;  /* 0x0000000b07027c12 */ /* 0x000fe4000f8e9696 */
[----:B------:R-:W-:Y:S02]  /*13c10*/  LOP3.LUT R8, R5, UR11, R148, 0x96, !PT ;  /* 0x0000000b05087c12 */ /* 0x000fe4000f8e9694 */
[----:B--2---:R-:W-:Y:S01]  /*13c20*/  LOP3.LUT R0, R43, UR9, R4, 0x96, !PT ;  /* 0x000000092b007c12 */ /* 0x004fe2000f8e9604 */
[----:B------:R-:W-:Y:S04]  /*13c30*/  IMAD.WIDE.U32 R4, R2, -0x2daee0ad, RZ ;  /* 0xd2511f5302047825 */ /* 0x000fe800078e00ff */
[----:B------:R-:W-:Y:S01]  /*13c40*/  IMAD.WIDE.U32 R60, R0, -0x2daee0ad, RZ ;  /* 0xd2511f53003c7825 */ /* 0x000fe200078e00ff */
[----:B------:R-:W-:Y:S02]  /*13c50*/  LOP3.LUT R6, R57, UR6, R4, 0x96, !PT ;  /* 0x0000000639067c12 */ /* 0x000fe4000f8e9604 */
[----:B------:R-:W-:Y:S01]  /*13c60*/  LOP3.LUT R5, R5, UR8, R12, 0x96, !PT ;  /* 0x0000000805057c12 */ /* 0x000fe2000f8e960c */
[----:B------:R-:W-:Y:S02]  /*13c70*/  FFMA.FTZ R0, R21, c[0x0][0x23c], -R146 ;  /* 0x00008f0015007a23 */ /* 0x000fe40000010892 */
[----:B------:R-:W-:Y:S02]  /*13c80*/  FFMA.FTZ R2, R15, c[0x0][0x23c], -R147 ;  /* 0x00008f000f027a23 */ /* 0x000fe40000010893 */
[----:B------:R1:W-:Y:S01]  /*13c90*/  MUFU.EX2 R209, R0 ;  /* 0x0000000000d17308 */ /* 0x0003e20000000800 */
[----:B------:R-:W-:Y:S04]  /*13ca0*/  IMAD.WIDE.U32 R6, R6, -0x326172a9, RZ ;  /* 0xcd9e8d5706067825 */ /* 0x000fe800078e00ff */
[----:B------:R-:W-:Y:S01]  /*13cb0*/  IMAD.WIDE.U32 R40, R5, -0x326172a9, RZ ;  /* 0xcd9e8d5705287825 */ /* 0x000fe200078e00ff */
[----:B------:R-:W-:Y:S02]  /*13cc0*/  LOP3.LUT R14, R6, 0xff, RZ, 0xc0, !PT ;  /* 0x000000ff060e7812 */ /* 0x000fe400078ec0ff */
[----:B------:R-:W-:Y:S01]  /*13cd0*/  SHF.R.U32.HI R13, RZ, 0x18, R6 ;  /* 0x00000018ff0d7819 */ /* 0x000fe20000011606 */
[----:B------:R-:W-:Y:S01]  /*13ce0*/  IMAD.WIDE.U32 R8, R8, -0x2daee0ad, RZ ;  /* 0xd2511f5308087825 */ /* 0x000fe200078e00ff */
[----:B------:R2:W3:Y:S04]  /*13cf0*/  MUFU.EX2 R170, R2 ;  /* 0x0000000200aa7308 */ /* 0x0004e80000000800 */
[----:B------:R-:W-:Y:S02]  /*13d00*/  LOP3.LUT R4, R61, UR6, R8, 0x96, !PT ;  /* 0x000000063d047c12 */ /* 0x000fe4000f8e9608 */
[----:B------:R-:W-:Y:S02]  /*13d10*/  LOP3.LUT R8, R9, UR8, R10, 0x96, !PT ;  /* 0x0000000809087c12 */ /* 0x000fe4000f8e960a */
[----:B------:R-:W-:Y:S01]  /*13d20*/  SHF.R.U32.HI R10, RZ, 0x10, R6 ;  /* 0x00000010ff0a7819 */ /* 0x000fe20000011606 */
[----:B------:R-:W-:Y:S04]  /*13d30*/  IMAD.WIDE.U32 R4, R4, -0x326172a9, RZ ;  /* 0xcd9e8d5704047825 */ /* 0x000fe800078e00ff */
[----:B------:R-:W-:Y:S01]  /*13d40*/  IMAD.WIDE.U32 R44, R8, -0x326172a9, RZ ;  /* 0xcd9e8d57082c7825 */ /* 0x000fe200078e00ff */
[----:B------:R-:W-:Y:S02]  /*13d50*/  LOP3.LUT R9, R4, 0xffff, RZ, 0xc0, !PT ;  /* 0x0000ffff04097812 */ /* 0x000fe400078ec0ff */
[----:B------:R-:W-:Y:S01]  /*13d60*/  SHF.R.U32.HI R15, RZ, 0x18, R4 ;  /* 0x00000018ff0f7819 */ /* 0x000fe20000011604 */
[----:B-1----:R-:W-:Y:S01]  /*13d70*/  FFMA.FTZ R0, R22, c[0x0][0x23c], -R146 ;  /* 0x00008f0016007a23 */ /* 0x002fe20000010892 */
[----:B------:R-:W-:Y:S02]  /*13d80*/  LOP3.LUT R12, R4, 0xff, RZ, 0xc0, !PT ;  /* 0x000000ff040c7812 */ /* 0x000fe400078ec0ff */
[----:B------:R-:W-:Y:S01]  /*13d90*/  SHF.R.U32.HI R11, RZ, 0x10, R4 ;  /* 0x00000010ff0b7819 */ /* 0x000fe20000011604 */
[----:B------:R1:W-:Y:S01]  /*13da0*/  MUFU.EX2 R252, R0 ;  /* 0x0000000000fc7308 */ /* 0x0003e20000000800 */
[----:B------:R-:W-:Y:S02]  /*13db0*/  LOP3.LUT R4, R5, UR17, R44, 0x96, !PT ;  /* 0x0000001105047c12 */ /* 0x000fe4000f8e962c */
[----:B--2---:R-:W-:Y:S01]  /*13dc0*/  LOP3.LUT R2, R6, 0xffff, RZ, 0xc0, !PT ;  /* 0x0000ffff06027812 */ /* 0x004fe200078ec0ff */
[----:B---3--:R-:W-:Y:S01]  /*13dd0*/  IMAD.MOV.U32 R154, RZ, RZ, R170 ;  /* 0x000000ffff9a7224 */ /* 0x008fe200078e00aa */
[----:B------:R-:W-:Y:S02]  /*13de0*/  LOP3.LUT R6, R7, UR17, R40, 0x96, !PT ;  /* 0x0000001107067c12 */ /* 0x000fe4000f8e9628 */
[----:B------:R-:W-:Y:S02]  /*13df0*/  SHF.R.U32.HI R8, RZ, 0x8, R2 ;  /* 0x00000008ff087819 */ /* 0x000fe40000011602 */
[----:B------:R-:W-:Y:S02]  /*13e00*/  SHF.R.U32.HI R2, RZ, 0x8, R9 ;  /* 0x00000008ff027819 */ /* 0x000fe40000011609 */
[----:B------:R-:W-:Y:S02]  /*13e10*/  LOP3.LUT R9, R6, 0xff, RZ, 0xc0, !PT ;  /* 0x000000ff06097812 */ /* 0x000fe400078ec0ff */
[----:B------:R-:W-:Y:S02]  /*13e20*/  PRMT R12, R12, 0x5410, R2 ;  /* 0x000054100c0c7816 */ /* 0x000fe40000000002 */
[----:B------:R-:W-:Y:S02]  /*13e30*/  FSEL R2, R71, RZ, P2 ;  /* 0x000000ff47027208 */ /* 0x000fe40001000000 */
[----:B------:R-:W-:Y:S01]  /*13e40*/  PRMT R14, R14, 0x5410, R8 ;  /* 0x000054100e0e7816 */ /* 0x000fe20000000008 */
[--C-:B------:R-:W-:Y:S01]  /*13e50*/  HSET2.LE.AND R66, R12, R243.reuse, PT ;  /* 0x000000f30c427233 */ /* 0x100fe20003803000 */
[----:B------:R-:W-:Y:S01]  /*13e60*/  LOP3.LUT R8, R11, 0xff, RZ, 0xc0, !PT ;  /* 0x000000ff0b087812 */ /* 0x000fe200078ec0ff */
[----:B------:R-:W-:Y:S01]  /*13e70*/  FADD.FTZ R2, -R2, R68 ;  /* 0x0000004402027221 */ /* 0x000fe20000010100 */
[----:B------:R-:W-:Y:S01]  /*13e80*/  LOP3.LUT R7, R10, 0xff, RZ, 0xc0, !PT ;  /* 0x000000ff0a077812 */ /* 0x000fe200078ec0ff */
[--C-:B------:R-:W-:Y:S01]  /*13e90*/  HSET2.LE.AND R142, R14, R243.reuse, PT ;  /* 0x000000f30e8e7233 */ /* 0x100fe20003803000 */
[----:B------:R-:W-:Y:S01]  /*13ea0*/  PRMT R15, R8, 0x5410, R15 ;  /* 0x00005410080f7816 */ /* 0x000fe2000000000f */
[----:B-1----:R-:W-:Y:S01]  /*13eb0*/  FFMA.FTZ R0, R23, c[0x0][0x23c], -R147 ;  /* 0x00008f0017007a23 */ /* 0x002fe20000010893 */
[----:B------:R-:W-:Y:S01]  /*13ec0*/  SHF.R.U32.HI R8, RZ, 0x18, R4 ;  /* 0x00000018ff087819 */ /* 0x000fe20000011604 */
[----:B------:R-:W-:Y:S01]  /*13ed0*/  FMUL.FTZ R2, R2, c[0x0][0x23c] ;  /* 0x00008f0002027a20 */ /* 0x000fe20000410000 */
[----:B------:R-:W-:Y:S01]  /*13ee0*/  PRMT R13, R7, 0x5410, R13 ;  /* 0x00005410070d7816 */ /* 0x000fe2000000000d */
[----:B------:R1:W-:Y:S01]  /*13ef0*/  MUFU.EX2 R222, R0 ;  /* 0x0000000000de7308 */ /* 0x0003e20000000800 */
[----:B------:R-:W-:Y:S01]  /*13f00*/  FFMA.FTZ R7, R32, c[0x0][0x23c], -R147 ;  /* 0x00008f0020077a23 */ /* 0x000fe20000010893 */
[----:B------:R-:W2:Y:S01]  /*13f10*/  LDSM.16.MT88.4 R20, [R185+0x6000] ;  /* 0x00600000b914783b */ /* 0x000ea20000004200 */
[----:B------:R-:W-:Y:S01]  /*13f20*/  SHF.R.U32.HI R10, RZ, 0x18, R6 ;  /* 0x00000018ff0a7819 */ /* 0x000fe20000011606 */
[--C-:B------:R-:W-:Y:S01]  /*13f30*/  HSET2.LE.AND R67, R15, R243.reuse, PT ;  /* 0x000000f30f437233 */ /* 0x100fe20003803000 */
[--C-:B------:R-:W-:Y:S01]  /*13f40*/  FFMA.FTZ R12, R153, c[0x0][0x23c], -R145.reuse ;  /* 0x00008f00990c7a23 */ /* 0x100fe20000010891 */
[----:B------:R-:W-:Y:S01]  /*13f50*/  LOP3.LUT R40, R41, UR7, R34, 0x96, !PT ;  /* 0x0000000729287c12 */ /* 0x000fe2000f8e9622 */
[----:B------:R-:W-:Y:S01]  /*13f60*/  FFMA.FTZ R32, R158, c[0x0][0x23c], -R145 ;  /* 0x00008f009e207a23 */ /* 0x000fe20000010891 */
[----:B------:R-:W-:Y:S01]  /*13f70*/  LOP3.LUT R44, R45, UR7, R42, 0x96, !PT ;  /* 0x000000072d2c7c12 */ /* 0x000fe2000f8e962a */
[----:B------:R-:W-:Y:S01]  /*13f80*/  IMAD.MOV.U32 R153, RZ, RZ, R178 ;  /* 0x000000ffff997224 */ /* 0x000fe200078e00b2 */
[----:B------:R3:W-:Y:S01]  /*13f90*/  MUFU.EX2 R251, R7 ;  /* 0x0000000700fb7308 */ /* 0x0007e20000000800 */
[----:B------:R-:W-:Y:S04]  /*13fa0*/  IMAD.WIDE.U32 R40, R40, -0x2daee0ad, RZ ;  /* 0xd2511f5328287825 */ /* 0x000fe800078e00ff */
[----:B------:R-:W-:Y:S01]  /*13fb0*/  IMAD.WIDE.U32 R44, R44, -0x2daee0ad, RZ ;  /* 0xd2511f532c2c7825 */ /* 0x000fe200078e00ff */
[----:B------:R-:W-:Y:S02]  /*13fc0*/  LOP3.LUT R56, R41, UR16, R56, 0x96, !PT ;  /* 0x0000001029387c12 */ /* 0x000fe4000f8e9638 */
[----:B------:R-:W-:Y:S01]  /*13fd0*/  LOP3.LUT R59, R40, 0xffff, RZ, 0xc0, !PT ;  /* 0x0000ffff283b7812 */ /* 0x000fe200078ec0ff */
[----:B------:R-:W-:Y:S01]  /*13fe0*/  FFMA.FTZ R41, R49, c[0x0][0x23c], -R146 ;  /* 0x00008f0031297a23 */ /* 0x000fe20000010892 */
[----:B------:R-:W-:Y:S01]  /*13ff0*/  MUFU.EX2 R214, R12 ;  /* 0x0000000c00d67308 */ /* 0x000fe20000000800 */
[----:B------:R-:W-:Y:S02]  /*14000*/  SHF.R.U32.HI R58, RZ, 0x10, R40 ;  /* 0x00000010ff3a7819 */ /* 0x000fe40000011628 */
[----:B------:R-:W-:Y:S02]  /*14010*/  LOP3.LUT R57, R44, 0xffff, RZ, 0xc0, !PT ;  /* 0x0000ffff2c397812 */ /* 0x000fe400078ec0ff */
[----:B-1----:R-:W-:Y:S02]  /*14020*/  LOP3.LUT R0, R6, 0xffff, RZ, 0xc0, !PT ;  /* 0x0000ffff06007812 */ /* 0x002fe400078ec0ff */
[----:B------:R-:W-:Y:S02]  /*14030*/  SHF.R.U32.HI R61, RZ, 0x18, R44 ;  /* 0x00000018ff3d7819 */ /* 0x000fe4000001162c */
[----:B------:R-:W-:Y:S02]  /*14040*/  SHF.R.U32.HI R5, RZ, 0x8, R0 ;  /* 0x00000008ff057819 */ /* 0x000fe40000011600 */
[----:B------:R-:W-:Y:S02]  /*14050*/  FSEL R0, R72, RZ, P3 ;  /* 0x000000ff48007208 */ /* 0x000fe40001800000 */
[----:B------:R-:W-:Y:S02]  /*14060*/  PRMT R140, R9, 0x5410, R5 ;  /* 0x00005410098c7816 */ /* 0x000fe40000000005 */
[----:B------:R-:W-:Y:S01]  /*14070*/  SHF.R.U32.HI R5, RZ, 0x10, R4 ;  /* 0x00000010ff057819 */ /* 0x000fe20000011604 */
[----:B------:R-:W-:Y:S01]  /*14080*/  FADD.FTZ R0, -R0, R3 ;  /* 0x0000000300007221 */ /* 0x000fe20000010100 */
[C---:B------:R-:W-:Y:S01]  /*14090*/  LOP3.LUT R3, R4.reuse, 0xffff, RZ, 0xc0, !PT ;  /* 0x0000ffff04037812 */ /* 0x040fe200078ec0ff */
[--C-:B------:R-:W-:Y:S01]  /*140a0*/  HSET2.LE.AND R140, R140, R243.reuse, PT ;  /* 0x000000f38c8c7233 */ /* 0x100fe20003803000 */
[----:B------:R-:W-:Y:S01]  /*140b0*/  LOP3.LUT R9, R4, 0xff, RZ, 0xc0, !PT ;  /* 0x000000ff04097812 */ /* 0x000fe200078ec0ff */
[----:B------:R-:W-:Y:S01]  /*140c0*/  FMUL.FTZ R0, R0, c[0x0][0x23c] ;  /* 0x00008f0000007a20 */ /* 0x000fe20000410000 */
[----:B------:R-:W-:Y:S02]  /*140d0*/  SHF.R.U32.HI R4, RZ, 0x8, R3 ;  /* 0x00000008ff047819 */ /* 0x000fe40000011603 */
[----:B------:R-:W-:Y:S01]  /*140e0*/  LOP3.LUT R3, R5, 0xff, RZ, 0xc0, !PT ;  /* 0x000000ff05037812 */ /* 0x000fe200078ec0ff */
[----:B------:R-:W1:Y:S01]  /*140f0*/  MUFU.EX2 R68, R0 ;  /* 0x0000000000447308 */ /* 0x000e620000000800 */
[----:B---3--:R-:W-:Y:S02]  /*14100*/  SHF.R.U32.HI R7, RZ, 0x10, R6 ;  /* 0x00000010ff077819 */ /* 0x008fe40000011606 */
[----:B------:R-:W-:Y:S02]  /*14110*/  PRMT R8, R3, 0x5410, R8 ;  /* 0x0000541003087816 */ /* 0x000fe40000000008 */
[----:B------:R-:W-:Y:S01]  /*14120*/  LOP3.LUT R6, R7, 0xff, RZ, 0xc0, !PT ;  /* 0x000000ff07067812 */ /* 0x000fe200078ec0ff */
[----:B------:R-:W-:Y:S01]  /*14130*/  FFMA.FTZ R7, R152, c[0x0][0x23c], -R144 ;  /* 0x00008f0098077a23 */ /* 0x000fe20000010890 */
[----:B------:R-:W-:Y:S01]  /*14140*/  PRMT R9, R9, 0x5410, R4 ;  /* 0x0000541009097816 */ /* 0x000fe20000000004 */
[--C-:B------:R-:W-:Y:S01]  /*14150*/  HSET2.LE.AND R65, R8, R243.reuse, PT ;  /* 0x000000f308417233 */ /* 0x100fe20003803000 */
[----:B------:R-:W-:Y:S01]  /*14160*/  PRMT R6, R6, 0x5410, R10 ;  /* 0x0000541006067816 */ /* 0x000fe2000000000a */
[----:B------:R3:W4:Y:S01]  /*14170*/  MUFU.EX2 R3, R2 ;  /* 0x0000000200037308 */ /* 0x0007220000000800 */
[----:B------:R-:W-:Y:S01]  /*14180*/  F2FP.PACK_AB R4, R242, R241 ;  /* 0x000000f1f204723e */ /* 0x000fe200000000ff */
[--C-:B------:R-:W-:Y:S01]  /*14190*/  HSET2.LE.AND R64, R9, R243.reuse, PT ;  /* 0x000000f309407233 */ /* 0x100fe20003803000 */
[----:B------:R-:W-:Y:S01]  /*141a0*/  FFMA.FTZ R9, R33, c[0x0][0x23c], -R144 ;  /* 0x00008f0021097a23 */ /* 0x000fe20000010890 */
[--C-:B------:R-:W-:Y:S01]  /*141b0*/  HSET2.LE.AND R141, R6, R243.reuse, PT ;  /* 0x000000f3068d7233 */ /* 0x100fe20003803000 */
[----:B------:R-:W-:Y:S01]  /*141c0*/  LOP3.LUT R142, R142, R4, RZ, 0xc0, !PT ;  /* 0x000000048e8e7212 */ /* 0x000fe200078ec0ff */
[--C-:B------:R-:W-:Y:S01]  /*141d0*/  HSET2.LE.AND R4, R13, R243.reuse, PT ;  /* 0x000000f30d047233 */ /* 0x100fe20003803000 */
[----:B------:R-:W-:Y:S01]  /*141e0*/  F2FP.PACK_AB R5, R237, R238 ;  /* 0x000000eeed05723e */ /* 0x000fe200000000ff */
[----:B------:R-:W-:Y:S01]  /*141f0*/  IMAD.MOV.U32 R152, RZ, RZ, R209 ;  /* 0x000000ffff987224 */ /* 0x000fe200078e00d1 */
[----:B------:R-:W-:Y:S01]  /*14200*/  F2FP.PACK_AB R6, R234, R235 ;  /* 0x000000ebea06723e */ /* 0x000fe200000000ff */
[----:B------:R5:W-:Y:S01]  /*14210*/  MUFU.EX2 R216, R7 ;  /* 0x0000000700d87308 */ /* 0x000be20000000800 */
[----:B------:R-:W-:Y:S02]  /*14220*/  LOP3.LUT R143, R4, R143, RZ, 0xc0, !PT ;  /* 0x0000008f048f7212 */ /* 0x000fe400078ec0ff */
[----:B------:R-:W-:Y:S01]  /*14230*/  LOP3.LUT R140, R140, R5, RZ, 0xc0, !PT ;  /* 0x000000058c8c7212 */ /* 0x000fe200078ec0ff */
[----:B-1----:R-:W-:Y:S01]  /*14240*/  FMUL.FTZ R16, R68, R88 ;  /* 0x0000005844107220 */ /* 0x002fe20000410000 */
[----:B------:R-:W-:Y:S01]  /*14250*/  FSEL R0, R70, RZ, P1 ;  /* 0x000000ff46007208 */ /* 0x000fe20000800000 */
[C---:B------:R-:W-:Y:S01]  /*14260*/  FMUL.FTZ R17, R68.reuse, R89 ;  /* 0x0000005944117220 */ /* 0x040fe20000410000 */
[----:B------:R-:W-:Y:S01]  /*14270*/  LOP3.LUT R141, R141, R6, RZ, 0xc0, !PT ;  /* 0x000000068d8d7212 */ /* 0x000fe200078ec0ff */
[----:B------:R-:W-:Y:S01]  /*14280*/  FMUL.FTZ R33, R68, R105 ;  /* 0x0000006944217220 */ /* 0x000fe20000410000 */
[----:B------:R-:W-:Y:S01]  /*14290*/  F2FP.PACK_AB R4, R230, R232 ;  /* 0x000000e8e604723e */ /* 0x000fe200000000ff */
[----:B------:R-:W-:Y:S01]  /*142a0*/  MUFU.EX2 R215, R9 ;  /* 0x0000000900d77308 */ /* 0x000fe20000000800 */
[----:B------:R-:W-:Y:S01]  /*142b0*/  F2FP.PACK_AB R5, R170, R178 ;  /* 0x000000b2aa05723e */ /* 0x000fe200000000ff */
[----:B------:R-:W-:Y:S01]  /*142c0*/  FMUL.FTZ R49, R68, R121 ;  /* 0x0000007944317220 */ /* 0x000fe20000410000 */
[----:B------:R-:W-:Y:S01]  /*142d0*/  F2FP.PACK_AB R6, R252, R209 ;  /* 0x000000d1fc06723e */ /* 0x000fe200000000ff */
[----:B---3--:R-:W-:Y:S01]  /*142e0*/  FADD.FTZ R2, -R0, R73 ;  /* 0x0000004900027221 */ /* 0x008fe20000010100 */
[----:B------:R-:W-:Y:S01]  /*142f0*/  FSEL R0, R69, RZ, P0 ;  /* 0x000000ff45007208 */ /* 0x000fe20000000000 */
[----:B----4-:R-:W-:Y:S01]  /*14300*/  FMUL.FTZ R18, R3, R90 ;  /* 0x0000005a03127220 */ /* 0x010fe20000410000 */
[----:B------:R-:W-:Y:S01]  /*14310*/  LOP3.LUT R66, R66, R4, RZ, 0xc0, !PT ;  /* 0x0000000442427212 */ /* 0x000fe200078ec0ff */
[----:B------:R-:W-:Y:S01]  /*14320*/  FMUL.FTZ R2, R2, c[0x0][0x23c] ;  /* 0x00008f0002027a20 */ /* 0x000fe20000410000 */
[----:B------:R-:W-:Y:S01]  /*14330*/  LOP3.LUT R67, R67, R5, RZ, 0xc0, !PT ;  /* 0x0000000543437212 */ /* 0x000fe200078ec0ff */
[----:B------:R-:W-:Y:S01]  /*14340*/  FADD.FTZ R0, -R0, R74 ;  /* 0x0000004a00007221 */ /* 0x000fe20000010100 */
[----:B------:R-:W-:Y:S01]  /*14350*/  LOP3.LUT R64, R64, R6, RZ, 0xc0, !PT ;  /* 0x0000000640407212 */ /* 0x000fe200078ec0ff */
[----:B------:R-:W-:Y:S01]  /*14360*/  FMUL.FTZ R4, R68, R76 ;  /* 0x0000004c44047220 */ /* 0x000fe20000410000 */
[----:B------:R-:W-:Y:S01]  /*14370*/  F2FP.PACK_AB R8, R251, R222 ;  /* 0x000000defb08723e */ /* 0x000fe200000000ff */
[----:B------:R-:W-:Y:S01]  /*14380*/  FMUL.FTZ R0, R0, c[0x0][0x23c] ;  /* 0x00008f0000007a20 */ /* 0x000fe20000410000 */
[----:B------:R-:W1:Y:S01]  /*14390*/  MUFU.EX2 R2, R2 ;  /* 0x0000000200027308 */ /* 0x000e620000000800 */
[----:B------:R-:W-:Y:S01]  /*143a0*/  FMUL.FTZ R5, R68, R77 ;  /* 0x0000004d44057220 */ /* 0x000fe20000410000 */
[----:B------:R-:W-:Y:S01]  /*143b0*/  LOP3.LUT R65, R65, R8, RZ, 0xc0, !PT ;  /* 0x0000000841417212 */ /* 0x000fe200078ec0ff */
[C---:B------:R-:W-:Y:S01]  /*143c0*/  FMUL.FTZ R6, R3.reuse, R78 ;  /* 0x0000004e03067220 */ /* 0x040fe20000410000 */
[----:B------:R-:W-:Y:S01]  /*143d0*/  SHF.R.U32.HI R73, RZ, 0x18, R40 ;  /* 0x00000018ff497819 */ /* 0x000fe20000011628 */
[----:B-----5:R-:W-:Y:S01]  /*143e0*/  FMUL.FTZ R7, R3, R79 ;  /* 0x0000004f03077220 */ /* 0x020fe20000410000 */
[----:B------:R-:W-:Y:S01]  /*143f0*/  LOP3.LUT R60, R45, UR16, R60, 0x96, !PT ;  /* 0x000000102d3c7c12 */ /* 0x000fe2000f8e963c */
[----:B------:R-:W3:Y:S01]  /*14400*/  LDSM.16.MT88.4 R76, [R187+0x6000] ;  /* 0x00600000bb4c783b */ /* 0x000ee20000004200 */
[C---:B------:R-:W-:Y:S01]  /*14410*/  FMUL.FTZ R34, R3.reuse, R106 ;  /* 0x0000006a03227220 */ /* 0x040fe20000410000 */
[----:B------:R-:W-:Y:S01]  /*14420*/  SHF.R.U32.HI R62, RZ, 0x10, R44 ;  /* 0x00000010ff3e7819 */ /* 0x000fe2000001162c */
[----:B------:R-:W4:Y:S01]  /*14430*/  MUFU.EX2 R0, R0 ;  /* 0x0000000000007308 */ /* 0x000f220000000800 */
[C---:B------:R-:W-:Y:S01]  /*14440*/  FMUL.FTZ R35, R3.reuse, R107 ;  /* 0x0000006b03237220 */ /* 0x040fe20000410000 */
[-C--:B--2---:R-:W-:Y:S01]  /*14450*/  HMMA.16816.F32 R4, R140, R20.reuse, R4 ;  /* 0x000000148c04723c */ /* 0x084fe20000001804 */
[C---:B------:R-:W-:Y:S01]  /*14460*/  FMUL.FTZ R19, R3.reuse, R91 ;  /* 0x0000005b03137220 */ /* 0x040fe20000410000 */
[----:B------:R-:W-:Y:S01]  /*14470*/  LOP3.LUT R63, R44, 0xff, RZ, 0xc0, !PT ;  /* 0x000000ff2c3f7812 */ /* 0x000fe200078ec0ff */
[----:B------:R-:W-:Y:S01]  /*14480*/  FFMA.FTZ R45, R50, c[0x0][0x23c], -R147 ;  /* 0x00008f00322d7a23 */ /* 0x000fe20000010893 */
[----:B------:R-:W-:Y:S01]  /*14490*/  LOP3.LUT R58, R58, 0xff, RZ, 0xc0, !PT ;  /* 0x000000ff3a3a7812 */ /* 0x000fe200078ec0ff */
[----:B------:R-:W-:Y:S01]  /*144a0*/  FMUL.FTZ R50, R3, R122 ;  /* 0x0000007a03327220 */ /* 0x000fe20000410000 */
[----:B------:R-:W-:Y:S02]  /*144b0*/  SHF.R.U32.HI R57, RZ, 0x8, R57 ;  /* 0x00000008ff397819 */ /* 0x000fe40000011639 */
[----:B------:R2:W-:Y:S01]  /*144c0*/  MUFU.EX2 R209, R32 ;  /* 0x0000002000d17308 */ /* 0x0005e20000000800 */
[----:B------:R-:W-:Y:S02]  /*144d0*/  SHF.R.U32.HI R59, RZ, 0x8, R59 ;  /* 0x00000008ff3b7819 */ /* 0x000fe4000001163b */
[----:B------:R-:W-:Y:S01]  /*144e0*/  ISETP.GT.AND P0, PT, R208, UR18, PT ;  /* 0x00000012d0007c0c */ /* 0x000fe2000bf04270 */
[C---:B-1----:R-:W-:Y:S01]  /*144f0*/  FMUL.FTZ R8, R2.reuse, R80 ;  /* 0x0000005002087220 */ /* 0x042fe20000410000 */
[--C-:B------:R-:W-:Y:S01]  /*14500*/  SHF.R.U32.HI R80, RZ, 0x18, R56.reuse ;  /* 0x00000018ff507819 */ /* 0x100fe20000011638 */
[----:B------:R-:W-:Y:S01]  /*14510*/  FMUL.FTZ R9, R2, R81 ;  /* 0x0000005102097220 */ /* 0x000fe20000410000 */
[----:B------:R-:W-:Y:S01]  /*14520*/  LOP3.LUT R81, R56, 0xff, RZ, 0xc0, !PT ;  /* 0x000000ff38517812 */ /* 0x000fe200078ec0ff */
[C---:B------:R-:W-:Y:S01]  /*14530*/  FMUL.FTZ R12, R2.reuse, R84 ;  /* 0x00000054020c7220 */ /* 0x040fe20000410000 */
[----:B------:R-:W-:Y:S01]  /*14540*/  PRMT R91, R63, 0x5410, R57 ;  /* 0x000054103f5b7816 */ /* 0x000fe20000000039 */
[C---:B------:R-:W-:Y:S01]  /*14550*/  FMUL.FTZ R13, R2.reuse, R85 ;  /* 0x00000055020d7220 */ /* 0x040fe20000410000 */
[----:B------:R-:W-:Y:S01]  /*14560*/  MUFU.EX2 R250, R45 ;  /* 0x0000002d00fa7308 */ /* 0x000fe20000000800 */
[----:B------:R-:W-:Y:S01]  /*14570*/  FMUL.FTZ R24, R2, R96 ;  /* 0x0000006002187220 */ /* 0x000fe20000410000 */
[----:B------:R-:W-:Y:S01]  /*14580*/  LOP3.LUT R57, R60, 0xffff, RZ, 0xc0, !PT ;  /* 0x0000ffff3c397812 */ /* 0x000fe200078ec0ff */
[----:B----4-:R-:W-:Y:S01]  /*14590*/  FMUL.FTZ R10, R0, R82 ;  /* 0x00000052000a7220 */ /* 0x010fe20000410000 */
[----:B------:R-:W-:Y:S01]  /*145a0*/  LOP3.LUT R82, R40, 0xff, RZ, 0xc0, !PT ;  /* 0x000000ff28527812 */ /* 0x000fe200078ec0ff */
[----:B------:R-:W-:Y:S01]  /*145b0*/  FMUL.FTZ R11, R0, R83 ;  /* 0x00000053000b7220 */ /* 0x000fe20000410000 */
[----:B------:R-:W-:Y:S01]  /*145c0*/  PRMT R83, R58, 0x5410, R73 ;  /* 0x000054103a537816 */ /* 0x000fe20000000049 */
[----:B------:R-:W-:Y:S01]  /*145d0*/  FMUL.FTZ R14, R0, R86 ;  /* 0x00000056000e7220 */ /* 0x000fe20000410000 */
[----:B------:R-:W-:Y:S01]  /*145e0*/  PRMT R82, R82, 0x5410, R59 ;  /* 0x0000541052527816 */ /* 0x000fe2000000003b */
[----:B------:R-:W-:Y:S01]  /*145f0*/  FMUL.FTZ R15, R0, R87 ;  /* 0x00000057000f7220 */ /* 0x000fe20000410000 */
[----:B------:R-:W-:Y:S01]  /*14600*/  LOP3.LUT R74, R60, 0xff, RZ, 0xc0, !PT ;  /* 0x000000ff3c4a7812 */ /* 0x000fe200078ec0ff */
[----:B------:R-:W1:Y:S01]  /*14610*/  LDSM.16.MT88.4 R84, [R185+0x6800] ;  /* 0x00680000b954783b */ /* 0x000e620000004200 */
[C---:B------:R-:W-:Y:S01]  /*14620*/  HMMA.16816.F32 R8, R64.reuse, R20, R8 ;  /* 0x000000144008723c */ /* 0x040fe20000001808 */
[----:B------:R-:W-:Y:S01]  /*14630*/  FMUL.FTZ R47, R0, R119 ;  /* 0x00000077002f7220 */ /* 0x000fe20000410000 */
[--C-:B------:R-:W-:Y:S01]  /*14640*/  HSET2.LE.AND R82, R82, R243.reuse, PT ;  /* 0x000000f352527233 */ /* 0x100fe20003803000 */
[----:B--2---:R-:W-:Y:S01]  /*14650*/  FMUL.FTZ R32, R68, R104 ;  /* 0x0000006844207220 */ /* 0x004fe20000410000 */
[--C-:B------:R-:W-:Y:S01]  /*14660*/  HSET2.LE.AND R83, R83, R243.reuse, PT ;  /* 0x000000f353537233 */ /* 0x100fe20003803000 */
[----:B------:R-:W-:Y:S01]  /*14670*/  FMUL.FTZ R25, R2, R97 ;  /* 0x0000006102197220 */ /* 0x000fe20000410000 */
[----:B------:R-:W-:Y:S01]  /*14680*/  SHF.R.U32.HI R58, RZ, 0x10, R56 ;  /* 0x00000010ff3a7819 */ /* 0x000fe20000011638 */
[----:B------:R-:W-:Y:S01]  /*14690*/  FFMA.FTZ R20, R155, c[0x0][0x23c], -R144 ;  /* 0x00008f009b147a23 */ /* 0x000fe20000010890 */
[-C--:B------:R-:W-:Y:S01]  /*146a0*/  HMMA.16816.F32 R12, R64, R22.reuse, R12 ;  /* 0x00000016400c723c */ /* 0x080fe2000000180c */
[----:B------:R-:W-:Y:S02]  /*146b0*/  FMUL.FTZ R21, R68, R93 ;  /* 0x0000005d44157220 */ /* 0x000fe40000410000 */
[----:B------:R-:W2:Y:S01]  /*146c0*/  MUFU.EX2 R212, R20 ;  /* 0x0000001400d47308 */ /* 0x000ea20000000800 */
[----:B------:R-:W-:Y:S01]  /*146d0*/  FMUL.FTZ R26, R0, R98 ;  /* 0x00000062001a7220 */ /* 0x000fe20000410000 */
[----:B------:R-:W-:Y:S01]  /*146e0*/  LOP3.LUT R63, R58, 0xff, RZ, 0xc0, !PT ;  /* 0x000000ff3a3f7812 */ /* 0x000fe200078ec0ff */
[----:B------:R-:W-:Y:S02]  /*146f0*/  FMUL.FTZ R27, R0, R99 ;  /* 0x00000063001b7220 */ /* 0x000fe40000410000 */
[C---:B------:R-:W-:Y:S01]  /*14700*/  HMMA.16816.F32 R16, R140.reuse, R22, R16 ;  /* 0x000000168c10723c */ /* 0x040fe20000001810 */
[C---:B------:R-:W-:Y:S03]  /*14710*/  FMUL.FTZ R28, R2.reuse, R100 ;  /* 0x00000064021c7220 */ /* 0x040fe60000410000 */
[----:B------:R-:W-:Y:S01]  /*14720*/  FMUL.FTZ R29, R2, R101 ;  /* 0x00000065021d7220 */ /* 0x000fe20000410000 */
[----:B------:R-:W-:Y:S01]  /*14730*/  PRMT R88, R63, 0x5410, R80 ;  /* 0x000054103f587816 */ /* 0x000fe20000000050 */
[C---:B------:R-:W-:Y:S02]  /*14740*/  FMUL.FTZ R30, R0.reuse, R102 ;  /* 0x00000066001e7220 */ /* 0x040fe40000410000 */
[C---:B------:R-:W-:Y:S04]  /*14750*/  FMUL.FTZ R22, R3.reuse, R94 ;  /* 0x0000005e03167220 */ /* 0x040fe80000410000 */
[----:B------:R-:W-:Y:S02]  /*14760*/  FMUL.FTZ R23, R3, R95 ;  /* 0x0000005f03177220 */ /* 0x000fe40000410000 */
[----:B------:R-:W-:Y:S02]  /*14770*/  IMAD.MOV.U32 R95, RZ, RZ, R183 ;  /* 0x000000ffff5f7224 */ /* 0x000fe400078e00b7 */
[----:B------:R-:W-:Y:S02]  /*14780*/  FMUL.FTZ R31, R0, R103 ;  /* 0x00000067001f7220 */ /* 0x000fe40000410000 */
[----:B------:R-:W-:Y:S01]  /*14790*/  IMAD.MOV.U32 R94, RZ, RZ, R182 ;  /* 0x000000ffff5e7224 */ /* 0x000fe200078e00b6 */
[----:B--2---:R-:W-:Y:S01]  /*147a0*/  F2FP.PACK_AB R80, R211, R212 ;  /* 0x000000d4d350723e */ /* 0x004fe200000000ff */
[----:B------:R-:W-:Y:S01]  /*147b0*/  FMUL.FTZ R20, R68, R92 ;  /* 0x0000005c44147220 */ /* 0x000fe20000410000 */
[----:B------:R2:W-:Y:S01]  /*147c0*/  MUFU.EX2 R182, R41 ;  /* 0x0000002900b67308 */ /* 0x0005e20000000800 */
[----:B------:R-:W-:Y:S02]  /*147d0*/  FMUL.FTZ R63, R0, R135 ;  /* 0x00000087003f7220 */ /* 0x000fe40000410000 */
[----:B------:R-:W-:Y:S02]  /*147e0*/  FMUL.FTZ R40, R2, R112 ;  /* 0x0000007002287220 */ /* 0x000fe40000410000 */
[C---:B------:R-:W-:Y:S01]  /*147f0*/  FMUL.FTZ R42, R0.reuse, R114 ;  /* 0x00000072002a7220 */ /* 0x040fe20000410000 */
[-C--:B------:R-:W-:Y:S01]  /*14800*/  HMMA.16816.F32 R20, R140, R36.reuse, R20 ;  /* 0x000000248c14723c */ /* 0x080fe20000001814 */
[----:B------:R-:W-:Y:S02]  /*14810*/  FMUL.FTZ R43, R0, R115 ;  /* 0x00000073002b7220 */ /* 0x000fe40000410000 */
[C---:B------:R-:W-:Y:S02]  /*14820*/  FMUL.FTZ R44, R2.reuse, R116 ;  /* 0x00000074022c7220 */ /* 0x040fe40000410000 */
[----:B------:R-:W-:Y:S02]  /*14830*/  FMUL.FTZ R45, R2, R117 ;  /* 0x00000075022d7220 */ /* 0x000fe40000410000 */
[C---:B------:R-:W-:Y:S01]  /*14840*/  FMUL.FTZ R46, R0.reuse, R118 ;  /* 0x00000076002e7220 */ /* 0x040fe20000410000 */
[C---:B------:R-:W-:Y:S01]  /*14850*/  HMMA.16816.F32 R24, R64.reuse, R36, R24 ;  /* 0x000000244018723c */ /* 0x040fe20000001818 */
[C---:B------:R-:W-:Y:S03]  /*14860*/  FMUL.FTZ R58, R0.reuse, R130 ;  /* 0x00000082003a7220 */ /* 0x040fe60000410000 */
[----:B------:R-:W-:Y:S02]  /*14870*/  FMUL.FTZ R59, R0, R131 ;  /* 0x00000083003b7220 */ /* 0x000fe40000410000 */
[----:B------:R-:W-:Y:S02]  /*14880*/  IMAD.MOV.U32 R118, RZ, RZ, R153 ;  /* 0x000000ffff767224 */ /* 0x000fe400078e0099 */
[-C--:B------:R-:W-:Y:S01]  /*14890*/  HMMA.16816.F32 R28, R64, R38.reuse, R28 ;  /* 0x00000026401c723c */ /* 0x080fe2000000181c */
[----:B------:R-:W-:Y:S03]  /*148a0*/  FFMA.FTZ R36, R48, c[0x0][0x23c], -R146 ;  /* 0x00008f0030247a23 */ /* 0x000fe60000010892 */
[----:B------:R-:W-:Y:S01]  /*148b0*/  FFMA.FTZ R48, R51, c[0x0][0x23c], -R147 ;  /* 0x00008f0033307a23 */ /* 0x000fe20000010893 */
[----:B------:R4:W-:Y:S01]  /*148c0*/  MUFU.EX2 R183, R36 ;  /* 0x0000002400b77308 */ /* 0x0009e20000000800 */
[C---:B------:R-:W-:Y:S02]  /*148d0*/  FMUL.FTZ R51, R3.reuse, R123 ;  /* 0x0000007b03337220 */ /* 0x040fe40000410000 */
[C---:B------:R-:W-:Y:S01]  /*148e0*/  HMMA.16816.F32 R32, R140.reuse, R38, R32 ;  /* 0x000000268c20723c */ /* 0x040fe20000001820 */
[----:B------:R-:W-:Y:S03]  /*148f0*/  FMUL.FTZ R37, R68, R109 ;  /* 0x0000006d44257220 */ /* 0x000fe60000410000 */
[----:B--2---:R-:W-:Y:S02]  /*14900*/  FMUL.FTZ R41, R2, R113 ;  /* 0x0000007102297220 */ /* 0x004fe40000410000 */
[----:B------:R-:W-:Y:S01]  /*14910*/  IMAD.MOV.U32 R117, RZ, RZ, R154 ;  /* 0x000000ffff757224 */ /* 0x000fe200078e009a */
[----:B------:R2:W5:Y:S01]  /*14920*/  MUFU.EX2 R178, R48 ;  /* 0x0000003000b27308 */ /* 0x0005620000000800 */
[C---:B------:R-:W-:Y:S04]  /*14930*/  FMUL.FTZ R38, R3.reuse, R110 ;  /* 0x0000006e03267220 */ /* 0x040fe80000410000 */
[----:B------:R-:W-:Y:S02]  /*14940*/  FMUL.FTZ R39, R3, R111 ;  /* 0x0000006f03277220 */ /* 0x000fe40000410000 */
[C---:B----4-:R-:W-:Y:S07]  /*14950*/  FMUL.FTZ R36, R68.reuse, R108 ;  /* 0x0000006c44247220 */ /* 0x050fee0000410000 */
[-C--:B------:R-:W-:Y:S01]  /*14960*/  HMMA.16816.F32 R36, R140, R52.reuse, R36 ;  /* 0x000000348c24723c */ /* 0x080fe20000001824 */
[----:B--2---:R-:W-:Y:S02]  /*14970*/  FMUL.FTZ R48, R68, R120 ;  /* 0x0000007844307220 */ /* 0x004fe40000410000 */
[----:B------:R-:W-:Y:S05]  /*14980*/  LDSM.16.MT88.4 R120, [R186+0x7800] ;  /* 0x00780000ba78783b */ /* 0x000fea0000004200 */
[C---:B------:R-:W-:Y:S07]  /*14990*/  HMMA.16816.F32 R40, R64.reuse, R52, R40 ;  /* 0x000000344028723c */ /* 0x040fee0000001828 */
[----:B------:R-:W-:Y:S01]  /*149a0*/  FFMA.FTZ R53, R160, c[0x0][0x23c], -R146 ;  /* 0x00008f00a0357a23 */ /* 0x000fe20000010892 */
[-C--:B------:R-:W-:Y:S01]  /*149b0*/  HMMA.16816.F32 R44, R64, R54.reuse, R44 ;  /* 0x00000036402c723c */ /* 0x080fe2000000182c */
[----:B------:R-:W-:Y:S02]  /*149c0*/  LOP3.LUT R52, R62, 0xff, RZ, 0xc0, !PT ;  /* 0x000000ff3e347812 */ /* 0x000fe400078ec0ff */
[----:B------:R2:W-:Y:S01]  /*149d0*/  MUFU.EX2 R116, R53 ;  /* 0x0000003500747308 */ /* 0x0005e20000000800 */
[----:B------:R-:W-:Y:S01]  /*149e0*/  SHF.R.U32.HI R62, RZ, 0x8, R57 ;  /* 0x00000008ff3e7819 */ /* 0x000fe20000011639 */
[----:B------:R-:W-:Y:S01]  /*149f0*/  FMUL.FTZ R57, R2, R129 ;  /* 0x0000008102397220 */ /* 0x000fe20000410000 */
[----:B------:R-:W-:Y:S01]  /*14a00*/  PRMT R90, R52, 0x5410, R61 ;  /* 0x00005410345a7816 */ /* 0x000fe2000000003d */
[--C-:B------:R-:W-:Y:S01]  /*14a10*/  FFMA.FTZ R61, R163, c[0x0][0x23c], -R147.reuse ;  /* 0x00008f00a33d7a23 */ /* 0x100fe20000010893 */
[C---:B------:R-:W-:Y:S01]  /*14a20*/  HMMA.16816.F32 R48, R140.reuse, R54, R48 ;  /* 0x000000368c30723c */ /* 0x040fe20000001830 */
[----:B------:R-:W-:Y:S03]  /*14a30*/  LOP3.LUT R52, R56, 0xffff, RZ, 0xc0, !PT ;  /* 0x0000ffff38347812 */ /* 0x000fe600078ec0ff */
[----:B------:R-:W-:Y:S01]  /*14a40*/  FFMA.FTZ R56, R161, c[0x0][0x23c], -R147 ;  /* 0x00008f00a1387a23 */ /* 0x000fe20000010893 */
[----:B------:R-:W-:Y:S01]  /*14a50*/  SHF.R.U32.HI R73, RZ, 0x8, R52 ;  /* 0x00000008ff497819 */ /* 0x000fe20000011634 */
[----:B------:R-:W-:Y:S01]  /*14a60*/  FMUL.FTZ R52, R68, R124 ;  /* 0x0000007c44347220 */ /* 0x000fe20000410000 */
[----:B------:R-:W-:Y:S01]  /*14a70*/  PRMT R92, R74, 0x5410, R62 ;  /* 0x000054104a5c7816 */ /* 0x000fe2000000003e */
[----:B------:R-:W-:Y:S01]  /*14a80*/  FMUL.FTZ R55, R3, R127 ;  /* 0x0000007f03377220 */ /* 0x000fe20000410000 */
[----:B------:R-:W-:Y:S03]  /*14a90*/  PRMT R73, R81, 0x5410, R73 ;  /* 0x0000541051497816 */ /* 0x000fe60000000049 */
[----:B------:R-:W-:Y:S01]  /*14aa0*/  FMUL.FTZ R54, R3, R126 ;  /* 0x0000007e03367220 */ /* 0x000fe20000410000 */
[----:B------:R-:W-:Y:S01]  /*14ab0*/  SHF.R.U32.HI R81, RZ, 0x18, R60 ;  /* 0x00000018ff517819 */ /* 0x000fe2000001163c */
[----:B------:R4:W-:Y:S01]  /*14ac0*/  MUFU.EX2 R126, R61 ;  /* 0x0000003d007e7308 */ /* 0x0009e20000000800 */
[----:B------:R-:W-:Y:S01]  /*14ad0*/  F2FP.PACK_AB R74, R213, R214 ;  /* 0x000000d6d54a723e */ /* 0x000fe200000000ff */
[----:B------:R-:W-:Y:S02]  /*14ae0*/  FMUL.FTZ R62, R0, R134 ;  /* 0x00000086003e7220 */ /* 0x000fe40000410000 */
[----:B--2---:R-:W-:Y:S01]  /*14af0*/  FFMA.FTZ R53, R162, c[0x0][0x23c], -R146 ;  /* 0x00008f00a2357a23 */ /* 0x004fe20000010892 */
[----:B------:R-:W-:Y:S01]  /*14b00*/  LOP3.LUT R83, R83, R74, RZ, 0xc0, !PT ;  /* 0x0000004a53537212 */ /* 0x000fe200078ec0ff */
[--C-:B------:R-:W-:Y:S01]  /*14b10*/  HSET2.LE.AND R74, R91, R243.reuse, PT ;  /* 0x000000f35b4a7233 */ /* 0x100fe20003803000 */
[----:B-----5:R-:W-:Y:S03]  /*14b20*/  F2FP.PACK_AB R91, R178, R250 ;  /* 0x000000fab25b723e */ /* 0x020fe600000000ff */
[----:B------:R2:W5:Y:S01]  /*14b30*/  MUFU.EX2 R170, R53 ;  /* 0x0000003500aa7308 */ /* 0x0005620000000800 */
[----:B----4-:R-:W-:Y:S01]  /*14b40*/  SHF.R.U32.HI R61, RZ, 0x10, R60 ;  /* 0x00000010ff3d7819 */ /* 0x010fe2000001163c */
[--C-:B------:R-:W-:Y:S08]  /*14b50*/  FFMA.FTZ R60, R164, c[0x0][0x23c], -R144.reuse ;  /* 0x00008f00a43c7a23 */ /* 0x100ff00000010890 */
[----:B------:R4:W-:Y:S01]  /*14b60*/  MUFU.EX2 R164, R60 ;  /* 0x0000003c00a47308 */ /* 0x0009e20000000800 */
[----:B--2---:R-:W-:Y:S09]  /*14b70*/  FMUL.FTZ R53, R68, R125 ;  /* 0x0000007d44357220 */ /* 0x004ff20000410000 */
[----:B------:R2:W1:Y:S01]  /*14b80*/  MUFU.EX2 R125, R56 ;  /* 0x00000038007d7308 */ /* 0x0004620000000800 */
[-C--:B---3--:R-:W-:Y:S01]  /*14b90*/  HMMA.16816.F32 R52, R140, R76.reuse, R52 ;  /* 0x0000004c8c34723c */ /* 0x088fe20000001834 */
[C---:B----4-:R-:W-:Y:S02]  /*14ba0*/  FMUL.FTZ R60, R2.reuse, R132 ;  /* 0x00000084023c7220 */ /* 0x050fe40000410000 */
[----:B--2---:R-:W-:Y:S07]  /*14bb0*/  FMUL.FTZ R56, R2, R128 ;  /* 0x0000008002387220 */ /* 0x004fee0000410000 */
[C---:B------:R-:W-:Y:S07]  /*14bc0*/  HMMA.16816.F32 R56, R64.reuse, R76, R56 ;  /* 0x0000004c4038723c */ /* 0x040fee0000001838 */
[--C-:B------:R-:W-:Y:S01]  /*14bd0*/  HSET2.LE.AND R76, R73, R243.reuse, PT ;  /* 0x000000f3494c7233 */ /* 0x100fe20003803000 */
[----:B------:R-:W-:Y:S04]  /*14be0*/  F2FP.PACK_AB R73, R215, R216 ;  /* 0x000000d8d749723e */ /* 0x000fe800000000ff */
[----:B------:R-:W-:Y:S01]  /*14bf0*/  LOP3.LUT R82, R82, R73, RZ, 0xc0, !PT ;  /* 0x0000004952527212 */ /* 0x000fe200078ec0ff */
[----:B------:R-:W-:Y:S01]  /*14c00*/  FFMA.FTZ R73, R165, c[0x0][0x23c], -R144 ;  /* 0x00008f00a5497a23 */ /* 0x000fe20000010890 */
[----:B------:R-:W-:Y:S01]  /*14c10*/  LOP3.LUT R77, R61, 0xff, RZ, 0xc0, !PT ;  /* 0x000000ff3d4d7812 */ /* 0x000fe200078ec0ff */
[----:B------:R-:W-:Y:S01]  /*14c20*/  FMUL.FTZ R61, R2, R133 ;  /* 0x00000085023d7220 */ /* 0x000fe20000410000 */
[----:B------:R-:W-:Y:S01]  /*14c30*/  LOP3.LUT R80, R76, R80, RZ, 0xc0, !PT ;  /* 0x000000504c507212 */ /* 0x000fe200078ec0ff */
[----:B------:R2:W-:Y:S01]  /*14c40*/  MUFU.EX2 R163, R73 ;  /* 0x0000004900a37308 */ /* 0x0005e20000000800 */
[----:B------:R-:W-:Y:S01]  /*14c50*/  PRMT R89, R77, 0x5410, R81 ;  /* 0x000054104d597816 */ /* 0x000fe20000000051 */
[--C-:B------:R-:W-:Y:S01]  /*14c60*/  HSET2.LE.AND R81, R88, R243.reuse, PT ;  /* 0x000000f358517233 */ /* 0x100fe20003803000 */
[--C-:B------:R-:W-:Y:S01]  /*14c70*/  FFMA.FTZ R77, R166, c[0x0][0x23c], -R145.reuse ;  /* 0x00008f00a64d7a23 */ /* 0x100fe20000010891 */
[--C-:B------:R-:W-:Y:S01]  /*14c80*/  HSET2.LE.AND R88, R92, R243.reuse, PT ;  /* 0x000000f35c587233 */ /* 0x100fe20003803000 */
[-C--:B------:R-:W-:Y:S01]  /*14c90*/  HMMA.16816.F32 R60, R64, R78.reuse, R60 ;  /* 0x0000004e403c723c */ /* 0x080fe2000000183c */
[--C-:B------:R-:W-:Y:S01]  /*14ca0*/  HSET2.LE.AND R76, R90, R243.reuse, PT ;  /* 0x000000f35a4c7233 */ /* 0x100fe20003803000 */
[----:B------:R-:W-:Y:S01]  /*14cb0*/  F2FP.PACK_AB R90, R182, R183 ;  /* 0x000000b7b65a723e */ /* 0x000fe200000000ff */
[--C-:B------:R-:W-:Y:S01]  /*14cc0*/  HSET2.LE.AND R89, R89, R243.reuse, PT ;  /* 0x000000f359597233 */ /* 0x100fe20003803000 */
[----:B------:R-:W-:Y:S01]  /*14cd0*/  IADD3 R92, R159, 0x1, RZ ;  /* 0x000000019f5c7810 */ /* 0x000fe20007ffe0ff */
[----:B------:R3:W-:Y:S01]  /*14ce0*/  MUFU.EX2 R162, R77 ;  /* 0x0000004d00a27308 */ /* 0x0007e20000000800 */
[----:B------:R-:W-:Y:S01]  /*14cf0*/  LOP3.LUT R90, R74, R90, RZ, 0xc0, !PT ;  /* 0x0000005a4a5a7212 */ /* 0x000fe200078ec0ff */
[--C-:B------:R-:W-:Y:S01]  /*14d00*/  FFMA.FTZ R74, R168, c[0x0][0x23c], -R145.reuse ;  /* 0x00008f00a84a7a23 */ /* 0x100fe20000010891 */
[----:B------:R-:W-:Y:S01]  /*14d10*/  LOP3.LUT R91, R76, R91, RZ, 0xc0, !PT ;  /* 0x0000005b4c5b7212 */ /* 0x000fe200078ec0ff */
[C---:B------:R-:W-:Y:S03]  /*14d20*/  FMUL.FTZ R64, R68.reuse, R136 ;  /* 0x0000008844407220 */ /* 0x040fe60000410000 */
[----:B------:R-:W-:Y:S02]  /*14d30*/  FMUL.FTZ R65, R68, R137 ;  /* 0x0000008944417220 */ /* 0x000fe40000410000 */
[C---:B------:R-:W-:Y:S01]  /*14d40*/  FMUL.FTZ R66, R3.reuse, R138 ;  /* 0x0000008a03427220 */ /* 0x040fe20000410000 */
[----:B------:R4:W-:Y:S01]  /*14d50*/  MUFU.EX2 R161, R74 ;  /* 0x0000004a00a17308 */ /* 0x0009e20000000800 */
[----:B------:R-:W-:Y:S02]  /*14d60*/  FMUL.FTZ R67, R3, R139 ;  /* 0x0000008b03437220 */ /* 0x000fe40000410000 */
[----:B------:R-:W-:Y:S01]  /*14d70*/  IMAD.MOV.U32 R168, RZ, RZ, R152 ;  /* 0x000000ffffa87224 */ /* 0x000fe200078e0098 */
[----:B--2---:R-:W-:Y:S04]  /*14d80*/  F2FP.PACK_AB R73, R209, R210 ;  /* 0x000000d2d149723e */ /* 0x004fe800000000ff */
[----:B------:R-:W-:Y:S01]  /*14d90*/  HMMA.16816.F32 R64, R140, R78, R64 ;  /* 0x0000004e8c40723c */ /* 0x000fe20000001840 */
[----:B------:R-:W-:Y:S02]  /*14da0*/  LOP3.LUT R81, R81, R73, RZ, 0xc0, !PT ;  /* 0x0000004951517212 */ /* 0x000fe400078ec0ff */
[----:B-----5:R-:W-:Y:S01]  /*14db0*/  F2FP.PACK_AB R73, R170, R116 ;  /* 0x00000074aa49723e */ /* 0x020fe200000000ff */
[----:B---3--:R-:W2:Y:S03]  /*14dc0*/  LDSM.16.MT88.4 R76, [R188+0x6800] ;  /* 0x00680000bc4c783b */ /* 0x008ea60000004200 */
[----:B------:R-:W-:Y:S01]  /*14dd0*/  LOP3.LUT R88, R88, R73, RZ, 0xc0, !PT ;  /* 0x0000004958587212 */ /* 0x000fe200078ec0ff */
[-C--:B-1----:R-:W-:Y:S01]  /*14de0*/  HMMA.16816.F32 R4, R80, R84.reuse, R4 ;  /* 0x000000545004723c */ /* 0x082fe20000001804 */
[----:B------:R-:W-:Y:S04]  /*14df0*/  FFMA.FTZ R73, R171, c[0x0][0x23c], -R144 ;  /* 0x00008f00ab497a23 */ /* 0x000fe80000010890 */
[----:B------:R1:W-:Y:S01]  /*14e00*/  MUFU.EX2 R124, R73 ;  /* 0x00000049007c7308 */ /* 0x0003e20000000800 */
[----:B----4-:R-:W-:Y:S06]  /*14e10*/  F2FP.PACK_AB R74, R126, R125 ;  /* 0x0000007d7e4a723e */ /* 0x010fec00000000ff */
[----:B------:R-:W-:Y:S02]  /*14e20*/  LOP3.LUT R89, R89, R74, RZ, 0xc0, !PT ;  /* 0x0000004a59597212 */ /* 0x000fe400078ec0ff */
[----:B------:R-:W-:Y:S05]  /*14e30*/  LOP3.LUT R74, R245, UR27, R92, 0x96, !PT ;  /* 0x0000001bf54a7c12 */ /* 0x000fea000f8e965c */
[C---:B------:R-:W-:Y:S01]  /*14e40*/  HMMA.16816.F32 R8, R88.reuse, R84, R8 ;  /* 0x000000545808723c */ /* 0x040fe20000001808 */
[----:B------:R-:W-:Y:S05]  /*14e50*/  IMAD.WIDE.U32 R98, R74, -0x326172a9, RZ ;  /* 0xcd9e8d574a627825 */ /* 0x000fea00078e00ff */
[----:B------:R-:W-:Y:S02]  /*14e60*/  LOP3.LUT R74, R99, UR15, R156, 0x96, !PT ;  /* 0x0000000f634a7c12 */ /* 0x000fe4000f8e969c */
[-C--:B------:R-:W-:Y:S01]  /*14e70*/  HMMA.16816.F32 R12, R88, R86.reuse, R12 ;  /* 0x00000056580c723c */ /* 0x080fe2000000180c */
[----:B------:R-:W-:Y:S03]  /*14e80*/  LOP3.LUT R96, R151, UR13, R98, 0x96, !PT ;  /* 0x0000000d97607c12 */ /* 0x000fe6000f8e9662 */
[----:B-1----:R-:W-:Y:S01]  /*14e90*/  FFMA.FTZ R73, R173, c[0x0][0x23c], -R144 ;  /* 0x00008f00ad497a23 */ /* 0x002fe20000010890 */
[----:B------:R-:W-:Y:S01]  /*14ea0*/  LOP3.LUT R98, R149, UR13, R98, 0x96, !PT ;  /* 0x0000000d95627c12 */ /* 0x000fe2000f8e9662 */
[----:B------:R-:W-:Y:S01]  /*14eb0*/  IMAD.WIDE.U32 R100, R74, -0x2daee0ad, RZ ;  /* 0xd2511f534a647825 */ /* 0x000fe200078e00ff */
[----:B------:R-:W-:Y:S01]  /*14ec0*/  LOP3.LUT R94, R99, UR15, R94, 0x96, !PT ;  /* 0x0000000f635e7c12 */ /* 0x000fe2000f8e965e */
[C---:B------:R-:W-:Y:S01]  /*14ed0*/  HMMA.16816.F32 R16, R80.reuse, R86, R16 ;  /* 0x000000565010723c */ /* 0x040fe20000001810 */
[----:B------:R1:W3:Y:S01]  /*14ee0*/  MUFU.EX2 R160, R73 ;  /* 0x0000004900a07308 */ /* 0x0002e20000000800 */
[----:B------:R-:W4:Y:S02]  /*14ef0*/  LDSM.16.MT88.4 R84, [R186+0x6800] ;  /* 0x00680000ba54783b */ /* 0x000f240000004200 */
[----:B------:R-:W-:Y:S04]  /*14f00*/  IMAD.WIDE.U32 R98, R98, -0x2daee0ad, RZ ;  /* 0xd2511f5362627825 */ /* 0x000fe800078e00ff */
[-C--:B--2---:R-:W-:Y:S01]  /*14f10*/  HMMA.16816.F32 R20, R80, R76.reuse, R20 ;  /* 0x0000004c5014723c */ /* 0x084fe20000001814 */
[----:B------:R-:W-:Y:S01]  /*14f20*/  LOP3.LUT R74, R99, UR10, R100, 0x96, !PT ;  /* 0x0000000a634a7c12 */ /* 0x000fe2000f8e9664 */
[----:B------:R-:W2:Y:S02]  /*14f30*/  LDL.LU R173, [R1+0x1c] ;  /* 0x00001c0001ad7983 */ /* 0x000ea40000300800 */
[----:B------:R-:W-:Y:S02]  /*14f40*/  IMAD.WIDE.U32 R94, R94, -0x2daee0ad, RZ ;  /* 0xd2511f535e5e7825 */ /* 0x000fe400078e00ff */
[----:B------:R-:W5:Y:S02]  /*14f50*/  LDL.LU R171, [R1+0x20] ;  /* 0x0000200001ab7983 */ /* 0x000f640000300800 */
[C---:B------:R-:W-:Y:S01]  /*14f60*/  HMMA.16816.F32 R24, R88.reuse, R76, R24 ;  /* 0x0000004c5818723c */ /* 0x040fe20000001818 */
[----:B------:R-:W-:Y:S01]  /*14f70*/  LOP3.LUT R92, R95, UR12, R246, 0x96, !PT ;  /* 0x0000000c5f5c7c12 */ /* 0x000fe2000f8e96f6 */
[----:B------:R-:W5:Y:S02]  /*14f80*/  LDL.LU R127, [R1+0x24] ;  /* 0x00002400017f7983 */ /* 0x000f640000300800 */
[----:B------:R-:W-:Y:S02]  /*14f90*/  IMAD.WIDE.U32 R96, R96, -0x2daee0ad, RZ ;  /* 0xd2511f5360607825 */ /* 0x000fe400078e00ff */
[----:B------:R-:W5:Y:S02]  /*14fa0*/  LDL.LU R119, [R1+0x28] ;  /* 0x0000280001777983 */ /* 0x000f640000300800 */
[-C--:B------:R-:W-:Y:S01]  /*14fb0*/  HMMA.16816.F32 R28, R88, R78.reuse, R28 ;  /* 0x0000004e581c723c */ /* 0x080fe2000000181c */
[--C-:B-1----:R-:W-:Y:S03]  /*14fc0*/  FFMA.FTZ R73, R174, c[0x0][0x23c], -R145.reuse ;  /* 0x00008f00ae497a23 */ /* 0x102fe60000010891 */
[----:B------:R-:W-:Y:S01]  /*14fd0*/  IMAD.WIDE.U32 R92, R92, -0x326172a9, RZ ;  /* 0xcd9e8d575c5c7825 */ /* 0x000fe200078e00ff */
[----:B------:R1:W-:Y:S01]  /*14fe0*/  MUFU.EX2 R159, R73 ;  /* 0x00000049009f7308 */ /* 0x0003e20000000800 */
[----:B------:R-:W-:Y:S02]  /*14ff0*/  LOP3.LUT R94, R97, UR10, R94, 0x96, !PT ;  /* 0x0000000a615e7c12 */ /* 0x000fe4000f8e965e */
[C---:B------:R-:W-:Y:S01]  /*15000*/  HMMA.16816.F32 R32, R80.reuse, R78, R32 ;  /* 0x0000004e5020723c */ /* 0x040fe20000001820 */
[----:B------:R-:W-:Y:S03]  /*15010*/  LOP3.LUT R95, R93, UR11, R150, 0x96, !PT ;  /* 0x0000000b5d5f7c12 */ /* 0x000fe6000f8e9696 */
[----:B------:R-:W-:Y:S02]  /*15020*/  FFMA.FTZ R93, R167, c[0x0][0x23c], -R146 ;  /* 0x00008f00a75d7a23 */ /* 0x000fe40000010892 */
[----:B------:R-:W-:Y:S02]  /*15030*/  IMAD.WIDE.U32 R108, R94, -0x326172a9, RZ ;  /* 0xcd9e8d575e6c7825 */ /* 0x000fe400078e00ff */
[----:B------:R3:W-:Y:S01]  /*15040*/  MUFU.EX2 R130, R93 ;  /* 0x0000005d00827308 */ /* 0x0007e20000000800 */
[-C--:B----4-:R-:W-:Y:S03]  /*15050*/  HMMA.16816.F32 R36, R80, R84.reuse, R36 ;  /* 0x000000545024723c */ /* 0x090fe60000001824 */
[----:B------:R-:W-:Y:S04]  /*15060*/  IMAD.WIDE.U32 R110, R74, -0x326172a9, RZ ;  /* 0xcd9e8d574a6e7825 */ /* 0x000fe800078e00ff */
[----:B------:R-:W-:Y:S01]  /*15070*/  IMAD.WIDE.U32 R76, R95, -0x2daee0ad, RZ ;  /* 0xd2511f535f4c7825 */ /* 0x000fe200078e00ff */
[C---:B------:R-:W-:Y:S04]  /*15080*/  HMMA.16816.F32 R40, R88.reuse, R84, R40 ;  /* 0x000000545828723c */ /* 0x040fe80000001828 */
[----:B-1----:R-:W-:Y:S01]  /*15090*/  FFMA.FTZ R73, R177, c[0x0][0x23c], -R145 ;  /* 0x00008f00b1497a23 */ /* 0x002fe20000010891 */
[----:B------:R-:W-:Y:S03]  /*150a0*/  LOP3.LUT R96, R77, UR8, R96, 0x96, !PT ;  /* 0x000000084d607c12 */ /* 0x000fe6000f8e9660 */
[-C--:B------:R-:W-:Y:S01]  /*150b0*/  HMMA.16816.F32 R44, R88, R86.reuse, R44 ;  /* 0x00000056582c723c */ /* 0x080fe2000000182c */
[----:B------:R1:W-:Y:S03]  /*150c0*/  MUFU.EX2 R131, R73 ;  /* 0x0000004900837308 */ /* 0x0003e60000000800 */
[----:B------:R-:W-:Y:S01]  /*150d0*/  IMAD.WIDE.U32 R104, R96, -0x326172a9, RZ ;  /* 0xcd9e8d5760687825 */ /* 0x000fe200078e00ff */
[----:B---3--:R-:W-:Y:S03]  /*150e0*/  LOP3.LUT R93, R109, UR9, R92, 0x96, !PT ;  /* 0x000000096d5d7c12 */ /* 0x008fe6000f8e965c */
[C---:B------:R-:W-:Y:S04]  /*150f0*/  HMMA.16816.F32 R48, R80.reuse, R86, R48 ;  /* 0x000000565030723c */ /* 0x040fe80000001830 */
[----:B------:R-:W-:Y:S01]  /*15100*/  IMAD.WIDE.U32 R106, R93, -0x2daee0ad, RZ ;  /* 0xd2511f535d6a7825 */ /* 0x000fe200078e00ff */
[----:B-1----:R-:W-:Y:S07]  /*15110*/  LOP3.LUT R73, R101, UR12, R248, 0x96, !PT ;  /* 0x0000000c65497c12 */ /* 0x002fee000f8e96f8 */
[----:B------:R-:W-:Y:S04]  /*15120*/  IMAD.WIDE.U32 R100, R73, -0x326172a9, RZ ;  /* 0xcd9e8d5749647825 */ /* 0x000fe800078e00ff */
[----:B------:R-:W-:Y:S01]  /*15130*/  FFMA.FTZ R73, R169, c[0x0][0x23c], -R146 ;  /* 0x00008f00a9497a23 */ /* 0x000fe20000010892 */
[----:B------:R-:W-:Y:S02]  /*15140*/  LOP3.LUT R74, R111, UR9, R100, 0x96, !PT ;  /* 0x000000096f4a7c12 */ /* 0x000fe4000f8e9664 */
[----:B------:R-:W-:Y:S01]  /*15150*/  LOP3.LUT R92, R101, UR11, R148, 0x96, !PT ;  /* 0x0000000b655c7c12 */ /* 0x000fe2000f8e9694 */
[----:B------:R1:W3:Y:S02]  /*15160*/  MUFU.EX2 R129, R73 ;  /* 0x0000004900817308 */ /* 0x0002e40000000800 */
[----:B------:R-:W-:Y:S01]  /*15170*/  IMAD.WIDE.U32 R112, R74, -0x2daee0ad, RZ ;  /* 0xd2511f534a707825 */ /* 0x000fe200078e00ff */
[----:B------:R-:W-:Y:S02]  /*15180*/  LOP3.LUT R74, R107, UR6, R76, 0x96, !PT ;  /* 0x000000066b4a7c12 */ /* 0x000fe4000f8e964c */
[----:B------:R-:W4:Y:S01]  /*15190*/  LDSM.16.MT88.4 R76, [R187+0x6800] ;  /* 0x00680000bb4c783b */ /* 0x000f220000004200 */
[----:B------:R-:W-:Y:S05]  /*151a0*/  IMAD.WIDE.U32 R92, R92, -0x2daee0ad, RZ ;  /* 0xd2511f535c5c7825 */ /* 0x000fea00078e00ff */
[----:B------:R-:W-:Y:S02]  /*151b0*/  LOP3.LUT R94, R113, UR6, R92, 0x96, !PT ;  /* 0x00000006715e7c12 */ /* 0x000fe4000f8e965c */
[----:B------:R-:W-:Y:S01]  /*151c0*/  LOP3.LUT R98, R93, UR8, R98, 0x96, !PT ;  /* 0x000000085d627c12 */ /* 0x000fe2000f8e9662 */
[----:B------:R-:W-:Y:S04]  /*151d0*/  IMAD.WIDE.U32 R92, R74, -0x326172a9, RZ ;  /* 0xcd9e8d574a5c7825 */ /* 0x000fe800078e00ff */
[----:B------:R-:W-:Y:S01]  /*151e0*/  IMAD.WIDE.U32 R94, R94, -0x326172a9, RZ ;  /* 0xcd9e8d575e5e7825 */ /* 0x000fe200078e00ff */
[----:B------:R-:W-:Y:S02]  /*151f0*/  SHF.R.U32.HI R100, RZ, 0x10, R92 ;  /* 0x00000010ff647819 */ /* 0x000fe4000001165c */
[----:B------:R-:W-:Y:S01]  /*15200*/  LOP3.LUT R97, R92, 0xffff, RZ, 0xc0, !PT ;  /* 0x0000ffff5c617812 */ /* 0x000fe200078ec0ff */
[----:B------:R-:W-:Y:S01]  /*15210*/  IMAD.WIDE.U32 R114, R98, -0x326172a9, RZ ;  /* 0xcd9e8d5762727825 */ /* 0x000fe200078e00ff */
[----:B------:R-:W-:Y:S02]  /*15220*/  LOP3.LUT R74, R94, 0xffff, RZ, 0xc0, !PT ;  /* 0x0000ffff5e4a7812 */ /* 0x000fe400078ec0ff */
[----:B------:R-:W-:Y:S01]  /*15230*/  SHF.R.U32.HI R96, RZ, 0x10, R94 ;  /* 0x00000010ff607819 */ /* 0x000fe2000001165e */
[----:B-1----:R-:W-:Y:S01]  /*15240*/  FFMA.FTZ R73, R172, c[0x0][0x23c], -R147 ;  /* 0x00008f00ac497a23 */ /* 0x002fe20000010893 */
[----:B------:R-:W-:Y:S01]  /*15250*/  SHF.R.U32.HI R84, RZ, 0x8, R74 ;  /* 0x00000008ff547819 */ /* 0x000fe2000001164a */
[----:B------:R-:W-:Y:S01]  /*15260*/  FFMA.FTZ R74, R179, c[0x0][0x23c], -R146 ;  /* 0x00008f00b34a7a23 */ /* 0x000fe20000010892 */
[----:B------:R-:W-:Y:S01]  /*15270*/  LOP3.LUT R102, R92, 0xff, RZ, 0xc0, !PT ;  /* 0x000000ff5c667812 */ /* 0x000fe200078ec0ff */
[----:B------:R1:W-:Y:S01]  /*15280*/  MUFU.EX2 R166, R73 ;  /* 0x0000004900a67308 */ /* 0x0003e20000000800 */
[----:B------:R-:W-:Y:S02]  /*15290*/  SHF.R.U32.HI R101, RZ, 0x18, R92 ;  /* 0x00000018ff657819 */ /* 0x000fe4000001165c */
[----:B------:R-:W-:Y:S02]  /*152a0*/  LOP3.LUT R92, R93, UR17, R104, 0x96, !PT ;  /* 0x000000115d5c7c12 */ /* 0x000fe4000f8e9668 */
[----:B------:R-:W-:Y:S02]  /*152b0*/  LOP3.LUT R99, R94, 0xff, RZ, 0xc0, !PT ;  /* 0x000000ff5e637812 */ /* 0x000fe400078ec0ff */
[----:B------:R-:W-:Y:S02]  /*152c0*/  SHF.R.U32.HI R98, RZ, 0x18, R94 ;  /* 0x00000018ff627819 */ /* 0x000fe4000001165e */
[----:B------:R-:W-:Y:S01]  /*152d0*/  LOP3.LUT R94, R95, UR17, R114, 0x96, !PT ;  /* 0x000000115f5e7c12 */ /* 0x000fe2000f8e9672 */
[----:B------:R3:W-:Y:S01]  /*152e0*/  MUFU.EX2 R157, R74 ;  /* 0x0000004a009d7308 */ /* 0x0007e20000000800 */
[----:B------:R-:W-:Y:S02]  /*152f0*/  LOP3.LUT R85, R100, 0xff, RZ, 0xc0, !PT ;  /* 0x000000ff64557812 */ /* 0x000fe400078ec0ff */
[----:B------:R-:W-:Y:S01]  /*15300*/  PRMT R99, R99, 0x5410, R84 ;  /* 0x0000541063637816 */ /* 0x000fe20000000054 */
[-C--:B----4-:R-:W-:Y:S01]  /*15310*/  HMMA.16816.F32 R52, R80, R76.reuse, R52 ;  /* 0x0000004c5034723c */ /* 0x090fe20000001834 */
[----:B------:R-:W-:Y:S02]  /*15320*/  PRMT R101, R85, 0x5410, R101 ;  /* 0x0000541055657816 */ /* 0x000fe40000000065 */
[--C-:B------:R-:W-:Y:S02]  /*15330*/  SHF.R.U32.HI R85, RZ, 0x10, R92.reuse ;  /* 0x00000010ff557819 */ /* 0x100fe4000001165c */
[----:B------:R-:W-:Y:S02]  /*15340*/  LOP3.LUT R84, R92, 0xffff, RZ, 0xc0, !PT ;  /* 0x0000ffff5c547812 */ /* 0x000fe400078ec0ff */
[----:B------:R-:W-:Y:S01]  /*15350*/  SHF.R.U32.HI R93, RZ, 0x8, R97 ;  /* 0x00000008ff5d7819 */ /* 0x000fe20000011661 */
[C---:B------:R-:W-:Y:S01]  /*15360*/  HMMA.16816.F32 R56, R88.reuse, R76, R56 ;  /* 0x0000004c5838723c */ /* 0x040fe20000001838 */
[--C-:B-1----:R-:W-:Y:S03]  /*15370*/  FFMA.FTZ R73, R175, c[0x0][0x23c], -R147.reuse ;  /* 0x00008f00af497a23 */ /* 0x102fe60000010893 */
[----:B------:R-:W-:Y:S01]  /*15380*/  SHF.R.U32.HI R97, RZ, 0x18, R92 ;  /* 0x00000018ff617819 */ /* 0x000fe2000001165c */
[----:B------:R1:W4:Y:S01]  /*15390*/  MUFU.EX2 R128, R73 ;  /* 0x0000004900807308 */ /* 0x0003220000000800 */
[----:B------:R-:W-:Y:S02]  /*153a0*/  LOP3.LUT R85, R85, 0xff, RZ, 0xc0, !PT ;  /* 0x000000ff55557812 */ /* 0x000fe400078ec0ff */
[-C--:B------:R-:W-:Y:S01]  /*153b0*/  HMMA.16816.F32 R60, R88, R78.reuse, R60 ;  /* 0x0000004e583c723c */ /* 0x080fe2000000183c */
[----:B------:R-:W-:Y:S01]  /*153c0*/  SHF.R.U32.HI R86, RZ, 0x8, R84 ;  /* 0x00000008ff567819 */ /* 0x000fe20000011654 */
[----:B------:R-:W-:Y:S02]  /*153d0*/  LDSM.16.MT88.4 R88, [R188+0x7000] ;  /* 0x00700000bc58783b */ /* 0x000fe40000004200 */
[----:B------:R-:W-:Y:S01]  /*153e0*/  FFMA.FTZ R84, R181, c[0x0][0x23c], -R147 ;  /* 0x00008f00b5547a23 */ /* 0x000fe20000010893 */
[----:B------:R-:W-:Y:S01]  /*153f0*/  PRMT R85, R85, 0x5410, R97 ;  /* 0x0000541055557816 */ /* 0x000fe20000000061 */
[----:B---3--:R-:W-:Y:S01]  /*15400*/  FFMA.FTZ R74, R180, c[0x0][0x23c], -R147 ;  /* 0x00008f00b44a7a23 */ /* 0x008fe20000010893 */
[----:B------:R-:W-:Y:S01]  /*15410*/  PRMT R102, R102, 0x5410, R93 ;  /* 0x0000541066667816 */ /* 0x000fe2000000005d */
[----:B------:R-:W-:Y:S01]  /*15420*/  HMMA.16816.F32 R64, R80, R78, R64 ;  /* 0x0000004e5040723c */ /* 0x000fe20000001840 */
[----:B------:R-:W-:Y:S03]  /*15430*/  MUFU.EX2 R155, R84 ;  /* 0x00000054009b7308 */ /* 0x000fe60000000800 */
[----:B------:R-:W-:Y:S01]  /*15440*/  SHF.R.U32.HI R87, RZ, 0x18, R94 ;  /* 0x00000018ff577819 */ /* 0x000fe2000001165e */
[--C-:B------:R-:W-:Y:S01]  /*15450*/  HSET2.LE.AND R85, R85, R243.reuse, PT ;  /* 0x000000f355557233 */ /* 0x100fe20003803000 */
[----:B------:R-:W-:Y:S01]  /*15460*/  F2FP.PACK_AB R76, R160, R124 ;  /* 0x0000007ca04c723e */ /* 0x000fe200000000ff */
[----:B------:R-:W-:Y:S01]  /*15470*/  FFMA.FTZ R80, R228, c[0x0][0x23c], -R145 ;  /* 0x00008f00e4507a23 */ /* 0x000fe20000010891 */
[--C-:B------:R-:W-:Y:S03]  /*15480*/  HSET2.LE.AND R78, R99, R243.reuse, PT ;  /* 0x000000f3634e7233 */ /* 0x100fe60003803000 */
[----:B------:R3:W3:Y:S01]  /*15490*/  MUFU.EX2 R156, R74 ;  /* 0x0000004a009c7308 */ /* 0x0006e20000000800 */
[----:B-1----:R-:W-:Y:S09]  /*154a0*/  FFMA.FTZ R73, R176, c[0x0][0x23c], -R146 ;  /* 0x00008f00b0497a23 */ /* 0x002ff20000010892 */
[----:B------:R1:W1:Y:S10]  /*154b0*/  MUFU.EX2 R158, R73 ;  /* 0x00000049009e7308 */ /* 0x0002740000000800 */
[----:B------:R4:W-:Y:S01]  /*154c0*/  MUFU.EX2 R151, R80 ;  /* 0x0000005000977308 */ /* 0x0009e20000000800 */
[----:B---3--:R-:W-:Y:S04]  /*154d0*/  SHF.R.U32.HI R74, RZ, 0x10, R94 ;  /* 0x00000010ff4a7819 */ /* 0x008fe8000001165e */
[----:B------:R-:W-:Y:S02]  /*154e0*/  LOP3.LUT R74, R74, 0xff, RZ, 0xc0, !PT ;  /* 0x000000ff4a4a7812 */ /* 0x000fe400078ec0ff */
[----:B-1----:R-:W-:Y:S02]  /*154f0*/  LOP3.LUT R73, R96, 0xff, RZ, 0xc0, !PT ;  /* 0x000000ff60497812 */ /* 0x002fe400078ec0ff */
[C---:B------:R-:W-:Y:S02]  /*15500*/  LOP3.LUT R96, R94.reuse, 0xff, RZ, 0xc0, !PT ;  /* 0x000000ff5e607812 */ /* 0x040fe400078ec0ff */
[----:B------:R-:W-:Y:S02]  /*15510*/  PRMT R100, R73, 0x5410, R98 ;  /* 0x0000541049647816 */ /* 0x000fe40000000062 */
[----:B------:R-:W-:Y:S02]  /*15520*/  LOP3.LUT R73, R94, 0xffff, RZ, 0xc0, !PT ;  /* 0x0000ffff5e497812 */ /* 0x000fe400078ec0ff */
[----:B------:R-:W-:Y:S01]  /*15530*/  LOP3.LUT R98, R92, 0xff, RZ, 0xc0, !PT ;  /* 0x000000ff5c627812 */ /* 0x000fe200078ec0ff */
[--C-:B------:R-:W-:Y:S01]  /*15540*/  HSET2.LE.AND R79, R100, R243.reuse, PT ;  /* 0x000000f3644f7233 */ /* 0x100fe20003803000 */
[----:B------:R-:W-:Y:S01]  /*15550*/  SHF.R.U32.HI R73, RZ, 0x8, R73 ;  /* 0x00000008ff497819 */ /* 0x000fe20000011649 */
[----:B------:R-:W1:Y:S01]  /*15560*/  LDSM.16.MT88.4 R92, [R185+0x7000] ;  /* 0x00700000b95c783b */ /* 0x000e620000004200 */
[----:B------:R-:W-:Y:S01]  /*15570*/  PRMT R84, R98, 0x5410, R86 ;  /* 0x0000541062547816 */ /* 0x000fe20000000056 */
[--C-:B------:R-:W-:Y:S01]  /*15580*/  HSET2.LE.AND R86, R102, R243.reuse, PT ;  /* 0x000000f366567233 */ /* 0x100fe20003803000 */
[----:B------:R-:W-:Y:S01]  /*15590*/  PRMT R97, R96, 0x5410, R73 ;  /* 0x0000541060617816 */ /* 0x000fe20000000049 */
[--C-:B------:R-:W-:Y:S01]  /*155a0*/  FFMA.FTZ R73, R220, c[0x0][0x23c], -R144.reuse ;  /* 0x00008f00dc497a23 */ /* 0x100fe20000010890 */
[----:B------:R-:W-:Y:S01]  /*155b0*/  PRMT R96, R74, 0x5410, R87 ;  /* 0x000054104a607816 */ /* 0x000fe20000000057 */
[--C-:B------:R-:W-:Y:S01]  /*155c0*/  HSET2.LE.AND R84, R84, R243.reuse, PT ;  /* 0x000000f354547233 */ /* 0x100fe20003803000 */
[----:B------:R-:W-:Y:S01]  /*155d0*/  F2FP.PACK_AB R74, R161, R162 ;  /* 0x000000a2a14a723e */ /* 0x000fe200000000ff */
[----:B------:R3:W-:Y:S01]  /*155e0*/  MUFU.EX2 R154, R73 ;  /* 0x00000049009a7308 */ /* 0x0007e20000000800 */
[--C-:B------:R-:W-:Y:S01]  /*155f0*/  HSET2.LE.AND R87, R101, R243.reuse, PT ;  /* 0x000000f365577233 */ /* 0x100fe20003803000 */
[----:B----4-:R-:W4:Y:S01]  /*15600*/  LDSM.16.MT88.4 R80, [R186+0x7000] ;  /* 0x00700000ba50783b */ /* 0x010f220000004200 */
[----:B------:R-:W-:Y:S01]  /*15610*/  LOP3.LUT R84, R84, R76, RZ, 0xc0, !PT ;  /* 0x0000004c54547212 */ /* 0x000fe200078ec0ff */
[--C-:B------:R-:W-:Y:S01]  /*15620*/  HSET2.LE.AND R76, R97, R243.reuse, PT ;  /* 0x000000f3614c7233 */ /* 0x100fe20003803000 */
[----:B------:R-:W-:Y:S01]  /*15630*/  FFMA.FTZ R97, R225, c[0x0][0x23c], -R145 ;  /* 0x00008f00e1617a23 */ /* 0x000fe20000010891 */
[----:B------:R-:W-:Y:S01]  /*15640*/  LOP3.LUT R87, R87, R74, RZ, 0xc0, !PT ;  /* 0x0000004a57577212 */ /* 0x000fe200078ec0ff */
[--C-:B------:R-:W-:Y:S01]  /*15650*/  HSET2.LE.AND R77, R96, R243.reuse, PT ;  /* 0x000000f3604d7233 */ /* 0x100fe20003803000 */
[----:B------:R-:W-:Y:S02]  /*15660*/  F2FP.PACK_AB R74, R129, R130 ;  /* 0x00000082814a723e */ /* 0x000fe400000000ff */
[----:B------:R-:W-:Y:S01]  /*15670*/  F2FP.PACK_AB R96, R128, R166 ;  /* 0x000000a68060723e */ /* 0x000fe200000000ff */
[----:B------:R-:W-:Y:S01]  /*15680*/  MUFU.EX2 R152, R97 ;  /* 0x0000006100987308 */ /* 0x000fe20000000800 */
[----:B------:R-:W-:Y:S02]  /*15690*/  LOP3.LUT R76, R76, R74, RZ, 0xc0, !PT ;  /* 0x0000004a4c4c7212 */ /* 0x000fe400078ec0ff */
[----:B------:R-:W-:Y:S02]  /*156a0*/  F2FP.PACK_AB R74, R155, R156 ;  /* 0x0000009c9b4a723e */ /* 0x000fe400000000ff */
[----:B------:R-:W-:Y:S02]  /*156b0*/  LOP3.LUT R77, R77, R96, RZ, 0xc0, !PT ;  /* 0x000000604d4d7212 */ /* 0x000fe400078ec0ff */
[----:B------:R-:W-:Y:S01]  /*156c0*/  LOP3.LUT R79, R79, R74, RZ, 0xc0, !PT ;  /* 0x0000004a4f4f7212 */ /* 0x000fe200078ec0ff */
[----:B------:R-:W-:Y:S04]  /*156d0*/  FFMA.FTZ R74, R219, c[0x0][0x23c], -R147 ;  /* 0x00008f00db4a7a23 */ /* 0x000fe80000010893 */
[----:B------:R-:W-:Y:S01]  /*156e0*/  MUFU.EX2 R165, R74 ;  /* 0x0000004a00a57308 */ /* 0x000fe20000000800 */
[----:B---3--:R-:W-:Y:S04]  /*156f0*/  F2FP.PACK_AB R73, R163, R164 ;  /* 0x000000a4a349723e */ /* 0x008fe800000000ff */
[----:B------:R-:W-:Y:S01]  /*15700*/  LOP3.LUT R86, R86, R73, RZ, 0xc0, !PT ;  /* 0x0000004956567212 */ /* 0x000fe200078ec0ff */
[--C-:B------:R-:W-:Y:S04]  /*15710*/  FFMA.FTZ R73, R223, c[0x0][0x23c], -R144.reuse ;  /* 0x00008f00df497a23 */ /* 0x100fe80000010890 */
[----:B------:R3:W-:Y:S02]  /*15720*/  MUFU.EX2 R153, R73 ;  /* 0x0000004900997308 */ /* 0x0007e40000000800 */
[----:B---3--:R-:W-:Y:S04]  /*15730*/  F2FP.PACK_AB R73, R131, R159 ;  /* 0x0000009f8349723e */ /* 0x008fe800000000ff */
[----:B------:R-:W-:Y:S02]  /*15740*/  LOP3.LUT R85, R85, R73, RZ, 0xc0, !PT ;  /* 0x0000004955557212 */ /* 0x000fe400078ec0ff */
[----:B------:R-:W-:Y:S04]  /*15750*/  F2FP.PACK_AB R73, R157, R158 ;  /* 0x0000009e9d49723e */ /* 0x000fe800000000ff */
[----:B------:R-:W-:Y:S01]  /*15760*/  LOP3.LUT R78, R78, R73, RZ, 0xc0, !PT ;  /* 0x000000494e4e7212 */ /* 0x000fe200078ec0ff */
[-C--:B-1----:R-:W-:Y:S01]  /*15770*/  HMMA.16816.F32 R4, R84, R92.reuse, R4 ;  /* 0x0000005c5404723c */ /* 0x082fe20000001804 */
[--C-:B------:R-:W-:Y:S02]  /*15780*/  FFMA.FTZ R73, R229, c[0x0][0x23c], -R144.reuse ;  /* 0x00008f00e5497a23 */ /* 0x100fe40000010890 */
[----:B------:R-:W-:Y:S02]  /*15790*/  FFMA.FTZ R144, R231, c[0x0][0x23c], -R144 ;  /* 0x00008f00e7907a23 */ /* 0x000fe40000010890 */
[----:B------:R1:W-:Y:S03]  /*157a0*/  MUFU.EX2 R150, R73 ;  /* 0x0000004900967308 */ /* 0x0003e60000000800 */
[C---:B------:R-:W-:Y:S01]  /*157b0*/  HMMA.16816.F32 R8, R76.reuse, R92, R8 ;  /* 0x0000005c4c08723c */ /* 0x040fe20000001808 */
[----:B--2---:R-:W-:Y:S06]  /*157c0*/  FFMA.FTZ R68, R68, R173, R238 ;  /* 0x000000ad44447223 */ /* 0x004fec00000100ee */
[----:B------:R-:W-:Y:S01]  /*157d0*/  LOP3.LUT R92, R105, UR7, R108, 0x96, !PT ;  /* 0x00000007695c7c12 */ /* 0x000fe2000f8e966c */
[-C--:B------:R-:W-:Y:S01]  /*157e0*/  HMMA.16816.F32 R12, R76, R94.reuse, R12 ;  /* 0x0000005e4c0c723c */ /* 0x080fe2000000180c */
[----:B------:R-:W-:Y:S03]  /*157f0*/  MUFU.EX2 R149, R144 ;  /* 0x0000009000957308 */ /* 0x000fe60000000800 */
[----:B------:R-:W-:Y:S04]  /*15800*/  IMAD.WIDE.U32 R92, R92, -0x2daee0ad, RZ ;  /* 0xd2511f535c5c7825 */ /* 0x000fe800078e00ff */
[C---:B------:R-:W-:Y:S01]  /*15810*/  HMMA.16816.F32 R16, R84.reuse, R94, R16 ;  /* 0x0000005e5410723c */ /* 0x040fe20000001810 */
[--C-:B------:R-:W-:Y:S03]  /*15820*/  SHF.R.U32.HI R96, RZ, 0x10, R92.reuse ;  /* 0x00000010ff607819 */ /* 0x100fe6000001165c */
[----:B------:R-:W-:Y:S01]  /*15830*/  SHF.R.U32.HI R97, RZ, 0x18, R92 ;  /* 0x00000018ff617819 */ /* 0x000fe2000001165c */
[--C-:B-1----:R-:W-:Y:S01]  /*15840*/  FFMA.FTZ R73, R233, c[0x0][0x23c], -R145.reuse ;  /* 0x00008f00e9497a23 */ /* 0x102fe20000010891 */
[----:B------:R-:W-:Y:S01]  /*15850*/  LOP3.LUT R98, R92, 0xff, RZ, 0xc0, !PT ;  /* 0x000000ff5c627812 */ /* 0x000fe200078ec0ff */
[----:B------:R-:W-:Y:S01]  /*15860*/  FFMA.FTZ R145, R236, c[0x0][0x23c], -R145 ;  /* 0x00008f00ec917a23 */ /* 0x000fe20000010891 */
[-C--:B------:R-:W-:Y:S01]  /*15870*/  HMMA.16816.F32 R20, R84, R88.reuse, R20 ;  /* 0x000000585414723c */ /* 0x080fe20000001814 */
[----:B------:R-:W-:Y:S01]  /*15880*/  LOP3.LUT R94, R115, UR7, R110, 0x96, !PT ;  /* 0x00000007735e7c12 */ /* 0x000fe2000f8e966e */
[----:B------:R1:W-:Y:S02]  /*15890*/  MUFU.EX2 R148, R73 ;  /* 0x0000004900947308 */ /* 0x0003e40000000800 */
[----:B-----5:R-:W-:Y:S02]  /*158a0*/  FFMA.FTZ R2, R2, R127, R168 ;  /* 0x0000007f02027223 */ /* 0x020fe400000100a8 */
[----:B------:R-:W-:Y:S02]  /*158b0*/  IMAD.WIDE.U32 R94, R94, -0x2daee0ad, RZ ;  /* 0xd2511f535e5e7825 */ /* 0x000fe400078e00ff */
[C---:B------:R-:W-:Y:S04]  /*158c0*/  HMMA.16816.F32 R24, R76.reuse, R88, R24 ;  /* 0x000000584c18723c */ /* 0x040fe80000001818 */
[----:B------:R-:W-:Y:S01]  /*158d0*/  LOP3.LUT R74, R95, UR16, R112, 0x96, !PT ;  /* 0x000000105f4a7c12 */ /* 0x000fe2000f8e9670 */
[----:B------:R-:W-:Y:S01]  /*158e0*/  MUFU.EX2 R145, R145 ;  /* 0x0000009100917308 */ /* 0x000fe20000000800 */
[----:B------:R-:W-:Y:S01]  /*158f0*/  LOP3.LUT R95, R94, 0xffff, RZ, 0xc0, !PT ;  /* 0x0000ffff5e5f7812 */ /* 0x000fe200078ec0ff */
[----:B------:R-:W-:Y:S01]  /*15900*/  FFMA.FTZ R0, R0, R119, R222 ;  /* 0x0000007700007223 */ /* 0x000fe200000100de */
[-C--:B------:R-:W-:Y:S01]  /*15910*/  HMMA.16816.F32 R28, R76, R90.reuse, R28 ;  /* 0x0000005a4c1c723c */ /* 0x080fe2000000181c */
[----:B------:R-:W-:Y:S03]  /*15920*/  SHF.R.U32.HI R99, RZ, 0x10, R94 ;  /* 0x00000010ff637819 */ /* 0x000fe6000001165e */
[----:B------:R-:W-:Y:S02]  /*15930*/  FADD.FTZ R2, R252, R2 ;  /* 0x00000002fc027221 */ /* 0x000fe40000010000 */
[----:B------:R-:W-:Y:S02]  /*15940*/  FADD.FTZ R0, R251, R0 ;  /* 0x00000000fb007221 */ /* 0x000fe40000010000 */
[C---:B------:R-:W-:Y:S01]  /*15950*/  HMMA.16816.F32 R32, R84.reuse, R90, R32 ;  /* 0x0000005a5420723c */ /* 0x040fe20000001820 */
[----:B------:R-:W2:Y:S03]  /*15960*/  LDSM.16.MT88.4 R88, [R187+0x7000] ;  /* 0x00700000bb58783b */ /* 0x000ea60000004200 */
[--C-:B-1----:R-:W-:Y:S02]  /*15970*/  FFMA.FTZ R73, R217, c[0x0][0x23c], -R146.reuse ;  /* 0x00008f00d9497a23 */ /* 0x102fe40000010892 */
[----:B------:R-:W-:Y:S02]  /*15980*/  FFMA.FTZ R3, R3, R171, R235 ;  /* 0x000000ab03037223 */ /* 0x000fe400000100eb */
[-C--:B----4-:R-:W-:Y:S01]  /*15990*/  HMMA.16816.F32 R36, R84, R80.reuse, R36 ;  /* 0x000000505424723c */ /* 0x090fe20000001824 */
[----:B------:R1:W-:Y:S03]  /*159a0*/  MUFU.EX2 R144, R73 ;  /* 0x0000004900907308 */ /* 0x0003e60000000800 */
[----:B------:R-:W-:Y:S04]  /*159b0*/  FADD.FTZ R3, R234, R3 ;  /* 0x00000003ea037221 */ /* 0x000fe80000010000 */
[C---:B------:R-:W-:Y:S07]  /*159c0*/  HMMA.16816.F32 R40, R76.reuse, R80, R40 ;  /* 0x000000504c28723c */ /* 0x040fee0000001828 */
[----:B------:R-:W-:Y:S01]  /*159d0*/  FFMA.FTZ R80, R221, c[0x0][0x23c], -R147 ;  /* 0x00008f00dd507a23 */ /* 0x000fe20000010893 */
[-C--:B------:R-:W-:Y:S01]  /*159e0*/  HMMA.16816.F32 R44, R76, R82.reuse, R44 ;  /* 0x000000524c2c723c */ /* 0x080fe2000000182c */
[----:B------:R-:W-:Y:S02]  /*159f0*/  LOP3.LUT R81, R96, 0xff, RZ, 0xc0, !PT ;  /* 0x000000ff60517812 */ /* 0x000fe400078ec0ff */
[----:B------:R3:W-:Y:S02]  /*15a00*/  MUFU.EX2 R142, R80 ;  /* 0x00000050008e7308 */ /* 0x0007e40000000800 */
[----:B------:R-:W-:Y:S03]  /*15a10*/  PRMT R97, R81, 0x5410, R97 ;  /* 0x0000541051617816 */ /* 0x000fe60000000061 */
[C---:B------:R-:W-:Y:S01]  /*15a20*/  HMMA.16816.F32 R48, R84.reuse, R82, R48 ;  /* 0x000000525430723c */ /* 0x040fe20000001830 */
[--C-:B-1----:R-:W-:Y:S03]  /*15a30*/  FFMA.FTZ R73, R218, c[0x0][0x23c], -R146.reuse ;  /* 0x00008f00da497a23 */ /* 0x102fe60000010892 */
[--C-:B------:R-:W-:Y:S01]  /*15a40*/  HSET2.LE.AND R139, R97, R243.reuse, PT ;  /* 0x000000f3618b7233 */ /* 0x100fe20003803000 */
[----:B------:R1:W4:Y:S02]  /*15a50*/  MUFU.EX2 R143, R73 ;  /* 0x00000049008f7308 */ /* 0x0003240000000800 */
[----:B------:R-:W-:Y:S01]  /*15a60*/  LOP3.LUT R83, R99, 0xff, RZ, 0xc0, !PT ;  /* 0x000000ff63537812 */ /* 0x000fe200078ec0ff */
[-C--:B--2---:R-:W-:Y:S08]  /*15a70*/  HMMA.16816.F32 R52, R84, R88.reuse, R52 ;  /* 0x000000585434723c */ /* 0x084ff00000001834 */
[C---:B------:R-:W-:Y:S01]  /*15a80*/  HMMA.16816.F32 R56, R76.reuse, R88, R56 ;  /* 0x000000584c38723c */ /* 0x040fe20000001838 */
[--C-:B---3--:R-:W-:Y:S03]  /*15a90*/  FFMA.FTZ R80, R226, c[0x0][0x23c], -R146.reuse ;  /* 0x00008f00e2507a23 */ /* 0x108fe60000010892 */
[----:B------:R-:W-:Y:S04]  /*15aa0*/  FFMA.FTZ R146, R224, c[0x0][0x23c], -R146 ;  /* 0x00008f00e0927a23 */ /* 0x000fe80000010892 */
[-C--:B------:R-:W-:Y:S01]  /*15ab0*/  HMMA.16816.F32 R60, R76, R90.reuse, R60 ;  /* 0x0000005a4c3c723c */ /* 0x080fe2000000183c */
[----:B------:R2:W-:Y:S03]  /*15ac0*/  MUFU.EX2 R141, R80 ;  /* 0x00000050008d7308 */ /* 0x0005e60000000800 */
[----:B-1----:R-:W-:Y:S02]  /*15ad0*/  LOP3.LUT R73, R93, UR16, R106, 0x96, !PT ;  /* 0x000000105d497c12 */ /* 0x002fe4000f8e966a */
[----:B------:R-:W-:Y:S01]  /*15ae0*/  LOP3.LUT R93, R92, 0xffff, RZ, 0xc0, !PT ;  /* 0x0000ffff5c5d7812 */ /* 0x000fe200078ec0ff */
[----:B------:R-:W-:Y:S01]  /*15af0*/  LDSM.16.MT88.4 R104, [R188+0x7800] ;  /* 0x00780000bc68783b */ /* 0x000fe20000004200 */
[----:B------:R-:W-:Y:S01]  /*15b00*/  HMMA.16816.F32 R64, R84, R90, R64 ;  /* 0x0000005a5440723c */ /* 0x000fe20000001840 */
[----:B------:R-:W-:Y:S02]  /*15b10*/  SHF.R.U32.HI R81, RZ, 0x10, R73 ;  /* 0x00000010ff517819 */ /* 0x000fe40000011649 */
[----:B------:R-:W1:Y:S01]  /*15b20*/  MUFU.EX2 R146, R146 ;  /* 0x0000009200927308 */ /* 0x000e620000000800 */
[----:B------:R-:W-:Y:S02]  /*15b30*/  LOP3.LUT R82, R73, 0xff, RZ, 0xc0, !PT ;  /* 0x000000ff49527812 */ /* 0x000fe400078ec0ff */
[----:B------:R-:W-:Y:S02]  /*15b40*/  LOP3.LUT R81, R81, 0xff, RZ, 0xc0, !PT ;  /* 0x000000ff51517812 */ /* 0x000fe400078ec0ff */
[----:B------:R-:W-:Y:S04]  /*15b50*/  SHF.R.U32.HI R92, RZ, 0x8, R93 ;  /* 0x00000008ff5c7819 */ /* 0x000fe8000001165d */
[----:B------:R-:W-:Y:S02]  /*15b60*/  LOP3.LUT R93, R94, 0xff, RZ, 0xc0, !PT ;  /* 0x000000ff5e5d7812 */ /* 0x000fe400078ec0ff */
[----:B------:R-:W-:Y:S02]  /*15b70*/  SHF.R.U32.HI R94, RZ, 0x18, R94 ;  /* 0x00000018ff5e7819 */ /* 0x000fe4000001165e */
[----:B------:R-:W-:Y:S02]  /*15b80*/  PRMT R98, R98, 0x5410, R92 ;  /* 0x0000541062627816 */ /* 0x000fe4000000005c */
[----:B--2---:R-:W-:Y:S02]  /*15b90*/  LOP3.LUT R80, R73, 0xffff, RZ, 0xc0, !PT ;  /* 0x0000ffff49507812 */ /* 0x004fe400078ec0ff */
[----:B------:R-:W-:Y:S01]  /*15ba0*/  SHF.R.U32.HI R73, RZ, 0x18, R73 ;  /* 0x00000018ff497819 */ /* 0x000fe20000011649 */
[--C-:B------:R-:W-:Y:S01]  /*15bb0*/  HSET2.LE.AND R138, R98, R243.reuse, PT ;  /* 0x000000f3628a7233 */ /* 0x100fe20003803000 */
[----:B------:R-:W-:Y:S02]  /*15bc0*/  SHF.R.U32.HI R92, RZ, 0x8, R95 ;  /* 0x00000008ff5c7819 */ /* 0x000fe4000001165f */
[----:B------:R-:W-:Y:S01]  /*15bd0*/  PRMT R137, R81, 0x5410, R73 ;  /* 0x0000541051897816 */ /* 0x000fe20000000049 */
[--C-:B------:R-:W-:Y:S01]  /*15be0*/  FFMA.FTZ R73, R227, c[0x0][0x23c], -R147.reuse ;  /* 0x00008f00e3497a23 */ /* 0x100fe20000010893 */
[----:B------:R-:W-:Y:S01]  /*15bf0*/  PRMT R134, R93, 0x5410, R92 ;  /* 0x000054105d867816 */ /* 0x000fe2000000005c */
[----:B------:R-:W-:Y:S01]  /*15c00*/  FFMA.FTZ R147, R75, c[0x0][0x23c], -R147 ;  /* 0x00008f004b937a23 */ /* 0x000fe20000010893 */
[----:B------:R-:W-:Y:S01]  /*15c10*/  PRMT R83, R83, 0x5410, R94 ;  /* 0x0000541053537816 */ /* 0x000fe2000000005e */
[----:B------:R2:W-:Y:S01]  /*15c20*/  MUFU.EX2 R140, R73 ;  /* 0x00000049008c7308 */ /* 0x0005e20000000800 */
[----:B------:R-:W3:Y:S01]  /*15c30*/  LDSM.16.MT88.4 R92, [R185+0x7800] ;  /* 0x00780000b95c783b */ /* 0x000ee20000004200 */
[----:B------:R-:W-:Y:S01]  /*15c40*/  SHF.R.U32.HI R80, RZ, 0x8, R80 ;  /* 0x00000008ff507819 */ /* 0x000fe20000011650 */
[--C-:B------:R-:W-:Y:S01]  /*15c50*/  HSET2.LE.AND R137, R137, R243.reuse, PT ;  /* 0x000000f389897233 */ /* 0x100fe20003803000 */
[----:B------:R-:W-:Y:S01]  /*15c60*/  SHF.R.U32.HI R75, RZ, 0x10, R74 ;  /* 0x00000010ff4b7819 */ /* 0x000fe2000001164a */
[--C-:B------:R-:W-:Y:S01]  /*15c70*/  HSET2.LE.AND R134, R134, R243.reuse, PT ;  /* 0x000000f386867233 */ /* 0x100fe20003803000 */
[----:B------:R-:W-:Y:S01]  /*15c80*/  PRMT R136, R82, 0x5410, R80 ;  /* 0x0000541052887816 */ /* 0x000fe20000000050 */
[--C-:B------:R-:W-:Y:S01]  /*15c90*/  HSET2.LE.AND R135, R83, R243.reuse, PT ;  /* 0x000000f353877233 */ /* 0x100fe20003803000 */
[C---:B------:R-:W-:Y:S02]  /*15ca0*/  LOP3.LUT R82, R74.reuse, 0xff, RZ, 0xc0, !PT ;  /* 0x000000ff4a527812 */ /* 0x040fe400078ec0ff */
[----:B------:R-:W5:Y:S01]  /*15cb0*/  MUFU.EX2 R147, R147 ;  /* 0x0000009300937308 */ /* 0x000f620000000800 */
[----:B------:R-:W-:Y:S01]  /*15cc0*/  SHF.R.U32.HI R81, RZ, 0x18, R74 ;  /* 0x00000018ff517819 */ /* 0x000fe2000001164a */
[--C-:B------:R-:W-:Y:S01]  /*15cd0*/  HSET2.LE.AND R136, R136, R243.reuse, PT ;  /* 0x000000f388887233 */ /* 0x100fe20003803000 */
[----:B----4-:R-:W-:Y:S02]  /*15ce0*/  F2FP.PACK_AB R76, R143, R144 ;  /* 0x000000908f4c723e */ /* 0x010fe400000000ff */
[----:B--2---:R-:W-:Y:S02]  /*15cf0*/  LOP3.LUT R73, R74, 0xffff, RZ, 0xc0, !PT ;  /* 0x0000ffff4a497812 */ /* 0x004fe400078ec0ff */
[----:B------:R-:W-:Y:S02]  /*15d00*/  LOP3.LUT R74, R75, 0xff, RZ, 0xc0, !PT ;  /* 0x000000ff4b4a7812 */ /* 0x000fe400078ec0ff */
[----:B------:R-:W-:Y:S02]  /*15d10*/  SHF.R.U32.HI R80, RZ, 0x8, R73 ;  /* 0x00000008ff507819 */ /* 0x000fe40000011649 */
[----:B------:R-:W-:Y:S02]  /*15d20*/  F2FP.PACK_AB R73, R153, R154 ;  /* 0x0000009a9949723e */ /* 0x000fe400000000ff */
[----:B------:R-:W-:Y:S02]  /*15d30*/  PRMT R80, R82, 0x5410, R80 ;  /* 0x0000541052507816 */ /* 0x000fe40000000050 */
[----:B------:R-:W-:Y:S02]  /*15d40*/  LOP3.LUT R138, R138, R73, RZ, 0xc0, !PT ;  /* 0x000000498a8a7212 */ /* 0x000fe400078ec0ff */
[----:B------:R-:W-:Y:S01]  /*15d50*/  F2FP.PACK_AB R73, R151, R152 ;  /* 0x000000989749723e */ /* 0x000fe200000000ff */
[--C-:B------:R-:W-:Y:S01]  /*15d60*/  HSET2.LE.AND R132, R80, R243.reuse, PT ;  /* 0x000000f350847233 */ /* 0x100fe20003803000 */
[----:B------:R-:W-:Y:S02]  /*15d70*/  F2FP.PACK_AB R75, R145, R148 ;  /* 0x00000094914b723e */ /* 0x000fe400000000ff */
[----:B------:R-:W-:Y:S02]  /*15d80*/  PRMT R81, R74, 0x5410, R81 ;  /* 0x000054104a517816 */ /* 0x000fe40000000051 */
[----:B------:R-:W-:Y:S02]  /*15d90*/  F2FP.PACK_AB R74, R149, R150 ;  /* 0x00000096954a723e */ /* 0x000fe400000000ff */
[----:B------:R-:W-:Y:S01]  /*15da0*/  LOP3.LUT R139, R139, R73, RZ, 0xc0, !PT ;  /* 0x000000498b8b7212 */ /* 0x000fe200078ec0ff */
[----:B------:R-:W-:Y:S01]  /*15db0*/  HSET2.LE.AND R133, R81, R243, PT ;  /* 0x000000f351857233 */ /* 0x000fe20003803000 */
[----:B------:R-:W-:Y:S02]  /*15dc0*/  LOP3.LUT R136, R136, R74, RZ, 0xc0, !PT ;  /* 0x0000004a88887212 */ /* 0x000fe400078ec0ff */
[----:B------:R-:W-:Y:S02]  /*15dd0*/  LOP3.LUT R137, R137, R75, RZ, 0xc0, !PT ;  /* 0x0000004b89897212 */ /* 0x000fe400078ec0ff */
[----:B------:R-:W-:Y:S02]  /*15de0*/  F2FP.PACK_AB R73, R142, R165 ;  /* 0x000000a58e49723e */ /* 0x000fe400000000ff */
[----:B-1----:R-:W-:Y:S02]  /*15df0*/  F2FP.PACK_AB R74, R146, R141 ;  /* 0x0000008d924a723e */ /* 0x002fe400000000ff */
[----:B-----5:R-:W-:Y:S02]  /*15e00*/  F2FP.PACK_AB R75, R147, R140 ;  /* 0x0000008c934b723e */ /* 0x020fe400000000ff */
[----:B------:R-:W-:Y:S02]  /*15e10*/  LOP3.LUT R132, R132, R76, RZ, 0xc0, !PT ;  /* 0x0000004c84847212 */ /* 0x000fe400078ec0ff */
[-C--:B---3--:R-:W-:Y:S01]  /*15e20*/  HMMA.16816.F32 R76, R136, R92.reuse, R4 ;  /* 0x0000005c884c723c */ /* 0x088fe20000001804 */
[----:B------:R-:W-:Y:S01]  /*15e30*/  LOP3.LUT R133, R133, R73, RZ, 0xc0, !PT ;  /* 0x0000004985857212 */ /* 0x000fe200078ec0ff */
[----:B------:R-:W-:Y:S01]  /*15e40*/  IMAD.MOV.U32 R73, RZ, RZ, R70 ;  /* 0x000000ffff497224 */ /* 0x000fe200078e0046 */
[----:B------:R-:W-:Y:S01]  /*15e50*/  LOP3.LUT R134, R134, R74, RZ, 0xc0, !PT ;  /* 0x0000004a86867212 */ /* 0x000fe200078ec0ff */
[----:B------:R-:W-:Y:S01]  /*15e60*/  IMAD.MOV.U32 R74, RZ, RZ, R69 ;  /* 0x000000ffff4a7224 */ /* 0x000fe200078e0045 */
[----:B------:R-:W-:Y:S01]  /*15e70*/  LOP3.LUT R135, R135, R75, RZ, 0xc0, !PT ;  /* 0x0000004b87877212 */ /* 0x000fe200078ec0ff */
[----:B------:R-:W1:Y:S01]  /*15e80*/  LDSM.16.MT88.4 R4, [R187+0x7800] ;  /* 0x00780000bb04783b */ /* 0x000e620000004200 */
[----:B------:R-:W-:Y:S05]  /*15e90*/  IMAD.MOV.U32 R75, RZ, RZ, R208 ;  /* 0x000000ffff4b7224 */ /* 0x000fea00078e00d0 */
        /* <DEDUP_REMOVED lines=53> */
[----:B------:R-:W-:Y:S04]  /*161f0*/  IMAD.MOV.U32 R68, RZ, RZ, R71 ;  /* 0x000000ffff447224 */ /* 0x000fe800078e0047 */
        /* <DEDUP_REMOVED lines=19> */
[----:B------:R-:W-:Y:S03]  /*16330*/  FADD.FTZ R0, R140, R0 ;  /* 0x000000008c007221 */ /* 0x000fe60000010000 */
[----:B------:R2:W-:Y:S01]  /*16340*/  STL [R1+0x24], R2 ;  /* 0x0000240201007387 */ /* 0x0005e20000100800 */
[----:B------:R-:W-:Y:S05]  /*16350*/  FADD.FTZ R0, R147, R0 ;  /* 0x0000000093007221 */ /* 0x000fea0000010000 */
[----:B------:R2:W-:Y:S01]  /*16360*/  STL [R1+0x28], R0 ;  /* 0x0000280001007387 */ /* 0x0005e20000100800 */
[----:B-1----:R-:W-:Y:S01]  /*16370*/  IMAD.MOV.U32 R3, RZ, RZ, R72 ;  /* 0x000000ffff037224 */ /* 0x002fe200078e0048 */
[----:B--2---:R-:W-:-:S05]  /*16380*/  @P0 BRA `(.L_x_1179) ;  /* 0xffffb76000000947 */ /* 0x004fca000383ffff */
.L_x_1178:
[----:B------:R-:W2:Y:S04]  /*16390*/  LDL.LU R6, [R1+0x1c] ;  /* 0x00001c0001067983 */ /* 0x000ea80000300800 */
[----:B-1----:R-:W3:Y:S04]  /*163a0*/  LDL.LU R4, [R1+0x20] ;  /* 0x0000200001047983 */ /* 0x002ee80000300800 */
[----:B------:R-:W4:Y:S04]  /*163b0*/  LDL.LU R7, [R1+0x24] ;  /* 0x0000240001077983 */ /* 0x000f280000300800 */
[----:B------:R-:W4:Y:S04]  /*163c0*/  LDL.LU R8, [R1+0x28] ;  /* 0x0000280001087983 */ /* 0x000f280000300800 */
[----:B------:R-:W4:Y:S04]  /*163d0*/  LDL.LU R64, [R1+0x58] ;  /* 0x0000580001407983 */ /* 0x000f280000300800 */
[----:B------:R-:W1:Y:S04]  /*163e0*/  S2R R62, SR_CTAID.Y ;  /* 0x00000000003e7919 */ /* 0x000e680000002600 */
[----:B------:R-:W1:Y:S04]  /*163f0*/  S2R R61, SR_TID.X ;  /* 0x00000000003d7919 */ /* 0x000e680000002100 */
[----:B------:R2:W5:Y:S01]  /*16400*/  LDL R63, [R1+0x2c] ;  /* 0x00002c00013f7983 */ /* 0x0005620000100800 */
[----:B-1----:R-:W-:-:S04]  /*16410*/  SHF.R.S32.HI R38, RZ, 0x1f, R61 ;  /* 0x0000001fff267819 */ /* 0x002fc8000001143d */
[CC--:B------:R-:W-:Y:S02]  /*16420*/  LEA.HI R33, R38.reuse, R61.reuse, RZ, 0x2 ;  /* 0x0000003d26217211 */ /* 0x0c0fe400078f10ff */
[----:B------:R-:W-:Y:S01]  /*16430*/  LEA.HI R38, R38, R61, RZ, 0x5 ;  /* 0x0000003d26267211 */ /* 0x000fe200078f28ff */
[----:B------:R-:W-:Y:S01]  /*16440*/  BSSY B0, `(.L_x_1182) ;  /* 0x000012b000007945 */ /* 0x000fe20003800000 */
[----:B--2---:R-:W1:Y:S04]  /*16450*/  SHFL.BFLY PT, R2, R6, 0x2, 0x1f ;  /* 0x0c401f0006027f89 */ /* 0x004e6800000e0000 */
[----:B---3--:R-:W2:Y:S04]  /*16460*/  SHFL.BFLY PT, R0, R4, 0x2, 0x1f ;  /* 0x0c401f0004007f89 */ /* 0x008ea800000e0000 */
[----:B----4-:R-:W3:Y:S01]  /*16470*/  SHFL.BFLY PT, R5, R7, 0x2, 0x1f ;  /* 0x0c401f0007057f89 */ /* 0x010ee200000e0000 */
[----:B------:R-:W-:Y:S01]  /*16480*/  ISETP.NE.AND P0, PT, R64, -0x1, PT ;  /* 0xffffffff4000780c */ /* 0x000fe20003f05270 */
[----:B-1----:R-:W-:-:S02]  /*16490*/  FADD.FTZ R2, R2, R6 ;  /* 0x0000000602027221 */ /* 0x002fc40000010000 */
[----:B--2---:R-:W-:-:S03]  /*164a0*/  FADD.FTZ R0, R0, R4 ;  /* 0x0000000400007221 */ /* 0x004fc60000010000 */
[----:B------:R-:W1:Y:S01]  /*164b0*/  SHFL.BFLY PT, R6, R2, 0x1, 0x1f ;  /* 0x0c201f0002067f89 */ /* 0x000e6200000e0000 */
[----:B---3--:R-:W-:-:S03]  /*164c0*/  FADD.FTZ R5, R5, R7 ;  /* 0x0000000705057221 */ /* 0x008fc60000010000 */
[----:B------:R-:W2:Y:S04]  /*164d0*/  SHFL.BFLY PT, R4, R8, 0x2, 0x1f ;  /* 0x0c401f0008047f89 */ /* 0x000ea800000e0000 */
[----:B------:R-:W3:Y:S04]  /*164e0*/  SHFL.BFLY PT, R3, R0, 0x1, 0x1f ;  /* 0x0c201f0000037f89 */ /* 0x000ee800000e0000 */
[----:B------:R-:W4:Y:S01]  /*164f0*/  SHFL.BFLY PT, R7, R5, 0x1, 0x1f ;  /* 0x0c201f0005077f89 */ /* 0x000f2200000e0000 */
[----:B-1----:R-:W-:Y:S02]  /*16500*/  FADD.FTZ R35, R2, R6 ;  /* 0x0000000602237221 */ /* 0x002fe40000010000 */
[----:B--2---:R-:W-:-:S05]  /*16510*/  FADD.FTZ R4, R4, R8 ;  /* 0x0000000804047221 */ /* 0x004fca0000010000 */
[----:B------:R-:W1:Y:S01]  /*16520*/  SHFL.BFLY PT, R6, R4, 0x1, 0x1f ;  /* 0x0c201f0004067f89 */ /* 0x000e6200000e0000 */
[----:B---3--:R-:W-:Y:S02]  /*16530*/  FADD.FTZ R34, R0, R3 ;  /* 0x0000000300227221 */ /* 0x008fe40000010000 */
[----:B------:R-:W-:Y:S01]  /*16540*/  @P0 IMAD.WIDE.U32 R2, R64, c[0x0][0x1e8], RZ ;  /* 0x00007a0040020a25 */ /* 0x000fe200078e00ff */
[----:B------:R-:W-:-:S04]  /*16550*/  FSETP.NE.FTZ.AND P3, PT, R35, RZ, PT ;  /* 0x000000ff2300720b */ /* 0x000fc80003f75000 */
[----:B------:R-:W-:Y:S02]  /*16560*/  @P0 MOV R39, R2 ;  /* 0x0000000200270202 */ /* 0x000fe40000000f00 */
[----:B------:R-:W-:Y:S01]  /*16570*/  @!P0 SHF.R.S32.HI R2, RZ, 0x1f, R62 ;  /* 0x0000001fff028819 */ /* 0x000fe2000001143e */
[----:B----4-:R-:W-:Y:S01]  /*16580*/  FADD.FTZ R36, R5, R7 ;  /* 0x0000000705247221 */ /* 0x010fe20000010000 */
[----:B------:R-:W-:-:S03]  /*16590*/  MOV R0, 0x3f800000 ;  /* 0x3f80000000007802 */ /* 0x000fc60000000f00 */
[----:B------:R-:W-:Y:S02]  /*165a0*/  @!P0 IMAD R2, R2, c[0x0][0x1e0], RZ ;  /* 0x0000780002028a24 */ /* 0x000fe400078e02ff */
[----:B-1----:R-:W-:-:S05]  /*165b0*/  FADD.FTZ R37, R4, R6 ;  /* 0x0000000604257221 */ /* 0x002fca0000010000 */
[----:B------:R-:W-:Y:S01]  /*165c0*/  FSETP.NE.FTZ.AND P4, PT, R37, RZ, PT ;  /* 0x000000ff2500720b */ /* 0x000fe20003f95000 */
[----:B------:R-:W1:Y:S01]  /*165d0*/  @P3 MUFU.RCP R0, R35 ;  /* 0x0000002300003308 */ /* 0x000e620000001000 */
[----:B------:R-:W-:Y:S01]  /*165e0*/  FSETP.NE.FTZ.AND P5, PT, R36, RZ, PT ;  /* 0x000000ff2400720b */ /* 0x000fe20003fb5000 */
[----:B------:R-:W-:Y:S01]  /*165f0*/  @!P0 IMAD.WIDE.U32 R8, R62, c[0x0][0x1e0], RZ ;  /* 0x000078003e088a25 */ /* 0x000fe200078e00ff */
[----:B------:R-:W-:-:S03]  /*16600*/  MOV R4, 0x3f800000 ;  /* 0x3f80000000047802 */ /* 0x000fc60000000f00 */
[----:B------:R-:W-:Y:S02]  /*16610*/  @!P0 IMAD R2, R62, c[0x0][0x1e4], R2 ;  /* 0x000079003e028a24 */ /* 0x000fe400078e0202 */
[----:B------:R-:W-:-:S03]  /*16620*/  @P0 IMAD R60, R64, c[0x0][0x1ec], R3 ;  /* 0x00007b00403c0a24 */ /* 0x000fc600078e0203 */
[----:B------:R-:W-:Y:S01]  /*16630*/  @!P0 IADD3 R60, R9, R2, RZ ;  /* 0x00000002093c8210 */ /* 0x000fe20007ffe0ff */
[----:B------:R-:W2:Y:S01]  /*16640*/  @P4 MUFU.RCP R4, R37 ;  /* 0x0000002500044308 */ /* 0x000ea20000001000 */
[----:B------:R-:W-:Y:S02]  /*16650*/  MOV R2, 0x3f800000 ;  /* 0x3f80000000027802 */ /* 0x000fe40000000f00 */
[--C-:B------:R-:W-:Y:S02]  /*16660*/  SHF.R.S32.HI R5, RZ, 0x2, R33.reuse ;  /* 0x00000002ff057819 */ /* 0x100fe40000011421 */
[----:B------:R-:W-:Y:S02]  /*16670*/  SHF.R.S32.HI R7, RZ, 0x1f, R33 ;  /* 0x0000001fff077819 */ /* 0x000fe40000011421 */
[----:B------:R-:W-:Y:S01]  /*16680*/  FSETP.NE.FTZ.AND P6, PT, R34, RZ, PT ;  /* 0x000000ff2200720b */ /* 0x000fe20003fd5000 */
[----:B------:R-:W3:Y:S01]  /*16690*/  @P5 MUFU.RCP R2, R36 ;  /* 0x0000002400025308 */ /* 0x000ee20000001000 */
[----:B------:R-:W-:Y:S01]  /*166a0*/  LEA.HI R7, R7, R5, RZ, 0x3 ;  /* 0x0000000507077211 */ /* 0x000fe200078f18ff */
[----:B-1----:R-:W-:Y:S01]  /*166b0*/  FMUL.FTZ R0, R0, c[0x0][0x2dc] ;  /* 0x0000b70000007a20 */ /* 0x002fe20000410000 */
[----:B------:R-:W-:-:S02]  /*166c0*/  MOV R3, 0x3f800000 ;  /* 0x3f80000000037802 */ /* 0x000fc40000000f00 */
[----:B------:R-:W-:Y:S01]  /*166d0*/  LOP3.LUT R7, R7, 0xfffffff8, RZ, 0xc0, !PT ;  /* 0xfffffff807077812 */ /* 0x000fe200078ec0ff */
[C---:B------:R-:W-:Y:S02]  /*166e0*/  FMUL.FTZ R76, R0.reuse, R76 ;  /* 0x0000004c004c7220 */ /* 0x040fe40000410000 */
[C---:B------:R-:W-:Y:S02]  /*166f0*/  FMUL.FTZ R28, R0.reuse, R77 ;  /* 0x0000004d001c7220 */ /* 0x040fe40000410000 */
[C---:B------:R-:W-:Y:S02]  /*16700*/  FMUL.FTZ R88, R0.reuse, R88 ;  /* 0x0000005800587220 */ /* 0x040fe40000410000 */
[C---:B------:R-:W-:Y:S02]  /*16710*/  FMUL.FTZ R89, R0.reuse, R89 ;  /* 0x0000005900597220 */ /* 0x040fe40000410000 */
[C---:B------:R-:W-:Y:S02]  /*16720*/  FMUL.FTZ R92, R0.reuse, R92 ;  /* 0x0000005c005c7220 */ /* 0x040fe40000410000 */
[----:B------:R-:W-:-:S02]  /*16730*/  FMUL.FTZ R27, R0, R93 ;  /* 0x0000005d001b7220 */ /* 0x000fc40000410000 */
        /* <DEDUP_REMOVED lines=9> */
[----:B------:R-:W-:Y:S02]  /*167d0*/  FMUL.FTZ R9, R0, R137 ;  /* 0x0000008900097220 */ /* 0x000fe40000410000 */
[----:B------:R-:W-:Y:S02]  /*167e0*/  IMAD.IADD R7, R5, 0x1, -R7 ;  /* 0x0000000105077824 */ /* 0x000fe400078e0a07 */
[----:B--2---:R-:W-:Y:S01]  /*167f0*/  FMUL.FTZ R0, R4, c[0x0][0x2dc] ;  /* 0x0000b70004007a20 */ /* 0x004fe20000410000 */
[----:B------:R-:W1:Y:S03]  /*16800*/  @P6 MUFU.RCP R3, R34 ;  /* 0x0000002200036308 */ /* 0x000e660000001000 */
        /* <DEDUP_REMOVED lines=15> */
[----:B------:R-:W-:Y:S01]  /*16900*/  FMUL.FTZ R10, R0, R135 ;  /* 0x00000087000a7220 */ /* 0x000fe20000410000 */
[----:B------:R-:W-:Y:S01]  /*16910*/  LOP3.LUT R0, R7, 0x1, RZ, 0xc0, !PT ;  /* 0x0000000107007812 */ /* 0x000fe200078ec0ff */
[----:B---3--:R-:W-:Y:S01]  /*16920*/  FMUL.FTZ R2, R2, c[0x0][0x2dc] ;  /* 0x0000b70002027a20 */ /* 0x008fe20000410000 */
[----:B------:R-:W-:Y:S02]  /*16930*/  @!P0 MOV R39, R8 ;  /* 0x0000000800278202 */ /* 0x000fe40000000f00 */
[----:B------:R-:W-:Y:S01]  /*16940*/  ISETP.NE.U32.AND P0, PT, R0, 0x1, PT ;  /* 0x000000010000780c */ /* 0x000fe20003f05070 */
[C---:B------:R-:W-:Y:S01]  /*16950*/  FMUL.FTZ R80, R2.reuse, R80 ;  /* 0x0000005002507220 */ /* 0x040fe20000410000 */
[----:B------:R-:W-:Y:S01]  /*16960*/  LOP3.LUT R0, R33, 0x3ffffffc, RZ, 0xc0, !PT ;  /* 0x3ffffffc21007812 */ /* 0x000fe200078ec0ff */
        /* <DEDUP_REMOVED lines=14> */
[----:B------:R-:W-:Y:S01]  /*16a50*/  FMUL.FTZ R133, R2, R133 ;  /* 0x0000008502857220 */ /* 0x000fe20000410000 */
[----:B------:R-:W-:Y:S01]  /*16a60*/  SHF.L.U32 R2, R7, 0x6, RZ ;  /* 0x0000000607027819 */ /* 0x000fe200000006ff */
[----:B------:R-:W-:Y:S01]  /*16a70*/  IMAD.IADD R0, R61, 0x1, -R0 ;  /* 0x000000013d007824 */ /* 0x000fe200078e0a00 */
[----:B------:R-:W-:Y:S02]  /*16a80*/  SHF.R.S32.HI R33, RZ, 0x5, R38 ;  /* 0x00000005ff217819 */ /* 0x000fe40000011426 */
[----:B------:R-:W-:Y:S01]  /*16a90*/  LOP3.LUT R2, R2, 0x1c0, RZ, 0xc0, !PT ;  /* 0x000001c002027812 */ /* 0x000fe200078ec0ff */
[----:B-1----:R-:W-:Y:S01]  /*16aa0*/  FMUL.FTZ R3, R3, c[0x0][0x2dc] ;  /* 0x0000b70003037a20 */ /* 0x002fe20000410000 */
[----:B------:R-:W-:Y:S02]  /*16ab0*/  LEA R0, R33, R0, 0x9 ;  /* 0x0000000021007211 */ /* 0x000fe400078e48ff */
[----:B------:R-:W-:Y:S01]  /*16ac0*/  LEA.HI R2, R2, R2, RZ, 0x1d ;  /* 0x0000000202027211 */ /* 0x000fe200078fe8ff */
[----:B------:R-:W-:-:S02]  /*16ad0*/  FMUL.FTZ R78, R3, R78 ;  /* 0x0000004e034e7220 */ /* 0x000fc40000410000 */
[----:B------:R-:W-:Y:S01]  /*16ae0*/  FMUL.FTZ R14, R3, R79 ;  /* 0x0000004f030e7220 */ /* 0x000fe20000410000 */
[----:B------:R-:W-:Y:S02]  /*16af0*/  LEA R0, R0, R2, 0x1 ;  /* 0x0000000200007211 */ /* 0x000fe400078e08ff */
[----:B------:R-:W-:Y:S02]  /*16b00*/  MOV R6, 0xfffffff0 ;  /* 0xfffffff000067802 */ /* 0x000fe40000000f00 */
[----:B------:R-:W-:Y:S01]  /*16b10*/  R2P PR, R7, 0x6 ;  /* 0x0000000607007804 */ /* 0x000fe20000000000 */
[C---:B------:R-:W-:Y:S01]  /*16b20*/  FMUL.FTZ R90, R3.reuse, R90 ;  /* 0x0000005a035a7220 */ /* 0x040fe20000410000 */
[----:B------:R-:W-:Y:S01]  /*16b30*/  F2FP.PACK_AB R14, R14, R78 ;  /* 0x0000004e0e0e723e */ /* 0x000fe200000000ff */
[----:B------:R-:W-:Y:S01]  /*16b40*/  FMUL.FTZ R5, R3, R91 ;  /* 0x0000005b03057220 */ /* 0x000fe20000410000 */
[----:B------:R-:W-:Y:S02]  /*16b50*/  SHF.L.U32 R2, R0, 0x1, RZ ;  /* 0x0000000100027819 */ /* 0x000fe400000006ff */
[----:B------:R-:W-:-:S02]  /*16b60*/  SEL R6, R6, 0x10, !P0 ;  /* 0x0000001006067807 */ /* 0x000fc40004000000 */
[----:B------:R-:W-:Y:S01]  /*16b70*/  MOV R0, 0x20 ;  /* 0x0000002000007802 */ /* 0x000fe20000000f00 */
[C---:B------:R-:W-:Y:S01]  /*16b80*/  FMUL.FTZ R94, R3.reuse, R94 ;  /* 0x0000005e035e7220 */ /* 0x040fe20000410000 */
[----:B------:R-:W-:Y:S01]  /*16b90*/  F2FP.PACK_AB R28, R28, R76 ;  /* 0x0000004c1c1c723e */ /* 0x000fe200000000ff */
[----:B------:R-:W-:Y:S01]  /*16ba0*/  FMUL.FTZ R26, R3, R95 ;  /* 0x0000005f031a7220 */ /* 0x000fe20000410000 */
[----:B------:R-:W-:Y:S01]  /*16bb0*/  F2FP.PACK_AB R5, R5, R90 ;  /* 0x0000005a0505723e */ /* 0x000fe200000000ff */
[C---:B------:R-:W-:Y:S01]  /*16bc0*/  FMUL.FTZ R106, R3.reuse, R106 ;  /* 0x0000006a036a7220 */ /* 0x040fe20000410000 */
[----:B------:R1:W-:Y:S01]  /*16bd0*/  STS [R2+0x400], R14 ;  /* 0x0004000e02007388 */ /* 0x0003e20000000800 */
        /* <DEDUP_REMOVED lines=8> */
[----:B------:R-:W-:Y:S01]  /*16c60*/  FMUL.FTZ R8, R3, R139 ;  /* 0x0000008b03087220 */ /* 0x000fe20000410000 */
[----:B------:R-:W-:-:S02]  /*16c70*/  IADD3 R3, R2, R6, RZ ;  /* 0x0000000602037210 */ /* 0x000fc40007ffe0ff */
[----:B------:R-:W-:Y:S01]  /*16c80*/  F2FP.PACK_AB R4, R89, R88 ;  /* 0x000000585904723e */ /* 0x000fe200000000ff */
[----:B------:R-:W-:Y:S01]  /*16c90*/  STS [R2], R28 ;  /* 0x0000001c02007388 */ /* 0x000fe20000000800 */
[----:B------:R-:W-:Y:S02]  /*16ca0*/  F2FP.PACK_AB R32, R32, R80 ;  /* 0x000000502020723e */ /* 0x000fe400000000ff */
[----:B-1----:R-:W-:Y:S01]  /*16cb0*/  SEL R14, R0, 0xffffffe0, !P1 ;  /* 0xffffffe0000e7807 */ /* 0x002fe20004800000 */
[----:B------:R1:W-:Y:S01]  /*16cc0*/  STS [R3+0x400], R5 ;  /* 0x0004000503007388 */ /* 0x0003e20000000800 */
[----:B------:R-:W-:Y:S02]  /*16cd0*/  F2FP.PACK_AB R82, R83, R82 ;  /* 0x000000525352723e */ /* 0x000fe400000000ff */
[----:B------:R-:W-:Y:S01]  /*16ce0*/  F2FP.PACK_AB R31, R31, R84 ;  /* 0x000000541f1f723e */ /* 0x000fe200000000ff */
[----:B------:R2:W-:Y:S01]  /*16cf0*/  STS [R3], R4 ;  /* 0x0000000403007388 */ /* 0x0005e20000000800 */
[----:B------:R-:W-:-:S02]  /*16d00*/  F2FP.PACK_AB R86, R87, R86 ;  /* 0x000000565756723e */ /* 0x000fc400000000ff */
[----:B------:R-:W-:Y:S02]  /*16d10*/  IADD3 R0, R2, 0x40, RZ ;  /* 0x0000004002007810 */ /* 0x000fe40007ffe0ff */
[----:B------:R-:W-:Y:S02]  /*16d20*/  F2FP.PACK_AB R27, R27, R92 ;  /* 0x0000005c1b1b723e */ /* 0x000fe400000000ff */
[----:B------:R-:W-:Y:S02]  /*16d30*/  F2FP.PACK_AB R26, R26, R94 ;  /* 0x0000005e1a1a723e */ /* 0x000fe400000000ff */
[----:B------:R-:W-:Y:S02]  /*16d40*/  @P2 IADD3 R0, R2, -0x40, RZ ;  /* 0xffffffc002002810 */ /* 0x000fe40007ffe0ff */
[----:B------:R-:W-:Y:S02]  /*16d50*/  F2FP.PACK_AB R21, R21, R104 ;  /* 0x000000681515723e */ /* 0x000fe400000000ff */
[----:B------:R-:W-:Y:S01]  /*16d60*/  F2FP.PACK_AB R20, R20, R106 ;  /* 0x0000006a1414723e */ /* 0x000fe200000000ff */
[----:B------:R-:W-:Y:S01]  /*16d70*/  STS [R2+0x2000], R32 ;  /* 0x0020002002007388 */ /* 0x000fe20000000800 */
[----:B------:R-:W-:-:S02]  /*16d80*/  F2FP.PACK_AB R30, R30, R96 ;  /* 0x000000601e1e723e */ /* 0x000fc400000000ff */
[----:B------:R-:W-:Y:S01]  /*16d90*/  F2FP.PACK_AB R98, R99, R98 ;  /* 0x000000626362723e */ /* 0x000fe200000000ff */
[----:B------:R3:W-:Y:S01]  /*16da0*/  STS [R2+0x2400], R82 ;  /* 0x0024005202007388 */ /* 0x0007e20000000800 */
[----:B-1----:R-:W-:-:S03]  /*16db0*/  IMAD.IADD R5, R2, 0x1, R14 ;  /* 0x0000000102057824 */ /* 0x002fc600078e020e */
[----:B------:R-:W-:Y:S01]  /*16dc0*/  STS [R3+0x2000], R31 ;  /* 0x0020001f03007388 */ /* 0x000fe20000000800 */
[----:B--2---:R-:W-:-:S03]  /*16dd0*/  IADD3 R4, R3, R14, RZ ;  /* 0x0000000e03047210 */ /* 0x004fc60007ffe0ff */
[----:B------:R-:W-:Y:S01]  /*16de0*/  STS [R3+0x2400], R86 ;  /* 0x0024005603007388 */ /* 0x000fe20000000800 */
[----:B------:R-:W-:-:S03]  /*16df0*/  F2FP.PACK_AB R29, R29, R100 ;  /* 0x000000641d1d723e */ /* 0x000fc600000000ff */
[----:B------:R-:W-:Y:S01]  /*16e00*/  STS [R5], R27 ;  /* 0x0000001b05007388 */ /* 0x000fe20000000800 */
[----:B------:R-:W-:-:S03]  /*16e10*/  F2FP.PACK_AB R103, R103, R102 ;  /* 0x000000666767723e */ /* 0x000fc600000000ff */
[----:B------:R-:W-:Y:S01]  /*16e20*/  STS [R5+0x400], R26 ;  /* 0x0004001a05007388 */ /* 0x000fe20000000800 */
[----:B------:R-:W-:-:S03]  /*16e30*/  F2FP.PACK_AB R25, R25, R108 ;  /* 0x0000006c1919723e */ /* 0x000fc600000000ff */
[----:B------:R-:W-:Y:S01]  /*16e40*/  STS [R4], R21 ;  /* 0x0000001504007388 */ /* 0x000fe20000000800 */
[----:B------:R-:W-:Y:S02]  /*16e50*/  F2FP.PACK_AB R24, R24, R110 ;  /* 0x0000006e1818723e */ /* 0x000fe400000000ff */
[----:B---3--:R-:W-:Y:S01]  /*16e60*/  IADD3 R2, R14, 0x400, R0 ;  /* 0x000004000e027810 */ /* 0x008fe20007ffe000 */
[----:B------:R-:W-:Y:S01]  /*16e70*/  STS [R4+0x400], R20 ;  /* 0x0004001404007388 */ /* 0x000fe20000000800 */
[----:B------:R-:W-:Y:S01]  /*16e80*/  F2FP.PACK_AB R19, R19, R120 ;  /* 0x000000781313723e */ /* 0x000fe200000000ff */
[----:B------:R-:W1:Y:S02]  /*16e90*/  LDC.U8 R28, c[0x0][0x329] ;  /* 0x0000ca40ff1c7b82 */ /* 0x000e640000000000 */
[----:B------:R-:W-:Y:S01]  /*16ea0*/  STS [R5+0x2000], R30 ;  /* 0x0020001e05007388 */ /* 0x000fe20000000800 */
[----:B------:R-:W-:-:S03]  /*16eb0*/  F2FP.PACK_AB R18, R18, R122 ;  /* 0x0000007a1212723e */ /* 0x000fc600000000ff */
[----:B------:R2:W-:Y:S01]  /*16ec0*/  STS [R5+0x2400], R98 ;  /* 0x0024006205007388 */ /* 0x0005e20000000800 */
[----:B------:R-:W-:Y:S02]  /*16ed0*/  F2FP.PACK_AB R22, R22, R112 ;  /* 0x000000701616723e */ /* 0x000fe400000000ff */
[----:B------:R-:W-:Y:S01]  /*16ee0*/  F2FP.PACK_AB R23, R23, R114 ;  /* 0x000000721717723e */ /* 0x000fe200000000ff */
[----:B------:R-:W-:Y:S01]  /*16ef0*/  STS [R4+0x2000], R29 ;  /* 0x0020001d04007388 */ /* 0x000fe20000000800 */
[----:B------:R-:W-:-:S03]  /*16f00*/  F2FP.PACK_AB R17, R17, R116 ;  /* 0x000000741111723e */ /* 0x000fc600000000ff */
[----:B------:R-:W-:Y:S01]  /*16f10*/  STS [R4+0x2400], R103 ;  /* 0x0024006704007388 */ /* 0x000fe20000000800 */
[----:B------:R-:W-:-:S03]  /*16f20*/  F2FP.PACK_AB R16, R16, R118 ;  /* 0x000000761010723e */ /* 0x000fc600000000ff */
[----:B------:R-:W-:Y:S01]  /*16f30*/  STS [R0], R25 ;  /* 0x0000001900007388 */ /* 0x000fe20000000800 */
[----:B------:R-:W-:-:S03]  /*16f40*/  F2FP.PACK_AB R15, R15, R124 ;  /* 0x0000007c0f0f723e */ /* 0x000fc600000000ff */
[----:B------:R-:W-:Y:S01]  /*16f50*/  STS [R0+0x400], R24 ;  /* 0x0004001800007388 */ /* 0x000fe20000000800 */
[----:B------:R-:W-:Y:S02]  /*16f60*/  F2FP.PACK_AB R13, R13, R126 ;  /* 0x0000007e0d0d723e */ /* 0x000fe400000000ff */
[C---:B--2---:R-:W-:Y:S02]  /*16f70*/  IADD3 R5, R6.reuse, R2, RZ ;  /* 0x0000000206057210 */ /* 0x044fe40007ffe0ff */
[-C--:B------:R-:W-:Y:S02]  /*16f80*/  IADD3 R2, R6, R0.reuse, RZ ;  /* 0x0000000006027210 */ /* 0x080fe40007ffe0ff */
[----:B------:R-:W-:-:S03]  /*16f90*/  IADD3 R3, R14, R0, RZ ;  /* 0x000000000e037210 */ /* 0x000fc60007ffe0ff */
[----:B------:R-:W-:Y:S01]  /*16fa0*/  STS [R2], R19 ;  /* 0x0000001302007388 */ /* 0x000fe20000000800 */
[----:B------:R-:W-:-:S03]  /*16fb0*/  F2FP.PACK_AB R9, R9, R136 ;  /* 0x000000880909723e */ /* 0x000fc600000000ff */
[----:B------:R-:W-:Y:S01]  /*16fc0*/  STS [R2+0x400], R18 ;  /* 0x0004001202007388 */ /* 0x000fe20000000800 */
[----:B------:R-:W-:-:S03]  /*16fd0*/  F2FP.PACK_AB R8, R8, R138 ;  /* 0x0000008a0808723e */ /* 0x000fc600000000ff */
[----:B------:R-:W-:Y:S01]  /*16fe0*/  STS [R0+0x2000], R22 ;  /* 0x0020001600007388 */ /* 0x000fe20000000800 */
[----:B------:R-:W-:-:S03]  /*16ff0*/  F2FP.PACK_AB R12, R12, R128 ;  /* 0x000000800c0c723e */ /* 0x000fc600000000ff */
[----:B------:R2:W-:Y:S01]  /*17000*/  STS [R0+0x2400], R23 ;  /* 0x0024001700007388 */ /* 0x0005e20000000800 */
[----:B------:R-:W-:Y:S01]  /*17010*/  F2FP.PACK_AB R11, R11, R130 ;  /* 0x000000820b0b723e */ /* 0x000fe200000000ff */
[----:B------:R-:W3:Y:S01]  /*17020*/  LDC.U8 R20, c[0x0][0x328] ;  /* 0x0000ca00ff147b82 */ /* 0x000ee20000000000 */
[----:B------:R-:W-:Y:S01]  /*17030*/  F2FP.PACK_AB R7, R133, R132 ;  /* 0x000000848507723e */ /* 0x000fe200000000ff */
[----:B------:R-:W-:Y:S01]  /*17040*/  STS [R2+0x2000], R17 ;  /* 0x0020001102007388 */ /* 0x000fe20000000800 */
[----:B------:R-:W-:-:S03]  /*17050*/  F2FP.PACK_AB R10, R10, R134 ;  /* 0x000000860a0a723e */ /* 0x000fc600000000ff */
[----:B------:R-:W-:Y:S04]  /*17060*/  STS [R2+0x2400], R16 ;  /* 0x0024001002007388 */ /* 0x000fe80000000800 */
[----:B------:R-:W-:Y:S04]  /*17070*/  STS [R3], R15 ;  /* 0x0000000f03007388 */ /* 0x000fe80000000800 */
[----:B------:R-:W-:Y:S01]  /*17080*/  STS [R3+0x400], R13 ;  /* 0x0004000d03007388 */ /* 0x000fe20000000800 */
[----:B--2---:R-:W-:-:S05]  /*17090*/  IADD3 R0, R14, R2, RZ ;  /* 0x000000020e007210 */ /* 0x004fca0007ffe0ff */
[----:B------:R-:W-:Y:S04]  /*170a0*/  STS [R0], R9 ;  /* 0x0000000900007388 */ /* 0x000fe80000000800 */
[----:B------:R2:W-:Y:S04]  /*170b0*/  STS [R5], R8 ;  /* 0x0000000805007388 */ /* 0x0005e80000000800 */
[----:B------:R-:W-:Y:S04]  /*170c0*/  STS [R3+0x2000], R12 ;  /* 0x0020000c03007388 */ /* 0x000fe80000000800 */
[----:B------:R-:W-:Y:S04]  /*170d0*/  STS [R3+0x2400], R11 ;  /* 0x0024000b03007388 */ /* 0x000fe80000000800 */
[----:B------:R4:W-:Y:S04]  /*170e0*/  STS [R0+0x2000], R7 ;  /* 0x0020000700007388 */ /* 0x0009e80000000800 */
[----:B------:R4:W-:Y:S04]  /*170f0*/  STS [R5+0x2000], R10 ;  /* 0x0020000a05007388 */ /* 0x0009e80000000800 */
[----:B------:R-:W-:Y:S01]  /*17100*/  BAR.SYNC.DEFER_BLOCKING 0x0 ;  /* 0x0000000000007b1d */ /* 0x000fe20000010000 */
[----:B-1----:R-:W-:-:S02]  /*17110*/  ISETP.NE.AND P1, PT, R28, RZ, PT ;  /* 0x000000ff1c00720c */ /* 0x002fc40003f25270 */
[----:B---3--:R-:W-:-:S03]  /*17120*/  ISETP.NE.AND P0, PT, R20, RZ, PT ;  /* 0x000000ff1400720c */ /* 0x008fc60003f05270 */
[----:B--2---:R-:W1:Y:S01]  /*17130*/  S2R R8, SR_CTAID.X ;  /* 0x0000000000087919 */ /* 0x004e620000002500 */
[----:B------:R-:W-:Y:S01]  /*17140*/  ISETP.EQ.AND P0, PT, R28, RZ, P0 ;  /* 0x000000ff1c00720c */ /* 0x000fe20000702270 */
[----:B------:R-:W2:Y:S06]  /*17150*/  @P3 MUFU.LG2 R6, R35 ;  /* 0x0000002300063308 */ /* 0x000eac0000000c00 */
[----:B------:R-:W-:Y:S01]  /*17160*/  @P1 IMAD.MOV.U32 R4, RZ, RZ, c[0x0][0x210] ;  /* 0x00008400ff041624 */ /* 0x000fe200078e00ff */
[----:B------:R-:W-:Y:S02]  /*17170*/  @!P1 ISETP.NE.AND P2, PT, R20, RZ, PT ;  /* 0x000000ff1400920c */ /* 0x000fe40003f45270 */
[----:B----4-:R-:W-:Y:S01]  /*17180*/  @!P1 MOV R0, c[0x0][0x214] ;  /* 0x0000850000009a02 */ /* 0x010fe20000000f00 */
[----:B------:R-:W-:Y:S01]  /*17190*/  @P1 IMAD R4, R4, c[0x0][0x214], RZ ;  /* 0x0000850004041a24 */ /* 0x000fe200078e02ff */
[----:B------:R-:W3:Y:S02]  /*171a0*/  S2R R17, SR_CTAID.Z ;  /* 0x0000000000117919 */ /* 0x000ee40000002700 */
[----:B------:R-:W-:-:S02]  /*171b0*/  @!P1 SEL R4, R0, c[0x0][0x234], !P2 ;  /* 0x00008d0000049a07 */ /* 0x000fc40005000000 */
[----:B------:R4:W1:Y:S01]  /*171c0*/  LDS.128 R20, [R207] ;  /* 0x00000000cf147984 */ /* 0x0008620000000c00 */
[----:B------:R-:W-:-:S03]  /*171d0*/  ISETP.NE.OR P2, PT, R64, -0x1, !P0 ;  /* 0xffffffff4000780c */ /* 0x000fc60004745670 */
[----:B------:R4:W1:Y:S04]  /*171e0*/  LDS.128 R24, [R207+0x800] ;  /* 0x00080000cf187984 */ /* 0x0008680000000c00 */
[----:B------:R4:W1:Y:S04]  /*171f0*/  LDS.128 R28, [R207+0x1000] ;  /* 0x00100000cf1c7984 */ /* 0x0008680000000c00 */
[----:B------:R4:W1:Y:S04]  /*17200*/  LDS.128 R40, [R207+0x1800] ;  /* 0x00180000cf287984 */ /* 0x0008680000000c00 */
[----:B------:R4:W4:Y:S04]  /*17210*/  LDS.128 R44, [R207+0x2000] ;  /* 0x00200000cf2c7984 */ /* 0x0009280000000c00 */
[----:B------:R1:W4:Y:S04]  /*17220*/  LDS.128 R48, [R207+0x2800] ;  /* 0x00280000cf307984 */ /* 0x0003280000000c00 */
[----:B------:R1:W4:Y:S04]  /*17230*/  LDS.128 R52, [R207+0x3000] ;  /* 0x00300000cf347984 */ /* 0x0003280000000c00 */
[----:B------:R1:W4:Y:S01]  /*17240*/  LDS.128 R56, [R207+0x3800] ;  /* 0x00380000cf387984 */ /* 0x0003220000000c00 */
[----:B------:R-:W-:Y:S01]  /*17250*/  @P1 MOV R0, 0x1 ;  /* 0x0000000100001802 */ /* 0x000fe20000000f00 */
[----:B------:R-:W-:Y:S01]  /*17260*/  @!P1 IMAD R0, R4, c[0x0][0x1c0], RZ ;  /* 0x0000700004009a24 */ /* 0x000fe200078e02ff */
[----:B------:R-:W-:Y:S01]  /*17270*/  LOP3.LUT R2, R38, 0xffffffe0, RZ, 0xc0, !PT ;  /* 0xffffffe026027812 */ /* 0x000fe200078ec0ff */
[----:B------:R-:W1:Y:S01]  /*17280*/  @P5 MUFU.LG2 R10, R36 ;  /* 0x00000024000a5308 */ /* 0x000e620000000c00 */
[C---:B------:R-:W-:Y:S01]  /*17290*/  @!P2 IMAD R64, R62.reuse, c[0x0][0x214], RZ ;  /* 0x000085003e40aa24 */ /* 0x040fe200078e02ff */
[----:B------:R-:W-:Y:S01]  /*172a0*/  @P1 MOV R5, c[0x0][0x210] ;  /* 0x0000840000051a02 */ /* 0x000fe20000000f00 */
[----:B------:R-:W-:Y:S01]  /*172b0*/  IMAD R0, R62, R0, RZ ;  /* 0x000000003e007224 */ /* 0x000fe200078e02ff */
[----:B------:R-:W-:Y:S01]  /*172c0*/  IADD3 R7, -R2, R61, RZ ;  /* 0x0000003d02077210 */ /* 0x000fe20007ffe1ff */
[----:B--2---:R-:W-:-:S03]  /*172d0*/  @P3 FMUL.FTZ R6, R6, 0.69314718246459960938 ;  /* 0x3f31721806063820 */ /* 0x004fc60000410000 */
[----:B------:R-:W2:Y:S01]  /*172e0*/  @P6 MUFU.LG2 R11, R34 ;  /* 0x00000022000b6308 */ /* 0x000ea20000000c00 */
[----:B------:R-:W-:Y:S01]  /*172f0*/  @!P1 IMAD.MOV.U32 R5, RZ, RZ, 0x1 ;  /* 0x00000001ff059424 */ /* 0x000fe200078e00ff */
[----:B------:R-:W-:Y:S01]  /*17300*/  MOV R16, 0x7f800000 ;  /* 0x7f80000000107802 */ /* 0x000fe20000000f00 */
[----:B------:R4:W-:Y:S05]  /*17310*/  @!P2 STL [R1+0x58], R64 ;  /* 0x000058400100a387 */ /* 0x0009ea0000100800 */
[----:B------:R-:W2:Y:S01]  /*17320*/  @P4 MUFU.LG2 R9, R37 ;  /* 0x0000002500094308 */ /* 0x000ea20000000c00 */
[----:B------:R-:W-:Y:S01]  /*17330*/  SEL R0, R0, RZ, !P0 ;  /* 0x000000ff00007207 */ /* 0x000fe20004000000 */
[----:B------:R-:W-:Y:S01]  /*17340*/  @P3 FFMA.FTZ R16, R72, c[0x0][0x238], R6 ;  /* 0x00008e0048103a23 */ /* 0x000fe20000010006 */
[----:B------:R-:W-:Y:S01]  /*17350*/  LOP3.LUT P2, RZ, R7, 0x3, RZ, 0xc0, !PT ;  /* 0x0000000307ff7812 */ /* 0x000fe2000784c0ff */
[----:B-1----:R-:W-:Y:S01]  /*17360*/  IMAD R6, R8, R5, RZ ;  /* 0x0000000508067224 */ /* 0x002fe200078e02ff */
[----:B------:R-:W-:Y:S01]  /*17370*/  @!P0 CS2R R2, SRZ ;  /* 0x0000000000028805 */ /* 0x000fe2000001ff00 */
[----:B---3--:R-:W-:Y:S01]  /*17380*/  IMAD R0, R17, R4, R0 ;  /* 0x0000000411007224 */ /* 0x008fe200078e0200 */
[----:B------:R-:W-:-:S02]  /*17390*/  @P0 MOV R2, R64 ;  /* 0x0000004000020202 */ /* 0x000fc40000000f00 */
[----:B------:R-:W-:Y:S01]  /*173a0*/  SHF.L.U32 R8, R6, 0x7, RZ ;  /* 0x0000000706087819 */ /* 0x000fe200000006ff */
[----:B------:R-:W-:Y:S01]  /*173b0*/  @P5 FMUL.FTZ R6, R10, 0.69314718246459960938 ;  /* 0x3f3172180a065820 */ /* 0x000fe20000410000 */
[----:B------:R-:W-:Y:S01]  /*173c0*/  @P0 SHF.R.S32.HI R3, RZ, 0x1f, R64 ;  /* 0x0000001fff030819 */ /* 0x000fe20000011440 */
[----:B--2---:R-:W-:Y:S01]  /*173d0*/  @P6 FMUL.FTZ R7, R11, 0.69314718246459960938 ;  /* 0x3f3172180b076820 */ /* 0x004fe20000410000 */
[----:B------:R-:W-:Y:S02]  /*173e0*/  IADD3 R10, P1, P0, R8, R2, R0 ;  /* 0x00000002080a7210 */ /* 0x000fe4000783e000 */
[----:B------:R-:W-:Y:S01]  /*173f0*/  SHF.R.S32.HI R2, RZ, 0x1f, R8 ;  /* 0x0000001fff027819 */ /* 0x000fe20000011408 */
[----:B------:R-:W-:Y:S01]  /*17400*/  @P4 FMUL.FTZ R4, R9, 0.69314718246459960938 ;  /* 0x3f31721809044820 */ /* 0x000fe20000410000 */
[----:B------:R-:W-:Y:S02]  /*17410*/  SHF.R.S32.HI R0, RZ, 0x1f, R0 ;  /* 0x0000001fff007819 */ /* 0x000fe40000011400 */
        /* <DEDUP_REMOVED lines=8> */
[----:B----4-:R-:W2:Y:S01]  /*174a0*/  LDL.LU R64, [R1+0x60] ;  /* 0x0000600001407983 */ /* 0x010ea20000300800 */
[----:B------:R-:W-:-:S04]  /*174b0*/  SHF.R.S32.HI R0, RZ, 0x1f, R33 ;  /* 0x0000001fff007819 */ /* 0x000fc80000011421 */
[----:B------:R-:W-:-:S04]  /*174c0*/  LEA.HI R0, R0, R33, RZ, 0x2 ;  /* 0x0000002100007211 */ /* 0x000fc800078f10ff */
[----:B------:R-:W-:-:S05]  /*174d0*/  LOP3.LUT R0, R0, 0xffffffc, RZ, 0xc0, !PT ;  /* 0x0ffffffc00007812 */ /* 0x000fca00078ec0ff */
[----:B------:R-:W-:-:S04]  /*174e0*/  IMAD.IADD R0, R33, 0x1, -R0 ;  /* 0x0000000121007824 */ /* 0x000fc800078e0a00 */
[----:B--2---:R-:W-:-:S05]  /*174f0*/  IMAD R0, R0, 0x10, R64 ;  /* 0x0000001000007824 */ /* 0x004fca00078e0240 */
        /* <DEDUP_REMOVED lines=31> */
.L_x_1183:
[----:B----4-:R-:W-:Y:S05]  /*176f0*/  BSYNC B0 ;  /* 0x0000000000007941 */ /* 0x010fea0003800000 */
.L_x_1182:
[----:B-1----:R-:W2:Y:S04]  /*17700*/  LDL.LU.64 R8, [R1+0x40] ;  /* 0x0000400001087983 */ /* 0x002ea80000300a00 */
[----:B------:R1:W5:Y:S01]  /*17710*/  LDL.64 R12, [R1+0x38] ;  /* 0x00003800010c7983 */ /* 0x0003620000100a00 */
[----:B------:R-:W-:Y:S01]  /*17720*/  SHF.R.S32.HI R4, RZ, 0x1f, R17 ;  /* 0x0000001fff047819 */ /* 0x000fe20000011411 */
[----:B------:R-:W-:Y:S02]  /*17730*/  BSSY B0, `(.L_x_1184) ;  /* 0x0000016000007945 */ /* 0x000fe40003800000 */
[----:B------:R-:W3:Y:S02]  /*17740*/  S2R R3, SR_TID.X ;  /* 0x0000000000037919 */ /* 0x000ee40000002100 */
[----:B------:R-:W-:Y:S01]  /*17750*/  IMAD R4, R4, c[0x0][0x1f0], RZ ;  /* 0x00007c0004047a24 */ /* 0x000fe200078e02ff */
[----:B---3--:R-:W-:-:S04]  /*17760*/  SHF.R.S32.HI R0, RZ, 0x1f, R3 ;  /* 0x0000001fff007819 */ /* 0x008fc80000011403 */
[----:B------:R-:W-:-:S04]  /*17770*/  LEA.HI R0, R0, R3, RZ, 0x3 ;  /* 0x0000000300007211 */ /* 0x000fc800078f18ff */
[----:B------:R-:W-:Y:S01]  /*17780*/  SHF.R.S32.HI R10, RZ, 0x3, R0 ;  /* 0x00000003ff0a7819 */ /* 0x000fe20000011400 */
[----:B------:R-:W-:Y:S01]  /*17790*/  IMAD R0, R17, c[0x0][0x1f4], R4 ;  /* 0x00007d0011007a24 */ /* 0x000fe200078e0204 */
[C---:B--2---:R-:W-:Y:S02]  /*177a0*/  IADD3 R2, P0, R8.reuse, R39, RZ ;  /* 0x0000002708027210 */ /* 0x044fe40007f1e0ff */
[----:B------:R-:W-:-:S03]  /*177b0*/  ISETP.GE.AND P1, PT, R8, c[0x0][0x220], PT ;  /* 0x0000880008007a0c */ /* 0x000fc60003f26270 */
[----:B------:R-:W-:Y:S01]  /*177c0*/  IMAD.X R3, R9, 0x1, R60, P0 ;  /* 0x0000000109037824 */ /* 0x000fe200000e063c */
[----:B-----5:R-:W-:-:S03]  /*177d0*/  ISETP.GE.OR P0, PT, R10, R63, P1 ;  /* 0x0000003f0a00720c */ /* 0x020fc60000f06670 */
[----:B------:R-:W-:-:S04]  /*177e0*/  IMAD.WIDE.U32 R8, R17, c[0x0][0x1f0], R2 ;  /* 0x00007c0011087a25 */ /* 0x000fc800078e0002 */
[----:B------:R-:W-:-:S06]  /*177f0*/  IMAD.IADD R7, R0, 0x1, R9 ;  /* 0x0000000100077824 */ /* 0x000fcc00078e0209 */
        /* <DEDUP_REMOVED lines=9> */
.L_x_1185:
[----:B-1----:R-:W-:Y:S05]  /*17890*/  BSYNC B0 ;  /* 0x0000000000007941 */ /* 0x002fea0003800000 */
.L_x_1184:
[----:B------:R-:W-:Y:S01]  /*178a0*/  IADD3 R0, R10, 0x10, RZ ;  /* 0x000000100a007810 */ /* 0x000fe20007ffe0ff */
[----:B------:R-:W-:Y:S03]  /*178b0*/  BSSY B0, `(.L_x_1186) ;  /* 0x000000e000007945 */ /* 0x000fe60003800000 */
[----:B------:R-:W-:-:S13]  /*178c0*/  ISETP.GE.OR P0, PT, R0, R63, P1 ;  /* 0x0000003f0000720c */ /* 0x000fda0000f06670 */
        /* <DEDUP_REMOVED lines=12> */
.L_x_1187:
[----:B------:R-:W-:Y:S05]  /*17990*/  BSYNC B0 ;  /* 0x0000000000007941 */ /* 0x000fea0003800000 */
.L_x_1186:
[----:B------:R-:W-:Y:S01]  /*179a0*/  IADD3 R0, R10, 0x20, RZ ;  /* 0x000000200a007810 */ /* 0x000fe20007ffe0ff */
[----:B------:R-:W-:Y:S03]  /*179b0*/  BSSY B0, `(.L_x_1188) ;  /* 0x000000e000007945 */ /* 0x000fe60003800000 */
[----:B------:R-:W-:-:S13]  /*179c0*/  ISETP.GE.OR P0, PT, R0, R63, P1 ;  /* 0x0000003f0000720c */ /* 0x000fda0000f06670 */
        /* <DEDUP_REMOVED lines=12> */
.L_x_1189:
[----:B------:R-:W-:Y:S05]  /*17a90*/  BSYNC B0 ;  /* 0x0000000000007941 */ /* 0x000fea0003800000 */
.L_x_1188:
[----:B------:R-:W2:Y:S01]  /*17aa0*/  LDL.LU R0, [R1+0x5c] ;  /* 0x00005c0001007983 */ /* 0x000ea20000300800 */
[----:B------:R-:W-:Y:S01]  /*17ab0*/  BSSY B0, `(.L_x_1190) ;  /* 0x000000e000007945 */ /* 0x000fe20003800000 */
[----:B--2---:R-:W-:-:S13]  /*17ac0*/  ISETP.GE.OR P0, PT, R0, R63, P1 ;  /* 0x0000003f0000720c */ /* 0x004fda0000f06670 */
        /* <DEDUP_REMOVED lines=12> */
.L_x_1191:
[----:B------:R-:W-:Y:S05]  /*17b90*/  BSYNC B0 ;  /* 0x0000000000007941 */ /* 0x000fea0003800000 */
.L_x_1190:
        /* <DEDUP_REMOVED lines=15> */
.L_x_1193:
[----:B------:R-:W-:Y:S05]  /*17c90*/  BSYNC B0 ;  /* 0x0000000000007941 */ /* 0x000fea0003800000 */
.L_x_1192:
        /* <DEDUP_REMOVED lines=15> */
.L_x_1195:
[----:B------:R-:W-:Y:S05]  /*17d90*/  BSYNC B0 ;  /* 0x0000000000007941 */ /* 0x000fea0003800000 */
.L_x_1194:
        /* <DEDUP_REMOVED lines=15> */
.L_x_1197:
[----:B------:R-:W-:Y:S05]  /*17e90*/  BSYNC B0 ;  /* 0x0000000000007941 */ /* 0x000fea0003800000 */
.L_x_1196:
[----:B------:R-:W2:Y:S02]  /*17ea0*/  LDL.LU R0, [R1+0x6c] ;  /* 0x00006c0001007983 */ /* 0x000ea40000300800 */
[----:B--2---:R-:W-:-:S13]  /*17eb0*/  ISETP.GE.OR P0, PT, R0, R63, P1 ;  /* 0x0000003f0000720c */ /* 0x004fda0000f06670 */
[----:B------:R-:W-:Y:S05]  /*17ec0*/  @P0 EXIT ;  /* 0x000000000000094d */ /* 0x000fea0003800000 */
        /* <DEDUP_REMOVED lines=12> */
.L_x_1198:
        /* <DEDUP_REMOVED lines=15> */
.L_x_2129:


//--------------------- .text._ZN5flash16flash_fwd_kernelI23Flash_fwd_kernel_traitsILi64ELi128ELi64ELi4ELb0ELb0EN7cutlass6half_tE19Flash_kernel_traitsILi64ELi128ELi64ELi4ES3_EELb1ELb0ELb0ELb0ELb1ELb1ELb0ELb0EEEvNS_16Flash_fwd_paramsE --------------------------
	.section	.text._ZN5flash16flash_fwd_kernelI23Flash_fwd_kernel_traitsILi64ELi128ELi64ELi4ELb0ELb0EN7cutlass6half_tE19Flash_kernel_traitsILi64ELi128ELi64ELi4ES3_EELb1ELb0ELb0ELb0ELb1ELb1ELb0ELb0EEEvNS_16Flash_fwd_paramsE,"ax",@progbits
	.sectioninfo	@"SHI_REGISTERS=255"
	.align	128
        .global         _ZN5flash16flash_fwd_kernelI23Flash_fwd_kernel_traitsILi64ELi128ELi64ELi4ELb0ELb0EN7cutlass6half_tE19Flash_kernel_traitsILi64ELi128ELi64ELi4ES3_EELb1ELb0ELb0ELb0ELb1ELb1ELb0ELb0EEEvNS_16Flash_fwd_paramsE
        .type           _ZN5flash16flash_fwd_kernelI23Flash_fwd_kernel_traitsILi64ELi128ELi64ELi4ELb0ELb0EN7cutlass6half_tE19Flash_kernel_traitsILi64ELi128ELi64ELi4ES3_EELb1ELb0ELb0ELb0ELb1ELb1ELb0ELb0EEEvNS_16Flash_fwd_paramsE,@function
        .size           _ZN5flash16flash_fwd_kernelI23Flash_fwd_kernel_traitsILi64ELi128ELi64ELi4ELb0ELb0EN7cutlass6half_tE19Flash_kernel_traitsILi64ELi128ELi64ELi4ES3_EELb1ELb0ELb0ELb0ELb1ELb1ELb0ELb0EEEvNS_16Flash_fwd_paramsE,(.L_x_2130 - _ZN5flash16flash_fwd_kernelI23Flash_fwd_kernel_traitsILi64ELi128ELi64ELi4ELb0ELb0EN7cutlass6half_tE19Flash_kernel_traitsILi64ELi128ELi64ELi4ES3_EELb1ELb0ELb0ELb0ELb1ELb1ELb0ELb0EEEvNS_16Flash_fwd_paramsE)
        .other          _ZN5flash16flash_fwd_kernelI23Flash_fwd_kernel_traitsILi64ELi128ELi64ELi4ELb0ELb0EN7cutlass6half_tE19Flash_kernel_traitsILi64ELi128ELi64ELi4ES3_EELb1ELb0ELb0ELb0ELb1ELb1ELb0ELb0EEEvNS_16Flash_fwd_paramsE,@"STO_CUDA_ENTRY STV_DEFAULT"
_ZN5flash16flash_fwd_kernelI23Flash_fwd_kernel_traitsILi64ELi128ELi64ELi4ELb0ELb0EN7cutlass6half_tE19Flash_kernel_traitsILi64ELi128ELi64ELi4ES3_EELb1ELb0ELb0ELb0ELb1ELb1ELb0ELb0EEEvNS_16Flash_fwd_paramsE:
.text._ZN5flash16flash_fwd_kernelI23Flash_fwd_kernel_traitsILi64ELi128ELi64ELi4ELb0ELb0EN7cutlass6half_tE19Flash_kernel_traitsILi64ELi128ELi64ELi4ES3_EELb1ELb0ELb0ELb0ELb1ELb1ELb0ELb0EEEvNS_16Flash_fwd_paramsE:
[----:B------:R-:W-:Y:S02]  /*0000*/  MOV R1, c[0x0][0x28] ;  /* 0x00000a0000017a02 */ /* 0x000fe40000000f00 */
[----:B------:R-:W-:Y:S01]  /*0010*/  ULDC.U8 UR4, c[0x0][0x304] ;  /* 0x0000c10000047ab9 */ /* 0x000fe20000000000 */
[----:B------:R-:W-:Y:S01]  /*0020*/  IMAD.MOV.U32 R0, RZ, RZ, c[0x0][0x2f8] ;  /* 0x0000be00ff007624 */ /* 0x000fe200078e00ff */
[----:B------:R-:W-:Y:S01]  /*0030*/  ISETP.NE.AND P2, PT, RZ, UR4, PT ;  /* 0x00000004ff007c0c */ /* 0x000fe2000bf45270 */
[----:B------:R-:W-:Y:S01]  /*0040*/  IMAD.MOV.U32 R7, RZ, RZ, c[0x0][0x2fc] ;  /* 0x0000bf00ff077624 */ /* 0x000fe200078e00ff */
[----:B------:R-:W-:-:S11]  /*0050*/  ULDC.64 UR8, c[0x0][0x118] ;  /* 0x0000460000087ab9 */ /* 0x000fd60000000a00 */
[----:B------:R-:W-:-:S05]  /*0060*/  @P2 IMAD.MOV.U32 R6, RZ, RZ, R0 ;  /* 0x000000ffff062224 */ /* 0x000fca00078e0000 */
[----:B------:R-:W2:Y:S01]  /*0070*/  @P2 LDG.E.64 R8, [R6.64] ;  /* 0x0000000806082981 */ /* 0x000ea2000c1e1b00 */
[----:B------:R-:W-:Y:S02]  /*0080*/  IMAD.MOV.U32 R214, RZ, RZ, c[0x0][0x2f0] ;  /* 0x0000bc00ffd67624 */ /* 0x000fe400078e00ff */
[----:B------:R-:W-:-:S06]  /*0090*/  IMAD.MOV.U32 R215, RZ, RZ, c[0x0][0x2f4] ;  /* 0x0000bd00ffd77624 */ /* 0x000fcc00078e00ff */
[----:B------:R-:W3:Y:S01]  /*00a0*/  @P2 LDG.E.64 R214, [R214.64] ;  /* 0x00000008d6d62981 */ /* 0x000ee2000c1e1b00 */
[----:B------:R-:W-:Y:S01]  /*00b0*/  ISETP.NE.U32.AND P1, PT, RZ, c[0x0][0x250], PT ;  /* 0x00009400ff007a0c */ /* 0x000fe20003f25070 */
[----:B------:R-:W-:Y:S01]  /*00c0*/  IMAD.MOV.U32 R17, RZ, RZ, RZ ;  /* 0x000000ffff117224 */ /* 0x000fe200078e00ff */
[----:B------:R-:W-:Y:S01]  /*00d0*/  ISETP.NE.U32.AND P4, PT, RZ, c[0x0][0x258], PT ;  /* 0x00009600ff007a0c */ /* 0x000fe20003f85070 */
[----:B------:R-:W1:Y:S01]  /*00e0*/  S2R R120, SR_CTAID.X ;  /* 0x0000000000787919 */ /* 0x000e620000002500 */
[----:B------:R-:W-:Y:S02]  /*00f0*/  ISETP.NE.AND.EX P1, PT, RZ, c[0x0][0x254], PT, P1 ;  /* 0x00009500ff007a0c */ /* 0x000fe40003f25310 */
[----:B------:R-:W-:Y:S01]  /*0100*/  ISETP.NE.AND.EX P4, PT, RZ, c[0x0][0x25c], PT, P4 ;  /* 0x00009700ff007a0c */ /* 0x000fe20003f85340 */
[----:B------:R-:W4:Y:S04]  /*0110*/  S2R R14, SR_CTAID.Y ;  /* 0x00000000000e7919 */ /* 0x000f280000002600 */
[----:B------:R-:W1:Y:S04]  /*0120*/  S2R R15, SR_CTAID.Z ;  /* 0x00000000000f7919 */ /* 0x000e680000002700 */
[----:B------:R-:W5:Y:S02]  /*0130*/  S2R R19, SR_TID.X ;  /* 0x0000000000137919 */ /* 0x000f640000002100 */
[----:B------:R-:W-:-:S02]  /*0140*/  @P1 IMAD.MOV.U32 R5, RZ, RZ, 0x4 ;  /* 0x00000004ff051424 */ /* 0x000fc400078e00ff */
[----:B------:R-:W-:Y:S02]  /*0150*/  @P4 IMAD.MOV.U32 R3, RZ, RZ, 0x4 ;  /* 0x00000004ff034424 */ /* 0x000fe400078e00ff */
[----:B----4-:R-:W-:Y:S01]  /*0160*/  @P1 IMAD.WIDE R12, R14, R5, c[0x0][0x250] ;  /* 0x000094000e0c1625 */ /* 0x010fe200078e0205 */
[----:B-1----:R-:W-:-:S03]  /*0170*/  LOP3.LUT R2, R15, R120, R14, 0xfe, !PT ;  /* 0x000000780f027212 */ /* 0x002fc600078efe0e */
[----:B------:R-:W-:Y:S01]  /*0180*/  @P4 IMAD.WIDE R22, R14, R3, c[0x0][0x258] ;  /* 0x000096000e164625 */ /* 0x000fe200078e0203 */
[----:B-----5:R-:W-:-:S13]  /*0190*/  LOP3.LUT P3, RZ, R2, R19, RZ, 0xfc, !PT ;  /* 0x0000001302ff7212 */ /* 0x020fda000786fcff */
[----:B------:R-:W-:Y:S02]  /*01a0*/  @!P3 IMAD.MOV.U32 R10, RZ, RZ, c[0x0][0x308] ;  /* 0x0000c200ff0ab624 */ /* 0x000fe400078e00ff */
[----:B------:R-:W-:Y:S01]  /*01b0*/  @!P3 IMAD.MOV.U32 R11, RZ, RZ, c[0x0][0x30c] ;  /* 0x0000c300ff0bb624 */ /* 0x000fe200078e00ff */
[----:B--2---:R-:W-:-:S05]  /*01c0*/  @P2 IADD3 R0, P0, R8, c[0x0][0x300], RZ ;  /* 0x0000c00008002a10 */ /* 0x004fca0007f1e0ff */
[----:B------:R-:W-:Y:S02]  /*01d0*/  @P2 IMAD.X R7, RZ, RZ, R9, P0 ;  /* 0x000000ffff072224 */ /* 0x000fe400000e0609 */
[----:B------:R-:W-:Y:S02]  /*01e0*/  @!P3 IMAD.MOV.U32 R20, RZ, RZ, R0 ;  /* 0x000000ffff14b224 */ /* 0x000fe400078e0000 */
[----:B------:R-:W-:Y:S01]  /*01f0*/  @!P3 IMAD.MOV.U32 R21, RZ, RZ, R7 ;  /* 0x000000ffff15b224 */ /* 0x000fe200078e0007 */
[----:B---3--:R1:W-:Y:S04]  /*0200*/  @!P3 STG.E.64 [R10.64], R214 ;  /* 0x000000d60a00b986 */ /* 0x0083e8000c101b08 */
[----:B------:R1:W-:Y:S04]  /*0210*/  @!P3 STG.E.64 [R10.64+0x8], R20 ;  /* 0x000008140a00b986 */ /* 0x0003e8000c101b08 */
[----:B------:R-:W2:Y:S04]  /*0220*/  @P1 LDG.E R17, [R12.64] ;  /* 0x000000080c111981 */ /* 0x000ea8000c1e1900 */
[----:B------:R-:W2:Y:S01]  /*0230*/  @P4 LDG.E R6, [R22.64] ;  /* 0x0000000816064981 */ /* 0x000ea2000c1e1900 */
[----:B------:R-:W-:Y:S01]  /*0240*/  SHF.R.S32.HI R2, RZ, 0x1f, R19 ;  /* 0x0000001fff027819 */ /* 0x000fe20000011413 */
[----:B------:R-:W-:Y:S01]  /*0250*/  IMAD.SHL.U32 R3, R120, 0x80, RZ ;  /* 0x0000008078037824 */ /* 0x000fe200078e00ff */
[----:B------:R-:W-:Y:S01]  /*0260*/  @!P4 ISETP.NE.U32.AND P3, PT, RZ, c[0x0][0x268], PT ;  /* 0x00009a00ff00ca0c */ /* 0x000fe20003f65070 */
[----:B------:R-:W-:Y:S01]  /*0270*/  IMAD R4, R14, c[0x0][0x1c0], R15 ;  /* 0x000070000e047a24 */ /* 0x000fe200078e020f */
[----:B------:R-:W-:-:S02]  /*0280*/  LEA.HI R121, R2, R19, RZ, 0x5 ;  /* 0x0000001302797211 */ /* 0x000fc400078f28ff */
[----:B------:R-:W-:Y:S01]  /*0290*/  ISETP.GE.AND P2, PT, R3, c[0x0][0x214], PT ;  /* 0x0000850003007a0c */ /* 0x000fe20003f46270 */
[----:B------:R-:W-:Y:S01]  /*02a0*/  IMAD.SHL.U32 R4, R4, 0x20, RZ ;  /* 0x0000002004047824 */ /* 0x000fe200078e00ff */
[----:B------:R-:W-:Y:S02]  /*02b0*/  LOP3.LUT R8, R121, 0xffffffe0, RZ, 0xc0, !PT ;  /* 0xffffffe079087812 */ /* 0x000fe400078ec0ff */
[----:B------:R-:W-:-:S03]  /*02c0*/  @!P4 ISETP.NE.AND.EX P3, PT, RZ, c[0x0][0x26c], PT, P3 ;  /* 0x00009b00ff00ca0c */ /* 0x000fc60003f65330 */
[----:B------:R-:W-:-:S05]  /*02d0*/  IMAD.IADD R197, R19, 0x1, -R8 ;  /* 0x0000000113c57824 */ /* 0x000fca00078e0a08 */
[--C-:B------:R-:W-:Y:S02]  /*02e0*/  IADD3 R5, P1, P0, R4, R0, R197.reuse ;  /* 0x0000000004057210 */ /* 0x100fe4000783e0c5 */
[----:B------:R-:W-:Y:S02]  /*02f0*/  SHF.R.S32.HI R4, RZ, 0x1f, R4 ;  /* 0x0000001fff047819 */ /* 0x000fe40000011404 */
[----:B------:R-:W-:Y:S02]  /*0300*/  @!P4 SEL R0, RZ, c[0x0][0x21c], !P3 ;  /* 0x00008700ff00ca07 */ /* 0x000fe40005800000 */
[----:B------:R-:W-:-:S04]  /*0310*/  SHF.R.S32.HI R3, RZ, 0x1f, R197 ;  /* 0x0000001fff037819 */ /* 0x000fc800000114c5 */
[----:B------:R-:W-:Y:S01]  /*0320*/  IADD3.X R7, R4, R7, R3, P1, P0 ;  /* 0x0000000704077210 */ /* 0x000fe20000fe0403 */
[--C-:B--2---:R-:W-:Y:S01]  /*0330*/  @P4 IMAD.IADD R123, R6, 0x1, -R17.reuse ;  /* 0x00000001067b4824 */ /* 0x104fe200078e0a11 */
[----:B------:R-:W-:Y:S01]  /*0340*/  @!P4 IADD3 R123, R0, c[0x0][0x218], -R17 ;  /* 0x00008600007bca10 */ /* 0x000fe20007ffe811 */
[----:B------:R-:W-:Y:S06]  /*0350*/  @P2 EXIT ;  /* 0x000000000000294d */ /* 0x000fec0003800000 */
[----:B-1----:R-:W-:Y:S01]  /*0360*/  IABS R9, c[0x0][0x1c8] ;  /* 0x0000720000097a13 */ /* 0x002fe20000000000 */
[----:B------:R-:W-:Y:S01]  /*0370*/  ULDC.64 UR4, c[0x0][0x190] ;  /* 0x0000640000047ab9 */ /* 0x000fe20000000a00 */
[CC--:B------:R-:W-:Y:S01]  /*0380*/  LEA.HI R4, R2.reuse, R19.reuse, RZ, 0x3 ;  /* 0x0000001302047211 */ /* 0x0c0fe200078f18ff */
[----:B------:R-:W-:Y:S01]  /*0390*/  USHF.L.U32 UR7, UR4, 0x5, URZ ;  /* 0x0000000504077899 */ /* 0x000fe2000800063f */
[----:B------:R-:W1:Y:S01]  /*03a0*/  I2F.RP R28, R9 ;  /* 0x00000009001c7306 */ /* 0x000e620000209400 */
[----:B------:R-:W-:Y:S01]  /*03b0*/  LEA.HI R11, R2, R19, RZ, 0x6 ;  /* 0x00000013020b7211 */ /* 0x000fe200078f30ff */
[----:B------:R-:W-:Y:S01]  /*03c0*/  UMOV UR6, 0x5 ;  /* 0x0000000500067882 */ /* 0x000fe20000000000 */
[----:B------:R-:W-:Y:S01]  /*03d0*/  SHF.R.S32.HI R26, RZ, 0x3, R4 ;  /* 0x00000003ff1a7819 */ /* 0x000fe20000011404 */
[----:B------:R-:W-:Y:S01]  /*03e0*/  USHF.L.U64.HI UR12, UR4, UR6, UR5 ;  /* 0x00000006040c7299 */ /* 0x000fe20008010205 */
[----:B------:R-:W-:Y:S01]  /*03f0*/  LOP3.LUT R96, R4, 0xfffffff8, RZ, 0xc0, !PT ;  /* 0xfffffff804607812 */ /* 0x000fe200078ec0ff */
[----:B------:R-:W-:Y:S01]  /*0400*/  IMAD.SHL.U32 R11, R11, 0x8, RZ ;  /* 0x000000080b0b7824 */ /* 0x000fe200078e00ff */
[----:B------:R-:W-:Y:S01]  /*0410*/  SHF.R.S32.HI R27, RZ, 0x1f, R26 ;  /* 0x0000001fff1b7819 */ /* 0x000fe2000001141a */
[C---:B------:R-:W-:Y:S01]  /*0420*/  IMAD.SHL.U32 R13, R26.reuse, 0x40, RZ ;  /* 0x000000401a0d7824 */ /* 0x040fe200078e00ff */
[----:B------:R-:W-:Y:S01]  /*0430*/  IADD3 R20, P0, R26, R17, RZ ;  /* 0x000000111a147210 */ /* 0x000fe20007f1e0ff */
[----:B------:R-:W-:Y:S01]  /*0440*/  IMAD.IADD R96, R19, 0x1, -R96 ;  /* 0x0000000113607824 */ /* 0x000fe200078e0a60 */
[----:B------:R-:W-:Y:S01]  /*0450*/  LOP3.LUT R0, R15, c[0x0][0x1c8], RZ, 0x3c, !PT ;  /* 0x000072000f007a12 */ /* 0x000fe200078e3cff */
[----:B------:R-:W-:Y:S01]  /*0460*/  UMOV UR10, 0x6 ;  /* 0x00000006000a7882 */ /* 0x000fe20000000000 */
[----:B------:R-:W-:Y:S01]  /*0470*/  LOP3.LUT R13, R13, 0x1c0, RZ, 0xc0, !PT ;  /* 0x000001c00d0d7812 */ /* 0x000fe200078ec0ff */
[----:B------:R-:W-:Y:S01]  /*0480*/  IMAD.SHL.U32 R24, R96, 0x8, RZ ;  /* 0x0000000860187824 */ /* 0x000fe200078e00ff */
[----:B------:R-:W-:Y:S01]  /*0490*/  LEA.HI.X.SX32 R17, R17, R27, 0x1, P0 ;  /* 0x0000001b11117211 */ /* 0x000fe200000f0eff */
[----:B-1----:R-:W1:Y:S01]  /*04a0*/  MUFU.RCP R28, R28 ;  /* 0x0000001c001c7308 */ /* 0x002e620000001000 */
[----:B------:R-:W-:Y:S01]  /*04b0*/  SHF.R.U32.HI R196, RZ, 0x3, R13 ;  /* 0x00000003ffc47819 */ /* 0x000fe2000001160d */
[----:B------:R-:W-:Y:S01]  /*04c0*/  IMAD.WIDE R26, R120, 0x80, R26 ;  /* 0x00000080781a7825 */ /* 0x000fe200078e021a */
[--C-:B------:R-:W-:Y:S01]  /*04d0*/  LOP3.LUT R13, R13, 0x38, R24.reuse, 0xf8, !PT ;  /* 0x000000380d0d7812 */ /* 0x100fe200078ef818 */
[----:B------:R-:W-:Y:S01]  /*04e0*/  ULDC.64 UR4, c[0x0][0x198] ;  /* 0x0000660000047ab9 */ /* 0x000fe20000000a00 */
[----:B------:R-:W-:Y:S01]  /*04f0*/  IADD3 R3, R123, 0x3f, RZ ;  /* 0x0000003f7b037810 */ /* 0x000fe20007ffe0ff */
[----:B------:R-:W-:Y:S01]  /*0500*/  USHF.L.U64.HI UR10, UR4, UR10, UR5 ;  /* 0x0000000a040a7299 */ /* 0x000fe20008010205 */
[----:B------:R-:W-:Y:S01]  /*0510*/  LOP3.LUT R196, R13, R196, RZ, 0x3c, !PT ;  /* 0x000000c40dc47212 */ /* 0x000fe200078e3cff */
[----:B------:R-:W-:Y:S01]  /*0520*/  USHF.L.U32 UR11, UR4, 0x6, URZ ;  /* 0x00000006040b7899 */ /* 0x000fe2000800063f */
[----:B------:R-:W-:Y:S01]  /*0530*/  SHF.R.S32.HI R6, RZ, 0x1f, R3 ;  /* 0x0000001fff067819 */ /* 0x000fe20000011403 */
[----:B------:R-:W-:Y:S01]  /*0540*/  USHF.L.U64.HI UR13, UR4, UR6, UR5 ;  /* 0x00000006040d7299 */ /* 0x000fe20008010205 */
[----:B------:R-:W-:Y:S01]  /*0550*/  LOP3.LUT R196, R196, 0x7ffffe00, R11, 0xf8, !PT ;  /* 0x7ffffe00c4c47812 */ /* 0x000fe200078ef80b */
[C---:B------:R-:W-:Y:S01]  /*0560*/  IMAD R11, R17.reuse, c[0x0][0x198], RZ ;  /* 0x00006600110b7a24 */ /* 0x040fe200078e02ff */
[----:B------:R-:W-:Y:S01]  /*0570*/  ISETP.GE.AND P1, PT, R0, RZ, PT ;  /* 0x000000ff0000720c */ /* 0x000fe20003f26270 */
[----:B------:R-:W-:Y:S01]  /*0580*/  IMAD R17, R17, c[0x0][0x1a0], RZ ;  /* 0x0000680011117a24 */ /* 0x000fe200078e02ff */
[----:B------:R-:W-:Y:S01]  /*0590*/  LEA.HI R0, R2, R19, RZ, 0x4 ;  /* 0x0000001302007211 */ /* 0x000fe200078f20ff */
[----:B------:R-:W-:Y:S01]  /*05a0*/  IMAD R11, R20, c[0x0][0x19c], R11 ;  /* 0x00006700140b7a24 */ /* 0x000fe200078e020b */
[----:B-1----:R-:W-:Y:S01]  /*05b0*/  IADD3 R28, R28, 0xffffffe, RZ ;  /* 0x0ffffffe1c1c7810 */ /* 0x002fe20007ffe0ff */
[----:B------:R-:W-:Y:S01]  /*05c0*/  IMAD R10, R20, c[0x0][0x1a4], R17 ;  /* 0x00006900140a7a24 */ /* 0x000fe200078e0211 */
[----:B------:R-:W-:Y:S01]  /*05d0*/  LEA.HI R6, R6, R3, RZ, 0x6 ;  /* 0x0000000306067211 */ /* 0x000fe200078f30ff */
[----:B------:R-:W-:Y:S01]  /*05e0*/  IMAD.SHL.U32 R196, R196, 0x2, RZ ;  /* 0x00000002c4c47824 */ /* 0x000fe200078e00ff */
[----:B------:R-:W1:Y:S01]  /*05f0*/  F2I.FTZ.U32.TRUNC.NTZ R29, R28 ;  /* 0x0000001c001d7305 */ /* 0x000e62000021f000 */
[----:B------:R-:W-:Y:S01]  /*0600*/  SHF.R.S32.HI R25, RZ, 0x1f, R24 ;  /* 0x0000001fff197819 */ /* 0x000fe20000011418 */
[----:B------:R-:W2:Y:S01]  /*0610*/  LDC.U8 R217, c[0x0][0x2d8] ;  /* 0x0000b600ffd97b82 */ /* 0x000ea20000000000 */
[----:B------:R-:W-:-:S02]  /*0620*/  SHF.R.S32.HI R3, RZ, 0x4, R0 ;  /* 0x00000004ff037819 */ /* 0x000fc40000011400 */
[----:B------:R-:W-:Y:S01]  /*0630*/  IABS R8, R15 ;  /* 0x0000000f00087213 */ /* 0x000fe20000000000 */
[--C-:B------:R-:W-:Y:S01]  /*0640*/  IMAD.WIDE.U32 R22, R20, c[0x0][0x198], R24.reuse ;  /* 0x0000660014167a25 */ /* 0x100fe200078e0018 */
[C---:B------:R-:W-:Y:S02]  /*0650*/  LOP3.LUT R2, R0.reuse, 0xfffffff0, RZ, 0xc0, !PT ;  /* 0xfffffff000027812 */ /* 0x040fe400078ec0ff */
[----:B------:R-:W-:Y:S01]  /*0660*/  LEA.HI R0, R0, R3, RZ, 0x1 ;  /* 0x0000000300007211 */ /* 0x000fe200078f08ff */
[----:B------:R-:W-:Y:S01]  /*0670*/  IMAD.WIDE.U32 R20, R20, c[0x0][0x1a0], R24 ;  /* 0x0000680014147a25 */ /* 0x000fe200078e0018 */
[----:B------:R-:W-:Y:S02]  /*0680*/  SHF.R.S32.HI R13, RZ, 0x1f, R14 ;  /* 0x0000001fff0d7819 */ /* 0x000fe4000001140e */
[----:B------:R-:W-:Y:S01]  /*0690*/  LOP3.LUT R0, R0, 0xfffffffe, RZ, 0xc0, !PT ;  /* 0xfffffffe00007812 */ /* 0x000fe200078ec0ff */
[----:B------:R-:W-:Y:S01]  /*06a0*/  IMAD.IADD R21, R21, 0x1, R10 ;  /* 0x0000000115157824 */ /* 0x000fe200078e020a */
[----:B------:R-:W-:Y:S01]  /*06b0*/  SHF.R.S32.HI R6, RZ, 0x6, R6 ;  /* 0x00000006ff067819 */ /* 0x000fe20000011406 */
[----:B-1----:R-:W-:Y:S01]  /*06c0*/  IMAD.MOV R16, RZ, RZ, -R29 ;  /* 0x000000ffff107224 */ /* 0x002fe200078e0a1d */
[----:B------:R-:W-:Y:S01]  /*06d0*/  SHF.R.S32.HI R121, RZ, 0x5, R121 ;  /* 0x00000005ff797819 */ /* 0x000fe20000011479 */
[----:B------:R-:W-:-:S02]  /*06e0*/  IMAD.MOV.U32 R28, RZ, RZ, RZ ;  /* 0x000000ffff1c7224 */ /* 0x000fc400078e00ff */
[----:B------:R-:W-:Y:S02]  /*06f0*/  IMAD R17, R16, R9, RZ ;  /* 0x0000000910117224 */ /* 0x000fe400078e02ff */
[----:B------:R-:W-:Y:S02]  /*0700*/  IMAD.IADD R0, R3, 0x1, -R0 ;  /* 0x0000000103007824 */ /* 0x000fe400078e0a00 */
[----:B------:R-:W-:-:S04]  /*0710*/  IMAD.HI.U32 R17, R29, R17, R28 ;  /* 0x000000111d117227 */ /* 0x000fc800078e001c */
[----:B------:R-:W-:Y:S02]  /*0720*/  IMAD R3, R13, c[0x0][0x178], RZ ;  /* 0x00005e000d037a24 */ /* 0x000fe400078e02ff */
[----:B------:R-:W-:-:S04]  /*0730*/  IMAD.HI.U32 R17, R17, R8, RZ ;  /* 0x0000000811117227 */ /* 0x000fc800078e00ff */
[----:B------:R-:W-:Y:S02]  /*0740*/  IMAD.MOV R10, RZ, RZ, -R17 ;  /* 0x000000ffff0a7224 */ /* 0x000fe400078e0a11 */
[----:B------:R-:W-:Y:S01]  /*0750*/  IMAD.IADD R23, R23, 0x1, R11 ;  /* 0x0000000117177824 */ /* 0x000fe200078e020b */
[----:B------:R-:W-:Y:S01]  /*0760*/  SHF.R.S32.HI R11, RZ, 0x1f, R15 ;  /* 0x0000001fff0b7819 */ /* 0x000fe2000001140f */
[C---:B------:R-:W-:Y:S02]  /*0770*/  IMAD R8, R9.reuse, R10, R8 ;  /* 0x0000000a09087224 */ /* 0x040fe400078e0208 */
[C---:B------:R-:W-:Y:S02]  /*0780*/  IMAD R12, R14.reuse, c[0x0][0x17c], R3 ;  /* 0x00005f000e0c7a24 */ /* 0x040fe400078e0203 */
[----:B------:R-:W-:Y:S01]  /*0790*/  IMAD.WIDE.U32 R24, R14, c[0x0][0x178], R24 ;  /* 0x00005e000e187a25 */ /* 0x000fe200078e0018 */
[----:B------:R-:W-:-:S03]  /*07a0*/  ISETP.GT.U32.AND P2, PT, R9, R8, PT ;  /* 0x000000080900720c */ /* 0x000fc60003f44070 */
[----:B------:R-:W-:Y:S02]  /*07b0*/  IMAD.IADD R25, R25, 0x1, R12 ;  /* 0x0000000119197824 */ /* 0x000fe400078e020c */
[----:B------:R-:W-:Y:S02]  /*07c0*/  IMAD R12, R11, c[0x0][0x1a8], RZ ;  /* 0x00006a000b0c7a24 */ /* 0x000fe400078e02ff */
[----:B------:R-:W-:-:S04]  /*07d0*/  IMAD.WIDE.U32 R24, R15, c[0x0][0x1a8], R24 ;  /* 0x00006a000f187a25 */ /* 0x000fc800078e0018 */
[----:B------:R-:W-:Y:S02]  /*07e0*/  IMAD R12, R15, c[0x0][0x1ac], R12 ;  /* 0x00006b000f0c7a24 */ /* 0x000fe400078e020c */
[----:B------:R-:W-:Y:S01]  /*07f0*/  IMAD R10, R27, c[0x0][0x190], RZ ;  /* 0x000064001b0a7a24 */ /* 0x000fe200078e02ff */
[----:B------:R-:W-:Y:S01]  /*0800*/  @!P2 IADD3 R17, R17, 0x1, RZ ;  /* 0x000000011111a810 */ /* 0x000fe20007ffe0ff */
[----:B------:R-:W-:Y:S02]  /*0810*/  IMAD.IADD R25, R25, 0x1, R12 ;  /* 0x0000000119197824 */ /* 0x000fe400078e020c */
[----:B------:R-:W-:Y:S01]  /*0820*/  @!P2 IMAD.IADD R8, R8, 0x1, -R9 ;  /* 0x000000010808a824 */ /* 0x000fe200078e0a09 */
[----:B------:R-:W-:Y:S01]  /*0830*/  ISETP.NE.AND P2, PT, RZ, c[0x0][0x1c8], PT ;  /* 0x00007200ff007a0c */ /* 0x000fe20003f45270 */
[C---:B------:R-:W-:Y:S02]  /*0840*/  IMAD R11, R13.reuse, c[0x0][0x180], RZ ;  /* 0x000060000d0b7a24 */ /* 0x040fe400078e02ff */
[----:B------:R-:W-:Y:S01]  /*0850*/  IMAD R13, R13, c[0x0][0x188], RZ ;  /* 0x000062000d0d7a24 */ /* 0x000fe200078e02ff */
[----:B------:R-:W-:Y:S01]  /*0860*/  ISETP.GE.U32.AND P3, PT, R8, R9, PT ;  /* 0x000000090800720c */ /* 0x000fe20003f66070 */
[----:B------:R-:W-:-:S02]  /*0870*/  IMAD R10, R26, c[0x0][0x194], R10 ;  /* 0x000065001a0a7a24 */ /* 0x000fc400078e020a */
[----:B------:R-:W-:-:S04]  /*0880*/  IMAD.WIDE.U32 R24, R26, c[0x0][0x190], R24 ;  /* 0x000064001a187a25 */ /* 0x000fc800078e0018 */
[----:B------:R-:W-:Y:S01]  /*0890*/  IMAD R13, R14, c[0x0][0x18c], R13 ;  /* 0x000063000e0d7a24 */ /* 0x000fe200078e020d */
[----:B------:R-:W-:Y:S01]  /*08a0*/  LEA R12, P0, R24, c[0x0][0x160], 0x1 ;  /* 0x00005800180c7a11 */ /* 0x000fe200078008ff */
[----:B------:R-:W-:-:S04]  /*08b0*/  IMAD.WIDE.U32 R198, R14, c[0x0][0x188], R20 ;  /* 0x000062000ec67a25 */ /* 0x000fc800078e0014 */
[----:B------:R-:W-:Y:S01]  /*08c0*/  IMAD.IADD R10, R25, 0x1, R10 ;  /* 0x00000001190a7824 */ /* 0x000fe200078e020a */
[----:B------:R-:W-:Y:S01]  /*08d0*/  @P3 IADD3 R17, R17, 0x1, RZ ;  /* 0x0000000111113810 */ /* 0x000fe20007ffe0ff */
[----:B------:R-:W-:Y:S02]  /*08e0*/  IMAD.IADD R199, R199, 0x1, R13 ;  /* 0x00000001c7c77824 */ /* 0x000fe400078e020d */
[----:B------:R-:W-:Y:S01]  /*08f0*/  IMAD R11, R14, c[0x0][0x184], R11 ;  /* 0x000061000e0b7a24 */ /* 0x000fe200078e020b */
[----:B------:R-:W-:Y:S01]  /*0900*/  LEA.HI.X R13, R24, c[0x0][0x164], R10, 0x1, P0 ;  /* 0x00005900180d7a11 */ /* 0x000fe200000f0c0a */
[----:B------:R-:W-:Y:S01]  /*0910*/  IMAD.WIDE.U32 R200, R14, c[0x0][0x180], R22 ;  /* 0x000060000ec87a25 */ /* 0x000fe200078e0016 */
[----:B------:R-:W-:-:S03]  /*0920*/  IADD3 R10, P0, R12, UR7, RZ ;  /* 0x000000070c0a7c10 */ /* 0x000fc6000ff1e0ff */
[----:B------:R-:W-:Y:S01]  /*0930*/  IMAD.IADD R201, R201, 0x1, R11 ;  /* 0x00000001c9c97824 */ /* 0x000fe200078e020b */
[----:B------:R-:W-:Y:S01]  /*0940*/  IADD3.X R11, R13, UR12, RZ, P0, !PT ;  /* 0x0000000c0d0b7c10 */ /* 0x000fe200087fe4ff */
[----:B------:R-:W-:Y:S01]  /*0950*/  @!P1 IMAD.MOV R17, RZ, RZ, -R17 ;  /* 0x000000ffff119224 */ /* 0x000fe200078e0a11 */
[----:B------:R-:W-:Y:S01]  /*0960*/  IADD3 R8, P0, R10, UR7, RZ ;  /* 0x000000070a087c10 */ /* 0x000fe2000ff1e0ff */
[----:B------:R-:W-:Y:S01]  /*0970*/  IMAD.IADD R19, R19, 0x1, -R2 ;  /* 0x0000000113137824 */ /* 0x000fe200078e0a02 */
[----:B------:R-:W-:Y:S01]  /*0980*/  @!P2 LOP3.LUT R17, RZ, c[0x0][0x1c8], RZ, 0x33, !PT ;  /* 0x00007200ff11aa12 */ /* 0x000fe200078e33ff */
[----:B------:R1:W-:Y:S01]  /*0990*/  LDGSTS.E.BYPASS.LTC128B.128 [R196], [R12.64] ;  /* 0x000000000cc47fae */ /* 0x0003e2000b901d48 */
[----:B------:R-:W-:Y:S02]  /*09a0*/  IADD3.X R9, R11, UR12, RZ, P0, !PT ;  /* 0x0000000c0b097c10 */ /* 0x000fe400087fe4ff */
[----:B------:R-:W-:Y:S01]  /*09b0*/  IADD3 R14, P0, R8, UR7, RZ ;  /* 0x00000007080e7c10 */ /* 0x000fe2000ff1e0ff */
[----:B------:R3:W-:Y:S01]  /*09c0*/  LDGSTS.E.BYPASS.LTC128B.128 [R196+0x800], [R10.64] ;  /* 0x008000000ac47fae */ /* 0x0007e2000b901d48 */
[----:B------:R-:W-:Y:S01]  /*09d0*/  SHF.R.S32.HI R2, RZ, 0x1f, R19 ;  /* 0x0000001fff027819 */ /* 0x000fe20000011413 */
[----:B------:R-:W-:Y:S01]  /*09e0*/  IMAD.WIDE.U32 R200, R17, c[0x0][0x1b0], R200 ;  /* 0x00006c0011c87a25 */ /* 0x000fe200078e00c8 */
[----:B------:R-:W-:Y:S01]  /*09f0*/  IADD3.X R15, R9, UR12, RZ, P0, !PT ;  /* 0x0000000c090f7c10 */ /* 0x000fe200087fe4ff */
[----:B------:R4:W-:Y:S01]  /*0a00*/  LDGSTS.E.BYPASS.LTC128B.128 [R196+0x1000], [R8.64] ;  /* 0x0100000008c47fae */ /* 0x0009e2000b901d48 */
[----:B------:R-:W-:Y:S01]  /*0a10*/  IADD3 R20, P0, R14, UR7, RZ ;  /* 0x000000070e147c10 */ /* 0x000fe2000ff1e0ff */
[----:B------:R-:W-:Y:S01]  /*0a20*/  IMAD.MOV.U32 R212, RZ, RZ, R200 ;  /* 0x000000ffffd47224 */ /* 0x000fe200078e00c8 */
[----:B------:R-:W-:Y:S01]  /*0a30*/  LEA.HI R3, R2, R19, RZ, 0x3 ;  /* 0x0000001302037211 */ /* 0x000fe200078f18ff */
[----:B------:R5:W-:Y:S01]  /*0a40*/  LDGSTS.E.BYPASS.LTC128B.128 [R196+0x1800], [R14.64] ;  /* 0x018000000ec47fae */ /* 0x000be2000b901d48 */
[----:B------:R-:W-:Y:S01]  /*0a50*/  IADD3.X R21, R15, UR12, RZ, P0, !PT ;  /* 0x0000000c0f157c10 */ /* 0x000fe200087fe4ff */
[----:B------:R-:W-:Y:S01]  /*0a60*/  IMAD.WIDE.U32 R198, R17, c[0x0][0x1b8], R198 ;  /* 0x00006e0011c67a25 */ /* 0x000fe200078e00c6 */
[----:B------:R-:W-:-:S02]  /*0a70*/  LOP3.LUT R2, R3, 0xfffffff8, RZ, 0xc0, !PT ;  /* 0xfffffff803027812 */ /* 0x000fc400078ec0ff */
[----:B------:R-:W-:Y:S01]  /*0a80*/  IADD3 R18, P0, R20, UR7, RZ ;  /* 0x0000000714127c10 */ /* 0x000fe2000ff1e0ff */
[----:B------:R2:W-:Y:S01]  /*0a90*/  LDGSTS.E.BYPASS.LTC128B.128 [R196+0x2000], [R20.64] ;  /* 0x0200000014c47fae */ /* 0x0005e2000b901d48 */
[----:B------:R-:W-:Y:S02]  /*0aa0*/  IMAD.SHL.U32 R122, R3, 0x40, RZ ;  /* 0x00000040037a7824 */ /* 0x000fe400078e00ff */
[----:B------:R-:W-:Y:S01]  /*0ab0*/  IMAD.IADD R2, R19, 0x1, -R2 ;  /* 0x0000000113027824 */ /* 0x000fe200078e0a02 */
[----:B------:R-:W-:Y:S02]  /*0ac0*/  IADD3.X R19, R21, UR12, RZ, P0, !PT ;  /* 0x0000000c15137c10 */ /* 0x000fe400087fe4ff */
[----:B------:R-:W-:Y:S02]  /*0ad0*/  LOP3.LUT R122, R122, 0xfffffe00, RZ, 0xc0, !PT ;  /* 0xfffffe007a7a7812 */ /* 0x000fe400078ec0ff */
[----:B-1----:R-:W-:Y:S01]  /*0ae0*/  IADD3 R12, P0, R18, UR7, RZ ;  /* 0x00000007120c7c10 */ /* 0x002fe2000ff1e0ff */
[----:B------:R1:W-:Y:S02]  /*0af0*/  LDGSTS.E.BYPASS.LTC128B.128 [R196+0x2800], [R18.64] ;  /* 0x0280000012c47fae */ /* 0x0003e4000b901d48 */
[----:B------:R-:W-:Y:S01]  /*0b00*/  IMAD R194, R121, 0x400, R122 ;  /* 0x0000040079c27824 */ /* 0x000fe200078e027a */
[----:B---3--:R-:W-:-:S02]  /*0b10*/  SHF.R.S32.HI R10, RZ, 0x1f, R17 ;  /* 0x0000001fff0a7819 */ /* 0x008fc40000011411 */
[----:B------:R-:W-:Y:S02]  /*0b20*/  IADD3 R11, R6, -0x1, RZ ;  /* 0xffffffff060b7810 */ /* 0x000fe40007ffe0ff */
[----:B------:R-:W-:Y:S02]  /*0b30*/  IADD3.X R13, R19, UR12, RZ, P0, !PT ;  /* 0x0000000c130d7c10 */ /* 0x000fe400087fe4ff */
[----:B----4-:R-:W-:Y:S01]  /*0b40*/  SHF.R.S32.HI R8, RZ, 0x1f, R11 ;  /* 0x0000001fff087819 */ /* 0x010fe2000001140b */
[----:B------:R-:W-:Y:S02]  /*0b50*/  IMAD R9, R11, UR10, RZ ;  /* 0x0000000a0b097c24 */ /* 0x000fe4000f8e02ff */
[----:B-----5:R-:W-:Y:S01]  /*0b60*/  IMAD R14, R10, c[0x0][0x1b0], RZ ;  /* 0x00006c000a0e7a24 */ /* 0x020fe200078e02ff */
[----:B------:R3:W-:Y:S01]  /*0b70*/  LDGSTS.E.BYPASS.LTC128B.128 [R196+0x3000], [R12.64] ;  /* 0x030000000cc47fae */ /* 0x0007e2000b901d48 */
[----:B------:R-:W-:Y:S02]  /*0b80*/  IMAD R9, R8, UR11, R9 ;  /* 0x0000000b08097c24 */ /* 0x000fe4000f8e0209 */
[----:B------:R-:W-:Y:S01]  /*0b90*/  IMAD R213, R17, c[0x0][0x1b4], R14 ;  /* 0x00006d0011d57a24 */ /* 0x000fe200078e020e */
[----:B--2---:R-:W-:Y:S01]  /*0ba0*/  IADD3 R20, P1, R12, UR7, RZ ;  /* 0x000000070c147c10 */ /* 0x004fe2000ff3e0ff */
[----:B------:R-:W-:Y:S01]  /*0bb0*/  IMAD R8, R8, c[0x0][0x1a0], RZ ;  /* 0x0000680008087a24 */ /* 0x000fe200078e02ff */
[----:B------:R-:W-:Y:S01]  /*0bc0*/  USHF.L.U32 UR7, UR4, 0x5, URZ ;  /* 0x0000000504077899 */ /* 0x000fe2000800063f */
[----:B------:R-:W-:Y:S01]  /*0bd0*/  IMAD.IADD R213, R201, 0x1, R213 ;  /* 0x00000001c9d57824 */ /* 0x000fe200078e02d5 */
[----:B------:R-:W-:Y:S01]  /*0be0*/  IADD3.X R21, R13, UR12, RZ, P1, !PT ;  /* 0x0000000c0d157c10 */ /* 0x000fe20008ffe4ff */
[----:B------:R-:W-:Y:S01]  /*0bf0*/  IMAD R10, R10, c[0x0][0x1b8], RZ ;  /* 0x00006e000a0a7a24 */ /* 0x000fe200078e02ff */
[----:B------:R-:W-:Y:S01]  /*0c00*/  ULDC.64 UR4, c[0x0][0x1a0] ;  /* 0x0000680000047ab9 */ /* 0x000fe20000000a00 */
[----:B------:R-:W-:Y:S01]  /*0c10*/  IMAD.WIDE.U32 R14, R11, UR11, R212 ;  /* 0x0000000b0b0e7c25 */ /* 0x000fe2000f8e00d4 */
[----:B------:R-:W-:Y:S01]  /*0c20*/  USHF.L.U64.HI UR5, UR4, UR6, UR5 ;  /* 0x0000000604057299 */ /* 0x000fe20008010205 */
[----:B------:R2:W-:Y:S01]  /*0c30*/  LDGSTS.E.BYPASS.LTC128B.128 [R196+0x3800], [R20.64] ;  /* 0x0380000014c47fae */ /* 0x0005e2000b901d48 */
[----:B------:R-:W-:Y:S01]  /*0c40*/  USHF.L.U32 UR4, UR4, 0x5, URZ ;  /* 0x0000000504047899 */ /* 0x000fe2000800063f */
[----:B------:R-:W-:Y:S01]  /*0c50*/  IMAD.IADD R9, R15, 0x1, R9 ;  /* 0x000000010f097824 */ /* 0x000fe200078e0209 */
[----:B------:R-:W-:Y:S01]  /*0c60*/  LEA R16, P0, R14, c[0x0][0x168], 0x1 ;  /* 0x00005a000e107a11 */ /* 0x000fe200078008ff */
[----:B------:R-:W-:-:S02]  /*0c70*/  IMAD R195, R17, c[0x0][0x1bc], R10 ;  /* 0x00006f0011c37a24 */ /* 0x000fc400078e020a */
[C---:B------:R-:W-:Y:S01]  /*0c80*/  IMAD R8, R11.reuse, c[0x0][0x1a4], R8 ;  /* 0x000069000b087a24 */ /* 0x040fe200078e0208 */
[----:B------:R-:W-:Y:S01]  /*0c90*/  LEA.HI.X R17, R14, c[0x0][0x16c], R9, 0x1, P0 ;  /* 0x00005b000e117a11 */ /* 0x000fe200000f0c09 */
[----:B-1----:R-:W-:-:S04]  /*0ca0*/  IMAD.WIDE.U32 R18, R11, c[0x0][0x1a0], RZ ;  /* 0x000068000b127a25 */ /* 0x002fc800078e00ff */
[----:B------:R-:W-:Y:S01]  /*0cb0*/  IMAD.IADD R10, R19, 0x1, R8 ;  /* 0x00000001130a7824 */ /* 0x000fe200078e0208 */
[----:B------:R-:W-:Y:S01]  /*0cc0*/  LEA R8, P0, R18, R198, 0x6 ;  /* 0x000000c612087211 */ /* 0x000fe200078030ff */
[----:B------:R-:W-:Y:S01]  /*0cd0*/  IMAD.IADD R195, R199, 0x1, R195 ;  /* 0x00000001c7c37824 */ /* 0x000fe200078e02c3 */
[----:B---3--:R-:W-:Y:S01]  /*0ce0*/  IADD3 R12, P1, R16, UR7, RZ ;  /* 0x00000007100c7c10 */ /* 0x008fe2000ff3e0ff */
[----:B------:R1:W-:Y:S01]  /*0cf0*/  LDGSTS.E.BYPASS.LTC128B.128 [R196+0x4000], [R16.64] ;  /* 0x0400000010c47fae */ /* 0x0003e2000b901d48 */
[----:B------:R-:W-:Y:S02]  /*0d00*/  IMAD.SHL.U32 R9, R96, 0x40, RZ ;  /* 0x0000004060097824 */ /* 0x000fe400078e00ff */
[----:B------:R-:W-:Y:S02]  /*0d10*/  LEA.HI.X R11, R18, R195, R10, 0x6, P0 ;  /* 0x000000c3120b7211 */ /* 0x000fe400000f340a */
[----:B------:R-:W-:Y:S02]  /*0d20*/  IADD3.X R13, R17, UR13, RZ, P1, !PT ;  /* 0x0000000d110d7c10 */ /* 0x000fe40008ffe4ff */
[----:B------:R-:W-:-:S02]  /*0d30*/  IADD3 R18, P0, R12, UR7, RZ ;  /* 0x000000070c127c10 */ /* 0x000fc4000ff1e0ff */
[----:B------:R-:W-:Y:S01]  /*0d40*/  LOP3.LUT R9, R9, 0x1c0, RZ, 0xc0, !PT ;  /* 0x000001c009097812 */ /* 0x000fe200078ec0ff */
[----:B------:R3:W-:Y:S01]  /*0d50*/  LDGSTS.E.BYPASS.LTC128B.128 [R196+0x4800], [R12.64] ;  /* 0x048000000cc47fae */ /* 0x0007e2000b901d48 */
[----:B------:R-:W-:Y:S02]  /*0d60*/  IADD3.X R19, R13, UR13, RZ, P0, !PT ;  /* 0x0000000d0d137c10 */ /* 0x000fe400087fe4ff */
[----:B------:R-:W-:Y:S02]  /*0d70*/  IADD3 R14, P0, R18, UR7, RZ ;  /* 0x00000007120e7c10 */ /* 0x000fe4000ff1e0ff */
[----:B------:R-:W-:Y:S01]  /*0d80*/  LOP3.LUT R4, R9, 0x8, R4, 0xf8, !PT ;  /* 0x0000000809047812 */ /* 0x000fe200078ef804 */
[----:B------:R1:W-:Y:S01]  /*0d90*/  LDGSTS.E.BYPASS.LTC128B.128 [R196+0x5000], [R18.64] ;  /* 0x0500000012c47fae */ /* 0x0003e2000b901d48 */
[----:B------:R-:W-:Y:S02]  /*0da0*/  IADD3.X R15, R19, UR13, RZ, P0, !PT ;  /* 0x0000000d130f7c10 */ /* 0x000fe400087fe4ff */
[----:B------:R-:W-:-:S02]  /*0db0*/  SHF.R.U32.HI R9, RZ, 0x3, R9 ;  /* 0x00000003ff097819 */ /* 0x000fc40000011609 */
[----:B------:R-:W-:Y:S01]  /*0dc0*/  LEA R10, P0, R8, c[0x0][0x170], 0x1 ;  /* 0x00005c00080a7a11 */ /* 0x000fe200078008ff */
[----:B------:R4:W-:Y:S01]  /*0dd0*/  LDGSTS.E.BYPASS.LTC128B.128 [R196+0x5800], [R14.64] ;  /* 0x058000000ec47fae */ /* 0x0009e2000b901d48 */
[----:B------:R-:W-:Y:S01]  /*0de0*/  LOP3.LUT R9, R4, R9, RZ, 0x3c, !PT ;  /* 0x0000000904097212 */ /* 0x000fe200078e3cff */
[----:B------:R-:W-:Y:S01]  /*0df0*/  IMAD.SHL.U32 R4, R2, 0x40, RZ ;  /* 0x0000004002047824 */ /* 0x000fe200078e00ff */
[----:B------:R-:W-:Y:S01]  /*0e00*/  LEA.HI.X R11, R8, c[0x0][0x174], R11, 0x1, P0 ;  /* 0x00005d00080b7a11 */ /* 0x000fe200000f0c0b */
[----:B------:R-:W0:Y:S03]  /*0e10*/  LDGDEPBAR ;  /* 0x00000000000079af */ /* 0x000e260000000000 */
[----:B------:R-:W-:-:S04]  /*0e20*/  LOP3.LUT R8, R4, 0x1c0, RZ, 0xc0, !PT ;  /* 0x000001c004087812 */ /* 0x000fc800078ec0ff */
[----:B------:R-:W-:Y:S01]  /*0e30*/  SHF.R.U32.HI R3, RZ, 0x3, R8 ;  /* 0x00000003ff037819 */ /* 0x000fe20000011608 */
[C---:B---3--:R-:W-:Y:S02]  /*0e40*/  IMAD.SHL.U32 R13, R0.reuse, 0x8, RZ ;  /* 0x00000008000d7824 */ /* 0x048fe400078e00ff */
[----:B------:R-:W-:Y:S02]  /*0e50*/  IMAD R0, R0, 0x200, R9 ;  /* 0x0000020000007824 */ /* 0x000fe400078e0209 */
[----:B------:R-:W-:Y:S01]  /*0e60*/  IMAD.MOV.U32 R12, RZ, RZ, 0x20 ;  /* 0x00000020ff0c7424 */ /* 0x000fe200078e00ff */
[----:B------:R-:W-:Y:S01]  /*0e70*/  LOP3.LUT R4, R8, 0x8, R13, 0xf8, !PT ;  /* 0x0000000808047812 */ /* 0x000fe200078ef80d */
[C---:B------:R-:W-:Y:S01]  /*0e80*/  IMAD.SHL.U32 R13, R0.reuse, 0x2, RZ ;  /* 0x00000002000d7824 */ /* 0x040fe200078e00ff */
[----:B------:R-:W-:Y:S02]  /*0e90*/  LEA R193, R0, 0x4000, 0x1 ;  /* 0x0000400000c17811 */ /* 0x000fe400078e08ff */
[----:B------:R-:W-:-:S02]  /*0ea0*/  LOP3.LUT R3, R4, R3, RZ, 0x3c, !PT ;  /* 0x0000000304037212 */ /* 0x000fc400078e3cff */
[----:B------:R-:W-:Y:S01]  /*0eb0*/  IADD3 R189, R193, 0x40, RZ ;  /* 0x00000040c1bd7810 */ /* 0x000fe20007ffe0ff */
[----:B------:R-:W-:-:S04]  /*0ec0*/  DEPBAR.LE SB0, 0x0 ;  /* 0x000080000000791a */ /* 0x000fc80000000000 */
[----:B------:R-:W-:Y:S01]  /*0ed0*/  BAR.SYNC.DEFER_BLOCKING 0x0 ;  /* 0x0000000000007b1d */ /* 0x000fe20000010000 */
[----:B----4-:R-:W-:Y:S01]  /*0ee0*/  IADD3 R14, P0, R10, UR4, RZ ;  /* 0x000000040a0e7c10 */ /* 0x010fe2000ff1e0ff */
[----:B------:R-:W-:Y:S01]  /*0ef0*/  IMAD.IADD R194, R194, 0x1, R3 ;  /* 0x00000001c2c27824 */ /* 0x000fe200078e0203 */
[----:B------:R-:W-:Y:S02]  /*0f00*/  LOP3.LUT R3, R3, R122, RZ, 0xfc, !PT ;  /* 0x0000007a03037212 */ /* 0x000fe400078efcff */
[----:B--2---:R-:W-:Y:S01]  /*0f10*/  IADD3 R20, P1, R14, UR4, RZ ;  /* 0x000000040e147c10 */ /* 0x004fe2000ff3e0ff */
[----:B------:R-:W-:Y:S01]  /*0f20*/  IMAD.SHL.U32 R194, R194, 0x2, RZ ;  /* 0x00000002c2c27824 */ /* 0x000fe200078e00ff */
[----:B------:R-:W-:Y:S02]  /*0f30*/  IADD3.X R15, R11, UR5, RZ, P0, !PT ;  /* 0x000000050b0f7c10 */ /* 0x000fe400087fe4ff */
[----:B------:R-:W-:Y:S02]  /*0f40*/  IADD3 R22, P0, R20, UR4, RZ ;  /* 0x0000000414167c10 */ /* 0x000fe4000ff1e0ff */
[----:B------:R-:W-:-:S02]  /*0f50*/  IADD3.X R21, R15, UR5, RZ, P1, !PT ;  /* 0x000000050f157c10 */ /* 0x000fc40008ffe4ff */
[----:B------:R-:W-:Y:S02]  /*0f60*/  LOP3.LUT P1, RZ, R2, 0x2, RZ, 0xc0, !PT ;  /* 0x0000000202ff7812 */ /* 0x000fe4000782c0ff */
[----:B------:R-:W-:Y:S02]  /*0f70*/  IADD3.X R23, R21, UR5, RZ, P0, !PT ;  /* 0x0000000515177c10 */ /* 0x000fe400087fe4ff */
[----:B------:R-:W-:Y:S02]  /*0f80*/  LOP3.LUT P0, RZ, R96, 0x2, RZ, 0xc0, !PT ;  /* 0x0000000260ff7812 */ /* 0x000fe4000780c0ff */
[C---:B------:R-:W-:Y:S02]  /*0f90*/  SEL R0, R12.reuse, 0xffffffe0, !P1 ;  /* 0xffffffe00c007807 */ /* 0x040fe40004800000 */
[----:B------:R-:W-:Y:S02]  /*0fa0*/  SEL R4, R12, 0xffffffe0, !P0 ;  /* 0xffffffe00c047807 */ /* 0x000fe40004000000 */
[----:B------:R-:W-:Y:S01]  /*0fb0*/  LOP3.LUT P0, RZ, R96, 0x4, RZ, 0xc0, !PT ;  /* 0x0000000460ff7812 */ /* 0x000fe2000780c0ff */
[----:B------:R-:W-:Y:S01]  /*0fc0*/  @!PT LDS RZ, [RZ] ;  /* 0x00000000fffff984 */ /* 0x000fe20000000800 */
[----:B------:R-:W-:Y:S01]  /*0fd0*/  @!PT LDS RZ, [RZ] ;  /* 0x00000000fffff984 */ /* 0x000fe20000000800 */
[----:B------:R-:W-:Y:S01]  /*0fe0*/  @!PT LDS RZ, [RZ] ;  /* 0x00000000fffff984 */ /* 0x000fe20000000800 */
[----:B------:R2:W-:Y:S01]  /*0ff0*/  LDGSTS.E.BYPASS.LTC128B.128 [R196+0x6000], [R10.64] ;  /* 0x060000000ac47fae */ /* 0x0005e2000b901d48 */
[----:B------:R-:W-:Y:S01]  /*1000*/  IMAD.IADD R192, R194, 0x1, R0 ;  /* 0x00000001c2c07824 */ /* 0x000fe200078e0200 */
[----:B------:R-:W-:Y:S01]  /*1010*/  LOP3.LUT P1, RZ, R2, 0x4, RZ, 0xc0, !PT ;  /* 0x0000000402ff7812 */ /* 0x000fe2000782c0ff */
[----:B------:R-:W-:Y:S01]  /*1020*/  IMAD.IADD R191, R193, 0x1, R4 ;  /* 0x00000001c1bf7824 */ /* 0x000fe200078e0204 */
[----:B------:R3:W-:Y:S01]  /*1030*/  LDGSTS.E.BYPASS.LTC128B.128 [R196+0x6800], [R14.64] ;  /* 0x068000000ec47fae */ /* 0x0007e2000b901d48 */
[----:B------:R-:W-:-:S03]  /*1040*/  IMAD.MOV.U32 R2, RZ, RZ, 0x40 ;  /* 0x00000040ff027424 */ /* 0x000fc600078e00ff */
[----:B------:R4:W-:Y:S02]  /*1050*/  LDGSTS.E.BYPASS.LTC128B.128 [R196+0x7000], [R20.64] ;  /* 0x0700000014c47fae */ /* 0x0009e4000b901d48 */
[----:B------:R-:W-:Y:S02]  /*1060*/  SEL R2, R2, 0xffffffc0, !P1 ;  /* 0xffffffc002027807 */ /* 0x000fe40004800000 */
[----:B------:R4:W-:Y:S01]  /*1070*/  LDGSTS.E.BYPASS.LTC128B.128 [R196+0x7800], [R22.64] ;  /* 0x0780000016c47fae */ /* 0x0009e2000b901d48 */
[----:B------:R-:W-:Y:S02]  /*1080*/  @P0 IADD3 R189, R193, -0x40, RZ ;  /* 0xffffffc0c1bd0810 */ /* 0x000fe40007ffe0ff */
[----:B------:R-:W-:Y:S01]  /*1090*/  IMAD.IADD R190, R194, 0x1, R2 ;  /* 0x00000001c2be7824 */ /* 0x000fe200078e0202 */
[----:B------:R-:W-:Y:S01]  /*10a0*/  LDSM.16.M88.4 R28, [R194] ;  /* 0x00000000c21c783b */ /* 0x000fe20000000200 */
[----:B------:R-:W-:Y:S01]  /*10b0*/  ISETP.GE.AND P0, PT, R123, 0x41, PT ;  /* 0x000000417b00780c */ /* 0x000fe20003f06270 */
[----:B------:R-:W-:Y:S01]  /*10c0*/  IMAD.IADD R180, R4, 0x1, R189 ;  /* 0x0000000104b47824 */ /* 0x000fe200078e02bd */
[C---:B------:R-:W-:Y:S01]  /*10d0*/  IADD3 R183, R189.reuse, 0x800, RZ ;  /* 0x00000800bdb77810 */ /* 0x040fe20007ffe0ff */
[----:B------:R-:W5:Y:S01]  /*10e0*/  LDSM.16.M88.4 R56, [R13+0x4000] ;  /* 0x004000000d38783b */ /* 0x000f620000000200 */
[----:B------:R-:W-:Y:S01]  /*10f0*/  IMAD.IADD R188, R0, 0x1, R190 ;  /* 0x0000000100bc7824 */ /* 0x000fe200078e02be */
[----:B------:R-:W-:-:S02]  /*1100*/  IADD3 R182, R189, 0x1000, RZ ;  /* 0x00001000bdb67810 */ /* 0x000fc40007ffe0ff */
[----:B-1----:R-:W1:Y:S01]  /*1110*/  LDSM.16.M88.4 R16, [R194+0x2000] ;  /* 0x00200000c210783b */ /* 0x002e620000000200 */
[----:B------:R-:W-:-:S03]  /*1120*/  IADD3 R181, R189, 0x1800, RZ ;  /* 0x00001800bdb57810 */ /* 0x000fc60007ffe0ff */
[----:B------:R-:W1:Y:S04]  /*1130*/  LDSM.16.M88.4 R52, [R13+0x4800] ;  /* 0x004800000d34783b */ /* 0x000e680000000200 */
[----:B--2---:R-:W2:Y:S04]  /*1140*/  LDSM.16.M88.4 R8, [R13+0x5000] ;  /* 0x005000000d08783b */ /* 0x004ea80000000200 */
[----:B------:R3:W2:Y:S04]  /*1150*/  LDSM.16.M88.4 R72, [R13+0x5800] ;  /* 0x005800000d48783b */ /* 0x0006a80000000200 */
[----:B------:R-:W-:Y:S04]  /*1160*/  LDSM.16.M88.4 R88, [R191] ;  /* 0x00000000bf58783b */ /* 0x000fe80000000200 */
[----:B------:R-:W2:Y:S04]  /*1170*/  LDSM.16.M88.4 R92, [R192+0x2000] ;  /* 0x00200000c05c783b */ /* 0x000ea80000000200 */
[----:B------:R-:W3:Y:S04]  /*1180*/  LDSM.16.M88.4 R84, [R191+0x800] ;  /* 0x00080000bf54783b */ /* 0x000ee80000000200 */
[----:B------:R-:W3:Y:S04]  /*1190*/  LDSM.16.M88.4 R80, [R191+0x1000] ;  /* 0x00100000bf50783b */ /* 0x000ee80000000200 */
[----:B------:R-:W3:Y:S01]  /*11a0*/  LDSM.16.M88.4 R76, [R191+0x1800] ;  /* 0x00180000bf4c783b */ /* 0x000ee20000000200 */
[-C--:B-----5:R-:W-:Y:S03]  /*11b0*/  HMMA.16816.F32 R40, R28, R56.reuse, RZ ;  /* 0x000000381c28723c */ /* 0x0a0fe600000018ff */
[----:B------:R-:W-:Y:S04]  /*11c0*/  LDSM.16.M88.4 R116, [R190+0x2000] ;  /* 0x00200000be74783b */ /* 0x000fe80000000200 */
[----:B------:R-:W-:Y:S01]  /*11d0*/  LDSM.16.M88.4 R112, [R189] ;  /* 0x00000000bd70783b */ /* 0x000fe20000000200 */
[C---:B-1----:R-:W-:Y:S03]  /*11e0*/  HMMA.16816.F32 R60, R16.reuse, R56, RZ ;  /* 0x00000038103c723c */ /* 0x042fe600000018ff */
[----:B------:R-:W-:Y:S04]  /*11f0*/  LDSM.16.M88.4 R108, [R189+0x800] ;  /* 0x00080000bd6c783b */ /* 0x000fe80000000200 */
[----:B------:R-:W-:Y:S01]  /*1200*/  LDSM.16.M88.4 R104, [R189+0x1000] ;  /* 0x00100000bd68783b */ /* 0x000fe20000000200 */
[C---:B------:R-:W-:Y:S03]  /*1210*/  HMMA.16816.F32 R44, R16.reuse, R52, RZ ;  /* 0x00000034102c723c */ /* 0x040fe600000018ff */
[----:B------:R-:W-:Y:S04]  /*1220*/  LDSM.16.M88.4 R100, [R189+0x1800] ;  /* 0x00180000bd64783b */ /* 0x000fe80000000200 */
[----:B------:R-:W-:Y:S01]  /*1230*/  LDSM.16.M88.4 R96, [R190] ;  /* 0x00000000be60783b */ /* 0x000fe20000000200 */
[C---:B--2---:R-:W-:Y:S03]  /*1240*/  HMMA.16816.F32 R36, R16.reuse, R8, RZ ;  /* 0x000000081024723c */ /* 0x044fe600000018ff */
[----:B------:R-:W0:Y:S05]  /*1250*/  LDGDEPBAR ;  /* 0x00000000000079af */ /* 0x000e2a0000000000 */
[C---:B------:R-:W-:Y:S08]  /*1260*/  HMMA.16816.F32 R68, R16.reuse, R58, RZ ;  /* 0x0000003a1044723c */ /* 0x040ff000000018ff */
[C---:B---3--:R-:W-:Y:S08]  /*1270*/  HMMA.16816.F32 R12, R16.reuse, R54, RZ ;  /* 0x00000036100c723c */ /* 0x048ff000000018ff */
[----:B----4-:R-:W-:Y:S08]  /*1280*/  HMMA.16816.F32 R20, R16, R10, RZ ;  /* 0x0000000a1014723c */ /* 0x010ff000000018ff */
[C---:B------:R-:W-:Y:S08]  /*1290*/  HMMA.16816.F32 R64, R28.reuse, R52, RZ ;  /* 0x000000341c40723c */ /* 0x040ff000000018ff */
[----:B------:R-:W-:Y:S08]  /*12a0*/  HMMA.16816.F32 R48, R28, R8, RZ ;  /* 0x000000081c30723c */ /* 0x000ff000000018ff */
[----:B------:R-:W-:Y:S08]  /*12b0*/  HMMA.16816.F32 R24, R16, R72, RZ ;  /* 0x000000481018723c */ /* 0x000ff000000018ff */
[C---:B------:R-:W-:Y:S08]  /*12c0*/  HMMA.16816.F32 R56, R28.reuse, R58, RZ ;  /* 0x0000003a1c38723c */ /* 0x040ff000000018ff */
[C---:B------:R-:W-:Y:S08]  /*12d0*/  HMMA.16816.F32 R52, R28.reuse, R54, RZ ;  /* 0x000000361c34723c */ /* 0x040ff000000018ff */
[C---:B------:R-:W-:Y:S08]  /*12e0*/  HMMA.16816.F32 R8, R28.reuse, R10, RZ ;  /* 0x0000000a1c08723c */ /* 0x040ff000000018ff */
[----:B------:R-:W-:Y:S08]  /*12f0*/  HMMA.16816.F32 R32, R28, R72, RZ ;  /* 0x000000481c20723c */ /* 0x000ff000000018ff */
[-C--:B------:R-:W-:Y:S08]  /*1300*/  HMMA.16816.F32 R16, R16, R74.reuse, RZ ;  /* 0x0000004a1010723c */ /* 0x080ff000000018ff */
[----:B------:R-:W-:Y:S01]  /*1310*/  HMMA.16816.F32 R28, R28, R74, RZ ;  /* 0x0000004a1c1c723c */ /* 0x000fe200000018ff */
[----:B------:R-:W1:Y:S07]  /*1320*/  LDSM.16.M88.4 R72, [R192] ;  /* 0x00000000c048783b */ /* 0x000e6e0000000200 */
        /* <DEDUP_REMOVED lines=9> */
[C---:B-1----:R-:W-:Y:S08]  /*13c0*/  HMMA.16816.F32 R40, R72.reuse, R88, R40 ;  /* 0x000000584828723c */ /* 0x042ff00000001828 */
[C---:B------:R-:W-:Y:S08]  /*13d0*/  HMMA.16816.F32 R64, R72.reuse, R84, R64 ;  /* 0x000000544840723c */ /* 0x040ff00000001840 */
[C---:B------:R-:W-:Y:S08]  /*13e0*/  HMMA.16816.F32 R48, R72.reuse, R80, R48 ;  /* 0x000000504830723c */ /* 0x040ff00000001830 */
[C---:B------:R-:W-:Y:S08]  /*13f0*/  HMMA.16816.F32 R32, R72.reuse, R76, R32 ;  /* 0x0000004c4820723c */ /* 0x040ff00000001820 */
[C---:B------:R-:W-:Y:S01]  /*1400*/  HMMA.16816.F32 R56, R72.reuse, R90, R56 ;  /* 0x0000005a4838723c */ /* 0x040fe20000001838 */
[----:B------:R-:W1:Y:S07]  /*1410*/  LDSM.16.M88.4 R88, [R180] ;  /* 0x00000000b458783b */ /* 0x000e6e0000000200 */
[C---:B------:R-:W-:Y:S01]  /*1420*/  HMMA.16816.F32 R52, R72.reuse, R86, R52 ;  /* 0x000000564834723c */ /* 0x040fe20000001834 */
[----:B------:R-:W2:Y:S07]  /*1430*/  LDSM.16.M88.4 R84, [R180+0x800] ;  /* 0x00080000b454783b */ /* 0x000eae0000000200 */
[C---:B------:R-:W-:Y:S01]  /*1440*/  HMMA.16816.F32 R8, R72.reuse, R82, R8 ;  /* 0x000000524808723c */ /* 0x040fe20000001808 */
[----:B------:R-:W3:Y:S07]  /*1450*/  LDSM.16.M88.4 R80, [R180+0x1000] ;  /* 0x00100000b450783b */ /* 0x000eee0000000200 */
[----:B------:R-:W-:Y:S01]  /*1460*/  HMMA.16816.F32 R28, R72, R78, R28 ;  /* 0x0000004e481c723c */ /* 0x000fe2000000181c */
[----:B------:R-:W4:Y:S04]  /*1470*/  LDSM.16.M88.4 R76, [R180+0x1800] ;  /* 0x00180000b44c783b */ /* 0x000f280000000200 */
[----:B------:R-:W5:Y:S01]  /*1480*/  LDSM.16.M88.4 R72, [R188] ;  /* 0x00000000bc48783b */ /* 0x000f620000000200 */
[----:B------:R-:W-:-:S04]  /*1490*/  DEPBAR.LE SB0, 0x0 ;  /* 0x000080000000791a */ /* 0x000fc80000000000 */
        /* <DEDUP_REMOVED lines=18> */
[C---:B--2---:R-:W-:Y:S08]  /*15c0*/  HMMA.16816.F32 R44, R92.reuse, R84, R44 ;  /* 0x000000545c2c723c */ /* 0x044ff0000000182c */
[C---:B------:R-:W-:Y:S08]  /*15d0*/  HMMA.16816.F32 R12, R92.reuse, R86, R12 ;  /* 0x000000565c0c723c */ /* 0x040ff0000000180c */
[C---:B---3--:R-:W-:Y:S08]  /*15e0*/  HMMA.16816.F32 R36, R92.reuse, R80, R36 ;  /* 0x000000505c24723c */ /* 0x048ff00000001824 */
[C---:B------:R-:W-:Y:S08]  /*15f0*/  HMMA.16816.F32 R20, R92.reuse, R82, R20 ;  /* 0x000000525c14723c */ /* 0x040ff00000001814 */
[C---:B----4-:R-:W-:Y:S08]  /*1600*/  HMMA.16816.F32 R24, R92.reuse, R76, R24 ;  /* 0x0000004c5c18723c */ /* 0x050ff00000001818 */
[----:B------:R-:W-:Y:S08]  /*1610*/  HMMA.16816.F32 R16, R92, R78, R16 ;  /* 0x0000004e5c10723c */ /* 0x000ff00000001810 */
[C---:B-----5:R-:W-:Y:S08]  /*1620*/  HMMA.16816.F32 R40, R72.reuse, R88, R40 ;  /* 0x000000584828723c */ /* 0x060ff00000001828 */
        /* <DEDUP_REMOVED lines=9> */
[----:B------:R-:W-:-:S04]  /*16c0*/  IADD3 R75, R6, -0x2, RZ ;  /* 0xfffffffe064b7810 */ /* 0x000fc80007ffe0ff */
        /* <DEDUP_REMOVED lines=20> */
[----:B------:R-:W0:Y:S02]  /*1810*/  LDGDEPBAR ;  /* 0x00000000000079af */ /* 0x000e240000000000 */
.L_x_1199:
[----:B-1----:R-:W-:Y:S01]  /*1820*/  FMNMX.FTZ R73, R60, R61, !PT ;  /* 0x0000003d3c497209 */ /* 0x002fe20007810000 */
[----:B------:R-:W-:Y:S01]  /*1830*/  IMAD R234, R120, 0x8, R121 ;  /* 0x0000000878ea7824 */ /* 0x000fe200078e0279 */
[----:B------:R-:W-:Y:S01]  /*1840*/  LOP3.LUT R143, R7, R214, RZ, 0x3c, !PT ;  /* 0x000000d6078f7212 */ /* 0x000fe200078e3cff */
[----:B------:R-:W-:Y:S01]  /*1850*/  IMAD.WIDE.U32 R218, R5, -0x2daee0ad, RZ ;  /* 0xd2511f5305da7825 */ /* 0x000fe200078e00ff */
[----:B------:R-:W-:-:S02]  /*1860*/  FMNMX.FTZ R4, R68, R73, !PT ;  /* 0x0000004944047209 */ /* 0x000fc40007810000 */
[----:B------:R-:W-:Y:S01]  /*1870*/  FMNMX.FTZ R7, R42, R43, !PT ;  /* 0x0000002b2a077209 */ /* 0x000fe20007810000 */
[----:B------:R-:W-:Y:S01]  /*1880*/  IMAD.WIDE.U32 R174, R234, -0x326172a9, RZ ;  /* 0xcd9e8d57eaae7825 */ /* 0x000fe200078e00ff */
[----:B------:R-:W-:Y:S02]  /*1890*/  FMNMX.FTZ R73, R69, R4, !PT ;  /* 0x0000000445497209 */ /* 0x000fe40007810000 */
[----:B------:R-:W-:Y:S01]  /*18a0*/  FMNMX.FTZ R78, R58, R7, !PT ;  /* 0x000000073a4e7209 */ /* 0x000fe20007810000 */
[----:B------:R-:W-:Y:S01]  /*18b0*/  IMAD.SHL.U32 R187, R3, 0x2, RZ ;  /* 0x0000000203bb7824 */ /* 0x000fe200078e00ff */
[----:B------:R-:W-:Y:S01]  /*18c0*/  FMNMX.FTZ R4, R44, R73, !PT ;  /* 0x000000492c047209 */ /* 0x000fe20007810000 */
[----:B------:R-:W-:Y:S01]  /*18d0*/  IMAD R156, R217, 0x10000, R217 ;  /* 0x00010000d99c7824 */ /* 0x000fe200078e02d9 */
[----:B------:R-:W-:Y:S01]  /*18e0*/  IADD3 R228, R234, 0x4, RZ ;  /* 0x00000004eae47810 */ /* 0x000fe20007ffe0ff */
[--C-:B------:R-:W-:Y:S01]  /*18f0*/  IMAD.IADD R185, R2, 0x1, R187.reuse ;  /* 0x0000000102b97824 */ /* 0x100fe200078e02bb */
[----:B------:R-:W-:Y:S01]  /*1900*/  FMNMX.FTZ R73, R45, R4, !PT ;  /* 0x000000042d497209 */ /* 0x000fe20007810000 */
[----:B------:R-:W-:Y:S01]  /*1910*/  IMAD.IADD R186, R0, 0x1, R187 ;  /* 0x0000000100ba7824 */ /* 0x000fe200078e02bb */
[----:B------:R-:W-:Y:S01]  /*1920*/  LOP3.LUT R166, R175, R143, RZ, 0x3c, !PT ;  /* 0x0000008fafa67212 */ /* 0x000fe200078e3cff */
[----:B------:R-:W-:Y:S01]  /*1930*/  IMAD.WIDE.U32 R176, R228, -0x326172a9, RZ ;  /* 0xcd9e8d57e4b07825 */ /* 0x000fe200078e00ff */
[----:B------:R-:W-:Y:S01]  /*1940*/  FMNMX.FTZ R4, R12, R73, !PT ;  /* 0x000000490c047209 */ /* 0x000fe20007810000 */
[----:B------:R-:W-:Y:S01]  /*1950*/  LDSM.16.MT88.4 R92, [R185+0x6000] ;  /* 0x00600000b95c783b */ /* 0x000fe20000004200 */
[----:B------:R-:W-:Y:S01]  /*1960*/  FMNMX.FTZ R73, R62, R63, !PT ;  /* 0x0000003f3e497209 */ /* 0x000fe20007810000 */
[----:B------:R-:W-:Y:S01]  /*1970*/  IMAD.WIDE.U32 R166, R166, -0x2daee0ad, RZ ;  /* 0xd2511f53a6a67825 */ /* 0x000fe200078e00ff */
[----:B------:R-:W-:-:S02]  /*1980*/  FMNMX.FTZ R75, R13, R4, !PT ;  /* 0x000000040d4b7209 */ /* 0x000fc40007810000 */
[----:B------:R-:W-:Y:S01]  /*1990*/  FMNMX.FTZ R72, R70, R73, !PT ;  /* 0x0000004946487209 */ /* 0x000fe20007810000 */
[----:B------:R-:W-:Y:S01]  /*19a0*/  IMAD.IADD R184, R0, 0x1, R185 ;  /* 0x0000000100b87824 */ /* 0x000fe200078e02b9 */
[----:B------:R-:W-:Y:S02]  /*19b0*/  FMNMX.FTZ R4, R36, R75, !PT ;  /* 0x0000004b24047209 */ /* 0x000fe40007810000 */
[----:B------:R-:W-:Y:S02]  /*19c0*/  FMNMX.FTZ R73, R71, R72, !PT ;  /* 0x0000004847497209 */ /* 0x000fe40007810000 */
[----:B------:R-:W-:Y:S01]  /*19d0*/  FMNMX.FTZ R77, R37, R4, !PT ;  /* 0x00000004254d7209 */ /* 0x000fe20007810000 */
[----:B------:R-:W-:Y:S01]  /*19e0*/  LDSM.16.MT88.4 R136, [R184+0x6000] ;  /* 0x00600000b888783b */ /* 0x000fe20000004200 */
        /* <DEDUP_REMOVED lines=22> */
[----:B------:R-:W-:Y:S02]  /*1b50*/  LOP3.LUT R172, R177, R143, RZ, 0x3c, !PT ;  /* 0x0000008fb1ac7212 */ /* 0x000fe400078e3cff */
[----:B------:R-:W-:Y:S02]  /*1b60*/  FMNMX.FTZ R74, R52, R73, !PT ;  /* 0x00000049344a7209 */ /* 0x000fe40007810000 */
[----:B------:R-:W-:Y:S01]  /*1b70*/  LEA R179, R6, 0xfffffffe, 0x1 ;  /* 0xfffffffe06b37811 */ /* 0x000fe200078e08ff */
[----:B------:R-:W-:Y:S01]  /*1b80*/  IMAD.WIDE.U32 R172, R172, -0x2daee0ad, RZ ;  /* 0xd2511f53acac7825 */ /* 0x000fe200078e00ff */
[----:B------:R-:W-:Y:S02]  /*1b90*/  FMNMX.FTZ R4, R18, R7, !PT ;  /* 0x0000000712047209 */ /* 0x000fe40007810000 */
[----:B------:R-:W-:Y:S02]  /*1ba0*/  FMNMX.FTZ R75, R59, R78, !PT ;  /* 0x0000004e3b4b7209 */ /* 0x000fe40007810000 */
[----:B------:R-:W-:-:S02]  /*1bb0*/  FMNMX.FTZ R7, R53, R74, !PT ;  /* 0x0000004a35077209 */ /* 0x000fc40007810000 */
[----:B------:R-:W-:Y:S02]  /*1bc0*/  IADD3 R141, R215, -0x4498517b, RZ ;  /* 0xbb67ae85d78d7810 */ /* 0x000fe40007ffe0ff */
[----:B------:R-:W-:Y:S02]  /*1bd0*/  LOP3.LUT R80, R219, R179, R215, 0x96, !PT ;  /* 0x000000b3db507212 */ /* 0x000fe400078e96d7 */
[----:B------:R-:W-:Y:S02]  /*1be0*/  FMNMX.FTZ R73, R19, R4, !PT ;  /* 0x0000000413497209 */ /* 0x000fe40007810000 */
[----:B------:R-:W-:Y:S01]  /*1bf0*/  FMNMX.FTZ R78, R66, R75, !PT ;  /* 0x0000004b424e7209 */ /* 0x000fe20007810000 */
[----:B------:R-:W-:Y:S01]  /*1c00*/  IMAD.WIDE.U32 R80, R80, -0x326172a9, RZ ;  /* 0xcd9e8d5750507825 */ /* 0x000fe200078e00ff */
[----:B------:R-:W-:Y:S01]  /*1c10*/  FMNMX.FTZ R74, R48, R7, !PT ;  /* 0x00000007304a7209 */ /* 0x000fe20007810000 */
[----:B------:R-:W2:Y:S01]  /*1c20*/  SHFL.BFLY PT, R4, R73, 0x2, 0x1f ;  /* 0x0c401f0049047f89 */ /* 0x000ea200000e0000 */
[----:B------:R-:W-:-:S02]  /*1c30*/  LOP3.LUT R168, R167, R218, R141, 0x96, !PT ;  /* 0x000000daa7a87212 */ /* 0x000fc400078e968d */
[----:B------:R-:W-:Y:S02]  /*1c40*/  LOP3.LUT R170, R173, R218, R141, 0x96, !PT ;  /* 0x000000daadaa7212 */ /* 0x000fe400078e968d */
[----:B------:R-:W-:Y:S01]  /*1c50*/  FMNMX.FTZ R7, R67, R78, !PT ;  /* 0x0000004e43077209 */ /* 0x000fe20007810000 */
[----:B------:R-:W-:Y:S01]  /*1c60*/  IMAD.WIDE.U32 R168, R168, -0x326172a9, RZ ;  /* 0xcd9e8d57a8a87825 */ /* 0x000fe200078e00ff */
[----:B------:R-:W-:Y:S02]  /*1c70*/  IADD3 R209, R214, -0x61c88647, RZ ;  /* 0x9e3779b9d6d17810 */ /* 0x000fe40007ffe0ff */
[----:B------:R-:W-:Y:S01]  /*1c80*/  FMNMX.FTZ R75, R49, R74, !PT ;  /* 0x0000004a314b7209 */ /* 0x000fe20007810000 */
[----:B------:R-:W-:Y:S01]  /*1c90*/  IMAD.WIDE.U32 R170, R170, -0x326172a9, RZ ;  /* 0xcd9e8d57aaaa7825 */ /* 0x000fe200078e00ff */
[----:B------:R-:W-:Y:S02]  /*1ca0*/  FMNMX.FTZ R74, R54, R7, !PT ;  /* 0x00000007364a7209 */ /* 0x000fe40007810000 */
[----:B------:R-:W-:-:S02]  /*1cb0*/  IADD3 R208, R214, 0x3c6ef372, RZ ;  /* 0x3c6ef372d6d07810 */ /* 0x000fc40007ffe0ff */
[--C-:B------:R-:W-:Y:S02]  /*1cc0*/  LOP3.LUT R72, R81, R176, R209.reuse, 0x96, !PT ;  /* 0x000000b051487212 */ /* 0x100fe400078e96d1 */
[----:B------:R-:W-:Y:S02]  /*1cd0*/  FMNMX.FTZ R78, R8, R75, !PT ;  /* 0x0000004b084e7209 */ /* 0x000fe40007810000 */
[----:B------:R-:W-:Y:S02]  /*1ce0*/  FMNMX.FTZ R7, R55, R74, !PT ;  /* 0x0000004a37077209 */ /* 0x000fe40007810000 */
[----:B------:R-:W-:Y:S02]  /*1cf0*/  LOP3.LUT R220, R81, R174, R209, 0x96, !PT ;  /* 0x000000ae51dc7212 */ /* 0x000fe400078e96d1 */
[-CC-:B------:R-:W-:Y:S02]  /*1d00*/  LOP3.LUT R224, R169, R80.reuse, R208.reuse, 0x96, !PT ;  /* 0x00000050a9e07212 */ /* 0x180fe400078e96d0 */
[----:B------:R-:W-:Y:S01]  /*1d10*/  LOP3.LUT R76, R171, R80, R208, 0x96, !PT ;  /* 0x00000050ab4c7212 */ /* 0x000fe200078e96d0 */
[----:B------:R-:W-:Y:S01]  /*1d20*/  IMAD.WIDE.U32 R80, R72, -0x2daee0ad, RZ ;  /* 0xd2511f5348507825 */ /* 0x000fe200078e00ff */
[----:B------:R-:W-:-:S02]  /*1d30*/  FMNMX.FTZ R75, R9, R78, !PT ;  /* 0x0000004e094b7209 */ /* 0x000fc40007810000 */
[----:B------:R-:W-:Y:S01]  /*1d40*/  IADD3 R207, R215, 0x76cf5d0a, RZ ;  /* 0x76cf5d0ad7cf7810 */ /* 0x000fe20007ffe0ff */
[----:B------:R-:W-:Y:S01]  /*1d50*/  IMAD.WIDE.U32 R220, R220, -0x2daee0ad, RZ ;  /* 0xd2511f53dcdc7825 */ /* 0x000fe200078e00ff */
[----:B------:R-:W-:Y:S02]  /*1d60*/  FMNMX.FTZ R74, R50, R7, !PT ;  /* 0x00000007324a7209 */ /* 0x000fe40007810000 */
[----:B------:R-:W-:Y:S01]  /*1d70*/  FMNMX.FTZ R78, R32, R75, !PT ;  /* 0x0000004b204e7209 */ /* 0x000fe20007810000 */
[----:B------:R-:W-:Y:S01]  /*1d80*/  IMAD.WIDE.U32 R224, R224, -0x2daee0ad, RZ ;  /* 0xd2511f53e0e07825 */ /* 0x000fe200078e00ff */
[----:B-1----:R-:W-:Y:S02]  /*1d90*/  FMNMX.FTZ R84, R77, R84, !PT ;  /* 0x000000544d547209 */ /* 0x002fe40007810000 */
[----:B------:R-:W-:Y:S01]  /*1da0*/  LOP3.LUT R96, R81, R172, R207, 0x96, !PT ;  /* 0x000000ac51607212 */ /* 0x000fe200078e96cf */
[----:B------:R-:W-:Y:S01]  /*1db0*/  IMAD.WIDE.U32 R76, R76, -0x2daee0ad, RZ ;  /* 0xd2511f534c4c7825 */ /* 0x000fe200078e00ff */
[----:B------:R-:W-:Y:S01]  /*1dc0*/  FMNMX.FTZ R7, R51, R74, !PT ;  /* 0x0000004a33077209 */ /* 0x000fe20007810000 */
[----:B------:R-:W1:Y:S01]  /*1dd0*/  SHFL.BFLY PT, R133, R84, 0x1, 0x1f ;  /* 0x0c201f0054857f89 */ /* 0x000e6200000e0000 */
[----:B------:R-:W-:Y:S01]  /*1de0*/  FMNMX.FTZ R75, R33, R78, !PT ;  /* 0x0000004e214b7209 */ /* 0x000fe20007810000 */
[----:B------:R-:W-:Y:S01]  /*1df0*/  IMAD.WIDE.U32 R96, R96, -0x326172a9, RZ ;  /* 0xcd9e8d5760607825 */ /* 0x000fe200078e00ff */
[----:B------:R-:W-:-:S02]  /*1e00*/  FMNMX.FTZ R74, R10, R7, !PT ;  /* 0x000000070a4a7209 */ /* 0x000fc40007810000 */
[----:B------:R-:W-:Y:S02]  /*1e10*/  IADD3 R206, R214, -0x255992d5, RZ ;  /* 0xdaa66d2bd6ce7810 */ /* 0x000fe40007ffe0ff */
[----:B------:R-:W-:Y:S02]  /*1e20*/  FMNMX.FTZ R78, R28, R75, !PT ;  /* 0x0000004b1c4e7209 */ /* 0x000fe40007810000 */
[----:B------:R-:W-:Y:S02]  /*1e30*/  FMNMX.FTZ R7, R11, R74, !PT ;  /* 0x0000004a0b077209 */ /* 0x000fe40007810000 */
[----:B--2---:R-:W-:Y:S02]  /*1e40*/  FMNMX.FTZ R4, R73, R4, !PT ;  /* 0x0000000449047209 */ /* 0x004fe40007810000 */
[----:B------:R-:W-:Y:S02]  /*1e50*/  LOP3.LUT R82, R97, R170, R206, 0x96, !PT ;  /* 0x000000aa61527212 */ /* 0x000fe400078e96ce */
[----:B------:R-:W-:-:S02]  /*1e60*/  FMNMX.FTZ R78, R29, R78, !PT ;  /* 0x0000004e1d4e7209 */ /* 0x000fc40007810000 */
[----:B------:R-:W-:Y:S01]  /*1e70*/  FMNMX.FTZ R74, R34, R7, !PT ;  /* 0x00000007224a7209 */ /* 0x000fe20007810000 */
[----:B------:R-:W-:Y:S01]  /*1e80*/  IMAD.WIDE.U32 R82, R82, -0x2daee0ad, RZ ;  /* 0xd2511f5352527825 */ /* 0x000fe200078e00ff */
[----:B------:R-:W2:Y:S01]  /*1e90*/  SHFL.BFLY PT, R7, R4, 0x1, 0x1f ;  /* 0x0c201f0004077f89 */ /* 0x000ea200000e0000 */
[----:B------:R-:W-:Y:S02]  /*1ea0*/  IADD3 R203, R215, -0x126145ec, RZ ;  /* 0xed9eba14d7cb7810 */ /* 0x000fe40007ffe0ff */
[----:B------:R-:W-:Y:S01]  /*1eb0*/  FMNMX.FTZ R73, R35, R74, !PT ;  /* 0x0000004a23497209 */ /* 0x000fe20007810000 */
[----:B------:R-:W3:Y:S01]  /*1ec0*/  SHFL.BFLY PT, R135, R78, 0x2, 0x1f ;  /* 0x0c401f004e877f89 */ /* 0x000ee200000e0000 */
[----:B------:R-:W-:Y:S02]  /*1ed0*/  LOP3.LUT R74, R83, R76, R203, 0x96, !PT ;  /* 0x0000004c534a7212 */ /* 0x000fe400078e96cb */
[----:B------:R-:W-:Y:S02]  /*1ee0*/  FMNMX.FTZ R76, R30, R73, !PT ;  /* 0x000000491e4c7209 */ /* 0x000fe40007810000 */
[----:B------:R-:W-:-:S02]  /*1ef0*/  IADD3 R205, R215, 0x32370b8f, RZ ;  /* 0x32370b8fd7cd7810 */ /* 0x000fc40007ffe0ff */
[----:B------:R-:W-:Y:S02]  /*1f00*/  FMNMX.FTZ R73, R31, R76, !PT ;  /* 0x0000004c1f497209 */ /* 0x000fe40007810000 */
[----:B-1----:R-:W-:Y:S02]  /*1f10*/  FMNMX.FTZ R133, R84, R133, !PT ;  /* 0x0000008554857209 */ /* 0x002fe40007810000 */
[----:B------:R-:W-:Y:S01]  /*1f20*/  LOP3.LUT R80, R77, R80, R205, 0x96, !PT ;  /* 0x000000504d507212 */ /* 0x000fe200078e96cd */
[----:B------:R-:W1:Y:S01]  /*1f30*/  SHFL.BFLY PT, R134, R73, 0x2, 0x1f ;  /* 0x0c401f0049867f89 */ /* 0x000e6200000e0000 */
[C---:B------:R-:W-:Y:S01]  /*1f40*/  FSETP.NEU.FTZ.AND P1, PT, R133.reuse, -INF , PT ;  /* 0xff8000008500780b */ /* 0x040fe20003f3d000 */
[----:B------:R-:W-:Y:S01]  /*1f50*/  FMUL.FTZ R164, R133, c[0x0][0x23c] ;  /* 0x00008f0085a47a20 */ /* 0x000fe20000410000 */
[----:B------:R-:W-:Y:S01]  /*1f60*/  IADD3 R204, R214, 0x78dde6e4, RZ ;  /* 0x78dde6e4d6cc7810 */ /* 0x000fe20007ffe0ff */
[----:B------:R-:W-:Y:S01]  /*1f70*/  IMAD.WIDE.U32 R80, R80, -0x326172a9, RZ ;  /* 0xcd9e8d5750507825 */ /* 0x000fe200078e00ff */
[----:B------:R-:W-:Y:S01]  /*1f80*/  LOP3.LUT R72, R221, R166, R207, 0x96, !PT ;  /* 0x000000a6dd487212 */ /* 0x000fe200078e96cf */
[----:B------:R-:W-:Y:S01]  /*1f90*/  LDSM.16.MT88.4 R84, [R186+0x6000] ;  /* 0x00600000ba54783b */ /* 0x000fe20000004200 */
[----:B------:R-:W-:-:S02]  /*1fa0*/  FSEL R164, R164, RZ, P1 ;  /* 0x000000ffa4a47208 */ /* 0x000fc40000800000 */
[----:B--2---:R-:W-:Y:S01]  /*1fb0*/  FMNMX.FTZ R7, R4, R7, !PT ;  /* 0x0000000704077209 */ /* 0x004fe20007810000 */
[----:B------:R-:W-:Y:S01]  /*1fc0*/  IMAD.WIDE.U32 R222, R72, -0x326172a9, RZ ;  /* 0xcd9e8d5748de7825 */ /* 0x000fe200078e00ff */
[----:B------:R-:W-:Y:S02]  /*1fd0*/  LOP3.LUT R96, R81, R96, R204, 0x96, !PT ;  /* 0x0000006051607212 */ /* 0x000fe400078e96cc */
[----:B---3--:R-:W-:Y:S01]  /*1fe0*/  FMNMX.FTZ R135, R78, R135, !PT ;  /* 0x000000874e877209 */ /* 0x008fe20007810000 */
[C---:B------:R-:W-:Y:S01]  /*1ff0*/  FMUL.FTZ R162, R7.reuse, c[0x0][0x23c] ;  /* 0x00008f0007a27a20 */ /* 0x040fe20000410000 */
[----:B------:R-:W-:Y:S01]  /*2000*/  FSETP.NEU.FTZ.AND P1, PT, R7, -INF , PT ;  /* 0xff8000000700780b */ /* 0x000fe20003f3d000 */
[----:B------:R-:W-:Y:S01]  /*2010*/  FFMA.FTZ R4, R68, c[0x0][0x23c], -R164 ;  /* 0x00008f0044047a23 */ /* 0x000fe200000108a4 */
[----:B------:R-:W-:Y:S01]  /*2020*/  IADD3 R202, R215, -0x56f99767, RZ ;  /* 0xa9066899d7ca7810 */ /* 0x000fe20007ffe0ff */
[----:B------:R-:W2:Y:S01]  /*2030*/  SHFL.BFLY PT, R68, R135, 0x1, 0x1f ;  /* 0x0c201f0087447f89 */ /* 0x000ea200000e0000 */
[----:B------:R-:W-:Y:S01]  /*2040*/  IMAD.WIDE.U32 R96, R96, -0x2daee0ad, RZ ;  /* 0xd2511f5360607825 */ /* 0x000fe200078e00ff */
[----:B------:R-:W-:-:S02]  /*2050*/  FSEL R162, R162, RZ, P1 ;  /* 0x000000ffa2a27208 */ /* 0x000fc40000800000 */
[----:B------:R-:W-:Y:S01]  /*2060*/  LOP3.LUT R220, R225, R220, R205, 0x96, !PT ;  /* 0x000000dce1dc7212 */ /* 0x000fe200078e96cd */
[----:B------:R-:W-:Y:S01]  /*2070*/  FFMA.FTZ R140, R60, c[0x0][0x23c], -R164 ;  /* 0x00008f003c8c7a23 */ /* 0x000fe200000108a4 */
[----:B------:R-:W-:Y:S01]  /*2080*/  LOP3.LUT R72, R97, R82, R202, 0x96, !PT ;  /* 0x0000005261487212 */ /* 0x000fe200078e96ca */
[--C-:B------:R-:W-:Y:S01]  /*2090*/  FFMA.FTZ R132, R70, c[0x0][0x23c], -R162.reuse ;  /* 0x00008f0046847a23 */ /* 0x100fe200000108a2 */
[----:B-1----:R-:W-:Y:S01]  /*20a0*/  FMNMX.FTZ R134, R73, R134, !PT ;  /* 0x0000008649867209 */ /* 0x002fe20007810000 */
[----:B------:R-:W-:Y:S01]  /*20b0*/  FFMA.FTZ R3, R71, c[0x0][0x23c], -R162 ;  /* 0x00008f0047037a23 */ /* 0x000fe200000108a2 */
[----:B------:R-:W-:Y:S01]  /*20c0*/  LOP3.LUT R76, R223, R168, R206, 0x96, !PT ;  /* 0x000000a8df4c7212 */ /* 0x000fe200078e96ce */
[----:B------:R-:W-:Y:S01]  /*20d0*/  IMAD.WIDE.U32 R78, R72, -0x326172a9, RZ ;  /* 0xcd9e8d57484e7825 */ /* 0x000fe200078e00ff */
[C---:B------:R-:W-:Y:S01]  /*20e0*/  IADD3 R210, R214.reuse, -0x4ab325aa, RZ ;  /* 0xb54cda56d6d27810 */ /* 0x040fe20007ffe0ff */
[----:B------:R-:W-:Y:S01]  /*20f0*/  MUFU.EX2 R132, R132 ;  /* 0x0000008400847308 */ /* 0x000fe20000000800 */
[----:B------:R-:W-:Y:S01]  /*2100*/  IADD3 R211, R214, 0x1715609d, RZ ;  /* 0x1715609dd6d37810 */ /* 0x000fe20007ffe0ff */
[----:B------:R-:W-:Y:S01]  /*2110*/  FFMA.FTZ R149, R62, c[0x0][0x23c], -R162 ;  /* 0x00008f003e957a23 */ /* 0x000fe200000108a2 */
[----:B------:R-:W-:Y:S01]  /*2120*/  SHF.R.U32.HI R77, RZ, 0x10, R78 ;  /* 0x00000010ff4d7819 */ /* 0x000fe2000001164e */
[----:B------:R-:W-:Y:S01]  /*2130*/  FFMA.FTZ R62, R63, c[0x0][0x23c], -R162 ;  /* 0x00008f003f3e7a23 */ /* 0x000fe200000108a2 */
[----:B------:R-:W-:Y:S01]  /*2140*/  SHF.R.U32.HI R72, RZ, 0x18, R78 ;  /* 0x00000018ff487819 */ /* 0x000fe2000001164e */
[----:B------:R-:W1:Y:S01]  /*2150*/  SHFL.BFLY PT, R63, R134, 0x1, 0x1f ;  /* 0x0c201f00863f7f89 */ /* 0x000e6200000e0000 */
[----:B------:R-:W-:Y:S01]  /*2160*/  LOP3.LUT R77, R77, 0xff, RZ, 0xc0, !PT ;  /* 0x000000ff4d4d7812 */ /* 0x000fe200078ec0ff */
[----:B------:R-:W3:Y:S01]  /*2170*/  MUFU.EX2 R3, R3 ;  /* 0x0000000300037308 */ /* 0x000ee20000000800 */
[----:B------:R-:W-:Y:S01]  /*2180*/  IMAD.WIDE.U32 R220, R220, -0x326172a9, RZ ;  /* 0xcd9e8d57dcdc7825 */ /* 0x000fe200078e00ff */
[----:B------:R-:W-:-:S02]  /*2190*/  IADD3 R216, R215, 0x646e171e, RZ ;  /* 0x646e171ed7d87810 */ /* 0x000fc40007ffe0ff */
[----:B------:R-:W-:Y:S01]  /*21a0*/  PRMT R77, R77, 0x5410, R72 ;  /* 0x000054104d4d7816 */ /* 0x000fe20000000048 */
[----:B------:R-:W-:Y:S01]  /*21b0*/  FFMA.FTZ R147, R61, c[0x0][0x23c], -R164 ;  /* 0x00008f003d937a23 */ /* 0x000fe200000108a4 */
[----:B--2---:R-:W-:Y:S01]  /*21c0*/  FMNMX.FTZ R135, R135, R68, !PT ;  /* 0x0000004487877209 */ /* 0x004fe20007810000 */
[----:B------:R-:W-:Y:S01]  /*21d0*/  IMAD.WIDE.U32 R60, R74, -0x326172a9, RZ ;  /* 0xcd9e8d574a3c7825 */ /* 0x000fe200078e00ff */
[----:B------:R-:W-:Y:S01]  /*21e0*/  LOP3.LUT R222, R221, R222, R204, 0x96, !PT ;  /* 0x000000deddde7212 */ /* 0x000fe200078e96cc */
[----:B------:R-:W-:Y:S01]  /*21f0*/  HSET2.LE.AND R77, R77, R156, PT ;  /* 0x0000009c4d4d7233 */ /* 0x000fe20003803000 */
[C---:B------:R-:W-:Y:S01]  /*2200*/  FSETP.NEU.FTZ.AND P1, PT, R135.reuse, -INF , PT ;  /* 0xff8000008700780b */ /* 0x040fe20003f3d000 */
[----:B------:R-:W-:Y:S01]  /*2210*/  FMUL.FTZ R160, R135, c[0x0][0x23c] ;  /* 0x00008f0087a07a20 */ /* 0x000fe20000410000 */
[----:B------:R2:W-:Y:S01]  /*2220*/  MUFU.EX2 R0, R62 ;  /* 0x0000003e00007308 */ /* 0x0005e20000000800 */
[----:B------:R-:W-:Y:S01]  /*2230*/  IMAD.WIDE.U32 R222, R222, -0x2daee0ad, RZ ;  /* 0xd2511f53dede7825 */ /* 0x000fe200078e00ff */
[----:B------:R-:W-:-:S02]  /*2240*/  LOP3.LUT R60, R79, R60, R210, 0x96, !PT ;  /* 0x0000003c4f3c7212 */ /* 0x000fc400078e96d2 */
[----:B---3--:R-:W-:Y:S01]  /*2250*/  F2FP.PACK_AB R2, R3, R132 ;  /* 0x000000840302723e */ /* 0x008fe200000000ff */
[----:B------:R-:W-:Y:S01]  /*2260*/  FFMA.FTZ R145, R69, c[0x0][0x23c], -R164 ;  /* 0x00008f0045917a23 */ /* 0x000fe200000108a4 */
[----:B------:R-:W-:Y:S01]  /*2270*/  FSEL R160, R160, RZ, P1 ;  /* 0x000000ffa0a07208 */ /* 0x000fe20000800000 */
[----:B------:R-:W-:Y:S01]  /*2280*/  FFMA.FTZ R152, R14, c[0x0][0x23c], -R162 ;  /* 0x00008f000e987a23 */ /* 0x000fe200000108a2 */
[----:B------:R-:W-:Y:S01]  /*2290*/  LOP3.LUT R111, R77, R2, RZ, 0xc0, !PT ;  /* 0x000000024d6f7212 */ /* 0x000fe200078ec0ff */
[----:B------:R-:W-:Y:S01]  /*22a0*/  IMAD.WIDE.U32 R76, R76, -0x2daee0ad, RZ ;  /* 0xd2511f534c4c7825 */ /* 0x000fe200078e00ff */
[----:B-1----:R-:W-:Y:S01]  /*22b0*/  FMNMX.FTZ R134, R134, R63, !PT ;  /* 0x0000003f86867209 */ /* 0x002fe20007810000 */
[----:B------:R-:W1:Y:S01]  /*22c0*/  MUFU.EX2 R149, R149 ;  /* 0x0000009500957308 */ /* 0x000e620000000800 */
[----:B------:R-:W-:Y:S01]  /*22d0*/  SHF.R.U32.HI R109, RZ, 0x10, R60 ;  /* 0x00000010ff6d7819 */ /* 0x000fe2000001163c */
[----:B------:R-:W-:Y:S01]  /*22e0*/  FFMA.FTZ R144, R40, c[0x0][0x23c], -R160 ;  /* 0x00008f0028907a23 */ /* 0x000fe200000108a0 */
[----:B------:R-:W-:Y:S01]  /*22f0*/  LOP3.LUT R224, R77, R224, R203, 0x96, !PT ;  /* 0x000000e04de07212 */ /* 0x000fe200078e96cb */
[C---:B------:R-:W-:Y:S01]  /*2300*/  FMUL.FTZ R158, R134.reuse, c[0x0][0x23c] ;  /* 0x00008f00869e7a20 */ /* 0x040fe20000410000 */
[----:B------:R-:W-:Y:S01]  /*2310*/  LOP3.LUT R40, R223, R76, R202, 0x96, !PT ;  /* 0x0000004cdf287212 */ /* 0x000fe200078e96ca */
[----:B------:R-:W-:Y:S01]  /*2320*/  FFMA.FTZ R153, R41, c[0x0][0x23c], -R160 ;  /* 0x00008f0029997a23 */ /* 0x000fe200000108a0 */
[----:B------:R-:W-:Y:S01]  /*2330*/  FSETP.NEU.FTZ.AND P1, PT, R134, -INF , PT ;  /* 0xff8000008600780b */ /* 0x000fe20003f3d000 */
[----:B------:R-:W-:Y:S01]  /*2340*/  IMAD.WIDE.U32 R224, R224, -0x326172a9, RZ ;  /* 0xcd9e8d57e0e07825 */ /* 0x000fe200078e00ff */
[----:B------:R-:W-:Y:S01]  /*2350*/  LOP3.LUT R70, R60, 0xffff, RZ, 0xc0, !PT ;  /* 0x0000ffff3c467812 */ /* 0x000fe200078ec0ff */
[----:B------:R-:W-:Y:S01]  /*2360*/  MUFU.EX2 R144, R144 ;  /* 0x0000009000907308 */ /* 0x000fe20000000800 */
[----:B------:R-:W-:Y:S01]  /*2370*/  FSEL R158, R158, RZ, P1 ;  /* 0x000000ff9e9e7208 */ /* 0x000fe20000800000 */
[----:B--2---:R-:W-:Y:S01]  /*2380*/  IMAD.WIDE.U32 R62, R40, -0x326172a9, RZ ;  /* 0xcd9e8d57283e7825 */ /* 0x004fe200078e00ff */
[----:B------:R-:W-:-:S02]  /*2390*/  LOP3.LUT R69, R60, 0xff, RZ, 0xc0, !PT ;  /* 0x000000ff3c457812 */ /* 0x000fc400078ec0ff */
[----:B------:R-:W-:Y:S01]  /*23a0*/  SHF.R.U32.HI R60, RZ, 0x18, R60 ;  /* 0x00000018ff3c7819 */ /* 0x000fe2000001163c */
[----:B------:R-:W-:Y:S01]  /*23b0*/  FFMA.FTZ R155, R56, c[0x0][0x23c], -R160 ;  /* 0x00008f00389b7a23 */ /* 0x000fe200000108a0 */
[----:B------:R-:W-:Y:S01]  /*23c0*/  LOP3.LUT R56, R63, R224, R210, 0x96, !PT ;  /* 0x000000e03f387212 */ /* 0x000fe200078e96d2 */
[----:B------:R-:W2:Y:S01]  /*23d0*/  MUFU.EX2 R153, R153 ;  /* 0x0000009900997308 */ /* 0x000ea20000000800 */
[----:B------:R-:W-:Y:S01]  /*23e0*/  LOP3.LUT R109, R109, 0xff, RZ, 0xc0, !PT ;  /* 0x000000ff6d6d7812 */ /* 0x000fe200078ec0ff */
[--C-:B------:R-:W-:Y:S01]  /*23f0*/  FFMA.FTZ R146, R59, c[0x0][0x23c], -R158.reuse ;  /* 0x00008f003b927a23 */ /* 0x100fe2000001089e */
[----:B------:R-:W-:Y:S01]  /*2400*/  LOP3.LUT R59, R56, 0xffff, RZ, 0xc0, !PT ;  /* 0x0000ffff383b7812 */ /* 0x000fe200078ec0ff */
[----:B------:R-:W-:Y:S01]  /*2410*/  FFMA.FTZ R150, R42, c[0x0][0x23c], -R158 ;  /* 0x00008f002a967a23 */ /* 0x000fe2000001089e */
[----:B------:R-:W-:Y:S01]  /*2420*/  PRMT R109, R109, 0x5410, R60 ;  /* 0x000054106d6d7816 */ /* 0x000fe2000000003c */
[--C-:B------:R-:W-:Y:S01]  /*2430*/  FFMA.FTZ R159, R58, c[0x0][0x23c], -R158.reuse ;  /* 0x00008f003a9f7a23 */ /* 0x100fe2000001089e */
[----:B------:R-:W-:Y:S01]  /*2440*/  LOP3.LUT R41, R56, 0xff, RZ, 0xc0, !PT ;  /* 0x000000ff38297812 */ /* 0x000fe200078ec0ff */
[----:B------:R-:W-:Y:S01]  /*2450*/  FFMA.FTZ R161, R43, c[0x0][0x23c], -R158 ;  /* 0x00008f002ba17a23 */ /* 0x000fe2000001089e */
[----:B------:R-:W-:Y:S01]  /*2460*/  SHF.R.U32.HI R42, RZ, 0x8, R59 ;  /* 0x00000008ff2a7819 */ /* 0x000fe2000001163b */
[--C-:B------:R-:W-:Y:S01]  /*2470*/  HSET2.LE.AND R109, R109, R156.reuse, PT ;  /* 0x0000009c6d6d7233 */ /* 0x100fe20003803000 */
[----:B------:R-:W-:Y:S01]  /*2480*/  LOP3.LUT R74, R78, 0xffff, RZ, 0xc0, !PT ;  /* 0x0000ffff4e4a7812 */ /* 0x000fe200078ec0ff */
[----:B------:R-:W-:Y:S01]  /*2490*/  MUFU.EX2 R159, R159 ;  /* 0x0000009f009f7308 */ /* 0x000fe20000000800 */
[----:B------:R-:W-:Y:S01]  /*24a0*/  PRMT R41, R41, 0x5410, R42 ;  /* 0x0000541029297816 */ /* 0x000fe2000000002a */
[----:B------:R-:W-:Y:S01]  /*24b0*/  FFMA.FTZ R163, R15, c[0x0][0x23c], -R162 ;  /* 0x00008f000fa37a23 */ /* 0x000fe200000108a2 */
[----:B-1----:R-:W-:Y:S01]  /*24c0*/  F2FP.PACK_AB R2, R0, R149 ;  /* 0x000000950002723e */ /* 0x002fe200000000ff */
[----:B------:R-:W-:Y:S01]  /*24d0*/  FFMA.FTZ R148, R12, c[0x0][0x23c], -R164 ;  /* 0x00008f000c947a23 */ /* 0x000fe200000108a4 */
[----:B------:R-:W-:Y:S01]  /*24e0*/  SHF.R.U32.HI R74, RZ, 0x8, R74 ;  /* 0x00000008ff4a7819 */ /* 0x000fe2000001164a */
[--C-:B------:R-:W-:Y:S01]  /*24f0*/  HSET2.LE.AND R104, R41, R156.reuse, PT ;  /* 0x0000009c29687233 */ /* 0x100fe20003803000 */
[----:B------:R-:W-:Y:S01]  /*2500*/  LOP3.LUT R79, R78, 0xff, RZ, 0xc0, !PT ;  /* 0x000000ff4e4f7812 */ /* 0x000fe200078ec0ff */
[----:B------:R-:W1:Y:S01]  /*2510*/  MUFU.EX2 R146, R146 ;  /* 0x0000009200927308 */ /* 0x000e620000000800 */
[----:B------:R-:W-:Y:S01]  /*2520*/  LOP3.LUT R109, R109, R2, RZ, 0xc0, !PT ;  /* 0x000000026d6d7212 */ /* 0x000fe200078ec0ff */
[----:B------:R-:W-:Y:S01]  /*2530*/  FFMA.FTZ R2, R57, c[0x0][0x23c], -R160 ;  /* 0x00008f0039027a23 */ /* 0x000fe200000108a0 */
[----:B------:R-:W-:Y:S01]  /*2540*/  LOP3.LUT R40, R61, R80, R211, 0x96, !PT ;  /* 0x000000503d287212 */ /* 0x000fe200078e96d3 */
[----:B------:R-:W-:Y:S01]  /*2550*/  FFMA.FTZ R157, R13, c[0x0][0x23c], -R164 ;  /* 0x00008f000d9d7a23 */ /* 0x000fe200000108a4 */
[----:B------:R-:W-:Y:S01]  /*2560*/  LOP3.LUT R60, R62, 0xffff, RZ, 0xc0, !PT ;  /* 0x0000ffff3e3c7812 */ /* 0x000fe200078ec0ff */
[----:B------:R-:W-:Y:S01]  /*2570*/  FFMA.FTZ R154, R46, c[0x0][0x23c], -R162 ;  /* 0x00008f002e9a7a23 */ /* 0x000fe200000108a2 */
[----:B--2---:R-:W-:Y:S01]  /*2580*/  F2FP.PACK_AB R41, R153, R144 ;  /* 0x000000909929723e */ /* 0x004fe200000000ff */
[----:B------:R-:W-:Y:S01]  /*2590*/  MUFU.EX2 R140, R140 ;  /* 0x0000008c008c7308 */ /* 0x000fe20000000800 */
[----:B------:R-:W-:Y:S01]  /*25a0*/  PRMT R79, R79, 0x5410, R74 ;  /* 0x000054104f4f7816 */ /* 0x000fe2000000004a */
[----:B------:R-:W-:Y:S01]  /*25b0*/  FFMA.FTZ R165, R47, c[0x0][0x23c], -R162 ;  /* 0x00008f002fa57a23 */ /* 0x000fe200000108a2 */
[----:B------:R-:W2:Y:S01]  /*25c0*/  LDSM.16.MT88.4 R72, [R187+0x6000] ;  /* 0x00600000bb48783b */ /* 0x000ea20000004200 */
[----:B------:R-:W-:Y:S01]  /*25d0*/  SHF.R.U32.HI R107, RZ, 0x10, R62 ;  /* 0x00000010ff6b7819 */ /* 0x000fe2000001163e */
[--C-:B------:R-:W-:Y:S01]  /*25e0*/  FFMA.FTZ R142, R44, c[0x0][0x23c], -R164.reuse ;  /* 0x00008f002c8e7a23 */ /* 0x100fe200000108a4 */
[----:B------:R-:W-:Y:S01]  /*25f0*/  LOP3.LUT R57, R62, 0xff, RZ, 0xc0, !PT ;  /* 0x000000ff3e397812 */ /* 0x000fe200078ec0ff */
[----:B------:R-:W-:Y:S01]  /*2600*/  FFMA.FTZ R151, R45, c[0x0][0x23c], -R164 ;  /* 0x00008f002d977a23 */ /* 0x000fe200000108a4 */
[----:B------:R-:W-:Y:S01]  /*2610*/  SHF.R.U32.HI R60, RZ, 0x8, R60 ;  /* 0x00000008ff3c7819 */ /* 0x000fe2000001163c */
[----:B------:R-:W-:Y:S01]  /*2620*/  MUFU.EX2 R147, R147 ;  /* 0x0000009300937308 */ /* 0x000fe20000000800 */
[----:B------:R-:W-:Y:S01]  /*2630*/  LOP3.LUT R104, R104, R41, RZ, 0xc0, !PT ;  /* 0x0000002968687212 */ /* 0x000fe200078ec0ff */
[----:B------:R-:W-:Y:S01]  /*2640*/  IMAD.WIDE.U32 R40, R40, -0x2daee0ad, RZ ;  /* 0xd2511f5328287825 */ /* 0x000fe200078e00ff */
[----:B------:R-:W-:Y:S01]  /*2650*/  SHF.R.U32.HI R105, RZ, 0x10, R56 ;  /* 0x00000010ff697819 */ /* 0x000fe20000011638 */
[--C-:B------:R-:W-:Y:S01]  /*2660*/  HSET2.LE.AND R79, R79, R156.reuse, PT ;  /* 0x0000009c4f4f7233 */ /* 0x100fe20003803000 */
[----:B------:R-:W-:Y:S01]  /*2670*/  SHF.R.U32.HI R58, RZ, 0x18, R62 ;  /* 0x00000018ff3a7819 */ /* 0x000fe2000001163e */
[----:B------:R-:W-:Y:S01]  /*2680*/  LDSM.16.MT88.4 R44, [R186+0x6800] ;  /* 0x00680000ba2c783b */ /* 0x000fe20000004200 */
[----:B------:R-:W-:Y:S01]  /*2690*/  LOP3.LUT R107, R107, 0xff, RZ, 0xc0, !PT ;  /* 0x000000ff6b6b7812 */ /* 0x000fe200078ec0ff */
[----:B------:R-:W-:Y:S01]  /*26a0*/  MUFU.EX2 R4, R4 ;  /* 0x0000000400047308 */ /* 0x000fe20000000800 */
[----:B------:R-:W-:Y:S01]  /*26b0*/  PRMT R57, R57, 0x5410, R60 ;  /* 0x0000541039397816 */ /* 0x000fe2000000003c */
[----:B------:R-:W-:Y:S01]  /*26c0*/  FFMA.FTZ R167, R64, c[0x0][0x23c], -R160 ;  /* 0x00008f0040a77a23 */ /* 0x000fe200000108a0 */
[----:B------:R-:W-:Y:S01]  /*26d0*/  SHF.R.U32.HI R56, RZ, 0x18, R56 ;  /* 0x00000018ff387819 */ /* 0x000fe20000011638 */
[----:B------:R-:W-:Y:S01]  /*26e0*/  FFMA.FTZ R64, R65, c[0x0][0x23c], -R160 ;  /* 0x00008f0041407a23 */ /* 0x000fe200000108a0 */
[----:B------:R-:W-:Y:S01]  /*26f0*/  LOP3.LUT R105, R105, 0xff, RZ, 0xc0, !PT ;  /* 0x000000ff69697812 */ /* 0x000fe200078ec0ff */
[--C-:B------:R-:W-:Y:S01]  /*2700*/  HSET2.LE.AND R106, R57, R156.reuse, PT ;  /* 0x0000009c396a7233 */ /* 0x100fe20003803000 */
[----:B------:R-:W-:Y:S01]  /*2710*/  LOP3.LUT R12, R40, 0xffff, RZ, 0xc0, !PT ;  /* 0x0000ffff280c7812 */ /* 0x000fe200078ec0ff */
[----:B------:R-:W3:Y:S01]  /*2720*/  MUFU.EX2 R145, R145 ;  /* 0x0000009100917308 */ /* 0x000ee20000000800 */
[----:B------:R-:W-:Y:S01]  /*2730*/  PRMT R107, R107, 0x5410, R58 ;  /* 0x000054106b6b7816 */ /* 0x000fe2000000003a */
[----:B------:R-:W-:Y:S01]  /*2740*/  FFMA.FTZ R65, R52, c[0x0][0x23c], -R160 ;  /* 0x00008f0034417a23 */ /* 0x000fe200000108a0 */
[----:B------:R-:W-:Y:S01]  /*2750*/  SHF.R.U32.HI R70, RZ, 0x8, R70 ;  /* 0x00000008ff467819 */ /* 0x000fe20000011646 */
[----:B------:R-:W-:Y:S01]  /*2760*/  FFMA.FTZ R66, R66, c[0x0][0x23c], -R158 ;  /* 0x00008f0042427a23 */ /* 0x000fe2000001089e */
[----:B------:R-:W-:Y:S01]  /*2770*/  PRMT R105, R105, 0x5410, R56 ;  /* 0x0000541069697816 */ /* 0x000fe20000000038 */
[--C-:B------:R-:W-:Y:S01]  /*2780*/  HSET2.LE.AND R107, R107, R156.reuse, PT ;  /* 0x0000009c6b6b7233 */ /* 0x100fe20003803000 */
[----:B------:R-:W-:Y:S01]  /*2790*/  LOP3.LUT R57, R40, 0xff, RZ, 0xc0, !PT ;  /* 0x000000ff28397812 */ /* 0x000fe200078ec0ff */
[----:B------:R-:W-:Y:S01]  /*27a0*/  MUFU.EX2 R155, R155 ;  /* 0x0000009b009b7308 */ /* 0x000fe20000000800 */
[----:B------:R-:W-:Y:S01]  /*27b0*/  SHF.R.U32.HI R12, RZ, 0x8, R12 ;  /* 0x00000008ff0c7819 */ /* 0x000fe2000001160c */
[--C-:B------:R-:W-:Y:S01]  /*27c0*/  HSET2.LE.AND R105, R105, R156.reuse, PT ;  /* 0x0000009c69697233 */ /* 0x100fe20003803000 */
[----:B------:R-:W-:Y:S01]  /*27d0*/  LOP3.LUT R56, R41, R96, R216, 0x96, !PT ;  /* 0x0000006029387212 */ /* 0x000fe200078e96d8 */
[----:B------:R-:W-:Y:S01]  /*27e0*/  FFMA.FTZ R48, R48, c[0x0][0x23c], -R160 ;  /* 0x00008f0030307a23 */ /* 0x000fe200000108a0 */
[----:B------:R-:W-:Y:S01]  /*27f0*/  SHF.R.U32.HI R14, RZ, 0x10, R40 ;  /* 0x00000010ff0e7819 */ /* 0x000fe20000011628 */
[----:B------:R-:W-:Y:S01]  /*2800*/  FFMA.FTZ R49, R49, c[0x0][0x23c], -R160 ;  /* 0x00008f0031317a23 */ /* 0x000fe200000108a0 */
[----:B------:R-:W-:Y:S01]  /*2810*/  PRMT R69, R69, 0x5410, R70 ;  /* 0x0000541045457816 */ /* 0x000fe20000000046 */
[----:B------:R-:W4:Y:S01]  /*2820*/  MUFU.EX2 R2, R2 ;  /* 0x0000000200027308 */ /* 0x000f220000000800 */
[----:B-1----:R-:W-:Y:S01]  /*2830*/  F2FP.PACK_AB R42, R146, R159 ;  /* 0x0000009f922a723e */ /* 0x002fe200000000ff */
[----:B------:R-:W-:Y:S01]  /*2840*/  FFMA.FTZ R50, R50, c[0x0][0x23c], -R158 ;  /* 0x00008f0032327a23 */ /* 0x000fe2000001089e */
[----:B------:R-:W-:Y:S01]  /*2850*/  PRMT R57, R57, 0x5410, R12 ;  /* 0x0000541039397816 */ /* 0x000fe2000000000c */
[--C-:B------:R-:W-:Y:S01]  /*2860*/  HSET2.LE.AND R69, R69, R156.reuse, PT ;  /* 0x0000009c45457233 */ /* 0x100fe20003803000 */
[----:B------:R-:W-:Y:S01]  /*2870*/  SHF.R.U32.HI R63, RZ, 0x18, R40 ;  /* 0x00000018ff3f7819 */ /* 0x000fe20000011628 */
[----:B------:R-:W-:Y:S01]  /*2880*/  FFMA.FTZ R51, R51, c[0x0][0x23c], -R158 ;  /* 0x00008f0033337a23 */ /* 0x000fe2000001089e */
[----:B------:R-:W-:Y:S01]  /*2890*/  LOP3.LUT R12, R56, 0xffff, RZ, 0xc0, !PT ;  /* 0x0000ffff380c7812 */ /* 0x000fe200078ec0ff */
[----:B------:R-:W-:Y:S01]  /*28a0*/  MUFU.EX2 R150, R150 ;  /* 0x0000009600967308 */ /* 0x000fe20000000800 */
[----:B------:R-:W-:Y:S01]  /*28b0*/  LOP3.LUT R14, R14, 0xff, RZ, 0xc0, !PT ;  /* 0x000000ff0e0e7812 */ /* 0x000fe200078ec0ff */
[--C-:B------:R-:W-:Y:S01]  /*28c0*/  HSET2.LE.AND R57, R57, R156.reuse, PT ;  /* 0x0000009c39397233 */ /* 0x100fe20003803000 */
[----:B------:R-:W-:Y:S01]  /*28d0*/  SHF.R.U32.HI R173, RZ, 0x10, R56 ;  /* 0x00000010ffad7819 */ /* 0x000fe20000011638 */
[----:B------:R-:W-:Y:S01]  /*28e0*/  FFMA.FTZ R16, R16, c[0x0][0x23c], -R164 ;  /* 0x00008f0010107a23 */ /* 0x000fe200000108a4 */
[----:B------:R-:W-:Y:S01]  /*28f0*/  LOP3.LUT R107, R107, R42, RZ, 0xc0, !PT ;  /* 0x0000002a6b6b7212 */ /* 0x000fe200078ec0ff */
[----:B------:R-:W-:Y:S01]  /*2900*/  FADD.FTZ R144, R144, R153 ;  /* 0x0000009990907221 */ /* 0x000fe20000010000 */
[----:B---3--:R-:W-:Y:S01]  /*2910*/  F2FP.PACK_AB R110, R145, R4 ;  /* 0x00000004916e723e */ /* 0x008fe200000000ff */
[----:B------:R-:W1:Y:S01]  /*2920*/  MUFU.EX2 R161, R161 ;  /* 0x000000a100a17308 */ /* 0x000e620000000800 */
[----:B------:R-:W-:Y:S01]  /*2930*/  F2FP.PACK_AB R108, R147, R140 ;  /* 0x0000008c936c723e */ /* 0x000fe200000000ff */
[----:B------:R-:W-:Y:S01]  /*2940*/  FADD.FTZ R147, R140, R147 ;  /* 0x000000938c937221 */ /* 0x000fe20000010000 */
[----:B----4-:R-:W-:Y:S01]  /*2950*/  F2FP.PACK_AB R43, R2, R155 ;  /* 0x0000009b022b723e */ /* 0x010fe200000000ff */
[----:B------:R-:W-:Y:S01]  /*2960*/  FADD.FTZ R149, R149, R0 ;  /* 0x0000000095957221 */ /* 0x000fe20000010000 */
[----:B------:R-:W-:Y:S01]  /*2970*/  LOP3.LUT R61, R56, 0xff, RZ, 0xc0, !PT ;  /* 0x000000ff383d7812 */ /* 0x000fe200078ec0ff */
[----:B------:R-:W-:Y:S01]  /*2980*/  FADD.FTZ R155, R155, R144 ;  /* 0x000000909b9b7221 */ /* 0x000fe20000010000 */
[----:B------:R-:W-:Y:S01]  /*2990*/  SHF.R.U32.HI R12, RZ, 0x8, R12 ;  /* 0x00000008ff0c7819 */ /* 0x000fe2000001160c */
[----:B------:R-:W-:Y:S01]  /*29a0*/  MUFU.EX2 R152, R152 ;  /* 0x0000009800987308 */ /* 0x000fe20000000800 */
[----:B------:R-:W-:Y:S01]  /*29b0*/  PRMT R63, R14, 0x5410, R63 ;  /* 0x000054100e3f7816 */ /* 0x000fe2000000003f */
[----:B------:R-:W-:Y:S01]  /*29c0*/  FADD.FTZ R4, R4, R147 ;  /* 0x0000009304047221 */ /* 0x000fe20000010000 */
[----:B------:R-:W-:Y:S01]  /*29d0*/  SHF.R.U32.HI R56, RZ, 0x18, R56 ;  /* 0x00000018ff387819 */ /* 0x000fe20000011638 */
[----:B------:R-:W-:Y:S01]  /*29e0*/  FADD.FTZ R132, R132, R149 ;  /* 0x0000009584847221 */ /* 0x000fe20000010000 */
[----:B------:R-:W-:Y:S01]  /*29f0*/  LOP3.LUT R173, R173, 0xff, RZ, 0xc0, !PT ;  /* 0x000000ffadad7812 */ /* 0x000fe200078ec0ff */
[--C-:B------:R-:W-:Y:S01]  /*2a00*/  HSET2.LE.AND R63, R63, R156.reuse, PT ;  /* 0x0000009c3f3f7233 */ /* 0x100fe20003803000 */
[----:B------:R-:W-:Y:S01]  /*2a10*/  LOP3.LUT R110, R79, R110, RZ, 0xc0, !PT ;  /* 0x0000006e4f6e7212 */ /* 0x000fe200078ec0ff */
[----:B------:R-:W3:Y:S01]  /*2a20*/  MUFU.EX2 R163, R163 ;  /* 0x000000a300a37308 */ /* 0x000ee20000000800 */
[----:B-1----:R-:W-:Y:S01]  /*2a30*/  F2FP.PACK_AB R42, R161, R150 ;  /* 0x00000096a12a723e */ /* 0x002fe200000000ff */
[----:B------:R-:W-:Y:S01]  /*2a40*/  FADD.FTZ R150, R150, R161 ;  /* 0x000000a196967221 */ /* 0x000fe20000010000 */
[----:B------:R-:W-:Y:S01]  /*2a50*/  LOP3.LUT R108, R69, R108, RZ, 0xc0, !PT ;  /* 0x0000006c456c7212 */ /* 0x000fe200078ec0ff */
[----:B------:R-:W-:Y:S01]  /*2a60*/  FADD.FTZ R2, R2, R155 ;  /* 0x0000009b02027221 */ /* 0x000fe20000010000 */
[----:B------:R-:W-:Y:S01]  /*2a70*/  LOP3.LUT R106, R106, R43, RZ, 0xc0, !PT ;  /* 0x0000002b6a6a7212 */ /* 0x000fe200078ec0ff */
[----:B------:R-:W-:Y:S01]  /*2a80*/  FADD.FTZ R159, R159, R150 ;  /* 0x000000969f9f7221 */ /* 0x000fe20000010000 */
[----:B------:R-:W-:Y:S01]  /*2a90*/  LOP3.LUT R105, R105, R42, RZ, 0xc0, !PT ;  /* 0x0000002a69697212 */ /* 0x000fe200078ec0ff */
[----:B------:R-:W-:Y:S01]  /*2aa0*/  MUFU.EX2 R148, R148 ;  /* 0x0000009400947308 */ /* 0x000fe20000000800 */
[----:B------:R-:W-:Y:S01]  /*2ab0*/  PRMT R61, R61, 0x5410, R12 ;  /* 0x000054103d3d7816 */ /* 0x000fe2000000000c */
[-C--:B------:R-:W-:Y:S01]  /*2ac0*/  HMMA.16816.F32 R100, R108, R136.reuse, RZ ;  /* 0x000000886c64723c */ /* 0x080fe200000018ff */
[----:B------:R-:W-:Y:S01]  /*2ad0*/  PRMT R173, R173, 0x5410, R56 ;  /* 0x00005410adad7816 */ /* 0x000fe20000000038 */
[----:B------:R-:W1:Y:S01]  /*2ae0*/  LDSM.16.MT88.4 R40, [R187+0x6800] ;  /* 0x00680000bb28783b */ /* 0x000e620000004200 */
[----:B------:R-:W-:Y:S01]  /*2af0*/  LOP3.LUT R220, R225, R220, R211, 0x96, !PT ;  /* 0x000000dce1dc7212 */ /* 0x000fe200078e96d3 */
[--C-:B------:R-:W-:Y:S01]  /*2b00*/  HSET2.LE.AND R60, R61, R156.reuse, PT ;  /* 0x0000009c3d3c7233 */ /* 0x100fe20003803000 */
[----:B------:R-:W-:Y:S01]  /*2b10*/  IADD3 R179, R179, 0x1, RZ ;  /* 0x00000001b3b37810 */ /* 0x000fe20007ffe0ff */
[----:B------:R-:W4:Y:S01]  /*2b20*/  MUFU.EX2 R157, R157 ;  /* 0x0000009d009d7308 */ /* 0x000f220000000800 */
[----:B---3--:R-:W-:Y:S01]  /*2b30*/  F2FP.PACK_AB R58, R163, R152 ;  /* 0x00000098a33a723e */ /* 0x008fe200000000ff */
[----:B------:R-:W-:Y:S01]  /*2b40*/  HMMA.16816.F32 R96, R104, R136, RZ ;  /* 0x000000886860723c */ /* 0x000fe200000018ff */
[----:B------:R-:W-:Y:S01]  /*2b50*/  HSET2.LE.AND R61, R173, R156, PT ;  /* 0x0000009cad3d7233 */ /* 0x000fe20003803000 */
[----:B------:R-:W3:Y:S01]  /*2b60*/  LDSM.16.MT88.4 R12, [R185+0x6800] ;  /* 0x00680000b90c783b */ /* 0x000ee20000004200 */
[----:B------:R-:W-:Y:S01]  /*2b70*/  LOP3.LUT R63, R63, R58, RZ, 0xc0, !PT ;  /* 0x0000003a3f3f7212 */ /* 0x000fe200078ec0ff */
[----:B------:R-:W-:Y:S01]  /*2b80*/  IMAD.WIDE.U32 R220, R220, -0x2daee0ad, RZ ;  /* 0xd2511f53dcdc7825 */ /* 0x000fe200078e00ff */
[----:B------:R-:W-:Y:S01]  /*2b90*/  LOP3.LUT R218, R219, R179, R215, 0x96, !PT ;  /* 0x000000b3dbda7212 */ /* 0x000fe200078e96d7 */
[----:B------:R-:W-:Y:S02]  /*2ba0*/  MUFU.EX2 R154, R154 ;  /* 0x0000009a009a7308 */ /* 0x000fe40000000800 */
[----:B--2---:R-:W-:Y:S01]  /*2bb0*/  HMMA.16816.F32 R124, R108, R72, RZ ;  /* 0x000000486c7c723c */ /* 0x004fe200000018ff */
[----:B------:R-:W-:Y:S01]  /*2bc0*/  LOP3.LUT R222, R221, R222, R216, 0x96, !PT ;  /* 0x000000deddde7212 */ /* 0x000fe200078e96d8 */
[----:B------:R-:W-:Y:S01]  /*2bd0*/  IMAD.WIDE.U32 R218, R218, -0x326172a9, RZ ;  /* 0xcd9e8d57dada7825 */ /* 0x000fe200078e00ff */
[----:B------:R-:W-:-:S02]  /*2be0*/  SHF.R.U32.HI R173, RZ, 0x10, R220 ;  /* 0x00000010ffad7819 */ /* 0x000fc400000116dc */
[----:B------:R-:W-:Y:S01]  /*2bf0*/  SHF.R.U32.HI R175, RZ, 0x10, R222 ;  /* 0x00000010ffaf7819 */ /* 0x000fe200000116de */
[----:B------:R-:W2:Y:S01]  /*2c00*/  MUFU.EX2 R165, R165 ;  /* 0x000000a500a57308 */ /* 0x000ea20000000800 */
[----:B----4-:R-:W-:Y:S01]  /*2c10*/  F2FP.PACK_AB R62, R157, R148 ;  /* 0x000000949d3e723e */ /* 0x010fe200000000ff */
[C---:B------:R-:W-:Y:S01]  /*2c20*/  HMMA.16816.F32 R76, R108.reuse, R84, RZ ;  /* 0x000000546c4c723c */ /* 0x040fe200000018ff */
[----:B------:R-:W-:Y:S01]  /*2c30*/  SHF.R.U32.HI R52, RZ, 0x18, R220 ;  /* 0x00000018ff347819 */ /* 0x000fe200000116dc */
[----:B------:R-:W-:Y:S01]  /*2c40*/  FADD.FTZ R159, R146, R159 ;  /* 0x0000009f929f7221 */ /* 0x000fe20000010000 */
[----:B------:R-:W-:Y:S01]  /*2c50*/  LOP3.LUT R62, R57, R62, RZ, 0xc0, !PT ;  /* 0x0000003e393e7212 */ /* 0x000fe200078ec0ff */
[----:B------:R-:W-:Y:S01]  /*2c60*/  FADD.FTZ R145, R145, R4 ;  /* 0x0000000491917221 */ /* 0x000fe20000010000 */
[----:B------:R-:W4:Y:S01]  /*2c70*/  LDSM.16.MT88.4 R56, [R184+0x6800] ;  /* 0x00680000b838783b */ /* 0x000f220000004200 */
[----:B------:R-:W-:Y:S01]  /*2c80*/  MUFU.EX2 R142, R142 ;  /* 0x0000008e008e7308 */ /* 0x000fe20000000800 */
[----:B------:R-:W-:Y:S01]  /*2c90*/  LOP3.LUT R175, R175, 0xff, RZ, 0xc0, !PT ;  /* 0x000000ffafaf7812 */ /* 0x000fe200078ec0ff */
[----:B------:R-:W-:Y:S01]  /*2ca0*/  HMMA.16816.F32 R88, R108, R92, RZ ;  /* 0x0000005c6c58723c */ /* 0x000fe200000018ff */
[----:B------:R-:W-:Y:S01]  /*2cb0*/  LOP3.LUT R176, R219, R176, R209, 0x96, !PT ;  /* 0x000000b0dbb07212 */ /* 0x000fe200078e96d1 */
[----:B------:R-:W-:-:S02]  /*2cc0*/  FADD.FTZ R3, R3, R132 ;  /* 0x0000008403037221 */ /* 0x000fc40000010000 */
[----:B------:R-:W-:Y:S02]  /*2cd0*/  FFMA.FTZ R34, R34, c[0x0][0x23c], -R158 ;  /* 0x00008f0022227a23 */ /* 0x000fe4000001089e */
[----:B------:R-:W5:Y:S01]  /*2ce0*/  MUFU.EX2 R151, R151 ;  /* 0x0000009700977308 */ /* 0x000f620000000800 */
[----:B--2---:R-:W-:Y:S01]  /*2cf0*/  F2FP.PACK_AB R136, R165, R154 ;  /* 0x0000009aa588723e */ /* 0x004fe200000000ff */
[C---:B------:R-:W-:Y:S01]  /*2d00*/  HMMA.16816.F32 R68, R108.reuse, R74, RZ ;  /* 0x0000004a6c44723c */ /* 0x040fe200000018ff */
[----:B------:R-:W-:Y:S02]  /*2d10*/  IMAD.WIDE.U32 R176, R176, -0x2daee0ad, RZ ;  /* 0xd2511f53b0b07825 */ /* 0x000fe400078e00ff */
[----:B------:R-:W-:Y:S02]  /*2d20*/  LOP3.LUT R61, R61, R136, RZ, 0xc0, !PT ;  /* 0x000000883d3d7212 */ /* 0x000fe400078ec0ff */
[----:B------:R-:W-:Y:S01]  /*2d30*/  FFMA.FTZ R136, R53, c[0x0][0x23c], -R160 ;  /* 0x00008f0035887a23 */ /* 0x000fe200000108a0 */
[----:B------:R-:W-:Y:S01]  /*2d40*/  MUFU.EX2 R65, R65 ;  /* 0x0000004100417308 */ /* 0x000fe20000000800 */
[----:B------:R-:W-:Y:S01]  /*2d50*/  LOP3.LUT R53, R220, 0xff, RZ, 0xc0, !PT ;  /* 0x000000ffdc357812 */ /* 0x000fe200078ec0ff */
[----:B------:R-:W-:Y:S01]  /*2d60*/  HMMA.16816.F32 R80, R108, R86, RZ ;  /* 0x000000566c50723c */ /* 0x000fe200000018ff */
[----:B------:R-:W-:-:S02]  /*2d70*/  FADD.FTZ R154, R154, R3 ;  /* 0x000000039a9a7221 */ /* 0x000fc40000010000 */
[----:B------:R-:W-:Y:S02]  /*2d80*/  FFMA.FTZ R32, R32, c[0x0][0x23c], -R160 ;  /* 0x00008f0020207a23 */ /* 0x000fe400000108a0 */
[----:B------:R-:W-:Y:S01]  /*2d90*/  FADD.FTZ R165, R165, R154 ;  /* 0x0000009aa5a57221 */ /* 0x000fe20000010000 */
[----:B-----5:R-:W-:Y:S01]  /*2da0*/  F2FP.PACK_AB R137, R151, R142 ;  /* 0x0000008e9789723e */ /* 0x020fe200000000ff */
[----:B------:R-:W2:Y:S01]  /*2db0*/  MUFU.EX2 R136, R136 ;  /* 0x0000008800887308 */ /* 0x000ea20000000800 */
[----:B------:R-:W-:Y:S01]  /*2dc0*/  HMMA.16816.F32 R112, R108, R94, RZ ;  /* 0x0000005e6c70723c */ /* 0x000fe200000018ff */
[----:B------:R-:W-:Y:S01]  /*2dd0*/  FADD.FTZ R142, R142, R145 ;  /* 0x000000918e8e7221 */ /* 0x000fe20000010000 */
[----:B------:R-:W-:Y:S01]  /*2de0*/  LOP3.LUT R60, R60, R137, RZ, 0xc0, !PT ;  /* 0x000000893c3c7212 */ /* 0x000fe200078ec0ff */
[----:B------:R-:W-:Y:S01]  /*2df0*/  FFMA.FTZ R137, R54, c[0x0][0x23c], -R158 ;  /* 0x00008f0036897a23 */ /* 0x000fe2000001089e */
[----:B------:R-:W-:Y:S01]  /*2e00*/  LOP3.LUT R54, R220, 0xffff, RZ, 0xc0, !PT ;  /* 0x0000ffffdc367812 */ /* 0x000fe200078ec0ff */
[----:B------:R-:W-:-:S02]  /*2e10*/  FFMA.FTZ R221, R17, c[0x0][0x23c], -R164 ;  /* 0x00008f0011dd7a23 */ /* 0x000fc400000108a4 */
[----:B------:R-:W-:Y:S01]  /*2e20*/  MUFU.EX2 R167, R167 ;  /* 0x000000a700a77308 */ /* 0x000fe20000000800 */
[C---:B------:R-:W-:Y:S01]  /*2e30*/  HMMA.16816.F32 R128, R104.reuse, R72, RZ ;  /* 0x000000486880723c */ /* 0x040fe200000018ff */
[----:B------:R-:W-:Y:S01]  /*2e40*/  SHF.R.U32.HI R54, RZ, 0x8, R54 ;  /* 0x00000008ff367819 */ /* 0x000fe20000011636 */
[----:B------:R-:W-:Y:S02]  /*2e50*/  FADD.FTZ R151, R151, R142 ;  /* 0x0000008e97977221 */ /* 0x000fe40000010000 */
[----:B------:R-:W-:Y:S02]  /*2e60*/  FFMA.FTZ R33, R33, c[0x0][0x23c], -R160 ;  /* 0x00008f0021217a23 */ /* 0x000fe400000108a0 */
[----:B------:R-:W-:Y:S01]  /*2e70*/  FADD.FTZ R148, R148, R151 ;  /* 0x0000009794947221 */ /* 0x000fe20000010000 */
[----:B------:R-:W-:Y:S01]  /*2e80*/  MUFU.EX2 R137, R137 ;  /* 0x0000008900897308 */ /* 0x000fe20000000800 */
[----:B------:R-:W-:Y:S01]  /*2e90*/  HMMA.16816.F32 R120, R104, R84, RZ ;  /* 0x000000546878723c */ /* 0x000fe200000018ff */
[----:B--2---:R-:W-:Y:S01]  /*2ea0*/  F2FP.PACK_AB R178, R136, R65 ;  /* 0x0000004188b2723e */ /* 0x004fe200000000ff */
[----:B------:R-:W-:-:S02]  /*2eb0*/  FADD.FTZ R152, R152, R165 ;  /* 0x000000a598987221 */ /* 0x000fc40000010000 */
[----:B------:R-:W-:Y:S02]  /*2ec0*/  FADD.FTZ R157, R157, R148 ;  /* 0x000000949d9d7221 */ /* 0x000fe40000010000 */
[----:B------:R-:W-:Y:S01]  /*2ed0*/  FADD.FTZ R152, R163, R152 ;  /* 0x00000098a3987221 */ /* 0x000fe20000010000 */
[----:B------:R-:W2:Y:S01]  /*2ee0*/  MUFU.EX2 R64, R64 ;  /* 0x0000004000407308 */ /* 0x000ea20000000800 */
[C---:B------:R-:W-:Y:S07]  /*2ef0*/  HMMA.16816.F32 R116, R104.reuse, R92, RZ ;  /* 0x0000005c6874723c */ /* 0x040fee00000018ff */
[----:B------:R-:W-:Y:S01]  /*2f00*/  MUFU.EX2 R66, R66 ;  /* 0x0000004200427308 */ /* 0x000fe20000000800 */
[----:B------:R-:W-:Y:S01]  /*2f10*/  HMMA.16816.F32 R72, R104, R74, RZ ;  /* 0x0000004a6848723c */ /* 0x000fe200000018ff */
[----:B--2---:R-:W-:-:S07]  /*2f20*/  F2FP.PACK_AB R220, R64, R167 ;  /* 0x000000a740dc723e */ /* 0x004fce00000000ff */
[----:B------:R-:W-:Y:S01]  /*2f30*/  HMMA.16816.F32 R84, R104, R86, RZ ;  /* 0x000000566854723c */ /* 0x000fe200000018ff */
[----:B------:R-:W-:Y:S01]  /*2f40*/  MUFU.EX2 R48, R48 ;  /* 0x0000003000307308 */ /* 0x000fe20000000800 */
[----:B------:R-:W-:-:S04]  /*2f50*/  FADD.FTZ R167, R167, R2 ;  /* 0x00000002a7a77221 */ /* 0x000fc80000010000 */
[----:B------:R-:W-:Y:S02]  /*2f60*/  FADD.FTZ R64, R64, R167 ;  /* 0x000000a740407221 */ /* 0x000fe40000010000 */
[----:B------:R-:W-:Y:S01]  /*2f70*/  HMMA.16816.F32 R92, R104, R94, RZ ;  /* 0x0000005e685c723c */ /* 0x000fe200000018ff */
[----:B------:R-:W-:Y:S01]  /*2f80*/  MUFU.EX2 R49, R49 ;  /* 0x0000003100317308 */ /* 0x000fe20000000800 */
[----:B------:R-:W-:-:S04]  /*2f90*/  FADD.FTZ R65, R65, R64 ;  /* 0x0000004041417221 */ /* 0x000fc80000010000 */
[----:B------:R-:W-:Y:S02]  /*2fa0*/  FADD.FTZ R65, R136, R65 ;  /* 0x0000004188417221 */ /* 0x000fe40000010000 */
[-C--:B------:R-:W-:Y:S01]  /*2fb0*/  HMMA.16816.F32 R108, R108, R138.reuse, RZ ;  /* 0x0000008a6c6c723c */ /* 0x080fe200000018ff */
[----:B------:R-:W-:Y:S07]  /*2fc0*/  MUFU.EX2 R50, R50 ;  /* 0x0000003200327308 */ /* 0x000fee0000000800 */
[----:B------:R-:W-:Y:S01]  /*2fd0*/  HMMA.16816.F32 R104, R104, R138, RZ ;  /* 0x0000008a6868723c */ /* 0x000fe200000018ff */
[----:B------:R-:W-:Y:S06]  /*2fe0*/  MUFU.EX2 R51, R51 ;  /* 0x0000003300337308 */ /* 0x000fec0000000800 */
[----:B------:R-:W-:Y:S01]  /*2ff0*/  FFMA.FTZ R138, R55, c[0x0][0x23c], -R158 ;  /* 0x00008f00378a7a23 */ /* 0x000fe2000001089e */
[----:B------:R-:W-:Y:S01]  /*3000*/  PRMT R55, R53, 0x5410, R54 ;  /* 0x0000541035377816 */ /* 0x000fe20000000036 */
[----:B------:R-:W-:Y:S01]  /*3010*/  FFMA.FTZ R139, R67, c[0x0][0x23c], -R158 ;  /* 0x00008f00438b7a23 */ /* 0x000fe2000001089e */
[C---:B------:R-:W-:Y:S01]  /*3020*/  LOP3.LUT R67, R222.reuse, 0xffff, RZ, 0xc0, !PT ;  /* 0x0000ffffde437812 */ /* 0x040fe200078ec0ff */
[----:B-1----:R-:W-:Y:S01]  /*3030*/  HMMA.16816.F32 R124, R60, R40, R124 ;  /* 0x000000283c7c723c */ /* 0x002fe2000000187c */
[----:B------:R-:W-:Y:S01]  /*3040*/  LOP3.LUT R53, R173, 0xff, RZ, 0xc0, !PT ;  /* 0x000000ffad357812 */ /* 0x000fe200078ec0ff */
[----:B------:R-:W1:Y:S01]  /*3050*/  MUFU.EX2 R138, R138 ;  /* 0x0000008a008a7308 */ /* 0x000e620000000800 */
[----:B------:R-:W-:Y:S01]  /*3060*/  SHF.R.U32.HI R173, RZ, 0x8, R67 ;  /* 0x00000008ffad7819 */ /* 0x000fe20000011643 */
[----:B------:R-:W-:Y:S01]  /*3070*/  HSET2.LE.AND R55, R55, R156, PT ;  /* 0x0000009c37377233 */ /* 0x000fe20003803000 */
[----:B------:R-:W-:-:S02]  /*3080*/  LOP3.LUT R54, R222, 0xff, RZ, 0xc0, !PT ;  /* 0x000000ffde367812 */ /* 0x000fc400078ec0ff */
[----:B------:R-:W-:Y:S01]  /*3090*/  SHF.R.U32.HI R222, RZ, 0x18, R222 ;  /* 0x00000018ffde7819 */ /* 0x000fe200000116de */
[----:B------:R-:W-:Y:S01]  /*30a0*/  HMMA.16816.F32 R76, R60, R44, R76 ;  /* 0x0000002c3c4c723c */ /* 0x000fe2000000184c */
[----:B------:R-:W-:Y:S01]  /*30b0*/  PRMT R173, R54, 0x5410, R173 ;  /* 0x0000541036ad7816 */ /* 0x000fe200000000ad */
[----:B------:R2:W5:Y:S01]  /*30c0*/  MUFU.EX2 R67, R139 ;  /* 0x0000008b00437308 */ /* 0x0005620000000800 */
[----:B------:R-:W-:-:S03]  /*30d0*/  LOP3.LUT R54, R55, R178, RZ, 0xc0, !PT ;  /* 0x000000b237367212 */ /* 0x000fc600078ec0ff */
[----:B------:R-:W-:Y:S02]  /*30e0*/  HSET2.LE.AND R173, R173, R156, PT ;  /* 0x0000009cadad7233 */ /* 0x000fe40003803000 */
[C---:B---3--:R-:W-:Y:S02]  /*30f0*/  HMMA.16816.F32 R88, R60.reuse, R12, R88 ;  /* 0x0000000c3c58723c */ /* 0x048fe40000001858 */
[----:B------:R-:W-:Y:S06]  /*3100*/  MUFU.EX2 R221, R221 ;  /* 0x000000dd00dd7308 */ /* 0x000fec0000000800 */
[----:B----4-:R-:W-:Y:S01]  /*3110*/  HMMA.16816.F32 R100, R60, R56, R100 ;  /* 0x000000383c64723c */ /* 0x010fe20000001864 */
[----:B--2---:R-:W-:Y:S01]  /*3120*/  PRMT R139, R53, 0x5410, R52 ;  /* 0x00005410358b7816 */ /* 0x004fe20000000034 */
[----:B------:R-:W-:Y:S01]  /*3130*/  MUFU.EX2 R32, R32 ;  /* 0x0000002000207308 */ /* 0x000fe20000000800 */
[----:B------:R-:W-:-:S02]  /*3140*/  PRMT R53, R175, 0x5410, R222 ;  /* 0x00005410af357816 */ /* 0x000fc400000000de */
[----:B-1----:R-:W-:Y:S01]  /*3150*/  F2FP.PACK_AB R52, R138, R137 ;  /* 0x000000898a34723e */ /* 0x002fe200000000ff */
[--C-:B------:R-:W-:Y:S01]  /*3160*/  HSET2.LE.AND R55, R139, R156.reuse, PT ;  /* 0x0000009c8b377233 */ /* 0x100fe20003803000 */
[----:B-----5:R-:W-:Y:S01]  /*3170*/  F2FP.PACK_AB R178, R67, R66 ;  /* 0x0000004243b2723e */ /* 0x020fe200000000ff */
[----:B------:R-:W-:Y:S01]  /*3180*/  HSET2.LE.AND R53, R53, R156, PT ;  /* 0x0000009c35357233 */ /* 0x000fe20003803000 */
[C---:B------:R-:W-:Y:S01]  /*3190*/  HMMA.16816.F32 R68, R60.reuse, R42, R68 ;  /* 0x0000002a3c44723c */ /* 0x040fe20000001844 */
[----:B------:R-:W-:Y:S01]  /*31a0*/  FFMA.FTZ R139, R23, c[0x0][0x23c], -R162 ;  /* 0x00008f00178b7a23 */ /* 0x000fe200000108a2 */
[----:B------:R-:W-:Y:S01]  /*31b0*/  LOP3.LUT R55, R55, R52, RZ, 0xc0, !PT ;  /* 0x0000003437377212 */ /* 0x000fe200078ec0ff */
[----:B------:R-:W-:Y:S01]  /*31c0*/  FADD.FTZ R66, R66, R159 ;  /* 0x0000009f42427221 */ /* 0x000fe20000010000 */
[----:B------:R-:W-:Y:S01]  /*31d0*/  LOP3.LUT R52, R173, R220, RZ, 0xc0, !PT ;  /* 0x000000dcad347212 */ /* 0x000fe200078ec0ff */
[----:B------:R-:W-:Y:S01]  /*31e0*/  FFMA.FTZ R220, R31, c[0x0][0x23c], -R158 ;  /* 0x00008f001fdc7a23 */ /* 0x000fe2000001089e */
[----:B------:R-:W-:Y:S01]  /*31f0*/  LOP3.LUT R53, R53, R178, RZ, 0xc0, !PT ;  /* 0x000000b235357212 */ /* 0x000fe200078ec0ff */
[----:B------:R-:W-:Y:S01]  /*3200*/  MUFU.EX2 R139, R139 ;  /* 0x0000008b008b7308 */ /* 0x000fe20000000800 */
[----:B------:R-:W-:Y:S01]  /*3210*/  HMMA.16816.F32 R80, R60, R46, R80 ;  /* 0x0000002e3c50723c */ /* 0x000fe20000001850 */
[----:B------:R-:W-:Y:S01]  /*3220*/  LOP3.LUT R173, R177, R172, R207, 0x96, !PT ;  /* 0x000000acb1ad7212 */ /* 0x000fe200078e96cf */
[----:B------:R-:W-:-:S04]  /*3230*/  FADD.FTZ R66, R67, R66 ;  /* 0x0000004243427221 */ /* 0x000fc80000010000 */
[----:B------:R-:W-:Y:S01]  /*3240*/  FADD.FTZ R137, R137, R66 ;  /* 0x0000004289897221 */ /* 0x000fe20000010000 */
[----:B------:R-:W-:Y:S01]  /*3250*/  MUFU.EX2 R33, R33 ;  /* 0x0000002100217308 */ /* 0x000fe20000000800 */
[----:B------:R-:W-:Y:S02]  /*3260*/  HMMA.16816.F32 R112, R60, R14, R112 ;  /* 0x0000000e3c70723c */ /* 0x000fe40000001870 */
[----:B------:R-:W-:-:S05]  /*3270*/  FADD.FTZ R137, R138, R137 ;  /* 0x000000898a897221 */ /* 0x000fca0000010000 */
[----:B------:R-:W-:Y:S01]  /*3280*/  MUFU.EX2 R34, R34 ;  /* 0x0000002200227308 */ /* 0x000fe20000000800 */
[----:B------:R-:W-:Y:S07]  /*3290*/  HMMA.16816.F32 R108, R60, R58, R108 ;  /* 0x0000003a3c6c723c */ /* 0x000fee000000186c */
[----:B------:R-:W-:Y:S01]  /*32a0*/  LOP3.LUT R60, R171, R218, R208, 0x96, !PT ;  /* 0x000000daab3c7212 */ /* 0x000fe200078e96d0 */
[----:B------:R-:W-:Y:S01]  /*32b0*/  HMMA.16816.F32 R128, R52, R40, R128 ;  /* 0x000000283480723c */ /* 0x000fe20000001880 */
[----:B------:R-:W-:Y:S01]  /*32c0*/  FFMA.FTZ R62, R20, c[0x0][0x23c], -R164 ;  /* 0x00008f00143e7a23 */ /* 0x000fe200000108a4 */
[----:B------:R-:W-:Y:S01]  /*32d0*/  MUFU.EX2 R220, R220 ;  /* 0x000000dc00dc7308 */ /* 0x000fe20000000800 */
[----:B------:R-:W-:-:S02]  /*32e0*/  FFMA.FTZ R63, R38, c[0x0][0x23c], -R162 ;  /* 0x00008f00263f7a23 */ /* 0x000fc400000108a2 */
[--C-:B------:R-:W-:Y:S02]  /*32f0*/  FFMA.FTZ R61, R37, c[0x0][0x23c], -R164.reuse ;  /* 0x00008f00253d7a23 */ /* 0x100fe400000108a4 */
[----:B------:R-:W-:Y:S01]  /*3300*/  IMAD.WIDE.U32 R40, R60, -0x2daee0ad, RZ ;  /* 0xd2511f533c287825 */ /* 0x000fe200078e00ff */
[C---:B------:R-:W-:Y:S02]  /*3310*/  HMMA.16816.F32 R120, R52.reuse, R44, R120 ;  /* 0x0000002c3478723c */ /* 0x040fe40000001878 */
[----:B------:R-:W-:Y:S01]  /*3320*/  MUFU.EX2 R63, R63 ;  /* 0x0000003f003f7308 */ /* 0x000fe20000000800 */
[----:B------:R-:W-:Y:S01]  /*3330*/  FFMA.FTZ R60, R36, c[0x0][0x23c], -R164 ;  /* 0x00008f00243c7a23 */ /* 0x000fe200000108a4 */
[----:B------:R-:W-:Y:S02]  /*3340*/  LOP3.LUT R172, R41, R176, R205, 0x96, !PT ;  /* 0x000000b029ac7212 */ /* 0x000fe400078e96cd */
[----:B------:R-:W-:Y:S01]  /*3350*/  LOP3.LUT R36, R219, R174, R209, 0x96, !PT ;  /* 0x000000aedb247212 */ /* 0x000fe200078e96d1 */
[----:B------:R-:W-:Y:S01]  /*3360*/  IMAD.WIDE.U32 R44, R173, -0x326172a9, RZ ;  /* 0xcd9e8d57ad2c7825 */ /* 0x000fe200078e00ff */
[----:B------:R-:W-:Y:S01]  /*3370*/  HMMA.16816.F32 R116, R52, R12, R116 ;  /* 0x0000000c3474723c */ /* 0x000fe20000001874 */
[----:B------:R-:W-:Y:S01]  /*3380*/  LOP3.LUT R176, R169, R218, R208, 0x96, !PT ;  /* 0x000000daa9b07212 */ /* 0x000fe200078e96d0 */
[----:B------:R-:W-:Y:S01]  /*3390*/  MUFU.EX2 R60, R60 ;  /* 0x0000003c003c7308 */ /* 0x000fe20000000800 */
[----:B------:R-:W-:Y:S01]  /*33a0*/  IMAD.WIDE.U32 R172, R172, -0x326172a9, RZ ;  /* 0xcd9e8d57acac7825 */ /* 0x000fe200078e00ff */
[----:B------:R-:W-:-:S03]  /*33b0*/  LOP3.LUT R171, R45, R170, R206, 0x96, !PT ;  /* 0x000000aa2dab7212 */ /* 0x000fc600078e96ce */
[----:B------:R-:W-:Y:S01]  /*33c0*/  IMAD.WIDE.U32 R36, R36, -0x2daee0ad, RZ ;  /* 0xd2511f5324247825 */ /* 0x000fe200078e00ff */
[----:B------:R-:W-:Y:S01]  /*33d0*/  LOP3.LUT R170, R173, R44, R204, 0x96, !PT ;  /* 0x0000002cadaa7212 */ /* 0x000fe200078e96cc */
[----:B------:R-:W-:Y:S01]  /*33e0*/  HMMA.16816.F32 R96, R52, R56, R96 ;  /* 0x000000383460723c */ /* 0x000fe20000001860 */
[----:B------:R-:W-:Y:S01]  /*33f0*/  MUFU.EX2 R61, R61 ;  /* 0x0000003d003d7308 */ /* 0x000fe20000000800 */
[----:B------:R-:W-:Y:S01]  /*3400*/  IMAD.WIDE.U32 R12, R171, -0x2daee0ad, RZ ;  /* 0xd2511f53ab0c7825 */ /* 0x000fe200078e00ff */
[----:B------:R-:W-:-:S03]  /*3410*/  LOP3.LUT R178, R37, R166, R207, 0x96, !PT ;  /* 0x000000a625b27212 */ /* 0x000fc600078e96cf */
[----:B------:R-:W-:Y:S01]  /*3420*/  IMAD.WIDE.U32 R170, R170, -0x2daee0ad, RZ ;  /* 0xd2511f53aaaa7825 */ /* 0x000fe200078e00ff */
[----:B------:R-:W-:Y:S01]  /*3430*/  LOP3.LUT R174, R13, R40, R203, 0x96, !PT ;  /* 0x000000280dae7212 */ /* 0x000fe200078e96cb */
[----:B------:R-:W-:Y:S01]  /*3440*/  HMMA.16816.F32 R104, R52, R58, R104 ;  /* 0x0000003a3468723c */ /* 0x000fe20000001868 */
[----:B------:R-:W-:Y:S01]  /*3450*/  MUFU.EX2 R62, R62 ;  /* 0x0000003e003e7308 */ /* 0x000fe20000000800 */
[----:B------:R-:W-:Y:S01]  /*3460*/  FFMA.FTZ R57, R21, c[0x0][0x23c], -R164 ;  /* 0x00008f0015397a23 */ /* 0x000fe200000108a4 */
[----:B------:R-:W-:Y:S01]  /*3470*/  LOP3.LUT R12, R171, R12, R202, 0x96, !PT ;  /* 0x0000000cab0c7212 */ /* 0x000fe200078e96ca */
[----:B------:R-:W-:-:S04]  /*3480*/  IMAD.WIDE.U32 R174, R174, -0x326172a9, RZ ;  /* 0xcd9e8d57aeae7825 */ /* 0x000fc800078e00ff */
[----:B------:R-:W-:Y:S01]  /*3490*/  IMAD.WIDE.U32 R20, R12, -0x326172a9, RZ ;  /* 0xcd9e8d570c147825 */ /* 0x000fe200078e00ff */
[C---:B------:R-:W-:Y:S01]  /*34a0*/  HMMA.16816.F32 R72, R52.reuse, R42, R72 ;  /* 0x0000002a3448723c */ /* 0x040fe20000001848 */
[----:B------:R-:W1:Y:S01]  /*34b0*/  LDSM.16.MT88.4 R40, [R187+0x7000] ;  /* 0x00700000bb28783b */ /* 0x000e620000004200 */
[----:B------:R-:W-:Y:S01]  /*34c0*/  MUFU.EX2 R57, R57 ;  /* 0x0000003900397308 */ /* 0x000fe20000000800 */
[----:B------:R-:W-:Y:S01]  /*34d0*/  FFMA.FTZ R56, R39, c[0x0][0x23c], -R162 ;  /* 0x00008f0027387a23 */ /* 0x000fe200000108a2 */
[----:B------:R-:W-:Y:S01]  /*34e0*/  LOP3.LUT R12, R21, R174, R210, 0x96, !PT ;  /* 0x000000ae150c7212 */ /* 0x000fe200078e96d2 */
[----:B------:R-:W-:Y:S01]  /*34f0*/  IMAD.WIDE.U32 R176, R176, -0x2daee0ad, RZ ;  /* 0xd2511f53b0b07825 */ /* 0x000fe200078e00ff */
[----:B------:R-:W-:Y:S02]  /*3500*/  LOP3.LUT R38, R20, 0xffff, RZ, 0xc0, !PT ;  /* 0x0000ffff14267812 */ /* 0x000fe400078ec0ff */
[----:B------:R-:W-:Y:S01]  /*3510*/  SHF.R.U32.HI R45, RZ, 0x10, R12 ;  /* 0x00000010ff2d7819 */ /* 0x000fe2000001160c */
[----:B------:R-:W-:Y:S01]  /*3520*/  IMAD.WIDE.U32 R178, R178, -0x326172a9, RZ ;  /* 0xcd9e8d57b2b27825 */ /* 0x000fe200078e00ff */
[----:B------:R-:W2:Y:S01]  /*3530*/  MUFU.EX2 R56, R56 ;  /* 0x0000003800387308 */ /* 0x000ea20000000800 */
[----:B------:R-:W-:Y:S01]  /*3540*/  LOP3.LUT R169, R177, R36, R205, 0x96, !PT ;  /* 0x00000024b1a97212 */ /* 0x000fe200078e96cd */
[----:B------:R-:W-:Y:S01]  /*3550*/  HMMA.16816.F32 R84, R52, R46, R84 ;  /* 0x0000002e3454723c */ /* 0x000fe20000001854 */
[----:B------:R-:W-:Y:S01]  /*3560*/  LOP3.LUT R36, R12, 0xffff, RZ, 0xc0, !PT ;  /* 0x0000ffff0c247812 */ /* 0x000fe200078ec0ff */
[--C-:B------:R-:W-:Y:S01]  /*3570*/  FFMA.FTZ R166, R22, c[0x0][0x23c], -R162.reuse ;  /* 0x00008f0016a67a23 */ /* 0x100fe200000108a2 */
[----:B------:R-:W-:Y:S01]  /*3580*/  LOP3.LUT R21, R12, 0xff, RZ, 0xc0, !PT ;  /* 0x000000ff0c157812 */ /* 0x000fe200078ec0ff */
[----:B------:R-:W-:Y:S01]  /*3590*/  FFMA.FTZ R219, R19, c[0x0][0x23c], -R162 ;  /* 0x00008f0013db7a23 */ /* 0x000fe200000108a2 */
[----:B------:R-:W-:-:S02]  /*35a0*/  SHF.R.U32.HI R12, RZ, 0x18, R12 ;  /* 0x00000018ff0c7819 */ /* 0x000fc4000001160c */
[----:B------:R-:W-:Y:S01]  /*35b0*/  LOP3.LUT R45, R45, 0xff, RZ, 0xc0, !PT ;  /* 0x000000ff2d2d7812 */ /* 0x000fe200078ec0ff */
[----:B------:R-:W-:Y:S01]  /*35c0*/  HMMA.16816.F32 R92, R52, R14, R92 ;  /* 0x0000000e345c723c */ /* 0x000fe2000000185c */
[----:B------:R-:W-:Y:S01]  /*35d0*/  LOP3.LUT R171, R179, R168, R206, 0x96, !PT ;  /* 0x000000a8b3ab7212 */ /* 0x000fe200078e96ce */
[----:B------:R-:W3:Y:S01]  /*35e0*/  MUFU.EX2 R166, R166 ;  /* 0x000000a600a67308 */ /* 0x000ee20000000800 */
[----:B------:R-:W-:Y:S02]  /*35f0*/  PRMT R45, R45, 0x5410, R12 ;  /* 0x000054102d2d7816 */ /* 0x000fe4000000000c */
[----:B------:R-:W-:Y:S02]  /*3600*/  SHF.R.U32.HI R44, RZ, 0x10, R20 ;  /* 0x00000010ff2c7819 */ /* 0x000fe40000011614 */
[----:B--2---:R-:W-:Y:S01]  /*3610*/  F2FP.PACK_AB R168, R56, R63 ;  /* 0x0000003f38a8723e */ /* 0x004fe200000000ff */
[----:B------:R-:W-:Y:S01]  /*3620*/  HSET2.LE.AND R45, R45, R156, PT ;  /* 0x0000009c2d2d7233 */ /* 0x000fe20003803000 */
[----:B------:R-:W-:Y:S01]  /*3630*/  IMAD.WIDE.U32 R54, R171, -0x2daee0ad, RZ ;  /* 0xd2511f53ab367825 */ /* 0x000fe200078e00ff */
[----:B------:R-:W-:Y:S01]  /*3640*/  LOP3.LUT R13, R20, 0xff, RZ, 0xc0, !PT ;  /* 0x000000ff140d7812 */ /* 0x000fe200078ec0ff */
[----:B------:R-:W-:Y:S01]  /*3650*/  MUFU.EX2 R219, R219 ;  /* 0x000000db00db7308 */ /* 0x000fe20000000800 */
[----:B------:R-:W-:Y:S01]  /*3660*/  SHF.R.U32.HI R38, RZ, 0x8, R38 ;  /* 0x00000008ff267819 */ /* 0x000fe20000011626 */
[----:B------:R-:W-:Y:S01]  /*3670*/  FFMA.FTZ R52, R8, c[0x0][0x23c], -R160 ;  /* 0x00008f0008347a23 */ /* 0x000fe200000108a0 */
[----:B------:R-:W-:Y:S01]  /*3680*/  LOP3.LUT R45, R45, R168, RZ, 0xc0, !PT ;  /* 0x000000a82d2d7212 */ /* 0x000fe200078ec0ff */
[----:B------:R-:W-:Y:S01]  /*3690*/  IMAD.WIDE.U32 R168, R169, -0x326172a9, RZ ;  /* 0xcd9e8d57a9a87825 */ /* 0x000fe200078e00ff */
[----:B------:R-:W-:-:S02]  /*36a0*/  SHF.R.U32.HI R36, RZ, 0x8, R36 ;  /* 0x00000008ff247819 */ /* 0x000fc40000011624 */
[----:B------:R-:W-:Y:S01]  /*36b0*/  SHF.R.U32.HI R20, RZ, 0x18, R20 ;  /* 0x00000018ff147819 */ /* 0x000fe20000011614 */
[----:B------:R-:W-:Y:S01]  /*36c0*/  FFMA.FTZ R53, R9, c[0x0][0x23c], -R160 ;  /* 0x00008f0009357a23 */ /* 0x000fe200000108a0 */
[----:B------:R-:W-:Y:S01]  /*36d0*/  LOP3.LUT R58, R169, R178, R204, 0x96, !PT ;  /* 0x000000b2a93a7212 */ /* 0x000fe200078e96cc */
[----:B------:R-:W-:Y:S01]  /*36e0*/  MUFU.EX2 R52, R52 ;  /* 0x0000003400347308 */ /* 0x000fe20000000800 */
[----:B------:R-:W-:Y:S01]  /*36f0*/  LOP3.LUT R47, R44, 0xff, RZ, 0xc0, !PT ;  /* 0x000000ff2c2f7812 */ /* 0x000fe200078ec0ff */
[----:B------:R-:W-:Y:S01]  /*3700*/  FADD.FTZ R63, R63, R152 ;  /* 0x000000983f3f7221 */ /* 0x000fe20000010000 */
[----:B------:R-:W-:Y:S01]  /*3710*/  LOP3.LUT R176, R55, R176, R203, 0x96, !PT ;  /* 0x000000b037b07212 */ /* 0x000fe200078e96cb */
[----:B------:R-:W-:Y:S01]  /*3720*/  IMAD.WIDE.U32 R58, R58, -0x2daee0ad, RZ ;  /* 0xd2511f533a3a7825 */ /* 0x000fe200078e00ff */
[----:B------:R-:W-:Y:S02]  /*3730*/  PRMT R47, R47, 0x5410, R20 ;  /* 0x000054102f2f7816 */ /* 0x000fe40000000014 */
[----:B------:R-:W-:Y:S01]  /*3740*/  PRMT R13, R13, 0x5410, R38 ;  /* 0x000054100d0d7816 */ /* 0x000fe20000000026 */
[----:B------:R-:W-:Y:S01]  /*3750*/  IMAD.WIDE.U32 R176, R176, -0x326172a9, RZ ;  /* 0xcd9e8d57b0b07825 */ /* 0x000fe200078e00ff */
[----:B------:R-:W-:Y:S01]  /*3760*/  LOP3.LUT R178, R59, R54, R202, 0x96, !PT ;  /* 0x000000363bb27212 */ /* 0x000fe200078e96ca */
[----:B------:R-:W2:Y:S01]  /*3770*/  MUFU.EX2 R53, R53 ;  /* 0x0000003500357308 */ /* 0x000ea20000000800 */
[----:B------:R-:W-:Y:S01]  /*3780*/  PRMT R21, R21, 0x5410, R36 ;  /* 0x0000541015157816 */ /* 0x000fe20000000024 */
[--C-:B------:R-:W-:Y:S01]  /*3790*/  FFMA.FTZ R54, R10, c[0x0][0x23c], -R158.reuse ;  /* 0x00008f000a367a23 */ /* 0x100fe2000001089e */
[----:B------:R-:W4:Y:S01]  /*37a0*/  LDSM.16.MT88.4 R36, [R186+0x7000] ;  /* 0x00700000ba24783b */ /* 0x000f220000004200 */
[----:B------:R-:W-:Y:S01]  /*37b0*/  IMAD.WIDE.U32 R178, R178, -0x326172a9, RZ ;  /* 0xcd9e8d57b2b27825 */ /* 0x000fe200078e00ff */
[--C-:B------:R-:W-:Y:S01]  /*37c0*/  HSET2.LE.AND R47, R47, R156.reuse, PT ;  /* 0x0000009c2f2f7233 */ /* 0x100fe20003803000 */
[----:B---3--:R-:W-:Y:S01]  /*37d0*/  F2FP.PACK_AB R174, R139, R166 ;  /* 0x000000a68bae723e */ /* 0x008fe200000000ff */
[--C-:B------:R-:W-:Y:S01]  /*37e0*/  HSET2.LE.AND R21, R21, R156.reuse, PT ;  /* 0x0000009c15157233 */ /* 0x100fe20003803000 */
[----:B------:R-:W-:Y:S01]  /*37f0*/  FFMA.FTZ R55, R11, c[0x0][0x23c], -R158 ;  /* 0x00008f000b377a23 */ /* 0x000fe2000001089e */
[C---:B------:R-:W-:Y:S01]  /*3800*/  LOP3.LUT R10, R178.reuse, 0xffff, RZ, 0xc0, !PT ;  /* 0x0000ffffb20a7812 */ /* 0x040fe200078ec0ff */
[----:B------:R-:W-:Y:S01]  /*3810*/  MUFU.EX2 R54, R54 ;  /* 0x0000003600367308 */ /* 0x000fe20000000800 */
[----:B------:R-:W-:Y:S01]  /*3820*/  LOP3.LUT R9, R178, 0xff, RZ, 0xc0, !PT ;  /* 0x000000ffb2097812 */ /* 0x000fe200078ec0ff */
[----:B------:R-:W-:Y:S01]  /*3830*/  HSET2.LE.AND R46, R13, R156, PT ;  /* 0x0000009c0d2e7233 */ /* 0x000fe20003803000 */
[----:B------:R-:W-:Y:S01]  /*3840*/  SHF.R.U32.HI R10, RZ, 0x8, R10 ;  /* 0x00000008ff0a7819 */ /* 0x000fe2000001160a */
[----:B------:R-:W-:Y:S01]  /*3850*/  LDSM.16.MT88.4 R12, [R184+0x7000] ;  /* 0x00700000b80c783b */ /* 0x000fe20000004200 */
[----:B------:R-:W-:Y:S01]  /*3860*/  LOP3.LUT R59, R179, R176, R210, 0x96, !PT ;  /* 0x000000b0b33b7212 */ /* 0x000fe200078e96d2 */
[----:B------:R-:W-:Y:S01]  /*3870*/  FADD.FTZ R63, R56, R63 ;  /* 0x0000003f383f7221 */ /* 0x000fe20000010000 */
[----:B------:R-:W-:Y:S01]  /*3880*/  LOP3.LUT R47, R47, R174, RZ, 0xc0, !PT ;  /* 0x000000ae2f2f7212 */ /* 0x000fe200078ec0ff */
[----:B------:R-:W3:Y:S01]  /*3890*/  MUFU.EX2 R55, R55 ;  /* 0x0000003700377308 */ /* 0x000ee20000000800 */
[----:B------:R-:W-:Y:S01]  /*38a0*/  PRMT R9, R9, 0x5410, R10 ;  /* 0x0000541009097816 */ /* 0x000fe2000000000a */
[----:B------:R-:W-:Y:S01]  /*38b0*/  FADD.FTZ R166, R166, R63 ;  /* 0x0000003fa6a67221 */ /* 0x000fe20000010000 */
[----:B------:R-:W-:-:S02]  /*38c0*/  SHF.R.U32.HI R11, RZ, 0x10, R178 ;  /* 0x00000010ff0b7819 */ /* 0x000fc400000116b2 */
[----:B------:R-:W-:Y:S01]  /*38d0*/  LOP3.LUT R174, R59, 0xffff, RZ, 0xc0, !PT ;  /* 0x0000ffff3bae7812 */ /* 0x000fe200078ec0ff */
[----:B------:R-:W-:Y:S01]  /*38e0*/  HSET2.LE.AND R9, R9, R156, PT ;  /* 0x0000009c09097233 */ /* 0x000fe20003803000 */
[--C-:B------:R-:W-:Y:S01]  /*38f0*/  SHF.R.U32.HI R10, RZ, 0x10, R59.reuse ;  /* 0x00000010ff0a7819 */ /* 0x100fe2000001163b */
[----:B------:R-:W-:Y:S01]  /*3900*/  FADD.FTZ R166, R139, R166 ;  /* 0x000000a68ba67221 */ /* 0x000fe20000010000 */
[----:B------:R-:W-:Y:S02]  /*3910*/  LOP3.LUT R169, R59, 0xff, RZ, 0xc0, !PT ;  /* 0x000000ff3ba97812 */ /* 0x000fe400078ec0ff */
[----:B------:R-:W-:Y:S02]  /*3920*/  SHF.R.U32.HI R8, RZ, 0x18, R178 ;  /* 0x00000018ff087819 */ /* 0x000fe400000116b2 */
[----:B------:R-:W-:Y:S02]  /*3930*/  LOP3.LUT R11, R11, 0xff, RZ, 0xc0, !PT ;  /* 0x000000ff0b0b7812 */ /* 0x000fe400078ec0ff */
[----:B------:R-:W-:-:S02]  /*3940*/  SHF.R.U32.HI R59, RZ, 0x18, R59 ;  /* 0x00000018ff3b7819 */ /* 0x000fc4000001163b */
[----:B------:R-:W-:Y:S02]  /*3950*/  SHF.R.U32.HI R174, RZ, 0x8, R174 ;  /* 0x00000008ffae7819 */ /* 0x000fe400000116ae */
[----:B------:R-:W-:Y:S02]  /*3960*/  LOP3.LUT R10, R10, 0xff, RZ, 0xc0, !PT ;  /* 0x000000ff0a0a7812 */ /* 0x000fe400078ec0ff */
[----:B------:R-:W-:Y:S01]  /*3970*/  F2FP.PACK_AB R44, R61, R60 ;  /* 0x0000003c3d2c723e */ /* 0x000fe200000000ff */
[----:B------:R-:W-:Y:S01]  /*3980*/  FADD.FTZ R60, R60, R157 ;  /* 0x0000009d3c3c7221 */ /* 0x000fe20000010000 */
[----:B--2---:R-:W-:Y:S02]  /*3990*/  F2FP.PACK_AB R176, R53, R52 ;  /* 0x0000003435b0723e */ /* 0x004fe400000000ff */
[----:B------:R-:W-:Y:S01]  /*39a0*/  PRMT R11, R11, 0x5410, R8 ;  /* 0x000054100b0b7816 */ /* 0x000fe20000000008 */
[----:B------:R-:W-:Y:S01]  /*39b0*/  FADD.FTZ R61, R61, R60 ;  /* 0x0000003c3d3d7221 */ /* 0x000fe20000010000 */
[----:B------:R-:W-:-:S02]  /*39c0*/  PRMT R169, R169, 0x5410, R174 ;  /* 0x00005410a9a97816 */ /* 0x000fc400000000ae */
[----:B------:R-:W-:Y:S01]  /*39d0*/  PRMT R59, R10, 0x5410, R59 ;  /* 0x000054100a3b7816 */ /* 0x000fe2000000003b */
[--C-:B------:R-:W-:Y:S01]  /*39e0*/  HSET2.LE.AND R11, R11, R156.reuse, PT ;  /* 0x0000009c0b0b7233 */ /* 0x100fe20003803000 */
[----:B------:R-:W-:Y:S01]  /*39f0*/  LOP3.LUT R44, R21, R44, RZ, 0xc0, !PT ;  /* 0x0000002c152c7212 */ /* 0x000fe200078ec0ff */
[--C-:B------:R-:W-:Y:S01]  /*3a00*/  HSET2.LE.AND R8, R169, R156.reuse, PT ;  /* 0x0000009ca9087233 */ /* 0x100fe20003803000 */
[----:B------:R-:W2:Y:S01]  /*3a10*/  LDSM.16.MT88.4 R20, [R185+0x7000] ;  /* 0x00700000b914783b */ /* 0x000ea20000004200 */
[----:B------:R-:W-:Y:S01]  /*3a20*/  LOP3.LUT R10, R9, R176, RZ, 0xc0, !PT ;  /* 0x000000b0090a7212 */ /* 0x000fe200078ec0ff */
[----:B------:R-:W-:Y:S01]  /*3a30*/  HSET2.LE.AND R9, R59, R156, PT ;  /* 0x0000009c3b097233 */ /* 0x000fe20003803000 */
[----:B------:R-:W-:Y:S01]  /*3a40*/  F2FP.PACK_AB R173, R57, R62 ;  /* 0x0000003e39ad723e */ /* 0x000fe200000000ff */
[----:B------:R-:W-:Y:S01]  /*3a50*/  FADD.FTZ R62, R62, R61 ;  /* 0x0000003d3e3e7221 */ /* 0x000fe20000010000 */
[----:B---3--:R-:W-:Y:S02]  /*3a60*/  F2FP.PACK_AB R176, R55, R54 ;  /* 0x0000003637b0723e */ /* 0x008fe400000000ff */
[----:B------:R-:W-:Y:S01]  /*3a70*/  F2FP.PACK_AB R169, R49, R48 ;  /* 0x0000003031a9723e */ /* 0x000fe200000000ff */
[----:B------:R-:W-:Y:S01]  /*3a80*/  FADD.FTZ R48, R48, R65 ;  /* 0x0000004130307221 */ /* 0x000fe20000010000 */
[----:B------:R-:W-:Y:S01]  /*3a90*/  F2FP.PACK_AB R174, R51, R50 ;  /* 0x0000003233ae723e */ /* 0x000fe200000000ff */
        /* <DEDUP_REMOVED lines=8> */
[----:B-1----:R-:W-:Y:S01]  /*3b20*/  HMMA.16816.F32 R124, R44, R40, R124 ;  /* 0x000000282c7c723c */ /* 0x002fe2000000187c */
[----:B------:R-:W-:Y:S01]  /*3b30*/  LOP3.LUT R172, R175, R172, R211, 0x96, !PT ;  /* 0x000000acafac7212 */ /* 0x000fe200078e96d3 */
[----:B------:R-:W-:-:S02]  /*3b40*/  FADD.FTZ R54, R54, R51 ;  /* 0x0000003336367221 */ /* 0x000fc40000010000 */
[----:B------:R-:W-:Y:S02]  /*3b50*/  FADD.FTZ R53, R53, R52 ;  /* 0x0000003435357221 */ /* 0x000fe40000010000 */
[----:B------:R-:W-:Y:S02]  /*3b60*/  IMAD.WIDE.U32 R172, R172, -0x2daee0ad, RZ ;  /* 0xd2511f53acac7825 */ /* 0x000fe400078e00ff */
[----:B------:R-:W-:Y:S02]  /*3b70*/  HMMA.16816.F32 R128, R8, R40, R128 ;  /* 0x000000280880723c */ /* 0x000fe40000001880 */
[----:B------:R-:W-:Y:S01]  /*3b80*/  FADD.FTZ R55, R55, R54 ;  /* 0x0000003637377221 */ /* 0x000fe20000010000 */
[----:B------:R-:W-:Y:S01]  /*3b90*/  LOP3.LUT R170, R173, R170, R216, 0x96, !PT ;  /* 0x000000aaadaa7212 */ /* 0x000fe200078e96d8 */
[----:B------:R-:W-:Y:S01]  /*3ba0*/  FADD.FTZ R57, R57, R62 ;  /* 0x0000003e39397221 */ /* 0x000fe20000010000 */
[----:B------:R-:W-:Y:S02]  /*3bb0*/  SHF.R.U32.HI R17, RZ, 0x10, R172 ;  /* 0x00000010ff117819 */ /* 0x000fe400000116ac */
[--C-:B------:R-:W-:Y:S01]  /*3bc0*/  FFMA.FTZ R40, R24, c[0x0][0x23c], -R164.reuse ;  /* 0x00008f0018287a23 */ /* 0x100fe200000108a4 */
[----:B------:R-:W-:Y:S01]  /*3bd0*/  HMMA.16816.F32 R68, R44, R42, R68 ;  /* 0x0000002a2c44723c */ /* 0x000fe20000001844 */
[----:B------:R-:W-:Y:S01]  /*3be0*/  FFMA.FTZ R41, R25, c[0x0][0x23c], -R164 ;  /* 0x00008f0019297a23 */ /* 0x000fe200000108a4 */
[----:B------:R-:W-:-:S02]  /*3bf0*/  LOP3.LUT R24, R170, 0xffff, RZ, 0xc0, !PT ;  /* 0x0000ffffaa187812 */ /* 0x000fc400078ec0ff */
[----:B------:R-:W-:Y:S01]  /*3c00*/  LOP3.LUT R25, R172, 0xff, RZ, 0xc0, !PT ;  /* 0x000000ffac197812 */ /* 0x000fe200078ec0ff */
[----:B------:R-:W-:Y:S01]  /*3c10*/  MUFU.EX2 R40, R40 ;  /* 0x0000002800287308 */ /* 0x000fe20000000800 */
[----:B------:R-:W-:Y:S02]  /*3c20*/  SHF.R.U32.HI R24, RZ, 0x8, R24 ;  /* 0x00000008ff187819 */ /* 0x000fe40000011618 */
[----:B------:R-:W-:Y:S05]  /*3c30*/  HMMA.16816.F32 R72, R8, R42, R72 ;  /* 0x0000002a0848723c */ /* 0x000fea0000001848 */
[----:B------:R-:W1:Y:S02]  /*3c40*/  MUFU.EX2 R41, R41 ;  /* 0x0000002900297308 */ /* 0x000e640000000800 */
[----:B------:R-:W-:Y:S01]  /*3c50*/  FFMA.FTZ R42, R18, c[0x0][0x23c], -R162 ;  /* 0x00008f00122a7a23 */ /* 0x000fe200000108a2 */
[----:B----4-:R-:W-:Y:S01]  /*3c60*/  HMMA.16816.F32 R76, R44, R36, R76 ;  /* 0x000000242c4c723c */ /* 0x010fe2000000184c */
[----:B------:R-:W-:-:S04]  /*3c70*/  LOP3.LUT R43, R170, 0xff, RZ, 0xc0, !PT ;  /* 0x000000ffaa2b7812 */ /* 0x000fc800078ec0ff */
[----:B------:R-:W3:Y:S01]  /*3c80*/  MUFU.EX2 R42, R42 ;  /* 0x0000002a002a7308 */ /* 0x000ee20000000800 */
[----:B------:R-:W-:Y:S02]  /*3c90*/  PRMT R43, R43, 0x5410, R24 ;  /* 0x000054102b2b7816 */ /* 0x000fe40000000018 */
[----:B------:R-:W-:Y:S03]  /*3ca0*/  HMMA.16816.F32 R120, R8, R36, R120 ;  /* 0x000000240878723c */ /* 0x000fe60000001878 */
[----:B------:R-:W-:Y:S01]  /*3cb0*/  HSET2.LE.AND R24, R43, R156, PT ;  /* 0x0000009c2b187233 */ /* 0x000fe20003803000 */
[--C-:B------:R-:W-:Y:S01]  /*3cc0*/  FFMA.FTZ R43, R30, c[0x0][0x23c], -R158.reuse ;  /* 0x00008f001e2b7a23 */ /* 0x100fe2000001089e */
[----:B------:R4:W-:Y:S01]  /*3cd0*/  MUFU.EX2 R36, R16 ;  /* 0x0000001000247308 */ /* 0x0009e20000000800 */
[----:B------:R-:W-:Y:S02]  /*3ce0*/  FFMA.FTZ R158, R35, c[0x0][0x23c], -R158 ;  /* 0x00008f00239e7a23 */ /* 0x000fe4000001089e */
[----:B------:R-:W-:Y:S01]  /*3cf0*/  HMMA.16816.F32 R80, R44, R38, R80 ;  /* 0x000000262c50723c */ /* 0x000fe20000001850 */
[----:B------:R-:W-:Y:S01]  /*3d00*/  FFMA.FTZ R37, R26, c[0x0][0x23c], -R162 ;  /* 0x00008f001a257a23 */ /* 0x000fe200000108a2 */
[----:B------:R-:W-:-:S03]  /*3d10*/  SHF.R.U32.HI R26, RZ, 0x10, R170 ;  /* 0x00000010ff1a7819 */ /* 0x000fc600000116aa */
[----:B------:R-:W-:Y:S01]  /*3d20*/  MUFU.EX2 R43, R43 ;  /* 0x0000002b002b7308 */ /* 0x000fe20000000800 */
[----:B------:R-:W-:Y:S02]  /*3d30*/  LOP3.LUT R26, R26, 0xff, RZ, 0xc0, !PT ;  /* 0x000000ff1a1a7812 */ /* 0x000fe400078ec0ff */
[----:B------:R-:W-:Y:S01]  /*3d40*/  HMMA.16816.F32 R84, R8, R38, R84 ;  /* 0x000000260854723c */ /* 0x000fe20000001854 */
[----:B----4-:R-:W-:-:S04]  /*3d50*/  LOP3.LUT R16, R172, 0xffff, RZ, 0xc0, !PT ;  /* 0x0000ffffac107812 */ /* 0x010fc800078ec0ff */
[----:B------:R-:W-:Y:S02]  /*3d60*/  MUFU.EX2 R37, R37 ;  /* 0x0000002500257308 */ /* 0x000fe40000000800 */
[----:B------:R-:W-:Y:S01]  /*3d70*/  FFMA.FTZ R38, R27, c[0x0][0x23c], -R162 ;  /* 0x00008f001b267a23 */ /* 0x000fe200000108a2 */
[----:B------:R-:W-:Y:S01]  /*3d80*/  SHF.R.U32.HI R39, RZ, 0x18, R170 ;  /* 0x00000018ff277819 */ /* 0x000fe200000116aa */
[C---:B--2---:R-:W-:Y:S01]  /*3d90*/  HMMA.16816.F32 R88, R44.reuse, R20, R88 ;  /* 0x000000142c58723c */ /* 0x044fe20000001858 */
[----:B------:R-:W-:Y:S02]  /*3da0*/  SHF.R.U32.HI R18, RZ, 0x8, R16 ;  /* 0x00000008ff127819 */ /* 0x000fe40000011610 */
[----:B------:R-:W-:Y:S01]  /*3db0*/  PRMT R39, R26, 0x5410, R39 ;  /* 0x000054101a277816 */ /* 0x000fe20000000027 */
[----:B------:R-:W2:Y:S01]  /*3dc0*/  MUFU.EX2 R38, R38 ;  /* 0x0000002600267308 */ /* 0x000ea20000000800 */
[----:B------:R-:W-:Y:S02]  /*3dd0*/  PRMT R25, R25, 0x5410, R18 ;  /* 0x0000541019197816 */ /* 0x000fe40000000012 */
[----:B------:R-:W-:Y:S01]  /*3de0*/  SHF.R.U32.HI R27, RZ, 0x18, R172 ;  /* 0x00000018ff1b7819 */ /* 0x000fe200000116ac */
[----:B------:R-:W-:Y:S01]  /*3df0*/  HMMA.16816.F32 R100, R44, R12, R100 ;  /* 0x0000000c2c64723c */ /* 0x000fe20000001864 */
[----:B------:R-:W-:Y:S01]  /*3e00*/  LOP3.LUT R16, R17, 0xff, RZ, 0xc0, !PT ;  /* 0x000000ff11107812 */ /* 0x000fe200078ec0ff */
[----:B------:R-:W-:-:S02]  /*3e10*/  HSET2.LE.AND R26, R25, R156, PT ;  /* 0x0000009c191a7233 */ /* 0x000fc40003803000 */
[--C-:B------:R-:W-:Y:S01]  /*3e20*/  HSET2.LE.AND R25, R39, R156.reuse, PT ;  /* 0x0000009c27197233 */ /* 0x100fe20003803000 */
[----:B------:R-:W-:Y:S02]  /*3e30*/  PRMT R27, R16, 0x5410, R27 ;  /* 0x00005410101b7816 */ /* 0x000fe4000000001b */
[----:B-1----:R-:W-:Y:S01]  /*3e40*/  F2FP.PACK_AB R39, R41, R40 ;  /* 0x000000282927723e */ /* 0x002fe200000000ff */
[----:B------:R-:W-:Y:S01]  /*3e50*/  HMMA.16816.F32 R112, R44, R22, R112 ;  /* 0x000000162c70723c */ /* 0x000fe20000001870 */
[----:B------:R-:W1:Y:S01]  /*3e60*/  LDSM.16.MT88.4 R16, [R186+0x7800] ;  /* 0x00780000ba10783b */ /* 0x000e620000004200 */
[----:B------:R-:W-:Y:S01]  /*3e70*/  HSET2.LE.AND R27, R27, R156, PT ;  /* 0x0000009c1b1b7233 */ /* 0x000fe20003803000 */
[----:B------:R-:W-:Y:S01]  /*3e80*/  LOP3.LUT R24, R24, R39, RZ, 0xc0, !PT ;  /* 0x0000002718187212 */ /* 0x000fe200078ec0ff */
[----:B------:R-:W-:Y:S01]  /*3e90*/  FFMA.FTZ R39, R28, c[0x0][0x23c], -R160 ;  /* 0x00008f001c277a23 */ /* 0x000fe200000108a0 */
[----:B------:R-:W-:Y:S01]  /*3ea0*/  LOP3.LUT R28, R177, R168, R211, 0x96, !PT ;  /* 0x000000a8b11c7212 */ /* 0x000fe200078e96d3 */
[----:B------:R-:W-:-:S02]  /*3eb0*/  FADD.FTZ R40, R40, R57 ;  /* 0x0000003928287221 */ /* 0x000fc40000010000 */
[----:B------:R-:W-:Y:S02]  /*3ec0*/  HMMA.16816.F32 R108, R44, R14, R108 ;  /* 0x0000000e2c6c723c */ /* 0x000fe4000000186c */
[----:B------:R-:W-:Y:S01]  /*3ed0*/  MUFU.EX2 R39, R39 ;  /* 0x0000002700277308 */ /* 0x000fe20000000800 */
[----:B------:R-:W-:-:S04]  /*3ee0*/  FADD.FTZ R41, R41, R40 ;  /* 0x0000002829297221 */ /* 0x000fc80000010000 */
[----:B---3--:R-:W-:Y:S01]  /*3ef0*/  F2FP.PACK_AB R44, R219, R42 ;  /* 0x0000002adb2c723e */ /* 0x008fe200000000ff */
[C---:B------:R-:W-:Y:S03]  /*3f00*/  HMMA.16816.F32 R96, R8.reuse, R12, R96 ;  /* 0x0000000c0860723c */ /* 0x040fe60000001860 */
[----:B------:R-:W-:Y:S01]  /*3f10*/  LOP3.LUT R27, R27, R44, RZ, 0xc0, !PT ;  /* 0x0000002c1b1b7212 */ /* 0x000fe200078ec0ff */
[----:B------:R-:W-:Y:S02]  /*3f20*/  FFMA.FTZ R44, R29, c[0x0][0x23c], -R160 ;  /* 0x00008f001d2c7a23 */ /* 0x000fe400000108a0 */
[----:B------:R-:W-:Y:S01]  /*3f30*/  IMAD.WIDE.U32 R28, R28, -0x2daee0ad, RZ ;  /* 0xd2511f531c1c7825 */ /* 0x000fe200078e00ff */
[----:B--2---:R-:W-:Y:S01]  /*3f40*/  F2FP.PACK_AB R12, R38, R37 ;  /* 0x00000025260c723e */ /* 0x004fe200000000ff */
[C---:B------:R-:W-:Y:S01]  /*3f50*/  HMMA.16816.F32 R116, R8.reuse, R20, R116 ;  /* 0x000000140874723c */ /* 0x040fe20000001874 */
[----:B------:R-:W-:Y:S01]  /*3f60*/  F2FP.PACK_AB R13, R221, R36 ;  /* 0x00000024dd0d723e */ /* 0x000fe200000000ff */
[----:B------:R-:W2:Y:S01]  /*3f70*/  MUFU.EX2 R44, R44 ;  /* 0x0000002c002c7308 */ /* 0x000ea20000000800 */
[----:B------:R-:W-:Y:S01]  /*3f80*/  LOP3.LUT R25, R25, R12, RZ, 0xc0, !PT ;  /* 0x0000000c19197212 */ /* 0x000fe200078ec0ff */
[----:B------:R-:W-:Y:S01]  /*3f90*/  FADD.FTZ R37, R37, R166 ;  /* 0x000000a625257221 */ /* 0x000fe20000010000 */
[----:B------:R-:W-:Y:S01]  /*3fa0*/  LOP3.LUT R26, R26, R13, RZ, 0xc0, !PT ;  /* 0x0000000d1a1a7212 */ /* 0x000fe200078ec0ff */
[----:B------:R-:W-:Y:S01]  /*3fb0*/  FADD.FTZ R36, R36, R41 ;  /* 0x0000002924247221 */ /* 0x000fe20000010000 */
[----:B------:R-:W-:Y:S01]  /*3fc0*/  LOP3.LUT R58, R29, R58, R216, 0x96, !PT ;  /* 0x0000003a1d3a7212 */ /* 0x000fe200078e96d8 */
[C---:B------:R-:W-:Y:S01]  /*3fd0*/  HMMA.16816.F32 R92, R8.reuse, R22, R92 ;  /* 0x00000016085c723c */ /* 0x040fe2000000185c */
[----:B------:R-:W3:Y:S01]  /*3fe0*/  LDSM.16.MT88.4 R20, [R187+0x7800] ;  /* 0x00780000bb14783b */ /* 0x000ee20000004200 */
[----:B------:R-:W-:Y:S01]  /*3ff0*/  LOP3.LUT R30, R28, 0xffff, RZ, 0xc0, !PT ;  /* 0x0000ffff1c1e7812 */ /* 0x000fe200078ec0ff */
[----:B------:R-:W-:Y:S01]  /*4000*/  FADD.FTZ R37, R38, R37 ;  /* 0x0000002526257221 */ /* 0x000fe20000010000 */
[----:B------:R-:W-:Y:S01]  /*4010*/  LOP3.LUT R35, R58, 0xffff, RZ, 0xc0, !PT ;  /* 0x0000ffff3a237812 */ /* 0x000fe200078ec0ff */
[----:B------:R-:W-:Y:S01]  /*4020*/  FADD.FTZ R221, R221, R36 ;  /* 0x00000024dddd7221 */ /* 0x000fe20000010000 */
[----:B------:R-:W-:Y:S01]  /*4030*/  SHF.R.U32.HI R31, RZ, 0x10, R28 ;  /* 0x00000010ff1f7819 */ /* 0x000fe2000001161c */
[----:B------:R-:W-:Y:S01]  /*4040*/  FADD.FTZ R42, R42, R37 ;  /* 0x000000252a2a7221 */ /* 0x000fe20000010000 */
[----:B------:R-:W-:Y:S01]  /*4050*/  HMMA.16816.F32 R104, R8, R14, R104 ;  /* 0x0000000e0868723c */ /* 0x000fe20000001868 */
[----:B------:R-:W4:Y:S01]  /*4060*/  LDSM.16.MT88.4 R12, [R185+0x7800] ;  /* 0x00780000b90c783b */ /* 0x000f220000004200 */
[----:B------:R-:W-:Y:S01]  /*4070*/  SHF.R.U32.HI R46, RZ, 0x8, R35 ;  /* 0x00000008ff2e7819 */ /* 0x000fe20000011623 */
[----:B------:R-:W-:Y:S01]  /*4080*/  FADD.FTZ R219, R219, R42 ;  /* 0x0000002adbdb7221 */ /* 0x000fe20000010000 */
[----:B------:R-:W5:Y:S01]  /*4090*/  MUFU.EX2 R35, R158 ;  /* 0x0000009e00237308 */ /* 0x000f620000000800 */
[----:B------:R-:W3:Y:S01]  /*40a0*/  LDSM.16.MT88.4 R8, [R184+0x7800] ;  /* 0x00780000b808783b */ /* 0x000ee20000004200 */
[----:B------:R-:W-:-:S02]  /*40b0*/  SHF.R.U32.HI R47, RZ, 0x10, R58 ;  /* 0x00000010ff2f7819 */ /* 0x000fc4000001163a */
[----:B------:R-:W-:Y:S01]  /*40c0*/  LOP3.LUT R29, R28, 0xff, RZ, 0xc0, !PT ;  /* 0x000000ff1c1d7812 */ /* 0x000fe200078ec0ff */
[C---:B-1----:R-:W-:Y:S01]  /*40d0*/  HMMA.16816.F32 R76, R24.reuse, R16, R76 ;  /* 0x00000010184c723c */ /* 0x042fe2000000184c */
[----:B------:R-:W-:Y:S02]  /*40e0*/  SHF.R.U32.HI R30, RZ, 0x8, R30 ;  /* 0x00000008ff1e7819 */ /* 0x000fe4000001161e */
[----:B------:R-:W-:Y:S02]  /*40f0*/  LOP3.LUT R45, R58, 0xff, RZ, 0xc0, !PT ;  /* 0x000000ff3a2d7812 */ /* 0x000fe400078ec0ff */
[----:B------:R-:W-:Y:S02]  /*4100*/  SHF.R.U32.HI R28, RZ, 0x18, R28 ;  /* 0x00000018ff1c7819 */ /* 0x000fe4000001161c */
[----:B------:R-:W-:Y:S01]  /*4110*/  LOP3.LUT R31, R31, 0xff, RZ, 0xc0, !PT ;  /* 0x000000ff1f1f7812 */ /* 0x000fe200078ec0ff */
[----:B------:R-:W-:Y:S01]  /*4120*/  HMMA.16816.F32 R80, R24, R18, R80 ;  /* 0x000000121850723c */ /* 0x000fe20000001850 */
[----:B------:R-:W-:-:S02]  /*4130*/  SHF.R.U32.HI R58, RZ, 0x18, R58 ;  /* 0x00000018ff3a7819 */ /* 0x000fc4000001163a */
[----:B------:R-:W-:Y:S02]  /*4140*/  LOP3.LUT R47, R47, 0xff, RZ, 0xc0, !PT ;  /* 0x000000ff2f2f7812 */ /* 0x000fe400078ec0ff */
[----:B------:R-:W-:Y:S02]  /*4150*/  PRMT R29, R29, 0x5410, R30 ;  /* 0x000054101d1d7816 */ /* 0x000fe4000000001e */
[----:B------:R-:W-:Y:S02]  /*4160*/  PRMT R31, R31, 0x5410, R28 ;  /* 0x000054101f1f7816 */ /* 0x000fe4000000001c */
[----:B------:R-:W-:Y:S01]  /*4170*/  PRMT R45, R45, 0x5410, R46 ;  /* 0x000054102d2d7816 */ /* 0x000fe2000000002e */
[--C-:B------:R-:W-:Y:S01]  /*4180*/  HSET2.LE.AND R30, R29, R156.reuse, PT ;  /* 0x0000009c1d1e7233 */ /* 0x100fe20003803000 */
[----:B------:R-:W-:Y:S01]  /*4190*/  PRMT R47, R47, 0x5410, R58 ;  /* 0x000054102f2f7816 */ /* 0x000fe2000000003a */
[--C-:B------:R-:W-:Y:S01]  /*41a0*/  HSET2.LE.AND R31, R31, R156.reuse, PT ;  /* 0x0000009c1f1f7233 */ /* 0x100fe20003803000 */
[----:B------:R-:W-:Y:S01]  /*41b0*/  F2FP.PACK_AB R58, R220, R43 ;  /* 0x0000002bdc3a723e */ /* 0x000fe200000000ff */
[--C-:B------:R-:W-:Y:S01]  /*41c0*/  HSET2.LE.AND R28, R45, R156.reuse, PT ;  /* 0x0000009c2d1c7233 */ /* 0x100fe20003803000 */
[----:B--2---:R-:W-:Y:S01]  /*41d0*/  F2FP.PACK_AB R45, R44, R39 ;  /* 0x000000272c2d723e */ /* 0x004fe200000000ff */
[----:B------:R-:W-:Y:S01]  /*41e0*/  HSET2.LE.AND R29, R47, R156, PT ;  /* 0x0000009c2f1d7233 */ /* 0x000fe20003803000 */
[----:B------:R-:W-:Y:S01]  /*41f0*/  F2FP.PACK_AB R47, R33, R32 ;  /* 0x00000020212f723e */ /* 0x000fe200000000ff */
[----:B------:R-:W-:Y:S01]  /*4200*/  FADD.FTZ R32, R32, R53 ;  /* 0x0000003520207221 */ /* 0x000fe20000010000 */
[----:B-----5:R-:W-:Y:S01]  /*4210*/  F2FP.PACK_AB R46, R35, R34 ;  /* 0x00000022232e723e */ /* 0x020fe200000000ff */
        /* <DEDUP_REMOVED lines=27> */
[----:B------:R-:W-:-:S02]  /*43d0*/  IADD3 R218, R6, -0x2, RZ ;  /* 0xfffffffe06da7810 */ /* 0x000fc40007ffe0ff */
[----:B------:R-:W-:Y:S01]  /*43e0*/  MOV R3, R134 ;  /* 0x0000008600037202 */ /* 0x000fe20000000f00 */
[----:B------:R-:W-:Y:S01]  /*43f0*/  IMAD.WIDE.U32 R228, R228, -0x326172a9, RZ ;  /* 0xcd9e8d57e4e47825 */ /* 0x000fe200078e00ff */
[----:B------:R-:W-:Y:S02]  /*4400*/  LOP3.LUT R232, R235, R143, RZ, 0x3c, !PT ;  /* 0x0000008febe87212 */ /* 0x000fe400078e3cff */
[----:B------:R-:W-:Y:S01]  /*4410*/  MOV R132, R135 ;  /* 0x0000008700847202 */ /* 0x000fe20000000f00 */
[----:B------:R-:W-:Y:S01]  /*4420*/  IMAD.WIDE.U32 R236, R5, -0x2daee0ad, RZ ;  /* 0xd2511f5305ec7825 */ /* 0x000fe200078e00ff */
[----:B------:R-:W-:Y:S02]  /*4430*/  LOP3.LUT R226, R229, R143, RZ, 0x3c, !PT ;  /* 0x0000008fe5e27212 */ /* 0x000fe400078e3cff */
[----:B------:R-:W-:Y:S01]  /*4440*/  MOV R0, R7 ;  /* 0x0000000700007202 */ /* 0x000fe20000000f00 */
[----:B------:R-:W-:Y:S01]  /*4450*/  IMAD.WIDE.U32 R232, R232, -0x2daee0ad, RZ ;  /* 0xd2511f53e8e87825 */ /* 0x000fe200078e00ff */
[----:B------:R-:W-:-:S02]  /*4460*/  MOV R2, R133 ;  /* 0x0000008500027202 */ /* 0x000fc40000000f00 */
[----:B------:R-:W-:Y:S01]  /*4470*/  PRMT R217, R217, 0x7054, R217 ;  /* 0x00007054d9d97816 */ /* 0x000fe200000000d9 */
[----:B------:R-:W-:Y:S01]  /*4480*/  IMAD.WIDE.U32 R226, R226, -0x2daee0ad, RZ ;  /* 0xd2511f53e2e27825 */ /* 0x000fe200078e00ff */
[----:B------:R-:W-:-:S04]  /*4490*/  LOP3.LUT R230, R233, R236, R141, 0x96, !PT ;  /* 0x000000ece9e67212 */ /* 0x000fc800078e968d */
[----:B------:R-:W-:Y:S01]  /*44a0*/  LOP3.LUT R224, R227, R236, R141, 0x96, !PT ;  /* 0x000000ece3e07212 */ /* 0x000fe200078e968d */
[----:B------:R-:W-:-:S04]  /*44b0*/  IMAD.WIDE.U32 R230, R230, -0x326172a9, RZ ;  /* 0xcd9e8d57e6e67825 */ /* 0x000fc800078e00ff */
[----:B------:R-:W-:Y:S01]  /*44c0*/  IMAD.WIDE.U32 R224, R224, -0x326172a9, RZ ;  /* 0xcd9e8d57e0e07825 */ /* 0x000fe200078e00ff */
[----:B------:R-:W-:Y:S05]  /*44d0*/  BRA `(.L_x_1201) ;  /* 0x0000019000007947 */ /* 0x000fea0003800000 */
.L_x_1203:
[----:B------:R-:W-:Y:S04]  /*44e0*/  IADD3 R134, R218, -0x1, RZ ;  /* 0xffffffffda867810 */ /* 0x000fe80007ffe0ff */
[----:B------:R-:W-:Y:S01]  /*44f0*/  SHF.R.S32.HI R133, RZ, 0x1f, R134 ;  /* 0x0000001fff857819 */ /* 0x000fe20000011486 */
[C---:B------:R-:W-:Y:S04]  /*4500*/  IMAD.WIDE.U32 R136, R134.reuse, c[0x0][0x198], RZ ;  /* 0x0000660086887a25 */ /* 0x040fe800078e00ff */
        /* <DEDUP_REMOVED lines=22> */
.L_x_1201:
        /* <DEDUP_REMOVED lines=26> */
[----:B------:R-:W2:Y:S07]  /*4810*/  LDSM.16.M88.4 R140, [R193] ;  /* 0x00000000c18c783b */ /* 0x000eae0000000200 */
        /* <DEDUP_REMOVED lines=8> */
[----:B------:R-:W2:Y:S03]  /*48a0*/  LDSM.16.M88.4 R164, [R191] ;  /* 0x00000000bfa4783b */ /* 0x000ea60000000200 */
        /* <DEDUP_REMOVED lines=81> */
.L_x_1202:
        /* <DEDUP_REMOVED lines=52> */
[----:B------:R-:W-:Y:S05]  /*5100*/  IADD3 R218, R218, -0x1, RZ ;  /* 0xffffffffdada7810 */ /* 0x000fea0007ffe0ff */
[----:B------:R-:W1:Y:S02]  /*5110*/  SHFL.BFLY PT, R136, R141, 0x2, 0x1f ;  /* 0x0c401f008d887f89 */ /* 0x000e6400000e0000 */
[----:B-1----:R-:W-:Y:S02]  /*5120*/  FMNMX.FTZ R138, R141, R136, !PT ;  /* 0x000000888d8a7209 */ /* 0x002fe40007810000 */
[----:B------:R-:W-:Y:S02]  /*5130*/  FMNMX.FTZ R140, R137, R134, !PT ;  /* 0x00000086898c7209 */ /* 0x000fe40007810000 */
[----:B------:R-:W-:Y:S02]  /*5140*/  FMNMX.FTZ R139, R144, R133, !PT ;  /* 0x00000085908b7209 */ /* 0x000fe40007810000 */
[----:B------:R-:W-:Y:S01]  /*5150*/  SHFL.BFLY PT, R137, R138, 0x1, 0x1f ;  /* 0x0c201f008a897f89 */ /* 0x000fe200000e0000 */
[----:B------:R-:W-:Y:S04]  /*5160*/  FMNMX.FTZ R133, R11, R142, !PT ;  /* 0x0000008e0b857209 */ /* 0x000fe80007810000 */
[----:B------:R-:W-:Y:S03]  /*5170*/  FMNMX.FTZ R136, R14, R133, !PT ;  /* 0x000000850e887209 */ /* 0x000fe60007810000 */
[----:B------:R-:W1:Y:S01]  /*5180*/  SHFL.BFLY PT, R135, R140, 0x1, 0x1f ;  /* 0x0c201f008c877f89 */ /* 0x000e6200000e0000 */
[----:B------:R-:W-:Y:S04]  /*5190*/  FMNMX.FTZ R133, R15, R136, !PT ;  /* 0x000000880f857209 */ /* 0x000fe80007810000 */
[----:B------:R-:W-:Y:S03]  /*51a0*/  FMNMX.FTZ R136, R26, R133, !PT ;  /* 0x000000851a887209 */ /* 0x000fe60007810000 */
[----:B------:R-:W2:Y:S01]  /*51b0*/  SHFL.BFLY PT, R134, R139, 0x1, 0x1f ;  /* 0x0c201f008b867f89 */ /* 0x000ea200000e0000 */
[----:B------:R-:W-:Y:S04]  /*51c0*/  FMNMX.FTZ R141, R27, R136, !PT ;  /* 0x000000881b8d7209 */ /* 0x000fe80007810000 */
[----:B------:R-:W-:Y:S02]  /*51d0*/  FMNMX.FTZ R136, R30, R141, !PT ;  /* 0x0000008d1e887209 */ /* 0x000fe40007810000 */
        /* <DEDUP_REMOVED lines=8> */
[----:B------:R-:W-:Y:S01]  /*5260*/  FADD.FTZ R136, -R134, R3 ;  /* 0x0000000386887221 */ /* 0x000fe20000010100 */
[----:B------:R-:W-:Y:S01]  /*5270*/  FMNMX.FTZ R140, R42, R133, !PT ;  /* 0x000000852a8c7209 */ /* 0x000fe20007810000 */
[----:B------:R-:W1:Y:S01]  /*5280*/  MUFU.EX2 R132, R132 ;  /* 0x0000008400847308 */ /* 0x000e620000000800 */
[----:B------:R-:W-:Y:S01]  /*5290*/  FMNMX.FTZ R133, R138, R137, !PT ;  /* 0x000000898a857209 */ /* 0x000fe20007810000 */
[----:B------:R-:W-:Y:S01]  /*52a0*/  FMUL.FTZ R3, R136, c[0x0][0x23c] ;  /* 0x00008f0088037a20 */ /* 0x000fe20000410000 */
[----:B------:R-:W-:Y:S01]  /*52b0*/  FMNMX.FTZ R137, R43, R140, !PT ;  /* 0x0000008c2b897209 */ /* 0x000fe20007810000 */
[----:B------:R-:W-:Y:S01]  /*52c0*/  FFMA.FTZ R149, R17, c[0x0][0x23c], -R172 ;  /* 0x00008f0011957a23 */ /* 0x000fe200000108ac */
[----:B------:R-:W-:Y:S01]  /*52d0*/  FSETP.NEU.FTZ.AND P1, PT, R134, -INF , PT ;  /* 0xff8000008600780b */ /* 0x000fe20003f3d000 */
[----:B------:R-:W-:Y:S01]  /*52e0*/  FADD.FTZ R136, -R133, R2 ;  /* 0x0000000285887221 */ /* 0x000fe20000010100 */
[----:B------:R-:W-:Y:S01]  /*52f0*/  FMNMX.FTZ R138, R46, R137, !PT ;  /* 0x000000892e8a7209 */ /* 0x000fe20007810000 */
[----:B------:R-:W-:Y:S02]  /*5300*/  FMUL.FTZ R171, R134, c[0x0][0x23c] ;  /* 0x00008f0086ab7a20 */ /* 0x000fe40000410000 */
[----:B------:R-:W-:Y:S01]  /*5310*/  MUFU.EX2 R149, R149 ;  /* 0x0000009500957308 */ /* 0x000fe20000000800 */
[----:B------:R-:W-:Y:S01]  /*5320*/  FMNMX.FTZ R137, R47, R138, !PT ;  /* 0x0000008a2f897209 */ /* 0x000fe20007810000 */
[----:B------:R-:W-:Y:S01]  /*5330*/  FMUL.FTZ R2, R136, c[0x0][0x23c] ;  /* 0x00008f0088027a20 */ /* 0x000fe20000410000 */
[----:B------:R-:W-:Y:S01]  /*5340*/  FSEL R171, R171, RZ, P1 ;  /* 0x000000ffabab7208 */ /* 0x000fe20000800000 */
[--C-:B------:R-:W-:Y:S01]  /*5350*/  FFMA.FTZ R153, R5, c[0x0][0x23c], -R172.reuse ;  /* 0x00008f0005997a23 */ /* 0x100fe200000108ac */
[----:B------:R-:W-:Y:S01]  /*5360*/  FMNMX.FTZ R136, R58, R137, !PT ;  /* 0x000000893a887209 */ /* 0x000fe20007810000 */
[----:B------:R-:W-:Y:S01]  /*5370*/  FFMA.FTZ R167, R21, c[0x0][0x23c], -R172 ;  /* 0x00008f0015a77a23 */ /* 0x000fe200000108ac */
[----:B------:R-:W-:Y:S01]  /*5380*/  FSETP.NEU.FTZ.AND P1, PT, R133, -INF , PT ;  /* 0xff8000008500780b */ /* 0x000fe20003f3d000 */
[--C-:B------:R-:W-:Y:S01]  /*5390*/  FFMA.FTZ R150, R18, c[0x0][0x23c], -R171.reuse ;  /* 0x00008f0012967a23 */ /* 0x100fe200000108ab */
[----:B------:R-:W-:Y:S01]  /*53a0*/  FMNMX.FTZ R137, R59, R136, !PT ;  /* 0x000000883b897209 */ /* 0x000fe20007810000 */
[----:B------:R-:W-:Y:S01]  /*53b0*/  MUFU.EX2 R153, R153 ;  /* 0x0000009900997308 */ /* 0x000fe20000000800 */
[----:B------:R-:W-:Y:S01]  /*53c0*/  FFMA.FTZ R151, R19, c[0x0][0x23c], -R171 ;  /* 0x00008f0013977a23 */ /* 0x000fe200000108ab */
[----:B------:R-:W-:Y:S01]  /*53d0*/  LOP3.LUT R19, R237, R241, R215, 0x96, !PT ;  /* 0x000000f1ed137212 */ /* 0x000fe200078e96d7 */
[----:B------:R-:W-:Y:S01]  /*53e0*/  FFMA.FTZ R154, R6, c[0x0][0x23c], -R171 ;  /* 0x00008f00069a7a23 */ /* 0x000fe200000108ab */
[----:B------:R-:W-:Y:S01]  /*53f0*/  FMNMX.FTZ R138, R62, R137, !PT ;  /* 0x000000893e8a7209 */ /* 0x000fe20007810000 */
[C---:B-1----:R-:W-:Y:S02]  /*5400*/  FMUL.FTZ R21, R132.reuse, R117 ;  /* 0x0000007584157220 */ /* 0x042fe40000410000 */
[----:B------:R-:W-:Y:S01]  /*5410*/  IMAD.WIDE.U32 R168, R19, -0x326172a9, RZ ;  /* 0xcd9e8d5713a87825 */ /* 0x000fe200078e00ff */
[----:B------:R-:W-:Y:S02]  /*5420*/  FMNMX.FTZ R136, R63, R138, !PT ;  /* 0x0000008a3f887209 */ /* 0x000fe40007810000 */
[----:B------:R-:W-:Y:S01]  /*5430*/  MUFU.EX2 R150, R150 ;  /* 0x0000009600967308 */ /* 0x000fe20000000800 */
[C---:B------:R-:W-:Y:S01]  /*5440*/  FMUL.FTZ R96, R132.reuse, R96 ;  /* 0x0000006084607220 */ /* 0x040fe20000410000 */
[--C-:B------:R-:W-:Y:S01]  /*5450*/  LOP3.LUT R238, R231, R168, R208.reuse, 0x96, !PT ;  /* 0x000000a8e7ee7212 */ /* 0x100fe200078e96d0 */
[----:B------:R-:W1:Y:S01]  /*5460*/  SHFL.BFLY PT, R17, R136, 0x2, 0x1f ;  /* 0x0c401f0088117f89 */ /* 0x000e6200000e0000 */
[----:B------:R-:W-:Y:S01]  /*5470*/  LOP3.LUT R19, R169, R228, R209, 0x96, !PT ;  /* 0x000000e4a9137212 */ /* 0x000fe200078e96d1 */
[----:B------:R-:W-:Y:S01]  /*5480*/  FMUL.FTZ R97, R132, R97 ;  /* 0x0000006184617220 */ /* 0x000fe20000410000 */
[----:B------:R-:W-:Y:S01]  /*5490*/  LOP3.LUT R168, R225, R168, R208, 0x96, !PT ;  /* 0x000000a8e1a87212 */ /* 0x000fe200078e96d0 */
[----:B------:R-:W-:Y:S03]  /*54a0*/  IMAD.WIDE.U32 R238, R238, -0x2daee0ad, RZ ;  /* 0xd2511f53eeee7825 */ /* 0x000fe600078e00ff */
[----:B------:R-:W-:Y:S01]  /*54b0*/  MUFU.EX2 R151, R151 ;  /* 0x0000009700977308 */ /* 0x000fe20000000800 */
[----:B------:R-:W-:Y:S04]  /*54c0*/  IMAD.WIDE.U32 R174, R19, -0x2daee0ad, RZ ;  /* 0xd2511f5313ae7825 */ /* 0x000fe800078e00ff */
[----:B------:R-:W-:Y:S01]  /*54d0*/  FMUL.FTZ R166, R133, c[0x0][0x23c] ;  /* 0x00008f0085a67a20 */ /* 0x000fe20000410000 */
[----:B------:R-:W-:Y:S01]  /*54e0*/  LOP3.LUT R19, R175, R226, R207, 0x96, !PT ;  /* 0x000000e2af137212 */ /* 0x000fe200078e96cf */
[----:B------:R-:W-:Y:S02]  /*54f0*/  FFMA.FTZ R155, R7, c[0x0][0x23c], -R171 ;  /* 0x00008f00079b7a23 */ /* 0x000fe400000108ab */
[--C-:B------:R-:W-:Y:S01]  /*5500*/  FFMA.FTZ R248, R52, c[0x0][0x23c], -R172.reuse ;  /* 0x00008f0034f87a23 */ /* 0x100fe200000108ac */
[----:B------:R-:W-:Y:S01]  /*5510*/  MUFU.EX2 R154, R154 ;  /* 0x0000009a009a7308 */ /* 0x000fe20000000800 */
[----:B------:R-:W-:Y:S01]  /*5520*/  FSEL R166, R166, RZ, P1 ;  /* 0x000000ffa6a67208 */ /* 0x000fe20000800000 */
[--C-:B------:R-:W-:Y:S02]  /*5530*/  FFMA.FTZ R148, R16, c[0x0][0x23c], -R172.reuse ;  /* 0x00008f0010947a23 */ /* 0x100fe400000108ac */
[----:B------:R-:W-:Y:S02]  /*5540*/  FFMA.FTZ R152, R4, c[0x0][0x23c], -R172 ;  /* 0x00008f0004987a23 */ /* 0x000fe400000108ac */
[--C-:B------:R-:W-:Y:S01]  /*5550*/  FFMA.FTZ R156, R8, c[0x0][0x23c], -R166.reuse ;  /* 0x00008f00089c7a23 */ /* 0x100fe200000108a6 */
[----:B-1----:R-:W-:Y:S01]  /*5560*/  FMNMX.FTZ R18, R136, R17, !PT ;  /* 0x0000001188127209 */ /* 0x002fe20007810000 */
[--C-:B------:R-:W-:Y:S01]  /*5570*/  FFMA.FTZ R157, R9, c[0x0][0x23c], -R166.reuse ;  /* 0x00008f00099d7a23 */ /* 0x100fe200000108a6 */
[----:B------:R-:W-:Y:S01]  /*5580*/  LOP3.LUT R136, R169, R234, R209, 0x96, !PT ;  /* 0x000000eaa9887212 */ /* 0x000fe200078e96d1 */
[----:B------:R-:W-:Y:S01]  /*5590*/  MUFU.EX2 R148, R148 ;  /* 0x0000009400947308 */ /* 0x000fe20000000800 */
[----:B------:R-:W-:Y:S01]  /*55a0*/  IMAD.WIDE.U32 R168, R168, -0x2daee0ad, RZ ;  /* 0xd2511f53a8a87825 */ /* 0x000fe200078e00ff */
[----:B------:R-:W1:Y:S03]  /*55b0*/  SHFL.BFLY PT, R17, R18, 0x1, 0x1f ;  /* 0x0c201f0012117f89 */ /* 0x000e6600000e0000 */
[----:B------:R-:W-:Y:S01]  /*55c0*/  IMAD.WIDE.U32 R178, R136, -0x2daee0ad, RZ ;  /* 0xd2511f5388b27825 */ /* 0x000fe200078e00ff */
[--C-:B------:R-:W-:Y:S03]  /*55d0*/  LOP3.LUT R174, R169, R174, R205.reuse, 0x96, !PT ;  /* 0x000000aea9ae7212 */ /* 0x100fe600078e96cd */
[--C-:B------:R-:W-:Y:S01]  /*55e0*/  FFMA.FTZ R240, R40, c[0x0][0x23c], -R166.reuse ;  /* 0x00008f0028f07a23 */ /* 0x100fe200000108a6 */
[----:B------:R-:W-:Y:S01]  /*55f0*/  MUFU.EX2 R152, R152 ;  /* 0x0000009800987308 */ /* 0x000fe20000000800 */
[----:B------:R-:W-:Y:S01]  /*5600*/  LOP3.LUT R178, R239, R178, R205, 0x96, !PT ;  /* 0x000000b2efb27212 */ /* 0x000fe200078e96cd */
[----:B------:R-:W-:Y:S01]  /*5610*/  IMAD.WIDE.U32 R174, R174, -0x326172a9, RZ ;  /* 0xcd9e8d57aeae7825 */ /* 0x000fe200078e00ff */
[----:B------:R-:W-:Y:S03]  /*5620*/  LOP3.LUT R136, R179, R232, R207, 0x96, !PT ;  /* 0x000000e8b3887212 */ /* 0x000fe600078e96cf */
[----:B------:R-:W-:Y:S04]  /*5630*/  IMAD.WIDE.U32 R178, R178, -0x326172a9, RZ ;  /* 0xcd9e8d57b2b27825 */ /* 0x000fe800078e00ff */
[----:B------:R-:W-:Y:S01]  /*5640*/  MUFU.EX2 R155, R155 ;  /* 0x0000009b009b7308 */ /* 0x000fe20000000800 */
[----:B------:R-:W-:Y:S04]  /*5650*/  IMAD.WIDE.U32 R136, R136, -0x326172a9, RZ ;  /* 0xcd9e8d5788887825 */ /* 0x000fe800078e00ff */
[----:B------:R-:W-:Y:S01]  /*5660*/  FFMA.FTZ R243, R41, c[0x0][0x23c], -R166 ;  /* 0x00008f0029f37a23 */ /* 0x000fe200000108a6 */
[----:B-1----:R-:W-:Y:S01]  /*5670*/  FMNMX.FTZ R7, R18, R17, !PT ;  /* 0x0000001112077209 */ /* 0x002fe20007810000 */
[----:B------:R-:W-:Y:S01]  /*5680*/  IMAD.WIDE.U32 R18, R19, -0x326172a9, RZ ;  /* 0xcd9e8d5713127825 */ /* 0x000fe200078e00ff */
[----:B------:R-:W-:Y:S02]  /*5690*/  LOP3.LUT R17, R137, R230, R206, 0x96, !PT ;  /* 0x000000e689117212 */ /* 0x000fe400078e96ce */
[----:B------:R-:W-:Y:S01]  /*56a0*/  MUFU.EX2 R156, R156 ;  /* 0x0000009c009c7308 */ /* 0x000fe20000000800 */
[----:B------:R-:W-:Y:S01]  /*56b0*/  LOP3.LUT R176, R179, R136, R204, 0x96, !PT ;  /* 0x00000088b3b07212 */ /* 0x000fe200078e96cc */
[----:B------:R-:W-:Y:S01]  /*56c0*/  FMUL.FTZ R165, R7, c[0x0][0x23c] ;  /* 0x00008f0007a57a20 */ /* 0x000fe20000410000 */
[----:B------:R-:W-:Y:S01]  /*56d0*/  LOP3.LUT R8, R19, R224, R206, 0x96, !PT ;  /* 0x000000e013087212 */ /* 0x000fe200078e96ce */
[----:B------:R-:W-:Y:S01]  /*56e0*/  IMAD.WIDE.U32 R136, R17, -0x2daee0ad, RZ ;  /* 0xd2511f5311887825 */ /* 0x000fe200078e00ff */
[----:B------:R-:W-:Y:S02]  /*56f0*/  LOP3.LUT R18, R175, R18, R204, 0x96, !PT ;  /* 0x00000012af127212 */ /* 0x000fe400078e96cc */
[----:B------:R-:W-:Y:S01]  /*5700*/  FSETP.NEU.FTZ.AND P1, PT, R7, -INF , PT ;  /* 0xff8000000700780b */ /* 0x000fe20003f3d000 */
[----:B------:R-:W-:Y:S01]  /*5710*/  IMAD.WIDE.U32 R176, R176, -0x2daee0ad, RZ ;  /* 0xd2511f53b0b07825 */ /* 0x000fe200078e00ff */
[--C-:B------:R-:W-:Y:S01]  /*5720*/  LOP3.LUT R238, R137, R238, R203.reuse, 0x96, !PT ;  /* 0x000000ee89ee7212 */ /* 0x100fe200078e96cb */
[----:B------:R-:W-:Y:S01]  /*5730*/  MUFU.EX2 R157, R157 ;  /* 0x0000009d009d7308 */ /* 0x000fe20000000800 */
[----:B------:R-:W-:Y:S01]  /*5740*/  FSEL R165, R165, RZ, P1 ;  /* 0x000000ffa5a57208 */ /* 0x000fe20000800000 */
[----:B------:R-:W-:Y:S01]  /*5750*/  IMAD.WIDE.U32 R138, R8, -0x2daee0ad, RZ ;  /* 0xd2511f53088a7825 */ /* 0x000fe200078e00ff */
[--C-:B------:R-:W-:Y:S03]  /*5760*/  LOP3.LUT R9, R177, R136, R202.reuse, 0x96, !PT ;  /* 0x00000088b1097212 */ /* 0x100fe600078e96ca */
[----:B------:R-:W-:Y:S01]  /*5770*/  IMAD.WIDE.U32 R18, R18, -0x2daee0ad, RZ ;  /* 0xd2511f5312127825 */ /* 0x000fe200078e00ff */
[----:B------:R-:W-:Y:S03]  /*5780*/  LOP3.LUT R168, R139, R168, R203, 0x96, !PT ;  /* 0x000000a88ba87212 */ /* 0x000fe600078e96cb */
[----:B------:R-:W-:Y:S01]  /*5790*/  MUFU.EX2 R3, R3 ;  /* 0x0000000300037308 */ /* 0x000fe20000000800 */
[----:B------:R-:W-:Y:S01]  /*57a0*/  LOP3.LUT R8, R19, R138, R202, 0x96, !PT ;  /* 0x0000008a13087212 */ /* 0x000fe200078e96ca */
[----:B------:R-:W-:Y:S04]  /*57b0*/  IMAD.WIDE.U32 R142, R9, -0x326172a9, RZ ;  /* 0xcd9e8d57098e7825 */ /* 0x000fe800078e00ff */
[----:B------:R-:W-:Y:S01]  /*57c0*/  IMAD.WIDE.U32 R140, R8, -0x326172a9, RZ ;  /* 0xcd9e8d57088c7825 */ /* 0x000fe200078e00ff */
[--C-:B------:R-:W-:Y:S02]  /*57d0*/  SHF.R.U32.HI R137, RZ, 0x10, R142.reuse ;  /* 0x00000010ff897819 */ /* 0x100fe4000001168e */
[----:B------:R-:W-:Y:S01]  /*57e0*/  LOP3.LUT R139, R142, 0xffff, RZ, 0xc0, !PT ;  /* 0x0000ffff8e8b7812 */ /* 0x000fe200078ec0ff */
[----:B------:R-:W1:Y:S01]  /*57f0*/  MUFU.EX2 R2, R2 ;  /* 0x0000000200027308 */ /* 0x000e620000000800 */
[----:B------:R-:W-:Y:S01]  /*5800*/  IMAD.WIDE.U32 R238, R238, -0x326172a9, RZ ;  /* 0xcd9e8d57eeee7825 */ /* 0x000fe200078e00ff */
[----:B------:R-:W-:Y:S02]  /*5810*/  LOP3.LUT R138, R142, 0xff, RZ, 0xc0, !PT ;  /* 0x000000ff8e8a7812 */ /* 0x000fe400078ec0ff */
[----:B------:R-:W-:Y:S01]  /*5820*/  SHF.R.U32.HI R8, RZ, 0x18, R142 ;  /* 0x00000018ff087819 */ /* 0x000fe2000001168e */
[----:B------:R-:W-:Y:S01]  /*5830*/  IMAD.WIDE.U32 R168, R168, -0x326172a9, RZ ;  /* 0xcd9e8d57a8a87825 */ /* 0x000fe200078e00ff */
[----:B------:R-:W-:Y:S02]  /*5840*/  LOP3.LUT R9, R143, R238, R210, 0x96, !PT ;  /* 0x000000ee8f097212 */ /* 0x000fe400078e96d2 */
[----:B------:R-:W-:Y:S01]  /*5850*/  LOP3.LUT R19, R140, 0xffff, RZ, 0xc0, !PT ;  /* 0x0000ffff8c137812 */ /* 0x000fe200078ec0ff */
[--C-:B------:R-:W-:Y:S01]  /*5860*/  FFMA.FTZ R158, R10, c[0x0][0x23c], -R165.reuse ;  /* 0x00008f000a9e7a23 */ /* 0x100fe200000108a5 */
[----:B------:R-:W-:Y:S01]  /*5870*/  MUFU.EX2 R167, R167 ;  /* 0x000000a700a77308 */ /* 0x000fe20000000800 */
[--C-:B------:R-:W-:Y:S01]  /*5880*/  FFMA.FTZ R159, R11, c[0x0][0x23c], -R165.reuse ;  /* 0x00008f000b9f7a23 */ /* 0x100fe200000108a5 */
[----:B------:R-:W-:Y:S01]  /*5890*/  LOP3.LUT R146, R140, 0xff, RZ, 0xc0, !PT ;  /* 0x000000ff8c927812 */ /* 0x000fe200078ec0ff */
[--C-:B------:R-:W-:Y:S01]  /*58a0*/  FFMA.FTZ R238, R46, c[0x0][0x23c], -R165.reuse ;  /* 0x00008f002eee7a23 */ /* 0x100fe200000108a5 */
[----:B------:R-:W-:Y:S01]  /*58b0*/  SHF.R.U32.HI R10, RZ, 0x10, R140 ;  /* 0x00000010ff0a7819 */ /* 0x000fe2000001168c */
[--C-:B------:R-:W-:Y:S01]  /*58c0*/  FFMA.FTZ R244, R42, c[0x0][0x23c], -R165.reuse ;  /* 0x00008f002af47a23 */ /* 0x100fe200000108a5 */
[----:B------:R-:W-:Y:S01]  /*58d0*/  LOP3.LUT R11, R141, R168, R210, 0x96, !PT ;  /* 0x000000a88d0b7212 */ /* 0x000fe200078e96d2 */
[----:B------:R-:W-:Y:S01]  /*58e0*/  FFMA.FTZ R245, R43, c[0x0][0x23c], -R165 ;  /* 0x00008f002bf57a23 */ /* 0x000fe200000108a5 */
[----:B------:R-:W-:Y:S01]  /*58f0*/  SHF.R.U32.HI R17, RZ, 0x18, R140 ;  /* 0x00000018ff117819 */ /* 0x000fe2000001168c */
[----:B------:R-:W-:Y:S01]  /*5900*/  LDSM.16.MT88.4 R40, [R187+0x7000] ;  /* 0x00700000bb28783b */ /* 0x000fe20000004200 */
[----:B------:R-:W-:Y:S01]  /*5910*/  MUFU.EX2 R158, R158 ;  /* 0x0000009e009e7308 */ /* 0x000fe20000000800 */
[----:B------:R-:W-:Y:S01]  /*5920*/  LOP3.LUT R137, R137, 0xff, RZ, 0xc0, !PT ;  /* 0x000000ff89897812 */ /* 0x000fe200078ec0ff */
[----:B------:R-:W-:Y:S01]  /*5930*/  FFMA.FTZ R252, R56, c[0x0][0x23c], -R166 ;  /* 0x00008f0038fc7a23 */ /* 0x000fe200000108a6 */
[----:B------:R-:W-:Y:S01]  /*5940*/  SHF.R.U32.HI R139, RZ, 0x8, R139 ;  /* 0x00000008ff8b7819 */ /* 0x000fe2000001168b */
[--C-:B------:R-:W-:Y:S01]  /*5950*/  FFMA.FTZ R58, R58, c[0x0][0x23c], -R165.reuse ;  /* 0x00008f003a3a7a23 */ /* 0x100fe200000108a5 */
[----:B------:R-:W-:Y:S01]  /*5960*/  PRMT R8, R137, 0x5410, R8 ;  /* 0x0000541089087816 */ /* 0x000fe20000000008 */
[----:B------:R-:W-:Y:S01]  /*5970*/  FFMA.FTZ R59, R59, c[0x0][0x23c], -R165 ;  /* 0x00008f003b3b7a23 */ /* 0x000fe200000108a5 */
[----:B------:R-:W2:Y:S01]  /*5980*/  LDSM.16.MT88.4 R140, [R187+0x6000] ;  /* 0x00600000bb8c783b */ /* 0x000ea20000004200 */
[----:B------:R-:W-:Y:S01]  /*5990*/  FFMA.FTZ R168, R22, c[0x0][0x23c], -R171 ;  /* 0x00008f0016a87a23 */ /* 0x000fe200000108ab */
[----:B------:R-:W-:Y:S01]  /*59a0*/  PRMT R138, R138, 0x5410, R139 ;  /* 0x000054108a8a7816 */ /* 0x000fe2000000008b */
[----:B------:R-:W3:Y:S01]  /*59b0*/  MUFU.EX2 R159, R159 ;  /* 0x0000009f009f7308 */ /* 0x000ee20000000800 */
[--C-:B------:R-:W-:Y:S01]  /*59c0*/  HSET2.LE.AND R139, R8, R217.reuse, PT ;  /* 0x000000d9088b7233 */ /* 0x100fe20003803000 */
[----:B------:R-:W-:Y:S01]  /*59d0*/  FADD.FTZ R8, -R7, R0 ;  /* 0x0000000007087221 */ /* 0x000fe20000010100 */
[----:B------:R-:W-:Y:S01]  /*59e0*/  SHF.R.U32.HI R19, RZ, 0x8, R19 ;  /* 0x00000008ff137819 */ /* 0x000fe20000011613 */
[----:B------:R-:W-:Y:S01]  /*59f0*/  FFMA.FTZ R163, R15, c[0x0][0x23c], -R165 ;  /* 0x00008f000fa37a23 */ /* 0x000fe200000108a5 */
[----:B------:R-:W-:Y:S01]  /*5a00*/  LOP3.LUT R136, R9, 0xff, RZ, 0xc0, !PT ;  /* 0x000000ff09887812 */ /* 0x000fe200078ec0ff */
[--C-:B------:R-:W-:Y:S01]  /*5a10*/  FFMA.FTZ R160, R12, c[0x0][0x23c], -R166.reuse ;  /* 0x00008f000ca07a23 */ /* 0x100fe200000108a6 */
[----:B------:R-:W-:Y:S01]  /*5a20*/  PRMT R146, R146, 0x5410, R19 ;  /* 0x0000541092927816 */ /* 0x000fe20000000013 */
[----:B------:R-:W-:Y:S01]  /*5a30*/  FFMA.FTZ R161, R13, c[0x0][0x23c], -R166 ;  /* 0x00008f000da17a23 */ /* 0x000fe200000108a6 */
[----:B------:R-:W-:Y:S01]  /*5a40*/  LOP3.LUT R19, R9, 0xffff, RZ, 0xc0, !PT ;  /* 0x0000ffff09137812 */ /* 0x000fe200078ec0ff */
[----:B------:R-:W-:Y:S01]  /*5a50*/  MUFU.EX2 R163, R163 ;  /* 0x000000a300a37308 */ /* 0x000fe20000000800 */
[----:B------:R-:W-:Y:S01]  /*5a60*/  FFMA.FTZ R162, R14, c[0x0][0x23c], -R165 ;  /* 0x00008f000ea27a23 */ /* 0x000fe200000108a5 */
[----:B------:R-:W-:Y:S01]  /*5a70*/  SHF.R.U32.HI R13, RZ, 0x18, R9 ;  /* 0x00000018ff0d7819 */ /* 0x000fe20000011609 */
[----:B------:R-:W-:Y:S01]  /*5a80*/  FMUL.FTZ R0, R8, c[0x0][0x23c] ;  /* 0x00008f0008007a20 */ /* 0x000fe20000410000 */
[----:B------:R-:W-:Y:S01]  /*5a90*/  SHF.R.U32.HI R14, RZ, 0x10, R11 ;  /* 0x00000010ff0e7819 */ /* 0x000fe2000001160b */
[--C-:B------:R-:W-:Y:S01]  /*5aa0*/  HSET2.LE.AND R138, R138, R217.reuse, PT ;  /* 0x000000d98a8a7233 */ /* 0x100fe20003803000 */
[----:B------:R-:W-:Y:S01]  /*5ab0*/  SHF.R.U32.HI R164, RZ, 0x10, R9 ;  /* 0x00000010ffa47819 */ /* 0x000fe20000011609 */
[--C-:B------:R-:W-:Y:S01]  /*5ac0*/  HSET2.LE.AND R146, R146, R217.reuse, PT ;  /* 0x000000d992927233 */ /* 0x100fe20003803000 */
[C---:B------:R-:W-:Y:S01]  /*5ad0*/  LOP3.LUT R9, R11.reuse, 0xffff, RZ, 0xc0, !PT ;  /* 0x0000ffff0b097812 */ /* 0x040fe200078ec0ff */
[C---:B-1----:R-:W-:Y:S01]  /*5ae0*/  FMUL.FTZ R68, R2.reuse, R68 ;  /* 0x0000004402447220 */ /* 0x042fe20000410000 */
[----:B------:R-:W-:Y:S01]  /*5af0*/  MUFU.EX2 R160, R160 ;  /* 0x000000a000a07308 */ /* 0x000fe20000000800 */
[----:B------:R-:W-:Y:S01]  /*5b00*/  SHF.R.U32.HI R19, RZ, 0x8, R19 ;  /* 0x00000008ff137819 */ /* 0x000fe20000011613 */
[----:B------:R-:W-:Y:S01]  /*5b10*/  FMUL.FTZ R69, R2, R69 ;  /* 0x0000004502457220 */ /* 0x000fe20000410000 */
[----:B------:R-:W-:Y:S01]  /*5b20*/  LOP3.LUT R144, R11, 0xff, RZ, 0xc0, !PT ;  /* 0x000000ff0b907812 */ /* 0x000fe200078ec0ff */
[C---:B------:R-:W-:Y:S01]  /*5b30*/  FMUL.FTZ R72, R132.reuse, R72 ;  /* 0x0000004884487220 */ /* 0x040fe20000410000 */
[----:B------:R-:W-:Y:S01]  /*5b40*/  SHF.R.U32.HI R11, RZ, 0x18, R11 ;  /* 0x00000018ff0b7819 */ /* 0x000fe2000001160b */
[----:B------:R-:W-:Y:S01]  /*5b50*/  FMUL.FTZ R73, R132, R73 ;  /* 0x0000004984497220 */ /* 0x000fe20000410000 */
[----:B------:R-:W-:Y:S01]  /*5b60*/  LOP3.LUT R164, R164, 0xff, RZ, 0xc0, !PT ;  /* 0x000000ffa4a47812 */ /* 0x000fe200078ec0ff */
[C---:B------:R-:W-:Y:S01]  /*5b70*/  FMUL.FTZ R74, R3.reuse, R74 ;  /* 0x0000004a034a7220 */ /* 0x040fe20000410000 */
[----:B------:R-:W-:Y:S01]  /*5b80*/  SHF.R.U32.HI R9, RZ, 0x8, R9 ;  /* 0x00000008ff097819 */ /* 0x000fe20000011609 */
[----:B------:R-:W1:Y:S01]  /*5b90*/  MUFU.EX2 R161, R161 ;  /* 0x000000a100a17308 */ /* 0x000e620000000800 */
[----:B------:R-:W-:Y:S01]  /*5ba0*/  LOP3.LUT R14, R14, 0xff, RZ, 0xc0, !PT ;  /* 0x000000ff0e0e7812 */ /* 0x000fe200078ec0ff */
[----:B------:R-:W-:Y:S01]  /*5bb0*/  FMUL.FTZ R75, R3, R75 ;  /* 0x0000004b034b7220 */ /* 0x000fe20000410000 */
[----:B------:R-:W-:Y:S01]  /*5bc0*/  PRMT R136, R136, 0x5410, R19 ;  /* 0x0000541088887816 */ /* 0x000fe20000000013 */
[----:B------:R-:W-:Y:S01]  /*5bd0*/  FMUL.FTZ R76, R2, R76 ;  /* 0x0000004c024c7220 */ /* 0x000fe20000410000 */
[----:B------:R-:W-:Y:S01]  /*5be0*/  PRMT R164, R164, 0x5410, R13 ;  /* 0x00005410a4a47816 */ /* 0x000fe2000000000d */
[----:B------:R-:W-:Y:S01]  /*5bf0*/  FMUL.FTZ R77, R2, R77 ;  /* 0x0000004d024d7220 */ /* 0x000fe20000410000 */
[----:B------:R-:W-:Y:S01]  /*5c00*/  PRMT R14, R14, 0x5410, R11 ;  /* 0x000054100e0e7816 */ /* 0x000fe2000000000b */
[--C-:B------:R-:W-:Y:S01]  /*5c10*/  HSET2.LE.AND R136, R136, R217.reuse, PT ;  /* 0x000000d988887233 */ /* 0x100fe20003803000 */
[----:B------:R-:W-:Y:S01]  /*5c20*/  PRMT R144, R144, 0x5410, R9 ;  /* 0x0000541090907816 */ /* 0x000fe20000000009 */
[----:B------:R-:W4:Y:S01]  /*5c30*/  MUFU.EX2 R162, R162 ;  /* 0x000000a200a27308 */ /* 0x000f220000000800 */
[----:B------:R-:W-:Y:S01]  /*5c40*/  F2FP.PACK_AB R9, R149, R148 ;  /* 0x000000949509723e */ /* 0x000fe200000000ff */
[--C-:B------:R-:W-:Y:S01]  /*5c50*/  HSET2.LE.AND R137, R164, R217.reuse, PT ;  /* 0x000000d9a4897233 */ /* 0x100fe20003803000 */
[----:B------:R-:W-:Y:S01]  /*5c60*/  LOP3.LUT R12, R10, 0xff, RZ, 0xc0, !PT ;  /* 0x000000ff0a0c7812 */ /* 0x000fe200078ec0ff */
[--C-:B------:R-:W-:Y:S01]  /*5c70*/  HSET2.LE.AND R144, R144, R217.reuse, PT ;  /* 0x000000d990907233 */ /* 0x100fe20003803000 */
[----:B------:R-:W-:Y:S01]  /*5c80*/  F2FP.PACK_AB R10, R151, R150 ;  /* 0x00000096970a723e */ /* 0x000fe200000000ff */
[--C-:B------:R-:W-:Y:S01]  /*5c90*/  HSET2.LE.AND R145, R14, R217.reuse, PT ;  /* 0x000000d90e917233 */ /* 0x100fe20003803000 */
[----:B------:R-:W-:Y:S01]  /*5ca0*/  LOP3.LUT R138, R138, R9, RZ, 0xc0, !PT ;  /* 0x000000098a8a7212 */ /* 0x000fe200078ec0ff */
[--C-:B------:R-:W-:Y:S01]  /*5cb0*/  FFMA.FTZ R164, R32, c[0x0][0x23c], -R172.reuse ;  /* 0x00008f0020a47a23 */ /* 0x100fe200000108ac */
[----:B------:R-:W-:Y:S01]  /*5cc0*/  LOP3.LUT R139, R139, R10, RZ, 0xc0, !PT ;  /* 0x0000000a8b8b7212 */ /* 0x000fe200078ec0ff */
[----:B------:R-:W5:Y:S01]  /*5cd0*/  MUFU.EX2 R0, R0 ;  /* 0x0000000000007308 */ /* 0x000f620000000800 */
[----:B------:R-:W-:Y:S01]  /*5ce0*/  F2FP.PACK_AB R11, R153, R152 ;  /* 0x00000098990b723e */ /* 0x000fe200000000ff */
[----:B------:R-:W-:Y:S01]  /*5cf0*/  FMUL.FTZ R32, R132, R120 ;  /* 0x0000007884207220 */ /* 0x000fe20000410000 */
[----:B------:R-:W-:Y:S01]  /*5d00*/  F2FP.PACK_AB R10, R155, R154 ;  /* 0x0000009a9b0a723e */ /* 0x000fe200000000ff */
[C---:B------:R-:W-:Y:S01]  /*5d10*/  FMUL.FTZ R80, R2.reuse, R80 ;  /* 0x0000005002507220 */ /* 0x040fe20000410000 */
[----:B------:R-:W-:Y:S01]  /*5d20*/  F2FP.PACK_AB R9, R157, R156 ;  /* 0x0000009c9d09723e */ /* 0x000fe200000000ff */
[----:B------:R-:W-:Y:S01]  /*5d30*/  FMUL.FTZ R81, R2, R81 ;  /* 0x0000005102517220 */ /* 0x000fe20000410000 */
[----:B---3--:R-:W-:Y:S01]  /*5d40*/  F2FP.PACK_AB R8, R159, R158 ;  /* 0x0000009e9f08723e */ /* 0x008fe200000000ff */
        /* <DEDUP_REMOVED lines=9> */
[----:B------:R-:W-:Y:S01]  /*5de0*/  PRMT R12, R12, 0x5410, R17 ;  /* 0x000054100c0c7816 */ /* 0x000fe20000000011 */
[----:B------:R-:W3:Y:S01]  /*5df0*/  LDSM.16.MT88.4 R128, [R186+0x6000] ;  /* 0x00600000ba80783b */ /* 0x000ee20000004200 */
[----:B-1----:R-:W-:Y:S01]  /*5e00*/  F2FP.PACK_AB R13, R161, R160 ;  /* 0x000000a0a10d723e */ /* 0x002fe200000000ff */
[----:B------:R-:W-:Y:S01]  /*5e10*/  FMUL.FTZ R22, R3, R118 ;  /* 0x0000007603167220 */ /* 0x000fe20000410000 */
[----:B------:R-:W-:Y:S01]  /*5e20*/  MUFU.EX2 R5, R58 ;  /* 0x0000003a00057308 */ /* 0x000fe20000000800 */
[--C-:B------:R-:W-:Y:S01]  /*5e30*/  HSET2.LE.AND R147, R12, R217.reuse, PT ;  /* 0x000000d90c937233 */ /* 0x100fe20003803000 */
[-C--:B--2---:R-:W-:Y:S01]  /*5e40*/  HMMA.16816.F32 R8, R136, R140.reuse, R8 ;  /* 0x0000008c8808723c */ /* 0x084fe20000001808 */
[----:B----4-:R-:W-:Y:S01]  /*5e50*/  F2FP.PACK_AB R12, R163, R162 ;  /* 0x000000a2a30c723e */ /* 0x010fe200000000ff */
[----:B-----5:R-:W-:Y:S01]  /*5e60*/  FMUL.FTZ R14, R0, R126 ;  /* 0x0000007e000e7220 */ /* 0x020fe20000410000 */
[----:B------:R-:W-:Y:S01]  /*5e70*/  LOP3.LUT R146, R146, R13, RZ, 0xc0, !PT ;  /* 0x0000000d92927212 */ /* 0x000fe200078ec0ff */
[C---:B------:R-:W-:Y:S01]  /*5e80*/  FMUL.FTZ R13, R2.reuse, R125 ;  /* 0x0000007d020d7220 */ /* 0x040fe20000410000 */
[----:B------:R-:W-:Y:S01]  /*5e90*/  LOP3.LUT R147, R147, R12, RZ, 0xc0, !PT ;  /* 0x0000000c93937212 */ /* 0x000fe200078ec0ff */
[----:B------:R-:W-:Y:S01]  /*5ea0*/  FMUL.FTZ R12, R2, R124 ;  /* 0x0000007c020c7220 */ /* 0x000fe20000410000 */
[----:B------:R-:W-:Y:S01]  /*5eb0*/  LOP3.LUT R126, R169, R174, R211, 0x96, !PT ;  /* 0x000000aea97e7212 */ /* 0x000fe200078e96d3 */
[C---:B------:R-:W-:Y:S01]  /*5ec0*/  FMUL.FTZ R15, R0.reuse, R127 ;  /* 0x0000007f000f7220 */ /* 0x040fe20000410000 */
[----:B------:R-:W-:Y:S03]  /*5ed0*/  MUFU.EX2 R6, R59 ;  /* 0x0000003b00067308 */ /* 0x000fe60000000800 */
[----:B------:R-:W-:Y:S01]  /*5ee0*/  FFMA.FTZ R17, R35, c[0x0][0x23c], -R171 ;  /* 0x00008f0023117a23 */ /* 0x000fe200000108ab */
[----:B------:R-:W-:Y:S01]  /*5ef0*/  LOP3.LUT R124, R239, R178, R211, 0x96, !PT ;  /* 0x000000b2ef7c7212 */ /* 0x000fe200078e96d3 */
[----:B------:R-:W-:Y:S01]  /*5f00*/  FMUL.FTZ R35, R3, R123 ;  /* 0x0000007b03237220 */ /* 0x000fe20000410000 */
[C---:B------:R-:W-:Y:S01]  /*5f10*/  HMMA.16816.F32 R12, R144.reuse, R140, R12 ;  /* 0x0000008c900c723c */ /* 0x040fe2000000180c */
[C---:B------:R-:W-:Y:S02]  /*5f20*/  FMUL.FTZ R70, R0.reuse, R70 ;  /* 0x0000004600467220 */ /* 0x040fe40000410000 */
[----:B------:R-:W-:Y:S01]  /*5f30*/  FMUL.FTZ R71, R0, R71 ;  /* 0x0000004700477220 */ /* 0x000fe20000410000 */
[----:B------:R-:W-:Y:S01]  /*5f40*/  MUFU.EX2 R168, R168 ;  /* 0x000000a800a87308 */ /* 0x000fe20000000800 */
[--C-:B------:R-:W-:Y:S02]  /*5f50*/  FFMA.FTZ R169, R23, c[0x0][0x23c], -R171.reuse ;  /* 0x00008f0017a97a23 */ /* 0x100fe400000108ab */
[----:B------:R-:W-:Y:S02]  /*5f60*/  FMUL.FTZ R23, R3, R119 ;  /* 0x0000007703177220 */ /* 0x000fe40000410000 */
[--C-:B------:R-:W-:Y:S01]  /*5f70*/  FFMA.FTZ R141, R33, c[0x0][0x23c], -R172.reuse ;  /* 0x00008f00218d7a23 */ /* 0x100fe200000108ac */
[-C--:B------:R-:W-:Y:S02]  /*5f80*/  HMMA.16816.F32 R68, R144, R142.reuse, R68 ;  /* 0x0000008e9044723c */ /* 0x080fe40000001844 */
[----:B------:R-:W-:Y:S02]  /*5f90*/  FMUL.FTZ R33, R132, R121 ;  /* 0x0000007984217220 */ /* 0x000fe40000410000 */
[----:B------:R-:W-:Y:S01]  /*5fa0*/  FFMA.FTZ R140, R34, c[0x0][0x23c], -R171 ;  /* 0x00008f00228c7a23 */ /* 0x000fe200000108ab */
[----:B------:R-:W1:Y:S01]  /*5fb0*/  MUFU.EX2 R169, R169 ;  /* 0x000000a900a97308 */ /* 0x000e620000000800 */
[C---:B------:R-:W-:Y:S02]  /*5fc0*/  FMUL.FTZ R34, R3.reuse, R122 ;  /* 0x0000007a03227220 */ /* 0x040fe40000410000 */
[C---:B------:R-:W-:Y:S01]  /*5fd0*/  HMMA.16816.F32 R72, R136.reuse, R142, R72 ;  /* 0x0000008e8848723c */ /* 0x040fe20000001848 */
[----:B------:R-:W2:Y:S03]  /*5fe0*/  LDSM.16.MT88.4 R120, [R185+0x6000] ;  /* 0x00600000b978783b */ /* 0x000ea60000004200 */
[C---:B------:R-:W-:Y:S02]  /*5ff0*/  FMUL.FTZ R98, R3.reuse, R98 ;  /* 0x0000006203627220 */ /* 0x040fe40000410000 */
[C---:B------:R-:W-:Y:S01]  /*6000*/  FMUL.FTZ R99, R3.reuse, R99 ;  /* 0x0000006303637220 */ /* 0x040fe20000410000 */
[----:B------:R-:W-:Y:S01]  /*6010*/  MUFU.EX2 R240, R240 ;  /* 0x000000f000f07308 */ /* 0x000fe20000000800 */
[-C--:B---3--:R-:W-:Y:S01]  /*6020*/  HMMA.16816.F32 R32, R136, R128.reuse, R32 ;  /* 0x000000808820723c */ /* 0x088fe20000001820 */
[C---:B------:R-:W-:Y:S03]  /*6030*/  FMUL.FTZ R78, R0.reuse, R78 ;  /* 0x0000004e004e7220 */ /* 0x040fe60000410000 */
[----:B------:R-:W-:Y:S02]  /*6040*/  FMUL.FTZ R79, R0, R79 ;  /* 0x0000004f004f7220 */ /* 0x000fe40000410000 */
[----:B------:R-:W-:Y:S02]  /*6050*/  FFMA.FTZ R142, R20, c[0x0][0x23c], -R172 ;  /* 0x00008f00148e7a23 */ /* 0x000fe400000108ac */
[----:B------:R-:W-:Y:S01]  /*6060*/  FMUL.FTZ R20, R132, R116 ;  /* 0x0000007484147220 */ /* 0x000fe20000410000 */
[----:B------:R-:W-:Y:S01]  /*6070*/  MUFU.EX2 R243, R243 ;  /* 0x000000f300f37308 */ /* 0x000fe20000000800 */
[----:B------:R-:W3:Y:S01]  /*6080*/  LDSM.16.MT88.4 R116, [R184+0x6000] ;  /* 0x00600000b874783b */ /* 0x000ee20000004200 */
[C---:B------:R-:W-:Y:S01]  /*6090*/  HMMA.16816.F32 R76, R144.reuse, R128, R76 ;  /* 0x00000080904c723c */ /* 0x040fe2000000184c */
[C---:B------:R-:W-:Y:S02]  /*60a0*/  FMUL.FTZ R82, R0.reuse, R82 ;  /* 0x0000005200527220 */ /* 0x040fe40000410000 */
[----:B------:R-:W-:Y:S02]  /*60b0*/  FMUL.FTZ R83, R0, R83 ;  /* 0x0000005300537220 */ /* 0x000fe40000410000 */
[C---:B------:R-:W-:Y:S02]  /*60c0*/  FMUL.FTZ R100, R2.reuse, R100 ;  /* 0x0000006402647220 */ /* 0x040fe40000410000 */
[----:B------:R-:W-:Y:S01]  /*60d0*/  FMUL.FTZ R101, R2, R101 ;  /* 0x0000006502657220 */ /* 0x000fe20000410000 */
[----:B------:R4:W-:Y:S01]  /*60e0*/  MUFU.EX2 R143, R17 ;  /* 0x00000011008f7308 */ /* 0x0009e20000000800 */
[----:B------:R-:W-:Y:S01]  /*60f0*/  FMUL.FTZ R102, R0, R102 ;  /* 0x0000006600667220 */ /* 0x000fe20000410000 */
[-C--:B------:R-:W-:Y:S02]  /*6100*/  HMMA.16816.F32 R80, R144, R130.reuse, R80 ;  /* 0x000000829050723c */ /* 0x080fe40000001850 */
[----:B------:R-:W-:Y:S02]  /*6110*/  FMUL.FTZ R85, R132, R85 ;  /* 0x0000005584557220 */ /* 0x000fe40000410000 */
[C---:B------:R-:W-:Y:S02]  /*6120*/  FMUL.FTZ R86, R3.reuse, R86 ;  /* 0x0000005603567220 */ /* 0x040fe40000410000 */
[----:B------:R-:W-:Y:S02]  /*6130*/  FMUL.FTZ R87, R3, R87 ;  /* 0x0000005703577220 */ /* 0x000fe40000410000 */
[----:B------:R-:W-:Y:S01]  /*6140*/  FMUL.FTZ R103, R0, R103 ;  /* 0x0000006700677220 */ /* 0x000fe20000410000 */
[----:B------:R-:W-:Y:S03]  /*6150*/  MUFU.EX2 R142, R142 ;  /* 0x0000008e008e7308 */ /* 0x000fe60000000800 */
[--C-:B------:R-:W-:Y:S01]  /*6160*/  FFMA.FTZ R222, R45, c[0x0][0x23c], -R166.reuse ;  /* 0x00008f002dde7a23 */ /* 0x100fe200000108a6 */
[C---:B------:R-:W-:Y:S01]  /*6170*/  HMMA.16816.F32 R84, R136.reuse, R130, R84 ;  /* 0x000000828854723c */ /* 0x040fe20000001854 */
[C---:B------:R-:W-:Y:S02]  /*6180*/  FMUL.FTZ R88, R2.reuse, R88 ;  /* 0x0000005802587220 */ /* 0x040fe40000410000 */
[----:B------:R-:W-:Y:S02]  /*6190*/  FMUL.FTZ R89, R2, R89 ;  /* 0x0000005902597220 */ /* 0x000fe40000410000 */
[C---:B------:R-:W-:Y:S01]  /*61a0*/  FMUL.FTZ R90, R0.reuse, R90 ;  /* 0x0000005a005a7220 */ /* 0x040fe20000410000 */
[----:B------:R-:W-:Y:S01]  /*61b0*/  MUFU.EX2 R140, R140 ;  /* 0x0000008c008c7308 */ /* 0x000fe20000000800 */
[----:B------:R-:W-:Y:S01]  /*61c0*/  FMUL.FTZ R91, R0, R91 ;  /* 0x0000005b005b7220 */ /* 0x000fe20000410000 */
[-C--:B--2---:R-:W-:Y:S01]  /*61d0*/  HMMA.16816.F32 R20, R136, R120.reuse, R20 ;  /* 0x000000788814723c */ /* 0x084fe20000001814 */
[--C-:B------:R-:W-:Y:S03]  /*61e0*/  FFMA.FTZ R173, R30, c[0x0][0x23c], -R165.reuse ;  /* 0x00008f001ead7a23 */ /* 0x100fe600000108a5 */
[----:B------:R-:W-:Y:S02]  /*61f0*/  FMUL.FTZ R30, R0, R114 ;  /* 0x00000072001e7220 */ /* 0x000fe40000410000 */
[----:B------:R-:W-:Y:S02]  /*6200*/  FMUL.FTZ R92, R132, R92 ;  /* 0x0000005c845c7220 */ /* 0x000fe40000410000 */
[C---:B------:R-:W-:Y:S01]  /*6210*/  HMMA.16816.F32 R88, R144.reuse, R120, R88 ;  /* 0x000000789058723c */ /* 0x040fe20000001858 */
[--C-:B------:R-:W-:Y:S01]  /*6220*/  FFMA.FTZ R170, R28, c[0x0][0x23c], -R166.reuse ;  /* 0x00008f001caa7a23 */ /* 0x100fe200000108a6 */
[----:B------:R-:W-:Y:S02]  /*6230*/  MUFU.EX2 R164, R164 ;  /* 0x000000a400a47308 */ /* 0x000fe40000000800 */
[C---:B------:R-:W-:Y:S02]  /*6240*/  FMUL.FTZ R28, R2.reuse, R112 ;  /* 0x00000070021c7220 */ /* 0x040fe40000410000 */
[----:B------:R-:W-:Y:S02]  /*6250*/  FFMA.FTZ R175, R29, c[0x0][0x23c], -R166 ;  /* 0x00008f001daf7a23 */ /* 0x000fe400000108a6 */
[----:B------:R-:W-:Y:S04]  /*6260*/  FMUL.FTZ R29, R2, R113 ;  /* 0x00000071021d7220 */ /* 0x000fe80000410000 */
[--C-:B------:R-:W-:Y:S01]  /*6270*/  FFMA.FTZ R174, R31, c[0x0][0x23c], -R165.reuse ;  /* 0x00008f001fae7a23 */ /* 0x100fe200000108a5 */
[----:B------:R-:W-:Y:S01]  /*6280*/  MUFU.EX2 R141, R141 ;  /* 0x0000008d008d7308 */ /* 0x000fe20000000800 */
[----:B------:R-:W-:Y:S02]  /*6290*/  FMUL.FTZ R31, R0, R115 ;  /* 0x00000073001f7220 */ /* 0x000fe40000410000 */
[----:B------:R-:W-:Y:S02]  /*62a0*/  FMUL.FTZ R93, R132, R93 ;  /* 0x0000005d845d7220 */ /* 0x000fe40000410000 */
[C---:B------:R-:W-:Y:S02]  /*62b0*/  FMUL.FTZ R94, R3.reuse, R94 ;  /* 0x0000005e035e7220 */ /* 0x040fe40000410000 */
[----:B------:R-:W-:Y:S01]  /*62c0*/  FMUL.FTZ R95, R3, R95 ;  /* 0x0000005f035f7220 */ /* 0x000fe20000410000 */
[-C--:B------:R-:W-:Y:S01]  /*62d0*/  HMMA.16816.F32 R28, R144, R122.reuse, R28 ;  /* 0x0000007a901c723c */ /* 0x080fe2000000181c */
[----:B------:R-:W-:Y:S01]  /*62e0*/  IMAD.WIDE.U32 R124, R124, -0x2daee0ad, RZ ;  /* 0xd2511f537c7c7825 */ /* 0x000fe200078e00ff */
[----:B------:R-:W-:Y:S03]  /*62f0*/  MUFU.EX2 R173, R173 ;  /* 0x000000ad00ad7308 */ /* 0x000fe60000000800 */
[----:B------:R-:W-:Y:S01]  /*6300*/  IMAD.WIDE.U32 R126, R126, -0x2daee0ad, RZ ;  /* 0xd2511f537e7e7825 */ /* 0x000fe200078e00ff */
[--C-:B------:R-:W-:Y:S02]  /*6310*/  LOP3.LUT R176, R125, R176, R216.reuse, 0x96, !PT ;  /* 0x000000b07db07212 */ /* 0x100fe400078e96d8 */
[C---:B------:R-:W-:Y:S01]  /*6320*/  HMMA.16816.F32 R92, R136.reuse, R122, R92 ;  /* 0x0000007a885c723c */ /* 0x040fe2000000185c */
[----:B----4-:R-:W-:Y:S03]  /*6330*/  LOP3.LUT R17, R124, 0xffff, RZ, 0xc0, !PT ;  /* 0x0000ffff7c117812 */ /* 0x010fe600078ec0ff */
[----:B------:R-:W-:Y:S01]  /*6340*/  LOP3.LUT R19, R127, R18, R216, 0x96, !PT ;  /* 0x000000127f137212 */ /* 0x000fe200078e96d8 */
[----:B------:R-:W-:Y:S01]  /*6350*/  FFMA.FTZ R177, R24, c[0x0][0x23c], -R166 ;  /* 0x00008f0018b17a23 */ /* 0x000fe200000108a6 */
[----:B------:R-:W-:Y:S01]  /*6360*/  LOP3.LUT R18, R126, 0xffff, RZ, 0xc0, !PT ;  /* 0x0000ffff7e127812 */ /* 0x000fe200078ec0ff */
[--C-:B------:R-:W-:Y:S01]  /*6370*/  FFMA.FTZ R178, R26, c[0x0][0x23c], -R165.reuse ;  /* 0x00008f001ab27a23 */ /* 0x100fe200000108a5 */
[-C--:B---3--:R-:W-:Y:S01]  /*6380*/  HMMA.16816.F32 R96, R136, R116.reuse, R96 ;  /* 0x000000748860723c */ /* 0x088fe20000001860 */
[----:B------:R-:W-:Y:S01]  /*6390*/  SHF.R.U32.HI R125, RZ, 0x10, R124 ;  /* 0x00000010ff7d7819 */ /* 0x000fe2000001167c */
[----:B------:R-:W2:Y:S02]  /*63a0*/  MUFU.EX2 R174, R174 ;  /* 0x000000ae00ae7308 */ /* 0x000ea40000000800 */
[----:B------:R-:W-:Y:S01]  /*63b0*/  LOP3.LUT R115, R176, 0xffff, RZ, 0xc0, !PT ;  /* 0x0000ffffb0737812 */ /* 0x000fe200078ec0ff */
[----:B------:R-:W-:Y:S01]  /*63c0*/  FMUL.FTZ R26, R0, R110 ;  /* 0x0000006e001a7220 */ /* 0x000fe20000410000 */
[----:B------:R-:W-:Y:S01]  /*63d0*/  SHF.R.U32.HI R112, RZ, 0x8, R18 ;  /* 0x00000008ff707819 */ /* 0x000fe20000011612 */
[----:B------:R-:W-:Y:S01]  /*63e0*/  FFMA.FTZ R239, R27, c[0x0][0x23c], -R165 ;  /* 0x00008f001bef7a23 */ /* 0x000fe200000108a5 */
[C---:B------:R-:W-:Y:S01]  /*63f0*/  HMMA.16816.F32 R100, R144.reuse, R116, R100 ;  /* 0x000000749064723c */ /* 0x040fe20000001864 */
[----:B------:R-:W-:Y:S03]  /*6400*/  LOP3.LUT R121, R126, 0xff, RZ, 0xc0, !PT ;  /* 0x000000ff7e797812 */ /* 0x000fe600078ec0ff */
[----:B------:R-:W-:Y:S01]  /*6410*/  LOP3.LUT R128, R124, 0xff, RZ, 0xc0, !PT ;  /* 0x000000ff7c807812 */ /* 0x000fe200078ec0ff */
[----:B------:R-:W-:Y:S01]  /*6420*/  FMUL.FTZ R27, R0, R111 ;  /* 0x0000006f001b7220 */ /* 0x000fe20000410000 */
[----:B------:R-:W-:Y:S01]  /*6430*/  SHF.R.U32.HI R124, RZ, 0x18, R124 ;  /* 0x00000018ff7c7819 */ /* 0x000fe2000001167c */
[----:B------:R-:W-:Y:S01]  /*6440*/  FFMA.FTZ R116, R49, c[0x0][0x23c], -R172 ;  /* 0x00008f0031747a23 */ /* 0x000fe200000108ac */
[----:B------:R-:W-:Y:S01]  /*6450*/  LOP3.LUT R125, R125, 0xff, RZ, 0xc0, !PT ;  /* 0x000000ff7d7d7812 */ /* 0x000fe200078ec0ff */
[----:B------:R-:W-:Y:S03]  /*6460*/  MUFU.EX2 R170, R170 ;  /* 0x000000aa00aa7308 */ /* 0x000fe60000000800 */
[----:B------:R-:W-:Y:S01]  /*6470*/  SHF.R.U32.HI R113, RZ, 0x10, R176 ;  /* 0x00000010ff717819 */ /* 0x000fe200000116b0 */
[----:B------:R-:W-:Y:S01]  /*6480*/  FMUL.FTZ R49, R132, R105 ;  /* 0x0000006984317220 */ /* 0x000fe20000410000 */
[----:B------:R-:W-:Y:S01]  /*6490*/  SHF.R.U32.HI R115, RZ, 0x8, R115 ;  /* 0x00000008ff737819 */ /* 0x000fe20000011673 */
[----:B------:R-:W-:Y:S01]  /*64a0*/  FFMA.FTZ R179, R48, c[0x0][0x23c], -R172 ;  /* 0x00008f0030b37a23 */ /* 0x000fe200000108ac */
[----:B------:R-:W-:Y:S01]  /*64b0*/  LOP3.LUT R24, R176, 0xff, RZ, 0xc0, !PT ;  /* 0x000000ffb0187812 */ /* 0x000fe200078ec0ff */
[----:B------:R-:W-:Y:S01]  /*64c0*/  FMUL.FTZ R48, R132, R104 ;  /* 0x0000006884307220 */ /* 0x000fe20000410000 */
[----:B------:R-:W-:Y:S01]  /*64d0*/  SHF.R.U32.HI R120, RZ, 0x10, R126 ;  /* 0x00000010ff787819 */ /* 0x000fe2000001167e */
[----:B------:R-:W3:Y:S01]  /*64e0*/  MUFU.EX2 R175, R175 ;  /* 0x000000af00af7308 */ /* 0x000ee20000000800 */
[----:B------:R-:W-:Y:S01]  /*64f0*/  PRMT R18, R125, 0x5410, R124 ;  /* 0x000054107d127816 */ /* 0x000fe2000000007c */
[----:B------:R-:W-:Y:S01]  /*6500*/  FFMA.FTZ R123, R50, c[0x0][0x23c], -R171 ;  /* 0x00008f00327b7a23 */ /* 0x000fe200000108ab */
[----:B------:R-:W-:Y:S01]  /*6510*/  PRMT R124, R121, 0x5410, R112 ;  /* 0x00005410797c7816 */ /* 0x000fe20000000070 */
[----:B------:R-:W-:Y:S01]  /*6520*/  FMUL.FTZ R50, R3, R106 ;  /* 0x0000006a03327220 */ /* 0x000fe20000410000 */
[----:B------:R-:W-:Y:S01]  /*6530*/  SHF.R.U32.HI R112, RZ, 0x10, R19 ;  /* 0x00000010ff707819 */ /* 0x000fe20000011613 */
[----:B------:R-:W-:Y:S01]  /*6540*/  FFMA.FTZ R121, R51, c[0x0][0x23c], -R171 ;  /* 0x00008f0033797a23 */ /* 0x000fe200000108ab */
[----:B------:R-:W-:Y:S01]  /*6550*/  SHF.R.U32.HI R17, RZ, 0x8, R17 ;  /* 0x00000008ff117819 */ /* 0x000fe20000011611 */
[----:B------:R-:W-:Y:S01]  /*6560*/  FMUL.FTZ R51, R3, R107 ;  /* 0x0000006b03337220 */ /* 0x000fe20000410000 */
[----:B------:R-:W-:Y:S01]  /*6570*/  LOP3.LUT R114, R19, 0xffff, RZ, 0xc0, !PT ;  /* 0x0000ffff13727812 */ /* 0x000fe200078ec0ff */
[----:B------:R-:W-:Y:S01]  /*6580*/  MUFU.EX2 R177, R177 ;  /* 0x000000b100b17308 */ /* 0x000fe20000000800 */
[----:B------:R-:W-:Y:S01]  /*6590*/  LOP3.LUT R113, R113, 0xff, RZ, 0xc0, !PT ;  /* 0x000000ff71717812 */ /* 0x000fe200078ec0ff */
[--C-:B------:R-:W-:Y:S01]  /*65a0*/  HSET2.LE.AND R18, R18, R217.reuse, PT ;  /* 0x000000d912127233 */ /* 0x100fe20003803000 */
[----:B------:R-:W-:Y:S01]  /*65b0*/  SHF.R.U32.HI R130, RZ, 0x18, R126 ;  /* 0x00000018ff827819 */ /* 0x000fe2000001167e */
[----:B------:R-:W-:Y:S01]  /*65c0*/  FFMA.FTZ R246, R66, c[0x0][0x23c], -R171 ;  /* 0x00008f0042f67a23 */ /* 0x000fe200000108ab */
[----:B------:R-:W-:Y:S01]  /*65d0*/  SHF.R.U32.HI R126, RZ, 0x18, R176 ;  /* 0x00000018ff7e7819 */ /* 0x000fe200000116b0 */
[----:B------:R-:W-:Y:S01]  /*65e0*/  FFMA.FTZ R176, R25, c[0x0][0x23c], -R166 ;  /* 0x00008f0019b07a23 */ /* 0x000fe200000108a6 */
[----:B------:R-:W-:Y:S01]  /*65f0*/  PRMT R24, R24, 0x5410, R115 ;  /* 0x0000541018187816 */ /* 0x000fe20000000073 */
[----:B------:R-:W-:Y:S01]  /*6600*/  FFMA.FTZ R249, R67, c[0x0][0x23c], -R171 ;  /* 0x00008f0043f97a23 */ /* 0x000fe200000108ab */
[----:B------:R-:W-:Y:S01]  /*6610*/  LOP3.LUT R25, R112, 0xff, RZ, 0xc0, !PT ;  /* 0x000000ff70197812 */ /* 0x000fe200078ec0ff */
[----:B------:R-:W-:Y:S01]  /*6620*/  MUFU.EX2 R178, R178 ;  /* 0x000000b200b27308 */ /* 0x000fe20000000800 */
[----:B------:R-:W-:Y:S01]  /*6630*/  PRMT R128, R128, 0x5410, R17 ;  /* 0x0000541080807816 */ /* 0x000fe20000000011 */
[--C-:B------:R-:W-:Y:S01]  /*6640*/  FFMA.FTZ R242, R64, c[0x0][0x23c], -R172.reuse ;  /* 0x00008f0040f27a23 */ /* 0x100fe200000108ac */
[----:B------:R-:W-:Y:S01]  /*6650*/  LOP3.LUT R17, R120, 0xff, RZ, 0xc0, !PT ;  /* 0x000000ff78117812 */ /* 0x000fe200078ec0ff */
[----:B------:R-:W-:Y:S01]  /*6660*/  FFMA.FTZ R247, R65, c[0x0][0x23c], -R172 ;  /* 0x00008f0041f77a23 */ /* 0x000fe200000108ac */
[----:B------:R-:W-:Y:S01]  /*6670*/  SHF.R.U32.HI R120, RZ, 0x18, R19 ;  /* 0x00000018ff787819 */ /* 0x000fe20000011613 */
[----:B------:R-:W-:Y:S01]  /*6680*/  FFMA.FTZ R250, R54, c[0x0][0x23c], -R171 ;  /* 0x00008f0036fa7a23 */ /* 0x000fe200000108ab */
[----:B------:R-:W-:Y:S01]  /*6690*/  PRMT R126, R113, 0x5410, R126 ;  /* 0x00005410717e7816 */ /* 0x000fe2000000007e */
[----:B------:R-:W-:Y:S01]  /*66a0*/  FFMA.FTZ R60, R60, c[0x0][0x23c], -R166 ;  /* 0x00008f003c3c7a23 */ /* 0x000fe200000108a6 */
[----:B------:R-:W-:Y:S01]  /*66b0*/  LOP3.LUT R122, R19, 0xff, RZ, 0xc0, !PT ;  /* 0x000000ff137a7812 */ /* 0x000fe200078ec0ff */
[----:B------:R-:W4:Y:S01]  /*66c0*/  MUFU.EX2 R176, R176 ;  /* 0x000000b000b07308 */ /* 0x000f220000000800 */
[----:B------:R-:W-:Y:S01]  /*66d0*/  SHF.R.U32.HI R19, RZ, 0x8, R114 ;  /* 0x00000008ff137819 */ /* 0x000fe20000011672 */
[----:B------:R-:W-:Y:S01]  /*66e0*/  FFMA.FTZ R62, R62, c[0x0][0x23c], -R165 ;  /* 0x00008f003e3e7a23 */ /* 0x000fe200000108a5 */
[----:B------:R-:W5:Y:S01]  /*66f0*/  LDSM.16.MT88.4 R112, [R187+0x6800] ;  /* 0x00680000bb70783b */ /* 0x000f620000004200 */
[----:B------:R-:W-:Y:S01]  /*6700*/  PRMT R130, R17, 0x5410, R130 ;  /* 0x0000541011827816 */ /* 0x000fe20000000082 */
[--C-:B------:R-:W-:Y:S01]  /*6710*/  HSET2.LE.AND R17, R24, R217.reuse, PT ;  /* 0x000000d918117233 */ /* 0x100fe20003803000 */
[C---:B------:R-:W-:Y:S01]  /*6720*/  FMUL.FTZ R24, R2.reuse, R108 ;  /* 0x0000006c02187220 */ /* 0x040fe20000410000 */
[----:B------:R-:W-:Y:S01]  /*6730*/  PRMT R120, R25, 0x5410, R120 ;  /* 0x0000541019787816 */ /* 0x000fe20000000078 */
[----:B------:R-:W-:Y:S01]  /*6740*/  FMUL.FTZ R25, R2, R109 ;  /* 0x0000006d02197220 */ /* 0x000fe20000410000 */
[----:B-1----:R-:W-:Y:S01]  /*6750*/  F2FP.PACK_AB R106, R169, R168 ;  /* 0x000000a8a96a723e */ /* 0x002fe200000000ff */
[----:B------:R-:W1:Y:S01]  /*6760*/  MUFU.EX2 R239, R239 ;  /* 0x000000ef00ef7308 */ /* 0x000e620000000800 */
[----:B--2---:R-:W-:Y:S01]  /*6770*/  F2FP.PACK_AB R104, R174, R173 ;  /* 0x000000adae68723e */ /* 0x004fe200000000ff */
[--C-:B------:R-:W-:Y:S01]  /*6780*/  HSET2.LE.AND R105, R120, R217.reuse, PT ;  /* 0x000000d978697233 */ /* 0x100fe20003803000 */
[----:B------:R-:W-:Y:S01]  /*6790*/  F2FP.PACK_AB R108, R167, R142 ;  /* 0x0000008ea76c723e */ /* 0x000fe200000000ff */
[--C-:B------:R-:W-:Y:S01]  /*67a0*/  HSET2.LE.AND R109, R126, R217.reuse, PT ;  /* 0x000000d97e6d7233 */ /* 0x100fe20003803000 */
[-C--:B------:R-:W-:Y:S01]  /*67b0*/  HMMA.16816.F32 R24, R144, R118.reuse, R24 ;  /* 0x000000769018723c */ /* 0x080fe20000001818 */
[----:B------:R-:W-:Y:S01]  /*67c0*/  PRMT R122, R122, 0x5410, R19 ;  /* 0x000054107a7a7816 */ /* 0x000fe20000000013 */
[--C-:B------:R-:W-:Y:S01]  /*67d0*/  HSET2.LE.AND R19, R128, R217.reuse, PT ;  /* 0x000000d980137233 */ /* 0x100fe20003803000 */
[----:B------:R-:W-:Y:S01]  /*67e0*/  F2FP.PACK_AB R111, R143, R140 ;  /* 0x0000008c8f6f723e */ /* 0x000fe200000000ff */
[----:B------:R-:W-:Y:S01]  /*67f0*/  FFMA.FTZ R152, R132, R223, R152 ;  /* 0x000000df84987223 */ /* 0x000fe20000010098 */
[----:B------:R2:W-:Y:S01]  /*6800*/  MUFU.EX2 R144, R116 ;  /* 0x0000007400907308 */ /* 0x0005e20000000800 */
[----:B------:R-:W-:Y:S01]  /*6810*/  F2FP.PACK_AB R110, R141, R164 ;  /* 0x000000a48d6e723e */ /* 0x000fe200000000ff */
[--C-:B------:R-:W-:Y:S01]  /*6820*/  FFMA.FTZ R146, R39, c[0x0][0x23c], -R171.reuse ;  /* 0x00008f0027927a23 */ /* 0x100fe200000108ab */
[----:B------:R-:W-:Y:S01]  /*6830*/  HMMA.16816.F32 R48, R136, R118, R48 ;  /* 0x000000768830723c */ /* 0x000fe20000001830 */
[----:B------:R-:W-:Y:S03]  /*6840*/  LOP3.LUT R108, R17, R108, RZ, 0xc0, !PT ;  /* 0x0000006c116c7212 */ /* 0x000fe600078ec0ff */
[--C-:B------:R-:W-:Y:S01]  /*6850*/  HSET2.LE.AND R17, R130, R217.reuse, PT ;  /* 0x000000d982117233 */ /* 0x100fe20003803000 */
[----:B------:R-:W-:Y:S01]  /*6860*/  LOP3.LUT R111, R18, R111, RZ, 0xc0, !PT ;  /* 0x0000006f126f7212 */ /* 0x000fe200078ec0ff */
[--C-:B------:R-:W-:Y:S01]  /*6870*/  HSET2.LE.AND R18, R124, R217.reuse, PT ;  /* 0x000000d97c127233 */ /* 0x100fe20003803000 */
[----:B------:R-:W-:Y:S01]  /*6880*/  LOP3.LUT R110, R19, R110, RZ, 0xc0, !PT ;  /* 0x0000006e136e7212 */ /* 0x000fe200078ec0ff */
[----:B------:R1:W-:Y:S01]  /*6890*/  MUFU.EX2 R145, R123 ;  /* 0x0000007b00917308 */ /* 0x0003e20000000800 */
[----:B---3--:R-:W-:Y:S03]  /*68a0*/  F2FP.PACK_AB R19, R175, R170 ;  /* 0x000000aaaf13723e */ /* 0x008fe600000000ff */
[----:B------:R-:W-:Y:S01]  /*68b0*/  LOP3.LUT R109, R109, R106, RZ, 0xc0, !PT ;  /* 0x0000006a6d6d7212 */ /* 0x000fe200078ec0ff */
[--C-:B------:R-:W-:Y:S01]  /*68c0*/  FFMA.FTZ R137, R36, c[0x0][0x23c], -R172.reuse ;  /* 0x00008f0024897a23 */ /* 0x100fe200000108ac */
[----:B------:R-:W-:Y:S01]  /*68d0*/  LOP3.LUT R107, R17, R104, RZ, 0xc0, !PT ;  /* 0x00000068116b7212 */ /* 0x000fe200078ec0ff */
[--C-:B------:R-:W-:Y:S01]  /*68e0*/  HSET2.LE.AND R104, R122, R217.reuse, PT ;  /* 0x000000d97a687233 */ /* 0x100fe20003803000 */
[----:B------:R-:W-:Y:S01]  /*68f0*/  LOP3.LUT R106, R18, R19, RZ, 0xc0, !PT ;  /* 0x00000013126a7212 */ /* 0x000fe200078ec0ff */
[----:B------:R-:W-:Y:S01]  /*6900*/  FFMA.FTZ R138, R37, c[0x0][0x23c], -R172 ;  /* 0x00008f00258a7a23 */ /* 0x000fe200000108ac */
[----:B----4-:R-:W-:Y:S01]  /*6910*/  F2FP.PACK_AB R17, R176, R177 ;  /* 0x000000b1b011723e */ /* 0x010fe200000000ff */
[----:B------:R-:W-:Y:S01]  /*6920*/  FFMA.FTZ R139, R38, c[0x0][0x23c], -R171 ;  /* 0x00008f00268b7a23 */ /* 0x000fe200000108ab */
[-C--:B-----5:R-:W-:Y:S01]  /*6930*/  HMMA.16816.F32 R8, R108, R112.reuse, R8 ;  /* 0x000000706c08723c */ /* 0x0a0fe20000001808 */
[----:B--2---:R-:W2:Y:S01]  /*6940*/  LDSM.16.MT88.4 R116, [R186+0x6800] ;  /* 0x00680000ba74783b */ /* 0x004ea20000004200 */
[----:B-1----:R-:W-:Y:S01]  /*6950*/  F2FP.PACK_AB R18, R239, R178 ;  /* 0x000000b2ef12723e */ /* 0x002fe200000000ff */
[----:B------:R1:W3:Y:S01]  /*6960*/  MUFU.EX2 R136, R121 ;  /* 0x0000007900887308 */ /* 0x0002e20000000800 */
[----:B------:R-:W-:Y:S01]  /*6970*/  LOP3.LUT R104, R104, R17, RZ, 0xc0, !PT ;  /* 0x0000001168687212 */ /* 0x000fe200078ec0ff */
[----:B------:R-:W-:Y:S01]  /*6980*/  FFMA.FTZ R147, R44, c[0x0][0x23c], -R166 ;  /* 0x00008f002c937a23 */ /* 0x000fe200000108a6 */
[----:B------:R-:W-:Y:S01]  /*6990*/  LOP3.LUT R105, R105, R18, RZ, 0xc0, !PT ;  /* 0x0000001269697212 */ /* 0x000fe200078ec0ff */
[----:B------:R-:W-:Y:S01]  /*69a0*/  FFMA.FTZ R172, R53, c[0x0][0x23c], -R172 ;  /* 0x00008f0035ac7a23 */ /* 0x000fe200000108ac */
[----:B------:R-:W-:Y:S01]  /*69b0*/  IADD3 R17, R241, 0x1, RZ ;  /* 0x00000001f1117810 */ /* 0x000fe20007ffe0ff */
[----:B------:R-:W4:Y:S03]  /*69c0*/  LDSM.16.MT88.4 R36, [R185+0x6800] ;  /* 0x00680000b924783b */ /* 0x000f260000004200 */
[----:B------:R-:W-:Y:S01]  /*69d0*/  FFMA.FTZ R241, R47, c[0x0][0x23c], -R165 ;  /* 0x00008f002ff17a23 */ /* 0x000fe200000108a5 */
[C---:B------:R-:W-:Y:S01]  /*69e0*/  HMMA.16816.F32 R12, R104.reuse, R112, R12 ;  /* 0x00000070680c723c */ /* 0x040fe2000000180c */
[----:B------:R5:W-:Y:S01]  /*69f0*/  MUFU.EX2 R251, R172 ;  /* 0x000000ac00fb7308 */ /* 0x000be20000000800 */
[----:B------:R-:W-:Y:S01]  /*6a00*/  FFMA.FTZ R171, R55, c[0x0][0x23c], -R171 ;  /* 0x00008f0037ab7a23 */ /* 0x000fe200000108ab */
[----:B------:R-:W-:Y:S01]  /*6a10*/  LOP3.LUT R17, R237, R17, R215, 0x96, !PT ;  /* 0x00000011ed117212 */ /* 0x000fe200078e96d7 */
[----:B------:R-:W-:Y:S02]  /*6a20*/  FFMA.FTZ R165, R63, c[0x0][0x23c], -R165 ;  /* 0x00008f003fa57a23 */ /* 0x000fe400000108a5 */
[----:B------:R-:W-:Y:S02]  /*6a30*/  FFMA.FTZ R154, R3, R220, R154 ;  /* 0x000000dc039a7223 */ /* 0x000fe4000001009a */
[-C--:B------:R-:W-:Y:S01]  /*6a40*/  HMMA.16816.F32 R68, R104, R114.reuse, R68 ;  /* 0x000000726844723c */ /* 0x080fe20000001844 */
[----:B------:R-:W-:Y:S02]  /*6a50*/  IMAD.WIDE.U32 R122, R17, -0x326172a9, RZ ;  /* 0xcd9e8d57117a7825 */ /* 0x000fe400078e00ff */
[----:B------:R-:W-:Y:S02]  /*6a60*/  MUFU.EX2 R137, R137 ;  /* 0x0000008900897308 */ /* 0x000fe40000000800 */
[----:B------:R-:W-:Y:S01]  /*6a70*/  FFMA.FTZ R156, R2, R221, R156 ;  /* 0x000000dd029c7223 */ /* 0x000fe2000001009c */
[C-C-:B------:R-:W-:Y:S01]  /*6a80*/  LOP3.LUT R18, R123.reuse, R234, R209.reuse, 0x96, !PT ;  /* 0x000000ea7b127212 */ /* 0x140fe200078e96d1 */
[----:B------:R-:W-:Y:S01]  /*6a90*/  FFMA.FTZ R158, R0, R219, R158 ;  /* 0x000000db009e7223 */ /* 0x000fe2000001009e */
[C---:B------:R-:W-:Y:S01]  /*6aa0*/  HMMA.16816.F32 R72, R108.reuse, R114, R72 ;  /* 0x000000726c48723c */ /* 0x040fe20000001848 */
[----:B------:R-:W-:Y:S03]  /*6ab0*/  LOP3.LUT R17, R123, R228, R209, 0x96, !PT ;  /* 0x000000e47b117212 */ /* 0x000fe600078e96d1 */
[-CC-:B------:R-:W-:Y:S01]  /*6ac0*/  LOP3.LUT R124, R231, R122.reuse, R208.reuse, 0x96, !PT ;  /* 0x0000007ae77c7212 */ /* 0x180fe200078e96d0 */
[----:B------:R-:W3:Y:S01]  /*6ad0*/  MUFU.EX2 R138, R138 ;  /* 0x0000008a008a7308 */ /* 0x000ee20000000800 */
[----:B------:R-:W-:Y:S01]  /*6ae0*/  LOP3.LUT R122, R225, R122, R208, 0x96, !PT ;  /* 0x0000007ae17a7212 */ /* 0x000fe200078e96d0 */
[----:B------:R-:W-:Y:S01]  /*6af0*/  IMAD.WIDE.U32 R114, R17, -0x2daee0ad, RZ ;  /* 0xd2511f5311727825 */ /* 0x000fe200078e00ff */
[-C--:B--2---:R-:W-:Y:S04]  /*6b00*/  HMMA.16816.F32 R32, R108, R116.reuse, R32 ;  /* 0x000000746c20723c */ /* 0x084fe80000001820 */
[----:B------:R-:W-:Y:S01]  /*6b10*/  IMAD.WIDE.U32 R122, R122, -0x2daee0ad, RZ ;  /* 0xd2511f537a7a7825 */ /* 0x000fe200078e00ff */
[----:B------:R-:W-:Y:S02]  /*6b20*/  LOP3.LUT R17, R115, R226, R207, 0x96, !PT ;  /* 0x000000e273117212 */ /* 0x000fe400078e96cf */
[----:B------:R-:W-:Y:S01]  /*6b30*/  MUFU.EX2 R179, R179 ;  /* 0x000000b300b37308 */ /* 0x000fe20000000800 */
[----:B-1----:R-:W-:Y:S01]  /*6b40*/  IMAD.WIDE.U32 R120, R18, -0x2daee0ad, RZ ;  /* 0xd2511f5312787825 */ /* 0x002fe200078e00ff */
[----:B------:R-:W-:Y:S01]  /*6b50*/  LOP3.LUT R114, R123, R114, R205, 0x96, !PT ;  /* 0x000000727b727212 */ /* 0x000fe200078e96cd */
[C---:B------:R-:W-:Y:S02]  /*6b60*/  HMMA.16816.F32 R76, R104.reuse, R116, R76 ;  /* 0x00000074684c723c */ /* 0x040fe4000000184c */
[----:B------:R-:W-:Y:S01]  /*6b70*/  IMAD.WIDE.U32 R124, R124, -0x2daee0ad, RZ ;  /* 0xd2511f537c7c7825 */ /* 0x000fe200078e00ff */
[----:B------:R-:W-:Y:S03]  /*6b80*/  LOP3.LUT R18, R121, R232, R207, 0x96, !PT ;  /* 0x000000e879127212 */ /* 0x000fe600078e96cf */
[----:B------:R-:W-:Y:S01]  /*6b90*/  IMAD.WIDE.U32 R112, R17, -0x326172a9, RZ ;  /* 0xcd9e8d5711707825 */ /* 0x000fe200078e00ff */
[----:B------:R-:W-:Y:S01]  /*6ba0*/  LOP3.LUT R120, R125, R120, R205, 0x96, !PT ;  /* 0x000000787d787212 */ /* 0x000fe200078e96cd */
[----:B------:R-:W-:Y:S01]  /*6bb0*/  MUFU.EX2 R139, R139 ;  /* 0x0000008b008b7308 */ /* 0x000fe20000000800 */
[-C--:B------:R-:W-:Y:S03]  /*6bc0*/  HMMA.16816.F32 R80, R104, R118.reuse, R80 ;  /* 0x000000766850723c */ /* 0x080fe60000001850 */
[----:B------:R-:W-:Y:S04]  /*6bd0*/  IMAD.WIDE.U32 R18, R18, -0x326172a9, RZ ;  /* 0xcd9e8d5712127825 */ /* 0x000fe800078e00ff */
[----:B------:R-:W-:Y:S01]  /*6be0*/  IMAD.WIDE.U32 R114, R114, -0x326172a9, RZ ;  /* 0xcd9e8d5772727825 */ /* 0x000fe200078e00ff */
[----:B------:R-:W-:Y:S01]  /*6bf0*/  LOP3.LUT R17, R19, R230, R206, 0x96, !PT ;  /* 0x000000e613117212 */ /* 0x000fe200078e96ce */
[C---:B------:R-:W-:Y:S03]  /*6c00*/  HMMA.16816.F32 R84, R108.reuse, R118, R84 ;  /* 0x000000766c54723c */ /* 0x040fe60000001854 */
[----:B------:R-:W-:Y:S01]  /*6c10*/  IMAD.WIDE.U32 R120, R120, -0x326172a9, RZ ;  /* 0xcd9e8d5778787825 */ /* 0x000fe200078e00ff */
[----:B------:R-:W1:Y:S01]  /*6c20*/  MUFU.EX2 R146, R146 ;  /* 0x0000009200927308 */ /* 0x000e620000000800 */
[----:B------:R-:W-:Y:S02]  /*6c30*/  LOP3.LUT R112, R115, R112, R204, 0x96, !PT ;  /* 0x0000007073707212 */ /* 0x000fe400078e96cc */
[----:B-----5:R-:W-:Y:S01]  /*6c40*/  FFMA.FTZ R172, R57, c[0x0][0x23c], -R166 ;  /* 0x00008f0039ac7a23 */ /* 0x020fe200000108a6 */
[----:B------:R-:W-:Y:S01]  /*6c50*/  LOP3.LUT R116, R121, R18, R204, 0x96, !PT ;  /* 0x0000001279747212 */ /* 0x000fe200078e96cc */
[----:B------:R-:W-:Y:S01]  /*6c60*/  LDSM.16.MT88.4 R56, [R185+0x7800] ;  /* 0x00780000b938783b */ /* 0x000fe20000004200 */
[-C--:B----4-:R-:W-:Y:S02]  /*6c70*/  HMMA.16816.F32 R20, R108, R36.reuse, R20 ;  /* 0x000000246c14723c */ /* 0x090fe40000001814 */
[----:B------:R-:W-:Y:S01]  /*6c80*/  LOP3.LUT R18, R113, R224, R206, 0x96, !PT ;  /* 0x000000e071127212 */ /* 0x000fe200078e96ce */
[----:B------:R-:W-:Y:S01]  /*6c90*/  IMAD.WIDE.U32 R112, R112, -0x2daee0ad, RZ ;  /* 0xd2511f5370707825 */ /* 0x000fe200078e00ff */
[----:B------:R-:W-:Y:S04]  /*6ca0*/  MUFU.EX2 R147, R147 ;  /* 0x0000009300937308 */ /* 0x000fe80000000800 */
[C---:B------:R-:W-:Y:S01]  /*6cb0*/  HMMA.16816.F32 R88, R104.reuse, R36, R88 ;  /* 0x000000246858723c */ /* 0x040fe20000001858 */
[----:B------:R-:W-:Y:S04]  /*6cc0*/  IMAD.WIDE.U32 R44, R18, -0x2daee0ad, RZ ;  /* 0xd2511f53122c7825 */ /* 0x000fe800078e00ff */
[----:B------:R-:W-:Y:S01]  /*6cd0*/  IMAD.WIDE.U32 R116, R116, -0x2daee0ad, RZ ;  /* 0xd2511f5374747825 */ /* 0x000fe200078e00ff */
[--C-:B------:R-:W-:Y:S01]  /*6ce0*/  LOP3.LUT R122, R45, R122, R203.reuse, 0x96, !PT ;  /* 0x0000007a2d7a7212 */ /* 0x100fe200078e96cb */
[----:B------:R-:W2:Y:S01]  /*6cf0*/  MUFU.EX2 R222, R222 ;  /* 0x000000de00de7308 */ /* 0x000ea20000000800 */
[-C--:B------:R-:W-:Y:S01]  /*6d00*/  HMMA.16816.F32 R28, R104, R38.reuse, R28 ;  /* 0x00000026681c723c */ /* 0x080fe2000000181c */
[--C-:B------:R-:W-:Y:S02]  /*6d10*/  LOP3.LUT R18, R113, R44, R202.reuse, 0x96, !PT ;  /* 0x0000002c71127212 */ /* 0x100fe400078e96ca */
[----:B------:R-:W4:Y:S01]  /*6d20*/  LDSM.16.MT88.4 R44, [R184+0x6800] ;  /* 0x00680000b82c783b */ /* 0x000f220000004200 */
[----:B------:R-:W-:Y:S04]  /*6d30*/  IMAD.WIDE.U32 R126, R17, -0x2daee0ad, RZ ;  /* 0xd2511f53117e7825 */ /* 0x000fe800078e00ff */
[C---:B------:R-:W-:Y:S01]  /*6d40*/  HMMA.16816.F32 R92, R108.reuse, R38, R92 ;  /* 0x000000266c5c723c */ /* 0x040fe2000000185c */
[----:B------:R-:W-:Y:S01]  /*6d50*/  LOP3.LUT R17, R127, R124, R203, 0x96, !PT ;  /* 0x0000007c7f117212 */ /* 0x000fe200078e96cb */
[----:B------:R-:W-:Y:S02]  /*6d60*/  MUFU.EX2 R238, R238 ;  /* 0x000000ee00ee7308 */ /* 0x000fe40000000800 */
[----:B------:R-:W-:Y:S01]  /*6d70*/  LOP3.LUT R19, R117, R126, R202, 0x96, !PT ;  /* 0x0000007e75137212 */ /* 0x000fe200078e96ca */
[----:B------:R-:W-:Y:S04]  /*6d80*/  IMAD.WIDE.U32 R124, R18, -0x326172a9, RZ ;  /* 0xcd9e8d57127c7825 */ /* 0x000fe800078e00ff */
[----:B------:R-:W-:Y:S03]  /*6d90*/  IMAD.WIDE.U32 R118, R17, -0x326172a9, RZ ;  /* 0xcd9e8d5711767825 */ /* 0x000fe600078e00ff */
[C---:B------:R-:W-:Y:S01]  /*6da0*/  LOP3.LUT R113, R124.reuse, 0xffff, RZ, 0xc0, !PT ;  /* 0x0000ffff7c717812 */ /* 0x040fe200078ec0ff */
[----:B------:R-:W-:Y:S01]  /*6db0*/  IMAD.WIDE.U32 R126, R19, -0x326172a9, RZ ;  /* 0xcd9e8d57137e7825 */ /* 0x000fe200078e00ff */
[----:B------:R-:W-:Y:S01]  /*6dc0*/  LOP3.LUT R36, R124, 0xff, RZ, 0xc0, !PT ;  /* 0x000000ff7c247812 */ /* 0x000fe200078ec0ff */
[----:B------:R-:W5:Y:S01]  /*6dd0*/  MUFU.EX2 R241, R241 ;  /* 0x000000f100f17308 */ /* 0x000f620000000800 */
[----:B------:R-:W-:Y:S01]  /*6de0*/  SHF.R.U32.HI R113, RZ, 0x8, R113 ;  /* 0x00000008ff717819 */ /* 0x000fe20000011671 */
[----:B------:R-:W-:Y:S01]  /*6df0*/  IMAD.WIDE.U32 R122, R122, -0x326172a9, RZ ;  /* 0xcd9e8d577a7a7825 */ /* 0x000fe200078e00ff */
[----:B------:R-:W-:Y:S02]  /*6e00*/  LOP3.LUT R17, R127, R118, R210, 0x96, !PT ;  /* 0x000000767f117212 */ /* 0x000fe400078e96d2 */
[----:B------:R-:W-:Y:S01]  /*6e10*/  SHF.R.U32.HI R118, RZ, 0x10, R124 ;  /* 0x00000010ff767819 */ /* 0x000fe2000001167c */
[----:B------:R-:W-:Y:S01]  /*6e20*/  FFMA.FTZ R166, R61, c[0x0][0x23c], -R166 ;  /* 0x00008f003da67a23 */ /* 0x000fe200000108a6 */
[----:B------:R-:W-:Y:S01]  /*6e30*/  PRMT R36, R36, 0x5410, R113 ;  /* 0x0000541024247816 */ /* 0x000fe20000000071 */
[----:B------:R-:W-:Y:S01]  /*6e40*/  FADD.FTZ R153, R153, R152 ;  /* 0x0000009899997221 */ /* 0x000fe20000010000 */
[----:B------:R-:W-:Y:S01]  /*6e50*/  LOP3.LUT R54, R123, R114, R211, 0x96, !PT ;  /* 0x000000727b367212 */ /* 0x000fe200078e96d3 */
[----:B------:R-:W-:Y:S01]  /*6e60*/  MUFU.EX2 R244, R244 ;  /* 0x000000f400f47308 */ /* 0x000fe20000000800 */
[----:B------:R-:W-:Y:S01]  /*6e70*/  LOP3.LUT R130, R126, 0xff, RZ, 0xc0, !PT ;  /* 0x000000ff7e827812 */ /* 0x000fe200078ec0ff */
[--C-:B------:R-:W-:Y:S01]  /*6e80*/  HSET2.LE.AND R66, R36, R217.reuse, PT ;  /* 0x000000d924427233 */ /* 0x100fe20003803000 */
[C---:B------:R-:W-:Y:S01]  /*6e90*/  LOP3.LUT R128, R17.reuse, 0xff, RZ, 0xc0, !PT ;  /* 0x000000ff11807812 */ /* 0x040fe200078ec0ff */
[----:B------:R-:W-:Y:S01]  /*6ea0*/  IMAD.WIDE.U32 R54, R54, -0x2daee0ad, RZ ;  /* 0xd2511f5336367825 */ /* 0x000fe200078e00ff */
[----:B------:R-:W-:Y:S02]  /*6eb0*/  LOP3.LUT R117, R126, 0xffff, RZ, 0xc0, !PT ;  /* 0x0000ffff7e757812 */ /* 0x000fe400078ec0ff */
[----:B------:R-:W-:Y:S01]  /*6ec0*/  LOP3.LUT R39, R17, 0xffff, RZ, 0xc0, !PT ;  /* 0x0000ffff11277812 */ /* 0x000fe200078ec0ff */
[----:B------:R-:W-:Y:S01]  /*6ed0*/  FADD.FTZ R155, R155, R154 ;  /* 0x0000009a9b9b7221 */ /* 0x000fe20000010000 */
[----:B------:R-:W-:Y:S01]  /*6ee0*/  LOP3.LUT R113, R55, R112, R216, 0x96, !PT ;  /* 0x0000007037717212 */ /* 0x000fe200078e96d8 */
[-C--:B----4-:R-:W-:Y:S01]  /*6ef0*/  HMMA.16816.F32 R96, R108, R44.reuse, R96 ;  /* 0x0000002c6c60723c */ /* 0x090fe20000001860 */
[----:B------:R-:W-:Y:S01]  /*6f00*/  SHF.R.U32.HI R37, RZ, 0x18, R124 ;  /* 0x00000018ff257819 */ /* 0x000fe2000001167c */
[----:B------:R-:W4:Y:S01]  /*6f10*/  MUFU.EX2 R245, R245 ;  /* 0x000000f500f57308 */ /* 0x000f220000000800 */
[----:B------:R-:W-:Y:S01]  /*6f20*/  LOP3.LUT R118, R118, 0xff, RZ, 0xc0, !PT ;  /* 0x000000ff76767812 */ /* 0x000fe200078ec0ff */
[----:B------:R-:W-:Y:S01]  /*6f30*/  FADD.FTZ R157, R157, R156 ;  /* 0x0000009c9d9d7221 */ /* 0x000fe20000010000 */
[----:B------:R-:W-:Y:S01]  /*6f40*/  SHF.R.U32.HI R115, RZ, 0x10, R126 ;  /* 0x00000010ff737819 */ /* 0x000fe2000001167e */
[----:B------:R-:W-:Y:S01]  /*6f50*/  FADD.FTZ R159, R159, R158 ;  /* 0x0000009e9f9f7221 */ /* 0x000fe20000010000 */
[----:B------:R-:W-:Y:S01]  /*6f60*/  PRMT R118, R118, 0x5410, R37 ;  /* 0x0000541076767816 */ /* 0x000fe20000000025 */
[C---:B------:R-:W-:Y:S01]  /*6f70*/  HMMA.16816.F32 R100, R104.reuse, R44, R100 ;  /* 0x0000002c6864723c */ /* 0x040fe20000001864 */
[----:B------:R-:W-:Y:S03]  /*6f80*/  SHF.R.U32.HI R18, RZ, 0x18, R126 ;  /* 0x00000018ff127819 */ /* 0x000fe6000001167e */
[----:B------:R-:W-:Y:S01]  /*6f90*/  LOP3.LUT R115, R115, 0xff, RZ, 0xc0, !PT ;  /* 0x000000ff73737812 */ /* 0x000fe200078ec0ff */
[--C-:B------:R-:W-:Y:S01]  /*6fa0*/  HSET2.LE.AND R67, R118, R217.reuse, PT ;  /* 0x000000d976437233 */ /* 0x100fe20003803000 */
[----:B------:R-:W-:Y:S01]  /*6fb0*/  SHF.R.U32.HI R37, RZ, 0x10, R17 ;  /* 0x00000010ff257819 */ /* 0x000fe20000011611 */
[----:B------:R-:W-:Y:S01]  /*6fc0*/  MUFU.EX2 R242, R242 ;  /* 0x000000f200f27308 */ /* 0x000fe20000000800 */
[-C--:B------:R-:W-:Y:S01]  /*6fd0*/  HMMA.16816.F32 R24, R104, R46.reuse, R24 ;  /* 0x0000002e6818723c */ /* 0x080fe20000001818 */
[----:B------:R-:W-:Y:S01]  /*6fe0*/  LOP3.LUT R19, R125, R122, R210, 0x96, !PT ;  /* 0x0000007a7d137212 */ /* 0x000fe200078e96d2 */
[----:B------:R-:W1:Y:S02]  /*6ff0*/  LDSM.16.MT88.4 R104, [R186+0x7000] ;  /* 0x00700000ba68783b */ /* 0x000e640000004200 */
[----:B------:R-:W-:Y:S01]  /*7000*/  SHF.R.U32.HI R117, RZ, 0x8, R117 ;  /* 0x00000008ff757819 */ /* 0x000fe20000011675 */
[----:B------:R-:W-:Y:S01]  /*7010*/  FADD.FTZ R148, R148, R153 ;  /* 0x0000009994947221 */ /* 0x000fe20000010000 */
[----:B------:R-:W-:Y:S01]  /*7020*/  SHF.R.U32.HI R39, RZ, 0x8, R39 ;  /* 0x00000008ff277819 */ /* 0x000fe20000011627 */
[----:B------:R-:W-:Y:S01]  /*7030*/  FADD.FTZ R150, R150, R155 ;  /* 0x0000009b96967221 */ /* 0x000fe20000010000 */
[----:B------:R-:W-:Y:S01]  /*7040*/  HMMA.16816.F32 R48, R108, R46, R48 ;  /* 0x0000002e6c30723c */ /* 0x000fe20000001830 */
[----:B------:R-:W-:Y:S01]  /*7050*/  PRMT R18, R115, 0x5410, R18 ;  /* 0x0000541073127816 */ /* 0x000fe20000000012 */
[----:B------:R-:W2:Y:S01]  /*7060*/  LDSM.16.MT88.4 R44, [R185+0x7000] ;  /* 0x00700000b92c783b */ /* 0x000ea20000004200 */
[----:B------:R-:W-:Y:S01]  /*7070*/  MUFU.EX2 R247, R247 ;  /* 0x000000f700f77308 */ /* 0x000fe20000000800 */
[----:B------:R-:W-:Y:S01]  /*7080*/  LOP3.LUT R37, R37, 0xff, RZ, 0xc0, !PT ;  /* 0x000000ff25257812 */ /* 0x000fe200078ec0ff */
[----:B------:R-:W-:Y:S01]  /*7090*/  FADD.FTZ R160, R160, R157 ;  /* 0x0000009da0a07221 */ /* 0x000fe20000010000 */
[----:B------:R-:W-:Y:S01]  /*70a0*/  SHF.R.U32.HI R126, RZ, 0x18, R17 ;  /* 0x00000018ff7e7819 */ /* 0x000fe20000011611 */
[----:B------:R-:W-:Y:S01]  /*70b0*/  FADD.FTZ R162, R162, R159 ;  /* 0x0000009fa2a27221 */ /* 0x000fe20000010000 */
[----:B------:R-:W-:Y:S01]  /*70c0*/  LOP3.LUT R17, R19, 0xffff, RZ, 0xc0, !PT ;  /* 0x0000ffff13117812 */ /* 0x000fe200078ec0ff */
[----:B------:R-:W-:Y:S03]  /*70d0*/  FADD.FTZ R149, R149, R148 ;  /* 0x0000009495957221 */ /* 0x000fe60000010000 */
[----:B------:R-:W-:Y:S01]  /*70e0*/  SHF.R.U32.HI R122, RZ, 0x10, R19 ;  /* 0x00000010ff7a7819 */ /* 0x000fe20000011613 */
[----:B------:R-:W-:Y:S01]  /*70f0*/  MUFU.EX2 R246, R246 ;  /* 0x000000f600f67308 */ /* 0x000fe20000000800 */
[----:B------:R-:W-:Y:S01]  /*7100*/  PRMT R130, R130, 0x5410, R117 ;  /* 0x0000541082827816 */ /* 0x000fe20000000075 */
[----:B------:R-:W-:Y:S01]  /*7110*/  FADD.FTZ R151, R151, R150 ;  /* 0x0000009697977221 */ /* 0x000fe20000010000 */
[----:B------:R-:W-:Y:S01]  /*7120*/  PRMT R128, R128, 0x5410, R39 ;  /* 0x0000541080807816 */ /* 0x000fe20000000027 */
[--C-:B------:R-:W-:Y:S01]  /*7130*/  HSET2.LE.AND R39, R18, R217.reuse, PT ;  /* 0x000000d912277233 */ /* 0x100fe20003803000 */
[----:B------:R-:W-:Y:S01]  /*7140*/  PRMT R126, R37, 0x5410, R126 ;  /* 0x00005410257e7816 */ /* 0x000fe2000000007e */
[--C-:B------:R-:W-:Y:S01]  /*7150*/  HSET2.LE.AND R38, R130, R217.reuse, PT ;  /* 0x000000d982267233 */ /* 0x100fe20003803000 */
[----:B---3--:R-:W-:Y:S01]  /*7160*/  F2FP.PACK_AB R18, R136, R145 ;  /* 0x000000918812723e */ /* 0x008fe200000000ff */
[--C-:B------:R-:W-:Y:S01]  /*7170*/  HSET2.LE.AND R36, R128, R217.reuse, PT ;  /* 0x000000d980247233 */ /* 0x100fe20003803000 */
[----:B------:R-:W-:Y:S01]  /*7180*/  LOP3.LUT R124, R19, 0xff, RZ, 0xc0, !PT ;  /* 0x000000ff137c7812 */ /* 0x000fe200078ec0ff */
[--C-:B------:R-:W-:Y:S01]  /*7190*/  HSET2.LE.AND R37, R126, R217.reuse, PT ;  /* 0x000000d97e257233 */ /* 0x100fe20003803000 */
[----:B------:R-:W-:Y:S01]  /*71a0*/  SHF.R.U32.HI R19, RZ, 0x18, R19 ;  /* 0x00000018ff137819 */ /* 0x000fe20000011613 */
[----:B------:R-:W-:Y:S01]  /*71b0*/  MUFU.EX2 R249, R249 ;  /* 0x000000f900f97308 */ /* 0x000fe20000000800 */
[----:B------:R-:W-:Y:S01]  /*71c0*/  SHF.R.U32.HI R17, RZ, 0x8, R17 ;  /* 0x00000008ff117819 */ /* 0x000fe20000011611 */
[----:B------:R-:W-:Y:S01]  /*71d0*/  FADD.FTZ R160, R161, R160 ;  /* 0x000000a0a1a07221 */ /* 0x000fe20000010000 */
[----:B------:R-:W-:Y:S01]  /*71e0*/  LOP3.LUT R122, R122, 0xff, RZ, 0xc0, !PT ;  /* 0x000000ff7a7a7812 */ /* 0x000fe200078ec0ff */
[----:B------:R-:W-:Y:S01]  /*71f0*/  FADD.FTZ R163, R163, R162 ;  /* 0x000000a2a3a37221 */ /* 0x000fe20000010000 */
[----:B------:R-:W-:Y:S01]  /*7200*/  LOP3.LUT R39, R39, R18, RZ, 0xc0, !PT ;  /* 0x0000001227277212 */ /* 0x000fe200078ec0ff */
[----:B------:R-:W-:Y:S01]  /*7210*/  FADD.FTZ R142, R142, R149 ;  /* 0x000000958e8e7221 */ /* 0x000fe20000010000 */
[----:B------:R-:W-:Y:S01]  /*7220*/  PRMT R122, R122, 0x5410, R19 ;  /* 0x000054107a7a7816 */ /* 0x000fe20000000013 */
[----:B------:R-:W-:Y:S01]  /*7230*/  FADD.FTZ R168, R168, R151 ;  /* 0x00000097a8a87221 */ /* 0x000fe20000010000 */
[----:B------:R-:W-:Y:S01]  /*7240*/  F2FP.PACK_AB R19, R138, R137 ;  /* 0x000000898a13723e */ /* 0x000fe200000000ff */
[----:B------:R-:W-:Y:S01]  /*7250*/  MUFU.EX2 R248, R248 ;  /* 0x000000f800f87308 */ /* 0x000fe20000000800 */
[----:B-1----:R-:W-:Y:S01]  /*7260*/  F2FP.PACK_AB R18, R146, R139 ;  /* 0x0000008b9212723e */ /* 0x002fe200000000ff */
[--C-:B------:R-:W-:Y:S01]  /*7270*/  HSET2.LE.AND R65, R122, R217.reuse, PT ;  /* 0x000000d97a417233 */ /* 0x100fe20003803000 */
[----:B------:R-:W-:Y:S01]  /*7280*/  PRMT R124, R124, 0x5410, R17 ;  /* 0x000054107c7c7816 */ /* 0x000fe20000000011 */
[----:B------:R-:W-:Y:S01]  /*7290*/  FADD.FTZ R177, R177, R160 ;  /* 0x000000a0b1b17221 */ /* 0x000fe20000010000 */
[----:B------:R-:W-:Y:S01]  /*72a0*/  F2FP.PACK_AB R17, R144, R179 ;  /* 0x000000b39011723e */ /* 0x000fe200000000ff */
[----:B------:R-:W-:Y:S01]  /*72b0*/  FADD.FTZ R178, R178, R163 ;  /* 0x000000a3b2b27221 */ /* 0x000fe20000010000 */
[----:B------:R-:W-:Y:S01]  /*72c0*/  LOP3.LUT R36, R36, R19, RZ, 0xc0, !PT ;  /* 0x0000001324247212 */ /* 0x000fe200078ec0ff */
[--C-:B------:R-:W-:Y:S01]  /*72d0*/  HSET2.LE.AND R64, R124, R217.reuse, PT ;  /* 0x000000d97c407233 */ /* 0x100fe20003803000 */
[----:B------:R-:W-:Y:S01]  /*72e0*/  LOP3.LUT R38, R38, R17, RZ, 0xc0, !PT ;  /* 0x0000001126267212 */ /* 0x000fe200078ec0ff */
[----:B------:R-:W-:Y:S01]  /*72f0*/  MUFU.EX2 R250, R250 ;  /* 0x000000fa00fa7308 */ /* 0x000fe20000000800 */
[----:B------:R-:W-:Y:S01]  /*7300*/  LOP3.LUT R37, R37, R18, RZ, 0xc0, !PT ;  /* 0x0000001225257212 */ /* 0x000fe200078ec0ff */
[----:B------:R-:W-:Y:S01]  /*7310*/  FADD.FTZ R167, R167, R142 ;  /* 0x0000008ea7a77221 */ /* 0x000fe20000010000 */
[----:B--2---:R-:W-:Y:S01]  /*7320*/  F2FP.PACK_AB R17, R222, R147 ;  /* 0x00000093de11723e */ /* 0x004fe200000000ff */
[----:B------:R-:W-:Y:S01]  /*7330*/  FADD.FTZ R169, R169, R168 ;  /* 0x000000a8a9a97221 */ /* 0x000fe20000010000 */
[----:B-----5:R-:W-:Y:S01]  /*7340*/  F2FP.PACK_AB R18, R241, R238 ;  /* 0x000000eef112723e */ /* 0x020fe200000000ff */
[----:B------:R-:W-:Y:S01]  /*7350*/  FADD.FTZ R177, R176, R177 ;  /* 0x000000b1b0b17221 */ /* 0x000fe20000010000 */
[----:B------:R-:W-:Y:S01]  /*7360*/  LOP3.LUT R66, R66, R17, RZ, 0xc0, !PT ;  /* 0x0000001142427212 */ /* 0x000fe200078ec0ff */
[-C--:B------:R-:W-:Y:S01]  /*7370*/  HMMA.16816.F32 R8, R36, R40.reuse, R8 ;  /* 0x000000282408723c */ /* 0x080fe20000001808 */
[----:B------:R-:W-:Y:S01]  /*7380*/  F2FP.PACK_AB R17, R243, R240 ;  /* 0x000000f0f311723e */ /* 0x000fe200000000ff */
[----:B------:R-:W1:Y:S01]  /*7390*/  MUFU.EX2 R171, R171 ;  /* 0x000000ab00ab7308 */ /* 0x000e620000000800 */
[----:B------:R-:W-:Y:S01]  /*73a0*/  LOP3.LUT R67, R67, R18, RZ, 0xc0, !PT ;  /* 0x0000001243437212 */ /* 0x000fe200078ec0ff */
[----:B------:R-:W-:Y:S01]  /*73b0*/  FADD.FTZ R178, R239, R178 ;  /* 0x000000b2efb27221 */ /* 0x000fe20000010000 */
[----:B----4-:R-:W-:Y:S01]  /*73c0*/  F2FP.PACK_AB R18, R245, R244 ;  /* 0x000000f4f512723e */ /* 0x010fe200000000ff */
[----:B------:R-:W-:Y:S01]  /*73d0*/  FADD.FTZ R164, R164, R167 ;  /* 0x000000a7a4a47221 */ /* 0x000fe20000010000 */
[----:B------:R-:W-:Y:S01]  /*73e0*/  LOP3.LUT R64, R64, R17, RZ, 0xc0, !PT ;  /* 0x0000001140407212 */ /* 0x000fe200078ec0ff */
[----:B------:R-:W-:Y:S01]  /*73f0*/  FADD.FTZ R140, R140, R169 ;  /* 0x000000a98c8c7221 */ /* 0x000fe20000010000 */
[----:B------:R-:W-:Y:S03]  /*7400*/  LOP3.LUT R65, R65, R18, RZ, 0xc0, !PT ;  /* 0x0000001241417212 */ /* 0x000fe600078ec0ff */
[C---:B------:R-:W-:Y:S01]  /*7410*/  LOP3.LUT R17, R54.reuse, 0xffff, RZ, 0xc0, !PT ;  /* 0x0000ffff36117812 */ /* 0x040fe200078ec0ff */
[----:B------:R-:W2:Y:S01]  /*7420*/  MUFU.EX2 R252, R252 ;  /* 0x000000fc00fc7308 */ /* 0x000ea20000000800 */
[----:B------:R-:W-:Y:S01]  /*7430*/  LOP3.LUT R110, R54, 0xff, RZ, 0xc0, !PT ;  /* 0x000000ff366e7812 */ /* 0x000fe200078ec0ff */
[----:B------:R-:W-:Y:S01]  /*7440*/  FADD.FTZ R170, R170, R177 ;  /* 0x000000b1aaaa7221 */ /* 0x000fe20000010000 */
[C---:B------:R-:W-:Y:S01]  /*7450*/  HMMA.16816.F32 R12, R64.reuse, R40, R12 ;  /* 0x00000028400c723c */ /* 0x040fe2000000180c */
[----:B------:R-:W-:Y:S01]  /*7460*/  SHF.R.U32.HI R19, RZ, 0x10, R54 ;  /* 0x00000010ff137819 */ /* 0x000fe20000011636 */
[----:B------:R-:W-:Y:S01]  /*7470*/  FADD.FTZ R173, R173, R178 ;  /* 0x000000b2adad7221 */ /* 0x000fe20000010000 */
[----:B------:R-:W-:Y:S01]  /*7480*/  SHF.R.U32.HI R112, RZ, 0x18, R54 ;  /* 0x00000018ff707819 */ /* 0x000fe20000011636 */
[----:B------:R-:W-:Y:S01]  /*7490*/  FADD.FTZ R164, R141, R164 ;  /* 0x000000a48da47221 */ /* 0x000fe20000010000 */
[----:B------:R-:W-:Y:S01]  /*74a0*/  LOP3.LUT R118, R119, R120, R211, 0x96, !PT ;  /* 0x0000007877767212 */ /* 0x000fe200078e96d3 */
[----:B------:R-:W-:Y:S01]  /*74b0*/  FADD.FTZ R140, R143, R140 ;  /* 0x0000008c8f8c7221 */ /* 0x000fe20000010000 */
[----:B------:R-:W-:Y:S01]  /*74c0*/  LOP3.LUT R19, R19, 0xff, RZ, 0xc0, !PT ;  /* 0x000000ff13137812 */ /* 0x000fe200078ec0ff */
[-C--:B------:R-:W-:Y:S01]  /*74d0*/  HMMA.16816.F32 R68, R64, R42.reuse, R68 ;  /* 0x0000002a4044723c */ /* 0x080fe20000001844 */
[----:B------:R-:W-:Y:S01]  /*74e0*/  SHF.R.U32.HI R114, RZ, 0x10, R113 ;  /* 0x00000010ff727819 */ /* 0x000fe20000011671 */
[----:B------:R-:W3:Y:S02]  /*74f0*/  MUFU.EX2 R172, R172 ;  /* 0x000000ac00ac7308 */ /* 0x000ee40000000800 */
[----:B------:R-:W-:Y:S01]  /*7500*/  IMAD.WIDE.U32 R118, R118, -0x2daee0ad, RZ ;  /* 0xd2511f5376767825 */ /* 0x000fe200078e00ff */
[----:B------:R-:W-:Y:S02]  /*7510*/  PRMT R112, R19, 0x5410, R112 ;  /* 0x0000541013707816 */ /* 0x000fe40000000070 */
[----:B------:R-:W-:Y:S01]  /*7520*/  LOP3.LUT R19, R113, 0xffff, RZ, 0xc0, !PT ;  /* 0x0000ffff71137812 */ /* 0x000fe200078ec0ff */
[C---:B------:R-:W-:Y:S01]  /*7530*/  HMMA.16816.F32 R72, R36.reuse, R42, R72 ;  /* 0x0000002a2448723c */ /* 0x040fe20000001848 */
[----:B------:R-:W4:Y:S03]  /*7540*/  LDSM.16.MT88.4 R40, [R184+0x7000] ;  /* 0x00700000b828783b */ /* 0x000f260000004200 */
[----:B------:R-:W-:Y:S01]  /*7550*/  LOP3.LUT R52, R118, 0xffff, RZ, 0xc0, !PT ;  /* 0x0000ffff76347812 */ /* 0x000fe200078ec0ff */
[--C-:B------:R-:W-:Y:S01]  /*7560*/  HSET2.LE.AND R111, R112, R217.reuse, PT ;  /* 0x000000d9706f7233 */ /* 0x100fe20003803000 */
[----:B------:R-:W-:Y:S01]  /*7570*/  SHF.R.U32.HI R53, RZ, 0x10, R118 ;  /* 0x00000010ff357819 */ /* 0x000fe20000011676 */
[----:B------:R-:W-:Y:S01]  /*7580*/  FADD.FTZ R175, R175, R170 ;  /* 0x000000aaafaf7221 */ /* 0x000fe20000010000 */
[-C--:B------:R-:W-:Y:S01]  /*7590*/  HMMA.16816.F32 R32, R36, R104.reuse, R32 ;  /* 0x000000682420723c */ /* 0x080fe20000001820 */
[----:B------:R-:W-:Y:S01]  /*75a0*/  SHF.R.U32.HI R18, RZ, 0x18, R118 ;  /* 0x00000018ff127819 */ /* 0x000fe20000011676 */
[----:B------:R-:W-:Y:S02]  /*75b0*/  MUFU.EX2 R60, R60 ;  /* 0x0000003c003c7308 */ /* 0x000fe40000000800 */
[----:B------:R-:W-:Y:S01]  /*75c0*/  LOP3.LUT R53, R53, 0xff, RZ, 0xc0, !PT ;  /* 0x000000ff35357812 */ /* 0x000fe200078ec0ff */
[----:B------:R-:W-:Y:S01]  /*75d0*/  FADD.FTZ R173, R174, R173 ;  /* 0x000000adaead7221 */ /* 0x000fe20000010000 */
[----:B------:R-:W-:Y:S01]  /*75e0*/  LOP3.LUT R116, R119, R116, R216, 0x96, !PT ;  /* 0x0000007477747212 */ /* 0x000fe200078e96d8 */
[----:B------:R-:W-:Y:S01]  /*75f0*/  FADD.FTZ R137, R137, R164 ;  /* 0x000000a489897221 */ /* 0x000fe20000010000 */
[C---:B------:R-:W-:Y:S01]  /*7600*/  HMMA.16816.F32 R76, R64.reuse, R104, R76 ;  /* 0x00000068404c723c */ /* 0x040fe2000000184c */
[----:B------:R-:W-:Y:S03]  /*7610*/  PRMT R18, R53, 0x5410, R18 ;  /* 0x0000541035127816 */ /* 0x000fe60000000012 */
[----:B------:R-:W-:Y:S01]  /*7620*/  SHF.R.U32.HI R19, RZ, 0x8, R19 ;  /* 0x00000008ff137819 */ /* 0x000fe20000011613 */
[----:B------:R-:W5:Y:S01]  /*7630*/  MUFU.EX2 R61, R166 ;  /* 0x000000a6003d7308 */ /* 0x000f620000000800 */
[----:B------:R-:W-:Y:S01]  /*7640*/  SHF.R.U32.HI R108, RZ, 0x10, R116 ;  /* 0x00000010ff6c7819 */ /* 0x000fe20000011674 */
[----:B------:R-:W-:Y:S01]  /*7650*/  FADD.FTZ R139, R139, R140 ;  /* 0x0000008c8b8b7221 */ /* 0x000fe20000010000 */
[-C--:B------:R-:W-:Y:S01]  /*7660*/  HMMA.16816.F32 R80, R64, R106.reuse, R80 ;  /* 0x0000006a4050723c */ /* 0x080fe20000001850 */
[----:B------:R-:W-:Y:S03]  /*7670*/  LOP3.LUT R104, R116, 0xff, RZ, 0xc0, !PT ;  /* 0x000000ff74687812 */ /* 0x000fe600078ec0ff */
[----:B------:R-:W-:Y:S01]  /*7680*/  LOP3.LUT R108, R108, 0xff, RZ, 0xc0, !PT ;  /* 0x000000ff6c6c7812 */ /* 0x000fe200078ec0ff */
[----:B------:R-:W-:Y:S01]  /*7690*/  FADD.FTZ R240, R240, R175 ;  /* 0x000000aff0f07221 */ /* 0x000fe20000010000 */
[----:B------:R-:W-:Y:S01]  /*76a0*/  LOP3.LUT R114, R114, 0xff, RZ, 0xc0, !PT ;  /* 0x000000ff72727812 */ /* 0x000fe200078ec0ff */
[----:B------:R-:W-:Y:S01]  /*76b0*/  MUFU.EX2 R62, R62 ;  /* 0x0000003e003e7308 */ /* 0x000fe20000000800 */
[C---:B------:R-:W-:Y:S01]  /*76c0*/  HMMA.16816.F32 R84, R36.reuse, R106, R84 ;  /* 0x0000006a2454723c */ /* 0x040fe20000001854 */
[----:B------:R-:W-:Y:S03]  /*76d0*/  FADD.FTZ R244, R244, R173 ;  /* 0x000000adf4f47221 */ /* 0x000fe60000010000 */
[----:B------:R-:W-:Y:S02]  /*76e0*/  FADD.FTZ R138, R138, R137 ;  /* 0x000000898a8a7221 */ /* 0x000fe40000010000 */
[----:B------:R-:W-:Y:S01]  /*76f0*/  FADD.FTZ R146, R146, R139 ;  /* 0x0000008b92927221 */ /* 0x000fe20000010000 */
[----:B------:R-:W-:Y:S01]  /*7700*/  LOP3.LUT R106, R118, 0xff, RZ, 0xc0, !PT ;  /* 0x000000ff766a7812 */ /* 0x000fe200078ec0ff */
[-C--:B------:R-:W-:Y:S01]  /*7710*/  HMMA.16816.F32 R20, R36, R44.reuse, R20 ;  /* 0x0000002c2414723c */ /* 0x080fe20000001814 */
[--C-:B------:R-:W-:Y:S01]  /*7720*/  HSET2.LE.AND R107, R18, R217.reuse, PT ;  /* 0x000000d9126b7233 */ /* 0x100fe20003803000 */
[----:B------:R-:W2:Y:S02]  /*7730*/  MUFU.EX2 R165, R165 ;  /* 0x000000a500a57308 */ /* 0x000ea40000000800 */
[----:B-1----:R-:W-:Y:S01]  /*7740*/  F2FP.PACK_AB R18, R171, R250 ;  /* 0x000000faab12723e */ /* 0x002fe200000000ff */
[----:B------:R-:W-:Y:S02]  /*7750*/  FADD.FTZ R240, R243, R240 ;  /* 0x000000f0f3f07221 */ /* 0x000fe40000010000 */
[----:B------:R-:W-:Y:S01]  /*7760*/  FADD.FTZ R245, R245, R244 ;  /* 0x000000f4f5f57221 */ /* 0x000fe20000010000 */
[C---:B------:R-:W-:Y:S01]  /*7770*/  HMMA.16816.F32 R88, R64.reuse, R44, R88 ;  /* 0x0000002c4058723c */ /* 0x040fe20000001858 */
[----:B------:R-:W-:Y:S03]  /*7780*/  FADD.FTZ R179, R179, R138 ;  /* 0x0000008ab3b37221 */ /* 0x000fe60000010000 */
[----:B------:R-:W-:Y:S02]  /*7790*/  FADD.FTZ R145, R145, R146 ;  /* 0x0000009291917221 */ /* 0x000fe40000010000 */
[----:B------:R-:W-:Y:S01]  /*77a0*/  FADD.FTZ R147, R147, R240 ;  /* 0x000000f093937221 */ /* 0x000fe20000010000 */
[----:B------:R-:W-:Y:S01]  /*77b0*/  SHF.R.U32.HI R45, RZ, 0x8, R52 ;  /* 0x00000008ff2d7819 */ /* 0x000fe20000011634 */
[-C--:B------:R-:W-:Y:S01]  /*77c0*/  HMMA.16816.F32 R28, R64, R46.reuse, R28 ;  /* 0x0000002e401c723c */ /* 0x080fe2000000181c */
[----:B------:R-:W-:Y:S03]  /*77d0*/  LDSM.16.MT88.4 R52, [R186+0x7800] ;  /* 0x00780000ba34783b */ /* 0x000fe60000004200 */
[----:B------:R-:W-:Y:S01]  /*77e0*/  PRMT R106, R106, 0x5410, R45 ;  /* 0x000054106a6a7816 */ /* 0x000fe2000000002d */
[----:B------:R-:W-:Y:S01]  /*77f0*/  FADD.FTZ R238, R238, R245 ;  /* 0x000000f5eeee7221 */ /* 0x000fe20000010000 */
[----:B------:R-:W-:Y:S01]  /*7800*/  SHF.R.U32.HI R45, RZ, 0x8, R17 ;  /* 0x00000008ff2d7819 */ /* 0x000fe20000011611 */
[----:B------:R-:W-:Y:S01]  /*7810*/  FADD.FTZ R179, R144, R179 ;  /* 0x000000b390b37221 */ /* 0x000fe20000010000 */
[C---:B------:R-:W-:Y:S01]  /*7820*/  HMMA.16816.F32 R92, R36.reuse, R46, R92 ;  /* 0x0000002e245c723c */ /* 0x040fe2000000185c */
[--C-:B------:R-:W-:Y:S03]  /*7830*/  HSET2.LE.AND R106, R106, R217.reuse, PT ;  /* 0x000000d96a6a7233 */ /* 0x100fe60003803000 */
[----:B------:R-:W-:Y:S01]  /*7840*/  PRMT R110, R110, 0x5410, R45 ;  /* 0x000054106e6e7816 */ /* 0x000fe2000000002d */
[----:B------:R-:W-:Y:S01]  /*7850*/  FADD.FTZ R145, R136, R145 ;  /* 0x0000009188917221 */ /* 0x000fe20000010000 */
[----:B------:R-:W-:Y:S01]  /*7860*/  SHF.R.U32.HI R17, RZ, 0x18, R116 ;  /* 0x00000018ff117819 */ /* 0x000fe20000011674 */
[----:B------:R-:W-:Y:S01]  /*7870*/  FADD.FTZ R147, R222, R147 ;  /* 0x00000093de937221 */ /* 0x000fe20000010000 */
[-C--:B----4-:R-:W-:Y:S01]  /*7880*/  HMMA.16816.F32 R96, R36, R40.reuse, R96 ;  /* 0x000000282460723c */ /* 0x090fe20000001860 */
[----:B------:R-:W-:Y:S03]  /*7890*/  LOP3.LUT R47, R116, 0xffff, RZ, 0xc0, !PT ;  /* 0x0000ffff742f7812 */ /* 0x000fe600078ec0ff */
[----:B------:R-:W-:Y:S01]  /*78a0*/  PRMT R108, R108, 0x5410, R17 ;  /* 0x000054106c6c7816 */ /* 0x000fe20000000011 */
[--C-:B------:R-:W-:Y:S01]  /*78b0*/  HSET2.LE.AND R110, R110, R217.reuse, PT ;  /* 0x000000d96e6e7233 */ /* 0x100fe20003803000 */
[----:B------:R-:W-:Y:S01]  /*78c0*/  SHF.R.U32.HI R47, RZ, 0x8, R47 ;  /* 0x00000008ff2f7819 */ /* 0x000fe2000001162f */
[----:B------:R-:W-:Y:S01]  /*78d0*/  FADD.FTZ R238, R241, R238 ;  /* 0x000000eef1ee7221 */ /* 0x000fe20000010000 */
[C---:B------:R-:W-:Y:S01]  /*78e0*/  HMMA.16816.F32 R100, R64.reuse, R40, R100 ;  /* 0x000000284064723c */ /* 0x040fe20000001864 */
[--C-:B------:R-:W-:Y:S03]  /*78f0*/  HSET2.LE.AND R105, R108, R217.reuse, PT ;  /* 0x000000d96c697233 */ /* 0x100fe60003803000 */
[----:B------:R-:W-:Y:S01]  /*7900*/  PRMT R104, R104, 0x5410, R47 ;  /* 0x0000541068687816 */ /* 0x000fe2000000002f */
[----:B------:R-:W-:Y:S01]  /*7910*/  FADD.FTZ R250, R250, R145 ;  /* 0x00000091fafa7221 */ /* 0x000fe20000010000 */
[----:B------:R-:W1:Y:S01]  /*7920*/  LDSM.16.MT88.4 R44, [R187+0x7800] ;  /* 0x00780000bb2c783b */ /* 0x000e620000004200 */
[----:B------:R-:W-:Y:S01]  /*7930*/  LOP3.LUT R40, R113, 0xff, RZ, 0xc0, !PT ;  /* 0x000000ff71287812 */ /* 0x000fe200078ec0ff */
[-C--:B------:R-:W-:Y:S01]  /*7940*/  HMMA.16816.F32 R24, R64, R42.reuse, R24 ;  /* 0x0000002a4018723c */ /* 0x080fe20000001818 */
[----:B------:R-:W-:Y:S03]  /*7950*/  SHF.R.U32.HI R113, RZ, 0x18, R113 ;  /* 0x00000018ff717819 */ /* 0x000fe60000011671 */
[----:B------:R-:W-:Y:S01]  /*7960*/  PRMT R40, R40, 0x5410, R19 ;  /* 0x0000541028287816 */ /* 0x000fe20000000013 */
[--C-:B------:R-:W-:Y:S01]  /*7970*/  HSET2.LE.AND R104, R104, R217.reuse, PT ;  /* 0x000000d968687233 */ /* 0x100fe20003803000 */
[----:B------:R-:W-:Y:S01]  /*7980*/  F2FP.PACK_AB R17, R247, R242 ;  /* 0x000000f2f711723e */ /* 0x000fe200000000ff */
[----:B--2---:R-:W-:Y:S01]  /*7990*/  FADD.FTZ R147, R252, R147 ;  /* 0x00000093fc937221 */ /* 0x004fe20000010000 */
[----:B------:R-:W-:Y:S01]  /*79a0*/  HMMA.16816.F32 R48, R36, R42, R48 ;  /* 0x0000002a2430723c */ /* 0x000fe20000001830 */
[----:B------:R-:W-:Y:S03]  /*79b0*/  F2FP.PACK_AB R19, R251, R248 ;  /* 0x000000f8fb13723e */ /* 0x000fe600000000ff */
[--C-:B------:R-:W-:Y:S01]  /*79c0*/  HSET2.LE.AND R108, R40, R217.reuse, PT ;  /* 0x000000d9286c7233 */ /* 0x100fe20003803000 */
[----:B------:R-:W-:Y:S01]  /*79d0*/  F2FP.PACK_AB R40, R249, R246 ;  /* 0x000000f6f928723e */ /* 0x000fe200000000ff */
[----:B------:R-:W-:Y:S01]  /*79e0*/  FADD.FTZ R248, R248, R179 ;  /* 0x000000b3f8f87221 */ /* 0x000fe20000010000 */
[----:B------:R-:W-:Y:S01]  /*79f0*/  PRMT R114, R114, 0x5410, R113 ;  /* 0x0000541072727816 */ /* 0x000fe20000000071 */
[----:B------:R-:W-:Y:S01]  /*7a00*/  FADD.FTZ R171, R171, R250 ;  /* 0x000000faabab7221 */ /* 0x000fe20000010000 */
[----:B------:R-:W-:Y:S03]  /*7a10*/  LOP3.LUT R106, R106, R17, RZ, 0xc0, !PT ;  /* 0x000000116a6a7212 */ /* 0x000fe600078ec0ff */
[----:B------:R-:W-:Y:S01]  /*7a20*/  LOP3.LUT R107, R107, R40, RZ, 0xc0, !PT ;  /* 0x000000286b6b7212 */ /* 0x000fe200078ec0ff */
[----:B------:R-:W-:Y:S01]  /*7a30*/  HSET2.LE.AND R109, R114, R217, PT ;  /* 0x000000d9726d7233 */ /* 0x000fe20003803000 */
[----:B------:R-:W-:Y:S01]  /*7a40*/  LOP3.LUT R104, R104, R19, RZ, 0xc0, !PT ;  /* 0x0000001368687212 */ /* 0x000fe200078ec0ff */
[----:B------:R-:W-:Y:S01]  /*7a50*/  FADD.FTZ R251, R251, R248 ;  /* 0x000000f8fbfb7221 */ /* 0x000fe20000010000 */
[----:B------:R-:W-:Y:S01]  /*7a60*/  LOP3.LUT R105, R105, R18, RZ, 0xc0, !PT ;  /* 0x0000001269697212 */ /* 0x000fe200078ec0ff */
[C---:B---3--:R-:W-:Y:S01]  /*7a70*/  FADD.FTZ R147, R172.reuse, R147 ;  /* 0x00000093ac937221 */ /* 0x048fe20000010000 */
[----:B------:R-:W-:Y:S01]  /*7a80*/  F2FP.PACK_AB R17, R172, R252 ;  /* 0x000000fcac11723e */ /* 0x000fe200000000ff */
[----:B------:R-:W-:Y:S01]  /*7a90*/  FADD.FTZ R242, R242, R251 ;  /* 0x000000fbf2f27221 */ /* 0x000fe20000010000 */
[----:B------:R-:W-:Y:S01]  /*7aa0*/  F2FP.PACK_AB R36, R6, R5 ;  /* 0x000000050624723e */ /* 0x000fe200000000ff */
[----:B------:R-:W-:Y:S01]  /*7ab0*/  FADD.FTZ R220, R246, R171 ;  /* 0x000000abf6dc7221 */ /* 0x000fe20000010000 */
[----:B------:R-:W-:Y:S01]  /*7ac0*/  LOP3.LUT R108, R108, R17, RZ, 0xc0, !PT ;  /* 0x000000116c6c7212 */ /* 0x000fe200078ec0ff */
[----:B------:R-:W-:Y:S01]  /*7ad0*/  FADD.FTZ R223, R247, R242 ;  /* 0x000000f2f7df7221 */ /* 0x000fe20000010000 */
[----:B-----5:R-:W-:Y:S01]  /*7ae0*/  F2FP.PACK_AB R17, R61, R60 ;  /* 0x0000003c3d11723e */ /* 0x020fe200000000ff */
[----:B------:R-:W-:Y:S01]  /*7af0*/  FADD.FTZ R60, R60, R147 ;  /* 0x000000933c3c7221 */ /* 0x000fe20000010000 */
[----:B------:R-:W-:Y:S01]  /*7b00*/  F2FP.PACK_AB R18, R165, R62 ;  /* 0x0000003ea512723e */ /* 0x000fe200000000ff */
[----:B------:R-:W-:Y:S01]  /*7b10*/  FADD.FTZ R220, R249, R220 ;  /* 0x000000dcf9dc7221 */ /* 0x000fe20000010000 */
[----:B------:R-:W-:Y:S01]  /*7b20*/  LOP3.LUT R109, R109, R36, RZ, 0xc0, !PT ;  /* 0x000000246d6d7212 */ /* 0x000fe200078ec0ff */
[----:B------:R-:W-:Y:S01]  /*7b30*/  FADD.FTZ R221, R61, R60 ;  /* 0x0000003c3ddd7221 */ /* 0x000fe20000010000 */
[-C--:B-1----:R-:W-:Y:S01]  /*7b40*/  HMMA.16816.F32 R128, R104, R44.reuse, R8 ;  /* 0x0000002c6880723c */ /* 0x082fe20000001808 */
[----:B------:R-:W-:Y:S01]  /*7b50*/  LOP3.LUT R110, R110, R17, RZ, 0xc0, !PT ;  /* 0x000000116e6e7212 */ /* 0x000fe200078ec0ff */
[----:B------:R-:W1:Y:S01]  /*7b60*/  LDSM.16.MT88.4 R8, [R184+0x7800] ;  /* 0x00780000b808783b */ /* 0x000e620000004200 */
[----:B------:R-:W-:Y:S01]  /*7b70*/  LOP3.LUT R111, R111, R18, RZ, 0xc0, !PT ;  /* 0x000000126f6f7212 */ /* 0x000fe200078ec0ff */
[----:B------:R-:W-:Y:S02]  /*7b80*/  IMAD.MOV.U32 R0, RZ, RZ, R7 ;  /* 0x000000ffff007224 */ /* 0x000fe400078e0007 */
[----:B------:R-:W-:Y:S02]  /*7b90*/  IMAD.MOV.U32 R3, RZ, RZ, R134 ;  /* 0x000000ffff037224 */ /* 0x000fe400078e0086 */
[----:B------:R-:W-:Y:S02]  /*7ba0*/  IMAD.MOV.U32 R132, RZ, RZ, R135 ;  /* 0x000000ffff847224 */ /* 0x000fe400078e0087 */
[C---:B------:R-:W-:Y:S02]  /*7bb0*/  HMMA.16816.F32 R124, R108.reuse, R44, R12 ;  /* 0x0000002c6c7c723c */ /* 0x040fe4000000180c */
[----:B------:R-:W-:Y:S06]  /*7bc0*/  IMAD.MOV.U32 R2, RZ, RZ, R133 ;  /* 0x000000ffff027224 */ /* 0x000fec00078e0085 */
        /* <DEDUP_REMOVED lines=11> */
[C---:B------:R-:W-:Y:S07]  /*7c80*/  HMMA.16816.F32 R100, R108.reuse, R8, R100 ;  /* 0x000000086c64723c */ /* 0x040fee0000001864 */
[----:B------:R-:W-:Y:S01]  /*7c90*/  FADD.FTZ R9, R5, R238 ;  /* 0x000000ee05097221 */ /* 0x000fe20000010000 */
[-C--:B------:R-:W-:Y:S04]  /*7ca0*/  HMMA.16816.F32 R108, R108, R10.reuse, R24 ;  /* 0x0000000a6c6c723c */ /* 0x080fe80000001818 */
[----:B------:R-:W-:Y:S04]  /*7cb0*/  FADD.FTZ R9, R6, R9 ;  /* 0x0000000906097221 */ /* 0x000fe80000010000 */
[----:B------:R-:W-:Y:S01]  /*7cc0*/  HMMA.16816.F32 R104, R104, R10, R48 ;  /* 0x0000000a6868723c */ /* 0x000fe20000001830 */
[----:B------:R-:W-:Y:S04]  /*7cd0*/  FADD.FTZ R62, R62, R9 ;  /* 0x000000093e3e7221 */ /* 0x000fe80000010000 */
[----:B------:R-:W-:Y:S01]  /*7ce0*/  FADD.FTZ R219, R165, R62 ;  /* 0x0000003ea5db7221 */ /* 0x000fe20000010000 */
[----:B------:R-:W-:-:S05]  /*7cf0*/  @P0 BRA `(.L_x_1201) ;  /* 0xffffc97000000947 */ /* 0x000fca000383ffff */
.L_x_1200:
[----:B------:R-:W1:Y:S01]  /*7d00*/  SHFL.BFLY PT, R2, R223, 0x2, 0x1f ;  /* 0x0c401f00df027f89 */ /* 0x000e6200000e0000 */
[----:B------:R-:W-:Y:S01]  /*7d10*/  ULDC.U8 UR4, c[0x0][0x329] ;  /* 0x0000ca4000047ab9 */ /* 0x000fe20000000000 */
[----:B------:R-:W-:Y:S01]  /*7d20*/  MOV R14, 0x3f800000 ;  /* 0x3f800000000e7802 */ /* 0x000fe20000000f00 */
[----:B------:R-:W-:Y:S01]  /*7d30*/  ULDC.U8 UR5, c[0x0][0x328] ;  /* 0x0000ca0000057ab9 */ /* 0x000fe20000000000 */
[----:B------:R-:W2:Y:S01]  /*7d40*/  SHFL.BFLY PT, R4, R221, 0x2, 0x1f ;  /* 0x0c401f00dd047f89 */ /* 0x000ea200000e0000 */
[----:B------:R-:W-:Y:S01]  /*7d50*/  ISETP.NE.AND P0, PT, RZ, UR4, PT ;  /* 0x00000004ff007c0c */ /* 0x000fe2000bf05270 */
[----:B------:R-:W-:Y:S01]  /*7d60*/  CS2R R52, SRZ ;  /* 0x0000000000347805 */ /* 0x000fe2000001ff00 */
[----:B------:R-:W-:Y:S01]  /*7d70*/  ISETP.NE.AND P3, PT, RZ, UR5, PT ;  /* 0x00000005ff007c0c */ /* 0x000fe2000bf65270 */
[----:B------:R-:W3:Y:S01]  /*7d80*/  SHFL.BFLY PT, R3, R220, 0x2, 0x1f ;  /* 0x0c401f00dc037f89 */ /* 0x000ee200000e0000 */
[----:B------:R-:W-:Y:S01]  /*7d90*/  MOV R15, 0x3f800000 ;  /* 0x3f800000000f7802 */ /* 0x000fe20000000f00 */
[----:B------:R-:W-:Y:S01]  /*7da0*/  BSSY B0, `(.L_x_1204) ;  /* 0x000011b000007945 */ /* 0x000fe20003800000 */
[----:B------:R-:W-:Y:S01]  /*7db0*/  MOV R16, 0x3f800000 ;  /* 0x3f80000000107802 */ /* 0x000fe20000000f00 */
[----:B------:R-:W4:Y:S01]  /*7dc0*/  S2R R0, SR_TID.X ;  /* 0x0000000000007919 */ /* 0x000f220000002100 */
[----:B------:R-:W-:-:S02]  /*7dd0*/  MOV R46, 0x7f800000 ;  /* 0x7f800000002e7802 */ /* 0x000fc40000000f00 */
[----:B------:R-:W-:Y:S01]  /*7de0*/  MOV R49, 0x7f800000 ;  /* 0x7f80000000317802 */ /* 0x000fe20000000f00 */
[----:B------:R-:W5:Y:S02]  /*7df0*/  SHFL.BFLY PT, R6, R219, 0x2, 0x1f ;  /* 0x0c401f00db067f89 */ /* 0x000f6400000e0000 */
[----:B------:R-:W-:Y:S02]  /*7e00*/  @P0 MOV R44, 0x1 ;  /* 0x00000001002c0802 */ /* 0x000fe40000000f00 */
[----:B------:R-:W5:Y:S01]  /*7e10*/  S2R R45, SR_CTAID.Z ;  /* 0x00000000002d7919 */ /* 0x000f620000002700 */
[----:B-1----:R-:W-:Y:S02]  /*7e20*/  FADD.FTZ R11, R2, R223 ;  /* 0x000000df020b7221 */ /* 0x002fe40000010000 */
[----:B--2---:R-:W-:-:S03]  /*7e30*/  FADD.FTZ R5, R4, R221 ;  /* 0x000000dd04057221 */ /* 0x004fc60000010000 */
[----:B------:R-:W1:Y:S01]  /*7e40*/  SHFL.BFLY PT, R2, R11, 0x1, 0x1f ;  /* 0x0c201f000b027f89 */ /* 0x000e6200000e0000 */
[----:B---3--:R-:W-:-:S03]  /*7e50*/  FADD.FTZ R10, R3, R220 ;  /* 0x000000dc030a7221 */ /* 0x008fc60000010000 */
[----:B------:R-:W2:Y:S01]  /*7e60*/  SHFL.BFLY PT, R8, R5, 0x1, 0x1f ;  /* 0x0c201f0005087f89 */ /* 0x000ea200000e0000 */
[----:B----4-:R-:W-:-:S03]  /*7e70*/  SHF.R.S32.HI R3, RZ, 0x1f, R0 ;  /* 0x0000001fff037819 */ /* 0x010fc60000011400 */
[----:B------:R-:W3:Y:S01]  /*7e80*/  SHFL.BFLY PT, R9, R10, 0x1, 0x1f ;  /* 0x0c201f000a097f89 */ /* 0x000ee200000e0000 */
[----:B------:R-:W-:Y:S01]  /*7e90*/  LEA.HI R4, R3, R0, RZ, 0x2 ;  /* 0x0000000003047211 */ /* 0x000fe200078f10ff */
[----:B-----5:R-:W-:-:S03]  /*7ea0*/  FADD.FTZ R13, R6, R219 ;  /* 0x000000db060d7221 */ /* 0x020fc60000010000 */
[----:B------:R-:W-:Y:S02]  /*7eb0*/  SHF.R.S32.HI R12, RZ, 0x2, R4 ;  /* 0x00000002ff0c7819 */ /* 0x000fe40000011404 */
[----:B------:R-:W4:Y:S01]  /*7ec0*/  SHFL.BFLY PT, R6, R13, 0x1, 0x1f ;  /* 0x0c201f000d067f89 */ /* 0x000f2200000e0000 */
[----:B------:R-:W-:-:S04]  /*7ed0*/  LOP3.LUT R17, R4, 0x3ffffffc, RZ, 0xc0, !PT ;  /* 0x3ffffffc04117812 */ /* 0x000fc800078ec0ff */
[----:B------:R-:W-:Y:S01]  /*7ee0*/  IADD3 R17, -R17, R0, RZ ;  /* 0x0000000011117210 */ /* 0x000fe20007ffe1ff */
[----:B-1----:R-:W-:Y:S01]  /*7ef0*/  FADD.FTZ R2, R11, R2 ;  /* 0x000000020b027221 */ /* 0x002fe20000010000 */
[----:B------:R-:W-:Y:S01]  /*7f00*/  SHF.R.S32.HI R11, RZ, 0x1f, R4 ;  /* 0x0000001fff0b7819 */ /* 0x000fe20000011404 */
[----:B--2---:R-:W-:-:S03]  /*7f10*/  FADD.FTZ R8, R5, R8 ;  /* 0x0000000805087221 */ /* 0x004fc60000010000 */
[----:B------:R-:W-:Y:S02]  /*7f20*/  LEA.HI R11, R11, R12, RZ, 0x3 ;  /* 0x0000000c0b0b7211 */ /* 0x000fe400078f18ff */
[----:B------:R-:W-:Y:S01]  /*7f30*/  FSETP.NE.FTZ.AND P6, PT, R2, RZ, PT ;  /* 0x000000ff0200720b */ /* 0x000fe20003fd5000 */
[----:B---3--:R-:W-:Y:S01]  /*7f40*/  FADD.FTZ R9, R10, R9 ;  /* 0x000000090a097221 */ /* 0x008fe20000010000 */
[----:B------:R-:W-:Y:S02]  /*7f50*/  LOP3.LUT R11, R11, 0xfffffff8, RZ, 0xc0, !PT ;  /* 0xfffffff80b0b7812 */ /* 0x000fe400078ec0ff */
[----:B------:R-:W-:Y:S02]  /*7f60*/  @P0 MOV R10, c[0x0][0x210] ;  /* 0x00008400000a0a02 */ /* 0x000fe40000000f00 */
[----:B------:R-:W-:Y:S02]  /*7f70*/  IADD3 R12, R12, -R11, RZ ;  /* 0x8000000b0c0c7210 */ /* 0x000fe40007ffe0ff */
[----:B------:R-:W-:Y:S01]  /*7f80*/  MOV R11, 0xfffffff0 ;  /* 0xfffffff0000b7802 */ /* 0x000fe20000000f00 */
[----:B------:R-:W-:Y:S01]  /*7f90*/  @P0 IMAD R10, R10, c[0x0][0x214], RZ ;  /* 0x000085000a0a0a24 */ /* 0x000fe200078e02ff */
[----:B------:R-:W-:Y:S01]  /*7fa0*/  LOP3.LUT R5, R12, 0x1, RZ, 0xc0, !PT ;  /* 0x000000010c057812 */ /* 0x000fe200078ec0ff */
[----:B----4-:R-:W-:Y:S01]  /*7fb0*/  FADD.FTZ R6, R13, R6 ;  /* 0x000000060d067221 */ /* 0x010fe20000010000 */
[----:B------:R-:W-:Y:S01]  /*7fc0*/  FSETP.NE.FTZ.AND P5, PT, R9, RZ, PT ;  /* 0x000000ff0900720b */ /* 0x000fe20003fb5000 */
[----:B------:R-:W1:Y:S01]  /*7fd0*/  @P6 MUFU.RCP R15, R2 ;  /* 0x00000002000f6308 */ /* 0x000e620000001000 */
[----:B------:R-:W-:-:S02]  /*7fe0*/  ISETP.NE.U32.AND P1, PT, R5, 0x1, PT ;  /* 0x000000010500780c */ /* 0x000fc40003f25070 */
[----:B------:R-:W-:Y:S02]  /*7ff0*/  @!P0 MOV R5, c[0x0][0x214] ;  /* 0x0000850000058a02 */ /* 0x000fe40000000f00 */
[----:B------:R-:W-:Y:S02]  /*8000*/  FSETP.NE.FTZ.AND P4, PT, R8, RZ, PT ;  /* 0x000000ff0800720b */ /* 0x000fe40003f95000 */
[----:B------:R-:W-:Y:S01]  /*8010*/  SEL R11, R11, 0x10, !P1 ;  /* 0x000000100b0b7807 */ /* 0x000fe20004800000 */
[----:B------:R-:W-:Y:S01]  /*8020*/  @P6 MUFU.LG2 R2, R2 ;  /* 0x0000000200026308 */ /* 0x000fe20000000c00 */
[----:B------:R-:W-:Y:S02]  /*8030*/  @!P0 SEL R10, R5, c[0x0][0x234], !P3 ;  /* 0x00008d00050a8a07 */ /* 0x000fe40005800000 */
[C---:B------:R-:W-:Y:S01]  /*8040*/  R2P PR, R12.reuse, 0x6 ;  /* 0x000000060c007804 */ /* 0x040fe20000000000 */
[----:B------:R-:W-:Y:S01]  /*8050*/  IMAD.SHL.U32 R12, R12, 0x40, RZ ;  /* 0x000000400c0c7824 */ /* 0x000fe200078e00ff */
[----:B------:R-:W-:Y:S01]  /*8060*/  MOV R5, 0x20 ;  /* 0x0000002000057802 */ /* 0x000fe20000000f00 */
[----:B------:R-:W-:Y:S01]  /*8070*/  @!P0 IMAD R44, R10, c[0x0][0x1c0], RZ ;  /* 0x000070000a2c8a24 */ /* 0x000fe200078e02ff */
[----:B------:R-:W-:Y:S01]  /*8080*/  MOV R13, 0x3f800000 ;  /* 0x3f800000000d7802 */ /* 0x000fe20000000f00 */
[----:B------:R-:W2:Y:S01]  /*8090*/  @P5 MUFU.RCP R16, R9 ;  /* 0x0000000900105308 */ /* 0x000ea20000001000 */
[----:B------:R-:W-:Y:S01]  /*80a0*/  SEL R5, R5, 0xffffffe0, !P1 ;  /* 0xffffffe005057807 */ /* 0x000fe20004800000 */
[----:B-1----:R-:W-:Y:S01]  /*80b0*/  FMUL.FTZ R15, R15, c[0x0][0x2dc] ;  /* 0x0000b7000f0f7a20 */ /* 0x002fe20000410000 */
[----:B------:R-:W-:-:S02]  /*80c0*/  FSETP.NE.FTZ.AND P1, PT, R6, RZ, PT ;  /* 0x000000ff0600720b */ /* 0x000fc40003f35000 */
[----:B------:R-:W-:Y:S01]  /*80d0*/  LOP3.LUT R12, R12, 0x1c0, RZ, 0xc0, !PT ;  /* 0x000001c00c0c7812 */ /* 0x000fe200078ec0ff */
[C---:B------:R-:W-:Y:S01]  /*80e0*/  FMUL.FTZ R128, R15.reuse, R128 ;  /* 0x000000800f807220 */ /* 0x040fe20000410000 */
[----:B------:R-:W-:Y:S01]  /*80f0*/  ISETP.NE.OR P3, PT, RZ, UR4, !P3 ;  /* 0x00000004ff007c0c */ /* 0x000fe2000df65670 */
[----:B------:R-:W1:Y:S01]  /*8100*/  @P4 MUFU.RCP R13, R8 ;  /* 0x00000008000d4308 */ /* 0x000e620000001000 */
[----:B------:R-:W-:Y:S01]  /*8110*/  LEA.HI R12, R12, R12, RZ, 0x1d ;  /* 0x0000000c0c0c7211 */ /* 0x000fe200078fe8ff */
[C---:B------:R-:W-:Y:S02]  /*8120*/  FMUL.FTZ R129, R15.reuse, R129 ;  /* 0x000000810f817220 */ /* 0x040fe40000410000 */
[C---:B------:R-:W-:Y:S02]  /*8130*/  FMUL.FTZ R72, R15.reuse, R72 ;  /* 0x000000480f487220 */ /* 0x040fe40000410000 */
[----:B------:R-:W-:Y:S01]  /*8140*/  FMUL.FTZ R73, R15, R73 ;  /* 0x000000490f497220 */ /* 0x000fe20000410000 */
[----:B------:R-:W-:Y:S01]  /*8150*/  F2FP.PACK_AB R128, R129, R128 ;  /* 0x000000808180723e */ /* 0x000fe200000000ff */
[----:B------:R-:W3:Y:S01]  /*8160*/  @P1 MUFU.RCP R14, R6 ;  /* 0x00000006000e1308 */ /* 0x000ee20000001000 */
[----:B--2---:R-:W-:-:S02]  /*8170*/  FMUL.FTZ R16, R16, c[0x0][0x2dc] ;  /* 0x0000b70010107a20 */ /* 0x004fc40000410000 */
[----:B------:R-:W-:Y:S01]  /*8180*/  FMUL.FTZ R120, R15, R120 ;  /* 0x000000780f787220 */ /* 0x000fe20000410000 */
[----:B------:R-:W-:Y:S01]  /*8190*/  F2FP.PACK_AB R72, R73, R72 ;  /* 0x000000484948723e */ /* 0x000fe200000000ff */
[C---:B------:R-:W-:Y:S02]  /*81a0*/  FMUL.FTZ R130, R16.reuse, R130 ;  /* 0x0000008210827220 */ /* 0x040fe40000410000 */
[C---:B------:R-:W-:Y:S01]  /*81b0*/  FMUL.FTZ R131, R16.reuse, R131 ;  /* 0x0000008310837220 */ /* 0x040fe20000410000 */
[----:B------:R-:W2:Y:S01]  /*81c0*/  @P1 MUFU.LG2 R6, R6 ;  /* 0x0000000600061308 */ /* 0x000ea20000000c00 */
[----:B-1----:R-:W-:Y:S02]  /*81d0*/  FMUL.FTZ R13, R13, c[0x0][0x2dc] ;  /* 0x0000b7000d0d7a20 */ /* 0x002fe40000410000 */
[C---:B------:R-:W-:Y:S01]  /*81e0*/  FMUL.FTZ R74, R16.reuse, R74 ;  /* 0x0000004a104a7220 */ /* 0x040fe20000410000 */
[----:B------:R-:W-:Y:S01]  /*81f0*/  F2FP.PACK_AB R130, R131, R130 ;  /* 0x000000828382723e */ /* 0x000fe200000000ff */
[----:B------:R-:W-:-:S02]  /*8200*/  FMUL.FTZ R75, R16, R75 ;  /* 0x0000004b104b7220 */ /* 0x000fc40000410000 */
[----:B------:R-:W-:Y:S01]  /*8210*/  FMUL.FTZ R124, R13, R124 ;  /* 0x0000007c0d7c7220 */ /* 0x000fe20000410000 */
[----:B------:R-:W1:Y:S01]  /*8220*/  @P5 MUFU.LG2 R9, R9 ;  /* 0x0000000900095308 */ /* 0x000e620000000c00 */
[----:B---3--:R-:W-:Y:S01]  /*8230*/  FMUL.FTZ R14, R14, c[0x0][0x2dc] ;  /* 0x0000b7000e0e7a20 */ /* 0x008fe20000410000 */
[----:B------:R-:W-:Y:S01]  /*8240*/  F2FP.PACK_AB R74, R75, R74 ;  /* 0x0000004a4b4a723e */ /* 0x000fe200000000ff */
[----:B------:R-:W-:Y:S02]  /*8250*/  FMUL.FTZ R125, R13, R125 ;  /* 0x0000007d0d7d7220 */ /* 0x000fe40000410000 */
        /* <DEDUP_REMOVED lines=25> */
[----:B------:R-:W-:Y:S01]  /*83f0*/  FMUL.FTZ R68, R13, R68 ;  /* 0x000000440d447220 */ /* 0x000fe20000410000 */
[----:B------:R-:W-:Y:S01]  /*8400*/  F2FP.PACK_AB R102, R103, R102 ;  /* 0x000000666766723e */ /* 0x000fe200000000ff */
[----:B------:R-:W-:Y:S01]  /*8410*/  FMUL.FTZ R69, R13, R69 ;  /* 0x000000450d457220 */ /* 0x000fe20000410000 */
[----:B------:R-:W-:Y:S01]  /*8420*/  SHF.R.S32.HI R4, RZ, 0x5, R14 ;  /* 0x00000005ff047819 */ /* 0x000fe2000001140e */
[----:B------:R-:W-:Y:S01]  /*8430*/  FMUL.FTZ R121, R15, R121 ;  /* 0x000000790f797220 */ /* 0x000fe20000410000 */
[----:B------:R-:W-:Y:S01]  /*8440*/  F2FP.PACK_AB R110, R111, R110 ;  /* 0x0000006e6f6e723e */ /* 0x000fe200000000ff */
[----:B------:R-:W-:Y:S01]  /*8450*/  FMUL.FTZ R122, R16, R122 ;  /* 0x0000007a107a7220 */ /* 0x000fe20000410000 */
[----:B------:R-:W-:Y:S01]  /*8460*/  LEA R17, R4, R17, 0x9 ;  /* 0x0000001104117211 */ /* 0x000fe200078e48ff */
[C---:B------:R-:W-:Y:S01]  /*8470*/  FMUL.FTZ R123, R16.reuse, R123 ;  /* 0x0000007b107b7220 */ /* 0x040fe20000410000 */
[----:B------:R-:W-:Y:S01]  /*8480*/  F2FP.PACK_AB R68, R69, R68 ;  /* 0x000000444544723e */ /* 0x000fe200000000ff */
[----:B------:R-:W-:Y:S01]  /*8490*/  FMUL.FTZ R84, R15, R84 ;  /* 0x000000540f547220 */ /* 0x000fe20000410000 */
[----:B------:R-:W-:Y:S01]  /*84a0*/  LEA R12, R17, R12, 0x1 ;  /* 0x0000000c110c7211 */ /* 0x000fe200078e08ff */
[----:B------:R-:W-:Y:S01]  /*84b0*/  FMUL.FTZ R85, R15, R85 ;  /* 0x000000550f557220 */ /* 0x000fe20000410000 */
[----:B------:R-:W-:Y:S01]  /*84c0*/  F2FP.PACK_AB R120, R121, R120 ;  /* 0x000000787978723e */ /* 0x000fe200000000ff */
[----:B------:R-:W-:Y:S01]  /*84d0*/  FMUL.FTZ R86, R16, R86 ;  /* 0x0000005610567220 */ /* 0x000fe20000410000 */
[----:B------:R-:W-:Y:S01]  /*84e0*/  SHF.L.U32 R17, R12, 0x1, RZ ;  /* 0x000000010c117819 */ /* 0x000fe200000006ff */
[C---:B------:R-:W-:Y:S01]  /*84f0*/  FMUL.FTZ R87, R16.reuse, R87 ;  /* 0x0000005710577220 */ /* 0x040fe20000410000 */
[----:B------:R-:W-:Y:S01]  /*8500*/  F2FP.PACK_AB R122, R123, R122 ;  /* 0x0000007a7b7a723e */ /* 0x000fe200000000ff */
[----:B------:R-:W-:Y:S01]  /*8510*/  FMUL.FTZ R76, R13, R76 ;  /* 0x0000004c0d4c7220 */ /* 0x000fe20000410000 */
[----:B------:R-:W-:Y:S01]  /*8520*/  IADD3 R21, R17, 0x40, RZ ;  /* 0x0000004011157810 */ /* 0x000fe20007ffe0ff */
[----:B------:R-:W-:Y:S01]  /*8530*/  FMUL.FTZ R77, R13, R77 ;  /* 0x0000004d0d4d7220 */ /* 0x000fe20000410000 */
[----:B------:R-:W-:Y:S01]  /*8540*/  IADD3 R19, R17, R11, RZ ;  /* 0x0000000b11137210 */ /* 0x000fe20007ffe0ff */
[----:B------:R-:W-:Y:S01]  /*8550*/  FMUL.FTZ R80, R13, R80 ;  /* 0x000000500d507220 */ /* 0x000fe20000410000 */
[----:B------:R-:W-:Y:S01]  /*8560*/  @P2 IADD3 R21, R17, -0x40, RZ ;  /* 0xffffffc011152810 */ /* 0x000fe20007ffe0ff */
[----:B------:R-:W-:Y:S01]  /*8570*/  FMUL.FTZ R81, R13, R81 ;  /* 0x000000510d517220 */ /* 0x000fe20000410000 */
[----:B------:R-:W-:Y:S01]  /*8580*/  IADD3 R23, R17, R5, RZ ;  /* 0x0000000511177210 */ /* 0x000fe20007ffe0ff */
[----:B------:R-:W-:Y:S01]  /*8590*/  FMUL.FTZ R116, R15, R116 ;  /* 0x000000740f747220 */ /* 0x000fe20000410000 */
[----:B------:R-:W-:Y:S01]  /*85a0*/  IADD3 R12, R5, 0x400, R21 ;  /* 0x00000400050c7810 */ /* 0x000fe20007ffe015 */
[----:B------:R-:W-:Y:S01]  /*85b0*/  FMUL.FTZ R117, R15, R117 ;  /* 0x000000750f757220 */ /* 0x000fe20000410000 */
[----:B------:R-:W-:Y:S01]  /*85c0*/  F2FP.PACK_AB R84, R85, R84 ;  /* 0x000000545554723e */ /* 0x000fe200000000ff */
[C---:B------:R-:W-:Y:S01]  /*85d0*/  FMUL.FTZ R118, R16.reuse, R118 ;  /* 0x0000007610767220 */ /* 0x040fe20000410000 */
[----:B------:R-:W-:Y:S01]  /*85e0*/  F2FP.PACK_AB R86, R87, R86 ;  /* 0x000000565756723e */ /* 0x000fe200000000ff */
[C---:B------:R-:W-:Y:S01]  /*85f0*/  FMUL.FTZ R119, R16.reuse, R119 ;  /* 0x0000007710777220 */ /* 0x040fe20000410000 */
[----:B------:R-:W-:Y:S01]  /*8600*/  STS [R17], R128 ;  /* 0x0000008011007388 */ /* 0x000fe20000000800 */
[----:B------:R-:W-:Y:S01]  /*8610*/  FMUL.FTZ R92, R15, R92 ;  /* 0x0000005c0f5c7220 */ /* 0x000fe20000410000 */
[----:B------:R-:W-:Y:S01]  /*8620*/  F2FP.PACK_AB R76, R77, R76 ;  /* 0x0000004c4d4c723e */ /* 0x000fe200000000ff */
[----:B------:R-:W-:Y:S01]  /*8630*/  FMUL.FTZ R93, R15, R93 ;  /* 0x0000005d0f5d7220 */ /* 0x000fe20000410000 */
[----:B------:R-:W-:Y:S01]  /*8640*/  STS [R17+0x400], R130 ;  /* 0x0004008211007388 */ /* 0x000fe20000000800 */
        /* <DEDUP_REMOVED lines=8> */
[----:B------:R-:W-:Y:S01]  /*86d0*/  IMAD.IADD R25, R19, 0x1, R5 ;  /* 0x0000000113197824 */ /* 0x000fe200078e0205 */
[----:B------:R-:W-:Y:S01]  /*86e0*/  F2FP.PACK_AB R118, R119, R118 ;  /* 0x000000767776723e */ /* 0x000fe200000000ff */
[C---:B------:R-:W-:Y:S01]  /*86f0*/  FMUL.FTZ R112, R13.reuse, R112 ;  /* 0x000000700d707220 */ /* 0x040fe20000410000 */
[----:B------:R-:W-:Y:S01]  /*8700*/  STS [R17+0x2000], R124 ;  /* 0x0020007c11007388 */ /* 0x000fe20000000800 */
[----:B------:R-:W-:Y:S01]  /*8710*/  FMUL.FTZ R113, R13, R113 ;  /* 0x000000710d717220 */ /* 0x000fe20000410000 */
[----:B------:R-:W-:Y:S01]  /*8720*/  F2FP.PACK_AB R92, R93, R92 ;  /* 0x0000005c5d5c723e */ /* 0x000fe200000000ff */
[C---:B------:R-:W-:Y:S01]  /*8730*/  FMUL.FTZ R96, R15.reuse, R96 ;  /* 0x000000600f607220 */ /* 0x040fe20000410000 */
[----:B------:R4:W-:Y:S01]  /*8740*/  STS [R17+0x2400], R126 ;  /* 0x0024007e11007388 */ /* 0x0009e20000000800 */
[----:B------:R-:W-:Y:S01]  /*8750*/  FMUL.FTZ R97, R15, R97 ;  /* 0x000000610f617220 */ /* 0x000fe20000410000 */
[----:B------:R-:W-:Y:S01]  /*8760*/  F2FP.PACK_AB R94, R95, R94 ;  /* 0x0000005e5f5e723e */ /* 0x000fe200000000ff */
[----:B------:R-:W-:Y:S01]  /*8770*/  FMUL.FTZ R104, R15, R104 ;  /* 0x000000680f687220 */ /* 0x000fe20000410000 */
[----:B------:R-:W-:Y:S01]  /*8780*/  STS [R19+0x2000], R68 ;  /* 0x0020004413007388 */ /* 0x000fe20000000800 */
[C---:B------:R-:W-:Y:S01]  /*8790*/  FMUL.FTZ R98, R16.reuse, R98 ;  /* 0x0000006210627220 */ /* 0x040fe20000410000 */
[----:B------:R-:W-:Y:S01]  /*87a0*/  F2FP.PACK_AB R88, R89, R88 ;  /* 0x000000585958723e */ /* 0x000fe200000000ff */
[C---:B------:R-:W-:Y:S01]  /*87b0*/  FMUL.FTZ R99, R16.reuse, R99 ;  /* 0x0000006310637220 */ /* 0x040fe20000410000 */
        /* <DEDUP_REMOVED lines=11> */
[C---:B------:R-:W-:Y:S01]  /*8870*/  FMUL.FTZ R108, R13.reuse, R108 ;  /* 0x0000006c0d6c7220 */ /* 0x040fe20000410000 */
[----:B------:R-:W-:Y:S01]  /*8880*/  STS [R25], R84 ;  /* 0x0000005419007388 */ /* 0x000fe20000000800 */
[----:B------:R-:W-:Y:S01]  /*8890*/  FMUL.FTZ R13, R13, R109 ;  /* 0x0000006d0d0d7220 */ /* 0x000fe20000410000 */
[----:B------:R-:W-:Y:S01]  /*88a0*/  F2FP.PACK_AB R15, R15, R104 ;  /* 0x000000680f0f723e */ /* 0x000fe200000000ff */
[----:B------:R-:W-:Y:S01]  /*88b0*/  @P6 FMUL.FTZ R2, R2, 0.69314718246459960938 ;  /* 0x3f31721802026820 */ /* 0x000fe20000410000 */
[----:B------:R-:W-:Y:S01]  /*88c0*/  STS [R25+0x400], R86 ;  /* 0x0004005619007388 */ /* 0x000fe20000000800 */
[C---:B----4-:R-:W-:Y:S01]  /*88d0*/  IADD3 R17, R11.reuse, R12, RZ ;  /* 0x0000000c0b117210 */ /* 0x050fe20007ffe0ff */
[----:B--2---:R-:W-:Y:S01]  /*88e0*/  @P1 FMUL.FTZ R50, R6, 0.69314718246459960938 ;  /* 0x3f31721806321820 */ /* 0x004fe20000410000 */
[----:B------:R-:W-:Y:S01]  /*88f0*/  IADD3 R11, R11, R21, RZ ;  /* 0x000000150b0b7210 */ /* 0x000fe20007ffe0ff */
[----:B------:R-:W-:Y:S01]  /*8900*/  STS [R23+0x2000], R76 ;  /* 0x0020004c17007388 */ /* 0x000fe20000000800 */
[----:B------:R-:W-:Y:S01]  /*8910*/  F2FP.PACK_AB R106, R107, R106 ;  /* 0x0000006a6b6a723e */ /* 0x000fe200000000ff */
[----:B------:R-:W-:Y:S01]  /*8920*/  @P6 FFMA.FTZ R46, R135, c[0x0][0x238], R2 ;  /* 0x00008e00872e6a23 */ /* 0x000fe20000010002 */
[C---:B------:R-:W-:Y:S01]  /*8930*/  IADD3 R12, R5.reuse, R11, RZ ;  /* 0x0000000b050c7210 */ /* 0x040fe20007ffe0ff */
[----:B------:R-:W-:Y:S01]  /*8940*/  STS [R23+0x2400], R78 ;  /* 0x0024004e17007388 */ /* 0x000fe20000000800 */
[----:B-----5:R-:W-:Y:S01]  /*8950*/  IADD3 R19, R5, R21, RZ ;  /* 0x0000001505137210 */ /* 0x020fe20007ffe0ff */
[----:B-1----:R-:W-:Y:S01]  /*8960*/  @P5 FMUL.FTZ R9, R9, 0.69314718246459960938 ;  /* 0x3f31721809095820 */ /* 0x002fe20000410000 */
[----:B------:R-:W-:Y:S01]  /*8970*/  F2FP.PACK_AB R100, R101, R100 ;  /* 0x000000646564723e */ /* 0x000fe200000000ff */
[----:B------:R-:W-:Y:S01]  /*8980*/  STS [R25+0x2000], R80 ;  /* 0x0020005019007388 */ /* 0x000fe20000000800 */
[----:B------:R-:W-:Y:S01]  /*8990*/  F2FP.PACK_AB R13, R13, R108 ;  /* 0x0000006c0d0d723e */ /* 0x000fe200000000ff */
[----:B---3--:R-:W-:-:S02]  /*89a0*/  @P4 FMUL.FTZ R8, R8, 0.69314718246459960938 ;  /* 0x3f31721808084820 */ /* 0x008fc40000410000 */
[----:B------:R-:W-:Y:S01]  /*89b0*/  STS [R25+0x2400], R82 ;  /* 0x0024005219007388 */ /* 0x000fe20000000800 */
[----:B------:R-:W-:-:S03]  /*89c0*/  @P5 FFMA.FTZ R49, R134, c[0x0][0x238], R9 ;  /* 0x00008e0086315a23 */ /* 0x000fc60000010009 */
[----:B------:R-:W-:Y:S04]  /*89d0*/  STS [R21], R116 ;  /* 0x0000007415007388 */ /* 0x000fe80000000800 */
[----:B------:R-:W-:Y:S04]  /*89e0*/  STS [R21+0x400], R118 ;  /* 0x0004007615007388 */ /* 0x000fe80000000800 */
[----:B------:R-:W-:Y:S04]  /*89f0*/  STS [R11], R92 ;  /* 0x0000005c0b007388 */ /* 0x000fe80000000800 */
[----:B------:R-:W-:Y:S04]  /*8a00*/  STS [R11+0x400], R94 ;  /* 0x0004005e0b007388 */ /* 0x000fe80000000800 */
[----:B------:R-:W-:Y:S04]  /*8a10*/  STS [R21+0x2000], R88 ;  /* 0x0020005815007388 */ /* 0x000fe80000000800 */
[----:B------:R-:W-:Y:S04]  /*8a20*/  STS [R21+0x2400], R90 ;  /* 0x0024005a15007388 */ /* 0x000fe80000000800 */
[----:B------:R-:W-:Y:S04]  /*8a30*/  STS [R11+0x2000], R112 ;  /* 0x002000700b007388 */ /* 0x000fe80000000800 */
[----:B------:R1:W-:Y:S04]  /*8a40*/  STS [R11+0x2400], R114 ;  /* 0x002400720b007388 */ /* 0x0003e80000000800 */
[----:B------:R2:W-:Y:S04]  /*8a50*/  STS [R19], R96 ;  /* 0x0000006013007388 */ /* 0x0005e80000000800 */
[----:B------:R2:W-:Y:S04]  /*8a60*/  STS [R19+0x400], R98 ;  /* 0x0004006213007388 */ /* 0x0005e80000000800 */
[----:B------:R2:W-:Y:S04]  /*8a70*/  STS [R12], R15 ;  /* 0x0000000f0c007388 */ /* 0x0005e80000000800 */
[----:B------:R2:W-:Y:S04]  /*8a80*/  STS [R17], R106 ;  /* 0x0000006a11007388 */ /* 0x0005e80000000800 */
[----:B------:R2:W-:Y:S04]  /*8a90*/  STS [R19+0x2000], R100 ;  /* 0x0020006413007388 */ /* 0x0005e80000000800 */
[----:B------:R2:W-:Y:S04]  /*8aa0*/  STS [R19+0x2400], R102 ;  /* 0x0024006613007388 */ /* 0x0005e80000000800 */
[----:B------:R2:W-:Y:S04]  /*8ab0*/  STS [R12+0x2000], R13 ;  /* 0x0020000d0c007388 */ /* 0x0005e80000000800 */
[----:B------:R2:W-:Y:S04]  /*8ac0*/  STS [R17+0x2000], R110 ;  /* 0x0020006e11007388 */ /* 0x0005e80000000800 */
[----:B------:R-:W-:Y:S06]  /*8ad0*/  BAR.SYNC.DEFER_BLOCKING 0x0 ;  /* 0x0000000000007b1d */ /* 0x000fec0000010000 */
[----:B------:R-:W3:Y:S04]  /*8ae0*/  S2R R5, SR_CTAID.Y ;  /* 0x0000000000057919 */ /* 0x000ee80000002600 */
[----:B-1----:R-:W1:Y:S04]  /*8af0*/  S2R R11, SR_CTAID.X ;  /* 0x00000000000b7919 */ /* 0x002e680000002500 */
[----:B------:R2:W4:Y:S04]  /*8b00*/  LDS.128 R36, [R196] ;  /* 0x00000000c4247984 */ /* 0x0005280000000c00 */
[----:B------:R2:W2:Y:S01]  /*8b10*/  LDS.128 R32, [R196+0x800] ;  /* 0x00080000c4207984 */ /* 0x0004a20000000c00 */
[----:B---3--:R-:W-:-:S03]  /*8b20*/  @!P3 IMAD R47, R5, c[0x0][0x214], RZ ;  /* 0x00008500052fba24 */ /* 0x008fc600078e02ff */
[----:B------:R3:W2:Y:S01]  /*8b30*/  LDS.128 R28, [R196+0x1000] ;  /* 0x00100000c41c7984 */ /* 0x0006a20000000c00 */
[----:B------:R-:W-:Y:S02]  /*8b40*/  IMAD R48, R5, R44, RZ ;  /* 0x0000002c05307224 */ /* 0x000fe400078e02ff */
[----:B------:R-:W-:Y:S01]  /*8b50*/  @P0 IMAD.MOV.U32 R44, RZ, RZ, c[0x0][0x210] ;  /* 0x00008400ff2c0624 */ /* 0x000fe200078e00ff */
[----:B------:R3:W2:Y:S01]  /*8b60*/  LDS.128 R24, [R196+0x1800] ;  /* 0x00180000c4187984 */ /* 0x0006a20000000c00 */
[----:B------:R-:W-:Y:S02]  /*8b70*/  @!P0 MOV R44, 0x1 ;  /* 0x00000001002c8802 */ /* 0x000fe40000000f00 */
[----:B------:R-:W-:Y:S01]  /*8b80*/  @!P3 SHF.R.S32.HI R53, RZ, 0x1f, R47 ;  /* 0x0000001fff35b819 */ /* 0x000fe2000001142f */
[----:B------:R3:W2:Y:S01]  /*8b90*/  LDS.128 R20, [R196+0x2000] ;  /* 0x00200000c4147984 */ /* 0x0006a20000000c00 */
[----:B------:R-:W-:Y:S01]  /*8ba0*/  SEL R48, R48, RZ, P3 ;  /* 0x000000ff30307207 */ /* 0x000fe20001800000 */
[----:B-1----:R-:W-:Y:S01]  /*8bb0*/  IMAD R2, R11, R44, RZ ;  /* 0x0000002c0b027224 */ /* 0x002fe200078e02ff */
[----:B------:R-:W-:Y:S01]  /*8bc0*/  @!P3 MOV R52, R47 ;  /* 0x0000002f0034b202 */ /* 0x000fe20000000f00 */
[----:B------:R3:W1:Y:S01]  /*8bd0*/  LDS.128 R16, [R196+0x2800] ;  /* 0x00280000c4107984 */ /* 0x0006620000000c00 */
[----:B------:R-:W-:Y:S01]  /*8be0*/  LOP3.LUT P3, RZ, R197, 0x3, RZ, 0xc0, !PT ;  /* 0x00000003c5ff7812 */ /* 0x000fe2000786c0ff */
[----:B------:R-:W-:Y:S01]  /*8bf0*/  IMAD R47, R45, R10, R48 ;  /* 0x0000000a2d2f7224 */ /* 0x000fe200078e0230 */
[----:B------:R-:W-:Y:S01]  /*8c00*/  SHF.L.U32 R2, R2, 0x7, RZ ;  /* 0x0000000702027819 */ /* 0x000fe200000006ff */
[----:B------:R3:W1:Y:S01]  /*8c10*/  LDS.128 R12, [R196+0x3000] ;  /* 0x00300000c40c7984 */ /* 0x0006620000000c00 */
[----:B------:R-:W-:Y:S01]  /*8c20*/  MOV R10, 0x7f800000 ;  /* 0x7f800000000a7802 */ /* 0x000fe20000000f00 */
[----:B------:R-:W-:Y:S01]  /*8c30*/  @P4 FFMA.FTZ R10, R133, c[0x0][0x238], R8 ;  /* 0x00008e00850a4a23 */ /* 0x000fe20000010008 */
[----:B------:R-:W-:Y:S01]  /*8c40*/  IADD3 R6, P2, P0, R2, R52, R47 ;  /* 0x0000003402067210 */ /* 0x000fe2000785e02f */
[----:B------:R3:W1:Y:S01]  /*8c50*/  LDS.128 R40, [R196+0x3800] ;  /* 0x00380000c4287984 */ /* 0x0006620000000c00 */
[----:B------:R-:W-:-:S02]  /*8c60*/  SHF.R.S32.HI R2, RZ, 0x1f, R2 ;  /* 0x0000001fff027819 */ /* 0x000fc40000011402 */
[----:B------:R-:W-:Y:S02]  /*8c70*/  SHF.R.S32.HI R47, RZ, 0x1f, R47 ;  /* 0x0000001fff2f7819 */ /* 0x000fe4000001142f */
[----:B------:R-:W-:Y:S01]  /*8c80*/  MOV R48, 0x7f800000 ;  /* 0x7f80000000307802 */ /* 0x000fe20000000f00 */
[----:B------:R-:W-:Y:S01]  /*8c90*/  @P1 FFMA.FTZ R48, R7, c[0x0][0x238], R50 ;  /* 0x00008e0007301a23 */ /* 0x000fe20000010032 */
[----:B------:R-:W-:Y:S01]  /*8ca0*/  IADD3.X R2, R2, R53, R47, P2, P0 ;  /* 0x0000003502027210 */ /* 0x000fe200017e042f */
[----:B------:R-:W-:Y:S05]  /*8cb0*/  @P3 BRA `(.L_x_1205) ;  /* 0x0000029000003947 */ /* 0x000fea0003800000 */
[----:B------:R-:W-:Y:S02]  /*8cc0*/  SHF.R.S32.HI R7, RZ, 0x1f, R4 ;  /* 0x0000001fff077819 */ /* 0x000fe40000011404 */
[----:B------:R-:W-:Y:S02]  /*8cd0*/  SHF.R.S32.HI R8, RZ, 0x1f, R197 ;  /* 0x0000001fff087819 */ /* 0x000fe400000114c5 */
[----:B------:R-:W-:Y:S02]  /*8ce0*/  LEA.HI R7, R7, R4, RZ, 0x2 ;  /* 0x0000000407077211 */ /* 0x000fe400078f10ff */
[----:B------:R-:W-:Y:S01]  /*8cf0*/  LEA.HI R53, R8, R197, RZ, 0x2 ;  /* 0x000000c508357211 */ /* 0x000fe200078f10ff */
[----:B------:R-:W-:Y:S01]  /*8d00*/  IMAD.MOV.U32 R8, RZ, RZ, c[0x0][0x214] ;  /* 0x00008500ff087624 */ /* 0x000fe200078e00ff */
[----:B------:R-:W-:-:S02]  /*8d10*/  LOP3.LUT R7, R7, 0xffffffc, RZ, 0xc0, !PT ;  /* 0x0ffffffc07077812 */ /* 0x000fc400078ec0ff */
[----:B------:R-:W-:-:S03]  /*8d20*/  SHF.R.S32.HI R53, RZ, 0x2, R53 ;  /* 0x00000002ff357819 */ /* 0x000fc60000011435 */
[----:B------:R-:W-:Y:S02]  /*8d30*/  IMAD.IADD R50, R4, 0x1, -R7 ;  /* 0x0000000104327824 */ /* 0x000fe400078e0a07 */
[----:B------:R-:W-:Y:S02]  /*8d40*/  IMAD R4, R11, -0x80, R8 ;  /* 0xffffff800b047824 */ /* 0x000fe400078e0208 */
[----:B------:R-:W-:-:S05]  /*8d50*/  IMAD R53, R50, 0x10, R53 ;  /* 0x0000001032357824 */ /* 0x000fca00078e0235 */
[CC--:B------:R-:W-:Y:S02]  /*8d60*/  ISETP.GE.AND P6, PT, R53.reuse, R4.reuse, PT ;  /* 0x000000043500720c */ /* 0x0c0fe40003fc6270 */
[C---:B------:R-:W-:Y:S02]  /*8d70*/  IADD3 R47, R53.reuse, 0x8, RZ ;  /* 0x00000008352f7810 */ /* 0x040fe40007ffe0ff */
[----:B------:R-:W-:Y:S02]  /*8d80*/  IADD3 R9, R53, 0x40, RZ ;  /* 0x0000004035097810 */ /* 0x000fe40007ffe0ff */
[-C--:B------:R-:W-:Y:S02]  /*8d90*/  ISETP.GE.AND P5, PT, R47, R4.reuse, PT ;  /* 0x000000042f00720c */ /* 0x080fe40003fa6270 */
[----:B------:R-:W-:Y:S02]  /*8da0*/  IADD3 R51, R53, 0x48, RZ ;  /* 0x0000004835337810 */ /* 0x000fe40007ffe0ff */
[----:B------:R-:W-:-:S02]  /*8db0*/  ISETP.GE.AND P4, PT, R9, R4, PT ;  /* 0x000000040900720c */ /* 0x000fc40003f86270 */
[----:B------:R-:W-:Y:S01]  /*8dc0*/  ISETP.GE.AND P3, PT, R51, R4, PT ;  /* 0x000000043300720c */ /* 0x000fe20003f66270 */
[----:B------:R-:W-:-:S05]  /*8dd0*/  @!P6 IMAD R53, R53, R44, RZ ;  /* 0x0000002c3535e224 */ /* 0x000fca00078e02ff */
[----:B------:R-:W-:Y:S01]  /*8de0*/  @!P6 IADD3 R7, P0, R53, R6, RZ ;  /* 0x000000063507e210 */ /* 0x000fe20007f1e0ff */
[----:B------:R-:W-:-:S03]  /*8df0*/  @!P5 IMAD R47, R47, R44, RZ ;  /* 0x0000002c2f2fd224 */ /* 0x000fc600078e02ff */
[----:B------:R-:W-:Y:S01]  /*8e00*/  @!P6 LEA.HI.X.SX32 R4, R53, R2, 0x1, P0 ;  /* 0x000000023504e211 */ /* 0x000fe200000f0eff */
[-C--:B------:R-:W-:Y:S01]  /*8e10*/  @!P4 IMAD R9, R9, R44.reuse, RZ ;  /* 0x0000002c0909c224 */ /* 0x080fe200078e02ff */
[----:B------:R-:W-:Y:S01]  /*8e20*/  @!P6 LEA R52, P0, R7, c[0x0][0x200], 0x2 ;  /* 0x000080000734ea11 */ /* 0x000fe200078010ff */
[----:B------:R-:W-:Y:S01]  /*8e30*/  @!P3 IMAD R51, R51, R44, RZ ;  /* 0x0000002c3333b224 */ /* 0x000fe200078e02ff */
[-C--:B------:R-:W-:Y:S02]  /*8e40*/  @!P5 IADD3 R8, P2, R47, R6.reuse, RZ ;  /* 0x000000062f08d210 */ /* 0x080fe40007f5e0ff */
[----:B------:R-:W-:Y:S02]  /*8e50*/  @!P6 LEA.HI.X R53, R7, c[0x0][0x204], R4, 0x2, P0 ;  /* 0x000081000735ea11 */ /* 0x000fe400000f1404 */
[----:B------:R-:W-:Y:S02]  /*8e60*/  @!P4 IADD3 R4, P1, R9, R6, RZ ;  /* 0x000000060904c210 */ /* 0x000fe40007f3e0ff */
[----:B------:R-:W-:Y:S01]  /*8e70*/  @!P5 LEA.HI.X.SX32 R47, R47, R2, 0x1, P2 ;  /* 0x000000022f2fd211 */ /* 0x000fe200010f0eff */
[----:B------:R3:W-:Y:S01]  /*8e80*/  @!P6 STG.E [R52.64], R46 ;  /* 0x0000002e3400e986 */ /* 0x0007e2000c101908 */
[----:B------:R-:W-:-:S02]  /*8e90*/  @!P3 IADD3 R6, P0, R51, R6, RZ ;  /* 0x000000063306b210 */ /* 0x000fc40007f1e0ff */
[C---:B------:R-:W-:Y:S02]  /*8ea0*/  @!P5 LEA R54, P2, R8.reuse, c[0x0][0x200], 0x2 ;  /* 0x000080000836da11 */ /* 0x040fe400078410ff */
[-C--:B------:R-:W-:Y:S02]  /*8eb0*/  @!P4 LEA.HI.X.SX32 R9, R9, R2.reuse, 0x1, P1 ;  /* 0x000000020909c211 */ /* 0x080fe400008f0eff */
[----:B------:R-:W-:Y:S02]  /*8ec0*/  @!P3 LEA.HI.X.SX32 R51, R51, R2, 0x1, P0 ;  /* 0x000000023333b211 */ /* 0x000fe400000f0eff */
[----:B------:R-:W-:Y:S02]  /*8ed0*/  @!P5 LEA.HI.X R55, R8, c[0x0][0x204], R47, 0x2, P2 ;  /* 0x000081000837da11 */ /* 0x000fe400010f142f */
[----:B------:R-:W-:Y:S02]  /*8ee0*/  @!P4 LEA R56, P1, R4, c[0x0][0x200], 0x2 ;  /* 0x000080000438ca11 */ /* 0x000fe400078210ff */
[----:B------:R-:W-:Y:S01]  /*8ef0*/  @!P3 LEA R8, P0, R6, c[0x0][0x200], 0x2 ;  /* 0x000080000608ba11 */ /* 0x000fe200078010ff */
[----:B------:R3:W-:Y:S01]  /*8f00*/  @!P5 STG.E [R54.64], R49 ;  /* 0x000000313600d986 */ /* 0x0007e2000c101908 */
[----:B------:R-:W-:-:S02]  /*8f10*/  @!P4 LEA.HI.X R57, R4, c[0x0][0x204], R9, 0x2, P1 ;  /* 0x000081000439ca11 */ /* 0x000fc400008f1409 */
[----:B------:R-:W-:-:S03]  /*8f20*/  @!P3 LEA.HI.X R9, R6, c[0x0][0x204], R51, 0x2, P0 ;  /* 0x000081000609ba11 */ /* 0x000fc600000f1433 */
[----:B------:R3:W-:Y:S04]  /*8f30*/  @!P4 STG.E [R56.64], R10 ;  /* 0x0000000a3800c986 */ /* 0x0007e8000c101908 */
[----:B------:R3:W-:Y:S02]  /*8f40*/  @!P3 STG.E [R8.64], R48 ;  /* 0x000000300800b986 */ /* 0x0007e4000c101908 */
.L_x_1205:
[----:B------:R-:W-:Y:S05]  /*8f50*/  BSYNC B0 ;  /* 0x0000000000007941 */ /* 0x000fea0003800000 */
.L_x_1204:
[----:B------:R-:W-:Y:S01]  /*8f60*/  LEA.HI R3, R3, R0, RZ, 0x3 ;  /* 0x0000000003037211 */ /* 0x000fe200078f18ff */
[----:B------:R-:W-:Y:S02]  /*8f70*/  ULDC.64 UR4, c[0x0][0x1e8] ;  /* 0x00007a0000047ab9 */ /* 0x000fe40000000a00 */
[----:B------:R-:W-:Y:S01]  /*8f80*/  USHF.L.U32 UR7, UR4, 0x5, URZ ;  /* 0x0000000504077899 */ /* 0x000fe2000800063f */
[----:B------:R-:W-:Y:S01]  /*8f90*/  LOP3.LUT R7, R3, 0xfffffff8, RZ, 0xc0, !PT ;  /* 0xfffffff803077812 */ /* 0x000fe200078ec0ff */
[----:B------:R-:W-:Y:S01]  /*8fa0*/  UMOV UR6, 0x5 ;  /* 0x0000000500067882 */ /* 0x000fe20000000000 */
[----:B------:R-:W-:Y:S01]  /*8fb0*/  SHF.R.S32.HI R4, RZ, 0x3, R3 ;  /* 0x00000003ff047819 */ /* 0x000fe20000011403 */
[----:B------:R-:W-:-:S02]  /*8fc0*/  USHF.L.U64.HI UR5, UR4, UR6, UR5 ;  /* 0x0000000604057299 */ /* 0x000fc40008010205 */
[----:B------:R-:W-:Y:S01]  /*8fd0*/  IMAD.IADD R2, R0, 0x1, -R7 ;  /* 0x0000000100027824 */ /* 0x000fe200078e0a07 */
[----:B------:R-:W-:-:S03]  /*8fe0*/  SHF.R.S32.HI R0, RZ, 0x1f, R5 ;  /* 0x0000001fff007819 */ /* 0x000fc60000011405 */
[----:B------:R-:W-:Y:S02]  /*8ff0*/  IMAD.SHL.U32 R6, R2, 0x8, RZ ;  /* 0x0000000802067824 */ /* 0x000fe400078e00ff */
[----:B------:R-:W-:Y:S01]  /*9000*/  IMAD R2, R0, c[0x0][0x1e0], RZ ;  /* 0x0000780000027a24 */ /* 0x000fe200078e02ff */
[----:B------:R-:W-:Y:S02]  /*9010*/  SHF.R.S32.HI R0, RZ, 0x1f, R45 ;  /* 0x0000001fff007819 */ /* 0x000fe4000001142d */
[----:B------:R-:W-:Y:S01]  /*9020*/  SHF.R.S32.HI R7, RZ, 0x1f, R6 ;  /* 0x0000001fff077819 */ /* 0x000fe20000011406 */
[C---:B------:R-:W-:Y:S02]  /*9030*/  IMAD R2, R5.reuse, c[0x0][0x1e4], R2 ;  /* 0x0000790005027a24 */ /* 0x040fe400078e0202 */
[----:B------:R-:W-:Y:S02]  /*9040*/  IMAD R0, R0, c[0x0][0x1f0], RZ ;  /* 0x00007c0000007a24 */ /* 0x000fe400078e02ff */
[----:B------:R-:W-:Y:S01]  /*9050*/  IMAD.WIDE.U32 R6, R5, c[0x0][0x1e0], R6 ;  /* 0x0000780005067a25 */ /* 0x000fe200078e0006 */
[----:B------:R-:W-:-:S03]  /*9060*/  SHF.R.S32.HI R5, RZ, 0x1f, R4 ;  /* 0x0000001fff057819 */ /* 0x000fc60000011404 */
[----:B------:R-:W-:Y:S02]  /*9070*/  IMAD.IADD R7, R7, 0x1, R2 ;  /* 0x0000000107077824 */ /* 0x000fe400078e0202 */
[----:B------:R-:W-:Y:S02]  /*9080*/  IMAD R0, R45, c[0x0][0x1f4], R0 ;  /* 0x00007d002d007a24 */ /* 0x000fe400078e0200 */
[----:B------:R-:W-:-:S04]  /*9090*/  IMAD.WIDE R4, R11, 0x80, R4 ;  /* 0x000000800b047825 */ /* 0x000fc800078e0204 */
[----:B------:R-:W-:-:S04]  /*90a0*/  IMAD.WIDE.U32 R6, R45, c[0x0][0x1f0], R6 ;  /* 0x00007c002d067a25 */ /* 0x000fc800078e0006 */
[----:B------:R-:W-:Y:S02]  /*90b0*/  IMAD R2, R5, c[0x0][0x1e8], RZ ;  /* 0x00007a0005027a24 */ /* 0x000fe400078e02ff */
[----:B------:R-:W-:Y:S02]  /*90c0*/  IMAD.IADD R7, R7, 0x1, R0 ;  /* 0x0000000107077824 */ /* 0x000fe400078e0200 */
[C---:B------:R-:W-:Y:S02]  /*90d0*/  IMAD R2, R4.reuse, c[0x0][0x1ec], R2 ;  /* 0x00007b0004027a24 */ /* 0x040fe400078e0202 */
[----:B------:R-:W-:-:S04]  /*90e0*/  IMAD.WIDE.U32 R6, R4, c[0x0][0x1e8], R6 ;  /* 0x00007a0004067a25 */ /* 0x000fc800078e0006 */
[----:B------:R-:W-:Y:S01]  /*90f0*/  IMAD.IADD R2, R7, 0x1, R2 ;  /* 0x0000000107027824 */ /* 0x000fe200078e0202 */
[----:B------:R-:W-:-:S04]  /*9100*/  LEA R4, P0, R6, c[0x0][0x1d0], 0x1 ;  /* 0x0000740006047a11 */ /* 0x000fc800078008ff */
[----:B------:R-:W-:Y:S02]  /*9110*/  LEA.HI.X R5, R6, c[0x0][0x1d4], R2, 0x1, P0 ;  /* 0x0000750006057a11 */ /* 0x000fe400000f0c02 */
[----:B------:R-:W-:-:S03]  /*9120*/  IADD3 R44, P0, R4, UR7, RZ ;  /* 0x00000007042c7c10 */ /* 0x000fc6000ff1e0ff */
[----:B----4-:R-:W-:Y:S01]  /*9130*/  STG.E.128 [R4.64], R36 ;  /* 0x0000002404007986 */ /* 0x010fe2000c101d08 */
[----:B------:R-:W-:Y:S02]  /*9140*/  IADD3.X R45, R5, UR5, RZ, P0, !PT ;  /* 0x00000005052d7c10 */ /* 0x000fe400087fe4ff */
[----:B---3--:R-:W-:-:S03]  /*9150*/  IADD3 R10, P0, R44, UR7, RZ ;  /* 0x000000072c0a7c10 */ /* 0x008fc6000ff1e0ff */
[----:B--2---:R-:W-:Y:S01]  /*9160*/  STG.E.128 [R44.64], R32 ;  /* 0x000000202c007986 */ /* 0x004fe2000c101d08 */
[----:B------:R-:W-:Y:S02]  /*9170*/  IADD3.X R11, R45, UR5, RZ, P0, !PT ;  /* 0x000000052d0b7c10 */ /* 0x000fe400087fe4ff */
[----:B------:R-:W-:-:S03]  /*9180*/  IADD3 R8, P0, R10, UR7, RZ ;  /* 0x000000070a087c10 */ /* 0x000fc6000ff1e0ff */
[----:B------:R-:W-:Y:S01]  /*9190*/  STG.E.128 [R10.64], R28 ;  /* 0x0000001c0a007986 */ /* 0x000fe2000c101d08 */
        /* <DEDUP_REMOVED lines=8> */
[----:B-1----:R-:W-:Y:S01]  /*9220*/  STG.E.128 [R2.64], R16 ;  /* 0x0000001002007986 */ /* 0x002fe2000c101d08 */
[----:B------:R-:W-:Y:S02]  /*9230*/  IADD3.X R47, R3, UR5, RZ, P0, !PT ;  /* 0x00000005032f7c10 */ /* 0x000fe400087fe4ff */
[----:B------:R-:W-:-:S03]  /*9240*/  IADD3 R48, P0, R46, UR7, RZ ;  /* 0x000000072e307c10 */ /* 0x000fc6000ff1e0ff */
[----:B------:R-:W-:Y:S01]  /*9250*/  STG.E.128 [R46.64], R12 ;  /* 0x0000000c2e007986 */ /* 0x000fe2000c101d08 */
[----:B------:R-:W-:-:S05]  /*9260*/  IADD3.X R49, R47, UR5, RZ, P0, !PT ;  /* 0x000000052f317c10 */ /* 0x000fca00087fe4ff */
[----:B------:R-:W-:Y:S01]  /*9270*/  STG.E.128 [R48.64], R40 ;  /* 0x0000002830007986 */ /* 0x000fe2000c101d08 */
[----:B------:R-:W-:Y:S05]  /*9280*/  EXIT ;  /* 0x000000000000794d */ /* 0x000fea0003800000 */
.L_x_1206:
        /* <DEDUP_REMOVED lines=15> */
.L_x_2130:


//--------------------- .text._ZN5flash16flash_fwd_kernelI23Flash_fwd_kernel_traitsILi64ELi128ELi64ELi4ELb0ELb0EN7cutlass6half_tE19Flash_kernel_traitsILi64ELi128ELi64ELi4ES3_EELb0ELb0ELb0ELb0ELb1ELb1ELb1ELb0EEEvNS_16Flash_fwd_paramsE --------------------------
	.section	.text._ZN5flash16flash_fwd_kernelI23Flash_fwd_kernel_traitsILi64ELi128ELi64ELi4ELb0ELb0EN7cutlass6half_tE19Flash_kernel_traitsILi64ELi128ELi64ELi4ES3_EELb0ELb0ELb0ELb0ELb1ELb1ELb1ELb0EEEvNS_16Flash_fwd_paramsE,"ax",@progbits
	.sectioninfo	@"SHI_REGISTERS=255"
	.align	128
        .global         _ZN5flash16flash_fwd_kernelI23Flash_fwd_kernel_traitsILi64ELi128ELi64ELi4ELb0ELb0EN7cutlass6half_tE19Flash_kernel_traitsILi64ELi128ELi64ELi4ES3_EELb0ELb0ELb0ELb0ELb1ELb1ELb1ELb0EEEvNS_16Flash_fwd_paramsE
        .type           _ZN5flash16flash_fwd_kernelI23Flash_fwd_kernel_traitsILi64ELi128ELi64ELi4ELb0ELb0EN7cutlass6half_tE19Flash_kernel_traitsILi64ELi128ELi64ELi4ES3_EELb0ELb0ELb0ELb0ELb1ELb1ELb1ELb0EEEvNS_16Flash_fwd_paramsE,@function
        .size           _ZN5flash16flash_fwd_kernelI23Flash_fwd_kernel_traitsILi64ELi128ELi64ELi4ELb0ELb0EN7cutlass6half_tE19Flash_kernel_traitsILi64ELi128ELi64ELi4ES3_EELb0ELb0ELb0ELb0ELb1ELb1ELb1ELb0EEEvNS_16Flash_fwd_paramsE,(.L_x_2131 - _ZN5flash16flash_fwd_kernelI23Flash_fwd_kernel_traitsILi64ELi128ELi64ELi4ELb0ELb0EN7cutlass6half_tE19Flash_kernel_traitsILi64ELi128ELi64ELi4ES3_EELb0ELb0ELb0ELb0ELb1ELb1ELb1ELb0EEEvNS_16Flash_fwd_paramsE)
        .other          _ZN5flash16flash_fwd_kernelI23Flash_fwd_kernel_traitsILi64ELi128ELi64ELi4ELb0ELb0EN7cutlass6half_tE19Flash_kernel_traitsILi64ELi128ELi64ELi4ES3_EELb0ELb0ELb0ELb0ELb1ELb1ELb1ELb0EEEvNS_16Flash_fwd_paramsE,@"STO_CUDA_ENTRY STV_DEFAULT"
_ZN5flash16flash_fwd_kernelI23Flash_fwd_kernel_traitsILi64ELi128ELi64ELi4ELb0ELb0EN7cutlass6half_tE19Flash_kernel_traitsILi64ELi128ELi64ELi4ES3_EELb0ELb0ELb0ELb0ELb1ELb1ELb1ELb0EEEvNS_16Flash_fwd_paramsE:
.text._ZN5flash16flash_fwd_kernelI23Flash_fwd_kernel_traitsILi64ELi128ELi64ELi4ELb0ELb0EN7cutlass6half_tE19Flash_kernel_traitsILi64ELi128ELi64ELi4ES3_EELb0ELb0ELb0ELb0ELb1ELb1ELb1ELb0EEEvNS_16Flash_fwd_paramsE:
[----:B------:R-:W-:Y:S02]  /*0000*/  MOV R1, c[0x0][0x28] ;  /* 0x00000a0000017a02 */ /* 0x000fe40000000f00 */
[----:B------:R-:W1:Y:S01]  /*0010*/  S2R R15, SR_CTAID.Y ;  /* 0x00000000000f7919 */ /* 0x000e620000002600 */
[----:B------:R-:W-:Y:S01]  /*0020*/  ISETP.NE.U32.AND P0, PT, RZ, c[0x0][0x250], PT ;  /* 0x00009400ff007a0c */ /* 0x000fe20003f05070 */
[----:B------:R-:W-:Y:S01]  /*0030*/  IMAD.MOV.U32 R11, RZ, RZ, RZ ;  /* 0x000000ffff0b7224 */ /* 0x000fe200078e00ff */
[----:B------:R-:W-:Y:S01]  /*0040*/  ISETP.NE.U32.AND P2, PT, RZ, c[0x0][0x258], PT ;  /* 0x00009600ff007a0c */ /* 0x000fe20003f45070 */
[----:B------:R-:W-:Y:S01]  /*0050*/  ULDC.64 UR8, c[0x0][0x118] ;  /* 0x0000460000087ab9 */ /* 0x000fe20000000a00 */
[----:B------:R-:W-:Y:S02]  /*0060*/  ISETP.NE.AND.EX P0, PT, RZ, c[0x0][0x254], PT, P0 ;  /* 0x00009500ff007a0c */ /* 0x000fe40003f05300 */
[----:B------:R-:W-:-:S11]  /*0070*/  ISETP.NE.AND.EX P2, PT, RZ, c[0x0][0x25c], PT, P2 ;  /* 0x00009700ff007a0c */ /* 0x000fd60003f45320 */
[----:B------:R-:W-:Y:S02]  /*0080*/  @P0 IMAD.MOV.U32 R2, RZ, RZ, 0x4 ;  /* 0x00000004ff020424 */ /* 0x000fe400078e00ff */
[----:B------:R-:W-:Y:S02]  /*0090*/  @P2 IMAD.MOV.U32 R0, RZ, RZ, 0x4 ;  /* 0x00000004ff002424 */ /* 0x000fe400078e00ff */
[----:B-1----:R-:W-:-:S04]  /*00a0*/  @P0 IMAD.WIDE R2, R15, R2, c[0x0][0x250] ;  /* 0x000094000f020625 */ /* 0x002fc800078e0202 */
[----:B------:R-:W-:Y:S01]  /*00b0*/  @P2 IMAD.WIDE R4, R15, R0, c[0x0][0x258] ;  /* 0x000096000f042625 */ /* 0x000fe200078e0200 */
[----:B------:R-:W2:Y:S04]  /*00c0*/  @P0 LDG.E R11, [R2.64] ;  /* 0x00000008020b0981 */ /* 0x000ea8000c1e1900 */
[----:B------:R-:W2:Y:S01]  /*00d0*/  @P2 LDG.E R86, [R4.64] ;  /* 0x0000000804562981 */ /* 0x000ea2000c1e1900 */
[----:B------:R-:W-:-:S03]  /*00e0*/  @!P2 ISETP.NE.U32.AND P1, PT, RZ, c[0x0][0x268], PT ;  /* 0x00009a00ff00aa0c */ /* 0x000fc60003f25070 */
[----:B------:R-:W1:Y:S01]  /*00f0*/  S2R R24, SR_CTAID.X ;  /* 0x0000000000187919 */ /* 0x000e620000002500 */
        /* <DEDUP_REMOVED lines=9> */
[----:B------:R-:W-:Y:S01]  /*0190*/  IADD3 R0, R86, 0x3f, RZ ;  /* 0x0000003f56007810 */ /* 0x000fe20007ffe0ff */
[----:B------:R-:W-:Y:S01]  /*01a0*/  ULDC.64 UR4, c[0x0][0x190] ;  /* 0x0000640000047ab9 */ /* 0x000fe20000000a00 */
[----:B------:R-:W2:Y:S01]  /*01b0*/  I2F.RP R4, R10 ;  /* 0x0000000a00047306 */ /* 0x000ea20000209400 */
[----:B------:R-:W3:Y:S01]  /*01c0*/  S2R R14, SR_CTAID.Z ;  /* 0x00000000000e7919 */ /* 0x000ee20000002700 */
[----:B------:R-:W-:Y:S01]  /*01d0*/  SHF.R.S32.HI R3, RZ, 0x1f, R0 ;  /* 0x0000001fff037819 */ /* 0x000fe20000011400 */
[----:B------:R-:W-:Y:S02]  /*01e0*/  USHF.L.U32 UR7, UR4, 0x5, URZ ;  /* 0x0000000504077899 */ /* 0x000fe4000800063f */
[----:B------:R-:W-:Y:S01]  /*01f0*/  UMOV UR6, 0x5 ;  /* 0x0000000500067882 */ /* 0x000fe20000000000 */
[----:B------:R-:W-:Y:S01]  /*0200*/  LEA.HI R3, R3, R0, RZ, 0x6 ;  /* 0x0000000003037211 */ /* 0x000fe200078f30ff */
[----:B------:R-:W-:-:S02]  /*0210*/  USHF.L.U64.HI UR13, UR4, UR6, UR5 ;  /* 0x00000006040d7299 */ /* 0x000fc40008010205 */
[----:B------:R-:W-:Y:S02]  /*0220*/  UMOV UR10, 0x6 ;  /* 0x00000006000a7882 */ /* 0x000fe40000000000 */
[----:B------:R-:W-:Y:S02]  /*0230*/  ULDC.64 UR4, c[0x0][0x198] ;  /* 0x0000660000047ab9 */ /* 0x000fe40000000a00 */
[----:B------:R-:W-:Y:S02]  /*0240*/  USHF.L.U64.HI UR10, UR4, UR10, UR5 ;  /* 0x0000000a040a7299 */ /* 0x000fe40008010205 */
[----:B------:R-:W-:Y:S01]  /*0250*/  USHF.L.U32 UR11, UR4, 0x6, URZ ;  /* 0x00000006040b7899 */ /* 0x000fe2000800063f */
[----:B--2---:R-:W2:Y:S01]  /*0260*/  MUFU.RCP R20, R4 ;  /* 0x0000000400147308 */ /* 0x004ea20000001000 */
[----:B------:R-:W-:Y:S02]  /*0270*/  USHF.L.U32 UR12, UR4, 0x5, URZ ;  /* 0x00000005040c7899 */ /* 0x000fe4000800063f */
[----:B------:R-:W-:Y:S01]  /*0280*/  USHF.L.U64.HI UR14, UR4, UR6, UR5 ;  /* 0x00000006040e7299 */ /* 0x000fe20008010205 */
[----:B-1----:R-:W-:-:S02]  /*0290*/  SHF.R.S32.HI R85, RZ, 0x1f, R84 ;  /* 0x0000001fff557819 */ /* 0x002fc40000011454 */
[----:B------:R-:W-:Y:S02]  /*02a0*/  ULDC.64 UR4, c[0x0][0x1a0] ;  /* 0x0000680000047ab9 */ /* 0x000fe40000000a00 */
[----:B------:R-:W-:Y:S01]  /*02b0*/  USHF.L.U64.HI UR5, UR4, UR6, UR5 ;  /* 0x0000000604057299 */ /* 0x000fe20008010205 */
[CC--:B------:R-:W-:Y:S01]  /*02c0*/  LEA.HI R19, R85.reuse, R84.reuse, RZ, 0x3 ;  /* 0x0000005455137211 */ /* 0x0c0fe200078f18ff */
[----:B------:R-:W-:Y:S01]  /*02d0*/  USHF.L.U32 UR4, UR4, 0x5, URZ ;  /* 0x0000000504047899 */ /* 0x000fe2000800063f */
[----:B------:R-:W-:Y:S02]  /*02e0*/  LEA.HI R5, R85, R84, RZ, 0x4 ;  /* 0x0000005455057211 */ /* 0x000fe400078f20ff */
[----:B------:R-:W-:Y:S02]  /*02f0*/  LOP3.LUT R7, R19, 0xfffffff8, RZ, 0xc0, !PT ;  /* 0xfffffff813077812 */ /* 0x000fe400078ec0ff */
[----:B------:R-:W-:Y:S02]  /*0300*/  SHF.R.S32.HI R8, RZ, 0x3, R19 ;  /* 0x00000003ff087819 */ /* 0x000fe40000011413 */
[----:B--2---:R-:W-:-:S02]  /*0310*/  IADD3 R20, R20, 0xffffffe, RZ ;  /* 0x0ffffffe14147810 */ /* 0x004fc40007ffe0ff */
[----:B------:R-:W-:Y:S02]  /*0320*/  IADD3 R6, -R7, R84, RZ ;  /* 0x0000005407067210 */ /* 0x000fe40007ffe1ff */
[----:B------:R-:W1:Y:S01]  /*0330*/  F2I.FTZ.U32.TRUNC.NTZ R21, R20 ;  /* 0x0000001400157305 */ /* 0x000e62000021f000 */
[----:B------:R-:W-:Y:S02]  /*0340*/  SHF.L.U32 R13, R8, 0x6, RZ ;  /* 0x00000006080d7819 */ /* 0x000fe400000006ff */
[--C-:B------:R-:W-:Y:S01]  /*0350*/  SHF.R.S32.HI R9, RZ, 0x1f, R8.reuse ;  /* 0x0000001fff097819 */ /* 0x100fe20000011408 */
[----:B------:R-:W-:Y:S01]  /*0360*/  IMAD.SHL.U32 R22, R6, 0x8, RZ ;  /* 0x0000000806167824 */ /* 0x000fe200078e00ff */
[----:B------:R-:W-:Y:S02]  /*0370*/  IADD3 R16, P0, R8, R11, RZ ;  /* 0x0000000b08107210 */ /* 0x000fe40007f1e0ff */
[----:B------:R-:W-:Y:S01]  /*0380*/  SHF.R.S32.HI R0, RZ, 0x4, R5 ;  /* 0x00000004ff007819 */ /* 0x000fe20000011405 */
[----:B------:R-:W-:Y:S01]  /*0390*/  IMAD.WIDE R24, R24, 0x80, R8 ;  /* 0x0000008018187825 */ /* 0x000fe200078e0208 */
[----:B------:R-:W-:-:S02]  /*03a0*/  LOP3.LUT R13, R13, 0x1c0, RZ, 0xc0, !PT ;  /* 0x000001c00d0d7812 */ /* 0x000fc400078ec0ff */
[----:B------:R-:W-:Y:S02]  /*03b0*/  LEA.HI.X.SX32 R11, R11, R9, 0x1, P0 ;  /* 0x000000090b0b7211 */ /* 0x000fe400000f0eff */
[----:B------:R-:W-:Y:S02]  /*03c0*/  LEA.HI R7, R5, R0, RZ, 0x1 ;  /* 0x0000000005077211 */ /* 0x000fe400078f08ff */
[----:B------:R-:W-:Y:S02]  /*03d0*/  LEA.HI R9, R85, R84, RZ, 0x6 ;  /* 0x0000005455097211 */ /* 0x000fe400078f30ff */
[----:B------:R-:W-:Y:S02]  /*03e0*/  LOP3.LUT R5, R5, 0xfffffff0, RZ, 0xc0, !PT ;  /* 0xfffffff005057812 */ /* 0x000fe400078ec0ff */
[----:B------:R-:W-:Y:S01]  /*03f0*/  SHF.R.U32.HI R200, RZ, 0x3, R13 ;  /* 0x00000003ffc87819 */ /* 0x000fe2000001160d */
[----:B------:R-:W-:Y:S01]  /*0400*/  IMAD.SHL.U32 R9, R9, 0x8, RZ ;  /* 0x0000000809097824 */ /* 0x000fe200078e00ff */
[----:B-1----:R-:W-:Y:S01]  /*0410*/  IADD3 R17, RZ, -R21, RZ ;  /* 0x80000015ff117210 */ /* 0x002fe20007ffe0ff */
[----:B------:R-:W-:Y:S01]  /*0420*/  IMAD.IADD R18, R84, 0x1, -R5 ;  /* 0x0000000154127824 */ /* 0x000fe200078e0a05 */
[----:B------:R-:W-:Y:S01]  /*0430*/  LOP3.LUT R13, R13, 0x38, R22, 0xf8, !PT ;  /* 0x000000380d0d7812 */ /* 0x000fe200078ef816 */
[----:B------:R-:W-:Y:S01]  /*0440*/  IMAD R5, R11, c[0x0][0x198], RZ ;  /* 0x000066000b057a24 */ /* 0x000fe200078e02ff */
[----:B------:R-:W-:Y:S01]  /*0450*/  MOV R20, RZ ;  /* 0x000000ff00147202 */ /* 0x000fe20000000f00 */
[----:B------:R-:W-:Y:S01]  /*0460*/  IMAD R4, R17, R10, RZ ;  /* 0x0000000a11047224 */ /* 0x000fe200078e02ff */
[----:B------:R-:W-:Y:S01]  /*0470*/  LOP3.LUT R200, R13, R200, RZ, 0x3c, !PT ;  /* 0x000000c80dc87212 */ /* 0x000fe200078e3cff */
[----:B------:R-:W-:Y:S01]  /*0480*/  IMAD R11, R11, c[0x0][0x1a0], RZ ;  /* 0x000068000b0b7a24 */ /* 0x000fe200078e02ff */
[----:B------:R-:W-:Y:S01]  /*0490*/  SHF.R.S32.HI R13, RZ, 0x1f, R15 ;  /* 0x0000001fff0d7819 */ /* 0x000fe2000001140f */
[----:B------:R-:W-:Y:S01]  /*04a0*/  IMAD.HI.U32 R4, R21, R4, R20 ;  /* 0x0000000415047227 */ /* 0x000fe200078e0014 */
[----:B------:R-:W-:-:S02]  /*04b0*/  LOP3.LUT R7, R7, 0xfffffffe, RZ, 0xc0, !PT ;  /* 0xfffffffe07077812 */ /* 0x000fc400078ec0ff */
[----:B------:R-:W-:Y:S01]  /*04c0*/  SHF.R.S32.HI R23, RZ, 0x1f, R22 ;  /* 0x0000001fff177819 */ /* 0x000fe20000011416 */
[----:B------:R-:W-:Y:S01]  /*04d0*/  IMAD R8, R13, c[0x0][0x178], RZ ;  /* 0x00005e000d087a24 */ /* 0x000fe200078e02ff */
[----:B------:R-:W-:Y:S01]  /*04e0*/  LOP3.LUT R200, R200, 0x7ffffe00, R9, 0xf8, !PT ;  /* 0x7ffffe00c8c87812 */ /* 0x000fe200078ef809 */
[C---:B------:R-:W-:Y:S01]  /*04f0*/  IMAD R12, R16.reuse, c[0x0][0x19c], R5 ;  /* 0x00006700100c7a24 */ /* 0x040fe200078e0205 */
[----:B------:R-:W-:Y:S01]  /*0500*/  SHF.R.S32.HI R17, RZ, 0x1f, R18 ;  /* 0x0000001fff117819 */ /* 0x000fe20000011412 */
[C---:B------:R-:W-:Y:S01]  /*0510*/  IMAD R11, R16.reuse, c[0x0][0x1a4], R11 ;  /* 0x00006900100b7a24 */ /* 0x040fe200078e020b */
[----:B---3--:R-:W-:Y:S01]  /*0520*/  IABS R9, R14 ;  /* 0x0000000e00097213 */ /* 0x008fe20000000000 */
[--C-:B------:R-:W-:Y:S01]  /*0530*/  IMAD.WIDE.U32 R20, R16, c[0x0][0x198], R22.reuse ;  /* 0x0000660010147a25 */ /* 0x100fe200078e0016 */
[----:B------:R-:W-:Y:S02]  /*0540*/  IADD3 R7, R0, -R7, RZ ;  /* 0x8000000700077210 */ /* 0x000fe40007ffe0ff */
[----:B------:R-:W-:Y:S01]  /*0550*/  LEA.HI R0, R17, R18, RZ, 0x3 ;  /* 0x0000001211007211 */ /* 0x000fe200078f18ff */
[----:B------:R-:W-:Y:S01]  /*0560*/  IMAD.WIDE.U32 R16, R16, c[0x0][0x1a0], R22 ;  /* 0x0000680010107a25 */ /* 0x000fe200078e0016 */
[----:B------:R-:W-:-:S02]  /*0570*/  LOP3.LUT R2, R14, c[0x0][0x1c8], RZ, 0x3c, !PT ;  /* 0x000072000e027a12 */ /* 0x000fc400078e3cff */
[----:B------:R-:W-:Y:S01]  /*0580*/  SHF.L.U32 R200, R200, 0x1, RZ ;  /* 0x00000001c8c87819 */ /* 0x000fe200000006ff */
[C---:B------:R-:W-:Y:S01]  /*0590*/  IMAD R8, R15.reuse, c[0x0][0x17c], R8 ;  /* 0x00005f000f087a24 */ /* 0x040fe200078e0208 */
[----:B------:R-:W-:Y:S01]  /*05a0*/  ISETP.GE.AND P1, PT, R2, RZ, PT ;  /* 0x000000ff0200720c */ /* 0x000fe20003f26270 */
[----:B------:R-:W-:Y:S01]  /*05b0*/  IMAD.WIDE.U32 R22, R15, c[0x0][0x178], R22 ;  /* 0x00005e000f167a25 */ /* 0x000fe200078e0016 */
[----:B------:R-:W-:Y:S02]  /*05c0*/  IADD3 R17, R17, R11, RZ ;  /* 0x0000000b11117210 */ /* 0x000fe40007ffe0ff */
[----:B------:R-:W-:Y:S01]  /*05d0*/  LOP3.LUT R5, R0, 0xfffffff8, RZ, 0xc0, !PT ;  /* 0xfffffff800057812 */ /* 0x000fe200078ec0ff */
[----:B------:R-:W-:Y:S01]  /*05e0*/  IMAD.HI.U32 R4, R4, R9, RZ ;  /* 0x0000000904047227 */ /* 0x000fe200078e00ff */
[----:B------:R-:W-:Y:S02]  /*05f0*/  LEA.HI R85, R85, R84, RZ, 0x5 ;  /* 0x0000005455557211 */ /* 0x000fe400078f28ff */
[----:B------:R-:W-:Y:S01]  /*0600*/  IADD3 R5, R18, -R5, RZ ;  /* 0x8000000512057210 */ /* 0x000fe20007ffe0ff */
[----:B------:R-:W-:Y:S01]  /*0610*/  IMAD.IADD R23, R23, 0x1, R8 ;  /* 0x0000000117177824 */ /* 0x000fe200078e0208 */
[----:B------:R-:W-:Y:S01]  /*0620*/  IADD3 R8, -R4, RZ, RZ ;  /* 0x000000ff04087210 */ /* 0x000fe20007ffe1ff */
[----:B------:R-:W-:Y:S01]  /*0630*/  IMAD.SHL.U32 R2, R6, 0x40, RZ ;  /* 0x0000004006027824 */ /* 0x000fe200078e00ff */
[----:B------:R-:W-:Y:S01]  /*0640*/  SHF.L.U32 R82, R5, 0x6, RZ ;  /* 0x0000000605527819 */ /* 0x000fe200000006ff */
[----:B------:R-:W-:Y:S01]  /*0650*/  IMAD.IADD R21, R21, 0x1, R12 ;  /* 0x0000000115157824 */ /* 0x000fe200078e020c */
[----:B------:R-:W-:Y:S01]  /*0660*/  SHF.R.S32.HI R12, RZ, 0x1f, R14 ;  /* 0x0000001fff0c7819 */ /* 0x000fe2000001140e */
[----:B------:R-:W-:Y:S01]  /*0670*/  IMAD R9, R10, R8, R9 ;  /* 0x000000080a097224 */ /* 0x000fe200078e0209 */
[----:B------:R-:W-:Y:S01]  /*0680*/  LOP3.LUT R2, R2, 0x1c0, RZ, 0xc0, !PT ;  /* 0x000001c002027812 */ /* 0x000fe200078ec0ff */
[----:B------:R-:W-:Y:S01]  /*0690*/  IMAD.WIDE.U32 R22, R14, c[0x0][0x1a8], R22 ;  /* 0x00006a000e167a25 */ /* 0x000fe200078e0016 */
[----:B------:R-:W-:-:S02]  /*06a0*/  LOP3.LUT R82, R82, 0x1c0, RZ, 0xc0, !PT ;  /* 0x000001c052527812 */ /* 0x000fc400078ec0ff */
[----:B------:R-:W-:Y:S01]  /*06b0*/  ISETP.GT.U32.AND P2, PT, R10, R9, PT ;  /* 0x000000090a00720c */ /* 0x000fe20003f44070 */
[----:B------:R-:W-:Y:S01]  /*06c0*/  IMAD R8, R13, c[0x0][0x180], RZ ;  /* 0x000060000d087a24 */ /* 0x000fe200078e02ff */
[----:B------:R-:W-:Y:S01]  /*06d0*/  LOP3.LUT R19, R2, 0x8, R19, 0xf8, !PT ;  /* 0x0000000802137812 */ /* 0x000fe200078ef813 */
[----:B------:R-:W-:Y:S01]  /*06e0*/  IMAD R11, R25, c[0x0][0x190], RZ ;  /* 0x00006400190b7a24 */ /* 0x000fe200078e02ff */
[----:B------:R-:W-:Y:S01]  /*06f0*/  SHF.R.U32.HI R2, RZ, 0x3, R2 ;  /* 0x00000003ff027819 */ /* 0x000fe20000011602 */
[C---:B------:R-:W-:Y:S01]  /*0700*/  IMAD R8, R15.reuse, c[0x0][0x184], R8 ;  /* 0x000061000f087a24 */ /* 0x040fe200078e0208 */
[----:B------:R-:W-:Y:S01]  /*0710*/  SHF.L.U32 R83, R0, 0x6, RZ ;  /* 0x0000000600537819 */ /* 0x000fe200000006ff */
[----:B------:R-:W-:Y:S01]  /*0720*/  IMAD.WIDE.U32 R204, R15, c[0x0][0x180], R20 ;  /* 0x000060000fcc7a25 */ /* 0x000fe200078e0014 */
[----:B------:R-:W-:Y:S02]  /*0730*/  LOP3.LUT R2, R19, R2, RZ, 0x3c, !PT ;  /* 0x0000000213027212 */ /* 0x000fe400078e3cff */
[----:B------:R-:W-:Y:S01]  /*0740*/  SHF.R.S32.HI R0, RZ, 0x5, R85 ;  /* 0x00000005ff007819 */ /* 0x000fe20000011455 */
[----:B------:R-:W-:Y:S01]  /*0750*/  IMAD R19, R12, c[0x0][0x1a8], RZ ;  /* 0x00006a000c137a24 */ /* 0x000fe200078e02ff */
[----:B------:R-:W-:Y:S01]  /*0760*/  IADD3 R205, R205, R8, RZ ;  /* 0x00000008cdcd7210 */ /* 0x000fe20007ffe0ff */
[----:B------:R-:W-:Y:S01]  /*0770*/  @!P2 IMAD.IADD R9, R9, 0x1, -R10 ;  /* 0x000000010909a824 */ /* 0x000fe200078e0a0a */
[----:B------:R-:W-:Y:S01]  /*0780*/  @!P2 IADD3 R4, R4, 0x1, RZ ;  /* 0x000000010404a810 */ /* 0x000fe20007ffe0ff */
[----:B------:R-:W-:Y:S01]  /*0790*/  IMAD R19, R14, c[0x0][0x1ac], R19 ;  /* 0x00006b000e137a24 */ /* 0x000fe200078e0213 */
[----:B------:R-:W-:Y:S01]  /*07a0*/  ISETP.NE.AND P2, PT, RZ, c[0x0][0x1c8], PT ;  /* 0x00007200ff007a0c */ /* 0x000fe20003f45270 */
[C---:B------:R-:W-:Y:S01]  /*07b0*/  IMAD R11, R24.reuse, c[0x0][0x194], R11 ;  /* 0x00006500180b7a24 */ /* 0x040fe200078e020b */
[----:B------:R-:W-:Y:S01]  /*07c0*/  ISETP.GE.U32.AND P3, PT, R9, R10, PT ;  /* 0x0000000a0900720c */ /* 0x000fe20003f66070 */
[----:B------:R-:W-:Y:S01]  /*07d0*/  IMAD.IADD R23, R23, 0x1, R19 ;  /* 0x0000000117177824 */ /* 0x000fe200078e0213 */
[----:B------:R-:W-:Y:S01]  /*07e0*/  LOP3.LUT R83, R83, 0xfffffe00, RZ, 0xc0, !PT ;  /* 0xfffffe0053537812 */ /* 0x000fe200078ec0ff */
[----:B------:R-:W-:Y:S01]  /*07f0*/  IMAD R12, R13, c[0x0][0x188], RZ ;  /* 0x000062000d0c7a24 */ /* 0x000fe200078e02ff */
[----:B------:R-:W-:Y:S01]  /*0800*/  LOP3.LUT R201, R85, 0xffffffe0, RZ, 0xc0, !PT ;  /* 0xffffffe055c97812 */ /* 0x000fe200078ec0ff */
[----:B------:R-:W-:-:S04]  /*0810*/  IMAD.WIDE.U32 R22, R24, c[0x0][0x190], R22 ;  /* 0x0000640018167a25 */ /* 0x000fc800078e0016 */
[----:B------:R-:W-:Y:S01]  /*0820*/  IMAD.IADD R11, R23, 0x1, R11 ;  /* 0x00000001170b7824 */ /* 0x000fe200078e020b */
[----:B------:R-:W-:Y:S01]  /*0830*/  LEA R8, P0, R22, c[0x0][0x160], 0x1 ;  /* 0x0000580016087a11 */ /* 0x000fe200078008ff */
[C---:B------:R-:W-:Y:S02]  /*0840*/  IMAD.WIDE.U32 R202, R15.reuse, c[0x0][0x188], R16 ;  /* 0x000062000fca7a25 */ /* 0x040fe400078e0010 */
[----:B------:R-:W-:Y:S02]  /*0850*/  @P3 IADD3 R4, R4, 0x1, RZ ;  /* 0x0000000104043810 */ /* 0x000fe40007ffe0ff */
[----:B------:R-:W-:Y:S01]  /*0860*/  LEA.HI.X R9, R22, c[0x0][0x164], R11, 0x1, P0 ;  /* 0x0000590016097a11 */ /* 0x000fe200000f0c0b */
[----:B------:R-:W-:Y:S01]  /*0870*/  IMAD R12, R15, c[0x0][0x18c], R12 ;  /* 0x000063000f0c7a24 */ /* 0x000fe200078e020c */
[----:B------:R-:W-:Y:S01]  /*0880*/  IADD3 R10, P0, R8, UR7, RZ ;  /* 0x00000007080a7c10 */ /* 0x000fe2000ff1e0ff */
[----:B------:R-:W-:Y:S02]  /*0890*/  IMAD.MOV.U32 R13, RZ, RZ, R4 ;  /* 0x000000ffff0d7224 */ /* 0x000fe400078e0004 */
[----:B------:R1:W-:Y:S01]  /*08a0*/  LDGSTS.E.BYPASS.LTC128B.128 [R200], [R8.64] ;  /* 0x0000000008c87fae */ /* 0x0003e2000b901d48 */
[----:B------:R-:W-:Y:S01]  /*08b0*/  IADD3.X R11, R9, UR13, RZ, P0, !PT ;  /* 0x0000000d090b7c10 */ /* 0x000fe200087fe4ff */
[----:B------:R-:W-:Y:S01]  /*08c0*/  IMAD R2, R7, 0x200, R2 ;  /* 0x0000020007027824 */ /* 0x000fe200078e0202 */
[----:B------:R-:W-:Y:S01]  /*08d0*/  @!P1 IADD3 R13, -R13, RZ, RZ ;  /* 0x000000ff0d0d9210 */ /* 0x000fe20007ffe1ff */
[----:B------:R-:W-:Y:S01]  /*08e0*/  IMAD.IADD R201, R84, 0x1, -R201 ;  /* 0x0000000154c97824 */ /* 0x000fe200078e0ac9 */
[----:B------:R-:W-:Y:S01]  /*08f0*/  @!P2 LOP3.LUT R13, RZ, c[0x0][0x1c8], RZ, 0x33, !PT ;  /* 0x00007200ff0daa12 */ /* 0x000fe200078e33ff */
[----:B------:R2:W-:Y:S01]  /*0900*/  LDGSTS.E.BYPASS.LTC128B.128 [R200+0x800], [R10.64] ;  /* 0x008000000ac87fae */ /* 0x0005e2000b901d48 */
[----:B------:R-:W-:-:S02]  /*0910*/  IADD3 R16, P0, R10, UR7, RZ ;  /* 0x000000070a107c10 */ /* 0x000fc4000ff1e0ff */
[----:B------:R-:W-:Y:S01]  /*0920*/  IADD3 R203, R203, R12, RZ ;  /* 0x0000000ccbcb7210 */ /* 0x000fe20007ffe0ff */
[----:B------:R-:W-:Y:S01]  /*0930*/  IMAD.WIDE.U32 R204, R13, c[0x0][0x1b0], R204 ;  /* 0x00006c000dcc7a25 */ /* 0x000fe200078e00cc */
[----:B------:R-:W-:Y:S02]  /*0940*/  IADD3.X R17, R11, UR13, RZ, P0, !PT ;  /* 0x0000000d0b117c10 */ /* 0x000fe400087fe4ff */
[----:B------:R-:W-:Y:S01]  /*0950*/  IADD3 R14, P0, R16, UR7, RZ ;  /* 0x00000007100e7c10 */ /* 0x000fe2000ff1e0ff */
[----:B------:R-:W-:Y:S01]  /*0960*/  IMAD.WIDE.U32 R202, R13, c[0x0][0x1b8], R202 ;  /* 0x00006e000dca7a25 */ /* 0x000fe200078e00ca */
[----:B------:R-:W-:Y:S01]  /*0970*/  MOV R206, R204 ;  /* 0x000000cc00ce7202 */ /* 0x000fe20000000f00 */
[----:B------:R3:W-:Y:S01]  /*0980*/  LDGSTS.E.BYPASS.LTC128B.128 [R200+0x1000], [R16.64] ;  /* 0x0100000010c87fae */ /* 0x0007e2000b901d48 */
[----:B------:R-:W-:Y:S02]  /*0990*/  IADD3.X R15, R17, UR13, RZ, P0, !PT ;  /* 0x0000000d110f7c10 */ /* 0x000fe400087fe4ff */
[----:B------:R-:W-:-:S02]  /*09a0*/  IADD3 R18, P0, R14, UR7, RZ ;  /* 0x000000070e127c10 */ /* 0x000fc4000ff1e0ff */
[C---:B------:R-:W-:Y:S01]  /*09b0*/  SHF.L.U32 R96, R2.reuse, 0x1, RZ ;  /* 0x0000000102607819 */ /* 0x040fe200000006ff */
[----:B------:R4:W-:Y:S01]  /*09c0*/  LDGSTS.E.BYPASS.LTC128B.128 [R200+0x1800], [R14.64] ;  /* 0x018000000ec87fae */ /* 0x0009e2000b901d48 */
[----:B------:R-:W-:Y:S02]  /*09d0*/  IADD3.X R19, R15, UR13, RZ, P0, !PT ;  /* 0x0000000d0f137c10 */ /* 0x000fe400087fe4ff */
[----:B------:R-:W-:Y:S01]  /*09e0*/  LEA R197, R2, 0x4000, 0x1 ;  /* 0x0000400002c57811 */ /* 0x000fe200078e08ff */
[----:B------:R-:W-:Y:S01]  /*09f0*/  IMAD.MOV.U32 R2, RZ, RZ, 0x40 ;  /* 0x00000040ff027424 */ /* 0x000fe200078e00ff */
[----:B-1----:R-:W-:Y:S01]  /*0a00*/  SHF.R.S32.HI R8, RZ, 0x1f, R13 ;  /* 0x0000001fff087819 */ /* 0x002fe2000001140d */
[----:B------:R1:W-:Y:S01]  /*0a10*/  LDGSTS.E.BYPASS.LTC128B.128 [R200+0x2000], [R18.64] ;  /* 0x0200000012c87fae */ /* 0x0003e2000b901d48 */
[----:B------:R-:W-:-:S03]  /*0a20*/  IADD3 R193, R197, 0x40, RZ ;  /* 0x00000040c5c17810 */ /* 0x000fc60007ffe0ff */
[C---:B------:R-:W-:Y:S01]  /*0a30*/  IMAD R4, R8.reuse, c[0x0][0x1b0], RZ ;  /* 0x00006c0008047a24 */ /* 0x040fe200078e02ff */
[----:B--2---:R-:W-:Y:S01]  /*0a40*/  LEA.HI.SX32 R11, R3, 0xffffffff, 0x1a ;  /* 0xffffffff030b7811 */ /* 0x004fe200078fd2ff */
[----:B------:R-:W-:Y:S02]  /*0a50*/  IMAD R8, R8, c[0x0][0x1b8], RZ ;  /* 0x00006e0008087a24 */ /* 0x000fe400078e02ff */
[----:B------:R-:W-:Y:S01]  /*0a60*/  IMAD R207, R13, c[0x0][0x1b4], R4 ;  /* 0x00006d000dcf7a24 */ /* 0x000fe200078e0204 */
[----:B------:R-:W-:Y:S01]  /*0a70*/  SHF.R.S32.HI R9, RZ, 0x1f, R11 ;  /* 0x0000001fff097819 */ /* 0x000fe2000001140b */
[----:B------:R-:W-:Y:S02]  /*0a80*/  IMAD R4, R11, UR10, RZ ;  /* 0x0000000a0b047c24 */ /* 0x000fe4000f8e02ff */
[----:B------:R-:W-:Y:S02]  /*0a90*/  IMAD.IADD R207, R205, 0x1, R207 ;  /* 0x00000001cdcf7824 */ /* 0x000fe400078e02cf */
[----:B------:R-:W-:Y:S01]  /*0aa0*/  IMAD R4, R9, UR11, R4 ;  /* 0x0000000b09047c24 */ /* 0x000fe2000f8e0204 */
[----:B---3--:R-:W-:Y:S01]  /*0ab0*/  IADD3 R16, P0, R18, UR7, RZ ;  /* 0x0000000712107c10 */ /* 0x008fe2000ff1e0ff */
[----:B------:R-:W-:-:S02]  /*0ac0*/  IMAD R199, R13, c[0x0][0x1bc], R8 ;  /* 0x00006f000dc77a24 */ /* 0x000fc400078e0208 */
[----:B------:R-:W-:Y:S01]  /*0ad0*/  IMAD R8, R9, c[0x0][0x1a0], RZ ;  /* 0x0000680009087a24 */ /* 0x000fe200078e02ff */
[----:B------:R-:W-:Y:S01]  /*0ae0*/  IADD3.X R17, R19, UR13, RZ, P0, !PT ;  /* 0x0000000d13117c10 */ /* 0x000fe200087fe4ff */
[----:B------:R-:W-:-:S04]  /*0af0*/  IMAD.WIDE.U32 R12, R11, c[0x0][0x1a0], RZ ;  /* 0x000068000b0c7a25 */ /* 0x000fc800078e00ff */
[----:B----4-:R-:W-:Y:S01]  /*0b00*/  IMAD.WIDE.U32 R14, R11, UR11, R206 ;  /* 0x0000000b0b0e7c25 */ /* 0x010fe2000f8e00ce */
[----:B------:R2:W-:Y:S01]  /*0b10*/  LDGSTS.E.BYPASS.LTC128B.128 [R200+0x2800], [R16.64] ;  /* 0x0280000010c87fae */ /* 0x0005e2000b901d48 */
[----:B-1----:R-:W-:Y:S02]  /*0b20*/  IADD3 R18, P1, R16, UR7, RZ ;  /* 0x0000000710127c10 */ /* 0x002fe4000ff3e0ff */
[----:B------:R-:W-:Y:S01]  /*0b30*/  IMAD.IADD R9, R15, 0x1, R4 ;  /* 0x000000010f097824 */ /* 0x000fe200078e0204 */
[C---:B------:R-:W-:Y:S01]  /*0b40*/  LEA R10, P0, R14.reuse, c[0x0][0x168], 0x1 ;  /* 0x00005a000e0a7a11 */ /* 0x040fe200078008ff */
[----:B------:R-:W-:Y:S01]  /*0b50*/  IMAD R8, R11, c[0x0][0x1a4], R8 ;  /* 0x000069000b087a24 */ /* 0x000fe200078e0208 */
[----:B------:R-:W-:Y:S01]  /*0b60*/  IADD3.X R19, R17, UR13, RZ, P1, !PT ;  /* 0x0000000d11137c10 */ /* 0x000fe20008ffe4ff */
[----:B------:R-:W-:Y:S01]  /*0b70*/  IMAD.IADD R199, R203, 0x1, R199 ;  /* 0x00000001cbc77824 */ /* 0x000fe200078e02c7 */
[----:B------:R-:W-:Y:S02]  /*0b80*/  LEA.HI.X R11, R14, c[0x0][0x16c], R9, 0x1, P0 ;  /* 0x00005b000e0b7a11 */ /* 0x000fe400000f0c09 */
[----:B------:R-:W-:Y:S01]  /*0b90*/  IADD3 R14, P1, R10, UR12, RZ ;  /* 0x0000000c0a0e7c10 */ /* 0x000fe2000ff3e0ff */
[----:B------:R1:W-:Y:S01]  /*0ba0*/  LDGSTS.E.BYPASS.LTC128B.128 [R200+0x3000], [R18.64] ;  /* 0x0300000012c87fae */ /* 0x0003e2000b901d48 */
[----:B------:R-:W-:-:S02]  /*0bb0*/  IADD3 R8, R13, R8, RZ ;  /* 0x000000080d087210 */ /* 0x000fc40007ffe0ff */
[----:B------:R-:W-:Y:S02]  /*0bc0*/  LEA R4, P0, R12, R202, 0x6 ;  /* 0x000000ca0c047211 */ /* 0x000fe400078030ff */
[----:B------:R-:W-:Y:S02]  /*0bd0*/  IADD3.X R15, R11, UR14, RZ, P1, !PT ;  /* 0x0000000e0b0f7c10 */ /* 0x000fe40008ffe4ff */
[----:B------:R-:W-:Y:S02]  /*0be0*/  IADD3 R20, P1, R14, UR12, RZ ;  /* 0x0000000c0e147c10 */ /* 0x000fe4000ff3e0ff */
[----:B------:R-:W-:Y:S02]  /*0bf0*/  LEA.HI.X R13, R12, R199, R8, 0x6, P0 ;  /* 0x000000c70c0d7211 */ /* 0x000fe400000f3408 */
[----:B------:R-:W-:Y:S02]  /*0c00*/  IADD3.X R21, R15, UR14, RZ, P1, !PT ;  /* 0x0000000e0f157c10 */ /* 0x000fe40008ffe4ff */
[----:B------:R-:W-:-:S02]  /*0c10*/  IADD3 R22, P0, R20, UR12, RZ ;  /* 0x0000000c14167c10 */ /* 0x000fc4000ff1e0ff */
[----:B--2---:R-:W-:Y:S02]  /*0c20*/  IADD3 R16, P2, R18, UR7, RZ ;  /* 0x0000000712107c10 */ /* 0x004fe4000ff5e0ff */
[----:B------:R-:W-:Y:S02]  /*0c30*/  IADD3.X R23, R21, UR14, RZ, P0, !PT ;  /* 0x0000000e15177c10 */ /* 0x000fe400087fe4ff */
[----:B------:R-:W-:Y:S02]  /*0c40*/  IADD3.X R17, R19, UR13, RZ, P2, !PT ;  /* 0x0000000d13117c10 */ /* 0x000fe400097fe4ff */
[----:B------:R-:W-:-:S03]  /*0c50*/  LEA R8, P0, R4, c[0x0][0x170], 0x1 ;  /* 0x00005c0004087a11 */ /* 0x000fc600078008ff */
[----:B------:R1:W-:Y:S01]  /*0c60*/  LDGSTS.E.BYPASS.LTC128B.128 [R200+0x3800], [R16.64] ;  /* 0x0380000010c87fae */ /* 0x0003e2000b901d48 */
[----:B------:R-:W-:-:S03]  /*0c70*/  LEA.HI.X R9, R4, c[0x0][0x174], R13, 0x1, P0 ;  /* 0x00005d0004097a11 */ /* 0x000fc600000f0c0d */
[----:B------:R2:W-:Y:S04]  /*0c80*/  LDGSTS.E.BYPASS.LTC128B.128 [R200+0x4000], [R10.64] ;  /* 0x040000000ac87fae */ /* 0x0005e8000b901d48 */
[----:B------:R3:W-:Y:S04]  /*0c90*/  LDGSTS.E.BYPASS.LTC128B.128 [R200+0x4800], [R14.64] ;  /* 0x048000000ec87fae */ /* 0x0007e8000b901d48 */
[----:B------:R4:W-:Y:S04]  /*0ca0*/  LDGSTS.E.BYPASS.LTC128B.128 [R200+0x5000], [R20.64] ;  /* 0x0500000014c87fae */ /* 0x0009e8000b901d48 */
[----:B------:R4:W-:Y:S04]  /*0cb0*/  LDGSTS.E.BYPASS.LTC128B.128 [R200+0x5800], [R22.64] ;  /* 0x0580000016c87fae */ /* 0x0009e8000b901d48 */
[----:B------:R-:W0:Y:S01]  /*0cc0*/  LDGDEPBAR ;  /* 0x00000000000079af */ /* 0x000e220000000000 */
[----:B--2---:R-:W-:Y:S01]  /*0cd0*/  IMAD.SHL.U32 R11, R7, 0x8, RZ ;  /* 0x00000008070b7824 */ /* 0x004fe200078e00ff */
[----:B------:R-:W-:-:S02]  /*0ce0*/  IADD3 R10, P0, R8, UR4, RZ ;  /* 0x00000004080a7c10 */ /* 0x000fc4000ff1e0ff */
[----:B------:R-:W-:Y:S02]  /*0cf0*/  LEA R7, R0, R83, 0xa ;  /* 0x0000005300077211 */ /* 0x000fe400078e50ff */
[----:B------:R-:W-:Y:S02]  /*0d00*/  LOP3.LUT R11, R82, 0x8, R11, 0xf8, !PT ;  /* 0x00000008520b7812 */ /* 0x000fe400078ef80b */
[----:B------:R-:W-:Y:S02]  /*0d10*/  SHF.R.U32.HI R82, RZ, 0x3, R82 ;  /* 0x00000003ff527819 */ /* 0x000fe40000011652 */
[----:B------:R-:W-:Y:S02]  /*0d20*/  IADD3 R12, P1, R10, UR4, RZ ;  /* 0x000000040a0c7c10 */ /* 0x000fe4000ff3e0ff */
[----:B------:R-:W-:Y:S01]  /*0d30*/  LOP3.LUT R82, R11, R82, RZ, 0x3c, !PT ;  /* 0x000000520b527212 */ /* 0x000fe200078e3cff */
[----:B------:R-:W-:-:S04]  /*0d40*/  DEPBAR.LE SB0, 0x0 ;  /* 0x000080000000791a */ /* 0x000fc80000000000 */
[----:B------:R-:W-:Y:S01]  /*0d50*/  BAR.SYNC.DEFER_BLOCKING 0x0 ;  /* 0x0000000000007b1d */ /* 0x000fe20000010000 */
[----:B------:R-:W-:Y:S01]  /*0d60*/  IADD3.X R11, R9, UR5, RZ, P0, !PT ;  /* 0x00000005090b7c10 */ /* 0x000fe200087fe4ff */
[----:B------:R-:W-:Y:S01]  /*0d70*/  IMAD.IADD R198, R7, 0x1, R82 ;  /* 0x0000000107c67824 */ /* 0x000fe200078e0252 */
[----:B---3--:R-:W-:Y:S02]  /*0d80*/  IADD3 R14, P0, R12, UR4, RZ ;  /* 0x000000040c0e7c10 */ /* 0x008fe4000ff1e0ff */
[----:B------:R-:W-:Y:S01]  /*0d90*/  IADD3.X R13, R11, UR5, RZ, P1, !PT ;  /* 0x000000050b0d7c10 */ /* 0x000fe20008ffe4ff */
[----:B------:R-:W-:Y:S01]  /*0da0*/  IMAD.SHL.U32 R198, R198, 0x2, RZ ;  /* 0x00000002c6c67824 */ /* 0x000fe200078e00ff */
[----:B------:R-:W-:Y:S02]  /*0db0*/  MOV R0, 0x20 ;  /* 0x0000002000007802 */ /* 0x000fe40000000f00 */
[----:B------:R-:W-:Y:S02]  /*0dc0*/  IADD3.X R15, R13, UR5, RZ, P0, !PT ;  /* 0x000000050d0f7c10 */ /* 0x000fe400087fe4ff */
[----:B------:R-:W-:-:S02]  /*0dd0*/  LOP3.LUT P0, RZ, R6, 0x2, RZ, 0xc0, !PT ;  /* 0x0000000206ff7812 */ /* 0x000fc4000780c0ff */
[----:B------:R-:W-:Y:S02]  /*0de0*/  LOP3.LUT P1, RZ, R5, 0x2, RZ, 0xc0, !PT ;  /* 0x0000000205ff7812 */ /* 0x000fe4000782c0ff */
[C---:B------:R-:W-:Y:S02]  /*0df0*/  SEL R4, R0.reuse, 0xffffffe0, !P0 ;  /* 0xffffffe000047807 */ /* 0x040fe40004000000 */
[----:B------:R-:W-:Y:S02]  /*0e00*/  SEL R0, R0, 0xffffffe0, !P1 ;  /* 0xffffffe000007807 */ /* 0x000fe40004800000 */
[----:B------:R-:W-:Y:S02]  /*0e10*/  IADD3 R195, R197, R4, RZ ;  /* 0x00000004c5c37210 */ /* 0x000fe40007ffe0ff */
[----:B------:R-:W-:Y:S01]  /*0e20*/  LOP3.LUT P0, RZ, R6, 0x4, RZ, 0xc0, !PT ;  /* 0x0000000406ff7812 */ /* 0x000fe2000780c0ff */
[----:B------:R-:W-:Y:S01]  /*0e30*/  IMAD.IADD R196, R198, 0x1, R0 ;  /* 0x00000001c6c47824 */ /* 0x000fe200078e0200 */
[----:B------:R-:W-:Y:S01]  /*0e40*/  LOP3.LUT P1, RZ, R5, 0x4, RZ, 0xc0, !PT ;  /* 0x0000000405ff7812 */ /* 0x000fe2000782c0ff */
[----:B------:R-:W-:Y:S01]  /*0e50*/  @!PT LDS RZ, [RZ] ;  /* 0x00000000fffff984 */ /* 0x000fe20000000800 */
[----:B------:R-:W-:Y:S01]  /*0e60*/  @!PT LDS RZ, [RZ] ;  /* 0x00000000fffff984 */ /* 0x000fe20000000800 */
[----:B------:R-:W-:Y:S01]  /*0e70*/  @!PT LDS RZ, [RZ] ;  /* 0x00000000fffff984 */ /* 0x000fe20000000800 */
[----:B------:R2:W-:Y:S01]  /*0e80*/  LDGSTS.E.BYPASS.LTC128B.128 [R200+0x6000], [R8.64] ;  /* 0x0600000008c87fae */ /* 0x0005e2000b901d48 */
[----:B------:R-:W-:-:S02]  /*0e90*/  LOP3.LUT R191, R82, R83, RZ, 0xfc, !PT ;  /* 0x0000005352bf7212 */ /* 0x000fc400078efcff */
[----:B------:R-:W-:Y:S01]  /*0ea0*/  SEL R2, R2, 0xffffffc0, !P1 ;  /* 0xffffffc002027807 */ /* 0x000fe20004800000 */
[----:B------:R2:W-:Y:S03]  /*0eb0*/  LDGSTS.E.BYPASS.LTC128B.128 [R200+0x6800], [R10.64] ;  /* 0x068000000ac87fae */ /* 0x0005e6000b901d48 */
[----:B------:R-:W-:Y:S01]  /*0ec0*/  IADD3 R194, R198, R2, RZ ;  /* 0x00000002c6c27210 */ /* 0x000fe20007ffe0ff */
[----:B------:R3:W-:Y:S02]  /*0ed0*/  LDGSTS.E.BYPASS.LTC128B.128 [R200+0x7000], [R12.64] ;  /* 0x070000000cc87fae */ /* 0x0007e4000b901d48 */
[----:B------:R-:W-:Y:S02]  /*0ee0*/  @P0 IADD3 R193, R197, -0x40, RZ ;  /* 0xffffffc0c5c10810 */ /* 0x000fe40007ffe0ff */
[----:B------:R3:W-:Y:S01]  /*0ef0*/  LDGSTS.E.BYPASS.LTC128B.128 [R200+0x7800], [R14.64] ;  /* 0x078000000ec87fae */ /* 0x0007e2000b901d48 */
[----:B------:R-:W-:-:S02]  /*0f00*/  IADD3 R192, R0, R194, RZ ;  /* 0x000000c200c07210 */ /* 0x000fc40007ffe0ff */
[----:B------:R-:W-:Y:S01]  /*0f10*/  IMAD.IADD R184, R4, 0x1, R193 ;  /* 0x0000000104b87824 */ /* 0x000fe200078e02c1 */
[----:B-1----:R-:W-:Y:S01]  /*0f20*/  LDSM.16.M88.4 R16, [R198] ;  /* 0x00000000c610783b */ /* 0x002fe20000000200 */
[----:B------:R-:W-:Y:S02]  /*0f30*/  ISETP.GE.AND P0, PT, R86, 0x41, PT ;  /* 0x000000415600780c */ /* 0x000fe40003f06270 */
[C---:B------:R-:W-:Y:S01]  /*0f40*/  IADD3 R187, R193.reuse, 0x800, RZ ;  /* 0x00000800c1bb7810 */ /* 0x040fe20007ffe0ff */
[----:B------:R-:W1:Y:S01]  /*0f50*/  LDSM.16.M88.4 R44, [R96+0x4000] ;  /* 0x00400000602c783b */ /* 0x000e620000000200 */
[C---:B------:R-:W-:Y:S02]  /*0f60*/  IADD3 R186, R193.reuse, 0x1000, RZ ;  /* 0x00001000c1ba7810 */ /* 0x040fe40007ffe0ff */
[----:B------:R-:W-:Y:S01]  /*0f70*/  IADD3 R185, R193, 0x1800, RZ ;  /* 0x00001800c1b97810 */ /* 0x000fe20007ffe0ff */
[----:B------:R-:W5:Y:S04]  /*0f80*/  LDSM.16.M88.4 R32, [R198+0x2000] ;  /* 0x00200000c620783b */ /* 0x000f680000000200 */
[----:B------:R-:W-:Y:S04]  /*0f90*/  LDSM.16.M88.4 R28, [R196] ;  /* 0x00000000c41c783b */ /* 0x000fe80000000200 */
[----:B------:R-:W5:Y:S04]  /*0fa0*/  LDSM.16.M88.4 R48, [R195] ;  /* 0x00000000c330783b */ /* 0x000f680000000200 */
[----:B------:R-:W5:Y:S04]  /*0fb0*/  LDSM.16.M88.4 R24, [R196+0x2000] ;  /* 0x00200000c418783b */ /* 0x000f680000000200 */
[----:B------:R-:W-:Y:S04]  /*0fc0*/  LDSM.16.M88.4 R76, [R193] ;  /* 0x00000000c14c783b */ /* 0x000fe80000000200 */
[----:B----4-:R-:W4:Y:S04]  /*0fd0*/  LDSM.16.M88.4 R20, [R194] ;  /* 0x00000000c214783b */ /* 0x010f280000000200 */
[----:B---3--:R-:W3:Y:S04]  /*0fe0*/  LDSM.16.M88.4 R12, [R194+0x2000] ;  /* 0x00200000c20c783b */ /* 0x008ee80000000200 */
[----:B------:R-:W3:Y:S04]  /*0ff0*/  LDSM.16.M88.4 R68, [R96+0x4800] ;  /* 0x004800006044783b */ /* 0x000ee80000000200 */
[----:B------:R-:W-:Y:S01]  /*1000*/  LDSM.16.M88.4 R72, [R184] ;  /* 0x00000000b848783b */ /* 0x000fe20000000200 */
[-C--:B-1----:R-:W-:Y:S03]  /*1010*/  HMMA.16816.F32 R64, R16, R44.reuse, RZ ;  /* 0x0000002c1040723c */ /* 0x082fe600000018ff */
[----:B--2---:R-:W1:Y:S04]  /*1020*/  LDSM.16.M88.4 R8, [R192] ;  /* 0x00000000c008783b */ /* 0x004e680000000200 */
[----:B------:R-:W2:Y:S01]  /*1030*/  LDSM.16.M88.4 R4, [R192+0x2000] ;  /* 0x00200000c004783b */ /* 0x000ea20000000200 */
[----:B-----5:R-:W-:Y:S03]  /*1040*/  HMMA.16816.F32 R36, R32, R44, RZ ;  /* 0x0000002c2024723c */ /* 0x020fe600000018ff */
[----:B------:R-:W5:Y:S04]  /*1050*/  LDSM.16.M88.4 R60, [R195+0x800] ;  /* 0x00080000c33c783b */ /* 0x000f680000000200 */
[----:B------:R-:W0:Y:S01]  /*1060*/  LDGDEPBAR ;  /* 0x00000000000079af */ /* 0x000e220000000000 */
[----:B------:R-:W-:Y:S08]  /*1070*/  HMMA.16816.F32 R40, R16, R46, RZ ;  /* 0x0000002e1028723c */ /* 0x000ff000000018ff */
[-C--:B------:R-:W-:Y:S08]  /*1080*/  HMMA.16816.F32 R64, R28, R48.reuse, R64 ;  /* 0x000000301c40723c */ /* 0x080ff00000001840 */
[----:B------:R-:W-:Y:S08]  /*1090*/  HMMA.16816.F32 R36, R24, R48, R36 ;  /* 0x000000301824723c */ /* 0x000ff00000001824 */
[----:B------:R-:W-:Y:S08]  /*10a0*/  HMMA.16816.F32 R44, R32, R46, RZ ;  /* 0x0000002e202c723c */ /* 0x000ff000000018ff */
[-C--:B----4-:R-:W-:Y:S08]  /*10b0*/  HMMA.16816.F32 R64, R20, R76.reuse, R64 ;  /* 0x0000004c1440723c */ /* 0x090ff00000001840 */
[----:B---3--:R-:W-:Y:S08]  /*10c0*/  HMMA.16816.F32 R36, R12, R76, R36 ;  /* 0x0000004c0c24723c */ /* 0x008ff00000001824 */
[-C--:B------:R-:W-:Y:S08]  /*10d0*/  HMMA.16816.F32 R40, R28, R50.reuse, R40 ;  /* 0x000000321c28723c */ /* 0x080ff00000001828 */
[----:B------:R-:W-:Y:S01]  /*10e0*/  HMMA.16816.F32 R44, R24, R50, R44 ;  /* 0x00000032182c723c */ /* 0x000fe2000000182c */
[----:B------:R-:W3:Y:S07]  /*10f0*/  LDSM.16.M88.4 R48, [R193+0x800] ;  /* 0x00080000c130783b */ /* 0x000eee0000000200 */
[----:B------:R-:W-:Y:S08]  /*1100*/  HMMA.16816.F32 R52, R32, R68, RZ ;  /* 0x000000442034723c */ /* 0x000ff000000018ff */
[-C--:B-1----:R-:W-:Y:S08]  /*1110*/  HMMA.16816.F32 R64, R8, R72.reuse, R64 ;  /* 0x000000480840723c */ /* 0x082ff00000001840 */
[----:B--2---:R-:W-:Y:S08]  /*1120*/  HMMA.16816.F32 R36, R4, R72, R36 ;  /* 0x000000480424723c */ /* 0x004ff00000001824 */
[----:B------:R-:W-:Y:S08]  /*1130*/  HMMA.16816.F32 R40, R20, R78, R40 ;  /* 0x0000004e1428723c */ /* 0x000ff00000001828 */
[----:B------:R-:W-:Y:S01]  /*1140*/  HMMA.16816.F32 R56, R16, R68, RZ ;  /* 0x000000441038723c */ /* 0x000fe200000018ff */
[----:B------:R-:W-:-:S02]  /*1150*/  FMUL.FTZ R64, R64, c[0x0][0x2ec] ;  /* 0x0000bb0040407a20 */ /* 0x000fc40000410000 */
[----:B------:R-:W-:Y:S02]  /*1160*/  FMUL.FTZ R65, R65, c[0x0][0x2ec] ;  /* 0x0000bb0041417a20 */ /* 0x000fe40000410000 */
[----:B------:R-:W1:Y:S01]  /*1170*/  MUFU.TANH R87, R64 ;  /* 0x0000004000577308 */ /* 0x000e620000002400 */
[----:B------:R-:W-:Y:S02]  /*1180*/  FMUL.FTZ R81, R66, c[0x0][0x2ec] ;  /* 0x0000bb0042517a20 */ /* 0x000fe40000410000 */
[----:B------:R-:W-:Y:S01]  /*1190*/  HMMA.16816.F32 R44, R12, R78, R44 ;  /* 0x0000004e0c2c723c */ /* 0x000fe2000000182c */
[----:B------:R-:W-:Y:S01]  /*11a0*/  FMUL.FTZ R36, R36, c[0x0][0x2ec] ;  /* 0x0000bb0024247a20 */ /* 0x000fe20000410000 */
[----:B------:R-:W-:Y:S01]  /*11b0*/  LDSM.16.M88.4 R76, [R193+0x1000] ;  /* 0x00100000c14c783b */ /* 0x000fe20000000200 */
[----:B------:R-:W-:Y:S02]  /*11c0*/  FMUL.FTZ R80, R67, c[0x0][0x2ec] ;  /* 0x0000bb0043507a20 */ /* 0x000fe40000410000 */
[----:B------:R2:W4:Y:S01]  /*11d0*/  MUFU.TANH R92, R65 ;  /* 0x00000041005c7308 */ /* 0x0005220000002400 */
[----:B------:R-:W-:-:S02]  /*11e0*/  FMUL.FTZ R93, R37, c[0x0][0x2ec] ;  /* 0x0000bb00255d7a20 */ /* 0x000fc40000410000 */
[----:B-----5:R-:W-:Y:S01]  /*11f0*/  HMMA.16816.F32 R52, R24, R60, R52 ;  /* 0x0000003c1834723c */ /* 0x020fe20000001834 */
[----:B------:R-:W-:Y:S02]  /*1200*/  FMUL.FTZ R94, R38, c[0x0][0x2ec] ;  /* 0x0000bb00265e7a20 */ /* 0x000fe40000410000 */
[----:B------:R-:W-:Y:S02]  /*1210*/  FMUL.FTZ R95, R39, c[0x0][0x2ec] ;  /* 0x0000bb00275f7a20 */ /* 0x000fe40000410000 */
[----:B------:R5:W1:Y:S03]  /*1220*/  MUFU.TANH R91, R36 ;  /* 0x00000024005b7308 */ /* 0x000a660000002400 */
[----:B------:R-:W-:Y:S01]  /*1230*/  HMMA.16816.F32 R40, R8, R74, R40 ;  /* 0x0000004a0828723c */ /* 0x000fe20000001828 */
[----:B--2---:R-:W2:Y:S04]  /*1240*/  LDSM.16.M88.4 R64, [R184+0x800] ;  /* 0x00080000b840783b */ /* 0x004ea80000000200 */
[----:B------:R-:W1:Y:S03]  /*1250*/  MUFU.TANH R81, R81 ;  /* 0x0000005100517308 */ /* 0x000e660000002400 */
[----:B------:R-:W-:Y:S01]  /*1260*/  HMMA.16816.F32 R56, R28, R60, R56 ;  /* 0x0000003c1c38723c */ /* 0x000fe20000001838 */
[----:B-----5:R-:W5:Y:S04]  /*1270*/  LDSM.16.M88.4 R36, [R96+0x5000] ;  /* 0x005000006024783b */ /* 0x020f680000000200 */
[----:B------:R-:W1:Y:S03]  /*1280*/  MUFU.TANH R80, R80 ;  /* 0x0000005000507308 */ /* 0x000e660000002400 */
[----:B------:R-:W-:Y:S05]  /*1290*/  HMMA.16816.F32 R44, R4, R74, R44 ;  /* 0x0000004a042c723c */ /* 0x000fea000000182c */
[----:B------:R-:W1:Y:S03]  /*12a0*/  MUFU.TANH R93, R93 ;  /* 0x0000005d005d7308 */ /* 0x000e660000002400 */
[----:B------:R-:W-:Y:S01]  /*12b0*/  HMMA.16816.F32 R72, R16, R70, RZ ;  /* 0x000000461048723c */ /* 0x000fe200000018ff */
[----:B------:R-:W-:-:S02]  /*12c0*/  FMUL.FTZ R40, R40, c[0x0][0x2ec] ;  /* 0x0000bb0028287a20 */ /* 0x000fc40000410000 */
[----:B------:R-:W-:Y:S02]  /*12d0*/  FMUL.FTZ R89, R41, c[0x0][0x2ec] ;  /* 0x0000bb0029597a20 */ /* 0x000fe40000410000 */
[----:B------:R-:W-:Y:S01]  /*12e0*/  FMUL.FTZ R90, R42, c[0x0][0x2ec] ;  /* 0x0000bb002a5a7a20 */ /* 0x000fe20000410000 */
[----:B------:R1:W1:Y:S01]  /*12f0*/  MUFU.TANH R101, R40 ;  /* 0x0000002800657308 */ /* 0x0002620000002400 */
[----:B------:R-:W-:Y:S01]  /*1300*/  FMUL.FTZ R88, R43, c[0x0][0x2ec] ;  /* 0x0000bb002b587a20 */ /* 0x000fe20000410000 */
[----:B------:R-:W-:Y:S06]  /*1310*/  HMMA.16816.F32 R68, R32, R70, RZ ;  /* 0x000000462044723c */ /* 0x000fec00000018ff */
[----:B------:R-:W2:Y:S02]  /*1320*/  MUFU.TANH R94, R94 ;  /* 0x0000005e005e7308 */ /* 0x000ea40000002400 */
[----:B---3--:R-:W-:Y:S01]  /*1330*/  HMMA.16816.F32 R52, R12, R48, R52 ;  /* 0x000000300c34723c */ /* 0x008fe20000001834 */
[----:B------:R-:W-:-:S02]  /*1340*/  FMUL.FTZ R44, R44, c[0x0][0x2ec] ;  /* 0x0000bb002c2c7a20 */ /* 0x000fc40000410000 */
[----:B------:R-:W-:Y:S02]  /*1350*/  FMUL.FTZ R117, R45, c[0x0][0x2ec] ;  /* 0x0000bb002d757a20 */ /* 0x000fe40000410000 */
[----:B------:R-:W-:Y:S01]  /*1360*/  FMUL.FTZ R121, R46, c[0x0][0x2ec] ;  /* 0x0000bb002e797a20 */ /* 0x000fe20000410000 */
[----:B-1----:R-:W1:Y:S01]  /*1370*/  LDSM.16.M88.4 R40, [R195+0x1000] ;  /* 0x00100000c328783b */ /* 0x002e620000000200 */
[----:B------:R-:W3:Y:S01]  /*1380*/  MUFU.TANH R103, R44 ;  /* 0x0000002c00677308 */ /* 0x000ee20000002400 */
[----:B------:R-:W-:Y:S01]  /*1390*/  HMMA.16816.F32 R56, R20, R48, R56 ;  /* 0x000000301438723c */ /* 0x000fe20000001838 */
[----:B------:R-:W-:-:S06]  /*13a0*/  FMUL.FTZ R111, R47, c[0x0][0x2ec] ;  /* 0x0000bb002f6f7a20 */ /* 0x000fcc0000410000 */
[----:B------:R-:W1:Y:S01]  /*13b0*/  MUFU.TANH R95, R95 ;  /* 0x0000005f005f7308 */ /* 0x000e620000002400 */
[-C--:B------:R-:W-:Y:S07]  /*13c0*/  HMMA.16816.F32 R68, R24, R62.reuse, R68 ;  /* 0x0000003e1844723c */ /* 0x080fee0000001844 */
[----:B------:R-:W1:Y:S01]  /*13d0*/  MUFU.TANH R89, R89 ;  /* 0x0000005900597308 */ /* 0x000e620000002400 */
[----:B------:R-:W-:Y:S07]  /*13e0*/  HMMA.16816.F32 R72, R28, R62, R72 ;  /* 0x0000003e1c48723c */ /* 0x000fee0000001848 */
[----:B------:R-:W1:Y:S01]  /*13f0*/  MUFU.TANH R90, R90 ;  /* 0x0000005a005a7308 */ /* 0x000e620000002400 */
[----:B--2---:R-:W-:Y:S07]  /*1400*/  HMMA.16816.F32 R52, R4, R64, R52 ;  /* 0x000000400434723c */ /* 0x004fee0000001834 */
[----:B------:R-:W2:Y:S01]  /*1410*/  MUFU.TANH R88, R88 ;  /* 0x0000005800587308 */ /* 0x000ea20000002400 */
[----:B-----5:R-:W-:Y:S07]  /*1420*/  HMMA.16816.F32 R60, R16, R36, RZ ;  /* 0x00000024103c723c */ /* 0x020fee00000018ff */
[----:B------:R-:W1:Y:S01]  /*1430*/  MUFU.TANH R117, R117 ;  /* 0x0000007500757308 */ /* 0x000e620000002400 */
[----:B------:R-:W-:Y:S07]  /*1440*/  HMMA.16816.F32 R56, R8, R64, R56 ;  /* 0x000000400838723c */ /* 0x000fee0000001838 */
[----:B------:R-:W1:Y:S01]  /*1450*/  MUFU.TANH R121, R121 ;  /* 0x0000007900797308 */ /* 0x000e620000002400 */
[----:B------:R-:W-:Y:S01]  /*1460*/  HMMA.16816.F32 R68, R12, R50, R68 ;  /* 0x000000320c44723c */ /* 0x000fe20000001844 */
[----:B------:R-:W-:-:S02]  /*1470*/  FMUL.FTZ R52, R52, c[0x0][0x2ec] ;  /* 0x0000bb0034347a20 */ /* 0x000fc40000410000 */
[----:B------:R-:W-:Y:S02]  /*1480*/  FMUL.FTZ R113, R53, c[0x0][0x2ec] ;  /* 0x0000bb0035717a20 */ /* 0x000fe40000410000 */
[----:B------:R-:W-:Y:S02]  /*1490*/  FMUL.FTZ R99, R54, c[0x0][0x2ec] ;  /* 0x0000bb0036637a20 */ /* 0x000fe40000410000 */
[----:B------:R5:W2:Y:S01]  /*14a0*/  MUFU.TANH R105, R52 ;  /* 0x0000003400697308 */ /* 0x000aa20000002400 */
[----:B------:R-:W-:Y:S01]  /*14b0*/  HMMA.16816.F32 R72, R20, R50, R72 ;  /* 0x000000321448723c */ /* 0x000fe20000001848 */
[----:B------:R-:W-:Y:S01]  /*14c0*/  FMUL.FTZ R97, R55, c[0x0][0x2ec] ;  /* 0x0000bb0037617a20 */ /* 0x000fe20000410000 */
[----:B------:R-:W-:Y:S05]  /*14d0*/  LDSM.16.M88.4 R48, [R184+0x1000] ;  /* 0x00100000b830783b */ /* 0x000fea0000000200 */
[----:B------:R-:W2:Y:S01]  /*14e0*/  MUFU.TANH R111, R111 ;  /* 0x0000006f006f7308 */ /* 0x000ea20000002400 */
[----:B-1----:R-:W-:Y:S01]  /*14f0*/  HMMA.16816.F32 R60, R28, R40, R60 ;  /* 0x000000281c3c723c */ /* 0x002fe2000000183c */
[----:B------:R-:W-:-:S02]  /*1500*/  FMUL.FTZ R56, R56, c[0x0][0x2ec] ;  /* 0x0000bb0038387a20 */ /* 0x000fc40000410000 */
[----:B------:R-:W-:Y:S02]  /*1510*/  FMUL.FTZ R57, R57, c[0x0][0x2ec] ;  /* 0x0000bb0039397a20 */ /* 0x000fe40000410000 */
[----:B------:R-:W-:Y:S01]  /*1520*/  FMUL.FTZ R58, R58, c[0x0][0x2ec] ;  /* 0x0000bb003a3a7a20 */ /* 0x000fe20000410000 */
[----:B-----5:R-:W1:Y:S01]  /*1530*/  LDSM.16.M88.4 R52, [R96+0x5800] ;  /* 0x005800006034783b */ /* 0x020e620000000200 */
[----:B------:R-:W-:Y:S01]  /*1540*/  FMUL.FTZ R59, R59, c[0x0][0x2ec] ;  /* 0x0000bb003b3b7a20 */ /* 0x000fe20000410000 */
[----:B------:R-:W-:Y:S01]  /*1550*/  HMMA.16816.F32 R68, R4, R66, R68 ;  /* 0x000000420444723c */ /* 0x000fe20000001844 */
[----:B------:R-:W1:Y:S07]  /*1560*/  MUFU.TANH R109, R56 ;  /* 0x00000038006d7308 */ /* 0x000e6e0000002400 */
[----:B------:R-:W-:Y:S01]  /*1570*/  HMMA.16816.F32 R44, R32, R36, RZ ;  /* 0x00000024202c723c */ /* 0x000fe200000018ff */
[----:B------:R-:W1:Y:S07]  /*1580*/  MUFU.TANH R107, R57 ;  /* 0x00000039006b7308 */ /* 0x000e6e0000002400 */
[----:B------:R-:W-:Y:S01]  /*1590*/  HMMA.16816.F32 R72, R8, R66, R72 ;  /* 0x000000420848723c */ /* 0x000fe20000001848 */
[----:B------:R-:W1:Y:S01]  /*15a0*/  MUFU.TANH R148, R58 ;  /* 0x0000003a00947308 */ /* 0x000e620000002400 */
[----:B------:R-:W5:Y:S06]  /*15b0*/  LDSM.16.M88.4 R64, [R195+0x1800] ;  /* 0x00180000c340783b */ /* 0x000f6c0000000200 */
[----:B------:R-:W-:Y:S01]  /*15c0*/  HMMA.16816.F32 R60, R20, R76, R60 ;  /* 0x0000004c143c723c */ /* 0x000fe2000000183c */
[----:B------:R1:W1:Y:S01]  /*15d0*/  MUFU.TANH R138, R59 ;  /* 0x0000003b008a7308 */ /* 0x0002620000002400 */
[----:B------:R-:W-:-:S02]  /*15e0*/  FMUL.FTZ R68, R68, c[0x0][0x2ec] ;  /* 0x0000bb0044447a20 */ /* 0x000fc40000410000 */
[----:B------:R-:W-:Y:S02]  /*15f0*/  FMUL.FTZ R211, R69, c[0x0][0x2ec] ;  /* 0x0000bb0045d37a20 */ /* 0x000fe40000410000 */
[----:B------:R-:W-:Y:S02]  /*1600*/  FMUL.FTZ R183, R70, c[0x0][0x2ec] ;  /* 0x0000bb0046b77a20 */ /* 0x000fe40000410000 */
[----:B------:R-:W-:Y:S01]  /*1610*/  HMMA.16816.F32 R44, R24, R40, R44 ;  /* 0x00000028182c723c */ /* 0x000fe2000000182c */
[----:B------:R2:W2:Y:S01]  /*1620*/  MUFU.TANH R115, R68 ;  /* 0x0000004400737308 */ /* 0x0004a20000002400 */
[----:B------:R-:W-:-:S06]  /*1630*/  FMUL.FTZ R177, R71, c[0x0][0x2ec] ;  /* 0x0000bb0047b17a20 */ /* 0x000fcc0000410000 */
[----:B------:R-:W-:Y:S01]  /*1640*/  FMUL.FTZ R72, R72, c[0x0][0x2ec] ;  /* 0x0000bb0048487a20 */ /* 0x000fe20000410000 */
[----:B-1----:R-:W-:Y:S01]  /*1650*/  HMMA.16816.F32 R56, R16, R38, RZ ;  /* 0x000000261038723c */ /* 0x002fe200000018ff */
[----:B------:R-:W-:Y:S01]  /*1660*/  FMUL.FTZ R73, R73, c[0x0][0x2ec] ;  /* 0x0000bb0049497a20 */ /* 0x000fe20000410000 */
[----:B------:R-:W1:Y:S01]  /*1670*/  MUFU.TANH R113, R113 ;  /* 0x0000007100717308 */ /* 0x000e620000002400 */
[----:B------:R-:W-:Y:S02]  /*1680*/  FMUL.FTZ R74, R74, c[0x0][0x2ec] ;  /* 0x0000bb004a4a7a20 */ /* 0x000fe40000410000 */
[----:B------:R-:W-:-:S03]  /*1690*/  FMUL.FTZ R75, R75, c[0x0][0x2ec] ;  /* 0x0000bb004b4b7a20 */ /* 0x000fc60000410000 */
[C---:B------:R-:W-:Y:S02]  /*16a0*/  HMMA.16816.F32 R36, R32.reuse, R38, RZ ;  /* 0x000000262024723c */ /* 0x040fe400000018ff */
[----:B------:R-:W1:Y:S06]  /*16b0*/  MUFU.TANH R157, R72 ;  /* 0x00000048009d7308 */ /* 0x000e6c0000002400 */
[----:B--2---:R-:W-:Y:S02]  /*16c0*/  HMMA.16816.F32 R68, R32, R52, RZ ;  /* 0x000000342044723c */ /* 0x004fe400000018ff */
[----:B------:R-:W2:Y:S06]  /*16d0*/  MUFU.TANH R139, R73 ;  /* 0x00000049008b7308 */ /* 0x000eac0000002400 */
[-C--:B------:R-:W-:Y:S02]  /*16e0*/  HMMA.16816.F32 R56, R28, R42.reuse, R56 ;  /* 0x0000002a1c38723c */ /* 0x080fe40000001838 */
[----:B------:R-:W1:Y:S06]  /*16f0*/  MUFU.TANH R158, R74 ;  /* 0x0000004a009e7308 */ /* 0x000e6c0000002400 */
[----:B------:R-:W-:Y:S02]  /*1700*/  HMMA.16816.F32 R36, R24, R42, R36 ;  /* 0x0000002a1824723c */ /* 0x000fe40000001824 */
[----:B------:R1:W1:Y:S06]  /*1710*/  MUFU.TANH R156, R75 ;  /* 0x0000004b009c7308 */ /* 0x00026c0000002400 */
[C---:B------:R-:W-:Y:S02]  /*1720*/  HMMA.16816.F32 R40, R16.reuse, R52, RZ ;  /* 0x000000341028723c */ /* 0x040fe400000018ff */
[----:B------:R-:W2:Y:S06]  /*1730*/  MUFU.TANH R99, R99 ;  /* 0x0000006300637308 */ /* 0x000eac0000002400 */
[-C--:B------:R-:W-:Y:S01]  /*1740*/  HMMA.16816.F32 R16, R16, R54.reuse, RZ ;  /* 0x000000361010723c */ /* 0x080fe200000018ff */
[----:B-1----:R-:W1:Y:S01]  /*1750*/  LDSM.16.M88.4 R72, [R193+0x1800] ;  /* 0x00180000c148783b */ /* 0x002e620000000200 */
[----:B------:R-:W1:Y:S06]  /*1760*/  MUFU.TANH R97, R97 ;  /* 0x0000006100617308 */ /* 0x000e6c0000002400 */
[----:B------:R-:W-:Y:S02]  /*1770*/  HMMA.16816.F32 R32, R32, R54, RZ ;  /* 0x000000362020723c */ /* 0x000fe400000018ff */
[----:B------:R-:W1:Y:S06]  /*1780*/  MUFU.TANH R211, R211 ;  /* 0x000000d300d37308 */ /* 0x000e6c0000002400 */
[----:B------:R-:W-:Y:S02]  /*1790*/  HMMA.16816.F32 R60, R8, R48, R60 ;  /* 0x00000030083c723c */ /* 0x000fe4000000183c */
[----:B------:R-:W1:Y:S06]  /*17a0*/  MUFU.TANH R183, R183 ;  /* 0x000000b700b77308 */ /* 0x000e6c0000002400 */
[-C--:B-----5:R-:W-:Y:S02]  /*17b0*/  HMMA.16816.F32 R40, R28, R64.reuse, R40 ;  /* 0x000000401c28723c */ /* 0x0a0fe40000001828 */
[----:B------:R-:W1:Y:S06]  /*17c0*/  MUFU.TANH R177, R177 ;  /* 0x000000b100b17308 */ /* 0x000e6c0000002400 */
[----:B------:R-:W-:Y:S08]  /*17d0*/  HMMA.16816.F32 R68, R24, R64, R68 ;  /* 0x000000401844723c */ /* 0x000ff00000001844 */
[----:B------:R-:W-:Y:S01]  /*17e0*/  HMMA.16816.F32 R16, R28, R66, R16 ;  /* 0x000000421c10723c */ /* 0x000fe20000001810 */
[----:B------:R-:W-:-:S02]  /*17f0*/  FMUL.FTZ R60, R60, c[0x0][0x2ec] ;  /* 0x0000bb003c3c7a20 */ /* 0x000fc40000410000 */
[----:B------:R-:W-:Y:S02]  /*1800*/  FMUL.FTZ R61, R61, c[0x0][0x2ec] ;  /* 0x0000bb003d3d7a20 */ /* 0x000fe40000410000 */
[----:B------:R-:W1:Y:S01]  /*1810*/  MUFU.TANH R167, R60 ;  /* 0x0000003c00a77308 */ /* 0x000e620000002400 */
[----:B------:R-:W-:Y:S02]  /*1820*/  FMUL.FTZ R144, R62, c[0x0][0x2ec] ;  /* 0x0000bb003e907a20 */ /* 0x000fe40000410000 */
[----:B------:R-:W-:Y:S01]  /*1830*/  HMMA.16816.F32 R32, R24, R66, R32 ;  /* 0x000000421820723c */ /* 0x000fe20000001820 */
[----:B------:R-:W-:-:S04]  /*1840*/  FMUL.FTZ R146, R63, c[0x0][0x2ec] ;  /* 0x0000bb003f927a20 */ /* 0x000fc80000410000 */
[----:B------:R5:W1:Y:S03]  /*1850*/  MUFU.TANH R166, R61 ;  /* 0x0000003d00a67308 */ /* 0x000a660000002400 */
[----:B------:R-:W-:Y:S05]  /*1860*/  HMMA.16816.F32 R44, R12, R76, R44 ;  /* 0x0000004c0c2c723c */ /* 0x000fea000000182c */
[----:B------:R-:W1:Y:S03]  /*1870*/  MUFU.TANH R144, R144 ;  /* 0x0000009000907308 */ /* 0x000e660000002400 */
[----:B------:R-:W-:Y:S01]  /*1880*/  HMMA.16816.F32 R56, R20, R78, R56 ;  /* 0x0000004e1438723c */ /* 0x000fe20000001838 */
[----:B-----5:R-:W5:Y:S04]  /*1890*/  LDSM.16.M88.4 R60, [R184+0x1800] ;  /* 0x00180000b83c783b */ /* 0x020f680000000200 */
[----:B------:R-:W2:Y:S01]  /*18a0*/  MUFU.TANH R146, R146 ;  /* 0x0000009200927308 */ /* 0x000ea20000002400 */
[----:B------:R-:W-:-:S04]  /*18b0*/  DEPBAR.LE SB0, 0x0 ;  /* 0x000080000000791a */ /* 0x000fc80000000000 */
[----:B------:R-:W-:Y:S08]  /*18c0*/  HMMA.16816.F32 R36, R12, R78, R36 ;  /* 0x0000004e0c24723c */ /* 0x000ff00000001824 */
[-C--:B-1----:R-:W-:Y:S08]  /*18d0*/  HMMA.16816.F32 R40, R20, R72.reuse, R40 ;  /* 0x000000481428723c */ /* 0x082ff00000001828 */
[----:B------:R-:W-:Y:S08]  /*18e0*/  HMMA.16816.F32 R68, R12, R72, R68 ;  /* 0x000000480c44723c */ /* 0x000ff00000001844 */
[-C--:B------:R-:W-:Y:S08]  /*18f0*/  HMMA.16816.F32 R16, R20, R74.reuse, R16 ;  /* 0x0000004a1410723c */ /* 0x080ff00000001810 */
[----:B------:R-:W-:Y:S08]  /*1900*/  HMMA.16816.F32 R32, R12, R74, R32 ;  /* 0x0000004a0c20723c */ /* 0x000ff00000001820 */
[----:B------:R-:W-:Y:S08]  /*1910*/  HMMA.16816.F32 R44, R4, R48, R44 ;  /* 0x00000030042c723c */ /* 0x000ff0000000182c */
[-C--:B------:R-:W-:Y:S08]  /*1920*/  HMMA.16816.F32 R56, R8, R50.reuse, R56 ;  /* 0x000000320838723c */ /* 0x080ff00000001838 */
[----:B------:R-:W-:Y:S08]  /*1930*/  HMMA.16816.F32 R36, R4, R50, R36 ;  /* 0x000000320424723c */ /* 0x000ff00000001824 */
[----:B-----5:R-:W-:Y:S01]  /*1940*/  HMMA.16816.F32 R40, R8, R60, R40 ;  /* 0x0000003c0828723c */ /* 0x020fe20000001828 */
[----:B------:R-:W-:-:S02]  /*1950*/  FMUL.FTZ R44, R44, c[0x0][0x2ec] ;  /* 0x0000bb002c2c7a20 */ /* 0x000fc40000410000 */
[----:B------:R-:W-:Y:S02]  /*1960*/  FMUL.FTZ R45, R45, c[0x0][0x2ec] ;  /* 0x0000bb002d2d7a20 */ /* 0x000fe40000410000 */
[----:B------:R-:W-:Y:S01]  /*1970*/  FMUL.FTZ R46, R46, c[0x0][0x2ec] ;  /* 0x0000bb002e2e7a20 */ /* 0x000fe20000410000 */
[----:B------:R1:W1:Y:S01]  /*1980*/  MUFU.TANH R165, R44 ;  /* 0x0000002c00a57308 */ /* 0x0002620000002400 */
[----:B------:R-:W-:Y:S01]  /*1990*/  FMUL.FTZ R47, R47, c[0x0][0x2ec] ;  /* 0x0000bb002f2f7a20 */ /* 0x000fe20000410000 */
[----:B------:R-:W-:Y:S01]  /*19a0*/  HMMA.16816.F32 R68, R4, R60, R68 ;  /* 0x0000003c0444723c */ /* 0x000fe20000001844 */
[----:B------:R-:W-:Y:S02]  /*19b0*/  FMUL.FTZ R56, R56, c[0x0][0x2ec] ;  /* 0x0000bb0038387a20 */ /* 0x000fe40000410000 */
[----:B------:R-:W-:Y:S02]  /*19c0*/  FMUL.FTZ R57, R57, c[0x0][0x2ec] ;  /* 0x0000bb0039397a20 */ /* 0x000fe40000410000 */
[----:B------:R-:W-:Y:S01]  /*19d0*/  FMUL.FTZ R58, R58, c[0x0][0x2ec] ;  /* 0x0000bb003a3a7a20 */ /* 0x000fe20000410000 */
[----:B------:R1:W1:Y:S01]  /*19e0*/  MUFU.TANH R163, R45 ;  /* 0x0000002d00a37308 */ /* 0x0002620000002400 */
[----:B------:R-:W-:Y:S01]  /*19f0*/  FMUL.FTZ R59, R59, c[0x0][0x2ec] ;  /* 0x0000bb003b3b7a20 */ /* 0x000fe20000410000 */
[----:B------:R-:W-:Y:S01]  /*1a00*/  HMMA.16816.F32 R16, R8, R62, R16 ;  /* 0x0000003e0810723c */ /* 0x000fe20000001810 */
        /* <DEDUP_REMOVED lines=10> */
[----:B------:R-:W-:-:S02]  /*1ab0*/  FMUL.FTZ R43, R43, c[0x0][0x2ec] ;  /* 0x0000bb002b2b7a20 */ /* 0x000fc40000410000 */
[----:B------:R-:W-:Y:S02]  /*1ac0*/  FMUL.FTZ R68, R68, c[0x0][0x2ec] ;  /* 0x0000bb0044447a20 */ /* 0x000fe40000410000 */
[----:B------:R-:W-:Y:S02]  /*1ad0*/  FMUL.FTZ R69, R69, c[0x0][0x2ec] ;  /* 0x0000bb0045457a20 */ /* 0x000fe40000410000 */
[----:B------:R-:W-:Y:S01]  /*1ae0*/  FMUL.FTZ R70, R70, c[0x0][0x2ec] ;  /* 0x0000bb0046467a20 */ /* 0x000fe20000410000 */
[----:B------:R1:W1:Y:S01]  /*1af0*/  MUFU.TANH R175, R56 ;  /* 0x0000003800af7308 */ /* 0x0002620000002400 */
[----:B------:R-:W-:Y:S02]  /*1b00*/  FMUL.FTZ R71, R71, c[0x0][0x2ec] ;  /* 0x0000bb0047477a20 */ /* 0x000fe40000410000 */
[----:B------:R-:W-:Y:S02]  /*1b10*/  FMUL.FTZ R16, R16, c[0x0][0x2ec] ;  /* 0x0000bb0010107a20 */ /* 0x000fe40000410000 */
[----:B------:R-:W-:-:S02]  /*1b20*/  FMUL.FTZ R17, R17, c[0x0][0x2ec] ;  /* 0x0000bb0011117a20 */ /* 0x000fc40000410000 */
[----:B------:R-:W-:Y:S01]  /*1b30*/  FMUL.FTZ R18, R18, c[0x0][0x2ec] ;  /* 0x0000bb0012127a20 */ /* 0x000fe20000410000 */
[----:B------:R1:W1:Y:S01]  /*1b40*/  MUFU.TANH R151, R57 ;  /* 0x0000003900977308 */ /* 0x0002620000002400 */
[----:B------:R-:W-:Y:S02]  /*1b50*/  FMUL.FTZ R19, R19, c[0x0][0x2ec] ;  /* 0x0000bb0013137a20 */ /* 0x000fe40000410000 */
[----:B------:R-:W-:Y:S02]  /*1b60*/  FMUL.FTZ R32, R32, c[0x0][0x2ec] ;  /* 0x0000bb0020207a20 */ /* 0x000fe40000410000 */
[----:B------:R-:W-:Y:S02]  /*1b70*/  FMUL.FTZ R33, R33, c[0x0][0x2ec] ;  /* 0x0000bb0021217a20 */ /* 0x000fe40000410000 */
[----:B------:R-:W-:Y:S01]  /*1b80*/  FMUL.FTZ R34, R34, c[0x0][0x2ec] ;  /* 0x0000bb0022227a20 */ /* 0x000fe20000410000 */
[----:B------:R1:W1:Y:S01]  /*1b90*/  MUFU.TANH R152, R58 ;  /* 0x0000003a00987308 */ /* 0x0002620000002400 */
[----:B------:R-:W-:-:S07]  /*1ba0*/  FMUL.FTZ R35, R35, c[0x0][0x2ec] ;  /* 0x0000bb0023237a20 */ /* 0x000fce0000410000 */
[----:B------:R1:W1:Y:S08]  /*1bb0*/  MUFU.TANH R154, R59 ;  /* 0x0000003b009a7308 */ /* 0x0002700000002400 */
        /* <DEDUP_REMOVED lines=19> */
[----:B------:R1:W1:Y:S01]  /*1cf0*/  MUFU.TANH R141, R35 ;  /* 0x00000023008d7308 */ /* 0x0002620000002400 */
[----:B------:R-:W-:Y:S06]  /*1d00*/  BAR.SYNC.DEFER_BLOCKING 0x0 ;  /* 0x0000000000007b1d */ /* 0x000fec0000010000 */
[----:B------:R-:W-:Y:S05]  /*1d10*/  @!P0 BRA `(.L_x_1207) ;  /* 0x0000016000008947 */ /* 0x000fea0003800000 */
[----:B--234-:R-:W-:-:S04]  /*1d20*/  LEA.HI.SX32 R7, R3, 0xfffffffe, 0x1a ;  /* 0xfffffffe03077811 */ /* 0x01cfc800078fd2ff */
        /* <DEDUP_REMOVED lines=21> */
.L_x_1207:
[----:B--234-:R-:W-:Y:S02]  /*1e80*/  FMNMX.FTZ R4, R87, R92, !PT ;  /* 0x0000005c57047209 */ /* 0x01cfe40007810000 */
        /* <DEDUP_REMOVED lines=52> */
[----:B------:R-:W-:Y:S01]  /*21d0*/  FMNMX.FTZ R7, R146, R7, !PT ;  /* 0x0000000792077209 */ /* 0x000fe20007810000 */
[----:B------:R-:W2:Y:S01]  /*21e0*/  SHFL.BFLY PT, R133, R4, 0x2, 0x1f ;  /* 0x0c401f0004857f89 */ /* 0x000ea200000e0000 */
[----:B------:R-:W-:Y:S02]  /*21f0*/  FMNMX.FTZ R6, R153, R6, !PT ;  /* 0x0000000699067209 */ /* 0x000fe40007810000 */
[----:B------:R-:W-:Y:S02]  /*2200*/  FMNMX.FTZ R7, R152, R7, !PT ;  /* 0x0000000798077209 */ /* 0x000fe40007810000 */
[----:B------:R-:W-:Y:S01]  /*2210*/  SHF.L.U32 R191, R191, 0x1, RZ ;  /* 0x00000001bfbf7819 */ /* 0x000fe200000006ff */
[----:B------:R-:W3:Y:S01]  /*2220*/  SHFL.BFLY PT, R5, R6, 0x2, 0x1f ;  /* 0x0c401f0006057f89 */ /* 0x000ee200000e0000 */
[----:B------:R-:W-:-:S02]  /*2230*/  FMNMX.FTZ R7, R154, R7, !PT ;  /* 0x000000079a077209 */ /* 0x000fc40007810000 */
[----:B------:R-:W-:Y:S01]  /*2240*/  IADD3 R189, R2, R191, RZ ;  /* 0x000000bf02bd7210 */ /* 0x000fe20007ffe0ff */
[----:B------:R-:W-:Y:S01]  /*2250*/  LDSM.16.MT88.4 R16, [R191+0x7000] ;  /* 0x00700000bf10783b */ /* 0x000fe20000004200 */
[----:B------:R-:W-:Y:S02]  /*2260*/  FMNMX.FTZ R7, R142, R7, !PT ;  /* 0x000000078e077209 */ /* 0x000fe40007810000 */
[----:B------:R-:W-:Y:S01]  /*2270*/  IADD3 R190, R0, R191, RZ ;  /* 0x000000bf00be7210 */ /* 0x000fe20007ffe0ff */
[----:B------:R-:W-:Y:S01]  /*2280*/  LDSM.16.MT88.4 R28, [R189+0x6800] ;  /* 0x00680000bd1c783b */ /* 0x000fe20000004200 */
[----:B------:R-:W-:Y:S02]  /*2290*/  FMNMX.FTZ R135, R140, R7, !PT ;  /* 0x000000078c877209 */ /* 0x000fe40007810000 */
[----:B-1----:R-:W-:Y:S01]  /*22a0*/  FMNMX.FTZ R9, R8, R9, !PT ;  /* 0x0000000908097209 */ /* 0x002fe20007810000 */
[----:B------:R-:W-:Y:S01]  /*22b0*/  LDSM.16.MT88.4 R24, [R190+0x6800] ;  /* 0x00680000be18783b */ /* 0x000fe20000004200 */
[----:B------:R-:W-:-:S02]  /*22c0*/  FMNMX.FTZ R135, R132, R135, !PT ;  /* 0x0000008784877209 */ /* 0x000fc40007810000 */
[----:B------:R-:W-:Y:S01]  /*22d0*/  IADD3 R188, R0, R189, RZ ;  /* 0x000000bd00bc7210 */ /* 0x000fe20007ffe0ff */
[----:B------:R-:W1:Y:S01]  /*22e0*/  SHFL.BFLY PT, R136, R9, 0x1, 0x1f ;  /* 0x0c201f0009887f89 */ /* 0x000e6200000e0000 */
[----:B------:R-:W-:Y:S02]  /*22f0*/  FMNMX.FTZ R135, R66, R135, !PT ;  /* 0x0000008742877209 */ /* 0x000fe40007810000 */
[----:B--2---:R-:W-:Y:S01]  /*2300*/  FMNMX.FTZ R133, R4, R133, !PT ;  /* 0x0000008504857209 */ /* 0x004fe20007810000 */
[----:B------:R-:W-:Y:S04]  /*2310*/  LDSM.16.MT88.4 R20, [R188+0x6800] ;  /* 0x00680000bc14783b */ /* 0x000fe80000004200 */
[----:B------:R-:W2:Y:S01]  /*2320*/  SHFL.BFLY PT, R4, R135, 0x2, 0x1f ;  /* 0x0c401f0087047f89 */ /* 0x000ea200000e0000 */
[----:B---3--:R-:W-:-:S03]  /*2330*/  FMNMX.FTZ R5, R6, R5, !PT ;  /* 0x0000000506057209 */ /* 0x008fc60007810000 */
[----:B------:R-:W3:Y:S04]  /*2340*/  SHFL.BFLY PT, R6, R133, 0x1, 0x1f ;  /* 0x0c201f0085067f89 */ /* 0x000ee800000e0000 */
[----:B------:R-:W4:Y:S04]  /*2350*/  SHFL.BFLY PT, R134, R5, 0x1, 0x1f ;  /* 0x0c201f0005867f89 */ /* 0x000f2800000e0000 */
[----:B------:R-:W-:Y:S01]  /*2360*/  LDSM.16.MT88.4 R12, [R190+0x7000] ;  /* 0x00700000be0c783b */ /* 0x000fe20000004200 */
[----:B-1----:R-:W-:-:S04]  /*2370*/  FMNMX.FTZ R136, R9, R136, !PT ;  /* 0x0000008809887209 */ /* 0x002fc80007810000 */
[C---:B------:R-:W-:Y:S01]  /*2380*/  FSETP.NEU.FTZ.AND P1, PT, R136.reuse, -INF , PT ;  /* 0xff8000008800780b */ /* 0x040fe20003f3d000 */
[----:B------:R-:W-:Y:S01]  /*2390*/  FMUL.FTZ R170, R136, c[0x0][0x23c] ;  /* 0x00008f0088aa7a20 */ /* 0x000fe20000410000 */
[----:B--2---:R-:W-:-:S04]  /*23a0*/  FMNMX.FTZ R135, R135, R4, !PT ;  /* 0x0000000487877209 */ /* 0x004fc80007810000 */
[----:B------:R-:W-:Y:S02]  /*23b0*/  FSEL R170, R170, RZ, P1 ;  /* 0x000000ffaaaa7208 */ /* 0x000fe40000800000 */
[----:B---3--:R-:W-:Y:S01]  /*23c0*/  FMNMX.FTZ R133, R133, R6, !PT ;  /* 0x0000000685857209 */ /* 0x008fe20007810000 */
[----:B------:R-:W1:Y:S02]  /*23d0*/  SHFL.BFLY PT, R8, R135, 0x1, 0x1f ;  /* 0x0c201f0087087f89 */ /* 0x000e6400000e0000 */
[--C-:B------:R-:W-:Y:S01]  /*23e0*/  FFMA.FTZ R51, R87, c[0x0][0x23c], -R170.reuse ;  /* 0x00008f0057337a23 */ /* 0x100fe200000108aa */
[----:B----4-:R-:W-:Y:S01]  /*23f0*/  FMNMX.FTZ R134, R5, R134, !PT ;  /* 0x0000008605867209 */ /* 0x010fe20007810000 */
[--C-:B------:R-:W-:Y:S01]  /*2400*/  FFMA.FTZ R42, R101, c[0x0][0x23c], -R170.reuse ;  /* 0x00008f00652a7a23 */ /* 0x100fe200000108aa */
[----:B------:R-:W-:Y:S01]  /*2410*/  LDSM.16.MT88.4 R84, [R189+0x6000] ;  /* 0x00600000bd54783b */ /* 0x000fe20000004200 */
[----:B------:R-:W-:Y:S01]  /*2420*/  FMUL.FTZ R150, R133, c[0x0][0x23c] ;  /* 0x00008f0085967a20 */ /* 0x000fe20000410000 */
[C---:B------:R-:W-:Y:S01]  /*2430*/  FSETP.NEU.FTZ.AND P1, PT, R134.reuse, -INF , PT ;  /* 0xff8000008600780b */ /* 0x040fe20003f3d000 */
[----:B------:R-:W-:Y:S01]  /*2440*/  FMUL.FTZ R162, R134, c[0x0][0x23c] ;  /* 0x00008f0086a27a20 */ /* 0x000fe20000410000 */
[----:B------:R-:W-:Y:S01]  /*2450*/  LDSM.16.MT88.4 R4, [R188+0x6000] ;  /* 0x00600000bc04783b */ /* 0x000fe20000004200 */
[--C-:B------:R-:W-:Y:S01]  /*2460*/  FFMA.FTZ R46, R92, c[0x0][0x23c], -R170.reuse ;  /* 0x00008f005c2e7a23 */ /* 0x100fe200000108aa */
[----:B------:R-:W-:Y:S01]  /*2470*/  MUFU.EX2 R51, R51 ;  /* 0x0000003300337308 */ /* 0x000fe20000000800 */
[--C-:B------:R-:W-:Y:S01]  /*2480*/  FFMA.FTZ R49, R89, c[0x0][0x23c], -R170.reuse ;  /* 0x00008f0059317a23 */ /* 0x100fe200000108aa */
[----:B------:R-:W-:Y:S01]  /*2490*/  FSEL R162, R162, RZ, P1 ;  /* 0x000000ffa2a27208 */ /* 0x000fe20000800000 */
[--C-:B------:R-:W-:Y:S01]  /*24a0*/  FFMA.FTZ R39, R109, c[0x0][0x23c], -R170.reuse ;  /* 0x00008f006d277a23 */ /* 0x100fe200000108aa */
[----:B------:R-:W-:Y:S01]  /*24b0*/  FSETP.NEU.FTZ.AND P1, PT, R133, -INF , PT ;  /* 0xff8000008500780b */ /* 0x000fe20003f3d000 */
[----:B------:R-:W-:-:S02]  /*24c0*/  FFMA.FTZ R32, R107, c[0x0][0x23c], -R170 ;  /* 0x00008f006b207a23 */ /* 0x000fc400000108aa */
[--C-:B------:R-:W-:Y:S01]  /*24d0*/  FFMA.FTZ R41, R103, c[0x0][0x23c], -R162.reuse ;  /* 0x00008f0067297a23 */ /* 0x100fe200000108a2 */
[----:B------:R-:W-:Y:S01]  /*24e0*/  FSEL R150, R150, RZ, P1 ;  /* 0x000000ff96967208 */ /* 0x000fe20000800000 */
[--C-:B------:R-:W-:Y:S01]  /*24f0*/  FFMA.FTZ R34, R117, c[0x0][0x23c], -R162.reuse ;  /* 0x00008f0075227a23 */ /* 0x100fe200000108a2 */
[----:B------:R-:W-:Y:S01]  /*2500*/  LDSM.16.MT88.4 R100, [R190+0x6000] ;  /* 0x00600000be64783b */ /* 0x000fe20000004200 */
[--C-:B------:R-:W-:Y:S01]  /*2510*/  FFMA.FTZ R43, R91, c[0x0][0x23c], -R162.reuse ;  /* 0x00008f005b2b7a23 */ /* 0x100fe200000108a2 */
[----:B------:R-:W2:Y:S01]  /*2520*/  MUFU.EX2 R46, R46 ;  /* 0x0000002e002e7308 */ /* 0x000ea20000000800 */
[----:B-1----:R-:W-:Y:S01]  /*2530*/  FMNMX.FTZ R135, R135, R8, !PT ;  /* 0x0000000887877209 */ /* 0x002fe20007810000 */
[----:B------:R-:W1:Y:S01]  /*2540*/  LDSM.16.MT88.4 R116, [R191+0x6000] ;  /* 0x00600000bf74783b */ /* 0x000e620000004200 */
[----:B------:R-:W-:Y:S02]  /*2550*/  FFMA.FTZ R40, R93, c[0x0][0x23c], -R162 ;  /* 0x00008f005d287a23 */ /* 0x000fe400000108a2 */
[C---:B------:R-:W-:Y:S01]  /*2560*/  FSETP.NEU.FTZ.AND P1, PT, R135.reuse, -INF , PT ;  /* 0xff8000008700780b */ /* 0x040fe20003f3d000 */
[----:B------:R-:W-:Y:S01]  /*2570*/  FMUL.FTZ R137, R135, c[0x0][0x23c] ;  /* 0x00008f0087897a20 */ /* 0x000fe20000410000 */
[----:B------:R-:W3:Y:S01]  /*2580*/  LDSM.16.MT88.4 R8, [R191+0x6800] ;  /* 0x00680000bf08783b */ /* 0x000ee20000004200 */
[--C-:B------:R-:W-:Y:S01]  /*2590*/  FFMA.FTZ R38, R94, c[0x0][0x23c], -R150.reuse ;  /* 0x00008f005e267a23 */ /* 0x100fe20000010896 */
[----:B------:R-:W-:Y:S01]  /*25a0*/  MUFU.EX2 R43, R43 ;  /* 0x0000002b002b7308 */ /* 0x000fe20000000800 */
[--C-:B------:R-:W-:Y:S01]  /*25b0*/  FFMA.FTZ R45, R95, c[0x0][0x23c], -R150.reuse ;  /* 0x00008f005f2d7a23 */ /* 0x100fe20000010896 */
[----:B------:R-:W-:Y:S01]  /*25c0*/  FSEL R137, R137, RZ, P1 ;  /* 0x000000ff89897208 */ /* 0x000fe20000800000 */
[----:B------:R-:W-:-:S02]  /*25d0*/  FFMA.FTZ R44, R121, c[0x0][0x23c], -R150 ;  /* 0x00008f00792c7a23 */ /* 0x000fc40000010896 */
[----:B------:R-:W-:Y:S02]  /*25e0*/  FFMA.FTZ R35, R111, c[0x0][0x23c], -R150 ;  /* 0x00008f006f237a23 */ /* 0x000fe40000010896 */
[--C-:B------:R-:W-:Y:S01]  /*25f0*/  FFMA.FTZ R53, R81, c[0x0][0x23c], -R137.reuse ;  /* 0x00008f0051357a23 */ /* 0x100fe20000010889 */
[----:B------:R-:W4:Y:S01]  /*2600*/  MUFU.EX2 R40, R40 ;  /* 0x0000002800287308 */ /* 0x000f220000000800 */
[--C-:B------:R-:W-:Y:S01]  /*2610*/  FFMA.FTZ R50, R80, c[0x0][0x23c], -R137.reuse ;  /* 0x00008f0050327a23 */ /* 0x100fe20000010889 */
[----:B--2---:R-:W-:Y:S01]  /*2620*/  F2FP.PACK_AB R68, R46, R51 ;  /* 0x000000332e44723e */ /* 0x004fe200000000ff */
[--C-:B------:R-:W-:Y:S02]  /*2630*/  FFMA.FTZ R47, R90, c[0x0][0x23c], -R137.reuse ;  /* 0x00008f005a2f7a23 */ /* 0x100fe40000010889 */
[----:B------:R-:W-:Y:S02]  /*2640*/  FFMA.FTZ R36, R88, c[0x0][0x23c], -R137 ;  /* 0x00008f0058247a23 */ /* 0x000fe40000010889 */
[--C-:B------:R-:W-:Y:S01]  /*2650*/  FFMA.FTZ R37, R105, c[0x0][0x23c], -R162.reuse ;  /* 0x00008f0069257a23 */ /* 0x100fe200000108a2 */
[----:B------:R-:W-:Y:S01]  /*2660*/  MUFU.EX2 R41, R41 ;  /* 0x0000002900297308 */ /* 0x000fe20000000800 */
[----:B------:R-:W-:-:S02]  /*2670*/  FFMA.FTZ R2, R113, c[0x0][0x23c], -R162 ;  /* 0x00008f0071027a23 */ /* 0x000fc400000108a2 */
[--C-:B------:R-:W-:Y:S02]  /*2680*/  FFMA.FTZ R33, R115, c[0x0][0x23c], -R162.reuse ;  /* 0x00008f0073217a23 */ /* 0x100fe400000108a2 */
[----:B------:R-:W-:Y:S02]  /*2690*/  FFMA.FTZ R0, R211, c[0x0][0x23c], -R162 ;  /* 0x00008f00d3007a23 */ /* 0x000fe400000108a2 */
[--C-:B------:R-:W-:Y:S01]  /*26a0*/  FFMA.FTZ R55, R99, c[0x0][0x23c], -R150.reuse ;  /* 0x00008f0063377a23 */ /* 0x100fe20000010896 */
[----:B------:R-:W2:Y:S01]  /*26b0*/  MUFU.EX2 R34, R34 ;  /* 0x0000002200227308 */ /* 0x000ea20000000800 */
[----:B----4-:R-:W-:Y:S01]  /*26c0*/  F2FP.PACK_AB R72, R40, R43 ;  /* 0x0000002b2848723e */ /* 0x010fe200000000ff */
[--C-:B------:R-:W-:Y:S02]  /*26d0*/  FFMA.FTZ R48, R97, c[0x0][0x23c], -R150.reuse ;  /* 0x00008f0061307a23 */ /* 0x100fe40000010896 */
[--C-:B------:R-:W-:Y:S02]  /*26e0*/  FFMA.FTZ R52, R183, c[0x0][0x23c], -R150.reuse ;  /* 0x00008f00b7347a23 */ /* 0x100fe40000010896 */
[----:B------:R-:W-:-:S02]  /*26f0*/  FFMA.FTZ R57, R177, c[0x0][0x23c], -R150 ;  /* 0x00008f00b1397a23 */ /* 0x000fc40000010896 */
[----:B------:R-:W-:Y:S01]  /*2700*/  MUFU.EX2 R38, R38 ;  /* 0x0000002600267308 */ /* 0x000fe20000000800 */
[--C-:B------:R-:W-:Y:S02]  /*2710*/  FFMA.FTZ R54, R157, c[0x0][0x23c], -R170.reuse ;  /* 0x00008f009d367a23 */ /* 0x100fe400000108aa */
[----:B------:R-:W-:Y:S02]  /*2720*/  FFMA.FTZ R59, R139, c[0x0][0x23c], -R170 ;  /* 0x00008f008b3b7a23 */ /* 0x000fe400000108aa */
[--C-:B------:R-:W-:Y:S02]  /*2730*/  FFMA.FTZ R63, R148, c[0x0][0x23c], -R137.reuse ;  /* 0x00008f00943f7a23 */ /* 0x100fe40000010889 */
[--C-:B------:R-:W-:Y:S01]  /*2740*/  FFMA.FTZ R58, R138, c[0x0][0x23c], -R137.reuse ;  /* 0x00008f008a3a7a23 */ /* 0x100fe20000010889 */
[----:B------:R-:W4:Y:S01]  /*2750*/  MUFU.EX2 R45, R45 ;  /* 0x0000002d002d7308 */ /* 0x000f220000000800 */
[----:B--2---:R-:W-:Y:S01]  /*2760*/  F2FP.PACK_AB R74, R34, R41 ;  /* 0x00000029224a723e */ /* 0x004fe200000000ff */
[----:B------:R-:W-:-:S02]  /*2770*/  FFMA.FTZ R60, R158, c[0x0][0x23c], -R137 ;  /* 0x00008f009e3c7a23 */ /* 0x000fc40000010889 */
[--C-:B------:R-:W-:Y:S02]  /*2780*/  FFMA.FTZ R65, R156, c[0x0][0x23c], -R137.reuse ;  /* 0x00008f009c417a23 */ /* 0x100fe40000010889 */
[--C-:B------:R-:W-:Y:S02]  /*2790*/  FFMA.FTZ R67, R165, c[0x0][0x23c], -R162.reuse ;  /* 0x00008f00a5437a23 */ /* 0x100fe400000108a2 */
[----:B------:R-:W-:Y:S01]  /*27a0*/  MUFU.EX2 R44, R44 ;  /* 0x0000002c002c7308 */ /* 0x000fe20000000800 */
[--C-:B------:R-:W-:Y:S02]  /*27b0*/  FFMA.FTZ R64, R163, c[0x0][0x23c], -R162.reuse ;  /* 0x00008f00a3407a23 */ /* 0x100fe400000108a2 */
[--C-:B------:R-:W-:Y:S02]  /*27c0*/  FFMA.FTZ R138, R181, c[0x0][0x23c], -R162.reuse ;  /* 0x00008f00b58a7a23 */ /* 0x100fe400000108a2 */
[----:B------:R-:W-:Y:S02]  /*27d0*/  FFMA.FTZ R139, R179, c[0x0][0x23c], -R162 ;  /* 0x00008f00b38b7a23 */ /* 0x000fe400000108a2 */
[----:B------:R-:W-:Y:S01]  /*27e0*/  FFMA.FTZ R148, R171, c[0x0][0x23c], -R150 ;  /* 0x00008f00ab947a23 */ /* 0x000fe20000010896 */
[----:B------:R-:W2:Y:S01]  /*27f0*/  MUFU.EX2 R35, R35 ;  /* 0x0000002300237308 */ /* 0x000ea20000000800 */
[----:B----4-:R-:W-:Y:S01]  /*2800*/  F2FP.PACK_AB R73, R45, R38 ;  /* 0x000000262d49723e */ /* 0x010fe200000000ff */
[----:B------:R-:W-:-:S02]  /*2810*/  FFMA.FTZ R157, R146, c[0x0][0x23c], -R137 ;  /* 0x00008f00929d7a23 */ /* 0x000fc40000010889 */
[--C-:B------:R-:W-:Y:S02]  /*2820*/  FFMA.FTZ R56, R167, c[0x0][0x23c], -R170.reuse ;  /* 0x00008f00a7387a23 */ /* 0x100fe400000108aa */
[--C-:B------:R-:W-:Y:S02]  /*2830*/  FFMA.FTZ R61, R166, c[0x0][0x23c], -R170.reuse ;  /* 0x00008f00a63d7a23 */ /* 0x100fe400000108aa */
[----:B------:R-:W-:Y:S01]  /*2840*/  MUFU.EX2 R42, R42 ;  /* 0x0000002a002a7308 */ /* 0x000fe20000000800 */
[----:B------:R-:W-:Y:S02]  /*2850*/  FFMA.FTZ R62, R175, c[0x0][0x23c], -R170 ;  /* 0x00008f00af3e7a23 */ /* 0x000fe400000108aa */
[--C-:B------:R-:W-:Y:S02]  /*2860*/  FFMA.FTZ R144, R144, c[0x0][0x23c], -R137.reuse ;  /* 0x00008f0090907a23 */ /* 0x100fe40000010889 */
[----:B------:R-:W-:Y:S02]  /*2870*/  FFMA.FTZ R146, R152, c[0x0][0x23c], -R137 ;  /* 0x00008f0098927a23 */ /* 0x000fe40000010889 */
[----:B------:R-:W-:Y:S01]  /*2880*/  FADD.FTZ R51, R51, R46 ;  /* 0x0000002e33337221 */ /* 0x000fe20000010000 */
[----:B------:R-:W4:Y:S01]  /*2890*/  MUFU.EX2 R49, R49 ;  /* 0x0000003100317308 */ /* 0x000f220000000800 */
[----:B--2---:R-:W-:Y:S01]  /*28a0*/  F2FP.PACK_AB R75, R35, R44 ;  /* 0x0000002c234b723e */ /* 0x004fe200000000ff */
[----:B------:R-:W-:-:S02]  /*28b0*/  FADD.FTZ R40, R43, R40 ;  /* 0x000000282b287221 */ /* 0x000fc40000010000 */
[----:B------:R-:W-:Y:S02]  /*28c0*/  FADD.FTZ R45, R38, R45 ;  /* 0x0000002d262d7221 */ /* 0x000fe40000010000 */
[----:B------:R-:W-:Y:S02]  /*28d0*/  FADD.FTZ R41, R41, R40 ;  /* 0x0000002829297221 */ /* 0x000fe40000010000 */
[----:B------:R-:W-:Y:S01]  /*28e0*/  MUFU.EX2 R53, R53 ;  /* 0x0000003500357308 */ /* 0x000fe20000000800 */
[----:B-1----:R-:W-:Y:S01]  /*28f0*/  HMMA.16816.F32 R124, R72, R116, RZ ;  /* 0x00000074487c723c */ /* 0x002fe200000018ff */
[----:B------:R-:W-:Y:S02]  /*2900*/  FADD.FTZ R44, R44, R45 ;  /* 0x0000002d2c2c7221 */ /* 0x000fe40000010000 */
[----:B------:R-:W-:Y:S02]  /*2910*/  FADD.FTZ R34, R34, R41 ;  /* 0x0000002922227221 */ /* 0x000fe40000010000 */
[----:B------:R-:W-:-:S02]  /*2920*/  FADD.FTZ R44, R35, R44 ;  /* 0x0000002c232c7221 */ /* 0x000fc40000010000 */
[----:B------:R-:W1:Y:S01]  /*2930*/  MUFU.EX2 R50, R50 ;  /* 0x0000003200327308 */ /* 0x000e620000000800 */
[C---:B------:R-:W-:Y:S01]  /*2940*/  HMMA.16816.F32 R108, R72.reuse, R100, RZ ;  /* 0x00000064486c723c */ /* 0x040fe200000018ff */
[----:B----4-:R-:W-:Y:S01]  /*2950*/  F2FP.PACK_AB R70, R49, R42 ;  /* 0x0000002a3146723e */ /* 0x010fe200000000ff */
[----:B------:R-:W-:Y:S02]  /*2960*/  FADD.FTZ R42, R42, R51 ;  /* 0x000000332a2a7221 */ /* 0x000fe40000010000 */
[----:B------:R-:W-:Y:S02]  /*2970*/  FFMA.FTZ R158, R143, c[0x0][0x23c], -R150 ;  /* 0x00008f008f9e7a23 */ /* 0x000fe40000010896 */
[----:B------:R-:W-:Y:S01]  /*2980*/  FADD.FTZ R42, R49, R42 ;  /* 0x0000002a312a7221 */ /* 0x000fe20000010000 */
[----:B------:R-:W-:Y:S01]  /*2990*/  MUFU.EX2 R47, R47 ;  /* 0x0000002f002f7308 */ /* 0x000fe20000000800 */
[----:B------:R-:W-:Y:S01]  /*29a0*/  HMMA.16816.F32 R92, R72, R84, RZ ;  /* 0x00000054485c723c */ /* 0x000fe200000018ff */
[----:B------:R-:W-:-:S02]  /*29b0*/  FFMA.FTZ R149, R149, c[0x0][0x23c], -R150 ;  /* 0x00008f0095957a23 */ /* 0x000fc40000010896 */
[----:B------:R-:W-:Y:S02]  /*29c0*/  FFMA.FTZ R143, R147, c[0x0][0x23c], -R150 ;  /* 0x00008f00938f7a23 */ /* 0x000fe40000010896 */
[----:B------:R-:W-:Y:S02]  /*29d0*/  FFMA.FTZ R152, R161, c[0x0][0x23c], -R162 ;  /* 0x00008f00a1987a23 */ /* 0x000fe400000108a2 */
[----:B------:R-:W2:Y:S01]  /*29e0*/  MUFU.EX2 R36, R36 ;  /* 0x0000002400247308 */ /* 0x000ea20000000800 */
[C---:B------:R-:W-:Y:S01]  /*29f0*/  HMMA.16816.F32 R76, R72.reuse, R4, RZ ;  /* 0x00000004484c723c */ /* 0x040fe200000018ff */
[----:B-1----:R-:W-:Y:S01]  /*2a00*/  F2FP.PACK_AB R69, R50, R53 ;  /* 0x000000353245723e */ /* 0x002fe200000000ff */
[----:B------:R-:W-:Y:S02]  /*2a10*/  FADD.FTZ R50, R53, R50 ;  /* 0x0000003235327221 */ /* 0x000fe40000010000 */
[--C-:B------:R-:W-:Y:S02]  /*2a20*/  FFMA.FTZ R155, R155, c[0x0][0x23c], -R162.reuse ;  /* 0x00008f009b9b7a23 */ /* 0x100fe400000108a2 */
[----:B------:R-:W-:Y:S01]  /*2a30*/  FFMA.FTZ R211, R153, c[0x0][0x23c], -R162 ;  /* 0x00008f0099d37a23 */ /* 0x000fe200000108a2 */
[----:B------:R-:W-:Y:S01]  /*2a40*/  MUFU.EX2 R37, R37 ;  /* 0x0000002500257308 */ /* 0x000fe20000000800 */
[----:B------:R-:W-:Y:S01]  /*2a50*/  HMMA.16816.F32 R120, R72, R118, RZ ;  /* 0x000000764878723c */ /* 0x000fe200000018ff */
[----:B------:R-:W-:-:S02]  /*2a60*/  FFMA.FTZ R156, R209, c[0x0][0x23c], -R170 ;  /* 0x00008f00d19c7a23 */ /* 0x000fc400000108aa */
[----:B------:R-:W-:Y:S01]  /*2a70*/  FFMA.FTZ R213, R168, c[0x0][0x23c], -R170 ;  /* 0x00008f00a8d57a23 */ /* 0x000fe200000108aa */
[----:B--2---:R-:W-:-:S04]  /*2a80*/  F2FP.PACK_AB R71, R36, R47 ;  /* 0x0000002f2447723e */ /* 0x004fc800000000ff */
[----:B------:R-:W-:Y:S01]  /*2a90*/  HMMA.16816.F32 R104, R72, R102, RZ ;  /* 0x000000664868723c */ /* 0x000fe200000018ff */
[----:B------:R-:W1:Y:S01]  /*2aa0*/  MUFU.EX2 R2, R2 ;  /* 0x0000000200027308 */ /* 0x000e620000000800 */
[----:B------:R-:W-:-:S04]  /*2ab0*/  FADD.FTZ R47, R47, R50 ;  /* 0x000000322f2f7221 */ /* 0x000fc80000010000 */
[----:B------:R-:W-:Y:S02]  /*2ac0*/  FADD.FTZ R36, R36, R47 ;  /* 0x0000002f24247221 */ /* 0x000fe40000010000 */
[C---:B------:R-:W-:Y:S01]  /*2ad0*/  HMMA.16816.F32 R88, R72.reuse, R86, RZ ;  /* 0x000000564858723c */ /* 0x040fe200000018ff */
[----:B------:R-:W-:Y:S07]  /*2ae0*/  MUFU.EX2 R33, R33 ;  /* 0x0000002100217308 */ /* 0x000fee0000000800 */
[----:B------:R-:W-:Y:S01]  /*2af0*/  HMMA.16816.F32 R72, R72, R6, RZ ;  /* 0x000000064848723c */ /* 0x000fe200000018ff */
[----:B------:R-:W-:Y:S07]  /*2b00*/  MUFU.EX2 R0, R0 ;  /* 0x0000000000007308 */ /* 0x000fee0000000800 */
[C---:B------:R-:W-:Y:S01]  /*2b10*/  HMMA.16816.F32 R128, R68.reuse, R116, RZ ;  /* 0x000000744480723c */ /* 0x040fe200000018ff */
[----:B------:R-:W-:Y:S07]  /*2b20*/  MUFU.EX2 R55, R55 ;  /* 0x0000003700377308 */ /* 0x000fee0000000800 */
[C---:B------:R-:W-:Y:S01]  /*2b30*/  HMMA.16816.F32 R112, R68.reuse, R100, RZ ;  /* 0x000000644470723c */ /* 0x040fe200000018ff */
[----:B------:R-:W2:Y:S07]  /*2b40*/  MUFU.EX2 R48, R48 ;  /* 0x0000003000307308 */ /* 0x000eae0000000800 */
[C---:B------:R-:W-:Y:S01]  /*2b50*/  HMMA.16816.F32 R116, R68.reuse, R118, RZ ;  /* 0x000000764474723c */ /* 0x040fe200000018ff */
[----:B------:R-:W-:Y:S07]  /*2b60*/  MUFU.EX2 R52, R52 ;  /* 0x0000003400347308 */ /* 0x000fee0000000800 */
[C---:B------:R-:W-:Y:S01]  /*2b70*/  HMMA.16816.F32 R100, R68.reuse, R102, RZ ;  /* 0x000000664464723c */ /* 0x040fe200000018ff */
[----:B------:R-:W4:Y:S07]  /*2b80*/  MUFU.EX2 R57, R57 ;  /* 0x0000003900397308 */ /* 0x000f2e0000000800 */
[C---:B------:R-:W-:Y:S01]  /*2b90*/  HMMA.16816.F32 R96, R68.reuse, R84, RZ ;  /* 0x000000544460723c */ /* 0x040fe200000018ff */
[----:B------:R-:W-:Y:S07]  /*2ba0*/  MUFU.EX2 R39, R39 ;  /* 0x0000002700277308 */ /* 0x000fee0000000800 */
[C---:B------:R-:W-:Y:S01]  /*2bb0*/  HMMA.16816.F32 R84, R68.reuse, R86, RZ ;  /* 0x000000564454723c */ /* 0x040fe200000018ff */
[----:B------:R-:W5:Y:S07]  /*2bc0*/  MUFU.EX2 R32, R32 ;  /* 0x0000002000207308 */ /* 0x000f6e0000000800 */
[C---:B------:R-:W-:Y:S01]  /*2bd0*/  HMMA.16816.F32 R80, R68.reuse, R4, RZ ;  /* 0x000000044450723c */ /* 0x040fe200000018ff */
[----:B------:R-:W-:Y:S06]  /*2be0*/  MUFU.EX2 R54, R54 ;  /* 0x0000003600367308 */ /* 0x000fec0000000800 */
[----:B-1----:R-:W-:Y:S01]  /*2bf0*/  F2FP.PACK_AB R4, R2, R37 ;  /* 0x000000250204723e */ /* 0x002fe200000000ff */
[----:B------:R-:W-:Y:S01]  /*2c00*/  HMMA.16816.F32 R68, R68, R6, RZ ;  /* 0x000000064444723c */ /* 0x000fe200000018ff */
[----:B------:R-:W-:Y:S01]  /*2c10*/  MUFU.EX2 R59, R59 ;  /* 0x0000003b003b7308 */ /* 0x000fe20000000800 */
[----:B--2---:R-:W-:Y:S01]  /*2c20*/  F2FP.PACK_AB R5, R48, R55 ;  /* 0x000000373005723e */ /* 0x004fe200000000ff */
[----:B------:R-:W-:-:S02]  /*2c30*/  FADD.FTZ R37, R37, R34 ;  /* 0x0000002225257221 */ /* 0x000fc40000010000 */
[----:B------:R-:W-:Y:S02]  /*2c40*/  FADD.FTZ R55, R55, R44 ;  /* 0x0000002c37377221 */ /* 0x000fe40000010000 */
[----:B------:R-:W-:Y:S01]  /*2c50*/  F2FP.PACK_AB R6, R0, R33 ;  /* 0x000000210006723e */ /* 0x000fe200000000ff */
[----:B------:R-:W-:Y:S01]  /*2c60*/  FADD.FTZ R2, R2, R37 ;  /* 0x0000002502027221 */ /* 0x000fe20000010000 */
[----:B------:R-:W-:Y:S01]  /*2c70*/  MUFU.EX2 R63, R63 ;  /* 0x0000003f003f7308 */ /* 0x000fe20000000800 */
[----:B----4-:R-:W-:Y:S01]  /*2c80*/  F2FP.PACK_AB R7, R57, R52 ;  /* 0x000000343907723e */ /* 0x010fe200000000ff */
[----:B------:R-:W-:Y:S02]  /*2c90*/  FADD.FTZ R55, R48, R55 ;  /* 0x0000003730377221 */ /* 0x000fe40000010000 */
[----:B------:R-:W-:Y:S02]  /*2ca0*/  FADD.FTZ R33, R33, R2 ;  /* 0x0000000221217221 */ /* 0x000fe40000010000 */
[----:B------:R-:W-:-:S02]  /*2cb0*/  FADD.FTZ R52, R52, R55 ;  /* 0x0000003734347221 */ /* 0x000fc40000010000 */
[----:B------:R-:W1:Y:S01]  /*2cc0*/  MUFU.EX2 R58, R58 ;  /* 0x0000003a003a7308 */ /* 0x000e620000000800 */
[----:B---3--:R-:W-:Y:S01]  /*2cd0*/  HMMA.16816.F32 R124, R4, R8, R124 ;  /* 0x00000008047c723c */ /* 0x008fe2000000187c */
[----:B------:R-:W-:Y:S02]  /*2ce0*/  FADD.FTZ R0, R0, R33 ;  /* 0x0000002100007221 */ /* 0x000fe40000010000 */
[----:B------:R-:W-:-:S04]  /*2cf0*/  FADD.FTZ R57, R57, R52 ;  /* 0x0000003439397221 */ /* 0x000fc80000010000 */
[----:B------:R-:W-:Y:S01]  /*2d00*/  MUFU.EX2 R60, R60 ;  /* 0x0000003c003c7308 */ /* 0x000fe20000000800 */
[C---:B------:R-:W-:Y:S07]  /*2d10*/  HMMA.16816.F32 R108, R4.reuse, R24, R108 ;  /* 0x00000018046c723c */ /* 0x040fee000000186c */
[----:B------:R-:W2:Y:S01]  /*2d20*/  MUFU.EX2 R65, R65 ;  /* 0x0000004100417308 */ /* 0x000ea20000000800 */
[C---:B------:R-:W-:Y:S07]  /*2d30*/  HMMA.16816.F32 R92, R4.reuse, R28, R92 ;  /* 0x0000001c045c723c */ /* 0x040fee000000185c */
[----:B------:R-:W-:Y:S01]  /*2d40*/  MUFU.EX2 R67, R67 ;  /* 0x0000004300437308 */ /* 0x000fe20000000800 */
[C---:B------:R-:W-:Y:S07]  /*2d50*/  HMMA.16816.F32 R76, R4.reuse, R20, R76 ;  /* 0x00000014044c723c */ /* 0x040fee000000184c */
[----:B------:R-:W3:Y:S01]  /*2d60*/  MUFU.EX2 R64, R64 ;  /* 0x0000004000407308 */ /* 0x000ee20000000800 */
[C---:B------:R-:W-:Y:S07]  /*2d70*/  HMMA.16816.F32 R120, R4.reuse, R10, R120 ;  /* 0x0000000a0478723c */ /* 0x040fee0000001878 */
[----:B------:R-:W-:Y:S01]  /*2d80*/  MUFU.EX2 R138, R138 ;  /* 0x0000008a008a7308 */ /* 0x000fe20000000800 */
[C---:B------:R-:W-:Y:S07]  /*2d90*/  HMMA.16816.F32 R104, R4.reuse, R26, R104 ;  /* 0x0000001a0468723c */ /* 0x040fee0000001868 */
[----:B------:R-:W4:Y:S01]  /*2da0*/  MUFU.EX2 R139, R139 ;  /* 0x0000008b008b7308 */ /* 0x000f220000000800 */
[C---:B------:R-:W-:Y:S07]  /*2db0*/  HMMA.16816.F32 R88, R4.reuse, R30, R88 ;  /* 0x0000001e0458723c */ /* 0x040fee0000001858 */
[----:B------:R-:W-:Y:S01]  /*2dc0*/  MUFU.EX2 R148, R148 ;  /* 0x0000009400947308 */ /* 0x000fe20000000800 */
[----:B------:R-:W-:Y:S07]  /*2dd0*/  HMMA.16816.F32 R72, R4, R22, R72 ;  /* 0x000000160448723c */ /* 0x000fee0000001848 */
[----:B-----5:R-:W-:Y:S01]  /*2de0*/  F2FP.PACK_AB R4, R32, R39 ;  /* 0x000000272004723e */ /* 0x020fe200000000ff */
[----:B------:R-:W-:Y:S01]  /*2df0*/  MUFU.EX2 R56, R56 ;  /* 0x0000003800387308 */ /* 0x000fe20000000800 */
[----:B-1----:R-:W-:Y:S01]  /*2e00*/  F2FP.PACK_AB R5, R58, R63 ;  /* 0x0000003f3a05723e */ /* 0x002fe200000000ff */
[----:B------:R-:W-:Y:S01]  /*2e10*/  FADD.FTZ R39, R39, R42 ;  /* 0x0000002a27277221 */ /* 0x000fe20000010000 */
[----:B------:R-:W-:Y:S01]  /*2e20*/  F2FP.PACK_AB R6, R59, R54 ;  /* 0x000000363b06723e */ /* 0x000fe200000000ff */
[----:B------:R-:W-:Y:S01]  /*2e30*/  FADD.FTZ R63, R63, R36 ;  /* 0x000000243f3f7221 */ /* 0x000fe20000010000 */
[----:B--2---:R-:W-:Y:S01]  /*2e40*/  F2FP.PACK_AB R7, R65, R60 ;  /* 0x0000003c4107723e */ /* 0x004fe200000000ff */
[----:B------:R-:W-:-:S02]  /*2e50*/  FADD.FTZ R39, R32, R39 ;  /* 0x0000002720277221 */ /* 0x000fc40000010000 */
[----:B------:R-:W-:Y:S01]  /*2e60*/  MUFU.EX2 R61, R61 ;  /* 0x0000003d003d7308 */ /* 0x000fe20000000800 */
[----:B------:R-:W-:Y:S02]  /*2e70*/  FADD.FTZ R63, R58, R63 ;  /* 0x0000003f3a3f7221 */ /* 0x000fe40000010000 */
[----:B------:R-:W-:Y:S01]  /*2e80*/  FADD.FTZ R54, R54, R39 ;  /* 0x0000002736367221 */ /* 0x000fe20000010000 */
[----:B------:R-:W-:Y:S01]  /*2e90*/  HMMA.16816.F32 R128, R4, R8, R128 ;  /* 0x000000080480723c */ /* 0x000fe20000001880 */
[----:B------:R-:W-:Y:S02]  /*2ea0*/  FADD.FTZ R60, R60, R63 ;  /* 0x0000003f3c3c7221 */ /* 0x000fe40000010000 */
[----:B------:R-:W-:Y:S01]  /*2eb0*/  FADD.FTZ R59, R59, R54 ;  /* 0x000000363b3b7221 */ /* 0x000fe20000010000 */
[----:B------:R-:W-:Y:S01]  /*2ec0*/  MUFU.EX2 R62, R62 ;  /* 0x0000003e003e7308 */ /* 0x000fe20000000800 */
[----:B------:R-:W-:-:S03]  /*2ed0*/  FADD.FTZ R65, R65, R60 ;  /* 0x0000003c41417221 */ /* 0x000fc60000010000 */
[C---:B------:R-:W-:Y:S04]  /*2ee0*/  HMMA.16816.F32 R112, R4.reuse, R24, R112 ;  /* 0x000000180470723c */ /* 0x040fe80000001870 */
[----:B------:R-:W-:Y:S04]  /*2ef0*/  MUFU.EX2 R144, R144 ;  /* 0x0000009000907308 */ /* 0x000fe80000000800 */
[C---:B------:R-:W-:Y:S01]  /*2f00*/  HMMA.16816.F32 R116, R4.reuse, R10, R116 ;  /* 0x0000000a0474723c */ /* 0x040fe20000001874 */
[----:B------:R-:W1:Y:S03]  /*2f10*/  LDSM.16.MT88.4 R8, [R189+0x7000] ;  /* 0x00700000bd08783b */ /* 0x000e660000004200 */
[----:B------:R-:W-:Y:S04]  /*2f20*/  MUFU.EX2 R157, R157 ;  /* 0x0000009d009d7308 */ /* 0x000fe80000000800 */
[C---:B------:R-:W-:Y:S01]  /*2f30*/  HMMA.16816.F32 R100, R4.reuse, R26, R100 ;  /* 0x0000001a0464723c */ /* 0x040fe20000001864 */
[----:B------:R-:W2:Y:S03]  /*2f40*/  LDSM.16.MT88.4 R24, [R188+0x7000] ;  /* 0x00700000bc18783b */ /* 0x000ea60000004200 */
[----:B------:R-:W-:Y:S04]  /*2f50*/  MUFU.EX2 R146, R146 ;  /* 0x0000009200927308 */ /* 0x000fe80000000800 */
[C---:B------:R-:W-:Y:S04]  /*2f60*/  HMMA.16816.F32 R96, R4.reuse, R28, R96 ;  /* 0x0000001c0460723c */ /* 0x040fe80000001860 */
[----:B------:R-:W-:Y:S03]  /*2f70*/  MUFU.EX2 R152, R152 ;  /* 0x0000009800987308 */ /* 0x000fe60000000800 */
[--C-:B------:R-:W-:Y:S01]  /*2f80*/  FFMA.FTZ R28, R145, c[0x0][0x23c], -R150.reuse ;  /* 0x00008f00911c7a23 */ /* 0x100fe20000010896 */
[----:B------:R-:W-:Y:S01]  /*2f90*/  HMMA.16816.F32 R84, R4, R30, R84 ;  /* 0x0000001e0454723c */ /* 0x000fe20000001854 */
[----:B------:R-:W-:-:S02]  /*2fa0*/  FFMA.FTZ R29, R159, c[0x0][0x23c], -R150 ;  /* 0x00008f009f1d7a23 */ /* 0x000fc40000010896 */
[----:B------:R-:W-:Y:S01]  /*2fb0*/  FFMA.FTZ R145, R173, c[0x0][0x23c], -R150 ;  /* 0x00008f00ad917a23 */ /* 0x000fe20000010896 */
[----:B------:R-:W-:Y:S01]  /*2fc0*/  MUFU.EX2 R155, R155 ;  /* 0x0000009b009b7308 */ /* 0x000fe20000000800 */
[----:B------:R-:W-:Y:S02]  /*2fd0*/  FFMA.FTZ R159, R154, c[0x0][0x23c], -R137 ;  /* 0x00008f009a9f7a23 */ /* 0x000fe40000010889 */
[----:B------:R-:W-:Y:S01]  /*2fe0*/  FFMA.FTZ R31, R151, c[0x0][0x23c], -R170 ;  /* 0x00008f00971f7a23 */ /* 0x000fe200000108aa */
[----:B------:R-:W-:Y:S01]  /*2ff0*/  HMMA.16816.F32 R80, R4, R20, R80 ;  /* 0x000000140450723c */ /* 0x000fe20000001850 */
[----:B------:R-:W-:Y:S02]  /*3000*/  FFMA.FTZ R154, R160, c[0x0][0x23c], -R162 ;  /* 0x00008f00a09a7a23 */ /* 0x000fe400000108a2 */
[----:B------:R-:W-:Y:S01]  /*3010*/  FFMA.FTZ R150, R141, c[0x0][0x23c], -R150 ;  /* 0x00008f008d967a23 */ /* 0x000fe20000010896 */
[----:B------:R-:W-:Y:S01]  /*3020*/  MUFU.EX2 R28, R28 ;  /* 0x0000001c001c7308 */ /* 0x000fe20000000800 */
[----:B------:R-:W-:-:S02]  /*3030*/  FFMA.FTZ R30, R169, c[0x0][0x23c], -R170 ;  /* 0x00008f00a91e7a23 */ /* 0x000fc400000108aa */
[----:B------:R-:W-:Y:S01]  /*3040*/  FFMA.FTZ R151, R164, c[0x0][0x23c], -R170 ;  /* 0x00008f00a4977a23 */ /* 0x000fe200000108aa */
[----:B------:R-:W-:Y:S01]  /*3050*/  HMMA.16816.F32 R68, R4, R22, R68 ;  /* 0x000000160444723c */ /* 0x000fe20000001844 */
[----:B------:R-:W5:Y:S03]  /*3060*/  LDSM.16.MT88.4 R20, [R191+0x7800] ;  /* 0x00780000bf14783b */ /* 0x000f660000004200 */
[----:B------:R-:W1:Y:S03]  /*3070*/  MUFU.EX2 R29, R29 ;  /* 0x0000001d001d7308 */ /* 0x000e660000000800 */
[----:B---3--:R-:W-:Y:S01]  /*3080*/  F2FP.PACK_AB R4, R64, R67 ;  /* 0x000000434004723e */ /* 0x008fe200000000ff */
[----:B------:R-:W-:Y:S01]  /*3090*/  FADD.FTZ R67, R67, R0 ;  /* 0x0000000043437221 */ /* 0x000fe20000010000 */
[----:B----4-:R-:W-:-:S03]  /*30a0*/  F2FP.PACK_AB R6, R139, R138 ;  /* 0x0000008a8b06723e */ /* 0x010fc600000000ff */
[----:B------:R-:W3:Y:S01]  /*30b0*/  MUFU.EX2 R145, R145 ;  /* 0x0000009100917308 */ /* 0x000ee20000000800 */
[----:B------:R-:W-:-:S04]  /*30c0*/  FADD.FTZ R67, R64, R67 ;  /* 0x0000004340437221 */ /* 0x000fc80000010000 */
[----:B------:R-:W-:-:S03]  /*30d0*/  FADD.FTZ R138, R138, R67 ;  /* 0x000000438a8a7221 */ /* 0x000fc60000010000 */
[----:B------:R-:W4:Y:S01]  /*30e0*/  MUFU.EX2 R31, R31 ;  /* 0x0000001f001f7308 */ /* 0x000f220000000800 */
[----:B-1----:R-:W-:Y:S01]  /*30f0*/  F2FP.PACK_AB R5, R29, R28 ;  /* 0x0000001c1d05723e */ /* 0x002fe200000000ff */
[----:B------:R-:W-:Y:S02]  /*3100*/  FADD.FTZ R28, R28, R57 ;  /* 0x000000391c1c7221 */ /* 0x000fe40000010000 */
[----:B------:R-:W-:Y:S02]  /*3110*/  FADD.FTZ R139, R139, R138 ;  /* 0x0000008a8b8b7221 */ /* 0x000fe40000010000 */
[----:B------:R-:W-:Y:S02]  /*3120*/  FADD.FTZ R28, R29, R28 ;  /* 0x0000001c1d1c7221 */ /* 0x000fe40000010000 */
[----:B------:R-:W1:Y:S01]  /*3130*/  MUFU.EX2 R159, R159 ;  /* 0x0000009f009f7308 */ /* 0x000e620000000800 */
[----:B---3--:R-:W-:Y:S01]  /*3140*/  F2FP.PACK_AB R7, R148, R145 ;  /* 0x000000919407723e */ /* 0x008fe200000000ff */
[----:B------:R-:W-:-:S04]  /*3150*/  FADD.FTZ R145, R145, R28 ;  /* 0x0000001c91917221 */ /* 0x000fc80000010000 */
[----:B------:R-:W-:Y:S02]  /*3160*/  FADD.FTZ R148, R148, R145 ;  /* 0x0000009194947221 */ /* 0x000fe40000010000 */
[C---:B------:R-:W-:Y:S01]  /*3170*/  HMMA.16816.F32 R124, R4.reuse, R16, R124 ;  /* 0x00000010047c723c */ /* 0x040fe2000000187c */
[----:B------:R-:W-:Y:S07]  /*3180*/  MUFU.EX2 R154, R154 ;  /* 0x0000009a009a7308 */ /* 0x000fee0000000800 */
[C---:B------:R-:W-:Y:S01]  /*3190*/  HMMA.16816.F32 R108, R4.reuse, R12, R108 ;  /* 0x0000000c046c723c */ /* 0x040fe2000000186c */
[----:B------:R-:W-:Y:S07]  /*31a0*/  MUFU.EX2 R211, R211 ;  /* 0x000000d300d37308 */ /* 0x000fee0000000800 */
[C---:B------:R-:W-:Y:S01]  /*31b0*/  HMMA.16816.F32 R92, R4.reuse, R8, R92 ;  /* 0x00000008045c723c */ /* 0x040fe2000000185c */
[----:B------:R-:W-:Y:S07]  /*31c0*/  MUFU.EX2 R149, R149 ;  /* 0x0000009500957308 */ /* 0x000fee0000000800 */
[C---:B--2---:R-:W-:Y:S01]  /*31d0*/  HMMA.16816.F32 R76, R4.reuse, R24, R76 ;  /* 0x00000018044c723c */ /* 0x044fe2000000184c */
[----:B------:R-:W2:Y:S07]  /*31e0*/  MUFU.EX2 R158, R158 ;  /* 0x0000009e009e7308 */ /* 0x000eae0000000800 */
[C---:B------:R-:W-:Y:S01]  /*31f0*/  HMMA.16816.F32 R120, R4.reuse, R18, R120 ;  /* 0x000000120478723c */ /* 0x040fe20000001878 */
[----:B------:R-:W-:Y:S07]  /*3200*/  MUFU.EX2 R143, R143 ;  /* 0x0000008f008f7308 */ /* 0x000fee0000000800 */
[C---:B------:R-:W-:Y:S01]  /*3210*/  HMMA.16816.F32 R104, R4.reuse, R14, R104 ;  /* 0x0000000e0468723c */ /* 0x040fe20000001868 */
[----:B------:R-:W3:Y:S07]  /*3220*/  MUFU.EX2 R150, R150 ;  /* 0x0000009600967308 */ /* 0x000eee0000000800 */
[C---:B------:R-:W-:Y:S01]  /*3230*/  HMMA.16816.F32 R88, R4.reuse, R10, R88 ;  /* 0x0000000a0458723c */ /* 0x040fe20000001858 */
[----:B------:R-:W-:Y:S07]  /*3240*/  MUFU.EX2 R30, R30 ;  /* 0x0000001e001e7308 */ /* 0x000fee0000000800 */
[----:B------:R-:W-:Y:S01]  /*3250*/  HMMA.16816.F32 R72, R4, R26, R72 ;  /* 0x0000001a0448723c */ /* 0x000fe20000001848 */
[----:B------:R-:W2:Y:S06]  /*3260*/  MUFU.EX2 R151, R151 ;  /* 0x0000009700977308 */ /* 0x000eac0000000800 */
[----:B------:R-:W-:Y:S01]  /*3270*/  F2FP.PACK_AB R4, R61, R56 ;  /* 0x000000383d04723e */ /* 0x000fe200000000ff */
[----:B------:R-:W-:Y:S01]  /*3280*/  FADD.FTZ R56, R56, R59 ;  /* 0x0000003b38387221 */ /* 0x000fe20000010000 */
[----:B------:R-:W-:Y:S01]  /*3290*/  F2FP.PACK_AB R5, R157, R144 ;  /* 0x000000909d05723e */ /* 0x000fe200000000ff */
[----:B------:R-:W-:Y:S01]  /*32a0*/  FADD.FTZ R144, R144, R65 ;  /* 0x0000004190907221 */ /* 0x000fe20000010000 */
[----:B----4-:R-:W-:Y:S01]  /*32b0*/  F2FP.PACK_AB R6, R31, R62 ;  /* 0x0000003e1f06723e */ /* 0x010fe200000000ff */
[----:B------:R-:W-:Y:S01]  /*32c0*/  MUFU.EX2 R156, R156 ;  /* 0x0000009c009c7308 */ /* 0x000fe20000000800 */
[----:B-1----:R-:W-:Y:S01]  /*32d0*/  F2FP.PACK_AB R7, R159, R146 ;  /* 0x000000929f07723e */ /* 0x002fe200000000ff */
[----:B------:R-:W-:-:S02]  /*32e0*/  FADD.FTZ R61, R61, R56 ;  /* 0x000000383d3d7221 */ /* 0x000fc40000010000 */
[----:B------:R-:W-:Y:S02]  /*32f0*/  FADD.FTZ R157, R157, R144 ;  /* 0x000000909d9d7221 */ /* 0x000fe40000010000 */
[----:B------:R-:W-:Y:S02]  /*3300*/  FADD.FTZ R62, R62, R61 ;  /* 0x0000003d3e3e7221 */ /* 0x000fe40000010000 */
[----:B------:R-:W-:Y:S01]  /*3310*/  HMMA.16816.F32 R128, R4, R16, R128 ;  /* 0x000000100480723c */ /* 0x000fe20000001880 */
[----:B------:R-:W-:Y:S01]  /*3320*/  MUFU.EX2 R213, R213 ;  /* 0x000000d500d57308 */ /* 0x000fe20000000800 */
[----:B------:R-:W-:Y:S02]  /*3330*/  FADD.FTZ R146, R146, R157 ;  /* 0x0000009d92927221 */ /* 0x000fe40000010000 */
[----:B------:R-:W-:Y:S02]  /*3340*/  FADD.FTZ R31, R31, R62 ;  /* 0x0000003e1f1f7221 */ /* 0x000fe40000010000 */
[----:B------:R-:W-:-:S02]  /*3350*/  FADD.FTZ R159, R159, R146 ;  /* 0x000000929f9f7221 */ /* 0x000fc40000010000 */
[C---:B------:R-:W-:Y:S01]  /*3360*/  HMMA.16816.F32 R116, R4.reuse, R18, R116 ;  /* 0x000000120474723c */ /* 0x040fe20000001874 */
[----:B------:R-:W1:Y:S07]  /*3370*/  LDSM.16.MT88.4 R16, [R190+0x7800] ;  /* 0x00780000be10783b */ /* 0x000e6e0000004200 */
[C---:B------:R-:W-:Y:S08]  /*3380*/  HMMA.16816.F32 R112, R4.reuse, R12, R112 ;  /* 0x0000000c0470723c */ /* 0x040ff00000001870 */
[C---:B------:R-:W-:Y:S01]  /*3390*/  HMMA.16816.F32 R100, R4.reuse, R14, R100 ;  /* 0x0000000e0464723c */ /* 0x040fe20000001864 */
[----:B------:R-:W4:Y:S07]  /*33a0*/  LDSM.16.MT88.4 R12, [R189+0x7800] ;  /* 0x00780000bd0c783b */ /* 0x000f2e0000004200 */
[C---:B------:R-:W-:Y:S08]  /*33b0*/  HMMA.16816.F32 R96, R4.reuse, R8, R96 ;  /* 0x000000080460723c */ /* 0x040ff00000001860 */
[C---:B------:R-:W-:Y:S01]  /*33c0*/  HMMA.16816.F32 R84, R4.reuse, R10, R84 ;  /* 0x0000000a0454723c */ /* 0x040fe20000001854 */
[----:B------:R-:W1:Y:S07]  /*33d0*/  LDSM.16.MT88.4 R8, [R188+0x7800] ;  /* 0x00780000bc08783b */ /* 0x000e6e0000004200 */
[C---:B------:R-:W-:Y:S07]  /*33e0*/  HMMA.16816.F32 R80, R4.reuse, R24, R80 ;  /* 0x000000180450723c */ /* 0x040fee0000001850 */
[--C-:B------:R-:W-:Y:S01]  /*33f0*/  FFMA.FTZ R24, R142, c[0x0][0x23c], -R137.reuse ;  /* 0x00008f008e187a23 */ /* 0x100fe20000010889 */
[----:B------:R-:W-:Y:S01]  /*3400*/  HMMA.16816.F32 R68, R4, R26, R68 ;  /* 0x0000001a0444723c */ /* 0x000fe20000001844 */
[----:B------:R-:W-:-:S04]  /*3410*/  FFMA.FTZ R25, R140, c[0x0][0x23c], -R137 ;  /* 0x00008f008c197a23 */ /* 0x000fc80000010889 */
[----:B------:R-:W-:Y:S02]  /*3420*/  MUFU.EX2 R24, R24 ;  /* 0x0000001800187308 */ /* 0x000fe40000000800 */
[--C-:B------:R-:W-:Y:S01]  /*3430*/  FFMA.FTZ R26, R132, c[0x0][0x23c], -R137.reuse ;  /* 0x00008f00841a7a23 */ /* 0x100fe20000010889 */
[----:B------:R-:W-:Y:S01]  /*3440*/  F2FP.PACK_AB R4, R155, R152 ;  /* 0x000000989b04723e */ /* 0x000fe200000000ff */
[----:B------:R-:W-:Y:S01]  /*3450*/  FFMA.FTZ R27, R66, c[0x0][0x23c], -R137 ;  /* 0x00008f00421b7a23 */ /* 0x000fe20000010889 */
[----:B--2---:R-:W-:Y:S01]  /*3460*/  F2FP.PACK_AB R5, R158, R149 ;  /* 0x000000959e05723e */ /* 0x004fe200000000ff */
[----:B------:R-:W-:Y:S01]  /*3470*/  FADD.FTZ R152, R152, R139 ;  /* 0x0000008b98987221 */ /* 0x000fe20000010000 */
[----:B------:R-:W-:Y:S01]  /*3480*/  F2FP.PACK_AB R6, R211, R154 ;  /* 0x0000009ad306723e */ /* 0x000fe200000000ff */
[----:B------:R-:W2:Y:S01]  /*3490*/  MUFU.EX2 R25, R25 ;  /* 0x0000001900197308 */ /* 0x000ea20000000800 */
[----:B---3--:R-:W-:Y:S01]  /*34a0*/  F2FP.PACK_AB R7, R150, R143 ;  /* 0x0000008f9607723e */ /* 0x008fe200000000ff */
[----:B------:R-:W-:-:S02]  /*34b0*/  FADD.FTZ R149, R149, R148 ;  /* 0x0000009495957221 */ /* 0x000fc40000010000 */
[----:B------:R-:W-:Y:S02]  /*34c0*/  FADD.FTZ R155, R155, R152 ;  /* 0x000000989b9b7221 */ /* 0x000fe40000010000 */
[----:B------:R-:W-:Y:S02]  /*34d0*/  FADD.FTZ R158, R158, R149 ;  /* 0x000000959e9e7221 */ /* 0x000fe40000010000 */
[----:B------:R-:W-:Y:S01]  /*34e0*/  MUFU.EX2 R26, R26 ;  /* 0x0000001a001a7308 */ /* 0x000fe20000000800 */
[----:B-----5:R-:W-:Y:S01]  /*34f0*/  HMMA.16816.F32 R124, R4, R20, R124 ;  /* 0x00000014047c723c */ /* 0x020fe2000000187c */
[----:B------:R-:W-:Y:S02]  /*3500*/  FADD.FTZ R154, R154, R155 ;  /* 0x0000009b9a9a7221 */ /* 0x000fe40000010000 */
[----:B------:R-:W-:Y:S02]  /*3510*/  FADD.FTZ R143, R143, R158 ;  /* 0x0000009e8f8f7221 */ /* 0x000fe40000010000 */
[----:B------:R-:W-:-:S02]  /*3520*/  FADD.FTZ R211, R211, R154 ;  /* 0x0000009ad3d37221 */ /* 0x000fc40000010000 */
[----:B------:R-:W3:Y:S01]  /*3530*/  MUFU.EX2 R27, R27 ;  /* 0x0000001b001b7308 */ /* 0x000ee20000000800 */
[----:B------:R-:W-:Y:S01]  /*3540*/  HMMA.16816.F32 R120, R4, R22, R120 ;  /* 0x000000160478723c */ /* 0x000fe20000001878 */
[----:B------:R-:W-:-:S07]  /*3550*/  FADD.FTZ R209, R150, R143 ;  /* 0x0000008f96d17221 */ /* 0x000fce0000010000 */
[C---:B-1----:R-:W-:Y:S08]  /*3560*/  HMMA.16816.F32 R108, R4.reuse, R16, R108 ;  /* 0x00000010046c723c */ /* 0x042ff0000000186c */
[C---:B------:R-:W-:Y:S08]  /*3570*/  HMMA.16816.F32 R104, R4.reuse, R18, R104 ;  /* 0x000000120468723c */ /* 0x040ff00000001868 */
[C---:B----4-:R-:W-:Y:S08]  /*3580*/  HMMA.16816.F32 R92, R4.reuse, R12, R92 ;  /* 0x0000000c045c723c */ /* 0x050ff0000000185c */
[C---:B------:R-:W-:Y:S08]  /*3590*/  HMMA.16816.F32 R88, R4.reuse, R14, R88 ;  /* 0x0000000e0458723c */ /* 0x040ff00000001858 */
[C---:B------:R-:W-:Y:S08]  /*35a0*/  HMMA.16816.F32 R76, R4.reuse, R8, R76 ;  /* 0x00000008044c723c */ /* 0x040ff0000000184c */
[----:B------:R-:W-:Y:S07]  /*35b0*/  HMMA.16816.F32 R72, R4, R10, R72 ;  /* 0x0000000a0448723c */ /* 0x000fee0000001848 */
[----:B------:R-:W-:Y:S01]  /*35c0*/  F2FP.PACK_AB R4, R151, R30 ;  /* 0x0000001e9704723e */ /* 0x000fe200000000ff */
[----:B------:R-:W-:Y:S01]  /*35d0*/  FADD.FTZ R30, R30, R31 ;  /* 0x0000001f1e1e7221 */ /* 0x000fe20000010000 */
[----:B--2---:R-:W-:Y:S01]  /*35e0*/  F2FP.PACK_AB R5, R25, R24 ;  /* 0x000000181905723e */ /* 0x004fe200000000ff */
[----:B------:R-:W-:Y:S01]  /*35f0*/  FADD.FTZ R24, R24, R159 ;  /* 0x0000009f18187221 */ /* 0x000fe20000010000 */
[----:B------:R-:W-:Y:S01]  /*3600*/  F2FP.PACK_AB R6, R213, R156 ;  /* 0x0000009cd506723e */ /* 0x000fe200000000ff */
[----:B------:R-:W-:Y:S01]  /*3610*/  FADD.FTZ R151, R151, R30 ;  /* 0x0000001e97977221 */ /* 0x000fe20000010000 */
[----:B---3--:R-:W-:Y:S01]  /*3620*/  F2FP.PACK_AB R7, R27, R26 ;  /* 0x0000001a1b07723e */ /* 0x008fe200000000ff */
[----:B------:R-:W-:-:S02]  /*3630*/  FADD.FTZ R25, R25, R24 ;  /* 0x0000001819197221 */ /* 0x000fc40000010000 */
[----:B------:R-:W-:Y:S02]  /*3640*/  FADD.FTZ R156, R156, R151 ;  /* 0x000000979c9c7221 */ /* 0x000fe40000010000 */
[----:B------:R-:W-:Y:S02]  /*3650*/  FADD.FTZ R26, R26, R25 ;  /* 0x000000191a1a7221 */ /* 0x000fe40000010000 */
[----:B------:R-:W-:Y:S01]  /*3660*/  HMMA.16816.F32 R128, R4, R20, R128 ;  /* 0x000000140480723c */ /* 0x000fe20000001880 */
[----:B------:R-:W-:Y:S02]  /*3670*/  FADD.FTZ R213, R213, R156 ;  /* 0x0000009cd5d57221 */ /* 0x000fe40000010000 */
[----:B------:R-:W-:-:S05]  /*3680*/  FADD.FTZ R210, R27, R26 ;  /* 0x0000001a1bd27221 */ /* 0x000fca0000010000 */
[C---:B------:R-:W-:Y:S08]  /*3690*/  HMMA.16816.F32 R116, R4.reuse, R22, R116 ;  /* 0x000000160474723c */ /* 0x040ff00000001874 */
[C---:B------:R-:W-:Y:S08]  /*36a0*/  HMMA.16816.F32 R112, R4.reuse, R16, R112 ;  /* 0x000000100470723c */ /* 0x040ff00000001870 */
[C---:B------:R-:W-:Y:S08]  /*36b0*/  HMMA.16816.F32 R100, R4.reuse, R18, R100 ;  /* 0x000000120464723c */ /* 0x040ff00000001864 */
[C---:B------:R-:W-:Y:S08]  /*36c0*/  HMMA.16816.F32 R96, R4.reuse, R12, R96 ;  /* 0x0000000c0460723c */ /* 0x040ff00000001860 */
[C---:B------:R-:W-:Y:S08]  /*36d0*/  HMMA.16816.F32 R84, R4.reuse, R14, R84 ;  /* 0x0000000e0454723c */ /* 0x040ff00000001854 */
[C---:B------:R-:W-:Y:S08]  /*36e0*/  HMMA.16816.F32 R80, R4.reuse, R8, R80 ;  /* 0x000000080450723c */ /* 0x040ff00000001850 */
[----:B------:R-:W-:Y:S01]  /*36f0*/  HMMA.16816.F32 R68, R4, R10, R68 ;  /* 0x0000000a0444723c */ /* 0x000fe20000001844 */
[----:B------:R-:W-:Y:S01]  /*3700*/  @!UPT UIADD3 URZ, URZ, URZ, URZ ;  /* 0x0000003f3f3ff290 */ /* 0x000fe2000fffe03f */
[----:B------:R-:W-:Y:S11]  /*3710*/  @!P0 BRA `(.L_x_1208) ;  /* 0x00002f2000008947 */ /* 0x000ff60003800000 */
[----:B------:R-:W-:Y:S01]  /*3720*/  LEA.HI.SX32 R208, R3, 0xfffffffe, 0x1a ;  /* 0xfffffffe03d07811 */ /* 0x000fe200078fd2ff */
[----:B------:R-:W-:Y:S01]  /*3730*/  IMAD.MOV.U32 R2, RZ, RZ, R135 ;  /* 0x000000ffff027224 */ /* 0x000fe200078e0087 */
[----:B------:R-:W-:Y:S01]  /*3740*/  MOV R0, R133 ;  /* 0x0000008500007202 */ /* 0x000fe20000000f00 */
[----:B------:R-:W-:Y:S01]  /*3750*/  IMAD.MOV.U32 R3, RZ, RZ, R136 ;  /* 0x000000ffff037224 */ /* 0x000fe200078e0088 */
[----:B------:R-:W-:Y:S01]  /*3760*/  MOV R139, R134 ;  /* 0x00000086008b7202 */ /* 0x000fe20000000f00 */
[----:B------:R-:W-:Y:S06]  /*3770*/  BRA `(.L_x_1209) ;  /* 0x0000019000007947 */ /* 0x000fec0003800000 */
.L_x_1211:
[----:B------:R-:W-:Y:S04]  /*3780*/  IADD3 R5, R208, -0x1, RZ ;  /* 0xffffffffd0057810 */ /* 0x000fe80007ffe0ff */
[----:B------:R-:W-:Y:S01]  /*3790*/  SHF.R.S32.HI R4, RZ, 0x1f, R5 ;  /* 0x0000001fff047819 */ /* 0x000fe20000011405 */
[C---:B------:R-:W-:Y:S04]  /*37a0*/  IMAD.WIDE.U32 R20, R5.reuse, c[0x0][0x198], RZ ;  /* 0x0000660005147a25 */ /* 0x040fe800078e00ff */
        /* <DEDUP_REMOVED lines=22> */
.L_x_1209:
        /* <DEDUP_REMOVED lines=20> */
[----:B------:R-:W-:Y:S01]  /*3a50*/  IADD3.X R137, R181, UR5, RZ, P0, !PT ;  /* 0x00000005b5897c10 */ /* 0x000fe200087fe4ff */
[----:B------:R1:W-:Y:S01]  /*3a60*/  LDGSTS.E.BYPASS.LTC128B.128 [R200+0x6800], [R176.64] ;  /* 0x06800000b0c87fae */ /* 0x0003e2000b901d48 */
[----:B------:R-:W-:Y:S07]  /*3a70*/  ISETP.GT.AND P0, PT, R208, RZ, PT ;  /* 0x000000ffd000720c */ /* 0x000fee0003f04270 */
[----:B------:R2:W-:Y:S08]  /*3a80*/  LDGSTS.E.BYPASS.LTC128B.128 [R200+0x7000], [R180.64] ;  /* 0x07000000b4c87fae */ /* 0x0005f0000b901d48 */
[----:B------:R3:W-:Y:S08]  /*3a90*/  LDGSTS.E.BYPASS.LTC128B.128 [R200+0x7800], [R136.64] ;  /* 0x0780000088c87fae */ /* 0x0007f0000b901d48 */
[----:B------:R-:W-:Y:S08]  /*3aa0*/  LDSM.16.M88.4 R132, [R198] ;  /* 0x00000000c684783b */ /* 0x000ff00000000200 */
[----:B------:R-:W0:Y:S08]  /*3ab0*/  LDGDEPBAR ;  /* 0x00000000000079af */ /* 0x000e300000000000 */
[----:B------:R-:W4:Y:S08]  /*3ac0*/  LDSM.16.M88.4 R140, [R197] ;  /* 0x00000000c58c783b */ /* 0x000f300000000200 */
[----:B------:R-:W5:Y:S08]  /*3ad0*/  LDSM.16.M88.4 R144, [R198+0x2000] ;  /* 0x00200000c690783b */ /* 0x000f700000000200 */
[----:B------:R-:W1:Y:S08]  /*3ae0*/  LDSM.16.M88.4 R148, [R197+0x800] ;  /* 0x00080000c594783b */ /* 0x000e700000000200 */
[----:B------:R-:W1:Y:S08]  /*3af0*/  LDSM.16.M88.4 R152, [R197+0x1000] ;  /* 0x00100000c598783b */ /* 0x000e700000000200 */
[----:B------:R-:W1:Y:S08]  /*3b00*/  LDSM.16.M88.4 R156, [R197+0x1800] ;  /* 0x00180000c59c783b */ /* 0x000e700000000200 */
[----:B------:R-:W-:Y:S08]  /*3b10*/  LDSM.16.M88.4 R160, [R196] ;  /* 0x00000000c4a0783b */ /* 0x000ff00000000200 */
[----:B------:R-:W3:Y:S08]  /*3b20*/  LDSM.16.M88.4 R164, [R195] ;  /* 0x00000000c3a4783b */ /* 0x000ef00000000200 */
[----:B------:R-:W3:Y:S08]  /*3b30*/  LDSM.16.M88.4 R168, [R196+0x2000] ;  /* 0x00200000c4a8783b */ /* 0x000ef00000000200 */
[----:B------:R-:W3:Y:S08]  /*3b40*/  LDSM.16.M88.4 R172, [R195+0x800] ;  /* 0x00080000c3ac783b */ /* 0x000ef00000000200 */
[----:B-1----:R-:W-:Y:S08]  /*3b50*/  LDSM.16.M88.4 R176, [R185] ;  /* 0x00000000b9b0783b */ /* 0x002ff00000000200 */
[----:B--2---:R-:W-:Y:S01]  /*3b60*/  LDSM.16.M88.4 R180, [R184] ;  /* 0x00000000b8b4783b */ /* 0x004fe20000000200 */
[-C--:B----4-:R-:W-:Y:S08]  /*3b70*/  HMMA.16816.F32 R4, R132, R140.reuse, RZ ;  /* 0x0000008c8404723c */ /* 0x090ff000000018ff */
[C---:B-----5:R-:W-:Y:S08]  /*3b80*/  HMMA.16816.F32 R8, R144.reuse, R140, RZ ;  /* 0x0000008c9008723c */ /* 0x060ff000000018ff */
[-C--:B------:R-:W-:Y:S08]  /*3b90*/  HMMA.16816.F32 R12, R144, R142.reuse, RZ ;  /* 0x0000008e900c723c */ /* 0x080ff000000018ff */
[C---:B------:R-:W-:Y:S01]  /*3ba0*/  HMMA.16816.F32 R16, R132.reuse, R142, RZ ;  /* 0x0000008e8410723c */ /* 0x040fe200000018ff */
[----:B------:R-:W-:Y:S07]  /*3bb0*/  LDSM.16.M88.4 R140, [R195+0x1800] ;  /* 0x00180000c38c783b */ /* 0x000fee0000000200 */
[-C--:B------:R-:W-:Y:S08]  /*3bc0*/  HMMA.16816.F32 R20, R132, R148.reuse, RZ ;  /* 0x000000948414723c */ /* 0x080ff000000018ff */
[C---:B------:R-:W-:Y:S08]  /*3bd0*/  HMMA.16816.F32 R24, R144.reuse, R148, RZ ;  /* 0x000000949018723c */ /* 0x040ff000000018ff */
[-C--:B------:R-:W-:Y:S08]  /*3be0*/  HMMA.16816.F32 R28, R144, R150.reuse, RZ ;  /* 0x00000096901c723c */ /* 0x080ff000000018ff */
[C---:B------:R-:W-:Y:S01]  /*3bf0*/  HMMA.16816.F32 R32, R132.reuse, R150, RZ ;  /* 0x000000968420723c */ /* 0x040fe200000018ff */
[----:B------:R-:W-:Y:S07]  /*3c00*/  LDSM.16.M88.4 R148, [R193] ;  /* 0x00000000c194783b */ /* 0x000fee0000000200 */
[-C--:B------:R-:W-:Y:S08]  /*3c10*/  HMMA.16816.F32 R36, R132, R152.reuse, RZ ;  /* 0x000000988424723c */ /* 0x080ff000000018ff */
[C---:B------:R-:W-:Y:S08]  /*3c20*/  HMMA.16816.F32 R40, R144.reuse, R152, RZ ;  /* 0x000000989028723c */ /* 0x040ff000000018ff */
[-C--:B------:R-:W-:Y:S08]  /*3c30*/  HMMA.16816.F32 R44, R144, R154.reuse, RZ ;  /* 0x0000009a902c723c */ /* 0x080ff000000018ff */
[C---:B------:R-:W-:Y:S01]  /*3c40*/  HMMA.16816.F32 R48, R132.reuse, R154, RZ ;  /* 0x0000009a8430723c */ /* 0x040fe200000018ff */
[----:B------:R-:W-:Y:S07]  /*3c50*/  LDSM.16.M88.4 R152, [R194+0x2000] ;  /* 0x00200000c298783b */ /* 0x000fee0000000200 */
[-C--:B------:R-:W-:Y:S08]  /*3c60*/  HMMA.16816.F32 R52, R132, R156.reuse, RZ ;  /* 0x0000009c8434723c */ /* 0x080ff000000018ff */
[C---:B------:R-:W-:Y:S08]  /*3c70*/  HMMA.16816.F32 R56, R144.reuse, R156, RZ ;  /* 0x0000009c9038723c */ /* 0x040ff000000018ff */
[-C--:B------:R-:W-:Y:S01]  /*3c80*/  HMMA.16816.F32 R60, R144, R158.reuse, RZ ;  /* 0x0000009e903c723c */ /* 0x080fe200000018ff */
[----:B------:R-:W-:Y:S07]  /*3c90*/  LDSM.16.M88.4 R144, [R194] ;  /* 0x00000000c290783b */ /* 0x000fee0000000200 */
[----:B------:R-:W-:Y:S01]  /*3ca0*/  HMMA.16816.F32 R64, R132, R158, RZ ;  /* 0x0000009e8440723c */ /* 0x000fe200000018ff */
[----:B------:R-:W1:Y:S07]  /*3cb0*/  LDSM.16.M88.4 R132, [R195+0x1000] ;  /* 0x00100000c384783b */ /* 0x000e6e0000000200 */
[-C--:B---3--:R-:W-:Y:S01]  /*3cc0*/  HMMA.16816.F32 R4, R160, R164.reuse, R4 ;  /* 0x000000a4a004723c */ /* 0x088fe20000001804 */
[----:B------:R-:W2:Y:S07]  /*3cd0*/  LDSM.16.M88.4 R156, [R187] ;  /* 0x00000000bb9c783b */ /* 0x000eae0000000200 */
[C---:B------:R-:W-:Y:S08]  /*3ce0*/  HMMA.16816.F32 R8, R168.reuse, R164, R8 ;  /* 0x000000a4a808723c */ /* 0x040ff00000001808 */
[-C--:B------:R-:W-:Y:S08]  /*3cf0*/  HMMA.16816.F32 R12, R168, R166.reuse, R12 ;  /* 0x000000a6a80c723c */ /* 0x080ff0000000180c */
[C---:B------:R-:W-:Y:S01]  /*3d00*/  HMMA.16816.F32 R16, R160.reuse, R166, R16 ;  /* 0x000000a6a010723c */ /* 0x040fe20000001810 */
[----:B------:R-:W3:Y:S07]  /*3d10*/  LDSM.16.M88.4 R164, [R186] ;  /* 0x00000000baa4783b */ /* 0x000eee0000000200 */
[-C--:B------:R-:W-:Y:S08]  /*3d20*/  HMMA.16816.F32 R20, R160, R172.reuse, R20 ;  /* 0x000000aca014723c */ /* 0x080ff00000001814 */
[C---:B------:R-:W-:Y:S08]  /*3d30*/  HMMA.16816.F32 R24, R168.reuse, R172, R24 ;  /* 0x000000aca818723c */ /* 0x040ff00000001818 */
[-C--:B------:R-:W-:Y:S08]  /*3d40*/  HMMA.16816.F32 R28, R168, R174.reuse, R28 ;  /* 0x000000aea81c723c */ /* 0x080ff0000000181c */
[C---:B------:R-:W-:Y:S01]  /*3d50*/  HMMA.16816.F32 R32, R160.reuse, R174, R32 ;  /* 0x000000aea020723c */ /* 0x040fe20000001820 */
[----:B------:R-:W4:Y:S07]  /*3d60*/  LDSM.16.M88.4 R172, [R192] ;  /* 0x00000000c0ac783b */ /* 0x000f2e0000000200 */
        /* <DEDUP_REMOVED lines=8> */
[----:B------:R-:W-:Y:S01]  /*3df0*/  HMMA.16816.F32 R64, R160, R142, R64 ;  /* 0x0000008ea040723c */ /* 0x000fe20000001840 */
[----:B------:R-:W5:Y:S07]  /*3e00*/  LDSM.16.M88.4 R140, [R184+0x800] ;  /* 0x00080000b88c783b */ /* 0x000f6e0000000200 */
        /* <DEDUP_REMOVED lines=15> */
[----:B------:R-:W-:Y:S01]  /*3f00*/  HMMA.16816.F32 R64, R144, R178, R64 ;  /* 0x000000b29040723c */ /* 0x000fe20000001840 */
[----:B------:R-:W2:Y:S07]  /*3f10*/  LDSM.16.M88.4 R144, [R184+0x1000] ;  /* 0x00100000b890783b */ /* 0x000eae0000000200 */
[-C--:B----4-:R-:W-:Y:S08]  /*3f20*/  HMMA.16816.F32 R4, R172, R180.reuse, R4 ;  /* 0x000000b4ac04723c */ /* 0x090ff00000001804 */
[C---:B-1----:R-:W-:Y:S08]  /*3f30*/  HMMA.16816.F32 R8, R132.reuse, R180, R8 ;  /* 0x000000b48408723c */ /* 0x042ff00000001808 */
[-C--:B------:R-:W-:Y:S08]  /*3f40*/  HMMA.16816.F32 R12, R132, R182.reuse, R12 ;  /* 0x000000b6840c723c */ /* 0x080ff0000000180c */
[C---:B------:R-:W-:Y:S04]  /*3f50*/  HMMA.16816.F32 R16, R172.reuse, R182, R16 ;  /* 0x000000b6ac10723c */ /* 0x040fe80000001810 */
[----:B------:R-:W-:Y:S02]  /*3f60*/  FMUL.FTZ R250, R7, c[0x0][0x2ec] ;  /* 0x0000bb0007fa7a20 */ /* 0x000fe40000410000 */
[----:B------:R-:W-:Y:S02]  /*3f70*/  FMUL.FTZ R252, R4, c[0x0][0x2ec] ;  /* 0x0000bb0004fc7a20 */ /* 0x000fe40000410000 */
[-C--:B-----5:R-:W-:Y:S02]  /*3f80*/  HMMA.16816.F32 R20, R172, R140.reuse, R20 ;  /* 0x0000008cac14723c */ /* 0x0a0fe40000001814 */
[----:B------:R-:W1:Y:S02]  /*3f90*/  MUFU.TANH R250, R250 ;  /* 0x000000fa00fa7308 */ /* 0x000e640000002400 */
[----:B------:R-:W-:Y:S02]  /*3fa0*/  FMUL.FTZ R249, R9, c[0x0][0x2ec] ;  /* 0x0000bb0009f97a20 */ /* 0x000fe40000410000 */
[----:B------:R-:W-:Y:S02]  /*3fb0*/  FMUL.FTZ R247, R10, c[0x0][0x2ec] ;  /* 0x0000bb000af77a20 */ /* 0x000fe40000410000 */
[C---:B------:R-:W-:Y:S04]  /*3fc0*/  HMMA.16816.F32 R24, R132.reuse, R140, R24 ;  /* 0x0000008c8418723c */ /* 0x040fe80000001818 */
[----:B------:R-:W3:Y:S01]  /*3fd0*/  MUFU.TANH R252, R252 ;  /* 0x000000fc00fc7308 */ /* 0x000ee20000002400 */
[----:B------:R-:W-:Y:S02]  /*3fe0*/  FMUL.FTZ R138, R13, c[0x0][0x2ec] ;  /* 0x0000bb000d8a7a20 */ /* 0x000fe40000410000 */
[----:B------:R-:W-:Y:S01]  /*3ff0*/  FMUL.FTZ R176, R12, c[0x0][0x2ec] ;  /* 0x0000bb000cb07a20 */ /* 0x000fe20000410000 */
[-C--:B------:R-:W-:Y:S04]  /*4000*/  HMMA.16816.F32 R28, R132, R142.reuse, R28 ;  /* 0x0000008e841c723c */ /* 0x080fe8000000181c */
[----:B------:R-:W-:Y:S02]  /*4010*/  FMUL.FTZ R137, R14, c[0x0][0x2ec] ;  /* 0x0000bb000e897a20 */ /* 0x000fe40000410000 */
[----:B------:R4:W1:Y:S01]  /*4020*/  MUFU.TANH R7, R138 ;  /* 0x0000008a00077308 */ /* 0x0008620000002400 */
[----:B------:R-:W-:Y:S01]  /*4030*/  FMUL.FTZ R178, R16, c[0x0][0x2ec] ;  /* 0x0000bb0010b27a20 */ /* 0x000fe20000410000 */
[C---:B------:R-:W-:Y:S01]  /*4040*/  HMMA.16816.F32 R32, R172.reuse, R142, R32 ;  /* 0x0000008eac20723c */ /* 0x040fe20000001820 */
[----:B------:R-:W5:Y:S01]  /*4050*/  LDSM.16.M88.4 R140, [R184+0x1800] ;  /* 0x00180000b88c783b */ /* 0x000f620000000200 */
[----:B------:R-:W-:Y:S04]  /*4060*/  DEPBAR.LE SB0, 0x0 ;  /* 0x000080000000791a */ /* 0x000fe80000000000 */
[----:B------:R-:W-:Y:S02]  /*4070*/  FMUL.FTZ R136, R15, c[0x0][0x2ec] ;  /* 0x0000bb000f887a20 */ /* 0x000fe40000410000 */
[----:B------:R1:W1:Y:S01]  /*4080*/  MUFU.TANH R9, R176 ;  /* 0x000000b000097308 */ /* 0x0002620000002400 */
[----:B------:R-:W-:Y:S01]  /*4090*/  BAR.SYNC.DEFER_BLOCKING 0x0 ;  /* 0x0000000000007b1d */ /* 0x000fe20000010000 */
[-C--:B--2---:R-:W-:Y:S05]  /*40a0*/  HMMA.16816.F32 R36, R172, R144.reuse, R36 ;  /* 0x00000090ac24723c */ /* 0x084fea0000001824 */
[----:B------:R-:W-:Y:S02]  /*40b0*/  FMUL.FTZ R177, R17, c[0x0][0x2ec] ;  /* 0x0000bb0011b17a20 */ /* 0x000fe40000410000 */
[----:B------:R-:W-:Y:S01]  /*40c0*/  FMUL.FTZ R179, R20, c[0x0][0x2ec] ;  /* 0x0000bb0014b37a20 */ /* 0x000fe20000410000 */
[----:B------:R2:W2:Y:S01]  /*40d0*/  MUFU.TANH R14, R137 ;  /* 0x00000089000e7308 */ /* 0x0004a20000002400 */
[C---:B------:R-:W-:Y:S04]  /*40e0*/  HMMA.16816.F32 R40, R132.reuse, R144, R40 ;  /* 0x000000908428723c */ /* 0x040fe80000001828 */
[----:B----4-:R-:W-:Y:S02]  /*40f0*/  FMUL.FTZ R138, R19, c[0x0][0x2ec] ;  /* 0x0000bb00138a7a20 */ /* 0x010fe40000410000 */
[----:B------:R-:W-:Y:S02]  /*4100*/  FMUL.FTZ R248, R11, c[0x0][0x2ec] ;  /* 0x0000bb000bf87a20 */ /* 0x000fe40000410000 */
[-C--:B------:R-:W-:Y:S01]  /*4110*/  HMMA.16816.F32 R44, R132, R146.reuse, R44 ;  /* 0x00000092842c723c */ /* 0x080fe2000000182c */
[----:B------:R4:W3:Y:S03]  /*4120*/  MUFU.TANH R15, R178 ;  /* 0x000000b2000f7308 */ /* 0x0008e60000002400 */
[----:B------:R-:W-:Y:S02]  /*4130*/  FMUL.FTZ R223, R5, c[0x0][0x2ec] ;  /* 0x0000bb0005df7a20 */ /* 0x000fe40000410000 */
[----:B-1----:R-:W-:Y:S02]  /*4140*/  FMUL.FTZ R176, R18, c[0x0][0x2ec] ;  /* 0x0000bb0012b07a20 */ /* 0x002fe40000410000 */
[C---:B------:R-:W-:Y:S03]  /*4150*/  HMMA.16816.F32 R48, R172.reuse, R146, R48 ;  /* 0x00000092ac30723c */ /* 0x040fe60000001830 */
[----:B------:R1:W1:Y:S01]  /*4160*/  MUFU.TANH R17, R138 ;  /* 0x0000008a00117308 */ /* 0x0002620000002400 */
[----:B------:R-:W-:Y:S02]  /*4170*/  FMUL.FTZ R251, R6, c[0x0][0x2ec] ;  /* 0x0000bb0006fb7a20 */ /* 0x000fe40000410000 */
[----:B------:R-:W-:Y:S02]  /*4180*/  FMUL.FTZ R244, R8, c[0x0][0x2ec] ;  /* 0x0000bb0008f47a20 */ /* 0x000fe40000410000 */
[-C--:B-----5:R-:W-:Y:S04]  /*4190*/  HMMA.16816.F32 R52, R172, R140.reuse, R52 ;  /* 0x0000008cac34723c */ /* 0x0a0fe80000001834 */
[----:B--2---:R-:W-:Y:S01]  /*41a0*/  FMUL.FTZ R137, R22, c[0x0][0x2ec] ;  /* 0x0000bb0016897a20 */ /* 0x004fe20000410000 */
[----:B------:R2:W2:Y:S01]  /*41b0*/  MUFU.TANH R10, R136 ;  /* 0x00000088000a7308 */ /* 0x0004a20000002400 */
[----:B------:R-:W-:Y:S02]  /*41c0*/  FMUL.FTZ R245, R24, c[0x0][0x2ec] ;  /* 0x0000bb0018f57a20 */ /* 0x000fe40000410000 */
[C---:B------:R-:W-:Y:S04]  /*41d0*/  HMMA.16816.F32 R56, R132.reuse, R140, R56 ;  /* 0x0000008c8438723c */ /* 0x040fe80000001838 */
[----:B----4-:R-:W-:Y:S02]  /*41e0*/  FMUL.FTZ R178, R21, c[0x0][0x2ec] ;  /* 0x0000bb0015b27a20 */ /* 0x010fe40000410000 */
[----:B------:R-:W-:Y:S01]  /*41f0*/  FMUL.FTZ R243, R25, c[0x0][0x2ec] ;  /* 0x0000bb0019f37a20 */ /* 0x000fe20000410000 */
[----:B------:R-:W4:Y:S01]  /*4200*/  MUFU.TANH R167, R177 ;  /* 0x000000b100a77308 */ /* 0x000f220000002400 */
[-C--:B------:R-:W-:Y:S04]  /*4210*/  HMMA.16816.F32 R60, R132, R142.reuse, R60 ;  /* 0x0000008e843c723c */ /* 0x080fe8000000183c */
[----:B-1----:R-:W-:Y:S02]  /*4220*/  FMUL.FTZ R138, R32, c[0x0][0x2ec] ;  /* 0x0000bb00208a7a20 */ /* 0x002fe40000410000 */
[----:B------:R-:W-:Y:S02]  /*4230*/  FMUL.FTZ R242, R26, c[0x0][0x2ec] ;  /* 0x0000bb001af27a20 */ /* 0x000fe40000410000 */
[----:B------:R-:W-:Y:S01]  /*4240*/  HMMA.16816.F32 R64, R172, R142, R64 ;  /* 0x0000008eac40723c */ /* 0x000fe20000001840 */
[----:B------:R-:W1:Y:S03]  /*4250*/  MUFU.TANH R165, R176 ;  /* 0x000000b000a57308 */ /* 0x000e660000002400 */
[----:B------:R-:W-:Y:S02]  /*4260*/  FMUL.FTZ R240, R27, c[0x0][0x2ec] ;  /* 0x0000bb001bf07a20 */ /* 0x000fe40000410000 */
[----:B--2---:R-:W-:Y:S02]  /*4270*/  FMUL.FTZ R136, R23, c[0x0][0x2ec] ;  /* 0x0000bb0017887a20 */ /* 0x004fe40000410000 */
[----:B------:R-:W-:Y:S03]  /*4280*/  FMUL.FTZ R241, R28, c[0x0][0x2ec] ;  /* 0x0000bb001cf17a20 */ /* 0x000fe60000410000 */
[----:B------:R-:W2:Y:S01]  /*4290*/  MUFU.TANH R13, R179 ;  /* 0x000000b3000d7308 */ /* 0x000ea20000002400 */
        /* <DEDUP_REMOVED lines=26> */
[----:B-----5:R-:W-:Y:S02]  /*4440*/  FMUL.FTZ R137, R33, c[0x0][0x2ec] ;  /* 0x0000bb0021897a20 */ /* 0x020fe40000410000 */
[----:B------:R-:W-:Y:S02]  /*4450*/  FMUL.FTZ R214, R54, c[0x0][0x2ec] ;  /* 0x0000bb0036d67a20 */ /* 0x000fe40000410000 */
[----:B------:R-:W-:Y:S01]  /*4460*/  FMUL.FTZ R212, R55, c[0x0][0x2ec] ;  /* 0x0000bb0037d47a20 */ /* 0x000fe20000410000 */
[----:B------:R-:W3:Y:S01]  /*4470*/  MUFU.TANH R223, R223 ;  /* 0x000000df00df7308 */ /* 0x000ee20000002400 */
[----:B------:R-:W-:Y:S02]  /*4480*/  FMUL.FTZ R181, R56, c[0x0][0x2ec] ;  /* 0x0000bb0038b57a20 */ /* 0x000fe40000410000 */
[----:B------:R-:W-:Y:S02]  /*4490*/  FMUL.FTZ R180, R57, c[0x0][0x2ec] ;  /* 0x0000bb0039b47a20 */ /* 0x000fe40000410000 */
[----:B------:R-:W-:Y:S02]  /*44a0*/  FMUL.FTZ R178, R58, c[0x0][0x2ec] ;  /* 0x0000bb003ab27a20 */ /* 0x000fe40000410000 */
[----:B------:R-:W-:Y:S02]  /*44b0*/  FMUL.FTZ R177, R59, c[0x0][0x2ec] ;  /* 0x0000bb003bb17a20 */ /* 0x000fe40000410000 */
[----:B------:R-:W-:Y:S01]  /*44c0*/  FMUL.FTZ R176, R60, c[0x0][0x2ec] ;  /* 0x0000bb003cb07a20 */ /* 0x000fe20000410000 */
[----:B------:R-:W3:Y:S01]  /*44d0*/  MUFU.TANH R251, R251 ;  /* 0x000000fb00fb7308 */ /* 0x000ee20000002400 */
[----:B------:R-:W-:Y:S02]  /*44e0*/  FMUL.FTZ R179, R61, c[0x0][0x2ec] ;  /* 0x0000bb003db37a20 */ /* 0x000fe40000410000 */
[----:B-1----:R-:W-:Y:S02]  /*44f0*/  FMUL.FTZ R138, R62, c[0x0][0x2ec] ;  /* 0x0000bb003e8a7a20 */ /* 0x002fe40000410000 */
[----:B------:R-:W-:Y:S02]  /*4500*/  FMUL.FTZ R225, R64, c[0x0][0x2ec] ;  /* 0x0000bb0040e17a20 */ /* 0x000fe40000410000 */
[----:B------:R-:W-:Y:S02]  /*4510*/  FMUL.FTZ R217, R65, c[0x0][0x2ec] ;  /* 0x0000bb0041d97a20 */ /* 0x000fe40000410000 */
[----:B------:R-:W-:Y:S01]  /*4520*/  FMUL.FTZ R183, R66, c[0x0][0x2ec] ;  /* 0x0000bb0042b77a20 */ /* 0x000fe20000410000 */
[----:B------:R-:W1:Y:S01]  /*4530*/  MUFU.TANH R244, R244 ;  /* 0x000000f400f47308 */ /* 0x000e620000002400 */
[----:B------:R-:W-:Y:S02]  /*4540*/  FMUL.FTZ R182, R67, c[0x0][0x2ec] ;  /* 0x0000bb0043b67a20 */ /* 0x000fe40000410000 */
[----:B--2---:R-:W-:Y:S02]  /*4550*/  FMUL.FTZ R136, R34, c[0x0][0x2ec] ;  /* 0x0000bb0022887a20 */ /* 0x004fe40000410000 */
[----:B------:R-:W-:Y:S05]  /*4560*/  FMUL.FTZ R63, R63, c[0x0][0x2ec] ;  /* 0x0000bb003f3f7a20 */ /* 0x000fea0000410000 */
        /* <DEDUP_REMOVED lines=47> */
.L_x_1210:
        /* <DEDUP_REMOVED lines=66> */
[----:B------:R-:W-:Y:S02]  /*4c80*/  IADD3 R208, R208, -0x1, RZ ;  /* 0xffffffffd0d07810 */ /* 0x000fe40007ffe0ff */
[----:B------:R-:W-:Y:S03]  /*4c90*/  FMNMX.FTZ R6, R137, R4, !PT ;  /* 0x0000000489067209 */ /* 0x000fe60007810000 */
[----:B------:R-:W-:Y:S08]  /*4ca0*/  SHFL.BFLY PT, R23, R8, 0x2, 0x1f ;  /* 0x0c401f0008177f89 */ /* 0x000ff000000e0000 */
        /* <DEDUP_REMOVED lines=10> */
[----:B-1----:R-:W-:Y:S05]  /*4d50*/  FMNMX.FTZ R133, R4, R133, !PT ;  /* 0x0000008504857209 */ /* 0x002fea0007810000 */
[----:B------:R-:W-:Y:S01]  /*4d60*/  FADD.FTZ R4, -R133, R0 ;  /* 0x0000000085047221 */ /* 0x000fe20000010100 */
[----:B--2---:R-:W-:Y:S03]  /*4d70*/  FMNMX.FTZ R136, R23, R136, !PT ;  /* 0x0000008817887209 */ /* 0x004fe60007810000 */
[----:B------:R-:W-:Y:S01]  /*4d80*/  FMUL.FTZ R0, R4, c[0x0][0x23c] ;  /* 0x00008f0004007a20 */ /* 0x000fe20000410000 */
[C---:B------:R-:W-:Y:S01]  /*4d90*/  FSETP.NEU.FTZ.AND P1, PT, R136.reuse, -INF , PT ;  /* 0xff8000008800780b */ /* 0x040fe20003f3d000 */
[C---:B------:R-:W-:Y:S02]  /*4da0*/  FMUL.FTZ R230, R136.reuse, c[0x0][0x23c] ;  /* 0x00008f0088e67a20 */ /* 0x040fe40000410000 */
[----:B------:R-:W-:Y:S02]  /*4db0*/  FADD.FTZ R5, -R136, R3 ;  /* 0x0000000388057221 */ /* 0x000fe40000010100 */
[----:B------:R-:W1:Y:S01]  /*4dc0*/  MUFU.EX2 R0, R0 ;  /* 0x0000000000007308 */ /* 0x000e620000000800 */
[----:B---3--:R-:W-:Y:S02]  /*4dd0*/  FMNMX.FTZ R134, R21, R134, !PT ;  /* 0x0000008615867209 */ /* 0x008fe40007810000 */
[----:B------:R-:W2:Y:S01]  /*4de0*/  LDSM.16.MT88.4 R20, [R191+0x6000] ;  /* 0x00600000bf14783b */ /* 0x000ea20000004200 */
[----:B------:R-:W-:Y:S01]  /*4df0*/  FSEL R230, R230, RZ, P1 ;  /* 0x000000ffe6e67208 */ /* 0x000fe20000800000 */
[----:B------:R-:W-:Y:S02]  /*4e00*/  FMUL.FTZ R132, R5, c[0x0][0x23c] ;  /* 0x00008f0005847a20 */ /* 0x000fe40000410000 */
[----:B------:R-:W-:Y:S01]  /*4e10*/  FMUL.FTZ R170, R134, c[0x0][0x23c] ;  /* 0x00008f0086aa7a20 */ /* 0x000fe20000410000 */
[----:B----4-:R-:W-:Y:S01]  /*4e20*/  FMNMX.FTZ R135, R8, R135, !PT ;  /* 0x0000008708877209 */ /* 0x010fe20007810000 */
[--C-:B------:R-:W-:Y:S02]  /*4e30*/  FFMA.FTZ R153, R19, c[0x0][0x23c], -R230.reuse ;  /* 0x00008f0013997a23 */ /* 0x100fe400000108e6 */
[----:B------:R-:W3:Y:S01]  /*4e40*/  MUFU.EX2 R132, R132 ;  /* 0x0000008400847308 */ /* 0x000ee20000000800 */
[--C-:B------:R-:W-:Y:S01]  /*4e50*/  FFMA.FTZ R160, R33, c[0x0][0x23c], -R230.reuse ;  /* 0x00008f0021a07a23 */ /* 0x100fe200000108e6 */
[C---:B------:R-:W-:Y:S01]  /*4e60*/  FSETP.NEU.FTZ.AND P1, PT, R135.reuse, -INF , PT ;  /* 0xff8000008700780b */ /* 0x040fe20003f3d000 */
[----:B------:R-:W-:Y:S02]  /*4e70*/  FMUL.FTZ R4, R135, c[0x0][0x23c] ;  /* 0x00008f0087047a20 */ /* 0x000fe40000410000 */
[----:B------:R-:W-:Y:S02]  /*4e80*/  FFMA.FTZ R158, R223, c[0x0][0x23c], -R230 ;  /* 0x00008f00df9e7a23 */ /* 0x000fe400000108e6 */
[----:B------:R-:W-:Y:S01]  /*4e90*/  FADD.FTZ R2, -R135, R2 ;  /* 0x0000000287027221 */ /* 0x000fe20000010100 */
[----:B------:R-:W-:Y:S01]  /*4ea0*/  FSEL R223, R4, RZ, P1 ;  /* 0x000000ff04df7208 */ /* 0x000fe20000800000 */
[--C-:B------:R-:W-:Y:S01]  /*4eb0*/  FFMA.FTZ R159, R252, c[0x0][0x23c], -R230.reuse ;  /* 0x00008f00fc9f7a23 */ /* 0x100fe200000108e6 */
[----:B------:R-:W-:Y:S01]  /*4ec0*/  MUFU.EX2 R153, R153 ;  /* 0x0000009900997308 */ /* 0x000fe20000000800 */
[----:B------:R-:W-:Y:S01]  /*4ed0*/  FMUL.FTZ R3, R2, c[0x0][0x23c] ;  /* 0x00008f0002037a20 */ /* 0x000fe20000410000 */
[----:B------:R-:W-:Y:S01]  /*4ee0*/  FSETP.NEU.FTZ.AND P1, PT, R134, -INF , PT ;  /* 0xff8000008600780b */ /* 0x000fe20003f3d000 */
[C---:B-1----:R-:W-:Y:S02]  /*4ef0*/  FMUL.FTZ R58, R0.reuse, R78 ;  /* 0x0000004e003a7220 */ /* 0x042fe40000410000 */
[----:B------:R-:W-:Y:S01]  /*4f00*/  FMUL.FTZ R59, R0, R79 ;  /* 0x0000004f003b7220 */ /* 0x000fe20000410000 */
[----:B------:R-:W-:Y:S01]  /*4f10*/  FSEL R170, R170, RZ, P1 ;  /* 0x000000ffaaaa7208 */ /* 0x000fe20000800000 */
[--C-:B------:R-:W-:Y:S01]  /*4f20*/  FFMA.FTZ R149, R17, c[0x0][0x23c], -R223.reuse ;  /* 0x00008f0011957a23 */ /* 0x100fe200000108df */
[----:B------:R-:W-:Y:S01]  /*4f30*/  FSETP.NEU.FTZ.AND P1, PT, R133, -INF , PT ;  /* 0xff8000008500780b */ /* 0x000fe20003f3d000 */
        /* <DEDUP_REMOVED lines=8> */
[C---:B------:R-:W-:Y:S02]  /*4fc0*/  FMUL.FTZ R33, R132.reuse, R101 ;  /* 0x0000006584217220 */ /* 0x040fe40000410000 */
[C---:B------:R-:W-:Y:S02]  /*4fd0*/  FMUL.FTZ R48, R132.reuse, R84 ;  /* 0x0000005484307220 */ /* 0x040fe40000410000 */
[----:B------:R-:W-:Y:S02]  /*4fe0*/  FMUL.FTZ R49, R132, R85 ;  /* 0x0000005584317220 */ /* 0x000fe40000410000 */
[----:B------:R-:W-:Y:S02]  /*4ff0*/  FMUL.FTZ R5, R2, c[0x0][0x23c] ;  /* 0x00008f0002057a20 */ /* 0x000fe40000410000 */
[----:B------:R-:W-:Y:S01]  /*5000*/  FMUL.FTZ R4, R132, R128 ;  /* 0x0000008084047220 */ /* 0x000fe20000410000 */
[----:B------:R-:W3:Y:S01]  /*5010*/  MUFU.EX2 R158, R158 ;  /* 0x0000009e009e7308 */ /* 0x000ee20000000800 */
[C---:B------:R-:W-:Y:S02]  /*5020*/  FMUL.FTZ R26, R0.reuse, R110 ;  /* 0x0000006e001a7220 */ /* 0x040fe40000410000 */
[----:B------:R-:W-:Y:S02]  /*5030*/  FMUL.FTZ R27, R0, R111 ;  /* 0x0000006f001b7220 */ /* 0x000fe40000410000 */
[C---:B-1----:R-:W-:Y:S02]  /*5040*/  FMUL.FTZ R18, R3.reuse, R118 ;  /* 0x0000007603127220 */ /* 0x042fe40000410000 */
[C---:B------:R-:W-:Y:S02]  /*5050*/  FMUL.FTZ R19, R3.reuse, R119 ;  /* 0x0000007703137220 */ /* 0x040fe40000410000 */
[----:B------:R-:W-:Y:S01]  /*5060*/  LDSM.16.MT88.4 R116, [R191+0x7800] ;  /* 0x00780000bf74783b */ /* 0x000fe20000004200 */
[----:B------:R-:W1:Y:S01]  /*5070*/  MUFU.EX2 R2, R5 ;  /* 0x0000000500027308 */ /* 0x000e620000000800 */
[C---:B------:R-:W-:Y:S02]  /*5080*/  FMUL.FTZ R34, R3.reuse, R102 ;  /* 0x0000006603227220 */ /* 0x040fe40000410000 */
[C---:B------:R-:W-:Y:S02]  /*5090*/  FMUL.FTZ R35, R3.reuse, R103 ;  /* 0x0000006703237220 */ /* 0x040fe40000410000 */
[C---:B------:R-:W-:Y:S02]  /*50a0*/  FMUL.FTZ R50, R3.reuse, R86 ;  /* 0x0000005603327220 */ /* 0x040fe40000410000 */
[----:B------:R-:W-:Y:S01]  /*50b0*/  LDSM.16.MT88.4 R100, [R190+0x7800] ;  /* 0x00780000be64783b */ /* 0x000fe20000004200 */
[----:B------:R-:W-:Y:S02]  /*50c0*/  FMUL.FTZ R51, R3, R87 ;  /* 0x0000005703337220 */ /* 0x000fe40000410000 */
[----:B------:R-:W-:Y:S01]  /*50d0*/  MUFU.EX2 R149, R149 ;  /* 0x0000009500957308 */ /* 0x000fe20000000800 */
[--C-:B------:R-:W-:Y:S02]  /*50e0*/  FFMA.FTZ R150, R165, c[0x0][0x23c], -R223.reuse ;  /* 0x00008f00a5967a23 */ /* 0x100fe400000108df */
[----:B------:R-:W-:Y:S01]  /*50f0*/  FMUL.FTZ R165, R133, c[0x0][0x23c] ;  /* 0x00008f0085a57a20 */ /* 0x000fe20000410000 */
[----:B---3--:R-:W-:Y:S01]  /*5100*/  F2FP.PACK_AB R128, R158, R159 ;  /* 0x0000009f9e80723e */ /* 0x008fe200000000ff */
[----:B------:R-:W-:Y:S01]  /*5110*/  LDSM.16.MT88.4 R84, [R189+0x6800] ;  /* 0x00680000bd54783b */ /* 0x000fe20000004200 */
[----:B------:R-:W-:Y:S02]  /*5120*/  FMUL.FTZ R6, R3, R130 ;  /* 0x0000008203067220 */ /* 0x000fe40000410000 */
[----:B------:R-:W-:Y:S01]  /*5130*/  FMUL.FTZ R30, R0, R106 ;  /* 0x0000006a001e7220 */ /* 0x000fe20000410000 */
[----:B------:R-:W-:Y:S01]  /*5140*/  FSEL R165, R165, RZ, P1 ;  /* 0x000000ffa5a57208 */ /* 0x000fe20000800000 */
[----:B------:R-:W-:Y:S01]  /*5150*/  MUFU.EX2 R150, R150 ;  /* 0x0000009600967308 */ /* 0x000fe20000000800 */
[--C-:B------:R-:W-:Y:S02]  /*5160*/  FFMA.FTZ R152, R251, c[0x0][0x23c], -R223.reuse ;  /* 0x00008f00fb987a23 */ /* 0x100fe400000108df */
[----:B------:R-:W-:Y:S02]  /*5170*/  FFMA.FTZ R151, R250, c[0x0][0x23c], -R223 ;  /* 0x00008f00fa977a23 */ /* 0x000fe400000108df */
[--C-:B------:R-:W-:Y:S02]  /*5180*/  FFMA.FTZ R157, R15, c[0x0][0x23c], -R230.reuse ;  /* 0x00008f000f9d7a23 */ /* 0x100fe400000108e6 */
[----:B------:R-:W-:Y:S02]  /*5190*/  FFMA.FTZ R156, R167, c[0x0][0x23c], -R230 ;  /* 0x00008f00a79c7a23 */ /* 0x000fe400000108e6 */
[C---:B-1----:R-:W-:Y:S01]  /*51a0*/  FMUL.FTZ R56, R2.reuse, R76 ;  /* 0x0000004c02387220 */ /* 0x042fe20000410000 */
[----:B------:R-:W-:Y:S01]  /*51b0*/  MUFU.EX2 R152, R152 ;  /* 0x0000009800987308 */ /* 0x000fe20000000800 */
[----:B------:R-:W-:Y:S02]  /*51c0*/  FMUL.FTZ R57, R2, R77 ;  /* 0x0000004d02397220 */ /* 0x000fe40000410000 */
[----:B------:R-:W-:Y:S01]  /*51d0*/  LDSM.16.MT88.4 R76, [R191+0x6800] ;  /* 0x00680000bf4c783b */ /* 0x000fe20000004200 */
[----:B------:R-:W-:Y:S02]  /*51e0*/  FMUL.FTZ R5, R132, R129 ;  /* 0x0000008184057220 */ /* 0x000fe40000410000 */
[C---:B------:R-:W-:Y:S02]  /*51f0*/  FMUL.FTZ R8, R2.reuse, R124 ;  /* 0x0000007c02087220 */ /* 0x040fe40000410000 */
[----:B------:R-:W-:Y:S02]  /*5200*/  FMUL.FTZ R12, R2, R120 ;  /* 0x00000078020c7220 */ /* 0x000fe40000410000 */
[----:B------:R-:W1:Y:S01]  /*5210*/  MUFU.EX2 R151, R151 ;  /* 0x0000009700977308 */ /* 0x000e620000000800 */
[----:B------:R-:W-:Y:S02]  /*5220*/  FMUL.FTZ R15, R0, R123 ;  /* 0x0000007b000f7220 */ /* 0x000fe40000410000 */
[C---:B------:R-:W-:Y:S02]  /*5230*/  FMUL.FTZ R24, R2.reuse, R108 ;  /* 0x0000006c02187220 */ /* 0x040fe40000410000 */
[C---:B------:R-:W-:Y:S02]  /*5240*/  FMUL.FTZ R25, R2.reuse, R109 ;  /* 0x0000006d02197220 */ /* 0x040fe40000410000 */
[C---:B------:R-:W-:Y:S02]  /*5250*/  FMUL.FTZ R28, R2.reuse, R104 ;  /* 0x00000068021c7220 */ /* 0x040fe40000410000 */
[----:B------:R-:W-:Y:S01]  /*5260*/  FMUL.FTZ R29, R2, R105 ;  /* 0x00000069021d7220 */ /* 0x000fe20000410000 */
[----:B------:R-:W-:Y:S01]  /*5270*/  MUFU.EX2 R157, R157 ;  /* 0x0000009d009d7308 */ /* 0x000fe20000000800 */
[----:B------:R-:W-:Y:S02]  /*5280*/  FMUL.FTZ R31, R0, R107 ;  /* 0x0000006b001f7220 */ /* 0x000fe40000410000 */
[C---:B------:R-:W-:Y:S02]  /*5290*/  FMUL.FTZ R40, R2.reuse, R92 ;  /* 0x0000005c02287220 */ /* 0x040fe40000410000 */
[----:B------:R-:W-:Y:S02]  /*52a0*/  FMUL.FTZ R41, R2, R93 ;  /* 0x0000005d02297220 */ /* 0x000fe40000410000 */
[C---:B------:R-:W-:Y:S02]  /*52b0*/  FMUL.FTZ R42, R0.reuse, R94 ;  /* 0x0000005e002a7220 */ /* 0x040fe40000410000 */
[----:B------:R-:W-:Y:S01]  /*52c0*/  FMUL.FTZ R43, R0, R95 ;  /* 0x0000005f002b7220 */ /* 0x000fe20000410000 */
[----:B------:R-:W3:Y:S01]  /*52d0*/  MUFU.EX2 R156, R156 ;  /* 0x0000009c009c7308 */ /* 0x000ee20000000800 */
[--C-:B------:R-:W-:Y:S02]  /*52e0*/  FFMA.FTZ R144, R9, c[0x0][0x23c], -R170.reuse ;  /* 0x00008f0009907a23 */ /* 0x100fe400000108aa */
[--C-:B------:R-:W-:Y:S01]  /*52f0*/  FFMA.FTZ R143, R7, c[0x0][0x23c], -R170.reuse ;  /* 0x00008f00078f7a23 */ /* 0x100fe200000108aa */
[----:B-1----:R-:W-:Y:S01]  /*5300*/  F2FP.PACK_AB R129, R151, R152 ;  /* 0x000000989781723e */ /* 0x002fe200000000ff */
[--C-:B------:R-:W-:Y:S02]  /*5310*/  FFMA.FTZ R140, R14, c[0x0][0x23c], -R165.reuse ;  /* 0x00008f000e8c7a23 */ /* 0x100fe400000108a5 */
[--C-:B------:R-:W-:Y:S02]  /*5320*/  FFMA.FTZ R139, R10, c[0x0][0x23c], -R165.reuse ;  /* 0x00008f000a8b7a23 */ /* 0x100fe400000108a5 */
[--C-:B------:R-:W-:Y:S01]  /*5330*/  FFMA.FTZ R146, R244, c[0x0][0x23c], -R170.reuse ;  /* 0x00008f00f4927a23 */ /* 0x100fe200000108aa */
[----:B------:R-:W-:Y:S01]  /*5340*/  MUFU.EX2 R144, R144 ;  /* 0x0000009000907308 */ /* 0x000fe20000000800 */
[----:B------:R-:W-:Y:S02]  /*5350*/  FFMA.FTZ R145, R249, c[0x0][0x23c], -R170 ;  /* 0x00008f00f9917a23 */ /* 0x000fe400000108aa */
[--C-:B------:R-:W-:Y:S02]  /*5360*/  FFMA.FTZ R142, R247, c[0x0][0x23c], -R165.reuse ;  /* 0x00008f00f78e7a23 */ /* 0x100fe400000108a5 */
[----:B------:R-:W-:Y:S02]  /*5370*/  FFMA.FTZ R141, R248, c[0x0][0x23c], -R165 ;  /* 0x00008f00f88d7a23 */ /* 0x000fe400000108a5 */
[----:B------:R-:W-:Y:S01]  /*5380*/  FMUL.FTZ R7, R3, R131 ;  /* 0x0000008303077220 */ /* 0x000fe20000410000 */
[----:B------:R-:W-:Y:S01]  /*5390*/  F2FP.PACK_AB R131, R149, R150 ;  /* 0x000000969583723e */ /* 0x000fe200000000ff */
[----:B------:R-:W-:Y:S01]  /*53a0*/  FMUL.FTZ R9, R2, R125 ;  /* 0x0000007d02097220 */ /* 0x000fe20000410000 */
[----:B------:R-:W-:Y:S01]  /*53b0*/  MUFU.EX2 R146, R146 ;  /* 0x0000009200927308 */ /* 0x000fe20000000800 */
[C---:B------:R-:W-:Y:S02]  /*53c0*/  FMUL.FTZ R10, R0.reuse, R126 ;  /* 0x0000007e000a7220 */ /* 0x040fe40000410000 */
[----:B------:R-:W-:Y:S01]  /*53d0*/  FMUL.FTZ R14, R0, R122 ;  /* 0x0000007a000e7220 */ /* 0x000fe20000410000 */
[----:B---3--:R-:W-:Y:S01]  /*53e0*/  F2FP.PACK_AB R130, R156, R157 ;  /* 0x0000009d9c82723e */ /* 0x008fe200000000ff */
[C---:B------:R-:W-:Y:S02]  /*53f0*/  FMUL.FTZ R44, R2.reuse, R88 ;  /* 0x00000058022c7220 */ /* 0x040fe40000410000 */
[----:B------:R-:W-:Y:S02]  /*5400*/  FMUL.FTZ R45, R2, R89 ;  /* 0x00000059022d7220 */ /* 0x000fe40000410000 */
[C---:B------:R-:W-:Y:S01]  /*5410*/  FMUL.FTZ R46, R0.reuse, R90 ;  /* 0x0000005a002e7220 */ /* 0x040fe20000410000 */
[----:B------:R-:W1:Y:S01]  /*5420*/  MUFU.EX2 R145, R145 ;  /* 0x0000009100917308 */ /* 0x000e620000000800 */
[-C--:B--2---:R-:W-:Y:S05]  /*5430*/  HMMA.16816.F32 R4, R128, R20.reuse, R4 ;  /* 0x000000148004723c */ /* 0x084fea0000001804 */
[----:B------:R-:W-:Y:S02]  /*5440*/  FMUL.FTZ R47, R0, R91 ;  /* 0x0000005b002f7220 */ /* 0x000fe40000410000 */
[C---:B------:R-:W-:Y:S02]  /*5450*/  FMUL.FTZ R60, R2.reuse, R72 ;  /* 0x00000048023c7220 */ /* 0x040fe40000410000 */
[----:B------:R-:W-:Y:S03]  /*5460*/  MUFU.EX2 R142, R142 ;  /* 0x0000008e008e7308 */ /* 0x000fe60000000800 */
[----:B------:R-:W-:Y:S02]  /*5470*/  FMUL.FTZ R61, R2, R73 ;  /* 0x00000049023d7220 */ /* 0x000fe40000410000 */
[C---:B------:R-:W-:Y:S02]  /*5480*/  FMUL.FTZ R62, R0.reuse, R74 ;  /* 0x0000004a003e7220 */ /* 0x040fe40000410000 */
[C---:B------:R-:W-:Y:S02]  /*5490*/  FMUL.FTZ R63, R0.reuse, R75 ;  /* 0x0000004b003f7220 */ /* 0x040fe40000410000 */
[--C-:B------:R-:W-:Y:S01]  /*54a0*/  FFMA.FTZ R154, R11, c[0x0][0x23c], -R230.reuse ;  /* 0x00008f000b9a7a23 */ /* 0x100fe200000108e6 */
[----:B------:R-:W2:Y:S01]  /*54b0*/  MUFU.EX2 R141, R141 ;  /* 0x0000008d008d7308 */ /* 0x000ea20000000800 */
[----:B------:R-:W-:Y:S02]  /*54c0*/  FMUL.FTZ R11, R0, R127 ;  /* 0x0000007f000b7220 */ /* 0x000fe40000410000 */
[----:B------:R-:W-:Y:S01]  /*54d0*/  FFMA.FTZ R155, R13, c[0x0][0x23c], -R230 ;  /* 0x00008f000d9b7a23 */ /* 0x000fe200000108e6 */
[----:B-1----:R-:W-:Y:S01]  /*54e0*/  F2FP.PACK_AB R64, R145, R146 ;  /* 0x000000929140723e */ /* 0x002fe200000000ff */
[----:B------:R-:W-:Y:S02]  /*54f0*/  FMUL.FTZ R13, R2, R121 ;  /* 0x00000079020d7220 */ /* 0x000fe40000410000 */
[--C-:B------:R-:W-:Y:S02]  /*5500*/  FFMA.FTZ R148, R166, c[0x0][0x23c], -R223.reuse ;  /* 0x00008f00a6947a23 */ /* 0x100fe400000108df */
[----:B------:R-:W-:Y:S01]  /*5510*/  FFMA.FTZ R162, R246, c[0x0][0x23c], -R223 ;  /* 0x00008f00f6a27a23 */ /* 0x000fe200000108df */
[----:B------:R-:W1:Y:S01]  /*5520*/  MUFU.EX2 R143, R143 ;  /* 0x0000008f008f7308 */ /* 0x000e620000000800 */
[--C-:B------:R-:W-:Y:S02]  /*5530*/  FFMA.FTZ R163, R245, c[0x0][0x23c], -R170.reuse ;  /* 0x00008f00f5a37a23 */ /* 0x100fe400000108aa */
[--C-:B------:R-:W-:Y:S02]  /*5540*/  FFMA.FTZ R164, R243, c[0x0][0x23c], -R170.reuse ;  /* 0x00008f00f3a47a23 */ /* 0x100fe400000108aa */
[--C-:B------:R-:W-:Y:S02]  /*5550*/  FFMA.FTZ R166, R242, c[0x0][0x23c], -R165.reuse ;  /* 0x00008f00f2a67a23 */ /* 0x100fe400000108a5 */
[--C-:B------:R-:W-:Y:S02]  /*5560*/  FFMA.FTZ R167, R240, c[0x0][0x23c], -R165.reuse ;  /* 0x00008f00f0a77a23 */ /* 0x100fe400000108a5 */
[--C-:B------:R-:W-:Y:S01]  /*5570*/  FFMA.FTZ R168, R241, c[0x0][0x23c], -R170.reuse ;  /* 0x00008f00f1a87a23 */ /* 0x100fe200000108aa */
[----:B------:R-:W-:Y:S01]  /*5580*/  MUFU.EX2 R140, R140 ;  /* 0x0000008c008c7308 */ /* 0x000fe20000000800 */
[----:B------:R-:W-:Y:S02]  /*5590*/  FFMA.FTZ R169, R239, c[0x0][0x23c], -R170 ;  /* 0x00008f00efa97a23 */ /* 0x000fe400000108aa */
[--C-:B------:R-:W-:Y:S01]  /*55a0*/  FFMA.FTZ R171, R238, c[0x0][0x23c], -R165.reuse ;  /* 0x00008f00eeab7a23 */ /* 0x100fe200000108a5 */
[----:B--2---:R-:W-:Y:S01]  /*55b0*/  F2FP.PACK_AB R65, R141, R142 ;  /* 0x0000008e8d41723e */ /* 0x004fe200000000ff */
[----:B------:R-:W-:Y:S02]  /*55c0*/  FFMA.FTZ R172, R236, c[0x0][0x23c], -R165 ;  /* 0x00008f00ecac7a23 */ /* 0x000fe400000108a5 */
[--C-:B------:R-:W-:Y:S02]  /*55d0*/  FFMA.FTZ R173, R237, c[0x0][0x23c], -R230.reuse ;  /* 0x00008f00edad7a23 */ /* 0x100fe400000108e6 */
[--C-:B------:R-:W-:Y:S01]  /*55e0*/  FFMA.FTZ R174, R235, c[0x0][0x23c], -R230.reuse ;  /* 0x00008f00ebae7a23 */ /* 0x100fe200000108e6 */
[----:B------:R-:W2:Y:S01]  /*55f0*/  MUFU.EX2 R139, R139 ;  /* 0x0000008b008b7308 */ /* 0x000ea20000000800 */
[--C-:B------:R-:W-:Y:S02]  /*5600*/  FFMA.FTZ R175, R228, c[0x0][0x23c], -R223.reuse ;  /* 0x00008f00e4af7a23 */ /* 0x100fe400000108df */
[--C-:B------:R-:W-:Y:S01]  /*5610*/  FFMA.FTZ R226, R226, c[0x0][0x23c], -R223.reuse ;  /* 0x00008f00e2e27a23 */ /* 0x100fe200000108df */
[----:B-1----:R-:W-:Y:S01]  /*5620*/  F2FP.PACK_AB R66, R143, R144 ;  /* 0x000000908f42723e */ /* 0x002fe200000000ff */
[--C-:B------:R-:W-:Y:S02]  /*5630*/  FFMA.FTZ R228, R233, c[0x0][0x23c], -R230.reuse ;  /* 0x00008f00e9e47a23 */ /* 0x100fe400000108e6 */
[----:B------:R-:W-:Y:S02]  /*5640*/  FFMA.FTZ R231, R231, c[0x0][0x23c], -R230 ;  /* 0x00008f00e7e77a23 */ /* 0x000fe400000108e6 */
[--C-:B------:R-:W-:Y:S01]  /*5650*/  FFMA.FTZ R232, R232, c[0x0][0x23c], -R223.reuse ;  /* 0x00008f00e8e87a23 */ /* 0x100fe200000108df */
        /* <DEDUP_REMOVED lines=8> */
[----:B------:R-:W-:Y:S01]  /*56e0*/  FFMA.FTZ R222, R221, c[0x0][0x23c], -R170 ;  /* 0x00008f00ddde7a23 */ /* 0x000fe200000108aa */
[----:B--2---:R-:W-:Y:S01]  /*56f0*/  F2FP.PACK_AB R67, R139, R140 ;  /* 0x0000008c8b43723e */ /* 0x004fe200000000ff */
[--C-:B------:R-:W-:Y:S02]  /*5700*/  FFMA.FTZ R220, R220, c[0x0][0x23c], -R165.reuse ;  /* 0x00008f00dcdc7a23 */ /* 0x100fe400000108a5 */
[----:B------:R-:W-:Y:S02]  /*5710*/  FFMA.FTZ R221, R218, c[0x0][0x23c], -R165 ;  /* 0x00008f00dadd7a23 */ /* 0x000fe400000108a5 */
[--C-:B------:R-:W-:Y:S01]  /*5720*/  FFMA.FTZ R215, R215, c[0x0][0x23c], -R230.reuse ;  /* 0x00008f00d7d77a23 */ /* 0x100fe200000108e6 */
[----:B------:R-:W-:Y:S01]  /*5730*/  MUFU.EX2 R148, R148 ;  /* 0x0000009400947308 */ /* 0x000fe20000000800 */
[C---:B------:R-:W-:Y:S04]  /*5740*/  HMMA.16816.F32 R8, R64.reuse, R20, R8 ;  /* 0x000000144008723c */ /* 0x040fe80000001808 */
[--C-:B------:R-:W-:Y:S02]  /*5750*/  FFMA.FTZ R216, R216, c[0x0][0x23c], -R230.reuse ;  /* 0x00008f00d8d87a23 */ /* 0x100fe400000108e6 */
[--C-:B------:R-:W-:Y:S02]  /*5760*/  FFMA.FTZ R214, R214, c[0x0][0x23c], -R223.reuse ;  /* 0x00008f00d6d67a23 */ /* 0x100fe400000108df */
[-C--:B------:R-:W-:Y:S01]  /*5770*/  HMMA.16816.F32 R12, R64, R22.reuse, R12 ;  /* 0x00000016400c723c */ /* 0x080fe2000000180c */
[----:B------:R-:W-:Y:S03]  /*5780*/  MUFU.EX2 R147, R147 ;  /* 0x0000009300937308 */ /* 0x000fe60000000800 */
[C---:B------:R-:W-:Y:S02]  /*5790*/  FMUL.FTZ R20, R132.reuse, R112 ;  /* 0x0000007084147220 */ /* 0x040fe40000410000 */
[----:B------:R-:W-:Y:S02]  /*57a0*/  FMUL.FTZ R21, R132, R113 ;  /* 0x0000007184157220 */ /* 0x000fe40000410000 */
[C---:B------:R-:W-:Y:S03]  /*57b0*/  HMMA.16816.F32 R16, R128.reuse, R22, R16 ;  /* 0x000000168010723c */ /* 0x040fe60000001810 */
[----:B------:R-:W-:Y:S01]  /*57c0*/  MUFU.EX2 R160, R160 ;  /* 0x000000a000a07308 */ /* 0x000fe20000000800 */
[--C-:B------:R-:W-:Y:S02]  /*57d0*/  FFMA.FTZ R235, R212, c[0x0][0x23c], -R223.reuse ;  /* 0x00008f00d4eb7a23 */ /* 0x100fe400000108df */
[--C-:B------:R-:W-:Y:S02]  /*57e0*/  FFMA.FTZ R212, R225, c[0x0][0x23c], -R230.reuse ;  /* 0x00008f00e1d47a23 */ /* 0x100fe400000108e6 */
[C---:B------:R-:W-:Y:S04]  /*57f0*/  FMUL.FTZ R22, R3.reuse, R114 ;  /* 0x0000007203167220 */ /* 0x040fe80000410000 */
[----:B------:R-:W-:Y:S01]  /*5800*/  FMUL.FTZ R23, R3, R115 ;  /* 0x0000007303177220 */ /* 0x000fe20000410000 */
[----:B------:R-:W-:Y:S01]  /*5810*/  MUFU.EX2 R161, R161 ;  /* 0x000000a100a17308 */ /* 0x000fe20000000800 */
[--C-:B------:R-:W-:Y:S02]  /*5820*/  FFMA.FTZ R183, R183, c[0x0][0x23c], -R223.reuse ;  /* 0x00008f00b7b77a23 */ /* 0x100fe400000108df */
[----:B------:R-:W-:Y:S02]  /*5830*/  FFMA.FTZ R230, R217, c[0x0][0x23c], -R230 ;  /* 0x00008f00d9e67a23 */ /* 0x000fe400000108e6 */
[----:B------:R-:W-:Y:S01]  /*5840*/  FFMA.FTZ R223, R182, c[0x0][0x23c], -R223 ;  /* 0x00008f00b6df7a23 */ /* 0x000fe200000108df */
[-C--:B------:R-:W-:Y:S03]  /*5850*/  HMMA.16816.F32 R20, R128, R36.reuse, R20 ;  /* 0x000000248014723c */ /* 0x080fe60000001814 */
[--C-:B------:R-:W-:Y:S01]  /*5860*/  FFMA.FTZ R181, R181, c[0x0][0x23c], -R170.reuse ;  /* 0x00008f00b5b57a23 */ /* 0x100fe200000108aa */
[----:B------:R-:W-:Y:S01]  /*5870*/  MUFU.EX2 R162, R162 ;  /* 0x000000a200a27308 */ /* 0x000fe20000000800 */
[--C-:B------:R-:W-:Y:S02]  /*5880*/  FFMA.FTZ R180, R180, c[0x0][0x23c], -R170.reuse ;  /* 0x00008f00b4b47a23 */ /* 0x100fe400000108aa */
[--C-:B------:R-:W-:Y:S01]  /*5890*/  FFMA.FTZ R178, R178, c[0x0][0x23c], -R165.reuse ;  /* 0x00008f00b2b27a23 */ /* 0x100fe200000108a5 */
[C---:B------:R-:W-:Y:S04]  /*58a0*/  HMMA.16816.F32 R24, R64.reuse, R36, R24 ;  /* 0x000000244018723c */ /* 0x040fe80000001818 */
[--C-:B------:R-:W-:Y:S02]  /*58b0*/  FFMA.FTZ R177, R177, c[0x0][0x23c], -R165.reuse ;  /* 0x00008f00b1b17a23 */ /* 0x100fe400000108a5 */
[----:B------:R-:W-:Y:S01]  /*58c0*/  MUFU.EX2 R163, R163 ;  /* 0x000000a300a37308 */ /* 0x000fe20000000800 */
[C---:B------:R-:W-:Y:S01]  /*58d0*/  FMUL.FTZ R36, R132.reuse, R96 ;  /* 0x0000006084247220 */ /* 0x040fe20000410000 */
[-C--:B------:R-:W-:Y:S04]  /*58e0*/  HMMA.16816.F32 R28, R64, R38.reuse, R28 ;  /* 0x00000026401c723c */ /* 0x080fe8000000181c */
[----:B------:R-:W-:Y:S02]  /*58f0*/  FMUL.FTZ R37, R132, R97 ;  /* 0x0000006184257220 */ /* 0x000fe40000410000 */
[--C-:B------:R-:W-:Y:S02]  /*5900*/  FFMA.FTZ R176, R176, c[0x0][0x23c], -R170.reuse ;  /* 0x00008f00b0b07a23 */ /* 0x100fe400000108aa */
[C---:B------:R-:W-:Y:S01]  /*5910*/  HMMA.16816.F32 R32, R128.reuse, R38, R32 ;  /* 0x000000268020723c */ /* 0x040fe20000001820 */
[----:B------:R-:W1:Y:S03]  /*5920*/  MUFU.EX2 R164, R164 ;  /* 0x000000a400a47308 */ /* 0x000e660000000800 */
[--C-:B------:R-:W-:Y:S02]  /*5930*/  FFMA.FTZ R138, R138, c[0x0][0x23c], -R165.reuse ;  /* 0x00008f008a8a7a23 */ /* 0x100fe400000108a5 */
[----:B------:R-:W-:Y:S02]  /*5940*/  FFMA.FTZ R165, R137, c[0x0][0x23c], -R165 ;  /* 0x00008f0089a57a23 */ /* 0x000fe400000108a5 */
[C---:B------:R-:W-:Y:S03]  /*5950*/  FMUL.FTZ R38, R3.reuse, R98 ;  /* 0x0000006203267220 */ /* 0x040fe60000410000 */
[----:B------:R-:W-:Y:S01]  /*5960*/  MUFU.EX2 R166, R166 ;  /* 0x000000a600a67308 */ /* 0x000fe20000000800 */
[----:B------:R-:W-:Y:S02]  /*5970*/  FMUL.FTZ R39, R3, R99 ;  /* 0x0000006303277220 */ /* 0x000fe40000410000 */
[----:B------:R-:W2:Y:S01]  /*5980*/  LDSM.16.MT88.4 R96, [R188+0x6000] ;  /* 0x00600000bc60783b */ /* 0x000ea20000004200 */
[----:B------:R-:W-:Y:S02]  /*5990*/  FFMA.FTZ R170, R179, c[0x0][0x23c], -R170 ;  /* 0x00008f00b3aa7a23 */ /* 0x000fe400000108aa */
[----:B------:R-:W-:Y:S02]  /*59a0*/  FFMA.FTZ R159, R132, R213, R159 ;  /* 0x000000d5849f7223 */ /* 0x000fe4000001009f */
[-C--:B------:R-:W-:Y:S02]  /*59b0*/  HMMA.16816.F32 R36, R128, R52.reuse, R36 ;  /* 0x000000348024723c */ /* 0x080fe40000001824 */
[----:B------:R-:W3:Y:S01]  /*59c0*/  MUFU.EX2 R167, R167 ;  /* 0x000000a700a77308 */ /* 0x000ee20000000800 */
[----:B------:R-:W-:Y:S02]  /*59d0*/  FFMA.FTZ R152, R3, R210, R152 ;  /* 0x000000d203987223 */ /* 0x000fe40000010098 */
[----:B------:R-:W-:Y:S01]  /*59e0*/  FFMA.FTZ R146, R2, R211, R146 ;  /* 0x000000d302927223 */ /* 0x000fe20000010092 */
[----:B-1----:R-:W-:Y:S01]  /*59f0*/  F2FP.PACK_AB R72, R164, R163 ;  /* 0x000000a3a448723e */ /* 0x002fe200000000ff */
[----:B------:R-:W-:Y:S01]  /*5a00*/  FFMA.FTZ R142, R0, R209, R142 ;  /* 0x000000d1008e7223 */ /* 0x000fe2000001008e */
[C---:B------:R-:W-:Y:S04]  /*5a10*/  HMMA.16816.F32 R40, R64.reuse, R52, R40 ;  /* 0x000000344028723c */ /* 0x040fe80000001828 */
[----:B------:R-:W-:Y:S01]  /*5a20*/  MUFU.EX2 R168, R168 ;  /* 0x000000a800a87308 */ /* 0x000fe20000000800 */
[----:B------:R-:W-:Y:S01]  /*5a30*/  MOV R0, R133 ;  /* 0x0000008500007202 */ /* 0x000fe20000000f00 */
[----:B------:R-:W-:Y:S01]  /*5a40*/  FADD.FTZ R158, R158, R159 ;  /* 0x0000009f9e9e7221 */ /* 0x000fe20000010000 */
[----:B------:R-:W-:Y:S01]  /*5a50*/  MOV R2, R135 ;  /* 0x0000008700027202 */ /* 0x000fe20000000f00 */
[-C--:B------:R-:W-:Y:S04]  /*5a60*/  HMMA.16816.F32 R44, R64, R54.reuse, R44 ;  /* 0x00000036402c723c */ /* 0x080fe8000000182c */
[C---:B------:R-:W-:Y:S02]  /*5a70*/  FMUL.FTZ R52, R132.reuse, R80 ;  /* 0x0000005084347220 */ /* 0x040fe40000410000 */
[----:B------:R-:W-:Y:S01]  /*5a80*/  FMUL.FTZ R53, R132, R81 ;  /* 0x0000005184357220 */ /* 0x000fe20000410000 */
[----:B------:R-:W1:Y:S01]  /*5a90*/  MUFU.EX2 R169, R169 ;  /* 0x000000a900a97308 */ /* 0x000e620000000800 */
[C---:B------:R-:W-:Y:S04]  /*5aa0*/  HMMA.16816.F32 R48, R128.reuse, R54, R48 ;  /* 0x000000368030723c */ /* 0x040fe80000001830 */
[----:B---3--:R-:W-:Y:S01]  /*5ab0*/  F2FP.PACK_AB R73, R167, R166 ;  /* 0x000000a6a749723e */ /* 0x008fe200000000ff */
[----:B------:R-:W-:Y:S02]  /*5ac0*/  FADD.FTZ R151, R151, R152 ;  /* 0x0000009897977221 */ /* 0x000fe40000010000 */
[C---:B------:R-:W-:Y:S02]  /*5ad0*/  FMUL.FTZ R54, R3.reuse, R82 ;  /* 0x0000005203367220 */ /* 0x040fe40000410000 */
[----:B------:R-:W-:Y:S01]  /*5ae0*/  FMUL.FTZ R55, R3, R83 ;  /* 0x0000005303377220 */ /* 0x000fe20000410000 */
[----:B------:R-:W-:Y:S01]  /*5af0*/  MUFU.EX2 R171, R171 ;  /* 0x000000ab00ab7308 */ /* 0x000fe20000000800 */
[----:B------:R-:W3:Y:S01]  /*5b00*/  LDSM.16.MT88.4 R80, [R190+0x6800] ;  /* 0x00680000be50783b */ /* 0x000ee20000004200 */
[----:B------:R-:W-:Y:S02]  /*5b10*/  FADD.FTZ R145, R145, R146 ;  /* 0x0000009291917221 */ /* 0x000fe40000010000 */
[----:B------:R-:W-:Y:S02]  /*5b20*/  FADD.FTZ R141, R141, R142 ;  /* 0x0000008e8d8d7221 */ /* 0x000fe40000010000 */
[-C--:B--2---:R-:W-:Y:S03]  /*5b30*/  HMMA.16816.F32 R52, R128, R96.reuse, R52 ;  /* 0x000000608034723c */ /* 0x084fe60000001834 */
[----:B------:R-:W-:Y:S01]  /*5b40*/  FADD.FTZ R157, R157, R158 ;  /* 0x0000009e9d9d7221 */ /* 0x000fe20000010000 */
[----:B------:R-:W2:Y:S01]  /*5b50*/  MUFU.EX2 R172, R172 ;  /* 0x000000ac00ac7308 */ /* 0x000ea20000000800 */
[----:B------:R-:W-:Y:S01]  /*5b60*/  FADD.FTZ R150, R150, R151 ;  /* 0x0000009796967221 */ /* 0x000fe20000010000 */
[----:B-1----:R-:W-:Y:S02]  /*5b70*/  F2FP.PACK_AB R74, R169, R168 ;  /* 0x000000a8a94a723e */ /* 0x002fe400000000ff */
[C---:B------:R-:W-:Y:S04]  /*5b80*/  HMMA.16816.F32 R56, R64.reuse, R96, R56 ;  /* 0x000000604038723c */ /* 0x040fe80000001838 */
[----:B------:R-:W-:Y:S02]  /*5b90*/  FADD.FTZ R144, R144, R145 ;  /* 0x0000009190907221 */ /* 0x000fe40000010000 */
[----:B------:R-:W-:Y:S01]  /*5ba0*/  MUFU.EX2 R173, R173 ;  /* 0x000000ad00ad7308 */ /* 0x000fe20000000800 */
[----:B------:R-:W-:Y:S01]  /*5bb0*/  FADD.FTZ R140, R140, R141 ;  /* 0x0000008d8c8c7221 */ /* 0x000fe20000010000 */
[-C--:B------:R-:W-:Y:S04]  /*5bc0*/  HMMA.16816.F32 R60, R64, R98.reuse, R60 ;  /* 0x00000062403c723c */ /* 0x080fe8000000183c */
[----:B------:R-:W-:Y:S02]  /*5bd0*/  FADD.FTZ R156, R156, R157 ;  /* 0x0000009d9c9c7221 */ /* 0x000fe40000010000 */
[----:B------:R-:W-:Y:S02]  /*5be0*/  FADD.FTZ R149, R149, R150 ;  /* 0x0000009695957221 */ /* 0x000fe40000010000 */
[----:B------:R-:W-:Y:S01]  /*5bf0*/  FMUL.FTZ R64, R132, R68 ;  /* 0x0000004484407220 */ /* 0x000fe20000410000 */
[----:B------:R-:W-:Y:S01]  /*5c00*/  F2FP.PACK_AB R68, R154, R155 ;  /* 0x0000009b9a44723e */ /* 0x000fe200000000ff */
[----:B------:R-:W-:Y:S02]  /*5c10*/  MUFU.EX2 R174, R174 ;  /* 0x000000ae00ae7308 */ /* 0x000fe40000000800 */
[----:B------:R-:W-:Y:S01]  /*5c20*/  FMUL.FTZ R65, R132, R69 ;  /* 0x0000004584417220 */ /* 0x000fe20000410000 */
[----:B------:R-:W-:Y:S01]  /*5c30*/  F2FP.PACK_AB R69, R147, R148 ;  /* 0x000000949345723e */ /* 0x000fe200000000ff */
[C---:B------:R-:W-:Y:S01]  /*5c40*/  FMUL.FTZ R66, R3.reuse, R70 ;  /* 0x0000004603427220 */ /* 0x040fe20000410000 */
[----:B------:R-:W-:Y:S01]  /*5c50*/  F2FP.PACK_AB R70, R160, R153 ;  /* 0x00000099a046723e */ /* 0x000fe200000000ff */
[----:B------:R-:W-:Y:S01]  /*5c60*/  FMUL.FTZ R67, R3, R71 ;  /* 0x0000004703437220 */ /* 0x000fe20000410000 */
[----:B------:R-:W-:Y:S01]  /*5c70*/  F2FP.PACK_AB R71, R162, R161 ;  /* 0x000000a1a247723e */ /* 0x000fe200000000ff */
[----:B------:R-:W-:Y:S01]  /*5c80*/  FADD.FTZ R144, R143, R144 ;  /* 0x000000908f907221 */ /* 0x000fe20000010000 */
[----:B--2---:R-:W-:Y:S01]  /*5c90*/  F2FP.PACK_AB R75, R172, R171 ;  /* 0x000000abac4b723e */ /* 0x004fe200000000ff */
[----:B------:R-:W-:Y:S01]  /*5ca0*/  MUFU.EX2 R175, R175 ;  /* 0x000000af00af7308 */ /* 0x000fe20000000800 */
[----:B------:R-:W-:Y:S01]  /*5cb0*/  MOV R3, R136 ;  /* 0x0000008800037202 */ /* 0x000fe20000000f00 */
[----:B------:R-:W-:Y:S01]  /*5cc0*/  FADD.FTZ R139, R139, R140 ;  /* 0x0000008c8b8b7221 */ /* 0x000fe20000010000 */
[----:B------:R-:W-:Y:S04]  /*5cd0*/  HMMA.16816.F32 R64, R128, R98, R64 ;  /* 0x000000628040723c */ /* 0x000fe80000001840 */
[----:B------:R-:W-:Y:S02]  /*5ce0*/  FADD.FTZ R155, R155, R156 ;  /* 0x0000009c9b9b7221 */ /* 0x000fe40000010000 */
[----:B------:R-:W-:Y:S01]  /*5cf0*/  FADD.FTZ R148, R148, R149 ;  /* 0x0000009594947221 */ /* 0x000fe20000010000 */
[----:B------:R-:W-:Y:S01]  /*5d00*/  MUFU.EX2 R226, R226 ;  /* 0x000000e200e27308 */ /* 0x000fe20000000800 */
[-C--:B------:R-:W-:Y:S05]  /*5d10*/  HMMA.16816.F32 R4, R68, R76.reuse, R4 ;  /* 0x0000004c4404723c */ /* 0x080fea0000001804 */
[----:B------:R-:W-:Y:S02]  /*5d20*/  FADD.FTZ R163, R163, R144 ;  /* 0x00000090a3a37221 */ /* 0x000fe40000010000 */
[----:B------:R-:W-:Y:S01]  /*5d30*/  FADD.FTZ R166, R166, R139 ;  /* 0x0000008ba6a67221 */ /* 0x000fe20000010000 */
[C---:B------:R-:W-:Y:S01]  /*5d40*/  HMMA.16816.F32 R8, R72.reuse, R76, R8 ;  /* 0x0000004c4808723c */ /* 0x040fe20000001808 */
[----:B------:R-:W-:Y:S03]  /*5d50*/  MUFU.EX2 R228, R228 ;  /* 0x000000e400e47308 */ /* 0x000fe60000000800 */
[----:B------:R-:W-:Y:S01]  /*5d60*/  FADD.FTZ R154, R154, R155 ;  /* 0x0000009b9a9a7221 */ /* 0x000fe20000010000 */
[----:B------:R-:W-:Y:S01]  /*5d70*/  MOV R139, R134 ;  /* 0x00000086008b7202 */ /* 0x000fe20000000f00 */
[----:B------:R-:W-:Y:S02]  /*5d80*/  FADD.FTZ R148, R147, R148 ;  /* 0x0000009493947221 */ /* 0x000fe40000010000 */
[-C--:B------:R-:W-:Y:S03]  /*5d90*/  HMMA.16816.F32 R12, R72, R78.reuse, R12 ;  /* 0x0000004e480c723c */ /* 0x080fe6000000180c */
[----:B------:R-:W-:Y:S01]  /*5da0*/  MUFU.EX2 R231, R231 ;  /* 0x000000e700e77308 */ /* 0x000fe20000000800 */
[----:B------:R-:W-:Y:S02]  /*5db0*/  FADD.FTZ R163, R164, R163 ;  /* 0x000000a3a4a37221 */ /* 0x000fe40000010000 */
[----:B------:R-:W-:Y:S02]  /*5dc0*/  FADD.FTZ R166, R167, R166 ;  /* 0x000000a6a7a67221 */ /* 0x000fe40000010000 */
[C---:B------:R-:W-:Y:S01]  /*5dd0*/  HMMA.16816.F32 R16, R68.reuse, R78, R16 ;  /* 0x0000004e4410723c */ /* 0x040fe20000001810 */
[----:B------:R-:W1:Y:S03]  /*5de0*/  LDSM.16.MT88.4 R76, [R188+0x6800] ;  /* 0x00680000bc4c783b */ /* 0x000e660000004200 */
[----:B------:R-:W-:Y:S01]  /*5df0*/  FADD.FTZ R153, R153, R154 ;  /* 0x0000009a99997221 */ /* 0x000fe20000010000 */
[----:B------:R-:W-:Y:S01]  /*5e00*/  MUFU.EX2 R232, R232 ;  /* 0x000000e800e87308 */ /* 0x000fe20000000800 */
[----:B------:R-:W-:Y:S02]  /*5e10*/  FADD.FTZ R161, R161, R148 ;  /* 0x00000094a1a17221 */ /* 0x000fe40000010000 */
[-C--:B---3--:R-:W-:Y:S04]  /*5e20*/  HMMA.16816.F32 R20, R68, R80.reuse, R20 ;  /* 0x000000504414723c */ /* 0x088fe80000001814 */
[----:B------:R-:W-:Y:S02]  /*5e30*/  FADD.FTZ R168, R168, R163 ;  /* 0x000000a3a8a87221 */ /* 0x000fe40000010000 */
[----:B------:R-:W-:Y:S01]  /*5e40*/  FADD.FTZ R171, R171, R166 ;  /* 0x000000a6abab7221 */ /* 0x000fe20000010000 */
[----:B------:R-:W-:Y:S01]  /*5e50*/  MUFU.EX2 R233, R233 ;  /* 0x000000e900e97308 */ /* 0x000fe20000000800 */
        /* <DEDUP_REMOVED lines=8> */
[----:B------:R-:W2:Y:S02]  /*5ee0*/  LDSM.16.MT88.4 R80, [R191+0x7000] ;  /* 0x00700000bf50783b */ /* 0x000ea40000004200 */
[----:B------:R-:W3:Y:S05]  /*5ef0*/  MUFU.EX2 R234, R234 ;  /* 0x000000ea00ea7308 */ /* 0x000eea0000000800 */
[-C--:B------:R-:W-:Y:S05]  /*5f00*/  HMMA.16816.F32 R36, R68, R84.reuse, R36 ;  /* 0x000000544424723c */ /* 0x080fea0000001824 */
[----:B------:R-:W-:Y:S03]  /*5f10*/  MUFU.EX2 R224, R224 ;  /* 0x000000e000e07308 */ /* 0x000fe60000000800 */
[C---:B------:R-:W-:Y:S07]  /*5f20*/  HMMA.16816.F32 R40, R72.reuse, R84, R40 ;  /* 0x000000544828723c */ /* 0x040fee0000001828 */
[----:B------:R-:W4:Y:S01]  /*5f30*/  MUFU.EX2 R229, R229 ;  /* 0x000000e500e57308 */ /* 0x000f220000000800 */
[-C--:B------:R-:W-:Y:S08]  /*5f40*/  HMMA.16816.F32 R44, R72, R86.reuse, R44 ;  /* 0x00000056482c723c */ /* 0x080ff0000000182c */
[C---:B------:R-:W-:Y:S01]  /*5f50*/  HMMA.16816.F32 R48, R68.reuse, R86, R48 ;  /* 0x000000564430723c */ /* 0x040fe20000001830 */
[----:B------:R-:W5:Y:S01]  /*5f60*/  LDSM.16.MT88.4 R84, [R190+0x7000] ;  /* 0x00700000be54783b */ /* 0x000f620000004200 */
[----:B------:R-:W-:Y:S06]  /*5f70*/  MUFU.EX2 R219, R219 ;  /* 0x000000db00db7308 */ /* 0x000fec0000000800 */
[-C--:B-1----:R-:W-:Y:S04]  /*5f80*/  HMMA.16816.F32 R52, R68, R76.reuse, R52 ;  /* 0x0000004c4434723c */ /* 0x082fe80000001834 */
[----:B------:R-:W1:Y:S04]  /*5f90*/  MUFU.EX2 R222, R222 ;  /* 0x000000de00de7308 */ /* 0x000e680000000800 */
[C---:B------:R-:W-:Y:S06]  /*5fa0*/  HMMA.16816.F32 R56, R72.reuse, R76, R56 ;  /* 0x0000004c4838723c */ /* 0x040fec0000001838 */
[----:B------:R-:W-:Y:S02]  /*5fb0*/  MUFU.EX2 R220, R220 ;  /* 0x000000dc00dc7308 */ /* 0x000fe40000000800 */
[-C--:B------:R-:W-:Y:S07]  /*5fc0*/  HMMA.16816.F32 R60, R72, R78.reuse, R60 ;  /* 0x0000004e483c723c */ /* 0x080fee000000183c */
[----:B---3--:R-:W-:Y:S01]  /*5fd0*/  F2FP.PACK_AB R72, R234, R227 ;  /* 0x000000e3ea48723e */ /* 0x008fe200000000ff */
[----:B------:R-:W-:Y:S01]  /*5fe0*/  HMMA.16816.F32 R64, R68, R78, R64 ;  /* 0x0000004e4440723c */ /* 0x000fe20000001840 */
[----:B------:R-:W3:Y:S01]  /*5ff0*/  MUFU.EX2 R221, R221 ;  /* 0x000000dd00dd7308 */ /* 0x000ee20000000800 */
[----:B------:R-:W5:Y:S02]  /*6000*/  LDSM.16.MT88.4 R76, [R189+0x7000] ;  /* 0x00700000bd4c783b */ /* 0x000f640000004200 */
[----:B----4-:R-:W-:Y:S01]  /*6010*/  F2FP.PACK_AB R73, R229, R224 ;  /* 0x000000e0e549723e */ /* 0x010fe200000000ff */
[----:B------:R-:W-:Y:S01]  /*6020*/  FADD.FTZ R227, R227, R168 ;  /* 0x000000a8e3e37221 */ /* 0x000fe20000010000 */
[----:B-1----:R-:W-:Y:S01]  /*6030*/  F2FP.PACK_AB R74, R222, R219 ;  /* 0x000000dbde4a723e */ /* 0x002fe200000000ff */
[----:B------:R-:W-:Y:S01]  /*6040*/  FADD.FTZ R224, R224, R171 ;  /* 0x000000abe0e07221 */ /* 0x000fe20000010000 */
[----:B------:R-:W-:Y:S01]  /*6050*/  F2FP.PACK_AB R68, R174, R173 ;  /* 0x000000adae44723e */ /* 0x000fe200000000ff */
[----:B------:R-:W-:Y:S02]  /*6060*/  FADD.FTZ R173, R173, R160 ;  /* 0x000000a0adad7221 */ /* 0x000fe40000010000 */
[----:B------:R-:W-:Y:S01]  /*6070*/  MUFU.EX2 R215, R215 ;  /* 0x000000d700d77308 */ /* 0x000fe20000000800 */
[----:B------:R-:W-:Y:S01]  /*6080*/  F2FP.PACK_AB R69, R226, R175 ;  /* 0x000000afe245723e */ /* 0x000fe200000000ff */
[----:B------:R-:W-:Y:S01]  /*6090*/  FADD.FTZ R175, R175, R162 ;  /* 0x000000a2afaf7221 */ /* 0x000fe20000010000 */
[----:B------:R-:W-:Y:S01]  /*60a0*/  F2FP.PACK_AB R70, R231, R228 ;  /* 0x000000e4e746723e */ /* 0x000fe200000000ff */
[----:B------:R-:W-:Y:S01]  /*60b0*/  FADD.FTZ R173, R174, R173 ;  /* 0x000000adaead7221 */ /* 0x000fe20000010000 */
[----:B------:R-:W-:Y:S01]  /*60c0*/  F2FP.PACK_AB R71, R233, R232 ;  /* 0x000000e8e947723e */ /* 0x000fe200000000ff */
[----:B------:R-:W-:Y:S02]  /*60d0*/  FADD.FTZ R175, R226, R175 ;  /* 0x000000afe2af7221 */ /* 0x000fe40000010000 */
[----:B------:R-:W-:Y:S02]  /*60e0*/  FADD.FTZ R234, R234, R227 ;  /* 0x000000e3eaea7221 */ /* 0x000fe40000010000 */
[----:B------:R-:W-:Y:S01]  /*60f0*/  MUFU.EX2 R216, R216 ;  /* 0x000000d800d87308 */ /* 0x000fe20000000800 */
[----:B------:R-:W-:Y:S01]  /*6100*/  FADD.FTZ R229, R229, R224 ;  /* 0x000000e0e5e57221 */ /* 0x000fe20000010000 */
[-C--:B--2---:R-:W-:Y:S03]  /*6110*/  HMMA.16816.F32 R4, R68, R80.reuse, R4 ;  /* 0x000000504404723c */ /* 0x084fe60000001804 */
[----:B---3--:R-:W-:Y:S01]  /*6120*/  F2FP.PACK_AB R75, R221, R220 ;  /* 0x000000dcdd4b723e */ /* 0x008fe200000000ff */
[----:B------:R-:W-:Y:S02]  /*6130*/  FADD.FTZ R228, R228, R173 ;  /* 0x000000ade4e47221 */ /* 0x000fe40000010000 */
[----:B------:R-:W-:Y:S02]  /*6140*/  FADD.FTZ R232, R232, R175 ;  /* 0x000000afe8e87221 */ /* 0x000fe40000010000 */
[----:B------:R-:W-:Y:S01]  /*6150*/  MUFU.EX2 R214, R214 ;  /* 0x000000d600d67308 */ /* 0x000fe20000000800 */
[----:B------:R-:W-:Y:S01]  /*6160*/  FADD.FTZ R219, R219, R234 ;  /* 0x000000eadbdb7221 */ /* 0x000fe20000010000 */
        /* <DEDUP_REMOVED lines=8> */
[----:B------:R-:W1:Y:S02]  /*61f0*/  LDSM.16.MT88.4 R80, [R188+0x7000] ;  /* 0x00700000bc50783b */ /* 0x000e640000004200 */
[----:B------:R-:W-:Y:S01]  /*6200*/  MUFU.EX2 R212, R212 ;  /* 0x000000d400d47308 */ /* 0x000fe20000000800 */
[----:B------:R-:W-:Y:S04]  /*6210*/  FADD.FTZ R221, R221, R220 ;  /* 0x000000dcdddd7221 */ /* 0x000fe80000010000 */
[-C--:B-----5:R-:W-:Y:S05]  /*6220*/  HMMA.16816.F32 R20, R68, R84.reuse, R20 ;  /* 0x000000544414723c */ /* 0x0a0fea0000001814 */
[----:B------:R-:W-:Y:S03]  /*6230*/  MUFU.EX2 R217, R230 ;  /* 0x000000e600d97308 */ /* 0x000fe60000000800 */
[C---:B------:R-:W-:Y:S07]  /*6240*/  HMMA.16816.F32 R24, R72.reuse, R84, R24 ;  /* 0x000000544818723c */ /* 0x040fee0000001818 */
[----:B------:R-:W-:Y:S01]  /*6250*/  MUFU.EX2 R183, R183 ;  /* 0x000000b700b77308 */ /* 0x000fe20000000800 */
[-C--:B------:R-:W-:Y:S08]  /*6260*/  HMMA.16816.F32 R28, R72, R86.reuse, R28 ;  /* 0x00000056481c723c */ /* 0x080ff0000000181c */
[C---:B------:R-:W-:Y:S01]  /*6270*/  HMMA.16816.F32 R32, R68.reuse, R86, R32 ;  /* 0x000000564420723c */ /* 0x040fe20000001820 */
[----:B------:R-:W2:Y:S01]  /*6280*/  LDSM.16.MT88.4 R84, [R189+0x7800] ;  /* 0x00780000bd54783b */ /* 0x000ea20000004200 */
[----:B------:R-:W-:Y:S06]  /*6290*/  MUFU.EX2 R182, R223 ;  /* 0x000000df00b67308 */ /* 0x000fec0000000800 */
[-C--:B------:R-:W-:Y:S04]  /*62a0*/  HMMA.16816.F32 R36, R68, R76.reuse, R36 ;  /* 0x0000004c4424723c */ /* 0x080fe80000001824 */
[----:B------:R-:W-:Y:S04]  /*62b0*/  MUFU.EX2 R181, R181 ;  /* 0x000000b500b57308 */ /* 0x000fe80000000800 */
[C---:B------:R-:W-:Y:S06]  /*62c0*/  HMMA.16816.F32 R40, R72.reuse, R76, R40 ;  /* 0x0000004c4828723c */ /* 0x040fec0000001828 */
[----:B------:R-:W3:Y:S02]  /*62d0*/  MUFU.EX2 R180, R180 ;  /* 0x000000b400b47308 */ /* 0x000ee40000000800 */
[-C--:B------:R-:W-:Y:S08]  /*62e0*/  HMMA.16816.F32 R44, R72, R78.reuse, R44 ;  /* 0x0000004e482c723c */ /* 0x080ff0000000182c */
[C---:B------:R-:W-:Y:S01]  /*62f0*/  HMMA.16816.F32 R48, R68.reuse, R78, R48 ;  /* 0x0000004e4430723c */ /* 0x040fe20000001830 */
[----:B------:R-:W-:Y:S07]  /*6300*/  MUFU.EX2 R178, R178 ;  /* 0x000000b200b27308 */ /* 0x000fee0000000800 */
[-C--:B-1----:R-:W-:Y:S03]  /*6310*/  HMMA.16816.F32 R52, R68, R80.reuse, R52 ;  /* 0x000000504434723c */ /* 0x082fe60000001834 */
[----:B------:R-:W1:Y:S05]  /*6320*/  MUFU.EX2 R177, R177 ;  /* 0x000000b100b17308 */ /* 0x000e6a0000000800 */
[C---:B------:R-:W-:Y:S05]  /*6330*/  HMMA.16816.F32 R56, R72.reuse, R80, R56 ;  /* 0x000000504838723c */ /* 0x040fea0000001838 */
[----:B------:R-:W-:Y:S03]  /*6340*/  MUFU.EX2 R176, R176 ;  /* 0x000000b000b07308 */ /* 0x000fe60000000800 */
[-C--:B------:R-:W-:Y:S07]  /*6350*/  HMMA.16816.F32 R60, R72, R82.reuse, R60 ;  /* 0x00000052483c723c */ /* 0x080fee000000183c */
[----:B------:R-:W4:Y:S01]  /*6360*/  MUFU.EX2 R179, R170 ;  /* 0x000000aa00b37308 */ /* 0x000f220000000800 */
[----:B------:R-:W-:Y:S04]  /*6370*/  HMMA.16816.F32 R64, R68, R82, R64 ;  /* 0x000000524440723c */ /* 0x000fe80000001840 */
[----:B---3--:R-:W-:Y:S01]  /*6380*/  F2FP.PACK_AB R72, R180, R181 ;  /* 0x000000b5b448723e */ /* 0x008fe200000000ff */
[----:B------:R-:W-:Y:S01]  /*6390*/  FADD.FTZ R181, R181, R222 ;  /* 0x000000deb5b57221 */ /* 0x000fe20000010000 */
[----:B-1----:R-:W-:Y:S01]  /*63a0*/  F2FP.PACK_AB R73, R177, R178 ;  /* 0x000000b2b149723e */ /* 0x002fe200000000ff */
[----:B------:R-:W-:Y:S01]  /*63b0*/  FADD.FTZ R178, R178, R221 ;  /* 0x000000ddb2b27221 */ /* 0x000fe20000010000 */
[----:B------:R-:W-:Y:S01]  /*63c0*/  F2FP.PACK_AB R68, R216, R215 ;  /* 0x000000d7d844723e */ /* 0x000fe200000000ff */
[----:B------:R-:W-:Y:S03]  /*63d0*/  MUFU.EX2 R138, R138 ;  /* 0x0000008a008a7308 */ /* 0x000fe60000000800 */
[----:B------:R-:W-:Y:S01]  /*63e0*/  F2FP.PACK_AB R69, R235, R214 ;  /* 0x000000d6eb45723e */ /* 0x000fe200000000ff */
[----:B------:R-:W-:Y:S01]  /*63f0*/  FADD.FTZ R215, R215, R228 ;  /* 0x000000e4d7d77221 */ /* 0x000fe20000010000 */
[----:B------:R-:W-:Y:S01]  /*6400*/  F2FP.PACK_AB R70, R217, R212 ;  /* 0x000000d4d946723e */ /* 0x000fe200000000ff */
[----:B------:R-:W-:Y:S01]  /*6410*/  FADD.FTZ R214, R214, R233 ;  /* 0x000000e9d6d67221 */ /* 0x000fe20000010000 */
[----:B------:R-:W-:Y:S01]  /*6420*/  F2FP.PACK_AB R71, R182, R183 ;  /* 0x000000b7b647723e */ /* 0x000fe200000000ff */
[----:B------:R-:W-:Y:S02]  /*6430*/  FADD.FTZ R215, R216, R215 ;  /* 0x000000d7d8d77221 */ /* 0x000fe40000010000 */
[----:B------:R-:W1:Y:S01]  /*6440*/  MUFU.EX2 R165, R165 ;  /* 0x000000a500a57308 */ /* 0x000e620000000800 */
[----:B------:R-:W-:Y:S02]  /*6450*/  FADD.FTZ R214, R235, R214 ;  /* 0x000000d6ebd67221 */ /* 0x000fe40000010000 */
[----:B------:R-:W-:Y:S01]  /*6460*/  FADD.FTZ R181, R180, R181 ;  /* 0x000000b5b4b57221 */ /* 0x000fe20000010000 */
[-C--:B------:R-:W-:Y:S01]  /*6470*/  HMMA.16816.F32 R128, R68, R116.reuse, R4 ;  /* 0x000000744480723c */ /* 0x080fe20000001804 */
[----:B------:R-:W3:Y:S02]  /*6480*/  LDSM.16.MT88.4 R4, [R188+0x7800] ;  /* 0x00780000bc04783b */ /* 0x000ee40000004200 */
[----:B----4-:R-:W-:Y:S01]  /*6490*/  F2FP.PACK_AB R74, R179, R176 ;  /* 0x000000b0b34a723e */ /* 0x010fe200000000ff */
[----:B------:R-:W-:Y:S02]  /*64a0*/  FADD.FTZ R177, R177, R178 ;  /* 0x000000b2b1b17221 */ /* 0x000fe40000010000 */
[----:B------:R-:W-:Y:S02]  /*64b0*/  FADD.FTZ R212, R212, R215 ;  /* 0x000000d7d4d47221 */ /* 0x000fe40000010000 */
[----:B------:R-:W-:Y:S04]  /*64c0*/  FADD.FTZ R183, R183, R214 ;  /* 0x000000d6b7b77221 */ /* 0x000fe80000010000 */
[----:B------:R-:W-:Y:S02]  /*64d0*/  FADD.FTZ R176, R176, R181 ;  /* 0x000000b5b0b07221 */ /* 0x000fe40000010000 */
[----:B------:R-:W-:Y:S02]  /*64e0*/  FADD.FTZ R213, R217, R212 ;  /* 0x000000d4d9d57221 */ /* 0x000fe40000010000 */
[----:B------:R-:W-:Y:S02]  /*64f0*/  FADD.FTZ R210, R182, R183 ;  /* 0x000000b7b6d27221 */ /* 0x000fe40000010000 */
[----:B------:R-:W-:Y:S01]  /*6500*/  FADD.FTZ R211, R179, R176 ;  /* 0x000000b0b3d37221 */ /* 0x000fe20000010000 */
[C---:B-1----:R-:W-:Y:S01]  /*6510*/  F2FP.PACK_AB R75, R165.reuse, R138 ;  /* 0x0000008aa54b723e */ /* 0x042fe200000000ff */
[----:B------:R-:W-:Y:S04]  /*6520*/  FADD.FTZ R138, R138, R177 ;  /* 0x000000b18a8a7221 */ /* 0x000fe80000010000 */
        /* <DEDUP_REMOVED lines=15> */
[----:B------:R-:W-:Y:S01]  /*6620*/  HMMA.16816.F32 R68, R68, R6, R64 ;  /* 0x000000064444723c */ /* 0x000fe20000001840 */
[----:B------:R-:W-:-:S07]  /*6630*/  @P0 BRA `(.L_x_1209) ;  /* 0xffffd2d000000947 */ /* 0x000fce000383ffff */
.L_x_1208:
        /* <DEDUP_REMOVED lines=12> */
[----:B------:R-:W4:Y:S01]  /*6700*/  SHFL.BFLY PT, R2, R209, 0x2, 0x1f ;  /* 0x0c401f00d1027f89 */ /* 0x000f2200000e0000 */
[----:B------:R-:W-:-:S05]  /*6710*/  MOV R48, 0x7f800000 ;  /* 0x7f80000000307802 */ /* 0x000fca0000000f00 */
[----:B------:R-:W-:Y:S02]  /*6720*/  @P0 MOV R7, c[0x0][0x210] ;  /* 0x0000840000070a02 */ /* 0x000fe40000000f00 */
[----:B------:R-:W-:Y:S02]  /*6730*/  @P0 MOV R47, 0x1 ;  /* 0x00000001002f0802 */ /* 0x000fe40000000f00 */
[----:B------:R-:W-:Y:S01]  /*6740*/  @P0 MOV R44, c[0x0][0x210] ;  /* 0x00008400002c0a02 */ /* 0x000fe20000000f00 */
[----:B------:R-:W-:Y:S01]  /*6750*/  @P0 IMAD R7, R7, c[0x0][0x214], RZ ;  /* 0x0000850007070a24 */ /* 0x000fe200078e02ff */
[----:B------:R-:W-:Y:S01]  /*6760*/  @!P0 MOV R44, 0x1 ;  /* 0x00000001002c8802 */ /* 0x000fe20000000f00 */
        /* <DEDUP_REMOVED lines=12> */
[----:B------:R-:W-:Y:S02]  /*6830*/  LEA.HI R9, R3, R0, RZ, 0x2 ;  /* 0x0000000003097211 */ /* 0x000fe400078f10ff */
[----:B------:R-:W-:Y:S01]  /*6840*/  FSETP.NE.FTZ.AND P6, PT, R6, RZ, PT ;  /* 0x000000ff0600720b */ /* 0x000fe20003fd5000 */
[----:B----4-:R-:W-:Y:S01]  /*6850*/  FADD.FTZ R4, R15, R4 ;  /* 0x000000040f047221 */ /* 0x010fe20000010000 */
[--C-:B------:R-:W-:Y:S02]  /*6860*/  SHF.R.S32.HI R13, RZ, 0x2, R9.reuse ;  /* 0x00000002ff0d7819 */ /* 0x100fe40000011409 */
[----:B------:R-:W-:Y:S01]  /*6870*/  SHF.R.S32.HI R12, RZ, 0x1f, R9 ;  /* 0x0000001fff0c7819 */ /* 0x000fe20000011409 */
[----:B-----5:R-:W-:Y:S01]  /*6880*/  FADD.FTZ R2, R11, R2 ;  /* 0x000000020b027221 */ /* 0x020fe20000010000 */
[----:B------:R-:W-:Y:S02]  /*6890*/  @!P0 MOV R8, c[0x0][0x214] ;  /* 0x0000850000088a02 */ /* 0x000fe40000000f00 */
[----:B------:R-:W-:-:S02]  /*68a0*/  LEA.HI R12, R12, R13, RZ, 0x3 ;  /* 0x0000000d0c0c7211 */ /* 0x000fc400078f18ff */
[----:B------:R-:W-:Y:S02]  /*68b0*/  @!P0 SEL R7, R8, c[0x0][0x234], !P3 ;  /* 0x00008d0008078a07 */ /* 0x000fe40005800000 */
[----:B------:R-:W-:Y:S01]  /*68c0*/  LOP3.LUT R12, R12, 0xfffffff8, RZ, 0xc0, !PT ;  /* 0xfffffff80c0c7812 */ /* 0x000fe200078ec0ff */
[----:B------:R-:W1:Y:S01]  /*68d0*/  @P6 MUFU.RCP R10, R6 ;  /* 0x00000006000a6308 */ /* 0x000e620000001000 */
[----:B------:R-:W-:Y:S01]  /*68e0*/  FSETP.NE.FTZ.AND P5, PT, R5, RZ, PT ;  /* 0x000000ff0500720b */ /* 0x000fe20003fb5000 */
[----:B------:R-:W-:Y:S01]  /*68f0*/  @!P0 IMAD R47, R7, c[0x0][0x1c0], RZ ;  /* 0x00007000072f8a24 */ /* 0x000fe200078e02ff */
[----:B------:R-:W-:Y:S02]  /*6900*/  IADD3 R8, R13, -R12, RZ ;  /* 0x8000000c0d087210 */ /* 0x000fe40007ffe0ff */
[----:B------:R-:W-:Y:S02]  /*6910*/  FSETP.NE.FTZ.AND P4, PT, R4, RZ, PT ;  /* 0x000000ff0400720b */ /* 0x000fe40003f95000 */
[----:B------:R-:W-:Y:S01]  /*6920*/  LOP3.LUT R12, R8, 0x1, RZ, 0xc0, !PT ;  /* 0x00000001080c7812 */ /* 0x000fe200078ec0ff */
[----:B------:R-:W-:Y:S01]  /*6930*/  @P6 MUFU.LG2 R6, R6 ;  /* 0x0000000600066308 */ /* 0x000fe20000000c00 */
[----:B------:R-:W-:-:S02]  /*6940*/  MOV R11, 0x3f800000 ;  /* 0x3f800000000b7802 */ /* 0x000fc40000000f00 */
[----:B------:R-:W-:Y:S01]  /*6950*/  ISETP.NE.U32.AND P1, PT, R12, 0x1, PT ;  /* 0x000000010c00780c */ /* 0x000fe20003f25070 */
[----:B------:R-:W-:Y:S01]  /*6960*/  IMAD.MOV.U32 R12, RZ, RZ, -0x10 ;  /* 0xfffffff0ff0c7424 */ /* 0x000fe200078e00ff */
[----:B------:R-:W-:Y:S02]  /*6970*/  MOV R13, 0x3f800000 ;  /* 0x3f800000000d7802 */ /* 0x000fe40000000f00 */
[----:B------:R-:W-:Y:S01]  /*6980*/  LOP3.LUT R9, R9, 0x3ffffffc, RZ, 0xc0, !PT ;  /* 0x3ffffffc09097812 */ /* 0x000fe200078ec0ff */
[----:B-1----:R-:W-:Y:S01]  /*6990*/  FMUL.FTZ R128, R10, R128 ;  /* 0x000000800a807220 */ /* 0x002fe20000410000 */
[----:B------:R-:W-:Y:S01]  /*69a0*/  SEL R12, R12, 0x10, !P1 ;  /* 0x000000100c0c7807 */ /* 0x000fe20004800000 */
[----:B------:R-:W-:Y:S01]  /*69b0*/  FMUL.FTZ R129, R10, R129 ;  /* 0x000000810a817220 */ /* 0x000fe20000410000 */
[----:B------:R-:W-:Y:S01]  /*69c0*/  R2P PR, R8, 0x6 ;  /* 0x0000000608007804 */ /* 0x000fe20000000000 */
[C---:B------:R-:W-:Y:S01]  /*69d0*/  FMUL.FTZ R116, R10.reuse, R116 ;  /* 0x000000740a747220 */ /* 0x040fe20000410000 */
[----:B------:R-:W1:Y:S01]  /*69e0*/  @P5 MUFU.RCP R11, R5 ;  /* 0x00000005000b5308 */ /* 0x000e620000001000 */
[C---:B------:R-:W-:Y:S01]  /*69f0*/  FMUL.FTZ R117, R10.reuse, R117 ;  /* 0x000000750a757220 */ /* 0x040fe20000410000 */
[----:B------:R-:W-:Y:S01]  /*6a00*/  LEA.HI R15, R3, R0, RZ, 0x5 ;  /* 0x00000000030f7211 */ /* 0x000fe200078f28ff */
[----:B------:R-:W-:Y:S01]  /*6a10*/  FMUL.FTZ R112, R10, R112 ;  /* 0x000000700a707220 */ /* 0x000fe20000410000 */
[----:B------:R-:W-:Y:S01]  /*6a20*/  SHF.L.U32 R8, R8, 0x6, RZ ;  /* 0x0000000608087819 */ /* 0x000fe200000006ff */
[C---:B------:R-:W-:Y:S01]  /*6a30*/  FMUL.FTZ R113, R10.reuse, R113 ;  /* 0x000000710a717220 */ /* 0x040fe20000410000 */
[----:B------:R-:W-:Y:S01]  /*6a40*/  SHF.R.S32.HI R15, RZ, 0x5, R15 ;  /* 0x00000005ff0f7819 */ /* 0x000fe2000001140f */
[C---:B------:R-:W-:Y:S01]  /*6a50*/  FMUL.FTZ R100, R10.reuse, R100 ;  /* 0x000000640a647220 */ /* 0x040fe20000410000 */
[----:B------:R-:W2:Y:S01]  /*6a60*/  @P4 MUFU.RCP R13, R4 ;  /* 0x00000004000d4308 */ /* 0x000ea20000001000 */
        /* <DEDUP_REMOVED lines=15> */
[----:B------:R-:W-:Y:S01]  /*6b60*/  ISETP.NE.OR P3, PT, RZ, UR4, !P3 ;  /* 0x00000004ff007c0c */ /* 0x000fe2000df65670 */
[----:B------:R-:W-:Y:S01]  /*6b70*/  FMUL.FTZ R69, R10, R69 ;  /* 0x000000450a457220 */ /* 0x000fe20000410000 */
[----:B------:R-:W-:Y:S01]  /*6b80*/  MOV R10, 0x20 ;  /* 0x00000020000a7802 */ /* 0x000fe20000000f00 */
[----:B------:R-:W-:Y:S01]  /*6b90*/  IMAD.IADD R16, R0, 0x1, -R9 ;  /* 0x0000000100107824 */ /* 0x000fe200078e0a09 */
[----:B------:R-:W-:Y:S01]  /*6ba0*/  LEA.HI R9, R8, R8, RZ, 0x1d ;  /* 0x0000000808097211 */ /* 0x000fe200078fe8ff */
[C---:B-1----:R-:W-:Y:S01]  /*6bb0*/  FMUL.FTZ R130, R11.reuse, R130 ;  /* 0x000000820b827220 */ /* 0x042fe20000410000 */
[----:B------:R-:W-:Y:S01]  /*6bc0*/  SEL R10, R10, 0xffffffe0, !P1 ;  /* 0xffffffe00a0a7807 */ /* 0x000fe20004800000 */
[C---:B------:R-:W-:Y:S01]  /*6bd0*/  FMUL.FTZ R131, R11.reuse, R131 ;  /* 0x000000830b837220 */ /* 0x040fe20000410000 */
[----:B------:R-:W-:Y:S01]  /*6be0*/  FSETP.NE.FTZ.AND P1, PT, R2, RZ, PT ;  /* 0x000000ff0200720b */ /* 0x000fe20003f35000 */
[----:B------:R-:W-:Y:S01]  /*6bf0*/  FMUL.FTZ R118, R11, R118 ;  /* 0x000000760b767220 */ /* 0x000fe20000410000 */
[----:B------:R-:W-:Y:S01]  /*6c00*/  LEA R16, R15, R16, 0x9 ;  /* 0x000000100f107211 */ /* 0x000fe200078e48ff */
[----:B------:R-:W-:Y:S01]  /*6c10*/  FMUL.FTZ R119, R11, R119 ;  /* 0x000000770b777220 */ /* 0x000fe20000410000 */
[----:B------:R-:W-:Y:S01]  /*6c20*/  F2FP.PACK_AB R130, R131, R130 ;  /* 0x000000828382723e */ /* 0x000fe200000000ff */
[C---:B--2---:R-:W-:Y:S01]  /*6c30*/  FMUL.FTZ R124, R13.reuse, R124 ;  /* 0x0000007c0d7c7220 */ /* 0x044fe20000410000 */
[----:B------:R-:W-:Y:S01]  /*6c40*/  LEA R9, R16, R9, 0x1 ;  /* 0x0000000910097211 */ /* 0x000fe200078e08ff */
[----:B------:R-:W-:Y:S01]  /*6c50*/  FMUL.FTZ R125, R13, R125 ;  /* 0x0000007d0d7d7220 */ /* 0x000fe20000410000 */
[----:B------:R-:W-:Y:S01]  /*6c60*/  F2FP.PACK_AB R118, R119, R118 ;  /* 0x000000767776723e */ /* 0x000fe200000000ff */
[----:B------:R-:W-:Y:S01]  /*6c70*/  FMUL.FTZ R120, R13, R120 ;  /* 0x000000780d787220 */ /* 0x000fe20000410000 */
[----:B------:R-:W-:Y:S01]  /*6c80*/  SHF.L.U32 R9, R9, 0x1, RZ ;  /* 0x0000000109097819 */ /* 0x000fe200000006ff */
[----:B------:R-:W-:Y:S01]  /*6c90*/  FMUL.FTZ R121, R13, R121 ;  /* 0x000000790d797220 */ /* 0x000fe20000410000 */
[----:B------:R-:W-:Y:S01]  /*6ca0*/  F2FP.PACK_AB R124, R125, R124 ;  /* 0x0000007c7d7c723e */ /* 0x000fe200000000ff */
[----:B------:R-:W1:Y:S01]  /*6cb0*/  @P1 MUFU.RCP R14, R2 ;  /* 0x00000002000e1308 */ /* 0x000e620000001000 */
[----:B------:R-:W-:Y:S01]  /*6cc0*/  FMUL.FTZ R108, R13, R108 ;  /* 0x0000006c0d6c7220 */ /* 0x000fe20000410000 */
[----:B------:R-:W-:Y:S01]  /*6cd0*/  IADD3 R17, R9, R12, RZ ;  /* 0x0000000c09117210 */ /* 0x000fe20007ffe0ff */
[----:B------:R-:W-:Y:S01]  /*6ce0*/  FMUL.FTZ R109, R13, R109 ;  /* 0x0000006d0d6d7220 */ /* 0x000fe20000410000 */
[----:B------:R-:W-:Y:S01]  /*6cf0*/  F2FP.PACK_AB R120, R121, R120 ;  /* 0x000000787978723e */ /* 0x000fe200000000ff */
[C---:B------:R-:W-:Y:S01]  /*6d00*/  FMUL.FTZ R104, R13.reuse, R104 ;  /* 0x000000680d687220 */ /* 0x040fe20000410000 */
[----:B------:R-:W-:Y:S01]  /*6d10*/  STS [R9], R128 ;  /* 0x0000008009007388 */ /* 0x000fe20000000800 */
[----:B------:R-:W-:Y:S01]  /*6d20*/  FMUL.FTZ R105, R13, R105 ;  /* 0x000000690d697220 */ /* 0x000fe20000410000 */
[----:B------:R-:W-:Y:S01]  /*6d30*/  IADD3 R21, R17, R10, RZ ;  /* 0x0000000a11157210 */ /* 0x000fe20007ffe0ff */
        /* <DEDUP_REMOVED lines=13> */
[----:B------:R-:W-:Y:S01]  /*6e10*/  STS [R9+0x2000], R124 ;  /* 0x0020007c09007388 */ /* 0x000fe20000000800 */
[----:B------:R-:W-:Y:S01]  /*6e20*/  FMUL.FTZ R13, R13, R73 ;  /* 0x000000490d0d7220 */ /* 0x000fe20000410000 */
[----:B------:R-:W-:Y:S01]  /*6e30*/  F2FP.PACK_AB R88, R89, R88 ;  /* 0x000000585958723e */ /* 0x000fe200000000ff */
[C---:B-1----:R-:W-:Y:S01]  /*6e40*/  FMUL.FTZ R127, R14.reuse, R127 ;  /* 0x0000007f0e7f7220 */ /* 0x042fe20000410000 */
[----:B------:R-:W-:Y:S01]  /*6e50*/  F2FP.PACK_AB R80, R81, R80 ;  /* 0x000000505150723e */ /* 0x000fe200000000ff */
[C---:B------:R-:W-:Y:S01]  /*6e60*/  FMUL.FTZ R126, R14.reuse, R126 ;  /* 0x0000007e0e7e7220 */ /* 0x040fe20000410000 */
[----:B------:R-:W-:Y:S01]  /*6e70*/  F2FP.PACK_AB R72, R13, R72 ;  /* 0x000000480d48723e */ /* 0x000fe200000000ff */
[C---:B------:R-:W-:Y:S01]  /*6e80*/  FMUL.FTZ R123, R14.reuse, R123 ;  /* 0x0000007b0e7b7220 */ /* 0x040fe20000410000 */
[----:B------:R-:W-:Y:S01]  /*6e90*/  IADD3 R13, R9, 0x40, RZ ;  /* 0x00000040090d7810 */ /* 0x000fe20007ffe0ff */
[C---:B------:R-:W-:Y:S01]  /*6ea0*/  FMUL.FTZ R122, R14.reuse, R122 ;  /* 0x0000007a0e7a7220 */ /* 0x040fe20000410000 */
[----:B------:R-:W-:Y:S01]  /*6eb0*/  F2FP.PACK_AB R126, R127, R126 ;  /* 0x0000007e7f7e723e */ /* 0x000fe200000000ff */
[----:B------:R-:W-:Y:S01]  /*6ec0*/  FMUL.FTZ R114, R11, R114 ;  /* 0x000000720b727220 */ /* 0x000fe20000410000 */
[----:B------:R-:W-:Y:S01]  /*6ed0*/  @P2 IADD3 R13, R9, -0x40, RZ ;  /* 0xffffffc0090d2810 */ /* 0x000fe20007ffe0ff */
[----:B------:R-:W-:Y:S01]  /*6ee0*/  FMUL.FTZ R115, R11, R115 ;  /* 0x000000730b737220 */ /* 0x000fe20000410000 */
[----:B------:R-:W-:Y:S01]  /*6ef0*/  F2FP.PACK_AB R122, R123, R122 ;  /* 0x0000007a7b7a723e */ /* 0x000fe200000000ff */
[C---:B------:R-:W-:Y:S01]  /*6f00*/  FMUL.FTZ R102, R11.reuse, R102 ;  /* 0x000000660b667220 */ /* 0x040fe20000410000 */
[----:B------:R1:W-:Y:S01]  /*6f10*/  STS [R9+0x2400], R126 ;  /* 0x0024007e09007388 */ /* 0x0003e20000000800 */
[----:B------:R-:W-:Y:S01]  /*6f20*/  FMUL.FTZ R103, R11, R103 ;  /* 0x000000670b677220 */ /* 0x000fe20000410000 */
[----:B------:R-:W-:Y:S01]  /*6f30*/  F2FP.PACK_AB R114, R115, R114 ;  /* 0x000000727372723e */ /* 0x000fe200000000ff */
[C---:B------:R-:W-:Y:S01]  /*6f40*/  FMUL.FTZ R111, R14.reuse, R111 ;  /* 0x0000006f0e6f7220 */ /* 0x040fe20000410000 */
        /* <DEDUP_REMOVED lines=15> */
[----:B------:R-:W-:Y:S01]  /*7040*/  IMAD.IADD R19, R9, 0x1, R10 ;  /* 0x0000000109137824 */ /* 0x000fe200078e020a */
[----:B------:R-:W-:Y:S01]  /*7050*/  IADD3 R8, R12, R23, RZ ;  /* 0x000000170c087210 */ /* 0x000fe20007ffe0ff */
[C---:B------:R-:W-:Y:S01]  /*7060*/  FMUL.FTZ R95, R14.reuse, R95 ;  /* 0x0000005f0e5f7220 */ /* 0x040fe20000410000 */
[----:B------:R-:W-:Y:S01]  /*7070*/  F2FP.PACK_AB R86, R87, R86 ;  /* 0x000000565756723e */ /* 0x000fe200000000ff */
[C---:B------:R-:W-:Y:S01]  /*7080*/  FMUL.FTZ R94, R14.reuse, R94 ;  /* 0x0000005e0e5e7220 */ /* 0x040fe20000410000 */
[----:B------:R-:W-:Y:S01]  /*7090*/  STS [R19], R112 ;  /* 0x0000007013007388 */ /* 0x000fe20000000800 */
[----:B------:R-:W-:Y:S01]  /*70a0*/  FMUL.FTZ R91, R14, R91 ;  /* 0x0000005b0e5b7220 */ /* 0x000fe20000410000 */
[----:B-1----:R-:W-:Y:S01]  /*70b0*/  IADD3 R9, R12, R13, RZ ;  /* 0x0000000d0c097210 */ /* 0x002fe20007ffe0ff */
        /* <DEDUP_REMOVED lines=13> */
[----:B------:R-:W-:Y:S01]  /*7190*/  STS [R19+0x2000], R108 ;  /* 0x0020006c13007388 */ /* 0x000fe20000000800 */
[----:B------:R-:W-:Y:S01]  /*71a0*/  FMUL.FTZ R75, R14, R75 ;  /* 0x0000004b0e4b7220 */ /* 0x000fe20000410000 */
[----:B--2---:R-:W-:Y:S01]  /*71b0*/  IADD3 R17, R10, R13, RZ ;  /* 0x0000000d0a117210 */ /* 0x004fe20007ffe0ff */
[----:B------:R-:W-:Y:S01]  /*71c0*/  FMUL.FTZ R14, R14, R74 ;  /* 0x0000004a0e0e7220 */ /* 0x000fe20000410000 */
[----:B------:R1:W-:Y:S01]  /*71d0*/  STS [R19+0x2400], R110 ;  /* 0x0024006e13007388 */ /* 0x0003e20000000800 */
[----:B------:R-:W-:Y:S01]  /*71e0*/  F2FP.PACK_AB R11, R11, R70 ;  /* 0x000000460b0b723e */ /* 0x000fe200000000ff */
[----:B------:R-:W2:Y:S01]  /*71f0*/  @P5 MUFU.LG2 R5, R5 ;  /* 0x0000000500055308 */ /* 0x000ea20000000c00 */
[----:B------:R-:W-:Y:S01]  /*7200*/  F2FP.PACK_AB R76, R77, R76 ;  /* 0x0000004c4d4c723e */ /* 0x000fe200000000ff */
[----:B------:R-:W-:Y:S01]  /*7210*/  STS [R21+0x2000], R104 ;  /* 0x0020006815007388 */ /* 0x000fe20000000800 */
[----:B------:R-:W-:Y:S01]  /*7220*/  F2FP.PACK_AB R78, R79, R78 ;  /* 0x0000004e4f4e723e */ /* 0x000fe200000000ff */
[----:B------:R-:W-:Y:S01]  /*7230*/  @P6 FMUL.FTZ R49, R6, 0.69314718246459960938 ;  /* 0x3f31721806316820 */ /* 0x000fe20000410000 */
[----:B------:R-:W-:Y:S01]  /*7240*/  F2FP.PACK_AB R75, R75, R14 ;  /* 0x0000000e4b4b723e */ /* 0x000fe200000000ff */
[----:B------:R-:W-:Y:S02]  /*7250*/  STS [R21+0x2400], R106 ;  /* 0x0024006a15007388 */ /* 0x000fe40000000800 */
[----:B------:R-:W3:Y:S01]  /*7260*/  @P4 MUFU.LG2 R4, R4 ;  /* 0x0000000400044308 */ /* 0x000ee20000000c00 */
[----:B------:R-:W-:Y:S01]  /*7270*/  @P6 FFMA.FTZ R45, R136, c[0x0][0x238], R49 ;  /* 0x00008e00882d6a23 */ /* 0x000fe20000010031 */
[----:B------:R-:W-:Y:S04]  /*7280*/  STS [R13], R96 ;  /* 0x000000600d007388 */ /* 0x000fe80000000800 */
[----:B------:R-:W-:Y:S02]  /*7290*/  STS [R13+0x400], R98 ;  /* 0x000400620d007388 */ /* 0x000fe40000000800 */
[----:B------:R-:W4:Y:S01]  /*72a0*/  @P1 MUFU.LG2 R2, R2 ;  /* 0x0000000200021308 */ /* 0x000f220000000c00 */
[----:B--2---:R-:W-:Y:S01]  /*72b0*/  @P5 FMUL.FTZ R50, R5, 0.69314718246459960938 ;  /* 0x3f31721805325820 */ /* 0x004fe20000410000 */
[----:B------:R-:W-:Y:S03]  /*72c0*/  STS [R9], R84 ;  /* 0x0000005409007388 */ /* 0x000fe60000000800 */
[----:B------:R-:W-:Y:S01]  /*72d0*/  @P5 FFMA.FTZ R48, R135, c[0x0][0x238], R50 ;  /* 0x00008e0087305a23 */ /* 0x000fe20000010032 */
[----:B------:R-:W-:Y:S01]  /*72e0*/  STS [R9+0x400], R86 ;  /* 0x0004005609007388 */ /* 0x000fe20000000800 */
[----:B-1----:R-:W-:-:S02]  /*72f0*/  IMAD.IADD R19, R10, 0x1, R9 ;  /* 0x000000010a137824 */ /* 0x002fc400078e0209 */
[----:B---3--:R-:W-:Y:S01]  /*7300*/  @P4 FMUL.FTZ R5, R4, 0.69314718246459960938 ;  /* 0x3f31721804054820 */ /* 0x008fe20000410000 */
[----:B------:R-:W-:Y:S04]  /*7310*/  STS [R13+0x2000], R92 ;  /* 0x0020005c0d007388 */ /* 0x000fe80000000800 */
[----:B------:R1:W-:Y:S01]  /*7320*/  STS [R13+0x2400], R94 ;  /* 0x0024005e0d007388 */ /* 0x0003e20000000800 */
[----:B----4-:R-:W-:-:S03]  /*7330*/  @P1 FMUL.FTZ R4, R2, 0.69314718246459960938 ;  /* 0x3f31721802041820 */ /* 0x010fc60000410000 */
[----:B------:R2:W-:Y:S04]  /*7340*/  STS [R9+0x2000], R88 ;  /* 0x0020005809007388 */ /* 0x0005e80000000800 */
        /* <DEDUP_REMOVED lines=12> */
[----:B------:R-:W4:Y:S04]  /*7410*/  S2R R14, SR_CTAID.Z ;  /* 0x00000000000e7919 */ /* 0x000f280000002700 */
[----:B------:R2:W2:Y:S04]  /*7420*/  LDS.128 R36, [R200] ;  /* 0x00000000c8247984 */ /* 0x0004a80000000c00 */
[----:B------:R2:W2:Y:S01]  /*7430*/  LDS.128 R32, [R200+0x800] ;  /* 0x00080000c8207984 */ /* 0x0004a20000000c00 */
[----:B---3--:R-:W-:-:S03]  /*7440*/  @!P3 IMAD R46, R12, c[0x0][0x214], RZ ;  /* 0x000085000c2eba24 */ /* 0x008fc600078e02ff */
[----:B------:R3:W2:Y:S01]  /*7450*/  LDS.128 R28, [R200+0x1000] ;  /* 0x00100000c81c7984 */ /* 0x0006a20000000c00 */
[----:B------:R-:W-:Y:S01]  /*7460*/  IMAD R47, R12, R47, RZ ;  /* 0x0000002f0c2f7224 */ /* 0x000fe200078e02ff */
[--C-:B------:R-:W-:Y:S02]  /*7470*/  @!P3 SHF.R.S32.HI R53, RZ, 0x1f, R46.reuse ;  /* 0x0000001fff35b819 */ /* 0x100fe4000001142e */
[----:B------:R3:W2:Y:S01]  /*7480*/  LDS.128 R24, [R200+0x1800] ;  /* 0x00180000c8187984 */ /* 0x0006a20000000c00 */
[----:B------:R-:W-:Y:S01]  /*7490*/  @!P3 IMAD.MOV.U32 R52, RZ, RZ, R46 ;  /* 0x000000ffff34b224 */ /* 0x000fe200078e002e */
[----:B------:R-:W-:Y:S01]  /*74a0*/  SEL R47, R47, RZ, P3 ;  /* 0x000000ff2f2f7207 */ /* 0x000fe20001800000 */
[----:B-1----:R-:W-:Y:S01]  /*74b0*/  IMAD R6, R13, R44, RZ ;  /* 0x0000002c0d067224 */ /* 0x002fe200078e02ff */
[----:B------:R3:W1:Y:S01]  /*74c0*/  LDS.128 R20, [R200+0x2000] ;  /* 0x00200000c8147984 */ /* 0x0006620000000c00 */
[----:B------:R-:W-:Y:S02]  /*74d0*/  LOP3.LUT P3, RZ, R201, 0x3, RZ, 0xc0, !PT ;  /* 0x00000003c9ff7812 */ /* 0x000fe4000786c0ff */
[----:B----4-:R-:W-:Y:S01]  /*74e0*/  IMAD R7, R14, R7, R47 ;  /* 0x000000070e077224 */ /* 0x010fe200078e022f */
[----:B------:R3:W4:Y:S01]  /*74f0*/  LDS.128 R16, [R200+0x2800] ;  /* 0x00280000c8107984 */ /* 0x0007220000000c00 */
[----:B------:R-:W-:-:S02]  /*7500*/  SHF.L.U32 R6, R6, 0x7, RZ ;  /* 0x0000000706067819 */ /* 0x000fc400000006ff */
[----:B------:R-:W-:Y:S01]  /*7510*/  MOV R46, 0x7f800000 ;  /* 0x7f800000002e7802 */ /* 0x000fe20000000f00 */
[----:B------:R3:W1:Y:S01]  /*7520*/  LDS.128 R8, [R200+0x3000] ;  /* 0x00300000c8087984 */ /* 0x0006620000000c00 */
[----:B------:R-:W-:Y:S01]  /*7530*/  IADD3 R2, P2, P0, R6, R52, R7 ;  /* 0x0000003406027210 */ /* 0x000fe2000785e007 */
[----:B------:R-:W-:Y:S01]  /*7540*/  @P4 FFMA.FTZ R46, R134, c[0x0][0x238], R5 ;  /* 0x00008e00862e4a23 */ /* 0x000fe20000010005 */
[----:B------:R-:W-:Y:S01]  /*7550*/  SHF.R.S32.HI R6, RZ, 0x1f, R6 ;  /* 0x0000001fff067819 */ /* 0x000fe20000011406 */
[----:B------:R3:W1:Y:S01]  /*7560*/  LDS.128 R40, [R200+0x3800] ;  /* 0x00380000c8287984 */ /* 0x0006620000000c00 */
[----:B------:R-:W-:Y:S02]  /*7570*/  SHF.R.S32.HI R7, RZ, 0x1f, R7 ;  /* 0x0000001fff077819 */ /* 0x000fe40000011407 */
[----:B------:R-:W-:Y:S01]  /*7580*/  MOV R47, 0x7f800000 ;  /* 0x7f800000002f7802 */ /* 0x000fe20000000f00 */
[----:B------:R-:W-:Y:S01]  /*7590*/  @P1 FFMA.FTZ R47, R133, c[0x0][0x238], R4 ;  /* 0x00008e00852f1a23 */ /* 0x000fe20000010004 */
[----:B------:R-:W-:Y:S01]  /*75a0*/  IADD3.X R6, R6, R53, R7, P2, P0 ;  /* 0x0000003506067210 */ /* 0x000fe200017e0407 */
[----:B------:R-:W-:Y:S05]  /*75b0*/  @P3 BRA `(.L_x_1213) ;  /* 0x0000029000003947 */ /* 0x000fea0003800000 */
[----:B------:R-:W-:Y:S02]  /*75c0*/  SHF.R.S32.HI R50, RZ, 0x1f, R15 ;  /* 0x0000001fff327819 */ /* 0x000fe4000001140f */
[----:B------:R-:W-:-:S02]  /*75d0*/  SHF.R.S32.HI R4, RZ, 0x1f, R201 ;  /* 0x0000001fff047819 */ /* 0x000fc400000114c9 */
[----:B------:R-:W-:Y:S02]  /*75e0*/  LEA.HI R50, R50, R15, RZ, 0x2 ;  /* 0x0000000f32327211 */ /* 0x000fe400078f10ff */
[----:B------:R-:W-:Y:S01]  /*75f0*/  LEA.HI R51, R4, R201, RZ, 0x2 ;  /* 0x000000c904337211 */ /* 0x000fe200078f10ff */
[----:B------:R-:W-:Y:S01]  /*7600*/  IMAD.MOV.U32 R4, RZ, RZ, c[0x0][0x214] ;  /* 0x00008500ff047624 */ /* 0x000fe200078e00ff */
[----:B------:R-:W-:Y:S02]  /*7610*/  LOP3.LUT R50, R50, 0xffffffc, RZ, 0xc0, !PT ;  /* 0x0ffffffc32327812 */ /* 0x000fe400078ec0ff */
[----:B------:R-:W-:Y:S01]  /*7620*/  SHF.R.S32.HI R51, RZ, 0x2, R51 ;  /* 0x00000002ff337819 */ /* 0x000fe20000011433 */
[----:B------:R-:W-:Y:S02]  /*7630*/  IMAD R4, R13, -0x80, R4 ;  /* 0xffffff800d047824 */ /* 0x000fe400078e0204 */
        /* <DEDUP_REMOVED lines=33> */
.L_x_1213:
[----:B------:R-:W-:Y:S05]  /*7850*/  BSYNC B0 ;  /* 0x0000000000007941 */ /* 0x000fea0003800000 */
.L_x_1212:
[----:B------:R-:W-:Y:S01]  /*7860*/  LEA.HI R3, R3, R0, RZ, 0x3 ;  /* 0x0000000003037211 */ /* 0x000fe200078f18ff */
[----:B------:R-:W-:-:S02]  /*7870*/  ULDC.64 UR4, c[0x0][0x1e8] ;  /* 0x00007a0000047ab9 */ /* 0x000fc40000000a00 */
[----:B------:R-:W-:Y:S01]  /*7880*/  USHF.L.U32 UR7, UR4, 0x5, URZ ;  /* 0x0000000504077899 */ /* 0x000fe2000800063f */
[----:B------:R-:W-:Y:S01]  /*7890*/  LOP3.LUT R5, R3, 0xfffffff8, RZ, 0xc0, !PT ;  /* 0xfffffff803057812 */ /* 0x000fe200078ec0ff */
[----:B------:R-:W-:Y:S01]  /*78a0*/  UMOV UR6, 0x5 ;  /* 0x0000000500067882 */ /* 0x000fe20000000000 */
[----:B------:R-:W-:Y:S01]  /*78b0*/  SHF.R.S32.HI R44, RZ, 0x3, R3 ;  /* 0x00000003ff2c7819 */ /* 0x000fe20000011403 */
[----:B------:R-:W-:Y:S02]  /*78c0*/  USHF.L.U64.HI UR5, UR4, UR6, UR5 ;  /* 0x0000000604057299 */ /* 0x000fe40008010205 */
[----:B------:R-:W-:Y:S01]  /*78d0*/  IMAD.IADD R2, R0, 0x1, -R5 ;  /* 0x0000000100027824 */ /* 0x000fe200078e0a05 */
[----:B------:R-:W-:Y:S02]  /*78e0*/  SHF.R.S32.HI R0, RZ, 0x1f, R12 ;  /* 0x0000001fff007819 */ /* 0x000fe4000001140c */
[----:B---3--:R-:W-:Y:S01]  /*78f0*/  SHF.R.S32.HI R45, RZ, 0x1f, R44 ;  /* 0x0000001fff2d7819 */ /* 0x008fe2000001142c */
[----:B------:R-:W-:-:S02]  /*7900*/  IMAD.SHL.U32 R6, R2, 0x8, RZ ;  /* 0x0000000802067824 */ /* 0x000fc400078e00ff */
[----:B------:R-:W-:Y:S01]  /*7910*/  IMAD R5, R0, c[0x0][0x1e0], RZ ;  /* 0x0000780000057a24 */ /* 0x000fe200078e02ff */
[----:B------:R-:W-:Y:S01]  /*7920*/  SHF.R.S32.HI R0, RZ, 0x1f, R14 ;  /* 0x0000001fff007819 */ /* 0x000fe2000001140e */
[----:B------:R-:W-:Y:S01]  /*7930*/  IMAD.WIDE R44, R13, 0x80, R44 ;  /* 0x000000800d2c7825 */ /* 0x000fe200078e022c */
[----:B------:R-:W-:-:S03]  /*7940*/  SHF.R.S32.HI R7, RZ, 0x1f, R6 ;  /* 0x0000001fff077819 */ /* 0x000fc60000011406 */
[C---:B------:R-:W-:Y:S02]  /*7950*/  IMAD R5, R12.reuse, c[0x0][0x1e4], R5 ;  /* 0x000079000c057a24 */ /* 0x040fe400078e0205 */
[----:B------:R-:W-:-:S04]  /*7960*/  IMAD.WIDE.U32 R6, R12, c[0x0][0x1e0], R6 ;  /* 0x000078000c067a25 */ /* 0x000fc800078e0006 */
[----:B------:R-:W-:Y:S02]  /*7970*/  IMAD R3, R0, c[0x0][0x1f0], RZ ;  /* 0x00007c0000037a24 */ /* 0x000fe400078e02ff */
[----:B------:R-:W-:Y:S02]  /*7980*/  IMAD.IADD R7, R7, 0x1, R5 ;  /* 0x0000000107077824 */ /* 0x000fe400078e0205 */
[C---:B------:R-:W-:Y:S02]  /*7990*/  IMAD R3, R14.reuse, c[0x0][0x1f4], R3 ;  /* 0x00007d000e037a24 */ /* 0x040fe400078e0203 */
        /* <DEDUP_REMOVED lines=24> */
[----:B----4-:R-:W-:Y:S01]  /*7b20*/  STG.E.128 [R4.64], R16 ;  /* 0x0000001004007986 */ /* 0x010fe2000c101d08 */
[----:B------:R-:W-:Y:S02]  /*7b30*/  IADD3.X R47, R5, UR5, RZ, P0, !PT ;  /* 0x00000005052f7c10 */ /* 0x000fe400087fe4ff */
[----:B------:R-:W-:-:S03]  /*7b40*/  IADD3 R48, P0, R46, UR7, RZ ;  /* 0x000000072e307c10 */ /* 0x000fc6000ff1e0ff */
[----:B------:R-:W-:Y:S01]  /*7b50*/  STG.E.128 [R46.64], R8 ;  /* 0x000000082e007986 */ /* 0x000fe2000c101d08 */
[----:B------:R-:W-:-:S05]  /*7b60*/  IADD3.X R49, R47, UR5, RZ, P0, !PT ;  /* 0x000000052f317c10 */ /* 0x000fca00087fe4ff */
[----:B------:R-:W-:Y:S01]  /*7b70*/  STG.E.128 [R48.64], R40 ;  /* 0x0000002830007986 */ /* 0x000fe2000c101d08 */
[----:B------:R-:W-:Y:S05]  /*7b80*/  EXIT ;  /* 0x000000000000794d */ /* 0x000fea0003800000 */
.L_x_1214:
        /* <DEDUP_REMOVED lines=15> */
.L_x_2131:


//--------------------- .text._ZN5flash16flash_fwd_kernelI23Flash_fwd_kernel_traitsILi64ELi128ELi64ELi4ELb0ELb0EN7cutlass6half_tE19Flash_kernel_traitsILi64ELi128ELi64ELi4ES3_EELb1ELb0ELb0ELb1ELb0ELb0ELb0ELb0EEEvNS_16Flash_fwd_paramsE --------------------------
	.section	.text._ZN5flash16flash_fwd_kernelI23Flash_fwd_kernel_traitsILi64ELi128ELi64ELi4ELb0ELb0EN7cutlass6half_tE19Flash_kernel_traitsILi64ELi128ELi64ELi4ES3_EELb1ELb0ELb0ELb1ELb0ELb0ELb0ELb0EEEvNS_16Flash_fwd_paramsE,"ax",@progbits
	.sectioninfo	@"SHI_REGISTERS=255"
	.align	128
        .global         _ZN5flash16flash_fwd_kernelI23Flash_fwd_kernel_traitsILi64ELi128ELi64ELi4ELb0ELb0EN7cutlass6half_tE19Flash_kernel_traitsILi64ELi128ELi64ELi4ES3_EELb1ELb0ELb0ELb1ELb0ELb0ELb0ELb0EEEvNS_16Flash_fwd_paramsE
        .type           _ZN5flash16flash_fwd_kernelI23Flash_fwd_kernel_traitsILi64ELi128ELi64ELi4ELb0ELb0EN7cutlass6half_tE19Flash_kernel_traitsILi64ELi128ELi64ELi4ES3_EELb1ELb0ELb0ELb1ELb0ELb0ELb0ELb0EEEvNS_16Flash_fwd_paramsE,@function
        .size           _ZN5flash16flash_fwd_kernelI23Flash_fwd_kernel_traitsILi64ELi128ELi64ELi4ELb0ELb0EN7cutlass6half_tE19Flash_kernel_traitsILi64ELi128ELi64ELi4ES3_EELb1ELb0ELb0ELb1ELb0ELb0ELb0ELb0EEEvNS_16Flash_fwd_paramsE,(.L_x_2132 - _ZN5flash16flash_fwd_kernelI23Flash_fwd_kernel_traitsILi64ELi128ELi64ELi4ELb0ELb0EN7cutlass6half_tE19Flash_kernel_traitsILi64ELi128ELi64ELi4ES3_EELb1ELb0ELb0ELb1ELb0ELb0ELb0ELb0EEEvNS_16Flash_fwd_paramsE)
        .other          _ZN5flash16flash_fwd_kernelI23Flash_fwd_kernel_traitsILi64ELi128ELi64ELi4ELb0ELb0EN7cutlass6half_tE19Flash_kernel_traitsILi64ELi128ELi64ELi4ES3_EELb1ELb0ELb0ELb1ELb0ELb0ELb0ELb0EEEvNS_16Flash_fwd_paramsE,@"STO_CUDA_ENTRY STV_DEFAULT"
_ZN5flash16flash_fwd_kernelI23Flash_fwd_kernel_traitsILi64ELi128ELi64ELi4ELb0ELb0EN7cutlass6half_tE19Flash_kernel_traitsILi64ELi128ELi64ELi4ES3_EELb1ELb0ELb0ELb1ELb0ELb0ELb0ELb0EEEvNS_16Flash_fwd_paramsE:
.text._ZN5flash16flash_fwd_kernelI23Flash_fwd_kernel_traitsILi64ELi128ELi64ELi4ELb0ELb0EN7cutlass6half_tE19Flash_kernel_traitsILi64ELi128ELi64ELi4ES3_EELb1ELb0ELb0ELb1ELb0ELb0ELb0ELb0EEEvNS_16Flash_fwd_paramsE:
        /* <DEDUP_REMOVED lines=23> */
[----:B-1----:R-:W-:Y:S01]  /*0170*/  ISETP.NE.AND P4, PT, R8, RZ, PT ;  /* 0x000000ff0800720c */ /* 0x002fe20003f85270 */
[----:B----4-:R-:W-:Y:S01]  /*0180*/  IMAD.WIDE R8, R22, R23, c[0x0][0x240] ;  /* 0x0000900016087625 */ /* 0x010fe200078e0217 */
[----:B------:R-:W-:-:S04]  /*0190*/  LOP3.LUT R0, R16, R191, R22, 0xfe, !PT ;  /* 0x000000bf10007212 */ /* 0x000fc800078efe16 */
[----:B------:R-:W-:Y:S01]  /*01a0*/  LOP3.LUT P2, RZ, R0, R187, RZ, 0xfc, !PT ;  /* 0x000000bb00ff7212 */ /* 0x000fe2000784fcff */
[----:B--2---:R1:W2:Y:S08]  /*01b0*/  @P1 R2UR UR18, R4 ;  /* 0x00000000041213c2 */ /* 0x0042b000000e0000 */
[----:B------:R4:W2:Y:S04]  /*01c0*/  @P1 R2UR UR19, R5 ;  /* 0x00000000051313c2 */ /* 0x0008a800000e0000 */
[----:B-1----:R-:W-:-:S02]  /*01d0*/  @!P2 IMAD.MOV.U32 R4, RZ, RZ, c[0x0][0x308] ;  /* 0x0000c200ff04a624 */ /* 0x002fc400078e00ff */
[----:B----4-:R-:W-:Y:S01]  /*01e0*/  @!P2 IMAD.MOV.U32 R5, RZ, RZ, c[0x0][0x30c] ;  /* 0x0000c300ff05a624 */ /* 0x010fe200078e00ff */
[----:B---3--:R-:W-:Y:S01]  /*01f0*/  @P1 IADD3 R6, P0, R2, c[0x0][0x300], RZ ;  /* 0x0000c00002061a10 */ /* 0x008fe20007f1e0ff */
[----:B--2---:R-:W-:-:S04]  /*0200*/  IMAD.U32 R2, RZ, RZ, UR18 ;  /* 0x00000012ff027e24 */ /* 0x004fc8000f8e00ff */
[----:B------:R-:W-:Y:S01]  /*0210*/  @P1 IMAD.X R7, RZ, RZ, R3, P0 ;  /* 0x000000ffff071224 */ /* 0x000fe200000e0603 */
[----:B------:R-:W-:Y:S01]  /*0220*/  ISETP.NE.U32.AND P0, PT, RZ, c[0x0][0x250], PT ;  /* 0x00009400ff007a0c */ /* 0x000fe20003f05070 */
[----:B------:R-:W-:Y:S01]  /*0230*/  IMAD.U32 R3, RZ, RZ, UR19 ;  /* 0x00000013ff037e24 */ /* 0x000fe2000f8e00ff */
[----:B------:R-:W-:Y:S02]  /*0240*/  ISETP.EQ.U32.AND P1, PT, RZ, c[0x0][0x248], PT ;  /* 0x00009200ff007a0c */ /* 0x000fe40003f22070 */
[----:B------:R-:W-:Y:S02]  /*0250*/  ISETP.NE.AND.EX P0, PT, RZ, c[0x0][0x254], PT, P0 ;  /* 0x00009500ff007a0c */ /* 0x000fe40003f05300 */
[----:B------:R1:W-:Y:S01]  /*0260*/  @!P2 STG.E.64 [R4.64], R2 ;  /* 0x000000020400a986 */ /* 0x0003e2000c101b10 */
[----:B------:R-:W-:Y:S02]  /*0270*/  SHF.R.S32.HI R12, RZ, 0x1f, R187 ;  /* 0x0000001fff0c7819 */ /* 0x000fe400000114bb */
[----:B------:R-:W-:Y:S01]  /*0280*/  ISETP.EQ.OR.EX P1, PT, RZ, c[0x0][0x24c], !P4, P1 ;  /* 0x00009300ff007a0c */ /* 0x000fe20006722710 */
[----:B-1----:R-:W-:-:S02]  /*0290*/  @!P2 IMAD.MOV.U32 R2, RZ, RZ, R6 ;  /* 0x000000ffff02a224 */ /* 0x002fc400078e0006 */
[----:B------:R-:W-:-:S05]  /*02a0*/  @!P2 IMAD.MOV.U32 R3, RZ, RZ, R7 ;  /* 0x000000ffff03a224 */ /* 0x000fca00078e0007 */
[----:B------:R1:W-:Y:S04]  /*02b0*/  @!P2 STG.E.64 [R4.64+0x8], R2 ;  /* 0x000008020400a986 */ /* 0x0003e8000c101b10 */
[----:B------:R2:W3:Y:S04]  /*02c0*/  @P3 LDG.E R250, [R8.64] ;  /* 0x0000001008fa3981 */ /* 0x0004e8000c1e1900 */
[----:B-1----:R2:W3:Y:S01]  /*02d0*/  @P3 LDG.E R4, [R8.64+0x4] ;  /* 0x0000041008043981 */ /* 0x0024e2000c1e1900 */
[----:B------:R-:W-:Y:S01]  /*02e0*/  @P0 IMAD.WIDE R2, R22, R23, c[0x0][0x250] ;  /* 0x0000940016020625 */ /* 0x000fe200078e0217 */
[----:B------:R-:W-:-:S02]  /*02f0*/  LEA.HI R13, R12, R187, RZ, 0x5 ;  /* 0x000000bb0c0d7211 */ /* 0x000fc400078f28ff */
[----:B------:R-:W-:Y:S01]  /*0300*/  ISETP.NE.U32.AND P2, PT, RZ, c[0x0][0x248], PT ;  /* 0x00009200ff007a0c */ /* 0x000fe20003f45070 */
[C---:B------:R-:W-:Y:S02]  /*0310*/  IMAD R0, R22.reuse, c[0x0][0x1c0], R16 ;  /* 0x0000700016007a24 */ /* 0x040fe400078e0210 */
[----:B------:R-:W-:Y:S01]  /*0320*/  IMAD.WIDE R10, R22, R23, c[0x0][0x248] ;  /* 0x00009200160a7625 */ /* 0x000fe200078e0217 */
[----:B------:R-:W-:Y:S02]  /*0330*/  ISETP.NE.AND.EX P2, PT, RZ, c[0x0][0x24c], PT, P2 ;  /* 0x00009300ff007a0c */ /* 0x000fe40003f45320 */
[----:B------:R-:W-:Y:S01]  /*0340*/  SHF.L.U32 R0, R0, 0x5, RZ ;  /* 0x0000000500007819 */ /* 0x000fe200000006ff */
[----:B--2---:R-:W-:Y:S02]  /*0350*/  IMAD.MOV.U32 R8, RZ, RZ, RZ ;  /* 0x000000ffff087224 */ /* 0x004fe400078e00ff */
[----:B------:R-:W-:-:S04]  /*0360*/  IMAD.MOV.U32 R9, RZ, RZ, -0x1 ;  /* 0xffffffffff097424 */ /* 0x000fc800078e00ff */
[----:B------:R1:W5:Y:S04]  /*0370*/  @P0 LDG.E R8, [R2.64] ;  /* 0x0000001002080981 */ /* 0x000368000c1e1900 */
[----:B------:R2:W5:Y:S01]  /*0380*/  @!P1 LDG.E R9, [R10.64] ;  /* 0x000000100a099981 */ /* 0x000562000c1e1900 */
[----:B-1----:R-:W-:-:S05]  /*0390*/  LOP3.LUT R2, R13, 0xffffffe0, RZ, 0xc0, !PT ;  /* 0xffffffe00d027812 */ /* 0x002fca00078ec0ff */
[----:B------:R-:W-:-:S05]  /*03a0*/  IMAD.IADD R34, R187, 0x1, -R2 ;  /* 0x00000001bb227824 */ /* 0x000fca00078e0a02 */
[----:B------:R-:W-:Y:S02]  /*03b0*/  IADD3 R221, P1, P0, R0, R6, R34 ;  /* 0x0000000600dd7210 */ /* 0x000fe4000783e022 */
        /* <DEDUP_REMOVED lines=10> */
.L_x_1215:
[----:B--2---:R-:W-:Y:S02]  /*0460*/  MOV R0, c[0x0][0x218] ;  /* 0x0000860000007a02 */ /* 0x004fe40000000f00 */
.L_x_1216:
        /* <DEDUP_REMOVED lines=19> */
[----:B------:R-:W-:Y:S02]  /*05a0*/  ISETP.NE.AND P0, PT, R9, -0x1, PT ;  /* 0xffffffff0900780c */ /* 0x000fe40003f05270 */
[----:B------:R-:W-:-:S09]  /*05b0*/  SHF.R.S32.HI R17, RZ, 0x1f, R16 ;  /* 0x0000001fff117819 */ /* 0x000fd20000011410 */
        /* <DEDUP_REMOVED lines=25> */
.L_x_1218:
        /* <DEDUP_REMOVED lines=10> */
[----:B------:R-:W-:Y:S02]  /*07f0*/  IMAD.MOV.U32 R2, RZ, RZ, R4 ;  /* 0x000000ffff027224 */ /* 0x000fe400078e0004 */
[----:B------:R-:W-:Y:S02]  /*0800*/  @P0 IMAD.IADD R4, R8, 0x1, R9 ;  /* 0x0000000108040824 */ /* 0x000fe400078e0209 */
[----:B------:R-:W-:-:S05]  /*0810*/  IMAD.HI.U32 R0, R0, R2, RZ ;  /* 0x0000000200007227 */ /* 0x000fca00078e00ff */
[----:B------:R-:W-:-:S05]  /*0820*/  IADD3 R3, -R0, RZ, RZ ;  /* 0x000000ff00037210 */ /* 0x000fca0007ffe1ff */
[----:B------:R-:W-:-:S05]  /*0830*/  IMAD R2, R5, R3, R2 ;  /* 0x0000000305027224 */ /* 0x000fca00078e0202 */
[----:B------:R-:W-:-:S13]  /*0840*/  ISETP.GT.U32.AND P2, PT, R5, R2, PT ;  /* 0x000000020500720c */ /* 0x000fda0003f44070 */
[----:B------:R-:W-:Y:S01]  /*0850*/  @!P2 IMAD.IADD R2, R2, 0x1, -R5 ;  /* 0x000000010202a824 */ /* 0x000fe200078e0a05 */
[----:B------:R-:W-:Y:S02]  /*0860*/  @!P2 IADD3 R0, R0, 0x1, RZ ;  /* 0x000000010000a810 */ /* 0x000fe40007ffe0ff */
[----:B------:R-:W-:Y:S02]  /*0870*/  ISETP.NE.AND P2, PT, RZ, c[0x0][0x1c8], PT ;  /* 0x00007200ff007a0c */ /* 0x000fe40003f45270 */
[----:B------:R-:W-:Y:S02]  /*0880*/  ISETP.GE.U32.AND P3, PT, R2, R5, PT ;  /* 0x000000050200720c */ /* 0x000fe40003f66070 */
        /* <DEDUP_REMOVED lines=21> */
.L_x_1219:
[-C--:B------:R-:W-:Y:S01]  /*09e0*/  LEA.HI R0, R12, R187.reuse, RZ, 0x3 ;  /* 0x000000bb0c007211 */ /* 0x080fe200078f18ff */
[----:B------:R-:W-:Y:S01]  /*09f0*/  IMAD.IADD R248, R172, 0x1, -R219 ;  /* 0x00000001acf87824 */ /* 0x000fe200078e0adb */
[-C--:B------:R-:W-:Y:S01]  /*0a00*/  LEA.HI R21, R12, R187.reuse, RZ, 0x4 ;  /* 0x000000bb0c157211 */ /* 0x080fe200078f20ff */
[----:B------:R-:W-:Y:S01]  /*0a10*/  BSSY B0, `(.L_x_1220) ;  /* 0x000002f000007945 */ /* 0x000fe20003800000 */
[----:B------:R-:W-:Y:S02]  /*0a20*/  SHF.R.S32.HI R244, RZ, 0x3, R0 ;  /* 0x00000003fff47819 */ /* 0x000fe40000011400 */
[----:B------:R-:W-:Y:S02]  /*0a30*/  LOP3.LUT R2, R0, 0xfffffff8, RZ, 0xc0, !PT ;  /* 0xfffffff800027812 */ /* 0x000fe400078ec0ff */
[----:B------:R-:W-:Y:S01]  /*0a40*/  SHF.R.S32.HI R245, RZ, 0x1f, R244 ;  /* 0x0000001ffff57819 */ /* 0x000fe200000114f4 */
[----:B------:R-:W-:Y:S01]  /*0a50*/  IMAD.SHL.U32 R0, R244, 0x40, RZ ;  /* 0x00000040f4007824 */ /* 0x000fe200078e00ff */
[----:B------:R-:W-:Y:S01]  /*0a60*/  SHF.R.S32.HI R160, RZ, 0x5, R13 ;  /* 0x00000005ffa07819 */ /* 0x000fe2000001140d */
[----:B------:R-:W-:Y:S01]  /*0a70*/  IMAD.IADD R33, R187, 0x1, -R2 ;  /* 0x00000001bb217824 */ /* 0x000fe200078e0a02 */
[----:B------:R-:W-:Y:S01]  /*0a80*/  LEA.HI R2, R12, R187, RZ, 0x6 ;  /* 0x000000bb0c027211 */ /* 0x000fe200078f30ff */
[----:B------:R-:W-:Y:S01]  /*0a90*/  IMAD.WIDE R240, R191, 0x80, R244 ;  /* 0x00000080bff07825 */ /* 0x000fe200078e02f4 */
[----:B------:R-:W-:-:S02]  /*0aa0*/  LOP3.LUT R0, R0, 0x1c0, RZ, 0xc0, !PT ;  /* 0x000001c000007812 */ /* 0x000fc400078ec0ff */
[----:B------:R-:W-:Y:S01]  /*0ab0*/  SHF.R.S32.HI R13, RZ, 0x1f, R10 ;  /* 0x0000001fff0d7819 */ /* 0x000fe2000001140a */
[----:B------:R-:W-:Y:S01]  /*0ac0*/  IMAD.SHL.U32 R242, R33, 0x8, RZ ;  /* 0x0000000821f27824 */ /* 0x000fe200078e00ff */
[----:B------:R-:W-:Y:S01]  /*0ad0*/  SHF.R.U32.HI R4, RZ, 0x3, R0 ;  /* 0x00000003ff047819 */ /* 0x000fe20000011600 */
[----:B------:R-:W-:-:S03]  /*0ae0*/  IMAD.SHL.U32 R2, R2, 0x8, RZ ;  /* 0x0000000802027824 */ /* 0x000fc600078e00ff */
[--C-:B------:R-:W-:Y:S02]  /*0af0*/  LOP3.LUT R3, R0, 0x38, R242.reuse, 0xf8, !PT ;  /* 0x0000003800037812 */ /* 0x100fe400078ef8f2 */
[----:B------:R-:W-:Y:S02]  /*0b00*/  LOP3.LUT R0, R21, 0xfffffff0, RZ, 0xc0, !PT ;  /* 0xfffffff015007812 */ /* 0x000fe400078ec0ff */
[----:B------:R-:W-:Y:S02]  /*0b10*/  LOP3.LUT R3, R3, R4, RZ, 0x3c, !PT ;  /* 0x0000000403037212 */ /* 0x000fe400078e3cff */
[----:B------:R-:W-:Y:S01]  /*0b20*/  SHF.R.S32.HI R243, RZ, 0x1f, R242 ;  /* 0x0000001ffff37819 */ /* 0x000fe200000114f2 */
[----:B------:R-:W-:Y:S01]  /*0b30*/  IMAD.IADD R12, R187, 0x1, -R0 ;  /* 0x00000001bb0c7824 */ /* 0x000fe200078e0a00 */
[----:B------:R-:W-:Y:S01]  /*0b40*/  LOP3.LUT R5, R3, 0xfffffe00, R2, 0xf8, !PT ;  /* 0xfffffe0003057812 */ /* 0x000fe200078ef802 */
[----:B------:R-:W-:Y:S01]  /*0b50*/  IMAD R0, R17, c[0x0][0x1a8], RZ ;  /* 0x00006a0011007a24 */ /* 0x000fe200078e02ff */
[----:B------:R-:W-:-:S02]  /*0b60*/  IADD3 R2, P0, R242, R7, RZ ;  /* 0x00000007f2027210 */ /* 0x000fc40007f1e0ff */
[----:B------:R-:W-:Y:S01]  /*0b70*/  SHF.R.S32.HI R3, RZ, 0x1f, R12 ;  /* 0x0000001fff037819 */ /* 0x000fe2000001140c */
[----:B------:R-:W-:Y:S02]  /*0b80*/  IMAD R0, R16, c[0x0][0x1ac], R0 ;  /* 0x00006b0010007a24 */ /* 0x000fe400078e0200 */
[----:B------:R-:W-:Y:S01]  /*0b90*/  IMAD.SHL.U32 R203, R5, 0x2, RZ ;  /* 0x0000000205cb7824 */ /* 0x000fe200078e00ff */
[----:B------:R-:W-:Y:S01]  /*0ba0*/  LEA.HI R15, R3, R12, RZ, 0x3 ;  /* 0x0000000c030f7211 */ /* 0x000fe200078f18ff */
[----:B------:R-:W-:Y:S01]  /*0bb0*/  IMAD.X R3, R243, 0x1, R11, P0 ;  /* 0x00000001f3037824 */ /* 0x000fe200000e060b */
[----:B------:R-:W-:-:S03]  /*0bc0*/  ISETP.GE.AND P0, PT, R244, R248, PT ;  /* 0x000000f8f400720c */ /* 0x000fc60003f06270 */
[----:B------:R-:W-:Y:S02]  /*0bd0*/  IMAD.SHL.U32 R4, R15, 0x40, RZ ;  /* 0x000000400f047824 */ /* 0x000fe400078e00ff */
[----:B------:R-:W-:-:S03]  /*0be0*/  IMAD.WIDE.U32 R8, R16, c[0x0][0x1a8], R2 ;  /* 0x00006a0010087a25 */ /* 0x000fc600078e0002 */
[----:B------:R-:W-:Y:S01]  /*0bf0*/  LOP3.LUT R186, R4, 0xfffffe00, RZ, 0xc0, !PT ;  /* 0xfffffe0004ba7812 */ /* 0x000fe200078ec0ff */
[----:B------:R-:W-:-:S04]  /*0c00*/  IMAD.IADD R7, R9, 0x1, R0 ;  /* 0x0000000109077824 */ /* 0x000fc800078e0200 */
        /* <DEDUP_REMOVED lines=15> */
.L_x_1221:
[----:B------:R-:W-:Y:S05]  /*0d00*/  BSYNC B0 ;  /* 0x0000000000007941 */ /* 0x000fea0003800000 */
.L_x_1220:
        /* <DEDUP_REMOVED lines=22> */
.L_x_1223:
[----:B------:R-:W-:Y:S05]  /*0e70*/  BSYNC B0 ;  /* 0x0000000000007941 */ /* 0x000fea0003800000 */
.L_x_1222:
[----:B------:R-:W-:Y:S01]  /*0e80*/  IADD3 R24, R244, 0x20, RZ ;  /* 0x00000020f4187810 */ /* 0x000fe20007ffe0ff */
[----:B------:R-:W-:Y:S03]  /*0e90*/  BSSY B0, `(.L_x_1224) ;  /* 0x0000015000007945 */ /* 0x000fe60003800000 */
[----:B------:R-:W-:Y:S01]  /*0ea0*/  ISETP.GE.AND P0, PT, R24, R248, PT ;  /* 0x000000f81800720c */ /* 0x000fe20003f06270 */
[----:B------:R1:W-:-:S12]  /*0eb0*/  STL [R1], R24 ;  /* 0x0000001801007387 */ /* 0x0003d80000100800 */
        /* <DEDUP_REMOVED lines=18> */
.L_x_1225:
[----:B------:R-:W-:Y:S05]  /*0fe0*/  BSYNC B0 ;  /* 0x0000000000007941 */ /* 0x000fea0003800000 */
.L_x_1224:
        /* <DEDUP_REMOVED lines=22> */
.L_x_1227:
[----:B------:R-:W-:Y:S05]  /*1150*/  BSYNC B0 ;  /* 0x0000000000007941 */ /* 0x000fea0003800000 */
.L_x_1226:
        /* <DEDUP_REMOVED lines=22> */
.L_x_1229:
[----:B------:R-:W-:Y:S05]  /*12c0*/  BSYNC B0 ;  /* 0x0000000000007941 */ /* 0x000fea0003800000 */
.L_x_1228:
        /* <DEDUP_REMOVED lines=22> */
.L_x_1231:
[----:B------:R-:W-:Y:S05]  /*1430*/  BSYNC B0 ;  /* 0x0000000000007941 */ /* 0x000fea0003800000 */
.L_x_1230:
        /* <DEDUP_REMOVED lines=22> */
.L_x_1233:
[----:B------:R-:W-:Y:S05]  /*15a0*/  BSYNC B0 ;  /* 0x0000000000007941 */ /* 0x000fea0003800000 */
.L_x_1232:
[----:B-1----:R-:W-:Y:S01]  /*15b0*/  IADD3 R0, R244, 0x70, RZ ;  /* 0x00000070f4007810 */ /* 0x002fe20007ffe0ff */
[----:B------:R-:W-:Y:S01]  /*15c0*/  IMAD.MOV.U32 R190, RZ, RZ, c[0x0][0x198] ;  /* 0x00006600ffbe7624 */ /* 0x000fe200078e00ff */
[----:B------:R-:W-:Y:S01]  /*15d0*/  BSSY B0, `(.L_x_1234) ;  /* 0x0000018000007945 */ /* 0x000fe20003800000 */
[----:B------:R-:W-:Y:S01]  /*15e0*/  IMAD.MOV.U32 R189, RZ, RZ, 0x6 ;  /* 0x00000006ffbd7424 */ /* 0x000fe200078e00ff */
[----:B------:R-:W-:Y:S01]  /*15f0*/  ISETP.GE.AND P0, PT, R0, R248, PT ;  /* 0x000000f80000720c */ /* 0x000fe20003f06270 */
[----:B------:R1:W-:Y:S01]  /*1600*/  STL [R1+0x10], R0 ;  /* 0x0000100001007387 */ /* 0x0003e20000100800 */
        /* <DEDUP_REMOVED lines=20> */
.L_x_1235:
[----:B------:R-:W-:Y:S05]  /*1750*/  BSYNC B0 ;  /* 0x0000000000007941 */ /* 0x000fea0003800000 */
.L_x_1234:
[C---:B-1----:R-:W-:Y:S01]  /*1760*/  IMAD R0, R245.reuse, c[0x0][0x198], RZ ;  /* 0x00006600f5007a24 */ /* 0x042fe200078e02ff */
[----:B------:R-:W-:Y:S01]  /*1770*/  LEA.HI.SX32 R32, R204, 0xffffffff, 0x1a ;  /* 0xffffffffcc207811 */ /* 0x000fe200078fd2ff */
[C---:B--2---:R-:W-:Y:S01]  /*1780*/  IMAD.WIDE.U32 R4, R244.reuse, c[0x0][0x198], R242 ;  /* 0x00006600f4047a25 */ /* 0x044fe200078e00f2 */
[----:B------:R-:W-:Y:S02]  /*1790*/  BSSY B0, `(.L_x_1236) ;  /* 0x0000025000007945 */ /* 0x000fe40003800000 */
[----:B------:R-:W-:Y:S01]  /*17a0*/  SHF.R.S32.HI R9, RZ, 0x1f, R32 ;  /* 0x0000001fff097819 */ /* 0x000fe20000011420 */
[----:B------:R-:W-:Y:S01]  /*17b0*/  IMAD R6, R245, c[0x0][0x1a0], RZ ;  /* 0x00006800f5067a24 */ /* 0x000fe200078e02ff */
[----:B------:R-:W-:Y:S01]  /*17c0*/  IADD3 R4, P1, R19, R4, RZ ;  /* 0x0000000413047210 */ /* 0x000fe20007f3e0ff */
[----:B------:R-:W-:-:S04]  /*17d0*/  IMAD.WIDE.U32 R2, R244, c[0x0][0x1a0], R242 ;  /* 0x00006800f4027a25 */ /* 0x000fc800078e00f2 */
[----:B------:R-:W-:Y:S01]  /*17e0*/  IMAD R0, R244, c[0x0][0x19c], R0 ;  /* 0x00006700f4007a24 */ /* 0x000fe200078e0200 */
[----:B------:R-:W-:Y:S01]  /*17f0*/  IADD3 R2, P0, R14, R2, RZ ;  /* 0x000000020e027210 */ /* 0x000fe20007f1e0ff */
[----:B------:R-:W-:Y:S02]  /*1800*/  IMAD R7, R244, c[0x0][0x1a4], R6 ;  /* 0x00006900f4077a24 */ /* 0x000fe400078e0206 */
[----:B------:R-:W-:Y:S01]  /*1810*/  IMAD R8, R32, -0x40, R105 ;  /* 0xffffffc020087824 */ /* 0x000fe200078e0269 */
[----:B------:R-:W-:Y:S01]  /*1820*/  IADD3.X R5, R20, R5, R0, P1, !PT ;  /* 0x0000000514057210 */ /* 0x000fe20000ffe400 */
[C---:B------:R-:W-:Y:S01]  /*1830*/  IMAD R0, R13.reuse, c[0x0][0x1b0], RZ ;  /* 0x00006c000d007a24 */ /* 0x040fe200078e02ff */
[----:B------:R-:W-:Y:S01]  /*1840*/  IADD3.X R3, R18, R3, R7, P0, !PT ;  /* 0x0000000312037210 */ /* 0x000fe200007fe407 */
[----:B------:R-:W-:Y:S01]  /*1850*/  IMAD R6, R13, c[0x0][0x1b8], RZ ;  /* 0x00006e000d067a24 */ /* 0x000fe200078e02ff */
[----:B------:R-:W-:Y:S01]  /*1860*/  ISETP.GE.AND P0, PT, R244, R8, PT ;  /* 0x00000008f400720c */ /* 0x000fe20003f06270 */
[----:B------:R-:W-:-:S02]  /*1870*/  IMAD R0, R10, c[0x0][0x1b4], R0 ;  /* 0x00006d000a007a24 */ /* 0x000fc400078e0200 */
[----:B------:R-:W-:-:S04]  /*1880*/  IMAD.WIDE.U32 R230, R10, c[0x0][0x1b0], R4 ;  /* 0x00006c000ae67a25 */ /* 0x000fc800078e0004 */
[----:B------:R-:W-:Y:S01]  /*1890*/  IMAD R4, R189, R32, RZ ;  /* 0x00000020bd047224 */ /* 0x000fe200078e02ff */
[----:B------:R-:W-:Y:S01]  /*18a0*/  IADD3 R229, R231, R0, RZ ;  /* 0x00000000e7e57210 */ /* 0x000fe20007ffe0ff */
[C---:B------:R-:W-:Y:S01]  /*18b0*/  IMAD.WIDE.U32 R246, R10.reuse, c[0x0][0x1b8], R2 ;  /* 0x00006e000af67a25 */ /* 0x040fe200078e0002 */
[----:B------:R-:W-:Y:S02]  /*18c0*/  MOV R228, R230 ;  /* 0x000000e600e47202 */ /* 0x000fe40000000f00 */
[----:B------:R-:W-:Y:S01]  /*18d0*/  LOP3.LUT R0, R15, 0xfffffff8, RZ, 0xc0, !PT ;  /* 0xfffffff80f007812 */ /* 0x000fe200078ec0ff */
[----:B------:R-:W-:Y:S02]  /*18e0*/  IMAD R6, R10, c[0x0][0x1bc], R6 ;  /* 0x00006f000a067a24 */ /* 0x000fe400078e0206 */
[----:B------:R-:W-:Y:S01]  /*18f0*/  IMAD R4, R9, R192, R4 ;  /* 0x000000c009047224 */ /* 0x000fe200078e0204 */
[----:B------:R-:W-:Y:S01]  /*1900*/  IADD3 R10, R12, -R0, RZ ;  /* 0x800000000c0a7210 */ /* 0x000fe20007ffe0ff */
[----:B------:R-:W-:Y:S01]  /*1910*/  IMAD.WIDE.U32 R2, R32, R192, R228 ;  /* 0x000000c020027225 */ /* 0x000fe200078e00e4 */
[----:B------:R-:W-:-:S04]  /*1920*/  IADD3 R249, R247, R6, RZ ;  /* 0x00000006f7f97210 */ /* 0x000fc80007ffe0ff */
        /* <DEDUP_REMOVED lines=11> */
.L_x_1237:
[----:B------:R-:W-:Y:S05]  /*19e0*/  BSYNC B0 ;  /* 0x0000000000007941 */ /* 0x000fea0003800000 */
.L_x_1236:
        /* <DEDUP_REMOVED lines=16> */
.L_x_1239:
[----:B------:R-:W-:Y:S05]  /*1af0*/  BSYNC B0 ;  /* 0x0000000000007941 */ /* 0x000fea0003800000 */
.L_x_1238:
        /* <DEDUP_REMOVED lines=15> */
.L_x_1241:
[----:B------:R-:W-:Y:S05]  /*1bf0*/  BSYNC B0 ;  /* 0x0000000000007941 */ /* 0x000fea0003800000 */
.L_x_1240:
        /* <DEDUP_REMOVED lines=17> */
.L_x_1243:
[----:B------:R-:W-:Y:S05]  /*1d10*/  BSYNC B0 ;  /* 0x0000000000007941 */ /* 0x000fea0003800000 */
.L_x_1242:
[----:B------:R-:W-:Y:S01]  /*1d20*/  ISETP.NE.U32.AND P2, PT, RZ, c[0x0][0x318], PT ;  /* 0x0000c600ff007a0c */ /* 0x000fe20003f45070 */
[----:B------:R-:W0:Y:S03]  /*1d30*/  LDGDEPBAR ;  /* 0x00000000000079af */ /* 0x000e260000000000 */
[----:B------:R-:W-:-:S13]  /*1d40*/  ISETP.NE.AND.EX P2, PT, RZ, c[0x0][0x31c], PT, P2 ;  /* 0x0000c700ff007a0c */ /* 0x000fda0003f45320 */
[----:B------:R-:W-:Y:S01]  /*1d50*/  @P2 SHF.R.S32.HI R0, RZ, 0x1f, R22 ;  /* 0x0000001fff002819 */ /* 0x000fe20000011416 */
[----:B-1----:R-:W-:-:S04]  /*1d60*/  @P2 IMAD.WIDE.U32 R2, R22, c[0x0][0x320], R16 ;  /* 0x0000c80016022a25 */ /* 0x002fc800078e0010 */
[----:B------:R-:W-:Y:S01]  /*1d70*/  @P2 IMAD R0, R0, c[0x0][0x320], RZ ;  /* 0x0000c80000002a24 */ /* 0x000fe200078e02ff */
[----:B------:R-:W-:Y:S01]  /*1d80*/  @P2 LEA R4, P0, R2, c[0x0][0x318], 0x2 ;  /* 0x0000c60002042a11 */ /* 0x000fe200078010ff */
[----:B------:R-:W-:-:S04]  /*1d90*/  DEPBAR.LE SB0, 0x0 ;  /* 0x000080000000791a */ /* 0x000fc80000000000 */
[----:B------:R-:W-:-:S04]  /*1da0*/  @P2 IMAD R0, R22, c[0x0][0x324], R0 ;  /* 0x0000c90016002a24 */ /* 0x000fc800078e0200 */
[----:B------:R-:W-:-:S05]  /*1db0*/  @P2 IMAD.IADD R0, R3, 0x1, R0 ;  /* 0x0000000103002824 */ /* 0x000fca00078e0200 */
[----:B------:R-:W-:-:S05]  /*1dc0*/  @P2 LEA.HI.X R5, R2, c[0x0][0x31c], R0, 0x2, P0 ;  /* 0x0000c70002052a11 */ /* 0x000fca00000f1400 */
[----:B--2---:R1:W2:Y:S04]  /*1dd0*/  @P2 LDG.E R6, [R4.64] ;  /* 0x0000001004062981 */ /* 0x0042a8000c1e1900 */
[----:B------:R-:W-:Y:S01]  /*1de0*/  BAR.SYNC.DEFER_BLOCKING 0x0 ;  /* 0x0000000000007b1d */ /* 0x000fe20000010000 */
[----:B------:R-:W-:Y:S01]  /*1df0*/  ISETP.GE.AND P1, PT, R244, R8, PT ;  /* 0x00000008f400720c */ /* 0x000fe20003f26270 */
[----:B------:R-:W-:Y:S01]  /*1e00*/  IMAD R0, R9, c[0x0][0x1a0], RZ ;  /* 0x0000680009007a24 */ /* 0x000fe200078e02ff */
[----:B------:R-:W-:-:S03]  /*1e10*/  MOV R100, RZ ;  /* 0x000000ff00647202 */ /* 0x000fc60000000f00 */
[----:B------:R-:W2:Y:S01]  /*1e20*/  @P2 MUFU.RCP R7, c[0x0][0x238] ;  /* 0x00008e0000072b08 */ /* 0x000ea20000001000 */
[C---:B------:R-:W-:Y:S01]  /*1e30*/  IMAD R0, R32.reuse, c[0x0][0x1a4], R0 ;  /* 0x0000690020007a24 */ /* 0x040fe200078e0200 */
[----:B------:R-:W-:Y:S01]  /*1e40*/  BSSY B0, `(.L_x_1244) ;  /* 0x0000011000007945 */ /* 0x000fe20003800000 */
[----:B-1----:R-:W-:-:S05]  /*1e50*/  IMAD.WIDE.U32 R4, R32, c[0x0][0x1a0], RZ ;  /* 0x0000680020047a25 */ /* 0x002fca00078e00ff */
[----:B------:R1:W-:Y:S01]  /*1e60*/  @P1 STS.128 [R203+0x6000], RZ ;  /* 0x006000ffcb001388 */ /* 0x0003e20000000c00 */
[----:B------:R-:W-:Y:S01]  /*1e70*/  IMAD.IADD R0, R5, 0x1, R0 ;  /* 0x0000000105007824 */ /* 0x000fe200078e0200 */
[----:B------:R-:W-:-:S04]  /*1e80*/  LEA R2, P0, R4, R246, 0x6 ;  /* 0x000000f604027211 */ /* 0x000fc800078030ff */
[----:B------:R-:W-:Y:S01]  /*1e90*/  LEA.HI.X R3, R4, R249, R0, 0x6, P0 ;  /* 0x000000f904037211 */ /* 0x000fe200000f3400 */
[----:B--2---:R-:W-:Y:S01]  /*1ea0*/  @P2 FMUL.FTZ R100, R6, R7 ;  /* 0x0000000706642220 */ /* 0x004fe20000410000 */
        /* <DEDUP_REMOVED lines=10> */
.L_x_1245:
[----:B-1----:R-:W-:Y:S05]  /*1f50*/  BSYNC B0 ;  /* 0x0000000000007941 */ /* 0x002fea0003800000 */
.L_x_1244:
[----:B------:R-:W-:Y:S01]  /*1f60*/  ISETP.GE.AND P0, PT, R25, R8, PT ;  /* 0x000000081900720c */ /* 0x000fe20003f06270 */
        /* <DEDUP_REMOVED lines=16> */
.L_x_1247:
[----:B------:R-:W-:Y:S05]  /*2070*/  BSYNC B0 ;  /* 0x0000000000007941 */ /* 0x000fea0003800000 */
.L_x_1246:
        /* <DEDUP_REMOVED lines=17> */
.L_x_1249:
[----:B------:R-:W-:Y:S05]  /*2190*/  BSYNC B0 ;  /* 0x0000000000007941 */ /* 0x000fea0003800000 */
.L_x_1248:
[----:B------:R-:W-:Y:S01]  /*21a0*/  ISETP.GE.AND P0, PT, R11, R8, PT ;  /* 0x000000080b00720c */ /* 0x000fe20003f06270 */
[----:B------:R-:W-:Y:S01]  /*21b0*/  IMAD.MOV.U32 R0, RZ, RZ, 0x10 ;  /* 0x00000010ff007424 */ /* 0x000fe200078e00ff */
[----:B------:R-:W-:Y:S01]  /*21c0*/  BSSY B0, `(.L_x_1250) ;  /* 0x0000015000007945 */ /* 0x000fe20003800000 */
[----:B------:R-:W-:Y:S01]  /*21d0*/  IMAD.MOV.U32 R35, RZ, RZ, 0x20 ;  /* 0x00000020ff237424 */ /* 0x000fe200078e00ff */
[----:B------:R-:W-:-:S05]  /*21e0*/  R2P PR, R10, 0x6 ;  /* 0x000000060a007804 */ /* 0x000fca0000000000 */
[----:B------:R-:W-:Y:S02]  /*21f0*/  SEL R0, R0, 0xfffffff0, !P1 ;  /* 0xfffffff000007807 */ /* 0x000fe40004800000 */
[----:B--2---:R-:W-:Y:S02]  /*2200*/  SEL R4, R35, 0xffffffe0, !P2 ;  /* 0xffffffe023047807 */ /* 0x004fe40005000000 */
        /* <DEDUP_REMOVED lines=16> */
.L_x_1251:
[----:B------:R-:W-:Y:S05]  /*2310*/  BSYNC B0 ;  /* 0x0000000000007941 */ /* 0x000fea0003800000 */
.L_x_1250:
        /* <DEDUP_REMOVED lines=23> */
[----:B------:R-:W-:Y:S01]  /*2490*/  IMAD.SHL.U32 R195, R3, 0x2, RZ ;  /* 0x0000000203c37824 */ /* 0x000fe200078e00ff */
[----:B------:R-:W-:Y:S02]  /*24a0*/  SHF.R.S32.HI R3, RZ, 0x1f, R34 ;  /* 0x0000001fff037819 */ /* 0x000fe40000011422 */
[----:B------:R-:W-:Y:S01]  /*24b0*/  LDSM.16.M88.4 R16, [R188+0x4000] ;  /* 0x00400000bc10783b */ /* 0x000fe20000000200 */
[----:B------:R-:W-:Y:S01]  /*24c0*/  IMAD.IADD R194, R188, 0x1, R2 ;  /* 0x00000001bcc27824 */ /* 0x000fe200078e0202 */
[----:B------:R-:W-:Y:S01]  /*24d0*/  LEA.HI R3, R3, R34, RZ, 0x2 ;  /* 0x0000002203037211 */ /* 0x000fe200078f10ff */
[--C-:B------:R-:W-:Y:S01]  /*24e0*/  IMAD R198, R0, 0x2, R195.reuse ;  /* 0x0000000200c67824 */ /* 0x100fe200078e02c3 */
[----:B------:R-:W1:Y:S01]  /*24f0*/  LDSM.16.M88.4 R12, [R195] ;  /* 0x00000000c30c783b */ /* 0x000e620000000200 */
[----:B------:R-:W-:Y:S01]  /*2500*/  IADD3 R199, R188, 0x4040, RZ ;  /* 0x00004040bcc77810 */ /* 0x000fe20007ffe0ff */
[----:B------:R-:W-:Y:S01]  /*2510*/  IMAD R196, R4, 0x2, R195 ;  /* 0x0000000204c47824 */ /* 0x000fe200078e02c3 */
[----:B------:R-:W-:Y:S01]  /*2520*/  SHF.R.S32.HI R88, RZ, 0x2, R3 ;  /* 0x00000002ff587819 */ /* 0x000fe20000011403 */
[----:B------:R-:W5:Y:S02]  /*2530*/  LDSM.16.M88.4 R8, [R195+0x2000] ;  /* 0x00200000c308783b */ /* 0x000f640000000200 */
[----:B------:R-:W-:-:S02]  /*2540*/  IMAD R197, R0, 0x2, R196 ;  /* 0x0000000200c57824 */ /* 0x000fc400078e02c4 */
[----:B------:R-:W2:Y:S01]  /*2550*/  LDSM.16.M88.4 R20, [R188+0x4800] ;  /* 0x00480000bc14783b */ /* 0x000ea20000000200 */
[----:B------:R-:W-:-:S03]  /*2560*/  IMAD R3, R160, 0x10, R88 ;  /* 0x00000010a0037824 */ /* 0x000fc600078e0258 */
[----:B---3--:R-:W3:Y:S01]  /*2570*/  LDSM.16.M88.4 R24, [R188+0x5000] ;  /* 0x00500000bc18783b */ /* 0x008ee20000000200 */
[----:B------:R-:W-:-:S03]  /*2580*/  IMAD.IADD R219, R219, 0x1, R3 ;  /* 0x00000001dbdb7824 */ /* 0x000fc600078e0203 */
[----:B------:R-:W4:Y:S02]  /*2590*/  LDSM.16.M88.4 R28, [R188+0x5800] ;  /* 0x00580000bc1c783b */ /* 0x000f240000000200 */
[----:B------:R-:W-:Y:S02]  /*25a0*/  IADD3 R3, R105, R219, -R172 ;  /* 0x000000db69037210 */ /* 0x000fe40007ffe8ac */
[----:B------:R-:W-:Y:S04]  /*25b0*/  LDSM.16.M88.4 R52, [R194+0x5000] ;  /* 0x00500000c234783b */ /* 0x000fe80000000200 */
[----:B------:R-:W-:Y:S04]  /*25c0*/  LDSM.16.M88.4 R44, [R194+0x4000] ;  /* 0x00400000c22c783b */ /* 0x000fe80000000200 */
[----:B------:R-:W-:Y:S04]  /*25d0*/  LDSM.16.M88.4 R48, [R194+0x4800] ;  /* 0x00480000c230783b */ /* 0x000fe80000000200 */
[----:B------:R2:W-:Y:S01]  /*25e0*/  STL [R1+0xc], R88 ;  /* 0x00000c5801007387 */ /* 0x0005e20000100800 */
[-C--:B-1----:R-:W-:Y:S08]  /*25f0*/  HMMA.16816.F32 R92, R12, R18.reuse, RZ ;  /* 0x000000120c5c723c */ /* 0x082ff000000018ff */
[C---:B-----5:R-:W-:Y:S07]  /*2600*/  HMMA.16816.F32 R64, R8.reuse, R18, RZ ;  /* 0x000000120840723c */ /* 0x060fee00000018ff */
[----:B------:R-:W-:Y:S01]  /*2610*/  IMAD.SHL.U32 R18, R187, 0x2, RZ ;  /* 0x00000002bb127824 */ /* 0x000fe200078e00ff */
[----:B------:R-:W-:Y:S04]  /*2620*/  HMMA.16816.F32 R36, R8, R16, RZ ;  /* 0x000000100824723c */ /* 0x000fe800000018ff */
[----:B------:R-:W-:-:S04]  /*2630*/  LOP3.LUT R18, R18, 0x6, RZ, 0xc0, !PT ;  /* 0x0000000612127812 */ /* 0x000fc800078ec0ff */
[----:B--2---:R-:W-:Y:S01]  /*2640*/  HMMA.16816.F32 R40, R8, R20, RZ ;  /* 0x000000140828723c */ /* 0x004fe200000018ff */
[----:B------:R-:W-:-:S04]  /*2650*/  IMAD R18, R32, 0x40, R18 ;  /* 0x0000004020127824 */ /* 0x000fc800078e0212 */
[C---:B------:R-:W-:Y:S01]  /*2660*/  IMAD.IADD R5, R3.reuse, 0x1, -R18 ;  /* 0x0000000103057824 */ /* 0x040fe200078e0a12 */
[C---:B------:R-:W-:Y:S02]  /*2670*/  IADD3 R135, R18.reuse, 0x1, RZ ;  /* 0x0000000112877810 */ /* 0x040fe40007ffe0ff */
[C---:B------:R-:W-:Y:S01]  /*2680*/  IADD3 R133, R18.reuse, 0x8, RZ ;  /* 0x0000000812857810 */ /* 0x040fe20007ffe0ff */
[C---:B---3--:R-:W-:Y:S01]  /*2690*/  HMMA.16816.F32 R56, R8.reuse, R24, RZ ;  /* 0x000000180838723c */ /* 0x048fe200000018ff */
[----:B------:R-:W-:Y:S01]  /*26a0*/  IABS R5, R5 ;  /* 0x0000000500057213 */ /* 0x000fe20000000000 */
[C---:B------:R-:W-:Y:S01]  /*26b0*/  IMAD.IADD R7, R3.reuse, 0x1, -R135 ;  /* 0x0000000103077824 */ /* 0x040fe200078e0a87 */
[C---:B------:R-:W-:Y:S02]  /*26c0*/  IADD3 R132, R18.reuse, 0x9, RZ ;  /* 0x0000000912847810 */ /* 0x040fe40007ffe0ff */
[C---:B------:R-:W-:Y:S01]  /*26d0*/  IADD3 R107, R18.reuse, 0x10, RZ ;  /* 0x00000010126b7810 */ /* 0x040fe20007ffe0ff */
[----:B------:R-:W-:Y:S01]  /*26e0*/  IMAD.MOV.U32 R6, RZ, RZ, R5 ;  /* 0x000000ffff067224 */ /* 0x000fe200078e0005 */
[----:B------:R-:W-:Y:S01]  /*26f0*/  IABS R5, R7 ;  /* 0x0000000700057213 */ /* 0x000fe20000000000 */
[----:B------:R-:W-:Y:S01]  /*2700*/  IMAD.IADD R7, R3, 0x1, -R133 ;  /* 0x0000000103077824 */ /* 0x000fe200078e0a85 */
[----:B----4-:R-:W-:Y:S01]  /*2710*/  HMMA.16816.F32 R60, R8, R28, RZ ;  /* 0x0000001c083c723c */ /* 0x010fe200000018ff */
[----:B------:R1:W-:Y:S01]  /*2720*/  I2F R143, R6 ;  /* 0x00000006008f7306 */ /* 0x0003e20000201400 */
[----:B------:R-:W-:-:S02]  /*2730*/  IADD3 R102, R18, 0x11, RZ ;  /* 0x0000001112667810 */ /* 0x000fc40007ffe0ff */
[C---:B------:R-:W-:Y:S02]  /*2740*/  IADD3 R19, R18.reuse, 0x18, RZ ;  /* 0x0000001812137810 */ /* 0x040fe40007ffe0ff */
[C---:B------:R-:W-:Y:S02]  /*2750*/  IADD3 R104, R18.reuse, 0x19, RZ ;  /* 0x0000001912687810 */ /* 0x040fe40007ffe0ff */
[C---:B------:R-:W-:Y:S01]  /*2760*/  HMMA.16816.F32 R68, R8.reuse, R22, RZ ;  /* 0x000000160844723c */ /* 0x040fe200000018ff */
[C---:B------:R-:W-:Y:S02]  /*2770*/  IADD3 R134, R18.reuse, 0x20, RZ ;  /* 0x0000002012867810 */ /* 0x040fe40007ffe0ff */
[C---:B------:R-:W-:Y:S02]  /*2780*/  IADD3 R136, R18.reuse, 0x21, RZ ;  /* 0x0000002112887810 */ /* 0x040fe40007ffe0ff */
[C---:B------:R-:W-:Y:S02]  /*2790*/  IADD3 R138, R18.reuse, 0x29, RZ ;  /* 0x00000029128a7810 */ /* 0x040fe40007ffe0ff */
[C---:B------:R-:W-:Y:S01]  /*27a0*/  IADD3 R137, R18.reuse, 0x28, RZ ;  /* 0x0000002812897810 */ /* 0x040fe20007ffe0ff */
[----:B------:R-:W-:Y:S01]  /*27b0*/  HMMA.16816.F32 R76, R8, R26, RZ ;  /* 0x0000001a084c723c */ /* 0x000fe200000018ff */
[----:B-1----:R-:W-:Y:S01]  /*27c0*/  IMAD.MOV.U32 R6, RZ, RZ, R5 ;  /* 0x000000ffff067224 */ /* 0x002fe200078e0005 */
[----:B------:R-:W-:Y:S01]  /*27d0*/  IABS R5, R7 ;  /* 0x0000000700057213 */ /* 0x000fe20000000000 */
[----:B------:R-:W-:Y:S01]  /*27e0*/  IMAD.IADD R7, R3, 0x1, -R132 ;  /* 0x0000000103077824 */ /* 0x000fe200078e0a84 */
[C---:B------:R-:W-:Y:S01]  /*27f0*/  IADD3 R139, R18.reuse, 0x30, RZ ;  /* 0x00000030128b7810 */ /* 0x040fe20007ffe0ff */
[----:B------:R1:W2:Y:S01]  /*2800*/  I2F R161, R6 ;  /* 0x0000000600a17306 */ /* 0x0002a20000201400 */
[----:B------:R-:W-:-:S02]  /*2810*/  IADD3 R142, R18, 0x31, RZ ;  /* 0x00000031128e7810 */ /* 0x000fc40007ffe0ff */
[----:B------:R-:W-:Y:S01]  /*2820*/  HMMA.16816.F32 R72, R8, R30, RZ ;  /* 0x0000001e0848723c */ /* 0x000fe200000018ff */
[----:B------:R-:W3:Y:S01]  /*2830*/  LDSM.16.M88.4 R8, [R198+0x2000] ;  /* 0x00200000c608783b */ /* 0x000ee20000000200 */
[C---:B------:R-:W-:Y:S02]  /*2840*/  IADD3 R141, R18.reuse, 0x38, RZ ;  /* 0x00000038128d7810 */ /* 0x040fe40007ffe0ff */
[----:B------:R-:W-:Y:S02]  /*2850*/  IADD3 R140, R18, 0x39, RZ ;  /* 0x00000039128c7810 */ /* 0x000fe40007ffe0ff */
[-C--:B------:R-:W-:Y:S02]  /*2860*/  ISETP.GE.AND P4, PT, R102, R105.reuse, PT ;  /* 0x000000696600720c */ /* 0x080fe40003f86270 */
[----:B------:R-:W-:Y:S01]  /*2870*/  HMMA.16816.F32 R80, R12, R20, RZ ;  /* 0x000000140c50723c */ /* 0x000fe200000018ff */
[-C--:B------:R-:W-:Y:S02]  /*2880*/  ISETP.GE.AND P0, PT, R135, R105.reuse, PT ;  /* 0x000000698700720c */ /* 0x080fe40003f06270 */
[----:B------:R-:W-:Y:S01]  /*2890*/  ISETP.GE.AND P1, PT, R133, R105, PT ;  /* 0x000000698500720c */ /* 0x000fe20003f26270 */
[----:B-1----:R-:W-:Y:S01]  /*28a0*/  IMAD.MOV.U32 R6, RZ, RZ, R5 ;  /* 0x000000ffff067224 */ /* 0x002fe200078e0005 */
[----:B------:R-:W-:Y:S01]  /*28b0*/  IABS R5, R7 ;  /* 0x0000000700057213 */ /* 0x000fe20000000000 */
[----:B------:R-:W-:-:S02]  /*28c0*/  IMAD.IADD R7, R3, 0x1, -R107 ;  /* 0x0000000103077824 */ /* 0x000fc400078e0a6b */
[C---:B------:R-:W-:Y:S01]  /*28d0*/  HMMA.16816.F32 R96, R12.reuse, R22, RZ ;  /* 0x000000160c60723c */ /* 0x040fe200000018ff */
[----:B------:R1:W-:Y:S01]  /*28e0*/  I2F R162, R6 ;  /* 0x0000000600a27306 */ /* 0x0003e20000201400 */
[-C--:B------:R-:W-:Y:S02]  /*28f0*/  ISETP.GE.AND P6, PT, R132, R105.reuse, PT ;  /* 0x000000698400720c */ /* 0x080fe40003fc6270 */
[-C--:B------:R-:W-:Y:S02]  /*2900*/  ISETP.GE.AND P3, PT, R19, R105.reuse, PT ;  /* 0x000000691300720c */ /* 0x080fe40003f66270 */
[----:B------:R-:W-:Y:S02]  /*2910*/  ISETP.GE.AND P5, PT, R107, R105, PT ;  /* 0x000000696b00720c */ /* 0x000fe40003fa6270 */
[C---:B------:R-:W-:Y:S08]  /*2920*/  HMMA.16816.F32 R20, R12.reuse, R24, RZ ;  /* 0x000000180c14723c */ /* 0x040ff000000018ff */
[----:B------:R-:W-:Y:S01]  /*2930*/  HMMA.16816.F32 R120, R12, R26, RZ ;  /* 0x0000001a0c78723c */ /* 0x000fe200000018ff */
[----:B------:R-:W4:Y:S01]  /*2940*/  LDSM.16.M88.4 R24, [R194+0x5800] ;  /* 0x00580000c218783b */ /* 0x000f220000000200 */
[----:B-1----:R-:W-:Y:S01]  /*2950*/  IMAD.MOV.U32 R6, RZ, RZ, R5 ;  /* 0x000000ffff067224 */ /* 0x002fe200078e0005 */
[----:B------:R-:W-:Y:S01]  /*2960*/  IABS R5, R7 ;  /* 0x0000000700057213 */ /* 0x000fe20000000000 */
[----:B------:R-:W-:-:S02]  /*2970*/  IMAD.IADD R7, R3, 0x1, -R102 ;  /* 0x0000000103077824 */ /* 0x000fc400078e0a66 */
[----:B------:R1:W-:Y:S02]  /*2980*/  I2F R163, R6 ;  /* 0x0000000600a37306 */ /* 0x0003e40000201400 */
[C---:B------:R-:W-:Y:S08]  /*2990*/  HMMA.16816.F32 R84, R12.reuse, R16, RZ ;  /* 0x000000100c54723c */ /* 0x040ff000000018ff */
[----:B------:R-:W-:Y:S01]  /*29a0*/  HMMA.16816.F32 R88, R12, R28, RZ ;  /* 0x0000001c0c58723c */ /* 0x000fe200000018ff */
[----:B-1----:R-:W-:Y:S01]  /*29b0*/  IMAD.MOV.U32 R6, RZ, RZ, R5 ;  /* 0x000000ffff067224 */ /* 0x002fe200078e0005 */
[----:B------:R-:W-:-:S06]  /*29c0*/  IABS R5, R7 ;  /* 0x0000000700057213 */ /* 0x000fcc0000000000 */
[----:B------:R-:W-:Y:S01]  /*29d0*/  HMMA.16816.F32 R116, R12, R30, RZ ;  /* 0x0000001e0c74723c */ /* 0x000fe200000018ff */
[----:B------:R-:W1:Y:S01]  /*29e0*/  LDSM.16.M88.4 R12, [R198] ;  /* 0x00000000c60c783b */ /* 0x000e620000000200 */
[----:B------:R5:W-:Y:S01]  /*29f0*/  I2F R174, R6 ;  /* 0x0000000600ae7306 */ /* 0x000be20000201400 */
[----:B------:R-:W-:-:S05]  /*2a00*/  IMAD.IADD R7, R3, 0x1, -R19 ;  /* 0x0000000103077824 */ /* 0x000fca00078e0a13 */
[C---:B---3--:R-:W-:Y:S08]  /*2a10*/  HMMA.16816.F32 R112, R8.reuse, R52, R56 ;  /* 0x000000340870723c */ /* 0x048ff00000001838 */
[----:B------:R-:W-:Y:S01]  /*2a20*/  HMMA.16816.F32 R124, R8, R44, R36 ;  /* 0x0000002c087c723c */ /* 0x000fe20000001824 */
[----:B-----5:R-:W-:Y:S01]  /*2a30*/  IMAD.MOV.U32 R6, RZ, RZ, R5 ;  /* 0x000000ffff067224 */ /* 0x020fe200078e0005 */
[----:B------:R-:W-:-:S02]  /*2a40*/  IABS R5, R7 ;  /* 0x0000000700057213 */ /* 0x000fc40000000000 */
[C---:B------:R-:W-:Y:S01]  /*2a50*/  IADD3 R7, R3.reuse, -R137, RZ ;  /* 0x8000008903077210 */ /* 0x040fe20007ffe0ff */
[----:B------:R3:W-:Y:S03]  /*2a60*/  I2F R177, R6 ;  /* 0x0000000600b17306 */ /* 0x0007e60000201400 */
[C---:B------:R-:W-:Y:S05]  /*2a70*/  HMMA.16816.F32 R128, R8.reuse, R48, R40 ;  /* 0x000000300880723c */ /* 0x040fea0000001828 */
[----:B------:R5:W-:Y:S03]  /*2a80*/  I2F R181, R5 ;  /* 0x0000000500b57306 */ /* 0x000be60000201400 */
[----:B----4-:R-:W-:Y:S01]  /*2a90*/  HMMA.16816.F32 R108, R8, R24, R60 ;  /* 0x00000018086c723c */ /* 0x010fe2000000183c */
[----:B---3--:R-:W-:-:S07]  /*2aa0*/  IMAD.IADD R6, R3, 0x1, -R104 ;  /* 0x0000000103067824 */ /* 0x008fce00078e0a68 */
[----:B------:R-:W-:Y:S01]  /*2ab0*/  HMMA.16816.F32 R64, R8, R46, R64 ;  /* 0x0000002e0840723c */ /* 0x000fe20000001840 */
[----:B------:R-:W-:Y:S01]  /*2ac0*/  IABS R6, R6 ;  /* 0x0000000600067213 */ /* 0x000fe20000000000 */
[----:B-----5:R-:W-:-:S03]  /*2ad0*/  IMAD.IADD R5, R3, 0x1, -R134 ;  /* 0x0000000103057824 */ /* 0x020fc600078e0a86 */
[----:B------:R3:W-:Y:S03]  /*2ae0*/  I2F R179, R6 ;  /* 0x0000000600b37306 */ /* 0x0007e60000201400 */
[----:B------:R-:W-:Y:S01]  /*2af0*/  HMMA.16816.F32 R56, R8, R50, R68 ;  /* 0x000000320838723c */ /* 0x000fe20000001844 */
[----:B------:R-:W-:-:S04]  /*2b00*/  IABS R5, R5 ;  /* 0x0000000500057213 */ /* 0x000fc80000000000 */
[----:B------:R4:W-:Y:S03]  /*2b10*/  I2F R176, R5 ;  /* 0x0000000500b07306 */ /* 0x0009e60000201400 */
[----:B------:R-:W-:Y:S01]  /*2b20*/  HMMA.16816.F32 R76, R8, R54, R76 ;  /* 0x00000036084c723c */ /* 0x000fe2000000184c */
[----:B---3--:R-:W-:-:S07]  /*2b30*/  IMAD.IADD R6, R3, 0x1, -R136 ;  /* 0x0000000103067824 */ /* 0x008fce00078e0a88 */
[----:B------:R-:W-:Y:S01]  /*2b40*/  HMMA.16816.F32 R72, R8, R26, R72 ;  /* 0x0000001a0848723c */ /* 0x000fe20000001848 */
[----:B------:R-:W-:-:S06]  /*2b50*/  IABS R6, R6 ;  /* 0x0000000600067213 */ /* 0x000fcc0000000000 */
[----:B------:R-:W-:Y:S01]  /*2b60*/  IADD3 R8, R188, 0x4000, RZ ;  /* 0x00004000bc087810 */ /* 0x000fe20007ffe0ff */
[C---:B-1----:R-:W-:Y:S01]  /*2b70*/  HMMA.16816.F32 R40, R12.reuse, R44, R84 ;  /* 0x0000002c0c28723c */ /* 0x042fe20000001854 */
[----:B----4-:R-:W-:Y:S01]  /*2b80*/  IMAD.MOV.U32 R5, RZ, RZ, R6 ;  /* 0x000000ffff057224 */ /* 0x010fe200078e0006 */
[----:B------:R-:W-:Y:S01]  /*2b90*/  IABS R6, R7 ;  /* 0x0000000700067213 */ /* 0x000fe20000000000 */
[----:B------:R-:W-:Y:S01]  /*2ba0*/  IMAD.IADD R7, R3, 0x1, -R139 ;  /* 0x0000000103077824 */ /* 0x000fe200078e0a8b */
[----:B------:R-:W-:Y:S01]  /*2bb0*/  @P2 IADD3 R199, R8, -0x40, RZ ;  /* 0xffffffc008c72810 */ /* 0x000fe20007ffe0ff */
[----:B------:R1:W-:Y:S01]  /*2bc0*/  I2F R185, R5 ;  /* 0x0000000500b97306 */ /* 0x0003e20000201400 */
[----:B------:R-:W-:Y:S01]  /*2bd0*/  LDSM.16.M88.4 R8, [R196+0x2000] ;  /* 0x00200000c408783b */ /* 0x000fe20000000200 */
[----:B------:R-:W-:Y:S01]  /*2be0*/  ISETP.GE.AND P2, PT, R18, R105, PT ;  /* 0x000000691200720c */ /* 0x000fe20003f46270 */
[----:B------:R-:W-:Y:S01]  /*2bf0*/  HMMA.16816.F32 R84, R12, R52, R20 ;  /* 0x000000340c54723c */ /* 0x000fe20000001814 */
[----:B------:R-:W-:Y:S01]  /*2c00*/  IMAD.IADD R193, R2, 0x1, R199 ;  /* 0x0000000102c17824 */ /* 0x000fe200078e02c7 */
[----:B------:R-:W3:Y:S01]  /*2c10*/  LDSM.16.M88.4 R20, [R199] ;  /* 0x00000000c714783b */ /* 0x000ee20000000200 */
[----:B------:R-:W-:-:S02]  /*2c20*/  IADD3 R202, R199, 0x800, RZ ;  /* 0x00000800c7ca7810 */ /* 0x000fc40007ffe0ff */
[----:B------:R4:W-:Y:S01]  /*2c30*/  I2F R184, R6 ;  /* 0x0000000600b87306 */ /* 0x0009e20000201400 */
[----:B------:R-:W5:Y:S01]  /*2c40*/  LDSM.16.M88.4 R28, [R199+0x800] ;  /* 0x00080000c71c783b */ /* 0x000f620000000200 */
[C---:B------:R-:W-:Y:S01]  /*2c50*/  IADD3 R201, R199.reuse, 0x1000, RZ ;  /* 0x00001000c7c97810 */ /* 0x040fe20007ffe0ff */
[----:B------:R-:W-:Y:S01]  /*2c60*/  HMMA.16816.F32 R68, R12, R48, R80 ;  /* 0x000000300c44723c */ /* 0x000fe20000001850 */
[----:B------:R-:W-:Y:S01]  /*2c70*/  IADD3 R200, R199, 0x1800, RZ ;  /* 0x00001800c7c87810 */ /* 0x000fe20007ffe0ff */
[----:B------:R-:W2:Y:S01]  /*2c80*/  LDSM.16.M88.4 R32, [R199+0x1000] ;  /* 0x00100000c720783b */ /* 0x000ea20000000200 */
[----:B-1----:R-:W-:-:S05]  /*2c90*/  IMAD.IADD R5, R3, 0x1, -R138 ;  /* 0x0000000103057824 */ /* 0x002fca00078e0a8a */
[----:B------:R-:W-:Y:S01]  /*2ca0*/  HMMA.16816.F32 R60, R12, R50, R96 ;  /* 0x000000320c3c723c */ /* 0x000fe20000001860 */
[----:B------:R-:W-:-:S05]  /*2cb0*/  IABS R5, R5 ;  /* 0x0000000500057213 */ /* 0x000fca0000000000 */
[----:B----4-:R-:W-:Y:S01]  /*2cc0*/  IMAD.MOV.U32 R6, RZ, RZ, R5 ;  /* 0x000000ffff067224 */ /* 0x010fe200078e0005 */
[----:B------:R-:W-:Y:S01]  /*2cd0*/  IABS R5, R7 ;  /* 0x0000000700057213 */ /* 0x000fe20000000000 */
[C---:B------:R-:W-:Y:S01]  /*2ce0*/  IMAD.IADD R7, R3.reuse, 0x1, -R142 ;  /* 0x0000000103077824 */ /* 0x040fe200078e0a8e */
[C---:B------:R-:W-:Y:S01]  /*2cf0*/  HMMA.16816.F32 R48, R12.reuse, R54, R120 ;  /* 0x000000360c30723c */ /* 0x040fe20000001878 */
[----:B------:R1:W-:Y:S07]  /*2d00*/  I2F R183, R6 ;  /* 0x0000000600b77306 */ /* 0x0003ee0000201400 */
[C---:B------:R-:W-:Y:S08]  /*2d10*/  HMMA.16816.F32 R88, R12.reuse, R24, R88 ;  /* 0x000000180c58723c */ /* 0x040ff00000001858 */
[C---:B------:R-:W-:Y:S01]  /*2d20*/  HMMA.16816.F32 R36, R12.reuse, R46, R92 ;  /* 0x0000002e0c24723c */ /* 0x040fe2000000185c */
[----:B-1----:R-:W-:Y:S01]  /*2d30*/  IMAD.MOV.U32 R6, RZ, RZ, R5 ;  /* 0x000000ffff067224 */ /* 0x002fe200078e0005 */
[----:B------:R-:W-:Y:S01]  /*2d40*/  IABS R5, R7 ;  /* 0x0000000700057213 */ /* 0x000fe20000000000 */
[C---:B------:R-:W-:Y:S01]  /*2d50*/  IMAD.IADD R7, R3.reuse, 0x1, -R141 ;  /* 0x0000000103077824 */ /* 0x040fe200078e0a8d */
[----:B------:R-:W1:Y:S01]  /*2d60*/  LDSM.16.M88.4 R44, [R199+0x1800] ;  /* 0x00180000c72c783b */ /* 0x000e620000000200 */
[----:B------:R4:W-:Y:S03]  /*2d70*/  I2F R182, R6 ;  /* 0x0000000600b67306 */ /* 0x0009e60000201400 */
[----:B------:R-:W-:Y:S01]  /*2d80*/  HMMA.16816.F32 R52, R12, R26, R116 ;  /* 0x0000001a0c34723c */ /* 0x000fe20000001874 */
[----:B------:R-:W-:Y:S07]  /*2d90*/  LDSM.16.M88.4 R24, [R193] ;  /* 0x00000000c118783b */ /* 0x000fee0000000200 */
[----:B---3--:R-:W-:Y:S01]  /*2da0*/  HMMA.16816.F32 R80, R8, R20, R124 ;  /* 0x000000140850723c */ /* 0x008fe2000000187c */
[----:B----4-:R-:W-:Y:S01]  /*2db0*/  IMAD.MOV.U32 R6, RZ, RZ, R5 ;  /* 0x000000ffff067224 */ /* 0x010fe200078e0005 */
[----:B------:R-:W-:Y:S01]  /*2dc0*/  IABS R5, R7 ;  /* 0x0000000700057213 */ /* 0x000fe20000000000 */
[----:B------:R-:W-:-:S05]  /*2dd0*/  IMAD.IADD R7, R3, 0x1, -R140 ;  /* 0x0000000103077824 */ /* 0x000fca00078e0a8c */
[----:B-----5:R-:W-:Y:S01]  /*2de0*/  HMMA.16816.F32 R148, R8, R28, R128 ;  /* 0x0000001c0894723c */ /* 0x020fe20000001880 */
[----:B------:R3:W-:Y:S01]  /*2df0*/  I2F R180, R6 ;  /* 0x0000000600b47306 */ /* 0x0007e20000201400 */
[----:B------:R-:W-:-:S06]  /*2e00*/  IABS R16, R7 ;  /* 0x0000000700107213 */ /* 0x000fcc0000000000 */
[----:B--2---:R-:W-:Y:S01]  /*2e10*/  HMMA.16816.F32 R156, R8, R32, R112 ;  /* 0x00000020089c723c */ /* 0x004fe20000001870 */
[----:B------:R2:W-:Y:S01]  /*2e20*/  I2F R178, R5 ;  /* 0x0000000500b27306 */ /* 0x0005e20000201400 */
[----:B------:R-:W-:-:S06]  /*2e30*/  IMAD.MOV.U32 R12, RZ, RZ, R16 ;  /* 0x000000ffff0c7224 */ /* 0x000fcc00078e0010 */
[C---:B------:R-:W-:Y:S01]  /*2e40*/  HMMA.16816.F32 R120, R8.reuse, R22, R64 ;  /* 0x000000160878723c */ /* 0x040fe20000001840 */
[C---:B---3--:R-:W-:Y:S01]  /*2e50*/  IADD3 R6, R3.reuse, 0x8, RZ ;  /* 0x0000000803067810 */ /* 0x048fe20007ffe0ff */
[----:B------:R3:W-:Y:S04]  /*2e60*/  I2F R175, R12 ;  /* 0x0000000c00af7306 */ /* 0x0007e80000201400 */
[C---:B------:R-:W-:Y:S02]  /*2e70*/  IMAD.IADD R7, R6.reuse, 0x1, -R18 ;  /* 0x0000000106077824 */ /* 0x040fe400078e0a12 */
[----:B------:R-:W-:Y:S01]  /*2e80*/  IMAD.IADD R17, R6, 0x1, -R135 ;  /* 0x0000000106117824 */ /* 0x000fe200078e0a87 */
[----:B--2---:R-:W-:Y:S01]  /*2e90*/  IADD3 R5, R3, 0x40, RZ ;  /* 0x0000004003057810 */ /* 0x004fe20007ffe0ff */
[----:B-1----:R-:W-:Y:S01]  /*2ea0*/  HMMA.16816.F32 R164, R8, R44, R108 ;  /* 0x0000002c08a4723c */ /* 0x002fe2000000186c */
[----:B------:R-:W-:-:S02]  /*2eb0*/  IABS R7, R7 ;  /* 0x0000000700077213 */ /* 0x000fc40000000000 */
[----:B------:R-:W-:Y:S01]  /*2ec0*/  IADD3 R3, R3, 0x48, RZ ;  /* 0x0000004803037810 */ /* 0x000fe20007ffe0ff */
[----:B------:R-:W-:Y:S02]  /*2ed0*/  IMAD.IADD R13, R5, 0x1, -R18 ;  /* 0x00000001050d7824 */ /* 0x000fe400078e0a12 */
[----:B---3--:R-:W-:-:S03]  /*2ee0*/  IMAD.MOV.U32 R12, RZ, RZ, R7 ;  /* 0x000000ffff0c7224 */ /* 0x008fc600078e0007 */
[----:B------:R-:W-:Y:S01]  /*2ef0*/  IABS R7, R13 ;  /* 0x0000000d00077213 */ /* 0x000fe20000000000 */
[----:B------:R-:W-:Y:S01]  /*2f00*/  IMAD.IADD R13, R3, 0x1, -R18 ;  /* 0x00000001030d7824 */ /* 0x000fe200078e0a12 */
[C---:B------:R-:W-:Y:S01]  /*2f10*/  HMMA.16816.F32 R144, R8.reuse, R30, R56 ;  /* 0x0000001e0890723c */ /* 0x040fe20000001838 */
[----:B------:R1:W-:Y:S07]  /*2f20*/  I2F R126, R12 ;  /* 0x0000000c007e7306 */ /* 0x0003ee0000201400 */
[C---:B------:R-:W-:Y:S08]  /*2f30*/  HMMA.16816.F32 R152, R8.reuse, R34, R76 ;  /* 0x000000220898723c */ /* 0x040ff0000000184c */
[----:B------:R-:W-:Y:S01]  /*2f40*/  HMMA.16816.F32 R168, R8, R46, R72 ;  /* 0x0000002e08a8723c */ /* 0x000fe20000001848 */
[----:B-1----:R-:W-:Y:S01]  /*2f50*/  IMAD.MOV.U32 R12, RZ, RZ, R7 ;  /* 0x000000ffff0c7224 */ /* 0x002fe200078e0007 */
[----:B------:R-:W-:-:S03]  /*2f60*/  IABS R7, R13 ;  /* 0x0000000d00077213 */ /* 0x000fc60000000000 */
[----:B------:R1:W2:Y:S02]  /*2f70*/  I2F R125, R12 ;  /* 0x0000000c007d7306 */ /* 0x0002a40000201400 */
[----:B------:R-:W-:Y:S01]  /*2f80*/  IMAD.MOV.U32 R16, RZ, RZ, R7 ;  /* 0x000000ffff107224 */ /* 0x000fe200078e0007 */
[----:B------:R-:W-:Y:S01]  /*2f90*/  IABS R7, R17 ;  /* 0x0000001100077213 */ /* 0x000fe20000000000 */
[----:B------:R-:W-:Y:S02]  /*2fa0*/  IMAD.IADD R17, R5, 0x1, -R135 ;  /* 0x0000000105117824 */ /* 0x000fe400078e0a87 */
[----:B------:R-:W-:Y:S02]  /*2fb0*/  IMAD.IADD R9, R6, 0x1, -R132 ;  /* 0x0000000106097824 */ /* 0x000fe400078e0a84 */
[----:B------:R3:W-:Y:S01]  /*2fc0*/  I2F R94, R16 ;  /* 0x00000010005e7306 */ /* 0x0007e20000201400 */
[----:B-1----:R-:W1:Y:S01]  /*2fd0*/  LDSM.16.M88.4 R12, [R196] ;  /* 0x00000000c40c783b */ /* 0x002e620000000200 */
[----:B---3--:R-:W-:Y:S01]  /*2fe0*/  IMAD.MOV.U32 R16, RZ, RZ, R7 ;  /* 0x000000ffff107224 */ /* 0x008fe200078e0007 */
[----:B------:R-:W-:Y:S01]  /*2ff0*/  IABS R7, R17 ;  /* 0x0000001100077213 */ /* 0x000fe20000000000 */
[----:B------:R-:W-:-:S04]  /*3000*/  IMAD.IADD R17, R3, 0x1, -R135 ;  /* 0x0000000103117824 */ /* 0x000fc800078e0a87 */
[----:B------:R3:W-:Y:S02]  /*3010*/  I2F R127, R16 ;  /* 0x00000010007f7306 */ /* 0x0007e40000201400 */
[----:B---3--:R-:W-:Y:S01]  /*3020*/  IMAD.MOV.U32 R16, RZ, RZ, R7 ;  /* 0x000000ffff107224 */ /* 0x008fe200078e0007 */
[----:B------:R-:W-:Y:S01]  /*3030*/  IABS R7, R17 ;  /* 0x0000001100077213 */ /* 0x000fe20000000000 */
[----:B------:R-:W-:-:S04]  /*3040*/  IMAD.IADD R17, R6, 0x1, -R133 ;  /* 0x0000000106117824 */ /* 0x000fc800078e0a85 */
[----:B------:R3:W4:Y:S01]  /*3050*/  I2F R119, R16 ;  /* 0x0000001000777306 */ /* 0x0007220000201400 */
[----:B-1----:R-:W-:Y:S01]  /*3060*/  HMMA.16816.F32 R72, R12, R20, R40 ;  /* 0x000000140c48723c */ /* 0x002fe20000001828 */
[----:B---3--:R-:W-:Y:S01]  /*3070*/  IMAD.MOV.U32 R16, RZ, RZ, R7 ;  /* 0x000000ffff107224 */ /* 0x008fe200078e0007 */
[----:B------:R-:W-:-:S06]  /*3080*/  IABS R7, R17 ;  /* 0x0000001100077213 */ /* 0x000fcc0000000000 */
[C---:B------:R-:W-:Y:S01]  /*3090*/  HMMA.16816.F32 R64, R12.reuse, R22, R36 ;  /* 0x000000160c40723c */ /* 0x040fe20000001824 */
[----:B------:R-:W1:Y:S01]  /*30a0*/  LDSM.16.M88.4 R20, [R197+0x2000] ;  /* 0x00200000c514783b */ /* 0x000e620000000200 */
[----:B------:R3:W-:Y:S03]  /*30b0*/  I2F R17, R16 ;  /* 0x0000001000117306 */ /* 0x0007e60000201400 */
[----:B------:R-:W-:Y:S03]  /*30c0*/  LDSM.16.M88.4 R36, [R193+0x800] ;  /* 0x00080000c124783b */ /* 0x000fe60000000200 */
[C---:B------:R-:W-:Y:S02]  /*30d0*/  HMMA.16816.F32 R56, R12.reuse, R32, R84 ;  /* 0x000000200c38723c */ /* 0x040fe40000001854 */
[----:B------:R5:W-:Y:S06]  /*30e0*/  I2F R124, R7 ;  /* 0x00000007007c7306 */ /* 0x000bec0000201400 */
[----:B------:R-:W-:Y:S01]  /*30f0*/  HMMA.16816.F32 R68, R12, R28, R68 ;  /* 0x0000001c0c44723c */ /* 0x000fe20000001844 */
[----:B---3--:R-:W-:-:S04]  /*3100*/  IADD3 R16, -R133, R5, RZ ;  /* 0x0000000585107210 */ /* 0x008fc80007ffe1ff */
[----:B------:R-:W-:-:S03]  /*3110*/  IABS R16, R16 ;  /* 0x0000001000107213 */ /* 0x000fc60000000000 */
[C---:B------:R-:W-:Y:S01]  /*3120*/  HMMA.16816.F32 R60, R12.reuse, R30, R60 ;  /* 0x0000001e0c3c723c */ /* 0x040fe2000000183c */
[----:B-----5:R-:W-:Y:S02]  /*3130*/  IMAD.IADD R7, R3, 0x1, -R133 ;  /* 0x0000000103077824 */ /* 0x020fe400078e0a85 */
[----:B------:R-:W-:Y:S02]  /*3140*/  IMAD.MOV.U32 R8, RZ, RZ, R16 ;  /* 0x000000ffff087224 */ /* 0x000fe400078e0010 */
[----:B------:R-:W-:Y:S01]  /*3150*/  IMAD.IADD R16, R6, 0x1, -R102 ;  /* 0x0000000106107824 */ /* 0x000fe200078e0a66 */
[----:B------:R-:W-:Y:S01]  /*3160*/  IABS R7, R7 ;  /* 0x0000000700077213 */ /* 0x000fe20000000000 */
[----:B------:R3:W-:Y:S01]  /*3170*/  I2F R118, R8 ;  /* 0x0000000800767306 */ /* 0x0007e20000201400 */
[C---:B------:R-:W-:Y:S08]  /*3180*/  HMMA.16816.F32 R48, R12.reuse, R34, R48 ;  /* 0x000000220c30723c */ /* 0x040ff00000001830 */
[----:B------:R-:W-:Y:S01]  /*3190*/  HMMA.16816.F32 R40, R12, R44, R88 ;  /* 0x0000002c0c28723c */ /* 0x000fe20000001858 */
[----:B---3--:R-:W-:Y:S01]  /*31a0*/  IMAD.MOV.U32 R8, RZ, RZ, R7 ;  /* 0x000000ffff087224 */ /* 0x008fe200078e0007 */
[----:B------:R-:W-:Y:S01]  /*31b0*/  IABS R7, R9 ;  /* 0x0000000900077213 */ /* 0x000fe20000000000 */
[----:B------:R-:W-:-:S05]  /*31c0*/  IMAD.IADD R9, R5, 0x1, -R132 ;  /* 0x0000000105097824 */ /* 0x000fca00078e0a84 */
[----:B------:R-:W-:Y:S01]  /*31d0*/  HMMA.16816.F32 R28, R12, R46, R52 ;  /* 0x0000002e0c1c723c */ /* 0x000fe20000001834 */
[----:B------:R3:W-:Y:S01]  /*31e0*/  I2F R106, R8 ;  /* 0x00000008006a7306 */ /* 0x0007e20000201400 */
[----:B------:R-:W-:Y:S05]  /*31f0*/  LDSM.16.M88.4 R44, [R193+0x1000] ;  /* 0x00100000c12c783b */ /* 0x000fea0000000200 */
[C---:B------:R-:W-:Y:S01]  /*3200*/  IMAD.IADD R12, R6.reuse, 0x1, -R19 ;  /* 0x00000001060c7824 */ /* 0x040fe200078e0a13 */
[----:B-1----:R-:W-:Y:S01]  /*3210*/  HMMA.16816.F32 R52, R20, R24, R80 ;  /* 0x000000181434723c */ /* 0x002fe20000001850 */
[----:B---3--:R-:W-:Y:S01]  /*3220*/  IMAD.MOV.U32 R8, RZ, RZ, R7 ;  /* 0x000000ffff087224 */ /* 0x008fe200078e0007 */
[----:B------:R-:W-:Y:S01]  /*3230*/  IABS R7, R9 ;  /* 0x0000000900077213 */ /* 0x000fe20000000000 */
[----:B------:R-:W-:-:S02]  /*3240*/  IMAD.IADD R9, R6, 0x1, -R107 ;  /* 0x0000000106097824 */ /* 0x000fc400078e0a6b */
[----:B------:R1:W-:Y:S03]  /*3250*/  I2F R117, R8 ;  /* 0x0000000800757306 */ /* 0x0003e60000201400 */
[----:B------:R-:W-:-:S05]  /*3260*/  IABS R2, R9 ;  /* 0x0000000900027213 */ /* 0x000fca0000000000 */
[----:B------:R3:W-:Y:S01]  /*3270*/  I2F R103, R7 ;  /* 0x0000000700677306 */ /* 0x0007e20000201400 */
[----:B-1----:R-:W-:-:S07]  /*3280*/  IMAD.IADD R8, R3, 0x1, -R132 ;  /* 0x0000000103087824 */ /* 0x002fce00078e0a84 */
[----:B------:R1:W-:Y:S01]  /*3290*/  I2F R116, R2 ;  /* 0x0000000200747306 */ /* 0x0003e20000201400 */
[----:B------:R-:W-:-:S05]  /*32a0*/  IABS R8, R8 ;  /* 0x0000000800087213 */ /* 0x000fca0000000000 */
[----:B---3--:R-:W-:Y:S02]  /*32b0*/  IMAD.MOV.U32 R7, RZ, RZ, R8 ;  /* 0x000000ffff077224 */ /* 0x008fe400078e0008 */
[----:B------:R-:W3:Y:S02]  /*32c0*/  LDSM.16.M88.4 R8, [R197] ;  /* 0x00000000c508783b */ /* 0x000ee40000000200 */
[----:B------:R5:W-:Y:S01]  /*32d0*/  I2F R101, R7 ;  /* 0x0000000700657306 */ /* 0x000be20000201400 */
[----:B-1----:R-:W-:-:S05]  /*32e0*/  IMAD.IADD R2, R3, 0x1, -R107 ;  /* 0x0000000103027824 */ /* 0x002fca00078e0a6b */
[----:B------:R-:W-:Y:S01]  /*32f0*/  IABS R2, R2 ;  /* 0x0000000200027213 */ /* 0x000fe20000000000 */
[----:B-----5:R-:W-:-:S05]  /*3300*/  IMAD.IADD R7, R5, 0x1, -R107 ;  /* 0x0000000105077824 */ /* 0x020fca00078e0a6b */
[----:B------:R-:W-:-:S04]  /*3310*/  IABS R7, R7 ;  /* 0x0000000700077213 */ /* 0x000fc80000000000 */
[----:B------:R1:W-:Y:S01]  /*3320*/  I2F R95, R7 ;  /* 0x00000007005f7306 */ /* 0x0003e20000201400 */
[----:B---3--:R-:W-:Y:S01]  /*3330*/  HMMA.16816.F32 R32, R8, R24, R72 ;  /* 0x000000180820723c */ /* 0x008fe20000001848 */
[----:B------:R-:W3:Y:S01]  /*3340*/  LDSM.16.M88.4 R72, [R193+0x1800] ;  /* 0x00180000c148783b */ /* 0x000ee20000000200 */
[----:B------:R-:W-:-:S04]  /*3350*/  DEPBAR.LE SB0, 0x0 ;  /* 0x000080000000791a */ /* 0x000fc80000000000 */
[----:B-1----:R-:W-:Y:S01]  /*3360*/  IMAD.MOV.U32 R7, RZ, RZ, R2 ;  /* 0x000000ffff077224 */ /* 0x002fe200078e0002 */
[----:B------:R-:W-:Y:S01]  /*3370*/  IABS R2, R16 ;  /* 0x0000001000027213 */ /* 0x000fe20000000000 */
[C---:B------:R-:W-:Y:S02]  /*3380*/  HMMA.16816.F32 R80, R8.reuse, R38, R60 ;  /* 0x000000260850723c */ /* 0x040fe4000000183c */
[----:B------:R1:W-:Y:S06]  /*3390*/  I2F R87, R7 ;  /* 0x0000000700577306 */ /* 0x0003ec0000201400 */
[C---:B------:R-:W-:Y:S02]  /*33a0*/  HMMA.16816.F32 R64, R8.reuse, R26, R64 ;  /* 0x0000001a0840723c */ /* 0x040fe40000001840 */
[----:B------:R5:W-:Y:S06]  /*33b0*/  I2F R93, R2 ;  /* 0x00000002005d7306 */ /* 0x000bec0000201400 */
[----:B------:R-:W-:Y:S01]  /*33c0*/  HMMA.16816.F32 R68, R8, R36, R68 ;  /* 0x000000240844723c */ /* 0x000fe20000001844 */
[----:B------:R-:W-:-:S02]  /*33d0*/  FFMA.FTZ R13, R161, -R100, R33 ;  /* 0x80000064a10d7223 */ /* 0x000fc40000010021 */
[----:B-1----:R-:W-:-:S05]  /*33e0*/  IMAD.IADD R7, R5, 0x1, -R102 ;  /* 0x0000000105077824 */ /* 0x002fca00078e0a66 */
[----:B------:R-:W-:Y:S01]  /*33f0*/  IABS R7, R7 ;  /* 0x0000000700077213 */ /* 0x000fe20000000000 */
[C---:B------:R-:W-:Y:S01]  /*3400*/  HMMA.16816.F32 R88, R8.reuse, R44, R56 ;  /* 0x0000002c0858723c */ /* 0x040fe20000001838 */
[----:B-----5:R-:W-:Y:S02]  /*3410*/  IMAD.IADD R2, R3, 0x1, -R102 ;  /* 0x0000000103027824 */ /* 0x020fe400078e0a66 */
[----:B------:R1:W-:Y:S03]  /*3420*/  I2F R86, R7 ;  /* 0x0000000700567306 */ /* 0x0003e60000201400 */
[----:B------:R-:W-:Y:S02]  /*3430*/  IABS R2, R2 ;  /* 0x0000000200027213 */ /* 0x000fe40000000000 */
[C---:B------:R-:W-:Y:S08]  /*3440*/  HMMA.16816.F32 R112, R8.reuse, R46, R48 ;  /* 0x0000002e0870723c */ /* 0x040ff00000001830 */
[----:B---3--:R-:W-:Y:S01]  /*3450*/  HMMA.16816.F32 R108, R8, R72, R40 ;  /* 0x00000048086c723c */ /* 0x008fe20000001828 */
[----:B-1----:R-:W-:Y:S01]  /*3460*/  IMAD.MOV.U32 R7, RZ, RZ, R2 ;  /* 0x000000ffff077224 */ /* 0x002fe200078e0002 */
[----:B------:R-:W-:Y:S01]  /*3470*/  IABS R2, R12 ;  /* 0x0000000c00027213 */ /* 0x000fe20000000000 */
[----:B------:R-:W-:-:S02]  /*3480*/  IMAD.IADD R12, R5, 0x1, -R19 ;  /* 0x00000001050c7824 */ /* 0x000fc400078e0a13 */
[----:B------:R1:W-:Y:S03]  /*3490*/  I2F R15, R7 ;  /* 0x00000007000f7306 */ /* 0x0003e60000201400 */
[----:B------:R-:W-:Y:S07]  /*34a0*/  HMMA.16816.F32 R96, R8, R74, R28 ;  /* 0x0000004a0860723c */ /* 0x000fee000000181c */
[----:B------:R-:W-:Y:S01]  /*34b0*/  IMAD.IADD R9, R6, 0x1, -R136 ;  /* 0x0000000106097824 */ /* 0x000fe200078e0a88 */
[----:B------:R-:W-:Y:S01]  /*34c0*/  HMMA.16816.F32 R24, R20, R26, R120 ;  /* 0x0000001a1418723c */ /* 0x000fe20000001878 */
[----:B--2---:R-:W-:-:S02]  /*34d0*/  FFMA.FTZ R8, R125, -R100, R52 ;  /* 0x800000647d087223 */ /* 0x004fc40000010034 */
[-C--:B------:R-:W-:Y:S01]  /*34e0*/  FFMA.FTZ R10, R126, -R100.reuse, R34 ;  /* 0x800000647e0a7223 */ /* 0x080fe20000010022 */
[----:B------:R-:W-:Y:S01]  /*34f0*/  IABS R9, R9 ;  /* 0x0000000900097213 */ /* 0x000fe20000000000 */
[----:B------:R-:W-:Y:S01]  /*3500*/  FFMA.FTZ R11, R143, -R100, R32 ;  /* 0x800000648f0b7223 */ /* 0x000fe20000010020 */
[----:B------:R-:W-:Y:S01]  /*3510*/  FSEL R102, R8, -INF , !P2 ;  /* 0xff80000008667808 */ /* 0x000fe20005000000 */
[----:B-1----:R-:W-:Y:S01]  /*3520*/  IMAD.MOV.U32 R7, RZ, RZ, R2 ;  /* 0x000000ffff077224 */ /* 0x002fe200078e0002 */
[----:B------:R-:W-:Y:S01]  /*3530*/  IABS R2, R12 ;  /* 0x0000000c00027213 */ /* 0x000fe20000000000 */
[----:B------:R-:W-:Y:S01]  /*3540*/  IMAD.IADD R12, R3, 0x1, -R19 ;  /* 0x00000001030c7824 */ /* 0x000fe200078e0a13 */
[----:B------:R-:W-:Y:S01]  /*3550*/  FSEL R130, R10, -INF , !P2 ;  /* 0xff8000000a827808 */ /* 0x000fe20005000000 */
[----:B------:R1:W-:Y:S01]  /*3560*/  I2F R92, R7 ;  /* 0x00000007005c7306 */ /* 0x0003e20000201400 */
[----:B------:R-:W-:Y:S01]  /*3570*/  IMAD.MOV.U32 R8, RZ, RZ, R9 ;  /* 0x000000ffff087224 */ /* 0x000fe200078e0009 */
[----:B------:R-:W-:Y:S01]  /*3580*/  FSEL R128, R11, -INF , !P2 ;  /* 0xff8000000b807808 */ /* 0x000fe20005000000 */
[----:B------:R-:W-:Y:S01]  /*3590*/  IMAD.IADD R9, R3, 0x1, -R136 ;  /* 0x0000000103097824 */ /* 0x000fe200078e0a88 */
[----:B------:R-:W-:Y:S01]  /*35a0*/  HMMA.16816.F32 R48, R20, R44, R156 ;  /* 0x0000002c1430723c */ /* 0x000fe2000000189c */
[----:B------:R-:W-:Y:S01]  /*35b0*/  IMAD.IADD R10, R6, 0x1, -R137 ;  /* 0x00000001060a7824 */ /* 0x000fe200078e0a89 */
[----:B------:R-:W-:Y:S01]  /*35c0*/  FSEL R121, R13, -INF , !P0 ;  /* 0xff8000000d797808 */ /* 0x000fe20004000000 */
[-C--:B----4-:R-:W-:Y:S01]  /*35d0*/  FFMA.FTZ R11, R119, -R100.reuse, R53 ;  /* 0x80000064770b7223 */ /* 0x090fe20000010035 */
[----:B------:R-:W-:Y:S01]  /*35e0*/  I2F R78, R8 ;  /* 0x00000008004e7306 */ /* 0x000fe20000201400 */
[----:B------:R-:W-:-:S02]  /*35f0*/  FFMA.FTZ R30, R185, -R100, R89 ;  /* 0x80000064b91e7223 */ /* 0x000fc40000010059 */
[-C--:B------:R-:W-:Y:S02]  /*3600*/  FFMA.FTZ R34, R184, -R100.reuse, R112 ;  /* 0x80000064b8227223 */ /* 0x080fe40000010070 */
[-C--:B------:R-:W-:Y:S02]  /*3610*/  FFMA.FTZ R33, R183, -R100.reuse, R113 ;  /* 0x80000064b7217223 */ /* 0x080fe40000010071 */
[----:B------:R-:W-:Y:S02]  /*3620*/  FFMA.FTZ R32, R182, -R100, R108 ;  /* 0x80000064b6207223 */ /* 0x000fe4000001006c */
[----:B-1----:R-:W-:Y:S01]  /*3630*/  IMAD.MOV.U32 R7, RZ, RZ, R2 ;  /* 0x000000ffff077224 */ /* 0x002fe200078e0002 */
[----:B------:R-:W-:Y:S01]  /*3640*/  IABS R2, R12 ;  /* 0x0000000c00027213 */ /* 0x000fe20000000000 */
[----:B------:R-:W-:Y:S01]  /*3650*/  FFMA.FTZ R31, R180, -R100, R109 ;  /* 0x80000064b41f7223 */ /* 0x000fe2000001006d */
[----:B------:R-:W-:Y:S01]  /*3660*/  IADD3 R12, -R104, R6, RZ ;  /* 0x00000006680c7210 */ /* 0x000fe20007ffe1ff */
        /* <DEDUP_REMOVED lines=20> */
[----:B------:R1:W2:Y:S02]  /*37b0*/  I2F R14, R7 ;  /* 0x00000007000e7306 */ /* 0x0002a40000201400 */
[----:B-1----:R-:W-:Y:S01]  /*37c0*/  IMAD.MOV.U32 R7, RZ, RZ, R2 ;  /* 0x000000ffff077224 */ /* 0x002fe200078e0002 */
[----:B------:R-:W-:Y:S01]  /*37d0*/  IABS R2, R12 ;  /* 0x0000000c00027213 */ /* 0x000fe20000000000 */
[----:B------:R-:W-:-:S04]  /*37e0*/  FFMA.FTZ R12, R127, -R100, R35 ;  /* 0x800000647f0c7223 */ /* 0x000fc80000010023 */
[----:B------:R1:W3:Y:S01]  /*37f0*/  I2F R29, R7 ;  /* 0x00000007001d7306 */ /* 0x0002e20000201400 */
[-C--:B--2---:R-:W-:Y:S01]  /*3800*/  FFMA.FTZ R14, R14, -R100.reuse, R90 ;  /* 0x800000640e0e7223 */ /* 0x084fe2000001005a */
[----:B------:R-:W-:Y:S01]  /*3810*/  FSEL R129, R12, -INF , !P0 ;  /* 0xff8000000c817808 */ /* 0x000fe20004000000 */
[----:B------:R-:W-:-:S05]  /*3820*/  FFMA.FTZ R12, R163, -R100, R65 ;  /* 0x80000064a30c7223 */ /* 0x000fca0000010041 */
[----:B------:R2:W-:Y:S01]  /*3830*/  I2F R28, R2 ;  /* 0x00000002001c7306 */ /* 0x0005e20000201400 */
[----:B------:R-:W-:Y:S01]  /*3840*/  FSEL R120, R12, -INF , !P6 ;  /* 0xff8000000c787808 */ /* 0x000fe20007000000 */
[----:B------:R-:W-:-:S05]  /*3850*/  FFMA.FTZ R12, R174, -R100, R68 ;  /* 0x80000064ae0c7223 */ /* 0x000fca0000010044 */
[----:B------:R-:W-:Y:S01]  /*3860*/  FSEL R135, R12, -INF , !P5 ;  /* 0xff8000000c877808 */ /* 0x000fe20006800000 */
[-C--:B-1----:R-:W-:Y:S01]  /*3870*/  FFMA.FTZ R7, R94, -R100.reuse, R54 ;  /* 0x800000645e077223 */ /* 0x082fe20000010036 */
[----:B------:R-:W-:Y:S01]  /*3880*/  FSEL R94, R11, -INF , !P0 ;  /* 0xff8000000b5e7808 */ /* 0x000fe20004000000 */
[-C--:B------:R-:W-:Y:S02]  /*3890*/  FFMA.FTZ R11, R162, -R100.reuse, R64 ;  /* 0x80000064a20b7223 */ /* 0x080fe40000010040 */
[----:B------:R-:W-:Y:S01]  /*38a0*/  FFMA.FTZ R12, R177, -R100, R69 ;  /* 0x80000064b10c7223 */ /* 0x000fe20000010045 */
[----:B------:R-:W-:Y:S01]  /*38b0*/  FSEL R126, R7, -INF , !P2 ;  /* 0xff800000077e7808 */ /* 0x000fe20005000000 */
[----:B------:R-:W-:Y:S01]  /*38c0*/  BAR.SYNC.DEFER_BLOCKING 0x0 ;  /* 0x0000000000007b1d */ /* 0x000fe20000010000 */
[----:B------:R-:W-:Y:S01]  /*38d0*/  ISETP.GE.AND P2, PT, R104, R105, PT ;  /* 0x000000696800720c */ /* 0x000fe20003f46270 */
[----:B--2---:R-:W-:-:S05]  /*38e0*/  IMAD.IADD R2, R5, 0x1, -R136 ;  /* 0x0000000105027824 */ /* 0x004fca00078e0a88 */
[----:B------:R-:W-:Y:S02]  /*38f0*/  IABS R7, R2 ;  /* 0x0000000200077213 */ /* 0x000fe40000000000 */
[----:B------:R-:W-:Y:S01]  /*3900*/  IABS R2, R9 ;  /* 0x0000000900027213 */ /* 0x000fe20000000000 */
[----:B------:R-:W-:Y:S02]  /*3910*/  FFMA.FTZ R9, R17, -R100, R55 ;  /* 0x8000006411097223 */ /* 0x000fe40000010037 */
[----:B------:R-:W-:Y:S01]  /*3920*/  IMAD.MOV.U32 R8, RZ, RZ, R7 ;  /* 0x000000ffff087224 */ /* 0x000fe200078e0007 */
[C---:B------:R-:W-:Y:S01]  /*3930*/  HMMA.16816.F32 R16, R20.reuse, R36, R148 ;  /* 0x000000241410723c */ /* 0x040fe20000001894 */
[----:B------:R-:W-:Y:S01]  /*3940*/  IMAD.MOV.U32 R7, RZ, RZ, R2 ;  /* 0x000000ffff077224 */ /* 0x000fe200078e0002 */
[----:B------:R-:W-:Y:S01]  /*3950*/  IABS R2, R10 ;  /* 0x0000000a00027213 */ /* 0x000fe20000000000 */
[----:B------:R1:W-:Y:S01]  /*3960*/  I2F R76, R8 ;  /* 0x00000008004c7306 */ /* 0x0003e20000201400 */
[----:B------:R-:W-:Y:S01]  /*3970*/  FSEL R119, R9, -INF , !P0 ;  /* 0xff80000009777808 */ /* 0x000fe20004000000 */
[-C--:B------:R-:W-:Y:S01]  /*3980*/  FFMA.FTZ R9, R118, -R100.reuse, R24 ;  /* 0x8000006476097223 */ /* 0x080fe20000010018 */
[----:B------:R-:W-:Y:S01]  /*3990*/  FSEL R118, R11, -INF , !P1 ;  /* 0xff8000000b767808 */ /* 0x000fe20004800000 */
[-C--:B------:R-:W-:Y:S01]  /*39a0*/  FFMA.FTZ R10, R124, -R100.reuse, R66 ;  /* 0x800000647c0a7223 */ /* 0x080fe20000010042 */
[C---:B------:R-:W-:Y:S01]  /*39b0*/  HMMA.16816.F32 R36, R20.reuse, R38, R144 ;  /* 0x000000261424723c */ /* 0x040fe20000001890 */
[-C--:B------:R-:W-:Y:S01]  /*39c0*/  FFMA.FTZ R11, R117, -R100.reuse, R67 ;  /* 0x80000064750b7223 */ /* 0x080fe20000010043 */
[----:B------:R-:W-:Y:S01]  /*39d0*/  FSEL R66, R9, -INF , !P1 ;  /* 0xff80000009427808 */ /* 0x000fe20004800000 */
[----:B------:R2:W-:Y:S01]  /*39e0*/  I2F R62, R7 ;  /* 0x00000007003e7306 */ /* 0x0005e20000201400 */
[----:B------:R-:W-:Y:S01]  /*39f0*/  IMAD.IADD R9, R5, 0x1, -R138 ;  /* 0x0000000105097824 */ /* 0x000fe200078e0a8a */
[----:B------:R-:W-:Y:S01]  /*3a00*/  ISETP.GE.AND P0, PT, R134, R105, PT ;  /* 0x000000698600720c */ /* 0x000fe20003f06270 */
[-C--:B------:R-:W-:Y:S01]  /*3a10*/  FFMA.FTZ R24, R176, -R100.reuse, R88 ;  /* 0x80000064b0187223 */ /* 0x080fe20000010058 */
[----:B------:R-:W-:Y:S01]  /*3a20*/  FSEL R122, R11, -INF , !P6 ;  /* 0xff8000000b7a7808 */ /* 0x000fe20007000000 */
[-C--:B------:R-:W-:Y:S01]  /*3a30*/  FFMA.FTZ R11, R116, -R100.reuse, R70 ;  /* 0x80000064740b7223 */ /* 0x080fe20000010046 */
[----:B------:R-:W-:Y:S01]  /*3a40*/  FSEL R123, R10, -INF , !P1 ;  /* 0xff8000000a7b7808 */ /* 0x000fe20004800000 */
[-C--:B------:R-:W-:Y:S01]  /*3a50*/  FFMA.FTZ R10, R103, -R100.reuse, R25 ;  /* 0x80000064670a7223 */ /* 0x080fe20000010019 */
[----:B------:R4:W5:Y:S01]  /*3a60*/  I2F R61, R2 ;  /* 0x00000002003d7306 */ /* 0x0009620000201400 */
[----:B-1----:R-:W-:Y:S01]  /*3a70*/  IMAD.IADD R8, R5, 0x1, -R137 ;  /* 0x0000000105087824 */ /* 0x002fe200078e0a89 */
[----:B------:R-:W-:Y:S01]  /*3a80*/  FSEL R149, R11, -INF , !P5 ;  /* 0xff8000000b957808 */ /* 0x000fe20006800000 */
[----:B------:R-:W-:Y:S01]  /*3a90*/  FFMA.FTZ R11, R93, -R100, R71 ;  /* 0x800000645d0b7223 */ /* 0x000fe20000010047 */
[----:B------:R-:W-:Y:S01]  /*3aa0*/  HMMA.16816.F32 R52, R20, R46, R152 ;  /* 0x0000002e1434723c */ /* 0x000fe20000001898 */
[----:B------:R-:W-:-:S02]  /*3ab0*/  FSEL R158, R24, -INF , !P0 ;  /* 0xff800000189e7808 */ /* 0x000fc40004000000 */
[----:B------:R-:W-:Y:S01]  /*3ac0*/  IABS R8, R8 ;  /* 0x0000000800087213 */ /* 0x000fe20000000000 */
[-C--:B--2---:R-:W-:Y:S01]  /*3ad0*/  FFMA.FTZ R7, R106, -R100.reuse, R26 ;  /* 0x800000646a077223 */ /* 0x084fe2000001001a */
[----:B------:R-:W-:Y:S02]  /*3ae0*/  FSEL R150, R11, -INF , !P4 ;  /* 0xff8000000b967808 */ /* 0x000fe40006000000 */
[----:B------:R-:W-:Y:S01]  /*3af0*/  FSEL R64, R10, -INF , !P6 ;  /* 0xff8000000a407808 */ /* 0x000fe20007000000 */
[----:B------:R-:W-:Y:S01]  /*3b00*/  HMMA.16816.F32 R44, R20, R72, R164 ;  /* 0x00000048142c723c */ /* 0x000fe200000018a4 */
[----:B------:R-:W-:Y:S01]  /*3b10*/  FSEL R104, R7, -INF , !P1 ;  /* 0xff80000007687808 */ /* 0x000fe20004800000 */
[----:B------:R-:W-:Y:S01]  /*3b20*/  IMAD.MOV.U32 R7, RZ, RZ, R8 ;  /* 0x000000ffff077224 */ /* 0x000fe200078e0008 */
[----:B------:R-:W-:Y:S01]  /*3b30*/  ISETP.GE.AND P1, PT, R136, R105, PT ;  /* 0x000000698800720c */ /* 0x000fe20003f26270 */
[----:B----4-:R-:W-:Y:S01]  /*3b40*/  IMAD.IADD R2, R3, 0x1, -R137 ;  /* 0x0000000103027824 */ /* 0x010fe200078e0a89 */
[----:B------:R-:W-:Y:S01]  /*3b50*/  FSEL R134, R12, -INF , !P4 ;  /* 0xff8000000c867808 */ /* 0x000fe20006000000 */
[----:B------:R-:W-:Y:S01]  /*3b60*/  IMAD.IADD R8, R6, 0x1, -R138 ;  /* 0x0000000106087824 */ /* 0x000fe200078e0a8a */
[----:B------:R1:W2:Y:S01]  /*3b70*/  I2F R60, R7 ;  /* 0x00000007003c7306 */ /* 0x0002a20000201400 */
[----:B------:R-:W-:Y:S01]  /*3b80*/  FFMA.FTZ R11, R84, -R100, R38 ;  /* 0x80000064540b7223 */ /* 0x000fe20000010026 */
[----:B------:R-:W-:Y:S01]  /*3b90*/  IABS R2, R2 ;  /* 0x0000000200027213 */ /* 0x000fe20000000000 */
[-C--:B------:R-:W-:Y:S01]  /*3ba0*/  FFMA.FTZ R10, R95, -R100.reuse, R16 ;  /* 0x800000645f0a7223 */ /* 0x080fe20000010010 */
[----:B------:R-:W-:Y:S01]  /*3bb0*/  FSEL R151, R30, -INF , !P1 ;  /* 0xff8000001e977808 */ /* 0x000fe20004800000 */
[-C--:B------:R-:W-:Y:S01]  /*3bc0*/  FFMA.FTZ R13, R77, -R100.reuse, R37 ;  /* 0x800000644d0d7223 */ /* 0x080fe20000010025 */
[----:B------:R-:W-:Y:S01]  /*3bd0*/  FSEL R166, R14, -INF , !P0 ;  /* 0xff8000000ea67808 */ /* 0x000fe20004000000 */
[-C--:B------:R-:W-:Y:S01]  /*3be0*/  FFMA.FTZ R16, R92, -R100.reuse, R82 ;  /* 0x800000645c107223 */ /* 0x080fe20000010052 */
[----:B------:R4:W2:Y:S01]  /*3bf0*/  I2F R59, R2 ;  /* 0x00000002003b7306 */ /* 0x0008a20000201400 */
[----:B------:R-:W-:Y:S01]  /*3c00*/  FSEL R70, R10, -INF , !P5 ;  /* 0xff8000000a467808 */ /* 0x000fe20006800000 */
[----:B------:R-:W-:-:S02]  /*3c10*/  FFMA.FTZ R10, R86, -R100, R17 ;  /* 0x80000064560a7223 */ /* 0x000fc40000010011 */
[-C--:B------:R-:W-:Y:S02]  /*3c20*/  FFMA.FTZ R17, R79, -R100.reuse, R83 ;  /* 0x800000644f117223 */ /* 0x080fe40000010053 */
[-C--:B---3--:R-:W-:Y:S01]  /*3c30*/  FFMA.FTZ R12, R29, -R100.reuse, R48 ;  /* 0x800000641d0c7223 */ /* 0x088fe20000010030 */
[----:B------:R-:W-:Y:S01]  /*3c40*/  FSEL R68, R10, -INF , !P4 ;  /* 0xff8000000a447808 */ /* 0x000fe20006000000 */
[----:B------:R-:W-:Y:S01]  /*3c50*/  FFMA.FTZ R10, R63, -R100, R39 ;  /* 0x800000643f0a7223 */ /* 0x000fe20000010027 */
[----:B-1----:R-:W-:Y:S01]  /*3c60*/  IABS R7, R8 ;  /* 0x0000000800077213 */ /* 0x002fe20000000000 */
[-C--:B------:R-:W-:Y:S01]  /*3c70*/  FFMA.FTZ R8, R101, -R100.reuse, R27 ;  /* 0x8000006465087223 */ /* 0x080fe2000001001b */
[----:B------:R-:W-:Y:S01]  /*3c80*/  FSEL R143, R17, -INF , !P2 ;  /* 0xff800000118f7808 */ /* 0x000fe20005000000 */
[----:B------:R-:W-:Y:S01]  /*3c90*/  HMMA.16816.F32 R24, R20, R74, R168 ;  /* 0x0000004a1418723c */ /* 0x000fe200000018a8 */
[----:B------:R1:W3:Y:S01]  /*3ca0*/  I2F R58, R7 ;  /* 0x00000007003a7306 */ /* 0x0002e20000201400 */
[----:B------:R-:W-:Y:S01]  /*3cb0*/  FSEL R39, R13, -INF , !P2 ;  /* 0xff8000000d277808 */ /* 0x000fe20005000000 */
[-C--:B------:R-:W-:Y:S01]  /*3cc0*/  FFMA.FTZ R29, R178, -R100.reuse, R96 ;  /* 0x80000064b21d7223 */ /* 0x080fe20000010060 */
[----:B----4-:R-:W-:Y:S01]  /*3cd0*/  IABS R2, R9 ;  /* 0x0000000900027213 */ /* 0x010fe20000000000 */
[-C--:B------:R-:W-:Y:S01]  /*3ce0*/  FFMA.FTZ R9, R87, -R100.reuse, R18 ;  /* 0x8000006457097223 */ /* 0x080fe20000010012 */
[----:B------:R-:W-:Y:S01]  /*3cf0*/  FSEL R65, R8, -INF , !P6 ;  /* 0xff80000008417808 */ /* 0x000fe20007000000 */
[-C--:B------:R-:W-:Y:S01]  /*3d00*/  FFMA.FTZ R18, R181, -R100.reuse, R80 ;  /* 0x80000064b5127223 */ /* 0x080fe20000010050 */
[----:B------:R-:W-:Y:S01]  /*3d10*/  IADD3 R8, -R138, R3, RZ ;  /* 0x000000038a087210 */ /* 0x000fe20007ffe1ff */
[-C--:B-----5:R-:W-:Y:S01]  /*3d20*/  FFMA.FTZ R23, R61, -R100.reuse, R114 ;  /* 0x800000643d177223 */ /* 0x0a0fe20000010072 */
[----:B------:R-:W-:Y:S01]  /*3d30*/  FSEL R133, R9, -INF , !P5 ;  /* 0xff80000009857808 */ /* 0x000fe20006800000 */
[-C--:B------:R-:W-:Y:S01]  /*3d40*/  FFMA.FTZ R9, R15, -R100.reuse, R19 ;  /* 0x800000640f097223 */ /* 0x080fe20000010013 */
[-C--:B------:R-:W-:Y:S01]  /*3d50*/  ISETP.GE.AND P6, PT, R137, R105.reuse, PT ;  /* 0x000000698900720c */ /* 0x080fe20003fc6270 */
[-C--:B------:R-:W-:Y:S01]  /*3d60*/  FFMA.FTZ R15, R85, -R100.reuse, R36 ;  /* 0x80000064550f7223 */ /* 0x080fe20000010024 */
[----:B------:R-:W-:Y:S01]  /*3d70*/  FSEL R136, R18, -INF , !P3 ;  /* 0xff80000012887808 */ /* 0x000fe20005800000 */
[----:B------:R-:W-:Y:S01]  /*3d80*/  FFMA.FTZ R19, R179, -R100, R81 ;  /* 0x80000064b3137223 */ /* 0x000fe20000010051 */
[----:B------:R-:W-:Y:S01]  /*3d90*/  FSEL R132, R9, -INF , !P4 ;  /* 0xff80000009847808 */ /* 0x000fe20006000000 */
[----:B-1----:R-:W-:Y:S01]  /*3da0*/  IMAD.MOV.U32 R7, RZ, RZ, R2 ;  /* 0x000000ffff077224 */ /* 0x002fe200078e0002 */
[----:B------:R-:W-:Y:S01]  /*3db0*/  IABS R2, R8 ;  /* 0x0000000800027213 */ /* 0x000fe20000000000 */
[----:B------:R-:W-:Y:S01]  /*3dc0*/  IMAD.IADD R8, R6, 0x1, -R139 ;  /* 0x0000000106087824 */ /* 0x000fe200078e0a8b */
[----:B------:R-:W-:Y:S01]  /*3dd0*/  ISETP.GE.AND P4, PT, R139, R105, PT ;  /* 0x000000698b00720c */ /* 0x000fe20003f86270 */
[----:B------:R1:W4:Y:S01]  /*3de0*/  I2F R57, R7 ;  /* 0x0000000700397306 */ /* 0x0003220000201400 */
[-C--:B------:R-:W-:Y:S01]  /*3df0*/  FFMA.FTZ R9, R28, -R100.reuse, R50 ;  /* 0x800000641c097223 */ /* 0x080fe20000010032 */
[----:B------:R-:W-:Y:S01]  /*3e00*/  FSEL R50, R11, -INF , !P3 ;  /* 0xff8000000b327808 */ /* 0x000fe20005800000 */
[-C--:B------:R-:W-:Y:S01]  /*3e10*/  FFMA.FTZ R28, R175, -R100.reuse, R97 ;  /* 0x80000064af1c7223 */ /* 0x080fe20000010061 */
[----:B------:R-:W-:Y:S01]  /*3e20*/  FSEL R48, R15, -INF , !P3 ;  /* 0xff8000000f307808 */ /* 0x000fe20005800000 */
[-C--:B--2---:R-:W-:Y:S01]  /*3e30*/  FFMA.FTZ R22, R60, -R100.reuse, R52 ;  /* 0x800000643c167223 */ /* 0x084fe20000010034 */
[----:B------:R-:W-:Y:S01]  /*3e40*/  FSEL R127, R19, -INF , !P2 ;  /* 0xff800000137f7808 */ /* 0x000fe20005000000 */
[-C--:B------:R-:W-:Y:S01]  /*3e50*/  FFMA.FTZ R21, R59, -R100.reuse, R54 ;  /* 0x800000643b157223 */ /* 0x080fe20000010036 */
[----:B------:R-:W-:Y:S01]  /*3e60*/  FSEL R67, R10, -INF , !P2 ;  /* 0xff8000000a437808 */ /* 0x000fe20005000000 */
[----:B---3--:R-:W-:Y:S01]  /*3e70*/  FFMA.FTZ R20, R58, -R100, R115 ;  /* 0x800000643a147223 */ /* 0x008fe20000010073 */
[----:B------:R-:W-:-:S02]  /*3e80*/  FSEL R148, R12, -INF , !P0 ;  /* 0xff8000000c947808 */ /* 0x000fc40004000000 */
[----:B------:R-:W-:Y:S02]  /*3e90*/  FSEL R154, R9, -INF , !P0 ;  /* 0xff800000099a7808 */ /* 0x000fe40004000000 */
[-C--:B------:R-:W-:Y:S01]  /*3ea0*/  ISETP.GE.AND P5, PT, R138, R105.reuse, PT ;  /* 0x000000698a00720c */ /* 0x080fe20003fa6270 */
[----:B-1----:R-:W-:Y:S01]  /*3eb0*/  IMAD.MOV.U32 R7, RZ, RZ, R2 ;  /* 0x000000ffff077224 */ /* 0x002fe200078e0002 */
[----:B------:R-:W-:Y:S01]  /*3ec0*/  IABS R2, R8 ;  /* 0x0000000800027213 */ /* 0x000fe20000000000 */
[----:B------:R-:W-:Y:S01]  /*3ed0*/  IMAD.IADD R8, R5, 0x1, -R139 ;  /* 0x0000000105087824 */ /* 0x000fe200078e0a8b */
[-C--:B------:R-:W-:Y:S01]  /*3ee0*/  ISETP.GE.AND P2, PT, R141, R105.reuse, PT ;  /* 0x000000698d00720c */ /* 0x080fe20003f46270 */
[----:B------:R1:W2:Y:S01]  /*3ef0*/  I2F R56, R7 ;  /* 0x0000000700387306 */ /* 0x0002a20000201400 */
[----:B----4-:R-:W-:Y:S01]  /*3f00*/  FFMA.FTZ R15, R57, -R100, R53 ;  /* 0x80000064390f7223 */ /* 0x010fe20000010035 */
[----:B------:R-:W-:Y:S02]  /*3f10*/  ISETP.GE.AND P0, PT, R140, R105, PT ;  /* 0x000000698c00720c */ /* 0x000fe40003f06270 */
[----:B------:R-:W-:-:S02]  /*3f20*/  FSEL R152, R34, -INF , !P6 ;  /* 0xff80000022987808 */ /* 0x000fc40007000000 */
[----:B------:R-:W-:Y:S02]  /*3f30*/  FSEL R155, R23, -INF , !P6 ;  /* 0xff800000179b7808 */ /* 0x000fe40007000000 */
[----:B------:R-:W-:Y:S02]  /*3f40*/  FSEL R138, R22, -INF , !P6 ;  /* 0xff800000168a7808 */ /* 0x000fe40007000000 */
[----:B------:R-:W-:Y:S02]  /*3f50*/  FSEL R146, R21, -INF , !P6 ;  /* 0xff80000015927808 */ /* 0x000fe40007000000 */
[----:B------:R-:W-:Y:S02]  /*3f60*/  FSEL R153, R33, -INF , !P5 ;  /* 0xff80000021997808 */ /* 0x000fe40006800000 */
[----:B------:R-:W-:Y:S01]  /*3f70*/  FSEL R156, R20, -INF , !P5 ;  /* 0xff800000149c7808 */ /* 0x000fe20006800000 */
[----:B-1----:R-:W-:Y:S01]  /*3f80*/  IMAD.MOV.U32 R7, RZ, RZ, R2 ;  /* 0x000000ffff077224 */ /* 0x002fe200078e0002 */
[----:B------:R-:W-:Y:S01]  /*3f90*/  IABS R2, R8 ;  /* 0x0000000800027213 */ /* 0x000fe20000000000 */
[----:B------:R-:W-:Y:S01]  /*3fa0*/  IMAD.IADD R8, R3, 0x1, -R139 ;  /* 0x0000000103087824 */ /* 0x000fe200078e0a8b */
[----:B------:R-:W-:Y:S01]  /*3fb0*/  FSEL R139, R16, -INF , !P3 ;  /* 0xff800000108b7808 */ /* 0x000fe20005800000 */
[----:B------:R1:W3:Y:S01]  /*3fc0*/  I2F R43, R7 ;  /* 0x00000007002b7306 */ /* 0x0002e20000201400 */
[----:B--2---:R-:W-:Y:S01]  /*3fd0*/  FFMA.FTZ R10, R56, -R100, R55 ;  /* 0x80000064380a7223 */ /* 0x004fe20000010037 */
[----:B------:R-:W-:-:S02]  /*3fe0*/  ISETP.GE.AND P3, PT, R142, R105, PT ;  /* 0x000000698e00720c */ /* 0x000fc40003f66270 */
[----:B------:R-:W-:Y:S02]  /*3ff0*/  FSEL R144, R15, -INF , !P5 ;  /* 0xff8000000f907808 */ /* 0x000fe40006800000 */
[----:B------:R-:W-:Y:S02]  /*4000*/  FSEL R147, R10, -INF , !P5 ;  /* 0xff8000000a937808 */ /* 0x000fe40006800000 */
[----:B------:R-:W-:Y:S02]  /*4010*/  FSEL R169, R32, -INF , !P4 ;  /* 0xff80000020a97808 */ /* 0x000fe40006000000 */
[----:B------:R-:W-:Y:S02]  /*4020*/  FSEL R170, R31, -INF , !P3 ;  /* 0xff8000001faa7808 */ /* 0x000fe40005800000 */
[----:B------:R-:W-:Y:S02]  /*4030*/  FSEL R171, R29, -INF , !P2 ;  /* 0xff8000001dab7808 */ /* 0x000fe40005000000 */
[----:B------:R-:W-:Y:S01]  /*4040*/  FSEL R174, R28, -INF , !P0 ;  /* 0xff8000001cae7808 */ /* 0x000fe20004000000 */
[----:B-1----:R-:W-:Y:S01]  /*4050*/  IMAD.MOV.U32 R7, RZ, RZ, R2 ;  /* 0x000000ffff077224 */ /* 0x002fe200078e0002 */
[----:B------:R-:W-:Y:S01]  /*4060*/  IABS R2, R8 ;  /* 0x0000000800027213 */ /* 0x000fe20000000000 */
[----:B------:R-:W-:-:S02]  /*4070*/  IMAD.IADD R8, R6, 0x1, -R142 ;  /* 0x0000000106087824 */ /* 0x000fc400078e0a8e */
[----:B------:R1:W2:Y:S01]  /*4080*/  I2F R42, R7 ;  /* 0x00000007002a7306 */ /* 0x0002a20000201400 */
[----:B---3--:R-:W-:-:S05]  /*4090*/  FFMA.FTZ R19, R43, -R100, R110 ;  /* 0x800000642b137223 */ /* 0x008fca000001006e */
[----:B------:R-:W-:Y:S01]  /*40a0*/  FSEL R176, R19, -INF , !P4 ;  /* 0xff80000013b07808 */ /* 0x000fe20006000000 */
[----:B-1----:R-:W-:Y:S01]  /*40b0*/  IMAD.MOV.U32 R7, RZ, RZ, R2 ;  /* 0x000000ffff077224 */ /* 0x002fe200078e0002 */
[----:B------:R-:W-:Y:S01]  /*40c0*/  IABS R2, R8 ;  /* 0x0000000800027213 */ /* 0x000fe20000000000 */
[----:B------:R-:W-:Y:S02]  /*40d0*/  IMAD.IADD R8, R5, 0x1, -R141 ;  /* 0x0000000105087824 */ /* 0x000fe400078e0a8d */
[----:B------:R1:W3:Y:S01]  /*40e0*/  I2F R41, R7 ;  /* 0x0000000700297306 */ /* 0x0002e20000201400 */
[----:B--2---:R-:W-:-:S05]  /*40f0*/  FFMA.FTZ R14, R42, -R100, R44 ;  /* 0x800000642a0e7223 */ /* 0x004fca000001002c */
[----:B------:R-:W-:Y:S02]  /*4100*/  FSEL R162, R14, -INF , !P4 ;  /* 0xff8000000ea27808 */ /* 0x000fe40006000000 */
[----:B------:R2:W4:Y:S01]  /*4110*/  I2F R40, R2 ;  /* 0x0000000200287306 */ /* 0x0005220000201400 */
[----:B-1----:R-:W-:Y:S02]  /*4120*/  IMAD.IADD R7, R6, 0x1, -R141 ;  /* 0x0000000106077824 */ /* 0x002fe400078e0a8d */
[----:B---3--:R-:W-:-:S03]  /*4130*/  FFMA.FTZ R9, R41, -R100, R46 ;  /* 0x8000006429097223 */ /* 0x008fc6000001002e */
[----:B------:R-:W-:Y:S02]  /*4140*/  IABS R7, R7 ;  /* 0x0000000700077213 */ /* 0x000fe40000000000 */
[----:B------:R-:W-:Y:S01]  /*4150*/  FSEL R164, R9, -INF , !P4 ;  /* 0xff80000009a47808 */ /* 0x000fe20006000000 */
[----:B--2---:R-:W-:Y:S02]  /*4160*/  IMAD.IADD R2, R6, 0x1, -R140 ;  /* 0x0000000106027824 */ /* 0x004fe400078e0a8c */
[----:B------:R-:W-:Y:S02]  /*4170*/  IMAD.MOV.U32 R6, RZ, RZ, R7 ;  /* 0x000000ffff067224 */ /* 0x000fe400078e0007 */
[----:B----4-:R-:W-:Y:S01]  /*4180*/  FFMA.FTZ R18, R40, -R100, R111 ;  /* 0x8000006428127223 */ /* 0x010fe2000001006f */
[----:B------:R-:W-:Y:S01]  /*4190*/  IABS R2, R2 ;  /* 0x0000000200027213 */ /* 0x000fe20000000000 */
[----:B------:R1:W2:Y:S03]  /*41a0*/  I2F R38, R6 ;  /* 0x0000000600267306 */ /* 0x0002a60000201400 */
[----:B------:R-:W-:Y:S01]  /*41b0*/  FSEL R178, R18, -INF , !P3 ;  /* 0xff80000012b27808 */ /* 0x000fe20005800000 */
[----:B------:R-:W-:-:S04]  /*41c0*/  IMAD.MOV.U32 R7, RZ, RZ, R2 ;  /* 0x000000ffff077224 */ /* 0x000fc800078e0002 */
[----:B------:R3:W4:Y:S01]  /*41d0*/  I2F R37, R7 ;  /* 0x0000000700257306 */ /* 0x0007220000201400 */
[C---:B-1----:R-:W-:Y:S02]  /*41e0*/  IMAD.IADD R6, R5.reuse, 0x1, -R142 ;  /* 0x0000000105067824 */ /* 0x042fe400078e0a8e */
[----:B------:R-:W-:Y:S02]  /*41f0*/  IMAD.IADD R5, R5, 0x1, -R140 ;  /* 0x0000000105057824 */ /* 0x000fe400078e0a8c */
[----:B--2---:R-:W-:Y:S01]  /*4200*/  FFMA.FTZ R17, R38, -R100, R98 ;  /* 0x8000006426117223 */ /* 0x004fe20000010062 */
[----:B------:R-:W-:Y:S02]  /*4210*/  IABS R2, R6 ;  /* 0x0000000600027213 */ /* 0x000fe40000000000 */
[----:B------:R-:W-:Y:S01]  /*4220*/  IABS R6, R8 ;  /* 0x0000000800067213 */ /* 0x000fe20000000000 */
[-C--:B------:R-:W-:Y:S01]  /*4230*/  FFMA.FTZ R8, R78, -R100.reuse, R91 ;  /* 0x800000644e087223 */ /* 0x080fe2000001005b */
[----:B------:R1:W2:Y:S01]  /*4240*/  I2F R36, R2 ;  /* 0x0000000200247306 */ /* 0x0002a20000201400 */
[----:B------:R-:W-:Y:S01]  /*4250*/  IABS R5, R5 ;  /* 0x0000000500057213 */ /* 0x000fe20000000000 */
[-C--:B---3--:R-:W-:Y:S01]  /*4260*/  FFMA.FTZ R7, R76, -R100.reuse, R49 ;  /* 0x800000644c077223 */ /* 0x088fe20000010031 */
[----:B------:R-:W-:Y:S01]  /*4270*/  FSEL R175, R17, -INF , !P2 ;  /* 0xff80000011af7808 */ /* 0x000fe20005000000 */
[----:B----4-:R-:W-:Y:S01]  /*4280*/  FFMA.FTZ R16, R37, -R100, R99 ;  /* 0x8000006425107223 */ /* 0x010fe20000010063 */
[----:B------:R-:W-:-:S02]  /*4290*/  FSEL R157, R8, -INF , !P1 ;  /* 0xff800000089d7808 */ /* 0x000fc40004800000 */
[----:B------:R-:W-:Y:S01]  /*42a0*/  FSEL R137, R7, -INF , !P1 ;  /* 0xff80000007897808 */ /* 0x000fe20004800000 */
[----:B------:R3:W4:Y:S01]  /*42b0*/  I2F R11, R5 ;  /* 0x00000005000b7306 */ /* 0x0007220000201400 */
[----:B------:R-:W-:Y:S01]  /*42c0*/  FSEL R177, R16, -INF , !P0 ;  /* 0xff80000010b17808 */ /* 0x000fe20004000000 */
[----:B-1----:R-:W-:Y:S02]  /*42d0*/  IMAD.MOV.U32 R2, RZ, RZ, R6 ;  /* 0x000000ffff027224 */ /* 0x002fe400078e0006 */
[----:B------:R-:W-:-:S04]  /*42e0*/  IMAD.IADD R6, R3, 0x1, -R142 ;  /* 0x0000000103067824 */ /* 0x000fc800078e0a8e */
[----:B------:R1:W5:Y:S01]  /*42f0*/  I2F R35, R2 ;  /* 0x0000000200237306 */ /* 0x0003620000201400 */
[-C--:B--2---:R-:W-:Y:S02]  /*4300*/  FFMA.FTZ R13, R36, -R100.reuse, R45 ;  /* 0x80000064240d7223 */ /* 0x084fe4000001002d */
[----:B---3--:R-:W-:Y:S02]  /*4310*/  IMAD.IADD R5, R3, 0x1, -R141 ;  /* 0x0000000103057824 */ /* 0x008fe400078e0a8d */
[----:B----4-:R-:W-:Y:S01]  /*4320*/  FFMA.FTZ R11, R11, -R100, R25 ;  /* 0x800000640b0b7223 */ /* 0x010fe20000010019 */
[----:B------:R-:W-:-:S04]  /*4330*/  FSEL R163, R13, -INF , !P3 ;  /* 0xff8000000da37808 */ /* 0x000fc80005800000 */
[----:B------:R-:W-:Y:S02]  /*4340*/  FSEL R161, R11, -INF , !P0 ;  /* 0xff8000000ba17808 */ /* 0x000fe40004000000 */
[----:B-1----:R-:W-:Y:S01]  /*4350*/  IABS R2, R6 ;  /* 0x0000000600027213 */ /* 0x002fe20000000000 */
[----:B------:R-:W-:Y:S02]  /*4360*/  IMAD.IADD R6, R3, 0x1, -R140 ;  /* 0x0000000103067824 */ /* 0x000fe400078e0a8c */
[----:B-----5:R-:W-:Y:S02]  /*4370*/  FFMA.FTZ R12, R35, -R100, R24 ;  /* 0x80000064230c7223 */ /* 0x020fe40000010018 */
[----:B------:R-:W-:Y:S01]  /*4380*/  IMAD.MOV.U32 R3, RZ, RZ, R2 ;  /* 0x000000ffff037224 */ /* 0x000fe200078e0002 */
[----:B------:R-:W-:Y:S02]  /*4390*/  IABS R2, R5 ;  /* 0x0000000500027213 */ /* 0x000fe40000000000 */
[----:B------:R-:W-:Y:S01]  /*43a0*/  FSEL R159, R12, -INF , !P2 ;  /* 0xff8000000c9f7808 */ /* 0x000fe20005000000 */
[----:B------:R1:W2:Y:S02]  /*43b0*/  I2F R5, R3 ;  /* 0x0000000300057306 */ /* 0x0002a40000201400 */
[----:B-1----:R-:W-:Y:S01]  /*43c0*/  IMAD.MOV.U32 R3, RZ, RZ, R2 ;  /* 0x000000ffff037224 */ /* 0x002fe200078e0002 */
[----:B------:R-:W-:Y:S01]  /*43d0*/  IABS R2, R6 ;  /* 0x0000000600027213 */ /* 0x000fe20000000000 */
[----:B------:R-:W-:-:S02]  /*43e0*/  FFMA.FTZ R6, R62, -R100, R51 ;  /* 0x800000643e067223 */ /* 0x000fc40000010033 */
[----:B--2---:R-:W-:Y:S02]  /*43f0*/  FFMA.FTZ R5, R5, -R100, R47 ;  /* 0x8000006405057223 */ /* 0x004fe4000001002f */
[----:B------:R-:W1:Y:S01]  /*4400*/  I2F R3, R3 ;  /* 0x0000000300037306 */ /* 0x000e620000201400 */
[----:B------:R-:W-:Y:S02]  /*4410*/  FSEL R145, R6, -INF , !P1 ;  /* 0xff80000006917808 */ /* 0x000fe40004800000 */
[----:B------:R-:W-:Y:S02]  /*4420*/  ISETP.GE.AND P1, PT, R105, 0x41, PT ;  /* 0x000000416900780c */ /* 0x000fe40003f26270 */
[----:B------:R-:W-:-:S03]  /*4430*/  FSEL R165, R5, -INF , !P3 ;  /* 0xff80000005a57808 */ /* 0x000fc60005800000 */
[----:B------:R-:W2:Y:S01]  /*4440*/  I2F R2, R2 ;  /* 0x0000000200027306 */ /* 0x000ea20000201400 */
[----:B-1----:R-:W-:-:S05]  /*4450*/  FFMA.FTZ R3, R3, -R100, R26 ;  /* 0x8000006403037223 */ /* 0x002fca000001001a */
[----:B------:R-:W-:Y:S01]  /*4460*/  FSEL R167, R3, -INF , !P2 ;  /* 0xff80000003a77808 */ /* 0x000fe20005000000 */
[----:B--2---:R-:W-:-:S05]  /*4470*/  FFMA.FTZ R2, R2, -R100, R27 ;  /* 0x8000006402027223 */ /* 0x004fca000001001b */
[----:B------:R-:W-:Y:S01]  /*4480*/  FSEL R168, R2, -INF , !P0 ;  /* 0xff80000002a87808 */ /* 0x000fe20004000000 */
        /* <DEDUP_REMOVED lines=48> */
.L_x_1254:
[----:B------:R-:W-:Y:S05]  /*4790*/  BSYNC B0 ;  /* 0x0000000000007941 */ /* 0x000fea0003800000 */
.L_x_1253:
[----:B------:R-:W0:Y:S02]  /*47a0*/  LDGDEPBAR ;  /* 0x00000000000079af */ /* 0x000e240000000000 */
.L_x_1252:
[----:B--2---:R-:W-:Y:S01]  /*47b0*/  FMNMX.FTZ R2, R102, R94, !PT ;  /* 0x0000005e66027209 */ /* 0x004fe20007810000 */
[----:B------:R-:W-:Y:S01]  /*47c0*/  IMAD R160, R191, 0x8, R160 ;  /* 0x00000008bfa07824 */ /* 0x000fe200078e02a0 */
[----:B------:R-:W-:Y:S01]  /*47d0*/  LOP3.LUT R226, R226, UR18, RZ, 0x3c, !PT ;  /* 0x00000012e2e27c12 */ /* 0x000fe2000f8e3cff */
[----:B------:R-:W-:Y:S01]  /*47e0*/  IMAD.WIDE.U32 R124, R221, -0x2daee0ad, RZ ;  /* 0xd2511f53dd7c7825 */ /* 0x000fe200078e00ff */
[----:B------:R-:W-:Y:S01]  /*47f0*/  FMNMX.FTZ R2, R66, R2, !PT ;  /* 0x0000000242027209 */ /* 0x000fe20007810000 */
[----:B------:R-:W-:Y:S01]  /*4800*/  UIADD3 UR12, UR19, -0x4498517b, URZ ;  /* 0xbb67ae85130c7890 */ /* 0x000fe2000fffe03f */
[----:B-1----:R-:W-:Y:S01]  /*4810*/  IADD3 R8, R160, 0x4, RZ ;  /* 0x00000004a0087810 */ /* 0x002fe20007ffe0ff */
[----:B------:R-:W-:Y:S01]  /*4820*/  UIADD3 UR13, UR18, -0x61c88647, URZ ;  /* 0x9e3779b9120d7890 */ /* 0x000fe2000fffe03f */
[----:B------:R-:W-:Y:S01]  /*4830*/  FMNMX.FTZ R2, R64, R2, !PT ;  /* 0x0000000240027209 */ /* 0x000fe20007810000 */
[----:B------:R-:W-:Y:S01]  /*4840*/  UIADD3 UR11, UR18, 0x3c6ef372, URZ ;  /* 0x3c6ef372120b7890 */ /* 0x000fe2000fffe03f */
[----:B------:R-:W-:Y:S01]  /*4850*/  LEA.HI.SX32 R7, R204, 0xffffffff, 0x1a ;  /* 0xffffffffcc077811 */ /* 0x000fe200078fd2ff */
[----:B------:R-:W-:Y:S01]  /*4860*/  IMAD.WIDE.U32 R72, R8, -0x326172a9, RZ ;  /* 0xcd9e8d5708487825 */ /* 0x000fe200078e00ff */
[----:B------:R-:W-:Y:S01]  /*4870*/  FMNMX.FTZ R2, R70, R2, !PT ;  /* 0x0000000246027209 */ /* 0x000fe20007810000 */
[----:B------:R-:W-:Y:S01]  /*4880*/  UIADD3 UR10, UR19, 0x76cf5d0a, URZ ;  /* 0x76cf5d0a130a7890 */ /* 0x000fe2000fffe03f */
[----:B------:R-:W-:Y:S01]  /*4890*/  FMNMX.FTZ R6, R128, R121, !PT ;  /* 0x0000007980067209 */ /* 0x000fe20007810000 */
[----:B------:R-:W-:Y:S01]  /*48a0*/  UIADD3 UR8, UR19, 0x32370b8f, URZ ;  /* 0x32370b8f13087890 */ /* 0x000fe2000fffe03f */
[----:B------:R-:W-:Y:S01]  /*48b0*/  FMNMX.FTZ R2, R68, R2, !PT ;  /* 0x0000000244027209 */ /* 0x000fe20007810000 */
[----:B------:R-:W-:Y:S01]  /*48c0*/  IMAD.WIDE.U32 R62, R160, -0x326172a9, RZ ;  /* 0xcd9e8d57a03e7825 */ /* 0x000fe200078e00ff */
[----:B------:R-:W-:Y:S01]  /*48d0*/  LOP3.LUT R9, R73, R226, RZ, 0x3c, !PT ;  /* 0x000000e249097212 */ /* 0x000fe200078e3cff */
        /* <DEDUP_REMOVED lines=14> */
[----:B------:R-:W-:Y:S01]  /*49c0*/  IMAD.IADD R3, R186, 0x1, R173 ;  /* 0x00000001ba037824 */ /* 0x000fe200078e02ad */
[----:B------:R-:W-:Y:S01]  /*49d0*/  FMNMX.FTZ R2, R65, R2, !PT ;  /* 0x0000000241027209 */ /* 0x000fe20007810000 */
[----:B------:R-:W-:Y:S01]  /*49e0*/  UIADD3 UR5, UR18, 0x1715609d, URZ ;  /* 0x1715609d12057890 */ /* 0x000fe2000fffe03f */
[----:B------:R-:W-:Y:S01]  /*49f0*/  FMNMX.FTZ R5, R138, R5, !PT ;  /* 0x000000058a057209 */ /* 0x000fe20007810000 */
[----:B------:R-:W-:Y:S01]  /*4a00*/  IMAD.SHL.U32 R189, R3, 0x2, RZ ;  /* 0x0000000203bd7824 */ /* 0x000fe200078e00ff */
[----:B------:R-:W-:Y:S01]  /*4a10*/  FMNMX.FTZ R2, R133, R2, !PT ;  /* 0x0000000285027209 */ /* 0x000fe20007810000 */
[----:B------:R-:W-:Y:S01]  /*4a20*/  UIADD3 UR14, UR19, 0x646e171e, URZ ;  /* 0x646e171e130e7890 */ /* 0x000fe2000fffe03f */
[----:B------:R-:W-:Y:S01]  /*4a30*/  FMNMX.FTZ R5, R144, R5, !PT ;  /* 0x0000000590057209 */ /* 0x000fe20007810000 */
[--C-:B------:R-:W-:Y:S01]  /*4a40*/  IMAD R190, R4, 0x2, R189.reuse ;  /* 0x0000000204be7824 */ /* 0x100fe200078e02bd */
[----:B------:R-:W-:Y:S01]  /*4a50*/  FMNMX.FTZ R2, R132, R2, !PT ;  /* 0x0000000284027209 */ /* 0x000fe20007810000 */
[----:B------:R-:W-:Y:S01]  /*4a60*/  IMAD R192, R0, 0x2, R189 ;  /* 0x0000000200c07824 */ /* 0x000fe200078e02bd */
[----:B------:R-:W-:Y:S01]  /*4a70*/  FMNMX.FTZ R5, R162, R5, !PT ;  /* 0x00000005a2057209 */ /* 0x000fe20007810000 */
[----:B------:R-:W-:Y:S01]  /*4a80*/  IMAD R191, R0, 0x2, R190 ;  /* 0x0000000200bf7824 */ /* 0x000fe200078e02be */
        /* <DEDUP_REMOVED lines=11> */
[----:B------:R-:W-:-:S02]  /*4b40*/  LOP3.LUT R6, R125, UR19, R73, 0x96, !PT ;  /* 0x000000137d067c12 */ /* 0x000fc4000f8e9649 */
[----:B------:R-:W-:Y:S01]  /*4b50*/  FMNMX.FTZ R2, R145, R9, !PT ;  /* 0x0000000991027209 */ /* 0x000fe20007810000 */
[----:B------:R-:W1:Y:S01]  /*4b60*/  SHFL.BFLY PT, R101, R11, 0x2, 0x1f ;  /* 0x0c401f000b657f89 */ /* 0x000e6200000e0000 */
[----:B------:R-:W-:Y:S01]  /*4b70*/  LOP3.LUT R5, R75, UR12, R124, 0x96, !PT ;  /* 0x0000000c4b057c12 */ /* 0x000fe2000f8e967c */
[----:B------:R-:W-:Y:S01]  /*4b80*/  IMAD.WIDE.U32 R6, R6, -0x326172a9, RZ ;  /* 0xcd9e8d5706067825 */ /* 0x000fe200078e00ff */
[----:B------:R-:W-:Y:S01]  /*4b90*/  FMNMX.FTZ R2, R146, R2, !PT ;  /* 0x0000000292027209 */ /* 0x000fe20007810000 */
[----:B------:R-:W-:Y:S01]  /*4ba0*/  LDSM.16.MT88.4 R52, [R190+0x6800] ;  /* 0x00680000be34783b */ /* 0x000fe20000004200 */
[----:B------:R-:W-:Y:S01]  /*4bb0*/  FMNMX.FTZ R8, R135, R8, !PT ;  /* 0x0000000887087209 */ /* 0x000fe20007810000 */
[----:B------:R-:W-:Y:S01]  /*4bc0*/  IMAD.WIDE.U32 R58, R5, -0x326172a9, RZ ;  /* 0xcd9e8d57053a7825 */ /* 0x000fe200078e00ff */
[----:B------:R-:W-:Y:S02]  /*4bd0*/  FMNMX.FTZ R2, R147, R2, !PT ;  /* 0x0000000293027209 */ /* 0x000fe40007810000 */
[----:B------:R-:W-:-:S02]  /*4be0*/  FMNMX.FTZ R9, R134, R8, !PT ;  /* 0x0000000886097209 */ /* 0x000fc40007810000 */
[----:B------:R-:W-:Y:S02]  /*4bf0*/  LOP3.LUT R8, R7, UR13, R72, 0x96, !PT ;  /* 0x0000000d07087c12 */ /* 0x000fe4000f8e9648 */
[----:B------:R-:W-:Y:S02]  /*4c00*/  FMNMX.FTZ R5, R130, R129, !PT ;  /* 0x0000008182057209 */ /* 0x000fe40007810000 */
[----:B------:R-:W-:Y:S02]  /*4c10*/  FMNMX.FTZ R2, R164, R2, !PT ;  /* 0x00000002a4027209 */ /* 0x000fe40007810000 */
[----:B------:R-:W-:Y:S01]  /*4c20*/  FMNMX.FTZ R12, R136, R9, !PT ;  /* 0x00000009880c7209 */ /* 0x000fe20007810000 */
[----:B------:R-:W-:Y:S01]  /*4c30*/  IMAD.WIDE.U32 R8, R8, -0x2daee0ad, RZ ;  /* 0xd2511f5308087825 */ /* 0x000fe200078e00ff */
[----:B------:R-:W-:Y:S02]  /*4c40*/  LOP3.LUT R10, R59, UR11, R6, 0x96, !PT ;  /* 0x0000000b3b0a7c12 */ /* 0x000fe4000f8e9606 */
[----:B------:R-:W-:-:S02]  /*4c50*/  FMNMX.FTZ R13, R123, R5, !PT ;  /* 0x000000057b0d7209 */ /* 0x000fc40007810000 */
[----:B------:R-:W-:Y:S01]  /*4c60*/  FMNMX.FTZ R2, R165, R2, !PT ;  /* 0x00000002a5027209 */ /* 0x000fe20007810000 */
[----:B------:R-:W-:Y:S01]  /*4c70*/  IMAD.WIDE.U32 R14, R10, -0x2daee0ad, RZ ;  /* 0xd2511f530a0e7825 */ /* 0x000fe200078e00ff */
[----:B------:R-:W-:Y:S02]  /*4c80*/  FMNMX.FTZ R5, R127, R12, !PT ;  /* 0x0000000c7f057209 */ /* 0x000fe40007810000 */
[----:B------:R-:W-:Y:S02]  /*4c90*/  LOP3.LUT R16, R9, UR10, R74, 0x96, !PT ;  /* 0x0000000a09107c12 */ /* 0x000fe4000f8e964a */
[----:B------:R-:W-:Y:S02]  /*4ca0*/  FMNMX.FTZ R2, R167, R2, !PT ;  /* 0x00000002a7027209 */ /* 0x000fe40007810000 */
[----:B------:R-:W-:Y:S02]  /*4cb0*/  FMNMX.FTZ R9, R158, R5, !PT ;  /* 0x000000059e097209 */ /* 0x000fe40007810000 */
[----:B------:R-:W-:-:S02]  /*4cc0*/  LOP3.LUT R12, R15, UR8, R8, 0x96, !PT ;  /* 0x000000080f0c7c12 */ /* 0x000fc4000f8e9608 */
[----:B------:R-:W-:Y:S02]  /*4cd0*/  FMNMX.FTZ R2, R168, R2, !PT ;  /* 0x00000002a8027209 */ /* 0x000fe40007810000 */
[----:B------:R-:W-:Y:S01]  /*4ce0*/  FMNMX.FTZ R8, R151, R9, !PT ;  /* 0x0000000997087209 */ /* 0x000fe20007810000 */
[----:B------:R-:W-:Y:S01]  /*4cf0*/  IMAD.WIDE.U32 R22, R12, -0x326172a9, RZ ;  /* 0xcd9e8d570c167825 */ /* 0x000fe200078e00ff */
[----:B------:R-:W-:Y:S02]  /*4d00*/  FMNMX.FTZ R5, R122, R13, !PT ;  /* 0x0000000d7a057209 */ /* 0x000fe40007810000 */
[----:B-1----:R-:W-:Y:S02]  /*4d10*/  FMNMX.FTZ R101, R11, R101, !PT ;  /* 0x000000650b657209 */ /* 0x002fe40007810000 */
[----:B------:R-:W-:Y:S01]  /*4d20*/  FMNMX.FTZ R8, R152, R8, !PT ;  /* 0x0000000898087209 */ /* 0x000fe20007810000 */
[----:B------:R-:W1:Y:S01]  /*4d30*/  SHFL.BFLY PT, R11, R2, 0x2, 0x1f ;  /* 0x0c401f00020b7f89 */ /* 0x000e6200000e0000 */
[----:B------:R-:W-:-:S02]  /*4d40*/  FMNMX.FTZ R5, R149, R5, !PT ;  /* 0x0000000595057209 */ /* 0x000fc40007810000 */
[----:B------:R-:W-:Y:S01]  /*4d50*/  FMNMX.FTZ R8, R153, R8, !PT ;  /* 0x0000000899087209 */ /* 0x000fe20007810000 */
[----:B------:R-:W2:Y:S01]  /*4d60*/  SHFL.BFLY PT, R15, R101, 0x1, 0x1f ;  /* 0x0c201f00650f7f89 */ /* 0x000ea200000e0000 */
[----:B------:R-:W-:Y:S02]  /*4d70*/  FMNMX.FTZ R5, R150, R5, !PT ;  /* 0x0000000596057209 */ /* 0x000fe40007810000 */
[----:B------:R-:W-:Y:S02]  /*4d80*/  FMNMX.FTZ R8, R169, R8, !PT ;  /* 0x00000008a9087209 */ /* 0x000fe40007810000 */
[----:B------:R-:W-:Y:S02]  /*4d90*/  FMNMX.FTZ R5, R139, R5, !PT ;  /* 0x000000058b057209 */ /* 0x000fe40007810000 */
[----:B------:R-:W-:Y:S02]  /*4da0*/  LOP3.LUT R9, R63, R226, RZ, 0x3c, !PT ;  /* 0x000000e23f097212 */ /* 0x000fe400078e3cff */
[----:B------:R-:W-:-:S02]  /*4db0*/  FMNMX.FTZ R8, R170, R8, !PT ;  /* 0x00000008aa087209 */ /* 0x000fc40007810000 */
[----:B------:R-:W-:Y:S01]  /*4dc0*/  FMNMX.FTZ R5, R143, R5, !PT ;  /* 0x000000058f057209 */ /* 0x000fe20007810000 */
[----:B------:R-:W-:Y:S01]  /*4dd0*/  IMAD.WIDE.U32 R106, R9, -0x2daee0ad, RZ ;  /* 0xd2511f53096a7825 */ /* 0x000fe200078e00ff */
[----:B------:R-:W-:Y:S02]  /*4de0*/  LOP3.LUT R10, R7, UR13, R62, 0x96, !PT ;  /* 0x0000000d070a7c12 */ /* 0x000fe4000f8e963e */
[----:B------:R-:W-:Y:S02]  /*4df0*/  FMNMX.FTZ R7, R171, R8, !PT ;  /* 0x00000008ab077209 */ /* 0x000fe40007810000 */
[----:B------:R-:W-:Y:S02]  /*4e00*/  FMNMX.FTZ R5, R166, R5, !PT ;  /* 0x00000005a6057209 */ /* 0x000fe40007810000 */
[----:B------:R-:W-:Y:S02]  /*4e10*/  FMNMX.FTZ R7, R174, R7, !PT ;  /* 0x00000007ae077209 */ /* 0x000fe40007810000 */
[----:B------:R-:W-:-:S02]  /*4e20*/  FMNMX.FTZ R5, R157, R5, !PT ;  /* 0x000000059d057209 */ /* 0x000fc40007810000 */
[----:B------:R-:W-:Y:S01]  /*4e30*/  LOP3.LUT R9, R107, UR12, R124, 0x96, !PT ;  /* 0x0000000c6b097c12 */ /* 0x000fe2000f8e967c */
[----:B------:R-:W3:Y:S01]  /*4e40*/  SHFL.BFLY PT, R103, R7, 0x2, 0x1f ;  /* 0x0c401f0007677f89 */ /* 0x000ee200000e0000 */
[----:B-1----:R-:W-:Y:S01]  /*4e50*/  FMNMX.FTZ R2, R2, R11, !PT ;  /* 0x0000000b02027209 */ /* 0x002fe20007810000 */
[----:B------:R-:W-:Y:S01]  /*4e60*/  IMAD.WIDE.U32 R10, R10, -0x2daee0ad, RZ ;  /* 0xd2511f530a0a7825 */ /* 0x000fe200078e00ff */
[----:B------:R-:W-:Y:S02]  /*4e70*/  FMNMX.FTZ R5, R155, R5, !PT ;  /* 0x000000059b057209 */ /* 0x000fe40007810000 */
[----:B--2---:R-:W-:Y:S01]  /*4e80*/  FMNMX.FTZ R101, R101, R15, !PT ;  /* 0x0000000f65657209 */ /* 0x004fe20007810000 */
[----:B------:R-:W-:Y:S01]  /*4e90*/  IMAD.WIDE.U32 R56, R9, -0x326172a9, RZ ;  /* 0xcd9e8d5709387825 */ /* 0x000fe200078e00ff */
[----:B------:R-:W-:Y:S02]  /*4ea0*/  FMNMX.FTZ R5, R156, R5, !PT ;  /* 0x000000059c057209 */ /* 0x000fe40007810000 */
[----:B------:R-:W-:Y:S01]  /*4eb0*/  FSETP.NEU.FTZ.AND P0, PT, R101, -INF , PT ;  /* 0xff8000006500780b */ /* 0x000fe20003f1d000 */
[----:B------:R-:W-:Y:S01]  /*4ec0*/  IMAD.WIDE.U32 R8, R16, -0x326172a9, RZ ;  /* 0xcd9e8d5710087825 */ /* 0x000fe200078e00ff */
[----:B------:R-:W-:Y:S01]  /*4ed0*/  FMNMX.FTZ R5, R176, R5, !PT ;  /* 0x00000005b0057209 */ /* 0x000fe20007810000 */
[----:B------:R-:W1:Y:S01]  /*4ee0*/  SHFL.BFLY PT, R16, R2, 0x1, 0x1f ;  /* 0x0c201f0002107f89 */ /* 0x000e6200000e0000 */
[----:B------:R-:W-:Y:S01]  /*4ef0*/  LOP3.LUT R12, R57, UR11, R6, 0x96, !PT ;  /* 0x0000000b390c7c12 */ /* 0x000fe2000f8e9606 */
[----:B------:R-:W-:Y:S01]  /*4f00*/  FMUL.FTZ R6, R101, c[0x0][0x23c] ;  /* 0x00008f0065067a20 */ /* 0x000fe20000410000 */
[----:B------:R-:W-:Y:S01]  /*4f10*/  FMNMX.FTZ R5, R178, R5, !PT ;  /* 0x00000005b2057209 */ /* 0x000fe20007810000 */
[----:B------:R-:W-:Y:S01]  /*4f20*/  IMAD R107, R224, 0x10000, R224 ;  /* 0x00010000e06b7824 */ /* 0x000fe200078e02e0 */
[----:B------:R-:W-:Y:S01]  /*4f30*/  LOP3.LUT R9, R9, UR9, R58, 0x96, !PT ;  /* 0x0000000909097c12 */ /* 0x000fe2000f8e963a */
[----:B------:R-:W-:Y:S01]  /*4f40*/  IMAD.WIDE.U32 R20, R12, -0x2daee0ad, RZ ;  /* 0xd2511f530c147825 */ /* 0x000fe200078e00ff */
[----:B------:R-:W-:-:S02]  /*4f50*/  FMNMX.FTZ R12, R175, R5, !PT ;  /* 0x00000005af0c7209 */ /* 0x000fc40007810000 */
[----:B------:R-:W-:Y:S02]  /*4f60*/  FSEL R6, R6, RZ, P0 ;  /* 0x000000ff06067208 */ /* 0x000fe40000000000 */
[----:B------:R-:W-:Y:S02]  /*4f70*/  FMNMX.FTZ R12, R177, R12, !PT ;  /* 0x0000000cb10c7209 */ /* 0x000fe40007810000 */
[----:B---3--:R-:W-:Y:S01]  /*4f80*/  FMNMX.FTZ R103, R7, R103, !PT ;  /* 0x0000006707677209 */ /* 0x008fe20007810000 */
[----:B------:R-:W-:Y:S01]  /*4f90*/  FFMA.FTZ R5, R102, c[0x0][0x23c], -R6 ;  /* 0x00008f0066057a23 */ /* 0x000fe20000010806 */
[----:B------:R-:W-:Y:S01]  /*4fa0*/  LOP3.LUT R13, R23, UR7, R8, 0x96, !PT ;  /* 0x00000007170d7c12 */ /* 0x000fe2000f8e9608 */
[----:B------:R-:W2:Y:S01]  /*4fb0*/  SHFL.BFLY PT, R15, R12, 0x2, 0x1f ;  /* 0x0c401f000c0f7f89 */ /* 0x000ea200000e0000 */
[----:B------:R-:W-:Y:S01]  /*4fc0*/  IMAD.WIDE.U32 R8, R9, -0x2daee0ad, RZ ;  /* 0xd2511f5309087825 */ /* 0x000fe200078e00ff */
[----:B------:R3:W-:Y:S01]  /*4fd0*/  MUFU.EX2 R252, R5 ;  /* 0x0000000500fc7308 */ /* 0x0007e20000000800 */
[----:B------:R-:W-:-:S02]  /*4fe0*/  LOP3.LUT R11, R11, UR10, R106, 0x96, !PT ;  /* 0x0000000a0b0b7c12 */ /* 0x000fc4000f8e966a */
[----:B------:R-:W-:Y:S01]  /*4ff0*/  IMAD.WIDE.U32 R34, R13, -0x2daee0ad, RZ ;  /* 0xd2511f530d227825 */ /* 0x000fe200078e00ff */
[----:B------:R-:W-:Y:S02]  /*5000*/  LOP3.LUT R9, R9, UR6, R14, 0x96, !PT ;  /* 0x0000000609097c12 */ /* 0x000fe4000f8e960e */
[----:B-1----:R-:W-:Y:S02]  /*5010*/  FMNMX.FTZ R2, R2, R16, !PT ;  /* 0x0000001002027209 */ /* 0x002fe40007810000 */
[----:B------:R-:W1:Y:S01]  /*5020*/  SHFL.BFLY PT, R16, R103, 0x1, 0x1f ;  /* 0x0c201f0067107f89 */ /* 0x000e6200000e0000 */
[----:B------:R-:W-:Y:S01]  /*5030*/  LOP3.LUT R8, R35, UR4, R8, 0x96, !PT ;  /* 0x0000000423087c12 */ /* 0x000fe2000f8e9608 */
[----:B------:R-:W-:Y:S01]  /*5040*/  IMAD.WIDE.U32 R18, R9, -0x326172a9, RZ ;  /* 0xcd9e8d5709127825 */ /* 0x000fe200078e00ff */
[----:B------:R-:W-:Y:S02]  /*5050*/  LOP3.LUT R13, R21, UR8, R10, 0x96, !PT ;  /* 0x00000008150d7c12 */ /* 0x000fe4000f8e960a */
[----:B------:R-:W-:Y:S01]  /*5060*/  FSETP.NEU.FTZ.AND P0, PT, R2, -INF , PT ;  /* 0xff8000000200780b */ /* 0x000fe20003f1d000 */
[----:B------:R-:W-:Y:S01]  /*5070*/  IMAD.WIDE.U32 R10, R11, -0x326172a9, RZ ;  /* 0xcd9e8d570b0a7825 */ /* 0x000fe200078e00ff */
[----:B------:R-:W-:-:S03]  /*5080*/  LOP3.LUT R19, R19, UR5, R22, 0x96, !PT ;  /* 0x0000000513137c12 */ /* 0x000fc6000f8e9616 */
[----:B---3--:R-:W-:Y:S01]  /*5090*/  FFMA.FTZ R5, R94, c[0x0][0x23c], -R6 ;  /* 0x00008f005e057a23 */ /* 0x008fe20000010806 */
[----:B------:R-:W-:Y:S01]  /*50a0*/  LOP3.LUT R17, R11, UR9, R56, 0x96, !PT ;  /* 0x000000090b117c12 */ /* 0x000fe2000f8e9638 */
[----:B------:R-:W-:Y:S02]  /*50b0*/  IMAD.WIDE.U32 R8, R8, -0x326172a9, RZ ;  /* 0xcd9e8d5708087825 */ /* 0x000fe400078e00ff */
[----:B------:R3:W-:Y:S01]  /*50c0*/  MUFU.EX2 R239, R5 ;  /* 0x0000000500ef7308 */ /* 0x0007e20000000800 */
[----:B--2---:R-:W-:Y:S01]  /*50d0*/  FMNMX.FTZ R15, R12, R15, !PT ;  /* 0x0000000f0c0f7209 */ /* 0x004fe20007810000 */
[----:B------:R-:W-:Y:S01]  /*50e0*/  IMAD.WIDE.U32 R60, R13, -0x326172a9, RZ ;  /* 0xcd9e8d570d3c7825 */ /* 0x000fe200078e00ff */
[----:B------:R-:W-:Y:S02]  /*50f0*/  LOP3.LUT R7, R9, UR15, R18, 0x96, !PT ;  /* 0x0000000f09077c12 */ /* 0x000fe4000f8e9612 */
[----:B------:R-:W-:Y:S01]  /*5100*/  LOP3.LUT R11, R8, 0xffff, RZ, 0xc0, !PT ;  /* 0x0000ffff080b7812 */ /* 0x000fe200078ec0ff */
[----:B------:R-:W-:Y:S01]  /*5110*/  FFMA.FTZ R9, R64, c[0x0][0x23c], -R6 ;  /* 0x00008f0040097a23 */ /* 0x000fe20000010806 */
[----:B------:R-:W-:-:S02]  /*5120*/  LOP3.LUT R32, R61, UR7, R10, 0x96, !PT ;  /* 0x000000073d207c12 */ /* 0x000fc4000f8e960a */
[----:B------:R-:W-:Y:S01]  /*5130*/  SHF.R.U32.HI R10, RZ, 0x10, R8 ;  /* 0x00000010ff0a7819 */ /* 0x000fe20000011608 */
[----:B------:R2:W-:Y:S01]  /*5140*/  MUFU.EX2 R238, R9 ;  /* 0x0000000900ee7308 */ /* 0x0005e20000000800 */
[----:B-1----:R-:W-:Y:S01]  /*5150*/  FMNMX.FTZ R103, R103, R16, !PT ;  /* 0x0000001067677209 */ /* 0x002fe20007810000 */
[----:B------:R-:W-:Y:S01]  /*5160*/  IMAD.WIDE.U32 R32, R32, -0x2daee0ad, RZ ;  /* 0xd2511f5320207825 */ /* 0x000fe200078e00ff */
[----:B------:R-:W1:Y:S01]  /*5170*/  SHFL.BFLY PT, R16, R15, 0x1, 0x1f ;  /* 0x0c201f000f107f89 */ /* 0x000e6200000e0000 */
[----:B------:R-:W-:Y:S02]  /*5180*/  LOP3.LUT R14, R8, 0xff, RZ, 0xc0, !PT ;  /* 0x000000ff080e7812 */ /* 0x000fe400078ec0ff */
[----:B---3--:R-:W-:Y:S01]  /*5190*/  FFMA.FTZ R5, R66, c[0x0][0x23c], -R6 ;  /* 0x00008f0042057a23 */ /* 0x008fe20000010806 */
[----:B------:R-:W-:Y:S01]  /*51a0*/  SHF.R.U32.HI R13, RZ, 0x18, R8 ;  /* 0x00000018ff0d7819 */ /* 0x000fe20000011608 */
[----:B------:R-:W-:Y:S01]  /*51b0*/  FMUL.FTZ R0, R103, c[0x0][0x23c] ;  /* 0x00008f0067007a20 */ /* 0x000fe20000410000 */
[----:B------:R-:W-:Y:S01]  /*51c0*/  SHF.R.U32.HI R11, RZ, 0x8, R11 ;  /* 0x00000008ff0b7819 */ /* 0x000fe2000001160b */
[----:B------:R3:W-:Y:S01]  /*51d0*/  MUFU.EX2 R251, R5 ;  /* 0x0000000500fb7308 */ /* 0x0007e20000000800 */
[----:B------:R-:W-:-:S02]  /*51e0*/  LOP3.LUT R8, R7, 0xffff, RZ, 0xc0, !PT ;  /* 0x0000ffff07087812 */ /* 0x000fc400078ec0ff */
[----:B------:R-:W-:Y:S02]  /*51f0*/  PRMT R14, R14, 0x5410, R11 ;  /* 0x000054100e0e7816 */ /* 0x000fe4000000000b */
[----:B------:R-:W-:Y:S02]  /*5200*/  LOP3.LUT R11, R7, 0xff, RZ, 0xc0, !PT ;  /* 0x000000ff070b7812 */ /* 0x000fe400078ec0ff */
[----:B--2---:R-:W-:Y:S02]  /*5210*/  LOP3.LUT R9, R10, 0xff, RZ, 0xc0, !PT ;  /* 0x000000ff0a097812 */ /* 0x004fe400078ec0ff */
[----:B------:R-:W-:Y:S02]  /*5220*/  SHF.R.U32.HI R8, RZ, 0x8, R8 ;  /* 0x00000008ff087819 */ /* 0x000fe40000011608 */
[----:B------:R-:W-:Y:S02]  /*5230*/  PRMT R9, R9, 0x5410, R13 ;  /* 0x0000541009097816 */ /* 0x000fe4000000000d */
[----:B------:R-:W-:Y:S01]  /*5240*/  PRMT R13, R11, 0x5410, R8 ;  /* 0x000054100b0d7816 */ /* 0x000fe20000000008 */
[----:B---3--:R-:W-:Y:S01]  /*5250*/  FMUL.FTZ R5, R2, c[0x0][0x23c] ;  /* 0x00008f0002057a20 */ /* 0x008fe20000410000 */
[----:B-1----:R-:W-:-:S04]  /*5260*/  FMNMX.FTZ R102, R15, R16, !PT ;  /* 0x000000100f667209 */ /* 0x002fc80007810000 */
[----:B------:R-:W-:Y:S02]  /*5270*/  FSEL R5, R5, RZ, P0 ;  /* 0x000000ff05057208 */ /* 0x000fe40000000000 */
[----:B------:R-:W-:-:S03]  /*5280*/  FSETP.NEU.FTZ.AND P0, PT, R103, -INF , PT ;  /* 0xff8000006700780b */ /* 0x000fc60003f1d000 */
[--C-:B------:R-:W-:Y:S01]  /*5290*/  FFMA.FTZ R3, R65, c[0x0][0x23c], -R5.reuse ;  /* 0x00008f0041037a23 */ /* 0x100fe20000010805 */
[----:B------:R-:W-:Y:S01]  /*52a0*/  FSEL R0, R0, RZ, P0 ;  /* 0x000000ff00007208 */ /* 0x000fe20000000000 */
[--C-:B------:R-:W-:Y:S01]  /*52b0*/  FFMA.FTZ R10, R104, c[0x0][0x23c], -R5.reuse ;  /* 0x00008f00680a7a23 */ /* 0x100fe20000010805 */
[----:B------:R-:W-:Y:S01]  /*52c0*/  FSETP.NEU.FTZ.AND P0, PT, R102, -INF , PT ;  /* 0xff8000006600780b */ /* 0x000fe20003f1d000 */
[----:B------:R1:W-:Y:S01]  /*52d0*/  MUFU.EX2 R236, R3 ;  /* 0x0000000300ec7308 */ /* 0x0003e20000000800 */
[----:B------:R-:W-:-:S07]  /*52e0*/  FFMA.FTZ R4, R119, c[0x0][0x23c], -R5 ;  /* 0x00008f0077047a23 */ /* 0x000fce0000010805 */
[----:B------:R2:W3:Y:S01]  /*52f0*/  MUFU.EX2 R237, R10 ;  /* 0x0000000a00ed7308 */ /* 0x0004e20000000800 */
[----:B-1----:R-:W-:-:S07]  /*5300*/  FFMA.FTZ R3, R126, c[0x0][0x23c], -R5 ;  /* 0x00008f007e037a23 */ /* 0x002fce0000010805 */
[----:B------:R1:W-:Y:S01]  /*5310*/  MUFU.EX2 R227, R4 ;  /* 0x0000000400e37308 */ /* 0x0003e20000000800 */
[----:B--2---:R-:W-:-:S07]  /*5320*/  SHF.R.U32.HI R10, RZ, 0x18, R7 ;  /* 0x00000018ff0a7819 */ /* 0x004fce0000011607 */
[----:B------:R2:W4:Y:S01]  /*5330*/  MUFU.EX2 R235, R3 ;  /* 0x0000000300eb7308 */ /* 0x0005220000000800 */
[----:B---3--:R-:W-:Y:S02]  /*5340*/  F2FP.PACK_AB R11, R236, R237 ;  /* 0x000000edec0b723e */ /* 0x008fe400000000ff */
[----:B-1----:R-:W-:Y:S02]  /*5350*/  F2FP.PACK_AB R4, R238, R251 ;  /* 0x000000fbee04723e */ /* 0x002fe400000000ff */
[----:B--2---:R-:W-:Y:S01]  /*5360*/  SHF.R.U32.HI R3, RZ, 0x10, R7 ;  /* 0x00000010ff037819 */ /* 0x004fe20000011607 */
[--C-:B------:R-:W-:Y:S01]  /*5370*/  HSET2.LE.AND R7, R9, R107.reuse, PT ;  /* 0x0000006b09077233 */ /* 0x100fe20003803000 */
[----:B------:R-:W-:Y:S02]  /*5380*/  FFMA.FTZ R9, R128, c[0x0][0x23c], -R0 ;  /* 0x00008f0080097a23 */ /* 0x000fe40000010800 */
[----:B------:R-:W-:Y:S01]  /*5390*/  LOP3.LUT R8, R3, 0xff, RZ, 0xc0, !PT ;  /* 0x000000ff03087812 */ /* 0x000fe200078ec0ff */
[--C-:B------:R-:W-:Y:S01]  /*53a0*/  HSET2.LE.AND R3, R14, R107.reuse, PT ;  /* 0x0000006b0e037233 */ /* 0x100fe20003803000 */
[----:B------:R-:W-:Y:S01]  /*53b0*/  LOP3.LUT R11, R7, R11, RZ, 0xc0, !PT ;  /* 0x0000000b070b7212 */ /* 0x000fe200078ec0ff */
[----:B------:R4:W-:Y:S01]  /*53c0*/  MUFU.EX2 R223, R9 ;  /* 0x0000000900df7308 */ /* 0x0009e20000000800 */
[----:B------:R-:W-:Y:S01]  /*53d0*/  PRMT R12, R8, 0x5410, R10 ;  /* 0x00005410080c7816 */ /* 0x000fe2000000000a */
[----:B------:R-:W-:Y:S01]  /*53e0*/  FFMA.FTZ R8, R121, c[0x0][0x23c], -R0 ;  /* 0x00008f0079087a23 */ /* 0x000fe20000010800 */
[----:B------:R-:W-:Y:S01]  /*53f0*/  LOP3.LUT R10, R3, R4, RZ, 0xc0, !PT ;  /* 0x00000004030a7212 */ /* 0x000fe200078ec0ff */
[--C-:B------:R-:W-:Y:S01]  /*5400*/  HSET2.LE.AND R3, R13, R107.reuse, PT ;  /* 0x0000006b0d037233 */ /* 0x100fe20003803000 */
[----:B------:R-:W-:Y:S01]  /*5410*/  F2FP.PACK_AB R4, R239, R252 ;  /* 0x000000fcef04723e */ /* 0x000fe200000000ff */
[----:B------:R-:W-:Y:S01]  /*5420*/  HSET2.LE.AND R7, R12, R107, PT ;  /* 0x0000006b0c077233 */ /* 0x000fe20003803000 */
[----:B------:R-:W-:Y:S01]  /*5430*/  IMAD.WIDE.U32 R12, R17, -0x2daee0ad, RZ ;  /* 0xd2511f53110c7825 */ /* 0x000fe200078e00ff */
[----:B------:R1:W-:Y:S04]  /*5440*/  MUFU.EX2 R222, R8 ;  /* 0x0000000800de7308 */ /* 0x0003e80000000800 */
[----:B------:R-:W-:-:S02]  /*5450*/  LOP3.LUT R13, R13, UR6, R20, 0x96, !PT ;  /* 0x000000060d0d7c12 */ /* 0x000fc4000f8e9614 */
[----:B----4-:R-:W-:-:S03]  /*5460*/  F2FP.PACK_AB R9, R227, R235 ;  /* 0x000000ebe309723e */ /* 0x010fc600000000ff */
[----:B------:R-:W-:Y:S01]  /*5470*/  IMAD.WIDE.U32 R20, R13, -0x326172a9, RZ ;  /* 0xcd9e8d570d147825 */ /* 0x000fe200078e00ff */
[----:B------:R-:W-:-:S03]  /*5480*/  LOP3.LUT R9, R7, R9, RZ, 0xc0, !PT ;  /* 0x0000000907097212 */ /* 0x000fc600078ec0ff */
[--C-:B------:R-:W-:Y:S01]  /*5490*/  FFMA.FTZ R7, R120, c[0x0][0x23c], -R0.reuse ;  /* 0x00008f0078077a23 */ /* 0x100fe20000010800 */
[----:B-1----:R-:W-:Y:S01]  /*54a0*/  LOP3.LUT R8, R3, R4, RZ, 0xc0, !PT ;  /* 0x0000000403087212 */ /* 0x002fe200078ec0ff */
[----:B------:R-:W-:Y:S01]  /*54b0*/  FFMA.FTZ R3, R118, c[0x0][0x23c], -R0 ;  /* 0x00008f0076037a23 */ /* 0x000fe20000010800 */
[----:B------:R-:W-:Y:S01]  /*54c0*/  LOP3.LUT R4, R33, UR4, R12, 0x96, !PT ;  /* 0x0000000421047c12 */ /* 0x000fe2000f8e960c */
[----:B------:R-:W-:Y:S04]  /*54d0*/  MUFU.EX2 R220, R7 ;  /* 0x0000000700dc7308 */ /* 0x000fe80000000800 */
[----:B------:R-:W-:Y:S01]  /*54e0*/  IMAD.WIDE.U32 R12, R4, -0x326172a9, RZ ;  /* 0xcd9e8d57040c7825 */ /* 0x000fe200078e00ff */
[----:B------:R-:W-:Y:S03]  /*54f0*/  HMMA.16816.F32 R116, R8, R24, RZ ;  /* 0x000000180874723c */ /* 0x000fe600000018ff */
[----:B------:R1:W2:Y:S01]  /*5500*/  MUFU.EX2 R218, R3 ;  /* 0x0000000300da7308 */ /* 0x0002a20000000800 */
[----:B------:R-:W-:-:S02]  /*5510*/  LOP3.LUT R4, R13, UR15, R20, 0x96, !PT ;  /* 0x0000000f0d047c12 */ /* 0x000fc4000f8e9614 */
[----:B------:R-:W-:Y:S02]  /*5520*/  LOP3.LUT R16, R12, 0xff, RZ, 0xc0, !PT ;  /* 0x000000ff0c107812 */ /* 0x000fe400078ec0ff */
[----:B------:R-:W-:Y:S01]  /*5530*/  SHF.R.U32.HI R18, RZ, 0x18, R12 ;  /* 0x00000018ff127819 */ /* 0x000fe2000001160c */
[C---:B------:R-:W-:Y:S08]  /*5540*/  HMMA.16816.F32 R96, R8.reuse, R28, RZ ;  /* 0x0000001c0860723c */ /* 0x040ff000000018ff */
[----:B------:R-:W-:Y:S01]  /*5550*/  HMMA.16816.F32 R88, R8, R44, RZ ;  /* 0x0000002c0858723c */ /* 0x000fe200000018ff */
[----:B-1----:R-:W-:-:S05]  /*5560*/  FMUL.FTZ R3, R102, c[0x0][0x23c] ;  /* 0x00008f0066037a20 */ /* 0x002fca0000410000 */
[----:B------:R-:W-:Y:S02]  /*5570*/  FSEL R3, R3, RZ, P0 ;  /* 0x000000ff03037208 */ /* 0x000fe40000000000 */
[C---:B------:R-:W-:Y:S03]  /*5580*/  HMMA.16816.F32 R108, R8.reuse, R40, RZ ;  /* 0x00000028086c723c */ /* 0x040fe600000018ff */
[--C-:B------:R-:W-:Y:S02]  /*5590*/  FFMA.FTZ R7, R123, c[0x0][0x23c], -R3.reuse ;  /* 0x00008f007b077a23 */ /* 0x100fe40000010803 */
[----:B------:R-:W-:Y:S02]  /*55a0*/  FFMA.FTZ R15, R122, c[0x0][0x23c], -R3 ;  /* 0x00008f007a0f7a23 */ /* 0x000fe40000010803 */
[----:B------:R1:W-:Y:S01]  /*55b0*/  MUFU.EX2 R216, R7 ;  /* 0x0000000700d87308 */ /* 0x0003e20000000800 */
[C---:B------:R-:W-:Y:S07]  /*55c0*/  HMMA.16816.F32 R112, R8.reuse, R26, RZ ;  /* 0x0000001a0870723c */ /* 0x040fee00000018ff */
[----:B------:R3:W4:Y:S01]  /*55d0*/  MUFU.EX2 R217, R15 ;  /* 0x0000000f00d97308 */ /* 0x0007220000000800 */
[----:B------:R-:W-:Y:S01]  /*55e0*/  HMMA.16816.F32 R92, R8, R30, RZ ;  /* 0x0000001e085c723c */ /* 0x000fe200000018ff */
[----:B-1----:R-:W-:-:S07]  /*55f0*/  LOP3.LUT R7, R12, 0xffff, RZ, 0xc0, !PT ;  /* 0x0000ffff0c077812 */ /* 0x002fce00078ec0ff */
[C---:B------:R-:W-:Y:S01]  /*5600*/  HMMA.16816.F32 R84, R8.reuse, R46, RZ ;  /* 0x0000002e0854723c */ /* 0x040fe200000018ff */
[----:B------:R-:W-:Y:S02]  /*5610*/  SHF.R.U32.HI R13, RZ, 0x10, R12 ;  /* 0x00000010ff0d7819 */ /* 0x000fe4000001160c */
[----:B------:R-:W-:Y:S02]  /*5620*/  SHF.R.U32.HI R14, RZ, 0x8, R7 ;  /* 0x00000008ff0e7819 */ /* 0x000fe40000011607 */
[----:B------:R-:W-:Y:S02]  /*5630*/  LOP3.LUT R7, R4, 0xffff, RZ, 0xc0, !PT ;  /* 0x0000ffff04077812 */ /* 0x000fe400078ec0ff */
[----:B------:R-:W-:Y:S01]  /*5640*/  LOP3.LUT R12, R13, 0xff, RZ, 0xc0, !PT ;  /* 0x000000ff0d0c7812 */ /* 0x000fe200078ec0ff */
[----:B------:R-:W-:Y:S01]  /*5650*/  FFMA.FTZ R13, R130, c[0x0][0x23c], -R3 ;  /* 0x00008f00820d7a23 */ /* 0x000fe20000010803 */
[----:B------:R-:W-:Y:S01]  /*5660*/  PRMT R17, R16, 0x5410, R14 ;  /* 0x0000541010117816 */ /* 0x000fe2000000000e */
[----:B------:R-:W-:Y:S01]  /*5670*/  HMMA.16816.F32 R80, R8, R42, RZ ;  /* 0x0000002a0850723c */ /* 0x000fe200000018ff */
[----:B------:R-:W-:Y:S01]  /*5680*/  LOP3.LUT R16, R4, 0xff, RZ, 0xc0, !PT ;  /* 0x000000ff04107812 */ /* 0x000fe200078ec0ff */
[----:B------:R1:W-:Y:S01]  /*5690*/  MUFU.EX2 R212, R13 ;  /* 0x0000000d00d47308 */ /* 0x0003e20000000800 */
[----:B------:R-:W-:-:S02]  /*56a0*/  SHF.R.U32.HI R14, RZ, 0x8, R7 ;  /* 0x00000008ff0e7819 */ /* 0x000fc40000011607 */
[----:B---3--:R-:W-:Y:S01]  /*56b0*/  PRMT R15, R12, 0x5410, R18 ;  /* 0x000054100c0f7816 */ /* 0x008fe20000000012 */
[----:B------:R-:W-:Y:S01]  /*56c0*/  FFMA.FTZ R12, R129, c[0x0][0x23c], -R3 ;  /* 0x00008f00810c7a23 */ /* 0x000fe20000010803 */
[----:B------:R-:W-:Y:S01]  /*56d0*/  SHF.R.U32.HI R7, RZ, 0x10, R4 ;  /* 0x00000010ff077819 */ /* 0x000fe20000011604 */
[----:B------:R-:W-:Y:S01]  /*56e0*/  IMAD.WIDE.U32 R8, R19, -0x2daee0ad, RZ ;  /* 0xd2511f5313087825 */ /* 0x000fe200078e00ff */
[----:B------:R-:W-:Y:S01]  /*56f0*/  PRMT R18, R16, 0x5410, R14 ;  /* 0x0000541010127816 */ /* 0x000fe2000000000e */
[----:B------:R4:W3:Y:S01]  /*5700*/  MUFU.EX2 R210, R12 ;  /* 0x0000000c00d27308 */ /* 0x0008e20000000800 */
[----:B------:R-:W-:Y:S01]  /*5710*/  SHF.R.U32.HI R16, RZ, 0x18, R4 ;  /* 0x00000018ff107819 */ /* 0x000fe20000011604 */
[--C-:B------:R-:W-:Y:S01]  /*5720*/  HSET2.LE.AND R4, R17, R107.reuse, PT ;  /* 0x0000006b11047233 */ /* 0x100fe20003803000 */
[----:B------:R-:W-:Y:S01]  /*5730*/  LOP3.LUT R14, R7, 0xff, RZ, 0xc0, !PT ;  /* 0x000000ff070e7812 */ /* 0x000fe200078ec0ff */
[--C-:B------:R-:W-:Y:S01]  /*5740*/  HSET2.LE.AND R15, R15, R107.reuse, PT ;  /* 0x0000006b0f0f7233 */ /* 0x100fe20003803000 */
[----:B--2---:R-:W-:Y:S01]  /*5750*/  F2FP.PACK_AB R7, R220, R218 ;  /* 0x000000dadc07723e */ /* 0x004fe200000000ff */
[----:B------:R-:W-:Y:S01]  /*5760*/  FFMA.FTZ R11, R50, c[0x0][0x23c], -R5 ;  /* 0x00008f00320b7a23 */ /* 0x000fe20000010805 */
[----:B------:R-:W-:Y:S01]  /*5770*/  PRMT R16, R14, 0x5410, R16 ;  /* 0x000054100e107816 */ /* 0x000fe20000000010 */
[----:B-1----:R-:W-:Y:S01]  /*5780*/  FFMA.FTZ R13, R70, c[0x0][0x23c], -R6 ;  /* 0x00008f00460d7a23 */ /* 0x002fe20000010806 */
[----:B------:R-:W-:Y:S01]  /*5790*/  LOP3.LUT R14, R4, R7, RZ, 0xc0, !PT ;  /* 0x00000007040e7212 */ /* 0x000fe200078ec0ff */
[----:B------:R-:W-:Y:S01]  /*57a0*/  HSET2.LE.AND R4, R18, R107, PT ;  /* 0x0000006b12047233 */ /* 0x000fe20003803000 */
[----:B------:R-:W-:Y:S01]  /*57b0*/  F2FP.PACK_AB R7, R222, R223 ;  /* 0x000000dfde07723e */ /* 0x000fe200000000ff */
[----:B------:R1:W-:Y:S01]  /*57c0*/  MUFU.EX2 R215, R13 ;  /* 0x0000000d00d77308 */ /* 0x0003e20000000800 */
[----:B------:R-:W-:-:S02]  /*57d0*/  LOP3.LUT R10, R8, 0xff, RZ, 0xc0, !PT ;  /* 0x000000ff080a7812 */ /* 0x000fc400078ec0ff */
[----:B----4-:R-:W-:-:S04]  /*57e0*/  F2FP.PACK_AB R12, R217, R216 ;  /* 0x000000d8d90c723e */ /* 0x010fc800000000ff */
[----:B------:R-:W-:Y:S01]  /*57f0*/  LOP3.LUT R15, R15, R12, RZ, 0xc0, !PT ;  /* 0x0000000c0f0f7212 */ /* 0x000fe200078ec0ff */
[----:B------:R-:W-:Y:S01]  /*5800*/  FFMA.FTZ R12, R68, c[0x0][0x23c], -R6 ;  /* 0x00008f00440c7a23 */ /* 0x000fe20000010806 */
[----:B------:R2:W-:Y:S01]  /*5810*/  MUFU.EX2 R209, R11 ;  /* 0x0000000b00d17308 */ /* 0x0005e20000000800 */
[----:B-1----:R-:W-:Y:S01]  /*5820*/  HSET2.LE.AND R13, R16, R107, PT ;  /* 0x0000006b100d7233 */ /* 0x002fe20003803000 */
[----:B---3--:R-:W-:-:S06]  /*5830*/  F2FP.PACK_AB R16, R210, R212 ;  /* 0x000000d4d210723e */ /* 0x008fcc00000000ff */
[----:B------:R1:W-:Y:S01]  /*5840*/  MUFU.EX2 R214, R12 ;  /* 0x0000000c00d67308 */ /* 0x0003e20000000800 */
[----:B------:R-:W-:Y:S02]  /*5850*/  LOP3.LUT R13, R13, R16, RZ, 0xc0, !PT ;  /* 0x000000100d0d7212 */ /* 0x000fe400078ec0ff */
[----:B--2---:R-:W-:Y:S02]  /*5860*/  SHF.R.U32.HI R11, RZ, 0x18, R8 ;  /* 0x00000018ff0b7819 */ /* 0x004fe40000011608 */
[----:B-1----:R-:W-:Y:S01]  /*5870*/  LOP3.LUT R12, R4, R7, RZ, 0xc0, !PT ;  /* 0x00000007040c7212 */ /* 0x002fe200078ec0ff */
[--C-:B------:R-:W-:Y:S02]  /*5880*/  FFMA.FTZ R4, R48, c[0x0][0x23c], -R6.reuse ;  /* 0x00008f0030047a23 */ /* 0x100fe40000010806 */
[----:B------:R-:W-:Y:S02]  /*5890*/  LDSM.16.MT88.4 R48, [R191+0x6800] ;  /* 0x00680000bf30783b */ /* 0x000fe40000004200 */
[----:B------:R1:W-:Y:S02]  /*58a0*/  MUFU.EX2 R213, R4 ;  /* 0x0000000400d57308 */ /* 0x0003e40000000800 */
[C---:B------:R-:W-:Y:S08]  /*58b0*/  HMMA.16816.F32 R68, R12.reuse, R28, RZ ;  /* 0x0000001c0c44723c */ /* 0x040ff000000018ff */
[----:B------:R-:W-:Y:S01]  /*58c0*/  HMMA.16816.F32 R128, R12, R30, RZ ;  /* 0x0000001e0c80723c */ /* 0x000fe200000018ff */
[----:B-1----:R-:W-:-:S07]  /*58d0*/  FFMA.FTZ R4, R39, c[0x0][0x23c], -R6 ;  /* 0x00008f0027047a23 */ /* 0x002fce0000010806 */
[C---:B------:R-:W-:Y:S01]  /*58e0*/  HMMA.16816.F32 R76, R12.reuse, R24, RZ ;  /* 0x000000180c4c723c */ /* 0x040fe200000018ff */
[----:B------:R-:W-:Y:S01]  /*58f0*/  LDSM.16.MT88.4 R36, [R192+0x6800] ;  /* 0x00680000c024783b */ /* 0x000fe20000004200 */
[----:B------:R1:W2:Y:S06]  /*5900*/  MUFU.EX2 R211, R4 ;  /* 0x0000000400d37308 */ /* 0x0002ac0000000800 */
[C---:B------:R-:W-:Y:S01]  /*5910*/  HMMA.16816.F32 R120, R12.reuse, R26, RZ ;  /* 0x0000001a0c78723c */ /* 0x040fe200000018ff */
[----:B------:R-:W3:Y:S07]  /*5920*/  LDSM.16.MT88.4 R24, [R189+0x6800] ;  /* 0x00680000bd18783b */ /* 0x000eee0000004200 */
[----:B------:R-:W-:Y:S01]  /*5930*/  HMMA.16816.F32 R28, R12, R40, RZ ;  /* 0x000000280c1c723c */ /* 0x000fe200000018ff */
[----:B-1----:R-:W-:-:S04]  /*5940*/  LOP3.LUT R4, R8, 0xffff, RZ, 0xc0, !PT ;  /* 0x0000ffff08047812 */ /* 0x002fc800078ec0ff */
[----:B------:R-:W-:Y:S02]  /*5950*/  SHF.R.U32.HI R7, RZ, 0x8, R4 ;  /* 0x00000008ff077819 */ /* 0x000fe40000011604 */
[----:B------:R-:W-:Y:S02]  /*5960*/  LOP3.LUT R4, R9, UR14, R34, 0x96, !PT ;  /* 0x0000000e09047c12 */ /* 0x000fe4000f8e9622 */
[----:B------:R-:W-:Y:S01]  /*5970*/  SHF.R.U32.HI R9, RZ, 0x10, R8 ;  /* 0x00000010ff097819 */ /* 0x000fe20000011608 */
[----:B------:R-:W-:Y:S01]  /*5980*/  FFMA.FTZ R8, R67, c[0x0][0x23c], -R5 ;  /* 0x00008f0043087a23 */ /* 0x000fe20000010805 */
[----:B------:R-:W-:Y:S01]  /*5990*/  PRMT R16, R10, 0x5410, R7 ;  /* 0x000054100a107816 */ /* 0x000fe20000000007 */
[----:B------:R-:W-:Y:S01]  /*59a0*/  HMMA.16816.F32 R64, R12, R44, RZ ;  /* 0x0000002c0c40723c */ /* 0x000fe200000018ff */
[C---:B------:R-:W-:Y:S01]  /*59b0*/  LOP3.LUT R7, R4.reuse, 0xffff, RZ, 0xc0, !PT ;  /* 0x0000ffff04077812 */ /* 0x040fe200078ec0ff */
[----:B------:R1:W4:Y:S01]  /*59c0*/  MUFU.EX2 R208, R8 ;  /* 0x0000000800d07308 */ /* 0x0003220000000800 */
[----:B------:R-:W-:-:S02]  /*59d0*/  LOP3.LUT R10, R4, 0xff, RZ, 0xc0, !PT ;  /* 0x000000ff040a7812 */ /* 0x000fc400078ec0ff */
[----:B------:R-:W-:Y:S02]  /*59e0*/  SHF.R.U32.HI R7, RZ, 0x8, R7 ;  /* 0x00000008ff077819 */ /* 0x000fe40000011607 */
[----:B------:R-:W-:Y:S01]  /*59f0*/  LOP3.LUT R9, R9, 0xff, RZ, 0xc0, !PT ;  /* 0x000000ff09097812 */ /* 0x000fe200078ec0ff */
[----:B------:R-:W-:Y:S01]  /*5a00*/  HMMA.16816.F32 R44, R12, R46, RZ ;  /* 0x0000002e0c2c723c */ /* 0x000fe200000018ff */
[----:B------:R-:W-:Y:S02]  /*5a10*/  PRMT R17, R10, 0x5410, R7 ;  /* 0x000054100a117816 */ /* 0x000fe40000000007 */
[--C-:B------:R-:W-:Y:S02]  /*5a20*/  SHF.R.U32.HI R7, RZ, 0x10, R4.reuse ;  /* 0x00000010ff077819 */ /* 0x100fe40000011604 */
[----:B------:R-:W-:Y:S02]  /*5a30*/  PRMT R11, R9, 0x5410, R11 ;  /* 0x00005410090b7816 */ /* 0x000fe4000000000b */
[----:B------:R-:W-:Y:S01]  /*5a40*/  SHF.R.U32.HI R10, RZ, 0x18, R4 ;  /* 0x00000018ff0a7819 */ /* 0x000fe20000011604 */
[--C-:B------:R-:W-:Y:S01]  /*5a50*/  HSET2.LE.AND R4, R16, R107.reuse, PT ;  /* 0x0000006b10047233 */ /* 0x100fe20003803000 */
[----:B------:R-:W-:Y:S01]  /*5a60*/  LOP3.LUT R9, R7, 0xff, RZ, 0xc0, !PT ;  /* 0x000000ff07097812 */ /* 0x000fe200078ec0ff */
[----:B-1----:R-:W-:Y:S01]  /*5a70*/  FFMA.FTZ R8, R133, c[0x0][0x23c], -R5 ;  /* 0x00008f0085087a23 */ /* 0x002fe20000010805 */
[----:B--2---:R-:W-:Y:S01]  /*5a80*/  F2FP.PACK_AB R7, R211, R213 ;  /* 0x000000d5d307723e */ /* 0x004fe200000000ff */
[--C-:B------:R-:W-:Y:S01]  /*5a90*/  HSET2.LE.AND R11, R11, R107.reuse, PT ;  /* 0x0000006b0b0b7233 */ /* 0x100fe20003803000 */
[----:B------:R-:W-:Y:S01]  /*5aa0*/  PRMT R16, R9, 0x5410, R10 ;  /* 0x0000541009107816 */ /* 0x000fe2000000000a */
[----:B------:R1:W-:Y:S01]  /*5ab0*/  MUFU.EX2 R207, R8 ;  /* 0x0000000800cf7308 */ /* 0x0003e20000000800 */
[----:B------:R-:W-:Y:S01]  /*5ac0*/  LOP3.LUT R10, R4, R7, RZ, 0xc0, !PT ;  /* 0x00000007040a7212 */ /* 0x000fe200078ec0ff */
[----:B------:R-:W-:Y:S01]  /*5ad0*/  HSET2.LE.AND R4, R17, R107, PT ;  /* 0x0000006b11047233 */ /* 0x000fe20003803000 */
[----:B------:R-:W-:Y:S01]  /*5ae0*/  F2FP.PACK_AB R7, R214, R215 ;  /* 0x000000d7d607723e */ /* 0x000fe200000000ff */
[----:B------:R-:W-:-:S02]  /*5af0*/  FFMA.FTZ R9, R135, c[0x0][0x23c], -R0 ;  /* 0x00008f0087097a23 */ /* 0x000fc40000010800 */
[----:B------:R-:W-:Y:S02]  /*5b00*/  FFMA.FTZ R17, R134, c[0x0][0x23c], -R0 ;  /* 0x00008f0086117a23 */ /* 0x000fe40000010800 */
[----:B------:R2:W-:Y:S01]  /*5b10*/  MUFU.EX2 R205, R9 ;  /* 0x0000000900cd7308 */ /* 0x0005e20000000800 */
[----:B-1----:R-:W-:-:S07]  /*5b20*/  FFMA.FTZ R8, R132, c[0x0][0x23c], -R5 ;  /* 0x00008f0084087a23 */ /* 0x002fce0000010805 */
[----:B------:R-:W-:Y:S01]  /*5b30*/  MUFU.EX2 R187, R17 ;  /* 0x0000001100bb7308 */ /* 0x000fe20000000800 */
[----:B------:R-:W-:Y:S01]  /*5b40*/  HMMA.16816.F32 R132, R12, R42, RZ ;  /* 0x0000002a0c84723c */ /* 0x000fe200000018ff */
[----:B--2---:R-:W-:-:S06]  /*5b50*/  HSET2.LE.AND R9, R16, R107, PT ;  /* 0x0000006b10097233 */ /* 0x004fcc0003803000 */
[----:B------:R4:W1:Y:S01]  /*5b60*/  MUFU.EX2 R206, R8 ;  /* 0x0000000800ce7308 */ /* 0x0008620000000800 */
[----:B------:R-:W-:-:S07]  /*5b70*/  FFMA.FTZ R14, R149, c[0x0][0x23c], -R3 ;  /* 0x00008f00950e7a23 */ /* 0x000fce0000010803 */
[----:B------:R2:W-:Y:S01]  /*5b80*/  MUFU.EX2 R184, R14 ;  /* 0x0000000e00b87308 */ /* 0x0005e20000000800 */
[----:B----4-:R-:W-:Y:S02]  /*5b90*/  F2FP.PACK_AB R8, R208, R209 ;  /* 0x000000d1d008723e */ /* 0x010fe400000000ff */
[----:B-1----:R-:W-:Y:S02]  /*5ba0*/  F2FP.PACK_AB R16, R206, R207 ;  /* 0x000000cfce10723e */ /* 0x002fe400000000ff */
[----:B------:R-:W-:Y:S02]  /*5bb0*/  LOP3.LUT R11, R11, R8, RZ, 0xc0, !PT ;  /* 0x000000080b0b7212 */ /* 0x000fe400078ec0ff */
[----:B------:R-:W-:Y:S01]  /*5bc0*/  LOP3.LUT R8, R4, R7, RZ, 0xc0, !PT ;  /* 0x0000000704087212 */ /* 0x000fe200078ec0ff */
[----:B------:R-:W-:Y:S01]  /*5bd0*/  FFMA.FTZ R4, R136, c[0x0][0x23c], -R0 ;  /* 0x00008f0088047a23 */ /* 0x000fe20000010800 */
[----:B------:R-:W-:Y:S01]  /*5be0*/  IADD3 R7, R73, 0x1, RZ ;  /* 0x0000000149077810 */ /* 0x000fe20007ffe0ff */
[----:B--2---:R-:W-:Y:S01]  /*5bf0*/  FFMA.FTZ R14, R139, c[0x0][0x23c], -R3 ;  /* 0x00008f008b0e7a23 */ /* 0x004fe20000010803 */
[----:B------:R-:W-:Y:S01]  /*5c00*/  LOP3.LUT R9, R9, R16, RZ, 0xc0, !PT ;  /* 0x0000001009097212 */ /* 0x000fe200078ec0ff */
[----:B------:R1:W-:Y:S01]  /*5c10*/  MUFU.EX2 R186, R4 ;  /* 0x0000000400ba7308 */ /* 0x0003e20000000800 */
[----:B------:R-:W-:-:S05]  /*5c20*/  LOP3.LUT R20, R125, UR19, R7, 0x96, !PT ;  /* 0x000000137d147c12 */ /* 0x000fca000f8e9607 */
[C---:B---3--:R-:W-:Y:S02]  /*5c30*/  HMMA.16816.F32 R116, R8.reuse, R24, R116 ;  /* 0x000000180874723c */ /* 0x048fe40000001874 */
[----:B------:R2:W-:Y:S06]  /*5c40*/  MUFU.EX2 R185, R14 ;  /* 0x0000000e00b97308 */ /* 0x0005ec0000000800 */
[----:B------:R-:W-:Y:S01]  /*5c50*/  HMMA.16816.F32 R96, R8, R36, R96 ;  /* 0x000000240860723c */ /* 0x000fe20000001860 */
[----:B-1----:R-:W-:-:S04]  /*5c60*/  FFMA.FTZ R4, R127, c[0x0][0x23c], -R0 ;  /* 0x00008f007f047a23 */ /* 0x002fc80000010800 */
[----:B------:R1:W3:Y:S03]  /*5c70*/  MUFU.EX2 R225, R4 ;  /* 0x0000000400e17308 */ /* 0x0002e60000000800 */
[----:B------:R-:W-:Y:S01]  /*5c80*/  HMMA.16816.F32 R124, R8, R48, R108 ;  /* 0x00000030087c723c */ /* 0x000fe2000000186c */
[----:B--2---:R-:W-:-:S04]  /*5c90*/  FFMA.FTZ R14, R143, c[0x0][0x23c], -R3 ;  /* 0x00008f008f0e7a23 */ /* 0x004fc80000010803 */
[----:B------:R2:W4:Y:S03]  /*5ca0*/  MUFU.EX2 R183, R14 ;  /* 0x0000000e00b77308 */ /* 0x0005260000000800 */
[----:B------:R-:W-:Y:S01]  /*5cb0*/  HMMA.16816.F32 R88, R8, R52, R88 ;  /* 0x000000340858723c */ /* 0x000fe20000001858 */
[----:B-1----:R-:W-:-:S07]  /*5cc0*/  LOP3.LUT R4, R21, UR5, R60, 0x96, !PT ;  /* 0x0000000515047c12 */ /* 0x002fce000f8e963c */
[----:B------:R-:W-:Y:S01]  /*5cd0*/  HMMA.16816.F32 R112, R8, R26, R112 ;  /* 0x0000001a0870723c */ /* 0x000fe20000001870 */
[----:B------:R-:W-:-:S05]  /*5ce0*/  IMAD.WIDE.U32 R12, R4, -0x2daee0ad, RZ ;  /* 0xd2511f53040c7825 */ /* 0x000fca00078e00ff */
[C---:B------:R-:W-:Y:S02]  /*5cf0*/  LOP3.LUT R7, R12.reuse, 0xffff, RZ, 0xc0, !PT ;  /* 0x0000ffff0c077812 */ /* 0x040fe400078ec0ff */
[C---:B------:R-:W-:Y:S01]  /*5d00*/  HMMA.16816.F32 R140, R8.reuse, R38, R92 ;  /* 0x00000026088c723c */ /* 0x040fe2000000185c */
[----:B------:R-:W-:Y:S02]  /*5d10*/  LOP3.LUT R4, R13, UR14, R32, 0x96, !PT ;  /* 0x0000000e0d047c12 */ /* 0x000fe4000f8e9620 */
[----:B------:R-:W-:Y:S01]  /*5d20*/  LOP3.LUT R15, R12, 0xff, RZ, 0xc0, !PT ;  /* 0x000000ff0c0f7812 */ /* 0x000fe200078ec0ff */
[----:B------:R-:W-:Y:S01]  /*5d30*/  LDSM.16.MT88.4 R32, [R192+0x7000] ;  /* 0x00700000c020783b */ /* 0x000fe20000004200 */
[----:B------:R-:W-:Y:S02]  /*5d40*/  SHF.R.U32.HI R13, RZ, 0x8, R7 ;  /* 0x00000008ff0d7819 */ /* 0x000fe40000011607 */
[----:B------:R-:W-:Y:S01]  /*5d50*/  SHF.R.U32.HI R7, RZ, 0x10, R12 ;  /* 0x00000010ff077819 */ /* 0x000fe2000001160c */
[----:B------:R-:W-:Y:S01]  /*5d60*/  HMMA.16816.F32 R84, R8, R54, R84 ;  /* 0x000000360854723c */ /* 0x000fe20000001854 */
[----:B------:R-:W-:Y:S01]  /*5d70*/  PRMT R15, R15, 0x5410, R13 ;  /* 0x000054100f0f7816 */ /* 0x000fe2000000000d */
[----:B------:R-:W-:Y:S01]  /*5d80*/  FFMA.FTZ R13, R150, c[0x0][0x23c], -R3 ;  /* 0x00008f00960d7a23 */ /* 0x000fe20000010803 */
[----:B------:R-:W-:-:S02]  /*5d90*/  LOP3.LUT R16, R7, 0xff, RZ, 0xc0, !PT ;  /* 0x000000ff07107812 */ /* 0x000fc400078ec0ff */
[C---:B------:R-:W-:Y:S01]  /*5da0*/  LOP3.LUT R7, R4.reuse, 0xffff, RZ, 0xc0, !PT ;  /* 0x0000ffff04077812 */ /* 0x040fe200078ec0ff */
[----:B------:R1:W5:Y:S01]  /*5db0*/  MUFU.EX2 R182, R13 ;  /* 0x0000000d00b67308 */ /* 0x0003620000000800 */
[----:B------:R-:W-:Y:S01]  /*5dc0*/  SHF.R.U32.HI R19, RZ, 0x18, R12 ;  /* 0x00000018ff137819 */ /* 0x000fe2000001160c */
[----:B------:R-:W-:Y:S01]  /*5dd0*/  HMMA.16816.F32 R108, R8, R50, R80 ;  /* 0x00000032086c723c */ /* 0x000fe20000001850 */
[----:B------:R-:W-:Y:S02]  /*5de0*/  LOP3.LUT R18, R4, 0xff, RZ, 0xc0, !PT ;  /* 0x000000ff04127812 */ /* 0x000fe400078ec0ff */
[--C-:B------:R-:W-:Y:S02]  /*5df0*/  SHF.R.U32.HI R12, RZ, 0x10, R4.reuse ;  /* 0x00000010ff0c7819 */ /* 0x100fe40000011604 */
[----:B------:R-:W-:Y:S01]  /*5e00*/  SHF.R.U32.HI R17, RZ, 0x18, R4 ;  /* 0x00000018ff117819 */ /* 0x000fe20000011604 */
[----:B------:R-:W-:Y:S01]  /*5e10*/  HSET2.LE.AND R4, R15, R107, PT ;  /* 0x0000006b0f047233 */ /* 0x000fe20003803000 */
[----:B--2---:R-:W-:-:S02]  /*5e20*/  SHF.R.U32.HI R14, RZ, 0x8, R7 ;  /* 0x00000008ff0e7819 */ /* 0x004fc40000011607 */
[----:B---3--:R-:W-:Y:S02]  /*5e30*/  F2FP.PACK_AB R7, R225, R186 ;  /* 0x000000bae107723e */ /* 0x008fe400000000ff */
[----:B------:R-:W-:Y:S02]  /*5e40*/  LOP3.LUT R12, R12, 0xff, RZ, 0xc0, !PT ;  /* 0x000000ff0c0c7812 */ /* 0x000fe400078ec0ff */
[----:B------:R-:W-:Y:S02]  /*5e50*/  PRMT R15, R18, 0x5410, R14 ;  /* 0x00005410120f7816 */ /* 0x000fe4000000000e */
[----:B-1----:R-:W-:Y:S02]  /*5e60*/  PRMT R13, R16, 0x5410, R19 ;  /* 0x00005410100d7816 */ /* 0x002fe40000000013 */
[----:B------:R-:W-:Y:S02]  /*5e70*/  LOP3.LUT R14, R4, R7, RZ, 0xc0, !PT ;  /* 0x00000007040e7212 */ /* 0x000fe400078ec0ff */
[----:B------:R-:W-:Y:S01]  /*5e80*/  PRMT R16, R12, 0x5410, R17 ;  /* 0x000054100c107816 */ /* 0x000fe20000000011 */
[--C-:B------:R-:W-:Y:S01]  /*5e90*/  HSET2.LE.AND R4, R13, R107.reuse, PT ;  /* 0x0000006b0d047233 */ /* 0x100fe20003803000 */
[----:B----4-:R-:W-:Y:S01]  /*5ea0*/  F2FP.PACK_AB R7, R183, R185 ;  /* 0x000000b9b707723e */ /* 0x010fe200000000ff */
[----:B------:R-:W-:Y:S01]  /*5eb0*/  HSET2.LE.AND R12, R15, R107, PT ;  /* 0x0000006b0f0c7233 */ /* 0x000fe20003803000 */
[----:B------:R-:W-:-:S02]  /*5ec0*/  F2FP.PACK_AB R13, R187, R205 ;  /* 0x000000cdbb0d723e */ /* 0x000fc400000000ff */
[----:B------:R-:W-:Y:S01]  /*5ed0*/  LOP3.LUT R15, R4, R7, RZ, 0xc0, !PT ;  /* 0x00000007040f7212 */ /* 0x000fe200078ec0ff */
[----:B------:R-:W-:Y:S01]  /*5ee0*/  HSET2.LE.AND R4, R16, R107, PT ;  /* 0x0000006b10047233 */ /* 0x000fe20003803000 */
[----:B-----5:R-:W-:Y:S01]  /*5ef0*/  F2FP.PACK_AB R7, R182, R184 ;  /* 0x000000b8b607723e */ /* 0x020fe200000000ff */
[----:B------:R-:W-:Y:S01]  /*5f00*/  IMAD.WIDE.U32 R16, R20, -0x326172a9, RZ ;  /* 0xcd9e8d5714107825 */ /* 0x000fe200078e00ff */
[----:B------:R-:W-:Y:S02]  /*5f10*/  LOP3.LUT R12, R12, R13, RZ, 0xc0, !PT ;  /* 0x0000000d0c0c7212 */ /* 0x000fe400078ec0ff */
[----:B------:R-:W-:Y:S02]  /*5f20*/  LOP3.LUT R13, R4, R7, RZ, 0xc0, !PT ;  /* 0x00000007040d7212 */ /* 0x000fe400078ec0ff */
[----:B------:R-:W-:Y:S02]  /*5f30*/  LOP3.LUT R4, R17, UR13, R72, 0x96, !PT ;  /* 0x0000000d11047c12 */ /* 0x000fe4000f8e9648 */
[----:B------:R-:W-:-:S03]  /*5f40*/  LOP3.LUT R7, R59, UR11, R16, 0x96, !PT ;  /* 0x0000000b3b077c12 */ /* 0x000fc6000f8e9610 */
[----:B------:R-:W-:Y:S01]  /*5f50*/  IMAD.WIDE.U32 R10, R4, -0x2daee0ad, RZ ;  /* 0xd2511f53040a7825 */ /* 0x000fe200078e00ff */
[----:B------:R-:W-:Y:S03]  /*5f60*/  HMMA.16816.F32 R68, R12, R36, R68 ;  /* 0x000000240c44723c */ /* 0x000fe60000001844 */
[----:B------:R-:W-:Y:S01]  /*5f70*/  IMAD.WIDE.U32 R8, R7, -0x2daee0ad, RZ ;  /* 0xd2511f5307087825 */ /* 0x000fe200078e00ff */
[----:B------:R-:W-:-:S04]  /*5f80*/  LOP3.LUT R7, R11, UR10, R74, 0x96, !PT ;  /* 0x0000000a0b077c12 */ /* 0x000fc8000f8e964a */
[----:B------:R-:W-:Y:S01]  /*5f90*/  LOP3.LUT R4, R9, UR8, R10, 0x96, !PT ;  /* 0x0000000809047c12 */ /* 0x000fe2000f8e960a */
[----:B------:R-:W-:Y:S01]  /*5fa0*/  FFMA.FTZ R9, R148, c[0x0][0x23c], -R6 ;  /* 0x00008f0094097a23 */ /* 0x000fe20000010806 */
[C---:B------:R-:W-:Y:S01]  /*5fb0*/  HMMA.16816.F32 R64, R12.reuse, R52, R64 ;  /* 0x000000340c40723c */ /* 0x040fe20000001840 */
[----:B------:R-:W-:Y:S02]  /*5fc0*/  IMAD.WIDE.U32 R10, R7, -0x326172a9, RZ ;  /* 0xcd9e8d57070a7825 */ /* 0x000fe400078e00ff */
[----:B------:R1:W-:Y:S02]  /*5fd0*/  MUFU.EX2 R181, R9 ;  /* 0x0000000900b57308 */ /* 0x0003e40000000800 */
[----:B------:R-:W-:Y:S01]  /*5fe0*/  IMAD.WIDE.U32 R42, R4, -0x326172a9, RZ ;  /* 0xcd9e8d57042a7825 */ /* 0x000fe200078e00ff */
[----:B------:R-:W-:Y:S02]  /*5ff0*/  LOP3.LUT R4, R17, UR13, R62, 0x96, !PT ;  /* 0x0000000d11047c12 */ /* 0x000fe4000f8e963e */
[----:B------:R-:W-:Y:S01]  /*6000*/  LOP3.LUT R11, R11, UR9, R58, 0x96, !PT ;  /* 0x000000090b0b7c12 */ /* 0x000fe2000f8e963a */
[----:B------:R-:W-:Y:S01]  /*6010*/  FFMA.FTZ R7, R137, c[0x0][0x23c], -R6 ;  /* 0x00008f0089077a23 */ /* 0x000fe20000010806 */
[----:B------:R-:W-:Y:S01]  /*6020*/  HMMA.16816.F32 R80, R12, R24, R76 ;  /* 0x000000180c50723c */ /* 0x000fe2000000184c */
[----:B------:R-:W-:-:S02]  /*6030*/  IMAD.WIDE.U32 R18, R4, -0x2daee0ad, RZ ;  /* 0xd2511f5304127825 */ /* 0x000fc400078e00ff */
[----:B------:R2:W3:Y:S02]  /*6040*/  MUFU.EX2 R180, R7 ;  /* 0x0000000700b47308 */ /* 0x0004e40000000800 */
[----:B------:R-:W-:-:S03]  /*6050*/  FFMA.FTZ R4, R138, c[0x0][0x23c], -R6 ;  /* 0x00008f008a047a23 */ /* 0x000fc60000010806 */
[C---:B------:R-:W-:Y:S01]  /*6060*/  HMMA.16816.F32 R136, R12.reuse, R48, R28 ;  /* 0x000000300c88723c */ /* 0x040fe2000000181c */
[----:B-1----:R-:W-:Y:S01]  /*6070*/  LOP3.LUT R9, R43, UR7, R10, 0x96, !PT ;  /* 0x000000072b097c12 */ /* 0x002fe2000f8e960a */
[----:B------:R-:W-:Y:S01]  /*6080*/  IMAD.WIDE.U32 R10, R11, -0x2daee0ad, RZ ;  /* 0xd2511f530b0a7825 */ /* 0x000fe200078e00ff */
[----:B------:R1:W-:Y:S01]  /*6090*/  MUFU.EX2 R179, R4 ;  /* 0x0000000400b37308 */ /* 0x0003e20000000800 */
[----:B------:R-:W4:Y:S02]  /*60a0*/  LDSM.16.MT88.4 R28, [R189+0x7000] ;  /* 0x00700000bd1c783b */ /* 0x000f240000004200 */
[----:B------:R-:W-:Y:S01]  /*60b0*/  IMAD.WIDE.U32 R40, R9, -0x2daee0ad, RZ ;  /* 0xd2511f5309287825 */ /* 0x000fe200078e00ff */
[----:B------:R-:W-:Y:S01]  /*60c0*/  LOP3.LUT R9, R57, UR11, R16, 0x96, !PT ;  /* 0x0000000b39097c12 */ /* 0x000fe2000f8e9610 */
[----:B------:R-:W-:Y:S01]  /*60d0*/  HMMA.16816.F32 R60, R12, R26, R120 ;  /* 0x0000001a0c3c723c */ /* 0x000fe20000001878 */
[----:B------:R-:W-:Y:S01]  /*60e0*/  LOP3.LUT R16, R19, UR10, R106, 0x96, !PT ;  /* 0x0000000a13107c12 */ /* 0x000fe2000f8e966a */
[----:B------:R-:W5:Y:S01]  /*60f0*/  LDSM.16.MT88.4 R24, [R190+0x7000] ;  /* 0x00700000be18783b */ /* 0x000f620000004200 */
[----:B--2---:R-:W-:Y:S01]  /*6100*/  LOP3.LUT R7, R11, UR6, R8, 0x96, !PT ;  /* 0x000000060b077c12 */ /* 0x004fe2000f8e9608 */
[----:B------:R-:W-:-:S04]  /*6110*/  IMAD.WIDE.U32 R20, R9, -0x2daee0ad, RZ ;  /* 0xd2511f5309147825 */ /* 0x000fc800078e00ff */
[----:B------:R-:W-:Y:S01]  /*6120*/  IMAD.WIDE.U32 R36, R7, -0x326172a9, RZ ;  /* 0xcd9e8d5707247825 */ /* 0x000fe200078e00ff */
[----:B------:R-:W-:Y:S01]  /*6130*/  LOP3.LUT R21, R21, UR8, R18, 0x96, !PT ;  /* 0x0000000815157c12 */ /* 0x000fe2000f8e9612 */
[C---:B------:R-:W-:Y:S01]  /*6140*/  HMMA.16816.F32 R52, R12.reuse, R54, R44 ;  /* 0x000000360c34723c */ /* 0x040fe2000000182c */
[----:B-1----:R-:W-:Y:S01]  /*6150*/  LOP3.LUT R4, R41, UR4, R10, 0x96, !PT ;  /* 0x0000000429047c12 */ /* 0x002fe2000f8e960a */
[----:B------:R-:W-:Y:S01]  /*6160*/  FFMA.FTZ R7, R154, c[0x0][0x23c], -R5 ;  /* 0x00008f009a077a23 */ /* 0x000fe20000010805 */
[----:B------:R-:W1:Y:S01]  /*6170*/  LDSM.16.MT88.4 R44, [R191+0x7000] ;  /* 0x00700000bf2c783b */ /* 0x000e620000004200 */
[----:B------:R-:W-:Y:S02]  /*6180*/  FFMA.FTZ R10, R144, c[0x0][0x23c], -R6 ;  /* 0x00008f00900a7a23 */ /* 0x000fe40000010806 */
[----:B------:R-:W-:Y:S01]  /*6190*/  IMAD.WIDE.U32 R8, R4, -0x326172a9, RZ ;  /* 0xcd9e8d5704087825 */ /* 0x000fe200078e00ff */
[----:B------:R2:W-:Y:S01]  /*61a0*/  MUFU.EX2 R150, R7 ;  /* 0x0000000700967308 */ /* 0x0005e20000000800 */
[----:B------:R-:W-:Y:S02]  /*61b0*/  HMMA.16816.F32 R48, R12, R50, R132 ;  /* 0x000000320c30723c */ /* 0x000fe40000001884 */
[----:B------:R-:W-:Y:S01]  /*61c0*/  IMAD.WIDE.U32 R22, R16, -0x326172a9, RZ ;  /* 0xcd9e8d5710167825 */ /* 0x000fe200078e00ff */
[----:B------:R-:W-:-:S02]  /*61d0*/  LOP3.LUT R4, R9, UR15, R36, 0x96, !PT ;  /* 0x0000000f09047c12 */ /* 0x000fc4000f8e9624 */
[C---:B------:R-:W-:Y:S01]  /*61e0*/  LOP3.LUT R9, R8.reuse, 0xffff, RZ, 0xc0, !PT ;  /* 0x0000ffff08097812 */ /* 0x040fe200078ec0ff */
[----:B------:R-:W-:Y:S01]  /*61f0*/  FFMA.FTZ R11, R145, c[0x0][0x23c], -R5 ;  /* 0x00008f00910b7a23 */ /* 0x000fe20000010805 */
[----:B------:R3:W-:Y:S01]  /*6200*/  MUFU.EX2 R173, R10 ;  /* 0x0000000a00ad7308 */ /* 0x0007e20000000800 */
[----:B------:R-:W-:Y:S02]  /*6210*/  LOP3.LUT R16, R8, 0xff, RZ, 0xc0, !PT ;  /* 0x000000ff08107812 */ /* 0x000fe400078ec0ff */
[----:B------:R-:W-:Y:S02]  /*6220*/  SHF.R.U32.HI R9, RZ, 0x8, R9 ;  /* 0x00000008ff097819 */ /* 0x000fe40000011609 */
[--C-:B------:R-:W-:Y:S02]  /*6230*/  SHF.R.U32.HI R17, RZ, 0x10, R8.reuse ;  /* 0x00000010ff117819 */ /* 0x100fe40000011608 */
[----:B------:R-:W-:Y:S01]  /*6240*/  SHF.R.U32.HI R18, RZ, 0x18, R8 ;  /* 0x00000018ff127819 */ /* 0x000fe20000011608 */
[----:B------:R4:W1:Y:S01]  /*6250*/  MUFU.EX2 R149, R11 ;  /* 0x0000000b00957308 */ /* 0x0008620000000800 */
[----:B--2---:R-:W-:Y:S01]  /*6260*/  LOP3.LUT R7, R4, 0xffff, RZ, 0xc0, !PT ;  /* 0x0000ffff04077812 */ /* 0x004fe200078ec0ff */
[----:B------:R-:W-:Y:S01]  /*6270*/  FFMA.FTZ R8, R146, c[0x0][0x23c], -R5 ;  /* 0x00008f0092087a23 */ /* 0x000fe20000010805 */
[----:B------:R-:W-:Y:S01]  /*6280*/  PRMT R19, R16, 0x5410, R9 ;  /* 0x0000541010137816 */ /* 0x000fe20000000009 */
[----:B------:R-:W-:Y:S01]  /*6290*/  FFMA.FTZ R9, R147, c[0x0][0x23c], -R5 ;  /* 0x00008f0093097a23 */ /* 0x000fe20000010805 */
[----:B------:R-:W-:-:S02]  /*62a0*/  SHF.R.U32.HI R7, RZ, 0x8, R7 ;  /* 0x00000008ff077819 */ /* 0x000fc40000011607 */
[----:B------:R-:W-:Y:S01]  /*62b0*/  SHF.R.U32.HI R16, RZ, 0x18, R4 ;  /* 0x00000018ff107819 */ /* 0x000fe20000011604 */
[----:B------:R2:W-:Y:S01]  /*62c0*/  MUFU.EX2 R148, R8 ;  /* 0x0000000800947308 */ /* 0x0005e20000000800 */
[----:B---3--:R-:W-:Y:S02]  /*62d0*/  LOP3.LUT R10, R4, 0xff, RZ, 0xc0, !PT ;  /* 0x000000ff040a7812 */ /* 0x008fe400078ec0ff */
[----:B------:R-:W-:Y:S02]  /*62e0*/  LOP3.LUT R23, R23, UR9, R56, 0x96, !PT ;  /* 0x0000000917177c12 */ /* 0x000fe4000f8e9638 */
[----:B------:R-:W-:Y:S01]  /*62f0*/  PRMT R10, R10, 0x5410, R7 ;  /* 0x000054100a0a7816 */ /* 0x000fe20000000007 */
[----:B------:R-:W-:Y:S01]  /*6300*/  HMMA.16816.F32 R56, R12, R38, R128 ;  /* 0x000000260c38723c */ /* 0x000fe20000001880 */
[----:B------:R-:W-:Y:S01]  /*6310*/  SHF.R.U32.HI R7, RZ, 0x10, R4 ;  /* 0x00000010ff077819 */ /* 0x000fe20000011604 */
[----:B------:R3:W1:Y:S01]  /*6320*/  MUFU.EX2 R147, R9 ;  /* 0x0000000900937308 */ /* 0x0006620000000800 */
[----:B----4-:R-:W-:Y:S01]  /*6330*/  LOP3.LUT R11, R17, 0xff, RZ, 0xc0, !PT ;  /* 0x000000ff110b7812 */ /* 0x010fe200078ec0ff */
[--C-:B------:R-:W-:Y:S01]  /*6340*/  HSET2.LE.AND R4, R10, R107.reuse, PT ;  /* 0x0000006b0a047233 */ /* 0x100fe20003803000 */
[----:B------:R-:W-:Y:S01]  /*6350*/  LDSM.16.MT88.4 R128, [R192+0x7800] ;  /* 0x00780000c080783b */ /* 0x000fe20000004200 */
[----:B------:R-:W-:Y:S01]  /*6360*/  HSET2.LE.AND R10, R19, R107, PT ;  /* 0x0000006b130a7233 */ /* 0x000fe20003803000 */
[----:B------:R-:W-:Y:S01]  /*6370*/  PRMT R17, R11, 0x5410, R18 ;  /* 0x000054100b117816 */ /* 0x000fe20000000012 */
[----:B------:R-:W-:Y:S01]  /*6380*/  FFMA.FTZ R11, R158, c[0x0][0x23c], -R0 ;  /* 0x00008f009e0b7a23 */ /* 0x000fe20000010800 */
[----:B--2---:R-:W-:Y:S01]  /*6390*/  LOP3.LUT R8, R7, 0xff, RZ, 0xc0, !PT ;  /* 0x000000ff07087812 */ /* 0x004fe200078ec0ff */
[----:B------:R-:W-:Y:S01]  /*63a0*/  IMAD.WIDE.U32 R38, R21, -0x326172a9, RZ ;  /* 0xcd9e8d5715267825 */ /* 0x000fe200078e00ff */
[----:B------:R-:W-:Y:S01]  /*63b0*/  F2FP.PACK_AB R7, R180, R181 ;  /* 0x000000b5b407723e */ /* 0x000fe200000000ff */
[----:B------:R2:W-:Y:S02]  /*63c0*/  MUFU.EX2 R146, R11 ;  /* 0x0000000b00927308 */ /* 0x0005e40000000800 */
[----:B------:R-:W-:Y:S01]  /*63d0*/  IMAD.WIDE.U32 R12, R23, -0x2daee0ad, RZ ;  /* 0xd2511f53170c7825 */ /* 0x000fe200078e00ff */
[----:B---3--:R-:W-:-:S03]  /*63e0*/  PRMT R9, R8, 0x5410, R16 ;  /* 0x0000541008097816 */ /* 0x008fc60000000010 */
[----:B------:R-:W-:Y:S01]  /*63f0*/  FFMA.FTZ R14, R155, c[0x0][0x23c], -R3 ;  /* 0x00008f009b0e7a23 */ /* 0x000fe20000010803 */
[----:B------:R-:W-:Y:S01]  /*6400*/  LOP3.LUT R8, R4, R7, RZ, 0xc0, !PT ;  /* 0x0000000704087212 */ /* 0x000fe200078ec0ff */
[----:B------:R-:W-:Y:S01]  /*6410*/  FFMA.FTZ R16, R151, c[0x0][0x23c], -R0 ;  /* 0x00008f0097107a23 */ /* 0x000fe20000010800 */
[----:B-1----:R-:W-:Y:S01]  /*6420*/  F2FP.PACK_AB R7, R149, R150 ;  /* 0x000000969507723e */ /* 0x002fe200000000ff */
[--C-:B------:R-:W-:Y:S01]  /*6430*/  HSET2.LE.AND R4, R9, R107.reuse, PT ;  /* 0x0000006b09047233 */ /* 0x100fe20003803000 */
[----:B------:R1:W-:Y:S04]  /*6440*/  MUFU.EX2 R43, R14 ;  /* 0x0000000e002b7308 */ /* 0x0003e80000000800 */
[----:B------:R-:W-:Y:S01]  /*6450*/  LOP3.LUT R9, R4, R7, RZ, 0xc0, !PT ;  /* 0x0000000704097212 */ /* 0x000fe200078ec0ff */
[----:B------:R-:W-:Y:S01]  /*6460*/  HSET2.LE.AND R4, R17, R107, PT ;  /* 0x0000006b11047233 */ /* 0x000fe20003803000 */
[----:B--2---:R-:W-:-:S02]  /*6470*/  F2FP.PACK_AB R11, R173, R179 ;  /* 0x000000b3ad0b723e */ /* 0x004fc400000000ff */
[----:B------:R-:W-:Y:S01]  /*6480*/  F2FP.PACK_AB R7, R147, R148 ;  /* 0x000000949307723e */ /* 0x000fe200000000ff */
[----:B------:R-:W-:Y:S01]  /*6490*/  MUFU.EX2 R145, R16 ;  /* 0x0000001000917308 */ /* 0x000fe20000000800 */
[----:B------:R-:W-:Y:S02]  /*64a0*/  LOP3.LUT R10, R10, R11, RZ, 0xc0, !PT ;  /* 0x0000000b0a0a7212 */ /* 0x000fe400078ec0ff */
[----:B------:R-:W-:Y:S01]  /*64b0*/  LOP3.LUT R11, R4, R7, RZ, 0xc0, !PT ;  /* 0x00000007040b7212 */ /* 0x000fe200078ec0ff */
[----:B------:R-:W-:Y:S01]  /*64c0*/  FFMA.FTZ R4, R152, c[0x0][0x23c], -R0 ;  /* 0x00008f0098047a23 */ /* 0x000fe20000010800 */
[----:B------:R-:W-:Y:S01]  /*64d0*/  LOP3.LUT R7, R39, UR7, R22, 0x96, !PT ;  /* 0x0000000727077c12 */ /* 0x000fe2000f8e9616 */
[----:B-1----:R-:W-:Y:S02]  /*64e0*/  FFMA.FTZ R14, R156, c[0x0][0x23c], -R3 ;  /* 0x00008f009c0e7a23 */ /* 0x002fe40000010803 */
[----:B------:R1:W-:Y:S02]  /*64f0*/  MUFU.EX2 R144, R4 ;  /* 0x0000000400907308 */ /* 0x0003e40000000800 */
[----:B------:R-:W-:Y:S01]  /*6500*/  IMAD.WIDE.U32 R22, R7, -0x2daee0ad, RZ ;  /* 0xd2511f5307167825 */ /* 0x000fe200078e00ff */
[----:B------:R-:W-:Y:S01]  /*6510*/  LOP3.LUT R7, R13, UR6, R20, 0x96, !PT ;  /* 0x000000060d077c12 */ /* 0x000fe2000f8e9614 */
[C---:B------:R-:W-:Y:S04]  /*6520*/  HMMA.16816.F32 R120, R8.reuse, R30, R112 ;  /* 0x0000001e0878723c */ /* 0x040fe80000001870 */
[----:B------:R-:W-:Y:S01]  /*6530*/  IMAD.WIDE.U32 R20, R7, -0x326172a9, RZ ;  /* 0xcd9e8d5707147825 */ /* 0x000fe200078e00ff */
[----:B------:R-:W-:Y:S03]  /*6540*/  MUFU.EX2 R41, R14 ;  /* 0x0000000e00297308 */ /* 0x000fe60000000800 */
[----:B------:R-:W-:Y:S01]  /*6550*/  HMMA.16816.F32 R116, R8, R28, R116 ;  /* 0x0000001c0874723c */ /* 0x000fe20000001874 */
[----:B-1----:R-:W-:-:S04]  /*6560*/  FFMA.FTZ R4, R153, c[0x0][0x23c], -R0 ;  /* 0x00008f0099047a23 */ /* 0x002fc80000010800 */
[----:B------:R1:W2:Y:S03]  /*6570*/  MUFU.EX2 R106, R4 ;  /* 0x00000004006a7308 */ /* 0x0002a60000000800 */
[C---:B------:R-:W-:Y:S08]  /*6580*/  HMMA.16816.F32 R72, R8.reuse, R32, R96 ;  /* 0x000000200848723c */ /* 0x040ff00000001860 */
[----:B-----5:R-:W-:Y:S01]  /*6590*/  HMMA.16816.F32 R132, R8, R24, R88 ;  /* 0x000000180884723c */ /* 0x020fe20000001858 */
[----:B------:R-:W-:Y:S01]  /*65a0*/  LDSM.16.MT88.4 R88, [R190+0x7800] ;  /* 0x00780000be58783b */ /* 0x000fe20000004200 */
[----:B-1----:R-:W-:Y:S01]  /*65b0*/  LOP3.LUT R4, R23, UR4, R12, 0x96, !PT ;  /* 0x0000000417047c12 */ /* 0x002fe2000f8e960c */
[----:B------:R-:W-:-:S05]  /*65c0*/  FFMA.FTZ R12, R166, c[0x0][0x23c], -R3 ;  /* 0x00008f00a60c7a23 */ /* 0x000fca0000010803 */
[C---:B------:R-:W-:Y:S01]  /*65d0*/  HMMA.16816.F32 R92, R8.reuse, R44, R124 ;  /* 0x0000002c085c723c */ /* 0x040fe2000000187c */
[----:B------:R-:W1:Y:S01]  /*65e0*/  LDSM.16.MT88.4 R124, [R189+0x7800] ;  /* 0x00780000bd7c783b */ /* 0x000e620000004200 */
[----:B------:R3:W-:Y:S06]  /*65f0*/  MUFU.EX2 R104, R12 ;  /* 0x0000000c00687308 */ /* 0x0007ec0000000800 */
[C---:B------:R-:W-:Y:S08]  /*6600*/  HMMA.16816.F32 R76, R8.reuse, R34, R140 ;  /* 0x00000022084c723c */ /* 0x040ff0000000188c */
[----:B------:R-:W-:Y:S01]  /*6610*/  HMMA.16816.F32 R84, R8, R26, R84 ;  /* 0x0000001a0854723c */ /* 0x000fe20000001854 */
[----:B---3--:R-:W-:-:S05]  /*6620*/  IMAD.WIDE.U32 R12, R4, -0x326172a9, RZ ;  /* 0xcd9e8d57040c7825 */ /* 0x008fca00078e00ff */
[C---:B------:R-:W-:Y:S02]  /*6630*/  LOP3.LUT R7, R12.reuse, 0xffff, RZ, 0xc0, !PT ;  /* 0x0000ffff0c077812 */ /* 0x040fe400078ec0ff */
[----:B------:R-:W-:Y:S01]  /*6640*/  HMMA.16816.F32 R108, R8, R46, R108 ;  /* 0x0000002e086c723c */ /* 0x000fe2000000186c */
[----:B------:R-:W-:Y:S02]  /*6650*/  LOP3.LUT R4, R13, UR15, R20, 0x96, !PT ;  /* 0x0000000f0d047c12 */ /* 0x000fe4000f8e9614 */
[----:B------:R-:W-:Y:S02]  /*6660*/  LOP3.LUT R15, R12, 0xff, RZ, 0xc0, !PT ;  /* 0x000000ff0c0f7812 */ /* 0x000fe400078ec0ff */
[----:B------:R-:W-:Y:S02]  /*6670*/  SHF.R.U32.HI R13, RZ, 0x8, R7 ;  /* 0x00000008ff0d7819 */ /* 0x000fe40000011607 */
[----:B------:R-:W-:Y:S01]  /*6680*/  SHF.R.U32.HI R7, RZ, 0x10, R12 ;  /* 0x00000010ff077819 */ /* 0x000fe2000001160c */
[----:B------:R-:W-:Y:S01]  /*6690*/  FFMA.FTZ R8, R164, c[0x0][0x23c], -R5 ;  /* 0x00008f00a4087a23 */ /* 0x000fe20000010805 */
[----:B------:R-:W-:Y:S01]  /*66a0*/  PRMT R15, R15, 0x5410, R13 ;  /* 0x000054100f0f7816 */ /* 0x000fe2000000000d */
[----:B------:R-:W-:Y:S01]  /*66b0*/  FFMA.FTZ R13, R157, c[0x0][0x23c], -R3 ;  /* 0x00008f009d0d7a23 */ /* 0x000fe20000010803 */
[----:B------:R-:W-:-:S02]  /*66c0*/  LOP3.LUT R16, R7, 0xff, RZ, 0xc0, !PT ;  /* 0x000000ff07107812 */ /* 0x000fc400078ec0ff */
[----:B------:R-:W-:Y:S01]  /*66d0*/  SHF.R.U32.HI R19, RZ, 0x18, R12 ;  /* 0x00000018ff137819 */ /* 0x000fe2000001160c */
[----:B------:R3:W4:Y:S01]  /*66e0*/  MUFU.EX2 R39, R13 ;  /* 0x0000000d00277308 */ /* 0x0007220000000800 */
[C---:B------:R-:W-:Y:S02]  /*66f0*/  LOP3.LUT R7, R4.reuse, 0xffff, RZ, 0xc0, !PT ;  /* 0x0000ffff04077812 */ /* 0x040fe400078ec0ff */
[--C-:B------:R-:W-:Y:S02]  /*6700*/  SHF.R.U32.HI R12, RZ, 0x10, R4.reuse ;  /* 0x00000010ff0c7819 */ /* 0x100fe40000011604 */
[----:B------:R-:W-:Y:S02]  /*6710*/  LOP3.LUT R18, R4, 0xff, RZ, 0xc0, !PT ;  /* 0x000000ff04127812 */ /* 0x000fe400078ec0ff */
[----:B------:R-:W-:Y:S02]  /*6720*/  SHF.R.U32.HI R14, RZ, 0x8, R7 ;  /* 0x00000008ff0e7819 */ /* 0x000fe40000011607 */
[----:B------:R-:W-:Y:S01]  /*6730*/  SHF.R.U32.HI R17, RZ, 0x18, R4 ;  /* 0x00000018ff117819 */ /* 0x000fe20000011604 */
[----:B------:R-:W-:Y:S01]  /*6740*/  HSET2.LE.AND R4, R15, R107, PT ;  /* 0x0000006b0f047233 */ /* 0x000fe20003803000 */
[----:B------:R-:W-:-:S02]  /*6750*/  LOP3.LUT R12, R12, 0xff, RZ, 0xc0, !PT ;  /* 0x000000ff0c0c7812 */ /* 0x000fc400078ec0ff */
[----:B--2---:R-:W-:Y:S02]  /*6760*/  F2FP.PACK_AB R7, R106, R144 ;  /* 0x000000906a07723e */ /* 0x004fe400000000ff */
[----:B------:R-:W-:Y:S02]  /*6770*/  PRMT R15, R18, 0x5410, R14 ;  /* 0x00005410120f7816 */ /* 0x000fe4000000000e */
[----:B---3--:R-:W-:Y:S02]  /*6780*/  PRMT R13, R16, 0x5410, R19 ;  /* 0x00005410100d7816 */ /* 0x008fe40000000013 */
[----:B------:R-:W-:Y:S01]  /*6790*/  PRMT R16, R12, 0x5410, R17 ;  /* 0x000054100c107816 */ /* 0x000fe20000000011 */
[--C-:B------:R-:W-:Y:S01]  /*67a0*/  HSET2.LE.AND R12, R15, R107.reuse, PT ;  /* 0x0000006b0f0c7233 */ /* 0x100fe20003803000 */
[----:B------:R-:W-:Y:S01]  /*67b0*/  LOP3.LUT R14, R4, R7, RZ, 0xc0, !PT ;  /* 0x00000007040e7212 */ /* 0x000fe200078ec0ff */
[--C-:B------:R-:W-:Y:S01]  /*67c0*/  HSET2.LE.AND R4, R13, R107.reuse, PT ;  /* 0x0000006b0d047233 */ /* 0x100fe20003803000 */
[----:B------:R-:W-:Y:S01]  /*67d0*/  F2FP.PACK_AB R7, R41, R43 ;  /* 0x0000002b2907723e */ /* 0x000fe200000000ff */
[----:B------:R-:W-:Y:S01]  /*67e0*/  HSET2.LE.AND R16, R16, R107, PT ;  /* 0x0000006b10107233 */ /* 0x000fe20003803000 */
[----:B------:R-:W-:-:S02]  /*67f0*/  F2FP.PACK_AB R13, R145, R146 ;  /* 0x00000092910d723e */ /* 0x000fc400000000ff */
[----:B----4-:R-:W-:Y:S02]  /*6800*/  F2FP.PACK_AB R17, R39, R104 ;  /* 0x000000682711723e */ /* 0x010fe400000000ff */
[----:B------:R-:W-:Y:S01]  /*6810*/  LOP3.LUT R15, R4, R7, RZ, 0xc0, !PT ;  /* 0x00000007040f7212 */ /* 0x000fe200078ec0ff */
[----:B------:R-:W-:Y:S01]  /*6820*/  FFMA.FTZ R4, R162, c[0x0][0x23c], -R6 ;  /* 0x00008f00a2047a23 */ /* 0x000fe20000010806 */
[----:B------:R-:W-:Y:S02]  /*6830*/  LOP3.LUT R12, R12, R13, RZ, 0xc0, !PT ;  /* 0x0000000d0c0c7212 */ /* 0x000fe400078ec0ff */
[----:B------:R-:W-:Y:S01]  /*6840*/  LOP3.LUT R13, R16, R17, RZ, 0xc0, !PT ;  /* 0x00000011100d7212 */ /* 0x000fe200078ec0ff */
[----:B------:R2:W-:Y:S01]  /*6850*/  MUFU.EX2 R36, R4 ;  /* 0x0000000400247308 */ /* 0x0005e20000000800 */
[----:B------:R-:W-:-:S05]  /*6860*/  LOP3.LUT R7, R37, UR5, R42, 0x96, !PT ;  /* 0x0000000525077c12 */ /* 0x000fca000f8e962a */
[C---:B------:R-:W-:Y:S08]  /*6870*/  HMMA.16816.F32 R60, R12.reuse, R30, R60 ;  /* 0x0000001e0c3c723c */ /* 0x040ff0000000183c */
[----:B------:R-:W-:Y:S01]  /*6880*/  HMMA.16816.F32 R112, R12, R28, R80 ;  /* 0x0000001c0c70723c */ /* 0x000fe20000001850 */
[----:B------:R3:W-:Y:S01]  /*6890*/  MUFU.EX2 R28, R8 ;  /* 0x00000008001c7308 */ /* 0x0007e20000000800 */
[----:B--2---:R-:W-:-:S06]  /*68a0*/  FFMA.FTZ R4, R163, c[0x0][0x23c], -R6 ;  /* 0x00008f00a3047a23 */ /* 0x004fcc0000010806 */
[C---:B------:R-:W-:Y:S01]  /*68b0*/  HMMA.16816.F32 R52, R12.reuse, R26, R52 ;  /* 0x0000001a0c34723c */ /* 0x040fe20000001834 */
[----:B------:R2:W4:Y:S07]  /*68c0*/  MUFU.EX2 R30, R4 ;  /* 0x00000004001e7308 */ /* 0x00052e0000000800 */
[----:B------:R-:W-:Y:S01]  /*68d0*/  HMMA.16816.F32 R80, R12, R24, R64 ;  /* 0x000000180c50723c */ /* 0x000fe20000001840 */
[----:B---3--:R-:W-:-:S04]  /*68e0*/  FFMA.FTZ R8, R167, c[0x0][0x23c], -R5 ;  /* 0x00008f00a7087a23 */ /* 0x008fc80000010805 */
[----:B------:R-:W-:Y:S03]  /*68f0*/  MUFU.EX2 R26, R8 ;  /* 0x00000008001a7308 */ /* 0x000fe60000000800 */
[C---:B------:R-:W-:Y:S01]  /*6900*/  HMMA.16816.F32 R68, R12.reuse, R32, R68 ;  /* 0x000000200c44723c */ /* 0x040fe20000001844 */
[--C-:B--2---:R-:W-:Y:S02]  /*6910*/  FFMA.FTZ R4, R159, c[0x0][0x23c], -R6.reuse ;  /* 0x00008f009f047a23 */ /* 0x104fe40000010806 */
[----:B------:R-:W-:Y:S02]  /*6920*/  FFMA.FTZ R6, R161, c[0x0][0x23c], -R6 ;  /* 0x00008f00a1067a23 */ /* 0x000fe40000010806 */
[----:B------:R-:W-:Y:S03]  /*6930*/  MUFU.EX2 R29, R4 ;  /* 0x00000004001d7308 */ /* 0x000fe60000000800 */
[C---:B------:R-:W-:Y:S05]  /*6940*/  HMMA.16816.F32 R56, R12.reuse, R34, R56 ;  /* 0x000000220c38723c */ /* 0x040fea0000001838 */
[----:B------:R2:W3:Y:S03]  /*6950*/  MUFU.EX2 R233, R6 ;  /* 0x0000000600e97308 */ /* 0x0004e60000000800 */
[C---:B------:R-:W-:Y:S08]  /*6960*/  HMMA.16816.F32 R136, R12.reuse, R44, R136 ;  /* 0x0000002c0c88723c */ /* 0x040ff00000001888 */
[----:B------:R-:W-:Y:S01]  /*6970*/  HMMA.16816.F32 R48, R12, R46, R48 ;  /* 0x0000002e0c30723c */ /* 0x000fe20000001830 */
[----:B--2---:R-:W-:-:S05]  /*6980*/  IMAD.WIDE.U32 R6, R7, -0x2daee0ad, RZ ;  /* 0xd2511f5307067825 */ /* 0x004fca00078e00ff */
[----:B------:R-:W-:Y:S02]  /*6990*/  LOP3.LUT R4, R7, UR14, R40, 0x96, !PT ;  /* 0x0000000e07047c12 */ /* 0x000fe4000f8e9628 */
[C---:B------:R-:W-:Y:S01]  /*69a0*/  LOP3.LUT R9, R6.reuse, 0xffff, RZ, 0xc0, !PT ;  /* 0x0000ffff06097812 */ /* 0x040fe200078ec0ff */
[--C-:B------:R-:W-:Y:S01]  /*69b0*/  FFMA.FTZ R7, R165, c[0x0][0x23c], -R5.reuse ;  /* 0x00008f00a5077a23 */ /* 0x100fe20000010805 */
[----:B------:R-:W-:Y:S01]  /*69c0*/  LOP3.LUT R18, R6, 0xff, RZ, 0xc0, !PT ;  /* 0x000000ff06127812 */ /* 0x000fe200078ec0ff */
[----:B------:R-:W-:Y:S01]  /*69d0*/  FFMA.FTZ R5, R168, c[0x0][0x23c], -R5 ;  /* 0x00008f00a8057a23 */ /* 0x000fe20000010805 */
[--C-:B------:R-:W-:Y:S01]  /*69e0*/  SHF.R.U32.HI R10, RZ, 0x10, R6.reuse ;  /* 0x00000010ff0a7819 */ /* 0x100fe20000011606 */
[----:B------:R2:W5:Y:S01]  /*69f0*/  MUFU.EX2 R27, R7 ;  /* 0x00000007001b7308 */ /* 0x0005620000000800 */
[----:B------:R-:W-:Y:S02]  /*6a00*/  SHF.R.U32.HI R17, RZ, 0x18, R6 ;  /* 0x00000018ff117819 */ /* 0x000fe40000011606 */
[----:B------:R-:W-:-:S02]  /*6a10*/  LOP3.LUT R6, R4, 0xffff, RZ, 0xc0, !PT ;  /* 0x0000ffff04067812 */ /* 0x000fc400078ec0ff */
[----:B------:R-:W-:Y:S02]  /*6a20*/  LOP3.LUT R16, R4, 0xff, RZ, 0xc0, !PT ;  /* 0x000000ff04107812 */ /* 0x000fe400078ec0ff */
[----:B------:R-:W-:Y:S01]  /*6a30*/  SHF.R.U32.HI R11, RZ, 0x18, R4 ;  /* 0x00000018ff0b7819 */ /* 0x000fe20000011604 */
[----:B------:R4:W1:Y:S01]  /*6a40*/  MUFU.EX2 R234, R5 ;  /* 0x0000000500ea7308 */ /* 0x0008620000000800 */
[----:B------:R-:W-:-:S04]  /*6a50*/  SHF.R.U32.HI R6, RZ, 0x8, R6 ;  /* 0x00000008ff067819 */ /* 0x000fc80000011606 */
[----:B------:R-:W-:Y:S02]  /*6a60*/  PRMT R6, R16, 0x5410, R6 ;  /* 0x0000541010067816 */ /* 0x000fe40000000006 */
[----:B--2---:R-:W-:Y:S02]  /*6a70*/  SHF.R.U32.HI R7, RZ, 0x10, R4 ;  /* 0x00000010ff077819 */ /* 0x004fe40000011604 */
[----:B------:R-:W-:Y:S02]  /*6a80*/  SHF.R.U32.HI R4, RZ, 0x8, R9 ;  /* 0x00000008ff047819 */ /* 0x000fe40000011609 */
[----:B------:R-:W-:Y:S01]  /*6a90*/  LOP3.LUT R9, R10, 0xff, RZ, 0xc0, !PT ;  /* 0x000000ff0a097812 */ /* 0x000fe200078ec0ff */
[----:B------:R-:W-:Y:S01]  /*6aa0*/  FFMA.FTZ R10, R169, c[0x0][0x23c], -R0 ;  /* 0x00008f00a90a7a23 */ /* 0x000fe20000010800 */
[----:B------:R-:W-:Y:S02]  /*6ab0*/  PRMT R4, R18, 0x5410, R4 ;  /* 0x0000541012047816 */ /* 0x000fe40000000004 */
[----:B------:R-:W-:Y:S01]  /*6ac0*/  LOP3.LUT R7, R7, 0xff, RZ, 0xc0, !PT ;  /* 0x000000ff07077812 */ /* 0x000fe200078ec0ff */
[----:B------:R-:W-:Y:S01]  /*6ad0*/  MUFU.EX2 R25, R10 ;  /* 0x0000000a00197308 */ /* 0x000fe20000000800 */
[----:B------:R-:W-:Y:S01]  /*6ae0*/  PRMT R17, R9, 0x5410, R17 ;  /* 0x0000541009117816 */ /* 0x000fe20000000011 */
[--C-:B------:R-:W-:Y:S01]  /*6af0*/  HSET2.LE.AND R8, R4, R107.reuse, PT ;  /* 0x0000006b04087233 */ /* 0x100fe20003803000 */
[----:B------:R-:W-:Y:S01]  /*6b00*/  PRMT R7, R7, 0x5410, R11 ;  /* 0x0000541007077816 */ /* 0x000fe2000000000b */
[----:B------:R-:W-:Y:S01]  /*6b10*/  HSET2.LE.AND R4, R6, R107, PT ;  /* 0x0000006b06047233 */ /* 0x000fe20003803000 */
[----:B----4-:R-:W-:-:S02]  /*6b20*/  F2FP.PACK_AB R5, R30, R36 ;  /* 0x000000241e05723e */ /* 0x010fc400000000ff */
[----:B---3--:R-:W-:Y:S01]  /*6b30*/  F2FP.PACK_AB R9, R233, R29 ;  /* 0x0000001de909723e */ /* 0x008fe200000000ff */
[--C-:B------:R-:W-:Y:S01]  /*6b40*/  HSET2.LE.AND R6, R7, R107.reuse, PT ;  /* 0x0000006b07067233 */ /* 0x100fe20003803000 */
[----:B------:R-:W-:Y:S01]  /*6b50*/  LOP3.LUT R140, R4, R5, RZ, 0xc0, !PT ;  /* 0x00000005048c7212 */ /* 0x000fe200078ec0ff */
[----:B------:R-:W-:Y:S01]  /*6b60*/  HSET2.LE.AND R4, R17, R107, PT ;  /* 0x0000006b11047233 */ /* 0x000fe20003803000 */
[----:B-----5:R-:W-:Y:S01]  /*6b70*/  F2FP.PACK_AB R7, R27, R28 ;  /* 0x0000001c1b07723e */ /* 0x020fe200000000ff */
[----:B------:R-:W2:Y:S01]  /*6b80*/  LDSM.16.MT88.4 R16, [R191+0x7800] ;  /* 0x00780000bf10783b */ /* 0x000ea20000004200 */
[----:B-1----:R-:W-:Y:S02]  /*6b90*/  F2FP.PACK_AB R5, R234, R26 ;  /* 0x0000001aea05723e */ /* 0x002fe400000000ff */
[----:B------:R-:W-:Y:S01]  /*6ba0*/  LOP3.LUT R141, R6, R7, RZ, 0xc0, !PT ;  /* 0x00000007068d7212 */ /* 0x000fe200078ec0ff */
[--C-:B------:R-:W-:Y:S01]  /*6bb0*/  FFMA.FTZ R6, R170, c[0x0][0x23c], -R0.reuse ;  /* 0x00008f00aa067a23 */ /* 0x100fe20000010800 */
[----:B------:R-:W-:Y:S01]  /*6bc0*/  LOP3.LUT R143, R4, R5, RZ, 0xc0, !PT ;  /* 0x00000005048f7212 */ /* 0x000fe200078ec0ff */
[--C-:B------:R-:W-:Y:S01]  /*6bd0*/  FFMA.FTZ R4, R171, c[0x0][0x23c], -R0.reuse ;  /* 0x00008f00ab047a23 */ /* 0x100fe20000010800 */
[----:B------:R-:W-:Y:S01]  /*6be0*/  LOP3.LUT R142, R8, R9, RZ, 0xc0, !PT ;  /* 0x00000009088e7212 */ /* 0x000fe200078ec0ff */
[----:B------:R-:W-:Y:S01]  /*6bf0*/  FFMA.FTZ R0, R174, c[0x0][0x23c], -R0 ;  /* 0x00008f00ae007a23 */ /* 0x000fe20000010800 */
[----:B------:R1:W-:Y:S01]  /*6c00*/  MUFU.EX2 R23, R6 ;  /* 0x0000000600177308 */ /* 0x0003e20000000800 */
[----:B------:R-:W-:-:S04]  /*6c10*/  FFMA.FTZ R8, R178, c[0x0][0x23c], -R3 ;  /* 0x00008f00b2087a23 */ /* 0x000fc80000010803 */
[C---:B------:R-:W-:Y:S03]  /*6c20*/  HMMA.16816.F32 R116, R140.reuse, R124, R116 ;  /* 0x0000007c8c74723c */ /* 0x040fe60000001874 */
[----:B------:R3:W-:Y:S05]  /*6c30*/  MUFU.EX2 R24, R4 ;  /* 0x0000000400187308 */ /* 0x0007ea0000000800 */
[----:B------:R-:W-:Y:S03]  /*6c40*/  HMMA.16816.F32 R120, R140, R126, R120 ;  /* 0x0000007e8c78723c */ /* 0x000fe60000001878 */
[----:B------:R4:W5:Y:S01]  /*6c50*/  MUFU.EX2 R20, R0 ;  /* 0x0000000000147308 */ /* 0x0009620000000800 */
[----:B-1----:R-:W-:-:S04]  /*6c60*/  FFMA.FTZ R6, R175, c[0x0][0x23c], -R3 ;  /* 0x00008f00af067a23 */ /* 0x002fc80000010803 */
[C---:B------:R-:W-:Y:S01]  /*6c70*/  HMMA.16816.F32 R72, R140.reuse, R128, R72 ;  /* 0x000000808c48723c */ /* 0x040fe20000001848 */
[--C-:B---3--:R-:W-:Y:S02]  /*6c80*/  FFMA.FTZ R4, R176, c[0x0][0x23c], -R3.reuse ;  /* 0x00008f00b0047a23 */ /* 0x108fe40000010803 */
[----:B------:R1:W-:Y:S05]  /*6c90*/  MUFU.EX2 R14, R6 ;  /* 0x00000006000e7308 */ /* 0x0003ea0000000800 */
[C---:B------:R-:W-:Y:S01]  /*6ca0*/  HMMA.16816.F32 R76, R140.reuse, R130, R76 ;  /* 0x000000828c4c723c */ /* 0x040fe2000000184c */
[----:B----4-:R-:W-:Y:S02]  /*6cb0*/  LOP3.LUT R0, R21, UR5, R38, 0x96, !PT ;  /* 0x0000000515007c12 */ /* 0x010fe4000f8e9626 */
[----:B------:R3:W-:Y:S05]  /*6cc0*/  MUFU.EX2 R15, R4 ;  /* 0x00000004000f7308 */ /* 0x0007ea0000000800 */
[----:B------:R-:W-:Y:S01]  /*6cd0*/  HMMA.16816.F32 R132, R140, R88, R132 ;  /* 0x000000588c84723c */ /* 0x000fe20000001884 */
[----:B-1----:R-:W-:-:S02]  /*6ce0*/  FFMA.FTZ R6, R177, c[0x0][0x23c], -R3 ;  /* 0x00008f00b1067a23 */ /* 0x002fc40000010803 */
[----:B------:R-:W1:Y:S05]  /*6cf0*/  MUFU.EX2 R13, R8 ;  /* 0x00000008000d7308 */ /* 0x000e6a0000000800 */
[C---:B------:R-:W-:Y:S01]  /*6d00*/  HMMA.16816.F32 R84, R140.reuse, R90, R84 ;  /* 0x0000005a8c54723c */ /* 0x040fe20000001854 */
[----:B---3--:R-:W-:Y:S02]  /*6d10*/  IMAD.WIDE.U32 R4, R0, -0x2daee0ad, RZ ;  /* 0xd2511f5300047825 */ /* 0x008fe400078e00ff */
[----:B------:R3:W4:Y:S05]  /*6d20*/  MUFU.EX2 R232, R6 ;  /* 0x0000000600e87308 */ /* 0x00072a0000000800 */
[----:B--2---:R-:W-:Y:S01]  /*6d30*/  HMMA.16816.F32 R92, R140, R16, R92 ;  /* 0x000000108c5c723c */ /* 0x004fe2000000185c */
[----:B------:R-:W-:-:S02]  /*6d40*/  LOP3.LUT R0, R5, UR14, R22, 0x96, !PT ;  /* 0x0000000e05007c12 */ /* 0x000fc4000f8e9616 */
[C---:B------:R-:W-:Y:S02]  /*6d50*/  LOP3.LUT R7, R4.reuse, 0xffff, RZ, 0xc0, !PT ;  /* 0x0000ffff04077812 */ /* 0x040fe400078ec0ff */
[--C-:B------:R-:W-:Y:S02]  /*6d60*/  SHF.R.U32.HI R5, RZ, 0x10, R4.reuse ;  /* 0x00000010ff057819 */ /* 0x100fe40000011604 */
[----:B------:R-:W-:Y:S01]  /*6d70*/  LOP3.LUT R9, R4, 0xff, RZ, 0xc0, !PT ;  /* 0x000000ff04097812 */ /* 0x000fe200078ec0ff */
[----:B------:R-:W-:Y:S01]  /*6d80*/  HMMA.16816.F32 R140, R140, R18, R108 ;  /* 0x000000128c8c723c */ /* 0x000fe2000000186c */
[----:B------:R-:W-:Y:S02]  /*6d90*/  SHF.R.U32.HI R12, RZ, 0x18, R4 ;  /* 0x00000018ff0c7819 */ /* 0x000fe40000011604 */
[----:B------:R-:W-:Y:S02]  /*6da0*/  LOP3.LUT R3, R0, 0xffff, RZ, 0xc0, !PT ;  /* 0x0000ffff00037812 */ /* 0x000fe400078ec0ff */
[----:B------:R-:W-:-:S02]  /*6db0*/  SHF.R.U32.HI R7, RZ, 0x8, R7 ;  /* 0x00000008ff077819 */ /* 0x000fc40000011607 */
[----:B------:R-:W-:Y:S02]  /*6dc0*/  LOP3.LUT R5, R5, 0xff, RZ, 0xc0, !PT ;  /* 0x000000ff05057812 */ /* 0x000fe400078ec0ff */
[--C-:B------:R-:W-:Y:S02]  /*6dd0*/  SHF.R.U32.HI R4, RZ, 0x10, R0.reuse ;  /* 0x00000010ff047819 */ /* 0x100fe40000011600 */
[----:B------:R-:W-:Y:S02]  /*6de0*/  LOP3.LUT R11, R0, 0xff, RZ, 0xc0, !PT ;  /* 0x000000ff000b7812 */ /* 0x000fe400078ec0ff */
[----:B------:R-:W-:Y:S02]  /*6df0*/  SHF.R.U32.HI R10, RZ, 0x18, R0 ;  /* 0x00000018ff0a7819 */ /* 0x000fe40000011600 */
[----:B---3--:R-:W-:Y:S02]  /*6e00*/  SHF.R.U32.HI R6, RZ, 0x8, R3 ;  /* 0x00000008ff067819 */ /* 0x008fe40000011603 */
[----:B------:R-:W-:-:S02]  /*6e10*/  LOP3.LUT R4, R4, 0xff, RZ, 0xc0, !PT ;  /* 0x000000ff04047812 */ /* 0x000fc400078ec0ff */
[----:B------:R-:W-:Y:S02]  /*6e20*/  PRMT R0, R9, 0x5410, R7 ;  /* 0x0000541009007816 */ /* 0x000fe40000000007 */
[----:B------:R-:W-:Y:S02]  /*6e30*/  PRMT R3, R5, 0x5410, R12 ;  /* 0x0000541005037816 */ /* 0x000fe4000000000c */
[----:B------:R-:W-:Y:S01]  /*6e40*/  PRMT R5, R4, 0x5410, R10 ;  /* 0x0000541004057816 */ /* 0x000fe2000000000a */
[--C-:B------:R-:W-:Y:S01]  /*6e50*/  HSET2.LE.AND R0, R0, R107.reuse, PT ;  /* 0x0000006b00007233 */ /* 0x100fe20003803000 */
[----:B------:R-:W-:Y:S01]  /*6e60*/  PRMT R6, R11, 0x5410, R6 ;  /* 0x000054100b067816 */ /* 0x000fe20000000006 */
[--C-:B------:R-:W-:Y:S01]  /*6e70*/  HSET2.LE.AND R4, R3, R107.reuse, PT ;  /* 0x0000006b03047233 */ /* 0x100fe20003803000 */
[----:B-----5:R-:W-:Y:S01]  /*6e80*/  F2FP.PACK_AB R3, R20, R24 ;  /* 0x000000181403723e */ /* 0x020fe200000000ff */
[--C-:B------:R-:W-:Y:S01]  /*6e90*/  HSET2.LE.AND R8, R5, R107.reuse, PT ;  /* 0x0000006b05087233 */ /* 0x100fe20003803000 */
[----:B------:R-:W-:Y:S01]  /*6ea0*/  F2FP.PACK_AB R7, R23, R25 ;  /* 0x000000191707723e */ /* 0x000fe200000000ff */
[----:B------:R-:W-:Y:S01]  /*6eb0*/  HSET2.LE.AND R6, R6, R107, PT ;  /* 0x0000006b06067233 */ /* 0x000fe20003803000 */
[----:B------:R-:W-:Y:S01]  /*6ec0*/  LOP3.LUT R98, R0, R3, RZ, 0xc0, !PT ;  /* 0x0000000300627212 */ /* 0x000fe200078ec0ff */
[----:B------:R-:W-:Y:S01]  /*6ed0*/  FADD.FTZ R3, R212, R210 ;  /* 0x000000d2d4037221 */ /* 0x000fe20000010000 */
[----:B-1----:R-:W-:-:S02]  /*6ee0*/  F2FP.PACK_AB R0, R13, R15 ;  /* 0x0000000f0d00723e */ /* 0x002fc400000000ff */
[----:B------:R-:W-:Y:S01]  /*6ef0*/  LOP3.LUT R96, R6, R7, RZ, 0xc0, !PT ;  /* 0x0000000706607212 */ /* 0x000fe200078ec0ff */
[----:B------:R-:W-:Y:S01]  /*6f00*/  FADD.FTZ R6, R252, R239 ;  /* 0x000000effc067221 */ /* 0x000fe20000010000 */
[----:B------:R-:W-:Y:S01]  /*6f10*/  LOP3.LUT R97, R8, R0, RZ, 0xc0, !PT ;  /* 0x0000000008617212 */ /* 0x000fe200078ec0ff */
[----:B------:R-:W-:Y:S01]  /*6f20*/  FADD.FTZ R0, R223, R222 ;  /* 0x000000dedf007221 */ /* 0x000fe20000010000 */
[----:B----4-:R-:W-:Y:S01]  /*6f30*/  F2FP.PACK_AB R5, R232, R14 ;  /* 0x0000000ee805723e */ /* 0x010fe200000000ff */
[----:B------:R-:W-:Y:S02]  /*6f40*/  FADD.FTZ R7, R235, R227 ;  /* 0x000000e3eb077221 */ /* 0x000fe40000010000 */
[----:B------:R-:W-:Y:S01]  /*6f50*/  FADD.FTZ R0, R218, R0 ;  /* 0x00000000da007221 */ /* 0x000fe20000010000 */
[----:B------:R-:W-:Y:S01]  /*6f60*/  LOP3.LUT R99, R4, R5, RZ, 0xc0, !PT ;  /* 0x0000000504637212 */ /* 0x000fe200078ec0ff */
        /* <DEDUP_REMOVED lines=63> */
[----:B------:R-:W-:Y:S05]  /*7360*/  @!P1 BRA `(.L_x_1255) ;  /* 0x00004b9000009947 */ /* 0x000fea0003800000 */
[----:B------:R-:W1:Y:S01]  /*7370*/  S2R R154, SR_TID.X ;  /* 0x00000000009a7919 */ /* 0x000e620000002100 */
[----:B------:R-:W-:Y:S01]  /*7380*/  ISETP.GE.AND P0, PT, R242, c[0x0][0x220], PT ;  /* 0x00008800f2007a0c */ /* 0x000fe20003f06270 */
[----:B------:R-:W-:Y:S01]  /*7390*/  IMAD.WIDE.U32 R238, R160, -0x326172a9, RZ ;  /* 0xcd9e8d57a0ee7825 */ /* 0x000fe200078e00ff */
[----:B------:R-:W-:-:S02]  /*73a0*/  LEA.HI.SX32 R204, R204, 0xfffffffe, 0x1a ;  /* 0xfffffffecccc7811 */ /* 0x000fc400078fd2ff */
[----:B------:R-:W-:Y:S01]  /*73b0*/  MOV R3, R103 ;  /* 0x0000006700037202 */ /* 0x000fe20000000f00 */
[----:B------:R-:W-:Y:S01]  /*73c0*/  IMAD.MOV.U32 R235, RZ, RZ, c[0x0][0x1a4] ;  /* 0x00006900ffeb7624 */ /* 0x000fe200078e00ff */
[----:B------:R-:W-:Y:S01]  /*73d0*/  LOP3.LUT R222, R239, R226, RZ, 0x3c, !PT ;  /* 0x000000e2efde7212 */ /* 0x000fe200078e3cff */
[----:B------:R-:W-:Y:S01]  /*73e0*/  IMAD.MOV.U32 R104, RZ, RZ, R102 ;  /* 0x000000ffff687224 */ /* 0x000fe200078e0066 */
[----:B------:R-:W-:Y:S01]  /*73f0*/  MOV R107, R101 ;  /* 0x00000065006b7202 */ /* 0x000fe20000000f00 */
[----:B------:R-:W-:Y:S01]  /*7400*/  IMAD.MOV.U32 R108, RZ, RZ, R2 ;  /* 0x000000ffff6c7224 */ /* 0x000fe200078e0002 */
[----:B------:R-:W-:Y:S01]  /*7410*/  PRMT R224, R224, 0x7054, R224 ;  /* 0x00007054e0e07816 */ /* 0x000fe200000000e0 */
[----:B------:R-:W-:Y:S01]  /*7420*/  IMAD.MOV.U32 R251, RZ, RZ, c[0x0][0x1a0] ;  /* 0x00006800fffb7624 */ /* 0x000fe200078e00ff */
[----:B------:R-:W-:Y:S01]  /*7430*/  MOV R252, c[0x0][0x1a0] ;  /* 0x0000680000fc7a02 */ /* 0x000fe20000000f00 */
[----:B------:R-:W-:-:S04]  /*7440*/  IMAD.WIDE.U32 R220, R221, -0x2daee0ad, RZ ;  /* 0xd2511f53dddc7825 */ /* 0x000fc800078e00ff */
[----:B------:R-:W-:Y:S02]  /*7450*/  @!P0 IMAD R235, R235, 0x30, RZ ;  /* 0x00000030ebeb8824 */ /* 0x000fe400078e02ff */
[----:B------:R-:W-:Y:S01]  /*7460*/  IMAD.WIDE.U32 R222, R222, -0x2daee0ad, RZ ;  /* 0xd2511f53dede7825 */ /* 0x000fe200078e00ff */
[----:B-1----:R-:W-:-:S05]  /*7470*/  LOP3.LUT R154, R154, 0x3, RZ, 0xc0, !PT ;  /* 0x000000039a9a7812 */ /* 0x002fca00078ec0ff */
[----:B------:R-:W-:Y:S01]  /*7480*/  IMAD R219, R154, -0x2, R219 ;  /* 0xfffffffe9adb7824 */ /* 0x000fe200078e02db */
[----:B------:R-:W-:-:S04]  /*7490*/  IADD3 R154, R160, 0x4, RZ ;  /* 0x00000004a09a7810 */ /* 0x000fc80007ffe0ff */
[----:B------:R-:W-:Y:S01]  /*74a0*/  IADD3 R219, R105, R219, -R172 ;  /* 0x000000db69db7210 */ /* 0x000fe20007ffe8ac */
[----:B------:R-:W-:-:S05]  /*74b0*/  IMAD.WIDE.U32 R236, R154, -0x326172a9, RZ ;  /* 0xcd9e8d579aec7825 */ /* 0x000fca00078e00ff */
[----:B------:R-:W-:-:S05]  /*74c0*/  LOP3.LUT R226, R237, R226, RZ, 0x3c, !PT ;  /* 0x000000e2ede27212 */ /* 0x000fca00078e3cff */
[----:B------:R-:W-:Y:S01]  /*74d0*/  IMAD.WIDE.U32 R226, R226, -0x2daee0ad, RZ ;  /* 0xd2511f53e2e27825 */ /* 0x000fe200078e00ff */
[----:B------:R-:W-:Y:S05]  /*74e0*/  BRA `(.L_x_1256) ;  /* 0x000004e000007947 */ /* 0x000fea0003800000 */
.L_x_1258:
[----:B------:R-:W-:Y:S01]  /*74f0*/  IMAD.MOV.U32 R205, RZ, RZ, c[0x0][0x198] ;  /* 0x00006600ffcd7624 */ /* 0x000fe200078e00ff */
[C---:B------:R-:W-:Y:S01]  /*7500*/  @!P0 IADD3 R102, R204.reuse, -0x1, RZ ;  /* 0xffffffffcc668810 */ /* 0x040fe20007ffe0ff */
[----:B------:R-:W-:Y:S01]  /*7510*/  IMAD.MOV.U32 R206, RZ, RZ, 0x4 ;  /* 0x00000004ffce7424 */ /* 0x000fe200078e00ff */
[C---:B------:R-:W-:Y:S01]  /*7520*/  @!P0 IADD3 R110, R204.reuse, -0x1, RZ ;  /* 0xffffffffcc6e8810 */ /* 0x040fe20007ffe0ff */
[----:B------:R-:W-:Y:S01]  /*7530*/  IMAD.SHL.U32 R205, R205, 0x10, RZ ;  /* 0x00000010cdcd7824 */ /* 0x000fe200078e00ff */
[----:B------:R-:W-:Y:S01]  /*7540*/  @!P0 SHF.R.S32.HI R0, RZ, 0x1f, R102 ;  /* 0x0000001fff008819 */ /* 0x000fe20000011466 */
[----:B------:R1:W-:Y:S01]  /*7550*/  @P0 STS.128 [R203+0x4000], RZ ;  /* 0x004000ffcb000388 */ /* 0x0003e20000000c00 */
[----:B------:R-:W-:Y:S02]  /*7560*/  @!P0 IADD3 R144, R204, -0x1, RZ ;  /* 0xffffffffcc908810 */ /* 0x000fe40007ffe0ff */
[----:B------:R-:W-:Y:S01]  /*7570*/  @!P0 SHF.R.S32.HI R101, RZ, 0x1f, R110 ;  /* 0x0000001fff658819 */ /* 0x000fe2000001146e */
[----:B------:R-:W-:Y:S01]  /*7580*/  @!P0 IMAD R2, R0, c[0x0][0x198], RZ ;  /* 0x0000660000028a24 */ /* 0x000fe200078e02ff */
[----:B------:R-:W-:Y:S02]  /*7590*/  @!P0 SHF.R.S32.HI R105, RZ, 0x1f, R144 ;  /* 0x0000001fff698819 */ /* 0x000fe40000011490 */
[----:B------:R-:W-:Y:S01]  /*75a0*/  @!P0 IADD3 R0, R204, -0x1, RZ ;  /* 0xffffffffcc008810 */ /* 0x000fe20007ffe0ff */
[----:B------:R-:W-:Y:S02]  /*75b0*/  @!P0 IMAD R101, R101, c[0x0][0x198], RZ ;  /* 0x0000660065658a24 */ /* 0x000fe400078e02ff */
[C---:B------:R-:W-:Y:S01]  /*75c0*/  @!P0 IMAD R2, R102.reuse, c[0x0][0x19c], R2 ;  /* 0x0000670066028a24 */ /* 0x040fe200078e0202 */
[----:B------:R-:W-:Y:S01]  /*75d0*/  @!P0 SHF.R.S32.HI R106, RZ, 0x1f, R0 ;  /* 0x0000001fff6a8819 */ /* 0x000fe20000011400 */
[----:B------:R-:W-:Y:S04]  /*75e0*/  @!P0 IMAD.WIDE.U32 R102, R102, c[0x0][0x198], RZ ;  /* 0x0000660066668a25 */ /* 0x000fe800078e00ff */
[----:B------:R-:W-:Y:S01]  /*75f0*/  @!P0 IMAD R105, R105, c[0x0][0x198], RZ ;  /* 0x0000660069698a24 */ /* 0x000fe200078e02ff */
[-C--:B------:R-:W-:Y:S01]  /*7600*/  @!P0 LEA R149, P3, R102, R230.reuse, 0x6 ;  /* 0x000000e666958211 */ /* 0x080fe200078630ff */
[C---:B------:R-:W-:Y:S02]  /*7610*/  @!P0 IMAD R101, R110.reuse, c[0x0][0x19c], R101 ;  /* 0x000067006e658a24 */ /* 0x040fe400078e0265 */
[----:B------:R-:W-:Y:S04]  /*7620*/  @!P0 IMAD.WIDE.U32 R110, R110, c[0x0][0x198], RZ ;  /* 0x000066006e6e8a25 */ /* 0x000fe800078e00ff */
[----:B------:R-:W-:Y:S01]  /*7630*/  @!P0 IMAD.IADD R2, R103, 0x1, R2 ;  /* 0x0000000167028824 */ /* 0x000fe200078e0202 */
[-C--:B------:R-:W-:Y:S01]  /*7640*/  @!P0 LEA R146, P2, R110, R230.reuse, 0x6 ;  /* 0x000000e66e928211 */ /* 0x080fe200078430ff */
[C---:B------:R-:W-:Y:S02]  /*7650*/  @!P0 IMAD R105, R144.reuse, c[0x0][0x19c], R105 ;  /* 0x0000670090698a24 */ /* 0x040fe400078e0269 */
[----:B------:R-:W-:Y:S01]  /*7660*/  @!P0 IMAD.WIDE.U32 R144, R144, c[0x0][0x198], RZ ;  /* 0x0000660090908a25 */ /* 0x000fe200078e00ff */
[-C--:B------:R-:W-:Y:S03]  /*7670*/  @!P0 LEA.HI.X R148, R102, R229.reuse, R2, 0x6, P3 ;  /* 0x000000e566948211 */ /* 0x080fe600018f3402 */
[----:B------:R-:W-:Y:S02]  /*7680*/  @!P0 IMAD.IADD R101, R111, 0x1, R101 ;  /* 0x000000016f658824 */ /* 0x000fe400078e0265 */
[----:B------:R-:W-:Y:S02]  /*7690*/  @!P0 IMAD R103, R106, c[0x0][0x198], RZ ;  /* 0x000066006a678a24 */ /* 0x000fe400078e02ff */
[----:B------:R-:W-:Y:S01]  /*76a0*/  @!P0 IMAD.IADD R2, R145, 0x1, R105 ;  /* 0x0000000191028824 */ /* 0x000fe200078e0269 */
[-C--:B------:R-:W-:Y:S01]  /*76b0*/  @!P0 LEA.HI.X R147, R110, R229.reuse, R101, 0x6, P2 ;  /* 0x000000e56e938211 */ /* 0x080fe200010f3465 */
[----:B------:R-:W-:Y:S01]  /*76c0*/  @!P0 IMAD R106, R0, c[0x0][0x19c], R103 ;  /* 0x00006700006a8a24 */ /* 0x000fe200078e0267 */
[-C--:B------:R-:W-:Y:S01]  /*76d0*/  @!P0 LEA R109, P2, R144, R230.reuse, 0x6 ;  /* 0x000000e6906d8211 */ /* 0x080fe200078430ff */
[----:B------:R-:W-:Y:S04]  /*76e0*/  @!P0 IMAD.WIDE.U32 R102, R0, c[0x0][0x198], RZ ;  /* 0x0000660000668a25 */ /* 0x000fe800078e00ff */
[----:B------:R-:W-:Y:S01]  /*76f0*/  @!P0 IMAD.MOV.U32 R0, RZ, RZ, c[0x0][0x198] ;  /* 0x00006600ff008624 */ /* 0x000fe200078e00ff */
[----:B------:R-:W-:Y:S01]  /*7700*/  @!P0 LEA R101, P3, R102, R230, 0x6 ;  /* 0x000000e666658211 */ /* 0x000fe200078630ff */
[----:B------:R-:W-:Y:S01]  /*7710*/  @!P0 IMAD.IADD R105, R103, 0x1, R106 ;  /* 0x0000000167698824 */ /* 0x000fe200078e026a */
[----:B------:R-:W-:Y:S01]  /*7720*/  @!P0 LEA.HI.X R106, R144, R229, R2, 0x6, P2 ;  /* 0x000000e5906a8211 */ /* 0x000fe200010f3402 */
[----:B------:R-:W-:Y:S01]  /*7730*/  @!P0 IMAD.MOV.U32 R103, RZ, RZ, c[0x0][0x19c] ;  /* 0x00006700ff678624 */ /* 0x000fe200078e00ff */
[----:B------:R-:W-:Y:S02]  /*7740*/  @!P0 LEA R2, P2, R0, R149, 0x5 ;  /* 0x0000009500028211 */ /* 0x000fe400078428ff */
[----:B------:R-:W-:Y:S01]  /*7750*/  @!P0 LEA.HI.X R111, R102, R229, R105, 0x6, P3 ;  /* 0x000000e5666f8211 */ /* 0x000fe200018f3469 */
[----:B------:R-:W-:Y:S01]  /*7760*/  @!P0 IMAD.MOV.U32 R102, RZ, RZ, c[0x0][0x198] ;  /* 0x00006600ff668624 */ /* 0x000fe200078e00ff */
[----:B------:R-:W-:Y:S01]  /*7770*/  @!P0 LEA.HI.X R110, R0, R148, R103, 0x5, P2 ;  /* 0x00000094006e8211 */ /* 0x000fe200010f2c67 */
[----:B------:R-:W-:Y:S01]  /*7780*/  @!P0 IMAD.MOV.U32 R105, RZ, RZ, c[0x0][0x19c] ;  /* 0x00006700ff698624 */ /* 0x000fe200078e00ff */
[----:B------:R-:W-:Y:S01]  /*7790*/  @!P0 IADD3 R0, P2, R205, R109, RZ ;  /* 0x0000006dcd008210 */ /* 0x000fe20007f5e0ff */
[----:B------:R-:W-:Y:S01]  /*77a0*/  IMAD.MOV.U32 R205, RZ, RZ, c[0x0][0x198] ;  /* 0x00006600ffcd7624 */ /* 0x000fe200078e00ff */
[C---:B------:R-:W-:Y:S01]  /*77b0*/  @!P0 LEA R148, P4, R101.reuse, c[0x0][0x168], 0x1 ;  /* 0x00005a0065948a11 */ /* 0x040fe200078808ff */
[----:B------:R-:W-:Y:S01]  /*77c0*/  @!P0 IMAD.WIDE.U32 R102, R102, 0x30, R146 ;  /* 0x0000003066668825 */ /* 0x000fe200078e0092 */
[----:B------:R-:W-:Y:S02]  /*77d0*/  @!P0 LEA R146, P3, R0, c[0x0][0x168], 0x1 ;  /* 0x00005a0000928a11 */ /* 0x000fe400078608ff */
[----:B------:R-:W-:Y:S01]  /*77e0*/  @!P0 LEA.HI.X R149, R101, c[0x0][0x16c], R111, 0x1, P4 ;  /* 0x00005b0065958a11 */ /* 0x000fe200020f0c6f */
[----:B------:R-:W-:Y:S01]  /*77f0*/  @!P0 IMAD R105, R105, 0x30, RZ ;  /* 0x0000003069698824 */ /* 0x000fe200078e02ff */
[----:B------:R-:W-:Y:S03]  /*7800*/  SHF.L.U64.HI R205, R205, R206, c[0x0][0x19c] ;  /* 0x00006700cdcd7619 */ /* 0x000fe600000102ce */
[----:B------:R-:W-:Y:S01]  /*7810*/  @!PT LDS RZ, [RZ] ;  /* 0x00000000fffff984 */ /* 0x000fe20000000800 */
[----:B------:R-:W-:Y:S01]  /*7820*/  @!PT LDS RZ, [RZ] ;  /* 0x00000000fffff984 */ /* 0x000fe20000000800 */
[----:B------:R-:W-:Y:S01]  /*7830*/  @!PT LDS RZ, [RZ] ;  /* 0x00000000fffff984 */ /* 0x000fe20000000800 */
[----:B------:R1:W-:Y:S02]  /*7840*/  @!P0 LDGSTS.E.BYPASS.LTC128B.128 [R203+0x4000], [R148.64] ;  /* 0x0400000094cb8fae */ /* 0x0003e4000b901d50 */
[----:B------:R-:W-:Y:S01]  /*7850*/  @!P0 IMAD.X R106, R205, 0x1, R106, P2 ;  /* 0x00000001cd6a8824 */ /* 0x000fe200010e066a */
[----:B------:R-:W-:Y:S02]  /*7860*/  @!P0 LEA R144, P2, R2, c[0x0][0x168], 0x1 ;  /* 0x00005a0002908a11 */ /* 0x000fe400078408ff */
[----:B------:R1:W-:Y:S02]  /*7870*/  @P0 STS.128 [R203+0x4800], RZ ;  /* 0x004800ffcb000388 */ /* 0x0003e40000000c00 */
[----:B------:R-:W-:Y:S01]  /*7880*/  @!P0 LEA.HI.X R147, R0, c[0x0][0x16c], R106, 0x1, P3 ;  /* 0x00005b0000938a11 */ /* 0x000fe200018f0c6a */
[----:B------:R-:W-:Y:S01]  /*7890*/  @!P0 IMAD.IADD R0, R105, 0x1, R103 ;  /* 0x0000000169008824 */ /* 0x000fe200078e0267 */
        /* <DEDUP_REMOVED lines=19> */
.L_x_1256:
[----:B------:R-:W-:Y:S04]  /*79d0*/  DEPBAR.LE SB0, 0x0 ;  /* 0x000080000000791a */ /* 0x000fe80000000000 */
[----:B------:R-:W-:Y:S01]  /*79e0*/  BAR.SYNC.DEFER_BLOCKING 0x0 ;  /* 0x0000000000007b1d */ /* 0x000fe20000010000 */
[----:B------:R-:W-:Y:S01]  /*79f0*/  SHF.R.S32.HI R0, RZ, 0x1f, R204 ;  /* 0x0000001fff007819 */ /* 0x000fe200000114cc */
[----:B------:R-:W-:Y:S04]  /*7a00*/  IMAD.WIDE.U32 R6, R204, c[0x0][0x1a0], RZ ;  /* 0x00006800cc067a25 */ /* 0x000fe800078e00ff */
[----:B------:R-:W-:Y:S01]  /*7a10*/  IMAD R0, R0, c[0x0][0x1a0], RZ ;  /* 0x0000680000007a24 */ /* 0x000fe200078e02ff */
[----:B------:R-:W-:Y:S01]  /*7a20*/  LEA R4, P2, R6, R246, 0x6 ;  /* 0x000000f606047211 */ /* 0x000fe200078430ff */
[----:B------:R-:W-:Y:S02]  /*7a30*/  IMAD.MOV.U32 R8, RZ, RZ, c[0x0][0x1a4] ;  /* 0x00006900ff087624 */ /* 0x000fe400078e00ff */
[----:B------:R-:W-:Y:S01]  /*7a40*/  IMAD R0, R204, c[0x0][0x1a4], R0 ;  /* 0x00006900cc007a24 */ /* 0x000fe200078e0200 */
[----:B------:R-:W-:Y:S01]  /*7a50*/  @!P0 LEA R12, P4, R4, c[0x0][0x170], 0x1 ;  /* 0x00005c00040c8a11 */ /* 0x000fe200078808ff */
[----:B------:R-:W-:Y:S02]  /*7a60*/  IMAD.MOV.U32 R14, RZ, RZ, c[0x0][0x1a4] ;  /* 0x00006900ff0e7624 */ /* 0x000fe400078e00ff */
[----:B------:R-:W-:Y:S01]  /*7a70*/  IMAD.IADD R2, R7, 0x1, R0 ;  /* 0x0000000107027824 */ /* 0x000fe200078e0200 */
[-C--:B------:R-:W-:Y:S04]  /*7a80*/  @!P0 LEA R0, P1, R252, R4.reuse, 0x4 ;  /* 0x00000004fc008211 */ /* 0x080fe800078220ff */
[----:B------:R-:W-:Y:S02]  /*7a90*/  LEA.HI.X R5, R6, R249, R2, 0x6, P2 ;  /* 0x000000f906057211 */ /* 0x000fe400010f3402 */
[----:B------:R-:W-:Y:S02]  /*7aa0*/  @!P0 LEA R10, P3, R0, c[0x0][0x170], 0x1 ;  /* 0x00005c00000a8a11 */ /* 0x000fe400078608ff */
[----:B------:R-:W-:Y:S01]  /*7ab0*/  @!P0 LEA.HI.X R13, R4, c[0x0][0x174], R5, 0x1, P4 ;  /* 0x00005d00040d8a11 */ /* 0x000fe200020f0c05 */
[----:B------:R-:W-:Y:S01]  /*7ac0*/  @P0 STS.128 [R203+0x6000], RZ ;  /* 0x006000ffcb000388 */ /* 0x000fe20000000c00 */
[-C--:B------:R-:W-:Y:S02]  /*7ad0*/  @!P0 LEA.HI.X R6, R252, R5.reuse, R8, 0x4, P1 ;  /* 0x00000005fc068211 */ /* 0x080fe400008f2408 */
[C---:B------:R-:W-:Y:S02]  /*7ae0*/  @!P0 LEA R2, P2, R251.reuse, R4, 0x5 ;  /* 0x00000004fb028211 */ /* 0x040fe400078428ff */
        /* <DEDUP_REMOVED lines=30> */
[----:B------:R-:W3:Y:S07]  /*7cd0*/  LDSM.16.M88.4 R16, [R188+0x4000] ;  /* 0x00400000bc10783b */ /* 0x000eee0000000200 */
[----:B------:R-:W2:Y:S07]  /*7ce0*/  LDSM.16.M88.4 R60, [R195+0x2000] ;  /* 0x00200000c33c783b */ /* 0x000eae0000000200 */
[----:B------:R-:W4:Y:S07]  /*7cf0*/  LDSM.16.M88.4 R32, [R188+0x4800] ;  /* 0x00480000bc20783b */ /* 0x000f2e0000000200 */
[----:B------:R-:W0:Y:S07]  /*7d00*/  LDGDEPBAR ;  /* 0x00000000000079af */ /* 0x000e2e0000000000 */
[----:B------:R-:W5:Y:S07]  /*7d10*/  LDSM.16.M88.4 R48, [R188+0x5000] ;  /* 0x00500000bc30783b */ /* 0x000f6e0000000200 */
[----:B------:R-:W5:Y:S01]  /*7d20*/  LDSM.16.M88.4 R144, [R188+0x5800] ;  /* 0x00580000bc90783b */ /* 0x000f620000000200 */
[-C--:B---3--:R-:W-:Y:S06]  /*7d30*/  HMMA.16816.F32 R4, R64, R16.reuse, RZ ;  /* 0x000000104004723c */ /* 0x088fec00000018ff */
[----:B------:R-:W-:Y:S02]  /*7d40*/  LDSM.16.M88.4 R148, [R198] ;  /* 0x00000000c694783b */ /* 0x000fe40000000200 */
[C---:B--2---:R-:W-:Y:S05]  /*7d50*/  HMMA.16816.F32 R8, R60.reuse, R16, RZ ;  /* 0x000000103c08723c */ /* 0x044fea00000018ff */
[----:B------:R-:W2:Y:S03]  /*7d60*/  LDSM.16.M88.4 R152, [R194+0x4000] ;  /* 0x00400000c298783b */ /* 0x000ea60000000200 */
[-C--:B-1----:R-:W-:Y:S04]  /*7d70*/  HMMA.16816.F32 R12, R60, R18.reuse, RZ ;  /* 0x000000123c0c723c */ /* 0x082fe800000018ff */
[----:B------:R-:W1:Y:S04]  /*7d80*/  LDSM.16.M88.4 R156, [R198+0x2000] ;  /* 0x00200000c69c783b */ /* 0x000e680000000200 */
[C---:B------:R-:W-:Y:S03]  /*7d90*/  HMMA.16816.F32 R16, R64.reuse, R18, RZ ;  /* 0x000000124010723c */ /* 0x040fe600000018ff */
[----:B------:R-:W3:Y:S05]  /*7da0*/  LDSM.16.M88.4 R160, [R194+0x4800] ;  /* 0x00480000c2a0783b */ /* 0x000eea0000000200 */
[-C--:B----4-:R-:W-:Y:S02]  /*7db0*/  HMMA.16816.F32 R20, R64, R32.reuse, RZ ;  /* 0x000000204014723c */ /* 0x090fe400000018ff */
[----:B------:R-:W4:Y:S06]  /*7dc0*/  LDSM.16.M88.4 R164, [R194+0x5000] ;  /* 0x00500000c2a4783b */ /* 0x000f2c0000000200 */
[C---:B------:R-:W-:Y:S01]  /*7dd0*/  HMMA.16816.F32 R24, R60.reuse, R32, RZ ;  /* 0x000000203c18723c */ /* 0x040fe200000018ff */
[----:B------:R-:W1:Y:S07]  /*7de0*/  LDSM.16.M88.4 R168, [R194+0x5800] ;  /* 0x00580000c2a8783b */ /* 0x000e6e0000000200 */
[-C--:B------:R-:W-:Y:S01]  /*7df0*/  HMMA.16816.F32 R28, R60, R34.reuse, RZ ;  /* 0x000000223c1c723c */ /* 0x080fe200000018ff */
[----:B------:R-:W-:Y:S07]  /*7e00*/  LDSM.16.M88.4 R172, [R196+0x2000] ;  /* 0x00200000c4ac783b */ /* 0x000fee0000000200 */
[C---:B------:R-:W-:Y:S01]  /*7e10*/  HMMA.16816.F32 R32, R64.reuse, R34, RZ ;  /* 0x000000224020723c */ /* 0x040fe200000018ff */
[----:B------:R-:W-:Y:S07]  /*7e20*/  LDSM.16.M88.4 R176, [R197+0x2000] ;  /* 0x00200000c5b0783b */ /* 0x000fee0000000200 */
[-C--:B-----5:R-:W-:Y:S01]  /*7e30*/  HMMA.16816.F32 R36, R64, R48.reuse, RZ ;  /* 0x000000304024723c */ /* 0x0a0fe200000018ff */
[----:B------:R-:W-:Y:S07]  /*7e40*/  LDSM.16.M88.4 R180, [R193+0x800] ;  /* 0x00080000c1b4783b */ /* 0x000fee0000000200 */
[C---:B------:R-:W-:Y:S01]  /*7e50*/  HMMA.16816.F32 R40, R60.reuse, R48, RZ ;  /* 0x000000303c28723c */ /* 0x040fe200000018ff */
[----:B------:R-:W-:Y:S07]  /*7e60*/  LDSM.16.M88.4 R184, [R193+0x1000] ;  /* 0x00100000c1b8783b */ /* 0x000fee0000000200 */
[-C--:B------:R-:W-:Y:S08]  /*7e70*/  HMMA.16816.F32 R44, R60, R50.reuse, RZ ;  /* 0x000000323c2c723c */ /* 0x080ff000000018ff */
[C---:B------:R-:W-:Y:S08]  /*7e80*/  HMMA.16816.F32 R48, R64.reuse, R50, RZ ;  /* 0x000000324030723c */ /* 0x040ff000000018ff */
[-C--:B------:R-:W-:Y:S08]  /*7e90*/  HMMA.16816.F32 R52, R64, R144.reuse, RZ ;  /* 0x000000904034723c */ /* 0x080ff000000018ff */
[C---:B------:R-:W-:Y:S08]  /*7ea0*/  HMMA.16816.F32 R56, R60.reuse, R144, RZ ;  /* 0x000000903c38723c */ /* 0x040ff000000018ff */
[-C--:B------:R-:W-:Y:S08]  /*7eb0*/  HMMA.16816.F32 R60, R60, R146.reuse, RZ ;  /* 0x000000923c3c723c */ /* 0x080ff000000018ff */
[----:B------:R-:W-:Y:S01]  /*7ec0*/  HMMA.16816.F32 R64, R64, R146, RZ ;  /* 0x000000924040723c */ /* 0x000fe200000018ff */
[----:B------:R-:W-:Y:S07]  /*7ed0*/  LDSM.16.M88.4 R144, [R196] ;  /* 0x00000000c490783b */ /* 0x000fee0000000200 */
[-C--:B--2---:R-:W-:Y:S08]  /*7ee0*/  HMMA.16816.F32 R4, R148, R152.reuse, R4 ;  /* 0x000000989404723c */ /* 0x084ff00000001804 */
[C---:B-1----:R-:W-:Y:S08]  /*7ef0*/  HMMA.16816.F32 R8, R156.reuse, R152, R8 ;  /* 0x000000989c08723c */ /* 0x042ff00000001808 */
        /* <DEDUP_REMOVED lines=56> */
.L_x_1257:
[----:B------:R-:W-:Y:S02]  /*8280*/  IMAD R2, R204, -0x40, R219 ;  /* 0xffffffc0cc027824 */ /* 0x000fe400078e02db */
[----:B------:R-:W-:Y:S03]  /*8290*/  IMAD.MOV.U32 R109, RZ, RZ, -0x40 ;  /* 0xffffffc0ff6d7424 */ /* 0x000fe600078e00ff */
[----:B------:R-:W-:Y:S02]  /*82a0*/  IADD3 R0, R2, -0x1, RZ ;  /* 0xffffffff02007810 */ /* 0x000fe40007ffe0ff */
[----:B------:R-:W-:Y:S02]  /*82b0*/  IABS R101, R2 ;  /* 0x0000000200657213 */ /* 0x000fe40000000000 */
[----:B------:R-:W-:Y:S02]  /*82c0*/  ISETP.GE.AND P2, PT, R0, RZ, PT ;  /* 0x000000ff0000720c */ /* 0x000fe40003f46270 */
[----:B------:R2:W3:Y:S01]  /*82d0*/  I2F R173, R101 ;  /* 0x0000006500ad7306 */ /* 0x0004e20000201400 */
[C---:B------:R-:W-:Y:S02]  /*82e0*/  IADD3 R103, R2.reuse, -0x9, RZ ;  /* 0xfffffff702677810 */ /* 0x040fe40007ffe0ff */
[C---:B------:R-:W-:Y:S02]  /*82f0*/  IADD3 R102, R2.reuse, -0x8, RZ ;  /* 0xfffffff802667810 */ /* 0x040fe40007ffe0ff */
[----:B------:R-:W-:Y:S02]  /*8300*/  IADD3 R105, R2, -0x28, RZ ;  /* 0xffffffd802697810 */ /* 0x000fe40007ffe0ff */
[----:B------:R-:W-:Y:S02]  /*8310*/  ISETP.GE.AND P3, PT, R102, RZ, PT ;  /* 0x000000ff6600720c */ /* 0x000fe40003f66270 */
[C---:B------:R-:W-:Y:S02]  /*8320*/  IADD3 R106, R2.reuse, -0x31, RZ ;  /* 0xffffffcf026a7810 */ /* 0x040fe40007ffe0ff */
[C---:B------:R-:W-:Y:S02]  /*8330*/  @!P2 IADD3 R0, -R2.reuse, 0x1, RZ ;  /* 0x000000010200a810 */ /* 0x040fe40007ffe1ff */
[----:B------:R-:W-:Y:S02]  /*8340*/  ISETP.GE.AND P2, PT, R103, RZ, PT ;  /* 0x000000ff6700720c */ /* 0x000fe40003f46270 */
[----:B------:R4:W5:Y:S01]  /*8350*/  I2F R152, R0 ;  /* 0x0000000000987306 */ /* 0x0009620000201400 */
[C---:B-1----:R-:W-:Y:S02]  /*8360*/  IADD3 R111, R2.reuse, 0x1f, RZ ;  /* 0x0000001f026f7810 */ /* 0x042fe40007ffe0ff */
[C---:B------:R-:W-:Y:S02]  /*8370*/  IADD3 R110, R2.reuse, 0x18, RZ ;  /* 0x00000018026e7810 */ /* 0x040fe40007ffe0ff */
[C---:B------:R-:W-:Y:S02]  /*8380*/  @!P3 IADD3 R102, -R2.reuse, 0x8, RZ ;  /* 0x000000080266b810 */ /* 0x040fe40007ffe1ff */
[C---:B--2---:R-:W-:Y:S03]  /*8390*/  IADD3 R101, R2.reuse, -0x10, RZ ;  /* 0xfffffff002657810 */ /* 0x044fe60007ffe0ff */
[----:B------:R1:W2:Y:S01]  /*83a0*/  I2F R151, R102 ;  /* 0x0000006600977306 */ /* 0x0002a20000201400 */
[C---:B------:R-:W-:Y:S02]  /*83b0*/  @!P2 IADD3 R103, -R2.reuse, 0x9, RZ ;  /* 0x000000090267a810 */ /* 0x040fe40007ffe1ff */
[----:B------:R-:W-:Y:S07]  /*83c0*/  ISETP.GE.AND P3, PT, R101, RZ, PT ;  /* 0x000000ff6500720c */ /* 0x000fee0003f66270 */
[----:B------:R2:W-:Y:S01]  /*83d0*/  I2F R150, R103 ;  /* 0x0000006700967306 */ /* 0x0005e20000201400 */
[C---:B----4-:R-:W-:Y:S05]  /*83e0*/  IADD3 R0, R2.reuse, -0x11, RZ ;  /* 0xffffffef02007810 */ /* 0x050fea0007ffe0ff */
[----:B------:R-:W-:Y:S02]  /*83f0*/  @!P3 IADD3 R101, -R2, 0x10, RZ ;  /* 0x000000100265b810 */ /* 0x000fe40007ffe1ff */
[----:B------:R-:W-:Y:S02]  /*8400*/  ISETP.GE.AND P2, PT, R0, RZ, PT ;  /* 0x000000ff0000720c */ /* 0x000fe40003f46270 */
[----:B------:R4:W-:Y:S01]  /*8410*/  I2F R148, R101 ;  /* 0x0000006500947306 */ /* 0x0009e20000201400 */
[C---:B-1----:R-:W-:Y:S10]  /*8420*/  IADD3 R102, R2.reuse, -0x19, RZ ;  /* 0xffffffe702667810 */ /* 0x042ff40007ffe0ff */
[----:B------:R-:W-:Y:S02]  /*8430*/  @!P2 IADD3 R0, -R2, 0x11, RZ ;  /* 0x000000110200a810 */ /* 0x000fe40007ffe1ff */
[----:B------:R-:W-:Y:S02]  /*8440*/  ISETP.GE.AND P2, PT, R102, RZ, PT ;  /* 0x000000ff6600720c */ /* 0x000fe40003f46270 */
[----:B------:R1:W-:Y:S01]  /*8450*/  I2F R147, R0 ;  /* 0x0000000000937306 */ /* 0x0003e20000201400 */
[C---:B--2---:R-:W-:Y:S04]  /*8460*/  IADD3 R103, R2.reuse, -0x18, RZ ;  /* 0xffffffe802677810 */ /* 0x044fe80007ffe0ff */
[----:B------:R-:W-:Y:S02]  /*8470*/  ISETP.GE.AND P3, PT, R103, RZ, PT ;  /* 0x000000ff6700720c */ /* 0x000fe40003f66270 */
[C---:B----4-:R-:W-:Y:S04]  /*8480*/  IADD3 R101, R2.reuse, -0x20, RZ ;  /* 0xffffffe002657810 */ /* 0x050fe80007ffe0ff */
[C---:B------:R-:W-:Y:S02]  /*8490*/  @!P2 IADD3 R102, -R2.reuse, 0x19, RZ ;  /* 0x000000190266a810 */ /* 0x040fe40007ffe1ff */
[----:B------:R-:W-:Y:S02]  /*84a0*/  ISETP.GE.AND P4, PT, R101, RZ, PT ;  /* 0x000000ff6500720c */ /* 0x000fe40003f86270 */
[----:B------:R2:W-:Y:S01]  /*84b0*/  I2F R145, R102 ;  /* 0x0000006600917306 */ /* 0x0005e20000201400 */
[----:B------:R-:W-:Y:S02]  /*84c0*/  ISETP.GE.AND P2, PT, R105, RZ, PT ;  /* 0x000000ff6900720c */ /* 0x000fe40003f46270 */
[C---:B------:R-:W-:Y:S02]  /*84d0*/  @!P3 IADD3 R103, -R2.reuse, 0x18, RZ ;  /* 0x000000180267b810 */ /* 0x040fe40007ffe1ff */
[C---:B-1----:R-:W-:Y:S05]  /*84e0*/  IADD3 R0, R2.reuse, -0x21, RZ ;  /* 0xffffffdf02007810 */ /* 0x042fea0007ffe0ff */
[----:B------:R1:W4:Y:S01]  /*84f0*/  I2F R146, R103 ;  /* 0x0000006700927306 */ /* 0x0003220000201400 */
[----:B------:R-:W-:Y:S02]  /*8500*/  @!P4 IADD3 R101, -R2, 0x20, RZ ;  /* 0x000000200265c810 */ /* 0x000fe40007ffe1ff */
[----:B------:R-:W-:Y:S02]  /*8510*/  ISETP.GE.AND P3, PT, R0, RZ, PT ;  /* 0x000000ff0000720c */ /* 0x000fe40003f66270 */
[----:B------:R-:W-:Y:S02]  /*8520*/  @!P2 IADD3 R105, -R2, 0x28, RZ ;  /* 0x000000280269a810 */ /* 0x000fe40007ffe1ff */
[----:B------:R-:W-:Y:S03]  /*8530*/  ISETP.GE.AND P4, PT, R110, RZ, PT ;  /* 0x000000ff6e00720c */ /* 0x000fe60003f86270 */
[----:B------:R3:W3:Y:S01]  /*8540*/  I2F R144, R101 ;  /* 0x0000006500907306 */ /* 0x0006e20000201400 */
[C---:B--2---:R-:W-:Y:S05]  /*8550*/  IADD3 R102, R2.reuse, 0x8, RZ ;  /* 0x0000000802667810 */ /* 0x044fea0007ffe0ff */
[----:B------:R-:W-:Y:S02]  /*8560*/  @!P3 IADD3 R0, -R2, 0x21, RZ ;  /* 0x000000210200b810 */ /* 0x000fe40007ffe1ff */
[----:B------:R-:W-:Y:S02]  /*8570*/  ISETP.GE.AND P6, PT, R102, RZ, PT ;  /* 0x000000ff6600720c */ /* 0x000fe40003fc6270 */
[----:B------:R2:W2:Y:S01]  /*8580*/  I2F R149, R0 ;  /* 0x0000000000957306 */ /* 0x0004a20000201400 */
[C---:B-1----:R-:W-:Y:S04]  /*8590*/  IADD3 R103, R2.reuse, -0x38, RZ ;  /* 0xffffffc802677810 */ /* 0x042fe80007ffe0ff */
[----:B------:R-:W-:Y:S05]  /*85a0*/  ISETP.GE.AND P2, PT, R103, RZ, PT ;  /* 0x000000ff6700720c */ /* 0x000fea0003f46270 */
[----:B------:R1:W1:Y:S01]  /*85b0*/  I2F R153, R105 ;  /* 0x0000006900997306 */ /* 0x0002620000201400 */
[C---:B---3--:R-:W-:Y:S04]  /*85c0*/  IADD3 R101, -R2.reuse, -0x8, RZ ;  /* 0xfffffff802657810 */ /* 0x048fe80007ffe1ff */
[----:B------:R-:W-:Y:S03]  /*85d0*/  SEL R101, R101, R102, !P6 ;  /* 0x0000006665657207 */ /* 0x000fe60007000000 */
[C---:B------:R-:W-:Y:S02]  /*85e0*/  @!P2 IADD3 R103, -R2.reuse, 0x38, RZ ;  /* 0x000000380267a810 */ /* 0x040fe40007ffe1ff */
[----:B------:R3:W-:Y:S01]  /*85f0*/  I2F R171, R101 ;  /* 0x0000006500ab7306 */ /* 0x0007e20000201400 */
[----:B--2---:R-:W-:Y:S04]  /*8600*/  IADD3 R0, R2, -0x29, RZ ;  /* 0xffffffd702007810 */ /* 0x004fe80007ffe0ff */
[----:B------:R-:W-:Y:S05]  /*8610*/  ISETP.GE.AND P3, PT, R0, RZ, PT ;  /* 0x000000ff0000720c */ /* 0x000fea0003f66270 */
[----:B------:R-:W-:Y:S01]  /*8620*/  I2F R172, R103 ;  /* 0x0000006700ac7306 */ /* 0x000fe20000201400 */
[C---:B-1----:R-:W-:Y:S07]  /*8630*/  IADD3 R105, R2.reuse, -0x30, RZ ;  /* 0xffffffd002697810 */ /* 0x042fee0007ffe0ff */
[C---:B------:R-:W-:Y:S02]  /*8640*/  @!P3 IADD3 R0, -R2.reuse, 0x29, RZ ;  /* 0x000000290200b810 */ /* 0x040fe40007ffe1ff */
[----:B------:R-:W-:Y:S02]  /*8650*/  ISETP.GE.AND P3, PT, R105, RZ, PT ;  /* 0x000000ff6900720c */ /* 0x000fe40003f66270 */
[----:B------:R1:W2:Y:S01]  /*8660*/  I2F R156, R0 ;  /* 0x00000000009c7306 */ /* 0x0002a20000201400 */
[C---:B---3--:R-:W-:Y:S04]  /*8670*/  IADD3 R101, R2.reuse, 0x7, RZ ;  /* 0x0000000702657810 */ /* 0x048fe80007ffe0ff */
[----:B------:R-:W-:Y:S06]  /*8680*/  ISETP.GE.AND P5, PT, R101, RZ, PT ;  /* 0x000000ff6500720c */ /* 0x000fec0003fa6270 */
[----:B------:R-:W-:Y:S02]  /*8690*/  @!P3 IADD3 R105, -R2, 0x30, RZ ;  /* 0x000000300269b810 */ /* 0x000fe40007ffe1ff */
[----:B------:R-:W-:Y:S02]  /*86a0*/  ISETP.GE.AND P3, PT, R106, RZ, PT ;  /* 0x000000ff6a00720c */ /* 0x000fe40003f66270 */
[----:B------:R-:W3:Y:S01]  /*86b0*/  I2F R155, R105 ;  /* 0x00000069009b7306 */ /* 0x000ee20000201400 */
[C---:B-1----:R-:W-:Y:S10]  /*86c0*/  IADD3 R0, -R2.reuse, -0x7, RZ ;  /* 0xfffffff902007810 */ /* 0x042ff40007ffe1ff */
[----:B------:R-:W-:Y:S02]  /*86d0*/  @!P3 IADD3 R106, -R2, 0x31, RZ ;  /* 0x00000031026ab810 */ /* 0x000fe40007ffe1ff */
[----:B------:R-:W-:Y:S02]  /*86e0*/  SEL R103, R0, R101, !P5 ;  /* 0x0000006500677207 */ /* 0x000fe40006800000 */
[----:B------:R1:W-:Y:S01]  /*86f0*/  I2F R154, R106 ;  /* 0x0000006a009a7306 */ /* 0x0003e20000201400 */
[----:B------:R-:W-:Y:S04]  /*8700*/  IADD3 R0, R2, -0x39, RZ ;  /* 0xffffffc702007810 */ /* 0x000fe80007ffe0ff */
[----:B------:R-:W-:Y:S05]  /*8710*/  ISETP.GE.AND P2, PT, R0, RZ, PT ;  /* 0x000000ff0000720c */ /* 0x000fea0003f46270 */
[----:B------:R2:W-:Y:S08]  /*8720*/  I2F R169, R103 ;  /* 0x0000006700a97306 */ /* 0x0005f00000201400 */
[C---:B------:R-:W-:Y:S04]  /*8730*/  @!P2 IADD3 R0, -R2.reuse, 0x39, RZ ;  /* 0x000000390200a810 */ /* 0x040fe80007ffe1ff */
[----:B------:R3:W-:Y:S01]  /*8740*/  I2F R170, R0 ;  /* 0x0000000000aa7306 */ /* 0x0007e20000201400 */
[C---:B-1----:R-:W-:Y:S02]  /*8750*/  IADD3 R106, R2.reuse, 0x2f, RZ ;  /* 0x0000002f026a7810 */ /* 0x042fe40007ffe0ff */
[----:B--2---:R-:W-:Y:S04]  /*8760*/  IADD3 R103, R2, 0x3f, RZ ;  /* 0x0000003f02677810 */ /* 0x004fe80007ffe0ff */
[----:B------:R-:W-:Y:S01]  /*8770*/  ISETP.GE.AND P2, PT, R103, RZ, PT ;  /* 0x000000ff6700720c */ /* 0x000fe20003f46270 */
[----:B---3--:R-:W-:Y:S01]  /*8780*/  IMAD R0, R204, R109, 0x40 ;  /* 0x00000040cc007424 */ /* 0x008fe200078e026d */
[----:B------:R-:W-:Y:S01]  /*8790*/  IADD3 R109, R2, 0x37, RZ ;  /* 0x00000037026d7810 */ /* 0x000fe20007ffe0ff */
[-C--:B------:R-:W-:Y:S02]  /*87a0*/  FFMA.FTZ R4, R173, -R100.reuse, R4 ;  /* 0x80000064ad047223 */ /* 0x080fe40000010004 */
[----:B------:R-:W-:Y:S02]  /*87b0*/  IMAD.IADD R0, R219, 0x1, R0 ;  /* 0x00000001db007824 */ /* 0x000fe400078e0200 */
[-C--:B-----5:R-:W-:Y:S02]  /*87c0*/  FFMA.FTZ R5, R152, -R100.reuse, R5 ;  /* 0x8000006498057223 */ /* 0x0a0fe40000010005 */
[-C--:B------:R-:W-:Y:S04]  /*87d0*/  FFMA.FTZ R16, R151, -R100.reuse, R16 ;  /* 0x8000006497107223 */ /* 0x080fe80000010010 */
[----:B------:R-:W-:Y:S01]  /*87e0*/  @!P2 IADD3 R103, -R0, 0x1, RZ ;  /* 0x000000010067a810 */ /* 0x000fe20007ffe1ff */
[----:B----4-:R-:W-:Y:S01]  /*87f0*/  FFMA.FTZ R32, R146, -R100, R32 ;  /* 0x8000006492207223 */ /* 0x010fe20000010020 */
[----:B------:R-:W-:Y:S01]  /*8800*/  IABS R105, R0 ;  /* 0x0000000000697213 */ /* 0x000fe20000000000 */
[-C--:B------:R-:W-:Y:S01]  /*8810*/  FFMA.FTZ R33, R145, -R100.reuse, R33 ;  /* 0x8000006491217223 */ /* 0x080fe20000010021 */
[----:B------:R1:W-:Y:S01]  /*8820*/  I2F R158, R103 ;  /* 0x00000067009e7306 */ /* 0x0003e20000201400 */
[----:B------:R-:W-:Y:S01]  /*8830*/  ISETP.GE.AND P2, PT, R109, RZ, PT ;  /* 0x000000ff6d00720c */ /* 0x000fe20003f46270 */
[-C--:B------:R-:W-:Y:S01]  /*8840*/  FFMA.FTZ R17, R150, -R100.reuse, R17 ;  /* 0x8000006496117223 */ /* 0x080fe20000010011 */
[----:B------:R-:W-:Y:S01]  /*8850*/  @!P4 IADD3 R110, -R0, 0x28, RZ ;  /* 0x00000028006ec810 */ /* 0x000fe20007ffe1ff */
[----:B------:R-:W-:Y:S01]  /*8860*/  IMAD.MOV.U32 R157, RZ, RZ, R105 ;  /* 0x000000ffff9d7224 */ /* 0x000fe200078e0069 */
[----:B------:R-:W-:Y:S01]  /*8870*/  IADD3 R105, R2, 0x38, RZ ;  /* 0x0000003802697810 */ /* 0x000fe20007ffe0ff */
[-C--:B------:R-:W-:Y:S01]  /*8880*/  FFMA.FTZ R36, R144, -R100.reuse, R36 ;  /* 0x8000006490247223 */ /* 0x080fe20000010024 */
[----:B------:R-:W-:Y:S01]  /*8890*/  @!P6 IADD3 R102, -R0, 0x38, RZ ;  /* 0x000000380066e810 */ /* 0x000fe20007ffe1ff */
[-C--:B------:R-:W-:Y:S01]  /*88a0*/  FFMA.FTZ R38, R146, -R100.reuse, R38 ;  /* 0x8000006492267223 */ /* 0x080fe20000010026 */
[----:B------:R-:W-:Y:S01]  /*88b0*/  ISETP.GE.AND P3, PT, R105, RZ, PT ;  /* 0x000000ff6900720c */ /* 0x000fe20003f66270 */
[----:B------:R-:W2:Y:S01]  /*88c0*/  I2F R163, R110 ;  /* 0x0000006e00a37306 */ /* 0x000ea20000201400 */
[-C--:B------:R-:W-:Y:S01]  /*88d0*/  FFMA.FTZ R20, R148, -R100.reuse, R20 ;  /* 0x8000006494147223 */ /* 0x080fe20000010014 */
[C---:B------:R-:W-:Y:S01]  /*88e0*/  @!P5 IADD3 R101, -R0.reuse, 0x39, RZ ;  /* 0x000000390065d810 */ /* 0x040fe20007ffe1ff */
[-C--:B------:R-:W-:Y:S01]  /*88f0*/  FFMA.FTZ R21, R147, -R100.reuse, R21 ;  /* 0x8000006493157223 */ /* 0x080fe20000010015 */
[----:B------:R-:W-:Y:S01]  /*8900*/  @!P2 IADD3 R109, -R0, 0x9, RZ ;  /* 0x00000009006da810 */ /* 0x000fe20007ffe1ff */
[-C--:B------:R-:W-:Y:S01]  /*8910*/  FFMA.FTZ R39, R145, -R100.reuse, R39 ;  /* 0x8000006491277223 */ /* 0x080fe20000010027 */
[----:B------:R-:W-:Y:S01]  /*8920*/  ISETP.GE.AND P2, PT, R106, RZ, PT ;  /* 0x000000ff6a00720c */ /* 0x000fe20003f46270 */
[-C--:B------:R-:W-:Y:S02]  /*8930*/  FFMA.FTZ R50, R144, -R100.reuse, R50 ;  /* 0x8000006490327223 */ /* 0x080fe40000010032 */
[-C--:B------:R-:W-:Y:S01]  /*8940*/  FFMA.FTZ R35, R147, -R100.reuse, R35 ;  /* 0x8000006493237223 */ /* 0x080fe20000010023 */
[----:B------:R3:W4:Y:S01]  /*8950*/  I2F R162, R109 ;  /* 0x0000006d00a27306 */ /* 0x0007220000201400 */
[-C--:B------:R-:W-:Y:S01]  /*8960*/  FFMA.FTZ R51, R149, -R100.reuse, R51 ;  /* 0x8000006495337223 */ /* 0x080fe20000010033 */
[----:B------:R-:W-:Y:S01]  /*8970*/  @!P3 IADD3 R105, -R0, 0x8, RZ ;  /* 0x000000080069b810 */ /* 0x000fe20007ffe1ff */
[-C--:B------:R-:W-:Y:S01]  /*8980*/  FFMA.FTZ R48, R153, -R100.reuse, R48 ;  /* 0x8000006499307223 */ /* 0x080fe20000010030 */
[----:B-1----:R-:W-:Y:S01]  /*8990*/  IADD3 R103, R2, 0x30, RZ ;  /* 0x0000003002677810 */ /* 0x002fe20007ffe0ff */
[-C--:B------:R-:W-:Y:S02]  /*89a0*/  FFMA.FTZ R49, R156, -R100.reuse, R49 ;  /* 0x800000649c317223 */ /* 0x080fe40000010031 */
[-C--:B------:R-:W-:Y:S01]  /*89b0*/  FFMA.FTZ R52, R155, -R100.reuse, R52 ;  /* 0x800000649b347223 */ /* 0x080fe20000010034 */
[----:B------:R-:W-:Y:S01]  /*89c0*/  ISETP.GE.AND P3, PT, R103, RZ, PT ;  /* 0x000000ff6700720c */ /* 0x000fe20003f66270 */
[-C--:B------:R-:W-:Y:S01]  /*89d0*/  FFMA.FTZ R64, R172, -R100.reuse, R64 ;  /* 0x80000064ac407223 */ /* 0x080fe20000010040 */
[----:B------:R1:W5:Y:S01]  /*89e0*/  I2F R159, R105 ;  /* 0x00000069009f7306 */ /* 0x0003620000201400 */
[----:B------:R-:W-:Y:S01]  /*89f0*/  @!P2 IADD3 R106, -R0, 0x11, RZ ;  /* 0x00000011006aa810 */ /* 0x000fe20007ffe1ff */
[-C--:B------:R-:W-:Y:S02]  /*8a00*/  FFMA.FTZ R34, R148, -R100.reuse, R34 ;  /* 0x8000006494227223 */ /* 0x080fe40000010022 */
[CC--:B--2---:R-:W-:Y:S02]  /*8a10*/  FFMA.FTZ R44, R163.reuse, -R100.reuse, R44 ;  /* 0x80000064a32c7223 */ /* 0x0c4fe4000001002c */
[-C--:B------:R-:W-:Y:S02]  /*8a20*/  FFMA.FTZ R58, R163, -R100.reuse, R58 ;  /* 0x80000064a33a7223 */ /* 0x080fe4000001003a */
[-C--:B------:R-:W-:Y:S02]  /*8a30*/  FFMA.FTZ R37, R149, -R100.reuse, R37 ;  /* 0x8000006495257223 */ /* 0x080fe40000010025 */
[----:B------:R-:W2:Y:S01]  /*8a40*/  I2F R165, R106 ;  /* 0x0000006a00a57306 */ /* 0x000ea20000201400 */
[----:B------:R-:W-:Y:S01]  /*8a50*/  @!P3 IADD3 R103, -R0, 0x10, RZ ;  /* 0x000000100067b810 */ /* 0x000fe20007ffe1ff */
[-C--:B------:R-:W-:Y:S01]  /*8a60*/  FFMA.FTZ R6, R171, -R100.reuse, R6 ;  /* 0x80000064ab067223 */ /* 0x080fe20000010006 */
[----:B---3--:R-:W-:Y:S01]  /*8a70*/  IADD3 R109, R2, 0x28, RZ ;  /* 0x00000028026d7810 */ /* 0x008fe20007ffe0ff */
[CC--:B----4-:R-:W-:Y:S02]  /*8a80*/  FFMA.FTZ R13, R162.reuse, -R100.reuse, R13 ;  /* 0x80000064a20d7223 */ /* 0x0d0fe4000001000d */
[-C--:B------:R-:W-:Y:S01]  /*8a90*/  FFMA.FTZ R27, R162, -R100.reuse, R27 ;  /* 0x80000064a21b7223 */ /* 0x080fe2000001001b */
[----:B------:R-:W-:Y:S01]  /*8aa0*/  ISETP.GE.AND P3, PT, R109, RZ, PT ;  /* 0x000000ff6d00720c */ /* 0x000fe20003f66270 */
[-C--:B------:R-:W-:Y:S02]  /*8ab0*/  FFMA.FTZ R53, R154, -R100.reuse, R53 ;  /* 0x800000649a357223 */ /* 0x080fe40000010035 */
[----:B------:R-:W3:Y:S01]  /*8ac0*/  I2F R161, R103 ;  /* 0x0000006700a17306 */ /* 0x000ee20000201400 */
[-C--:B------:R-:W-:Y:S02]  /*8ad0*/  FFMA.FTZ R7, R169, -R100.reuse, R7 ;  /* 0x80000064a9077223 */ /* 0x080fe40000010007 */
[-C--:B------:R-:W-:Y:S01]  /*8ae0*/  FFMA.FTZ R65, R170, -R100.reuse, R65 ;  /* 0x80000064aa417223 */ /* 0x080fe20000010041 */
[----:B-1----:R-:W-:Y:S01]  /*8af0*/  IADD3 R105, R2, 0x27, RZ ;  /* 0x0000002702697810 */ /* 0x002fe20007ffe0ff */
[-C--:B------:R-:W-:Y:S02]  /*8b00*/  FFMA.FTZ R9, R158, -R100.reuse, R9 ;  /* 0x800000649e097223 */ /* 0x080fe40000010009 */
[-C--:B-----5:R-:W-:Y:S01]  /*8b10*/  FFMA.FTZ R12, R159, -R100.reuse, R12 ;  /* 0x800000649f0c7223 */ /* 0x0a0fe2000001000c */
[----:B------:R-:W-:Y:S01]  /*8b20*/  ISETP.GE.AND P2, PT, R105, RZ, PT ;  /* 0x000000ff6900720c */ /* 0x000fe20003f46270 */
[-C--:B------:R-:W-:Y:S01]  /*8b30*/  FFMA.FTZ R23, R150, -R100.reuse, R23 ;  /* 0x8000006496177223 */ /* 0x080fe20000010017 */
[----:B------:R-:W1:Y:S01]  /*8b40*/  I2F R157, R157 ;  /* 0x0000009d009d7306 */ /* 0x000e620000201400 */
[----:B------:R-:W-:Y:S01]  /*8b50*/  @!P3 IADD3 R109, -R0, 0x18, RZ ;  /* 0x00000018006db810 */ /* 0x000fe20007ffe1ff */
[-C--:B------:R-:W-:Y:S02]  /*8b60*/  FFMA.FTZ R54, R153, -R100.reuse, R54 ;  /* 0x8000006499367223 */ /* 0x080fe40000010036 */
[-C--:B--2---:R-:W-:Y:S01]  /*8b70*/  FFMA.FTZ R25, R165, -R100.reuse, R25 ;  /* 0x80000064a5197223 */ /* 0x084fe20000010019 */
[----:B------:R-:W-:Y:S01]  /*8b80*/  IADD3 R106, R2, 0x10, RZ ;  /* 0x00000010026a7810 */ /* 0x000fe20007ffe0ff */
[-C--:B------:R-:W-:Y:S02]  /*8b90*/  FFMA.FTZ R55, R156, -R100.reuse, R55 ;  /* 0x800000649c377223 */ /* 0x080fe40000010037 */
[-C--:B------:R-:W-:Y:S02]  /*8ba0*/  FFMA.FTZ R66, R155, -R100.reuse, R66 ;  /* 0x800000649b427223 */ /* 0x080fe40000010042 */
[----:B------:R2:W4:Y:S01]  /*8bb0*/  I2F R164, R109 ;  /* 0x0000006d00a47306 */ /* 0x0005220000201400 */
[----:B------:R-:W-:Y:S01]  /*8bc0*/  @!P2 IADD3 R105, -R0, 0x19, RZ ;  /* 0x000000190069a810 */ /* 0x000fe20007ffe1ff */
[-C--:B------:R-:W-:Y:S01]  /*8bd0*/  FFMA.FTZ R67, R154, -R100.reuse, R67 ;  /* 0x800000649a437223 */ /* 0x080fe20000010043 */
[----:B------:R-:W-:Y:S01]  /*8be0*/  ISETP.GE.AND P2, PT, R111, RZ, PT ;  /* 0x000000ff6f00720c */ /* 0x000fe20003f46270 */
[-C--:B---3--:R-:W-:Y:S01]  /*8bf0*/  FFMA.FTZ R24, R161, -R100.reuse, R24 ;  /* 0x80000064a1187223 */ /* 0x088fe20000010018 */
[----:B------:R-:W-:Y:S01]  /*8c00*/  IADD3 R103, R2, 0x20, RZ ;  /* 0x0000002002677810 */ /* 0x000fe20007ffe0ff */
[-C--:B------:R-:W-:Y:S02]  /*8c10*/  FFMA.FTZ R15, R158, -R100.reuse, R15 ;  /* 0x800000649e0f7223 */ /* 0x080fe4000001000f */
[-C--:B------:R-:W-:Y:S01]  /*8c20*/  FFMA.FTZ R26, R159, -R100.reuse, R26 ;  /* 0x800000649f1a7223 */ /* 0x080fe2000001001a */
[----:B------:R-:W-:Y:S01]  /*8c30*/  ISETP.GE.AND P3, PT, R103, RZ, PT ;  /* 0x000000ff6700720c */ /* 0x000fe20003f66270 */
[----:B------:R3:W5:Y:S01]  /*8c40*/  I2F R167, R105 ;  /* 0x0000006900a77306 */ /* 0x0007620000201400 */
[-C--:B------:R-:W-:Y:S02]  /*8c50*/  FFMA.FTZ R18, R173, -R100.reuse, R18 ;  /* 0x80000064ad127223 */ /* 0x080fe40000010012 */
[-C--:B------:R-:W-:Y:S02]  /*8c60*/  FFMA.FTZ R19, R152, -R100.reuse, R19 ;  /* 0x8000006498137223 */ /* 0x080fe40000010013 */
[CC--:B-1----:R-:W-:Y:S01]  /*8c70*/  FFMA.FTZ R8, R157.reuse, -R100.reuse, R8 ;  /* 0x800000649d087223 */ /* 0x0c2fe20000010008 */
[----:B------:R-:W-:Y:S01]  /*8c80*/  @!P2 IADD3 R111, -R0, 0x21, RZ ;  /* 0x00000021006fa810 */ /* 0x000fe20007ffe1ff */
[-C--:B------:R-:W-:Y:S01]  /*8c90*/  FFMA.FTZ R14, R157, -R100.reuse, R14 ;  /* 0x800000649d0e7223 */ /* 0x080fe2000001000e */
[----:B------:R-:W-:Y:S01]  /*8ca0*/  ISETP.GE.AND P2, PT, R106, RZ, PT ;  /* 0x000000ff6a00720c */ /* 0x000fe20003f46270 */
[-C--:B------:R-:W-:Y:S01]  /*8cb0*/  FFMA.FTZ R30, R161, -R100.reuse, R30 ;  /* 0x80000064a11e7223 */ /* 0x080fe2000001001e */
[----:B------:R1:W1:Y:S01]  /*8cc0*/  I2F R166, R111 ;  /* 0x0000006f00a67306 */ /* 0x0002620000201400 */
[-C--:B------:R-:W-:Y:S01]  /*8cd0*/  FFMA.FTZ R22, R151, -R100.reuse, R22 ;  /* 0x8000006497167223 */ /* 0x080fe20000010016 */
[----:B------:R-:W-:Y:S01]  /*8ce0*/  @!P3 IADD3 R103, -R0, 0x20, RZ ;  /* 0x000000200067b810 */ /* 0x000fe20007ffe1ff */
[-C--:B------:R-:W-:Y:S01]  /*8cf0*/  FFMA.FTZ R31, R165, -R100.reuse, R31 ;  /* 0x80000064a51f7223 */ /* 0x080fe2000001001f */
[----:B--2---:R-:W-:Y:S01]  /*8d00*/  IADD3 R109, R2, 0x17, RZ ;  /* 0x00000017026d7810 */ /* 0x004fe20007ffe0ff */
[CC--:B----4-:R-:W-:Y:S02]  /*8d10*/  FFMA.FTZ R28, R164.reuse, -R100.reuse, R28 ;  /* 0x80000064a41c7223 */ /* 0x0d0fe4000001001c */
[-C--:B------:R-:W-:Y:S01]  /*8d20*/  FFMA.FTZ R42, R164, -R100.reuse, R42 ;  /* 0x80000064a42a7223 */ /* 0x080fe2000001002a */
[----:B------:R-:W-:Y:S01]  /*8d30*/  ISETP.GE.AND P3, PT, R109, RZ, PT ;  /* 0x000000ff6d00720c */ /* 0x000fe20003f66270 */
[----:B------:R-:W-:Y:S01]  /*8d40*/  IMAD.SHL.U32 R172, R204, 0x2, RZ ;  /* 0x00000002ccac7824 */ /* 0x000fe200078e00ff */
[----:B------:R-:W2:Y:S01]  /*8d50*/  I2F R168, R103 ;  /* 0x0000006700a87306 */ /* 0x000ea20000201400 */
[----:B------:R-:W-:Y:S02]  /*8d60*/  @!P2 IADD3 R106, -R0, 0x30, RZ ;  /* 0x00000030006aa810 */ /* 0x000fe40007ffe1ff */
[----:B---3--:R-:W-:Y:S01]  /*8d70*/  IADD3 R105, R2, 0xf, RZ ;  /* 0x0000000f02697810 */ /* 0x008fe20007ffe0ff */
[CC--:B-----5:R-:W-:Y:S02]  /*8d80*/  FFMA.FTZ R29, R167.reuse, -R100.reuse, R29 ;  /* 0x80000064a71d7223 */ /* 0x0e0fe4000001001d */
[-C--:B------:R-:W-:Y:S01]  /*8d90*/  FFMA.FTZ R43, R167, -R100.reuse, R43 ;  /* 0x80000064a72b7223 */ /* 0x080fe2000001002b */
[----:B------:R-:W-:Y:S04]  /*8da0*/  ISETP.GE.AND P4, PT, R105, RZ, PT ;  /* 0x000000ff6900720c */ /* 0x000fe80003f86270 */
[----:B------:R-:W-:Y:S02]  /*8db0*/  @!P3 IADD3 R109, -R0, 0x29, RZ ;  /* 0x00000029006db810 */ /* 0x000fe40007ffe1ff */
[----:B-1----:R-:W-:Y:S02]  /*8dc0*/  FMNMX.FTZ R111, R4, R3, !PT ;  /* 0x00000003046f7209 */ /* 0x002fe40007810000 */
[----:B------:R-:W1:Y:S01]  /*8dd0*/  I2F R160, R109 ;  /* 0x0000006d00a07306 */ /* 0x000e620000201400 */
[CC--:B------:R-:W-:Y:S01]  /*8de0*/  FFMA.FTZ R41, R166.reuse, -R100.reuse, R41 ;  /* 0x80000064a6297223 */ /* 0x0c0fe20000010029 */
[----:B------:R-:W-:Y:S01]  /*8df0*/  FMNMX.FTZ R111, R5, R111, !PT ;  /* 0x0000006f056f7209 */ /* 0x000fe20007810000 */
[-C--:B------:R-:W-:Y:S02]  /*8e00*/  FFMA.FTZ R47, R166, -R100.reuse, R47 ;  /* 0x80000064a62f7223 */ /* 0x080fe4000001002f */
[----:B------:R-:W-:Y:S02]  /*8e10*/  @!P4 IADD3 R105, -R0, 0x31, RZ ;  /* 0x000000310069c810 */ /* 0x000fe40007ffe1ff */
[----:B------:R-:W-:Y:S01]  /*8e20*/  FMNMX.FTZ R111, R16, R111, !PT ;  /* 0x0000006f106f7209 */ /* 0x000fe20007810000 */
[-C--:B--2---:R-:W-:Y:S01]  /*8e30*/  FFMA.FTZ R40, R168, -R100.reuse, R40 ;  /* 0x80000064a8287223 */ /* 0x084fe20000010028 */
[----:B------:R-:W-:Y:S01]  /*8e40*/  IADD3 R103, R2, 0x48, RZ ;  /* 0x0000004802677810 */ /* 0x000fe20007ffe0ff */
[----:B------:R-:W-:Y:S01]  /*8e50*/  FFMA.FTZ R46, R168, -R100, R46 ;  /* 0x80000064a82e7223 */ /* 0x000fe2000001002e */
[----:B------:R-:W-:Y:S02]  /*8e60*/  IADD3 R2, R2, 0x47, RZ ;  /* 0x0000004702027810 */ /* 0x000fe40007ffe0ff */
[----:B------:R-:W-:Y:S02]  /*8e70*/  ISETP.GE.AND P3, PT, R103, RZ, PT ;  /* 0x000000ff6700720c */ /* 0x000fe40003f66270 */
[----:B------:R-:W-:Y:S02]  /*8e80*/  ISETP.GE.AND P2, PT, R2, RZ, PT ;  /* 0x000000ff0200720c */ /* 0x000fe40003f46270 */
[----:B------:R-:W-:Y:S02]  /*8e90*/  FMNMX.FTZ R110, R17, R111, !PT ;  /* 0x0000006f116e7209 */ /* 0x000fe40007810000 */
[----:B------:R-:W2:Y:S02]  /*8ea0*/  I2F R111, R106 ;  /* 0x0000006a006f7306 */ /* 0x000ea40000201400 */
[----:B------:R-:W-:Y:S01]  /*8eb0*/  FMNMX.FTZ R110, R20, R110, !PT ;  /* 0x0000006e146e7209 */ /* 0x000fe20007810000 */
[C---:B-1----:R-:W-:Y:S03]  /*8ec0*/  FFMA.FTZ R45, R160.reuse, -R100, R45 ;  /* 0x80000064a02d7223 */ /* 0x042fe6000001002d */
[----:B------:R-:W-:Y:S01]  /*8ed0*/  FMNMX.FTZ R110, R21, R110, !PT ;  /* 0x0000006e156e7209 */ /* 0x000fe20007810000 */
[----:B------:R-:W-:Y:S01]  /*8ee0*/  FFMA.FTZ R59, R160, -R100, R59 ;  /* 0x80000064a03b7223 */ /* 0x000fe2000001003b */
[C---:B------:R-:W-:Y:S02]  /*8ef0*/  @!P3 IADD3 R103, -R0.reuse, -0x8, RZ ;  /* 0xfffffff80067b810 */ /* 0x040fe40007ffe1ff */
[----:B------:R-:W-:Y:S02]  /*8f00*/  @!P2 IADD3 R2, -R0, -0x7, RZ ;  /* 0xfffffff90002a810 */ /* 0x000fe40007ffe1ff */
[----:B------:R-:W1:Y:S01]  /*8f10*/  I2F R0, R105 ;  /* 0x0000006900007306 */ /* 0x000e620000201400 */
[----:B------:R-:W-:Y:S04]  /*8f20*/  FMNMX.FTZ R109, R32, R110, !PT ;  /* 0x0000006e206d7209 */ /* 0x000fe80007810000 */
[----:B------:R-:W-:Y:S04]  /*8f30*/  FMNMX.FTZ R109, R33, R109, !PT ;  /* 0x0000006d216d7209 */ /* 0x000fe80007810000 */
[----:B------:R-:W-:Y:S01]  /*8f40*/  FMNMX.FTZ R109, R36, R109, !PT ;  /* 0x0000006d246d7209 */ /* 0x000fe20007810000 */
[----:B------:R-:W3:Y:S01]  /*8f50*/  I2F R147, R103 ;  /* 0x0000006700937306 */ /* 0x000ee20000201400 */
[-C--:B--2---:R-:W-:Y:S02]  /*8f60*/  FFMA.FTZ R56, R111, -R100.reuse, R56 ;  /* 0x800000646f387223 */ /* 0x084fe40000010038 */
[----:B------:R-:W-:Y:S01]  /*8f70*/  FMNMX.FTZ R106, R37, R109, !PT ;  /* 0x0000006d256a7209 */ /* 0x000fe20007810000 */
[----:B------:R-:W-:Y:S03]  /*8f80*/  FFMA.FTZ R62, R111, -R100, R62 ;  /* 0x800000646f3e7223 */ /* 0x000fe6000001003e */
[----:B------:R-:W-:Y:S03]  /*8f90*/  FMNMX.FTZ R106, R48, R106, !PT ;  /* 0x0000006a306a7209 */ /* 0x000fe60007810000 */
[----:B------:R-:W2:Y:S01]  /*8fa0*/  I2F R110, R2 ;  /* 0x00000002006e7306 */ /* 0x000ea20000201400 */
[----:B------:R-:W-:Y:S01]  /*8fb0*/  FMNMX.FTZ R106, R49, R106, !PT ;  /* 0x0000006a316a7209 */ /* 0x000fe20007810000 */
[----:B-1----:R-:W-:Y:S03]  /*8fc0*/  FFMA.FTZ R57, R0, -R100, R57 ;  /* 0x8000006400397223 */ /* 0x002fe60000010039 */
[----:B------:R-:W-:Y:S01]  /*8fd0*/  FMNMX.FTZ R105, R52, R106, !PT ;  /* 0x0000006a34697209 */ /* 0x000fe20007810000 */
[----:B------:R-:W-:Y:S01]  /*8fe0*/  FFMA.FTZ R63, R0, -R100, R63 ;  /* 0x80000064003f7223 */ /* 0x000fe2000001003f */
[----:B------:R-:W-:Y:S02]  /*8ff0*/  FMNMX.FTZ R106, R6, R104, !PT ;  /* 0x00000068066a7209 */ /* 0x000fe40007810000 */
[----:B------:R-:W-:Y:S02]  /*9000*/  FMNMX.FTZ R105, R53, R105, !PT ;  /* 0x0000006935697209 */ /* 0x000fe40007810000 */
[----:B------:R-:W-:Y:S02]  /*9010*/  FMNMX.FTZ R106, R7, R106, !PT ;  /* 0x0000006a076a7209 */ /* 0x000fe40007810000 */
[----:B------:R-:W-:Y:S01]  /*9020*/  FMNMX.FTZ R105, R64, R105, !PT ;  /* 0x0000006940697209 */ /* 0x000fe20007810000 */
[----:B---3--:R-:W-:Y:S01]  /*9030*/  FFMA.FTZ R10, R147, -R100, R10 ;  /* 0x80000064930a7223 */ /* 0x008fe2000001000a */
[----:B------:R-:W-:Y:S01]  /*9040*/  FMNMX.FTZ R106, R18, R106, !PT ;  /* 0x0000006a126a7209 */ /* 0x000fe20007810000 */
[----:B------:R-:W-:Y:S01]  /*9050*/  LDSM.16.MT88.4 R144, [R189+0x6000] ;  /* 0x00600000bd90783b */ /* 0x000fe20000004200 */
[----:B------:R-:W-:Y:S02]  /*9060*/  FMNMX.FTZ R103, R65, R105, !PT ;  /* 0x0000006941677209 */ /* 0x000fe40007810000 */
[----:B------:R-:W-:Y:S02]  /*9070*/  FMNMX.FTZ R105, R8, R107, !PT ;  /* 0x0000006b08697209 */ /* 0x000fe40007810000 */
[----:B------:R-:W-:Y:S02]  /*9080*/  FMNMX.FTZ R106, R19, R106, !PT ;  /* 0x0000006a136a7209 */ /* 0x000fe40007810000 */
[----:B------:R-:W-:Y:S01]  /*9090*/  FMNMX.FTZ R105, R9, R105, !PT ;  /* 0x0000006909697209 */ /* 0x000fe20007810000 */
[----:B------:R-:W1:Y:S01]  /*90a0*/  SHFL.BFLY PT, R109, R103, 0x2, 0x1f ;  /* 0x0c401f00676d7f89 */ /* 0x000e6200000e0000 */
[----:B--2---:R-:W-:Y:S02]  /*90b0*/  FFMA.FTZ R11, R110, -R100, R11 ;  /* 0x800000646e0b7223 */ /* 0x004fe4000001000b */
[----:B------:R-:W-:Y:S02]  /*90c0*/  FMNMX.FTZ R2, R12, R105, !PT ;  /* 0x000000690c027209 */ /* 0x000fe40007810000 */
[----:B------:R-:W-:Y:S02]  /*90d0*/  FMNMX.FTZ R105, R22, R106, !PT ;  /* 0x0000006a16697209 */ /* 0x000fe40007810000 */
[----:B------:R2:W3:Y:S01]  /*90e0*/  I2F R106, R102 ;  /* 0x00000066006a7306 */ /* 0x0004e20000201400 */
[----:B------:R-:W-:Y:S02]  /*90f0*/  FMNMX.FTZ R2, R13, R2, !PT ;  /* 0x000000020d027209 */ /* 0x000fe40007810000 */
[----:B------:R-:W-:Y:S02]  /*9100*/  FMNMX.FTZ R105, R23, R105, !PT ;  /* 0x0000006917697209 */ /* 0x000fe40007810000 */
[----:B------:R-:W-:Y:S02]  /*9110*/  FMNMX.FTZ R2, R24, R2, !PT ;  /* 0x0000000218027209 */ /* 0x000fe40007810000 */
[----:B------:R-:W-:Y:S02]  /*9120*/  FMNMX.FTZ R105, R34, R105, !PT ;  /* 0x0000006922697209 */ /* 0x000fe40007810000 */
[----:B------:R-:W-:Y:S04]  /*9130*/  FMNMX.FTZ R2, R25, R2, !PT ;  /* 0x0000000219027209 */ /* 0x000fe80007810000 */
[----:B------:R-:W-:Y:S04]  /*9140*/  FMNMX.FTZ R2, R28, R2, !PT ;  /* 0x000000021c027209 */ /* 0x000fe80007810000 */
[----:B------:R-:W-:Y:S02]  /*9150*/  FMNMX.FTZ R2, R29, R2, !PT ;  /* 0x000000021d027209 */ /* 0x000fe40007810000 */
[----:B-1----:R-:W-:Y:S02]  /*9160*/  FMNMX.FTZ R103, R103, R109, !PT ;  /* 0x0000006d67677209 */ /* 0x002fe40007810000 */
[----:B--2---:R-:W-:Y:S01]  /*9170*/  FMNMX.FTZ R102, R35, R105, !PT ;  /* 0x0000006923667209 */ /* 0x004fe20007810000 */
[----:B---3--:R-:W-:Y:S01]  /*9180*/  FFMA.FTZ R60, R106, -R100, R60 ;  /* 0x800000646a3c7223 */ /* 0x008fe2000001003c */
[----:B------:R1:W2:Y:S02]  /*9190*/  I2F R105, R101 ;  /* 0x0000006500697306 */ /* 0x0002a40000201400 */
[----:B------:R-:W-:Y:S04]  /*91a0*/  FMNMX.FTZ R102, R38, R102, !PT ;  /* 0x0000006626667209 */ /* 0x000fe80007810000 */
[----:B------:R-:W-:Y:S04]  /*91b0*/  FMNMX.FTZ R102, R39, R102, !PT ;  /* 0x0000006627667209 */ /* 0x000fe80007810000 */
[----:B------:R-:W-:Y:S04]  /*91c0*/  FMNMX.FTZ R102, R50, R102, !PT ;  /* 0x0000006632667209 */ /* 0x000fe80007810000 */
[----:B------:R-:W-:Y:S04]  /*91d0*/  FMNMX.FTZ R102, R51, R102, !PT ;  /* 0x0000006633667209 */ /* 0x000fe80007810000 */
[----:B------:R-:W-:Y:S04]  /*91e0*/  FMNMX.FTZ R102, R54, R102, !PT ;  /* 0x0000006636667209 */ /* 0x000fe80007810000 */
[----:B------:R-:W-:Y:S02]  /*91f0*/  FMNMX.FTZ R102, R55, R102, !PT ;  /* 0x0000006637667209 */ /* 0x000fe40007810000 */
[----:B-1----:R-:W-:Y:S01]  /*9200*/  FMNMX.FTZ R101, R40, R2, !PT ;  /* 0x0000000228657209 */ /* 0x002fe20007810000 */
[----:B--2---:R-:W-:Y:S01]  /*9210*/  FFMA.FTZ R61, R105, -R100, R61 ;  /* 0x80000064693d7223 */ /* 0x004fe2000001003d */
[----:B------:R-:W1:Y:S01]  /*9220*/  SHFL.BFLY PT, R2, R103, 0x1, 0x1f ;  /* 0x0c201f0067027f89 */ /* 0x000e6200000e0000 */
        /* <DEDUP_REMOVED lines=8> */
[----:B------:R-:W-:Y:S04]  /*92b0*/  FMNMX.FTZ R101, R56, R101, !PT ;  /* 0x0000006538657209 */ /* 0x000fe80007810000 */
[----:B------:R-:W-:Y:S04]  /*92c0*/  FMNMX.FTZ R101, R57, R101, !PT ;  /* 0x0000006539657209 */ /* 0x000fe80007810000 */
[----:B------:R-:W-:Y:S02]  /*92d0*/  FMNMX.FTZ R101, R60, R101, !PT ;  /* 0x000000653c657209 */ /* 0x000fe40007810000 */
[----:B-1----:R-:W-:Y:S02]  /*92e0*/  FMNMX.FTZ R103, R103, R2, !PT ;  /* 0x0000000267677209 */ /* 0x002fe40007810000 */
[----:B------:R-:W-:Y:S02]  /*92f0*/  FMNMX.FTZ R101, R61, R101, !PT ;  /* 0x000000653d657209 */ /* 0x000fe40007810000 */
[C---:B------:R-:W-:Y:S01]  /*9300*/  FSETP.NEU.FTZ.AND P2, PT, R103.reuse, -INF , PT ;  /* 0xff8000006700780b */ /* 0x040fe20003f5d000 */
[C---:B------:R-:W-:Y:S01]  /*9310*/  FADD.FTZ R2, -R103.reuse, R3 ;  /* 0x0000000367027221 */ /* 0x040fe20000010100 */
[----:B------:R-:W-:Y:S01]  /*9320*/  FMNMX.FTZ R3, R14, R105, !PT ;  /* 0x000000690e037209 */ /* 0x000fe20007810000 */
[----:B------:R-:W-:Y:S01]  /*9330*/  FMUL.FTZ R152, R103, c[0x0][0x23c] ;  /* 0x00008f0067987a20 */ /* 0x000fe20000410000 */
[----:B------:R-:W1:Y:S01]  /*9340*/  SHFL.BFLY PT, R109, R101, 0x2, 0x1f ;  /* 0x0c401f00656d7f89 */ /* 0x000e6200000e0000 */
[----:B------:R-:W-:Y:S01]  /*9350*/  FMUL.FTZ R2, R2, c[0x0][0x23c] ;  /* 0x00008f0002027a20 */ /* 0x000fe20000410000 */
[----:B--2---:R-:W-:Y:S02]  /*9360*/  FMNMX.FTZ R102, R102, R110, !PT ;  /* 0x0000006e66667209 */ /* 0x004fe40007810000 */
[----:B------:R-:W-:Y:S01]  /*9370*/  FSEL R152, R152, RZ, P2 ;  /* 0x000000ff98987208 */ /* 0x000fe20001000000 */
[----:B------:R2:W3:Y:S01]  /*9380*/  MUFU.EX2 R106, R2 ;  /* 0x00000002006a7308 */ /* 0x0004e20000000800 */
[----:B------:R-:W-:Y:S03]  /*9390*/  FMNMX.FTZ R3, R15, R3, !PT ;  /* 0x000000030f037209 */ /* 0x000fe60007810000 */
[--C-:B------:R-:W-:Y:S02]  /*93a0*/  FFMA.FTZ R16, R16, c[0x0][0x23c], -R152.reuse ;  /* 0x00008f0010107a23 */ /* 0x100fe40000010898 */
[--C-:B------:R-:W-:Y:S02]  /*93b0*/  FFMA.FTZ R48, R48, c[0x0][0x23c], -R152.reuse ;  /* 0x00008f0030307a23 */ /* 0x100fe40000010898 */
[--C-:B------:R-:W-:Y:S02]  /*93c0*/  FFMA.FTZ R49, R49, c[0x0][0x23c], -R152.reuse ;  /* 0x00008f0031317a23 */ /* 0x100fe40000010898 */
[----:B------:R4:W-:Y:S01]  /*93d0*/  MUFU.EX2 R218, R16 ;  /* 0x0000001000da7308 */ /* 0x0009e20000000800 */
[--C-:B------:R-:W-:Y:S02]  /*93e0*/  FFMA.FTZ R4, R4, c[0x0][0x23c], -R152.reuse ;  /* 0x00008f0004047a23 */ /* 0x100fe40000010898 */
[--C-:B------:R-:W-:Y:S02]  /*93f0*/  FFMA.FTZ R64, R64, c[0x0][0x23c], -R152.reuse ;  /* 0x00008f0040407a23 */ /* 0x100fe40000010898 */
[--C-:B------:R-:W-:Y:S02]  /*9400*/  FFMA.FTZ R32, R32, c[0x0][0x23c], -R152.reuse ;  /* 0x00008f0020207a23 */ /* 0x100fe40000010898 */
[--C-:B------:R-:W-:Y:S01]  /*9410*/  FFMA.FTZ R33, R33, c[0x0][0x23c], -R152.reuse ;  /* 0x00008f0021217a23 */ /* 0x100fe20000010898 */
[----:B-1----:R-:W-:Y:S02]  /*9420*/  FMNMX.FTZ R101, R101, R109, !PT ;  /* 0x0000006d65657209 */ /* 0x002fe40007810000 */
[----:B------:R1:W-:Y:S01]  /*9430*/  MUFU.EX2 R216, R4 ;  /* 0x0000000400d87308 */ /* 0x0003e20000000800 */
[--C-:B------:R-:W-:Y:S02]  /*9440*/  FFMA.FTZ R5, R5, c[0x0][0x23c], -R152.reuse ;  /* 0x00008f0005057a23 */ /* 0x100fe40000010898 */
[--C-:B------:R-:W-:Y:S01]  /*9450*/  FFMA.FTZ R17, R17, c[0x0][0x23c], -R152.reuse ;  /* 0x00008f0011117a23 */ /* 0x100fe20000010898 */
[----:B--2---:R-:W-:Y:S01]  /*9460*/  FMNMX.FTZ R2, R26, R3, !PT ;  /* 0x000000031a027209 */ /* 0x004fe20007810000 */
[C---:B---3--:R-:W-:Y:S01]  /*9470*/  FMUL.FTZ R68, R106.reuse, R68 ;  /* 0x000000446a447220 */ /* 0x048fe20000410000 */
[----:B------:R-:W2:Y:S01]  /*9480*/  SHFL.BFLY PT, R3, R102, 0x1, 0x1f ;  /* 0x0c201f0066037f89 */ /* 0x000ea200000e0000 */
[C---:B------:R-:W-:Y:S01]  /*9490*/  FMUL.FTZ R69, R106.reuse, R69 ;  /* 0x000000456a457220 */ /* 0x040fe20000410000 */
[----:B------:R-:W-:Y:S01]  /*94a0*/  FMNMX.FTZ R2, R27, R2, !PT ;  /* 0x000000021b027209 */ /* 0x000fe20007810000 */
[C---:B------:R-:W-:Y:S01]  /*94b0*/  FMUL.FTZ R80, R106.reuse, R80 ;  /* 0x000000506a507220 */ /* 0x040fe20000410000 */
[----:B------:R3:W-:Y:S01]  /*94c0*/  MUFU.EX2 R215, R5 ;  /* 0x0000000500d77308 */ /* 0x0007e20000000800 */
[----:B------:R-:W-:Y:S01]  /*94d0*/  FMUL.FTZ R81, R106, R81 ;  /* 0x000000516a517220 */ /* 0x000fe20000410000 */
[----:B------:R-:W-:Y:S01]  /*94e0*/  FMNMX.FTZ R2, R30, R2, !PT ;  /* 0x000000021e027209 */ /* 0x000fe20007810000 */
[C---:B------:R-:W-:Y:S01]  /*94f0*/  FMUL.FTZ R88, R106.reuse, R88 ;  /* 0x000000586a587220 */ /* 0x040fe20000410000 */
[----:B----4-:R-:W4:Y:S01]  /*9500*/  SHFL.BFLY PT, R16, R101, 0x1, 0x1f ;  /* 0x0c201f0065107f89 */ /* 0x010f2200000e0000 */
[C---:B------:R-:W-:Y:S01]  /*9510*/  FMUL.FTZ R89, R106.reuse, R89 ;  /* 0x000000596a597220 */ /* 0x040fe20000410000 */
[----:B------:R-:W-:Y:S01]  /*9520*/  FMNMX.FTZ R2, R31, R2, !PT ;  /* 0x000000021f027209 */ /* 0x000fe20007810000 */
[C---:B------:R-:W-:Y:S02]  /*9530*/  FMUL.FTZ R96, R106.reuse, R96 ;  /* 0x000000606a607220 */ /* 0x040fe40000410000 */
[----:B------:R-:W-:Y:S01]  /*9540*/  FMUL.FTZ R97, R106, R97 ;  /* 0x000000616a617220 */ /* 0x000fe20000410000 */
[----:B------:R5:W-:Y:S01]  /*9550*/  MUFU.EX2 R217, R17 ;  /* 0x0000001100d97308 */ /* 0x000be20000000800 */
[----:B------:R-:W-:Y:S01]  /*9560*/  FMNMX.FTZ R2, R42, R2, !PT ;  /* 0x000000022a027209 */ /* 0x000fe20007810000 */
[----:B------:R-:W-:Y:S01]  /*9570*/  FFMA.FTZ R20, R20, c[0x0][0x23c], -R152 ;  /* 0x00008f0014147a23 */ /* 0x000fe20000010898 */
[----:B-1----:R-:W-:Y:S01]  /*9580*/  LOP3.LUT R4, R221, UR19, R172, 0x96, !PT ;  /* 0x00000013dd047c12 */ /* 0x002fe2000f8e96ac */
[--C-:B------:R-:W-:Y:S01]  /*9590*/  FFMA.FTZ R21, R21, c[0x0][0x23c], -R152.reuse ;  /* 0x00008f0015157a23 */ /* 0x100fe20000010898 */
[----:B------:R-:W-:Y:S01]  /*95a0*/  FMNMX.FTZ R2, R43, R2, !PT ;  /* 0x000000022b027209 */ /* 0x000fe20007810000 */
[--C-:B------:R-:W-:Y:S02]  /*95b0*/  FFMA.FTZ R36, R36, c[0x0][0x23c], -R152.reuse ;  /* 0x00008f0024247a23 */ /* 0x100fe40000010898 */
[--C-:B------:R-:W-:Y:S02]  /*95c0*/  FFMA.FTZ R37, R37, c[0x0][0x23c], -R152.reuse ;  /* 0x00008f0025257a23 */ /* 0x100fe40000010898 */
[----:B------:R1:W-:Y:S01]  /*95d0*/  MUFU.EX2 R185, R32 ;  /* 0x0000002000b97308 */ /* 0x0003e20000000800 */
[----:B--2---:R-:W-:Y:S01]  /*95e0*/  FMNMX.FTZ R102, R102, R3, !PT ;  /* 0x0000000366667209 */ /* 0x004fe20007810000 */
[----:B------:R-:W-:Y:S01]  /*95f0*/  FFMA.FTZ R65, R65, c[0x0][0x23c], -R152 ;  /* 0x00008f0041417a23 */ /* 0x000fe20000010898 */
[----:B------:R-:W-:Y:S01]  /*9600*/  FMNMX.FTZ R2, R46, R2, !PT ;  /* 0x000000022e027209 */ /* 0x000fe20007810000 */
[----:B---3--:R-:W-:Y:S01]  /*9610*/  IMAD.WIDE.U32 R4, R4, -0x326172a9, RZ ;  /* 0xcd9e8d5704047825 */ /* 0x008fe200078e00ff */
[C---:B------:R-:W-:Y:S02]  /*9620*/  FSETP.NEU.FTZ.AND P2, PT, R102.reuse, -INF , PT ;  /* 0xff8000006600780b */ /* 0x040fe40003f5d000 */
[----:B------:R-:W-:Y:S01]  /*9630*/  FMNMX.FTZ R2, R47, R2, !PT ;  /* 0x000000022f027209 */ /* 0x000fe20007810000 */
[----:B------:R-:W-:Y:S01]  /*9640*/  FADD.FTZ R0, -R102, R104 ;  /* 0x0000006866007221 */ /* 0x000fe20000010100 */
[----:B----4-:R-:W-:Y:S01]  /*9650*/  FMNMX.FTZ R101, R101, R16, !PT ;  /* 0x0000001065657209 */ /* 0x010fe20007810000 */
[----:B------:R2:W-:Y:S01]  /*9660*/  MUFU.EX2 R184, R33 ;  /* 0x0000002100b87308 */ /* 0x0005e20000000800 */
[----:B------:R-:W-:Y:S01]  /*9670*/  FMNMX.FTZ R2, R58, R2, !PT ;  /* 0x000000023a027209 */ /* 0x000fe20007810000 */
[----:B------:R-:W-:Y:S01]  /*9680*/  FMUL.FTZ R3, R0, c[0x0][0x23c] ;  /* 0x00008f0000037a20 */ /* 0x000fe20000410000 */
[C---:B------:R-:W-:Y:S01]  /*9690*/  LOP3.LUT R16, R5.reuse, UR13, R238, 0x96, !PT ;  /* 0x0000000d05107c12 */ /* 0x040fe2000f8e96ee */
[----:B------:R-:W-:Y:S01]  /*96a0*/  FMUL.FTZ R153, R102, c[0x0][0x23c] ;  /* 0x00008f0066997a20 */ /* 0x000fe20000410000 */
[----:B------:R-:W-:Y:S01]  /*96b0*/  LOP3.LUT R5, R5, UR13, R236, 0x96, !PT ;  /* 0x0000000d05057c12 */ /* 0x000fe2000f8e96ec */
[----:B------:R-:W-:Y:S01]  /*96c0*/  FMUL.FTZ R154, R101, c[0x0][0x23c] ;  /* 0x00008f00659a7a20 */ /* 0x000fe20000410000 */
[----:B------:R-:W-:Y:S01]  /*96d0*/  FMNMX.FTZ R2, R59, R2, !PT ;  /* 0x000000023b027209 */ /* 0x000fe20007810000 */
[----:B-----5:R-:W-:Y:S01]  /*96e0*/  IMAD.WIDE.U32 R16, R16, -0x2daee0ad, RZ ;  /* 0xd2511f5310107825 */ /* 0x020fe200078e00ff */
[----:B------:R-:W-:Y:S01]  /*96f0*/  FSEL R153, R153, RZ, P2 ;  /* 0x000000ff99997208 */ /* 0x000fe20001000000 */
[----:B------:R3:W4:Y:S01]  /*9700*/  MUFU.EX2 R105, R3 ;  /* 0x0000000300697308 */ /* 0x0007220000000800 */
[----:B------:R-:W-:Y:S02]  /*9710*/  FMNMX.FTZ R2, R62, R2, !PT ;  /* 0x000000023e027209 */ /* 0x000fe40007810000 */
[----:B------:R-:W-:Y:S01]  /*9720*/  FSETP.NEU.FTZ.AND P2, PT, R101, -INF , PT ;  /* 0xff8000006500780b */ /* 0x000fe20003f5d000 */
[----:B------:R-:W-:Y:S01]  /*9730*/  FFMA.FTZ R18, R18, c[0x0][0x23c], -R153 ;  /* 0x00008f0012127a23 */ /* 0x000fe20000010899 */
[----:B------:R-:W-:Y:S01]  /*9740*/  FMNMX.FTZ R0, R63, R2, !PT ;  /* 0x000000023f007209 */ /* 0x000fe20007810000 */
[----:B------:R-:W-:Y:S01]  /*9750*/  FADD.FTZ R2, -R101, R107 ;  /* 0x0000006b65027221 */ /* 0x000fe20000010100 */
[----:B------:R-:W-:Y:S01]  /*9760*/  FSEL R154, R154, RZ, P2 ;  /* 0x000000ff9a9a7208 */ /* 0x000fe20001000000 */
[--C-:B------:R-:W-:Y:S01]  /*9770*/  FFMA.FTZ R50, R50, c[0x0][0x23c], -R153.reuse ;  /* 0x00008f0032327a23 */ /* 0x100fe20000010899 */
[----:B------:R-:W-:Y:S01]  /*9780*/  LOP3.LUT R107, R17, UR10, R222, 0x96, !PT ;  /* 0x0000000a116b7c12 */ /* 0x000fe2000f8e96de */
[----:B------:R-:W-:Y:S01]  /*9790*/  MUFU.EX2 R214, R18 ;  /* 0x0000001200d67308 */ /* 0x000fe20000000800 */
[----:B------:R-:W-:Y:S02]  /*97a0*/  FMUL.FTZ R2, R2, c[0x0][0x23c] ;  /* 0x00008f0002027a20 */ /* 0x000fe40000410000 */
[--C-:B------:R-:W-:Y:S02]  /*97b0*/  FFMA.FTZ R51, R51, c[0x0][0x23c], -R153.reuse ;  /* 0x00008f0033337a23 */ /* 0x100fe40000010899 */
[--C-:B------:R-:W-:Y:S02]  /*97c0*/  FFMA.FTZ R45, R45, c[0x0][0x23c], -R154.reuse ;  /* 0x00008f002d2d7a23 */ /* 0x100fe4000001089a */
[C---:B-1----:R-:W-:Y:S02]  /*97d0*/  FMUL.FTZ R32, R106.reuse, R128 ;  /* 0x000000806a207220 */ /* 0x042fe40000410000 */
[----:B--2---:R-:W-:Y:S01]  /*97e0*/  FMUL.FTZ R33, R106, R129 ;  /* 0x000000816a217220 */ /* 0x004fe20000410000 */
[----:B------:R1:W2:Y:S01]  /*97f0*/  MUFU.EX2 R104, R2 ;  /* 0x0000000200687308 */ /* 0x0002a20000000800 */
[--C-:B------:R-:W-:Y:S02]  /*9800*/  FFMA.FTZ R19, R19, c[0x0][0x23c], -R153.reuse ;  /* 0x00008f0013137a23 */ /* 0x100fe40000010899 */
[----:B------:R-:W-:Y:S01]  /*9810*/  FFMA.FTZ R25, R25, c[0x0][0x23c], -R154 ;  /* 0x00008f0019197a23 */ /* 0x000fe2000001089a */
[----:B---3--:R-:W3:Y:S01]  /*9820*/  SHFL.BFLY PT, R3, R0, 0x2, 0x1f ;  /* 0x0c401f0000037f89 */ /* 0x008ee200000e0000 */
[C---:B----4-:R-:W-:Y:S02]  /*9830*/  FMUL.FTZ R70, R105.reuse, R70 ;  /* 0x0000004669467220 */ /* 0x050fe40000410000 */
[C---:B------:R-:W-:Y:S02]  /*9840*/  FMUL.FTZ R71, R105.reuse, R71 ;  /* 0x0000004769477220 */ /* 0x040fe40000410000 */
[C---:B------:R-:W-:Y:S01]  /*9850*/  FMUL.FTZ R82, R105.reuse, R82 ;  /* 0x0000005269527220 */ /* 0x040fe20000410000 */
[----:B------:R-:W4:Y:S01]  /*9860*/  MUFU.EX2 R213, R19 ;  /* 0x0000001300d57308 */ /* 0x000f220000000800 */
[--C-:B------:R-:W-:Y:S02]  /*9870*/  FFMA.FTZ R6, R6, c[0x0][0x23c], -R153.reuse ;  /* 0x00008f0006067a23 */ /* 0x100fe40000010899 */
[C---:B------:R-:W-:Y:S02]  /*9880*/  FMUL.FTZ R83, R105.reuse, R83 ;  /* 0x0000005369537220 */ /* 0x040fe40000410000 */
[C---:B------:R-:W-:Y:S02]  /*9890*/  FMUL.FTZ R90, R105.reuse, R90 ;  /* 0x0000005a695a7220 */ /* 0x040fe40000410000 */
[C---:B------:R-:W-:Y:S02]  /*98a0*/  FMUL.FTZ R91, R105.reuse, R91 ;  /* 0x0000005b695b7220 */ /* 0x040fe40000410000 */
[----:B------:R-:W-:Y:S01]  /*98b0*/  FMUL.FTZ R98, R105, R98 ;  /* 0x0000006269627220 */ /* 0x000fe20000410000 */
[----:B------:R5:W-:Y:S01]  /*98c0*/  MUFU.EX2 R212, R6 ;  /* 0x0000000600d47308 */ /* 0x000be20000000800 */
[--C-:B------:R-:W-:Y:S02]  /*98d0*/  FFMA.FTZ R7, R7, c[0x0][0x23c], -R153.reuse ;  /* 0x00008f0007077a23 */ /* 0x100fe40000010899 */
[----:B------:R-:W-:Y:S01]  /*98e0*/  FMUL.FTZ R99, R105, R99 ;  /* 0x0000006369637220 */ /* 0x000fe20000410000 */
[--C-:B-1----:R-:W-:Y:S01]  /*98f0*/  LOP3.LUT R2, R223, UR12, R220.reuse, 0x96, !PT ;  /* 0x0000000cdf027c12 */ /* 0x102fe2000f8e96dc */
[C---:B--2---:R-:W-:Y:S02]  /*9900*/  FMUL.FTZ R76, R104.reuse, R76 ;  /* 0x0000004c684c7220 */ /* 0x044fe40000410000 */
[----:B------:R-:W-:Y:S01]  /*9910*/  FMUL.FTZ R77, R104, R77 ;  /* 0x0000004d684d7220 */ /* 0x000fe20000410000 */
[----:B---3--:R-:W-:Y:S01]  /*9920*/  FMNMX.FTZ R0, R0, R3, !PT ;  /* 0x0000000300007209 */ /* 0x008fe20007810000 */
[----:B------:R-:W-:Y:S01]  /*9930*/  IMAD.WIDE.U32 R168, R2, -0x326172a9, RZ ;  /* 0xcd9e8d5702a87825 */ /* 0x000fe200078e00ff */
[----:B------:R1:W-:Y:S01]  /*9940*/  MUFU.EX2 R211, R7 ;  /* 0x0000000700d37308 */ /* 0x0003e20000000800 */
[----:B------:R-:W-:Y:S02]  /*9950*/  LOP3.LUT R2, R227, UR12, R220, 0x96, !PT ;  /* 0x0000000ce3027c12 */ /* 0x000fe4000f8e96dc */
[----:B------:R-:W-:Y:S01]  /*9960*/  FFMA.FTZ R12, R12, c[0x0][0x23c], -R154 ;  /* 0x00008f000c0c7a23 */ /* 0x000fe2000001089a */
[--C-:B------:R-:W-:Y:S01]  /*9970*/  LOP3.LUT R18, R169, UR11, R4.reuse, 0x96, !PT ;  /* 0x0000000ba9127c12 */ /* 0x100fe2000f8e9604 */
[----:B------:R-:W-:Y:S01]  /*9980*/  FFMA.FTZ R39, R39, c[0x0][0x23c], -R153 ;  /* 0x00008f0027277a23 */ /* 0x000fe20000010899 */
[----:B----4-:R-:W-:Y:S01]  /*9990*/  F2FP.PACK_AB R111, R213, R214 ;  /* 0x000000d6d56f723e */ /* 0x010fe200000000ff */
[----:B------:R-:W-:Y:S02]  /*99a0*/  IMAD.WIDE.U32 R170, R2, -0x326172a9, RZ ;  /* 0xcd9e8d5702aa7825 */ /* 0x000fe400078e00ff */
[----:B------:R-:W2:Y:S01]  /*99b0*/  SHFL.BFLY PT, R2, R0, 0x1, 0x1f ;  /* 0x0c201f0000027f89 */ /* 0x000ea200000e0000 */
[----:B------:R3:W-:Y:S01]  /*99c0*/  MUFU.EX2 R210, R12 ;  /* 0x0000000c00d27308 */ /* 0x0007e20000000800 */
[----:B------:R-:W-:Y:S01]  /*99d0*/  IMAD.WIDE.U32 R18, R18, -0x2daee0ad, RZ ;  /* 0xd2511f5312127825 */ /* 0x000fe200078e00ff */
[----:B------:R-:W-:Y:S03]  /*99e0*/  LOP3.LUT R3, R171, UR11, R4, 0x96, !PT ;  /* 0x0000000bab037c12 */ /* 0x000fe6000f8e9604 */
[----:B------:R-:W-:Y:S01]  /*99f0*/  IMAD.WIDE.U32 R4, R5, -0x2daee0ad, RZ ;  /* 0xd2511f5305047825 */ /* 0x000fe200078e00ff */
[----:B------:R-:W-:Y:S03]  /*9a00*/  LOP3.LUT R19, R19, UR8, R16, 0x96, !PT ;  /* 0x0000000813137c12 */ /* 0x000fe6000f8e9610 */
[----:B------:R-:W-:Y:S01]  /*9a10*/  IMAD.WIDE.U32 R16, R3, -0x2daee0ad, RZ ;  /* 0xd2511f5303107825 */ /* 0x000fe200078e00ff */
[----:B------:R-:W-:Y:S01]  /*9a20*/  MUFU.EX2 R183, R48 ;  /* 0x0000003000b77308 */ /* 0x000fe20000000800 */
[----:B-----5:R-:W-:Y:S02]  /*9a30*/  LOP3.LUT R6, R5, UR10, R226, 0x96, !PT ;  /* 0x0000000a05067c12 */ /* 0x020fe4000f8e96e2 */
[----:B------:R-:W-:Y:S01]  /*9a40*/  IMAD.WIDE.U32 R160, R19, -0x326172a9, RZ ;  /* 0xcd9e8d5713a07825 */ /* 0x000fe200078e00ff */
[----:B------:R-:W-:Y:S03]  /*9a50*/  LOP3.LUT R3, R17, UR8, R4, 0x96, !PT ;  /* 0x0000000811037c12 */ /* 0x000fe6000f8e9604 */
[----:B------:R-:W-:Y:S03]  /*9a60*/  IMAD.WIDE.U32 R4, R107, -0x326172a9, RZ ;  /* 0xcd9e8d576b047825 */ /* 0x000fe600078e00ff */
[----:B------:R-:W-:Y:S01]  /*9a70*/  MUFU.EX2 R182, R20 ;  /* 0x0000001400b67308 */ /* 0x000fe20000000800 */
[----:B------:R-:W-:Y:S01]  /*9a80*/  IMAD.WIDE.U32 R164, R3, -0x326172a9, RZ ;  /* 0xcd9e8d5703a47825 */ /* 0x000fe200078e00ff */
[----:B------:R-:W-:Y:S02]  /*9a90*/  LOP3.LUT R3, R161, UR7, R4, 0x96, !PT ;  /* 0x00000007a1037c12 */ /* 0x000fe4000f8e9604 */
[----:B--2---:R-:W-:Y:S01]  /*9aa0*/  FMNMX.FTZ R2, R0, R2, !PT ;  /* 0x0000000200027209 */ /* 0x004fe20007810000 */
[----:B------:R-:W-:Y:S01]  /*9ab0*/  FFMA.FTZ R0, R13, c[0x0][0x23c], -R154 ;  /* 0x00008f000d007a23 */ /* 0x000fe2000001089a */
[----:B------:R-:W-:Y:S01]  /*9ac0*/  LOP3.LUT R5, R5, UR9, R168, 0x96, !PT ;  /* 0x0000000905057c12 */ /* 0x000fe2000f8e96a8 */
[----:B-1----:R-:W-:Y:S01]  /*9ad0*/  IMAD.WIDE.U32 R6, R6, -0x326172a9, RZ ;  /* 0xcd9e8d5706067825 */ /* 0x002fe200078e00ff */
[C---:B------:R-:W-:Y:S02]  /*9ae0*/  FSETP.NEU.FTZ.AND P2, PT, R2.reuse, -INF , PT ;  /* 0xff8000000200780b */ /* 0x040fe40003f5d000 */
[----:B------:R-:W1:Y:S01]  /*9af0*/  MUFU.EX2 R209, R0 ;  /* 0x0000000000d17308 */ /* 0x000e620000000800 */
[----:B------:R-:W-:Y:S01]  /*9b00*/  FMUL.FTZ R155, R2, c[0x0][0x23c] ;  /* 0x00008f00029b7a20 */ /* 0x000fe20000410000 */
[----:B------:R-:W-:Y:S01]  /*9b10*/  LOP3.LUT R6, R165, UR7, R6, 0x96, !PT ;  /* 0x00000007a5067c12 */ /* 0x000fe2000f8e9606 */
[----:B------:R-:W-:Y:S01]  /*9b20*/  FFMA.FTZ R8, R8, c[0x0][0x23c], -R154 ;  /* 0x00008f0008087a23 */ /* 0x000fe2000001089a */
[----:B---3--:R-:W-:Y:S01]  /*9b30*/  LOP3.LUT R12, R7, UR9, R170, 0x96, !PT ;  /* 0x00000009070c7c12 */ /* 0x008fe2000f8e96aa */
[----:B------:R-:W-:Y:S01]  /*9b40*/  IMAD.WIDE.U32 R162, R3, -0x2daee0ad, RZ ;  /* 0xd2511f5303a27825 */ /* 0x000fe200078e00ff */
[----:B------:R-:W-:Y:S03]  /*9b50*/  FSEL R155, R155, RZ, P2 ;  /* 0x000000ff9b9b7208 */ /* 0x000fe60001000000 */
[----:B------:R-:W-:Y:S01]  /*9b60*/  IMAD.WIDE.U32 R4, R5, -0x2daee0ad, RZ ;  /* 0xd2511f5305047825 */ /* 0x000fe200078e00ff */
[----:B------:R-:W-:Y:S03]  /*9b70*/  MUFU.EX2 R206, R8 ;  /* 0x0000000800ce7308 */ /* 0x000fe60000000800 */
[--C-:B------:R-:W-:Y:S01]  /*9b80*/  FFMA.FTZ R14, R14, c[0x0][0x23c], -R155.reuse ;  /* 0x00008f000e0e7a23 */ /* 0x100fe2000001089b */
[----:B------:R-:W-:Y:S01]  /*9b90*/  LOP3.LUT R5, R5, UR6, R18, 0x96, !PT ;  /* 0x0000000605057c12 */ /* 0x000fe2000f8e9612 */
[----:B------:R-:W-:Y:S01]  /*9ba0*/  IMAD.WIDE.U32 R166, R6, -0x2daee0ad, RZ ;  /* 0xd2511f5306a67825 */ /* 0x000fe200078e00ff */
[----:B------:R-:W-:Y:S03]  /*9bb0*/  LOP3.LUT R6, R163, UR4, R4, 0x96, !PT ;  /* 0x00000004a3067c12 */ /* 0x000fe6000f8e9604 */
[----:B------:R-:W-:Y:S01]  /*9bc0*/  IMAD.WIDE.U32 R12, R12, -0x2daee0ad, RZ ;  /* 0xd2511f530c0c7825 */ /* 0x000fe200078e00ff */
[----:B------:R2:W-:Y:S03]  /*9bd0*/  MUFU.EX2 R208, R14 ;  /* 0x0000000e00d07308 */ /* 0x0005e60000000800 */
[----:B------:R-:W-:Y:S01]  /*9be0*/  FFMA.FTZ R9, R9, c[0x0][0x23c], -R154 ;  /* 0x00008f0009097a23 */ /* 0x000fe2000001089a */
[----:B------:R-:W-:Y:S01]  /*9bf0*/  LOP3.LUT R4, R167, UR4, R12, 0x96, !PT ;  /* 0x00000004a7047c12 */ /* 0x000fe2000f8e960c */
[----:B------:R-:W-:Y:S01]  /*9c00*/  IMAD.WIDE.U32 R156, R5, -0x326172a9, RZ ;  /* 0xcd9e8d57059c7825 */ /* 0x000fe200078e00ff */
[----:B------:R-:W-:Y:S02]  /*9c10*/  LOP3.LUT R12, R13, UR6, R16, 0x96, !PT ;  /* 0x000000060d0c7c12 */ /* 0x000fe4000f8e9610 */
[----:B-1----:R-:W-:Y:S01]  /*9c20*/  F2FP.PACK_AB R150, R209, R210 ;  /* 0x000000d2d196723e */ /* 0x002fe200000000ff */
[----:B------:R-:W-:Y:S01]  /*9c30*/  IMAD.WIDE.U32 R6, R6, -0x326172a9, RZ ;  /* 0xcd9e8d5706067825 */ /* 0x000fe200078e00ff */
[----:B------:R1:W-:Y:S03]  /*9c40*/  MUFU.EX2 R205, R9 ;  /* 0x0000000900cd7308 */ /* 0x0003e60000000800 */
[----:B------:R-:W-:Y:S01]  /*9c50*/  IMAD.WIDE.U32 R4, R4, -0x326172a9, RZ ;  /* 0xcd9e8d5704047825 */ /* 0x000fe200078e00ff */
[----:B------:R-:W-:Y:S02]  /*9c60*/  LOP3.LUT R0, R6, 0xffff, RZ, 0xc0, !PT ;  /* 0x0000ffff06007812 */ /* 0x000fe400078ec0ff */
[----:B------:R-:W-:Y:S01]  /*9c70*/  SHF.R.U32.HI R16, RZ, 0x10, R6 ;  /* 0x00000010ff107819 */ /* 0x000fe20000011606 */
[----:B------:R-:W-:Y:S01]  /*9c80*/  IMAD.WIDE.U32 R158, R12, -0x326172a9, RZ ;  /* 0xcd9e8d570c9e7825 */ /* 0x000fe200078e00ff */
[----:B------:R-:W-:Y:S02]  /*9c90*/  LOP3.LUT R3, R4, 0xffff, RZ, 0xc0, !PT ;  /* 0x0000ffff04037812 */ /* 0x000fe400078ec0ff */
[----:B------:R-:W-:Y:S01]  /*9ca0*/  SHF.R.U32.HI R12, RZ, 0x10, R4 ;  /* 0x00000010ff0c7819 */ /* 0x000fe20000011604 */
[--C-:B------:R-:W-:Y:S01]  /*9cb0*/  FFMA.FTZ R15, R15, c[0x0][0x23c], -R155.reuse ;  /* 0x00008f000f0f7a23 */ /* 0x100fe2000001089b */
[----:B------:R-:W-:Y:S01]  /*9cc0*/  LOP3.LUT R18, R6, 0xff, RZ, 0xc0, !PT ;  /* 0x000000ff06127812 */ /* 0x000fe200078ec0ff */
[--C-:B------:R-:W-:Y:S01]  /*9cd0*/  FFMA.FTZ R10, R10, c[0x0][0x23c], -R155.reuse ;  /* 0x00008f000a0a7a23 */ /* 0x100fe2000001089b */
[----:B------:R-:W-:Y:S01]  /*9ce0*/  SHF.R.U32.HI R17, RZ, 0x18, R6 ;  /* 0x00000018ff117819 */ /* 0x000fe20000011606 */
[----:B------:R-:W3:Y:S01]  /*9cf0*/  MUFU.EX2 R207, R15 ;  /* 0x0000000f00cf7308 */ /* 0x000ee20000000800 */
[----:B------:R-:W-:Y:S01]  /*9d00*/  LOP3.LUT R6, R7, UR15, R156, 0x96, !PT ;  /* 0x0000000f07067c12 */ /* 0x000fe2000f8e969c */
[----:B------:R-:W-:Y:S01]  /*9d10*/  FFMA.FTZ R11, R11, c[0x0][0x23c], -R155 ;  /* 0x00008f000b0b7a23 */ /* 0x000fe2000001089b */
[----:B--2---:R-:W-:Y:S01]  /*9d20*/  LOP3.LUT R14, R4, 0xff, RZ, 0xc0, !PT ;  /* 0x000000ff040e7812 */ /* 0x004fe200078ec0ff */
[----:B------:R-:W-:Y:S01]  /*9d30*/  FMUL.FTZ R19, R105, R127 ;  /* 0x0000007f69137220 */ /* 0x000fe20000410000 */
[----:B------:R-:W-:Y:S01]  /*9d40*/  SHF.R.U32.HI R13, RZ, 0x18, R4 ;  /* 0x00000018ff0d7819 */ /* 0x000fe20000011604 */
[--C-:B------:R-:W-:Y:S01]  /*9d50*/  FFMA.FTZ R34, R34, c[0x0][0x23c], -R153.reuse ;  /* 0x00008f0022227a23 */ /* 0x100fe20000010899 */
[----:B------:R-:W-:Y:S01]  /*9d60*/  LOP3.LUT R4, R5, UR15, R158, 0x96, !PT ;  /* 0x0000000f05047c12 */ /* 0x000fe2000f8e969e */
[----:B------:R-:W-:Y:S01]  /*9d70*/  FFMA.FTZ R35, R35, c[0x0][0x23c], -R153 ;  /* 0x00008f0023237a23 */ /* 0x000fe20000010899 */
[----:B------:R-:W-:Y:S01]  /*9d80*/  SHF.R.U32.HI R7, RZ, 0x8, R0 ;  /* 0x00000008ff077819 */ /* 0x000fe20000011600 */
[----:B------:R-:W-:Y:S01]  /*9d90*/  MUFU.EX2 R187, R10 ;  /* 0x0000000a00bb7308 */ /* 0x000fe20000000800 */
[----:B------:R-:W-:Y:S01]  /*9da0*/  SHF.R.U32.HI R3, RZ, 0x8, R3 ;  /* 0x00000008ff037819 */ /* 0x000fe20000011603 */
[----:B------:R-:W-:Y:S01]  /*9db0*/  FMUL.FTZ R72, R104, R72 ;  /* 0x0000004868487220 */ /* 0x000fe20000410000 */
[----:B------:R-:W-:Y:S01]  /*9dc0*/  LOP3.LUT R0, R12, 0xff, RZ, 0xc0, !PT ;  /* 0x000000ff0c007812 */ /* 0x000fe200078ec0ff */
[----:B------:R-:W-:Y:S01]  /*9dd0*/  FMUL.FTZ R73, R104, R73 ;  /* 0x0000004968497220 */ /* 0x000fe20000410000 */
[----:B------:R-:W-:Y:S01]  /*9de0*/  LOP3.LUT R5, R16, 0xff, RZ, 0xc0, !PT ;  /* 0x000000ff10057812 */ /* 0x000fe200078ec0ff */
[----:B------:R-:W-:Y:S01]  /*9df0*/  FMUL.FTZ R16, R106, R124 ;  /* 0x0000007c6a107220 */ /* 0x000fe20000410000 */
[----:B------:R-:W-:Y:S01]  /*9e00*/  PRMT R18, R18, 0x5410, R7 ;  /* 0x0000541012127816 */ /* 0x000fe20000000007 */
[----:B------:R-:W-:Y:S01]  /*9e10*/  FFMA.FTZ R46, R46, c[0x0][0x23c], -R155 ;  /* 0x00008f002e2e7a23 */ /* 0x000fe2000001089b */
[----:B------:R-:W-:Y:S01]  /*9e20*/  PRMT R14, R14, 0x5410, R3 ;  /* 0x000054100e0e7816 */ /* 0x000fe20000000003 */
[----:B------:R-:W2:Y:S01]  /*9e30*/  MUFU.EX2 R186, R11 ;  /* 0x0000000b00ba7308 */ /* 0x000ea20000000800 */
[----:B------:R-:W-:Y:S01]  /*9e40*/  SHF.R.U32.HI R7, RZ, 0x10, R4 ;  /* 0x00000010ff077819 */ /* 0x000fe20000011604 */
[--C-:B------:R-:W-:Y:S01]  /*9e50*/  HSET2.LE.AND R110, R18, R224.reuse, PT ;  /* 0x000000e0126e7233 */ /* 0x100fe20003803000 */
[----:B------:R-:W-:Y:S01]  /*9e60*/  PRMT R151, R0, 0x5410, R13 ;  /* 0x0000541000977816 */ /* 0x000fe2000000000d */
[----:B------:R-:W-:Y:S01]  /*9e70*/  FMUL.FTZ R18, R105, R126 ;  /* 0x0000007e69127220 */ /* 0x000fe20000410000 */
[----:B------:R-:W-:Y:S01]  /*9e80*/  LOP3.LUT R3, R6, 0xffff, RZ, 0xc0, !PT ;  /* 0x0000ffff06037812 */ /* 0x000fe200078ec0ff */
[----:B------:R-:W-:Y:S01]  /*9e90*/  FFMA.FTZ R47, R47, c[0x0][0x23c], -R155 ;  /* 0x00008f002f2f7a23 */ /* 0x000fe2000001089b */
[----:B------:R-:W-:Y:S01]  /*9ea0*/  LOP3.LUT R0, R4, 0xffff, RZ, 0xc0, !PT ;  /* 0x0000ffff04007812 */ /* 0x000fe200078ec0ff */
[--C-:B------:R-:W-:Y:S01]  /*9eb0*/  HSET2.LE.AND R151, R151, R224.reuse, PT ;  /* 0x000000e097977233 */ /* 0x100fe20003803000 */
[----:B------:R-:W-:Y:S01]  /*9ec0*/  PRMT R17, R5, 0x5410, R17 ;  /* 0x0000541005117816 */ /* 0x000fe20000000011 */
[----:B------:R-:W-:Y:S01]  /*9ed0*/  MUFU.EX2 R180, R34 ;  /* 0x0000002200b47308 */ /* 0x000fe20000000800 */
[----:B------:R-:W-:Y:S01]  /*9ee0*/  SHF.R.U32.HI R8, RZ, 0x10, R6 ;  /* 0x00000010ff087819 */ /* 0x000fe20000011606 */
[--C-:B------:R-:W-:Y:S01]  /*9ef0*/  FFMA.FTZ R40, R40, c[0x0][0x23c], -R154.reuse ;  /* 0x00008f0028287a23 */ /* 0x100fe2000001089a */
[----:B------:R-:W-:Y:S01]  /*9f00*/  LOP3.LUT R13, R6, 0xff, RZ, 0xc0, !PT ;  /* 0x000000ff060d7812 */ /* 0x000fe200078ec0ff */
[----:B------:R-:W-:Y:S01]  /*9f10*/  FFMA.FTZ R24, R24, c[0x0][0x23c], -R154 ;  /* 0x00008f0018187a23 */ /* 0x000fe2000001089a */
[----:B------:R-:W-:Y:S01]  /*9f20*/  SHF.R.U32.HI R5, RZ, 0x8, R3 ;  /* 0x00000008ff057819 */ /* 0x000fe20000011603 */
[--C-:B------:R-:W-:Y:S01]  /*9f30*/  FFMA.FTZ R26, R26, c[0x0][0x23c], -R155.reuse ;  /* 0x00008f001a1a7a23 */ /* 0x100fe2000001089b */
[----:B------:R-:W-:Y:S01]  /*9f40*/  SHF.R.U32.HI R3, RZ, 0x8, R0 ;  /* 0x00000008ff037819 */ /* 0x000fe20000011600 */
[----:B------:R-:W-:Y:S01]  /*9f50*/  FFMA.FTZ R27, R27, c[0x0][0x23c], -R155 ;  /* 0x00008f001b1b7a23 */ /* 0x000fe2000001089b */
[----:B------:R-:W-:Y:S01]  /*9f60*/  LOP3.LUT R0, R7, 0xff, RZ, 0xc0, !PT ;  /* 0x000000ff07007812 */ /* 0x000fe200078ec0ff */
[----:B------:R-:W-:Y:S01]  /*9f70*/  MUFU.EX2 R179, R35 ;  /* 0x0000002300b37308 */ /* 0x000fe20000000800 */
[----:B------:R-:W-:Y:S01]  /*9f80*/  SHF.R.U32.HI R12, RZ, 0x18, R6 ;  /* 0x00000018ff0c7819 */ /* 0x000fe20000011606 */
[C---:B------:R-:W-:Y:S01]  /*9f90*/  FMUL.FTZ R20, R104.reuse, R132 ;  /* 0x0000008468147220 */ /* 0x040fe20000410000 */
[----:B------:R-:W-:Y:S01]  /*9fa0*/  SHF.R.U32.HI R6, RZ, 0x18, R4 ;  /* 0x00000018ff067819 */ /* 0x000fe20000011604 */
[----:B------:R-:W-:Y:S01]  /*9fb0*/  FMUL.FTZ R84, R104, R84 ;  /* 0x0000005468547220 */ /* 0x000fe20000410000 */
[----:B-1----:R-:W-:Y:S01]  /*9fc0*/  LOP3.LUT R9, R4, 0xff, RZ, 0xc0, !PT ;  /* 0x000000ff04097812 */ /* 0x002fe200078ec0ff */
[----:B------:R-:W-:Y:S01]  /*9fd0*/  FMUL.FTZ R85, R104, R85 ;  /* 0x0000005568557220 */ /* 0x000fe20000410000 */
[----:B------:R-:W-:Y:S01]  /*9fe0*/  LOP3.LUT R4, R8, 0xff, RZ, 0xc0, !PT ;  /* 0x000000ff08047812 */ /* 0x000fe200078ec0ff */
[----:B------:R-:W-:Y:S01]  /*9ff0*/  FMUL.FTZ R92, R104, R92 ;  /* 0x0000005c685c7220 */ /* 0x000fe20000410000 */
[----:B------:R-:W-:Y:S01]  /*a000*/  PRMT R8, R0, 0x5410, R6 ;  /* 0x0000541000087816 */ /* 0x000fe20000000006 */
[----:B------:R-:W-:Y:S01]  /*a010*/  FADD.FTZ R0, -R2, R108 ;  /* 0x0000006c02007221 */ /* 0x000fe20000010100 */
[----:B------:R-:W-:Y:S01]  /*a020*/  PRMT R7, R13, 0x5410, R5 ;  /* 0x000054100d077816 */ /* 0x000fe20000000005 */
[--C-:B------:R-:W-:Y:S01]  /*a030*/  HSET2.LE.AND R5, R17, R224.reuse, PT ;  /* 0x000000e011057233 */ /* 0x100fe20003803000 */
[----:B------:R-:W-:Y:S01]  /*a040*/  PRMT R9, R9, 0x5410, R3 ;  /* 0x0000541009097816 */ /* 0x000fe20000000003 */
[----:B------:R-:W-:Y:S01]  /*a050*/  FMUL.FTZ R0, R0, c[0x0][0x23c] ;  /* 0x00008f0000007a20 */ /* 0x000fe20000410000 */
[----:B------:R-:W-:Y:S01]  /*a060*/  PRMT R12, R4, 0x5410, R12 ;  /* 0x00005410040c7816 */ /* 0x000fe2000000000c */
[--C-:B------:R-:W-:Y:S01]  /*a070*/  HSET2.LE.AND R4, R7, R224.reuse, PT ;  /* 0x000000e007047233 */ /* 0x100fe20003803000 */
[----:B------:R-:W-:Y:S01]  /*a080*/  F2FP.PACK_AB R108, R215, R216 ;  /* 0x000000d8d76c723e */ /* 0x000fe200000000ff */
[--C-:B------:R-:W-:Y:S01]  /*a090*/  HSET2.LE.AND R148, R9, R224.reuse, PT ;  /* 0x000000e009947233 */ /* 0x100fe20003803000 */
[----:B------:R-:W-:Y:S01]  /*a0a0*/  F2FP.PACK_AB R3, R217, R218 ;  /* 0x000000dad903723e */ /* 0x000fe200000000ff */
[----:B------:R-:W1:Y:S01]  /*a0b0*/  MUFU.EX2 R0, R0 ;  /* 0x0000000000007308 */ /* 0x000e620000000800 */
[----:B------:R-:W-:Y:S01]  /*a0c0*/  LOP3.LUT R108, R4, R108, RZ, 0xc0, !PT ;  /* 0x0000006c046c7212 */ /* 0x000fe200078ec0ff */
[--C-:B------:R-:W-:Y:S01]  /*a0d0*/  HSET2.LE.AND R4, R14, R224.reuse, PT ;  /* 0x000000e00e047233 */ /* 0x100fe20003803000 */
[----:B------:R-:W-:Y:S01]  /*a0e0*/  LOP3.LUT R111, R5, R111, RZ, 0xc0, !PT ;  /* 0x0000006f056f7212 */ /* 0x000fe200078ec0ff */
[--C-:B------:R-:W-:Y:S01]  /*a0f0*/  HSET2.LE.AND R109, R12, R224.reuse, PT ;  /* 0x000000e00c6d7233 */ /* 0x100fe20003803000 */
[----:B---3--:R-:W-:Y:S01]  /*a100*/  F2FP.PACK_AB R5, R207, R208 ;  /* 0x000000d0cf05723e */ /* 0x008fe200000000ff */
[----:B------:R-:W-:Y:S01]  /*a110*/  FMUL.FTZ R7, R105, R115 ;  /* 0x0000007369077220 */ /* 0x000fe20000410000 */
[----:B------:R-:W-:Y:S01]  /*a120*/  F2FP.PACK_AB R6, R205, R206 ;  /* 0x000000cecd06723e */ /* 0x000fe200000000ff */
[----:B------:R-:W-:Y:S01]  /*a130*/  FMUL.FTZ R9, R104, R117 ;  /* 0x0000007568097220 */ /* 0x000fe20000410000 */
[----:B------:R-:W-:Y:S01]  /*a140*/  LOP3.LUT R110, R110, R3, RZ, 0xc0, !PT ;  /* 0x000000036e6e7212 */ /* 0x000fe200078ec0ff */
[C---:B------:R-:W-:Y:S01]  /*a150*/  FMUL.FTZ R12, R104.reuse, R120 ;  /* 0x00000078680c7220 */ /* 0x040fe20000410000 */
[----:B------:R-:W-:Y:S01]  /*a160*/  F2FP.PACK_AB R3, R211, R212 ;  /* 0x000000d4d303723e */ /* 0x000fe200000000ff */
[----:B------:R-:W-:Y:S01]  /*a170*/  FMUL.FTZ R13, R104, R121 ;  /* 0x00000079680d7220 */ /* 0x000fe20000410000 */
[----:B------:R-:W-:Y:S01]  /*a180*/  LOP3.LUT R150, R4, R150, RZ, 0xc0, !PT ;  /* 0x0000009604967212 */ /* 0x000fe200078ec0ff */
[C---:B------:R-:W-:Y:S01]  /*a190*/  FMUL.FTZ R4, R106.reuse, R112 ;  /* 0x000000706a047220 */ /* 0x040fe20000410000 */
[----:B------:R-:W-:Y:S01]  /*a1a0*/  LOP3.LUT R151, R151, R5, RZ, 0xc0, !PT ;  /* 0x0000000597977212 */ /* 0x000fe200078ec0ff */
[----:B------:R-:W-:Y:S01]  /*a1b0*/  FMUL.FTZ R5, R106, R113 ;  /* 0x000000716a057220 */ /* 0x000fe20000410000 */
[----:B------:R-:W-:Y:S01]  /*a1c0*/  LOP3.LUT R148, R148, R6, RZ, 0xc0, !PT ;  /* 0x0000000694947212 */ /* 0x000fe200078ec0ff */
[----:B------:R-:W-:Y:S01]  /*a1d0*/  FMUL.FTZ R6, R105, R114 ;  /* 0x0000007269067220 */ /* 0x000fe20000410000 */
[----:B------:R-:W-:Y:S01]  /*a1e0*/  LOP3.LUT R109, R109, R3, RZ, 0xc0, !PT ;  /* 0x000000036d6d7212 */ /* 0x000fe200078ec0ff */
[----:B------:R-:W3:Y:S01]  /*a1f0*/  LDSM.16.MT88.4 R112, [R192+0x6000] ;  /* 0x00600000c070783b */ /* 0x000ee20000004200 */
[--C-:B------:R-:W-:Y:S01]  /*a200*/  HSET2.LE.AND R3, R8, R224.reuse, PT ;  /* 0x000000e008037233 */ /* 0x100fe20003803000 */
[----:B--2---:R-:W-:Y:S01]  /*a210*/  F2FP.PACK_AB R149, R186, R187 ;  /* 0x000000bbba95723e */ /* 0x004fe200000000ff */
[----:B------:R-:W-:Y:S01]  /*a220*/  FMUL.FTZ R8, R104, R116 ;  /* 0x0000007468087220 */ /* 0x000fe20000410000 */
[----:B------:R-:W-:Y:S01]  /*a230*/  MUFU.EX2 R163, R50 ;  /* 0x0000003200a37308 */ /* 0x000fe20000000800 */
[C---:B-1----:R-:W-:Y:S01]  /*a240*/  FMUL.FTZ R10, R0.reuse, R118 ;  /* 0x00000076000a7220 */ /* 0x042fe20000410000 */
[-C--:B------:R-:W-:Y:S01]  /*a250*/  HMMA.16816.F32 R4, R108, R144.reuse, R4 ;  /* 0x000000906c04723c */ /* 0x080fe20000001804 */
[C---:B------:R-:W-:Y:S01]  /*a260*/  FMUL.FTZ R11, R0.reuse, R119 ;  /* 0x00000077000b7220 */ /* 0x040fe20000410000 */
[----:B------:R-:W-:Y:S01]  /*a270*/  LOP3.LUT R149, R3, R149, RZ, 0xc0, !PT ;  /* 0x0000009503957212 */ /* 0x000fe200078ec0ff */
[----:B------:R-:W1:Y:S01]  /*a280*/  LDSM.16.MT88.4 R116, [R190+0x6000] ;  /* 0x00600000be74783b */ /* 0x000e620000004200 */
[C---:B------:R-:W-:Y:S01]  /*a290*/  FMUL.FTZ R14, R0.reuse, R122 ;  /* 0x0000007a000e7220 */ /* 0x040fe20000410000 */
[----:B------:R-:W-:Y:S01]  /*a2a0*/  LOP3.LUT R120, R159, UR5, R164, 0x96, !PT ;  /* 0x000000059f787c12 */ /* 0x000fe2000f8e96a4 */
[----:B------:R-:W-:Y:S02]  /*a2b0*/  FMUL.FTZ R15, R0, R123 ;  /* 0x0000007b000f7220 */ /* 0x000fe40000410000 */
[----:B------:R-:W-:Y:S01]  /*a2c0*/  FMUL.FTZ R17, R106, R125 ;  /* 0x0000007d6a117220 */ /* 0x000fe20000410000 */
[C---:B------:R-:W-:Y:S01]  /*a2d0*/  HMMA.16816.F32 R8, R148.reuse, R144, R8 ;  /* 0x000000909408723c */ /* 0x040fe20000001808 */
[----:B------:R2:W-:Y:S02]  /*a2e0*/  MUFU.EX2 R176, R25 ;  /* 0x0000001900b07308 */ /* 0x0005e40000000800 */
[C---:B------:R-:W-:Y:S02]  /*a2f0*/  FMUL.FTZ R78, R0.reuse, R78 ;  /* 0x0000004e004e7220 */ /* 0x040fe40000410000 */
[----:B------:R-:W-:Y:S02]  /*a300*/  FMUL.FTZ R79, R0, R79 ;  /* 0x0000004f004f7220 */ /* 0x000fe40000410000 */
[C---:B------:R-:W-:Y:S01]  /*a310*/  FMUL.FTZ R34, R105.reuse, R130 ;  /* 0x0000008269227220 */ /* 0x040fe20000410000 */
[-C--:B------:R-:W-:Y:S01]  /*a320*/  HMMA.16816.F32 R12, R148, R146.reuse, R12 ;  /* 0x00000092940c723c */ /* 0x080fe2000000180c */
[----:B------:R-:W-:Y:S02]  /*a330*/  FMUL.FTZ R35, R105, R131 ;  /* 0x0000008369237220 */ /* 0x000fe40000410000 */
[----:B------:R-:W-:Y:S01]  /*a340*/  MUFU.EX2 R165, R64 ;  /* 0x0000004000a57308 */ /* 0x000fe20000000800 */
[----:B------:R-:W-:Y:S04]  /*a350*/  IMAD.WIDE.U32 R120, R120, -0x2daee0ad, RZ ;  /* 0xd2511f5378787825 */ /* 0x000fe800078e00ff */
[C---:B------:R-:W-:Y:S01]  /*a360*/  HMMA.16816.F32 R16, R108.reuse, R146, R16 ;  /* 0x000000926c10723c */ /* 0x040fe20000001810 */
[----:B------:R-:W-:Y:S03]  /*a370*/  LOP3.LUT R3, R121, UR14, R166, 0x96, !PT ;  /* 0x0000000e79037c12 */ /* 0x000fe6000f8e96a6 */
[C---:B------:R-:W-:Y:S01]  /*a380*/  FMUL.FTZ R74, R0.reuse, R74 ;  /* 0x0000004a004a7220 */ /* 0x040fe20000410000 */
[----:B------:R-:W-:Y:S01]  /*a390*/  MUFU.EX2 R147, R47 ;  /* 0x0000002f00937308 */ /* 0x000fe20000000800 */
[C---:B------:R-:W-:Y:S02]  /*a3a0*/  FMUL.FTZ R75, R0.reuse, R75 ;  /* 0x0000004b004b7220 */ /* 0x040fe40000410000 */
[C---:B------:R-:W-:Y:S01]  /*a3b0*/  FMUL.FTZ R86, R0.reuse, R86 ;  /* 0x0000005600567220 */ /* 0x040fe20000410000 */
[-C--:B---3--:R-:W-:Y:S03]  /*a3c0*/  HMMA.16816.F32 R68, R108, R112.reuse, R68 ;  /* 0x000000706c44723c */ /* 0x088fe60000001844 */
[----:B------:R-:W-:Y:S02]  /*a3d0*/  FMUL.FTZ R87, R0, R87 ;  /* 0x0000005700577220 */ /* 0x000fe40000410000 */
[----:B------:R-:W-:Y:S01]  /*a3e0*/  FMUL.FTZ R93, R104, R93 ;  /* 0x0000005d685d7220 */ /* 0x000fe20000410000 */
[----:B------:R-:W-:Y:S01]  /*a3f0*/  MUFU.EX2 R166, R49 ;  /* 0x0000003100a67308 */ /* 0x000fe20000000800 */
[----:B------:R-:W-:Y:S01]  /*a400*/  FMUL.FTZ R94, R0, R94 ;  /* 0x0000005e005e7220 */ /* 0x000fe20000410000 */
[C---:B------:R-:W-:Y:S01]  /*a410*/  HMMA.16816.F32 R72, R148.reuse, R112, R72 ;  /* 0x000000709448723c */ /* 0x040fe20000001848 */
[--C-:B------:R-:W-:Y:S03]  /*a420*/  FFMA.FTZ R22, R22, c[0x0][0x23c], -R153.reuse ;  /* 0x00008f0016167a23 */ /* 0x100fe60000010899 */
[--C-:B------:R-:W-:Y:S02]  /*a430*/  FFMA.FTZ R23, R23, c[0x0][0x23c], -R153.reuse ;  /* 0x00008f0017177a23 */ /* 0x100fe40000010899 */
[----:B------:R-:W-:Y:S01]  /*a440*/  FMUL.FTZ R95, R0, R95 ;  /* 0x0000005f005f7220 */ /* 0x000fe20000410000 */
[----:B------:R-:W-:Y:S01]  /*a450*/  LOP3.LUT R112, R157, UR5, R160, 0x96, !PT ;  /* 0x000000059d707c12 */ /* 0x000fe2000f8e96a0 */
[-C--:B------:R-:W-:Y:S01]  /*a460*/  HMMA.16816.F32 R76, R148, R114.reuse, R76 ;  /* 0x00000072944c723c */ /* 0x080fe2000000184c */
[----:B------:R3:W4:Y:S03]  /*a470*/  MUFU.EX2 R181, R21 ;  /* 0x0000001500b57308 */ /* 0x0007260000000800 */
[----:B------:R-:W-:Y:S04]  /*a480*/  IMAD.WIDE.U32 R112, R112, -0x2daee0ad, RZ ;  /* 0xd2511f5370707825 */ /* 0x000fe800078e00ff */
[C---:B------:R-:W-:Y:S01]  /*a490*/  HMMA.16816.F32 R32, R108.reuse, R114, R32 ;  /* 0x000000726c20723c */ /* 0x040fe20000001820 */
[----:B------:R-:W-:Y:S02]  /*a4a0*/  LOP3.LUT R48, R113, UR14, R162, 0x96, !PT ;  /* 0x0000000e71307c12 */ /* 0x000fe4000f8e96a2 */
[----:B------:R5:W-:Y:S01]  /*a4b0*/  MUFU.EX2 R177, R22 ;  /* 0x0000001600b17308 */ /* 0x000be20000000800 */
[----:B------:R-:W-:Y:S01]  /*a4c0*/  LOP3.LUT R107, R112, 0xffff, RZ, 0xc0, !PT ;  /* 0x0000ffff706b7812 */ /* 0x000fe200078ec0ff */
[----:B------:R-:W-:Y:S01]  /*a4d0*/  FFMA.FTZ R38, R38, c[0x0][0x23c], -R153 ;  /* 0x00008f0026267a23 */ /* 0x000fe20000010899 */
[--C-:B------:R-:W-:Y:S01]  /*a4e0*/  SHF.R.U32.HI R122, RZ, 0x10, R112.reuse ;  /* 0x00000010ff7a7819 */ /* 0x100fe20000011670 */
[----:B------:R-:W-:Y:S01]  /*a4f0*/  FFMA.FTZ R42, R42, c[0x0][0x23c], -R155 ;  /* 0x00008f002a2a7a23 */ /* 0x000fe2000001089b */
[-C--:B-1----:R-:W-:Y:S01]  /*a500*/  HMMA.16816.F32 R80, R108, R116.reuse, R80 ;  /* 0x000000746c50723c */ /* 0x082fe20000001850 */
[----:B------:R-:W-:Y:S03]  /*a510*/  LOP3.LUT R124, R112, 0xff, RZ, 0xc0, !PT ;  /* 0x000000ff707c7812 */ /* 0x000fe600078ec0ff */
[----:B------:R-:W-:Y:S01]  /*a520*/  SHF.R.U32.HI R123, RZ, 0x18, R112 ;  /* 0x00000018ff7b7819 */ /* 0x000fe20000011670 */
[----:B------:R1:W1:Y:S01]  /*a530*/  MUFU.EX2 R178, R23 ;  /* 0x0000001700b27308 */ /* 0x0002620000000800 */
[----:B------:R-:W4:Y:S01]  /*a540*/  LDSM.16.MT88.4 R112, [R191+0x6000] ;  /* 0x00600000bf70783b */ /* 0x000f220000004200 */
[--C-:B------:R-:W-:Y:S01]  /*a550*/  FFMA.FTZ R28, R28, c[0x0][0x23c], -R154.reuse ;  /* 0x00008f001c1c7a23 */ /* 0x100fe2000001089a */
[----:B--2---:R-:W-:Y:S01]  /*a560*/  LOP3.LUT R25, R122, 0xff, RZ, 0xc0, !PT ;  /* 0x000000ff7a197812 */ /* 0x004fe200078ec0ff */
[----:B---3--:R-:W-:Y:S03]  /*a570*/  FMUL.FTZ R21, R104, R133 ;  /* 0x0000008568157220 */ /* 0x008fe60000410000 */
[--C-:B------:R-:W-:Y:S01]  /*a580*/  FFMA.FTZ R29, R29, c[0x0][0x23c], -R154.reuse ;  /* 0x00008f001d1d7a23 */ /* 0x100fe2000001089a */
[----:B------:R-:W-:Y:S01]  /*a590*/  PRMT R126, R25, 0x5410, R123 ;  /* 0x00005410197e7816 */ /* 0x000fe2000000007b */
[----:B------:R-:W-:Y:S01]  /*a5a0*/  FFMA.FTZ R30, R30, c[0x0][0x23c], -R155 ;  /* 0x00008f001e1e7a23 */ /* 0x000fe2000001089b */
[----:B------:R2:W3:Y:S01]  /*a5b0*/  MUFU.EX2 R175, R24 ;  /* 0x0000001800af7308 */ /* 0x0004e20000000800 */
[----:B------:R-:W-:Y:S01]  /*a5c0*/  FMUL.FTZ R25, R106, R137 ;  /* 0x000000896a197220 */ /* 0x000fe20000410000 */
[----:B------:R-:W-:Y:S01]  /*a5d0*/  SHF.R.U32.HI R107, RZ, 0x8, R107 ;  /* 0x00000008ff6b7819 */ /* 0x000fe2000001166b */
[--C-:B------:R-:W-:Y:S02]  /*a5e0*/  FFMA.FTZ R44, R44, c[0x0][0x23c], -R154.reuse ;  /* 0x00008f002c2c7a23 */ /* 0x100fe4000001089a */
[----:B-----5:R-:W-:Y:S01]  /*a5f0*/  FMUL.FTZ R22, R0, R134 ;  /* 0x0000008600167220 */ /* 0x020fe20000410000 */
[----:B------:R-:W-:Y:S01]  /*a600*/  PRMT R127, R124, 0x5410, R107 ;  /* 0x000054107c7f7816 */ /* 0x000fe2000000006b */
[--C-:B------:R-:W-:Y:S01]  /*a610*/  FFMA.FTZ R41, R41, c[0x0][0x23c], -R154.reuse ;  /* 0x00008f0029297a23 */ /* 0x100fe2000001089a */
[----:B------:R-:W-:Y:S01]  /*a620*/  LOP3.LUT R107, R48, 0xffff, RZ, 0xc0, !PT ;  /* 0x0000ffff306b7812 */ /* 0x000fe200078ec0ff */
[----:B------:R-:W-:Y:S01]  /*a630*/  FFMA.FTZ R43, R43, c[0x0][0x23c], -R155 ;  /* 0x00008f002b2b7a23 */ /* 0x000fe2000001089b */
[----:B------:R5:W-:Y:S01]  /*a640*/  MUFU.EX2 R174, R26 ;  /* 0x0000001a00ae7308 */ /* 0x000be20000000800 */
[----:B------:R-:W-:Y:S01]  /*a650*/  FFMA.FTZ R66, R66, c[0x0][0x23c], -R153 ;  /* 0x00008f0042427a23 */ /* 0x000fe20000010899 */
[----:B------:R-:W-:Y:S01]  /*a660*/  SHF.R.U32.HI R107, RZ, 0x8, R107 ;  /* 0x00000008ff6b7819 */ /* 0x000fe2000001166b */
[--C-:B------:R-:W-:Y:S02]  /*a670*/  FFMA.FTZ R67, R67, c[0x0][0x23c], -R153.reuse ;  /* 0x00008f0043437a23 */ /* 0x100fe40000010899 */
[----:B-1----:R-:W-:Y:S02]  /*a680*/  FMUL.FTZ R23, R0, R135 ;  /* 0x0000008700177220 */ /* 0x002fe40000410000 */
[----:B------:R-:W-:Y:S02]  /*a690*/  FFMA.FTZ R54, R54, c[0x0][0x23c], -R153 ;  /* 0x00008f0036367a23 */ /* 0x000fe40000010899 */
[----:B------:R-:W-:Y:S01]  /*a6a0*/  FFMA.FTZ R59, R59, c[0x0][0x23c], -R155 ;  /* 0x00008f003b3b7a23 */ /* 0x000fe2000001089b */
[----:B------:R1:W1:Y:S01]  /*a6b0*/  MUFU.EX2 R167, R27 ;  /* 0x0000001b00a77308 */ /* 0x0002620000000800 */
[----:B------:R-:W-:Y:S01]  /*a6c0*/  FFMA.FTZ R153, R55, c[0x0][0x23c], -R153 ;  /* 0x00008f0037997a23 */ /* 0x000fe20000010899 */
[C---:B------:R-:W-:Y:S01]  /*a6d0*/  HMMA.16816.F32 R20, R148.reuse, R116, R20 ;  /* 0x000000749414723c */ /* 0x040fe20000001814 */
[--C-:B------:R-:W-:Y:S01]  /*a6e0*/  FFMA.FTZ R56, R56, c[0x0][0x23c], -R154.reuse ;  /* 0x00008f0038387a23 */ /* 0x100fe2000001089a */
[----:B--2---:R-:W-:Y:S01]  /*a6f0*/  LOP3.LUT R24, R120, 0xffff, RZ, 0xc0, !PT ;  /* 0x0000ffff78187812 */ /* 0x004fe200078ec0ff */
[----:B------:R-:W-:Y:S01]  /*a700*/  FFMA.FTZ R57, R57, c[0x0][0x23c], -R154 ;  /* 0x00008f0039397a23 */ /* 0x000fe2000001089a */
[----:B------:R-:W-:Y:S01]  /*a710*/  SHF.R.U32.HI R121, RZ, 0x18, R120 ;  /* 0x00000018ff797819 */ /* 0x000fe20000011678 */
[--C-:B------:R-:W-:Y:S01]  /*a720*/  FFMA.FTZ R58, R58, c[0x0][0x23c], -R155.reuse ;  /* 0x00008f003a3a7a23 */ /* 0x100fe2000001089b */
[----:B------:R-:W-:Y:S01]  /*a730*/  SHF.R.U32.HI R24, RZ, 0x8, R24 ;  /* 0x00000008ff187819 */ /* 0x000fe20000011618 */
[----:B------:R-:W-:Y:S01]  /*a740*/  FFMA.FTZ R60, R60, c[0x0][0x23c], -R154 ;  /* 0x00008f003c3c7a23 */ /* 0x000fe2000001089a */
[-C--:B------:R-:W-:Y:S01]  /*a750*/  HMMA.16816.F32 R84, R148, R118.reuse, R84 ;  /* 0x000000769454723c */ /* 0x080fe20000001854 */
[----:B------:R2:W-:Y:S03]  /*a760*/  MUFU.EX2 R173, R28 ;  /* 0x0000001c00ad7308 */ /* 0x0005e60000000800 */
[----:B------:R-:W-:Y:S01]  /*a770*/  LOP3.LUT R116, R120, 0xff, RZ, 0xc0, !PT ;  /* 0x000000ff78747812 */ /* 0x000fe200078ec0ff */
[----:B-----5:R-:W-:Y:S01]  /*a780*/  FMUL.FTZ R26, R105, R138 ;  /* 0x0000008a691a7220 */ /* 0x020fe20000410000 */
[----:B------:R-:W-:Y:S01]  /*a790*/  SHF.R.U32.HI R117, RZ, 0x10, R120 ;  /* 0x00000010ff757819 */ /* 0x000fe20000011678 */
[----:B------:R-:W-:Y:S01]  /*a7a0*/  FFMA.FTZ R154, R61, c[0x0][0x23c], -R154 ;  /* 0x00008f003d9a7a23 */ /* 0x000fe2000001089a */
[C---:B------:R-:W-:Y:S01]  /*a7b0*/  HMMA.16816.F32 R88, R108.reuse, R118, R88 ;  /* 0x000000766c58723c */ /* 0x040fe20000001858 */
[----:B------:R-:W-:Y:S02]  /*a7c0*/  PRMT R129, R116, 0x5410, R24 ;  /* 0x0000541074817816 */ /* 0x000fe40000000018 */
[----:B------:R5:W-:Y:S01]  /*a7d0*/  MUFU.EX2 R138, R30 ;  /* 0x0000001e008a7308 */ /* 0x000be20000000800 */
[----:B------:R-:W-:Y:S01]  /*a7e0*/  FMUL.FTZ R24, R106, R136 ;  /* 0x000000886a187220 */ /* 0x000fe20000410000 */
[----:B------:R-:W-:Y:S01]  /*a7f0*/  LOP3.LUT R120, R117, 0xff, RZ, 0xc0, !PT ;  /* 0x000000ff75787812 */ /* 0x000fe200078ec0ff */
[----:B-1----:R-:W-:Y:S01]  /*a800*/  FMUL.FTZ R27, R105, R139 ;  /* 0x0000008b691b7220 */ /* 0x002fe20000410000 */
[C---:B------:R-:W-:Y:S01]  /*a810*/  LOP3.LUT R117, R3.reuse, 0xff, RZ, 0xc0, !PT ;  /* 0x000000ff03757812 */ /* 0x040fe200078ec0ff */
[----:B------:R-:W-:Y:S01]  /*a820*/  FFMA.FTZ R62, R62, c[0x0][0x23c], -R155 ;  /* 0x00008f003e3e7a23 */ /* 0x000fe2000001089b */
[----:B------:R-:W-:Y:S02]  /*a830*/  PRMT R128, R120, 0x5410, R121 ;  /* 0x0000541078807816 */ /* 0x000fe40000000079 */
[----:B------:R-:W1:Y:S01]  /*a840*/  LDSM.16.MT88.4 R120, [R189+0x6800] ;  /* 0x00680000bd78783b */ /* 0x000e620000004200 */
[----:B------:R-:W-:Y:S01]  /*a850*/  LOP3.LUT R119, R48, 0xff, RZ, 0xc0, !PT ;  /* 0x000000ff30777812 */ /* 0x000fe200078ec0ff */
[-C--:B----4-:R-:W-:Y:S01]  /*a860*/  HMMA.16816.F32 R24, R108, R112.reuse, R24 ;  /* 0x000000706c18723c */ /* 0x090fe20000001818 */
[----:B------:R4:W1:Y:S01]  /*a870*/  MUFU.EX2 R139, R29 ;  /* 0x0000001d008b7308 */ /* 0x0008620000000800 */
[----:B------:R-:W-:Y:S01]  /*a880*/  SHF.R.U32.HI R118, RZ, 0x18, R48 ;  /* 0x00000018ff767819 */ /* 0x000fe20000011630 */
[----:B------:R-:W-:Y:S01]  /*a890*/  FFMA.FTZ R106, R106, R225, R216 ;  /* 0x000000e16a6a7223 */ /* 0x000fe200000100d8 */
[----:B------:R-:W-:Y:S02]  /*a8a0*/  SHF.R.U32.HI R116, RZ, 0x10, R48 ;  /* 0x00000010ff747819 */ /* 0x000fe40000011630 */
[----:B------:R-:W-:Y:S02]  /*a8b0*/  LOP3.LUT R48, R3, 0xffff, RZ, 0xc0, !PT ;  /* 0x0000ffff03307812 */ /* 0x000fe400078ec0ff */
[C---:B------:R-:W-:Y:S01]  /*a8c0*/  HMMA.16816.F32 R92, R148.reuse, R112, R92 ;  /* 0x00000070945c723c */ /* 0x040fe2000000185c */
[----:B------:R-:W-:Y:S02]  /*a8d0*/  LOP3.LUT R116, R116, 0xff, RZ, 0xc0, !PT ;  /* 0x000000ff74747812 */ /* 0x000fe400078ec0ff */
[----:B------:R-:W-:Y:S01]  /*a8e0*/  MUFU.EX2 R136, R36 ;  /* 0x0000002400887308 */ /* 0x000fe20000000800 */
[----:B--2---:R-:W-:Y:S01]  /*a8f0*/  SHF.R.U32.HI R28, RZ, 0x8, R48 ;  /* 0x00000008ff1c7819 */ /* 0x004fe20000011630 */
[C---:B-----5:R-:W-:Y:S01]  /*a900*/  FMUL.FTZ R30, R0.reuse, R142 ;  /* 0x0000008e001e7220 */ /* 0x060fe20000410000 */
[----:B------:R-:W-:Y:S01]  /*a910*/  PRMT R48, R119, 0x5410, R107 ;  /* 0x0000541077307816 */ /* 0x000fe2000000006b */
[----:B------:R-:W-:Y:S01]  /*a920*/  FFMA.FTZ R112, R31, c[0x0][0x23c], -R155 ;  /* 0x00008f001f707a23 */ /* 0x000fe2000001089b */
[----:B------:R-:W-:Y:S04]  /*a930*/  PRMT R124, R117, 0x5410, R28 ;  /* 0x00005410757c7816 */ /* 0x000fe8000000001c */
[--C-:B------:R-:W-:Y:S01]  /*a940*/  SHF.R.U32.HI R28, RZ, 0x10, R3.reuse ;  /* 0x00000010ff1c7819 */ /* 0x100fe20000011603 */
[----:B------:R3:W2:Y:S01]  /*a950*/  MUFU.EX2 R137, R112 ;  /* 0x0000007000897308 */ /* 0x0006a20000000800 */
[----:B------:R-:W-:Y:S01]  /*a960*/  FMUL.FTZ R31, R0, R143 ;  /* 0x0000008f001f7220 */ /* 0x000fe20000410000 */
[----:B------:R-:W-:Y:S01]  /*a970*/  SHF.R.U32.HI R117, RZ, 0x18, R3 ;  /* 0x00000018ff757819 */ /* 0x000fe20000011603 */
[--C-:B------:R-:W-:Y:S01]  /*a980*/  HSET2.LE.AND R3, R127, R224.reuse, PT ;  /* 0x000000e07f037233 */ /* 0x100fe20003803000 */
[----:B------:R-:W-:Y:S01]  /*a990*/  LOP3.LUT R113, R28, 0xff, RZ, 0xc0, !PT ;  /* 0x000000ff1c717812 */ /* 0x000fe200078ec0ff */
[----:B------:R-:W-:Y:S01]  /*a9a0*/  FMUL.FTZ R28, R104, R140 ;  /* 0x0000008c681c7220 */ /* 0x000fe20000410000 */
[----:B------:R-:W-:Y:S01]  /*a9b0*/  PRMT R125, R116, 0x5410, R118 ;  /* 0x00005410747d7816 */ /* 0x000fe20000000076 */
[----:B----4-:R-:W-:Y:S01]  /*a9c0*/  FMUL.FTZ R29, R104, R141 ;  /* 0x0000008d681d7220 */ /* 0x010fe20000410000 */
[--C-:B------:R-:W-:Y:S01]  /*a9d0*/  HSET2.LE.AND R48, R48, R224.reuse, PT ;  /* 0x000000e030307233 */ /* 0x100fe20003803000 */
[----:B------:R-:W-:Y:S01]  /*a9e0*/  PRMT R113, R113, 0x5410, R117 ;  /* 0x0000541071717816 */ /* 0x000fe20000000075 */
[----:B------:R4:W-:Y:S01]  /*a9f0*/  MUFU.EX2 R162, R51 ;  /* 0x0000003300a27308 */ /* 0x0009e20000000800 */
[----:B------:R-:W-:Y:S01]  /*aa00*/  F2FP.PACK_AB R118, R184, R185 ;  /* 0x000000b9b876723e */ /* 0x000fe200000000ff */
[--C-:B------:R-:W-:Y:S01]  /*aa10*/  HSET2.LE.AND R107, R126, R224.reuse, PT ;  /* 0x000000e07e6b7233 */ /* 0x100fe20003803000 */
[----:B------:R-:W-:Y:S01]  /*aa20*/  F2FP.PACK_AB R116, R181, R182 ;  /* 0x000000b6b574723e */ /* 0x000fe200000000ff */
[-C--:B------:R-:W-:Y:S01]  /*aa30*/  HMMA.16816.F32 R28, R148, R114.reuse, R28 ;  /* 0x00000072941c723c */ /* 0x080fe2000000181c */
[----:B------:R-:W-:Y:S01]  /*aa40*/  LOP3.LUT R118, R3, R118, RZ, 0xc0, !PT ;  /* 0x0000007603767212 */ /* 0x000fe200078ec0ff */
[--C-:B------:R-:W-:Y:S01]  /*aa50*/  HSET2.LE.AND R3, R125, R224.reuse, PT ;  /* 0x000000e07d037233 */ /* 0x100fe20003803000 */
[----:B------:R-:W-:Y:S01]  /*aa60*/  LOP3.LUT R116, R48, R116, RZ, 0xc0, !PT ;  /* 0x0000007430747212 */ /* 0x000fe200078ec0ff */
[--C-:B------:R-:W-:Y:S01]  /*aa70*/  HSET2.LE.AND R48, R124, R224.reuse, PT ;  /* 0x000000e07c307233 */ /* 0x100fe20003803000 */
[----:B------:R-:W-:Y:S01]  /*aa80*/  F2FP.PACK_AB R119, R179, R180 ;  /* 0x000000b4b377723e */ /* 0x000fe200000000ff */
[--C-:B------:R-:W-:Y:S01]  /*aa90*/  HSET2.LE.AND R49, R113, R224.reuse, PT ;  /* 0x000000e071317233 */ /* 0x100fe20003803000 */
[----:B------:R-:W-:Y:S01]  /*aaa0*/  MUFU.EX2 R150, R45 ;  /* 0x0000002d00967308 */ /* 0x000fe20000000800 */
[----:B------:R-:W-:Y:S01]  /*aab0*/  HMMA.16816.F32 R96, R108, R114, R96 ;  /* 0x000000726c60723c */ /* 0x000fe20000001860 */
[----:B------:R-:W-:Y:S01]  /*aac0*/  F2FP.PACK_AB R117, R178, R177 ;  /* 0x000000b1b275723e */ /* 0x000fe200000000ff */
[----:B------:R-:W5:Y:S02]  /*aad0*/  LDSM.16.MT88.4 R108, [R192+0x6800] ;  /* 0x00680000c06c783b */ /* 0x000f640000004200 */
[----:B------:R-:W-:Y:S01]  /*aae0*/  LOP3.LUT R119, R107, R119, RZ, 0xc0, !PT ;  /* 0x000000776b777212 */ /* 0x000fe200078ec0ff */
[----:B------:R-:W-:Y:S01]  /*aaf0*/  FFMA.FTZ R155, R63, c[0x0][0x23c], -R155 ;  /* 0x00008f003f9b7a23 */ /* 0x000fe2000001089b */
[----:B------:R-:W-:Y:S01]  /*ab00*/  LOP3.LUT R117, R3, R117, RZ, 0xc0, !PT ;  /* 0x0000007503757212 */ /* 0x000fe200078ec0ff */
[--C-:B------:R-:W-:Y:S01]  /*ab10*/  HSET2.LE.AND R114, R129, R224.reuse, PT ;  /* 0x000000e081727233 */ /* 0x100fe20003803000 */
[----:B---3--:R-:W-:Y:S01]  /*ab20*/  F2FP.PACK_AB R112, R176, R175 ;  /* 0x000000afb070723e */ /* 0x008fe200000000ff */
[--C-:B------:R-:W-:Y:S01]  /*ab30*/  HSET2.LE.AND R115, R128, R224.reuse, PT ;  /* 0x000000e080737233 */ /* 0x100fe20003803000 */
[----:B------:R-:W-:Y:S02]  /*ab40*/  MUFU.EX2 R149, R46 ;  /* 0x0000002e00957308 */ /* 0x000fe40000000800 */
[----:B------:R-:W-:Y:S01]  /*ab50*/  F2FP.PACK_AB R113, R167, R174 ;  /* 0x000000aea771723e */ /* 0x000fe200000000ff */
[-C--:B-1----:R-:W-:Y:S01]  /*ab60*/  HMMA.16816.F32 R4, R116, R120.reuse, R4 ;  /* 0x000000787404723c */ /* 0x082fe20000001804 */
[----:B------:R-:W-:Y:S01]  /*ab70*/  F2FP.PACK_AB R3, R139, R173 ;  /* 0x000000ad8b03723e */ /* 0x000fe200000000ff */
[----:B------:R-:W-:Y:S01]  /*ab80*/  FFMA.FTZ R0, R0, R234, R187 ;  /* 0x000000ea00007223 */ /* 0x000fe200000100bb */
[----:B--2---:R-:W-:Y:S02]  /*ab90*/  F2FP.PACK_AB R36, R137, R138 ;  /* 0x0000008a8924723e */ /* 0x004fe400000000ff */
[----:B------:R-:W-:Y:S01]  /*aba0*/  LOP3.LUT R112, R48, R112, RZ, 0xc0, !PT ;  /* 0x0000007030707212 */ /* 0x000fe200078ec0ff */
[----:B------:R-:W-:Y:S01]  /*abb0*/  FADD.FTZ R0, R186, R0 ;  /* 0x00000000ba007221 */ /* 0x000fe20000010000 */
[----:B------:R-:W-:Y:S01]  /*abc0*/  LOP3.LUT R113, R49, R113, RZ, 0xc0, !PT ;  /* 0x0000007131717212 */ /* 0x000fe200078ec0ff */
[----:B------:R1:W2:Y:S01]  /*abd0*/  MUFU.EX2 R164, R37 ;  /* 0x0000002500a47308 */ /* 0x0002a20000000800 */
[----:B------:R-:W-:Y:S01]  /*abe0*/  LOP3.LUT R114, R114, R3, RZ, 0xc0, !PT ;  /* 0x0000000372727212 */ /* 0x000fe200078ec0ff */
[----:B----4-:R-:W3:Y:S02]  /*abf0*/  LDSM.16.MT88.4 R48, [R190+0x6800] ;  /* 0x00680000be30783b */ /* 0x010ee40000004200 */
[----:B------:R-:W-:Y:S02]  /*ac00*/  LOP3.LUT R115, R115, R36, RZ, 0xc0, !PT ;  /* 0x0000002473737212 */ /* 0x000fe400078ec0ff */
[----:B------:R-:W-:Y:S04]  /*ac10*/  IADD3 R3, R172, 0x1, RZ ;  /* 0x00000001ac037810 */ /* 0x000fe80007ffe0ff */
[----:B------:R-:W-:Y:S01]  /*ac20*/  MUFU.EX2 R160, R39 ;  /* 0x0000002700a07308 */ /* 0x000fe20000000800 */
[C---:B------:R-:W-:Y:S01]  /*ac30*/  HMMA.16816.F32 R8, R112.reuse, R120, R8 ;  /* 0x000000787008723c */ /* 0x040fe20000001808 */
[----:B------:R-:W-:Y:S05]  /*ac40*/  LOP3.LUT R3, R221, UR19, R3, 0x96, !PT ;  /* 0x00000013dd037c12 */ /* 0x000fea000f8e9603 */
[----:B------:R-:W-:Y:S02]  /*ac50*/  IMAD.WIDE.U32 R124, R3, -0x326172a9, RZ ;  /* 0xcd9e8d57037c7825 */ /* 0x000fe400078e00ff */
[-C--:B------:R-:W-:Y:S01]  /*ac60*/  HMMA.16816.F32 R12, R112, R122.reuse, R12 ;  /* 0x0000007a700c723c */ /* 0x080fe2000000180c */
[----:B------:R4:W2:Y:S03]  /*ac70*/  MUFU.EX2 R161, R38 ;  /* 0x0000002600a17308 */ /* 0x0008a60000000800 */
[----:B------:R-:W-:Y:S02]  /*ac80*/  LOP3.LUT R120, R125, UR13, R238, 0x96, !PT ;  /* 0x0000000d7d787c12 */ /* 0x000fe4000f8e96ee */
[----:B------:R-:W-:Y:S02]  /*ac90*/  LOP3.LUT R3, R169, UR11, R124, 0x96, !PT ;  /* 0x0000000ba9037c12 */ /* 0x000fe4000f8e967c */
[C---:B------:R-:W-:Y:S01]  /*aca0*/  HMMA.16816.F32 R16, R116.reuse, R122, R16 ;  /* 0x0000007a7410723c */ /* 0x040fe20000001810 */
[----:B-1----:R-:W-:Y:S02]  /*acb0*/  LOP3.LUT R37, R125, UR13, R236, 0x96, !PT ;  /* 0x0000000d7d257c12 */ /* 0x002fe4000f8e96ec */
[----:B------:R1:W-:Y:S01]  /*acc0*/  MUFU.EX2 R159, R40 ;  /* 0x00000028009f7308 */ /* 0x0003e20000000800 */
[----:B------:R-:W-:Y:S01]  /*acd0*/  LOP3.LUT R124, R171, UR11, R124, 0x96, !PT ;  /* 0x0000000bab7c7c12 */ /* 0x000fe2000f8e967c */
[----:B------:R-:W-:Y:S03]  /*ace0*/  IMAD.WIDE.U32 R120, R120, -0x2daee0ad, RZ ;  /* 0xd2511f5378787825 */ /* 0x000fe600078e00ff */
[-C--:B-----5:R-:W-:Y:S01]  /*acf0*/  HMMA.16816.F32 R68, R116, R108.reuse, R68 ;  /* 0x0000006c7444723c */ /* 0x0a0fe20000001844 */
[----:B------:R-:W-:Y:S03]  /*ad00*/  IMAD.WIDE.U32 R122, R3, -0x2daee0ad, RZ ;  /* 0xd2511f53037a7825 */ /* 0x000fe600078e00ff */
[----:B------:R-:W-:Y:S01]  /*ad10*/  LOP3.LUT R36, R121, UR10, R222, 0x96, !PT ;  /* 0x0000000a79247c12 */ /* 0x000fe2000f8e96de */
[----:B------:R-:W-:Y:S01]  /*ad20*/  IMAD.WIDE.U32 R126, R37, -0x2daee0ad, RZ ;  /* 0xd2511f53257e7825 */ /* 0x000fe200078e00ff */
[----:B------:R-:W-:Y:S01]  /*ad30*/  LOP3.LUT R120, R123, UR8, R120, 0x96, !PT ;  /* 0x000000087b787c12 */ /* 0x000fe2000f8e9678 */
[----:B------:R5:W1:Y:S01]  /*ad40*/  MUFU.EX2 R158, R41 ;  /* 0x00000029009e7308 */ /* 0x000a620000000800 */
[C---:B------:R-:W-:Y:S01]  /*ad50*/  HMMA.16816.F32 R72, R112.reuse, R108, R72 ;  /* 0x0000006c7048723c */ /* 0x040fe20000001848 */
[----:B------:R-:W-:Y:S03]  /*ad60*/  IMAD.WIDE.U32 R124, R124, -0x2daee0ad, RZ ;  /* 0xd2511f537c7c7825 */ /* 0x000fe600078e00ff */
[----:B------:R-:W-:Y:S01]  /*ad70*/  LOP3.LUT R3, R127, UR10, R226, 0x96, !PT ;  /* 0x0000000a7f037c12 */ /* 0x000fe2000f8e96e2 */
[----:B------:R-:W-:Y:S01]  /*ad80*/  IMAD.WIDE.U32 R128, R120, -0x326172a9, RZ ;  /* 0xcd9e8d5778807825 */ /* 0x000fe200078e00ff */
[----:B----4-:R-:W-:Y:S02]  /*ad90*/  LOP3.LUT R38, R125, UR8, R126, 0x96, !PT ;  /* 0x000000087d267c12 */ /* 0x010fe4000f8e967e */
[-C--:B------:R-:W-:Y:S01]  /*ada0*/  HMMA.16816.F32 R76, R112, R110.reuse, R76 ;  /* 0x0000006e704c723c */ /* 0x080fe2000000184c */
[----:B------:R-:W-:Y:S01]  /*adb0*/  IMAD.WIDE.U32 R36, R36, -0x326172a9, RZ ;  /* 0xcd9e8d5724247825 */ /* 0x000fe200078e00ff */
[----:B------:R4:W-:Y:S03]  /*adc0*/  MUFU.EX2 R157, R42 ;  /* 0x0000002a009d7308 */ /* 0x0009e60000000800 */
[----:B------:R-:W-:Y:S01]  /*add0*/  IMAD.WIDE.U32 R130, R38, -0x326172a9, RZ ;  /* 0xcd9e8d5726827825 */ /* 0x000fe200078e00ff */
[----:B------:R-:W-:Y:S02]  /*ade0*/  LOP3.LUT R37, R37, UR9, R168, 0x96, !PT ;  /* 0x0000000925257c12 */ /* 0x000fe4000f8e96a8 */
[C---:B------:R-:W-:Y:S01]  /*adf0*/  HMMA.16816.F32 R32, R116.reuse, R110, R32 ;  /* 0x0000006e7420723c */ /* 0x040fe20000001820 */
[----:B------:R-:W-:Y:S03]  /*ae00*/  IMAD.WIDE.U32 R120, R3, -0x326172a9, RZ ;  /* 0xcd9e8d5703787825 */ /* 0x000fe600078e00ff */
[----:B------:R-:W-:Y:S01]  /*ae10*/  LOP3.LUT R3, R129, UR7, R36, 0x96, !PT ;  /* 0x0000000781037c12 */ /* 0x000fe2000f8e9624 */
[----:B------:R-:W-:Y:S01]  /*ae20*/  IMAD.WIDE.U32 R36, R37, -0x2daee0ad, RZ ;  /* 0xd2511f5325247825 */ /* 0x000fe200078e00ff */
[----:B------:R-:W-:Y:S01]  /*ae30*/  LOP3.LUT R64, R131, UR7, R120, 0x96, !PT ;  /* 0x0000000783407c12 */ /* 0x000fe2000f8e9678 */
[----:B------:R2:W2:Y:S01]  /*ae40*/  MUFU.EX2 R156, R43 ;  /* 0x0000002b009c7308 */ /* 0x0004a20000000800 */
[-C--:B---3--:R-:W-:Y:S01]  /*ae50*/  HMMA.16816.F32 R80, R116, R48.reuse, R80 ;  /* 0x000000307450723c */ /* 0x088fe20000001850 */
[----:B------:R-:W-:Y:S03]  /*ae60*/  LOP3.LUT R38, R121, UR9, R170, 0x96, !PT ;  /* 0x0000000979267c12 */ /* 0x000fe6000f8e96aa */
[----:B------:R-:W-:Y:S01]  /*ae70*/  IMAD.WIDE.U32 R126, R3, -0x2daee0ad, RZ ;  /* 0xd2511f53037e7825 */ /* 0x000fe200078e00ff */
[----:B------:R-:W-:Y:S03]  /*ae80*/  LOP3.LUT R122, R37, UR6, R122, 0x96, !PT ;  /* 0x00000006257a7c12 */ /* 0x000fe6000f8e967a */
[C---:B------:R-:W-:Y:S01]  /*ae90*/  HMMA.16816.F32 R20, R112.reuse, R48, R20 ;  /* 0x000000307014723c */ /* 0x040fe20000001814 */
[----:B------:R-:W-:Y:S01]  /*aea0*/  IMAD.WIDE.U32 R38, R38, -0x2daee0ad, RZ ;  /* 0xd2511f5326267825 */ /* 0x000fe200078e00ff */
[----:B------:R3:W2:Y:S02]  /*aeb0*/  MUFU.EX2 R151, R44 ;  /* 0x0000002c00977308 */ /* 0x0006a40000000800 */
[----:B-1----:R-:W-:Y:S01]  /*aec0*/  LOP3.LUT R40, R127, UR4, R36, 0x96, !PT ;  /* 0x000000047f287c12 */ /* 0x002fe2000f8e9624 */
[----:B------:R-:W-:Y:S01]  /*aed0*/  IMAD.WIDE.U32 R132, R64, -0x2daee0ad, RZ ;  /* 0xd2511f5340847825 */ /* 0x000fe200078e00ff */
[----:B------:R-:W-:Y:S02]  /*aee0*/  LOP3.LUT R124, R39, UR6, R124, 0x96, !PT ;  /* 0x00000006277c7c12 */ /* 0x000fe4000f8e967c */
[-C--:B------:R-:W-:Y:S01]  /*aef0*/  HMMA.16816.F32 R84, R112, R50.reuse, R84 ;  /* 0x000000327054723c */ /* 0x080fe20000001854 */
[----:B------:R-:W-:Y:S03]  /*af00*/  IMAD.WIDE.U32 R122, R122, -0x326172a9, RZ ;  /* 0xcd9e8d577a7a7825 */ /* 0x000fe600078e00ff */
[----:B------:R-:W-:Y:S01]  /*af10*/  LOP3.LUT R108, R133, UR4, R38, 0x96, !PT ;  /* 0x00000004856c7c12 */ /* 0x000fe2000f8e9626 */
[----:B-----5:R-:W-:Y:S01]  /*af20*/  IMAD.WIDE.U32 R40, R40, -0x326172a9, RZ ;  /* 0xcd9e8d5728287825 */ /* 0x020fe200078e00ff */
[----:B------:R-:W1:Y:S01]  /*af30*/  LDSM.16.MT88.4 R36, [R191+0x6800] ;  /* 0x00680000bf24783b */ /* 0x000e620000004200 */
[----:B------:R-:W5:Y:S01]  /*af40*/  MUFU.EX2 R148, R65 ;  /* 0x0000004100947308 */ /* 0x000f620000000800 */
[C---:B------:R-:W-:Y:S01]  /*af50*/  HMMA.16816.F32 R88, R116.reuse, R50, R88 ;  /* 0x000000327458723c */ /* 0x040fe20000001858 */
[----:B------:R-:W-:Y:S03]  /*af60*/  IMAD.WIDE.U32 R108, R108, -0x326172a9, RZ ;  /* 0xcd9e8d576c6c7825 */ /* 0x000fe600078e00ff */
[----:B------:R-:W-:Y:S01]  /*af70*/  SHF.R.U32.HI R110, RZ, 0x10, R40 ;  /* 0x00000010ff6e7819 */ /* 0x000fe20000011628 */
[----:B------:R-:W-:Y:S01]  /*af80*/  IMAD.WIDE.U32 R124, R124, -0x326172a9, RZ ;  /* 0xcd9e8d577c7c7825 */ /* 0x000fe200078e00ff */
[--C-:B------:R-:W-:Y:S02]  /*af90*/  SHF.R.U32.HI R48, RZ, 0x10, R108.reuse ;  /* 0x00000010ff307819 */ /* 0x100fe4000001166c */
[----:B------:R-:W-:Y:S01]  /*afa0*/  LOP3.LUT R3, R108, 0xffff, RZ, 0xc0, !PT ;  /* 0x0000ffff6c037812 */ /* 0x000fe200078ec0ff */
[----:B------:R-:W-:Y:S03]  /*afb0*/  MUFU.EX2 R145, R66 ;  /* 0x0000004200917308 */ /* 0x000fe60000000800 */
[----:B------:R-:W-:Y:S02]  /*afc0*/  SHF.R.U32.HI R49, RZ, 0x18, R108 ;  /* 0x00000018ff317819 */ /* 0x000fe4000001166c */
[----:B------:R-:W-:Y:S02]  /*afd0*/  SHF.R.U32.HI R111, RZ, 0x18, R40 ;  /* 0x00000018ff6f7819 */ /* 0x000fe40000011628 */
[C---:B------:R-:W-:Y:S02]  /*afe0*/  LOP3.LUT R64, R40.reuse, 0xffff, RZ, 0xc0, !PT ;  /* 0x0000ffff28407812 */ /* 0x040fe400078ec0ff */
[----:B------:R-:W-:Y:S01]  /*aff0*/  LOP3.LUT R120, R40, 0xff, RZ, 0xc0, !PT ;  /* 0x000000ff28787812 */ /* 0x000fe200078ec0ff */
[----:B------:R-:W-:Y:S01]  /*b000*/  MUFU.EX2 R144, R67 ;  /* 0x0000004300907308 */ /* 0x000fe20000000800 */
[----:B------:R-:W-:Y:S02]  /*b010*/  LOP3.LUT R40, R41, UR15, R122, 0x96, !PT ;  /* 0x0000000f29287c12 */ /* 0x000fe4000f8e967a */
[----:B------:R-:W-:Y:S02]  /*b020*/  SHF.R.U32.HI R41, RZ, 0x8, R3 ;  /* 0x00000008ff297819 */ /* 0x000fe40000011603 */
[----:B------:R-:W-:Y:S02]  /*b030*/  LOP3.LUT R3, R48, 0xff, RZ, 0xc0, !PT ;  /* 0x000000ff30037812 */ /* 0x000fe400078ec0ff */
[----:B----4-:R-:W-:Y:S02]  /*b040*/  LOP3.LUT R42, R110, 0xff, RZ, 0xc0, !PT ;  /* 0x000000ff6e2a7812 */ /* 0x010fe400078ec0ff */
[----:B------:R-:W-:Y:S01]  /*b050*/  PRMT R110, R3, 0x5410, R49 ;  /* 0x00005410036e7816 */ /* 0x000fe20000000031 */
[----:B------:R-:W-:Y:S01]  /*b060*/  MUFU.EX2 R153, R153 ;  /* 0x0000009900997308 */ /* 0x000fe20000000800 */
[----:B------:R-:W4:Y:S01]  /*b070*/  LDSM.16.MT88.4 R48, [R189+0x7000] ;  /* 0x00700000bd30783b */ /* 0x000f220000004200 */
[----:B------:R-:W-:Y:S02]  /*b080*/  PRMT R111, R42, 0x5410, R111 ;  /* 0x000054102a6f7816 */ /* 0x000fe4000000006f */
[----:B------:R-:W-:Y:S02]  /*b090*/  LOP3.LUT R107, R108, 0xff, RZ, 0xc0, !PT ;  /* 0x000000ff6c6b7812 */ /* 0x000fe400078ec0ff */
[----:B------:R-:W-:Y:S02]  /*b0a0*/  LOP3.LUT R108, R109, UR15, R124, 0x96, !PT ;  /* 0x0000000f6d6c7c12 */ /* 0x000fe4000f8e967c */
[----:B------:R-:W-:Y:S01]  /*b0b0*/  PRMT R109, R107, 0x5410, R41 ;  /* 0x000054106b6d7816 */ /* 0x000fe20000000029 */
[-C--:B-1----:R-:W-:Y:S01]  /*b0c0*/  HMMA.16816.F32 R24, R116, R36.reuse, R24 ;  /* 0x000000247418723c */ /* 0x082fe20000001818 */
[----:B--2---:R-:W-:Y:S01]  /*b0d0*/  SHF.R.U32.HI R43, RZ, 0x8, R64 ;  /* 0x00000008ff2b7819 */ /* 0x004fe20000011640 */
[----:B------:R-:W-:Y:S01]  /*b0e0*/  MUFU.EX2 R67, R56 ;  /* 0x0000003800437308 */ /* 0x000fe20000000800 */
[----:B------:R-:W-:Y:S02]  /*b0f0*/  LOP3.LUT R41, R40, 0xffff, RZ, 0xc0, !PT ;  /* 0x0000ffff28297812 */ /* 0x000fe400078ec0ff */
[----:B---3--:R-:W-:Y:S02]  /*b100*/  LOP3.LUT R44, R108, 0xff, RZ, 0xc0, !PT ;  /* 0x000000ff6c2c7812 */ /* 0x008fe400078ec0ff */
[----:B------:R-:W-:Y:S01]  /*b110*/  PRMT R120, R120, 0x5410, R43 ;  /* 0x0000541078787816 */ /* 0x000fe2000000002b */
[C---:B------:R-:W-:Y:S01]  /*b120*/  HMMA.16816.F32 R92, R112.reuse, R36, R92 ;  /* 0x00000024705c723c */ /* 0x040fe2000000185c */
[----:B------:R-:W-:Y:S03]  /*b130*/  SHF.R.U32.HI R43, RZ, 0x8, R41 ;  /* 0x00000008ff2b7819 */ /* 0x000fe60000011629 */
[----:B------:R-:W-:Y:S01]  /*b140*/  LOP3.LUT R107, R40, 0xff, RZ, 0xc0, !PT ;  /* 0x000000ff286b7812 */ /* 0x000fe200078ec0ff */
[----:B------:R-:W-:Y:S01]  /*b150*/  MUFU.EX2 R66, R57 ;  /* 0x0000003900427308 */ /* 0x000fe20000000800 */
[----:B------:R-:W-:Y:S02]  /*b160*/  LOP3.LUT R3, R108, 0xffff, RZ, 0xc0, !PT ;  /* 0x0000ffff6c037812 */ /* 0x000fe400078ec0ff */
[-C--:B------:R-:W-:Y:S01]  /*b170*/  HMMA.16816.F32 R28, R112, R38.reuse, R28 ;  /* 0x00000026701c723c */ /* 0x080fe2000000181c */
[--C-:B------:R-:W-:Y:S03]  /*b180*/  SHF.R.U32.HI R42, RZ, 0x10, R40.reuse ;  /* 0x00000010ff2a7819 */ /* 0x100fe60000011628 */
[----:B------:R-:W-:Y:S02]  /*b190*/  SHF.R.U32.HI R64, RZ, 0x18, R40 ;  /* 0x00000018ff407819 */ /* 0x000fe40000011628 */
[----:B------:R-:W-:Y:S01]  /*b1a0*/  SHF.R.U32.HI R40, RZ, 0x10, R108 ;  /* 0x00000010ff287819 */ /* 0x000fe2000001166c */
[----:B------:R-:W-:Y:S01]  /*b1b0*/  MUFU.EX2 R65, R58 ;  /* 0x0000003a00417308 */ /* 0x000fe20000000800 */
[----:B------:R-:W-:Y:S01]  /*b1c0*/  HMMA.16816.F32 R96, R116, R38, R96 ;  /* 0x000000267460723c */ /* 0x000fe20000001860 */
[----:B------:R-:W-:Y:S03]  /*b1d0*/  SHF.R.U32.HI R41, RZ, 0x8, R3 ;  /* 0x00000008ff297819 */ /* 0x000fe60000011603 */
[----:B------:R-:W-:Y:S02]  /*b1e0*/  LOP3.LUT R3, R40, 0xff, RZ, 0xc0, !PT ;  /* 0x000000ff28037812 */ /* 0x000fe400078ec0ff */
[----:B------:R-:W-:Y:S01]  /*b1f0*/  PRMT R40, R107, 0x5410, R43 ;  /* 0x000054106b287816 */ /* 0x000fe2000000002b */
[--C-:B------:R-:W-:Y:S01]  /*b200*/  HSET2.LE.AND R43, R111, R224.reuse, PT ;  /* 0x000000e06f2b7233 */ /* 0x100fe20003803000 */
[----:B------:R-:W-:Y:S01]  /*b210*/  LOP3.LUT R42, R42, 0xff, RZ, 0xc0, !PT ;  /* 0x000000ff2a2a7812 */ /* 0x000fe200078ec0ff */
[----:B------:R-:W-:Y:S01]  /*b220*/  FFMA.FTZ R107, R52, c[0x0][0x23c], -R152 ;  /* 0x00008f00346b7a23 */ /* 0x000fe20000010898 */
[----:B------:R-:W-:Y:S02]  /*b230*/  MUFU.EX2 R60, R60 ;  /* 0x0000003c003c7308 */ /* 0x000fe40000000800 */
[----:B------:R-:W-:Y:S01]  /*b240*/  SHF.R.U32.HI R108, RZ, 0x18, R108 ;  /* 0x00000018ff6c7819 */ /* 0x000fe2000001166c */
[--C-:B------:R-:W-:Y:S01]  /*b250*/  HSET2.LE.AND R40, R40, R224.reuse, PT ;  /* 0x000000e028287233 */ /* 0x100fe20003803000 */
[----:B------:R-:W-:Y:S01]  /*b260*/  PRMT R44, R44, 0x5410, R41 ;  /* 0x000054102c2c7816 */ /* 0x000fe20000000029 */
[--C-:B------:R-:W-:Y:S01]  /*b270*/  HSET2.LE.AND R38, R109, R224.reuse, PT ;  /* 0x000000e06d267233 */ /* 0x100fe20003803000 */
[----:B------:R-:W-:Y:S01]  /*b280*/  PRMT R64, R42, 0x5410, R64 ;  /* 0x000054102a407816 */ /* 0x000fe20000000040 */
[--C-:B------:R-:W-:Y:S01]  /*b290*/  HSET2.LE.AND R42, R120, R224.reuse, PT ;  /* 0x000000e0782a7233 */ /* 0x100fe20003803000 */
[----:B------:R-:W-:Y:S01]  /*b2a0*/  F2FP.PACK_AB R36, R164, R136 ;  /* 0x00000088a424723e */ /* 0x000fe200000000ff */
[--C-:B------:R-:W-:Y:S01]  /*b2b0*/  HSET2.LE.AND R37, R44, R224.reuse, PT ;  /* 0x000000e02c257233 */ /* 0x100fe20003803000 */
[----:B------:R-:W-:Y:S01]  /*b2c0*/  PRMT R108, R3, 0x5410, R108 ;  /* 0x00005410036c7816 */ /* 0x000fe2000000006c */
[--C-:B------:R-:W-:Y:S01]  /*b2d0*/  HSET2.LE.AND R41, R64, R224.reuse, PT ;  /* 0x000000e040297233 */ /* 0x100fe20003803000 */
[----:B------:R-:W-:Y:S01]  /*b2e0*/  F2FP.PACK_AB R3, R166, R183 ;  /* 0x000000b7a603723e */ /* 0x000fe200000000ff */
[----:B------:R-:W1:Y:S01]  /*b2f0*/  LDSM.16.MT88.4 R44, [R192+0x7000] ;  /* 0x00700000c02c783b */ /* 0x000e620000004200 */
[----:B------:R-:W-:Y:S01]  /*b300*/  LOP3.LUT R40, R40, R36, RZ, 0xc0, !PT ;  /* 0x0000002428287212 */ /* 0x000fe200078ec0ff */
[--C-:B------:R-:W-:Y:S01]  /*b310*/  HSET2.LE.AND R39, R110, R224.reuse, PT ;  /* 0x000000e06e277233 */ /* 0x100fe20003803000 */
[----:B------:R-:W-:Y:S01]  /*b320*/  F2FP.PACK_AB R36, R160, R161 ;  /* 0x000000a1a024723e */ /* 0x000fe200000000ff */
[----:B------:R-:W-:Y:S01]  /*b330*/  MUFU.EX2 R146, R107 ;  /* 0x0000006b00927308 */ /* 0x000fe20000000800 */
[----:B------:R-:W-:Y:S01]  /*b340*/  F2FP.PACK_AB R52, R158, R159 ;  /* 0x0000009f9e34723e */ /* 0x000fe200000000ff */
[----:B------:R-:W-:Y:S01]  /*b350*/  FFMA.FTZ R152, R53, c[0x0][0x23c], -R152 ;  /* 0x00008f0035987a23 */ /* 0x000fe20000010898 */
[----:B------:R-:W-:Y:S02]  /*b360*/  LOP3.LUT R42, R42, R3, RZ, 0xc0, !PT ;  /* 0x000000032a2a7212 */ /* 0x000fe400078ec0ff */
[----:B------:R-:W-:Y:S02]  /*b370*/  F2FP.PACK_AB R3, R162, R163 ;  /* 0x000000a3a203723e */ /* 0x000fe400000000ff */
[----:B------:R-:W-:Y:S02]  /*b380*/  LOP3.LUT R41, R41, R36, RZ, 0xc0, !PT ;  /* 0x0000002429297212 */ /* 0x000fe400078ec0ff */
[----:B------:R-:W-:Y:S01]  /*b390*/  LOP3.LUT R36, R37, R52, RZ, 0xc0, !PT ;  /* 0x0000003425247212 */ /* 0x000fe200078ec0ff */
[--C-:B------:R-:W-:Y:S01]  /*b3a0*/  HSET2.LE.AND R37, R108, R224.reuse, PT ;  /* 0x000000e06c257233 */ /* 0x100fe20003803000 */
[----:B------:R-:W-:Y:S01]  /*b3b0*/  LOP3.LUT R43, R43, R3, RZ, 0xc0, !PT ;  /* 0x000000032b2b7212 */ /* 0x000fe200078ec0ff */
[----:B------:R-:W2:Y:S01]  /*b3c0*/  LDSM.16.MT88.4 R108, [R190+0x7000] ;  /* 0x00700000be6c783b */ /* 0x000ea20000004200 */
[----:B------:R-:W-:Y:S01]  /*b3d0*/  F2FP.PACK_AB R52, R156, R157 ;  /* 0x0000009d9c34723e */ /* 0x000fe200000000ff */
[----:B------:R3:W-:Y:S01]  /*b3e0*/  MUFU.EX2 R107, R54 ;  /* 0x00000036006b7308 */ /* 0x0007e20000000800 */
[----:B------:R-:W-:Y:S02]  /*b3f0*/  F2FP.PACK_AB R3, R150, R151 ;  /* 0x000000979603723e */ /* 0x000fe400000000ff */
[----:B------:R-:W-:Y:S01]  /*b400*/  LOP3.LUT R37, R37, R52, RZ, 0xc0, !PT ;  /* 0x0000003425257212 */ /* 0x000fe200078ec0ff */
[-C--:B----4-:R-:W-:Y:S01]  /*b410*/  HMMA.16816.F32 R4, R40, R48.reuse, R4 ;  /* 0x000000302804723c */ /* 0x090fe20000001804 */
[----:B------:R-:W-:Y:S02]  /*b420*/  F2FP.PACK_AB R52, R147, R149 ;  /* 0x000000959334723e */ /* 0x000fe400000000ff */
[----:B------:R-:W-:Y:S02]  /*b430*/  LOP3.LUT R38, R38, R3, RZ, 0xc0, !PT ;  /* 0x0000000326267212 */ /* 0x000fe400078ec0ff */
[----:B------:R-:W-:Y:S01]  /*b440*/  LOP3.LUT R39, R39, R52, RZ, 0xc0, !PT ;  /* 0x0000003427277212 */ /* 0x000fe200078ec0ff */
[----:B------:R-:W4:Y:S06]  /*b450*/  MUFU.EX2 R152, R152 ;  /* 0x0000009800987308 */ /* 0x000f2c0000000800 */
[C---:B------:R-:W-:Y:S04]  /*b460*/  HMMA.16816.F32 R8, R36.reuse, R48, R8 ;  /* 0x000000302408723c */ /* 0x040fe80000001808 */
[----:B------:R2:W2:Y:S03]  /*b470*/  MUFU.EX2 R64, R59 ;  /* 0x0000003b00407308 */ /* 0x0004a60000000800 */
[----:B------:R-:W-:Y:S01]  /*b480*/  LOP3.LUT R48, R123, UR5, R128, 0x96, !PT ;  /* 0x000000057b307c12 */ /* 0x000fe2000f8e9680 */
[-C--:B------:R-:W-:Y:S04]  /*b490*/  HMMA.16816.F32 R12, R36, R50.reuse, R12 ;  /* 0x00000032240c723c */ /* 0x080fe8000000180c */
[----:B------:R-:W-:Y:S02]  /*b4a0*/  IMAD.WIDE.U32 R48, R48, -0x2daee0ad, RZ ;  /* 0xd2511f5330307825 */ /* 0x000fe400078e00ff */
[----:B------:R-:W2:Y:S02]  /*b4b0*/  MUFU.EX2 R154, R154 ;  /* 0x0000009a009a7308 */ /* 0x000ea40000000800 */
[C---:B------:R-:W-:Y:S01]  /*b4c0*/  HMMA.16816.F32 R16, R40.reuse, R50, R16 ;  /* 0x000000322810723c */ /* 0x040fe20000001810 */
[----:B------:R-:W-:Y:S03]  /*b4d0*/  LOP3.LUT R3, R49, UR14, R126, 0x96, !PT ;  /* 0x0000000e31037c12 */ /* 0x000fe6000f8e967e */
[C---:B---3--:R-:W-:Y:S02]  /*b4e0*/  LOP3.LUT R54, R48.reuse, 0xff, RZ, 0xc0, !PT ;  /* 0x000000ff30367812 */ /* 0x048fe400078ec0ff */
[----:B------:R-:W-:Y:S02]  /*b4f0*/  SHF.R.U32.HI R53, RZ, 0x18, R48 ;  /* 0x00000018ff357819 */ /* 0x000fe40000011630 */
[-C--:B-1----:R-:W-:Y:S01]  /*b500*/  HMMA.16816.F32 R68, R40, R44.reuse, R68 ;  /* 0x0000002c2844723c */ /* 0x082fe20000001844 */
[----:B------:R-:W-:Y:S01]  /*b510*/  LOP3.LUT R50, R125, UR5, R130, 0x96, !PT ;  /* 0x000000057d327c12 */ /* 0x000fe2000f8e9682 */
[----:B------:R-:W-:Y:S01]  /*b520*/  MUFU.EX2 R62, R62 ;  /* 0x0000003e003e7308 */ /* 0x000fe20000000800 */
[----:B------:R-:W-:Y:S01]  /*b530*/  LDSM.16.MT88.4 R124, [R189+0x7800] ;  /* 0x00780000bd7c783b */ /* 0x000fe20000004200 */
[----:B------:R-:W-:Y:S02]  /*b540*/  LOP3.LUT R49, R48, 0xffff, RZ, 0xc0, !PT ;  /* 0x0000ffff30317812 */ /* 0x000fe400078ec0ff */
[----:B------:R-:W-:Y:S01]  /*b550*/  IMAD.WIDE.U32 R50, R50, -0x2daee0ad, RZ ;  /* 0xd2511f5332327825 */ /* 0x000fe200078e00ff */
[----:B------:R-:W-:Y:S01]  /*b560*/  SHF.R.U32.HI R52, RZ, 0x10, R48 ;  /* 0x00000010ff347819 */ /* 0x000fe20000011630 */
[C---:B------:R-:W-:Y:S03]  /*b570*/  HMMA.16816.F32 R72, R36.reuse, R44, R72 ;  /* 0x0000002c2448723c */ /* 0x040fe60000001848 */
[----:B------:R-:W-:Y:S01]  /*b580*/  LDSM.16.MT88.4 R128, [R192+0x7800] ;  /* 0x00780000c080783b */ /* 0x000fe20000004200 */
[----:B------:R-:W-:Y:S01]  /*b590*/  LOP3.LUT R48, R51, UR14, R132, 0x96, !PT ;  /* 0x0000000e33307c12 */ /* 0x000fe2000f8e9684 */
[----:B------:R-:W1:Y:S01]  /*b5a0*/  MUFU.EX2 R155, R155 ;  /* 0x0000009b009b7308 */ /* 0x000e620000000800 */
[----:B------:R-:W-:Y:S02]  /*b5b0*/  LOP3.LUT R55, R50, 0xffff, RZ, 0xc0, !PT ;  /* 0x0000ffff32377812 */ /* 0x000fe400078ec0ff */
[-C--:B------:R-:W-:Y:S01]  /*b5c0*/  HMMA.16816.F32 R76, R36, R46.reuse, R76 ;  /* 0x0000002e244c723c */ /* 0x080fe2000000184c */
[----:B------:R-:W-:Y:S03]  /*b5d0*/  SHF.R.U32.HI R51, RZ, 0x8, R49 ;  /* 0x00000008ff337819 */ /* 0x000fe60000011631 */
[----:B------:R-:W-:Y:S02]  /*b5e0*/  LOP3.LUT R49, R52, 0xff, RZ, 0xc0, !PT ;  /* 0x000000ff34317812 */ /* 0x000fe400078ec0ff */
[----:B------:R-:W-:Y:S02]  /*b5f0*/  PRMT R54, R54, 0x5410, R51 ;  /* 0x0000541036367816 */ /* 0x000fe40000000033 */
[C---:B------:R-:W-:Y:S01]  /*b600*/  HMMA.16816.F32 R32, R40.reuse, R46, R32 ;  /* 0x0000002e2820723c */ /* 0x040fe20000001820 */
[----:B------:R-:W3:Y:S03]  /*b610*/  LDSM.16.MT88.4 R44, [R191+0x7000] ;  /* 0x00700000bf2c783b */ /* 0x000ee60000004200 */
[----:B--2---:R-:W-:Y:S02]  /*b620*/  PRMT R59, R49, 0x5410, R53 ;  /* 0x00005410313b7816 */ /* 0x004fe40000000035 */
[C---:B------:R-:W-:Y:S02]  /*b630*/  LOP3.LUT R51, R3.reuse, 0xff, RZ, 0xc0, !PT ;  /* 0x000000ff03337812 */ /* 0x040fe400078ec0ff */
[-C--:B------:R-:W-:Y:S01]  /*b640*/  HMMA.16816.F32 R80, R40, R108.reuse, R80 ;  /* 0x0000006c2850723c */ /* 0x080fe20000001850 */
[----:B------:R-:W-:Y:S03]  /*b650*/  SHF.R.U32.HI R53, RZ, 0x8, R55 ;  /* 0x00000008ff357819 */ /* 0x000fe60000011637 */
[--C-:B------:R-:W-:Y:S02]  /*b660*/  SHF.R.U32.HI R56, RZ, 0x10, R50.reuse ;  /* 0x00000010ff387819 */ /* 0x100fe40000011632 */
[----:B------:R-:W-:Y:S02]  /*b670*/  LOP3.LUT R58, R50, 0xff, RZ, 0xc0, !PT ;  /* 0x000000ff323a7812 */ /* 0x000fe400078ec0ff */
[C---:B------:R-:W-:Y:S01]  /*b680*/  HMMA.16816.F32 R20, R36.reuse, R108, R20 ;  /* 0x0000006c2414723c */ /* 0x040fe20000001814 */
[----:B------:R-:W-:Y:S03]  /*b690*/  LOP3.LUT R52, R56, 0xff, RZ, 0xc0, !PT ;  /* 0x000000ff38347812 */ /* 0x000fe600078ec0ff */
[----:B------:R-:W-:Y:S02]  /*b6a0*/  PRMT R58, R58, 0x5410, R53 ;  /* 0x000054103a3a7816 */ /* 0x000fe40000000035 */
[----:B------:R-:W-:Y:S01]  /*b6b0*/  SHF.R.U32.HI R57, RZ, 0x18, R50 ;  /* 0x00000018ff397819 */ /* 0x000fe20000011632 */
[----:B------:R-:W-:Y:S01]  /*b6c0*/  IMAD.MOV.U32 R108, RZ, RZ, R2 ;  /* 0x000000ffff6c7224 */ /* 0x000fe200078e0002 */
[-C--:B------:R-:W-:Y:S01]  /*b6d0*/  HMMA.16816.F32 R84, R36, R110.reuse, R84 ;  /* 0x0000006e2454723c */ /* 0x080fe20000001854 */
[----:B------:R-:W-:Y:S03]  /*b6e0*/  SHF.R.U32.HI R50, RZ, 0x10, R3 ;  /* 0x00000010ff327819 */ /* 0x000fe60000011603 */
[----:B------:R-:W-:Y:S01]  /*b6f0*/  PRMT R57, R52, 0x5410, R57 ;  /* 0x0000541034397816 */ /* 0x000fe20000000039 */
[--C-:B------:R-:W-:Y:S01]  /*b700*/  HSET2.LE.AND R142, R58, R224.reuse, PT ;  /* 0x000000e03a8e7233 */ /* 0x100fe20003803000 */
[----:B------:R-:W-:Y:S02]  /*b710*/  LOP3.LUT R50, R50, 0xff, RZ, 0xc0, !PT ;  /* 0x000000ff32327812 */ /* 0x000fe400078ec0ff */
[C---:B------:R-:W-:Y:S01]  /*b720*/  HMMA.16816.F32 R88, R40.reuse, R110, R88 ;  /* 0x0000006e2858723c */ /* 0x040fe20000001858 */
[----:B------:R-:W-:Y:S03]  /*b730*/  LOP3.LUT R49, R3, 0xffff, RZ, 0xc0, !PT ;  /* 0x0000ffff03317812 */ /* 0x000fe600078ec0ff */
[----:B------:R-:W-:Y:S01]  /*b740*/  SHF.R.U32.HI R3, RZ, 0x18, R3 ;  /* 0x00000018ff037819 */ /* 0x000fe20000011603 */
[--C-:B------:R-:W-:Y:S01]  /*b750*/  HSET2.LE.AND R143, R57, R224.reuse, PT ;  /* 0x000000e0398f7233 */ /* 0x100fe20003803000 */
[----:B------:R-:W-:Y:S02]  /*b760*/  SHF.R.U32.HI R49, RZ, 0x8, R49 ;  /* 0x00000008ff317819 */ /* 0x000fe40000011631 */
[----:B------:R-:W-:Y:S01]  /*b770*/  PRMT R52, R50, 0x5410, R3 ;  /* 0x0000541032347816 */ /* 0x000fe20000000003 */
[-C--:B---3--:R-:W-:Y:S03]  /*b780*/  HMMA.16816.F32 R24, R40, R44.reuse, R24 ;  /* 0x0000002c2818723c */ /* 0x088fe60000001818 */
[--C-:B------:R-:W-:Y:S01]  /*b790*/  HSET2.LE.AND R50, R54, R224.reuse, PT ;  /* 0x000000e036327233 */ /* 0x100fe20003803000 */
[C---:B------:R-:W-:Y:S02]  /*b7a0*/  LOP3.LUT R3, R48.reuse, 0xffff, RZ, 0xc0, !PT ;  /* 0x0000ffff30037812 */ /* 0x040fe400078ec0ff */
[----:B------:R-:W-:Y:S01]  /*b7b0*/  PRMT R53, R51, 0x5410, R49 ;  /* 0x0000541033357816 */ /* 0x000fe20000000031 */
[--C-:B------:R-:W-:Y:S01]  /*b7c0*/  HSET2.LE.AND R51, R59, R224.reuse, PT ;  /* 0x000000e03b337233 */ /* 0x100fe20003803000 */
[C---:B------:R-:W-:Y:S01]  /*b7d0*/  HMMA.16816.F32 R92, R36.reuse, R44, R92 ;  /* 0x0000002c245c723c */ /* 0x040fe2000000185c */
[----:B------:R-:W-:Y:S06]  /*b7e0*/  LOP3.LUT R49, R48, 0xff, RZ, 0xc0, !PT ;  /* 0x000000ff30317812 */ /* 0x000fec00078ec0ff */
[----:B------:R-:W-:Y:S01]  /*b7f0*/  SHF.R.U32.HI R45, RZ, 0x8, R3 ;  /* 0x00000008ff2d7819 */ /* 0x000fe20000011603 */
[-C--:B------:R-:W-:Y:S01]  /*b800*/  HMMA.16816.F32 R28, R36, R46.reuse, R28 ;  /* 0x0000002e241c723c */ /* 0x080fe2000000181c */
[--C-:B------:R-:W-:Y:S01]  /*b810*/  SHF.R.U32.HI R44, RZ, 0x10, R48.reuse ;  /* 0x00000010ff2c7819 */ /* 0x100fe20000011630 */
[----:B------:R-:W2:Y:S02]  /*b820*/  LDSM.16.MT88.4 R36, [R190+0x7800] ;  /* 0x00780000be24783b */ /* 0x000ea40000004200 */
[----:B------:R-:W-:Y:S02]  /*b830*/  SHF.R.U32.HI R48, RZ, 0x18, R48 ;  /* 0x00000018ff307819 */ /* 0x000fe40000011630 */
[----:B------:R-:W-:Y:S02]  /*b840*/  LOP3.LUT R44, R44, 0xff, RZ, 0xc0, !PT ;  /* 0x000000ff2c2c7812 */ /* 0x000fe400078ec0ff */
[----:B------:R-:W-:Y:S01]  /*b850*/  HMMA.16816.F32 R96, R40, R46, R96 ;  /* 0x0000002e2860723c */ /* 0x000fe20000001860 */
[----:B------:R-:W-:Y:S03]  /*b860*/  PRMT R45, R49, 0x5410, R45 ;  /* 0x00005410312d7816 */ /* 0x000fe6000000002d */
[----:B-----5:R-:W-:Y:S01]  /*b870*/  F2FP.PACK_AB R3, R148, R165 ;  /* 0x000000a59403723e */ /* 0x020fe200000000ff */
[--C-:B------:R-:W-:Y:S01]  /*b880*/  HSET2.LE.AND R49, R52, R224.reuse, PT ;  /* 0x000000e034317233 */ /* 0x100fe20003803000 */
[----:B------:R-:W-:Y:S01]  /*b890*/  PRMT R141, R44, 0x5410, R48 ;  /* 0x000054102c8d7816 */ /* 0x000fe20000000030 */
[--C-:B------:R-:W-:Y:S01]  /*b8a0*/  HSET2.LE.AND R48, R53, R224.reuse, PT ;  /* 0x000000e035307233 */ /* 0x100fe20003803000 */
[----:B------:R-:W-:Y:S01]  /*b8b0*/  LOP3.LUT R50, R50, R3, RZ, 0xc0, !PT ;  /* 0x0000000332327212 */ /* 0x000fe200078ec0ff */
[--C-:B------:R-:W-:Y:S03]  /*b8c0*/  HSET2.LE.AND R140, R45, R224.reuse, PT ;  /* 0x000000e02d8c7233 */ /* 0x100fe60003803000 */
[----:B----4-:R-:W-:Y:S01]  /*b8d0*/  F2FP.PACK_AB R3, R152, R146 ;  /* 0x000000929803723e */ /* 0x010fe200000000ff */
[----:B------:R-:W-:Y:S01]  /*b8e0*/  HSET2.LE.AND R141, R141, R224, PT ;  /* 0x000000e08d8d7233 */ /* 0x000fe20003803000 */
[----:B------:R-:W-:Y:S02]  /*b8f0*/  F2FP.PACK_AB R44, R144, R145 ;  /* 0x00000091902c723e */ /* 0x000fe400000000ff */
[----:B------:R-:W-:Y:S02]  /*b900*/  F2FP.PACK_AB R45, R153, R107 ;  /* 0x0000006b992d723e */ /* 0x000fe400000000ff */
[----:B------:R-:W-:Y:S02]  /*b910*/  LOP3.LUT R48, R48, R3, RZ, 0xc0, !PT ;  /* 0x0000000330307212 */ /* 0x000fe400078ec0ff */
[----:B------:R-:W-:Y:S02]  /*b920*/  LOP3.LUT R51, R51, R44, RZ, 0xc0, !PT ;  /* 0x0000002c33337212 */ /* 0x000fe400078ec0ff */
[----:B------:R-:W-:Y:S02]  /*b930*/  LOP3.LUT R49, R49, R45, RZ, 0xc0, !PT ;  /* 0x0000002d31317212 */ /* 0x000fe400078ec0ff */
[----:B------:R-:W-:Y:S02]  /*b940*/  F2FP.PACK_AB R52, R66, R67 ;  /* 0x000000434234723e */ /* 0x000fe400000000ff */
[----:B------:R-:W-:Y:S02]  /*b950*/  F2FP.PACK_AB R3, R64, R65 ;  /* 0x000000414003723e */ /* 0x000fe400000000ff */
[----:B------:R-:W-:Y:S01]  /*b960*/  F2FP.PACK_AB R40, R154, R60 ;  /* 0x0000003c9a28723e */ /* 0x000fe200000000ff */
[-C--:B------:R-:W-:Y:S01]  /*b970*/  HMMA.16816.F32 R112, R48, R124.reuse, R4 ;  /* 0x0000007c3070723c */ /* 0x080fe20000001804 */
[----:B-1----:R-:W-:Y:S01]  /*b980*/  F2FP.PACK_AB R41, R155, R62 ;  /* 0x0000003e9b29723e */ /* 0x002fe200000000ff */
[----:B------:R-:W1:Y:S01]  /*b990*/  LDSM.16.MT88.4 R4, [R191+0x7800] ;  /* 0x00780000bf04783b */ /* 0x000e620000004200 */
[----:B------:R-:W-:Y:S02]  /*b9a0*/  LOP3.LUT R140, R140, R52, RZ, 0xc0, !PT ;  /* 0x000000348c8c7212 */ /* 0x000fe400078ec0ff */
[----:B------:R-:W-:Y:S01]  /*b9b0*/  LOP3.LUT R141, R141, R3, RZ, 0xc0, !PT ;  /* 0x000000038d8d7212 */ /* 0x000fe200078ec0ff */
[----:B------:R-:W-:Y:S01]  /*b9c0*/  FFMA.FTZ R3, R104, R233, R206 ;  /* 0x000000e968037223 */ /* 0x000fe200000100ce */
[----:B------:R-:W-:Y:S01]  /*b9d0*/  LOP3.LUT R142, R142, R40, RZ, 0xc0, !PT ;  /* 0x000000288e8e7212 */ /* 0x000fe200078ec0ff */
[----:B------:R-:W-:Y:S01]  /*b9e0*/  IMAD.MOV.U32 R104, RZ, RZ, R102 ;  /* 0x000000ffff687224 */ /* 0x000fe200078e0066 */
[----:B------:R-:W-:Y:S03]  /*b9f0*/  LOP3.LUT R143, R143, R41, RZ, 0xc0, !PT ;  /* 0x000000298f8f7212 */ /* 0x000fe600078ec0ff */
[----:B------:R-:W-:Y:S04]  /*ba00*/  FADD.FTZ R3, R205, R3 ;  /* 0x00000003cd037221 */ /* 0x000fe80000010000 */
[C---:B------:R-:W-:Y:S07]  /*ba10*/  HMMA.16816.F32 R116, R140.reuse, R124, R8 ;  /* 0x0000007c8c74723c */ /* 0x040fee0000001808 */
[----:B------:R-:W-:Y:S01]  /*ba20*/  FFMA.FTZ R8, R105, R232, R212 ;  /* 0x000000e869087223 */ /* 0x000fe200000100d4 */
        /* <DEDUP_REMOVED lines=47> */
[----:B------:R-:W-:Y:S04]  /*bd20*/  FADD.FTZ R3, R162, R3 ;  /* 0x00000003a2037221 */ /* 0x000fe80000010000 */
        /* <DEDUP_REMOVED lines=29> */
.L_x_1255:
        /* <DEDUP_REMOVED lines=13> */
[----:B-----5:R-:W-:Y:S01]  /*bfd0*/  FADD.FTZ R0, R0, R233 ;  /* 0x000000e900007221 */ /* 0x020fe20000010000 */
[----:B--2---:R-:W-:-:S04]  /*bfe0*/  SHF.R.S32.HI R39, RZ, 0x1f, R62 ;  /* 0x0000001fff277819 */ /* 0x004fc8000001143e */
[----:B------:R-:W2:Y:S01]  /*bff0*/  SHFL.BFLY PT, R8, R0, 0x1, 0x1f ;  /* 0x0c201f0000087f89 */ /* 0x000ea200000e0000 */
[CC--:B------:R-:W-:Y:S02]  /*c000*/  LEA.HI R34, R39.reuse, R62.reuse, RZ, 0x2 ;  /* 0x0000003e27227211 */ /* 0x0c0fe400078f10ff */
[----:B------:R-:W-:Y:S02]  /*c010*/  LEA.HI R39, R39, R62, RZ, 0x5 ;  /* 0x0000003e27277211 */ /* 0x000fe400078f28ff */
[----:B------:R-:W-:Y:S01]  /*c020*/  SHF.R.S32.HI R9, RZ, 0x1f, R34 ;  /* 0x0000001fff097819 */ /* 0x000fe20000011422 */
[----:B-1----:R-:W-:Y:S02]  /*c030*/  FADD.FTZ R36, R3, R5 ;  /* 0x0000000503247221 */ /* 0x002fe40000010000 */
[----:B------:R-:W1:Y:S01]  /*c040*/  SHFL.BFLY PT, R3, R6, 0x1, 0x1f ;  /* 0x0c201f0006037f89 */ /* 0x000e6200000e0000 */
[----:B---3--:R-:W-:Y:S01]  /*c050*/  FADD.FTZ R35, R4, R7 ;  /* 0x0000000704237221 */ /* 0x008fe20000010000 */
[----:B------:R-:W-:Y:S01]  /*c060*/  MOV R7, 0x3f800000 ;  /* 0x3f80000000077802 */ /* 0x000fe20000000f00 */
[----:B------:R-:W-:Y:S01]  /*c070*/  @P0 IMAD.WIDE.U32 R4, R250, c[0x0][0x1e8], RZ ;  /* 0x00007a00fa040a25 */ /* 0x000fe200078e00ff */
[----:B------:R-:W-:-:S02]  /*c080*/  FSETP.NE.FTZ.AND P5, PT, R36, RZ, PT ;  /* 0x000000ff2400720b */ /* 0x000fc40003fb5000 */
[----:B------:R-:W-:Y:S01]  /*c090*/  FSETP.NE.FTZ.AND P6, PT, R35, RZ, PT ;  /* 0x000000ff2300720b */ /* 0x000fe20003fd5000 */
[----:B------:R-:W-:Y:S01]  /*c0a0*/  @P0 IMAD R61, R250, c[0x0][0x1ec], R5 ;  /* 0x00007b00fa3d0a24 */ /* 0x000fe200078e0205 */
[----:B------:R-:W-:Y:S01]  /*c0b0*/  @P0 MOV R60, R4 ;  /* 0x00000004003c0202 */ /* 0x000fe20000000f00 */
[----:B--2---:R-:W-:Y:S01]  /*c0c0*/  FADD.FTZ R37, R0, R8 ;  /* 0x0000000800257221 */ /* 0x004fe20000010000 */
[----:B------:R-:W-:Y:S01]  /*c0d0*/  SHF.R.S32.HI R0, RZ, 0x2, R34 ;  /* 0x00000002ff007819 */ /* 0x000fe20000011422 */
[----:B------:R-:W-:Y:S01]  /*c0e0*/  IMAD.MOV.U32 R5, RZ, RZ, 0x3f800000 ;  /* 0x3f800000ff057424 */ /* 0x000fe200078e00ff */
[----:B------:R-:W-:Y:S02]  /*c0f0*/  MOV R8, 0x3f800000 ;  /* 0x3f80000000087802 */ /* 0x000fe40000000f00 */
[----:B------:R-:W-:Y:S02]  /*c100*/  FSETP.NE.FTZ.AND P4, PT, R37, RZ, PT ;  /* 0x000000ff2500720b */ /* 0x000fe40003f95000 */
[----:B------:R-:W-:-:S02]  /*c110*/  LEA.HI R9, R9, R0, RZ, 0x3 ;  /* 0x0000000009097211 */ /* 0x000fc400078f18ff */
[----:B------:R-:W2:Y:S02]  /*c120*/  @P5 MUFU.RCP R8, R36 ;  /* 0x0000002400085308 */ /* 0x000ea40000001000 */
[----:B------:R-:W-:Y:S01]  /*c130*/  LOP3.LUT R9, R9, 0xfffffff8, RZ, 0xc0, !PT ;  /* 0xfffffff809097812 */ /* 0x000fe200078ec0ff */
[----:B-1----:R-:W-:Y:S01]  /*c140*/  FADD.FTZ R38, R6, R3 ;  /* 0x0000000306267221 */ /* 0x002fe20000010000 */
[----:B------:R-:W-:-:S04]  /*c150*/  MOV R3, 0x3f800000 ;  /* 0x3f80000000037802 */ /* 0x000fc80000000f00 */
[----:B------:R-:W1:Y:S01]  /*c160*/  @P6 MUFU.RCP R7, R35 ;  /* 0x0000002300076308 */ /* 0x000e620000001000 */
[----:B------:R-:W-:Y:S02]  /*c170*/  IADD3 R9, R0, -R9, RZ ;  /* 0x8000000900097210 */ /* 0x000fe40007ffe0ff */
[----:B------:R-:W-:-:S05]  /*c180*/  FSETP.NE.FTZ.AND P3, PT, R38, RZ, PT ;  /* 0x000000ff2600720b */ /* 0x000fca0003f75000 */
[----:B------:R-:W-:Y:S01]  /*c190*/  @P4 MUFU.RCP R3, R37 ;  /* 0x0000002500034308 */ /* 0x000fe20000001000 */
[----:B--2---:R-:W-:-:S04]  /*c1a0*/  FMUL.FTZ R4, R8, c[0x0][0x2dc] ;  /* 0x0000b70008047a20 */ /* 0x004fc80000410000 */
[C---:B------:R-:W-:Y:S02]  /*c1b0*/  FMUL.FTZ R114, R4.reuse, R114 ;  /* 0x0000007204727220 */ /* 0x040fe40000410000 */
[C---:B------:R-:W-:Y:S01]  /*c1c0*/  FMUL.FTZ R8, R4.reuse, R115 ;  /* 0x0000007304087220 */ /* 0x040fe20000410000 */
[----:B------:R-:W2:Y:S01]  /*c1d0*/  @P3 MUFU.RCP R5, R38 ;  /* 0x0000002600053308 */ /* 0x000ea20000001000 */
[----:B-1----:R-:W-:Y:S01]  /*c1e0*/  FMUL.FTZ R0, R7, c[0x0][0x2dc] ;  /* 0x0000b70007007a20 */ /* 0x002fe20000410000 */
[----:B------:R-:W-:Y:S01]  /*c1f0*/  MOV R7, 0xfffffff0 ;  /* 0xfffffff000077802 */ /* 0x000fe20000000f00 */
[----:B------:R-:W-:Y:S01]  /*c200*/  FMUL.FTZ R126, R4, R126 ;  /* 0x0000007e047e7220 */ /* 0x000fe20000410000 */
[----:B------:R-:W-:Y:S01]  /*c210*/  F2FP.PACK_AB R8, R8, R114 ;  /* 0x000000720808723e */ /* 0x000fe200000000ff */
[C---:B------:R-:W-:Y:S02]  /*c220*/  FMUL.FTZ R112, R0.reuse, R112 ;  /* 0x0000007000707220 */ /* 0x040fe40000410000 */
[----:B------:R-:W-:-:S02]  /*c230*/  FMUL.FTZ R31, R0, R113 ;  /* 0x00000071001f7220 */ /* 0x000fc40000410000 */
[C---:B------:R-:W-:Y:S02]  /*c240*/  FMUL.FTZ R124, R0.reuse, R124 ;  /* 0x0000007c007c7220 */ /* 0x040fe40000410000 */
[C---:B------:R-:W-:Y:S01]  /*c250*/  FMUL.FTZ R125, R0.reuse, R125 ;  /* 0x0000007d007d7220 */ /* 0x040fe20000410000 */
[----:B------:R-:W-:Y:S01]  /*c260*/  F2FP.PACK_AB R31, R31, R112 ;  /* 0x000000701f1f723e */ /* 0x000fe200000000ff */
[C---:B------:R-:W-:Y:S02]  /*c270*/  FMUL.FTZ R68, R0.reuse, R68 ;  /* 0x0000004400447220 */ /* 0x040fe40000410000 */
[C---:B------:R-:W-:Y:S02]  /*c280*/  FMUL.FTZ R30, R0.reuse, R69 ;  /* 0x00000045001e7220 */ /* 0x040fe40000410000 */
[C---:B------:R-:W-:Y:S02]  /*c290*/  FMUL.FTZ R128, R0.reuse, R128 ;  /* 0x0000008000807220 */ /* 0x040fe40000410000 */
        /* <DEDUP_REMOVED lines=14> */
[----:B--2---:R-:W-:Y:S01]  /*c380*/  FMUL.FTZ R0, R5, c[0x0][0x2dc] ;  /* 0x0000b70005007a20 */ /* 0x004fe20000410000 */
[----:B------:R-:W-:Y:S01]  /*c390*/  F2FP.PACK_AB R5, R125, R124 ;  /* 0x0000007c7d05723e */ /* 0x000fe200000000ff */
[----:B------:R-:W-:Y:S01]  /*c3a0*/  FMUL.FTZ R3, R3, c[0x0][0x2dc] ;  /* 0x0000b70003037a20 */ /* 0x000fe20000410000 */
[----:B------:R-:W-:Y:S01]  /*c3b0*/  F2FP.PACK_AB R12, R12, R96 ;  /* 0x000000600c0c723e */ /* 0x000fe200000000ff */
[C---:B------:R-:W-:Y:S02]  /*c3c0*/  FMUL.FTZ R118, R0.reuse, R118 ;  /* 0x0000007600767220 */ /* 0x040fe40000410000 */
[C---:B------:R-:W-:Y:S02]  /*c3d0*/  FMUL.FTZ R119, R0.reuse, R119 ;  /* 0x0000007700777220 */ /* 0x040fe40000410000 */
        /* <DEDUP_REMOVED lines=20> */
[----:B------:R-:W-:Y:S01]  /*c520*/  LOP3.LUT R0, R9, 0x1, RZ, 0xc0, !PT ;  /* 0x0000000109007812 */ /* 0x000fe200078ec0ff */
[----:B------:R-:W-:Y:S01]  /*c530*/  FMUL.FTZ R116, R3, R116 ;  /* 0x0000007403747220 */ /* 0x000fe20000410000 */
[----:B------:R-:W-:Y:S01]  /*c540*/  F2FP.PACK_AB R13, R13, R94 ;  /* 0x0000005e0d0d723e */ /* 0x000fe200000000ff */
[C---:B------:R-:W-:Y:S01]  /*c550*/  FMUL.FTZ R33, R3.reuse, R117 ;  /* 0x0000007503217220 */ /* 0x040fe20000410000 */
[----:B------:R-:W-:Y:S01]  /*c560*/  ISETP.NE.U32.AND P1, PT, R0, 0x1, PT ;  /* 0x000000010000780c */ /* 0x000fe20003f25070 */
[C---:B------:R-:W-:Y:S01]  /*c570*/  FMUL.FTZ R120, R3.reuse, R120 ;  /* 0x0000007803787220 */ /* 0x040fe20000410000 */
[----:B------:R-:W-:Y:S01]  /*c580*/  LOP3.LUT R0, R34, 0x3ffffffc, RZ, 0xc0, !PT ;  /* 0x3ffffffc22007812 */ /* 0x000fe200078ec0ff */
[C---:B------:R-:W-:Y:S01]  /*c590*/  FMUL.FTZ R32, R3.reuse, R121 ;  /* 0x0000007903207220 */ /* 0x040fe20000410000 */
[----:B------:R-:W-:Y:S01]  /*c5a0*/  SHF.R.S32.HI R34, RZ, 0x5, R39 ;  /* 0x00000005ff227819 */ /* 0x000fe20000011427 */
[C---:B------:R-:W-:Y:S01]  /*c5b0*/  FMUL.FTZ R72, R3.reuse, R72 ;  /* 0x0000004803487220 */ /* 0x040fe20000410000 */
[----:B------:R-:W-:Y:S01]  /*c5c0*/  IADD3 R0, -R0, R62, RZ ;  /* 0x0000003e00007210 */ /* 0x000fe20007ffe1ff */
[----:B------:R-:W-:Y:S01]  /*c5d0*/  FMUL.FTZ R28, R3, R73 ;  /* 0x00000049031c7220 */ /* 0x000fe20000410000 */
[----:B------:R-:W-:Y:S01]  /*c5e0*/  SEL R7, R7, 0x10, !P1 ;  /* 0x0000001007077807 */ /* 0x000fe20004800000 */
[C---:B------:R-:W-:Y:S01]  /*c5f0*/  FMUL.FTZ R76, R3.reuse, R76 ;  /* 0x0000004c034c7220 */ /* 0x040fe20000410000 */
[----:B------:R-:W-:Y:S01]  /*c600*/  LEA R0, R34, R0, 0x9 ;  /* 0x0000000022007211 */ /* 0x000fe200078e48ff */
[----:B------:R-:W-:Y:S01]  /*c610*/  FMUL.FTZ R27, R3, R77 ;  /* 0x0000004d031b7220 */ /* 0x000fe20000410000 */
[----:B------:R-:W-:Y:S01]  /*c620*/  R2P PR, R9, 0x6 ;  /* 0x0000000609007804 */ /* 0x000fe20000000000 */
[----:B------:R-:W-:Y:S01]  /*c630*/  FMUL.FTZ R132, R3, R132 ;  /* 0x0000008403847220 */ /* 0x000fe20000410000 */
[----:B------:R-:W-:Y:S01]  /*c640*/  F2FP.PACK_AB R33, R33, R116 ;  /* 0x000000742121723e */ /* 0x000fe200000000ff */
        /* <DEDUP_REMOVED lines=11> */
[----:B------:R-:W-:Y:S01]  /*c700*/  FMUL.FTZ R10, R3, R141 ;  /* 0x0000008d030a7220 */ /* 0x000fe20000410000 */
[----:B------:R-:W-:Y:S01]  /*c710*/  SHF.L.U32 R3, R9, 0x6, RZ ;  /* 0x0000000609037819 */ /* 0x000fe200000006ff */
[----:B------:R-:W-:Y:S01]  /*c720*/  FMUL.FTZ R6, R4, R127 ;  /* 0x0000007f04067220 */ /* 0x000fe20000410000 */
[----:B------:R-:W-:Y:S01]  /*c730*/  F2FP.PACK_AB R14, R14, R92 ;  /* 0x0000005c0e0e723e */ /* 0x000fe200000000ff */
[C---:B------:R-:W-:Y:S01]  /*c740*/  FMUL.FTZ R70, R4.reuse, R70 ;  /* 0x0000004604467220 */ /* 0x040fe20000410000 */
[----:B------:R-:W-:Y:S01]  /*c750*/  LOP3.LUT R3, R3, 0x1c0, RZ, 0xc0, !PT ;  /* 0x000001c003037812 */ /* 0x000fe200078ec0ff */
[----:B------:R-:W-:Y:S01]  /*c760*/  FMUL.FTZ R29, R4, R71 ;  /* 0x00000047041d7220 */ /* 0x000fe20000410000 */
[----:B------:R-:W-:Y:S01]  /*c770*/  F2FP.PACK_AB R6, R6, R126 ;  /* 0x0000007e0606723e */ /* 0x000fe200000000ff */
[C---:B------:R-:W-:Y:S01]  /*c780*/  FMUL.FTZ R130, R4.reuse, R130 ;  /* 0x0000008204827220 */ /* 0x040fe20000410000 */
[----:B------:R-:W-:Y:S01]  /*c790*/  LEA.HI R3, R3, R3, RZ, 0x1d ;  /* 0x0000000303037211 */ /* 0x000fe200078fe8ff */
[C---:B------:R-:W-:Y:S01]  /*c7a0*/  FMUL.FTZ R22, R4.reuse, R131 ;  /* 0x0000008304167220 */ /* 0x040fe20000410000 */
[----:B------:R-:W-:Y:S01]  /*c7b0*/  F2FP.PACK_AB R29, R29, R70 ;  /* 0x000000461d1d723e */ /* 0x000fe200000000ff */
[----:B------:R-:W-:Y:S01]  /*c7c0*/  FMUL.FTZ R82, R4, R82 ;  /* 0x0000005204527220 */ /* 0x000fe20000410000 */
[----:B------:R-:W-:Y:S01]  /*c7d0*/  F2FP.PACK_AB R10, R10, R140 ;  /* 0x0000008c0a0a723e */ /* 0x000fe200000000ff */
[----:B------:R-:W-:Y:S01]  /*c7e0*/  IMAD.U32 R0, R0, 0x2, R3 ;  /* 0x0000000200007824 */ /* 0x000fe200078e0003 */
[----:B------:R-:W-:Y:S01]  /*c7f0*/  F2FP.PACK_AB R22, R22, R130 ;  /* 0x000000821616723e */ /* 0x000fe200000000ff */
[C---:B------:R-:W-:Y:S01]  /*c800*/  FMUL.FTZ R25, R4.reuse, R83 ;  /* 0x0000005304197220 */ /* 0x040fe20000410000 */
[----:B------:R-:W-:Y:S01]  /*c810*/  F2FP.PACK_AB R9, R143, R142 ;  /* 0x0000008e8f09723e */ /* 0x000fe200000000ff */
[----:B------:R-:W-:Y:S01]  /*c820*/  FMUL.FTZ R90, R4, R90 ;  /* 0x0000005a045a7220 */ /* 0x000fe20000410000 */
[----:B------:R-:W-:Y:S01]  /*c830*/  SHF.L.U32 R3, R0, 0x1, RZ ;  /* 0x0000000100037819 */ /* 0x000fe200000006ff */
[C---:B------:R-:W-:Y:S01]  /*c840*/  FMUL.FTZ R17, R4.reuse, R91 ;  /* 0x0000005b04117220 */ /* 0x040fe20000410000 */
[----:B------:R-:W-:Y:S01]  /*c850*/  MOV R0, 0x20 ;  /* 0x0000002000007802 */ /* 0x000fe20000000f00 */
[C---:B------:R-:W-:Y:S01]  /*c860*/  FMUL.FTZ R138, R4.reuse, R138 ;  /* 0x0000008a048a7220 */ /* 0x040fe20000410000 */
[----:B------:R-:W-:Y:S01]  /*c870*/  F2FP.PACK_AB R25, R25, R82 ;  /* 0x000000521919723e */ /* 0x000fe200000000ff */
[C---:B------:R-:W-:Y:S01]  /*c880*/  FMUL.FTZ R18, R4.reuse, R139 ;  /* 0x0000008b04127220 */ /* 0x040fe20000410000 */
[----:B------:R1:W-:Y:S01]  /*c890*/  STS [R3+0x400], R8 ;  /* 0x0004000803007388 */ /* 0x0003e20000000800 */
[C---:B------:R-:W-:Y:S01]  /*c8a0*/  FMUL.FTZ R98, R4.reuse, R98 ;  /* 0x0000006204627220 */ /* 0x040fe20000410000 */
[----:B------:R-:W-:Y:S01]  /*c8b0*/  F2FP.PACK_AB R17, R17, R90 ;  /* 0x0000005a1111723e */ /* 0x000fe200000000ff */
[----:B------:R-:W-:Y:S01]  /*c8c0*/  FMUL.FTZ R11, R4, R99 ;  /* 0x00000063040b7220 */ /* 0x000fe20000410000 */
[----:B------:R-:W-:Y:S01]  /*c8d0*/  IADD3 R4, R3, R7, RZ ;  /* 0x0000000703047210 */ /* 0x000fe20007ffe0ff */
[----:B------:R-:W-:Y:S01]  /*c8e0*/  STS [R3], R31 ;  /* 0x0000001f03007388 */ /* 0x000fe20000000800 */
[----:B------:R-:W-:-:S02]  /*c8f0*/  F2FP.PACK_AB R18, R18, R138 ;  /* 0x0000008a1212723e */ /* 0x000fc400000000ff */
[----:B------:R-:W-:Y:S01]  /*c900*/  F2FP.PACK_AB R11, R11, R98 ;  /* 0x000000620b0b723e */ /* 0x000fe200000000ff */
[----:B------:R2:W-:Y:S04]  /*c910*/  STS [R4+0x400], R6 ;  /* 0x0004000604007388 */ /* 0x0005e80000000800 */
[----:B------:R3:W-:Y:S04]  /*c920*/  STS [R4], R5 ;  /* 0x0000000504007388 */ /* 0x0007e80000000800 */
[----:B------:R-:W-:Y:S04]  /*c930*/  STS [R3+0x2000], R33 ;  /* 0x0020002103007388 */ /* 0x000fe80000000800 */
[----:B------:R4:W-:Y:S01]  /*c940*/  STS [R3+0x2400], R118 ;  /* 0x0024007603007388 */ /* 0x0009e20000000800 */
[----:B-1----:R-:W-:-:S03]  /*c950*/  SEL R8, R0, 0xffffffe0, !P1 ;  /* 0xffffffe000087807 */ /* 0x002fc60004800000 */
[----:B------:R-:W-:Y:S01]  /*c960*/  STS [R4+0x2000], R32 ;  /* 0x0020002004007388 */ /* 0x000fe20000000800 */
[C---:B------:R-:W-:Y:S02]  /*c970*/  IADD3 R0, R3.reuse, 0x40, RZ ;  /* 0x0000004003007810 */ /* 0x040fe40007ffe0ff */
[C---:B------:R-:W-:Y:S01]  /*c980*/  @P2 IADD3 R0, R3.reuse, -0x40, RZ ;  /* 0xffffffc003002810 */ /* 0x040fe20007ffe0ff */
[----:B------:R-:W-:Y:S01]  /*c990*/  STS [R4+0x2400], R122 ;  /* 0x0024007a04007388 */ /* 0x000fe20000000800 */
[----:B------:R-:W-:Y:S02]  /*c9a0*/  ISETP.NE.AND P2, PT, R40, RZ, PT ;  /* 0x000000ff2800720c */ /* 0x000fe40003f45270 */
[-C--:B--2---:R-:W-:Y:S02]  /*c9b0*/  IADD3 R6, R3, R8.reuse, RZ ;  /* 0x0000000803067210 */ /* 0x084fe40007ffe0ff */
[----:B---3--:R-:W-:-:S03]  /*c9c0*/  IADD3 R5, R4, R8, RZ ;  /* 0x0000000804057210 */ /* 0x008fc60007ffe0ff */
[----:B------:R1:W-:Y:S04]  /*c9d0*/  STS [R6], R30 ;  /* 0x0000001e06007388 */ /* 0x0003e80000000800 */
[----:B------:R-:W-:Y:S01]  /*c9e0*/  STS [R6+0x400], R29 ;  /* 0x0004001d06007388 */ /* 0x000fe20000000800 */
[----:B----4-:R-:W-:-:S03]  /*c9f0*/  IADD3 R3, R8, 0x400, R0 ;  /* 0x0000040008037810 */ /* 0x010fc60007ffe000 */
[----:B------:R-:W-:Y:S04]  /*ca00*/  STS [R5], R23 ;  /* 0x0000001705007388 */ /* 0x000fe80000000800 */
[----:B------:R-:W-:Y:S04]  /*ca10*/  STS [R5+0x400], R22 ;  /* 0x0004001605007388 */ /* 0x000fe80000000800 */
[----:B------:R-:W-:Y:S04]  /*ca20*/  STS [R6+0x2000], R28 ;  /* 0x0020001c06007388 */ /* 0x000fe80000000800 */
[----:B------:R2:W-:Y:S04]  /*ca30*/  STS [R6+0x2400], R74 ;  /* 0x0024004a06007388 */ /* 0x0005e80000000800 */
[----:B------:R-:W-:Y:S01]  /*ca40*/  STS [R5+0x2000], R27 ;  /* 0x0020001b05007388 */ /* 0x000fe20000000800 */
[----:B-1----:R-:W1:Y:S03]  /*ca50*/  LDC.U8 R30, c[0x0][0x328] ;  /* 0x0000ca00ff1e7b82 */ /* 0x002e660000000000 */
[----:B------:R3:W-:Y:S04]  /*ca60*/  STS [R5+0x2400], R78 ;  /* 0x0024004e05007388 */ /* 0x0007e80000000800 */
[----:B------:R-:W-:Y:S04]  /*ca70*/  STS [R0], R26 ;  /* 0x0000001a00007388 */ /* 0x000fe80000000800 */
[----:B------:R-:W-:Y:S04]  /*ca80*/  STS [R0+0x400], R25 ;  /* 0x0004001900007388 */ /* 0x000fe80000000800 */
[----:B------:R-:W4:Y:S01]  /*ca90*/  S2R R32, SR_CTAID.Y ;  /* 0x0000000000207919 */ /* 0x000f220000002600 */
[C---:B--2---:R-:W-:Y:S01]  /*caa0*/  IMAD.IADD R6, R7.reuse, 0x1, R3 ;  /* 0x0000000107067824 */ /* 0x044fe200078e0203 */
[----:B------:R-:W-:-:S02]  /*cab0*/  IADD3 R3, R7, R0, RZ ;  /* 0x0000000007037210 */ /* 0x000fc40007ffe0ff */
[----:B-1----:R-:W-:-:S03]  /*cac0*/  @!P2 ISETP.NE.AND P1, PT, R30, RZ, PT ;  /* 0x000000ff1e00a20c */ /* 0x002fc60003f25270 */
[----:B------:R-:W-:Y:S01]  /*cad0*/  STS [R3], R20 ;  /* 0x0000001403007388 */ /* 0x000fe20000000800 */
[----:B------:R-:W-:Y:S02]  /*cae0*/  IADD3 R4, R8, R3, RZ ;  /* 0x0000000308047210 */ /* 0x000fe40007ffe0ff */
[----:B---3--:R-:W-:Y:S01]  /*caf0*/  @P2 MOV R5, c[0x0][0x210] ;  /* 0x0000840000052a02 */ /* 0x008fe20000000f00 */
[----:B------:R1:W-:Y:S04]  /*cb00*/  STS [R3+0x400], R17 ;  /* 0x0004001103007388 */ /* 0x0003e80000000800 */
[----:B------:R-:W-:Y:S04]  /*cb10*/  STS [R0+0x2000], R24 ;  /* 0x0020001800007388 */ /* 0x000fe80000000800 */
[----:B------:R2:W-:Y:S04]  /*cb20*/  STS [R0+0x2400], R21 ;  /* 0x0024001500007388 */ /* 0x0005e80000000800 */
[----:B------:R3:W-:Y:S04]  /*cb30*/  STS [R3+0x2000], R16 ;  /* 0x0020001003007388 */ /* 0x0007e80000000800 */
[----:B------:R5:W-:Y:S01]  /*cb40*/  STS [R3+0x2400], R15 ;  /* 0x0024000f03007388 */ /* 0x000be20000000800 */
[----:B-1----:R-:W-:-:S02]  /*cb50*/  MOV R17, 0x7f800000 ;  /* 0x7f80000000117802 */ /* 0x002fc40000000f00 */
[----:B--2---:R-:W-:Y:S02]  /*cb60*/  IADD3 R0, R8, R0, RZ ;  /* 0x0000000008007210 */ /* 0x004fe40007ffe0ff */
[----:B------:R-:W1:Y:S01]  /*cb70*/  @P6 MUFU.LG2 R8, R35 ;  /* 0x0000002300086308 */ /* 0x000e620000000c00 */
[----:B---3--:R-:W-:Y:S02]  /*cb80*/  MOV R16, 0x7f800000 ;  /* 0x7f80000000107802 */ /* 0x008fe40000000f00 */
[----:B------:R-:W-:Y:S01]  /*cb90*/  STS [R0], R19 ;  /* 0x0000001300007388 */ /* 0x000fe20000000800 */
[----:B-----5:R-:W-:-:S03]  /*cba0*/  @P2 IMAD R3, R5, c[0x0][0x214], RZ ;  /* 0x0000850005032a24 */ /* 0x020fc600078e02ff */
[----:B------:R2:W-:Y:S01]  /*cbb0*/  STS [R0+0x400], R18 ;  /* 0x0004001200007388 */ /* 0x0005e20000000800 */
[----:B------:R-:W-:Y:S02]  /*cbc0*/  @!P2 MOV R5, c[0x0][0x214] ;  /* 0x000085000005aa02 */ /* 0x000fe40000000f00 */
[----:B------:R-:W-:Y:S01]  /*cbd0*/  MOV R15, 0x7f800000 ;  /* 0x7f800000000f7802 */ /* 0x000fe20000000f00 */
[----:B------:R-:W-:Y:S01]  /*cbe0*/  STS [R4], R12 ;  /* 0x0000000c04007388 */ /* 0x000fe20000000800 */
[----:B------:R-:W-:Y:S02]  /*cbf0*/  @!P2 SEL R3, R5, c[0x0][0x234], !P1 ;  /* 0x00008d000503aa07 */ /* 0x000fe40004800000 */
[----:B------:R-:W-:Y:S01]  /*cc00*/  ISETP.NE.AND P1, PT, R30, RZ, PT ;  /* 0x000000ff1e00720c */ /* 0x000fe20003f25270 */
[----:B------:R3:W-:Y:S01]  /*cc10*/  STS [R6], R11 ;  /* 0x0000000b06007388 */ /* 0x0007e20000000800 */
[----:B----4-:R-:W-:Y:S01]  /*cc20*/  @!P0 SHF.R.S32.HI R5, RZ, 0x1f, R32 ;  /* 0x0000001fff058819 */ /* 0x010fe20000011420 */
[----:B-1----:R-:W-:Y:S01]  /*cc30*/  @P6 FMUL.FTZ R8, R8, 0.69314718246459960938 ;  /* 0x3f31721808086820 */ /* 0x002fe20000410000 */
[----:B------:R-:W-:Y:S01]  /*cc40*/  ISETP.EQ.AND P1, PT, R40, RZ, P1 ;  /* 0x000000ff2800720c */ /* 0x000fe20000f22270 */
[----:B------:R1:W-:Y:S02]  /*cc50*/  STS [R0+0x2000], R14 ;  /* 0x0020000e00007388 */ /* 0x0003e40000000800 */
[----:B------:R-:W-:-:S02]  /*cc60*/  @!P0 IMAD R5, R5, c[0x0][0x1e0], RZ ;  /* 0x0000780005058a24 */ /* 0x000fc400078e02ff */
[----:B------:R4:W-:Y:S01]  /*cc70*/  STS [R0+0x2400], R13 ;  /* 0x0024000d00007388 */ /* 0x0009e20000000800 */
[----:B------:R-:W-:Y:S02]  /*cc80*/  @P6 FFMA.FTZ R17, R103, c[0x0][0x238], R8 ;  /* 0x00008e0067116a23 */ /* 0x000fe40000010008 */
[----:B------:R-:W-:Y:S01]  /*cc90*/  @!P0 IMAD R5, R32, c[0x0][0x1e4], R5 ;  /* 0x0000790020058a24 */ /* 0x000fe200078e0205 */
[----:B------:R5:W-:Y:S04]  /*cca0*/  STS [R4+0x2000], R10 ;  /* 0x0020000a04007388 */ /* 0x000be80000000800 */
[----:B------:R5:W-:Y:S04]  /*ccb0*/  STS [R6+0x2000], R9 ;  /* 0x0020000906007388 */ /* 0x000be80000000800 */
[----:B------:R-:W-:Y:S06]  /*ccc0*/  BAR.SYNC.DEFER_BLOCKING 0x0 ;  /* 0x0000000000007b1d */ /* 0x000fec0000010000 */
[----:B--2---:R-:W2:Y:S01]  /*ccd0*/  S2R R18, SR_CTAID.Z ;  /* 0x0000000000127919 */ /* 0x004ea20000002700 */
[----:B---3--:R-:W-:Y:S01]  /*cce0*/  @P4 MUFU.LG2 R11, R37 ;  /* 0x00000025000b4308 */ /* 0x008fe20000000c00 */
[----:B-1----:R-:W-:-:S02]  /*ccf0*/  MOV R14, 0x7f800000 ;  /* 0x7f800000000e7802 */ /* 0x002fc40000000f00 */
[----:B----4-:R-:W1:Y:S01]  /*cd00*/  S2R R13, SR_CTAID.X ;  /* 0x00000000000d7919 */ /* 0x010e620000002500 */
[----:B------:R-:W-:-:S04]  /*cd10*/  @P2 IMAD.MOV.U32 R0, RZ, RZ, 0x1 ;  /* 0x00000001ff002424 */ /* 0x000fc800078e00ff */
[----:B------:R-:W3:Y:S01]  /*cd20*/  @P5 MUFU.LG2 R12, R36 ;  /* 0x00000024000c5308 */ /* 0x000ee20000000c00 */
[----:B------:R-:W-:Y:S01]  /*cd30*/  @!P2 IMAD R0, R3, c[0x0][0x1c0], RZ ;  /* 0x000070000300aa24 */ /* 0x000fe200078e02ff */
[----:B-----5:R-:W-:-:S03]  /*cd40*/  LOP3.LUT R4, R39, 0xffffffe0, RZ, 0xc0, !PT ;  /* 0xffffffe027047812 */ /* 0x020fc600078ec0ff */
[----:B------:R-:W-:Y:S01]  /*cd50*/  IMAD R0, R32, R0, RZ ;  /* 0x0000000020007224 */ /* 0x000fe200078e02ff */
[----:B------:R-:W-:Y:S01]  /*cd60*/  IADD3 R9, -R4, R62, RZ ;  /* 0x0000003e04097210 */ /* 0x000fe20007ffe1ff */
[----:B------:R-:W-:Y:S01]  /*cd70*/  @!P0 IMAD.WIDE.U32 R6, R32, c[0x0][0x1e0], RZ ;  /* 0x0000780020068a25 */ /* 0x000fe200078e00ff */
[----:B------:R-:W4:Y:S01]  /*cd80*/  @P3 MUFU.LG2 R10, R38 ;  /* 0x00000026000a3308 */ /* 0x000f220000000c00 */
[----:B------:R1:W1:Y:S01]  /*cd90*/  LDS.128 R20, [R203] ;  /* 0x00000000cb147984 */ /* 0x0002620000000c00 */
[----:B------:R-:W-:Y:S02]  /*cda0*/  SEL R0, R0, RZ, !P1 ;  /* 0x000000ff00007207 */ /* 0x000fe40004800000 */
[----:B------:R-:W-:Y:S01]  /*cdb0*/  @!P0 MOV R60, R6 ;  /* 0x00000006003c8202 */ /* 0x000fe20000000f00 */
[----:B------:R1:W1:Y:S01]  /*cdc0*/  LDS.128 R24, [R203+0x800] ;  /* 0x00080000cb187984 */ /* 0x0002620000000c00 */
[----:B------:R-:W-:Y:S01]  /*cdd0*/  @P1 IMAD R6, R32, c[0x0][0x214], RZ ;  /* 0x0000850020061a24 */ /* 0x000fe200078e02ff */
[----:B------:R-:W-:Y:S01]  /*cde0*/  @!P0 IADD3 R61, R7, R5, RZ ;  /* 0x00000005073d8210 */ /* 0x000fe20007ffe0ff */
[----:B--2---:R-:W-:Y:S01]  /*cdf0*/  IMAD R0, R18, R3, R0 ;  /* 0x0000000312007224 */ /* 0x004fe200078e0200 */
[----:B------:R2:W2:Y:S01]  /*ce00*/  LDS.128 R28, [R203+0x1000] ;  /* 0x00100000cb1c7984 */ /* 0x0004a20000000c00 */
[----:B------:R-:W-:Y:S01]  /*ce10*/  @P2 MOV R7, c[0x0][0x210] ;  /* 0x0000840000072a02 */ /* 0x000fe20000000f00 */
[----:B------:R-:W-:Y:S01]  /*ce20*/  @!P2 IMAD.MOV.U32 R7, RZ, RZ, 0x1 ;  /* 0x00000001ff07a424 */ /* 0x000fe200078e00ff */
[----:B------:R-:W-:Y:S01]  /*ce30*/  @P1 SEL R6, R6, R250, !P0 ;  /* 0x000000fa06061207 */ /* 0x000fe20004000000 */
[----:B------:R1:W2:Y:S01]  /*ce40*/  LDS.128 R40, [R203+0x1800] ;  /* 0x00180000cb287984 */ /* 0x0002a20000000c00 */
[----:B------:R-:W-:Y:S01]  /*ce50*/  @!P1 CS2R R4, SRZ ;  /* 0x0000000000049805 */ /* 0x000fe2000001ff00 */
[----:B------:R-:W-:Y:S01]  /*ce60*/  LOP3.LUT P0, RZ, R9, 0x3, RZ, 0xc0, !PT ;  /* 0x0000000309ff7812 */ /* 0x000fe2000780c0ff */
[----:B---3--:R-:W-:Y:S01]  /*ce70*/  @P5 FMUL.FTZ R8, R12, 0.69314718246459960938 ;  /* 0x3f3172180c085820 */ /* 0x008fe20000410000 */
[----:B------:R3:W2:Y:S01]  /*ce80*/  LDS.128 R44, [R203+0x2000] ;  /* 0x00200000cb2c7984 */ /* 0x0006a20000000c00 */
[----:B------:R-:W-:Y:S01]  /*ce90*/  @P1 SHF.R.S32.HI R5, RZ, 0x1f, R6 ;  /* 0x0000001fff051819 */ /* 0x000fe20000011406 */
[----:B----4-:R-:W-:Y:S01]  /*cea0*/  @P3 FMUL.FTZ R3, R10, 0.69314718246459960938 ;  /* 0x3f3172180a033820 */ /* 0x010fe20000410000 */
[----:B------:R-:W-:Y:S01]  /*ceb0*/  @P1 MOV R4, R6 ;  /* 0x0000000600041202 */ /* 0x000fe20000000f00 */
[----:B------:R3:W4:Y:S01]  /*cec0*/  LDS.128 R48, [R203+0x2800] ;  /* 0x00280000cb307984 */ /* 0x0007220000000c00 */
[----:B-1----:R-:W-:-:S02]  /*ced0*/  IMAD R6, R13, R7, RZ ;  /* 0x000000070d067224 */ /* 0x002fc400078e02ff */
[----:B------:R-:W-:Y:S01]  /*cee0*/  @P5 FFMA.FTZ R16, R102, c[0x0][0x238], R8 ;  /* 0x00008e0066105a23 */ /* 0x000fe20000010008 */
[----:B------:R3:W1:Y:S01]  /*cef0*/  LDS.128 R52, [R203+0x3000] ;  /* 0x00300000cb347984 */ /* 0x0006620000000c00 */
[----:B------:R-:W-:Y:S01]  /*cf00*/  @P3 FFMA.FTZ R15, R2, c[0x0][0x238], R3 ;  /* 0x00008e00020f3a23 */ /* 0x000fe20000010003 */
[----:B------:R-:W-:Y:S01]  /*cf10*/  SHF.L.U32 R9, R6, 0x7, RZ ;  /* 0x0000000706097819 */ /* 0x000fe200000006ff */
[----:B------:R-:W-:Y:S01]  /*cf20*/  @P4 FMUL.FTZ R6, R11, 0.69314718246459960938 ;  /* 0x3f3172180b064820 */ /* 0x000fe20000410000 */
[----:B------:R3:W1:Y:S02]  /*cf30*/  LDS.128 R56, [R203+0x3800] ;  /* 0x00380000cb387984 */ /* 0x0006640000000c00 */
[----:B------:R-:W-:Y:S01]  /*cf40*/  IADD3 R11, P2, P1, R9, R4, R0 ;  /* 0x00000004090b7210 */ /* 0x000fe2000795e000 */
[----:B------:R-:W-:Y:S01]  /*cf50*/  @P4 FFMA.FTZ R14, R101, c[0x0][0x238], R6 ;  /* 0x00008e00650e4a23 */ /* 0x000fe20000010006 */
[----:B------:R-:W-:Y:S02]  /*cf60*/  SHF.R.S32.HI R4, RZ, 0x1f, R9 ;  /* 0x0000001fff047819 */ /* 0x000fe40000011409 */
[----:B------:R-:W-:-:S04]  /*cf70*/  SHF.R.S32.HI R0, RZ, 0x1f, R0 ;  /* 0x0000001fff007819 */ /* 0x000fc80000011400 */
[----:B------:R-:W-:Y:S01]  /*cf80*/  IADD3.X R5, R4, R5, R0, P2, P1 ;  /* 0x0000000504057210 */ /* 0x000fe200017e2400 */
[----:B------:R-:W-:Y:S05]  /*cf90*/  @P0 BRA `(.L_x_1260) ;  /* 0x0000025000000947 */ /* 0x000fea0003800000 */
[----:B------:R-:W5:Y:S01]  /*cfa0*/  LDL.LU R63, [R1+0xc] ;  /* 0x00000c00013f7983 */ /* 0x000f620000300800 */
[----:B------:R-:W-:-:S04]  /*cfb0*/  SHF.R.S32.HI R0, RZ, 0x1f, R34 ;  /* 0x0000001fff007819 */ /* 0x000fc80000011422 */
[----:B------:R-:W-:-:S04]  /*cfc0*/  LEA.HI R0, R0, R34, RZ, 0x2 ;  /* 0x0000002200007211 */ /* 0x000fc800078f10ff */
[----:B------:R-:W-:-:S05]  /*cfd0*/  LOP3.LUT R0, R0, 0xffffffc, RZ, 0xc0, !PT ;  /* 0x0ffffffc00007812 */ /* 0x000fca00078ec0ff */
[----:B------:R-:W-:-:S04]  /*cfe0*/  IMAD.IADD R0, R34, 0x1, -R0 ;  /* 0x0000000122007824 */ /* 0x000fc800078e0a00 */
[----:B-----5:R-:W-:-:S05]  /*cff0*/  IMAD R0, R0, 0x10, R63 ;  /* 0x0000001000007824 */ /* 0x020fca00078e023f */
        /* <DEDUP_REMOVED lines=14> */
[CC--:B------:R-:W-:Y:S02]  /*d0e0*/  @!P5 IADD3 R0, P2, R3.reuse, R11.reuse, RZ ;  /* 0x0000000b0300d210 */ /* 0x0c0fe40007f5e0ff */
        /* <DEDUP_REMOVED lines=16> */
.L_x_1260:
[----:B------:R-:W-:Y:S05]  /*d1f0*/  BSYNC B0 ;  /* 0x0000000000007941 */ /* 0x000fea0003800000 */
.L_x_1259:
        /* <DEDUP_REMOVED lines=19> */
.L_x_1262:
[----:B------:R-:W-:Y:S05]  /*d330*/  BSYNC B0 ;  /* 0x0000000000007941 */ /* 0x000fea0003800000 */
.L_x_1261:
[----:B------:R-:W5:Y:S01]  /*d340*/  LDL.LU R0, [R1+0x4] ;  /* 0x0000040001007983 */ /* 0x000f620000300800 */
[----:B------:R-:W-:Y:S01]  /*d350*/  BSSY B0, `(.L_x_1263) ;  /* 0x000000e000007945 */ /* 0x000fe20003800000 */
[----:B-----5:R-:W-:-:S13]  /*d360*/  ISETP.GE.OR P0, PT, R0, R248, P1 ;  /* 0x000000f80000720c */ /* 0x020fda0000f06670 */
        /* <DEDUP_REMOVED lines=12> */
.L_x_1264:
[----:B------:R-:W-:Y:S05]  /*d430*/  BSYNC B0 ;  /* 0x0000000000007941 */ /* 0x000fea0003800000 */
.L_x_1263:
[----:B------:R-:W5:Y:S01]  /*d440*/  LDL.LU R0, [R1] ;  /* 0x0000000001007983 */ /* 0x000f620000300800 */
        /* <DEDUP_REMOVED lines=14> */
.L_x_1266:
[----:B------:R-:W-:Y:S05]  /*d530*/  BSYNC B0 ;  /* 0x0000000000007941 */ /* 0x000fea0003800000 */
.L_x_1265:
[----:B------:R-:W5:Y:S01]  /*d540*/  LDL.LU R0, [R1+0x8] ;  /* 0x0000080001007983 */ /* 0x000f620000300800 */
[----:B------:R-:W-:Y:S01]  /*d550*/  BSSY B0, `(.L_x_1267) ;  /* 0x000000e000007945 */ /* 0x000fe20003800000 */
[----:B-----5:R-:W-:-:S13]  /*d560*/  ISETP.GE.OR P0, PT, R0, R248, P1 ;  /* 0x000000f80000720c */ /* 0x020fda0000f06670 */
        /* <DEDUP_REMOVED lines=12> */
.L_x_1268:
[----:B------:R-:W-:Y:S05]  /*d630*/  BSYNC B0 ;  /* 0x0000000000007941 */ /* 0x000fea0003800000 */
.L_x_1267:
        /* <DEDUP_REMOVED lines=15> */
.L_x_1270:
[----:B------:R-:W-:Y:S05]  /*d730*/  BSYNC B0 ;  /* 0x0000000000007941 */ /* 0x000fea0003800000 */
.L_x_1269:
        /* <DEDUP_REMOVED lines=15> */
.L_x_1272:
[----:B------:R-:W-:Y:S05]  /*d830*/  BSYNC B0 ;  /* 0x0000000000007941 */ /* 0x000fea0003800000 */
.L_x_1271:
        /* <DEDUP_REMOVED lines=15> */
.L_x_1274:
[----:B------:R-:W-:Y:S05]  /*d930*/  BSYNC B0 ;  /* 0x0000000000007941 */ /* 0x000fea0003800000 */
.L_x_1273:
[----:B------:R-:W5:Y:S02]  /*d940*/  LDL.LU R0, [R1+0x10] ;  /* 0x0000100001007983 */ /* 0x000f640000300800 */
[----:B-----5:R-:W-:-:S13]  /*d950*/  ISETP.GE.OR P1, PT, R0, R248, P1 ;  /* 0x000000f80000720c */ /* 0x020fda0000f26670 */
        /* <DEDUP_REMOVED lines=13> */
.L_x_1217:
        /* <DEDUP_REMOVED lines=14> */
[----:B------:R-:W-:Y:S01]  /*db10*/  @!P4 IMAD R0, R0, c[0x0][0x1e0], RZ ;  /* 0x000078000000ca24 */ /* 0x000fe200078e02ff */
[----:B--2---:R-:W-:-:S03]  /*db20*/  ISETP.NE.AND P2, PT, R4, RZ, PT ;  /* 0x000000ff0400720c */ /* 0x004fc60003f45270 */
[----:B------:R-:W-:Y:S01]  /*db30*/  @!P4 IMAD R0, R22, c[0x0][0x1e4], R0 ;  /* 0x000079001600ca24 */ /* 0x000fe200078e0200 */
        /* <DEDUP_REMOVED lines=22> */
[----:B------:R-:W-:Y:S01]  /*dca0*/  IMAD R0, R7, c[0x0][0x1f0], RZ ;  /* 0x00007c0007007a24 */ /* 0x000fe200078e02ff */
[-C--:B------:R-:W-:Y:S01]  /*dcb0*/  ISETP.GE.OR P3, PT, R10, R14.reuse, P1 ;  /* 0x0000000e0a00720c */ /* 0x080fe20000f66670 */
[----:B------:R-:W-:Y:S01]  /*dcc0*/  @!P2 IMAD.MOV.U32 R15, RZ, RZ, 0x1 ;  /* 0x00000001ff0fa424 */ /* 0x000fe200078e00ff */
[----:B------:R-:W-:Y:S01]  /*dcd0*/  SEL R7, R6, RZ, !P0 ;  /* 0x000000ff06077207 */ /* 0x000fe20004000000 */
[--C-:B------:R-:W-:Y:S01]  /*dce0*/  @P0 IMAD.MOV.U32 R2, RZ, RZ, R250.reuse ;  /* 0x000000ffff020224 */ /* 0x100fe200078e00fa */
[----:B------:R-:W-:Y:S01]  /*dcf0*/  @P0 SHF.R.S32.HI R3, RZ, 0x1f, R250 ;  /* 0x0000001fff030819 */ /* 0x000fe200000114fa */
[----:B------:R-:W-:Y:S01]  /*dd00*/  IMAD R9, R16, c[0x0][0x1f4], R0 ;  /* 0x00007d0010097a24 */ /* 0x000fe200078e0200 */
[----:B------:R-:W-:Y:S01]  /*dd10*/  ISETP.GE.AND P0, PT, R10, R14, PT ;  /* 0x0000000e0a00720c */ /* 0x000fe20003f06270 */
[----:B------:R-:W-:-:S02]  /*dd20*/  IMAD R6, R219, R15, RZ ;  /* 0x0000000fdb067224 */ /* 0x000fc400078e02ff */
[C---:B------:R-:W-:Y:S01]  /*dd30*/  IMAD R0, R16.reuse, R8, R7 ;  /* 0x0000000810007224 */ /* 0x040fe200078e0207 */
[----:B------:R-:W-:Y:S01]  /*dd40*/  P2R R27, PR, RZ, 0x1 ;  /* 0x00000001ff1b7803 */ /* 0x000fe20000000000 */
[----:B------:R-:W-:Y:S01]  /*dd50*/  IMAD.WIDE.U32 R12, R16, c[0x0][0x1f0], R4 ;  /* 0x00007c00100c7a25 */ /* 0x000fe200078e0004 */
[----:B------:R-:W-:Y:S02]  /*dd60*/  SHF.R.S32.HI R4, RZ, 0x1f, R6 ;  /* 0x0000001fff047819 */ /* 0x000fe40000011406 */
[----:B------:R-:W-:Y:S01]  /*dd70*/  IADD3 R17, P2, P0, R6, R2, R0 ;  /* 0x0000000206117210 */ /* 0x000fe2000785e000 */
[----:B------:R-:W-:Y:S01]  /*dd80*/  IMAD.WIDE R6, R191, 0x80, R10 ;  /* 0x00000080bf067825 */ /* 0x000fe200078e020a */
[----:B------:R-:W-:-:S03]  /*dd90*/  SHF.R.S32.HI R0, RZ, 0x1f, R0 ;  /* 0x0000001fff007819 */ /* 0x000fc60000011400 */
[----:B------:R-:W-:Y:S01]  /*dda0*/  IMAD.IADD R9, R9, 0x1, R13 ;  /* 0x0000000109097824 */ /* 0x000fe200078e020d */
        /* <DEDUP_REMOVED lines=10> */
.L_x_1276:
[----:B------:R-:W-:Y:S05]  /*de50*/  BSYNC B0 ;  /* 0x0000000000007941 */ /* 0x000fea0003800000 */
.L_x_1275:
        /* <DEDUP_REMOVED lines=17> */
.L_x_1278:
[----:B------:R-:W-:Y:S05]  /*df70*/  BSYNC B0 ;  /* 0x0000000000007941 */ /* 0x000fea0003800000 */
.L_x_1277:
        /* <DEDUP_REMOVED lines=16> */
.L_x_1280:
[----:B------:R-:W-:Y:S05]  /*e080*/  BSYNC B0 ;  /* 0x0000000000007941 */ /* 0x000fea0003800000 */
.L_x_1279:
        /* <DEDUP_REMOVED lines=16> */
.L_x_1282:
[----:B------:R-:W-:Y:S05]  /*e190*/  BSYNC B0 ;  /* 0x0000000000007941 */ /* 0x000fea0003800000 */
.L_x_1281:
        /* <DEDUP_REMOVED lines=16> */
.L_x_1284:
[----:B------:R-:W-:Y:S05]  /*e2a0*/  BSYNC B0 ;  /* 0x0000000000007941 */ /* 0x000fea0003800000 */
.L_x_1283:
        /* <DEDUP_REMOVED lines=16> */
.L_x_1286:
[----:B------:R-:W-:Y:S05]  /*e3b0*/  BSYNC B0 ;  /* 0x0000000000007941 */ /* 0x000fea0003800000 */
.L_x_1285:
        /* <DEDUP_REMOVED lines=16> */
.L_x_1288:
[----:B------:R-:W-:Y:S05]  /*e4c0*/  BSYNC B0 ;  /* 0x0000000000007941 */ /* 0x000fea0003800000 */
.L_x_1287:
        /* <DEDUP_REMOVED lines=16> */
.L_x_1290:
[----:B------:R-:W-:Y:S05]  /*e5d0*/  BSYNC B0 ;  /* 0x0000000000007941 */ /* 0x000fea0003800000 */
.L_x_1289:
[----:B------:R-:W-:Y:S02]  /*e5e0*/  ISETP.NE.AND P0, PT, R27, RZ, PT ;  /* 0x000000ff1b00720c */ /* 0x000fe40003f05270 */
[----:B------:R-:W-:Y:S02]  /*e5f0*/  P2R R7, PR, RZ, 0x2 ;  /* 0x00000002ff077803 */ /* 0x000fe40000000000 */
[----:B------:R-:W-:Y:S02]  /*e600*/  ISETP.NE.OR P0, PT, R18, RZ, P0 ;  /* 0x000000ff1200720c */ /* 0x000fe40000705670 */
        /* <DEDUP_REMOVED lines=69> */
.L_x_1291:
        /* <DEDUP_REMOVED lines=10> */
.L_x_2132:


//--------------------- .text._ZN5flash16flash_fwd_kernelI23Flash_fwd_kernel_traitsILi64ELi128ELi64ELi4ELb0ELb0EN7cutlass6half_tE19Flash_kernel_traitsILi64ELi128ELi64ELi4ES3_EELb1ELb0ELb0ELb0ELb0ELb0ELb0ELb1EEEvNS_16Flash_fwd_paramsE --------------------------
	.section	.text._ZN5flash16flash_fwd_kernelI23Flash_fwd_kernel_traitsILi64ELi128ELi64ELi4ELb0ELb0EN7cutlass6half_tE19Flash_kernel_traitsILi64ELi128ELi64ELi4ES3_EELb1ELb0ELb0ELb0ELb0ELb0ELb0ELb1EEEvNS_16Flash_fwd_paramsE,"ax",@progbits
	.sectioninfo	@"SHI_REGISTERS=255"
	.align	128
        .global         _ZN5flash16flash_fwd_kernelI23Flash_fwd_kernel_traitsILi64ELi128ELi64ELi4ELb0ELb0EN7cutlass6half_tE19Flash_kernel_traitsILi64ELi128ELi64ELi4ES3_EELb1ELb0ELb0ELb0ELb0ELb0ELb0ELb1EEEvNS_16Flash_fwd_paramsE
        .type           _ZN5flash16flash_fwd_kernelI23Flash_fwd_kernel_traitsILi64ELi128ELi64ELi4ELb0ELb0EN7cutlass6half_tE19Flash_kernel_traitsILi64ELi128ELi64ELi4ES3_EELb1ELb0ELb0ELb0ELb0ELb0ELb0ELb1EEEvNS_16Flash_fwd_paramsE,@function
        .size           _ZN5flash16flash_fwd_kernelI23Flash_fwd_kernel_traitsILi64ELi128ELi64ELi4ELb0ELb0EN7cutlass6half_tE19Flash_kernel_traitsILi64ELi128ELi64ELi4ES3_EELb1ELb0ELb0ELb0ELb0ELb0ELb0ELb1EEEvNS_16Flash_fwd_paramsE,(.L_x_2133 - _ZN5flash16flash_fwd_kernelI23Flash_fwd_kernel_traitsILi64ELi128ELi64ELi4ELb0ELb0EN7cutlass6half_tE19Flash_kernel_traitsILi64ELi128ELi64ELi4ES3_EELb1ELb0ELb0ELb0ELb0ELb0ELb0ELb1EEEvNS_16Flash_fwd_paramsE)
        .other          _ZN5flash16flash_fwd_kernelI23Flash_fwd_kernel_traitsILi64ELi128ELi64ELi4ELb0ELb0EN7cutlass6half_tE19Flash_kernel_traitsILi64ELi128ELi64ELi4ES3_EELb1ELb0ELb0ELb0ELb0ELb0ELb0ELb1EEEvNS_16Flash_fwd_paramsE,@"STO_CUDA_ENTRY STV_DEFAULT"
_ZN5flash16flash_fwd_kernelI23Flash_fwd_kernel_traitsILi64ELi128ELi64ELi4ELb0ELb0EN7cutlass6half_tE19Flash_kernel_traitsILi64ELi128ELi64ELi4ES3_EELb1ELb0ELb0ELb0ELb0ELb0ELb0ELb1EEEvNS_16Flash_fwd_paramsE:
.text._ZN5flash16flash_fwd_kernelI23Flash_fwd_kernel_traitsILi64ELi128ELi64ELi4ELb0ELb0EN7cutlass6half_tE19Flash_kernel_traitsILi64ELi128ELi64ELi4ES3_EELb1ELb0ELb0ELb0ELb0ELb0ELb0ELb1EEEvNS_16Flash_fwd_paramsE:
[----:B------:R-:W-:-:S03]  /*0000*/  MOV R1, c[0x0][0x28] ;  /* 0x00000a0000017a02 */ /* 0x000fc60000000f00 */
[----:B------:R-:W-:Y:S01]  /*0010*/  ULDC.U8 UR4, c[0x0][0x304] ;  /* 0x0000c10000047ab9 */ /* 0x000fe20000000000 */
[----:B------:R-:W-:Y:S01]  /*0020*/  IADD3 R1, R1, -0xe8, RZ ;  /* 0xffffff1801017810 */ /* 0x000fe20007ffe0ff */
[----:B------:R-:W-:Y:S01]  /*0030*/  ULDC.64 UR18, c[0x0][0x2f0] ;  /* 0x0000bc0000127ab9 */ /* 0x000fe20000000a00 */
[----:B------:R-:W-:Y:S01]  /*0040*/  ISETP.NE.AND P1, PT, RZ, UR4, PT ;  /* 0x00000004ff007c0c */ /* 0x000fe2000bf25270 */
[----:B------:R-:W-:Y:S01]  /*0050*/  IMAD.U32 R8, RZ, RZ, UR18 ;  /* 0x00000012ff087e24 */ /* 0x000fe2000f8e00ff */
[----:B------:R-:W-:Y:S01]  /*0060*/  ULDC.64 UR16, c[0x0][0x118] ;  /* 0x0000460000107ab9 */ /* 0x000fe20000000a00 */
[----:B------:R-:W-:-:S10]  /*0070*/  IMAD.U32 R9, RZ, RZ, UR19 ;  /* 0x00000013ff097e24 */ /* 0x000fd4000f8e00ff */
[----:B------:R-:W2:Y:S01]  /*0080*/  @P1 LDG.E.64 R8, [R8.64] ;  /* 0x0000001008081981 */ /* 0x000ea2000c1e1b00 */
[----:B------:R-:W-:Y:S02]  /*0090*/  IMAD.MOV.U32 R138, RZ, RZ, c[0x0][0x2f8] ;  /* 0x0000be00ff8a7624 */ /* 0x000fe400078e00ff */
[----:B------:R-:W-:Y:S02]  /*00a0*/  IMAD.MOV.U32 R3, RZ, RZ, c[0x0][0x2fc] ;  /* 0x0000bf00ff037624 */ /* 0x000fe400078e00ff */
[----:B------:R-:W-:-:S05]  /*00b0*/  @P1 IMAD.MOV.U32 R2, RZ, RZ, R138 ;  /* 0x000000ffff021224 */ /* 0x000fca00078e008a */
[----:B------:R1:W3:Y:S01]  /*00c0*/  @P1 LDG.E.64 R4, [R2.64] ;  /* 0x0000001002041981 */ /* 0x0002e2000c1e1b00 */
[----:B------:R-:W-:Y:S01]  /*00d0*/  ISETP.NE.U32.AND P2, PT, RZ, c[0x0][0x240], PT ;  /* 0x00009000ff007a0c */ /* 0x000fe20003f45070 */
[----:B------:R-:W4:Y:S01]  /*00e0*/  LDC.U8 R0, c[0x0][0x312] ;  /* 0x0000c480ff007b82 */ /* 0x000f220000000000 */
[----:B------:R-:W-:Y:S01]  /*00f0*/  MOV R11, 0x4 ;  /* 0x00000004000b7802 */ /* 0x000fe20000000f00 */
[----:B------:R-:W1:Y:S01]  /*0100*/  S2R R131, SR_CTAID.X ;  /* 0x0000000000837919 */ /* 0x000e620000002500 */
[----:B------:R-:W-:Y:S02]  /*0110*/  ISETP.NE.AND.EX P2, PT, RZ, c[0x0][0x244], PT, P2 ;  /* 0x00009100ff007a0c */ /* 0x000fe40003f45320 */
[----:B------:R-:W-:Y:S01]  /*0120*/  MOV R14, 0xffffffff ;  /* 0xffffffff000e7802 */ /* 0x000fe20000000f00 */
[----:B------:R-:W1:Y:S04]  /*0130*/  S2R R6, SR_CTAID.Y ;  /* 0x0000000000067919 */ /* 0x000e680000002600 */
[----:B------:R-:W1:Y:S04]  /*0140*/  S2R R20, SR_CTAID.Z ;  /* 0x0000000000147919 */ /* 0x000e680000002700 */
[----:B------:R-:W1:Y:S01]  /*0150*/  S2R R123, SR_TID.X ;  /* 0x00000000007b7919 */ /* 0x000e620000002100 */
[----:B----4-:R-:W-:Y:S01]  /*0160*/  ISETP.NE.AND P3, PT, R0, RZ, PT ;  /* 0x000000ff0000720c */ /* 0x010fe20003f65270 */
[----:B-1----:R-:W-:Y:S01]  /*0170*/  IMAD.WIDE R18, R6, R11, c[0x0][0x240] ;  /* 0x0000900006127625 */ /* 0x002fe200078e020b */
[----:B------:R-:W-:-:S04]  /*0180*/  LOP3.LUT R2, R20, R131, R6, 0xfe, !PT ;  /* 0x0000008314027212 */ /* 0x000fc800078efe06 */
[----:B------:R-:W-:-:S13]  /*0190*/  LOP3.LUT P4, RZ, R2, R123, RZ, 0xfc, !PT ;  /* 0x0000007b02ff7212 */ /* 0x000fda000788fcff */
[----:B------:R-:W-:Y:S02]  /*01a0*/  @!P4 IMAD.MOV.U32 R22, RZ, RZ, c[0x0][0x308] ;  /* 0x0000c200ff16c624 */ /* 0x000fe400078e00ff */
[----:B------:R-:W-:Y:S02]  /*01b0*/  @!P4 IMAD.MOV.U32 R23, RZ, RZ, c[0x0][0x30c] ;  /* 0x0000c300ff17c624 */ /* 0x000fe400078e00ff */
[----:B------:R-:W-:Y:S01]  /*01c0*/  IMAD.MOV.U32 R15, RZ, RZ, -0x1 ;  /* 0xffffffffff0f7424 */ /* 0x000fe200078e00ff */
[----:B--2---:R-:W1:Y:S08]  /*01d0*/  @P1 R2UR UR18, R8 ;  /* 0x00000000081213c2 */ /* 0x004e7000000e0000 */
[----:B------:R-:W2:Y:S01]  /*01e0*/  @P1 R2UR UR19, R9 ;  /* 0x00000000091313c2 */ /* 0x000ea200000e0000 */
[----:B---3--:R-:W-:-:S05]  /*01f0*/  @P1 IADD3 R138, P0, R4, c[0x0][0x300], RZ ;  /* 0x0000c000048a1a10 */ /* 0x008fca0007f1e0ff */
[----:B------:R-:W-:Y:S01]  /*0200*/  @P1 IMAD.X R3, RZ, RZ, R5, P0 ;  /* 0x000000ffff031224 */ /* 0x000fe200000e0605 */
[----:B------:R-:W-:Y:S01]  /*0210*/  ISETP.EQ.U32.AND P1, PT, RZ, c[0x0][0x248], PT ;  /* 0x00009200ff007a0c */ /* 0x000fe20003f22070 */
[----:B------:R-:W-:Y:S01]  /*0220*/  @!P4 IMAD.MOV.U32 R2, RZ, RZ, R138 ;  /* 0x000000ffff02c224 */ /* 0x000fe200078e008a */
[----:B------:R-:W-:Y:S02]  /*0230*/  ISETP.NE.U32.AND P0, PT, RZ, c[0x0][0x250], PT ;  /* 0x00009400ff007a0c */ /* 0x000fe40003f05070 */
[----:B------:R-:W-:Y:S02]  /*0240*/  ISETP.EQ.OR.EX P1, PT, RZ, c[0x0][0x24c], !P3, P1 ;  /* 0x00009300ff007a0c */ /* 0x000fe40005f22710 */
[----:B------:R3:W-:Y:S01]  /*0250*/  @!P4 STG.E.64 [R22.64+0x8], R2 ;  /* 0x000008021600c986 */ /* 0x0007e2000c101b10 */
[----:B-1----:R-:W-:Y:S01]  /*0260*/  IMAD.U32 R16, RZ, RZ, UR18 ;  /* 0x00000012ff107e24 */ /* 0x002fe2000f8e00ff */
[----:B------:R-:W-:Y:S01]  /*0270*/  ISETP.NE.AND.EX P0, PT, RZ, c[0x0][0x254], PT, P0 ;  /* 0x00009500ff007a0c */ /* 0x000fe20003f05300 */
[----:B--2---:R-:W-:-:S05]  /*0280*/  IMAD.U32 R17, RZ, RZ, UR19 ;  /* 0x00000013ff117e24 */ /* 0x004fca000f8e00ff */
[----:B------:R1:W-:Y:S04]  /*0290*/  @!P4 STG.E.64 [R22.64], R16 ;  /* 0x000000101600c986 */ /* 0x0003e8000c101b10 */
[----:B------:R-:W2:Y:S04]  /*02a0*/  @P2 LDG.E R14, [R18.64] ;  /* 0x00000010120e2981 */ /* 0x000ea8000c1e1900 */
[----:B------:R-:W2:Y:S01]  /*02b0*/  @P2 LDG.E R7, [R18.64+0x4] ;  /* 0x0000041012072981 */ /* 0x000ea2000c1e1900 */
[----:B------:R-:W-:-:S04]  /*02c0*/  IMAD.WIDE R4, R6, R11, c[0x0][0x248] ;  /* 0x0000920006047625 */ /* 0x000fc800078e020b */
[----:B------:R-:W-:Y:S01]  /*02d0*/  IMAD.MOV.U32 R12, RZ, RZ, RZ ;  /* 0x000000ffff0c7224 */ /* 0x000fe200078e00ff */
[----:B------:R1:W5:Y:S01]  /*02e0*/  @!P1 LDG.E R15, [R4.64] ;  /* 0x00000010040f9981 */ /* 0x000362000c1e1900 */
[----:B------:R-:W-:Y:S01]  /*02f0*/  @P0 IMAD.WIDE R8, R6, R11, c[0x0][0x250] ;  /* 0x0000940006080625 */ /* 0x000fe200078e020b */
[----:B------:R-:W4:Y:S04]  /*0300*/  LDC.U8 R252, c[0x0][0x2d8] ;  /* 0x0000b600fffc7b82 */ /* 0x000f280000000000 */
[----:B------:R1:W5:Y:S01]  /*0310*/  @P0 LDG.E R12, [R8.64] ;  /* 0x00000010080c0981 */ /* 0x000362000c1e1900 */
[----:B------:R-:W-:Y:S02]  /*0320*/  ISETP.NE.U32.AND P0, PT, RZ, c[0x0][0x248], PT ;  /* 0x00009200ff007a0c */ /* 0x000fe40003f05070 */
[----:B------:R-:W-:-:S02]  /*0330*/  SHF.R.S32.HI R0, RZ, 0x1f, R123 ;  /* 0x0000001fff007819 */ /* 0x000fc4000001147b */
[----:B------:R-:W-:Y:S02]  /*0340*/  ISETP.NE.AND.EX P0, PT, RZ, c[0x0][0x24c], PT, P0 ;  /* 0x00009300ff007a0c */ /* 0x000fe40003f05300 */
[----:B------:R-:W-:-:S04]  /*0350*/  LEA.HI R13, R0, R123, RZ, 0x5 ;  /* 0x0000007b000d7211 */ /* 0x000fc800078f28ff */
[----:B---3--:R-:W-:-:S05]  /*0360*/  LOP3.LUT R2, R13, 0xffffffe0, RZ, 0xc0, !PT ;  /* 0xffffffe00d027812 */ /* 0x008fca00078ec0ff */
[----:B------:R-:W-:Y:S01]  /*0370*/  IMAD.IADD R121, R123, 0x1, -R2 ;  /* 0x000000017b797824 */ /* 0x000fe200078e0a02 */
[----:B--2---:R-:W-:Y:S01]  /*0380*/  @P2 IADD3 R21, R7, -R14, RZ ;  /* 0x8000000e07152210 */ /* 0x004fe20007ffe0ff */
[----:B------:R-:W-:Y:S01]  /*0390*/  @!P2 IMAD.MOV.U32 R21, RZ, RZ, c[0x0][0x214] ;  /* 0x00008500ff15a624 */ /* 0x000fe200078e00ff */
[----:B------:R1:W-:Y:S04]  /*03a0*/  STL [R1+0x40], R14 ;  /* 0x0000400e01007387 */ /* 0x0003e80000100800 */
[----:B------:R1:W-:Y:S01]  /*03b0*/  STL [R1+0x4c], R21 ;  /* 0x00004c1501007387 */ /* 0x0003e20000100800 */
[----:B------:R-:W-:Y:S05]  /*03c0*/  @!P0 BRA `(.L_x_1292) ;  /* 0x0000004000008947 */ /* 0x000fea0003800000 */
[----:B----4-:R-:W2:Y:S02]  /*03d0*/  @P3 LDG.E R2, [R4.64+0x4] ;  /* 0x0000041004023981 */ /* 0x010ea4000c1e1900 */
[----:B--2--5:R-:W-:-:S06]  /*03e0*/  @P3 IADD3 R2, R2, -R15, RZ ;  /* 0x8000000f02023210 */ /* 0x024fcc0007ffe0ff */
[----:B------:R2:W5:Y:S01]  /*03f0*/  @!P3 LDG.E R2, [R4.64] ;  /* 0x000000100402b981 */ /* 0x000562000c1e1900 */
[----:B------:R-:W-:Y:S05]  /*0400*/  BRA `(.L_x_1293) ;  /* 0x0000001000007947 */ /* 0x000fea0003800000 */
.L_x_1292:
[----:B----4-:R-:W-:Y:S02]  /*0410*/  MOV R2, c[0x0][0x218] ;  /* 0x0000860000027a02 */ /* 0x010fe40000000f00 */
.L_x_1293:
        /* <DEDUP_REMOVED lines=8> */
[----:B--2---:R-:W-:Y:S01]  /*04a0*/  @!P2 SEL R5, RZ, c[0x0][0x21c], !P1 ;  /* 0x00008700ff05aa07 */ /* 0x004fe20004800000 */
        /* <DEDUP_REMOVED lines=9> */
[----:B------:R-:W-:Y:S01]  /*0540*/  IMAD R4, R6, c[0x0][0x1c0], R20 ;  /* 0x0000700006047a24 */ /* 0x000fe200078e0214 */
[----:B------:R-:W-:Y:S02]  /*0550*/  ISETP.NE.AND P0, PT, R15, -0x1, PT ;  /* 0xffffffff0f00780c */ /* 0x000fe40003f05270 */
[----:B------:R-:W-:Y:S02]  /*0560*/  SHF.R.S32.HI R8, RZ, 0x1f, R121 ;  /* 0x0000001fff087819 */ /* 0x000fe40000011479 */
[C---:B------:R-:W-:Y:S01]  /*0570*/  SHF.L.U32 R2, R4.reuse, 0x5, RZ ;  /* 0x0000000504027819 */ /* 0x040fe200000006ff */
[----:B------:R-:W-:Y:S01]  /*0580*/  IMAD R4, R4, c[0x0][0x224], R9 ;  /* 0x0000890004047a24 */ /* 0x000fe200078e0209 */
[----:B------:R-:W-:Y:S02]  /*0590*/  SHF.R.S32.HI R133, RZ, 0x6, R133 ;  /* 0x00000006ff857819 */ /* 0x000fe40000011485 */
[----:B------:R-:W-:-:S02]  /*05a0*/  IADD3 R138, P2, P1, R2, R138, R121 ;  /* 0x0000008a028a7210 */ /* 0x000fc4000795e079 */
[----:B------:R-:W-:Y:S01]  /*05b0*/  SHF.R.S32.HI R2, RZ, 0x1f, R2 ;  /* 0x0000001fff027819 */ /* 0x000fe20000011402 */
[----:B------:R-:W-:Y:S01]  /*05c0*/  @P3 IMAD.WIDE.U32 R16, R14, c[0x0][0x190], RZ ;  /* 0x000064000e103a25 */ /* 0x000fe200078e00ff */
[----:B------:R-:W-:Y:S02]  /*05d0*/  @!P3 SHF.R.S32.HI R7, RZ, 0x1f, R6 ;  /* 0x0000001fff07b819 */ /* 0x000fe40000011406 */
[----:B------:R-:W-:Y:S01]  /*05e0*/  @P0 IADD3 R10, R12, R15, RZ ;  /* 0x0000000f0c0a0210 */ /* 0x000fe20007ffe0ff */
[----:B------:R-:W-:Y:S01]  /*05f0*/  @!P3 IMAD.WIDE.U32 R18, R6, c[0x0][0x178], RZ ;  /* 0x00005e000612ba25 */ /* 0x000fe200078e00ff */
[----:B------:R-:W-:-:S03]  /*0600*/  IADD3.X R3, R2, R3, R8, P2, P1 ;  /* 0x0000000302037210 */ /* 0x000fc600017e2408 */
[----:B------:R-:W-:Y:S01]  /*0610*/  @!P3 IMAD R7, R7, c[0x0][0x178], RZ ;  /* 0x00005e000707ba24 */ /* 0x000fe200078e02ff */
[----:B------:R-:W-:Y:S01]  /*0620*/  @!P3 MOV R16, R18 ;  /* 0x000000120010b202 */ /* 0x000fe20000000f00 */
[----:B------:R-:W-:-:S04]  /*0630*/  @P0 IMAD.WIDE.U32 R22, R10, c[0x0][0x198], RZ ;  /* 0x000066000a160a25 */ /* 0x000fc800078e00ff */
[----:B------:R-:W-:Y:S02]  /*0640*/  @!P3 IMAD R2, R6, c[0x0][0x17c], R7 ;  /* 0x00005f000602ba24 */ /* 0x000fe400078e0207 */
[----:B------:R-:W-:Y:S02]  /*0650*/  @P3 IMAD R5, R14, c[0x0][0x194], R17 ;  /* 0x000065000e053a24 */ /* 0x000fe400078e0211 */
[----:B------:R-:W-:Y:S01]  /*0660*/  @P0 IMAD R10, R10, c[0x0][0x19c], R23 ;  /* 0x000067000a0a0a24 */ /* 0x000fe200078e0217 */
[----:B------:R-:W-:Y:S01]  /*0670*/  @!P3 IADD3 R5, R19, R2, RZ ;  /* 0x000000021305b210 */ /* 0x000fe20007ffe0ff */
[----:B------:R-:W-:Y:S01]  /*0680*/  IMAD R2, R4, c[0x0][0x228], RZ ;  /* 0x00008a0004027a24 */ /* 0x000fe200078e02ff */
        /* <DEDUP_REMOVED lines=11> */
.L_x_1295:
        /* <DEDUP_REMOVED lines=10> */
[----:B------:R-:W-:-:S06]  /*07e0*/  IMAD.HI.U32 R7, R19, R7, R18 ;  /* 0x0000000713077227 */ /* 0x000fcc00078e0012 */
[----:B------:R-:W-:-:S04]  /*07f0*/  IMAD.HI.U32 R14, R7, R4, RZ ;  /* 0x00000004070e7227 */ /* 0x000fc800078e00ff */
[----:B------:R-:W-:-:S04]  /*0800*/  IMAD.MOV R7, RZ, RZ, -R14 ;  /* 0x000000ffff077224 */ /* 0x000fc800078e0a0e */
[----:B------:R-:W-:Y:S01]  /*0810*/  IMAD R7, R8, R7, R4 ;  /* 0x0000000708077224 */ /* 0x000fe200078e0204 */
[----:B------:R-:W-:-:S04]  /*0820*/  LOP3.LUT R4, R20, c[0x0][0x1c8], RZ, 0x3c, !PT ;  /* 0x0000720014047a12 */ /* 0x000fc800078e3cff */
[----:B------:R-:W-:Y:S02]  /*0830*/  ISETP.GT.U32.AND P2, PT, R8, R7, PT ;  /* 0x000000070800720c */ /* 0x000fe40003f44070 */
[----:B------:R-:W-:-:S11]  /*0840*/  ISETP.GE.AND P1, PT, R4, RZ, PT ;  /* 0x000000ff0400720c */ /* 0x000fd60003f26270 */
[----:B------:R-:W-:Y:S01]  /*0850*/  @!P2 IMAD.IADD R7, R7, 0x1, -R8 ;  /* 0x000000010707a824 */ /* 0x000fe200078e0a08 */
[----:B------:R-:W-:Y:S02]  /*0860*/  @!P2 IADD3 R14, R14, 0x1, RZ ;  /* 0x000000010e0ea810 */ /* 0x000fe40007ffe0ff */
[----:B------:R-:W-:Y:S02]  /*0870*/  ISETP.NE.AND P2, PT, RZ, c[0x0][0x1c8], PT ;  /* 0x00007200ff007a0c */ /* 0x000fe40003f45270 */
[----:B------:R-:W-:Y:S02]  /*0880*/  ISETP.GE.U32.AND P3, PT, R7, R8, PT ;  /* 0x000000080700720c */ /* 0x000fe40003f66070 */
[----:B------:R-:W-:-:S11]  /*0890*/  @P0 IADD3 R7, R12, R15, RZ ;  /* 0x0000000f0c070210 */ /* 0x000fd60007ffe0ff */
[----:B------:R-:W-:-:S05]  /*08a0*/  @P3 IADD3 R14, R14, 0x1, RZ ;  /* 0x000000010e0e3810 */ /* 0x000fca0007ffe0ff */
[----:B------:R-:W-:Y:S02]  /*08b0*/  IMAD.MOV.U32 R4, RZ, RZ, R14 ;  /* 0x000000ffff047224 */ /* 0x000fe400078e000e */
[----:B------:R-:W-:-:S04]  /*08c0*/  @P0 IMAD.WIDE.U32 R14, R7, c[0x0][0x1a0], RZ ;  /* 0x00006800070e0a25 */ /* 0x000fc800078e00ff */
[----:B------:R-:W-:Y:S01]  /*08d0*/  @!P1 IMAD.MOV R4, RZ, RZ, -R4 ;  /* 0x000000ffff049224 */ /* 0x000fe200078e0a04 */
[----:B------:R-:W-:Y:S01]  /*08e0*/  @P0 MOV R8, R14 ;  /* 0x0000000e00080202 */ /* 0x000fe20000000f00 */
[----:B------:R-:W-:Y:S01]  /*08f0*/  @P0 IMAD R7, R7, c[0x0][0x1a4], R15 ;  /* 0x0000690007070a24 */ /* 0x000fe200078e020f */
        /* <DEDUP_REMOVED lines=13> */
.L_x_1296:
[----:B------:R-:W-:Y:S01]  /*09d0*/  LEA.HI R12, R0, R123, RZ, 0x3 ;  /* 0x0000007b000c7211 */ /* 0x000fe200078f18ff */
[----:B------:R-:W-:Y:S01]  /*09e0*/  IMAD.IADD R23, R21, 0x1, -R9 ;  /* 0x0000000115177824 */ /* 0x000fe200078e0a09 */
[--C-:B------:R-:W-:Y:S01]  /*09f0*/  SHF.R.S32.HI R120, RZ, 0x5, R13.reuse ;  /* 0x00000005ff787819 */ /* 0x100fe2000001140d */
[----:B------:R-:W-:Y:S01]  /*0a00*/  IMAD R27, R27, c[0x0][0x1a8], RZ ;  /* 0x00006a001b1b7a24 */ /* 0x000fe200078e02ff */
[----:B------:R-:W-:Y:S01]  /*0a10*/  SHF.R.S32.HI R13, RZ, 0x1f, R13 ;  /* 0x0000001fff0d7819 */ /* 0x000fe2000001140d */
[----:B------:R-:W-:Y:S01]  /*0a20*/  BSSY B0, `(.L_x_1297) ;  /* 0x0000039000007945 */ /* 0x000fe20003800000 */
[----:B------:R-:W-:Y:S01]  /*0a30*/  SHF.R.S32.HI R24, RZ, 0x3, R12 ;  /* 0x00000003ff187819 */ /* 0x000fe2000001140c */
[----:B------:R-:W-:Y:S01]  /*0a40*/  IMAD R27, R20, c[0x0][0x1ac], R27 ;  /* 0x00006b00141b7a24 */ /* 0x000fe200078e021b */
[----:B------:R-:W-:-:S02]  /*0a50*/  LOP3.LUT R12, R12, 0xfffffff8, RZ, 0xc0, !PT ;  /* 0xfffffff80c0c7812 */ /* 0x000fc400078ec0ff */
[----:B------:R-:W-:Y:S01]  /*0a60*/  LEA.HI R13, R13, R120, RZ, 0x2 ;  /* 0x000000780d0d7211 */ /* 0x000fe200078f10ff */
[----:B------:R-:W-:Y:S01]  /*0a70*/  IMAD.SHL.U32 R6, R24, 0x40, RZ ;  /* 0x0000004018067824 */ /* 0x000fe200078e00ff */
[----:B------:R-:W-:Y:S01]  /*0a80*/  SHF.R.S32.HI R128, RZ, 0x1f, R121 ;  /* 0x0000001fff807819 */ /* 0x000fe20000011479 */
[----:B------:R-:W-:Y:S01]  /*0a90*/  IMAD.IADD R12, R123, 0x1, -R12 ;  /* 0x000000017b0c7824 */ /* 0x000fe200078e0a0c */
[----:B------:R-:W-:Y:S02]  /*0aa0*/  LOP3.LUT R13, R13, 0xffffffc, RZ, 0xc0, !PT ;  /* 0x0ffffffc0d0d7812 */ /* 0x000fe400078ec0ff */
[----:B------:R-:W-:Y:S01]  /*0ab0*/  LOP3.LUT R6, R6, 0x1c0, RZ, 0xc0, !PT ;  /* 0x000001c006067812 */ /* 0x000fe200078ec0ff */
[----:B------:R-:W-:Y:S01]  /*0ac0*/  IMAD.SHL.U32 R140, R12, 0x8, RZ ;  /* 0x000000080c8c7824 */ /* 0x000fe200078e00ff */
[----:B------:R-:W-:Y:S01]  /*0ad0*/  LEA.HI R128, R128, R121, RZ, 0x2 ;  /* 0x0000007980807211 */ /* 0x000fe200078f10ff */
[----:B------:R-:W-:Y:S01]  /*0ae0*/  IMAD.IADD R18, R120, 0x1, -R13 ;  /* 0x0000000178127824 */ /* 0x000fe200078e0a0d */
[----:B------:R-:W-:-:S02]  /*0af0*/  LEA.HI R13, R0, R123, RZ, 0x6 ;  /* 0x0000007b000d7211 */ /* 0x000fc400078f30ff */
[----:B------:R-:W-:Y:S02]  /*0b00*/  LOP3.LUT R15, R6, 0x38, R140, 0xf8, !PT ;  /* 0x00000038060f7812 */ /* 0x000fe400078ef88c */
[----:B------:R-:W-:Y:S01]  /*0b10*/  SHF.R.U32.HI R6, RZ, 0x3, R6 ;  /* 0x00000003ff067819 */ /* 0x000fe20000011606 */
[----:B------:R-:W-:Y:S01]  /*0b20*/  IMAD.SHL.U32 R13, R13, 0x8, RZ ;  /* 0x000000080d0d7824 */ /* 0x000fe200078e00ff */
[----:B------:R-:W-:Y:S02]  /*0b30*/  SHF.R.S32.HI R17, RZ, 0x2, R128 ;  /* 0x00000002ff117819 */ /* 0x000fe40000011480 */
[----:B------:R-:W-:Y:S02]  /*0b40*/  LOP3.LUT R6, R15, R6, RZ, 0x3c, !PT ;  /* 0x000000060f067212 */ /* 0x000fe400078e3cff */
[----:B------:R-:W-:Y:S01]  /*0b50*/  LEA.HI R14, R0, R123, RZ, 0x4 ;  /* 0x0000007b000e7211 */ /* 0x000fe200078f20ff */
[----:B------:R-:W-:Y:S01]  /*0b60*/  IMAD R130, R18, 0x10, R17 ;  /* 0x0000001012827824 */ /* 0x000fe200078e0211 */
[----:B------:R-:W-:-:S02]  /*0b70*/  LOP3.LUT R6, R6, 0xfffffe00, R13, 0xf8, !PT ;  /* 0xfffffe0006067812 */ /* 0x000fc400078ef80d */
[----:B------:R-:W-:Y:S02]  /*0b80*/  SHF.R.S32.HI R141, RZ, 0x1f, R140 ;  /* 0x0000001fff8d7819 */ /* 0x000fe4000001148c */
[----:B------:R-:W-:Y:S01]  /*0b90*/  LOP3.LUT R0, R14, 0xfffffff0, RZ, 0xc0, !PT ;  /* 0xfffffff00e007812 */ /* 0x000fe200078ec0ff */
[----:B------:R-:W-:Y:S01]  /*0ba0*/  IMAD.SHL.U32 R129, R6, 0x2, RZ ;  /* 0x0000000206817824 */ /* 0x000fe200078e00ff */
[----:B------:R1:W-:Y:S01]  /*0bb0*/  STL [R1+0x48], R130 ;  /* 0x0000488201007387 */ /* 0x0003e20000100800 */
[----:B------:R-:W-:Y:S02]  /*0bc0*/  IADD3 R16, P0, R140, R16, RZ ;  /* 0x000000108c107210 */ /* 0x000fe40007f1e0ff */
[----:B------:R-:W-:Y:S01]  /*0bd0*/  IMAD.IADD R0, R123, 0x1, -R0 ;  /* 0x000000017b007824 */ /* 0x000fe200078e0a00 */
[----:B------:R1:W-:Y:S01]  /*0be0*/  STL.64 [R1+0x68], R140 ;  /* 0x0000688c01007387 */ /* 0x0003e20000100a00 */
[----:B------:R-:W-:Y:S01]  /*0bf0*/  SHF.R.S32.HI R25, RZ, 0x1f, R24 ;  /* 0x0000001fff197819 */ /* 0x000fe20000011418 */
[----:B------:R-:W-:Y:S01]  /*0c00*/  IMAD.X R17, R141, 0x1, R5, P0 ;  /* 0x000000018d117824 */ /* 0x000fe200000e0605 */
[----:B------:R-:W-:Y:S01]  /*0c10*/  ISETP.GE.AND P0, PT, R24, R23, PT ;  /* 0x000000171800720c */ /* 0x000fe20003f06270 */
[----:B------:R1:W-:Y:S01]  /*0c20*/  STL [R1+0x3c], R23 ;  /* 0x00003c1701007387 */ /* 0x0003e20000100800 */
[----:B------:R-:W-:Y:S01]  /*0c30*/  SHF.R.S32.HI R13, RZ, 0x1f, R0 ;  /* 0x0000001fff0d7819 */ /* 0x000fe20000011400 */
[----:B------:R-:W-:Y:S01]  /*0c40*/  IMAD.WIDE.U32 R20, R20, c[0x0][0x1a8], R16 ;  /* 0x00006a0014147a25 */ /* 0x000fe200078e0010 */
[----:B------:R-:W-:Y:S01]  /*0c50*/  SHF.R.S32.HI R5, RZ, 0x1f, R4 ;  /* 0x0000001fff057819 */ /* 0x000fe20000011404 */
[----:B------:R1:W-:Y:S01]  /*0c60*/  STL [R1+0x44], R129 ;  /* 0x0000448101007387 */ /* 0x0003e20000100800 */
[----:B------:R-:W-:Y:S01]  /*0c70*/  LEA.HI R13, R13, R0, RZ, 0x3 ;  /* 0x000000000d0d7211 */ /* 0x000fe200078f18ff */
[----:B------:R-:W-:-:S04]  /*0c80*/  IMAD.WIDE R28, R131, 0x80, R24 ;  /* 0x00000080831c7825 */ /* 0x000fc800078e0218 */
[----:B------:R-:W-:Y:S02]  /*0c90*/  IMAD.SHL.U32 R127, R13, 0x40, RZ ;  /* 0x000000400d7f7824 */ /* 0x000fe400078e00ff */
[----:B------:R-:W-:-:S03]  /*0ca0*/  IMAD.IADD R27, R21, 0x1, R27 ;  /* 0x00000001151b7824 */ /* 0x000fc600078e021b */
[----:B------:R-:W-:Y:S01]  /*0cb0*/  LOP3.LUT R127, R127, 0xfffffe00, RZ, 0xc0, !PT ;  /* 0xfffffe007f7f7812 */ /* 0x000fe200078ec0ff */
        /* <DEDUP_REMOVED lines=15> */
.L_x_1298:
[----:B------:R-:W-:Y:S05]  /*0db0*/  BSYNC B0 ;  /* 0x0000000000007941 */ /* 0x000fea0003800000 */
.L_x_1297:
[----:B---3--:R-:W-:Y:S01]  /*0dc0*/  IADD3 R19, R24, 0x10, RZ ;  /* 0x0000001018137810 */ /* 0x008fe20007ffe0ff */
[----:B------:R-:W-:Y:S03]  /*0dd0*/  BSSY B0, `(.L_x_1299) ;  /* 0x0000014000007945 */ /* 0x000fe60003800000 */
[----:B------:R-:W-:-:S13]  /*0de0*/  ISETP.GE.AND P0, PT, R19, R23, PT ;  /* 0x000000171300720c */ /* 0x000fda0003f06270 */
        /* <DEDUP_REMOVED lines=18> */
.L_x_1300:
[----:B------:R-:W-:Y:S05]  /*0f10*/  BSYNC B0 ;  /* 0x0000000000007941 */ /* 0x000fea0003800000 */
.L_x_1299:
[----:B------:R-:W-:Y:S01]  /*0f20*/  IADD3 R17, R24, 0x20, RZ ;  /* 0x0000002018117810 */ /* 0x000fe20007ffe0ff */
[----:B------:R-:W-:Y:S03]  /*0f30*/  BSSY B0, `(.L_x_1301) ;  /* 0x0000014000007945 */ /* 0x000fe60003800000 */
[----:B------:R-:W-:-:S13]  /*0f40*/  ISETP.GE.AND P0, PT, R17, R23, PT ;  /* 0x000000171100720c */ /* 0x000fda0003f06270 */
[----:B------:R-:W-:Y:S05]  /*0f50*/  @P0 BRA `(.L_x_1302) ;  /* 0x0000011000000947 */ /* 0x000fea0003800000 */
[----:B------:R-:W-:-:S13]  /*0f60*/  ISETP.GE.AND P0, PT, R140, c[0x0][0x220], PT ;  /* 0x000088008c007a0c */ /* 0x000fda0003f06270 */
[----:B------:R1:W-:Y:S01]  /*0f70*/  @P0 STS.128 [R129+0x1000], RZ ;  /* 0x001000ff81000388 */ /* 0x0003e20000000c00 */
[----:B------:R-:W-:Y:S05]  /*0f80*/  @P0 BRA `(.L_x_1302) ;  /* 0x000000e000000947 */ /* 0x000fea0003800000 */
[----:B------:R-:W-:Y:S01]  /*0f90*/  IADD3 R9, P0, R28, 0x20, RZ ;  /* 0x000000201c097810 */ /* 0x000fe20007f1e0ff */
[----:B----4-:R-:W-:Y:S01]  /*0fa0*/  IMAD.MOV.U32 R30, RZ, RZ, R20 ;  /* 0x000000ffff1e7224 */ /* 0x010fe200078e0014 */
        /* <DEDUP_REMOVED lines=12> */
.L_x_1302:
[----:B------:R-:W-:Y:S05]  /*1070*/  BSYNC B0 ;  /* 0x0000000000007941 */ /* 0x000fea0003800000 */
.L_x_1301:
        /* <DEDUP_REMOVED lines=21> */
.L_x_1304:
[----:B------:R-:W-:Y:S05]  /*11d0*/  BSYNC B0 ;  /* 0x0000000000007941 */ /* 0x000fea0003800000 */
.L_x_1303:
        /* <DEDUP_REMOVED lines=21> */
.L_x_1306:
[----:B------:R-:W-:Y:S05]  /*1330*/  BSYNC B0 ;  /* 0x0000000000007941 */ /* 0x000fea0003800000 */
.L_x_1305:
        /* <DEDUP_REMOVED lines=21> */
.L_x_1308:
[----:B------:R-:W-:Y:S05]  /*1490*/  BSYNC B0 ;  /* 0x0000000000007941 */ /* 0x000fea0003800000 */
.L_x_1307:
        /* <DEDUP_REMOVED lines=21> */
.L_x_1310:
[----:B------:R-:W-:Y:S05]  /*15f0*/  BSYNC B0 ;  /* 0x0000000000007941 */ /* 0x000fea0003800000 */
.L_x_1309:
[----:B------:R-:W-:Y:S01]  /*1600*/  IADD3 R9, R24, 0x70, RZ ;  /* 0x0000007018097810 */ /* 0x000fe20007ffe0ff */
[----:B------:R-:W-:Y:S01]  /*1610*/  IMAD.MOV.U32 R6, RZ, RZ, c[0x0][0x198] ;  /* 0x00006600ff067624 */ /* 0x000fe200078e00ff */
[----:B------:R-:W-:Y:S02]  /*1620*/  BSSY B0, `(.L_x_1311) ;  /* 0x0000016000007945 */ /* 0x000fe40003800000 */
[----:B------:R-:W-:Y:S01]  /*1630*/  ISETP.GE.AND P0, PT, R9, R23, PT ;  /* 0x000000170900720c */ /* 0x000fe20003f06270 */
[----:B------:R-:W-:Y:S02]  /*1640*/  IMAD.MOV.U32 R9, RZ, RZ, 0x6 ;  /* 0x00000006ff097424 */ /* 0x000fe400078e00ff */
[----:B------:R-:W-:-:S03]  /*1650*/  IMAD.SHL.U32 R126, R6, 0x40, RZ ;  /* 0x00000040067e7824 */ /* 0x000fc600078e00ff */
[----:B------:R-:W-:-:S07]  /*1660*/  SHF.L.U64.HI R124, R6, R9, c[0x0][0x19c] ;  /* 0x00006700067c7619 */ /* 0x000fce0000010209 */
        /* <DEDUP_REMOVED lines=17> */
.L_x_1312:
[----:B------:R-:W-:Y:S05]  /*1780*/  BSYNC B0 ;  /* 0x0000000000007941 */ /* 0x000fea0003800000 */
.L_x_1311:
[----:B------:R-:W-:Y:S01]  /*1790*/  IMAD R9, R25, c[0x0][0x198], RZ ;  /* 0x0000660019097a24 */ /* 0x000fe200078e02ff */
[----:B------:R-:W-:Y:S01]  /*17a0*/  LOP3.LUT R13, R13, 0xfffffff8, RZ, 0xc0, !PT ;  /* 0xfffffff80d0d7812 */ /* 0x000fe200078ec0ff */
[--C-:B------:R-:W-:Y:S01]  /*17b0*/  IMAD.WIDE.U32 R28, R24, c[0x0][0x198], R140.reuse ;  /* 0x00006600181c7a25 */ /* 0x100fe200078e008c */
[----:B------:R-:W-:Y:S02]  /*17c0*/  BSSY B0, `(.L_x_1313) ;  /* 0x000002e000007945 */ /* 0x000fe40003800000 */
[----:B------:R-:W-:Y:S01]  /*17d0*/  IADD3 R13, R0, -R13, RZ ;  /* 0x8000000d000d7210 */ /* 0x000fe20007ffe0ff */
[----:B------:R-:W-:Y:S01]  /*17e0*/  IMAD R21, R25, c[0x0][0x1a0], RZ ;  /* 0x0000680019157a24 */ /* 0x000fe200078e02ff */
[----:B------:R-:W-:Y:S01]  /*17f0*/  IADD3 R22, P1, R22, R28, RZ ;  /* 0x0000001c16167210 */ /* 0x000fe20007f3e0ff */
[----:B-1----:R-:W-:-:S04]  /*1800*/  IMAD.WIDE.U32 R26, R24, c[0x0][0x1a0], R140 ;  /* 0x00006800181a7a25 */ /* 0x002fc800078e008c */
[----:B------:R-:W-:Y:S01]  /*1810*/  IMAD R9, R24, c[0x0][0x19c], R9 ;  /* 0x0000670018097a24 */ /* 0x000fe200078e0209 */
[----:B------:R-:W-:Y:S01]  /*1820*/  IADD3 R8, P0, R8, R26, RZ ;  /* 0x0000001a08087210 */ /* 0x000fe20007f1e0ff */
[----:B------:R-:W-:Y:S02]  /*1830*/  IMAD R0, R24, c[0x0][0x1a4], R21 ;  /* 0x0000690018007a24 */ /* 0x000fe400078e0215 */
[C---:B------:R-:W-:Y:S01]  /*1840*/  IMAD R21, R5.reuse, c[0x0][0x1b0], RZ ;  /* 0x00006c0005157a24 */ /* 0x040fe200078e02ff */
[----:B------:R-:W-:Y:S01]  /*1850*/  IADD3.X R23, R10, R29, R9, P1, !PT ;  /* 0x0000001d0a177210 */ /* 0x000fe20000ffe409 */
[----:B------:R-:W-:Y:S01]  /*1860*/  IMAD R5, R5, c[0x0][0x1b8], RZ ;  /* 0x00006e0005057a24 */ /* 0x000fe200078e02ff */
[----:B------:R-:W-:Y:S01]  /*1870*/  IADD3.X R9, R7, R27, R0, P0, !PT ;  /* 0x0000001b07097210 */ /* 0x000fe200007fe400 */
[C---:B------:R-:W-:Y:S01]  /*1880*/  IMAD R0, R4.reuse, c[0x0][0x1b4], R21 ;  /* 0x00006d0004007a24 */ /* 0x040fe200078e0215 */
[----:B------:R-:W-:Y:S01]  /*1890*/  IADD3 R7, R133, -0x1, RZ ;  /* 0xffffffff85077810 */ /* 0x000fe20007ffe0ff */
[----:B----4-:R-:W-:Y:S01]  /*18a0*/  IMAD.WIDE.U32 R32, R4, c[0x0][0x1b0], R22 ;  /* 0x00006c0004207a25 */ /* 0x010fe200078e0016 */
[----:B------:R-:W-:-:S03]  /*18b0*/  R2P PR, R13, 0x6 ;  /* 0x000000060d007804 */ /* 0x000fc60000000000 */
[C---:B------:R-:W-:Y:S01]  /*18c0*/  IMAD R10, R4.reuse, c[0x0][0x1bc], R5 ;  /* 0x00006f00040a7a24 */ /* 0x040fe200078e0205 */
[----:B------:R-:W-:Y:S01]  /*18d0*/  IADD3 R137, R33, R0, RZ ;  /* 0x0000000021897210 */ /* 0x000fe20007ffe0ff */
[----:B------:R-:W-:Y:S01]  /*18e0*/  IMAD.WIDE.U32 R30, R4, c[0x0][0x1b8], R8 ;  /* 0x00006e00041e7a25 */ /* 0x000fe200078e0008 */
[----:B------:R-:W-:Y:S01]  /*18f0*/  MOV R136, R32 ;  /* 0x0000002000887202 */ /* 0x000fe20000000f00 */
[----:B------:R1:W-:Y:S01]  /*1900*/  STL.64 [R1+0x58], R32 ;  /* 0x0000582001007387 */ /* 0x0003e20000100a00 */
[----:B------:R-:W-:Y:S01]  /*1910*/  SHF.R.S32.HI R9, RZ, 0x1f, R7 ;  /* 0x0000001fff097819 */ /* 0x000fe20000011407 */
[----:B------:R-:W-:Y:S01]  /*1920*/  IMAD R8, R7, -0x40, R122 ;  /* 0xffffffc007087824 */ /* 0x000fe200078e027a */
[----:B------:R-:W-:Y:S01]  /*1930*/  IADD3 R16, R31, R10, RZ ;  /* 0x0000000a1f107210 */ /* 0x000fe20007ffe0ff */
[----:B------:R1:W-:Y:S01]  /*1940*/  STL.64 [R1+0x50], R30 ;  /* 0x0000501e01007387 */ /* 0x0003e20000100a00 */
[----:B------:R-:W-:Y:S01]  /*1950*/  IMAD R23, R124, R7, RZ ;  /* 0x000000077c177224 */ /* 0x000fe200078e02ff */
[----:B------:R-:W-:Y:S01]  /*1960*/  MOV R4, 0x10 ;  /* 0x0000001000047802 */ /* 0x000fe20000000f00 */
[----:B------:R-:W-:Y:S01]  /*1970*/  IMAD.WIDE.U32 R20, R7, R126, R136 ;  /* 0x0000007e07147225 */ /* 0x000fe200078e0088 */
[----:B------:R1:W-:Y:S01]  /*1980*/  STL.64 [R1+0x60], R136 ;  /* 0x0000608801007387 */ /* 0x0003e20000100a00 */
[----:B------:R-:W-:-:S02]  /*1990*/  ISETP.GE.AND P0, PT, R24, R8, PT ;  /* 0x000000081800720c */ /* 0x000fc40003f06270 */
[----:B------:R-:W-:Y:S01]  /*19a0*/  IMAD R23, R9, R126, R23 ;  /* 0x0000007e09177224 */ /* 0x000fe200078e0217 */
[----:B------:R1:W-:Y:S01]  /*19b0*/  STL [R1+0x38], R16 ;  /* 0x0000381001007387 */ /* 0x0003e20000100800 */
[----:B------:R-:W-:Y:S02]  /*19c0*/  MOV R0, 0x20 ;  /* 0x0000002000007802 */ /* 0x000fe40000000f00 */
[----:B------:R-:W-:Y:S02]  /*19d0*/  SEL R4, R4, 0xfffffff0, !P1 ;  /* 0xfffffff004047807 */ /* 0x000fe40004800000 */
[----:B------:R-:W-:Y:S02]  /*19e0*/  SEL R5, R0, 0xffffffe0, !P2 ;  /* 0xffffffe000057807 */ /* 0x000fe40005000000 */
[----:B------:R-:W-:-:S03]  /*19f0*/  IADD3 R23, R21, R23, RZ ;  /* 0x0000001715177210 */ /* 0x000fc60007ffe0ff */
        /* <DEDUP_REMOVED lines=10> */
.L_x_1314:
[----:B------:R-:W-:Y:S05]  /*1aa0*/  BSYNC B0 ;  /* 0x0000000000007941 */ /* 0x000fea0003800000 */
.L_x_1313:
        /* <DEDUP_REMOVED lines=16> */
.L_x_1316:
[----:B------:R-:W-:Y:S05]  /*1bb0*/  BSYNC B0 ;  /* 0x0000000000007941 */ /* 0x000fea0003800000 */
.L_x_1315:
[----:B------:R-:W-:Y:S01]  /*1bc0*/  ISETP.GE.AND P0, PT, R17, R8, PT ;  /* 0x000000081100720c */ /* 0x000fe20003f06270 */
[----:B------:R-:W-:-:S12]  /*1bd0*/  BSSY B0, `(.L_x_1317) ;  /* 0x000000e000007945 */ /* 0x000fd80003800000 */
[----:B------:R-:W-:Y:S05]  /*1be0*/  @P0 BRA `(.L_x_1318) ;  /* 0x000000c000000947 */ /* 0x000fea0003800000 */
[----:B------:R-:W-:-:S13]  /*1bf0*/  ISETP.GE.AND P0, PT, R140, c[0x0][0x220], PT ;  /* 0x000088008c007a0c */ /* 0x000fda0003f06270 */
[----:B------:R1:W-:Y:S01]  /*1c00*/  @P0 STS.128 [R129+0x5000], RZ ;  /* 0x005000ff81000388 */ /* 0x0003e20000000c00 */
[----:B------:R-:W-:Y:S05]  /*1c10*/  @P0 BRA `(.L_x_1318) ;  /* 0x0000009000000947 */ /* 0x000fea0003800000 */
[----:B------:R-:W-:Y:S01]  /*1c20*/  IMAD.MOV.U32 R11, RZ, RZ, c[0x0][0x19c] ;  /* 0x00006700ff0b7624 */ /* 0x000fe200078e00ff */
        /* <DEDUP_REMOVED lines=8> */
.L_x_1318:
[----:B------:R-:W-:Y:S05]  /*1cb0*/  BSYNC B0 ;  /* 0x0000000000007941 */ /* 0x000fea0003800000 */
.L_x_1317:
        /* <DEDUP_REMOVED lines=17> */
.L_x_1320:
[----:B------:R-:W-:Y:S05]  /*1dd0*/  BSYNC B0 ;  /* 0x0000000000007941 */ /* 0x000fea0003800000 */
.L_x_1319:
        /* <DEDUP_REMOVED lines=22> */
.L_x_1322:
[----:B------:R-:W-:Y:S05]  /*1f40*/  BSYNC B0 ;  /* 0x0000000000007941 */ /* 0x000fea0003800000 */
.L_x_1321:
        /* <DEDUP_REMOVED lines=17> */
.L_x_1324:
[----:B------:R-:W-:Y:S05]  /*2060*/  BSYNC B0 ;  /* 0x0000000000007941 */ /* 0x000fea0003800000 */
.L_x_1323:
        /* <DEDUP_REMOVED lines=17> */
.L_x_1326:
[----:B------:R-:W-:Y:S05]  /*2180*/  BSYNC B0 ;  /* 0x0000000000007941 */ /* 0x000fea0003800000 */
.L_x_1325:
[----:B------:R-:W-:Y:S01]  /*2190*/  ISETP.GE.AND P0, PT, R15, R8, PT ;  /* 0x000000080f00720c */ /* 0x000fe20003f06270 */
        /* <DEDUP_REMOVED lines=17> */
.L_x_1328:
[----:B------:R-:W-:Y:S05]  /*22b0*/  BSYNC B0 ;  /* 0x0000000000007941 */ /* 0x000fea0003800000 */
.L_x_1327:
[----:B------:R-:W-:Y:S01]  /*22c0*/  SHF.R.S32.HI R9, RZ, 0x4, R14 ;  /* 0x00000004ff097819 */ /* 0x000fe2000001140e */
[C---:B------:R-:W-:Y:S01]  /*22d0*/  IMAD.SHL.U32 R8, R12.reuse, 0x40, RZ ;  /* 0x000000400c087824 */ /* 0x040fe200078e00ff */
[----:B------:R-:W-:Y:S01]  /*22e0*/  R2P PR, R12, 0x6 ;  /* 0x000000060c007804 */ /* 0x000fe20000000000 */
[----:B------:R-:W-:Y:S01]  /*22f0*/  IMAD.SHL.U32 R13, R13, 0x40, RZ ;  /* 0x000000400d0d7824 */ /* 0x000fe200078e00ff */
[----:B-1----:R-:W-:Y:S01]  /*2300*/  LEA.HI R10, R14, R9, RZ, 0x1 ;  /* 0x000000090e0a7211 */ /* 0x002fe200078f08ff */
[----:B------:R-:W-:Y:S01]  /*2310*/  IMAD.SHL.U32 R24, R24, 0x8, RZ ;  /* 0x0000000818187824 */ /* 0x000fe200078e00ff */
[----:B------:R-:W0:Y:S01]  /*2320*/  LDGDEPBAR ;  /* 0x00000000000079af */ /* 0x000e220000000000 */
[----:B------:R-:W-:Y:S01]  /*2330*/  IMAD R202, R120, 0x400, R127 ;  /* 0x0000040078ca7824 */ /* 0x000fe200078e027f */
[----:B------:R-:W-:Y:S02]  /*2340*/  LOP3.LUT R10, R10, 0xfffffffe, RZ, 0xc0, !PT ;  /* 0xfffffffe0a0a7812 */ /* 0x000fe400078ec0ff */
[----:B------:R-:W-:-:S02]  /*2350*/  LOP3.LUT R13, R13, 0x1c0, RZ, 0xc0, !PT ;  /* 0x000001c00d0d7812 */ /* 0x000fc400078ec0ff */
[----:B------:R-:W-:Y:S01]  /*2360*/  SEL R0, R0, 0xffffffe0, !P1 ;  /* 0xffffffe000007807 */ /* 0x000fe20004800000 */
[----:B------:R-:W-:Y:S01]  /*2370*/  IMAD.IADD R10, R9, 0x1, -R10 ;  /* 0x00000001090a7824 */ /* 0x000fe200078e0a0a */
[----:B------:R-:W-:Y:S02]  /*2380*/  LOP3.LUT R9, R8, 0x1c0, RZ, 0xc0, !PT ;  /* 0x000001c008097812 */ /* 0x000fe400078ec0ff */
[----:B------:R-:W-:Y:S01]  /*2390*/  SHF.R.U32.HI R125, RZ, 0x3, R13 ;  /* 0x00000003ff7d7819 */ /* 0x000fe2000001160d */
[----:B------:R-:W-:Y:S01]  /*23a0*/  IMAD.SHL.U32 R8, R10, 0x8, RZ ;  /* 0x000000080a087824 */ /* 0x000fe200078e00ff */
[----:B------:R-:W-:Y:S02]  /*23b0*/  LOP3.LUT R24, R9, 0x8, R24, 0xf8, !PT ;  /* 0x0000000809187812 */ /* 0x000fe400078ef818 */
[----:B------:R-:W-:Y:S02]  /*23c0*/  SHF.R.U32.HI R9, RZ, 0x3, R9 ;  /* 0x00000003ff097819 */ /* 0x000fe40000011609 */
[----:B------:R-:W-:-:S02]  /*23d0*/  LOP3.LUT R8, R13, 0x8, R8, 0xf8, !PT ;  /* 0x000000080d087812 */ /* 0x000fc400078ef808 */
[----:B------:R-:W-:Y:S02]  /*23e0*/  LOP3.LUT R9, R24, R9, RZ, 0x3c, !PT ;  /* 0x0000000918097212 */ /* 0x000fe400078e3cff */
[----:B------:R-:W-:Y:S02]  /*23f0*/  LOP3.LUT R125, R8, R125, RZ, 0x3c, !PT ;  /* 0x0000007d087d7212 */ /* 0x000fe400078e3cff */
[----:B------:R-:W-:Y:S01]  /*2400*/  ISETP.GE.AND P1, PT, R122, 0x41, PT ;  /* 0x000000417a00780c */ /* 0x000fe20003f26270 */
[----:B------:R-:W-:Y:S02]  /*2410*/  IMAD R201, R10, 0x200, R9 ;  /* 0x000002000ac97824 */ /* 0x000fe400078e0209 */
[----:B------:R-:W-:Y:S02]  /*2420*/  IMAD.IADD R202, R125, 0x1, R202 ;  /* 0x000000017dca7824 */ /* 0x000fe400078e02ca */
[----:B------:R-:W-:Y:S02]  /*2430*/  IMAD.SHL.U32 R201, R201, 0x2, RZ ;  /* 0x00000002c9c97824 */ /* 0x000fe400078e00ff */
[----:B------:R-:W-:-:S02]  /*2440*/  IMAD.SHL.U32 R202, R202, 0x2, RZ ;  /* 0x00000002caca7824 */ /* 0x000fc400078e00ff */
[C---:B------:R-:W-:Y:S01]  /*2450*/  IMAD.IADD R195, R201.reuse, 0x1, R0 ;  /* 0x00000001c9c37824 */ /* 0x040fe200078e0200 */
[----:B------:R-:W-:Y:S01]  /*2460*/  LDSM.16.M88.4 R32, [R201+0x4800] ;  /* 0x00480000c920783b */ /* 0x000fe20000000200 */
[C-C-:B------:R-:W-:Y:S01]  /*2470*/  IMAD R200, R4.reuse, 0x2, R202.reuse ;  /* 0x0000000204c87824 */ /* 0x140fe200078e02ca */
[----:B------:R-:W-:Y:S01]  /*2480*/  IADD3 R198, R201, 0x4040, RZ ;  /* 0x00004040c9c67810 */ /* 0x000fe20007ffe0ff */
[----:B------:R-:W-:Y:S01]  /*2490*/  IMAD R199, R5, 0x2, R202 ;  /* 0x0000000205c77824 */ /* 0x000fe200078e02ca */
[----:B------:R-:W1:Y:S03]  /*24a0*/  LDSM.16.M88.4 R116, [R202] ;  /* 0x00000000ca74783b */ /* 0x000e660000000200 */
[----:B------:R-:W-:Y:S01]  /*24b0*/  IMAD R197, R4, 0x2, R199 ;  /* 0x0000000204c57824 */ /* 0x000fe200078e02c7 */
[----:B------:R-:W5:Y:S04]  /*24c0*/  LDSM.16.M88.4 R8, [R202+0x2000] ;  /* 0x00200000ca08783b */ /* 0x000f680000000200 */
[----:B------:R-:W2:Y:S04]  /*24d0*/  LDSM.16.M88.4 R20, [R201+0x5000] ;  /* 0x00500000c914783b */ /* 0x000ea80000000200 */
[----:B------:R-:W3:Y:S04]  /*24e0*/  LDSM.16.M88.4 R44, [R201+0x4000] ;  /* 0x00400000c92c783b */ /* 0x000ee80000000200 */
[----:B------:R-:W4:Y:S04]  /*24f0*/  LDSM.16.M88.4 R60, [R201+0x5800] ;  /* 0x00580000c93c783b */ /* 0x000f280000000200 */
[----:B------:R-:W-:Y:S04]  /*2500*/  LDSM.16.M88.4 R104, [R200+0x2000] ;  /* 0x00200000c868783b */ /* 0x000fe80000000200 */
[----:B------:R-:W3:Y:S04]  /*2510*/  LDSM.16.M88.4 R56, [R195+0x4800] ;  /* 0x00480000c338783b */ /* 0x000ee80000000200 */
[----:B------:R-:W3:Y:S04]  /*2520*/  LDSM.16.M88.4 R76, [R195+0x5000] ;  /* 0x00500000c34c783b */ /* 0x000ee80000000200 */
[----:B------:R-:W3:Y:S04]  /*2530*/  LDSM.16.M88.4 R92, [R200] ;  /* 0x00000000c85c783b */ /* 0x000ee80000000200 */
[----:B------:R-:W3:Y:S01]  /*2540*/  LDSM.16.M88.4 R100, [R195+0x4000] ;  /* 0x00400000c364783b */ /* 0x000ee20000000200 */
[-C--:B-1----:R-:W-:Y:S03]  /*2550*/  HMMA.16816.F32 R40, R116, R32.reuse, RZ ;  /* 0x000000207428723c */ /* 0x082fe600000018ff */
[----:B------:R-:W1:Y:S04]  /*2560*/  LDSM.16.M88.4 R96, [R195+0x5800] ;  /* 0x00580000c360783b */ /* 0x000e680000000200 */
[----:B------:R-:W-:Y:S01]  /*2570*/  LDSM.16.M88.4 R72, [R199+0x2000] ;  /* 0x00200000c748783b */ /* 0x000fe20000000200 */
[C---:B-----5:R-:W-:Y:S03]  /*2580*/  HMMA.16816.F32 R84, R8.reuse, R32, RZ ;  /* 0x000000200854723c */ /* 0x060fe600000018ff */
[----:B------:R-:W-:Y:S04]  /*2590*/  LDSM.16.M88.4 R108, [R197+0x2000] ;  /* 0x00200000c56c783b */ /* 0x000fe80000000200 */
[----:B------:R-:W-:Y:S01]  /*25a0*/  LDSM.16.M88.4 R112, [R197] ;  /* 0x00000000c570783b */ /* 0x000fe20000000200 */
[C---:B--2---:R-:W-:Y:S08]  /*25b0*/  HMMA.16816.F32 R80, R8.reuse, R20, RZ ;  /* 0x000000140850723c */ /* 0x044ff000000018ff */
[C---:B------:R-:W-:Y:S08]  /*25c0*/  HMMA.16816.F32 R36, R8.reuse, R34, RZ ;  /* 0x000000220824723c */ /* 0x040ff000000018ff */
[----:B------:R-:W-:Y:S08]  /*25d0*/  HMMA.16816.F32 R24, R8, R22, RZ ;  /* 0x000000160818723c */ /* 0x000ff000000018ff */
[C---:B------:R-:W-:Y:S08]  /*25e0*/  HMMA.16816.F32 R28, R116.reuse, R20, RZ ;  /* 0x00000014741c723c */ /* 0x040ff000000018ff */
[C---:B------:R-:W-:Y:S08]  /*25f0*/  HMMA.16816.F32 R32, R116.reuse, R34, RZ ;  /* 0x000000227420723c */ /* 0x040ff000000018ff */
[C---:B------:R-:W-:Y:S08]  /*2600*/  HMMA.16816.F32 R20, R116.reuse, R22, RZ ;  /* 0x000000167414723c */ /* 0x040ff000000018ff */
[-C--:B---3--:R-:W-:Y:S08]  /*2610*/  HMMA.16816.F32 R52, R116, R44.reuse, RZ ;  /* 0x0000002c7434723c */ /* 0x088ff000000018ff */
[C---:B------:R-:W-:Y:S08]  /*2620*/  HMMA.16816.F32 R88, R8.reuse, R44, RZ ;  /* 0x0000002c0858723c */ /* 0x040ff000000018ff */
[C---:B------:R-:W-:Y:S08]  /*2630*/  HMMA.16816.F32 R48, R8.reuse, R46, RZ ;  /* 0x0000002e0830723c */ /* 0x040ff000000018ff */
[-C--:B----4-:R-:W-:Y:S08]  /*2640*/  HMMA.16816.F32 R12, R8, R60.reuse, RZ ;  /* 0x0000003c080c723c */ /* 0x090ff000000018ff */
[C---:B------:R-:W-:Y:S07]  /*2650*/  HMMA.16816.F32 R16, R116.reuse, R60, RZ ;  /* 0x0000003c7410723c */ /* 0x040fee00000018ff */
[----:B------:R-:W-:Y:S01]  /*2660*/  IADD3 R60, R201, 0x4000, RZ ;  /* 0x00004000c93c7810 */ /* 0x000fe20007ffe0ff */
[----:B------:R-:W-:Y:S03]  /*2670*/  HMMA.16816.F32 R44, R116, R46, RZ ;  /* 0x0000002e742c723c */ /* 0x000fe600000018ff */
[----:B------:R-:W-:-:S04]  /*2680*/  @P2 IADD3 R198, R60, -0x40, RZ ;  /* 0xffffffc03cc62810 */ /* 0x000fc80007ffe0ff */
[----:B------:R-:W-:Y:S01]  /*2690*/  IADD3 R191, R198, 0x800, RZ ;  /* 0x00000800c6bf7810 */ /* 0x000fe20007ffe0ff */
[-C--:B------:R-:W-:Y:S01]  /*26a0*/  HMMA.16816.F32 R8, R8, R62.reuse, RZ ;  /* 0x0000003e0808723c */ /* 0x080fe200000018ff */
[----:B------:R-:W2:Y:S01]  /*26b0*/  LDSM.16.M88.4 R68, [R198] ;  /* 0x00000000c644783b */ /* 0x000ea20000000200 */
[----:B------:R-:W-:Y:S01]  /*26c0*/  IMAD.IADD R188, R0, 0x1, R198 ;  /* 0x0000000100bc7824 */ /* 0x000fe200078e02c6 */
[C---:B------:R-:W-:Y:S02]  /*26d0*/  IADD3 R190, R198.reuse, 0x1000, RZ ;  /* 0x00001000c6be7810 */ /* 0x040fe40007ffe0ff */
[----:B------:R-:W3:Y:S01]  /*26e0*/  LDSM.16.M88.4 R64, [R198+0x800] ;  /* 0x00080000c640783b */ /* 0x000ee20000000200 */
[----:B------:R-:W-:Y:S02]  /*26f0*/  IADD3 R189, R198, 0x1800, RZ ;  /* 0x00001800c6bd7810 */ /* 0x000fe40007ffe0ff */
[----:B------:R-:W-:Y:S01]  /*2700*/  HMMA.16816.F32 R116, R116, R62, RZ ;  /* 0x0000003e7474723c */ /* 0x000fe200000018ff */
[----:B------:R-:W4:Y:S07]  /*2710*/  LDSM.16.M88.4 R60, [R198+0x1000] ;  /* 0x00100000c63c783b */ /* 0x000f2e0000000200 */
[C---:B------:R-:W-:Y:S08]  /*2720*/  HMMA.16816.F32 R84, R104.reuse, R56, R84 ;  /* 0x000000386854723c */ /* 0x040ff00000001854 */
[C---:B------:R-:W-:Y:S08]  /*2730*/  HMMA.16816.F32 R80, R104.reuse, R76, R80 ;  /* 0x0000004c6850723c */ /* 0x040ff00000001850 */
[C---:B------:R-:W-:Y:S08]  /*2740*/  HMMA.16816.F32 R36, R104.reuse, R58, R36 ;  /* 0x0000003a6824723c */ /* 0x040ff00000001824 */
[----:B------:R-:W-:Y:S08]  /*2750*/  HMMA.16816.F32 R24, R104, R78, R24 ;  /* 0x0000004e6818723c */ /* 0x000ff00000001818 */
[C---:B------:R-:W-:Y:S08]  /*2760*/  HMMA.16816.F32 R40, R92.reuse, R56, R40 ;  /* 0x000000385c28723c */ /* 0x040ff00000001828 */
[C---:B------:R-:W-:Y:S08]  /*2770*/  HMMA.16816.F32 R28, R92.reuse, R76, R28 ;  /* 0x0000004c5c1c723c */ /* 0x040ff0000000181c */
[C---:B------:R-:W-:Y:S01]  /*2780*/  HMMA.16816.F32 R32, R92.reuse, R58, R32 ;  /* 0x0000003a5c20723c */ /* 0x040fe20000001820 */
[----:B------:R-:W5:Y:S07]  /*2790*/  LDSM.16.M88.4 R56, [R198+0x1800] ;  /* 0x00180000c638783b */ /* 0x000f6e0000000200 */
[----:B------:R-:W-:Y:S01]  /*27a0*/  HMMA.16816.F32 R20, R92, R78, R20 ;  /* 0x0000004e5c14723c */ /* 0x000fe20000001814 */
[----:B------:R-:W2:Y:S07]  /*27b0*/  LDSM.16.M88.4 R76, [R199] ;  /* 0x00000000c74c783b */ /* 0x000eae0000000200 */
[C---:B------:R-:W-:Y:S08]  /*27c0*/  HMMA.16816.F32 R88, R104.reuse, R100, R88 ;  /* 0x000000646858723c */ /* 0x040ff00000001858 */
[C---:B-1----:R-:W-:Y:S08]  /*27d0*/  HMMA.16816.F32 R12, R104.reuse, R96, R12 ;  /* 0x00000060680c723c */ /* 0x042ff0000000180c */
[C---:B------:R-:W-:Y:S08]  /*27e0*/  HMMA.16816.F32 R48, R104.reuse, R102, R48 ;  /* 0x000000666830723c */ /* 0x040ff00000001830 */
[----:B------:R-:W-:Y:S01]  /*27f0*/  HMMA.16816.F32 R8, R104, R98, R8 ;  /* 0x000000626808723c */ /* 0x000fe20000001808 */
[----:B------:R-:W1:Y:S07]  /*2800*/  LDSM.16.M88.4 R104, [R188] ;  /* 0x00000000bc68783b */ /* 0x000e6e0000000200 */
[C---:B------:R-:W-:Y:S08]  /*2810*/  HMMA.16816.F32 R52, R92.reuse, R100, R52 ;  /* 0x000000645c34723c */ /* 0x040ff00000001834 */
[C---:B------:R-:W-:Y:S08]  /*2820*/  HMMA.16816.F32 R16, R92.reuse, R96, R16 ;  /* 0x000000605c10723c */ /* 0x040ff00000001810 */
[C---:B------:R-:W-:Y:S01]  /*2830*/  HMMA.16816.F32 R44, R92.reuse, R102, R44 ;  /* 0x000000665c2c723c */ /* 0x040fe2000000182c */
[----:B------:R-:W1:Y:S07]  /*2840*/  LDSM.16.M88.4 R100, [R188+0x800] ;  /* 0x00080000bc64783b */ /* 0x000e6e0000000200 */
[----:B------:R-:W-:Y:S01]  /*2850*/  HMMA.16816.F32 R116, R92, R98, R116 ;  /* 0x000000625c74723c */ /* 0x000fe20000001874 */
[----:B------:R-:W1:Y:S04]  /*2860*/  LDSM.16.M88.4 R96, [R188+0x1000] ;  /* 0x00100000bc60783b */ /* 0x000e680000000200 */
[----:B------:R-:W1:Y:S01]  /*2870*/  LDSM.16.M88.4 R92, [R188+0x1800] ;  /* 0x00180000bc5c783b */ /* 0x000e620000000200 */
[----:B------:R-:W-:-:S04]  /*2880*/  DEPBAR.LE SB0, 0x0 ;  /* 0x000080000000791a */ /* 0x000fc80000000000 */
[C---:B--2---:R-:W-:Y:S08]  /*2890*/  HMMA.16816.F32 R88, R72.reuse, R68, R88 ;  /* 0x000000444858723c */ /* 0x044ff00000001858 */
[C---:B---3--:R-:W-:Y:S08]  /*28a0*/  HMMA.16816.F32 R84, R72.reuse, R64, R84 ;  /* 0x000000404854723c */ /* 0x048ff00000001854 */
        /* <DEDUP_REMOVED lines=79> */
.L_x_1331:
[----:B------:R-:W-:Y:S05]  /*2da0*/  BSYNC B0 ;  /* 0x0000000000007941 */ /* 0x000fea0003800000 */
.L_x_1330:
[----:B------:R-:W0:Y:S02]  /*2db0*/  LDGDEPBAR ;  /* 0x00000000000079af */ /* 0x000e240000000000 */
.L_x_1329:
[----:B------:R-:W-:Y:S01]  /*2dc0*/  IMAD.SHL.U32 R6, R123, 0x2, RZ ;  /* 0x000000027b067824 */ /* 0x000fe200078e00ff */
[----:B------:R-:W-:Y:S01]  /*2dd0*/  LOP3.LUT R128, R128, 0x7ffffffc, RZ, 0xc0, !PT ;  /* 0x7ffffffc80807812 */ /* 0x000fe200078ec0ff */
[----:B--2---:R-:W-:Y:S01]  /*2de0*/  IMAD R56, R131, 0x8, R120 ;  /* 0x0000000883387824 */ /* 0x004fe200078e0278 */
[----:B------:R-:W-:Y:S01]  /*2df0*/  UIADD3 UR13, UR18, -0x61c88647, URZ ;  /* 0x9e3779b9120d7890 */ /* 0x000fe2000fffe03f */
[----:B------:R-:W-:Y:S01]  /*2e00*/  IMAD.WIDE.U32 R110, R138, -0x2daee0ad, RZ ;  /* 0xd2511f538a6e7825 */ /* 0x000fe200078e00ff */
[----:B------:R-:W-:Y:S01]  /*2e10*/  LOP3.LUT R6, R6, 0x6, RZ, 0xc0, !PT ;  /* 0x0000000606067812 */ /* 0x000fe200078ec0ff */
[----:B------:R-:W-:Y:S01]  /*2e20*/  UIADD3 UR12, UR19, -0x4498517b, URZ ;  /* 0xbb67ae85130c7890 */ /* 0x000fe2000fffe03f */
[----:B------:R-:W-:Y:S01]  /*2e30*/  STL.64 [R1+0xd0], R4 ;  /* 0x0000d00401007387 */ /* 0x000fe20000100a00 */
[----:B------:R-:W-:Y:S01]  /*2e40*/  IMAD.IADD R121, R121, 0x1, -R128 ;  /* 0x0000000179797824 */ /* 0x000fe200078e0a80 */
[----:B------:R-:W-:Y:S01]  /*2e50*/  UIADD3 UR10, UR19, 0x76cf5d0a, URZ ;  /* 0x76cf5d0a130a7890 */ /* 0x000fe2000fffe03f */
[----:B------:R-:W-:Y:S01]  /*2e60*/  IMAD R95, R7, 0x40, R6 ;  /* 0x00000040075f7824 */ /* 0x000fe200078e0206 */
[----:B------:R-:W-:Y:S01]  /*2e70*/  STL.64 [R1+0xc8], R200 ;  /* 0x0000c8c801007387 */ /* 0x000fe20000100a00 */
[----:B------:R-:W-:Y:S01]  /*2e80*/  UIADD3 UR11, UR18, 0x3c6ef372, URZ ;  /* 0x3c6ef372120b7890 */ /* 0x000fe2000fffe03f */
[----:B------:R-:W-:Y:S01]  /*2e90*/  IMAD.IADD R6, R127, 0x1, R125 ;  /* 0x000000017f067824 */ /* 0x000fe200078e027d */
[----:B------:R-:W-:Y:S01]  /*2ea0*/  UIADD3 UR9, UR18, -0x255992d5, URZ ;  /* 0xdaa66d2b12097890 */ /* 0x000fe2000fffe03f */
[C---:B-1----:R-:W-:Y:S01]  /*2eb0*/  IADD3 R65, R95.reuse, 0x1, RZ ;  /* 0x000000015f417810 */ /* 0x042fe20007ffe0ff */
[----:B------:R1:W-:Y:S01]  /*2ec0*/  STL.64 [R1+0xc0], R198 ;  /* 0x0000c0c601007387 */ /* 0x0003e20000100a00 */
[----:B------:R-:W-:Y:S01]  /*2ed0*/  IADD3 R67, R95, 0x8, RZ ;  /* 0x000000085f437810 */ /* 0x000fe20007ffe0ff */
[----:B------:R-:W-:Y:S01]  /*2ee0*/  UIADD3 UR8, UR19, 0x32370b8f, URZ ;  /* 0x32370b8f13087890 */ /* 0x000fe2000fffe03f */
[-C--:B------:R-:W-:Y:S01]  /*2ef0*/  ISETP.GE.AND P4, PT, R65, R122.reuse, PT ;  /* 0x0000007a4100720c */ /* 0x080fe20003f86270 */
[----:B------:R-:W-:Y:S01]  /*2f00*/  UIADD3 UR7, UR18, 0x78dde6e4, URZ ;  /* 0x78dde6e412077890 */ /* 0x000fe2000fffe03f */
[-C--:B------:R-:W-:Y:S01]  /*2f10*/  ISETP.GE.AND P3, PT, R67, R122.reuse, PT ;  /* 0x0000007a4300720c */ /* 0x080fe20003f66270 */
[----:B------:R-:W-:Y:S01]  /*2f20*/  UIADD3 UR6, UR19, -0x126145ec, URZ ;  /* 0xed9eba1413067890 */ /* 0x000fe2000fffe03f */
[C---:B------:R-:W-:Y:S01]  /*2f30*/  IADD3 R65, R95.reuse, 0x9, RZ ;  /* 0x000000095f417810 */ /* 0x040fe20007ffe0ff */
[----:B------:R-:W-:Y:S01]  /*2f40*/  UIADD3 UR5, UR18, 0x1715609d, URZ ;  /* 0x1715609d12057890 */ /* 0x000fe2000fffe03f */
[----:B------:R-:W-:Y:S01]  /*2f50*/  IADD3 R67, R95, 0x11, RZ ;  /* 0x000000115f437810 */ /* 0x000fe20007ffe0ff */
[----:B------:R-:W-:Y:S01]  /*2f60*/  UIADD3 UR4, UR19, -0x56f99767, URZ ;  /* 0xa906689913047890 */ /* 0x000fe2000fffe03f */
[----:B------:R-:W-:Y:S01]  /*2f70*/  FSEL R98, R55, -INF , !P4 ;  /* 0xff80000037627808 */ /* 0x000fe20006000000 */
[----:B------:R-:W-:Y:S01]  /*2f80*/  STL [R1+0xbc], R190 ;  /* 0x0000bcbe01007387 */ /* 0x000fe20000100800 */
[C---:B------:R-:W-:Y:S01]  /*2f90*/  IADD3 R55, R95.reuse, 0x20, RZ ;  /* 0x000000205f377810 */ /* 0x040fe20007ffe0ff */
[----:B------:R-:W-:Y:S01]  /*2fa0*/  UIADD3 UR15, UR18, -0x4ab325aa, URZ ;  /* 0xb54cda56120f7890 */ /* 0x000fe2000fffe03f */
[----:B------:R-:W-:Y:S01]  /*2fb0*/  IADD3 R69, R95, 0x10, RZ ;  /* 0x000000105f457810 */ /* 0x000fe20007ffe0ff */
[----:B------:R-:W-:Y:S01]  /*2fc0*/  STL [R1+0xb8], R189 ;  /* 0x0000b8bd01007387 */ /* 0x000fe20000100800 */
[-C--:B------:R-:W-:Y:S01]  /*2fd0*/  ISETP.GE.AND P2, PT, R65, R122.reuse, PT ;  /* 0x0000007a4100720c */ /* 0x080fe20003f46270 */
[----:B------:R-:W-:Y:S01]  /*2fe0*/  UIADD3 UR14, UR19, 0x646e171e, URZ ;  /* 0x646e171e130e7890 */ /* 0x000fe2000fffe03f */
[-C--:B------:R-:W-:Y:S01]  /*2ff0*/  ISETP.GE.AND P5, PT, R95, R122.reuse, PT ;  /* 0x0000007a5f00720c */ /* 0x080fe20003fa6270 */
[----:B------:R-:W-:Y:S01]  /*3000*/  STL [R1+0xb4], R188 ;  /* 0x0000b4bc01007387 */ /* 0x000fe20000100800 */
[----:B------:R-:W-:Y:S01]  /*3010*/  ISETP.GE.AND P6, PT, R67, R122, PT ;  /* 0x0000007a4300720c */ /* 0x000fe20003fc6270 */
[----:B------:R-:W-:Y:S01]  /*3020*/  IMAD R234, R252, 0x10000, R252 ;  /* 0x00010000fcea7824 */ /* 0x000fe200078e02fc */
[----:B------:R-:W-:Y:S01]  /*3030*/  FSEL R68, R50, -INF , !P3 ;  /* 0xff80000032447808 */ /* 0x000fe20005800000 */
[----:B------:R-:W-:Y:S01]  /*3040*/  IMAD.SHL.U32 R196, R6, 0x2, RZ ;  /* 0x0000000206c47824 */ /* 0x000fe200078e00ff */
[----:B------:R-:W-:-:S02]  /*3050*/  FSEL R75, R48, -INF , !P3 ;  /* 0xff800000304b7808 */ /* 0x000fc40005800000 */
[----:B------:R-:W-:Y:S02]  /*3060*/  FSEL R102, R46, -INF , !P3 ;  /* 0xff8000002e667808 */ /* 0x000fe40005800000 */
[----:B------:R-:W-:Y:S02]  /*3070*/  FSEL R92, R44, -INF , !P3 ;  /* 0xff8000002c5c7808 */ /* 0x000fe40005800000 */
[----:B------:R-:W-:Y:S02]  /*3080*/  IADD3 R67, R95, 0x18, RZ ;  /* 0x000000185f437810 */ /* 0x000fe40007ffe0ff */
[-C--:B------:R-:W-:Y:S02]  /*3090*/  ISETP.GE.AND P3, PT, R55, R122.reuse, PT ;  /* 0x0000007a3700720c */ /* 0x080fe40003f66270 */
[----:B------:R-:W-:Y:S02]  /*30a0*/  ISETP.GE.AND P0, PT, R69, R122, PT ;  /* 0x0000007a4500720c */ /* 0x000fe40003f06270 */
[----:B------:R-:W-:-:S02]  /*30b0*/  IADD3 R55, R95, 0x21, RZ ;  /* 0x000000215f377810 */ /* 0x000fc40007ffe0ff */
[----:B------:R-:W-:Y:S02]  /*30c0*/  IADD3 R69, R95, 0x19, RZ ;  /* 0x000000195f457810 */ /* 0x000fe40007ffe0ff */
[----:B------:R-:W-:Y:S02]  /*30d0*/  FSEL R70, R90, -INF , !P5 ;  /* 0xff8000005a467808 */ /* 0x000fe40006800000 */
[----:B------:R-:W-:Y:S01]  /*30e0*/  FSEL R65, R88, -INF , !P5 ;  /* 0xff80000058417808 */ /* 0x000fe20006800000 */
[----:B------:R-:W-:Y:S01]  /*30f0*/  IMAD.SHL.U32 R88, R121, 0x2, RZ ;  /* 0x0000000279587824 */ /* 0x000fe200078e00ff */
[----:B------:R-:W-:Y:S01]  /*3100*/  FSEL R101, R54, -INF , !P5 ;  /* 0xff80000036657808 */ /* 0x000fe20006800000 */
[----:B------:R-:W-:Y:S01]  /*3110*/  IMAD.SHL.U32 R54, R7, 0x2, RZ ;  /* 0x0000000207367824 */ /* 0x000fe200078e00ff */
[----:B------:R-:W-:Y:S01]  /*3120*/  FSEL R94, R52, -INF , !P5 ;  /* 0xff800000345e7808 */ /* 0x000fe20006800000 */
[----:B------:R-:W-:Y:S01]  /*3130*/  IMAD.WIDE.U32 R120, R56, -0x326172a9, RZ ;  /* 0xcd9e8d5738787825 */ /* 0x000fe200078e00ff */
[----:B------:R-:W-:-:S02]  /*3140*/  FSEL R96, R47, -INF , !P2 ;  /* 0xff8000002f607808 */ /* 0x000fc40005000000 */
[----:B------:R-:W-:Y:S01]  /*3150*/  ISETP.GE.AND P5, PT, R67, R122, PT ;  /* 0x0000007a4300720c */ /* 0x000fe20003fa6270 */
[----:B------:R-:W-:Y:S01]  /*3160*/  IMAD R88, R130, c[0x0][0x228], R88 ;  /* 0x00008a0082587a24 */ /* 0x000fe200078e0258 */
[----:B------:R-:W-:Y:S02]  /*3170*/  FSEL R72, R51, -INF , !P2 ;  /* 0xff80000033487808 */ /* 0x000fe40005000000 */
[----:B------:R-:W-:Y:S02]  /*3180*/  FSEL R97, R49, -INF , !P2 ;  /* 0xff80000031617808 */ /* 0x000fe40005000000 */
[----:B------:R-:W-:Y:S02]  /*3190*/  FSEL R103, R45, -INF , !P2 ;  /* 0xff8000002d677808 */ /* 0x000fe40005000000 */
[----:B------:R-:W-:Y:S02]  /*31a0*/  IADD3 R47, R95, 0x28, RZ ;  /* 0x000000285f2f7810 */ /* 0x000fe40007ffe0ff */
[----:B------:R-:W-:-:S02]  /*31b0*/  FSEL R71, R91, -INF , !P4 ;  /* 0xff8000005b477808 */ /* 0x000fc40006000000 */
[----:B------:R-:W-:Y:S02]  /*31c0*/  FSEL R73, R89, -INF , !P4 ;  /* 0xff80000059497808 */ /* 0x000fe40006000000 */
[----:B------:R-:W-:Y:S02]  /*31d0*/  FSEL R67, R53, -INF , !P4 ;  /* 0xff80000035437808 */ /* 0x000fe40006000000 */
[-C--:B------:R-:W-:Y:S02]  /*31e0*/  ISETP.GE.AND P2, PT, R55, R122.reuse, PT ;  /* 0x0000007a3700720c */ /* 0x080fe40003f46270 */
[----:B------:R-:W-:Y:S02]  /*31f0*/  ISETP.GE.AND P4, PT, R69, R122, PT ;  /* 0x0000007a4500720c */ /* 0x000fe40003f86270 */
[----:B------:R-:W-:Y:S02]  /*3200*/  IADD3 R55, R95, 0x29, RZ ;  /* 0x000000295f377810 */ /* 0x000fe40007ffe0ff */
[----:B------:R-:W-:-:S02]  /*3210*/  FSEL R46, R86, -INF , !P0 ;  /* 0xff800000562e7808 */ /* 0x000fc40004000000 */
[----:B------:R-:W-:Y:S02]  /*3220*/  FSEL R69, R84, -INF , !P0 ;  /* 0xff80000054457808 */ /* 0x000fe40004000000 */
[----:B------:R-:W-:Y:S02]  /*3230*/  FSEL R100, R42, -INF , !P0 ;  /* 0xff8000002a647808 */ /* 0x000fe40004000000 */
[----:B------:R-:W-:Y:S02]  /*3240*/  FSEL R93, R40, -INF , !P0 ;  /* 0xff800000285d7808 */ /* 0x000fe40004000000 */
[----:B------:R-:W-:Y:S02]  /*3250*/  ISETP.GE.AND P0, PT, R47, R122, PT ;  /* 0x0000007a2f00720c */ /* 0x000fe40003f06270 */
[----:B------:R-:W-:Y:S02]  /*3260*/  FSEL R44, R87, -INF , !P6 ;  /* 0xff800000572c7808 */ /* 0x000fe40007000000 */
[----:B------:R-:W-:-:S02]  /*3270*/  FSEL R47, R85, -INF , !P6 ;  /* 0xff800000552f7808 */ /* 0x000fc40007000000 */
[----:B------:R-:W-:Y:S02]  /*3280*/  FSEL R104, R43, -INF , !P6 ;  /* 0xff8000002b687808 */ /* 0x000fe40007000000 */
[----:B------:R-:W-:Y:S02]  /*3290*/  FSEL R87, R41, -INF , !P6 ;  /* 0xff80000029577808 */ /* 0x000fe40007000000 */
[----:B------:R-:W-:Y:S02]  /*32a0*/  ISETP.GE.AND P6, PT, R55, R122, PT ;  /* 0x0000007a3700720c */ /* 0x000fe40003fc6270 */
[----:B------:R-:W-:Y:S02]  /*32b0*/  IADD3 R55, R95, 0x30, RZ ;  /* 0x000000305f377810 */ /* 0x000fe40007ffe0ff */
        /* <DEDUP_REMOVED lines=18> */
[----:B------:R-:W-:Y:S02]  /*33e0*/  IADD3 R55, R56, 0x4, RZ ;  /* 0x0000000438377810 */ /* 0x000fe40007ffe0ff */
[----:B------:R-:W-:-:S02]  /*33f0*/  LOP3.LUT R91, R54, UR19, RZ, 0x3c, !PT ;  /* 0x00000013365b7c12 */ /* 0x000fc4000f8e3cff */
[----:B------:R-:W-:Y:S01]  /*3400*/  LOP3.LUT R89, R89, UR19, RZ, 0x3c, !PT ;  /* 0x0000001359597c12 */ /* 0x000fe2000f8e3cff */
[----:B------:R-:W-:Y:S01]  /*3410*/  IMAD.WIDE.U32 R114, R55, -0x326172a9, RZ ;  /* 0xcd9e8d5737727825 */ /* 0x000fe200078e00ff */
[----:B------:R-:W-:Y:S02]  /*3420*/  LOP3.LUT R134, R111, R91, RZ, 0x3c, !PT ;  /* 0x0000005b6f867212 */ /* 0x000fe400078e3cff */
[----:B------:R-:W-:Y:S01]  /*3430*/  LOP3.LUT R54, R3, UR18, RZ, 0x3c, !PT ;  /* 0x0000001203367c12 */ /* 0x000fe2000f8e3cff */
[----:B------:R-:W-:Y:S01]  /*3440*/  IMAD.WIDE.U32 R90, R55, -0x326172a9, RZ ;  /* 0xcd9e8d57375a7825 */ /* 0x000fe200078e00ff */
[CC--:B------:R-:W-:Y:S02]  /*3450*/  LOP3.LUT R140, R111.reuse, R89.reuse, RZ, 0x3c, !PT ;  /* 0x000000596f8c7212 */ /* 0x0c0fe400078e3cff */
[----:B------:R-:W-:Y:S01]  /*3460*/  LOP3.LUT R150, R111, R89, RZ, 0x3c, !PT ;  /* 0x000000596f967212 */ /* 0x000fe200078e3cff */
[----:B------:R-:W-:Y:S01]  /*3470*/  IMAD.WIDE.U32 R134, R134, -0x326172a9, RZ ;  /* 0xcd9e8d5786867825 */ /* 0x000fe200078e00ff */
[----:B------:R-:W-:-:S02]  /*3480*/  LOP3.LUT R230, R115, R54, RZ, 0x3c, !PT ;  /* 0x0000003673e67212 */ /* 0x000fc400078e3cff */
[-C--:B------:R-:W-:Y:S01]  /*3490*/  LOP3.LUT R152, R121, R54.reuse, RZ, 0x3c, !PT ;  /* 0x0000003679987212 */ /* 0x080fe200078e3cff */
[----:B------:R-:W-:Y:S01]  /*34a0*/  IMAD.WIDE.U32 R140, R140, -0x326172a9, RZ ;  /* 0xcd9e8d578c8c7825 */ /* 0x000fe200078e00ff */
[----:B------:R-:W-:Y:S02]  /*34b0*/  LOP3.LUT R228, R91, R54, RZ, 0x3c, !PT ;  /* 0x000000365be47212 */ /* 0x000fe400078e3cff */
[----:B------:R-:W-:Y:S01]  /*34c0*/  IADD3 R95, R95, 0x39, RZ ;  /* 0x000000395f5f7810 */ /* 0x000fe20007ffe0ff */
[----:B------:R-:W-:Y:S01]  /*34d0*/  IMAD.WIDE.U32 R150, R150, -0x326172a9, RZ ;  /* 0xcd9e8d5796967825 */ /* 0x000fe200078e00ff */
[----:B------:R-:W-:Y:S02]  /*34e0*/  FSEL R218, R83, -INF , !P2 ;  /* 0xff80000053da7808 */ /* 0x000fe40005000000 */
[----:B------:R-:W-:Y:S01]  /*34f0*/  FSEL R219, R81, -INF , !P2 ;  /* 0xff80000051db7808 */ /* 0x000fe20005000000 */
[----:B------:R-:W-:Y:S01]  /*3500*/  IMAD.WIDE.U32 R152, R152, -0x2daee0ad, RZ ;  /* 0xd2511f5398987825 */ /* 0x000fe200078e00ff */
[----:B------:R-:W-:-:S02]  /*3510*/  FSEL R148, R31, -INF , !P2 ;  /* 0xff8000001f947808 */ /* 0x000fc40005000000 */
[----:B------:R-:W-:Y:S01]  /*3520*/  FSEL R129, R29, -INF , !P2 ;  /* 0xff8000001d817808 */ /* 0x000fe20005000000 */
[----:B------:R-:W-:Y:S01]  /*3530*/  IMAD.WIDE.U32 R230, R230, -0x2daee0ad, RZ ;  /* 0xd2511f53e6e67825 */ /* 0x000fe200078e00ff */
[----:B------:R-:W-:Y:S02]  /*3540*/  ISETP.GE.AND P2, PT, R95, R122, PT ;  /* 0x0000007a5f00720c */ /* 0x000fe40003f46270 */
[--C-:B------:R-:W-:Y:S01]  /*3550*/  LOP3.LUT R123, R135, UR13, R120.reuse, 0x96, !PT ;  /* 0x0000000d877b7c12 */ /* 0x100fe2000f8e9678 */
[----:B------:R-:W-:Y:S01]  /*3560*/  IMAD.WIDE.U32 R228, R228, -0x2daee0ad, RZ ;  /* 0xd2511f53e4e47825 */ /* 0x000fe200078e00ff */
[--C-:B------:R-:W-:Y:S02]  /*3570*/  LOP3.LUT R122, R141, UR13, R120.reuse, 0x96, !PT ;  /* 0x0000000d8d7a7c12 */ /* 0x100fe4000f8e9678 */
[----:B------:R-:W-:Y:S01]  /*3580*/  LOP3.LUT R111, R151, UR13, R120, 0x96, !PT ;  /* 0x0000000d976f7c12 */ /* 0x000fe2000f8e9678 */
[----:B------:R-:W-:Y:S01]  /*3590*/  IMAD.WIDE.U32 R162, R123, -0x2daee0ad, RZ ;  /* 0xd2511f537ba27825 */ /* 0x000fe200078e00ff */
[----:B------:R-:W-:-:S02]  /*35a0*/  LOP3.LUT R3, R135, UR13, R114, 0x96, !PT ;  /* 0x0000000d87037c12 */ /* 0x000fc4000f8e9672 */
[--C-:B------:R-:W-:Y:S01]  /*35b0*/  LOP3.LUT R132, R153, UR12, R110.reuse, 0x96, !PT ;  /* 0x0000000c99847c12 */ /* 0x100fe2000f8e966e */
[----:B------:R-:W-:Y:S01]  /*35c0*/  IMAD.WIDE.U32 R122, R122, -0x2daee0ad, RZ ;  /* 0xd2511f537a7a7825 */ /* 0x000fe200078e00ff */
[--C-:B------:R-:W-:Y:S02]  /*35d0*/  LOP3.LUT R128, R231, UR12, R110.reuse, 0x96, !PT ;  /* 0x0000000ce7807c12 */ /* 0x100fe4000f8e966e */
[----:B------:R-:W-:Y:S01]  /*35e0*/  LOP3.LUT R110, R229, UR12, R110, 0x96, !PT ;  /* 0x0000000ce56e7c12 */ /* 0x000fe2000f8e966e */
[----:B------:R-:W-:Y:S01]  /*35f0*/  IMAD.WIDE.U32 R156, R111, -0x2daee0ad, RZ ;  /* 0xd2511f536f9c7825 */ /* 0x000fe200078e00ff */
[----:B------:R-:W-:Y:S02]  /*3600*/  LOP3.LUT R108, R135, UR13, R90, 0x96, !PT ;  /* 0x0000000d876c7c12 */ /* 0x000fe4000f8e965a */
[----:B------:R-:W-:Y:S01]  /*3610*/  FSEL R160, R118, -INF , !P3 ;  /* 0xff80000076a07808 */ /* 0x000fe20005800000 */
[----:B------:R-:W-:Y:S01]  /*3620*/  IMAD.WIDE.U32 R164, R3, -0x2daee0ad, RZ ;  /* 0xd2511f5303a47825 */ /* 0x000fe200078e00ff */
[----:B------:R-:W-:-:S02]  /*3630*/  FMNMX.FTZ R3, R94, R67, !PT ;  /* 0x000000435e037209 */ /* 0x000fc40007810000 */
[--C-:B------:R-:W-:Y:S01]  /*3640*/  LOP3.LUT R111, R157, UR10, R152.reuse, 0x96, !PT ;  /* 0x0000000a9d6f7c12 */ /* 0x100fe2000f8e9698 */
[----:B-1----:R-:W-:Y:S01]  /*3650*/  IMAD.WIDE.U32 R198, R110, -0x326172a9, RZ ;  /* 0xcd9e8d576ec67825 */ /* 0x002fe200078e00ff */
[----:B------:R-:W-:Y:S02]  /*3660*/  LOP3.LUT R110, R123, UR10, R152, 0x96, !PT ;  /* 0x0000000a7b6e7c12 */ /* 0x000fe4000f8e9698 */
[----:B------:R-:W-:Y:S01]  /*3670*/  FSEL R159, R116, -INF , !P3 ;  /* 0xff800000749f7808 */ /* 0x000fe20005800000 */
[----:B------:R-:W-:Y:S01]  /*3680*/  IMAD.WIDE.U32 R168, R108, -0x2daee0ad, RZ ;  /* 0xd2511f536ca87825 */ /* 0x000fe200078e00ff */
[----:B------:R-:W-:Y:S02]  /*3690*/  FMNMX.FTZ R108, R92, R3, !PT ;  /* 0x000000035c6c7209 */ /* 0x000fe40007810000 */
[----:B------:R-:W-:Y:S01]  /*36a0*/  LOP3.LUT R118, R199, UR11, R150, 0x96, !PT ;  /* 0x0000000bc7767c12 */ /* 0x000fe2000f8e9696 */
[----:B------:R-:W-:Y:S01]  /*36b0*/  IMAD.WIDE.U32 R154, R132, -0x326172a9, RZ ;  /* 0xcd9e8d57849a7825 */ /* 0x000fe200078e00ff */
[----:B------:R-:W-:-:S02]  /*36c0*/  FMNMX.FTZ R108, R103, R108, !PT ;  /* 0x0000006c676c7209 */ /* 0x000fc40007810000 */
[----:B------:R-:W-:Y:S01]  /*36d0*/  LOP3.LUT R116, R163, UR10, R152, 0x96, !PT ;  /* 0x0000000aa3747c12 */ /* 0x000fe2000f8e9698 */
[----:B------:R-:W-:Y:S01]  /*36e0*/  IMAD.WIDE.U32 R166, R110, -0x326172a9, RZ ;  /* 0xcd9e8d576ea67825 */ /* 0x000fe200078e00ff */
[C---:B------:R-:W-:Y:S02]  /*36f0*/  LOP3.LUT R172, R155.reuse, UR11, R150, 0x96, !PT ;  /* 0x0000000b9bac7c12 */ /* 0x040fe4000f8e9696 */
[----:B------:R-:W-:Y:S01]  /*3700*/  LOP3.LUT R153, R155, UR11, R134, 0x96, !PT ;  /* 0x0000000b9b997c12 */ /* 0x000fe2000f8e9686 */
[----:B------:R-:W-:Y:S01]  /*3710*/  IMAD.WIDE.U32 R110, R111, -0x326172a9, RZ ;  /* 0xcd9e8d576f6e7825 */ /* 0x000fe200078e00ff */
[----:B------:R-:W-:Y:S02]  /*3720*/  FMNMX.FTZ R108, R93, R108, !PT ;  /* 0x0000006c5d6c7209 */ /* 0x000fe40007810000 */
[----:B------:R-:W-:Y:S01]  /*3730*/  FSEL R135, R117, -INF , !P2 ;  /* 0xff80000075877808 */ /* 0x000fe20005000000 */
[----:B------:R-:W-:Y:S01]  /*3740*/  IMAD.WIDE.U32 R152, R153, -0x2daee0ad, RZ ;  /* 0xd2511f5399987825 */ /* 0x000fe200078e00ff */
[----:B------:R-:W-:-:S02]  /*3750*/  LOP3.LUT R150, R111, UR9, R154, 0x96, !PT ;  /* 0x000000096f967c12 */ /* 0x000fc4000f8e969a */
[----:B------:R-:W-:Y:S01]  /*3760*/  FMNMX.FTZ R111, R101, R98, !PT ;  /* 0x00000062656f7209 */ /* 0x000fe20007810000 */
[----:B------:R-:W-:Y:S01]  /*3770*/  IMAD.WIDE.U32 R4, R128, -0x326172a9, RZ ;  /* 0xcd9e8d5780047825 */ /* 0x000fe200078e00ff */
[----:B------:R-:W-:Y:S02]  /*3780*/  FMNMX.FTZ R3, R87, R108, !PT ;  /* 0x0000006c57037209 */ /* 0x000fe40007810000 */
[----:B------:R-:W-:Y:S01]  /*3790*/  FMNMX.FTZ R111, R102, R111, !PT ;  /* 0x0000006f666f7209 */ /* 0x000fe20007810000 */
[----:B------:R-:W-:Y:S01]  /*37a0*/  IMAD.WIDE.U32 R116, R116, -0x326172a9, RZ ;  /* 0xcd9e8d5774747825 */ /* 0x000fe200078e00ff */
[----:B------:R-:W-:Y:S02]  /*37b0*/  FMNMX.FTZ R128, R66, R3, !PT ;  /* 0x0000000342807209 */ /* 0x000fe40007810000 */
[----:B------:R-:W-:Y:S01]  /*37c0*/  FMNMX.FTZ R111, R96, R111, !PT ;  /* 0x0000006f606f7209 */ /* 0x000fe20007810000 */
[----:B------:R-:W-:Y:S01]  /*37d0*/  IMAD R95, R133, 0x40, R2 ;  /* 0x00000040855f7824 */ /* 0x000fe200078e0202 */
[----:B------:R-:W-:Y:S01]  /*37e0*/  LOP3.LUT R162, R153, UR8, R162, 0x96, !PT ;  /* 0x0000000899a27c12 */ /* 0x000fe2000f8e96a2 */
[----:B------:R-:W-:Y:S01]  /*37f0*/  IMAD.WIDE.U32 R172, R172, -0x2daee0ad, RZ ;  /* 0xd2511f53acac7825 */ /* 0x000fe200078e00ff */
[----:B------:R-:W-:-:S02]  /*3800*/  FMNMX.FTZ R128, R109, R128, !PT ;  /* 0x000000806d807209 */ /* 0x000fc40007810000 */
[----:B------:R-:W-:Y:S01]  /*3810*/  FMNMX.FTZ R111, R100, R111, !PT ;  /* 0x0000006f646f7209 */ /* 0x000fe20007810000 */
[----:B------:R-:W-:Y:S01]  /*3820*/  IMAD.WIDE.U32 R162, R162, -0x326172a9, RZ ;  /* 0xcd9e8d57a2a27825 */ /* 0x000fe200078e00ff */
[----:B------:R-:W-:Y:S02]  /*3830*/  FMNMX.FTZ R128, R139, R128, !PT ;  /* 0x000000808b807209 */ /* 0x000fe40007810000 */
[----:B------:R-:W-:Y:S02]  /*3840*/  FMNMX.FTZ R111, R104, R111, !PT ;  /* 0x0000006f686f7209 */ /* 0x000fe40007810000 */
[--C-:B------:R-:W-:Y:S02]  /*3850*/  LOP3.LUT R184, R155, UR11, R140.reuse, 0x96, !PT ;  /* 0x0000000b9bb87c12 */ /* 0x100fe4000f8e968c */
[----:B------:R-:W-:Y:S02]  /*3860*/  LOP3.LUT R231, R5, UR11, R140, 0x96, !PT ;  /* 0x0000000b05e77c12 */ /* 0x000fe4000f8e968c */
[----:B------:R-:W-:Y:S01]  /*3870*/  FSEL R131, R20, -INF , !P0 ;  /* 0xff80000014837808 */ /* 0x000fe20004000000 */
[----:B------:R-:W-:Y:S01]  /*3880*/  IMAD.WIDE.U32 R184, R184, -0x2daee0ad, RZ ;  /* 0xd2511f53b8b87825 */ /* 0x000fe200078e00ff */
[----:B------:R-:W-:-:S02]  /*3890*/  LOP3.LUT R140, R163, UR7, R116, 0x96, !PT ;  /* 0x00000007a38c7c12 */ /* 0x000fc4000f8e9674 */
[----:B------:R-:W-:Y:S02]  /*38a0*/  LOP3.LUT R174, R163, UR7, R116, 0x96, !PT ;  /* 0x00000007a3ae7c12 */ /* 0x000fe4000f8e9674 */
[----:B------:R-:W-:Y:S02]  /*38b0*/  FMNMX.FTZ R128, R129, R128, !PT ;  /* 0x0000008081807209 */ /* 0x000fe40007810000 */
[----:B------:R-:W-:Y:S01]  /*38c0*/  FMNMX.FTZ R116, R106, R111, !PT ;  /* 0x0000006f6a747209 */ /* 0x000fe20007810000 */
[----:B------:R-:W-:Y:S01]  /*38d0*/  IMAD.WIDE.U32 R174, R174, -0x2daee0ad, RZ ;  /* 0xd2511f53aeae7825 */ /* 0x000fe200078e00ff */
[----:B------:R-:W-:Y:S02]  /*38e0*/  IADD3 R95, R95, -0x40, RZ ;  /* 0xffffffc05f5f7810 */ /* 0x000fe40007ffe0ff */
[----:B------:R-:W-:Y:S02]  /*38f0*/  FSEL R143, R21, -INF , !P6 ;  /* 0xff800000158f7808 */ /* 0x000fe40007000000 */
[----:B------:R-:W-:-:S02]  /*3900*/  FMNMX.FTZ R128, R131, R128, !PT ;  /* 0x0000008083807209 */ /* 0x000fc40007810000 */
[----:B------:R-:W-:Y:S02]  /*3910*/  FMNMX.FTZ R149, R107, R116, !PT ;  /* 0x000000746b957209 */ /* 0x000fe40007810000 */
[----:B------:R-:W-:Y:S02]  /*3920*/  FSEL R124, R26, -INF , !P0 ;  /* 0xff8000001a7c7808 */ /* 0x000fe40004000000 */
[----:B------:R-:W-:Y:S02]  /*3930*/  FSEL R193, R24, -INF , !P0 ;  /* 0xff80000018c17808 */ /* 0x000fe40004000000 */
[----:B------:R-:W-:Y:S02]  /*3940*/  FSEL R144, R22, -INF , !P0 ;  /* 0xff80000016907808 */ /* 0x000fe40004000000 */
[----:B------:R-:W-:Y:S02]  /*3950*/  SHF.R.S32.HI R112, RZ, 0x1f, R88 ;  /* 0x0000001fff707819 */ /* 0x000fe40000011458 */
[----:B------:R-:W-:-:S02]  /*3960*/  IADD3 R113, P0, R95, R88, RZ ;  /* 0x000000585f717210 */ /* 0x000fc40007f1e0ff */
[----:B------:R-:W-:Y:S02]  /*3970*/  FSEL R137, R16, -INF , !P5 ;  /* 0xff80000010897808 */ /* 0x000fe40006800000 */
[----:B------:R-:W-:Y:S02]  /*3980*/  FMNMX.FTZ R128, R143, R128, !PT ;  /* 0x000000808f807209 */ /* 0x000fe40007810000 */
[----:B------:R-:W-:Y:S02]  /*3990*/  FMNMX.FTZ R149, R146, R149, !PT ;  /* 0x0000009592957209 */ /* 0x000fe40007810000 */
[----:B------:R-:W-:Y:S02]  /*39a0*/  LEA.HI.X.SX32 R112, R95, R112, 0x1, P0 ;  /* 0x000000705f707211 */ /* 0x000fe400000f0eff */
[----:B------:R-:W-:Y:S02]  /*39b0*/  FSEL R95, R17, -INF , !P4 ;  /* 0xff800000115f7808 */ /* 0x000fe40006000000 */
[----:B------:R-:W-:-:S02]  /*39c0*/  FMNMX.FTZ R128, R137, R128, !PT ;  /* 0x0000008089807209 */ /* 0x000fc40007810000 */
[----:B------:R-:W-:Y:S02]  /*39d0*/  FMNMX.FTZ R149, R148, R149, !PT ;  /* 0x0000009594957209 */ /* 0x000fe40007810000 */
[----:B------:R-:W-:Y:S02]  /*39e0*/  FMNMX.FTZ R128, R95, R128, !PT ;  /* 0x000000805f807209 */ /* 0x000fe40007810000 */
[----:B------:R-:W-:Y:S02]  /*39f0*/  FSEL R142, R23, -INF , !P6 ;  /* 0xff800000178e7808 */ /* 0x000fe40007000000 */
[----:B------:R-:W-:Y:S02]  /*3a00*/  FMNMX.FTZ R149, R144, R149, !PT ;  /* 0x0000009590957209 */ /* 0x000fe40007810000 */
[----:B------:R-:W-:Y:S02]  /*3a10*/  LOP3.LUT R176, R117, UR9, R154, 0x96, !PT ;  /* 0x0000000975b07c12 */ /* 0x000fe4000f8e969a */
[----:B------:R-:W-:-:S02]  /*3a20*/  FMNMX.FTZ R128, R159, R128, !PT ;  /* 0x000000809f807209 */ /* 0x000fc40007810000 */
[----:B------:R-:W-:Y:S01]  /*3a30*/  FSEL R136, R18, -INF , !P5 ;  /* 0xff80000012887808 */ /* 0x000fe20006800000 */
[----:B------:R-:W-:Y:S01]  /*3a40*/  IMAD.WIDE.U32 R176, R176, -0x2daee0ad, RZ ;  /* 0xd2511f53b0b07825 */ /* 0x000fe200078e00ff */
[----:B------:R-:W-:Y:S02]  /*3a50*/  FMNMX.FTZ R149, R142, R149, !PT ;  /* 0x000000958e957209 */ /* 0x000fe40007810000 */
[----:B------:R-:W-:Y:S02]  /*3a60*/  LOP3.LUT R156, R173, UR8, R156, 0x96, !PT ;  /* 0x00000008ad9c7c12 */ /* 0x000fe4000f8e969c */
[----:B------:R-:W-:Y:S02]  /*3a70*/  FMNMX.FTZ R128, R135, R128, !PT ;  /* 0x0000008087807209 */ /* 0x000fe40007810000 */
[----:B------:R-:W-:Y:S01]  /*3a80*/  FSEL R130, R19, -INF , !P4 ;  /* 0xff80000013827808 */ /* 0x000fe20006000000 */
[----:B------:R-:W-:Y:S01]  /*3a90*/  IMAD.WIDE.U32 R156, R156, -0x326172a9, RZ ;  /* 0xcd9e8d579c9c7825 */ /* 0x000fe200078e00ff */
[----:B------:R-:W-:Y:S01]  /*3aa0*/  FMNMX.FTZ R149, R136, R149, !PT ;  /* 0x0000009588957209 */ /* 0x000fe20007810000 */
[----:B------:R-:W1:Y:S01]  /*3ab0*/  SHFL.BFLY PT, R111, R128, 0x2, 0x1f ;  /* 0x0c401f00806f7f89 */ /* 0x000e6200000e0000 */
[----:B------:R-:W-:-:S02]  /*3ac0*/  LOP3.LUT R226, R165, UR10, R230, 0x96, !PT ;  /* 0x0000000aa5e27c12 */ /* 0x000fc4000f8e96e6 */
[----:B------:R-:W-:Y:S02]  /*3ad0*/  LOP3.LUT R182, R167, UR9, R154, 0x96, !PT ;  /* 0x00000009a7b67c12 */ /* 0x000fe4000f8e969a */
[----:B------:R-:W-:Y:S01]  /*3ae0*/  FMNMX.FTZ R149, R130, R149, !PT ;  /* 0x0000009582957209 */ /* 0x000fe20007810000 */
[----:B------:R-:W-:Y:S01]  /*3af0*/  IMAD.WIDE.U32 R226, R226, -0x326172a9, RZ ;  /* 0xcd9e8d57e2e27825 */ /* 0x000fe200078e00ff */
[----:B------:R-:W-:Y:S02]  /*3b00*/  LOP3.LUT R152, R177, UR6, R152, 0x96, !PT ;  /* 0x00000006b1987c12 */ /* 0x000fe4000f8e9698 */
[----:B------:R-:W-:Y:S01]  /*3b10*/  LOP3.LUT R180, R185, UR8, R122, 0x96, !PT ;  /* 0x00000008b9b47c12 */ /* 0x000fe2000f8e967a */
[----:B------:R-:W-:Y:S01]  /*3b20*/  IMAD.WIDE.U32 R182, R182, -0x2daee0ad, RZ ;  /* 0xd2511f53b6b67825 */ /* 0x000fe200078e00ff */
[----:B------:R-:W-:Y:S02]  /*3b30*/  FSEL R178, R119, -INF , !P2 ;  /* 0xff80000077b27808 */ /* 0x000fe40005000000 */
[----:B------:R-:W-:Y:S01]  /*3b40*/  FMNMX.FTZ R149, R160, R149, !PT ;  /* 0x00000095a0957209 */ /* 0x000fe20007810000 */
[----:B------:R-:W-:Y:S01]  /*3b50*/  IMAD.WIDE.U32 R152, R152, -0x326172a9, RZ ;  /* 0xcd9e8d5798987825 */ /* 0x000fe200078e00ff */
[----:B------:R-:W-:-:S02]  /*3b60*/  LOP3.LUT R110, R157, UR7, R110, 0x96, !PT ;  /* 0x000000079d6e7c12 */ /* 0x000fc4000f8e966e */
[----:B------:R-:W-:Y:S01]  /*3b70*/  LOP3.LUT R170, R5, UR11, R134, 0x96, !PT ;  /* 0x0000000b05aa7c12 */ /* 0x000fe2000f8e9686 */
[----:B------:R-:W-:Y:S01]  /*3b80*/  IMAD.WIDE.U32 R180, R180, -0x326172a9, RZ ;  /* 0xcd9e8d57b4b47825 */ /* 0x000fe200078e00ff */
[----:B------:R-:W-:Y:S02]  /*3b90*/  LOP3.LUT R248, R227, UR9, R4, 0x96, !PT ;  /* 0x00000009e3f87c12 */ /* 0x000fe4000f8e9604 */
[----:B------:R-:W-:Y:S01]  /*3ba0*/  LOP3.LUT R108, R183, UR6, R184, 0x96, !PT ;  /* 0x00000006b76c7c12 */ /* 0x000fe2000f8e96b8 */
[----:B------:R-:W-:Y:S01]  /*3bb0*/  IMAD.WIDE.U32 R200, R110, -0x2daee0ad, RZ ;  /* 0xd2511f536ec87825 */ /* 0x000fe200078e00ff */
[----:B------:R-:W-:Y:S02]  /*3bc0*/  FMNMX.FTZ R149, R178, R149, !PT ;  /* 0x00000095b2957209 */ /* 0x000fe40007810000 */
[C-C-:B------:R-:W-:Y:S01]  /*3bd0*/  LOP3.LUT R116, R153.reuse, UR5, R162.reuse, 0x96, !PT ;  /* 0x0000000599747c12 */ /* 0x140fe2000f8e96a2 */
[----:B------:R-:W-:Y:S01]  /*3be0*/  IMAD.WIDE.U32 R170, R170, -0x2daee0ad, RZ ;  /* 0xd2511f53aaaa7825 */ /* 0x000fe200078e00ff */
[----:B------:R-:W-:-:S02]  /*3bf0*/  LOP3.LUT R110, R153, UR5, R162, 0x96, !PT ;  /* 0x00000005996e7c12 */ /* 0x000fc4000f8e96a2 */
[----:B------:R-:W-:Y:S01]  /*3c00*/  LOP3.LUT R166, R181, UR7, R166, 0x96, !PT ;  /* 0x00000007b5a67c12 */ /* 0x000fe2000f8e96a6 */
[----:B------:R-:W-:Y:S01]  /*3c10*/  IMAD.WIDE.U32 R248, R248, -0x2daee0ad, RZ ;  /* 0xd2511f53f8f87825 */ /* 0x000fe200078e00ff */
[----:B------:R-:W-:Y:S02]  /*3c20*/  LOP3.LUT R164, R171, UR8, R164, 0x96, !PT ;  /* 0x00000008aba47c12 */ /* 0x000fe4000f8e96a4 */
[----:B------:R-:W-:Y:S01]  /*3c30*/  LOP3.LUT R115, R151, UR13, R90, 0x96, !PT ;  /* 0x0000000d97737c12 */ /* 0x000fe2000f8e965a */
[----:B------:R-:W-:Y:S01]  /*3c40*/  IMAD.WIDE.U32 R162, R108, -0x326172a9, RZ ;  /* 0xcd9e8d576ca27825 */ /* 0x000fe200078e00ff */
[----:B------:R-:W-:Y:S01]  /*3c50*/  LOP3.LUT R3, R249, UR6, R170, 0x96, !PT ;  /* 0x00000006f9037c12 */ /* 0x000fe2000f8e96aa */
[----:B------:R-:W2:Y:S01]  /*3c60*/  SHFL.BFLY PT, R108, R149, 0x2, 0x1f ;  /* 0x0c401f00956c7f89 */ /* 0x000ea200000e0000 */
[----:B------:R-:W-:Y:S01]  /*3c70*/  LOP3.LUT R122, R169, UR10, R228, 0x96, !PT ;  /* 0x0000000aa97a7c12 */ /* 0x000fe2000f8e96e4 */
[----:B------:R-:W-:Y:S01]  /*3c80*/  IMAD.WIDE.U32 R166, R166, -0x2daee0ad, RZ ;  /* 0xd2511f53a6a67825 */ /* 0x000fe200078e00ff */
[----:B------:R-:W-:-:S02]  /*3c90*/  LOP3.LUT R168, R171, UR8, R168, 0x96, !PT ;  /* 0x00000008aba87c12 */ /* 0x000fc4000f8e96a8 */
[----:B------:R-:W-:Y:S01]  /*3ca0*/  LOP3.LUT R114, R141, UR13, R114, 0x96, !PT ;  /* 0x0000000d8d727c12 */ /* 0x000fe2000f8e9672 */
[----:B------:R-:W-:Y:S01]  /*3cb0*/  IMAD.WIDE.U32 R150, R150, -0x2daee0ad, RZ ;  /* 0xd2511f5396967825 */ /* 0x000fe200078e00ff */
[----:B------:R-:W-:Y:S02]  /*3cc0*/  LOP3.LUT R132, R167, UR4, R182, 0x96, !PT ;  /* 0x00000004a7847c12 */ /* 0x000fe4000f8e96b6 */
[----:B-1----:R-:W-:Y:S01]  /*3cd0*/  FMNMX.FTZ R111, R128, R111, !PT ;  /* 0x0000006f806f7209 */ /* 0x002fe20007810000 */
[----:B------:R-:W-:Y:S01]  /*3ce0*/  IMAD.WIDE.U32 R164, R164, -0x326172a9, RZ ;  /* 0xcd9e8d57a4a47825 */ /* 0x000fe200078e00ff */
[----:B------:R-:W-:Y:S02]  /*3cf0*/  LOP3.LUT R172, R151, UR6, R172, 0x96, !PT ;  /* 0x0000000697ac7c12 */ /* 0x000fe4000f8e96ac */
[----:B------:R-:W-:Y:S01]  /*3d00*/  LOP3.LUT R117, R117, UR9, R154, 0x96, !PT ;  /* 0x0000000975757c12 */ /* 0x000fe2000f8e969a */
[----:B------:R-:W-:Y:S01]  /*3d10*/  IMAD.WIDE.U32 R188, R3, -0x326172a9, RZ ;  /* 0xcd9e8d5703bc7825 */ /* 0x000fe200078e00ff */
[----:B------:R-:W-:-:S02]  /*3d20*/  LOP3.LUT R226, R165, UR7, R226, 0x96, !PT ;  /* 0x00000007a5e27c12 */ /* 0x000fc4000f8e96e2 */
[----:B------:R-:W-:Y:S01]  /*3d30*/  LOP3.LUT R180, R163, UR5, R180, 0x96, !PT ;  /* 0x00000005a3b47c12 */ /* 0x000fe2000f8e96b4 */
[----:B------:R-:W-:Y:S01]  /*3d40*/  IMAD.WIDE.U32 R122, R122, -0x326172a9, RZ ;  /* 0xcd9e8d577a7a7825 */ /* 0x000fe200078e00ff */
[----:B------:R-:W-:Y:S02]  /*3d50*/  LOP3.LUT R3, R189, UR5, R164, 0x96, !PT ;  /* 0x00000005bd037c12 */ /* 0x000fe4000f8e96a4 */
[----:B------:R-:W-:Y:S01]  /*3d60*/  LOP3.LUT R150, R201, UR4, R150, 0x96, !PT ;  /* 0x00000004c9967c12 */ /* 0x000fe2000f8e9696 */
[----:B------:R-:W-:Y:S01]  /*3d70*/  IMAD.WIDE.U32 R168, R168, -0x326172a9, RZ ;  /* 0xcd9e8d57a8a87825 */ /* 0x000fe200078e00ff */
[----:B------:R-:W-:Y:S02]  /*3d80*/  LOP3.LUT R154, R123, UR9, R198, 0x96, !PT ;  /* 0x000000097b9a7c12 */ /* 0x000fe4000f8e96c6 */
[----:B--2---:R-:W-:Y:S01]  /*3d90*/  FMNMX.FTZ R108, R149, R108, !PT ;  /* 0x0000006c956c7209 */ /* 0x004fe20007810000 */
[----:B------:R-:W-:Y:S01]  /*3da0*/  IMAD.WIDE.U32 R140, R140, -0x2daee0ad, RZ ;  /* 0xd2511f538c8c7825 */ /* 0x000fe200078e00ff */
[----:B------:R-:W-:-:S02]  /*3db0*/  LOP3.LUT R122, R169, UR7, R122, 0x96, !PT ;  /* 0x00000007a97a7c12 */ /* 0x000fc4000f8e967a */
[----:B------:R-:W-:Y:S01]  /*3dc0*/  FSEL R89, R15, -INF , !P4 ;  /* 0xff8000000f597808 */ /* 0x000fe20006000000 */
[----:B------:R-:W-:Y:S01]  /*3dd0*/  IMAD.WIDE.U32 R164, R132, -0x326172a9, RZ ;  /* 0xcd9e8d5784a47825 */ /* 0x000fe200078e00ff */
[----:B------:R-:W-:Y:S01]  /*3de0*/  LOP3.LUT R119, R141, UR4, R176, 0x96, !PT ;  /* 0x000000048d777c12 */ /* 0x000fe2000f8e96b0 */
[----:B------:R-:W1:Y:S01]  /*3df0*/  SHFL.BFLY PT, R132, R111, 0x1, 0x1f ;  /* 0x0c201f006f847f89 */ /* 0x000e6200000e0000 */
[----:B------:R-:W-:Y:S01]  /*3e00*/  FSEL R127, R13, -INF , !P4 ;  /* 0xff8000000d7f7808 */ /* 0x000fe20006000000 */
[----:B------:R-:W-:Y:S01]  /*3e10*/  IMAD.WIDE.U32 R172, R172, -0x326172a9, RZ ;  /* 0xcd9e8d57acac7825 */ /* 0x000fe200078e00ff */
[----:B------:R-:W-:Y:S02]  /*3e20*/  LOP3.LUT R147, R165, UR15, R162, 0x96, !PT ;  /* 0x0000000fa5937c12 */ /* 0x000fe4000f8e96a2 */
[----:B------:R-:W-:Y:S01]  /*3e30*/  LOP3.LUT R162, R164, 0xff, RZ, 0xc0, !PT ;  /* 0x000000ffa4a27812 */ /* 0x000fe200078ec0ff */
[----:B------:R-:W-:Y:S01]  /*3e40*/  IMAD.WIDE.U32 R154, R154, -0x2daee0ad, RZ ;  /* 0xd2511f539a9a7825 */ /* 0x000fe200078e00ff */
[----:B------:R-:W-:-:S02]  /*3e50*/  LOP3.LUT R194, R173, UR5, R156, 0x96, !PT ;  /* 0x00000005adc27c12 */ /* 0x000fc4000f8e969c */
[----:B------:R-:W-:Y:S01]  /*3e60*/  LOP3.LUT R163, R164, 0xffff, RZ, 0xc0, !PT ;  /* 0x0000ffffa4a37812 */ /* 0x000fe200078ec0ff */
[----:B------:R-:W-:Y:S01]  /*3e70*/  IMAD.WIDE.U32 R122, R122, -0x2daee0ad, RZ ;  /* 0xd2511f537a7a7825 */ /* 0x000fe200078e00ff */
[--C-:B------:R-:W-:Y:S02]  /*3e80*/  SHF.R.U32.HI R141, RZ, 0x10, R164.reuse ;  /* 0x00000010ff8d7819 */ /* 0x100fe400000116a4 */
[----:B------:R-:W-:Y:S01]  /*3e90*/  SHF.R.U32.HI R145, RZ, 0x18, R164 ;  /* 0x00000018ff917819 */ /* 0x000fe200000116a4 */
[----:B------:R-:W-:Y:S01]  /*3ea0*/  IMAD.WIDE.U32 R156, R119, -0x326172a9, RZ ;  /* 0xcd9e8d57779c7825 */ /* 0x000fe200078e00ff */
[----:B------:R-:W-:Y:S02]  /*3eb0*/  LOP3.LUT R167, R123, UR4, R154, 0x96, !PT ;  /* 0x000000047ba77c12 */ /* 0x000fe4000f8e969a */
[----:B------:R-:W-:Y:S01]  /*3ec0*/  LOP3.LUT R170, R155, UR6, R170, 0x96, !PT ;  /* 0x000000069baa7c12 */ /* 0x000fe2000f8e96aa */
[----:B------:R-:W-:Y:S01]  /*3ed0*/  IMAD.WIDE.U32 R150, R150, -0x326172a9, RZ ;  /* 0xcd9e8d5796967825 */ /* 0x000fe200078e00ff */
[----:B------:R-:W-:-:S02]  /*3ee0*/  LOP3.LUT R123, R157, UR15, R152, 0x96, !PT ;  /* 0x0000000f9d7b7c12 */ /* 0x000fc4000f8e9698 */
[----:B------:R-:W-:Y:S01]  /*3ef0*/  LOP3.LUT R164, R156, 0xff, RZ, 0xc0, !PT ;  /* 0x000000ff9ca47812 */ /* 0x000fe200078ec0ff */
[----:B------:R-:W-:Y:S01]  /*3f00*/  IMAD.WIDE.U32 R170, R170, -0x326172a9, RZ ;  /* 0xcd9e8d57aaaa7825 */ /* 0x000fe200078e00ff */
[----:B------:R-:W-:Y:S02]  /*3f10*/  LOP3.LUT R251, R156, 0xffff, RZ, 0xc0, !PT ;  /* 0x0000ffff9cfb7812 */ /* 0x000fe400078ec0ff */
[--C-:B------:R-:W-:Y:S01]  /*3f20*/  SHF.R.U32.HI R250, RZ, 0x10, R156.reuse ;  /* 0x00000010fffa7819 */ /* 0x100fe2000001169c */
[----:B------:R-:W-:Y:S01]  /*3f30*/  IMAD R117, R117, -0x2daee0ad, RZ ;  /* 0xd2511f5375757824 */ /* 0x000fe200078e02ff */
[----:B------:R-:W-:Y:S01]  /*3f40*/  SHF.R.U32.HI R161, RZ, 0x18, R156 ;  /* 0x00000018ffa17819 */ /* 0x000fe2000001169c */
[----:B------:R-:W-:Y:S01]  /*3f50*/  IMAD.WIDE.U32 R156, R3, -0x2daee0ad, RZ ;  /* 0xd2511f53039c7825 */ /* 0x000fe200078e00ff */
[----:B-1----:R-:W-:Y:S01]  /*3f60*/  FMNMX.FTZ R132, R111, R132, !PT ;  /* 0x000000846f847209 */ /* 0x002fe20007810000 */
[----:B------:R-:W1:Y:S01]  /*3f70*/  SHFL.BFLY PT, R3, R108, 0x1, 0x1f ;  /* 0x0c201f006c037f89 */ /* 0x000e6200000e0000 */
[----:B------:R-:W-:Y:S01]  /*3f80*/  LOP3.LUT R168, R171, UR5, R168, 0x96, !PT ;  /* 0x00000005aba87c12 */ /* 0x000fe2000f8e96a8 */
[----:B------:R-:W-:Y:S01]  /*3f90*/  IMAD.WIDE.U32 R154, R116, -0x2daee0ad, RZ ;  /* 0xd2511f53749a7825 */ /* 0x000fe200078e00ff */
[----:B------:R-:W-:-:S02]  /*3fa0*/  FSETP.NEU.FTZ.AND P0, PT, R132, -INF , PT ;  /* 0xff8000008400780b */ /* 0x000fc40003f1d000 */
[----:B------:R-:W-:Y:S01]  /*3fb0*/  LOP3.LUT R223, R151, UR15, R172, 0x96, !PT ;  /* 0x0000000f97df7c12 */ /* 0x000fe2000f8e96ac */
[----:B------:R-:W-:Y:S01]  /*3fc0*/  FMUL.FTZ R134, R132, c[0x0][0x23c] ;  /* 0x00008f0084867a20 */ /* 0x000fe20000410000 */
[----:B------:R-:W-:Y:S01]  /*3fd0*/  LOP3.LUT R222, R150, 0xffff, RZ, 0xc0, !PT ;  /* 0x0000ffff96de7812 */ /* 0x000fe200078ec0ff */
[----:B------:R-:W-:Y:S01]  /*3fe0*/  IMAD.WIDE.U32 R226, R226, -0x2daee0ad, RZ ;  /* 0xd2511f53e2e27825 */ /* 0x000fe200078e00ff */
[----:B------:R-:W-:Y:S02]  /*3ff0*/  LOP3.LUT R128, R175, UR4, R117, 0x96, !PT ;  /* 0x00000004af807c12 */ /* 0x000fe4000f8e9675 */
[----:B------:R-:W-:Y:S01]  /*4000*/  FSEL R134, R134, RZ, P0 ;  /* 0x000000ff86867208 */ /* 0x000fe20000000000 */
[----:B------:R-:W-:Y:S01]  /*4010*/  IMAD.WIDE.U32 R168, R168, -0x2daee0ad, RZ ;  /* 0xd2511f53a8a87825 */ /* 0x000fe200078e00ff */
[----:B------:R-:W-:Y:S02]  /*4020*/  LOP3.LUT R165, R147, 0xff, RZ, 0xc0, !PT ;  /* 0x000000ff93a57812 */ /* 0x000fe400078ec0ff */
[----:B------:R-:W-:Y:S01]  /*4030*/  LOP3.LUT R119, R155, UR14, R140, 0x96, !PT ;  /* 0x0000000e9b777c12 */ /* 0x000fe2000f8e968c */
[----:B------:R-:W-:Y:S01]  /*4040*/  FFMA.FTZ R176, R139, c[0x0][0x23c], -R134 ;  /* 0x00008f008bb07a23 */ /* 0x000fe20000010886 */
[----:B------:R-:W-:Y:S01]  /*4050*/  LOP3.LUT R248, R227, UR4, R248, 0x96, !PT ;  /* 0x00000004e3f87c12 */ /* 0x000fe2000f8e96f8 */
[--C-:B------:R-:W-:Y:S01]  /*4060*/  FFMA.FTZ R173, R129, c[0x0][0x23c], -R134.reuse ;  /* 0x00008f0081ad7a23 */ /* 0x100fe20000010886 */
[C---:B------:R-:W-:Y:S01]  /*4070*/  LOP3.LUT R140, R154.reuse, 0xff, RZ, 0xc0, !PT ;  /* 0x000000ff9a8c7812 */ /* 0x040fe200078ec0ff */
[----:B------:R-:W-:Y:S01]  /*4080*/  FFMA.FTZ R171, R143, c[0x0][0x23c], -R134 ;  /* 0x00008f008fab7a23 */ /* 0x000fe20000010886 */
[----:B------:R-:W-:Y:S01]  /*4090*/  LOP3.LUT R116, R154, 0xffff, RZ, 0xc0, !PT ;  /* 0x0000ffff9a747812 */ /* 0x000fe200078ec0ff */
[----:B------:R-:W-:Y:S01]  /*40a0*/  MUFU.EX2 R176, R176 ;  /* 0x000000b000b07308 */ /* 0x000fe20000000800 */
[----:B------:R-:W-:Y:S01]  /*40b0*/  SHF.R.U32.HI R117, RZ, 0x10, R154 ;  /* 0x00000010ff757819 */ /* 0x000fe2000001169a */
[----:B------:R-:W-:Y:S01]  /*40c0*/  IMAD.WIDE.U32 R180, R180, -0x2daee0ad, RZ ;  /* 0xd2511f53b4b47825 */ /* 0x000fe200078e00ff */
[----:B-1----:R-:W-:-:S02]  /*40d0*/  FMNMX.FTZ R3, R108, R3, !PT ;  /* 0x000000036c037209 */ /* 0x002fc40007810000 */
[----:B------:R-:W-:Y:S01]  /*40e0*/  SHF.R.U32.HI R249, RZ, 0x18, R154 ;  /* 0x00000018fff97819 */ /* 0x000fe2000001169a */
[----:B------:R-:W-:Y:S01]  /*40f0*/  IMAD.WIDE.U32 R154, R128, -0x326172a9, RZ ;  /* 0xcd9e8d57809a7825 */ /* 0x000fe200078e00ff */
[C---:B------:R-:W-:Y:S01]  /*4100*/  FSETP.NEU.FTZ.AND P0, PT, R3.reuse, -INF , PT ;  /* 0xff8000000300780b */ /* 0x040fe20003f1d000 */
[----:B------:R-:W1:Y:S01]  /*4110*/  MUFU.EX2 R173, R173 ;  /* 0x000000ad00ad7308 */ /* 0x000e620000000800 */
[----:B------:R-:W-:Y:S01]  /*4120*/  LOP3.LUT R227, R150, 0xff, RZ, 0xc0, !PT ;  /* 0x000000ff96e37812 */ /* 0x000fe200078ec0ff */
[----:B------:R-:W-:Y:S01]  /*4130*/  FMUL.FTZ R151, R3, c[0x0][0x23c] ;  /* 0x00008f0003977a20 */ /* 0x000fe20000410000 */
[----:B------:R-:W-:Y:S01]  /*4140*/  SHF.R.U32.HI R221, RZ, 0x10, R150 ;  /* 0x00000010ffdd7819 */ /* 0x000fe20000011696 */
[----:B------:R-:W-:Y:S01]  /*4150*/  FFMA.FTZ R172, R137, c[0x0][0x23c], -R134 ;  /* 0x00008f0089ac7a23 */ /* 0x000fe20000010886 */
[----:B------:R-:W-:Y:S01]  /*4160*/  SHF.R.U32.HI R224, RZ, 0x18, R150 ;  /* 0x00000018ffe07819 */ /* 0x000fe20000011696 */
[----:B------:R-:W-:Y:S01]  /*4170*/  FFMA.FTZ R245, R94, c[0x0][0x23c], -R134 ;  /* 0x00008f005ef57a23 */ /* 0x000fe20000010886 */
[----:B------:R-:W-:Y:S01]  /*4180*/  FSEL R151, R151, RZ, P0 ;  /* 0x000000ff97977208 */ /* 0x000fe20000000000 */
[----:B------:R-:W-:Y:S01]  /*4190*/  MUFU.EX2 R171, R171 ;  /* 0x000000ab00ab7308 */ /* 0x000fe20000000800 */
[----:B------:R-:W-:Y:S01]  /*41a0*/  LOP3.LUT R108, R169, UR14, R122, 0x96, !PT ;  /* 0x0000000ea96c7c12 */ /* 0x000fe2000f8e967a */
[--C-:B------:R-:W-:Y:S01]  /*41b0*/  FFMA.FTZ R159, R159, c[0x0][0x23c], -R134.reuse ;  /* 0x00008f009f9f7a23 */ /* 0x100fe20000010886 */
[----:B------:R-:W-:Y:S01]  /*41c0*/  LOP3.LUT R139, R147, 0xffff, RZ, 0xc0, !PT ;  /* 0x0000ffff938b7812 */ /* 0x000fe200078ec0ff */
[--C-:B------:R-:W-:Y:S01]  /*41d0*/  FFMA.FTZ R130, R130, c[0x0][0x23c], -R151.reuse ;  /* 0x00008f0082827a23 */ /* 0x100fe20000010897 */
[C---:B------:R-:W-:Y:S01]  /*41e0*/  LOP3.LUT R150, R168.reuse, 0xffff, RZ, 0xc0, !PT ;  /* 0x0000ffffa8967812 */ /* 0x040fe200078ec0ff */
[----:B------:R-:W-:Y:S01]  /*41f0*/  FFMA.FTZ R169, R95, c[0x0][0x23c], -R134 ;  /* 0x00008f005fa97a23 */ /* 0x000fe20000010886 */
[----:B------:R-:W-:Y:S01]  /*4200*/  LOP3.LUT R122, R168, 0xff, RZ, 0xc0, !PT ;  /* 0x000000ffa87a7812 */ /* 0x000fe200078ec0ff */
[----:B------:R-:W-:Y:S01]  /*4210*/  MUFU.EX2 R172, R172 ;  /* 0x000000ac00ac7308 */ /* 0x000fe20000000800 */
[----:B------:R-:W-:Y:S01]  /*4220*/  SHF.R.U32.HI R149, RZ, 0x10, R168 ;  /* 0x00000010ff957819 */ /* 0x000fe200000116a8 */
[----:B------:R-:W-:Y:S01]  /*4230*/  FFMA.FTZ R243, R93, c[0x0][0x23c], -R134 ;  /* 0x00008f005df37a23 */ /* 0x000fe20000010886 */
[----:B------:R-:W-:Y:S01]  /*4240*/  SHF.R.U32.HI R129, RZ, 0x18, R168 ;  /* 0x00000018ff817819 */ /* 0x000fe200000116a8 */
[--C-:B------:R-:W-:Y:S01]  /*4250*/  FFMA.FTZ R168, R146, c[0x0][0x23c], -R151.reuse ;  /* 0x00008f0092a87a23 */ /* 0x100fe20000010897 */
[----:B------:R-:W-:Y:S01]  /*4260*/  ISETP.GE.U32.AND P4, PT, R252, R165, PT ;  /* 0x000000a5fc00720c */ /* 0x000fe20003f86070 */
[----:B------:R-:W-:Y:S01]  /*4270*/  FFMA.FTZ R165, R148, c[0x0][0x23c], -R151 ;  /* 0x00008f0094a57a23 */ /* 0x000fe20000010897 */
[----:B------:R-:W-:Y:S01]  /*4280*/  SHF.R.U32.HI R139, RZ, 0x8, R139 ;  /* 0x00000008ff8b7819 */ /* 0x000fe2000001168b */
[----:B------:R-:W-:Y:S01]  /*4290*/  MUFU.EX2 R169, R169 ;  /* 0x000000a900a97308 */ /* 0x000fe20000000800 */
[----:B------:R-:W-:Y:S01]  /*42a0*/  LOP3.LUT R128, R155, UR15, R152, 0x96, !PT ;  /* 0x0000000f9b807c12 */ /* 0x000fe2000f8e9698 */
[----:B------:R-:W-:Y:S01]  /*42b0*/  IMAD.WIDE.U32 R152, R110, -0x2daee0ad, RZ ;  /* 0xd2511f536e987825 */ /* 0x000fe200078e00ff */
[----:B------:R-:W-:-:S02]  /*42c0*/  FSEL R88, R14, -INF , !P5 ;  /* 0xff8000000e587808 */ /* 0x000fc40006800000 */
[----:B------:R-:W-:Y:S01]  /*42d0*/  FSEL R125, R12, -INF , !P5 ;  /* 0xff8000000c7d7808 */ /* 0x000fe20006800000 */
[--C-:B------:R-:W-:Y:S01]  /*42e0*/  FFMA.FTZ R240, R67, c[0x0][0x23c], -R134.reuse ;  /* 0x00008f0043f07a23 */ /* 0x100fe20000010886 */
[----:B------:R-:W-:Y:S01]  /*42f0*/  ISETP.GE.U32.AND P5, PT, R252, R145, PT ;  /* 0x00000091fc00720c */ /* 0x000fe20003fa6070 */
[----:B------:R-:W-:Y:S01]  /*4300*/  MUFU.EX2 R168, R168 ;  /* 0x000000a800a87308 */ /* 0x000fe20000000800 */
[----:B------:R-:W-:Y:S01]  /*4310*/  LOP3.LUT R145, R139, 0xffff, RZ, 0xc0, !PT ;  /* 0x0000ffff8b917812 */ /* 0x000fe200078ec0ff */
[----:B------:R-:W-:Y:S01]  /*4320*/  FFMA.FTZ R160, R160, c[0x0][0x23c], -R151 ;  /* 0x00008f00a0a07a23 */ /* 0x000fe20000010897 */
[----:B------:R-:W-:Y:S01]  /*4330*/  FSEL R90, R10, -INF , !P3 ;  /* 0xff8000000a5a7808 */ /* 0x000fe20005800000 */
[--C-:B------:R-:W-:Y:S01]  /*4340*/  FFMA.FTZ R212, R66, c[0x0][0x23c], -R134.reuse ;  /* 0x00008f0042d47a23 */ /* 0x100fe20000010886 */
[----:B------:R-:W-:Y:S01]  /*4350*/  FSEL R91, R8, -INF , !P3 ;  /* 0xff800000085b7808 */ /* 0x000fe20005800000 */
[----:B------:R-:W-:Y:S01]  /*4360*/  FFMA.FTZ R103, R103, c[0x0][0x23c], -R134 ;  /* 0x00008f0067677a23 */ /* 0x000fe20000010886 */
[----:B------:R-:W-:Y:S01]  /*4370*/  LOP3.LUT R110, R153, UR14, R174, 0x96, !PT ;  /* 0x0000000e996e7c12 */ /* 0x000fe2000f8e96ae */
[----:B------:R-:W2:Y:S01]  /*4380*/  MUFU.EX2 R165, R165 ;  /* 0x000000a500a57308 */ /* 0x000ea20000000800 */
[----:B-1----:R-:W-:Y:S01]  /*4390*/  F2FP.PACK_AB R146, R173, R176 ;  /* 0x000000b0ad92723e */ /* 0x002fe200000000ff */
[--C-:B------:R-:W-:Y:S01]  /*43a0*/  FFMA.FTZ R174, R131, c[0x0][0x23c], -R134.reuse ;  /* 0x00008f0083ae7a23 */ /* 0x100fe20000010886 */
[----:B------:R-:W-:Y:S01]  /*43b0*/  ISETP.GE.U32.AND P3, PT, R252, R145, PT ;  /* 0x00000091fc00720c */ /* 0x000fe20003f66070 */
[--C-:B------:R-:W-:Y:S01]  /*43c0*/  FFMA.FTZ R214, R87, c[0x0][0x23c], -R134.reuse ;  /* 0x00008f0057d67a23 */ /* 0x100fe20000010886 */
[--C-:B------:R-:W-:Y:S01]  /*43d0*/  SHF.R.U32.HI R131, RZ, 0x18, R147.reuse ;  /* 0x00000018ff837819 */ /* 0x100fe20000011693 */
[----:B------:R-:W-:Y:S01]  /*43e0*/  @!P4 HADD2 R63, -R146.H0_H0, -RZ.H0_H0 ;  /* 0xa00000ff923fc230 */ /* 0x000fe20000000900 */
[----:B------:R-:W-:Y:S01]  /*43f0*/  SHF.R.U32.HI R147, RZ, 0x10, R147 ;  /* 0x00000010ff937819 */ /* 0x000fe20000011693 */
[----:B------:R-:W1:Y:S01]  /*4400*/  MUFU.EX2 R174, R174 ;  /* 0x000000ae00ae7308 */ /* 0x000e620000000800 */
[----:B------:R-:W-:Y:S01]  /*4410*/  PRMT R145, R146, 0x7632, R145 ;  /* 0x0000763292917816 */ /* 0x000fe20000000091 */
[----:B------:R-:W-:Y:S01]  /*4420*/  FFMA.FTZ R205, R109, c[0x0][0x23c], -R134 ;  /* 0x00008f006dcd7a23 */ /* 0x000fe20000010886 */
[----:B------:R-:W-:Y:S01]  /*4430*/  LOP3.LUT R147, R147, 0xff, RZ, 0xc0, !PT ;  /* 0x000000ff93937812 */ /* 0x000fe200078ec0ff */
[--C-:B------:R-:W-:Y:S01]  /*4440*/  FFMA.FTZ R239, R101, c[0x0][0x23c], -R151.reuse ;  /* 0x00008f0065ef7a23 */ /* 0x100fe20000010897 */
[----:B------:R-:W-:Y:S01]  /*4450*/  FSEL R120, R11, -INF , !P2 ;  /* 0xff8000000b787808 */ /* 0x000fe20005000000 */
[----:B------:R-:W-:Y:S01]  /*4460*/  FFMA.FTZ R192, R98, c[0x0][0x23c], -R151 ;  /* 0x00008f0062c07a23 */ /* 0x000fe20000010897 */
[----:B------:R-:W-:Y:S01]  /*4470*/  FSEL R121, R9, -INF , !P2 ;  /* 0xff80000009797808 */ /* 0x000fe20005000000 */
[----:B------:R-:W-:Y:S01]  /*4480*/  @!P3 HADD2 R62, -R145.H0_H0, -RZ.H0_H0 ;  /* 0xa00000ff913eb230 */ /* 0x000fe20000000900 */
[----:B------:R-:W-:Y:S01]  /*4490*/  ISETP.GE.U32.AND P2, PT, R252, R131, PT ;  /* 0x00000083fc00720c */ /* 0x000fe20003f46070 */
[----:B------:R-:W-:Y:S01]  /*44a0*/  MUFU.EX2 R245, R245 ;  /* 0x000000f500f57308 */ /* 0x000fe20000000800 */
[----:B------:R-:W-:Y:S01]  /*44b0*/  PRMT R238, R146, 0x5410, R145 ;  /* 0x0000541092ee7816 */ /* 0x000fe20000000091 */
[--C-:B------:R-:W-:Y:S01]  /*44c0*/  FFMA.FTZ R186, R107, c[0x0][0x23c], -R151.reuse ;  /* 0x00008f006bba7a23 */ /* 0x100fe20000010897 */
[----:B------:R-:W-:Y:S01]  /*44d0*/  @!P4 PRMT R146, R63, 0x5410, RZ ;  /* 0x000054103f92c816 */ /* 0x000fe200000000ff */
[--C-:B------:R-:W-:Y:S01]  /*44e0*/  FFMA.FTZ R244, R100, c[0x0][0x23c], -R151.reuse ;  /* 0x00008f0064f47a23 */ /* 0x100fe20000010897 */
[----:B------:R-:W-:Y:S01]  /*44f0*/  ISETP.GE.U32.AND P4, PT, R252, R147, PT ;  /* 0x00000093fc00720c */ /* 0x000fe20003f86070 */
[--C-:B------:R-:W-:Y:S01]  /*4500*/  FFMA.FTZ R213, R104, c[0x0][0x23c], -R151.reuse ;  /* 0x00008f0068d57a23 */ /* 0x100fe20000010897 */
[----:B--2---:R-:W-:Y:S01]  /*4510*/  F2FP.PACK_AB R148, R165, R168 ;  /* 0x000000a8a594723e */ /* 0x004fe200000000ff */
[----:B------:R-:W-:Y:S01]  /*4520*/  MUFU.EX2 R240, R240 ;  /* 0x000000f000f07308 */ /* 0x000fe20000000800 */
[----:B------:R-:W-:Y:S01]  /*4530*/  @!P3 PRMT R145, R62, 0x5410, RZ ;  /* 0x000054103e91b816 */ /* 0x000fe200000000ff */
[----:B------:R-:W-:Y:S01]  /*4540*/  FFMA.FTZ R203, R106, c[0x0][0x23c], -R151 ;  /* 0x00008f006acb7a23 */ /* 0x000fe20000010897 */
[----:B------:R-:W-:-:S02]  /*4550*/  PRMT R147, R148, 0x7632, R147 ;  /* 0x0000763294937816 */ /* 0x000fc40000000093 */
[----:B------:R-:W-:Y:S02]  /*4560*/  ISETP.GE.U32.AND P0, PT, R252, R162, PT ;  /* 0x000000a2fc00720c */ /* 0x000fe40003f06070 */
[----:B------:R-:W-:Y:S01]  /*4570*/  SHF.R.U32.HI R62, RZ, 0x8, R163 ;  /* 0x00000008ff3e7819 */ /* 0x000fe200000116a3 */
[----:B------:R-:W-:Y:S01]  /*4580*/  @!P2 HADD2 R61, -R147.H0_H0, -RZ.H0_H0 ;  /* 0xa00000ff933da230 */ /* 0x000fe20000000900 */
[----:B------:R-:W-:Y:S01]  /*4590*/  PRMT R237, R148, 0x5410, R147 ;  /* 0x0000541094ed7816 */ /* 0x000fe20000000093 */
[----:B------:R-:W-:Y:S01]  /*45a0*/  @!P4 HADD2 R60, -R148.H0_H0, -RZ.H0_H0 ;  /* 0xa00000ff943cc230 */ /* 0x000fe20000000900 */
[----:B------:R-:W-:Y:S01]  /*45b0*/  LOP3.LUT R62, R62, 0xffff, RZ, 0xc0, !PT ;  /* 0x0000ffff3e3e7812 */ /* 0x000fe200078ec0ff */
[----:B------:R-:W-:Y:S01]  /*45c0*/  FFMA.FTZ R163, R142, c[0x0][0x23c], -R151 ;  /* 0x00008f008ea37a23 */ /* 0x000fe20000010897 */
[----:B------:R-:W-:Y:S01]  /*45d0*/  @!P2 PRMT R147, R61, 0x5410, RZ ;  /* 0x000054103d93a816 */ /* 0x000fe200000000ff */
[----:B------:R-:W-:Y:S01]  /*45e0*/  MUFU.EX2 R239, R239 ;  /* 0x000000ef00ef7308 */ /* 0x000fe20000000800 */
[----:B-1----:R-:W-:-:S02]  /*45f0*/  F2FP.PACK_AB R142, R171, R174 ;  /* 0x000000aeab8e723e */ /* 0x002fc400000000ff */
[----:B------:R-:W-:Y:S02]  /*4600*/  ISETP.GE.U32.AND P2, PT, R252, R62, PT ;  /* 0x0000003efc00720c */ /* 0x000fe40003f46070 */
[----:B------:R-:W-:Y:S01]  /*4610*/  @!P4 PRMT R148, R60, 0x5410, RZ ;  /* 0x000054103c94c816 */ /* 0x000fe200000000ff */
[----:B------:R-:W-:Y:S01]  /*4620*/  @!P0 HADD2 R59, -R142.H0_H0, -RZ.H0_H0 ;  /* 0xa00000ff8e3b8230 */ /* 0x000fe20000000900 */
[----:B------:R-:W-:Y:S01]  /*4630*/  LOP3.LUT R60, R141, 0xff, RZ, 0xc0, !PT ;  /* 0x000000ff8d3c7812 */ /* 0x000fe200078ec0ff */
[----:B------:R-:W-:Y:S01]  /*4640*/  MUFU.EX2 R163, R163 ;  /* 0x000000a300a37308 */ /* 0x000fe20000000800 */
[----:B------:R-:W-:Y:S01]  /*4650*/  LOP3.LUT R139, R181, UR14, R166, 0x96, !PT ;  /* 0x0000000eb58b7c12 */ /* 0x000fe2000f8e96a6 */
[----:B------:R-:W-:Y:S01]  /*4660*/  FFMA.FTZ R166, R144, c[0x0][0x23c], -R151 ;  /* 0x00008f0090a67a23 */ /* 0x000fe20000010897 */
[----:B------:R-:W-:Y:S02]  /*4670*/  PRMT R141, R142, 0x7632, R141 ;  /* 0x000076328e8d7816 */ /* 0x000fe4000000008d */
[----:B------:R-:W-:-:S02]  /*4680*/  ISETP.GE.U32.AND P4, PT, R252, R60, PT ;  /* 0x0000003cfc00720c */ /* 0x000fc40003f86070 */
[----:B------:R-:W-:Y:S01]  /*4690*/  LOP3.LUT R60, R139, 0xffff, RZ, 0xc0, !PT ;  /* 0x0000ffff8b3c7812 */ /* 0x000fe200078ec0ff */
[----:B------:R-:W-:Y:S01]  /*46a0*/  @!P2 HADD2 R58, -R141.H0_H0, -RZ.H0_H0 ;  /* 0xa00000ff8d3aa230 */ /* 0x000fe20000000900 */
[----:B------:R-:W-:Y:S01]  /*46b0*/  PRMT R233, R142, 0x5410, R141 ;  /* 0x000054108ee97816 */ /* 0x000fe2000000008d */
[----:B------:R-:W1:Y:S01]  /*46c0*/  MUFU.EX2 R166, R166 ;  /* 0x000000a600a67308 */ /* 0x000e620000000800 */
[----:B------:R-:W-:Y:S02]  /*46d0*/  @!P0 PRMT R142, R59, 0x5410, RZ ;  /* 0x000054103b8e8816 */ /* 0x000fe400000000ff */
[----:B------:R-:W-:Y:S02]  /*46e0*/  SHF.R.U32.HI R59, RZ, 0x8, R60 ;  /* 0x00000008ff3b7819 */ /* 0x000fe4000001163c */
[----:B------:R-:W-:Y:S02]  /*46f0*/  LOP3.LUT R61, R139, 0xff, RZ, 0xc0, !PT ;  /* 0x000000ff8b3d7812 */ /* 0x000fe400078ec0ff */
[----:B------:R-:W-:Y:S01]  /*4700*/  LOP3.LUT R59, R59, 0xffff, RZ, 0xc0, !PT ;  /* 0x0000ffff3b3b7812 */ /* 0x000fe200078ec0ff */
[----:B------:R-:W-:Y:S01]  /*4710*/  MUFU.EX2 R192, R192 ;  /* 0x000000c000c07308 */ /* 0x000fe20000000800 */
[----:B------:R-:W-:-:S02]  /*4720*/  @!P2 PRMT R141, R58, 0x5410, RZ ;  /* 0x000054103a8da816 */ /* 0x000fc400000000ff */
[C---:B------:R-:W-:Y:S01]  /*4730*/  ISETP.GE.U32.AND P2, PT, R252.reuse, R59, PT ;  /* 0x0000003bfc00720c */ /* 0x040fe20003f46070 */
[----:B------:R-:W-:Y:S01]  /*4740*/  IMAD.WIDE.U32 R58, R167, -0x326172a9, RZ ;  /* 0xcd9e8d57a73a7825 */ /* 0x000fe200078e00ff */
[C---:B------:R-:W-:Y:S02]  /*4750*/  ISETP.GE.U32.AND P0, PT, R252.reuse, R61, PT ;  /* 0x0000003dfc00720c */ /* 0x040fe40003f06070 */
[----:B------:R-:W-:Y:S01]  /*4760*/  F2FP.PACK_AB R137, R169, R172 ;  /* 0x000000aca989723e */ /* 0x000fe200000000ff */
[----:B------:R-:W-:Y:S01]  /*4770*/  FFMA.FTZ R167, R135, c[0x0][0x23c], -R134 ;  /* 0x00008f0087a77a23 */ /* 0x000fe20000010886 */
[----:B------:R-:W-:Y:S01]  /*4780*/  ISETP.GE.U32.AND P3, PT, R252, R164, PT ;  /* 0x000000a4fc00720c */ /* 0x000fe20003f66070 */
[----:B------:R-:W-:Y:S01]  /*4790*/  FFMA.FTZ R164, R136, c[0x0][0x23c], -R151 ;  /* 0x00008f0088a47a23 */ /* 0x000fe20000010897 */
[----:B------:R-:W-:Y:S01]  /*47a0*/  PRMT R136, R137, 0x7632, R136 ;  /* 0x0000763289887816 */ /* 0x000fe20000000088 */
[----:B------:R-:W-:Y:S01]  /*47b0*/  MUFU.EX2 R244, R244 ;  /* 0x000000f400f47308 */ /* 0x000fe20000000800 */
[----:B-1----:R-:W-:-:S02]  /*47c0*/  F2FP.PACK_AB R144, R163, R166 ;  /* 0x000000a6a390723e */ /* 0x002fc400000000ff */
[----:B------:R-:W-:Y:S01]  /*47d0*/  PRMT R94, R137, 0x5410, R136 ;  /* 0x00005410895e7816 */ /* 0x000fe20000000088 */
[----:B------:R-:W-:Y:S01]  /*47e0*/  @!P2 HADD2 R18, -R136.H0_H0, -RZ.H0_H0 ;  /* 0xa00000ff8812a230 */ /* 0x000fe20000000900 */
[----:B------:R-:W-:Y:S01]  /*47f0*/  PRMT R143, R144, 0x7632, R143 ;  /* 0x00007632908f7816 */ /* 0x000fe2000000008f */
[----:B------:R-:W-:Y:S01]  /*4800*/  @!P0 HADD2 R19, -R137.H0_H0, -RZ.H0_H0 ;  /* 0xa00000ff89138230 */ /* 0x000fe20000000900 */
[----:B------:R-:W-:Y:S01]  /*4810*/  LOP3.LUT R162, R180, 0xffff, RZ, 0xc0, !PT ;  /* 0x0000ffffb4a27812 */ /* 0x000fe200078ec0ff */
[----:B------:R-:W-:Y:S01]  /*4820*/  @!P4 HADD2 R45, -R144.H0_H0, -RZ.H0_H0 ;  /* 0xa00000ff902dc230 */ /* 0x000fe20000000900 */
[----:B------:R-:W-:Y:S01]  /*4830*/  @!P2 PRMT R136, R18, 0x5410, RZ ;  /* 0x000054101288a816 */ /* 0x000fe200000000ff */
[----:B------:R-:W-:Y:S01]  /*4840*/  @!P5 HADD2 R57, -R143.H0_H0, -RZ.H0_H0 ;  /* 0xa00000ff8f39d230 */ /* 0x000fe20000000900 */
[----:B------:R-:W-:Y:S01]  /*4850*/  @!P0 PRMT R137, R19, 0x5410, RZ ;  /* 0x0000541013898816 */ /* 0x000fe200000000ff */
[----:B------:R-:W-:Y:S01]  /*4860*/  MUFU.EX2 R164, R164 ;  /* 0x000000a400a47308 */ /* 0x000fe20000000800 */
[----:B------:R-:W-:-:S02]  /*4870*/  FMNMX.FTZ R18, R65, R73, !PT ;  /* 0x0000004941127209 */ /* 0x000fc40007810000 */
[----:B------:R-:W-:Y:S02]  /*4880*/  FMNMX.FTZ R19, R70, R71, !PT ;  /* 0x0000004746137209 */ /* 0x000fe40007810000 */
[----:B------:R-:W-:Y:S02]  /*4890*/  FMNMX.FTZ R18, R75, R18, !PT ;  /* 0x000000124b127209 */ /* 0x000fe40007810000 */
[----:B------:R-:W-:Y:S01]  /*48a0*/  FMNMX.FTZ R19, R68, R19, !PT ;  /* 0x0000001344137209 */ /* 0x000fe20007810000 */
[----:B------:R-:W-:Y:S01]  /*48b0*/  MUFU.EX2 R167, R167 ;  /* 0x000000a700a77308 */ /* 0x000fe20000000800 */
[----:B------:R-:W-:Y:S02]  /*48c0*/  FMNMX.FTZ R18, R97, R18, !PT ;  /* 0x0000001261127209 */ /* 0x000fe40007810000 */
[----:B------:R-:W-:Y:S02]  /*48d0*/  PRMT R95, R144, 0x5410, R143 ;  /* 0x00005410905f7816 */ /* 0x000fe4000000008f */
[----:B------:R-:W-:-:S02]  /*48e0*/  FMNMX.FTZ R19, R72, R19, !PT ;  /* 0x0000001348137209 */ /* 0x000fc40007810000 */
[----:B------:R-:W-:Y:S01]  /*48f0*/  @!P5 PRMT R143, R57, 0x5410, RZ ;  /* 0x00005410398fd816 */ /* 0x000fe200000000ff */
[----:B------:R-:W-:Y:S01]  /*4900*/  FFMA.FTZ R57, R178, c[0x0][0x23c], -R151 ;  /* 0x00008f00b2397a23 */ /* 0x000fe20000010897 */
[----:B------:R-:W-:Y:S01]  /*4910*/  ISETP.GE.U32.AND P5, PT, R252, R161, PT ;  /* 0x000000a1fc00720c */ /* 0x000fe20003fa6070 */
[----:B------:R-:W-:Y:S01]  /*4920*/  MUFU.EX2 R213, R213 ;  /* 0x000000d500d57308 */ /* 0x000fe20000000800 */
[----:B------:R-:W-:Y:S02]  /*4930*/  FMNMX.FTZ R18, R69, R18, !PT ;  /* 0x0000001245127209 */ /* 0x000fe40007810000 */
[----:B------:R-:W-:Y:S02]  /*4940*/  FMNMX.FTZ R19, R46, R19, !PT ;  /* 0x000000132e137209 */ /* 0x000fe40007810000 */
[----:B------:R-:W-:Y:S02]  /*4950*/  @!P4 PRMT R144, R45, 0x5410, RZ ;  /* 0x000054102d90c816 */ /* 0x000fe400000000ff */
[--C-:B------:R-:W-:Y:S01]  /*4960*/  SHF.R.U32.HI R45, RZ, 0x18, R139.reuse ;  /* 0x00000018ff2d7819 */ /* 0x100fe2000001168b */
[----:B------:R1:W2:Y:S01]  /*4970*/  MUFU.EX2 R161, R130 ;  /* 0x0000008200a17308 */ /* 0x0002a20000000800 */
[----:B------:R-:W-:-:S02]  /*4980*/  SHF.R.U32.HI R139, RZ, 0x10, R139 ;  /* 0x00000010ff8b7819 */ /* 0x000fc4000001168b */
[----:B------:R-:W-:Y:S02]  /*4990*/  FMNMX.FTZ R60, R47, R18, !PT ;  /* 0x000000122f3c7209 */ /* 0x000fe40007810000 */
[----:B------:R-:W-:Y:S02]  /*49a0*/  FMNMX.FTZ R19, R44, R19, !PT ;  /* 0x000000132c137209 */ /* 0x000fe40007810000 */
[----:B------:R-:W-:Y:S01]  /*49b0*/  LOP3.LUT R139, R139, 0xff, RZ, 0xc0, !PT ;  /* 0x000000ff8b8b7812 */ /* 0x000fe200078ec0ff */
[----:B------:R-:W-:Y:S01]  /*49c0*/  MUFU.EX2 R57, R57 ;  /* 0x0000003900397308 */ /* 0x000fe20000000800 */
[----:B------:R-:W-:Y:S02]  /*49d0*/  FMNMX.FTZ R60, R99, R60, !PT ;  /* 0x0000003c633c7209 */ /* 0x000fe40007810000 */
[----:B------:R-:W-:Y:S02]  /*49e0*/  FMNMX.FTZ R19, R74, R19, !PT ;  /* 0x000000134a137209 */ /* 0x000fe40007810000 */
[----:B------:R-:W-:-:S02]  /*49f0*/  ISETP.GE.U32.AND P0, PT, R252, R45, PT ;  /* 0x0000002dfc00720c */ /* 0x000fc40003f06070 */
[----:B------:R-:W-:Y:S01]  /*4a00*/  ISETP.GE.U32.AND P2, PT, R252, R139, PT ;  /* 0x0000008bfc00720c */ /* 0x000fe20003f46070 */
[----:B-1----:R-:W-:Y:S01]  /*4a10*/  FFMA.FTZ R130, R92, c[0x0][0x23c], -R134 ;  /* 0x00008f005c827a23 */ /* 0x002fe20000010886 */
[----:B------:R-:W-:Y:S01]  /*4a20*/  FMNMX.FTZ R60, R105, R60, !PT ;  /* 0x0000003c693c7209 */ /* 0x000fe20007810000 */
[----:B------:R-:W-:Y:S01]  /*4a30*/  MUFU.EX2 R203, R203 ;  /* 0x000000cb00cb7308 */ /* 0x000fe20000000800 */
[----:B------:R-:W-:Y:S02]  /*4a40*/  FMNMX.FTZ R19, R64, R19, !PT ;  /* 0x0000001340137209 */ /* 0x000fe40007810000 */
[----:B------:R-:W-:Y:S02]  /*4a50*/  ISETP.GE.U32.AND P4, PT, R252, R140, PT ;  /* 0x0000008cfc00720c */ /* 0x000fe40003f86070 */
[----:B--2---:R-:W-:Y:S02]  /*4a60*/  F2FP.PACK_AB R140, R161, R164 ;  /* 0x000000a4a18c723e */ /* 0x004fe400000000ff */
[----:B------:R-:W-:Y:S01]  /*4a70*/  FMNMX.FTZ R60, R217, R60, !PT ;  /* 0x0000003cd93c7209 */ /* 0x000fe20007810000 */
[----:B------:R-:W-:Y:S01]  /*4a80*/  MUFU.EX2 R186, R186 ;  /* 0x000000ba00ba7308 */ /* 0x000fe20000000800 */
[----:B------:R-:W-:Y:S01]  /*4a90*/  FMNMX.FTZ R19, R216, R19, !PT ;  /* 0x00000013d8137209 */ /* 0x000fe20007810000 */
[----:B------:R-:W-:Y:S01]  /*4aa0*/  @!P2 HADD2 R16, -R140.H0_H0, -RZ.H0_H0 ;  /* 0xa00000ff8c10a230 */ /* 0x000fe20000000900 */
[----:B------:R-:W-:-:S02]  /*4ab0*/  PRMT R139, R140, 0x7632, R139 ;  /* 0x000076328c8b7816 */ /* 0x000fc4000000008b */
[----:B------:R-:W-:Y:S02]  /*4ac0*/  FMNMX.FTZ R60, R219, R60, !PT ;  /* 0x0000003cdb3c7209 */ /* 0x000fe40007810000 */
[----:B------:R-:W-:Y:S01]  /*4ad0*/  FMNMX.FTZ R19, R218, R19, !PT ;  /* 0x00000013da137209 */ /* 0x000fe20007810000 */
[----:B------:R-:W-:Y:S01]  /*4ae0*/  @!P0 HADD2 R17, -R139.H0_H0, -RZ.H0_H0 ;  /* 0xa00000ff8b118230 */ /* 0x000fe20000000900 */
[----:B------:R-:W-:Y:S01]  /*4af0*/  LOP3.LUT R18, R59, UR15, R170, 0x96, !PT ;  /* 0x0000000f3b127c12 */ /* 0x000fe2000f8e96aa */
[----:B------:R-:W-:Y:S01]  /*4b00*/  MUFU.EX2 R130, R130 ;  /* 0x0000008200827308 */ /* 0x000fe20000000800 */
[----:B------:R-:W-:Y:S02]  /*4b10*/  FSEL R215, R25, -INF , !P6 ;  /* 0xff80000019d77808 */ /* 0x000fe40007000000 */
[----:B------:R-:W-:Y:S02]  /*4b20*/  FMNMX.FTZ R60, R193, R60, !PT ;  /* 0x0000003cc13c7209 */ /* 0x000fe40007810000 */
[----:B------:R-:W-:-:S02]  /*4b30*/  FSEL R126, R27, -INF , !P6 ;  /* 0xff8000001b7e7808 */ /* 0x000fc40007000000 */
[----:B------:R-:W-:Y:S01]  /*4b40*/  FMNMX.FTZ R19, R124, R19, !PT ;  /* 0x000000137c137209 */ /* 0x000fe20007810000 */
[----:B------:R-:W1:Y:S01]  /*4b50*/  MUFU.EX2 R170, R159 ;  /* 0x0000009f00aa7308 */ /* 0x000e620000000800 */
[----:B------:R-:W-:Y:S02]  /*4b60*/  LOP3.LUT R175, R180, 0xff, RZ, 0xc0, !PT ;  /* 0x000000ffb4af7812 */ /* 0x000fe400078ec0ff */
[----:B------:R-:W-:Y:S02]  /*4b70*/  SHF.R.U32.HI R162, RZ, 0x8, R162 ;  /* 0x00000008ffa27819 */ /* 0x000fe400000116a2 */
[----:B------:R-:W-:Y:S02]  /*4b80*/  FMNMX.FTZ R60, R215, R60, !PT ;  /* 0x0000003cd73c7209 */ /* 0x000fe40007810000 */
[----:B------:R-:W-:Y:S01]  /*4b90*/  PRMT R93, R140, 0x5410, R139 ;  /* 0x000054108c5d7816 */ /* 0x000fe2000000008b */
[----:B------:R-:W-:Y:S01]  /*4ba0*/  MUFU.EX2 R103, R103 ;  /* 0x0000006700677308 */ /* 0x000fe20000000800 */
[----:B------:R-:W-:-:S02]  /*4bb0*/  FMNMX.FTZ R19, R126, R19, !PT ;  /* 0x000000137e137209 */ /* 0x000fc40007810000 */
[----:B------:R-:W-:Y:S02]  /*4bc0*/  @!P0 PRMT R139, R17, 0x5410, RZ ;  /* 0x00005410118b8816 */ /* 0x000fe400000000ff */
[----:B------:R-:W-:Y:S02]  /*4bd0*/  @!P2 PRMT R140, R16, 0x5410, RZ ;  /* 0x00005410108ca816 */ /* 0x000fe400000000ff */
[----:B------:R-:W-:Y:S01]  /*4be0*/  ISETP.GE.U32.AND P0, PT, R252, R175, PT ;  /* 0x000000affc00720c */ /* 0x000fe20003f06070 */
[----:B------:R-:W-:Y:S01]  /*4bf0*/  MUFU.EX2 R243, R243 ;  /* 0x000000f300f37308 */ /* 0x000fe20000000800 */
[----:B------:R-:W-:Y:S02]  /*4c00*/  LOP3.LUT R16, R162, 0xffff, RZ, 0xc0, !PT ;  /* 0x0000ffffa2107812 */ /* 0x000fe400078ec0ff */
[----:B------:R-:W-:Y:S02]  /*4c10*/  FMNMX.FTZ R62, R125, R60, !PT ;  /* 0x0000003c7d3e7209 */ /* 0x000fe40007810000 */
[----:B------:R-:W-:-:S02]  /*4c20*/  FMNMX.FTZ R60, R88, R19, !PT ;  /* 0x00000013583c7209 */ /* 0x000fc40007810000 */
[----:B------:R-:W-:Y:S01]  /*4c30*/  ISETP.GE.U32.AND P2, PT, R252, R16, PT ;  /* 0x00000010fc00720c */ /* 0x000fe20003f46070 */
[----:B------:R-:W2:Y:S01]  /*4c40*/  MUFU.EX2 R162, R160 ;  /* 0x000000a000a27308 */ /* 0x000ea20000000800 */
[----:B------:R-:W-:Y:S02]  /*4c50*/  FMNMX.FTZ R16, R127, R62, !PT ;  /* 0x0000003e7f107209 */ /* 0x000fe40007810000 */
[----:B------:R-:W-:Y:S02]  /*4c60*/  FMNMX.FTZ R17, R89, R60, !PT ;  /* 0x0000003c59117209 */ /* 0x000fe40007810000 */
[----:B-1----:R-:W-:Y:S02]  /*4c70*/  F2FP.PACK_AB R67, R167, R170 ;  /* 0x000000aaa743723e */ /* 0x002fe400000000ff */
[----:B------:R-:W-:Y:S01]  /*4c80*/  FMNMX.FTZ R16, R91, R16, !PT ;  /* 0x000000105b107209 */ /* 0x000fe20007810000 */
[----:B------:R-:W-:Y:S01]  /*4c90*/  MUFU.EX2 R214, R214 ;  /* 0x000000d600d67308 */ /* 0x000fe20000000800 */
[----:B------:R-:W-:Y:S01]  /*4ca0*/  FMNMX.FTZ R19, R90, R17, !PT ;  /* 0x000000115a137209 */ /* 0x000fe20007810000 */
[----:B------:R-:W-:Y:S01]  /*4cb0*/  @!P0 HADD2 R15, -R67.H0_H0, -RZ.H0_H0 ;  /* 0xa00000ff430f8230 */ /* 0x000fe20000000900 */
[----:B------:R-:W-:-:S02]  /*4cc0*/  SHF.R.U32.HI R131, RZ, 0x10, R180 ;  /* 0x00000010ff837819 */ /* 0x000fc400000116b4 */
[----:B------:R-:W-:Y:S02]  /*4cd0*/  PRMT R66, R67, 0x7632, R66 ;  /* 0x0000763243427816 */ /* 0x000fe40000000042 */
[----:B------:R-:W-:Y:S01]  /*4ce0*/  FMNMX.FTZ R17, R121, R16, !PT ;  /* 0x0000001079117209 */ /* 0x000fe20007810000 */
[----:B------:R-:W-:Y:S01]  /*4cf0*/  MUFU.EX2 R212, R212 ;  /* 0x000000d400d47308 */ /* 0x000fe20000000800 */
[----:B------:R-:W-:Y:S01]  /*4d00*/  FMNMX.FTZ R16, R120, R19, !PT ;  /* 0x0000001378107209 */ /* 0x000fe20007810000 */
[----:B------:R-:W-:Y:S01]  /*4d10*/  @!P2 HADD2 R14, -R66.H0_H0, -RZ.H0_H0 ;  /* 0xa00000ff420ea230 */ /* 0x000fe20000000900 */
[----:B------:R-:W-:Y:S01]  /*4d20*/  LOP3.LUT R131, R131, 0xff, RZ, 0xc0, !PT ;  /* 0x000000ff83837812 */ /* 0x000fe200078ec0ff */
[----:B------:R-:W1:Y:S01]  /*4d30*/  SHFL.BFLY PT, R62, R17, 0x2, 0x1f ;  /* 0x0c401f00113e7f89 */ /* 0x000e6200000e0000 */
[----:B------:R-:W-:Y:S02]  /*4d40*/  PRMT R92, R67, 0x5410, R66 ;  /* 0x00005410435c7816 */ /* 0x000fe40000000042 */
[----:B------:R-:W-:Y:S01]  /*4d50*/  @!P0 PRMT R67, R15, 0x5410, RZ ;  /* 0x000054100f438816 */ /* 0x000fe200000000ff */
[----:B------:R-:W-:Y:S01]  /*4d60*/  MUFU.EX2 R205, R205 ;  /* 0x000000cd00cd7308 */ /* 0x000fe20000000800 */
[----:B------:R-:W3:Y:S01]  /*4d70*/  SHFL.BFLY PT, R15, R16, 0x2, 0x1f ;  /* 0x0c401f00100f7f89 */ /* 0x000ee200000e0000 */
[----:B------:R-:W-:Y:S01]  /*4d80*/  ISETP.GE.U32.AND P0, PT, R252, R131, PT ;  /* 0x00000083fc00720c */ /* 0x000fe20003f06070 */
[--C-:B------:R-:W-:Y:S01]  /*4d90*/  FFMA.FTZ R131, R102, c[0x0][0x23c], -R151.reuse ;  /* 0x00008f0066837a23 */ /* 0x100fe20000010897 */
[----:B--2---:R-:W-:Y:S01]  /*4da0*/  F2FP.PACK_AB R135, R57, R162 ;  /* 0x000000a23987723e */ /* 0x004fe200000000ff */
[----:B------:R-:W-:Y:S01]  /*4db0*/  FFMA.FTZ R102, R96, c[0x0][0x23c], -R151 ;  /* 0x00008f0060667a23 */ /* 0x000fe20000010897 */
[----:B------:R-:W-:-:S02]  /*4dc0*/  SHF.R.U32.HI R63, RZ, 0x18, R180 ;  /* 0x00000018ff3f7819 */ /* 0x000fc400000116b4 */
[----:B------:R-:W-:Y:S01]  /*4dd0*/  PRMT R134, R135, 0x7632, R134 ;  /* 0x0000763287867816 */ /* 0x000fe20000000086 */
[----:B------:R-:W-:Y:S01]  /*4de0*/  MUFU.EX2 R131, R131 ;  /* 0x0000008300837308 */ /* 0x000fe20000000800 */
[----:B------:R-:W-:Y:S02]  /*4df0*/  @!P2 PRMT R66, R14, 0x5410, RZ ;  /* 0x000054100e42a816 */ /* 0x000fe400000000ff */
[----:B------:R-:W-:Y:S02]  /*4e00*/  LOP3.LUT R14, R123, 0xff, RZ, 0xc0, !PT ;  /* 0x000000ff7b0e7812 */ /* 0x000fe400078ec0ff */
[----:B------:R-:W-:Y:S01]  /*4e10*/  ISETP.GE.U32.AND P2, PT, R252, R63, PT ;  /* 0x0000003ffc00720c */ /* 0x000fe20003f46070 */
[----:B------:R-:W-:Y:S01]  /*4e20*/  @!P0 HADD2 R13, -R135.H0_H0, -RZ.H0_H0 ;  /* 0xa00000ff870d8230 */ /* 0x000fe20000000900 */
[----:B------:R-:W-:Y:S01]  /*4e30*/  PRMT R87, R135, 0x5410, R134 ;  /* 0x0000541087577816 */ /* 0x000fe20000000086 */
[----:B------:R-:W2:Y:S01]  /*4e40*/  MUFU.EX2 R102, R102 ;  /* 0x0000006600667308 */ /* 0x000ea20000000800 */
[----:B------:R-:W-:-:S02]  /*4e50*/  F2FP.PACK_AB R209, R240, R245 ;  /* 0x000000f5f0d1723e */ /* 0x000fc400000000ff */
[----:B------:R-:W-:Y:S02]  /*4e60*/  @!P0 PRMT R135, R13, 0x5410, RZ ;  /* 0x000054100d878816 */ /* 0x000fe400000000ff */
[----:B------:R-:W-:Y:S02]  /*4e70*/  ISETP.GE.U32.AND P0, PT, R252, R14, PT ;  /* 0x0000000efc00720c */ /* 0x000fe40003f06070 */
[----:B-1----:R-:W-:Y:S02]  /*4e80*/  FMNMX.FTZ R14, R17, R62, !PT ;  /* 0x0000003e110e7209 */ /* 0x002fe40007810000 */
[----:B---3--:R-:W-:Y:S01]  /*4e90*/  FMNMX.FTZ R13, R16, R15, !PT ;  /* 0x0000000f100d7209 */ /* 0x008fe20007810000 */
[----:B------:R-:W-:Y:S01]  /*4ea0*/  @!P2 HADD2 R2, -R134.H0_H0, -RZ.H0_H0 ;  /* 0xa00000ff8602a230 */ /* 0x000fe20000000900 */
[----:B------:R-:W-:Y:S01]  /*4eb0*/  LOP3.LUT R16, R123, 0xffff, RZ, 0xc0, !PT ;  /* 0x0000ffff7b107812 */ /* 0x000fe200078ec0ff */
[----:B------:R-:W1:Y:S01]  /*4ec0*/  SHFL.BFLY PT, R15, R14, 0x1, 0x1f ;  /* 0x0c201f000e0f7f89 */ /* 0x000e6200000e0000 */
[----:B------:R-:W-:-:S02]  /*4ed0*/  PRMT R207, R209, 0x7632, R207 ;  /* 0x00007632d1cf7816 */ /* 0x000fc400000000cf */
[----:B------:R-:W-:Y:S02]  /*4ee0*/  SHF.R.U32.HI R16, RZ, 0x8, R16 ;  /* 0x00000008ff107819 */ /* 0x000fe40000011610 */
[----:B------:R-:W-:Y:S01]  /*4ef0*/  @!P2 PRMT R134, R2, 0x5410, RZ ;  /* 0x000054100286a816 */ /* 0x000fe200000000ff */
[----:B------:R-:W-:Y:S01]  /*4f00*/  @!P0 HADD2 R12, -R209.H0_H0, -RZ.H0_H0 ;  /* 0xa00000ffd10c8230 */ /* 0x000fe20000000900 */
[----:B------:R-:W-:Y:S02]  /*4f10*/  LOP3.LUT R16, R16, 0xffff, RZ, 0xc0, !PT ;  /* 0x0000ffff10107812 */ /* 0x000fe400078ec0ff */
[----:B------:R-:W-:Y:S02]  /*4f20*/  LOP3.LUT R232, R156, 0xff, RZ, 0xc0, !PT ;  /* 0x000000ff9ce87812 */ /* 0x000fe400078ec0ff */
[----:B------:R-:W-:Y:S02]  /*4f30*/  ISETP.GE.U32.AND P2, PT, R252, R16, PT ;  /* 0x00000010fc00720c */ /* 0x000fe40003f46070 */
[----:B------:R-:W-:-:S02]  /*4f40*/  PRMT R16, R209, 0x5410, R207 ;  /* 0x00005410d1107816 */ /* 0x000fc400000000cf */
[----:B------:R-:W-:Y:S02]  /*4f50*/  @!P0 PRMT R209, R12, 0x5410, RZ ;  /* 0x000054100cd18816 */ /* 0x000fe400000000ff */
[----:B------:R-:W3:Y:S01]  /*4f60*/  SHFL.BFLY PT, R12, R13, 0x1, 0x1f ;  /* 0x0c201f000d0c7f89 */ /* 0x000ee200000e0000 */
[----:B------:R-:W-:Y:S02]  /*4f70*/  LOP3.LUT R225, R156, 0xffff, RZ, 0xc0, !PT ;  /* 0x0000ffff9ce17812 */ /* 0x000fe400078ec0ff */
[--C-:B------:R-:W-:Y:S02]  /*4f80*/  SHF.R.U32.HI R220, RZ, 0x10, R156.reuse ;  /* 0x00000010ffdc7819 */ /* 0x100fe4000001169c */
[----:B------:R-:W-:Y:S02]  /*4f90*/  SHF.R.U32.HI R229, RZ, 0x18, R156 ;  /* 0x00000018ffe57819 */ /* 0x000fe4000001169c */
[----:B------:R-:W-:Y:S01]  /*4fa0*/  LOP3.LUT R156, R154, 0xffff, RZ, 0xc0, !PT ;  /* 0x0000ffff9a9c7812 */ /* 0x000fe200078ec0ff */
[----:B------:R-:W-:Y:S01]  /*4fb0*/  @!P2 HADD2 R0, -R207.H0_H0, -RZ.H0_H0 ;  /* 0xa00000ffcf00a230 */ /* 0x000fe20000000900 */
[----:B------:R-:W-:-:S02]  /*4fc0*/  SHF.R.U32.HI R2, RZ, 0x18, R123 ;  /* 0x00000018ff027819 */ /* 0x000fc4000001167b */
[----:B------:R-:W-:Y:S02]  /*4fd0*/  LOP3.LUT R155, R152, 0xffff, RZ, 0xc0, !PT ;  /* 0x0000ffff989b7812 */ /* 0x000fe400078ec0ff */
[----:B------:R-:W-:Y:S02]  /*4fe0*/  SHF.R.U32.HI R111, RZ, 0x10, R152 ;  /* 0x00000010ff6f7819 */ /* 0x000fe40000011698 */
[----:B------:R-:W-:Y:S02]  /*4ff0*/  ISETP.GE.U32.AND P0, PT, R252, R2, PT ;  /* 0x00000002fc00720c */ /* 0x000fe40003f06070 */
[----:B------:R-:W-:Y:S02]  /*5000*/  LOP3.LUT R153, R152, 0xff, RZ, 0xc0, !PT ;  /* 0x000000ff98997812 */ /* 0x000fe400078ec0ff */
[----:B------:R-:W-:Y:S02]  /*5010*/  SHF.R.U32.HI R2, RZ, 0x8, R155 ;  /* 0x00000008ff027819 */ /* 0x000fe4000001169b */
[----:B------:R-:W-:-:S02]  /*5020*/  LOP3.LUT R61, R111, 0xff, RZ, 0xc0, !PT ;  /* 0x000000ff6f3d7812 */ /* 0x000fc400078ec0ff */
[----:B------:R-:W-:Y:S02]  /*5030*/  PRMT R111, R153, 0x5410, R2 ;  /* 0x00005410996f7816 */ /* 0x000fe40000000002 */
[----:B-1----:R-:W-:Y:S02]  /*5040*/  FMNMX.FTZ R2, R14, R15, !PT ;  /* 0x0000000f0e027209 */ /* 0x002fe40007810000 */
[----:B------:R-:W-:Y:S02]  /*5050*/  @!P2 PRMT R207, R0, 0x5410, RZ ;  /* 0x0000541000cfa816 */ /* 0x000fe400000000ff */
[----:B------:R-:W-:Y:S01]  /*5060*/  SHF.R.U32.HI R109, RZ, 0x8, R150 ;  /* 0x00000008ff6d7819 */ /* 0x000fe20000011696 */
[C---:B------:R-:W-:Y:S01]  /*5070*/  FMUL.FTZ R14, R2.reuse, c[0x0][0x23c] ;  /* 0x00008f00020e7a20 */ /* 0x040fe20000410000 */
[----:B---3--:R-:W-:Y:S02]  /*5080*/  FMNMX.FTZ R0, R13, R12, !PT ;  /* 0x0000000c0d007209 */ /* 0x008fe40007810000 */
[----:B------:R-:W-:-:S02]  /*5090*/  FSETP.NEU.FTZ.AND P2, PT, R2, -INF , PT ;  /* 0xff8000000200780b */ /* 0x000fc40003f5d000 */
[----:B------:R-:W-:Y:S01]  /*50a0*/  SHF.R.U32.HI R12, RZ, 0x10, R123 ;  /* 0x00000010ff0c7819 */ /* 0x000fe2000001167b */
[----:B------:R-:W-:Y:S01]  /*50b0*/  FMUL.FTZ R123, R0, c[0x0][0x23c] ;  /* 0x00008f00007b7a20 */ /* 0x000fe20000410000 */
[----:B------:R-:W-:Y:S02]  /*50c0*/  PRMT R109, R122, 0x5410, R109 ;  /* 0x000054107a6d7816 */ /* 0x000fe4000000006d */
[----:B------:R-:W-:Y:S02]  /*50d0*/  FSEL R122, R14, RZ, P2 ;  /* 0x000000ff0e7a7208 */ /* 0x000fe40001000000 */
[----:B------:R-:W-:Y:S01]  /*50e0*/  FSETP.NEU.FTZ.AND P2, PT, R0, -INF , PT ;  /* 0xff8000000000780b */ /* 0x000fe20003f5d000 */
[--C-:B------:R-:W-:Y:S01]  /*50f0*/  HSET2.LE.AND R106, R109, R234.reuse, PT ;  /* 0x000000ea6d6a7233 */ /* 0x100fe20003803000 */
[----:B------:R-:W-:Y:S01]  /*5100*/  LOP3.LUT R12, R12, 0xff, RZ, 0xc0, !PT ;  /* 0x000000ff0c0c7812 */ /* 0x000fe200078ec0ff */
[--C-:B------:R-:W-:Y:S01]  /*5110*/  FFMA.FTZ R235, R73, c[0x0][0x23c], -R122.reuse ;  /* 0x00008f0049eb7a23 */ /* 0x100fe2000001087a */
[----:B------:R-:W-:Y:S01]  /*5120*/  FSEL R123, R123, RZ, P2 ;  /* 0x000000ff7b7b7208 */ /* 0x000fe20001000000 */
[--C-:B------:R-:W-:Y:S01]  /*5130*/  FFMA.FTZ R208, R99, c[0x0][0x23c], -R122.reuse ;  /* 0x00008f0063d07a23 */ /* 0x100fe2000001087a */
[----:B------:R-:W-:Y:S01]  /*5140*/  LOP3.LUT R14, R149, 0xff, RZ, 0xc0, !PT ;  /* 0x000000ff950e7812 */ /* 0x000fe200078ec0ff */
[----:B------:R-:W-:Y:S01]  /*5150*/  FFMA.FTZ R185, R105, c[0x0][0x23c], -R122 ;  /* 0x00008f0069b97a23 */ /* 0x000fe2000001087a */
[----:B------:R-:W-:Y:S01]  /*5160*/  ISETP.GE.U32.AND P2, PT, R252, R12, PT ;  /* 0x0000000cfc00720c */ /* 0x000fe20003f46070 */
[--C-:B------:R-:W-:Y:S01]  /*5170*/  FFMA.FTZ R100, R72, c[0x0][0x23c], -R123.reuse ;  /* 0x00008f0048647a23 */ /* 0x100fe2000001087b */
[----:B------:R-:W-:Y:S01]  /*5180*/  LOP3.LUT R12, R128, 0xffff, RZ, 0xc0, !PT ;  /* 0x0000ffff800c7812 */ /* 0x000fe200078ec0ff */
[--C-:B------:R-:W-:Y:S01]  /*5190*/  FFMA.FTZ R206, R74, c[0x0][0x23c], -R123.reuse ;  /* 0x00008f004ace7a23 */ /* 0x100fe2000001087b */
[----:B------:R-:W-:Y:S01]  /*51a0*/  LOP3.LUT R13, R110, 0xffff, RZ, 0xc0, !PT ;  /* 0x0000ffff6e0d7812 */ /* 0x000fe200078ec0ff */
[----:B------:R-:W-:Y:S01]  /*51b0*/  FFMA.FTZ R183, R64, c[0x0][0x23c], -R123 ;  /* 0x00008f0040b77a23 */ /* 0x000fe2000001087b */
[----:B------:R-:W-:Y:S01]  /*51c0*/  PRMT R107, R14, 0x5410, R129 ;  /* 0x000054100e6b7816 */ /* 0x000fe20000000081 */
[--C-:B------:R-:W-:Y:S01]  /*51d0*/  FFMA.FTZ R129, R68, c[0x0][0x23c], -R123.reuse ;  /* 0x00008f0044817a23 */ /* 0x100fe2000001087b */
[----:B------:R-:W-:Y:S01]  /*51e0*/  SHF.R.U32.HI R14, RZ, 0x10, R110 ;  /* 0x00000010ff0e7819 */ /* 0x000fe2000001166e */
[----:B------:R-:W-:Y:S01]  /*51f0*/  FFMA.FTZ R247, R70, c[0x0][0x23c], -R123 ;  /* 0x00008f0046f77a23 */ /* 0x000fe2000001087b */
[----:B------:R-:W-:Y:S01]  /*5200*/  SHF.R.U32.HI R96, RZ, 0x8, R12 ;  /* 0x00000008ff607819 */ /* 0x000fe2000001160c */
[--C-:B------:R-:W-:Y:S01]  /*5210*/  FFMA.FTZ R236, R65, c[0x0][0x23c], -R122.reuse ;  /* 0x00008f0041ec7a23 */ /* 0x100fe2000001087a */
[----:B------:R-:W-:Y:S01]  /*5220*/  LOP3.LUT R177, R110, 0xff, RZ, 0xc0, !PT ;  /* 0x000000ff6eb17812 */ /* 0x000fe200078ec0ff */
[----:B------:R-:W-:Y:S01]  /*5230*/  FFMA.FTZ R101, R97, c[0x0][0x23c], -R122 ;  /* 0x00008f0061657a23 */ /* 0x000fe2000001087a */
[----:B------:R-:W-:Y:S01]  /*5240*/  SHF.R.U32.HI R12, RZ, 0x8, R13 ;  /* 0x00000008ff0c7819 */ /* 0x000fe2000001160d */
[----:B------:R-:W-:Y:S01]  /*5250*/  MUFU.EX2 R129, R129 ;  /* 0x0000008100817308 */ /* 0x000fe20000000800 */
[----:B------:R-:W-:Y:S01]  /*5260*/  SHF.R.U32.HI R175, RZ, 0x18, R110 ;  /* 0x00000018ffaf7819 */ /* 0x000fe2000001166e */
[--C-:B------:R-:W-:Y:S01]  /*5270*/  HSET2.LE.AND R70, R111, R234.reuse, PT ;  /* 0x000000ea6f467233 */ /* 0x100fe20003803000 */
[----:B------:R-:W-:Y:S01]  /*5280*/  LOP3.LUT R14, R14, 0xff, RZ, 0xc0, !PT ;  /* 0x000000ff0e0e7812 */ /* 0x000fe200078ec0ff */
[----:B------:R-:W-:Y:S01]  /*5290*/  FFMA.FTZ R246, R71, c[0x0][0x23c], -R123 ;  /* 0x00008f0047f67a23 */ /* 0x000fe2000001087b */
[----:B------:R-:W-:Y:S01]  /*52a0*/  LOP3.LUT R45, R58, 0xffff, RZ, 0xc0, !PT ;  /* 0x0000ffff3a2d7812 */ /* 0x000fe200078ec0ff */
[----:B------:R-:W-:Y:S01]  /*52b0*/  FFMA.FTZ R241, R69, c[0x0][0x23c], -R122 ;  /* 0x00008f0045f17a23 */ /* 0x000fe2000001087a */
[----:B------:R-:W-:Y:S01]  /*52c0*/  PRMT R177, R177, 0x5410, R12 ;  /* 0x00005410b1b17816 */ /* 0x000fe2000000000c */
[----:B------:R-:W1:Y:S01]  /*52d0*/  MUFU.EX2 R100, R100 ;  /* 0x0000006400647308 */ /* 0x000e620000000800 */
[----:B------:R-:W-:Y:S01]  /*52e0*/  LOP3.LUT R12, R108, 0xffff, RZ, 0xc0, !PT ;  /* 0x0000ffff6c0c7812 */ /* 0x000fe200078ec0ff */
[----:B------:R-:W-:Y:S01]  /*52f0*/  FFMA.FTZ R210, R47, c[0x0][0x23c], -R122 ;  /* 0x00008f002fd27a23 */ /* 0x000fe2000001087a */
[----:B------:R-:W-:Y:S01]  /*5300*/  PRMT R175, R14, 0x5410, R175 ;  /* 0x000054100eaf7816 */ /* 0x000fe200000000af */
[----:B------:R-:W-:Y:S01]  /*5310*/  FFMA.FTZ R242, R46, c[0x0][0x23c], -R123 ;  /* 0x00008f002ef27a23 */ /* 0x000fe2000001087b */
[----:B------:R-:W-:Y:S01]  /*5320*/  SHF.R.U32.HI R14, RZ, 0x8, R45 ;  /* 0x00000008ff0e7819 */ /* 0x000fe2000001162d */
[--C-:B------:R-:W-:Y:S01]  /*5330*/  HSET2.LE.AND R107, R107, R234.reuse, PT ;  /* 0x000000ea6b6b7233 */ /* 0x100fe20003803000 */
[----:B------:R-:W-:Y:S01]  /*5340*/  SHF.R.U32.HI R62, RZ, 0x10, R128 ;  /* 0x00000010ff3e7819 */ /* 0x000fe20000011680 */
[----:B------:R-:W-:Y:S01]  /*5350*/  MUFU.EX2 R208, R208 ;  /* 0x000000d000d07308 */ /* 0x000fe20000000800 */
[----:B------:R-:W-:Y:S01]  /*5360*/  LOP3.LUT R45, R108, 0xff, RZ, 0xc0, !PT ;  /* 0x000000ff6c2d7812 */ /* 0x000fe200078ec0ff */
[--C-:B------:R-:W-:Y:S01]  /*5370*/  HSET2.LE.AND R69, R175, R234.reuse, PT ;  /* 0x000000eaaf457233 */ /* 0x100fe20003803000 */
[----:B------:R-:W-:Y:S01]  /*5380*/  SHF.R.U32.HI R12, RZ, 0x8, R12 ;  /* 0x00000008ff0c7819 */ /* 0x000fe2000001160c */
[----:B------:R-:W-:Y:S01]  /*5390*/  HSET2.LE.AND R68, R177, R234, PT ;  /* 0x000000eab1447233 */ /* 0x000fe20003803000 */
[----:B------:R-:W-:-:S02]  /*53a0*/  LOP3.LUT R211, R128, 0xff, RZ, 0xc0, !PT ;  /* 0x000000ff80d37812 */ /* 0x000fc400078ec0ff */
[----:B------:R-:W-:Y:S01]  /*53b0*/  SHF.R.U32.HI R73, RZ, 0x10, R108 ;  /* 0x00000010ff497819 */ /* 0x000fe2000001166c */
[----:B------:R-:W3:Y:S01]  /*53c0*/  MUFU.EX2 R185, R185 ;  /* 0x000000b900b97308 */ /* 0x000ee20000000800 */
[----:B------:R-:W-:Y:S02]  /*53d0*/  LOP3.LUT R226, R157, UR14, R226, 0x96, !PT ;  /* 0x0000000e9de27c12 */ /* 0x000fe4000f8e96e2 */
[----:B------:R-:W-:Y:S01]  /*53e0*/  SHF.R.U32.HI R179, RZ, 0x18, R128 ;  /* 0x00000018ffb37819 */ /* 0x000fe20000011680 */
[----:B------:R-:W-:Y:S01]  /*53f0*/  FFMA.FTZ R128, R75, c[0x0][0x23c], -R122 ;  /* 0x00008f004b807a23 */ /* 0x000fe2000001087a */
[----:B------:R-:W-:Y:S02]  /*5400*/  LOP3.LUT R62, R62, 0xff, RZ, 0xc0, !PT ;  /* 0x000000ff3e3e7812 */ /* 0x000fe400078ec0ff */
[----:B------:R-:W-:Y:S01]  /*5410*/  PRMT R45, R45, 0x5410, R12 ;  /* 0x000054102d2d7816 */ /* 0x000fe2000000000c */
[----:B------:R-:W-:Y:S01]  /*5420*/  MUFU.EX2 R206, R206 ;  /* 0x000000ce00ce7308 */ /* 0x000fe20000000800 */
[----:B------:R-:W-:-:S02]  /*5430*/  SHF.R.U32.HI R157, RZ, 0x10, R154 ;  /* 0x00000010ff9d7819 */ /* 0x000fc4000001169a */
[----:B------:R-:W-:Y:S01]  /*5440*/  LOP3.LUT R12, R18, 0xffff, RZ, 0xc0, !PT ;  /* 0x0000ffff120c7812 */ /* 0x000fe200078ec0ff */
[--C-:B------:R-:W-:Y:S01]  /*5450*/  HSET2.LE.AND R104, R45, R234.reuse, PT ;  /* 0x000000ea2d687233 */ /* 0x100fe20003803000 */
[----:B------:R-:W-:Y:S02]  /*5460*/  PRMT R211, R211, 0x5410, R96 ;  /* 0x00005410d3d37816 */ /* 0x000fe40000000060 */
[----:B------:R-:W-:Y:S01]  /*5470*/  SHF.R.U32.HI R108, RZ, 0x18, R108 ;  /* 0x00000018ff6c7819 */ /* 0x000fe2000001166c */
[----:B------:R-:W4:Y:S01]  /*5480*/  MUFU.EX2 R183, R183 ;  /* 0x000000b700b77308 */ /* 0x000f220000000800 */
[----:B------:R-:W-:Y:S01]  /*5490*/  F2FP.PACK_AB R204, R192, R239 ;  /* 0x000000efc0cc723e */ /* 0x000fe200000000ff */
[----:B------:R-:W-:Y:S01]  /*54a0*/  HSET2.LE.AND R211, R211, R234, PT ;  /* 0x000000ead3d37233 */ /* 0x000fe20003803000 */
[----:B------:R-:W-:Y:S02]  /*54b0*/  LOP3.LUT R73, R73, 0xff, RZ, 0xc0, !PT ;  /* 0x000000ff49497812 */ /* 0x000fe400078ec0ff */
[----:B------:R-:W-:Y:S01]  /*54c0*/  LOP3.LUT R158, R154, 0xff, RZ, 0xc0, !PT ;  /* 0x000000ff9a9e7812 */ /* 0x000fe200078ec0ff */
[----:B------:R-:W-:Y:S01]  /*54d0*/  @!P2 HADD2 R86, -R204.H0_H0, -RZ.H0_H0 ;  /* 0xa00000ffcc56a230 */ /* 0x000fe20000000900 */
[----:B------:R-:W-:Y:S01]  /*54e0*/  SHF.R.U32.HI R17, RZ, 0x8, R156 ;  /* 0x00000008ff117819 */ /* 0x000fe2000001169c */
[----:B------:R-:W-:Y:S01]  /*54f0*/  MUFU.EX2 R236, R236 ;  /* 0x000000ec00ec7308 */ /* 0x000fe20000000800 */
[----:B------:R-:W-:-:S02]  /*5500*/  PRMT R179, R62, 0x5410, R179 ;  /* 0x000054103eb37816 */ /* 0x000fc400000000b3 */
[----:B------:R-:W-:Y:S02]  /*5510*/  SHF.R.U32.HI R13, RZ, 0x10, R18 ;  /* 0x00000010ff0d7819 */ /* 0x000fe40000011612 */
[----:B------:R-:W-:Y:S01]  /*5520*/  SHF.R.U32.HI R154, RZ, 0x18, R154 ;  /* 0x00000018ff9a7819 */ /* 0x000fe2000001169a */
[----:B------:R-:W-:Y:S01]  /*5530*/  HSET2.LE.AND R179, R179, R234, PT ;  /* 0x000000eab3b37233 */ /* 0x000fe20003803000 */
[----:B------:R-:W-:Y:S01]  /*5540*/  LOP3.LUT R19, R157, 0xff, RZ, 0xc0, !PT ;  /* 0x000000ff9d137812 */ /* 0x000fe200078ec0ff */
[----:B------:R-:W1:Y:S01]  /*5550*/  MUFU.EX2 R235, R235 ;  /* 0x000000eb00eb7308 */ /* 0x000e620000000800 */
[----:B------:R-:W-:Y:S02]  /*5560*/  LOP3.LUT R75, R18, 0xff, RZ, 0xc0, !PT ;  /* 0x000000ff124b7812 */ /* 0x000fe400078ec0ff */
[----:B------:R-:W-:Y:S02]  /*5570*/  SHF.R.U32.HI R12, RZ, 0x8, R12 ;  /* 0x00000008ff0c7819 */ /* 0x000fe4000001160c */
[----:B------:R-:W-:-:S02]  /*5580*/  PRMT R187, R204, 0x7632, R187 ;  /* 0x00007632ccbb7816 */ /* 0x000fc400000000bb */
[----:B------:R-:W-:Y:S01]  /*5590*/  PRMT R73, R73, 0x5410, R108 ;  /* 0x0000541049497816 */ /* 0x000fe2000000006c */
[----:B------:R-:W-:Y:S01]  /*55a0*/  MUFU.EX2 R128, R128 ;  /* 0x0000008000807308 */ /* 0x000fe20000000800 */
[----:B--2---:R-:W-:Y:S01]  /*55b0*/  F2FP.PACK_AB R160, R102, R131 ;  /* 0x0000008366a0723e */ /* 0x004fe200000000ff */
[----:B------:R-:W2:Y:S01]  /*55c0*/  LDSM.16.MT88.4 R108, [R196+0x6000] ;  /* 0x00600000c46c783b */ /* 0x000ea20000004200 */
[----:B------:R-:W-:Y:S01]  /*55d0*/  PRMT R17, R158, 0x5410, R17 ;  /* 0x000054109e117816 */ /* 0x000fe20000000011 */
[----:B------:R-:W-:Y:S01]  /*55e0*/  HSET2.LE.AND R73, R73, R234, PT ;  /* 0x000000ea49497233 */ /* 0x000fe20003803000 */
[----:B------:R-:W-:Y:S01]  /*55f0*/  SHF.R.U32.HI R18, RZ, 0x18, R18 ;  /* 0x00000018ff127819 */ /* 0x000fe20000011612 */
[----:B------:R-:W-:Y:S01]  /*5600*/  @!P0 HADD2 R85, -R187.H0_H0, -RZ.H0_H0 ;  /* 0xa00000ffbb558230 */ /* 0x000fe20000000900 */
[----:B------:R-:W-:Y:S01]  /*5610*/  LOP3.LUT R13, R13, 0xff, RZ, 0xc0, !PT ;  /* 0x000000ff0d0d7812 */ /* 0x000fe200078ec0ff */
[----:B------:R-:W1:Y:S01]  /*5620*/  MUFU.EX2 R101, R101 ;  /* 0x0000006500657308 */ /* 0x000e620000000800 */
[----:B------:R-:W-:-:S02]  /*5630*/  PRMT R19, R19, 0x5410, R154 ;  /* 0x0000541013137816 */ /* 0x000fc4000000009a */
[----:B------:R-:W-:Y:S02]  /*5640*/  PRMT R75, R75, 0x5410, R12 ;  /* 0x000054104b4b7816 */ /* 0x000fe4000000000c */
[----:B------:R-:W-:Y:S01]  /*5650*/  PRMT R12, R204, 0x5410, R187 ;  /* 0x00005410cc0c7816 */ /* 0x000fe200000000bb */
[--C-:B------:R-:W-:Y:S01]  /*5660*/  HSET2.LE.AND R19, R19, R234.reuse, PT ;  /* 0x000000ea13137233 */ /* 0x100fe20003803000 */
[----:B------:R-:W-:Y:S01]  /*5670*/  PRMT R159, R160, 0x7632, R159 ;  /* 0x00007632a09f7816 */ /* 0x000fe2000000009f */
[----:B------:R-:W-:Y:S01]  /*5680*/  MUFU.EX2 R247, R247 ;  /* 0x000000f700f77308 */ /* 0x000fe20000000800 */
[----:B------:R-:W-:Y:S02]  /*5690*/  SHF.R.U32.HI R152, RZ, 0x18, R152 ;  /* 0x00000018ff987819 */ /* 0x000fe40000011698 */
[----:B------:R-:W-:Y:S01]  /*56a0*/  PRMT R13, R13, 0x5410, R18 ;  /* 0x000054100d0d7816 */ /* 0x000fe20000000012 */
[----:B------:R-:W-:Y:S01]  /*56b0*/  HSET2.LE.AND R18, R17, R234, PT ;  /* 0x000000ea11127233 */ /* 0x000fe20003803000 */
[----:B------:R-:W-:-:S02]  /*56c0*/  F2FP.PACK_AB R156, R213, R244 ;  /* 0x000000f4d59c723e */ /* 0x000fc400000000ff */
[----:B------:R-:W-:Y:S01]  /*56d0*/  LOP3.LUT R16, R211, R16, RZ, 0xc0, !PT ;  /* 0x00000010d3107212 */ /* 0x000fe200078ec0ff */
[----:B------:R-:W1:Y:S01]  /*56e0*/  MUFU.EX2 R246, R246 ;  /* 0x000000f600f67308 */ /* 0x000e620000000800 */
[----:B------:R-:W-:Y:S01]  /*56f0*/  FFMA.FTZ R211, R44, c[0x0][0x23c], -R123 ;  /* 0x00008f002cd37a23 */ /* 0x000fe2000001087b */
[----:B------:R-:W-:Y:S01]  /*5700*/  LOP3.LUT R17, R179, R12, RZ, 0xc0, !PT ;  /* 0x0000000cb3117212 */ /* 0x000fe200078ec0ff */
[--C-:B------:R-:W-:Y:S01]  /*5710*/  HSET2.LE.AND R13, R13, R234.reuse, PT ;  /* 0x000000ea0d0d7233 */ /* 0x100fe20003803000 */
[----:B------:R-:W-:Y:S02]  /*5720*/  PRMT R12, R160, 0x5410, R159 ;  /* 0x00005410a00c7816 */ /* 0x000fe4000000009f */
[----:B------:R-:W-:Y:S02]  /*5730*/  PRMT R15, R61, 0x5410, R152 ;  /* 0x000054103d0f7816 */ /* 0x000fe40000000098 */
[----:B------:R-:W-:Y:S01]  /*5740*/  PRMT R155, R156, 0x7632, R155 ;  /* 0x000076329c9b7816 */ /* 0x000fe2000000009b */
[----:B------:R-:W-:Y:S01]  /*5750*/  MUFU.EX2 R241, R241 ;  /* 0x000000f100f17308 */ /* 0x000fe20000000800 */
[----:B------:R-:W-:Y:S01]  /*5760*/  SHF.R.U32.HI R60, RZ, 0x10, R58 ;  /* 0x00000010ff3c7819 */ /* 0x000fe2000001163a */
[----:B------:R-:W-:Y:S01]  /*5770*/  HSET2.LE.AND R15, R15, R234, PT ;  /* 0x000000ea0f0f7233 */ /* 0x000fe20003803000 */
[----:B------:R-:W-:-:S02]  /*5780*/  F2FP.PACK_AB R152, R186, R203 ;  /* 0x000000cbba98723e */ /* 0x000fc400000000ff */
[----:B------:R-:W-:Y:S02]  /*5790*/  LOP3.LUT R59, R58, 0xff, RZ, 0xc0, !PT ;  /* 0x000000ff3a3b7812 */ /* 0x000fe400078ec0ff */
[----:B------:R-:W-:Y:S01]  /*57a0*/  LOP3.LUT R19, R19, R12, RZ, 0xc0, !PT ;  /* 0x0000000c13137212 */ /* 0x000fe200078ec0ff */
[----:B------:R-:W2:Y:S01]  /*57b0*/  MUFU.EX2 R210, R210 ;  /* 0x000000d200d27308 */ /* 0x000ea20000000800 */
[----:B------:R-:W-:Y:S02]  /*57c0*/  PRMT R12, R156, 0x5410, R155 ;  /* 0x000054109c0c7816 */ /* 0x000fe4000000009b */
[----:B------:R-:W-:Y:S02]  /*57d0*/  SHF.R.U32.HI R58, RZ, 0x18, R58 ;  /* 0x00000018ff3a7819 */ /* 0x000fe4000001163a */
[----:B------:R-:W-:Y:S02]  /*57e0*/  LOP3.LUT R97, R60, 0xff, RZ, 0xc0, !PT ;  /* 0x000000ff3c617812 */ /* 0x000fe400078ec0ff */
[----:B------:R-:W-:Y:S01]  /*57f0*/  PRMT R151, R152, 0x7632, R151 ;  /* 0x0000763298977816 */ /* 0x000fe20000000097 */
[----:B------:R-:W-:Y:S01]  /*5800*/  MUFU.EX2 R242, R242 ;  /* 0x000000f200f27308 */ /* 0x000fe20000000800 */
[----:B------:R-:W-:-:S02]  /*5810*/  PRMT R99, R59, 0x5410, R14 ;  /* 0x000054103b637816 */ /* 0x000fc4000000000e */
[----:B-1----:R-:W-:Y:S02]  /*5820*/  F2FP.PACK_AB R65, R100, R129 ;  /* 0x000000816441723e */ /* 0x002fe400000000ff */
[----:B------:R-:W-:Y:S01]  /*5830*/  F2FP.PACK_AB R158, R103, R130 ;  /* 0x00000082679e723e */ /* 0x000fe200000000ff */
[----:B------:R-:W-:Y:S01]  /*5840*/  HSET2.LE.AND R14, R99, R234, PT ;  /* 0x000000ea630e7233 */ /* 0x000fe20003803000 */
[----:B---3--:R-:W-:Y:S01]  /*5850*/  F2FP.PACK_AB R59, R185, R208 ;  /* 0x000000d0b93b723e */ /* 0x008fe200000000ff */
[----:B------:R-:W1:Y:S01]  /*5860*/  MUFU.EX2 R211, R211 ;  /* 0x000000d300d37308 */ /* 0x000e620000000800 */
[----:B----4-:R-:W-:Y:S02]  /*5870*/  F2FP.PACK_AB R61, R183, R206 ;  /* 0x000000ceb73d723e */ /* 0x010fe400000000ff */
[----:B------:R-:W-:Y:S02]  /*5880*/  LOP3.LUT R69, R69, R12, RZ, 0xc0, !PT ;  /* 0x0000000c45457212 */ /* 0x000fe400078ec0ff */
[----:B------:R-:W-:-:S02]  /*5890*/  PRMT R97, R97, 0x5410, R58 ;  /* 0x0000541061617816 */ /* 0x000fc4000000003a */
[----:B------:R-:W-:Y:S02]  /*58a0*/  PRMT R12, R152, 0x5410, R151 ;  /* 0x00005410980c7816 */ /* 0x000fe40000000097 */
[----:B------:R-:W-:Y:S02]  /*58b0*/  PRMT R64, R65, 0x7632, R64 ;  /* 0x0000763241407816 */ /* 0x000fe40000000040 */
[----:B------:R-:W-:Y:S02]  /*58c0*/  PRMT R157, R158, 0x7632, R157 ;  /* 0x000076329e9d7816 */ /* 0x000fe4000000009d */
[----:B------:R-:W-:Y:S02]  /*58d0*/  PRMT R58, R59, 0x7632, R58 ;  /* 0x000076323b3a7816 */ /* 0x000fe4000000003a */
[----:B------:R-:W-:Y:S02]  /*58e0*/  PRMT R60, R61, 0x7632, R60 ;  /* 0x000076323d3c7816 */ /* 0x000fe4000000003c */
[----:B------:R-:W-:-:S02]  /*58f0*/  F2FP.PACK_AB R154, R214, R243 ;  /* 0x000000f3d69a723e */ /* 0x000fc400000000ff */
[----:B------:R-:W-:Y:S02]  /*5900*/  F2FP.PACK_AB R184, R235, R236 ;  /* 0x000000ecebb8723e */ /* 0x000fe400000000ff */
[----:B------:R-:W-:Y:S02]  /*5910*/  F2FP.PACK_AB R63, R101, R128 ;  /* 0x00000080653f723e */ /* 0x000fe400000000ff */
[----:B------:R-:W-:Y:S01]  /*5920*/  LOP3.LUT R71, R15, R12, RZ, 0xc0, !PT ;  /* 0x0000000c0f477212 */ /* 0x000fe200078ec0ff */
[----:B------:R-:W-:Y:S01]  /*5930*/  HSET2.LE.AND R15, R97, R234, PT ;  /* 0x000000ea610f7233 */ /* 0x000fe20003803000 */
[----:B------:R-:W-:Y:S02]  /*5940*/  F2FP.PACK_AB R182, R246, R247 ;  /* 0x000000f7f6b6723e */ /* 0x000fe400000000ff */
[----:B------:R-:W-:Y:S02]  /*5950*/  PRMT R12, R65, 0x5410, R64 ;  /* 0x00005410410c7816 */ /* 0x000fe40000000040 */
[----:B------:R-:W-:-:S02]  /*5960*/  PRMT R105, R158, 0x5410, R157 ;  /* 0x000054109e697816 */ /* 0x000fc4000000009d */
[----:B------:R-:W-:Y:S02]  /*5970*/  PRMT R47, R59, 0x5410, R58 ;  /* 0x000054103b2f7816 */ /* 0x000fe4000000003a */
[----:B------:R-:W-:Y:S02]  /*5980*/  PRMT R6, R61, 0x5410, R60 ;  /* 0x000054103d067816 */ /* 0x000fe4000000003c */
[----:B------:R-:W-:Y:S02]  /*5990*/  PRMT R153, R154, 0x7632, R153 ;  /* 0x000076329a997816 */ /* 0x000fe40000000099 */
[----:B------:R-:W-:Y:S02]  /*59a0*/  PRMT R181, R184, 0x7632, R181 ;  /* 0x00007632b8b57816 */ /* 0x000fe400000000b5 */
[----:B------:R-:W-:Y:S02]  /*59b0*/  PRMT R62, R63, 0x7632, R62 ;  /* 0x000076323f3e7816 */ /* 0x000fe4000000003e */
[----:B------:R-:W-:-:S02]  /*59c0*/  PRMT R179, R182, 0x7632, R179 ;  /* 0x00007632b6b37816 */ /* 0x000fc400000000b3 */
[----:B------:R-:W-:Y:S02]  /*59d0*/  F2FP.PACK_AB R150, R205, R212 ;  /* 0x000000d4cd96723e */ /* 0x000fe400000000ff */
[----:B------:R-:W-:Y:S01]  /*59e0*/  LOP3.LUT R15, R15, R12, RZ, 0xc0, !PT ;  /* 0x0000000c0f0f7212 */ /* 0x000fe200078ec0ff */
[----:B------:R-:W-:Y:S01]  /*59f0*/  HSET2.LE.AND R12, R75, R234, PT ;  /* 0x000000ea4b0c7233 */ /* 0x000fe20003803000 */
[----:B--2---:R-:W-:Y:S02]  /*5a00*/  F2FP.PACK_AB R178, R210, R241 ;  /* 0x000000f1d2b2723e */ /* 0x004fe400000000ff */
[----:B-1----:R-:W-:Y:S02]  /*5a10*/  F2FP.PACK_AB R180, R211, R242 ;  /* 0x000000f2d3b4723e */ /* 0x002fe400000000ff */
[----:B------:R-:W-:Y:S02]  /*5a20*/  LOP3.LUT R18, R18, R105, RZ, 0xc0, !PT ;  /* 0x0000006912127212 */ /* 0x000fe400078ec0ff */
[----:B------:R-:W-:-:S02]  /*5a30*/  LOP3.LUT R106, R106, R47, RZ, 0xc0, !PT ;  /* 0x0000002f6a6a7212 */ /* 0x000fc400078ec0ff */
[----:B------:R-:W-:Y:S02]  /*5a40*/  LOP3.LUT R107, R107, R6, RZ, 0xc0, !PT ;  /* 0x000000066b6b7212 */ /* 0x000fe400078ec0ff */
[----:B------:R-:W-:Y:S02]  /*5a50*/  PRMT R105, R154, 0x5410, R153 ;  /* 0x000054109a697816 */ /* 0x000fe40000000099 */
[----:B------:R-:W-:Y:S02]  /*5a60*/  PRMT R97, R63, 0x5410, R62 ;  /* 0x000054103f617816 */ /* 0x000fe4000000003e */
[----:B------:R-:W-:Y:S02]  /*5a70*/  PRMT R47, R184, 0x5410, R181 ;  /* 0x00005410b82f7816 */ /* 0x000fe400000000b5 */
[----:B------:R-:W-:Y:S02]  /*5a80*/  PRMT R6, R182, 0x5410, R179 ;  /* 0x00005410b6067816 */ /* 0x000fe400000000b3 */
[----:B------:R-:W-:-:S02]  /*5a90*/  PRMT R149, R150, 0x7632, R149 ;  /* 0x0000763296957816 */ /* 0x000fc40000000095 */
[----:B------:R-:W-:Y:S02]  /*5aa0*/  PRMT R175, R178, 0x7632, R175 ;  /* 0x00007632b2af7816 */ /* 0x000fe400000000af */
[----:B------:R-:W-:Y:S02]  /*5ab0*/  PRMT R177, R180, 0x7632, R177 ;  /* 0x00007632b4b17816 */ /* 0x000fe400000000b1 */
[----:B------:R-:W-:Y:S02]  /*5ac0*/  LOP3.LUT R68, R68, R105, RZ, 0xc0, !PT ;  /* 0x0000006944447212 */ /* 0x000fe400078ec0ff */
[----:B------:R-:W-:Y:S02]  /*5ad0*/  LOP3.LUT R14, R14, R97, RZ, 0xc0, !PT ;  /* 0x000000610e0e7212 */ /* 0x000fe400078ec0ff */
[----:B------:R-:W-:Y:S01]  /*5ae0*/  LOP3.LUT R12, R12, R47, RZ, 0xc0, !PT ;  /* 0x0000002f0c0c7212 */ /* 0x000fe200078ec0ff */
[----:B------:R-:W-:Y:S01]  /*5af0*/  HMMA.16816.F32 R96, R16, R108, RZ ;  /* 0x0000006c1060723c */ /* 0x000fe200000018ff */
[----:B------:R-:W-:Y:S01]  /*5b00*/  LOP3.LUT R13, R13, R6, RZ, 0xc0, !PT ;  /* 0x000000060d0d7212 */ /* 0x000fe200078ec0ff */
[----:B------:R-:W1:Y:S01]  /*5b10*/  LDSM.16.MT88.4 R44, [R196+0x6800] ;  /* 0x00680000c42c783b */ /* 0x000e620000004200 */
[----:B------:R-:W-:-:S02]  /*5b20*/  PRMT R105, R150, 0x5410, R149 ;  /* 0x0000541096697816 */ /* 0x000fc40000000095 */
[----:B------:R-:W-:Y:S02]  /*5b30*/  PRMT R75, R178, 0x5410, R175 ;  /* 0x00005410b24b7816 */ /* 0x000fe400000000af */
[----:B------:R-:W-:Y:S02]  /*5b40*/  PRMT R6, R180, 0x5410, R177 ;  /* 0x00005410b4067816 */ /* 0x000fe400000000b1 */
[----:B------:R-:W-:Y:S02]  /*5b50*/  LOP3.LUT R70, R70, R105, RZ, 0xc0, !PT ;  /* 0x0000006946467212 */ /* 0x000fe400078ec0ff */
[----:B------:R-:W-:Y:S02]  /*5b60*/  LOP3.LUT R104, R104, R75, RZ, 0xc0, !PT ;  /* 0x0000004b68687212 */ /* 0x000fe400078ec0ff */
[----:B------:R-:W-:Y:S02]  /*5b70*/  LOP3.LUT R105, R73, R6, RZ, 0xc0, !PT ;  /* 0x0000000649697212 */ /* 0x000fe400078ec0ff */
[----:B------:R-:W-:Y:S07]  /*5b80*/  HMMA.16816.F32 R72, R12, R108, RZ ;  /* 0x0000006c0c48723c */ /* 0x000fee00000018ff */
[----:B------:R-:W-:-:S02]  /*5b90*/  IMAD.MOV.U32 R108, RZ, RZ, R4 ;  /* 0x000000ffff6c7224 */ /* 0x000fc400078e0004 */
[----:B------:R-:W-:Y:S02]  /*5ba0*/  IMAD.MOV.U32 R109, RZ, RZ, R5 ;  /* 0x000000ffff6d7224 */ /* 0x000fe400078e0005 */
[----:B------:R-:W2:Y:S01]  /*5bb0*/  LDL.LU.64 R4, [R1+0xd0] ;  /* 0x0000d00001047983 */ /* 0x000ea20000300a00 */
[----:B------:R-:W-:Y:S01]  /*5bc0*/  @!P3 HADD2 R84, -R158.H0_H0, -RZ.H0_H0 ;  /* 0xa00000ff9e54b230 */ /* 0x000fe20000000900 */
[----:B------:R-:W-:-:S04]  /*5bd0*/  LOP3.LUT R250, R250, 0xff, RZ, 0xc0, !PT ;  /* 0x000000fffafa7812 */ /* 0x000fc800078ec0ff */
[----:B------:R-:W-:Y:S02]  /*5be0*/  @!P3 PRMT R158, R84, 0x5410, RZ ;  /* 0x00005410549eb816 */ /* 0x000fe400000000ff */
[----:B------:R-:W-:Y:S02]  /*5bf0*/  ISETP.GE.U32.AND P3, PT, R252, R250, PT ;  /* 0x000000fafc00720c */ /* 0x000fe40003f66070 */
[----:B------:R-:W-:-:S04]  /*5c00*/  SHF.R.U32.HI R6, RZ, 0x8, R251 ;  /* 0x00000008ff067819 */ /* 0x000fc800000116fb */
[----:B------:R-:W-:Y:S02]  /*5c10*/  LOP3.LUT R6, R6, 0xffff, RZ, 0xc0, !PT ;  /* 0x0000ffff06067812 */ /* 0x000fe400078ec0ff */
[----:B------:R-:W-:Y:S01]  /*5c20*/  @!P2 PRMT R204, R86, 0x5410, RZ ;  /* 0x0000541056cca816 */ /* 0x000fe200000000ff */
[-C--:B-1----:R-:W-:Y:S01]  /*5c30*/  HMMA.16816.F32 R96, R68, R44.reuse, R96 ;  /* 0x0000002c4460723c */ /* 0x082fe20000001860 */
[C---:B------:R-:W-:Y:S02]  /*5c40*/  ISETP.GE.U32.AND P2, PT, R252.reuse, R6, PT ;  /* 0x00000006fc00720c */ /* 0x040fe40003f46070 */
[----:B------:R-:W-:Y:S01]  /*5c50*/  @!P0 PRMT R187, R85, 0x5410, RZ ;  /* 0x0000541055bb8816 */ /* 0x000fe200000000ff */
[----:B------:R-:W-:Y:S01]  /*5c60*/  @!P3 HADD2 R76, -R160.H0_H0, -RZ.H0_H0 ;  /* 0xa00000ffa04cb230 */ /* 0x000fe20000000900 */
[----:B------:R-:W-:Y:S01]  /*5c70*/  ISETP.GE.U32.AND P0, PT, R252, R249, PT ;  /* 0x000000f9fc00720c */ /* 0x000fe20003f06070 */
[----:B------:R-:W-:Y:S02]  /*5c80*/  IMAD.WIDE.U32 R248, R248, -0x326172a9, RZ ;  /* 0xcd9e8d57f8f87825 */ /* 0x000fe400078e00ff */
[----:B------:R-:W-:Y:S01]  /*5c90*/  HMMA.16816.F32 R72, R104, R44, R72 ;  /* 0x0000002c6848723c */ /* 0x000fe20000001848 */
[----:B------:R-:W-:-:S06]  /*5ca0*/  @!P3 PRMT R160, R76, 0x5410, RZ ;  /* 0x000054104ca0b816 */ /* 0x000fcc00000000ff */
[----:B------:R-:W-:Y:S02]  /*5cb0*/  IMAD.MOV.U32 R44, RZ, RZ, R200 ;  /* 0x000000ffff2c7224 */ /* 0x000fe400078e00c8 */
[----:B------:R-:W-:Y:S02]  /*5cc0*/  IMAD.MOV.U32 R45, RZ, RZ, R201 ;  /* 0x000000ffff2d7224 */ /* 0x000fe400078e00c9 */
[----:B------:R-:W-:Y:S01]  /*5cd0*/  IMAD.MOV.U32 R250, RZ, RZ, R44 ;  /* 0x000000fffffa7224 */ /* 0x000fe200078e002c */
[----:B------:R-:W-:Y:S01]  /*5ce0*/  LOP3.LUT R44, R249, UR15, R188, 0x96, !PT ;  /* 0x0000000ff92c7c12 */ /* 0x000fe2000f8e96bc */
[----:B------:R-:W-:Y:S01]  /*5cf0*/  IMAD.MOV.U32 R251, RZ, RZ, R45 ;  /* 0x000000fffffb7224 */ /* 0x000fe200078e002d */
[C---:B------:R-:W-:Y:S01]  /*5d00*/  LOP3.LUT R188, R248.reuse, 0xff, RZ, 0xc0, !PT ;  /* 0x000000fff8bc7812 */ /* 0x040fe200078ec0ff */
[----:B------:R-:W-:Y:S01]  /*5d10*/  @!P2 HADD2 R83, -R157.H0_H0, -RZ.H0_H0 ;  /* 0xa00000ff9d53a230 */ /* 0x000fe20000000900 */
[----:B------:R-:W-:Y:S01]  /*5d20*/  LOP3.LUT R45, R248, 0xffff, RZ, 0xc0, !PT ;  /* 0x0000fffff82d7812 */ /* 0x000fe200078ec0ff */
[----:B------:R-:W-:Y:S01]  /*5d30*/  IMAD.MOV.U32 R249, RZ, RZ, R109 ;  /* 0x000000fffff97224 */ /* 0x000fe200078e006d */
[--C-:B------:R-:W-:Y:S01]  /*5d40*/  SHF.R.U32.HI R190, RZ, 0x10, R248.reuse ;  /* 0x00000010ffbe7819 */ /* 0x100fe200000116f8 */
[----:B------:R-:W-:Y:S01]  /*5d50*/  @!P5 HADD2 R43, -R159.H0_H0, -RZ.H0_H0 ;  /* 0xa00000ff9f2bd230 */ /* 0x000fe20000000900 */
[----:B------:R-:W-:Y:S01]  /*5d60*/  SHF.R.U32.HI R189, RZ, 0x18, R248 ;  /* 0x00000018ffbd7819 */ /* 0x000fe200000116f8 */
[----:B------:R-:W-:Y:S01]  /*5d70*/  IMAD.MOV.U32 R248, RZ, RZ, R108 ;  /* 0x000000fffff87224 */ /* 0x000fe200078e006c */
[C---:B------:R-:W-:Y:S01]  /*5d80*/  LOP3.LUT R76, R119.reuse, 0xffff, RZ, 0xc0, !PT ;  /* 0x0000ffff774c7812 */ /* 0x040fe200078ec0ff */
[----:B------:R-:W-:Y:S01]  /*5d90*/  IMAD.WIDE.U32 R108, R114, -0x2daee0ad, RZ ;  /* 0xd2511f53726c7825 */ /* 0x000fe200078e00ff */
[----:B------:R-:W-:-:S03]  /*5da0*/  LOP3.LUT R6, R119, 0xff, RZ, 0xc0, !PT ;  /* 0x000000ff77067812 */ /* 0x000fc600078ec0ff */
[----:B------:R-:W-:Y:S01]  /*5db0*/  IMAD.WIDE.U32 R84, R231, -0x2daee0ad, RZ ;  /* 0xd2511f53e7547825 */ /* 0x000fe200078e00ff */
[----:B------:R-:W-:Y:S02]  /*5dc0*/  SHF.R.U32.HI R76, RZ, 0x8, R76 ;  /* 0x00000008ff4c7819 */ /* 0x000fe4000001164c */
[----:B------:R-:W-:Y:S01]  /*5dd0*/  SHF.R.U32.HI R116, RZ, 0x8, R116 ;  /* 0x00000008ff747819 */ /* 0x000fe20000011674 */
[----:B------:R-:W-:Y:S01]  /*5de0*/  @!P4 HADD2 R78, -R150.H0_H0, -RZ.H0_H0 ;  /* 0xa00000ff964ec230 */ /* 0x000fe20000000900 */
[----:B------:R-:W-:Y:S02]  /*5df0*/  LOP3.LUT R230, R109, UR10, R230, 0x96, !PT ;  /* 0x0000000a6de67c12 */ /* 0x000fe4000f8e96e6 */
[----:B------:R-:W-:Y:S01]  /*5e00*/  LOP3.LUT R117, R117, 0xff, RZ, 0xc0, !PT ;  /* 0x000000ff75757812 */ /* 0x000fe200078ec0ff */
[----:B------:R-:W-:Y:S01]  /*5e10*/  @!P0 HADD2 R77, -R151.H0_H0, -RZ.H0_H0 ;  /* 0xa00000ff974d8230 */ /* 0x000fe20000000900 */
[----:B------:R-:W-:Y:S02]  /*5e20*/  LOP3.LUT R76, R76, 0xffff, RZ, 0xc0, !PT ;  /* 0x0000ffff4c4c7812 */ /* 0x000fe400078ec0ff */
[----:B------:R-:W-:-:S02]  /*5e30*/  LOP3.LUT R220, R220, 0xff, RZ, 0xc0, !PT ;  /* 0x000000ffdcdc7812 */ /* 0x000fc400078ec0ff */
[----:B------:R-:W-:Y:S01]  /*5e40*/  SHF.R.U32.HI R222, RZ, 0x8, R222 ;  /* 0x00000008ffde7819 */ /* 0x000fe200000116de */
[----:B------:R-:W-:Y:S01]  /*5e50*/  FADD.FTZ R245, R245, R240 ;  /* 0x000000f0f5f57221 */ /* 0x000fe20000010000 */
[----:B------:R-:W-:Y:S01]  /*5e60*/  @!P2 PRMT R157, R83, 0x5410, RZ ;  /* 0x00005410539da816 */ /* 0x000fe200000000ff */
[----:B------:R-:W-:Y:S01]  /*5e70*/  FADD.FTZ R235, R236, R235 ;  /* 0x000000ebeceb7221 */ /* 0x000fe20000010000 */
[----:B------:R-:W-:Y:S01]  /*5e80*/  ISETP.GE.U32.AND P2, PT, R252, R6, PT ;  /* 0x00000006fc00720c */ /* 0x000fe20003f46070 */
[----:B------:R-:W-:Y:S01]  /*5e90*/  FADD.FTZ R246, R247, R246 ;  /* 0x000000f6f7f67221 */ /* 0x000fe20000010000 */
[----:B------:R-:W-:Y:S01]  /*5ea0*/  LOP3.LUT R6, R85, UR8, R108, 0x96, !PT ;  /* 0x0000000855067c12 */ /* 0x000fe2000f8e966c */
[----:B------:R-:W-:Y:S01]  /*5eb0*/  IMAD.WIDE.U32 R108, R230, -0x326172a9, RZ ;  /* 0xcd9e8d57e66c7825 */ /* 0x000fe200078e00ff */
[----:B------:R-:W-:Y:S01]  /*5ec0*/  @!P5 PRMT R159, R43, 0x5410, RZ ;  /* 0x000054102b9fd816 */ /* 0x000fe200000000ff */
[----:B------:R1:W5:Y:S01]  /*5ed0*/  LDL.LU.64 R200, [R1+0xc8] ;  /* 0x0000c80001c87983 */ /* 0x0003620000300a00 */
[----:B------:R-:W-:Y:S01]  /*5ee0*/  ISETP.GE.U32.AND P5, PT, R252, R76, PT ;  /* 0x0000004cfc00720c */ /* 0x000fe20003fa6070 */
[----:B------:R-:W-:Y:S01]  /*5ef0*/  IMAD.WIDE.U32 R230, R6, -0x326172a9, RZ ;  /* 0xcd9e8d5706e67825 */ /* 0x000fe200078e00ff */
[----:B------:R-:W-:-:S02]  /*5f00*/  LOP3.LUT R43, R109, UR9, R248, 0x96, !PT ;  /* 0x000000096d2b7c12 */ /* 0x000fc4000f8e96f8 */
[----:B------:R-:W-:Y:S02]  /*5f10*/  ISETP.GE.U32.AND P3, PT, R252, R232, PT ;  /* 0x000000e8fc00720c */ /* 0x000fe40003f66070 */
[----:B------:R-:W-:Y:S01]  /*5f20*/  LOP3.LUT R6, R231, UR7, R108, 0x96, !PT ;  /* 0x00000007e7067c12 */ /* 0x000fe2000f8e966c */
[----:B------:R-:W-:Y:S01]  /*5f30*/  IMAD.WIDE.U32 R248, R43, -0x2daee0ad, RZ ;  /* 0xd2511f532bf87825 */ /* 0x000fe200078e00ff */
[----:B------:R-:W-:Y:S01]  /*5f40*/  SHF.R.U32.HI R43, RZ, 0x10, R119 ;  /* 0x00000010ff2b7819 */ /* 0x000fe20000011677 */
[----:B------:R-:W-:Y:S02]  /*5f50*/  @!P2 HADD2 R82, -R154.H0_H0, -RZ.H0_H0 ;  /* 0xa00000ff9a52a230 */ /* 0x000fe40000000900 */
[----:B------:R-:W-:Y:S02]  /*5f60*/  IMAD.WIDE.U32 R108, R6, -0x2daee0ad, RZ ;  /* 0xd2511f53066c7825 */ /* 0x000fe400078e00ff */
[----:B------:R-:W-:Y:S01]  /*5f70*/  @!P5 HADD2 R81, -R153.H0_H0, -RZ.H0_H0 ;  /* 0xa00000ff9951d230 */ /* 0x000fe20000000900 */
[----:B------:R-:W-:-:S02]  /*5f80*/  LOP3.LUT R43, R43, 0xff, RZ, 0xc0, !PT ;  /* 0x000000ff2b2b7812 */ /* 0x000fc400078ec0ff */
[----:B------:R-:W-:Y:S02]  /*5f90*/  SHF.R.U32.HI R119, RZ, 0x18, R119 ;  /* 0x00000018ff777819 */ /* 0x000fe40000011677 */
[----:B------:R-:W-:Y:S02]  /*5fa0*/  @!P5 PRMT R153, R81, 0x5410, RZ ;  /* 0x000054105199d816 */ /* 0x000fe400000000ff */
[----:B------:R-:W-:Y:S02]  /*5fb0*/  ISETP.GE.U32.AND P5, PT, R252, R43, PT ;  /* 0x0000002bfc00720c */ /* 0x000fe40003fa6070 */
[----:B------:R-:W-:Y:S01]  /*5fc0*/  LOP3.LUT R84, R249, UR6, R84, 0x96, !PT ;  /* 0x00000006f9547c12 */ /* 0x000fe2000f8e9654 */
[----:B------:R-:W-:Y:S01]  /*5fd0*/  IMAD.MOV.U32 R249, RZ, RZ, R199 ;  /* 0x000000fffff97224 */ /* 0x000fe200078e00c7 */
[----:B------:R-:W-:Y:S01]  /*5fe0*/  LOP3.LUT R6, R109, UR4, R248, 0x96, !PT ;  /* 0x000000046d067c12 */ /* 0x000fe2000f8e96f8 */
[----:B------:R-:W-:-:S08]  /*5ff0*/  IMAD.MOV.U32 R248, RZ, RZ, R198 ;  /* 0x000000fffff87224 */ /* 0x000fd000078e00c6 */
[----:B------:R-:W-:Y:S01]  /*6000*/  @!P5 HADD2 R80, -R156.H0_H0, -RZ.H0_H0 ;  /* 0xa00000ff9c50d230 */ /* 0x000fe20000000900 */
[----:B------:R-:W-:Y:S01]  /*6010*/  IMAD.WIDE.U32 R84, R84, -0x326172a9, RZ ;  /* 0xcd9e8d5754547825 */ /* 0x000fe200078e00ff */
[----:B------:R-:W-:Y:S02]  /*6020*/  @!P2 PRMT R154, R82, 0x5410, RZ ;  /* 0x00005410529aa816 */ /* 0x000fe400000000ff */
[----:B------:R-:W-:Y:S02]  /*6030*/  LOP3.LUT R116, R116, 0xffff, RZ, 0xc0, !PT ;  /* 0x0000ffff74747812 */ /* 0x000fe400078ec0ff */
[----:B------:R-:W-:Y:S02]  /*6040*/  @!P4 PRMT R150, R78, 0x5410, RZ ;  /* 0x000054104e96c816 */ /* 0x000fe400000000ff */
[----:B------:R-:W-:Y:S02]  /*6050*/  @!P0 PRMT R151, R77, 0x5410, RZ ;  /* 0x000054104d978816 */ /* 0x000fe400000000ff */
[----:B------:R-:W-:Y:S01]  /*6060*/  SHF.R.U32.HI R45, RZ, 0x8, R45 ;  /* 0x00000008ff2d7819 */ /* 0x000fe2000001162d */
[----:B------:R-:W-:Y:S01]  /*6070*/  @!P3 HADD2 R27, -R59.H0_H0, -RZ.H0_H0 ;  /* 0xa00000ff3b1bb230 */ /* 0x000fe20000000900 */
[----:B------:R-:W-:Y:S01]  /*6080*/  @!P5 PRMT R156, R80, 0x5410, RZ ;  /* 0x00005410509cd816 */ /* 0x000fe200000000ff */
[----:B------:R1:W5:Y:S01]  /*6090*/  LDL.LU.64 R198, [R1+0xc0] ;  /* 0x0000c00001c67983 */ /* 0x0003620000300a00 */
[----:B------:R-:W-:Y:S01]  /*60a0*/  ISETP.GE.U32.AND P5, PT, R252, R119, PT ;  /* 0x00000077fc00720c */ /* 0x000fe20003fa6070 */
[----:B------:R-:W-:Y:S01]  /*60b0*/  IMAD.WIDE.U32 R82, R6, -0x326172a9, RZ ;  /* 0xcd9e8d5706527825 */ /* 0x000fe200078e00ff */
[----:B------:R-:W-:-:S02]  /*60c0*/  LOP3.LUT R6, R85, UR5, R230, 0x96, !PT ;  /* 0x0000000555067c12 */ /* 0x000fc4000f8e96e6 */
[----:B------:R-:W-:Y:S01]  /*60d0*/  ISETP.GE.U32.AND P2, PT, R252, R229, PT ;  /* 0x000000e5fc00720c */ /* 0x000fe20003f46070 */
[----:B------:R-:W-:Y:S01]  /*60e0*/  IMAD.WIDE.U32 R80, R115, -0x2daee0ad, RZ ;  /* 0xd2511f5373507825 */ /* 0x000fe200078e00ff */
[----:B------:R-:W-:Y:S02]  /*60f0*/  LOP3.LUT R229, R83, UR15, R84, 0x96, !PT ;  /* 0x0000000f53e57c12 */ /* 0x000fe4000f8e9654 */
[----:B------:R-:W-:Y:S01]  /*6100*/  LOP3.LUT R232, R82, 0xff, RZ, 0xc0, !PT ;  /* 0x000000ff52e87812 */ /* 0x000fe200078ec0ff */
[----:B------:R-:W-:Y:S01]  /*6110*/  IMAD.WIDE.U32 R118, R118, -0x2daee0ad, RZ ;  /* 0xd2511f5376767825 */ /* 0x000fe200078e00ff */
[----:B------:R-:W-:Y:S02]  /*6120*/  LOP3.LUT R85, R82, 0xffff, RZ, 0xc0, !PT ;  /* 0x0000ffff52557812 */ /* 0x000fe400078ec0ff */
[--C-:B------:R-:W-:Y:S01]  /*6130*/  SHF.R.U32.HI R86, RZ, 0x10, R82.reuse ;  /* 0x00000010ff567819 */ /* 0x100fe20000011652 */
[----:B------:R-:W-:Y:S01]  /*6140*/  @!P5 HADD2 R79, -R155.H0_H0, -RZ.H0_H0 ;  /* 0xa00000ff9b4fd230 */ /* 0x000fe20000000900 */
[----:B------:R-:W-:Y:S01]  /*6150*/  SHF.R.U32.HI R231, RZ, 0x18, R82 ;  /* 0x00000018ffe77819 */ /* 0x000fe20000011652 */
[----:B------:R-:W-:Y:S01]  /*6160*/  IMAD.WIDE.U32 R82, R6, -0x2daee0ad, RZ ;  /* 0xd2511f5306527825 */ /* 0x000fe200078e00ff */
[----:B------:R-:W-:Y:S01]  /*6170*/  LOP3.LUT R228, R81, UR10, R228, 0x96, !PT ;  /* 0x0000000a51e47c12 */ /* 0x000fe2000f8e96e4 */
[----:B------:R-:W-:Y:S01]  /*6180*/  @!P2 HADD2 R25, -R60.H0_H0, -RZ.H0_H0 ;  /* 0xa00000ff3c19a230 */ /* 0x000fe20000000900 */
[----:B------:R-:W-:-:S02]  /*6190*/  @!P5 PRMT R155, R79, 0x5410, RZ ;  /* 0x000054104f9bd816 */ /* 0x000fc400000000ff */
[----:B------:R-:W-:Y:S02]  /*61a0*/  LOP3.LUT R76, R83, UR14, R108, 0x96, !PT ;  /* 0x0000000e534c7c12 */ /* 0x000fe4000f8e966c */
[----:B------:R-:W-:Y:S02]  /*61b0*/  ISETP.GE.U32.AND P5, PT, R252, R117, PT ;  /* 0x00000075fc00720c */ /* 0x000fe40003fa6070 */
[C---:B------:R-:W-:Y:S02]  /*61c0*/  LOP3.LUT R114, R82.reuse, 0xff, RZ, 0xc0, !PT ;  /* 0x000000ff52727812 */ /* 0x040fe400078ec0ff */
[----:B------:R-:W-:Y:S01]  /*61d0*/  LOP3.LUT R6, R82, 0xffff, RZ, 0xc0, !PT ;  /* 0x0000ffff52067812 */ /* 0x000fe200078ec0ff */
[----:B------:R-:W-:Y:S01]  /*61e0*/  IMAD.MOV.U32 R83, RZ, RZ, R249 ;  /* 0x000000ffff537224 */ /* 0x000fe200078e00f9 */
[--C-:B------:R-:W-:Y:S02]  /*61f0*/  SHF.R.U32.HI R108, RZ, 0x10, R82.reuse ;  /* 0x00000010ff6c7819 */ /* 0x100fe40000011652 */
[----:B------:R-:W-:Y:S01]  /*6200*/  SHF.R.U32.HI R230, RZ, 0x18, R82 ;  /* 0x00000018ffe67819 */ /* 0x000fe20000011652 */
[----:B------:R-:W-:Y:S01]  /*6210*/  IMAD.MOV.U32 R82, RZ, RZ, R248 ;  /* 0x000000ffff527224 */ /* 0x000fe200078e00f8 */
[----:B------:R-:W-:Y:S01]  /*6220*/  LOP3.LUT R43, R119, UR8, R80, 0x96, !PT ;  /* 0x00000008772b7c12 */ /* 0x000fe2000f8e9650 */
[----:B------:R-:W-:Y:S01]  /*6230*/  IMAD.WIDE.U32 R248, R194, -0x2daee0ad, RZ ;  /* 0xd2511f53c2f87825 */ /* 0x000fe200078e00ff */
[----:B------:R-:W-:Y:S01]  /*6240*/  ISETP.GE.U32.AND P4, PT, R252, R116, PT ;  /* 0x00000074fc00720c */ /* 0x000fe20003f86070 */
[----:B------:R-:W-:Y:S01]  /*6250*/  @!P5 HADD2 R41, -R152.H0_H0, -RZ.H0_H0 ;  /* 0xa00000ff9829d230 */ /* 0x000fe20000000900 */
[----:B------:R-:W3:Y:S01]  /*6260*/  LDC.U8 R116, c[0x0][0x2d8] ;  /* 0x0000b600ff747b82 */ /* 0x000ee20000000000 */
[----:B------:R-:W-:Y:S01]  /*6270*/  IMAD.MOV.U32 R80, RZ, RZ, R82 ;  /* 0x000000ffff507224 */ /* 0x000fe200078e0052 */
[----:B------:R-:W-:Y:S01]  /*6280*/  @!P3 PRMT R59, R27, 0x5410, RZ ;  /* 0x000054101b3bb816 */ /* 0x000fe200000000ff */
[----:B------:R-:W-:Y:S01]  /*6290*/  IMAD.MOV.U32 R81, RZ, RZ, R83 ;  /* 0x000000ffff517224 */ /* 0x000fe200078e0053 */
[----:B------:R-:W-:Y:S01]  /*62a0*/  @!P5 PRMT R152, R41, 0x5410, RZ ;  /* 0x000054102998d816 */ /* 0x000fe200000000ff */
[----:B------:R-:W-:Y:S01]  /*62b0*/  IMAD.MOV.U32 R194, RZ, RZ, R114 ;  /* 0x000000ffffc27224 */ /* 0x000fe200078e0072 */
[----:B------:R-:W-:Y:S01]  /*62c0*/  SHF.R.U32.HI R41, RZ, 0x10, R44 ;  /* 0x00000010ff297819 */ /* 0x000fe2000001162c */
[----:B------:R-:W-:Y:S01]  /*62d0*/  IMAD.WIDE.U32 R82, R228, -0x326172a9, RZ ;  /* 0xcd9e8d57e4527825 */ /* 0x000fe200078e00ff */
[----:B------:R-:W-:-:S02]  /*62e0*/  LOP3.LUT R27, R229, 0xffff, RZ, 0xc0, !PT ;  /* 0x0000ffffe51b7812 */ /* 0x000fc400078ec0ff */
[----:B------:R-:W-:Y:S01]  /*62f0*/  LOP3.LUT R41, R41, 0xff, RZ, 0xc0, !PT ;  /* 0x000000ff29297812 */ /* 0x000fe200078ec0ff */
[----:B------:R-:W-:Y:S01]  /*6300*/  IMAD.WIDE.U32 R114, R43, -0x326172a9, RZ ;  /* 0xcd9e8d572b727825 */ /* 0x000fe200078e00ff */
[----:B------:R-:W-:Y:S01]  /*6310*/  LOP3.LUT R80, R83, UR9, R80, 0x96, !PT ;  /* 0x0000000953507c12 */ /* 0x000fe2000f8e9650 */
[----:B------:R-:W-:Y:S01]  /*6320*/  @!P4 HADD2 R42, -R149.H0_H0, -RZ.H0_H0 ;  /* 0xa00000ff952ac230 */ /* 0x000fe20000000900 */
[----:B------:R-:W-:Y:S02]  /*6330*/  SHF.R.U32.HI R27, RZ, 0x8, R27 ;  /* 0x00000008ff1b7819 */ /* 0x000fe4000001161b */
[----:B------:R-:W-:Y:S01]  /*6340*/  LOP3.LUT R82, R115, UR7, R82, 0x96, !PT ;  /* 0x0000000773527c12 */ /* 0x000fe2000f8e9652 */
[----:B------:R-:W-:Y:S01]  /*6350*/  IMAD.WIDE.U32 R80, R80, -0x2daee0ad, RZ ;  /* 0xd2511f5350507825 */ /* 0x000fe200078e00ff */
[----:B------:R-:W-:Y:S02]  /*6360*/  @!P4 PRMT R149, R42, 0x5410, RZ ;  /* 0x000054102a95c816 */ /* 0x000fe400000000ff */
[----:B------:R-:W-:Y:S01]  /*6370*/  LOP3.LUT R42, R44, 0xff, RZ, 0xc0, !PT ;  /* 0x000000ff2c2a7812 */ /* 0x000fe200078ec0ff */
[----:B------:R-:W-:Y:S01]  /*6380*/  IMAD.WIDE.U32 R82, R82, -0x2daee0ad, RZ ;  /* 0xd2511f5352527825 */ /* 0x000fe200078e00ff */
[----:B------:R-:W-:-:S02]  /*6390*/  LOP3.LUT R118, R81, UR6, R118, 0x96, !PT ;  /* 0x0000000651767c12 */ /* 0x000fc4000f8e9676 */
[----:B---3--:R-:W-:Y:S01]  /*63a0*/  ISETP.GE.U32.AND P0, PT, R116, R41, PT ;  /* 0x000000297400720c */ /* 0x008fe20003f06070 */
[----:B------:R-:W-:Y:S01]  /*63b0*/  IMAD.MOV.U32 R115, RZ, RZ, R190 ;  /* 0x000000ffff737224 */ /* 0x000fe200078e00be */
[----:B------:R-:W-:Y:S01]  /*63c0*/  LOP3.LUT R43, R83, UR4, R80, 0x96, !PT ;  /* 0x00000004532b7c12 */ /* 0x000fe2000f8e9650 */
[----:B------:R-:W-:Y:S01]  /*63d0*/  IMAD.WIDE.U32 R118, R118, -0x326172a9, RZ ;  /* 0xcd9e8d5776767825 */ /* 0x000fe200078e00ff */
[----:B------:R-:W-:Y:S02]  /*63e0*/  ISETP.GE.U32.AND P5, PT, R116, R42, PT ;  /* 0x0000002a7400720c */ /* 0x000fe40003fa6070 */
[----:B------:R-:W-:Y:S01]  /*63f0*/  LOP3.LUT R27, R27, 0xffff, RZ, 0xc0, !PT ;  /* 0x0000ffff1b1b7812 */ /* 0x000fe200078ec0ff */
[----:B------:R-:W-:Y:S01]  /*6400*/  IMAD.WIDE.U32 R80, R43, -0x326172a9, RZ ;  /* 0xcd9e8d572b507825 */ /* 0x000fe200078e00ff */
[----:B------:R-:W-:Y:S02]  /*6410*/  LOP3.LUT R43, R119, UR5, R114, 0x96, !PT ;  /* 0x00000005772b7c12 */ /* 0x000fe4000f8e9672 */
[----:B------:R-:W-:Y:S01]  /*6420*/  @!P2 PRMT R60, R25, 0x5410, RZ ;  /* 0x00005410193ca816 */ /* 0x000fe200000000ff */
        /* <DEDUP_REMOVED lines=8> */
[----:B------:R-:W-:Y:S01]  /*64b0*/  IMAD.WIDE.U32 R42, R43, -0x2daee0ad, RZ ;  /* 0xd2511f532b2a7825 */ /* 0x000fe200078e00ff */
[----:B------:R-:W-:-:S02]  /*64c0*/  LOP3.LUT R80, R44, 0xffff, RZ, 0xc0, !PT ;  /* 0x0000ffff2c507812 */ /* 0x000fc400078ec0ff */
[----:B------:R-:W-:Y:S02]  /*64d0*/  SHF.R.U32.HI R44, RZ, 0x18, R44 ;  /* 0x00000018ff2c7819 */ /* 0x000fe4000001162c */
[----:B------:R-:W-:Y:S02]  /*64e0*/  SHF.R.U32.HI R80, RZ, 0x8, R80 ;  /* 0x00000008ff507819 */ /* 0x000fe40000011650 */
[----:B------:R-:W-:Y:S02]  /*64f0*/  ISETP.GE.U32.AND P6, PT, R116, R44, PT ;  /* 0x0000002c7400720c */ /* 0x000fe40003fc6070 */
[----:B------:R-:W-:Y:S02]  /*6500*/  LOP3.LUT R80, R80, 0xffff, RZ, 0xc0, !PT ;  /* 0x0000ffff50507812 */ /* 0x000fe400078ec0ff */
[----:B------:R-:W-:Y:S02]  /*6510*/  @!P0 PRMT R182, R38, 0x5410, RZ ;  /* 0x0000541026b68816 */ /* 0x000fe400000000ff */
[----:B------:R-:W-:-:S02]  /*6520*/  LEA R44, P0, R113, c[0x0][0x1f8], 0x1 ;  /* 0x00007e00712c7a11 */ /* 0x000fc400078008ff */
[----:B------:R-:W-:Y:S02]  /*6530*/  LOP3.LUT R38, R45, 0xffff, RZ, 0xc0, !PT ;  /* 0x0000ffff2d267812 */ /* 0x000fe400078ec0ff */
[C---:B------:R-:W-:Y:S02]  /*6540*/  ISETP.GE.U32.AND P4, PT, R116.reuse, R80, PT ;  /* 0x000000507400720c */ /* 0x040fe40003f86070 */
[----:B------:R-:W-:Y:S01]  /*6550*/  LEA.HI.X R45, R113, c[0x0][0x1fc], R112, 0x1, P0 ;  /* 0x00007f00712d7a11 */ /* 0x000fe200000f0c70 */
[----:B------:R-:W-:Y:S01]  /*6560*/  @!P6 HADD2 R37, -R179.H0_H0, -RZ.H0_H0 ;  /* 0xa00000ffb325e230 */ /* 0x000fe20000000900 */
[----:B------:R-:W-:Y:S02]  /*6570*/  ISETP.GE.U32.AND P0, PT, R116, R38, PT ;  /* 0x000000267400720c */ /* 0x000fe40003f06070 */
[----:B------:R-:W-:Y:S02]  /*6580*/  LOP3.LUT R38, R115, 0xff, RZ, 0xc0, !PT ;  /* 0x000000ff73267812 */ /* 0x000fe400078ec0ff */
[----:B------:R-:W-:-:S02]  /*6590*/  @!P6 PRMT R179, R37, 0x5410, RZ ;  /* 0x0000541025b3e816 */ /* 0x000fc400000000ff */
[----:B------:R-:W-:Y:S02]  /*65a0*/  ISETP.GE.U32.AND P6, PT, R116, R38, PT ;  /* 0x000000267400720c */ /* 0x000fe40003fc6070 */
[----:B------:R-:W3:Y:S01]  /*65b0*/  LDC.U8 R38, c[0x0][0x2d8] ;  /* 0x0000b600ff267b82 */ /* 0x000ee20000000000 */
[----:B------:R-:W-:Y:S01]  /*65c0*/  @!P4 HADD2 R39, -R181.H0_H0, -RZ.H0_H0 ;  /* 0xa00000ffb527c230 */ /* 0x000fe20000000900 */
[----:B------:R-:W-:Y:S02]  /*65d0*/  @!P5 PRMT R184, R40, 0x5410, RZ ;  /* 0x0000541028b8d816 */ /* 0x000fe400000000ff */
[C---:B------:R-:W-:Y:S01]  /*65e0*/  ISETP.GE.U32.AND P5, PT, R116.reuse, R119, PT ;  /* 0x000000777400720c */ /* 0x040fe20003fa6070 */
[----:B------:R-:W-:Y:S01]  /*65f0*/  @!P0 HADD2 R35, -R62.H0_H0, -RZ.H0_H0 ;  /* 0xa00000ff3e238230 */ /* 0x000fe20000000900 */
[----:B------:R-:W-:Y:S02]  /*6600*/  @!P4 PRMT R181, R39, 0x5410, RZ ;  /* 0x0000541027b5c816 */ /* 0x000fe400000000ff */
[----:B------:R-:W-:-:S02]  /*6610*/  ISETP.GE.U32.AND P4, PT, R116, R114, PT ;  /* 0x000000727400720c */ /* 0x000fc40003f86070 */
[C---:B------:R-:W-:Y:S01]  /*6620*/  LOP3.LUT R37, R226.reuse, 0xffff, RZ, 0xc0, !PT ;  /* 0x0000ffffe2257812 */ /* 0x040fe200078ec0ff */
[----:B------:R-:W-:Y:S01]  /*6630*/  @!P6 HADD2 R34, -R65.H0_H0, -RZ.H0_H0 ;  /* 0xa00000ff4122e230 */ /* 0x000fe20000000900 */
[----:B------:R-:W-:Y:S02]  /*6640*/  @!P0 PRMT R62, R35, 0x5410, RZ ;  /* 0x00005410233e8816 */ /* 0x000fe400000000ff */
[----:B------:R-:W-:Y:S02]  /*6650*/  LOP3.LUT R35, R226, 0xff, RZ, 0xc0, !PT ;  /* 0x000000ffe2237812 */ /* 0x000fe400078ec0ff */
[----:B------:R-:W-:Y:S01]  /*6660*/  @!P6 PRMT R65, R34, 0x5410, RZ ;  /* 0x000054102241e816 */ /* 0x000fe200000000ff */
[----:B------:R-:W-:Y:S01]  /*6670*/  @!P5 HADD2 R36, -R63.H0_H0, -RZ.H0_H0 ;  /* 0xa00000ff3f24d230 */ /* 0x000fe20000000900 */
[----:B------:R-:W-:Y:S02]  /*6680*/  SHF.R.U32.HI R34, RZ, 0x10, R226 ;  /* 0x00000010ff227819 */ /* 0x000fe400000116e2 */
[----:B------:R-:W-:Y:S01]  /*6690*/  SHF.R.U32.HI R37, RZ, 0x8, R37 ;  /* 0x00000008ff257819 */ /* 0x000fe20000011625 */
[----:B------:R-:W-:Y:S01]  /*66a0*/  @!P4 HADD2 R33, -R64.H0_H0, -RZ.H0_H0 ;  /* 0xa00000ff4021c230 */ /* 0x000fe20000000900 */
[----:B------:R-:W-:-:S02]  /*66b0*/  LOP3.LUT R34, R34, 0xff, RZ, 0xc0, !PT ;  /* 0x000000ff22227812 */ /* 0x000fc400078ec0ff */
[----:B---3--:R-:W-:Y:S02]  /*66c0*/  ISETP.GE.U32.AND P0, PT, R38, R35, PT ;  /* 0x000000232600720c */ /* 0x008fe40003f06070 */
[----:B------:R-:W-:Y:S01]  /*66d0*/  SHF.R.U32.HI R35, RZ, 0x18, R226 ;  /* 0x00000018ff237819 */ /* 0x000fe200000116e2 */
[----:B------:R-:W-:Y:S01]  /*66e0*/  FFMA.FTZ R226, R216, c[0x0][0x23c], -R123 ;  /* 0x00008f00d8e27a23 */ /* 0x000fe2000001087b */
[----:B------:R-:W-:Y:S02]  /*66f0*/  LOP3.LUT R37, R37, 0xffff, RZ, 0xc0, !PT ;  /* 0x0000ffff25257812 */ /* 0x000fe400078ec0ff */
[----:B------:R-:W-:Y:S02]  /*6700*/  @!P4 PRMT R64, R33, 0x5410, RZ ;  /* 0x000054102140c816 */ /* 0x000fe400000000ff */
[C---:B------:R-:W-:Y:S01]  /*6710*/  ISETP.GE.U32.AND P6, PT, R38.reuse, R35, PT ;  /* 0x000000232600720c */ /* 0x040fe20003fc6070 */
[----:B------:R-:W-:Y:S01]  /*6720*/  MUFU.EX2 R226, R226 ;  /* 0x000000e200e27308 */ /* 0x000fe20000000800 */
[----:B------:R-:W-:-:S02]  /*6730*/  ISETP.GE.U32.AND P4, PT, R38, R34, PT ;  /* 0x000000222600720c */ /* 0x000fc40003f86070 */
[----:B------:R-:W-:Y:S01]  /*6740*/  @!P5 PRMT R63, R36, 0x5410, RZ ;  /* 0x00005410243fd816 */ /* 0x000fe200000000ff */
[----:B------:R-:W-:Y:S01]  /*6750*/  IMAD.MOV.U32 R36, RZ, RZ, R194 ;  /* 0x000000ffff247224 */ /* 0x000fe200078e00c2 */
[----:B------:R-:W-:Y:S01]  /*6760*/  ISETP.GE.U32.AND P5, PT, R38, R37, PT ;  /* 0x000000252600720c */ /* 0x000fe20003fa6070 */
[----:B------:R-:W-:Y:S01]  /*6770*/  @!P0 HADD2 R32, -R178.H0_H0, -RZ.H0_H0 ;  /* 0xa00000ffb2208230 */ /* 0x000fe20000000900 */
[----:B------:R-:W-:Y:S02]  /*6780*/  LOP3.LUT R117, R42, 0xffff, RZ, 0xc0, !PT ;  /* 0x0000ffff2a757812 */ /* 0x000fe400078ec0ff */
[----:B------:R-:W-:Y:S02]  /*6790*/  LOP3.LUT R78, R81, UR15, R118, 0x96, !PT ;  /* 0x0000000f514e7c12 */ /* 0x000fe4000f8e9676 */
[----:B------:R-:W-:Y:S01]  /*67a0*/  SHF.R.U32.HI R33, RZ, 0x8, R225 ;  /* 0x00000008ff217819 */ /* 0x000fe200000116e1 */
[----:B------:R-:W-:Y:S01]  /*67b0*/  @!P6 HADD2 R28, -R177.H0_H0, -RZ.H0_H0 ;  /* 0xa00000ffb11ce230 */ /* 0x000fe20000000900 */
[----:B------:R-:W-:Y:S01]  /*67c0*/  IMAD.MOV.U32 R39, RZ, RZ, R117 ;  /* 0x000000ffff277224 */ /* 0x000fe200078e0075 */
[----:B------:R-:W-:Y:S01]  /*67d0*/  @!P4 HADD2 R29, -R180.H0_H0, -RZ.H0_H0 ;  /* 0xa00000ffb41dc230 */ /* 0x000fe20000000900 */
[----:B------:R-:W-:Y:S01]  /*67e0*/  ISETP.GE.U32.AND P2, PT, R38, R27, PT ;  /* 0x0000001b2600720c */ /* 0x000fe20003f46070 */
[----:B------:R-:W-:Y:S01]  /*67f0*/  FFMA.FTZ R225, R218, c[0x0][0x23c], -R123 ;  /* 0x00008f00dae17a23 */ /* 0x000fe2000001087b */
[----:B------:R-:W-:Y:S01]  /*6800*/  @!P6 PRMT R177, R28, 0x5410, RZ ;  /* 0x000054101cb1e816 */ /* 0x000fe200000000ff */
[----:B------:R-:W-:Y:S01]  /*6810*/  @!P5 HADD2 R31, -R175.H0_H0, -RZ.H0_H0 ;  /* 0xa00000ffaf1fd230 */ /* 0x000fe20000000900 */
[----:B------:R-:W-:-:S02]  /*6820*/  @!P4 PRMT R180, R29, 0x5410, RZ ;  /* 0x000054101db4c816 */ /* 0x000fc400000000ff */
[C---:B------:R-:W-:Y:S01]  /*6830*/  ISETP.GE.U32.AND P4, PT, R38.reuse, R232, PT ;  /* 0x000000e82600720c */ /* 0x040fe20003f86070 */
[--C-:B------:R-:W-:Y:S01]  /*6840*/  FFMA.FTZ R232, R217, c[0x0][0x23c], -R122.reuse ;  /* 0x00008f00d9e87a23 */ /* 0x100fe2000001087a */
[C---:B------:R-:W-:Y:S01]  /*6850*/  ISETP.GE.U32.AND P6, PT, R38.reuse, R231, PT ;  /* 0x000000e72600720c */ /* 0x040fe20003fc6070 */
[----:B------:R-:W-:Y:S01]  /*6860*/  FFMA.FTZ R231, R219, c[0x0][0x23c], -R122 ;  /* 0x00008f00dbe77a23 */ /* 0x000fe2000001087a */
[----:B------:R-:W-:Y:S01]  /*6870*/  @!P5 PRMT R175, R31, 0x5410, RZ ;  /* 0x000054101fafd816 */ /* 0x000fe200000000ff */
[----:B------:R-:W-:Y:S01]  /*6880*/  MUFU.EX2 R225, R225 ;  /* 0x000000e100e17308 */ /* 0x000fe20000000800 */
[----:B------:R-:W-:Y:S02]  /*6890*/  ISETP.GE.U32.AND P5, PT, R38, R220, PT ;  /* 0x000000dc2600720c */ /* 0x000fe40003fa6070 */
[----:B------:R-:W-:Y:S02]  /*68a0*/  LOP3.LUT R28, R229, 0xff, RZ, 0xc0, !PT ;  /* 0x000000ffe51c7812 */ /* 0x000fe400078ec0ff */
[----:B------:R-:W-:-:S02]  /*68b0*/  LOP3.LUT R33, R33, 0xffff, RZ, 0xc0, !PT ;  /* 0x0000ffff21217812 */ /* 0x000fc400078ec0ff */
[----:B------:R-:W-:Y:S01]  /*68c0*/  @!P0 PRMT R178, R32, 0x5410, RZ ;  /* 0x0000541020b28816 */ /* 0x000fe200000000ff */
[----:B------:R-:W-:Y:S01]  /*68d0*/  MUFU.EX2 R232, R232 ;  /* 0x000000e800e87308 */ /* 0x000fe20000000800 */
[----:B------:R-:W-:Y:S01]  /*68e0*/  SHF.R.U32.HI R25, RZ, 0x10, R229 ;  /* 0x00000010ff197819 */ /* 0x000fe200000116e5 */
[----:B--2---:R-:W-:Y:S01]  /*68f0*/  IMAD R194, R4, 0x2, R196 ;  /* 0x0000000204c27824 */ /* 0x004fe200078e02c4 */
[----:B------:R-:W-:-:S03]  /*6900*/  ISETP.GE.U32.AND P0, PT, R38, R33, PT ;  /* 0x000000212600720c */ /* 0x000fc60003f06070 */
[----:B------:R-:W-:Y:S01]  /*6910*/  @!P5 HADD2 R26, -R61.H0_H0, -RZ.H0_H0 ;  /* 0xa00000ff3d1ad230 */ /* 0x000fe20000000900 */
[----:B------:R-:W-:Y:S01]  /*6920*/  SHF.R.U32.HI R229, RZ, 0x18, R229 ;  /* 0x00000018ffe57819 */ /* 0x000fe200000116e5 */
[----:B------:R-:W2:Y:S01]  /*6930*/  MUFU.EX2 R231, R231 ;  /* 0x000000e700e77308 */ /* 0x000ea20000000800 */
[----:B------:R-:W3:Y:S01]  /*6940*/  LDSM.16.MT88.4 R116, [R194+0x6000] ;  /* 0x00600000c274783b */ /* 0x000ee20000004200 */
[----:B------:R-:W-:Y:S02]  /*6950*/  LOP3.LUT R25, R25, 0xff, RZ, 0xc0, !PT ;  /* 0x000000ff19197812 */ /* 0x000fe400078ec0ff */
[----:B------:R-:W-:Y:S02]  /*6960*/  @!P5 PRMT R61, R26, 0x5410, RZ ;  /* 0x000054101a3dd816 */ /* 0x000fe400000000ff */
[----:B------:R-:W-:Y:S02]  /*6970*/  ISETP.GE.U32.AND P5, PT, R38, R28, PT ;  /* 0x0000001c2600720c */ /* 0x000fe40003fa6070 */
[----:B------:R-:W-:Y:S01]  /*6980*/  LOP3.LUT R27, R221, 0xff, RZ, 0xc0, !PT ;  /* 0x000000ffdd1b7812 */ /* 0x000fe200078ec0ff */
[----:B------:R-:W-:Y:S01]  /*6990*/  @!P0 HADD2 R30, -R58.H0_H0, -RZ.H0_H0 ;  /* 0xa00000ff3a1e8230 */ /* 0x000fe20000000900 */
[----:B------:R-:W-:-:S02]  /*69a0*/  LOP3.LUT R109, R248, 0xffff, RZ, 0xc0, !PT ;  /* 0x0000fffff86d7812 */ /* 0x000fc400078ec0ff */
[----:B------:R-:W-:Y:S02]  /*69b0*/  LOP3.LUT R84, R249, UR14, R250, 0x96, !PT ;  /* 0x0000000ef9547c12 */ /* 0x000fe4000f8e96fa */
[----:B------:R-:W-:Y:S02]  /*69c0*/  @!P0 PRMT R58, R30, 0x5410, RZ ;  /* 0x000054101e3a8816 */ /* 0x000fe400000000ff */
[----:B--2---:R-:W-:Y:S02]  /*69d0*/  F2FP.PACK_AB R220, R231, R232 ;  /* 0x000000e8e7dc723e */ /* 0x004fe400000000ff */
[----:B------:R-:W-:Y:S01]  /*69e0*/  ISETP.GE.U32.AND P0, PT, R38, R230, PT ;  /* 0x000000e62600720c */ /* 0x000fe20003f06070 */
[----:B------:R-:W-:Y:S01]  /*69f0*/  FFMA.FTZ R230, R193, c[0x0][0x23c], -R122 ;  /* 0x00008f00c1e67a23 */ /* 0x000fe2000001087a */
[----:B------:R-:W-:Y:S01]  /*6a00*/  PRMT R219, R220, 0x7632, R219 ;  /* 0x00007632dcdb7816 */ /* 0x000fe200000000db */
[----:B------:R-:W-:Y:S01]  /*6a10*/  @!P5 HADD2 R24, -R220.H0_H0, -RZ.H0_H0 ;  /* 0xa00000ffdc18d230 */ /* 0x000fe20000000900 */
[----:B------:R-:W-:-:S02]  /*6a20*/  LOP3.LUT R250, R248, 0xff, RZ, 0xc0, !PT ;  /* 0x000000fff8fa7812 */ /* 0x000fc400078ec0ff */
[----:B------:R-:W-:Y:S01]  /*6a30*/  PRMT R28, R220, 0x5410, R219 ;  /* 0x00005410dc1c7816 */ /* 0x000fe200000000db */
[----:B------:R-:W-:Y:S01]  /*6a40*/  @!P2 HADD2 R23, -R219.H0_H0, -RZ.H0_H0 ;  /* 0xa00000ffdb17a230 */ /* 0x000fe20000000900 */
[----:B------:R-:W-:Y:S01]  /*6a50*/  @!P5 PRMT R220, R24, 0x5410, RZ ;  /* 0x0000541018dcd816 */ /* 0x000fe200000000ff */
[----:B------:R-:W-:Y:S01]  /*6a60*/  MUFU.EX2 R230, R230 ;  /* 0x000000e600e67308 */ /* 0x000fe20000000800 */
[C---:B------:R-:W-:Y:S02]  /*6a70*/  ISETP.GE.U32.AND P5, PT, R38.reuse, R25, PT ;  /* 0x000000192600720c */ /* 0x040fe40003fa6070 */
[----:B------:R-:W-:Y:S02]  /*6a80*/  @!P2 PRMT R219, R23, 0x5410, RZ ;  /* 0x0000541017dba816 */ /* 0x000fe400000000ff */
[----:B------:R-:W-:Y:S01]  /*6a90*/  ISETP.GE.U32.AND P2, PT, R38, R229, PT ;  /* 0x000000e52600720c */ /* 0x000fe20003f46070 */
[----:B------:R-:W-:Y:S01]  /*6aa0*/  FFMA.FTZ R229, R215, c[0x0][0x23c], -R122 ;  /* 0x00008f00d7e57a23 */ /* 0x000fe2000001087a */
[----:B------:R-:W-:-:S02]  /*6ab0*/  PRMT R25, R227, 0x5410, R222 ;  /* 0x00005410e3197816 */ /* 0x000fc400000000de */
[----:B------:R-:W-:Y:S02]  /*6ac0*/  F2FP.PACK_AB R222, R225, R226 ;  /* 0x000000e2e1de723e */ /* 0x000fe400000000ff */
[----:B------:R-:W-:Y:S01]  /*6ad0*/  SHF.R.U32.HI R249, RZ, 0x10, R248 ;  /* 0x00000010fff97819 */ /* 0x000fe200000116f8 */
[----:B------:R-:W2:Y:S01]  /*6ae0*/  MUFU.EX2 R229, R229 ;  /* 0x000000e500e57308 */ /* 0x000ea20000000800 */
[C---:B------:R-:W-:Y:S01]  /*6af0*/  PRMT R221, R222.reuse, 0x7632, R221 ;  /* 0x00007632dedd7816 */ /* 0x040fe200000000dd */
[----:B---3--:R-:W-:Y:S01]  /*6b00*/  HMMA.16816.F32 R112, R16, R116, RZ ;  /* 0x000000741070723c */ /* 0x008fe200000018ff */
[----:B------:R-:W-:Y:S01]  /*6b10*/  LOP3.LUT R77, R43, UR14, R82, 0x96, !PT ;  /* 0x0000000e2b4d7c12 */ /* 0x000fe2000f8e9652 */
[----:B------:R-:W-:Y:S01]  /*6b20*/  @!P5 HADD2 R22, -R222.H0_H0, -RZ.H0_H0 ;  /* 0xa00000ffde16d230 */ /* 0x000fe20000000900 */
[----:B------:R-:W-:Y:S01]  /*6b30*/  PRMT R29, R222, 0x5410, R221 ;  /* 0x00005410de1d7816 */ /* 0x000fe200000000dd */
[----:B------:R-:W-:Y:S01]  /*6b40*/  @!P2 HADD2 R21, -R221.H0_H0, -RZ.H0_H0 ;  /* 0xa00000ffdd15a230 */ /* 0x000fe20000000900 */
[----:B------:R-:W-:-:S02]  /*6b50*/  LOP3.LUT R31, R223, 0xff, RZ, 0xc0, !PT ;  /* 0x000000ffdf1f7812 */ /* 0x000fc400078ec0ff */
[----:B------:R-:W-:Y:S01]  /*6b60*/  @!P5 PRMT R222, R22, 0x5410, RZ ;  /* 0x0000541016ded816 */ /* 0x000fe200000000ff */
[----:B------:R-:W-:Y:S01]  /*6b70*/  HMMA.16816.F32 R80, R12, R116, RZ ;  /* 0x000000740c50723c */ /* 0x000fe200000018ff */
[----:B------:R-:W-:Y:S02]  /*6b80*/  @!P2 PRMT R221, R21, 0x5410, RZ ;  /* 0x0000541015dda816 */ /* 0x000fe400000000ff */
[----:B------:R-:W-:Y:S02]  /*6b90*/  SHF.R.U32.HI R21, RZ, 0x8, R109 ;  /* 0x00000008ff157819 */ /* 0x000fe4000001166d */
[----:B------:R-:W-:Y:S02]  /*6ba0*/  LOP3.LUT R22, R223, 0xffff, RZ, 0xc0, !PT ;  /* 0x0000ffffdf167812 */ /* 0x000fe400078ec0ff */
[----:B------:R-:W-:Y:S02]  /*6bb0*/  LOP3.LUT R117, R249, 0xff, RZ, 0xc0, !PT ;  /* 0x000000fff9757812 */ /* 0x000fe400078ec0ff */
[----:B------:R-:W-:-:S02]  /*6bc0*/  PRMT R249, R250, 0x5410, R21 ;  /* 0x00005410faf97816 */ /* 0x000fc40000000015 */
[----:B------:R-:W3:Y:S01]  /*6bd0*/  LDC.U8 R250, c[0x0][0x2d8] ;  /* 0x0000b600fffa7b82 */ /* 0x000ee20000000000 */
[----:B------:R-:W-:Y:S02]  /*6be0*/  SHF.R.U32.HI R22, RZ, 0x8, R22 ;  /* 0x00000008ff167819 */ /* 0x000fe40000011616 */
[----:B--2---:R-:W-:Y:S02]  /*6bf0*/  F2FP.PACK_AB R216, R229, R230 ;  /* 0x000000e6e5d8723e */ /* 0x004fe400000000ff */
[----:B------:R-:W-:Y:S02]  /*6c00*/  PRMT R31, R31, 0x5410, R22 ;  /* 0x000054101f1f7816 */ /* 0x000fe40000000016 */
[----:B------:R-:W-:Y:S01]  /*6c10*/  SHF.R.U32.HI R22, RZ, 0x10, R223 ;  /* 0x00000010ff167819 */ /* 0x000fe200000116df */
[----:B------:R-:W-:Y:S01]  /*6c20*/  @!P4 HADD2 R20, -R216.H0_H0, -RZ.H0_H0 ;  /* 0xa00000ffd814c230 */ /* 0x000fe20000000900 */
[----:B------:R-:W-:Y:S02]  /*6c30*/  SHF.R.U32.HI R21, RZ, 0x8, R85 ;  /* 0x00000008ff157819 */ /* 0x000fe40000011655 */
[----:B------:R-:W-:-:S02]  /*6c40*/  LOP3.LUT R190, R42, 0xff, RZ, 0xc0, !PT ;  /* 0x000000ff2abe7812 */ /* 0x000fc400078ec0ff */
[--C-:B------:R-:W-:Y:S02]  /*6c50*/  SHF.R.U32.HI R189, RZ, 0x10, R42.reuse ;  /* 0x00000010ffbd7819 */ /* 0x100fe4000001162a */
[----:B------:R-:W-:Y:S02]  /*6c60*/  SHF.R.U32.HI R188, RZ, 0x18, R42 ;  /* 0x00000018ffbc7819 */ /* 0x000fe4000001162a */
[----:B------:R-:W-:Y:S01]  /*6c70*/  SHF.R.U32.HI R223, RZ, 0x18, R223 ;  /* 0x00000018ffdf7819 */ /* 0x000fe200000116df */
[----:B------:R-:W2:Y:S01]  /*6c80*/  LDSM.16.MT88.4 R40, [R194+0x6800] ;  /* 0x00680000c228783b */ /* 0x000ea20000004200 */
[----:B------:R-:W-:Y:S02]  /*6c90*/  LOP3.LUT R22, R22, 0xff, RZ, 0xc0, !PT ;  /* 0x000000ff16167812 */ /* 0x000fe400078ec0ff */
[----:B------:R-:W-:Y:S02]  /*6ca0*/  PRMT R215, R216, 0x7632, R215 ;  /* 0x00007632d8d77816 */ /* 0x000fe400000000d7 */
[----:B------:R-:W-:-:S02]  /*6cb0*/  LOP3.LUT R21, R21, 0xffff, RZ, 0xc0, !PT ;  /* 0x0000ffff15157812 */ /* 0x000fc400078ec0ff */
[----:B------:R-:W-:Y:S01]  /*6cc0*/  PRMT R27, R27, 0x5410, R224 ;  /* 0x000054101b1b7816 */ /* 0x000fe200000000e0 */
[----:B------:R-:W-:Y:S01]  /*6cd0*/  FFMA.FTZ R224, R124, c[0x0][0x23c], -R123 ;  /* 0x00008f007ce07a23 */ /* 0x000fe2000001087b */
[----:B------:R-:W-:Y:S01]  /*6ce0*/  PRMT R109, R22, 0x5410, R223 ;  /* 0x00005410166d7816 */ /* 0x000fe200000000df */
[----:B------:R-:W-:Y:S01]  /*6cf0*/  FFMA.FTZ R223, R126, c[0x0][0x23c], -R123 ;  /* 0x00008f007edf7a23 */ /* 0x000fe2000001087b */
[----:B------:R-:W-:Y:S02]  /*6d00*/  PRMT R30, R216, 0x5410, R215 ;  /* 0x00005410d81e7816 */ /* 0x000fe400000000d7 */
[----:B------:R-:W-:Y:S01]  /*6d10*/  @!P4 PRMT R216, R20, 0x5410, RZ ;  /* 0x0000541014d8c816 */ /* 0x000fe200000000ff */
[----:B------:R-:W-:Y:S01]  /*6d20*/  MUFU.EX2 R224, R224 ;  /* 0x000000e000e07308 */ /* 0x000fe20000000800 */
[----:B---3--:R-:W-:Y:S02]  /*6d30*/  ISETP.GE.U32.AND P4, PT, R250, R21, PT ;  /* 0x00000015fa00720c */ /* 0x008fe40003f86070 */
[----:B------:R-:W-:-:S02]  /*6d40*/  LOP3.LUT R86, R86, 0xff, RZ, 0xc0, !PT ;  /* 0x000000ff56567812 */ /* 0x000fc400078ec0ff */
[----:B------:R-:W-:Y:S01]  /*6d50*/  SHF.R.U32.HI R85, RZ, 0x8, R251 ;  /* 0x00000008ff557819 */ /* 0x000fe200000116fb */
[--C-:B------:R-:W-:Y:S01]  /*6d60*/  FFMA.FTZ R227, R127, c[0x0][0x23c], -R122.reuse ;  /* 0x00008f007fe37a23 */ /* 0x100fe2000001087a */
[----:B------:R-:W-:Y:S01]  /*6d70*/  ISETP.GE.U32.AND P5, PT, R38, R86, PT ;  /* 0x000000562600720c */ /* 0x000fe20003fa6070 */
[----:B------:R-:W3:Y:S01]  /*6d80*/  MUFU.EX2 R223, R223 ;  /* 0x000000df00df7308 */ /* 0x000ee20000000800 */
[----:B------:R-:W-:Y:S01]  /*6d90*/  PRMT R85, R228, 0x5410, R85 ;  /* 0x00005410e4557816 */ /* 0x000fe20000000055 */
[----:B------:R-:W-:Y:S01]  /*6da0*/  FFMA.FTZ R228, R125, c[0x0][0x23c], -R122 ;  /* 0x00008f007de47a23 */ /* 0x000fe2000001087a */
[----:B------:R-:W-:Y:S01]  /*6db0*/  LOP3.LUT R20, R76, 0xff, RZ, 0xc0, !PT ;  /* 0x000000ff4c147812 */ /* 0x000fe200078ec0ff */
[----:B------:R-:W-:Y:S01]  /*6dc0*/  IMAD R193, R5, 0x2, R196 ;  /* 0x0000000205c17824 */ /* 0x000fe200078e02c4 */
[----:B------:R-:W-:Y:S01]  /*6dd0*/  LOP3.LUT R108, R108, 0xff, RZ, 0xc0, !PT ;  /* 0x000000ff6c6c7812 */ /* 0x000fe200078ec0ff */
[----:B------:R-:W-:Y:S01]  /*6de0*/  @!P4 HADD2 R11, -R215.H0_H0, -RZ.H0_H0 ;  /* 0xa00000ffd70bc230 */ /* 0x000fe20000000900 */
[C---:B------:R-:W-:Y:S01]  /*6df0*/  ISETP.GE.U32.AND P3, PT, R38.reuse, R36, PT ;  /* 0x000000242600720c */ /* 0x040fe20003f66070 */
[----:B------:R-:W-:Y:S01]  /*6e00*/  MUFU.EX2 R228, R228 ;  /* 0x000000e400e47308 */ /* 0x000fe20000000800 */
[----:B------:R-:W4:Y:S01]  /*6e10*/  LDSM.16.MT88.4 R124, [R193+0x6000] ;  /* 0x00600000c17c783b */ /* 0x000f220000004200 */
[----:B------:R-:W-:-:S02]  /*6e20*/  ISETP.GE.U32.AND P2, PT, R38, R108, PT ;  /* 0x0000006c2600720c */ /* 0x000fc40003f46070 */
[----:B------:R-:W-:Y:S01]  /*6e30*/  @!P4 PRMT R215, R11, 0x5410, RZ ;  /* 0x000054100bd7c816 */ /* 0x000fe200000000ff */
[----:B------:R-:W1:Y:S01]  /*6e40*/  LDSM.16.MT88.4 R32, [R193+0x6800] ;  /* 0x00680000c120783b */ /* 0x000e620000004200 */
[----:B------:R-:W-:Y:S02]  /*6e50*/  LOP3.LUT R11, R76, 0xffff, RZ, 0xc0, !PT ;  /* 0x0000ffff4c0b7812 */ /* 0x000fe400078ec0ff */
[----:B------:R-:W2:Y:S01]  /*6e60*/  MUFU.EX2 R227, R227 ;  /* 0x000000e300e37308 */ /* 0x000ea20000000800 */
[----:B---3--:R-:W-:Y:S01]  /*6e70*/  F2FP.PACK_AB R218, R223, R224 ;  /* 0x000000e0dfda723e */ /* 0x008fe200000000ff */
[----:B--2---:R-:W-:Y:S01]  /*6e80*/  HMMA.16816.F32 R112, R68, R40, R112 ;  /* 0x000000284470723c */ /* 0x004fe20000001870 */
[----:B------:R-:W-:Y:S02]  /*6e90*/  SHF.R.U32.HI R11, RZ, 0x8, R11 ;  /* 0x00000008ff0b7819 */ /* 0x000fe4000001160b */
[----:B------:R-:W-:Y:S01]  /*6ea0*/  PRMT R217, R218, 0x7632, R217 ;  /* 0x00007632dad97816 */ /* 0x000fe200000000d9 */
[----:B------:R-:W-:Y:S01]  /*6eb0*/  @!P5 HADD2 R10, -R218.H0_H0, -RZ.H0_H0 ;  /* 0xa00000ffda0ad230 */ /* 0x000fe20000000900 */
[----:B------:R-:W-:-:S02]  /*6ec0*/  ISETP.GE.U32.AND P4, PT, R250, R20, PT ;  /* 0x00000014fa00720c */ /* 0x000fc40003f86070 */
[----:B------:R-:W-:Y:S01]  /*6ed0*/  LOP3.LUT R11, R11, 0xffff, RZ, 0xc0, !PT ;  /* 0x0000ffff0b0b7812 */ /* 0x000fe200078ec0ff */
[----:B------:R-:W-:Y:S01]  /*6ee0*/  HMMA.16816.F32 R80, R104, R40, R80 ;  /* 0x000000286850723c */ /* 0x000fe20000001850 */
[----:B------:R-:W-:Y:S02]  /*6ef0*/  PRMT R24, R218, 0x5410, R217 ;  /* 0x00005410da187816 */ /* 0x000fe400000000d9 */
[----:B------:R-:W-:Y:S02]  /*6f00*/  @!P5 PRMT R218, R10, 0x5410, RZ ;  /* 0x000054100adad816 */ /* 0x000fe400000000ff */
[----:B------:R-:W-:Y:S02]  /*6f10*/  ISETP.GE.U32.AND P5, PT, R250, R11, PT ;  /* 0x0000000bfa00720c */ /* 0x000fe40003fa6070 */
[----:B------:R-:W-:Y:S01]  /*6f20*/  F2FP.PACK_AB R41, R227, R228 ;  /* 0x000000e4e329723e */ /* 0x000fe200000000ff */
[----:B------:R-:W-:Y:S01]  /*6f30*/  @!P6 HADD2 R9, -R217.H0_H0, -RZ.H0_H0 ;  /* 0xa00000ffd909e230 */ /* 0x000fe20000000900 */
[----:B------:R-:W-:-:S02]  /*6f40*/  SHF.R.U32.HI R10, RZ, 0x18, R76 ;  /* 0x00000018ff0a7819 */ /* 0x000fc4000001164c */
[----:B------:R-:W-:Y:S01]  /*6f50*/  PRMT R40, R41, 0x7632, R40 ;  /* 0x0000763229287816 */ /* 0x000fe20000000028 */
[----:B------:R-:W-:Y:S01]  /*6f60*/  @!P4 HADD2 R8, -R41.H0_H0, -RZ.H0_H0 ;  /* 0xa00000ff2908c230 */ /* 0x000fe20000000900 */
[----:B------:R-:W-:Y:S02]  /*6f70*/  @!P6 PRMT R217, R9, 0x5410, RZ ;  /* 0x0000541009d9e816 */ /* 0x000fe400000000ff */
[----:B------:R-:W-:Y:S02]  /*6f80*/  PRMT R26, R41, 0x5410, R40 ;  /* 0x00005410291a7816 */ /* 0x000fe40000000028 */
[----:B------:R-:W-:Y:S01]  /*6f90*/  ISETP.GE.U32.AND P6, PT, R250, R10, PT ;  /* 0x0000000afa00720c */ /* 0x000fe20003fc6070 */
[----:B------:R-:W-:Y:S01]  /*6fa0*/  @!P5 HADD2 R7, -R40.H0_H0, -RZ.H0_H0 ;  /* 0xa00000ff2807d230 */ /* 0x000fe20000000900 */
[----:B------:R-:W-:Y:S02]  /*6fb0*/  @!P4 PRMT R41, R8, 0x5410, RZ ;  /* 0x000054100829c816 */ /* 0x000fe400000000ff */
[----:B------:R-:W-:-:S02]  /*6fc0*/  SHF.R.U32.HI R10, RZ, 0x8, R6 ;  /* 0x00000008ff0a7819 */ /* 0x000fc40000011606 */
[----:B------:R-:W-:Y:S02]  /*6fd0*/  SHF.R.U32.HI R8, RZ, 0x10, R84 ;  /* 0x00000010ff087819 */ /* 0x000fe40000011654 */
[----:B------:R-:W-:Y:S02]  /*6fe0*/  SHF.R.U32.HI R9, RZ, 0x10, R76 ;  /* 0x00000010ff097819 */ /* 0x000fe4000001164c */
[----:B------:R-:W-:Y:S02]  /*6ff0*/  @!P5 PRMT R40, R7, 0x5410, RZ ;  /* 0x000054100728d816 */ /* 0x000fe400000000ff */
[----:B------:R-:W-:Y:S02]  /*7000*/  SHF.R.U32.HI R7, RZ, 0x18, R84 ;  /* 0x00000018ff077819 */ /* 0x000fe40000011654 */
[----:B------:R-:W-:Y:S02]  /*7010*/  LOP3.LUT R10, R10, 0xffff, RZ, 0xc0, !PT ;  /* 0x0000ffff0a0a7812 */ /* 0x000fe400078ec0ff */
[----:B------:R-:W-:-:S02]  /*7020*/  LOP3.LUT R8, R8, 0xff, RZ, 0xc0, !PT ;  /* 0x000000ff08087812 */ /* 0x000fc400078ec0ff */
[----:B------:R-:W-:Y:S02]  /*7030*/  LOP3.LUT R9, R9, 0xff, RZ, 0xc0, !PT ;  /* 0x000000ff09097812 */ /* 0x000fe400078ec0ff */
[C---:B------:R-:W-:Y:S02]  /*7040*/  LOP3.LUT R20, R77.reuse, 0xffff, RZ, 0xc0, !PT ;  /* 0x0000ffff4d147812 */ /* 0x040fe400078ec0ff */
[----:B------:R-:W-:Y:S02]  /*7050*/  LOP3.LUT R6, R84, 0xffff, RZ, 0xc0, !PT ;  /* 0x0000ffff54067812 */ /* 0x000fe400078ec0ff */
[----:B------:R-:W-:Y:S02]  /*7060*/  ISETP.GE.U32.AND P5, PT, R250, R10, PT ;  /* 0x0000000afa00720c */ /* 0x000fe40003fa6070 */
[----:B------:R-:W-:Y:S02]  /*7070*/  PRMT R7, R8, 0x5410, R7 ;  /* 0x0000541008077816 */ /* 0x000fe40000000007 */
[----:B------:R-:W-:-:S02]  /*7080*/  LOP3.LUT R10, R77, 0xff, RZ, 0xc0, !PT ;  /* 0x000000ff4d0a7812 */ /* 0x000fc400078ec0ff */
[--C-:B------:R-:W-:Y:S02]  /*7090*/  SHF.R.U32.HI R11, RZ, 0x10, R77.reuse ;  /* 0x00000010ff0b7819 */ /* 0x100fe4000001164d */
[----:B------:R-:W-:Y:S02]  /*70a0*/  SHF.R.U32.HI R8, RZ, 0x18, R77 ;  /* 0x00000018ff087819 */ /* 0x000fe4000001164d */
[----:B------:R-:W-:Y:S02]  /*70b0*/  ISETP.GE.U32.AND P4, PT, R250, R9, PT ;  /* 0x00000009fa00720c */ /* 0x000fe40003f86070 */
[----:B------:R-:W-:Y:S01]  /*70c0*/  SHF.R.U32.HI R77, RZ, 0x8, R20 ;  /* 0x00000008ff4d7819 */ /* 0x000fe20000011614 */
[----:B------:R-:W-:Y:S01]  /*70d0*/  FADD.FTZ R20, R239, R192 ;  /* 0x000000c0ef147221 */ /* 0x000fe20000010000 */
[----:B------:R-:W-:Y:S01]  /*70e0*/  LOP3.LUT R9, R84, 0xff, RZ, 0xc0, !PT ;  /* 0x000000ff54097812 */ /* 0x000fe200078ec0ff */
[----:B------:R-:W-:Y:S01]  /*70f0*/  IMAD R192, R4, 0x2, R193 ;  /* 0x0000000204c07824 */ /* 0x000fe200078e02c1 */
[----:B------:R-:W-:-:S02]  /*7100*/  SHF.R.U32.HI R6, RZ, 0x8, R6 ;  /* 0x00000008ff067819 */ /* 0x000fc40000011606 */
[----:B------:R-:W-:Y:S02]  /*7110*/  SHF.R.U32.HI R251, RZ, 0x8, R39 ;  /* 0x00000008fffb7819 */ /* 0x000fe40000011627 */
[----:B------:R-:W-:Y:S01]  /*7120*/  PRMT R9, R9, 0x5410, R6 ;  /* 0x0000541009097816 */ /* 0x000fe20000000006 */
[----:B------:R-:W2:Y:S01]  /*7130*/  LDSM.16.MT88.4 R36, [R192+0x6000] ;  /* 0x00600000c024783b */ /* 0x000ea20000004200 */
[C---:B------:R-:W-:Y:S02]  /*7140*/  LOP3.LUT R6, R78.reuse, 0xffff, RZ, 0xc0, !PT ;  /* 0x0000ffff4e067812 */ /* 0x040fe400078ec0ff */
[----:B------:R-:W-:Y:S02]  /*7150*/  LOP3.LUT R5, R78, 0xff, RZ, 0xc0, !PT ;  /* 0x000000ff4e057812 */ /* 0x000fe400078ec0ff */
[----:B------:R-:W-:Y:S02]  /*7160*/  SHF.R.U32.HI R6, RZ, 0x8, R6 ;  /* 0x00000008ff067819 */ /* 0x000fe40000011606 */
[----:B------:R-:W-:-:S02]  /*7170*/  LOP3.LUT R11, R11, 0xff, RZ, 0xc0, !PT ;  /* 0x000000ff0b0b7812 */ /* 0x000fc400078ec0ff */
[----:B------:R-:W-:Y:S01]  /*7180*/  PRMT R5, R5, 0x5410, R6 ;  /* 0x0000541005057816 */ /* 0x000fe20000000006 */
[----:B------:R-:W-:Y:S01]  /*7190*/  FFMA.FTZ R108, R91, c[0x0][0x23c], -R122 ;  /* 0x00008f005b6c7a23 */ /* 0x000fe2000001087a */
[----:B------:R-:W-:Y:S01]  /*71a0*/  SHF.R.U32.HI R21, RZ, 0x10, R78 ;  /* 0x00000010ff157819 */ /* 0x000fe2000001164e */
[----:B------:R-:W-:Y:S01]  /*71b0*/  FFMA.FTZ R84, R121, c[0x0][0x23c], -R122 ;  /* 0x00008f0079547a23 */ /* 0x000fe2000001087a */
[----:B------:R-:W-:Y:S01]  /*71c0*/  SHF.R.U32.HI R6, RZ, 0x18, R78 ;  /* 0x00000018ff067819 */ /* 0x000fe2000001164e */
[----:B------:R-:W-:Y:S01]  /*71d0*/  FFMA.FTZ R78, R90, c[0x0][0x23c], -R123 ;  /* 0x00008f005a4e7a23 */ /* 0x000fe2000001087b */
[----:B------:R-:W-:Y:S01]  /*71e0*/  PRMT R77, R10, 0x5410, R77 ;  /* 0x000054100a4d7816 */ /* 0x000fe2000000004d */
[--C-:B------:R-:W-:Y:S01]  /*71f0*/  FFMA.FTZ R10, R89, c[0x0][0x23c], -R123.reuse ;  /* 0x00008f00590a7a23 */ /* 0x100fe2000001087b */
[----:B------:R-:W-:Y:S01]  /*7200*/  PRMT R11, R11, 0x5410, R8 ;  /* 0x000054100b0b7816 */ /* 0x000fe20000000008 */
[--C-:B------:R-:W-:Y:S01]  /*7210*/  FFMA.FTZ R8, R88, c[0x0][0x23c], -R123.reuse ;  /* 0x00008f0058087a23 */ /* 0x100fe2000001087b */
[----:B------:R-:W-:Y:S01]  /*7220*/  LOP3.LUT R252, R252, 0xff, RZ, 0xc0, !PT ;  /* 0x000000fffcfc7812 */ /* 0x000fe200078ec0ff */
[----:B------:R-:W-:Y:S01]  /*7230*/  FFMA.FTZ R76, R120, c[0x0][0x23c], -R123 ;  /* 0x00008f00784c7a23 */ /* 0x000fe2000001087b */
[----:B----4-:R-:W-:Y:S01]  /*7240*/  HMMA.16816.F32 R88, R12, R124, RZ ;  /* 0x0000007c0c58723c */ /* 0x010fe200000018ff */
[----:B------:R-:W-:Y:S01]  /*7250*/  LOP3.LUT R21, R21, 0xff, RZ, 0xc0, !PT ;  /* 0x000000ff15157812 */ /* 0x000fe200078ec0ff */
[----:B------:R-:W-:Y:S01]  /*7260*/  FADD.FTZ R116, R130, R245 ;  /* 0x000000f582747221 */ /* 0x000fe20000010000 */
[----:B------:R-:W-:Y:S01]  /*7270*/  LOP3.LUT R86, R189, 0xff, RZ, 0xc0, !PT ;  /* 0x000000ffbd567812 */ /* 0x000fe200078ec0ff */
[----:B------:R-:W-:Y:S01]  /*7280*/  FADD.FTZ R4, R128, R235 ;  /* 0x000000eb80047221 */ /* 0x000fe20000010000 */
[----:B------:R-:W-:-:S02]  /*7290*/  SHF.R.U32.HI R248, RZ, 0x18, R248 ;  /* 0x00000018fff87819 */ /* 0x000fc400000116f8 */
[----:B------:R-:W-:Y:S01]  /*72a0*/  PRMT R79, R252, 0x5410, R79 ;  /* 0x00005410fc4f7816 */ /* 0x000fe2000000004f */
[----:B------:R-:W-:Y:S01]  /*72b0*/  HMMA.16816.F32 R120, R16, R124, RZ ;  /* 0x0000007c1078723c */ /* 0x000fe200000018ff */
[----:B------:R-:W-:Y:S01]  /*72c0*/  PRMT R6, R21, 0x5410, R6 ;  /* 0x0000541015067816 */ /* 0x000fe20000000006 */
[----:B------:R-:W-:Y:S01]  /*72d0*/  FADD.FTZ R116, R103, R116 ;  /* 0x0000007467747221 */ /* 0x000fe20000010000 */
[----:B------:R-:W-:Y:S01]  /*72e0*/  PRMT R251, R190, 0x5410, R251 ;  /* 0x00005410befb7816 */ /* 0x000fe200000000fb */
[----:B------:R-:W-:Y:S11]  /*72f0*/  FADD.FTZ R4, R101, R4 ;  /* 0x0000000465047221 */ /* 0x000ff60000010000 */
[----:B------:R-:W-:Y:S01]  /*7300*/  @!UPT UIADD3 URZ, URZ, URZ, URZ ;  /* 0x0000003f3f3ff290 */ /* 0x000fe2000fffe03f */
[----:B-1----:R-:W-:Y:S01]  /*7310*/  HMMA.16816.F32 R88, R104, R32, R88 ;  /* 0x000000206858723c */ /* 0x002fe20000001858 */
[----:B------:R-:W-:Y:S01]  /*7320*/  FADD.FTZ R125, R131, R20 ;  /* 0x00000014837d7221 */ /* 0x000fe20000010000 */
[----:B------:R-:W-:Y:S01]  /*7330*/  PRMT R86, R86, 0x5410, R188 ;  /* 0x0000541056567816 */ /* 0x000fe200000000bc */
[----:B------:R-:W1:Y:S01]  /*7340*/  LDSM.16.MT88.4 R20, [R192+0x6800] ;  /* 0x00680000c014783b */ /* 0x000e620000004200 */
[----:B------:R-:W-:-:S04]  /*7350*/  PRMT R117, R117, 0x5410, R248 ;  /* 0x0000541075757816 */ /* 0x000fc800000000f8 */
[----:B------:R-:W-:Y:S01]  /*7360*/  HMMA.16816.F32 R120, R68, R32, R120 ;  /* 0x000000204478723c */ /* 0x000fe20000001878 */
[----:B------:R-:W-:Y:S01]  /*7370*/  FADD.FTZ R125, R102, R125 ;  /* 0x0000007d667d7221 */ /* 0x000fe20000010000 */
[--C-:B------:R-:W-:Y:S02]  /*7380*/  HSET2.LE.AND R124, R109, R234.reuse, PT ;  /* 0x000000ea6d7c7233 */ /* 0x100fe40003803000 */
[--C-:B------:R-:W-:Y:S02]  /*7390*/  HSET2.LE.AND R249, R249, R234.reuse, PT ;  /* 0x000000eaf9f97233 */ /* 0x100fe40003803000 */
[--C-:B------:R-:W-:Y:S01]  /*73a0*/  HSET2.LE.AND R85, R85, R234.reuse, PT ;  /* 0x000000ea55557233 */ /* 0x100fe20003803000 */
[----:B------:R-:W-:Y:S01]  /*73b0*/  FADD.FTZ R33, R129, R246 ;  /* 0x000000f681217221 */ /* 0x000fe20000010000 */
[--C-:B------:R-:W-:Y:S01]  /*73c0*/  HSET2.LE.AND R77, R77, R234.reuse, PT ;  /* 0x000000ea4d4d7233 */ /* 0x100fe20003803000 */
[-C--:B--2---:R-:W-:Y:S01]  /*73d0*/  HMMA.16816.F32 R128, R16, R36.reuse, RZ ;  /* 0x000000241080723c */ /* 0x084fe200000018ff */
[----:B------:R-:W-:Y:S01]  /*73e0*/  FADD.FTZ R243, R243, R116 ;  /* 0x00000074f3f37221 */ /* 0x000fe20000010000 */
[----:B------:R-:W-:Y:S01]  /*73f0*/  MUFU.EX2 R236, R8 ;  /* 0x0000000800ec7308 */ /* 0x000fe20000000800 */
[----:B------:R-:W-:Y:S01]  /*7400*/  FADD.FTZ R33, R100, R33 ;  /* 0x0000002164217221 */ /* 0x000fe20000010000 */
[----:B------:R-:W-:Y:S04]  /*7410*/  STG.E.U16 [R44.64], R209 ;  /* 0x000000d12c007986 */ /* 0x000fe8000c101510 */
[----:B------:R-:W-:Y:S01]  /*7420*/  HMMA.16816.F32 R100, R12, R36, RZ ;  /* 0x000000240c64723c */ /* 0x000fe200000018ff */
[--C-:B------:R-:W-:Y:S01]  /*7430*/  HSET2.LE.AND R109, R9, R234.reuse, PT ;  /* 0x000000ea096d7233 */ /* 0x100fe20003803000 */
[----:B------:R2:W-:Y:S01]  /*7440*/  MUFU.EX2 R37, R84 ;  /* 0x0000005400257308 */ /* 0x0005e20000000800 */
[----:B------:R-:W-:Y:S04]  /*7450*/  STG.E.U16 [R44.64+0x2], R207 ;  /* 0x000002cf2c007986 */ /* 0x000fe8000c101510 */
[--C-:B------:R-:W-:Y:S01]  /*7460*/  HSET2.LE.AND R36, R27, R234.reuse, PT ;  /* 0x000000ea1b247233 */ /* 0x100fe20003803000 */
[----:B------:R3:W5:Y:S01]  /*7470*/  LDL.LU R190, [R1+0xbc] ;  /* 0x0000bc0001be7983 */ /* 0x0007620000300800 */
[----:B------:R-:W-:-:S02]  /*7480*/  HSET2.LE.AND R27, R86, R234, PT ;  /* 0x000000ea561b7233 */ /* 0x000fc40003803000 */
[----:B------:R-:W-:-:S05]  /*7490*/  HSET2.LE.AND R86, R7, R234, PT ;  /* 0x000000ea07567233 */ /* 0x000fca0003803000 */
[----:B-1----:R-:W-:Y:S01]  /*74a0*/  HMMA.16816.F32 R128, R68, R20, R128 ;  /* 0x000000144480723c */ /* 0x002fe20000001880 */
[----:B--2---:R-:W-:-:S07]  /*74b0*/  HSET2.LE.AND R84, R6, R234, PT ;  /* 0x000000ea06547233 */ /* 0x004fce0003803000 */
[----:B------:R-:W-:Y:S01]  /*74c0*/  HMMA.16816.F32 R100, R104, R20, R100 ;  /* 0x000000146864723c */ /* 0x000fe20000001864 */
[--C-:B------:R-:W-:Y:S01]  /*74d0*/  HSET2.LE.AND R116, R25, R234.reuse, PT ;  /* 0x000000ea19747233 */ /* 0x100fe20003803000 */
[----:B------:R-:W-:Y:S01]  /*74e0*/  FADD.FTZ R241, R241, R4 ;  /* 0x00000004f1f17221 */ /* 0x000fe20000010000 */
[--C-:B------:R-:W-:Y:S01]  /*74f0*/  HSET2.LE.AND R251, R251, R234.reuse, PT ;  /* 0x000000eafbfb7233 */ /* 0x100fe20003803000 */
[----:B------:R-:W-:Y:S01]  /*7500*/  FADD.FTZ R242, R242, R33 ;  /* 0x00000021f2f27221 */ /* 0x000fe20000010000 */
[----:B------:R-:W-:Y:S01]  /*7510*/  LOP3.LUT R30, R85, R30, RZ, 0xc0, !PT ;  /* 0x0000001e551e7212 */ /* 0x000fe200078ec0ff */
[----:B------:R-:W-:Y:S01]  /*7520*/  MUFU.EX2 R32, R108 ;  /* 0x0000006c00207308 */ /* 0x000fe20000000800 */
[--C-:B------:R-:W-:Y:S01]  /*7530*/  HSET2.LE.AND R21, R31, R234.reuse, PT ;  /* 0x000000ea1f157233 */ /* 0x100fe20003803000 */
[----:B------:R-:W-:Y:S01]  /*7540*/  FADD.FTZ R244, R244, R125 ;  /* 0x0000007df4f47221 */ /* 0x000fe20000010000 */
[--C-:B------:R-:W-:Y:S01]  /*7550*/  HSET2.LE.AND R31, R79, R234.reuse, PT ;  /* 0x000000ea4f1f7233 */ /* 0x100fe20003803000 */
[----:B------:R-:W-:Y:S01]  /*7560*/  LOP3.LUT R9, R124, R237, RZ, 0xc0, !PT ;  /* 0x000000ed7c097212 */ /* 0x000fe200078ec0ff */
[----:B------:R-:W-:-:S03]  /*7570*/  HSET2.LE.AND R20, R117, R234, PT ;  /* 0x000000ea75147233 */ /* 0x000fc60003803000 */
[----:B------:R1:W2:Y:S01]  /*7580*/  MUFU.EX2 R235, R10 ;  /* 0x0000000a00eb7308 */ /* 0x0002a20000000800 */
[--C-:B------:R-:W-:Y:S01]  /*7590*/  HSET2.LE.AND R79, R5, R234.reuse, PT ;  /* 0x000000ea054f7233 */ /* 0x100fe20003803000 */
[----:B------:R-:W-:Y:S01]  /*75a0*/  LOP3.LUT R31, R31, R24, RZ, 0xc0, !PT ;  /* 0x000000181f1f7212 */ /* 0x000fe200078ec0ff */
[----:B------:R-:W-:Y:S01]  /*75b0*/  HSET2.LE.AND R25, R11, R234, PT ;  /* 0x000000ea0b197233 */ /* 0x000fe20003803000 */
[----:B------:R-:W-:Y:S01]  /*75c0*/  LOP3.LUT R11, R36, R95, RZ, 0xc0, !PT ;  /* 0x0000005f240b7212 */ /* 0x000fe200078ec0ff */
[----:B------:R-:W-:Y:S01]  /*75d0*/  FADD.FTZ R243, R214, R243 ;  /* 0x000000f3d6f37221 */ /* 0x000fe20000010000 */
[----:B------:R-:W-:Y:S01]  /*75e0*/  LOP3.LUT R4, R109, R94, RZ, 0xc0, !PT ;  /* 0x0000005e6d047212 */ /* 0x000fe200078ec0ff */
[----:B------:R3:W5:Y:S01]  /*75f0*/  LDL.LU R189, [R1+0xb8] ;  /* 0x0000b80001bd7983 */ /* 0x0007620000300800 */
[----:B------:R-:W-:Y:S01]  /*7600*/  MUFU.EX2 R234, R78 ;  /* 0x0000004e00ea7308 */ /* 0x000fe20000000800 */
[----:B------:R-:W-:Y:S02]  /*7610*/  LOP3.LUT R5, R86, R93, RZ, 0xc0, !PT ;  /* 0x0000005d56057212 */ /* 0x000fe400078ec0ff */
[----:B------:R-:W-:-:S02]  /*7620*/  LOP3.LUT R6, R249, R92, RZ, 0xc0, !PT ;  /* 0x0000005cf9067212 */ /* 0x000fc400078ec0ff */
[----:B------:R-:W-:Y:S01]  /*7630*/  LOP3.LUT R7, R20, R87, RZ, 0xc0, !PT ;  /* 0x0000005714077212 */ /* 0x000fe200078ec0ff */
[C---:B------:R-:W-:Y:S01]  /*7640*/  HMMA.16816.F32 R92, R12.reuse, R126, RZ ;  /* 0x0000007e0c5c723c */ /* 0x040fe200000018ff */
[----:B------:R-:W-:Y:S01]  /*7650*/  LOP3.LUT R28, R79, R28, RZ, 0xc0, !PT ;  /* 0x0000001c4f1c7212 */ /* 0x000fe200078ec0ff */
[----:B------:R-:W4:Y:S01]  /*7660*/  MUFU.EX2 R33, R76 ;  /* 0x0000004c00217308 */ /* 0x000f220000000800 */
[----:B------:R-:W-:Y:S02]  /*7670*/  LOP3.LUT R29, R84, R29, RZ, 0xc0, !PT ;  /* 0x0000001d541d7212 */ /* 0x000fe400078ec0ff */
[----:B------:R-:W-:Y:S02]  /*7680*/  LOP3.LUT R24, R77, R26, RZ, 0xc0, !PT ;  /* 0x0000001a4d187212 */ /* 0x000fe400078ec0ff */
[----:B-1----:R-:W-:Y:S01]  /*7690*/  LOP3.LUT R10, R116, R233, RZ, 0xc0, !PT ;  /* 0x000000e9740a7212 */ /* 0x002fe200078ec0ff */
[-C--:B------:R-:W-:Y:S01]  /*76a0*/  HMMA.16816.F32 R84, R12, R118.reuse, RZ ;  /* 0x000000760c54723c */ /* 0x080fe200000018ff */
[----:B------:R-:W-:Y:S01]  /*76b0*/  LOP3.LUT R8, R21, R238, RZ, 0xc0, !PT ;  /* 0x000000ee15087212 */ /* 0x000fe200078ec0ff */
[----:B------:R-:W-:Y:S01]  /*76c0*/  FADD.FTZ R212, R212, R243 ;  /* 0x000000f3d4d47221 */ /* 0x000fe20000010000 */
[----:B------:R3:W5:Y:S01]  /*76d0*/  LDL.LU R188, [R1+0xb4] ;  /* 0x0000b40001bc7983 */ /* 0x0007620000300800 */
[----:B--2---:R-:W-:Y:S01]  /*76e0*/  F2FP.PACK_AB R233, R235, R236 ;  /* 0x000000ecebe9723e */ /* 0x004fe200000000ff */
[----:B------:R-:W-:Y:S01]  /*76f0*/  FADD.FTZ R244, R213, R244 ;  /* 0x000000f4d5f47221 */ /* 0x000fe20000010000 */
[----:B------:R-:W-:Y:S01]  /*7700*/  F2FP.PACK_AB R21, R37, R32 ;  /* 0x000000202515723e */ /* 0x000fe200000000ff */
[----:B------:R-:W-:Y:S01]  /*7710*/  FADD.FTZ R211, R211, R242 ;  /* 0x000000f2d3d37221 */ /* 0x000fe20000010000 */
[----:B------:R-:W-:Y:S01]  /*7720*/  HMMA.16816.F32 R116, R16, R118, RZ ;  /* 0x000000761074723c */ /* 0x000fe200000018ff */
[----:B------:R-:W-:Y:S01]  /*7730*/  PRMT R36, R233, 0x7632, R36 ;  /* 0x00007632e9247816 */ /* 0x000fe20000000024 */
[----:B------:R-:W-:Y:S01]  /*7740*/  FADD.FTZ R241, R210, R241 ;  /* 0x000000f1d2f17221 */ /* 0x000fe20000010000 */
[----:B----4-:R-:W-:Y:S01]  /*7750*/  F2FP.PACK_AB R20, R33, R234 ;  /* 0x000000ea2114723e */ /* 0x010fe200000000ff */
[----:B------:R-:W-:Y:S01]  /*7760*/  FADD.FTZ R205, R205, R212 ;  /* 0x000000d4cdcd7221 */ /* 0x000fe20000010000 */
[----:B------:R-:W-:Y:S01]  /*7770*/  PRMT R237, R21, 0x7610, R237 ;  /* 0x0000761015ed7816 */ /* 0x000fe200000000ed */
[----:B------:R-:W-:Y:S01]  /*7780*/  FADD.FTZ R203, R203, R244 ;  /* 0x000000f4cbcb7221 */ /* 0x000fe20000010000 */
[C---:B------:R-:W-:Y:S01]  /*7790*/  PRMT R239, R20.reuse, 0x7610, R239 ;  /* 0x0000761014ef7816 */ /* 0x040fe200000000ef */
[C---:B------:R-:W-:Y:S01]  /*77a0*/  HMMA.16816.F32 R76, R12.reuse, R110, RZ ;  /* 0x0000006e0c4c723c */ /* 0x040fe200000018ff */
[----:B------:R-:W-:Y:S01]  /*77b0*/  PRMT R240, R20, 0x7632, R240 ;  /* 0x0000763214f07816 */ /* 0x000fe200000000f0 */
[----:B------:R-:W-:Y:S01]  /*77c0*/  FADD.FTZ R206, R206, R211 ;  /* 0x000000d3cece7221 */ /* 0x000fe20000010000 */
[----:B------:R-:W-:Y:S01]  /*77d0*/  PRMT R20, R233, 0x5410, R36 ;  /* 0x00005410e9147816 */ /* 0x000fe20000000024 */
[----:B------:R-:W-:Y:S01]  /*77e0*/  FADD.FTZ R208, R208, R241 ;  /* 0x000000f1d0d07221 */ /* 0x000fe20000010000 */
[----:B------:R-:W-:Y:S01]  /*77f0*/  PRMT R238, R21, 0x7632, R238 ;  /* 0x0000763215ee7816 */ /* 0x000fe200000000ee */
[----:B------:R-:W-:Y:S01]  /*7800*/  FADD.FTZ R176, R176, R205 ;  /* 0x000000cdb0b07221 */ /* 0x000fe20000010000 */
[----:B------:R-:W-:Y:S01]  /*7810*/  LOP3.LUT R25, R25, R20, RZ, 0xc0, !PT ;  /* 0x0000001419197212 */ /* 0x000fe200078ec0ff */
[----:B------:R-:W-:Y:S01]  /*7820*/  HMMA.16816.F32 R12, R12, R38, RZ ;  /* 0x000000260c0c723c */ /* 0x000fe200000018ff */
[----:B------:R-:W-:Y:S01]  /*7830*/  PRMT R20, R239, 0x5410, R240 ;  /* 0x00005410ef147816 */ /* 0x000fe200000000f0 */
[----:B------:R-:W-:Y:S01]  /*7840*/  FADD.FTZ R203, R186, R203 ;  /* 0x000000cbbacb7221 */ /* 0x000fe20000010000 */
[----:B------:R-:W-:Y:S01]  /*7850*/  PRMT R26, R237, 0x5410, R238 ;  /* 0x00005410ed1a7816 */ /* 0x000fe200000000ee */
[----:B------:R-:W-:Y:S01]  /*7860*/  FADD.FTZ R183, R183, R206 ;  /* 0x000000ceb7b77221 */ /* 0x000fe20000010000 */
[----:B------:R-:W-:Y:S01]  /*7870*/  LOP3.LUT R27, R27, R20, RZ, 0xc0, !PT ;  /* 0x000000141b1b7212 */ /* 0x000fe200078ec0ff */
[----:B------:R-:W-:Y:S01]  /*7880*/  FADD.FTZ R185, R185, R208 ;  /* 0x000000d0b9b97221 */ /* 0x000fe20000010000 */
[----:B------:R-:W-:Y:S01]  /*7890*/  LOP3.LUT R26, R251, R26, RZ, 0xc0, !PT ;  /* 0x0000001afb1a7212 */ /* 0x000fe200078ec0ff */
[----:B------:R-:W-:Y:S01]  /*78a0*/  HMMA.16816.F32 R108, R16, R110, RZ ;  /* 0x0000006e106c723c */ /* 0x000fe200000018ff */
[----:B------:R-:W-:Y:S01]  /*78b0*/  FADD.FTZ R173, R173, R176 ;  /* 0x000000b0adad7221 */ /* 0x000fe20000010000 */
[----:B------:R-:W-:Y:S01]  /*78c0*/  @!P4 HADD2 R53, -R233.H0_H0, -RZ.H0_H0 ;  /* 0xa00000ffe935c230 */ /* 0x000fe20000000900 */
[----:B------:R-:W-:Y:S01]  /*78d0*/  FADD.FTZ R168, R168, R203 ;  /* 0x000000cba8a87221 */ /* 0x000fe20000010000 */
[----:B------:R-:W-:Y:S01]  /*78e0*/  @!P6 HADD2 R52, -R36.H0_H0, -RZ.H0_H0 ;  /* 0xa00000ff2434e230 */ /* 0x000fe20000000900 */
[----:B------:R-:W-:Y:S01]  /*78f0*/  FADD.FTZ R226, R226, R183 ;  /* 0x000000b7e2e27221 */ /* 0x000fe20000010000 */
[----:B------:R-:W-:Y:S01]  /*7900*/  @!P3 HADD2 R51, -R237.H0_H0, -RZ.H0_H0 ;  /* 0xa00000ffed33b230 */ /* 0x000fe20000000900 */
[----:B------:R-:W-:Y:S01]  /*7910*/  FADD.FTZ R232, R232, R185 ;  /* 0x000000b9e8e87221 */ /* 0x000fe20000010000 */
[C---:B------:R-:W-:Y:S01]  /*7920*/  HMMA.16816.F32 R76, R104.reuse, R46, R76 ;  /* 0x0000002e684c723c */ /* 0x040fe2000000184c */
        /* <DEDUP_REMOVED lines=9> */
[----:B------:R-:W-:Y:S01]  /*79c0*/  @!P4 PRMT R233, R53, 0x5410, RZ ;  /* 0x0000541035e9c816 */ /* 0x000fe200000000ff */
[----:B------:R-:W-:Y:S01]  /*79d0*/  FADD.FTZ R166, R166, R165 ;  /* 0x000000a5a6a67221 */ /* 0x000fe20000010000 */
[----:B------:R-:W-:Y:S01]  /*79e0*/  @!P6 PRMT R36, R52, 0x5410, RZ ;  /* 0x000054103424e816 */ /* 0x000fe200000000ff */
[----:B------:R-:W-:Y:S01]  /*79f0*/  FADD.FTZ R224, R224, R225 ;  /* 0x000000e1e0e07221 */ /* 0x000fe20000010000 */
[----:B------:R-:W-:Y:S01]  /*7a00*/  @!P3 PRMT R237, R51, 0x5410, RZ ;  /* 0x0000541033edb816 */ /* 0x000fe200000000ff */
        /* <DEDUP_REMOVED lines=9> */
[----:B------:R-:W-:Y:S01]  /*7aa0*/  HMMA.16816.F32 R104, R104, R22, R12 ;  /* 0x000000166868723c */ /* 0x000fe2000000180c */
[----:B------:R-:W1:Y:S01]  /*7ab0*/  LDSM.16.MT88.4 R12, [R196+0x7000] ;  /* 0x00700000c40c783b */ /* 0x000e620000004200 */
[----:B------:R-:W-:-:S02]  /*7ac0*/  FADD.FTZ R169, R169, R172 ;  /* 0x000000aca9a97221 */ /* 0x000fc40000010000 */
[----:B------:R-:W-:Y:S02]  /*7ad0*/  FADD.FTZ R164, R164, R163 ;  /* 0x000000a3a4a47221 */ /* 0x000fe40000010000 */
[----:B------:R-:W-:Y:S02]  /*7ae0*/  FADD.FTZ R236, R236, R223 ;  /* 0x000000dfecec7221 */ /* 0x000fe40000010000 */
[C---:B------:R-:W-:Y:S01]  /*7af0*/  HMMA.16816.F32 R124, R16.reuse, R126, RZ ;  /* 0x0000007e107c723c */ /* 0x040fe200000018ff */
[----:B------:R-:W-:Y:S02]  /*7b00*/  FADD.FTZ R228, R228, R229 ;  /* 0x000000e5e4e47221 */ /* 0x000fe40000010000 */
[----:B------:R-:W-:Y:S02]  /*7b10*/  FADD.FTZ R170, R170, R169 ;  /* 0x000000a9aaaa7221 */ /* 0x000fe40000010000 */
[----:B------:R-:W-:Y:S02]  /*7b20*/  FADD.FTZ R161, R161, R164 ;  /* 0x000000a4a1a17221 */ /* 0x000fe40000010000 */
[----:B------:R-:W-:Y:S01]  /*7b30*/  FADD.FTZ R235, R235, R236 ;  /* 0x000000ecebeb7221 */ /* 0x000fe20000010000 */
[----:B------:R-:W-:Y:S01]  /*7b40*/  HMMA.16816.F32 R16, R16, R38, RZ ;  /* 0x000000261010723c */ /* 0x000fe200000018ff */
[----:B------:R-:W-:-:S02]  /*7b50*/  FADD.FTZ R227, R227, R228 ;  /* 0x000000e4e3e37221 */ /* 0x000fc40000010000 */
[----:B------:R-:W-:Y:S02]  /*7b60*/  FADD.FTZ R162, R162, R161 ;  /* 0x000000a1a2a27221 */ /* 0x000fe40000010000 */
[----:B------:R-:W-:Y:S02]  /*7b70*/  FADD.FTZ R234, R234, R235 ;  /* 0x000000ebeaea7221 */ /* 0x000fe40000010000 */
[----:B------:R-:W-:Y:S01]  /*7b80*/  FADD.FTZ R32, R32, R227 ;  /* 0x000000e320207221 */ /* 0x000fe20000010000 */
[C---:B------:R-:W-:Y:S08]  /*7b90*/  HMMA.16816.F32 R108, R68.reuse, R46, R108 ;  /* 0x0000002e446c723c */ /* 0x040ff0000000186c */
[C---:B------:R-:W-:Y:S08]  /*7ba0*/  HMMA.16816.F32 R116, R68.reuse, R42, R116 ;  /* 0x0000002a4474723c */ /* 0x040ff00000001874 */
[C---:B------:R-:W-:Y:S08]  /*7bb0*/  HMMA.16816.F32 R124, R68.reuse, R34, R124 ;  /* 0x00000022447c723c */ /* 0x040ff0000000187c */
[----:B------:R-:W-:Y:S01]  /*7bc0*/  HMMA.16816.F32 R68, R68, R22, R16 ;  /* 0x000000164444723c */ /* 0x000fe20000001810 */
[----:B------:R-:W2:Y:S04]  /*7bd0*/  LDSM.16.MT88.4 R16, [R193+0x7000] ;  /* 0x00700000c110783b */ /* 0x000ea80000004200 */
[----:B------:R-:W-:Y:S03]  /*7be0*/  LDSM.16.MT88.4 R20, [R194+0x7000] ;  /* 0x00700000c214783b */ /* 0x000fe60000004200 */
[-C--:B-1----:R-:W-:Y:S08]  /*7bf0*/  HMMA.16816.F32 R96, R8, R12.reuse, R96 ;  /* 0x0000000c0860723c */ /* 0x082ff00000001860 */
[C---:B------:R-:W-:Y:S08]  /*7c00*/  HMMA.16816.F32 R72, R28.reuse, R12, R72 ;  /* 0x0000000c1c48723c */ /* 0x040ff00000001848 */
[-C--:B------:R-:W-:Y:S08]  /*7c10*/  HMMA.16816.F32 R76, R28, R14.reuse, R76 ;  /* 0x0000000e1c4c723c */ /* 0x080ff0000000184c */
[----:B------:R-:W-:Y:S01]  /*7c20*/  HMMA.16816.F32 R108, R8, R14, R108 ;  /* 0x0000000e086c723c */ /* 0x000fe2000000186c */
[----:B------:R-:W1:Y:S07]  /*7c30*/  LDSM.16.MT88.4 R12, [R192+0x7000] ;  /* 0x00700000c00c783b */ /* 0x000e6e0000004200 */
[C---:B--2---:R-:W-:Y:S08]  /*7c40*/  HMMA.16816.F32 R88, R28.reuse, R16, R88 ;  /* 0x000000101c58723c */ /* 0x044ff00000001858 */
[----:B------:R-:W-:Y:S08]  /*7c50*/  HMMA.16816.F32 R92, R28, R18, R92 ;  /* 0x000000121c5c723c */ /* 0x000ff0000000185c */
[C---:B------:R-:W-:Y:S08]  /*7c60*/  HMMA.16816.F32 R120, R8.reuse, R16, R120 ;  /* 0x000000100878723c */ /* 0x040ff00000001878 */
[----:B------:R-:W-:Y:S01]  /*7c70*/  HMMA.16816.F32 R124, R8, R18, R124 ;  /* 0x00000012087c723c */ /* 0x000fe2000000187c */
[----:B------:R-:W2:Y:S07]  /*7c80*/  LDSM.16.MT88.4 R16, [R194+0x7800] ;  /* 0x00780000c210783b */ /* 0x000eae0000004200 */
[C---:B-1----:R-:W-:Y:S08]  /*7c90*/  HMMA.16816.F32 R100, R28.reuse, R12, R100 ;  /* 0x0000000c1c64723c */ /* 0x042ff00000001864 */
[----:B------:R-:W-:Y:S08]  /*7ca0*/  HMMA.16816.F32 R104, R28, R14, R104 ;  /* 0x0000000e1c68723c */ /* 0x000ff00000001868 */
[C---:B------:R-:W-:Y:S08]  /*7cb0*/  HMMA.16816.F32 R128, R8.reuse, R12, R128 ;  /* 0x0000000c0880723c */ /* 0x040ff00000001880 */
[C---:B------:R-:W-:Y:S01]  /*7cc0*/  HMMA.16816.F32 R68, R8.reuse, R14, R68 ;  /* 0x0000000e0844723c */ /* 0x040fe20000001844 */
[----:B------:R-:W1:Y:S07]  /*7cd0*/  LDSM.16.MT88.4 R12, [R193+0x7800] ;  /* 0x00780000c10c783b */ /* 0x000e6e0000004200 */
[C---:B------:R-:W-:Y:S08]  /*7ce0*/  HMMA.16816.F32 R112, R8.reuse, R20, R112 ;  /* 0x000000140870723c */ /* 0x040ff00000001870 */
[----:B------:R-:W-:Y:S01]  /*7cf0*/  HMMA.16816.F32 R116, R8, R22, R116 ;  /* 0x000000160874723c */ /* 0x000fe20000001874 */
[----:B------:R-:W4:Y:S07]  /*7d00*/  LDSM.16.MT88.4 R8, [R192+0x7800] ;  /* 0x00780000c008783b */ /* 0x000f2e0000004200 */
[C---:B------:R-:W-:Y:S08]  /*7d10*/  HMMA.16816.F32 R80, R28.reuse, R20, R80 ;  /* 0x000000141c50723c */ /* 0x040ff00000001850 */
[----:B------:R-:W-:Y:S01]  /*7d20*/  HMMA.16816.F32 R84, R28, R22, R84 ;  /* 0x000000161c54723c */ /* 0x000fe20000001854 */
[----:B------:R-:W3:Y:S07]  /*7d30*/  LDSM.16.MT88.4 R20, [R196+0x7800] ;  /* 0x00780000c414783b */ /* 0x000eee0000004200 */
[-C--:B--2---:R-:W-:Y:S08]  /*7d40*/  HMMA.16816.F32 R112, R4, R16.reuse, R112 ;  /* 0x000000100470723c */ /* 0x084ff00000001870 */
[C---:B------:R-:W-:Y:S07]  /*7d50*/  HMMA.16816.F32 R80, R24.reuse, R16, R80 ;  /* 0x000000101850723c */ /* 0x040fee0000001850 */
[----:B------:R-:W-:Y:S01]  /*7d60*/  IMAD.MOV.U32 R16, RZ, RZ, c[0x0][0x228] ;  /* 0x00008a00ff107624 */ /* 0x000fe200078e00ff */
[-C--:B-1----:R-:W-:Y:S08]  /*7d70*/  HMMA.16816.F32 R88, R24, R12.reuse, R88 ;  /* 0x0000000c1858723c */ /* 0x082ff00000001858 */
[----:B------:R-:W-:Y:S07]  /*7d80*/  HMMA.16816.F32 R120, R4, R12, R120 ;  /* 0x0000000c0478723c */ /* 0x000fee0000001878 */
[----:B------:R-:W-:Y:S01]  /*7d90*/  IMAD.SHL.U32 R13, R16, 0x8, RZ ;  /* 0x00000008100d7824 */ /* 0x000fe200078e00ff */
[----:B------:R-:W-:Y:S03]  /*7da0*/  HMMA.16816.F32 R92, R24, R14, R92 ;  /* 0x0000000e185c723c */ /* 0x000fe6000000185c */
[----:B------:R-:W-:-:S05]  /*7db0*/  IMAD.WIDE R12, R13, 0x2, R44 ;  /* 0x000000020d0c7825 */ /* 0x000fca00078e022c */
[----:B------:R-:W-:Y:S01]  /*7dc0*/  HMMA.16816.F32 R124, R4, R14, R124 ;  /* 0x0000000e047c723c */ /* 0x000fe2000000187c */
[----:B------:R-:W-:Y:S04]  /*7dd0*/  STG.E.U16 [R12.64], R204 ;  /* 0x000000cc0c007986 */ /* 0x000fe8000c101510 */
[----:B------:R-:W-:Y:S02]  /*7de0*/  STG.E.U16 [R12.64+0x2], R187 ;  /* 0x000002bb0c007986 */ /* 0x000fe4000c101510 */
[----:B------:R-:W-:Y:S01]  /*7df0*/  IMAD.SHL.U32 R15, R16, 0x40, RZ ;  /* 0x00000040100f7824 */ /* 0x000fe200078e00ff */
[----:B----4-:R-:W-:Y:S03]  /*7e00*/  HMMA.16816.F32 R100, R24, R8, R100 ;  /* 0x000000081864723c */ /* 0x010fe60000001864 */
[----:B------:R-:W-:-:S05]  /*7e10*/  IMAD.WIDE R14, R15, 0x2, R44 ;  /* 0x000000020f0e7825 */ /* 0x000fca00078e022c */
[C---:B------:R-:W-:Y:S01]  /*7e20*/  HMMA.16816.F32 R128, R4.reuse, R8, R128 ;  /* 0x000000080480723c */ /* 0x040fe20000001880 */
[----:B------:R-:W-:Y:S04]  /*7e30*/  STG.E.U16 [R14.64], R184 ;  /* 0x000000b80e007986 */ /* 0x000fe8000c101510 */
[----:B------:R-:W-:Y:S02]  /*7e40*/  STG.E.U16 [R14.64+0x2], R181 ;  /* 0x000002b50e007986 */ /* 0x000fe4000c101510 */
[----:B------:R-:W-:Y:S01]  /*7e50*/  IMAD R9, R16, 0x48, RZ ;  /* 0x0000004810097824 */ /* 0x000fe200078e02ff */
[C---:B---3--:R-:W-:Y:S08]  /*7e60*/  HMMA.16816.F32 R96, R4.reuse, R20, R96 ;  /* 0x000000140460723c */ /* 0x048ff00000001860 */
[C---:B------:R-:W-:Y:S08]  /*7e70*/  HMMA.16816.F32 R108, R4.reuse, R22, R108 ;  /* 0x00000016046c723c */ /* 0x040ff0000000186c */
[C---:B------:R-:W-:Y:S08]  /*7e80*/  HMMA.16816.F32 R116, R4.reuse, R18, R116 ;  /* 0x000000120474723c */ /* 0x040ff00000001874 */
[----:B------:R-:W-:Y:S07]  /*7e90*/  HMMA.16816.F32 R68, R4, R10, R68 ;  /* 0x0000000a0444723c */ /* 0x000fee0000001844 */
[----:B------:R-:W-:Y:S01]  /*7ea0*/  IMAD.WIDE R4, R9, 0x2, R44 ;  /* 0x0000000209047825 */ /* 0x000fe200078e022c */
[C---:B------:R-:W-:Y:S03]  /*7eb0*/  HMMA.16816.F32 R72, R24.reuse, R20, R72 ;  /* 0x000000141848723c */ /* 0x040fe60000001848 */
[----:B------:R-:W-:Y:S01]  /*7ec0*/  FADD.FTZ R6, R57, R162 ;  /* 0x000000a239067221 */ /* 0x000fe20000010000 */
[----:B------:R-:W-:Y:S04]  /*7ed0*/  STG.E.U16 [R4.64], R182 ;  /* 0x000000b604007986 */ /* 0x000fe8000c101510 */
[----:B------:R-:W-:Y:S01]  /*7ee0*/  STG.E.U16 [R4.64+0x2], R179 ;  /* 0x000002b304007986 */ /* 0x000fe2000c101510 */
[C---:B------:R-:W-:Y:S03]  /*7ef0*/  HMMA.16816.F32 R76, R24.reuse, R22, R76 ;  /* 0x00000016184c723c */ /* 0x040fe6000000184c */
[----:B------:R-:W-:Y:S04]  /*7f00*/  STG.E.U16 [R44.64+0x10], R158 ;  /* 0x0000109e2c007986 */ /* 0x000fe8000c101510 */
[----:B------:R-:W-:Y:S01]  /*7f10*/  STG.E.U16 [R44.64+0x12], R157 ;  /* 0x0000129d2c007986 */ /* 0x000fe2000c101510 */
[C---:B------:R-:W-:Y:S03]  /*7f20*/  HMMA.16816.F32 R84, R24.reuse, R18, R84 ;  /* 0x000000121854723c */ /* 0x040fe60000001854 */
[----:B------:R-:W-:Y:S04]  /*7f30*/  STG.E.U16 [R12.64+0x10], R160 ;  /* 0x000010a00c007986 */ /* 0x000fe8000c101510 */
[----:B------:R-:W-:Y:S01]  /*7f40*/  STG.E.U16 [R12.64+0x12], R159 ;  /* 0x0000129f0c007986 */ /* 0x000fe2000c101510 */
[----:B------:R-:W-:Y:S03]  /*7f50*/  HMMA.16816.F32 R104, R24, R10, R104 ;  /* 0x0000000a1868723c */ /* 0x000fe60000001868 */
[----:B------:R-:W-:Y:S04]  /*7f60*/  STG.E.U16 [R14.64+0x10], R63 ;  /* 0x0000103f0e007986 */ /* 0x000fe8000c101510 */
        /* <DEDUP_REMOVED lines=50> */
[----:B------:R1:W-:Y:S02]  /*8290*/  STG.E.U16 [R4.64+0x72], R240 ;  /* 0x000072f004007986 */ /* 0x0003e4000c101510 */
[----:B-1----:R-:W-:-:S02]  /*82a0*/  FADD.FTZ R4, R167, R170 ;  /* 0x000000aaa7047221 */ /* 0x002fc40000010000 */
[----:B------:R-:W-:-:S03]  /*82b0*/  FADD.FTZ R5, R37, R32 ;  /* 0x0000002025057221 */ /* 0x000fc60000010000 */
[----:B------:R1:W-:Y:S04]  /*82c0*/  STL [R1+0xb0], R4 ;  /* 0x0000b00401007387 */ /* 0x0003e80000100800 */
[----:B------:R2:W-:Y:S01]  /*82d0*/  STL [R1+0x7c], R6 ;  /* 0x00007c0601007387 */ /* 0x0005e20000100800 */
[----:B-1----:R-:W-:-:S05]  /*82e0*/  FADD.FTZ R4, R33, R234 ;  /* 0x000000ea21047221 */ /* 0x002fca0000010000 */
[----:B------:R2:W-:Y:S04]  /*82f0*/  STL [R1+0xa8], R4 ;  /* 0x0000a80401007387 */ /* 0x0005e80000100800 */
[----:B------:R2:W-:Y:S01]  /*8300*/  STL [R1+0xac], R5 ;  /* 0x0000ac0501007387 */ /* 0x0005e20000100800 */
[----:B------:R-:W-:Y:S05]  /*8310*/  @!P1 BRA `(.L_x_1332) ;  /* 0x000069d000009947 */ /* 0x000fea0003800000 */
[----:B--2---:R-:W-:Y:S01]  /*8320*/  IADD3 R4, R133, -0x2, RZ ;  /* 0xfffffffe85047810 */ /* 0x004fe20007ffe0ff */
[----:B------:R-:W-:Y:S01]  /*8330*/  IMAD.MOV.U32 R135, RZ, RZ, R0 ;  /* 0x000000ffff877224 */ /* 0x000fe200078e0000 */
[----:B------:R-:W-:Y:S01]  /*8340*/  MOV R133, R2 ;  /* 0x0000000200857202 */ /* 0x000fe20000000f00 */
[----:B------:R-:W-:Y:S01]  /*8350*/  IMAD.MOV.U32 R134, RZ, RZ, R3 ;  /* 0x000000ffff867224 */ /* 0x000fe200078e0003 */
[----:B------:R-:W-:Y:S01]  /*8360*/  IADD3 R136, P0, R44, -0x80, RZ ;  /* 0xffffff802c887810 */ /* 0x000fe20007f1e0ff */
[----:B------:R1:W-:Y:S01]  /*8370*/  STL [R1+0x74], R4 ;  /* 0x0000740401007387 */ /* 0x0003e20000100800 */
[----:B------:R-:W-:Y:S01]  /*8380*/  IMAD.WIDE.U32 R8, R56, -0x326172a9, RZ ;  /* 0xcd9e8d5738087825 */ /* 0x000fe200078e00ff */
[----:B------:R-:W-:-:S02]  /*8390*/  MOV R0, c[0x0][0x228] ;  /* 0x00008a0000007a02 */ /* 0x000fc40000000f00 */
[----:B------:R-:W2:Y:S01]  /*83a0*/  LDL.64 R246, [R1+0x68] ;  /* 0x0000680001f67983 */ /* 0x000ea20000100a00 */
[----:B------:R-:W-:Y:S01]  /*83b0*/  IMAD.WIDE.U32 R6, R55, -0x326172a9, RZ ;  /* 0xcd9e8d5737067825 */ /* 0x000fe200078e00ff */
[----:B------:R-:W-:Y:S02]  /*83c0*/  LOP3.LUT R3, R9, R54, RZ, 0x3c, !PT ;  /* 0x0000003609037212 */ /* 0x000fe400078e3cff */
[----:B------:R-:W-:Y:S01]  /*83d0*/  MOV R137, R132 ;  /* 0x0000008400897202 */ /* 0x000fe20000000f00 */
[----:B------:R-:W-:Y:S01]  /*83e0*/  IMAD.MOV.U32 R2, RZ, RZ, c[0x0][0x1a4] ;  /* 0x00006900ff027624 */ /* 0x000fe200078e00ff */
[----:B------:R-:W-:Y:S01]  /*83f0*/  LOP3.LUT R54, R7, R54, RZ, 0x3c, !PT ;  /* 0x0000003607367212 */ /* 0x000fe200078e3cff */
[----:B------:R-:W-:Y:S01]  /*8400*/  STL.64 [R1+0x98], R8 ;  /* 0x0000980801007387 */ /* 0x000fe20000100a00 */
[----:B------:R-:W-:Y:S01]  /*8410*/  PRMT R5, R250, 0x7054, R250 ;  /* 0x00007054fa057816 */ /* 0x000fe200000000fa */
[----:B------:R-:W-:Y:S01]  /*8420*/  IMAD.WIDE.U32 R10, R138, -0x2daee0ad, RZ ;  /* 0xd2511f538a0a7825 */ /* 0x000fe200078e00ff */
[----:B------:R-:W-:Y:S01]  /*8430*/  IADD3.X R139, R45, -0x1, RZ, P0, !PT ;  /* 0xffffffff2d8b7810 */ /* 0x000fe200007fe4ff */
[----:B------:R3:W-:Y:S02]  /*8440*/  STL.64 [R1+0x88], R6 ;  /* 0x0000880601007387 */ /* 0x0007e40000100a00 */
[----:B-1----:R-:W-:-:S04]  /*8450*/  IMAD.SHL.U32 R4, R0, 0x8, RZ ;  /* 0x0000000800047824 */ /* 0x002fc800078e00ff */
[----:B------:R-:W-:Y:S02]  /*8460*/  IMAD R0, R0, 0x38, R4 ;  /* 0x0000003800007824 */ /* 0x000fe400078e0204 */
[----:B------:R-:W-:Y:S01]  /*8470*/  IMAD.WIDE.U32 R4, R3, -0x2daee0ad, RZ ;  /* 0xd2511f5303047825 */ /* 0x000fe200078e00ff */
[----:B------:R1:W-:Y:S02]  /*8480*/  STL.64 [R1+0xa0], R10 ;  /* 0x0000a00a01007387 */ /* 0x0003e40000100a00 */
[----:B------:R-:W-:Y:S02]  /*8490*/  IADD3 R0, R0, 0x1, RZ ;  /* 0x0000000100007810 */ /* 0x000fe40007ffe0ff */
[----:B--2---:R-:W-:-:S13]  /*84a0*/  ISETP.GE.AND P1, PT, R246, c[0x0][0x220], PT ;  /* 0x00008800f6007a0c */ /* 0x004fda0003f26270 */
[----:B---3--:R-:W-:Y:S02]  /*84b0*/  @!P1 IMAD R6, R2, 0x30, RZ ;  /* 0x0000003002069824 */ /* 0x008fe400078e02ff */
[----:B------:R-:W-:-:S03]  /*84c0*/  IMAD.WIDE.U32 R2, R54, -0x2daee0ad, RZ ;  /* 0xd2511f5336027825 */ /* 0x000fc600078e00ff */
[----:B------:R1:W-:Y:S04]  /*84d0*/  @!P1 STL [R1+0x70], R6 ;  /* 0x0000700601009387 */ /* 0x0003e80000100800 */
[----:B------:R1:W-:Y:S04]  /*84e0*/  STL.64 [R1+0x90], R4 ;  /* 0x0000900401007387 */ /* 0x0003e80000100a00 */
[----:B------:R1:W-:Y:S01]  /*84f0*/  STL.64 [R1+0x80], R2 ;  /* 0x0000800201007387 */ /* 0x0003e20000100a00 */
[----:B------:R-:W-:Y:S05]  /*8500*/  BRA `(.L_x_1333) ;  /* 0x0000039000007947 */ /* 0x000fea0003800000 */
.L_x_1335:
[----:B------:R-:W2:Y:S01]  /*8510*/  LDL.64 R178, [R1+0x58] ;  /* 0x0000580001b27983 */ /* 0x000ea20000100a00 */
[----:B------:R-:W-:Y:S01]  /*8520*/  IMAD.MOV.U32 R169, RZ, RZ, R138 ;  /* 0x000000ffffa97224 */ /* 0x000fe200078e008a */
[----:B------:R-:W-:Y:S01]  /*8530*/  IADD3 R3, R185, -0x1, RZ ;  /* 0xffffffffb9037810 */ /* 0x000fe20007ffe0ff */
[----:B------:R-:W-:Y:S01]  /*8540*/  @!P1 IMAD.MOV.U32 R132, RZ, RZ, c[0x0][0x198] ;  /* 0x00006600ff849624 */ /* 0x000fe200078e00ff */
[----:B------:R-:W3:Y:S01]  /*8550*/  LDL.64 R176, [R1+0x60] ;  /* 0x0000600001b07983 */ /* 0x000ee20000100a00 */
[----:B------:R-:W-:Y:S01]  /*8560*/  IMAD.MOV.U32 R168, RZ, RZ, c[0x0][0x198] ;  /* 0x00006600ffa87624 */ /* 0x000fe200078e00ff */
[----:B------:R-:W-:Y:S01]  /*8570*/  SHF.R.S32.HI R0, RZ, 0x1f, R3 ;  /* 0x0000001fff007819 */ /* 0x000fe20000011403 */
[C---:B------:R-:W-:Y:S01]  /*8580*/  IMAD.WIDE.U32 R138, R3.reuse, c[0x0][0x198], RZ ;  /* 0x00006600038a7a25 */ /* 0x040fe200078e00ff */
[----:B------:R1:W-:Y:S01]  /*8590*/  @P1 STS.128 [R169+0x4000], RZ ;  /* 0x004000ffa9001388 */ /* 0x0003e20000000c00 */
[----:B------:R-:W-:Y:S02]  /*85a0*/  @!P1 MOV R2, c[0x0][0x198] ;  /* 0x0000660000029a02 */ /* 0x000fe40000000f00 */
[----:B------:R-:W-:Y:S02]  /*85b0*/  IMAD R0, R0, c[0x0][0x198], RZ ;  /* 0x0000660000007a24 */ /* 0x000fe400078e02ff */
[----:B------:R-:W-:Y:S02]  /*85c0*/  IMAD.SHL.U32 R168, R168, 0x10, RZ ;  /* 0x00000010a8a87824 */ /* 0x000fe400078e00ff */
[----:B------:R-:W-:Y:S02]  /*85d0*/  IMAD R0, R3, c[0x0][0x19c], R0 ;  /* 0x0000670003007a24 */ /* 0x000fe400078e0200 */
[----:B------:R-:W-:Y:S02]  /*85e0*/  @!P1 IMAD.MOV.U32 R3, RZ, RZ, c[0x0][0x19c] ;  /* 0x00006700ff039624 */ /* 0x000fe400078e00ff */
[----:B------:R-:W-:Y:S02]  /*85f0*/  IMAD.IADD R0, R139, 0x1, R0 ;  /* 0x000000018b007824 */ /* 0x000fe400078e0200 */
[----:B---3--:R-:W-:Y:S01]  /*8600*/  IMAD.MOV.U32 R176, RZ, RZ, 0x4 ;  /* 0x00000004ffb07424 */ /* 0x008fe200078e00ff */
[----:B--2---:R-:W-:Y:S04]  /*8610*/  LEA R140, P2, R138, R178, 0x6 ;  /* 0x000000b28a8c7211 */ /* 0x004fe800078430ff */
[-C--:B------:R-:W-:Y:S02]  /*8620*/  @!P1 LEA R136, P0, R132, R140.reuse, 0x5 ;  /* 0x0000008c84889211 */ /* 0x080fe400078028ff */
[----:B------:R-:W-:Y:S01]  /*8630*/  LEA.HI.X R141, R138, R177, R0, 0x6, P2 ;  /* 0x000000b18a8d7211 */ /* 0x000fe200010f3400 */
[----:B------:R-:W-:Y:S01]  /*8640*/  @!P1 IMAD.MOV.U32 R0, RZ, RZ, c[0x0][0x19c] ;  /* 0x00006700ff009624 */ /* 0x000fe200078e00ff */
[----:B------:R-:W-:Y:S02]  /*8650*/  @!P1 LEA R146, P3, R140, c[0x0][0x168], 0x1 ;  /* 0x00005a008c929a11 */ /* 0x000fe400078608ff */
[-C--:B------:R-:W-:Y:S01]  /*8660*/  @!P1 LEA.HI.X R139, R132, R141.reuse, R3, 0x5, P0 ;  /* 0x0000008d848b9211 */ /* 0x080fe200000f2c03 */
[----:B------:R-:W-:Y:S01]  /*8670*/  @!P1 IMAD.WIDE.U32 R142, R2, 0x30, R140 ;  /* 0x00000030028e9825 */ /* 0x000fe200078e008c */
[----:B------:R-:W-:Y:S02]  /*8680*/  @!P1 IADD3 R3, P0, R168, R140, RZ ;  /* 0x0000008ca8039210 */ /* 0x000fe40007f1e0ff */
[----:B------:R-:W-:Y:S01]  /*8690*/  @!P1 LEA.HI.X R147, R140, c[0x0][0x16c], R141, 0x1, P3 ;  /* 0x00005b008c939a11 */ /* 0x000fe200018f0c8d */
[----:B------:R-:W-:Y:S01]  /*86a0*/  IMAD.MOV.U32 R168, RZ, RZ, c[0x0][0x198] ;  /* 0x00006600ffa87624 */ /* 0x000fe200078e00ff */
[C---:B------:R-:W-:Y:S01]  /*86b0*/  @!P1 LEA R144, P2, R3.reuse, c[0x0][0x168], 0x1 ;  /* 0x00005a0003909a11 */ /* 0x040fe200078408ff */
[----:B------:R-:W-:Y:S02]  /*86c0*/  @!P1 IMAD R0, R0, 0x30, RZ ;  /* 0x0000003000009824 */ /* 0x000fe400078e02ff */
[----:B------:R-:W-:Y:S01]  /*86d0*/  @!PT LDS RZ, [RZ] ;  /* 0x00000000fffff984 */ /* 0x000fe20000000800 */
[----:B------:R-:W-:Y:S01]  /*86e0*/  @!PT LDS RZ, [RZ] ;  /* 0x00000000fffff984 */ /* 0x000fe20000000800 */
[----:B------:R-:W-:Y:S01]  /*86f0*/  @!PT LDS RZ, [RZ] ;  /* 0x00000000fffff984 */ /* 0x000fe20000000800 */
[----:B------:R1:W-:Y:S01]  /*8700*/  @!P1 LDGSTS.E.BYPASS.LTC128B.128 [R169+0x4000], [R146.64] ;  /* 0x0400000092a99fae */ /* 0x0003e2000b901d50 */
[----:B------:R-:W-:Y:S01]  /*8710*/  SHF.L.U64.HI R168, R168, R176, c[0x0][0x19c] ;  /* 0x00006700a8a87619 */ /* 0x000fe200000102b0 */
[----:B------:R-:W-:Y:S02]  /*8720*/  @!P1 IMAD.IADD R0, R0, 0x1, R143 ;  /* 0x0000000100009824 */ /* 0x000fe400078e028f */
[----:B------:R1:W-:Y:S01]  /*8730*/  @P1 STS.128 [R169+0x4800], RZ ;  /* 0x004800ffa9001388 */ /* 0x0003e20000000c00 */
[----:B------:R-:W-:Y:S02]  /*8740*/  @!P1 IADD3.X R2, R168, R141, RZ, P0, !PT ;  /* 0x0000008da8029210 */ /* 0x000fe400007fe4ff */
[C---:B------:R-:W-:Y:S02]  /*8750*/  @!P1 LEA R138, P0, R136.reuse, c[0x0][0x168], 0x1 ;  /* 0x00005a00888a9a11 */ /* 0x040fe400078008ff */
[----:B------:R-:W-:Y:S02]  /*8760*/  @!P1 LEA.HI.X R145, R3, c[0x0][0x16c], R2, 0x1, P2 ;  /* 0x00005b0003919a11 */ /* 0x000fe400010f0c02 */
[----:B------:R-:W-:Y:S02]  /*8770*/  @!P1 LEA.HI.X R139, R136, c[0x0][0x16c], R139, 0x1, P0 ;  /* 0x00005b00888b9a11 */ /* 0x000fe400000f0c8b */
[C---:B------:R-:W-:Y:S01]  /*8780*/  @!P1 LEA R2, P0, R142.reuse, c[0x0][0x168], 0x1 ;  /* 0x00005a008e029a11 */ /* 0x040fe200078008ff */
[----:B------:R-:W-:Y:S01]  /*8790*/  @!PT LDS RZ, [RZ] ;  /* 0x00000000fffff984 */ /* 0x000fe20000000800 */
[----:B------:R-:W-:Y:S01]  /*87a0*/  @!PT LDS RZ, [RZ] ;  /* 0x00000000fffff984 */ /* 0x000fe20000000800 */
[----:B------:R-:W-:Y:S01]  /*87b0*/  @!PT LDS RZ, [RZ] ;  /* 0x00000000fffff984 */ /* 0x000fe20000000800 */
[----:B------:R1:W-:Y:S03]  /*87c0*/  @!P1 LDGSTS.E.BYPASS.LTC128B.128 [R169+0x4800], [R144.64] ;  /* 0x0480000090a99fae */ /* 0x0003e6000b901d50 */
        /* <DEDUP_REMOVED lines=13> */
.L_x_1333:
[----:B-1----:R-:W2:Y:S01]  /*88a0*/  LDL R4, [R1+0x74] ;  /* 0x0000740001047983 */ /* 0x002ea20000100800 */
[----:B------:R-:W-:Y:S04]  /*88b0*/  DEPBAR.LE SB0, 0x0 ;  /* 0x000080000000791a */ /* 0x000fe80000000000 */
[----:B------:R-:W-:Y:S01]  /*88c0*/  IMAD.MOV.U32 R6, RZ, RZ, c[0x0][0x1a0] ;  /* 0x00006800ff067624 */ /* 0x000fe200078e00ff */
[----:B------:R-:W3:Y:S06]  /*88d0*/  LDL.64 R8, [R1+0x50] ;  /* 0x0000500001087983 */ /* 0x000eec0000100a00 */
[----:B------:R-:W4:Y:S06]  /*88e0*/  LDL R7, [R1+0x38] ;  /* 0x0000380001077983 */ /* 0x000f2c0000100800 */
[----:B------:R-:W4:Y:S06]  /*88f0*/  LDL R138, [R1+0x44] ;  /* 0x00004400018a7983 */ /* 0x000f2c0000100800 */
[----:B------:R-:W4:Y:S06]  /*8900*/  LDL R5, [R1+0x70] ;  /* 0x0000700001057983 */ /* 0x000f2c0000100800 */
[----:B------:R-:W-:Y:S01]  /*8910*/  BAR.SYNC.DEFER_BLOCKING 0x0 ;  /* 0x0000000000007b1d */ /* 0x000fe20000010000 */
[----:B--2---:R-:W-:Y:S01]  /*8920*/  SHF.R.S32.HI R0, RZ, 0x1f, R4 ;  /* 0x0000001fff007819 */ /* 0x004fe20000011404 */
[----:B------:R-:W-:Y:S04]  /*8930*/  IMAD.WIDE.U32 R2, R4, c[0x0][0x1a0], RZ ;  /* 0x0000680004027a25 */ /* 0x000fe800078e00ff */
[----:B------:R-:W-:Y:S01]  /*8940*/  IMAD R0, R0, c[0x0][0x1a0], RZ ;  /* 0x0000680000007a24 */ /* 0x000fe200078e02ff */
[----:B---3--:R-:W-:Y:S01]  /*8950*/  LEA R170, P2, R2, R8, 0x6 ;  /* 0x0000000802aa7211 */ /* 0x008fe200078430ff */
[----:B------:R-:W-:Y:S02]  /*8960*/  IMAD.MOV.U32 R8, RZ, RZ, c[0x0][0x1a0] ;  /* 0x00006800ff087624 */ /* 0x000fe400078e00ff */
[----:B------:R-:W-:Y:S01]  /*8970*/  IMAD R0, R4, c[0x0][0x1a4], R0 ;  /* 0x0000690004007a24 */ /* 0x000fe200078e0200 */
[----:B------:R-:W-:Y:S01]  /*8980*/  @!P1 LEA R186, P4, R170, c[0x0][0x170], 0x1 ;  /* 0x00005c00aaba9a11 */ /* 0x000fe200078808ff */
[----:B------:R-:W-:Y:S02]  /*8990*/  IMAD.MOV.U32 R9, RZ, RZ, c[0x0][0x1a4] ;  /* 0x00006900ff097624 */ /* 0x000fe400078e00ff */
[----:B------:R-:W-:Y:S01]  /*89a0*/  IMAD.IADD R0, R3, 0x1, R0 ;  /* 0x0000000103007824 */ /* 0x000fe200078e0200 */
[-C--:B------:R-:W-:Y:S04]  /*89b0*/  @!P1 LEA R3, P0, R8, R170.reuse, 0x4 ;  /* 0x000000aa08039211 */ /* 0x080fe800078020ff */
[----:B----4-:R-:W-:Y:S01]  /*89c0*/  LEA.HI.X R171, R2, R7, R0, 0x6, P2 ;  /* 0x0000000702ab7211 */ /* 0x010fe200010f3400 */
[----:B------:R-:W-:Y:S01]  /*89d0*/  @P1 STS.128 [R138+0x6000], RZ ;  /* 0x006000ff8a001388 */ /* 0x000fe20000000c00 */
[C---:B------:R-:W-:Y:S01]  /*89e0*/  @!P1 LEA R182, P3, R3.reuse, c[0x0][0x170], 0x1 ;  /* 0x00005c0003b69a11 */ /* 0x040fe200078608ff */
[----:B------:R-:W-:Y:S01]  /*89f0*/  IMAD.MOV.U32 R7, RZ, RZ, c[0x0][0x1a4] ;  /* 0x00006900ff077624 */ /* 0x000fe200078e00ff */
[----:B------:R-:W-:Y:S02]  /*8a00*/  @!P1 LEA.HI.X R187, R170, c[0x0][0x174], R171, 0x1, P4 ;  /* 0x00005d00aabb9a11 */ /* 0x000fe400020f0cab */
[-C--:B------:R-:W-:Y:S02]  /*8a10*/  @!P1 LEA.HI.X R0, R8, R171.reuse, R9, 0x4, P0 ;  /* 0x000000ab08009211 */ /* 0x080fe400000f2409 */
[----:B------:R-:W-:Y:S01]  /*8a20*/  @!P1 LEA R132, P2, R6, R170, 0x5 ;  /* 0x000000aa06849211 */ /* 0x000fe200078428ff */
[----:B------:R-:W-:Y:S01]  /*8a30*/  @!PT LDS RZ, [RZ] ;  /* 0x00000000fffff984 */ /* 0x000fe20000000800 */
[----:B------:R-:W-:Y:S01]  /*8a40*/  @!PT LDS RZ, [RZ] ;  /* 0x00000000fffff984 */ /* 0x000fe20000000800 */
[----:B------:R-:W-:Y:S01]  /*8a50*/  @!PT LDS RZ, [RZ] ;  /* 0x00000000fffff984 */ /* 0x000fe20000000800 */
[----:B------:R1:W-:Y:S01]  /*8a60*/  @!P1 LDGSTS.E.BYPASS.LTC128B.128 [R138+0x6000], [R186.64] ;  /* 0x06000000ba8a9fae */ /* 0x0003e2000b901d50 */
[----:B------:R-:W-:Y:S02]  /*8a70*/  @!P1 LEA.HI.X R183, R3, c[0x0][0x174], R0, 0x1, P3 ;  /* 0x00005d0003b79a11 */ /* 0x000fe400018f0c00 */
[----:B------:R-:W-:Y:S02]  /*8a80*/  @!P1 LEA R178, P0, R132, c[0x0][0x170], 0x1 ;  /* 0x00005c0084b29a11 */ /* 0x000fe400078008ff */
[C---:B------:R-:W-:Y:S01]  /*8a90*/  @!P1 LEA.HI.X R2, R6.reuse, R171, R7, 0x5, P2 ;  /* 0x000000ab06029211 */ /* 0x040fe200010f2c07 */
[----:B------:R-:W-:Y:S01]  /*8aa0*/  @P1 STS.128 [R138+0x6800], RZ ;  /* 0x006800ff8a001388 */ /* 0x000fe20000000c00 */
[----:B------:R-:W-:Y:S02]  /*8ab0*/  @!P1 IMAD.WIDE.U32 R170, R6, 0x30, R170 ;  /* 0x0000003006aa9825 */ /* 0x000fe400078e00aa */
[----:B------:R-:W-:Y:S02]  /*8ac0*/  @!P1 LEA.HI.X R179, R132, c[0x0][0x174], R2, 0x1, P0 ;  /* 0x00005d0084b39a11 */ /* 0x000fe400000f0c02 */
[----:B------:R-:W-:Y:S01]  /*8ad0*/  @!P1 IMAD.IADD R0, R5, 0x1, R171 ;  /* 0x0000000105009824 */ /* 0x000fe200078e02ab */
[----:B------:R-:W-:Y:S01]  /*8ae0*/  @!PT LDS RZ, [RZ] ;  /* 0x00000000fffff984 */ /* 0x000fe20000000800 */
[----:B------:R-:W-:Y:S01]  /*8af0*/  @!PT LDS RZ, [RZ] ;  /* 0x00000000fffff984 */ /* 0x000fe20000000800 */
[----:B------:R-:W-:Y:S01]  /*8b00*/  @!PT LDS RZ, [RZ] ;  /* 0x00000000fffff984 */ /* 0x000fe20000000800 */
[----:B------:R2:W-:Y:S01]  /*8b10*/  @!P1 LDGSTS.E.BYPASS.LTC128B.128 [R138+0x6800], [R182.64] ;  /* 0x06800000b68a9fae */ /* 0x0005e2000b901d50 */
[C---:B------:R-:W-:Y:S01]  /*8b20*/  @!P1 LEA R2, P0, R170.reuse, c[0x0][0x170], 0x1 ;  /* 0x00005c00aa029a11 */ /* 0x040fe200078008ff */
[----:B------:R-:W-:Y:S03]  /*8b30*/  IMAD.MOV.U32 R132, RZ, RZ, R4 ;  /* 0x000000ffff847224 */ /* 0x000fe600078e0004 */
[----:B------:R-:W-:Y:S01]  /*8b40*/  @!P1 LEA.HI.X R3, R170, c[0x0][0x174], R0, 0x1, P0 ;  /* 0x00005d00aa039a11 */ /* 0x000fe200000f0c00 */
        /* <DEDUP_REMOVED lines=11> */
[----:B-----5:R-:W1:Y:S06]  /*8c00*/  LDSM.16.M88.4 R144, [R201+0x4000] ;  /* 0x00400000c990783b */ /* 0x020e6c0000000200 */
[----:B------:R-:W2:Y:S06]  /*8c10*/  LDSM.16.M88.4 R148, [R202+0x2000] ;  /* 0x00200000ca94783b */ /* 0x000eac0000000200 */
[----:B------:R-:W3:Y:S06]  /*8c20*/  LDSM.16.M88.4 R152, [R201+0x4800] ;  /* 0x00480000c998783b */ /* 0x000eec0000000200 */
[----:B------:R-:W0:Y:S06]  /*8c30*/  LDGDEPBAR ;  /* 0x00000000000079af */ /* 0x000e2c0000000000 */
[----:B------:R-:W4:Y:S06]  /*8c40*/  LDSM.16.M88.4 R156, [R201+0x5000] ;  /* 0x00500000c99c783b */ /* 0x000f2c0000000200 */
[----:B------:R-:W4:Y:S06]  /*8c50*/  LDSM.16.M88.4 R160, [R201+0x5800] ;  /* 0x00580000c9a0783b */ /* 0x000f2c0000000200 */
[----:B------:R-:W-:Y:S01]  /*8c60*/  LDSM.16.M88.4 R164, [R200] ;  /* 0x00000000c8a4783b */ /* 0x000fe20000000200 */
[-C--:B-1----:R-:W-:Y:S05]  /*8c70*/  HMMA.16816.F32 R4, R140, R144.reuse, RZ ;  /* 0x000000908c04723c */ /* 0x082fea00000018ff */
[----:B------:R-:W1:Y:S03]  /*8c80*/  LDSM.16.M88.4 R168, [R195+0x4000] ;  /* 0x00400000c3a8783b */ /* 0x000e660000000200 */
[C---:B--2---:R-:W-:Y:S03]  /*8c90*/  HMMA.16816.F32 R8, R148.reuse, R144, RZ ;  /* 0x000000909408723c */ /* 0x044fe600000018ff */
[----:B------:R-:W2:Y:S06]  /*8ca0*/  LDSM.16.M88.4 R172, [R200+0x2000] ;  /* 0x00200000c8ac783b */ /* 0x000eac0000000200 */
[----:B---3--:R-:W3:Y:S01]  /*8cb0*/  LDSM.16.M88.4 R176, [R195+0x4800] ;  /* 0x00480000c3b0783b */ /* 0x008ee20000000200 */
[-C--:B------:R-:W-:Y:S05]  /*8cc0*/  HMMA.16816.F32 R12, R148, R146.reuse, RZ ;  /* 0x00000092940c723c */ /* 0x080fea00000018ff */
[----:B------:R-:W1:Y:S03]  /*8cd0*/  LDSM.16.M88.4 R180, [R195+0x5000] ;  /* 0x00500000c3b4783b */ /* 0x000e660000000200 */
[C---:B------:R-:W-:Y:S03]  /*8ce0*/  HMMA.16816.F32 R16, R140.reuse, R146, RZ ;  /* 0x000000928c10723c */ /* 0x040fe600000018ff */
[----:B------:R-:W1:Y:S05]  /*8cf0*/  LDSM.16.M88.4 R184, [R195+0x5800] ;  /* 0x00580000c3b8783b */ /* 0x000e6a0000000200 */
[-C--:B------:R-:W-:Y:S01]  /*8d00*/  HMMA.16816.F32 R20, R140, R152.reuse, RZ ;  /* 0x000000988c14723c */ /* 0x080fe200000018ff */
[----:B------:R-:W-:Y:S07]  /*8d10*/  LDSM.16.M88.4 R144, [R198] ;  /* 0x00000000c690783b */ /* 0x000fee0000000200 */
[C---:B------:R-:W-:Y:S08]  /*8d20*/  HMMA.16816.F32 R24, R148.reuse, R152, RZ ;  /* 0x000000989418723c */ /* 0x040ff000000018ff */
[-C--:B------:R-:W-:Y:S08]  /*8d30*/  HMMA.16816.F32 R28, R148, R154.reuse, RZ ;  /* 0x0000009a941c723c */ /* 0x080ff000000018ff */
[C---:B------:R-:W-:Y:S01]  /*8d40*/  HMMA.16816.F32 R32, R140.reuse, R154, RZ ;  /* 0x0000009a8c20723c */ /* 0x040fe200000018ff */
[----:B------:R-:W-:Y:S07]  /*8d50*/  LDSM.16.M88.4 R152, [R191] ;  /* 0x00000000bf98783b */ /* 0x000fee0000000200 */
[-C--:B----4-:R-:W-:Y:S08]  /*8d60*/  HMMA.16816.F32 R36, R140, R156.reuse, RZ ;  /* 0x0000009c8c24723c */ /* 0x090ff000000018ff */
[C---:B------:R-:W-:Y:S08]  /*8d70*/  HMMA.16816.F32 R40, R148.reuse, R156, RZ ;  /* 0x0000009c9428723c */ /* 0x040ff000000018ff */
[-C--:B------:R-:W-:Y:S08]  /*8d80*/  HMMA.16816.F32 R44, R148, R158.reuse, RZ ;  /* 0x0000009e942c723c */ /* 0x080ff000000018ff */
[C---:B------:R-:W-:Y:S01]  /*8d90*/  HMMA.16816.F32 R48, R140.reuse, R158, RZ ;  /* 0x0000009e8c30723c */ /* 0x040fe200000018ff */
[----:B------:R-:W-:Y:S07]  /*8da0*/  LDSM.16.M88.4 R156, [R190] ;  /* 0x00000000be9c783b */ /* 0x000fee0000000200 */
[-C--:B------:R-:W-:Y:S08]  /*8db0*/  HMMA.16816.F32 R52, R140, R160.reuse, RZ ;  /* 0x000000a08c34723c */ /* 0x080ff000000018ff */
[C---:B------:R-:W-:Y:S08]  /*8dc0*/  HMMA.16816.F32 R56, R148.reuse, R160, RZ ;  /* 0x000000a09438723c */ /* 0x040ff000000018ff */
[-C--:B------:R-:W-:Y:S01]  /*8dd0*/  HMMA.16816.F32 R60, R148, R162.reuse, RZ ;  /* 0x000000a2943c723c */ /* 0x080fe200000018ff */
[----:B------:R-:W-:Y:S07]  /*8de0*/  LDSM.16.M88.4 R148, [R199+0x2000] ;  /* 0x00200000c794783b */ /* 0x000fee0000000200 */
[----:B------:R-:W-:Y:S01]  /*8df0*/  HMMA.16816.F32 R64, R140, R162, RZ ;  /* 0x000000a28c40723c */ /* 0x000fe200000018ff */
[----:B------:R-:W4:Y:S06]  /*8e00*/  LDSM.16.M88.4 R140, [R199] ;  /* 0x00000000c78c783b */ /* 0x000f2c0000000200 */
[----:B------:R-:W4:Y:S01]  /*8e10*/  LDSM.16.M88.4 R160, [R189] ;  /* 0x00000000bda0783b */ /* 0x000f220000000200 */
[-C--:B-1----:R-:W-:Y:S08]  /*8e20*/  HMMA.16816.F32 R4, R164, R168.reuse, R4 ;  /* 0x000000a8a404723c */ /* 0x082ff00000001804 */
[C---:B--2---:R-:W-:Y:S08]  /*8e30*/  HMMA.16816.F32 R8, R172.reuse, R168, R8 ;  /* 0x000000a8ac08723c */ /* 0x044ff00000001808 */
[-C--:B------:R-:W-:Y:S08]  /*8e40*/  HMMA.16816.F32 R12, R172, R170.reuse, R12 ;  /* 0x000000aaac0c723c */ /* 0x080ff0000000180c */
[C---:B------:R-:W-:Y:S07]  /*8e50*/  HMMA.16816.F32 R16, R164.reuse, R170, R16 ;  /* 0x000000aaa410723c */ /* 0x040fee0000001810 */
[----:B------:R-:W-:Y:S01]  /*8e60*/  IMAD.MOV.U32 R170, RZ, RZ, R136 ;  /* 0x000000ffffaa7224 */ /* 0x000fe200078e0088 */
[-C--:B---3--:R-:W-:Y:S04]  /*8e70*/  HMMA.16816.F32 R20, R164, R176.reuse, R20 ;  /* 0x000000b0a414723c */ /* 0x088fe80000001814 */
[----:B------:R-:W-:Y:S04]  /*8e80*/  IMAD.MOV.U32 R171, RZ, RZ, R139 ;  /* 0x000000ffffab7224 */ /* 0x000fe800078e008b */
        /* <DEDUP_REMOVED lines=8> */
[C---:B------:R-:W-:Y:S07]  /*8f10*/  HMMA.16816.F32 R56, R172.reuse, R184, R56 ;  /* 0x000000b8ac38723c */ /* 0x040fee0000001838 */
[----:B------:R-:W-:Y:S01]  /*8f20*/  IMAD.MOV.U32 R185, RZ, RZ, R132 ;  /* 0x000000ffffb97224 */ /* 0x000fe200078e0084 */
[-C--:B------:R-:W-:Y:S04]  /*8f30*/  HMMA.16816.F32 R60, R172, R186.reuse, R60 ;  /* 0x000000baac3c723c */ /* 0x080fe8000000183c */
[----:B------:R-:W-:Y:S04]  /*8f40*/  ISETP.GE.AND P0, PT, R185, 0x1, PT ;  /* 0x00000001b900780c */ /* 0x000fe80003f06270 */
[----:B------:R-:W-:Y:S01]  /*8f50*/  HMMA.16816.F32 R64, R164, R186, R64 ;  /* 0x000000baa440723c */ /* 0x000fe20000001840 */
[----:B------:R-:W-:Y:S07]  /*8f60*/  LDSM.16.M88.4 R164, [R188+0x1000] ;  /* 0x00100000bca4783b */ /* 0x000fee0000000200 */
[-C--:B----4-:R-:W-:Y:S08]  /*8f70*/  HMMA.16816.F32 R4, R140, R144.reuse, R4 ;  /* 0x000000908c04723c */ /* 0x090ff00000001804 */
[C---:B------:R-:W-:Y:S08]  /*8f80*/  HMMA.16816.F32 R8, R148.reuse, R144, R8 ;  /* 0x000000909408723c */ /* 0x040ff00000001808 */
[-C--:B------:R-:W-:Y:S08]  /*8f90*/  HMMA.16816.F32 R12, R148, R146.reuse, R12 ;  /* 0x00000092940c723c */ /* 0x080ff0000000180c */
[C---:B------:R-:W-:Y:S01]  /*8fa0*/  HMMA.16816.F32 R16, R140.reuse, R146, R16 ;  /* 0x000000928c10723c */ /* 0x040fe20000001810 */
[----:B------:R-:W-:Y:S07]  /*8fb0*/  LDSM.16.M88.4 R144, [R197] ;  /* 0x00000000c590783b */ /* 0x000fee0000000200 */
[-C--:B------:R-:W-:Y:S08]  /*8fc0*/  HMMA.16816.F32 R20, R140, R152.reuse, R20 ;  /* 0x000000988c14723c */ /* 0x080ff00000001814 */
        /* <DEDUP_REMOVED lines=9> */
[-C--:B------:R-:W-:Y:S08]  /*9060*/  HMMA.16816.F32 R52, R140, R160.reuse, R52 ;  /* 0x000000a08c34723c */ /* 0x080ff00000001834 */
[C---:B------:R-:W-:Y:S08]  /*9070*/  HMMA.16816.F32 R56, R148.reuse, R160, R56 ;  /* 0x000000a09438723c */ /* 0x040ff00000001838 */
[-C--:B------:R-:W-:Y:S01]  /*9080*/  HMMA.16816.F32 R60, R148, R162.reuse, R60 ;  /* 0x000000a2943c723c */ /* 0x080fe2000000183c */
[----:B------:R-:W3:Y:S07]  /*9090*/  LDSM.16.M88.4 R148, [R188+0x800] ;  /* 0x00080000bc94783b */ /* 0x000eee0000000200 */
[----:B------:R-:W-:Y:S01]  /*90a0*/  HMMA.16816.F32 R64, R140, R162, R64 ;  /* 0x000000a28c40723c */ /* 0x000fe20000001840 */
[----:B------:R-:W4:Y:S01]  /*90b0*/  LDSM.16.M88.4 R140, [R188+0x1800] ;  /* 0x00180000bc8c783b */ /* 0x000f220000000200 */
[----:B------:R-:W-:Y:S05]  /*90c0*/  DEPBAR.LE SB0, 0x0 ;  /* 0x000080000000791a */ /* 0x000fea0000000000 */
[----:B------:R-:W-:Y:S01]  /*90d0*/  BAR.SYNC.DEFER_BLOCKING 0x0 ;  /* 0x0000000000007b1d */ /* 0x000fe20000010000 */
[-C--:B-1----:R-:W-:Y:S08]  /*90e0*/  HMMA.16816.F32 R4, R144, R152.reuse, R4 ;  /* 0x000000989004723c */ /* 0x082ff00000001804 */
[C---:B--2---:R-:W-:Y:S08]  /*90f0*/  HMMA.16816.F32 R8, R156.reuse, R152, R8 ;  /* 0x000000989c08723c */ /* 0x044ff00000001808 */
        /* <DEDUP_REMOVED lines=15> */
.L_x_1334:
[----:B------:R-:W-:Y:S01]  /*91f0*/  FMNMX.FTZ R132, R6, R134, !PT ;  /* 0x0000008606847209 */ /* 0x000fe20007810000 */
[----:B------:R-:W2:Y:S01]  /*9200*/  LDL.64 R154, [R1+0x90] ;  /* 0x00009000019a7983 */ /* 0x000ea20000100a00 */
[----:B------:R-:W-:Y:S01]  /*9210*/  IMAD.SHL.U32 R141, R185, 0x2, RZ ;  /* 0x00000002b98d7824 */ /* 0x000fe200078e00ff */
[----:B------:R-:W3:Y:S01]  /*9220*/  LDC.U8 R158, c[0x0][0x2d8] ;  /* 0x0000b600ff9e7b82 */ /* 0x000ee20000000000 */
[----:B-1----:R-:W-:Y:S02]  /*9230*/  FMNMX.FTZ R139, R7, R132, !PT ;  /* 0x00000084078b7209 */ /* 0x002fe40007810000 */
[----:B------:R-:W-:Y:S01]  /*9240*/  FMNMX.FTZ R132, R8, R133, !PT ;  /* 0x0000008508847209 */ /* 0x000fe20007810000 */
[----:B------:R-:W4:Y:S03]  /*9250*/  LDL.64 R150, [R1+0x80] ;  /* 0x0000800001967983 */ /* 0x000f260000100a00 */
[----:B------:R-:W-:Y:S03]  /*9260*/  FMNMX.FTZ R143, R9, R132, !PT ;  /* 0x00000084098f7209 */ /* 0x000fe60007810000 */
[----:B------:R-:W2:Y:S01]  /*9270*/  LDL.LU R163, [R1+0x78] ;  /* 0x0000780001a37983 */ /* 0x000ea20000300800 */
[----:B------:R-:W-:Y:S03]  /*9280*/  FMNMX.FTZ R132, R12, R143, !PT ;  /* 0x0000008f0c847209 */ /* 0x000fe60007810000 */
[----:B------:R-:W-:Y:S01]  /*9290*/  STL [R1+0xe4], R225 ;  /* 0x0000e4e101007387 */ /* 0x000fe20000100800 */
        /* <DEDUP_REMOVED lines=9> */
[----:B------:R-:W-:Y:S04]  /*9330*/  STL [R1+0xd0], R195 ;  /* 0x0000d0c301007387 */ /* 0x000fe80000100800 */
[----:B------:R1:W-:Y:S06]  /*9340*/  STL.64 [R1+0xc8], R198 ;  /* 0x0000c8c601007387 */ /* 0x0003ec0000100a00 */
[----:B-1----:R-:W3:Y:S06]  /*9350*/  LDL.64 R198, [R1+0x88] ;  /* 0x0000880001c67983 */ /* 0x002eec0000100a00 */
[----:B------:R1:W-:Y:S06]  /*9360*/  STL.64 [R1+0xc0], R190 ;  /* 0x0000c0be01007387 */ /* 0x0003ec0000100a00 */
[----:B-1----:R-:W3:Y:S06]  /*9370*/  LDL.64 R190, [R1+0xa0] ;  /* 0x0000a00001be7983 */ /* 0x002eec0000100a00 */
[----:B------:R1:W-:Y:S06]  /*9380*/  STL.64 [R1+0xb8], R188 ;  /* 0x0000b8bc01007387 */ /* 0x0003ec0000100a00 */
[----:B-1----:R-:W4:Y:S01]  /*9390*/  LDL.64 R188, [R1+0x98] ;  /* 0x0000980001bc7983 */ /* 0x002f220000100a00 */
[----:B--2---:R-:W-:Y:S04]  /*93a0*/  LOP3.LUT R163, R163, 0xffffffef, RZ, 0xc0, !PT ;  /* 0xffffffefa3a37812 */ /* 0x004fe800078ec0ff */
[----:B------:R-:W-:Y:S05]  /*93b0*/  @P1 LOP3.LUT R163, R163, 0x10, RZ, 0xfc, !PT ;  /* 0x00000010a3a31812 */ /* 0x000fea00078efcff */
[----:B------:R-:W-:Y:S01]  /*93c0*/  STL [R1+0x78], R163 ;  /* 0x000078a301007387 */ /* 0x000fe20000100800 */
[----:B---3--:R-:W-:Y:S02]  /*93d0*/  LOP3.LUT R148, R191, UR19, R141, 0x96, !PT ;  /* 0x00000013bf947c12 */ /* 0x008fe4000f8e968d */
[--C-:B------:R-:W-:Y:S02]  /*93e0*/  LOP3.LUT R156, R155, UR12, R190.reuse, 0x96, !PT ;  /* 0x0000000c9b9c7c12 */ /* 0x100fe4000f8e96be */
[----:B----4-:R-:W-:Y:S01]  /*93f0*/  LOP3.LUT R152, R151, UR12, R190, 0x96, !PT ;  /* 0x0000000c97987c12 */ /* 0x010fe2000f8e96be */
[----:B------:R-:W-:Y:S04]  /*9400*/  IMAD.WIDE.U32 R148, R148, -0x326172a9, RZ ;  /* 0xcd9e8d5794947825 */ /* 0x000fe800078e00ff */
[----:B------:R-:W-:Y:S04]  /*9410*/  IMAD.WIDE.U32 R152, R152, -0x326172a9, RZ ;  /* 0xcd9e8d5798987825 */ /* 0x000fe800078e00ff */
[----:B------:R-:W-:Y:S05]  /*9420*/  IMAD.WIDE.U32 R156, R156, -0x326172a9, RZ ;  /* 0xcd9e8d579c9c7825 */ /* 0x000fea00078e00ff */
[----:B------:R-:W-:Y:S05]  /*9430*/  LOP3.LUT R172, R157, UR11, R148, 0x96, !PT ;  /* 0x0000000b9dac7c12 */ /* 0x000fea000f8e9694 */
[----:B------:R-:W-:Y:S01]  /*9440*/  IMAD.WIDE.U32 R172, R172, -0x2daee0ad, RZ ;  /* 0xd2511f53acac7825 */ /* 0x000fe200078e00ff */
[----:B------:R-:W-:Y:S05]  /*9450*/  LOP3.LUT R0, R149, UR13, R188, 0x96, !PT ;  /* 0x0000000d95007c12 */ /* 0x000fea000f8e96bc */
[----:B------:R-:W-:Y:S01]  /*9460*/  IMAD.WIDE.U32 R178, R0, -0x2daee0ad, RZ ;  /* 0xd2511f5300b27825 */ /* 0x000fe200078e00ff */
[----:B------:R-:W-:Y:S04]  /*9470*/  FMNMX.FTZ R0, R4, R137, !PT ;  /* 0x0000008904007209 */ /* 0x000fe80007810000 */
[----:B------:R-:W-:Y:S02]  /*9480*/  LOP3.LUT R2, R179, UR10, R154, 0x96, !PT ;  /* 0x0000000ab3027c12 */ /* 0x000fe4000f8e969a */
[----:B------:R-:W-:Y:S02]  /*9490*/  FMNMX.FTZ R3, R5, R0, !PT ;  /* 0x0000000005037209 */ /* 0x000fe40007810000 */
[----:B------:R-:W-:Y:S01]  /*94a0*/  FMNMX.FTZ R0, R18, R139, !PT ;  /* 0x0000008b12007209 */ /* 0x000fe20007810000 */
[----:B------:R-:W-:Y:S01]  /*94b0*/  IMAD.WIDE.U32 R164, R2, -0x326172a9, RZ ;  /* 0xcd9e8d5702a47825 */ /* 0x000fe200078e00ff */
        /* <DEDUP_REMOVED lines=48> */
[----:B------:R-:W-:Y:S01]  /*97c0*/  LOP3.LUT R166, R165, UR9, R156, 0x96, !PT ;  /* 0x00000009a5a67c12 */ /* 0x000fe2000f8e969c */
[----:B------:R-:W2:Y:S01]  /*97d0*/  SHFL.BFLY PT, R145, R142, 0x2, 0x1f ;  /* 0x0c401f008e917f89 */ /* 0x000ea200000e0000 */
[----:B------:R-:W-:Y:S02]  /*97e0*/  LOP3.LUT R164, R179, UR7, R164, 0x96, !PT ;  /* 0x00000007b3a47c12 */ /* 0x000fe4000f8e96a4 */
[----:B------:R-:W-:Y:S01]  /*97f0*/  FMNMX.FTZ R139, R57, R2, !PT ;  /* 0x00000002398b7209 */ /* 0x000fe20007810000 */
[----:B------:R-:W-:Y:S01]  /*9800*/  IMAD.WIDE.U32 R166, R166, -0x2daee0ad, RZ ;  /* 0xd2511f53a6a67825 */ /* 0x000fe200078e00ff */
[----:B------:R-:W-:Y:S02]  /*9810*/  FMNMX.FTZ R3, R59, R0, !PT ;  /* 0x000000003b037209 */ /* 0x000fe40007810000 */
[----:B------:R-:W-:Y:S01]  /*9820*/  FMNMX.FTZ R0, R60, R139, !PT ;  /* 0x0000008b3c007209 */ /* 0x000fe20007810000 */
[----:B------:R-:W-:Y:S01]  /*9830*/  IMAD.WIDE.U32 R164, R164, -0x2daee0ad, RZ ;  /* 0xd2511f53a4a47825 */ /* 0x000fe200078e00ff */
[----:B------:R-:W-:Y:S02]  /*9840*/  FMNMX.FTZ R138, R62, R3, !PT ;  /* 0x000000033e8a7209 */ /* 0x000fe40007810000 */
[----:B------:R-:W-:Y:S02]  /*9850*/  FMNMX.FTZ R140, R61, R0, !PT ;  /* 0x000000003d8c7209 */ /* 0x000fe40007810000 */
[----:B------:R-:W-:Y:S02]  /*9860*/  LOP3.LUT R172, R167, UR6, R172, 0x96, !PT ;  /* 0x00000006a7ac7c12 */ /* 0x000fe4000f8e96ac */
[----:B------:R-:W-:Y:S01]  /*9870*/  LOP3.LUT R166, R165, UR4, R166, 0x96, !PT ;  /* 0x00000004a5a67c12 */ /* 0x000fe2000f8e96a6 */
[----:B------:R-:W3:Y:S01]  /*9880*/  SHFL.BFLY PT, R143, R140, 0x2, 0x1f ;  /* 0x0c401f008c8f7f89 */ /* 0x000ee200000e0000 */
[----:B------:R-:W-:Y:S01]  /*9890*/  LOP3.LUT R3, R149, UR13, R198, 0x96, !PT ;  /* 0x0000000d95037c12 */ /* 0x000fe2000f8e96c6 */
[----:B------:R-:W-:Y:S01]  /*98a0*/  IMAD.WIDE.U32 R172, R172, -0x326172a9, RZ ;  /* 0xcd9e8d57acac7825 */ /* 0x000fe200078e00ff */
[----:B------:R-:W-:Y:S02]  /*98b0*/  FMNMX.FTZ R138, R63, R138, !PT ;  /* 0x0000008a3f8a7209 */ /* 0x000fe40007810000 */
[----:B-1----:R-:W-:Y:S01]  /*98c0*/  FMNMX.FTZ R136, R147, R136, !PT ;  /* 0x0000008893887209 */ /* 0x002fe20007810000 */
[----:B------:R-:W-:Y:S01]  /*98d0*/  IMAD.WIDE.U32 R166, R166, -0x326172a9, RZ ;  /* 0xcd9e8d57a6a67825 */ /* 0x000fe200078e00ff */
[----:B------:R-:W-:Y:S01]  /*98e0*/  LOP3.LUT R0, R153, UR11, R148, 0x96, !PT ;  /* 0x0000000b99007c12 */ /* 0x000fe2000f8e9694 */
[----:B------:R-:W1:Y:S01]  /*98f0*/  SHFL.BFLY PT, R139, R138, 0x2, 0x1f ;  /* 0x0c401f008a8b7f89 */ /* 0x000e6200000e0000 */
[----:B--2---:R-:W-:Y:S01]  /*9900*/  FMNMX.FTZ R145, R142, R145, !PT ;  /* 0x000000918e917209 */ /* 0x004fe20007810000 */
[----:B------:R-:W-:Y:S01]  /*9910*/  IMAD.WIDE.U32 R146, R3, -0x2daee0ad, RZ ;  /* 0xd2511f5303927825 */ /* 0x000fe200078e00ff */
[----:B------:R-:W-:Y:S02]  /*9920*/  LOP3.LUT R2, R167, UR15, R172, 0x96, !PT ;  /* 0x0000000fa7027c12 */ /* 0x000fe4000f8e96ac */
[----:B------:R-:W-:Y:S01]  /*9930*/  LOP3.LUT R178, R173, UR5, R178, 0x96, !PT ;  /* 0x00000005adb27c12 */ /* 0x000fe2000f8e96b2 */
[----:B------:R-:W-:Y:S01]  /*9940*/  IMAD.WIDE.U32 R168, R0, -0x2daee0ad, RZ ;  /* 0xd2511f5300a87825 */ /* 0x000fe200078e00ff */
[----:B------:R-:W-:Y:S01]  /*9950*/  SHF.R.U32.HI R132, RZ, 0x18, R2 ;  /* 0x00000018ff847819 */ /* 0x000fe20000011602 */
[----:B------:R-:W2:Y:S01]  /*9960*/  SHFL.BFLY PT, R3, R136, 0x1, 0x1f ;  /* 0x0c201f0088037f89 */ /* 0x000ea200000e0000 */
[----:B------:R-:W-:Y:S02]  /*9970*/  LOP3.LUT R144, R2, 0xff, RZ, 0xc0, !PT ;  /* 0x000000ff02907812 */ /* 0x000fe400078ec0ff */
[----:B------:R-:W-:Y:S02]  /*9980*/  ISETP.GE.U32.AND P2, PT, R158, R132, PT ;  /* 0x000000849e00720c */ /* 0x000fe40003f46070 */
[----:B------:R-:W-:Y:S02]  /*9990*/  LOP3.LUT R132, R147, UR10, R150, 0x96, !PT ;  /* 0x0000000a93847c12 */ /* 0x000fe4000f8e9696 */
[----:B------:R-:W-:Y:S02]  /*99a0*/  LOP3.LUT R0, R169, UR8, R146, 0x96, !PT ;  /* 0x00000008a9007c12 */ /* 0x000fe4000f8e9692 */
[----:B---3--:R-:W-:Y:S01]  /*99b0*/  FMNMX.FTZ R143, R140, R143, !PT ;  /* 0x0000008f8c8f7209 */ /* 0x008fe20007810000 */
[----:B------:R-:W-:Y:S01]  /*99c0*/  IMAD.WIDE.U32 R148, R132, -0x326172a9, RZ ;  /* 0xcd9e8d5784947825 */ /* 0x000fe200078e00ff */
[----:B------:R-:W-:Y:S01]  /*99d0*/  SHF.R.U32.HI R142, RZ, 0x10, R2 ;  /* 0x00000010ff8e7819 */ /* 0x000fe20000011602 */
[----:B------:R-:W3:Y:S01]  /*99e0*/  SHFL.BFLY PT, R132, R145, 0x1, 0x1f ;  /* 0x0c201f0091847f89 */ /* 0x000ee200000e0000 */
[----:B------:R-:W-:Y:S01]  /*99f0*/  LOP3.LUT R2, R2, 0xffff, RZ, 0xc0, !PT ;  /* 0x0000ffff02027812 */ /* 0x000fe200078ec0ff */
[----:B------:R-:W-:Y:S01]  /*9a00*/  IMAD.WIDE.U32 R180, R0, -0x326172a9, RZ ;  /* 0xcd9e8d5700b47825 */ /* 0x000fe200078e00ff */
[----:B------:R-:W-:Y:S02]  /*9a10*/  LOP3.LUT R140, R149, UR9, R152, 0x96, !PT ;  /* 0x00000009958c7c12 */ /* 0x000fe4000f8e9698 */
[----:B-1----:R-:W-:Y:S02]  /*9a20*/  FMNMX.FTZ R139, R138, R139, !PT ;  /* 0x0000008b8a8b7209 */ /* 0x002fe40007810000 */
[----:B------:R-:W-:Y:S01]  /*9a30*/  SHF.R.U32.HI R2, RZ, 0x8, R2 ;  /* 0x00000008ff027819 */ /* 0x000fe20000011602 */
[----:B------:R-:W-:Y:S01]  /*9a40*/  IMAD.WIDE.U32 R174, R140, -0x2daee0ad, RZ ;  /* 0xd2511f538cae7825 */ /* 0x000fe200078e00ff */
[----:B------:R-:W-:Y:S01]  /*9a50*/  LOP3.LUT R148, R181, UR7, R148, 0x96, !PT ;  /* 0x00000007b5947c12 */ /* 0x000fe2000f8e9694 */
[----:B------:R-:W1:Y:S01]  /*9a60*/  SHFL.BFLY PT, R0, R139, 0x1, 0x1f ;  /* 0x0c201f008b007f89 */ /* 0x000e6200000e0000 */
[----:B------:R-:W-:Y:S02]  /*9a70*/  LOP3.LUT R2, R2, 0xffff, RZ, 0xc0, !PT ;  /* 0x0000ffff02027812 */ /* 0x000fe400078ec0ff */
[----:B--2---:R-:W-:Y:S01]  /*9a80*/  FMNMX.FTZ R3, R136, R3, !PT ;  /* 0x0000000388037209 */ /* 0x004fe20007810000 */
[----:B------:R-:W-:Y:S01]  /*9a90*/  IMAD.WIDE.U32 R148, R148, -0x2daee0ad, RZ ;  /* 0xd2511f5394947825 */ /* 0x000fe200078e00ff */
[C---:B------:R-:W-:Y:S02]  /*9aa0*/  ISETP.GE.U32.AND P4, PT, R158.reuse, R2, PT ;  /* 0x000000029e00720c */ /* 0x040fe40003f86070 */
[----:B------:R-:W-:Y:S01]  /*9ab0*/  FSETP.NEU.FTZ.AND P0, PT, R3, -INF , PT ;  /* 0xff8000000300780b */ /* 0x000fe20003f1d000 */
[----:B------:R-:W2:Y:S01]  /*9ac0*/  SHFL.BFLY PT, R136, R143, 0x1, 0x1f ;  /* 0x0c201f008f887f89 */ /* 0x000ea200000e0000 */
[----:B------:R-:W-:Y:S02]  /*9ad0*/  ISETP.GE.U32.AND P5, PT, R158, R144, PT ;  /* 0x000000909e00720c */ /* 0x000fe40003fa6070 */
[----:B------:R-:W-:Y:S02]  /*9ae0*/  LOP3.LUT R174, R149, UR4, R174, 0x96, !PT ;  /* 0x0000000495ae7c12 */ /* 0x000fe4000f8e96ae */
[----:B------:R-:W-:Y:S02]  /*9af0*/  LOP3.LUT R142, R142, 0xff, RZ, 0xc0, !PT ;  /* 0x000000ff8e8e7812 */ /* 0x000fe400078ec0ff */
[----:B---3--:R-:W-:Y:S01]  /*9b00*/  FMNMX.FTZ R132, R145, R132, !PT ;  /* 0x0000008491847209 */ /* 0x008fe20007810000 */
[----:B------:R-:W-:Y:S01]  /*9b10*/  FMUL.FTZ R145, R3, c[0x0][0x23c] ;  /* 0x00008f0003917a20 */ /* 0x000fe20000410000 */
[----:B------:R-:W-:Y:S02]  /*9b20*/  ISETP.GE.U32.AND P3, PT, R158, R142, PT ;  /* 0x0000008e9e00720c */ /* 0x000fe40003f66070 */
[C---:B------:R-:W-:Y:S01]  /*9b30*/  FSETP.NEU.FTZ.AND P6, PT, R132.reuse, -INF , PT ;  /* 0xff8000008400780b */ /* 0x040fe20003fdd000 */
[C---:B------:R-:W-:Y:S01]  /*9b40*/  FMUL.FTZ R138, R132.reuse, c[0x0][0x23c] ;  /* 0x00008f00848a7a20 */ /* 0x040fe20000410000 */
[----:B------:R-:W-:Y:S01]  /*9b50*/  FSEL R145, R145, RZ, P0 ;  /* 0x000000ff91917208 */ /* 0x000fe20000000000 */
[----:B------:R-:W-:Y:S01]  /*9b60*/  FADD.FTZ R137, -R132, R137 ;  /* 0x0000008984897221 */ /* 0x000fe20000010100 */
[----:B------:R-:W-:Y:S01]  /*9b70*/  LOP3.LUT R168, R175, UR6, R168, 0x96, !PT ;  /* 0x00000006afa87c12 */ /* 0x000fe2000f8e96a8 */
[----:B------:R-:W-:Y:S01]  /*9b80*/  IMAD.WIDE.U32 R174, R174, -0x326172a9, RZ ;  /* 0xcd9e8d57aeae7825 */ /* 0x000fe200078e00ff */
[----:B-1----:R-:W-:Y:S02]  /*9b90*/  FMNMX.FTZ R0, R139, R0, !PT ;  /* 0x000000008b007209 */ /* 0x002fe40007810000 */
[----:B------:R-:W-:Y:S01]  /*9ba0*/  FSEL R138, R138, RZ, P6 ;  /* 0x000000ff8a8a7208 */ /* 0x000fe20003000000 */
[--C-:B------:R-:W-:Y:S02]  /*9bb0*/  FFMA.FTZ R186, R18, c[0x0][0x23c], -R145.reuse ;  /* 0x00008f0012ba7a23 */ /* 0x100fe40000010891 */
[--C-:B------:R-:W-:Y:S01]  /*9bc0*/  FFMA.FTZ R161, R6, c[0x0][0x23c], -R145.reuse ;  /* 0x00008f0006a17a23 */ /* 0x100fe20000010891 */
[----:B--2---:R-:W-:Y:S01]  /*9bd0*/  FMNMX.FTZ R2, R143, R136, !PT ;  /* 0x000000888f027209 */ /* 0x004fe20007810000 */
[--C-:B------:R-:W-:Y:S02]  /*9be0*/  FFMA.FTZ R201, R32, c[0x0][0x23c], -R138.reuse ;  /* 0x00008f0020c97a23 */ /* 0x100fe4000001088a */
[--C-:B------:R-:W-:Y:S01]  /*9bf0*/  FFMA.FTZ R225, R21, c[0x0][0x23c], -R138.reuse ;  /* 0x00008f0015e17a23 */ /* 0x100fe2000001088a */
[C---:B------:R-:W-:Y:S01]  /*9c00*/  FSETP.NEU.FTZ.AND P0, PT, R2.reuse, -INF , PT ;  /* 0xff8000000200780b */ /* 0x040fe20003f1d000 */
[----:B------:R-:W-:Y:S01]  /*9c10*/  FMUL.FTZ R139, R2, c[0x0][0x23c] ;  /* 0x00008f00028b7a20 */ /* 0x000fe20000410000 */
[----:B------:R-:W-:Y:S01]  /*9c20*/  MUFU.EX2 R161, R161 ;  /* 0x000000a100a17308 */ /* 0x000fe20000000800 */
[----:B------:R-:W-:Y:S02]  /*9c30*/  FFMA.FTZ R6, R23, c[0x0][0x23c], -R145 ;  /* 0x00008f0017067a23 */ /* 0x000fe40000010891 */
[----:B------:R-:W-:Y:S01]  /*9c40*/  FFMA.FTZ R23, R16, c[0x0][0x23c], -R138 ;  /* 0x00008f0010177a23 */ /* 0x000fe2000001088a */
[----:B------:R-:W-:Y:S01]  /*9c50*/  FSEL R139, R139, RZ, P0 ;  /* 0x000000ff8b8b7208 */ /* 0x000fe20000000000 */
[C---:B------:R-:W-:Y:S01]  /*9c60*/  FADD.FTZ R16, -R0.reuse, R135 ;  /* 0x0000008700107221 */ /* 0x040fe20000010100 */
[----:B------:R-:W-:Y:S01]  /*9c70*/  FSETP.NEU.FTZ.AND P0, PT, R0, -INF , PT ;  /* 0xff8000000000780b */ /* 0x000fe20003f1d000 */
[----:B------:R-:W-:Y:S02]  /*9c80*/  FADD.FTZ R136, -R3, R134 ;  /* 0x0000008603887221 */ /* 0x000fe40000010100 */
[----:B------:R-:W-:Y:S02]  /*9c90*/  FMUL.FTZ R134, R137, c[0x0][0x23c] ;  /* 0x00008f0089867a20 */ /* 0x000fe40000410000 */
[----:B------:R-:W-:Y:S02]  /*9ca0*/  FFMA.FTZ R137, R22, c[0x0][0x23c], -R145 ;  /* 0x00008f0016897a23 */ /* 0x000fe40000010891 */
[----:B------:R-:W-:Y:S02]  /*9cb0*/  FFMA.FTZ R22, R5, c[0x0][0x23c], -R138 ;  /* 0x00008f0005167a23 */ /* 0x000fe4000001088a */
[----:B------:R-:W-:Y:S01]  /*9cc0*/  FMUL.FTZ R5, R16, c[0x0][0x23c] ;  /* 0x00008f0010057a20 */ /* 0x000fe20000410000 */
[----:B------:R-:W-:Y:S01]  /*9cd0*/  MUFU.EX2 R134, R134 ;  /* 0x0000008600867308 */ /* 0x000fe20000000800 */
[----:B------:R-:W2:Y:S01]  /*9ce0*/  LDL.LU R16, [R1+0xb0] ;  /* 0x0000b00001107983 */ /* 0x000ea20000300800 */
        /* <DEDUP_REMOVED lines=12> */
[----:B------:R-:W-:Y:S02]  /*9db0*/  FFMA.FTZ R165, R19, c[0x0][0x23c], -R145 ;  /* 0x00008f0013a57a23 */ /* 0x000fe40000010891 */
[----:B------:R-:W-:Y:S02]  /*9dc0*/  FFMA.FTZ R19, R9, c[0x0][0x23c], -R139 ;  /* 0x00008f0009137a23 */ /* 0x000fe4000001088b */
[----:B------:R-:W-:Y:S02]  /*9dd0*/  FFMA.FTZ R179, R34, c[0x0][0x23c], -R145 ;  /* 0x00008f0022b37a23 */ /* 0x000fe40000010891 */
[----:B------:R-:W-:Y:S02]  /*9de0*/  IMAD.MOV.U32 R34, RZ, RZ, R154 ;  /* 0x000000ffff227224 */ /* 0x000fe400078e009a */
[----:B------:R-:W-:Y:S01]  /*9df0*/  FFMA.FTZ R154, R56, c[0x0][0x23c], -R139 ;  /* 0x00008f00389a7a23 */ /* 0x000fe2000001088b */
[----:B------:R-:W-:Y:S01]  /*9e00*/  MUFU.EX2 R60, R22 ;  /* 0x00000016003c7308 */ /* 0x000fe20000000800 */
[----:B------:R-:W-:Y:S02]  /*9e10*/  FFMA.FTZ R176, R38, c[0x0][0x23c], -R145 ;  /* 0x00008f0026b07a23 */ /* 0x000fe40000010891 */
[----:B------:R-:W-:Y:S02]  /*9e20*/  IMAD.MOV.U32 R38, RZ, RZ, R150 ;  /* 0x000000ffff267224 */ /* 0x000fe400078e0096 */
[--C-:B------:R-:W-:Y:S02]  /*9e30*/  FFMA.FTZ R150, R57, c[0x0][0x23c], -R139.reuse ;  /* 0x00008f0039967a23 */ /* 0x100fe4000001088b */
[--C-:B------:R-:W-:Y:S02]  /*9e40*/  FFMA.FTZ R159, R4, c[0x0][0x23c], -R138.reuse ;  /* 0x00008f00049f7a23 */ /* 0x100fe4000001088a */
[----:B------:R-:W-:Y:S01]  /*9e50*/  FFMA.FTZ R4, R40, c[0x0][0x23c], -R139 ;  /* 0x00008f0028047a23 */ /* 0x000fe2000001088b */
[----:B------:R-:W-:Y:S01]  /*9e60*/  MUFU.EX2 R187, R187 ;  /* 0x000000bb00bb7308 */ /* 0x000fe20000000800 */
[----:B------:R-:W-:Y:S02]  /*9e70*/  FFMA.FTZ R144, R50, c[0x0][0x23c], -R145 ;  /* 0x00008f0032907a23 */ /* 0x000fe40000010891 */
[----:B------:R-:W-:Y:S02]  /*9e80*/  FFMA.FTZ R50, R17, c[0x0][0x23c], -R138 ;  /* 0x00008f0011327a23 */ /* 0x000fe4000001088a */
[--C-:B------:R-:W-:Y:S02]  /*9e90*/  FFMA.FTZ R17, R25, c[0x0][0x23c], -R139.reuse ;  /* 0x00008f0019117a23 */ /* 0x100fe4000001088b */
[----:B------:R-:W-:Y:S02]  /*9ea0*/  FFMA.FTZ R139, R61, c[0x0][0x23c], -R139 ;  /* 0x00008f003d8b7a23 */ /* 0x000fe4000001088b */
[----:B------:R-:W3:Y:S01]  /*9eb0*/  LDL.LU R61, [R1+0x7c] ;  /* 0x00007c00013d7983 */ /* 0x000ee20000300800 */
[----:B------:R-:W-:Y:S01]  /*9ec0*/  FMUL.FTZ R136, R136, c[0x0][0x23c] ;  /* 0x00008f0088887a20 */ /* 0x000fe20000410000 */
[----:B------:R-:W-:Y:S01]  /*9ed0*/  MUFU.EX2 R159, R159 ;  /* 0x0000009f009f7308 */ /* 0x000fe20000000800 */
[----:B------:R-:W-:Y:S02]  /*9ee0*/  FFMA.FTZ R158, R7, c[0x0][0x23c], -R145 ;  /* 0x00008f00079e7a23 */ /* 0x000fe40000010891 */
[----:B------:R-:W-:Y:S02]  /*9ef0*/  FADD.FTZ R7, -R2, R133 ;  /* 0x0000008502077221 */ /* 0x000fe40000010100 */
[----:B------:R-:W-:Y:S02]  /*9f00*/  FFMA.FTZ R181, R35, c[0x0][0x23c], -R145 ;  /* 0x00008f0023b57a23 */ /* 0x000fe40000010891 */
[----:B------:R-:W-:Y:S02]  /*9f10*/  FMUL.FTZ R7, R7, c[0x0][0x23c] ;  /* 0x00008f0007077a20 */ /* 0x000fe40000410000 */
[----:B------:R-:W-:Y:S01]  /*9f20*/  IMAD.MOV.U32 R35, RZ, RZ, R155 ;  /* 0x000000ffff237224 */ /* 0x000fe200078e009b */
[----:B------:R1:W4:Y:S01]  /*9f30*/  MUFU.EX2 R18, R136 ;  /* 0x0000008800127308 */ /* 0x0003220000000800 */
[----:B------:R-:W-:Y:S04]  /*9f40*/  IMAD.WIDE.U32 R168, R168, -0x326172a9, RZ ;  /* 0xcd9e8d57a8a87825 */ /* 0x000fe800078e00ff */
[----:B------:R-:W-:Y:S01]  /*9f50*/  FFMA.FTZ R173, R39, c[0x0][0x23c], -R145 ;  /* 0x00008f0027ad7a23 */ /* 0x000fe20000010891 */
[----:B------:R-:W-:Y:S01]  /*9f60*/  LOP3.LUT R180, R169, UR5, R180, 0x96, !PT ;  /* 0x00000005a9b47c12 */ /* 0x000fe2000f8e96b4 */
[----:B------:R-:W-:Y:S01]  /*9f70*/  IMAD.MOV.U32 R39, RZ, RZ, R151 ;  /* 0x000000ffff277224 */ /* 0x000fe200078e0097 */
[----:B------:R-:W-:Y:S01]  /*9f80*/  LOP3.LUT R160, R175, UR15, R168, 0x96, !PT ;  /* 0x0000000fafa07c12 */ /* 0x000fe2000f8e96a8 */
[----:B------:R-:W-:Y:S01]  /*9f90*/  FFMA.FTZ R143, R54, c[0x0][0x23c], -R145 ;  /* 0x00008f00368f7a23 */ /* 0x000fe20000010891 */
[----:B------:R-:W4:Y:S01]  /*9fa0*/  MUFU.EX2 R7, R7 ;  /* 0x0000000700077308 */ /* 0x000f220000000800 */
[----:B------:R-:W-:Y:S01]  /*9fb0*/  IMAD.MOV.U32 R54, RZ, RZ, R185 ;  /* 0x000000ffff367224 */ /* 0x000fe200078e00b9 */
[----:B------:R-:W-:Y:S01]  /*9fc0*/  LOP3.LUT R8, R160, 0xff, RZ, 0xc0, !PT ;  /* 0x000000ffa0087812 */ /* 0x000fe200078ec0ff */
[----:B------:R-:W-:Y:S02]  /*9fd0*/  FFMA.FTZ R140, R55, c[0x0][0x23c], -R145 ;  /* 0x00008f00378c7a23 */ /* 0x000fe40000010891 */
[--C-:B------:R-:W-:Y:S02]  /*9fe0*/  FFMA.FTZ R55, R20, c[0x0][0x23c], -R138.reuse ;  /* 0x00008f0014377a23 */ /* 0x100fe4000001088a */
[----:B------:R-:W-:Y:S02]  /*9ff0*/  FFMA.FTZ R146, R48, c[0x0][0x23c], -R138 ;  /* 0x00008f0030927a23 */ /* 0x000fe4000001088a */
[----:B------:R-:W-:Y:S01]  /*a000*/  IMAD.MOV.U32 R48, RZ, RZ, R34 ;  /* 0x000000ffff307224 */ /* 0x000fe200078e0022 */
[----:B------:R-:W-:Y:S01]  /*a010*/  MUFU.EX2 R150, R150 ;  /* 0x0000009600967308 */ /* 0x000fe20000000800 */
[--C-:B------:R-:W-:Y:S02]  /*a020*/  FFMA.FTZ R155, R49, c[0x0][0x23c], -R138.reuse ;  /* 0x00008f00319b7a23 */ /* 0x100fe4000001088a */
[----:B------:R-:W-:Y:S02]  /*a030*/  IMAD.MOV.U32 R49, RZ, RZ, R35 ;  /* 0x000000ffff317224 */ /* 0x000fe400078e0023 */
[----:B-1----:R-:W-:Y:S02]  /*a040*/  FMUL.FTZ R136, R0, c[0x0][0x23c] ;  /* 0x00008f0000887a20 */ /* 0x002fe40000410000 */
[----:B------:R-:W-:Y:S02]  /*a050*/  FFMA.FTZ R200, R33, c[0x0][0x23c], -R138 ;  /* 0x00008f0021c87a23 */ /* 0x000fe4000001088a */
[----:B----4-:R-:W-:Y:S01]  /*a060*/  FMUL.FTZ R22, R18, R110 ;  /* 0x0000006e12167220 */ /* 0x010fe20000410000 */
[----:B------:R-:W-:Y:S01]  /*a070*/  FSEL R136, R136, RZ, P0 ;  /* 0x000000ff88887208 */ /* 0x000fe20000000000 */
[C---:B------:R-:W-:Y:S01]  /*a080*/  FMUL.FTZ R70, R18.reuse, R70 ;  /* 0x0000004612467220 */ /* 0x040fe20000410000 */
[----:B------:R-:W-:Y:S01]  /*a090*/  MUFU.EX2 R173, R173 ;  /* 0x000000ad00ad7308 */ /* 0x000fe20000000800 */
[----:B------:R-:W-:Y:S02]  /*a0a0*/  FMUL.FTZ R71, R18, R71 ;  /* 0x0000004712477220 */ /* 0x000fe40000410000 */
[----:B------:R-:W-:Y:S02]  /*a0b0*/  FFMA.FTZ R10, R10, c[0x0][0x23c], -R136 ;  /* 0x00008f000a0a7a23 */ /* 0x000fe40000010888 */
[----:B------:R-:W-:Y:S02]  /*a0c0*/  IMAD.MOV.U32 R29, RZ, RZ, R6 ;  /* 0x000000ffff1d7224 */ /* 0x000fe400078e0006 */
[--C-:B------:R-:W-:Y:S02]  /*a0d0*/  FFMA.FTZ R34, R11, c[0x0][0x23c], -R136.reuse ;  /* 0x00008f000b227a23 */ /* 0x100fe40000010888 */
[C---:B------:R-:W-:Y:S01]  /*a0e0*/  FMUL.FTZ R11, R18.reuse, R99 ;  /* 0x00000063120b7220 */ /* 0x040fe20000410000 */
[----:B------:R1:W4:Y:S01]  /*a0f0*/  MUFU.EX2 R45, R10 ;  /* 0x0000000a002d7308 */ /* 0x0003220000000800 */
[--C-:B------:R-:W-:Y:S02]  /*a100*/  FFMA.FTZ R35, R27, c[0x0][0x23c], -R136.reuse ;  /* 0x00008f001b237a23 */ /* 0x100fe40000010888 */
[----:B------:R-:W-:Y:S02]  /*a110*/  FMUL.FTZ R27, R18, R115 ;  /* 0x00000073121b7220 */ /* 0x000fe40000410000 */
[--C-:B------:R-:W-:Y:S02]  /*a120*/  FFMA.FTZ R13, R42, c[0x0][0x23c], -R136.reuse ;  /* 0x00008f002a0d7a23 */ /* 0x100fe40000010888 */
[C---:B------:R-:W-:Y:S02]  /*a130*/  FMUL.FTZ R42, R18.reuse, R122 ;  /* 0x0000007a122a7220 */ /* 0x040fe40000410000 */
[--C-:B------:R-:W-:Y:S01]  /*a140*/  FFMA.FTZ R6, R43, c[0x0][0x23c], -R136.reuse ;  /* 0x00008f002b067a23 */ /* 0x100fe20000010888 */
[----:B------:R-:W-:Y:S01]  /*a150*/  MUFU.EX2 R144, R144 ;  /* 0x0000009000907308 */ /* 0x000fe20000000800 */
[----:B------:R-:W-:Y:S02]  /*a160*/  FMUL.FTZ R43, R18, R123 ;  /* 0x0000007b122b7220 */ /* 0x000fe40000410000 */
[--C-:B------:R-:W-:Y:S02]  /*a170*/  FFMA.FTZ R169, R58, c[0x0][0x23c], -R136.reuse ;  /* 0x00008f003aa97a23 */ /* 0x100fe40000010888 */
[----:B------:R-:W-:Y:S02]  /*a180*/  FMUL.FTZ R58, R18, R130 ;  /* 0x00000082123a7220 */ /* 0x000fe40000410000 */
[----:B------:R-:W-:Y:S02]  /*a190*/  FMUL.FTZ R9, R134, R97 ;  /* 0x0000006186097220 */ /* 0x000fe40000410000 */
[----:B------:R-:W-:Y:S01]  /*a1a0*/  IMAD.MOV.U32 R28, RZ, RZ, R55 ;  /* 0x000000ffff1c7224 */ /* 0x000fe200078e0037 */
[----:B------:R-:W-:Y:S01]  /*a1b0*/  MUFU.EX2 R146, R146 ;  /* 0x0000009200927308 */ /* 0x000fe20000000800 */
[C---:B------:R-:W-:Y:S02]  /*a1c0*/  FMUL.FTZ R55, R18.reuse, R127 ;  /* 0x0000007f12377220 */ /* 0x040fe40000410000 */
[----:B------:R-:W-:Y:S02]  /*a1d0*/  IMAD.MOV.U32 R33, RZ, RZ, R23 ;  /* 0x000000ffff217224 */ /* 0x000fe400078e0017 */
[C---:B-1----:R-:W-:Y:S02]  /*a1e0*/  FMUL.FTZ R10, R18.reuse, R98 ;  /* 0x00000062120a7220 */ /* 0x042fe40000410000 */
[----:B------:R-:W-:Y:S02]  /*a1f0*/  FMUL.FTZ R23, R18, R111 ;  /* 0x0000006f12177220 */ /* 0x000fe40000410000 */
[--C-:B------:R-:W-:Y:S01]  /*a200*/  FFMA.FTZ R142, R51, c[0x0][0x23c], -R145.reuse ;  /* 0x00008f00338e7a23 */ /* 0x100fe20000010891 */
[----:B------:R-:W-:Y:S01]  /*a210*/  MUFU.EX2 R155, R155 ;  /* 0x0000009b009b7308 */ /* 0x000fe20000000800 */
[--C-:B------:R-:W-:Y:S01]  /*a220*/  FFMA.FTZ R151, R66, c[0x0][0x23c], -R145.reuse ;  /* 0x00008f0042977a23 */ /* 0x100fe20000010891 */
[----:B------:R-:W1:Y:S01]  /*a230*/  LDC.U8 R51, c[0x0][0x2d8] ;  /* 0x0000b600ff337b82 */ /* 0x000e620000000000 */
[----:B------:R-:W-:Y:S02]  /*a240*/  FFMA.FTZ R66, R26, c[0x0][0x23c], -R136 ;  /* 0x00008f001a427a23 */ /* 0x000fe40000010888 */
[----:B------:R-:W-:Y:S02]  /*a250*/  FMUL.FTZ R26, R18, R114 ;  /* 0x00000072121a7220 */ /* 0x000fe40000410000 */
        /* <DEDUP_REMOVED lines=9> */
[----:B------:R-:W-:Y:S02]  /*a2f0*/  IMAD.MOV.U32 R65, RZ, RZ, R49 ;  /* 0x000000ffff417224 */ /* 0x000fe400078e0031 */
[----:B------:R-:W-:Y:S02]  /*a300*/  IMAD.MOV.U32 R49, RZ, RZ, R39 ;  /* 0x000000ffff317224 */ /* 0x000fe400078e0027 */
[C---:B------:R-:W-:Y:S01]  /*a310*/  FMUL.FTZ R39, R18.reuse, R119 ;  /* 0x0000007712277220 */ /* 0x040fe20000410000 */
[----:B-1----:R-:W-:Y:S01]  /*a320*/  ISETP.GE.U32.AND P6, PT, R51, R8, PT ;  /* 0x000000083300720c */ /* 0x002fe20003fc6070 */
[----:B------:R-:W-:Y:S02]  /*a330*/  IMAD.MOV.U32 R67, RZ, RZ, R165 ;  /* 0x000000ffff437224 */ /* 0x000fe400078e00a5 */
[----:B------:R-:W-:Y:S01]  /*a340*/  FFMA.FTZ R165, R59, c[0x0][0x23c], -R136 ;  /* 0x00008f003ba57a23 */ /* 0x000fe20000010888 */
[----:B------:R-:W-:Y:S01]  /*a350*/  MUFU.EX2 R133, R133 ;  /* 0x0000008500857308 */ /* 0x000fe20000000800 */
[C---:B------:R-:W-:Y:S02]  /*a360*/  FMUL.FTZ R59, R18.reuse, R131 ;  /* 0x00000083123b7220 */ /* 0x040fe40000410000 */
[----:B------:R-:W-:Y:S02]  /*a370*/  IMAD.MOV.U32 R64, RZ, RZ, R48 ;  /* 0x000000ffff407224 */ /* 0x000fe400078e0030 */
[----:B------:R-:W-:Y:S02]  /*a380*/  IMAD.MOV.U32 R48, RZ, RZ, R38 ;  /* 0x000000ffff307224 */ /* 0x000fe400078e0026 */
[----:B------:R-:W-:Y:S02]  /*a390*/  FMUL.FTZ R38, R18, R118 ;  /* 0x0000007612267220 */ /* 0x000fe40000410000 */
[C---:B------:R-:W-:Y:S01]  /*a3a0*/  FMUL.FTZ R41, R134.reuse, R121 ;  /* 0x0000007986297220 */ /* 0x040fe20000410000 */
[----:B------:R-:W-:Y:S01]  /*a3b0*/  MUFU.EX2 R165, R165 ;  /* 0x000000a500a57308 */ /* 0x000fe20000000800 */
[----:B------:R-:W-:Y:S02]  /*a3c0*/  IMAD.MOV.U32 R121, RZ, RZ, R29 ;  /* 0x000000ffff797224 */ /* 0x000fe400078e001d */
[----:B------:R-:W-:Y:S02]  /*a3d0*/  FMUL.FTZ R29, R7, R81 ;  /* 0x00000051071d7220 */ /* 0x000fe40000410000 */
[--C-:B------:R-:W-:Y:S02]  /*a3e0*/  FFMA.FTZ R15, R15, c[0x0][0x23c], -R136.reuse ;  /* 0x00008f000f0f7a23 */ /* 0x100fe40000010888 */
[----:B------:R-:W-:Y:S02]  /*a3f0*/  FMUL.FTZ R52, R134, R124 ;  /* 0x0000007c86347220 */ /* 0x000fe40000410000 */
[----:B------:R-:W-:Y:S01]  /*a400*/  FFMA.FTZ R185, R46, c[0x0][0x23c], -R136 ;  /* 0x00008f002eb97a23 */ /* 0x000fe20000010888 */
[----:B------:R-:W-:Y:S01]  /*a410*/  MUFU.EX2 R147, R147 ;  /* 0x0000009300937308 */ /* 0x000fe20000000800 */
[----:B------:R-:W-:Y:S02]  /*a420*/  IMAD.MOV.U32 R46, RZ, RZ, R13 ;  /* 0x000000ffff2e7224 */ /* 0x000fe400078e000d */
[----:B------:R-:W-:Y:S02]  /*a430*/  IMAD.MOV.U32 R124, RZ, RZ, R15 ;  /* 0x000000ffff7c7224 */ /* 0x000fe400078e000f */
[----:B----4-:R-:W-:Y:S02]  /*a440*/  IMAD.MOV.U32 R98, RZ, RZ, R45 ;  /* 0x000000ffff627224 */ /* 0x010fe400078e002d */
[----:B------:R-:W-:Y:S02]  /*a450*/  IMAD.MOV.U32 R122, RZ, RZ, R124 ;  /* 0x000000ffff7a7224 */ /* 0x000fe400078e007c */
[----:B------:R-:W-:Y:S01]  /*a460*/  IMAD.MOV.U32 R124, RZ, RZ, R46 ;  /* 0x000000ffff7c7224 */ /* 0x000fe200078e002e */
[----:B------:R-:W-:Y:S01]  /*a470*/  MUFU.EX2 R183, R183 ;  /* 0x000000b700b77308 */ /* 0x000fe20000000800 */
[----:B------:R-:W-:Y:S02]  /*a480*/  FMUL.FTZ R46, R5, R90 ;  /* 0x0000005a052e7220 */ /* 0x000fe40000410000 */
[C---:B------:R-:W-:Y:S02]  /*a490*/  FMUL.FTZ R45, R7.reuse, R89 ;  /* 0x00000059072d7220 */ /* 0x040fe40000410000 */
[----:B------:R-:W-:Y:S02]  /*a4a0*/  IMAD.MOV.U32 R44, RZ, RZ, R137 ;  /* 0x000000ffff2c7224 */ /* 0x000fe400078e0089 */
[C---:B------:R-:W-:Y:S02]  /*a4b0*/  FMUL.FTZ R53, R134.reuse, R125 ;  /* 0x0000007d86357220 */ /* 0x040fe40000410000 */
[----:B------:R-:W-:Y:S01]  /*a4c0*/  IMAD.MOV.U32 R125, RZ, RZ, R44 ;  /* 0x000000ffff7d7224 */ /* 0x000fe200078e002c */
[----:B------:R-:W-:Y:S01]  /*a4d0*/  MUFU.EX2 R182, R182 ;  /* 0x000000b600b67308 */ /* 0x000fe20000000800 */
[C---:B------:R-:W-:Y:S02]  /*a4e0*/  FMUL.FTZ R44, R7.reuse, R88 ;  /* 0x00000058072c7220 */ /* 0x040fe40000410000 */
[C---:B------:R-:W-:Y:S02]  /*a4f0*/  FMUL.FTZ R8, R134.reuse, R96 ;  /* 0x0000006086087220 */ /* 0x040fe40000410000 */
        /* <DEDUP_REMOVED lines=9> */
[----:B------:R-:W4:Y:S01]  /*a590*/  MUFU.EX2 R109, R19 ;  /* 0x00000013006d7308 */ /* 0x000f220000000800 */
[C---:B------:R-:W-:Y:S02]  /*a5a0*/  FMUL.FTZ R57, R134.reuse, R129 ;  /* 0x0000008186397220 */ /* 0x040fe40000410000 */
[C---:B------:R-:W-:Y:S02]  /*a5b0*/  FMUL.FTZ R68, R134.reuse, R68 ;  /* 0x0000004486447220 */ /* 0x040fe40000410000 */
[----:B------:R-:W-:Y:S02]  /*a5c0*/  FMUL.FTZ R69, R134, R69 ;  /* 0x0000004586457220 */ /* 0x000fe40000410000 */
[----:B------:R-:W-:Y:S02]  /*a5d0*/  IMAD.MOV.U32 R51, RZ, RZ, R186 ;  /* 0x000000ffff337224 */ /* 0x000fe400078e00ba */
[--C-:B------:R-:W-:Y:S01]  /*a5e0*/  FFMA.FTZ R14, R14, c[0x0][0x23c], -R136.reuse ;  /* 0x00008f000e0e7a23 */ /* 0x100fe20000010888 */
[----:B------:R-:W-:Y:S01]  /*a5f0*/  MUFU.EX2 R185, R185 ;  /* 0x000000b900b97308 */ /* 0x000fe20000000800 */
[----:B------:R-:W-:Y:S02]  /*a600*/  FFMA.FTZ R137, R62, c[0x0][0x23c], -R136 ;  /* 0x00008f003e897a23 */ /* 0x000fe40000010888 */
[----:B------:R-:W-:Y:S02]  /*a610*/  IMAD.MOV.U32 R15, RZ, RZ, R17 ;  /* 0x000000ffff0f7224 */ /* 0x000fe400078e0011 */
[C---:B------:R-:W-:Y:S02]  /*a620*/  FMUL.FTZ R17, R7.reuse, R77 ;  /* 0x0000004d07117220 */ /* 0x040fe40000410000 */
[----:B------:R-:W-:Y:S02]  /*a630*/  IMAD.MOV.U32 R77, RZ, RZ, R67 ;  /* 0x000000ffff4d7224 */ /* 0x000fe400078e0043 */
[----:B------:R-:W-:Y:S01]  /*a640*/  IMAD.MOV.U32 R62, RZ, RZ, R14 ;  /* 0x000000ffff3e7224 */ /* 0x000fe200078e000e */
[----:B------:R-:W-:Y:S01]  /*a650*/  MUFU.EX2 R177, R177 ;  /* 0x000000b100b17308 */ /* 0x000fe20000000800 */
[----:B------:R-:W-:Y:S02]  /*a660*/  IMAD.MOV.U32 R14, RZ, RZ, R12 ;  /* 0x000000ffff0e7224 */ /* 0x000fe400078e000c */
[----:B------:R-:W-:Y:S02]  /*a670*/  FMUL.FTZ R12, R7, R72 ;  /* 0x00000048070c7220 */ /* 0x000fe40000410000 */
[----:B------:R-:W-:Y:S02]  /*a680*/  IMAD.MOV.U32 R72, RZ, RZ, R51 ;  /* 0x000000ffff487224 */ /* 0x000fe400078e0033 */
[----:B------:R-:W-:Y:S02]  /*a690*/  IMAD.MOV.U32 R123, RZ, RZ, R125 ;  /* 0x000000ffff7b7224 */ /* 0x000fe400078e007d */
[----:B------:R-:W-:Y:S01]  /*a6a0*/  IMAD.MOV.U32 R125, RZ, RZ, R15 ;  /* 0x000000ffff7d7224 */ /* 0x000fe200078e000f */
[----:B------:R-:W-:Y:S01]  /*a6b0*/  MUFU.EX2 R151, R151 ;  /* 0x0000009700977308 */ /* 0x000fe20000000800 */
[----:B------:R-:W-:Y:S02]  /*a6c0*/  FMUL.FTZ R15, R5, R75 ;  /* 0x0000004b050f7220 */ /* 0x000fe40000410000 */
[----:B------:R-:W-:Y:S02]  /*a6d0*/  IMAD.MOV.U32 R113, RZ, RZ, R49 ;  /* 0x000000ffff717224 */ /* 0x000fe400078e0031 */
[----:B------:R-:W-:Y:S02]  /*a6e0*/  FMUL.FTZ R49, R7, R93 ;  /* 0x0000005d07317220 */ /* 0x000fe40000410000 */
[----:B------:R-:W-:Y:S02]  /*a6f0*/  IMAD.MOV.U32 R115, RZ, RZ, R60 ;  /* 0x000000ffff737224 */ /* 0x000fe400078e003c */
[----:B------:R-:W-:Y:S02]  /*a700*/  FFMA.FTZ R186, R47, c[0x0][0x23c], -R136 ;  /* 0x00008f002fba7a23 */ /* 0x000fe40000010888 */
[----:B------:R-:W-:Y:S02]  /*a710*/  IMAD.MOV.U32 R47, RZ, RZ, R32 ;  /* 0x000000ffff2f7224 */ /* 0x000fe400078e0020 */
[C---:B------:R-:W-:Y:S02]  /*a720*/  FMUL.FTZ R32, R7.reuse, R84 ;  /* 0x0000005407207220 */ /* 0x040fe40000410000 */
[C---:B------:R-:W-:Y:S01]  /*a730*/  FMUL.FTZ R13, R7.reuse, R73 ;  /* 0x00000049070d7220 */ /* 0x040fe20000410000 */
[----:B------:R-:W-:Y:S01]  /*a740*/  MUFU.EX2 R186, R186 ;  /* 0x000000ba00ba7308 */ /* 0x000fe20000000800 */
[----:B------:R-:W-:Y:S02]  /*a750*/  IMAD.MOV.U32 R117, RZ, RZ, R65 ;  /* 0x000000ffff757224 */ /* 0x000fe400078e0041 */
[C---:B------:R-:W-:Y:S02]  /*a760*/  FMUL.FTZ R65, R7.reuse, R105 ;  /* 0x0000006907417220 */ /* 0x040fe40000410000 */
[----:B------:R-:W-:Y:S02]  /*a770*/  FMUL.FTZ R60, R7, R100 ;  /* 0x00000064073c7220 */ /* 0x000fe40000410000 */
[--C-:B------:R-:W-:Y:S02]  /*a780*/  FFMA.FTZ R30, R30, c[0x0][0x23c], -R136.reuse ;  /* 0x00008f001e1e7a23 */ /* 0x100fe40000010888 */
[--C-:B------:R-:W-:Y:S02]  /*a790*/  FFMA.FTZ R31, R31, c[0x0][0x23c], -R136.reuse ;  /* 0x00008f001f1f7a23 */ /* 0x100fe40000010888 */
[----:B------:R-:W-:Y:S02]  /*a7a0*/  FFMA.FTZ R136, R63, c[0x0][0x23c], -R136 ;  /* 0x00008f003f887a23 */ /* 0x000fe40000010888 */
[----:B------:R-:W-:Y:S02]  /*a7b0*/  IMAD.MOV.U32 R120, RZ, RZ, R28 ;  /* 0x000000ffff787224 */ /* 0x000fe400078e001c */
[C---:B------:R-:W-:Y:S02]  /*a7c0*/  FMUL.FTZ R28, R7.reuse, R80 ;  /* 0x00000050071c7220 */ /* 0x040fe40000410000 */
[----:B------:R-:W-:Y:S02]  /*a7d0*/  IMAD.MOV.U32 R116, RZ, RZ, R64 ;  /* 0x000000ffff747224 */ /* 0x000fe400078e0040 */
[C---:B------:R-:W-:Y:S02]  /*a7e0*/  FMUL.FTZ R64, R7.reuse, R104 ;  /* 0x0000006807407220 */ /* 0x040fe40000410000 */
[----:B------:R-:W-:Y:S01]  /*a7f0*/  IMAD.MOV.U32 R63, RZ, RZ, R33 ;  /* 0x000000ffff3f7224 */ /* 0x000fe200078e0021 */
[----:B------:R-:W-:Y:S01]  /*a800*/  MUFU.EX2 R104, R200 ;  /* 0x000000c800687308 */ /* 0x000fe20000000800 */
[C---:B------:R-:W-:Y:S02]  /*a810*/  FMUL.FTZ R33, R7.reuse, R85 ;  /* 0x0000005507217220 */ /* 0x040fe40000410000 */
[----:B------:R-:W-:Y:S02]  /*a820*/  IMAD.MOV.U32 R112, RZ, RZ, R48 ;  /* 0x000000ffff707224 */ /* 0x000fe400078e0030 */
[----:B------:R-:W-:Y:S02]  /*a830*/  FMUL.FTZ R48, R7, R92 ;  /* 0x0000005c07307220 */ /* 0x000fe40000410000 */
[----:B------:R-:W-:Y:S02]  /*a840*/  IMAD.MOV.U32 R131, RZ, RZ, R14 ;  /* 0x000000ffff837224 */ /* 0x000fe400078e000e */
[----:B--2---:R-:W-:Y:S02]  /*a850*/  FFMA.FTZ R97, R134, R16, R159 ;  /* 0x0000001086617223 */ /* 0x004fe4000001009f */
[----:B------:R-:W-:Y:S02]  /*a860*/  IMAD.MOV.U32 R16, RZ, RZ, R54 ;  /* 0x000000ffff107224 */ /* 0x000fe400078e0036 */
[----:B------:R-:W-:Y:S02]  /*a870*/  FMUL.FTZ R54, R18, R126 ;  /* 0x0000007e12367220 */ /* 0x000fe40000410000 */
[----:B------:R-:W-:Y:S02]  /*a880*/  IMAD.MOV.U32 R134, RZ, RZ, R35 ;  /* 0x000000ffff867224 */ /* 0x000fe400078e0023 */
[----:B------:R-:W-:Y:S02]  /*a890*/  FMUL.FTZ R35, R5, R87 ;  /* 0x0000005705237220 */ /* 0x000fe40000410000 */
[----:B------:R-:W-:Y:S02]  /*a8a0*/  IMAD.MOV.U32 R108, RZ, RZ, R16 ;  /* 0x000000ffff6c7224 */ /* 0x000fe400078e0010 */
[----:B------:R-:W-:Y:S01]  /*a8b0*/  FMUL.FTZ R16, R7, R76 ;  /* 0x0000004c07107220 */ /* 0x000fe20000410000 */
[----:B-1----:R-:W-:Y:S01]  /*a8c0*/  F2FP.PACK_AB R76, R96, R161 ;  /* 0x000000a1604c723e */ /* 0x002fe200000000ff */
[----:B------:R-:W-:Y:S01]  /*a8d0*/  FMUL.FTZ R14, R5, R74 ;  /* 0x0000004a050e7220 */ /* 0x000fe20000410000 */
[----:B----4-:R-:W-:Y:S01]  /*a8e0*/  F2FP.PACK_AB R74, R109, R162 ;  /* 0x000000a26d4a723e */ /* 0x010fe200000000ff */
[----:B------:R-:W-:Y:S02]  /*a8f0*/  IMAD.MOV.U32 R119, RZ, RZ, R121 ;  /* 0x000000ffff777224 */ /* 0x000fe400078e0079 */
[----:B------:R-:W-:Y:S02]  /*a900*/  IMAD.MOV.U32 R121, RZ, RZ, R117 ;  /* 0x000000ffff797224 */ /* 0x000fe400078e0075 */
[----:B------:R-:W-:Y:S02]  /*a910*/  IMAD.MOV.U32 R117, RZ, RZ, R113 ;  /* 0x000000ffff757224 */ /* 0x000fe400078e0071 */
[----:B------:R-:W-:Y:S02]  /*a920*/  IMAD.MOV.U32 R113, RZ, RZ, R31 ;  /* 0x000000ffff717224 */ /* 0x000fe400078e001f */
[C---:B------:R-:W-:Y:S02]  /*a930*/  FMUL.FTZ R31, R5.reuse, R83 ;  /* 0x00000053051f7220 */ /* 0x040fe40000410000 */
[C---:B------:R-:W-:Y:S02]  /*a940*/  FMUL.FTZ R19, R5.reuse, R79 ;  /* 0x0000004f05137220 */ /* 0x040fe40000410000 */
[----:B------:R-:W-:Y:S02]  /*a950*/  IMAD.MOV.U32 R129, RZ, RZ, R34 ;  /* 0x000000ffff817224 */ /* 0x000fe400078e0022 */
[----:B------:R-:W-:Y:S02]  /*a960*/  IMAD.MOV.U32 R158, RZ, RZ, R50 ;  /* 0x000000ffff9e7224 */ /* 0x000fe400078e0032 */
[----:B------:R-:W-:Y:S02]  /*a970*/  IMAD.MOV.U32 R92, RZ, RZ, R129 ;  /* 0x000000ffff5c7224 */ /* 0x000fe400078e0081 */
[----:B------:R-:W1:Y:S01]  /*a980*/  LDC.U8 R129, c[0x0][0x2d8] ;  /* 0x0000b600ff817b82 */ /* 0x000e620000000000 */
[C---:B------:R-:W-:Y:S02]  /*a990*/  FMUL.FTZ R34, R5.reuse, R86 ;  /* 0x0000005605227220 */ /* 0x040fe40000410000 */
[----:B------:R-:W-:Y:S02]  /*a9a0*/  IMAD.MOV.U32 R118, RZ, RZ, R120 ;  /* 0x000000ffff767224 */ /* 0x000fe400078e0078 */
[----:B------:R-:W-:Y:S02]  /*a9b0*/  IMAD.MOV.U32 R120, RZ, RZ, R116 ;  /* 0x000000ffff787224 */ /* 0x000fe400078e0074 */
[----:B------:R-:W-:Y:S02]  /*a9c0*/  IMAD.MOV.U32 R116, RZ, RZ, R112 ;  /* 0x000000ffff747224 */ /* 0x000fe400078e0070 */
[----:B------:R-:W-:Y:S02]  /*a9d0*/  IMAD.MOV.U32 R112, RZ, RZ, R30 ;  /* 0x000000ffff707224 */ /* 0x000fe400078e001e */
[C---:B------:R-:W-:Y:S02]  /*a9e0*/  FMUL.FTZ R30, R5.reuse, R82 ;  /* 0x00000052051e7220 */ /* 0x040fe40000410000 */
[----:B------:R-:W-:Y:S02]  /*a9f0*/  FMUL.FTZ R51, R5, R95 ;  /* 0x0000005f05337220 */ /* 0x000fe40000410000 */
[----:B---3--:R-:W-:Y:S02]  /*aa00*/  FFMA.FTZ R99, R18, R61, R161 ;  /* 0x0000003d12637223 */ /* 0x008fe400000100a1 */
[----:B------:R-:W2:Y:S01]  /*aa10*/  LDL.LU R18, [R1+0xac] ;  /* 0x0000ac0001127983 */ /* 0x000ea20000300800 */
[----:B------:R-:W-:Y:S02]  /*aa20*/  FMUL.FTZ R61, R7, R101 ;  /* 0x00000065073d7220 */ /* 0x000fe40000410000 */
[C---:B------:R-:W-:Y:S01]  /*aa30*/  FMUL.FTZ R67, R5.reuse, R107 ;  /* 0x0000006b05437220 */ /* 0x040fe20000410000 */
[----:B------:R-:W3:Y:S01]  /*aa40*/  LDL.LU R81, [R1+0xa8] ;  /* 0x0000a80001517983 */ /* 0x000ee20000300800 */
[----:B------:R-:W-:Y:S01]  /*aa50*/  IMAD.MOV.U32 R111, RZ, RZ, R63 ;  /* 0x000000ffff6f7224 */ /* 0x000fe200078e003f */
[----:B------:R-:W-:Y:S01]  /*aa60*/  MUFU.EX2 R107, R197 ;  /* 0x000000c5006b7308 */ /* 0x000fe20000000800 */
[C---:B------:R-:W-:Y:S01]  /*aa70*/  FMUL.FTZ R63, R5.reuse, R103 ;  /* 0x00000067053f7220 */ /* 0x040fe20000410000 */
[----:B------:R4:W4:Y:S01]  /*aa80*/  LDL.S16 R90, [R1+0x2c] ;  /* 0x00002c00015a7983 */ /* 0x0009220000100600 */
[----:B------:R-:W-:Y:S02]  /*aa90*/  IMAD.MOV.U32 R126, RZ, RZ, R62 ;  /* 0x000000ffff7e7224 */ /* 0x000fe400078e003e */
[----:B------:R-:W-:Y:S01]  /*aaa0*/  IMAD.MOV.U32 R110, RZ, RZ, R66 ;  /* 0x000000ffff6e7224 */ /* 0x000fe200078e0042 */
[----:B------:R1:W4:Y:S01]  /*aab0*/  LDL.S16 R89, [R1+0x28] ;  /* 0x0000280001597983 */ /* 0x0003220000100600 */
[C---:B------:R-:W-:Y:S02]  /*aac0*/  FMUL.FTZ R66, R5.reuse, R106 ;  /* 0x0000006a05427220 */ /* 0x040fe40000410000 */
[C---:B------:R-:W-:Y:S01]  /*aad0*/  FMUL.FTZ R50, R5.reuse, R94 ;  /* 0x0000005e05327220 */ /* 0x040fe20000410000 */
[----:B------:R1:W4:Y:S01]  /*aae0*/  LDL.S16 R88, [R1+0x24] ;  /* 0x0000240001587983 */ /* 0x0003220000100600 */
[C---:B------:R-:W-:Y:S01]  /*aaf0*/  FMUL.FTZ R62, R5.reuse, R102 ;  /* 0x00000066053e7220 */ /* 0x040fe20000410000 */
[----:B------:R-:W1:Y:S01]  /*ab00*/  MUFU.EX2 R94, R92 ;  /* 0x0000005c005e7308 */ /* 0x000e620000000800 */
[----:B------:R-:W-:Y:S01]  /*ab10*/  IMAD.MOV.U32 R127, RZ, RZ, R47 ;  /* 0x000000ffff7f7224 */ /* 0x000fe200078e002f */
[----:B------:R1:W4:Y:S01]  /*ab20*/  LDL.S16 R87, [R1+0x20] ;  /* 0x0000200001577983 */ /* 0x0003220000100600 */
[----:B------:R-:W-:Y:S01]  /*ab30*/  FMUL.FTZ R47, R5, R91 ;  /* 0x0000005b052f7220 */ /* 0x000fe20000410000 */
[----:B------:R-:W-:Y:S01]  /*ab40*/  LOP3.LUT R91, R174, 0xff, RZ, 0xc0, !PT ;  /* 0x000000ffae5b7812 */ /* 0x000fe200078ec0ff */
[----:B------:R-:W-:Y:S02]  /*ab50*/  FADD.FTZ R96, R96, R99 ;  /* 0x0000006360607221 */ /* 0x000fe40000010000 */
[----:B------:R-:W-:Y:S02]  /*ab60*/  FADD.FTZ R97, R115, R97 ;  /* 0x0000006173617221 */ /* 0x000fe40000010000 */
[----:B--2---:R-:W-:Y:S01]  /*ab70*/  FFMA.FTZ R84, R7, R18, R162 ;  /* 0x0000001207547223 */ /* 0x004fe200000100a2 */
[----:B------:R-:W-:Y:S01]  /*ab80*/  PRMT R7, R76, 0x7632, R7 ;  /* 0x000076324c077816 */ /* 0x000fe20000000007 */
[----:B------:R-:W-:Y:S01]  /*ab90*/  FMUL.FTZ R18, R5, R78 ;  /* 0x0000004e05127220 */ /* 0x000fe20000410000 */
[----:B------:R-:W-:Y:S01]  /*aba0*/  F2FP.PACK_AB R78, R115, R159 ;  /* 0x0000009f734e723e */ /* 0x000fe200000000ff */
[----:B---3--:R-:W-:Y:S01]  /*abb0*/  FFMA.FTZ R75, R5, R81, R98 ;  /* 0x00000051054b7223 */ /* 0x008fe20000010062 */
[----:B------:R-:W-:Y:S01]  /*abc0*/  PRMT R5, R74, 0x7632, R5 ;  /* 0x000076324a057816 */ /* 0x000fe20000000005 */
[----:B------:R-:W-:Y:S01]  /*abd0*/  IMAD.MOV.U32 R81, RZ, RZ, R77 ;  /* 0x000000ffff517224 */ /* 0x000fe200078e004d */
[----:B------:R-:W-:Y:S01]  /*abe0*/  PRMT R73, R78, 0x7632, R73 ;  /* 0x000076324e497816 */ /* 0x000fe20000000049 */
[----:B------:R-:W-:Y:S01]  /*abf0*/  IMAD.MOV.U32 R77, RZ, RZ, R72 ;  /* 0x000000ffff4d7224 */ /* 0x000fe200078e0048 */
[----:B----4-:R-:W-:Y:S01]  /*ac00*/  @!P5 HADD2 R90, -R78.H0_H0, -RZ.H0_H0 ;  /* 0xa00000ff4e5ad230 */ /* 0x010fe20000000900 */
[----:B------:R-:W-:Y:S01]  /*ac10*/  IMAD.MOV.U32 R72, RZ, RZ, c[0x0][0x228] ;  /* 0x00008a00ff487624 */ /* 0x000fe200078e00ff */
[----:B------:R2:W-:Y:S01]  /*ac20*/  MUFU.EX2 R115, R179 ;  /* 0x000000b300737308 */ /* 0x0005e20000000800 */
[----:B------:R-:W-:Y:S01]  /*ac30*/  @!P4 HADD2 R89, -R73.H0_H0, -RZ.H0_H0 ;  /* 0xa00000ff4959c230 */ /* 0x000fe20000000900 */
[----:B------:R-:W-:Y:S01]  /*ac40*/  IMAD.MOV.U32 R85, RZ, RZ, R77 ;  /* 0x000000ffff557224 */ /* 0x000fe200078e004d */
[----:B------:R-:W-:Y:S01]  /*ac50*/  PRMT R86, R90, 0x7610, R86 ;  /* 0x000076105a567816 */ /* 0x000fe20000000056 */
[----:B------:R-:W-:Y:S01]  /*ac60*/  IMAD.SHL.U32 R93, R72, 0x8, RZ ;  /* 0x00000008485d7824 */ /* 0x000fe200078e00ff */
[----:B------:R-:W-:Y:S01]  /*ac70*/  @!P3 HADD2 R88, -R76.H0_H0, -RZ.H0_H0 ;  /* 0xa00000ff4c58b230 */ /* 0x000fe20000000900 */
[----:B------:R-:W-:Y:S01]  /*ac80*/  PRMT R83, R89, 0x7610, R83 ;  /* 0x0000761059537816 */ /* 0x000fe20000000053 */
[----:B------:R3:W4:Y:S01]  /*ac90*/  LDL.S16 R72, [R1+0x1c] ;  /* 0x00001c0001487983 */ /* 0x0007220000100600 */
[----:B------:R-:W-:Y:S01]  /*aca0*/  IMAD.MOV.U32 R77, RZ, RZ, R158 ;  /* 0x000000ffff4d7224 */ /* 0x000fe200078e009e */
[C---:B------:R-:W-:Y:S01]  /*acb0*/  LEA R158, P0, R93.reuse, R170, 0x1 ;  /* 0x000000aa5d9e7211 */ /* 0x040fe200078008ff */
[----:B------:R-:W-:Y:S01]  /*acc0*/  @!P2 HADD2 R87, -R7.H0_H0, -RZ.H0_H0 ;  /* 0xa00000ff0757a230 */ /* 0x000fe20000000900 */
[----:B------:R-:W-:Y:S01]  /*acd0*/  PRMT R82, R88, 0x7610, R82 ;  /* 0x0000761058527816 */ /* 0x000fe20000000052 */
[----:B------:R-:W-:Y:S01]  /*ace0*/  @!P5 STL.S16 [R1+0x2c], R90 ;  /* 0x00002c5a0100d387 */ /* 0x000fe20000100600 */
[----:B------:R-:W-:Y:S01]  /*acf0*/  LEA.HI.X.SX32 R159, R93, R171, 0x1, P0 ;  /* 0x000000ab5d9f7211 */ /* 0x000fe200000f0eff */
[----:B------:R-:W-:Y:S01]  /*ad00*/  MUFU.EX2 R101, R85 ;  /* 0x0000005500657308 */ /* 0x000fe20000000800 */
[----:B------:R-:W-:Y:S01]  /*ad10*/  PRMT R80, R87, 0x7610, R80 ;  /* 0x0000761057507816 */ /* 0x000fe20000000050 */
[----:B------:R3:W-:Y:S01]  /*ad20*/  @!P4 STL.S16 [R1+0x28], R89 ;  /* 0x000028590100c387 */ /* 0x0007e20000100600 */
[----:B-1----:R-:W-:Y:S02]  /*ad30*/  FADD.FTZ R75, R94, R75 ;  /* 0x0000004b5e4b7221 */ /* 0x002fe40000010000 */
[----:B------:R-:W-:Y:S01]  /*ad40*/  FADD.FTZ R84, R109, R84 ;  /* 0x000000546d547221 */ /* 0x000fe20000010000 */
[----:B------:R1:W-:Y:S04]  /*ad50*/  @!P3 STL.S16 [R1+0x24], R88 ;  /* 0x000024580100b387 */ /* 0x0003e80000100600 */
[----:B------:R4:W-:Y:S01]  /*ad60*/  @!P2 STL.S16 [R1+0x20], R87 ;  /* 0x000020570100a387 */ /* 0x0009e20000100600 */
[----:B------:R-:W-:Y:S01]  /*ad70*/  MUFU.EX2 R85, R122 ;  /* 0x0000007a00557308 */ /* 0x000fe20000000800 */
[----:B--2---:R-:W-:Y:S04]  /*ad80*/  IMAD.WIDE.U32 R178, R178, -0x2daee0ad, RZ ;  /* 0xd2511f53b2b27825 */ /* 0x004fe800078e00ff */
[----:B---3--:R-:W-:Y:S02]  /*ad90*/  IMAD.MOV.U32 R89, RZ, RZ, R111 ;  /* 0x000000ffff597224 */ /* 0x008fe400078e006f */
[----:B------:R-:W-:Y:S02]  /*ada0*/  IMAD.MOV.U32 R111, RZ, RZ, c[0x0][0x228] ;  /* 0x00008a00ff6f7624 */ /* 0x000fe400078e00ff */
[----:B-1----:R-:W-:Y:S01]  /*adb0*/  IMAD.MOV.U32 R88, RZ, RZ, R77 ;  /* 0x000000ffff587224 */ /* 0x002fe200078e004d */
[----:B------:R-:W-:Y:S01]  /*adc0*/  LOP3.LUT R77, R160, 0xffff, RZ, 0xc0, !PT ;  /* 0x0000ffffa04d7812 */ /* 0x000fe200078ec0ff */
[----:B------:R-:W-:Y:S01]  /*add0*/  IMAD R90, R111, 0x38, R93 ;  /* 0x000000386f5a7824 */ /* 0x000fe200078e025d */
[----:B------:R-:W-:Y:S01]  /*ade0*/  MUFU.EX2 R92, R89 ;  /* 0x00000059005c7308 */ /* 0x000fe20000000800 */
[----:B------:R-:W-:Y:S01]  /*adf0*/  IMAD.MOV.U32 R111, RZ, RZ, R125 ;  /* 0x000000ffff6f7224 */ /* 0x000fe200078e007d */
[----:B------:R-:W-:Y:S01]  /*ae00*/  SHF.R.U32.HI R77, RZ, 0x8, R77 ;  /* 0x00000008ff4d7819 */ /* 0x000fe2000001164d */
[----:B------:R-:W-:Y:S01]  /*ae10*/  IMAD.MOV.U32 R125, RZ, RZ, R124 ;  /* 0x000000ffff7d7224 */ /* 0x000fe200078e007c */
[----:B------:R-:W-:Y:S01]  /*ae20*/  IADD3 R90, R90, 0x1, RZ ;  /* 0x000000015a5a7810 */ /* 0x000fe20007ffe0ff */
[----:B------:R-:W-:Y:S01]  /*ae30*/  IMAD.MOV.U32 R124, RZ, RZ, R108 ;  /* 0x000000ffff7c7224 */ /* 0x000fe200078e006c */
[----:B------:R-:W-:Y:S01]  /*ae40*/  LOP3.LUT R77, R77, 0xffff, RZ, 0xc0, !PT ;  /* 0x0000ffff4d4d7812 */ /* 0x000fe200078ec0ff */
[----:B------:R-:W-:Y:S03]  /*ae50*/  IMAD.MOV.U32 R108, RZ, RZ, R163 ;  /* 0x000000ffff6c7224 */ /* 0x000fe600078e00a3 */
[----:B------:R-:W1:Y:S10]  /*ae60*/  MUFU.EX2 R89, R88 ;  /* 0x0000005800597308 */ /* 0x000e740000000800 */
[----:B------:R-:W-:Y:S10]  /*ae70*/  MUFU.EX2 R88, R123 ;  /* 0x0000007b00587308 */ /* 0x000ff40000000800 */
[----:B------:R-:W-:Y:S01]  /*ae80*/  MUFU.EX2 R93, R110 ;  /* 0x0000006e005d7308 */ /* 0x000fe20000000800 */
[----:B----4-:R-:W-:Y:S05]  /*ae90*/  @!P6 HADD2 R72, -R74.H0_H0, -RZ.H0_H0 ;  /* 0xa00000ff4a48e230 */ /* 0x010fea0000000900 */
[----:B------:R-:W-:Y:S01]  /*aea0*/  PRMT R79, R72, 0x7610, R79 ;  /* 0x00007610484f7816 */ /* 0x000fe2000000004f */
[----:B------:R2:W-:Y:S04]  /*aeb0*/  @!P6 STL.S16 [R1+0x1c], R72 ;  /* 0x00001c480100e387 */ /* 0x0005e80000100600 */
[----:B------:R3:W4:Y:S01]  /*aec0*/  LDL.S16 R87, [R1+0x34] ;  /* 0x0000340001577983 */ /* 0x0007220000100600 */
[----:B--2---:R-:W-:Y:S02]  /*aed0*/  PRMT R72, R78, 0x5410, R73 ;  /* 0x000054104e487816 */ /* 0x004fe40000000049 */
[----:B------:R-:W-:Y:S02]  /*aee0*/  @!P4 PRMT R73, R83, 0x5410, RZ ;  /* 0x000054105349c816 */ /* 0x000fe400000000ff */
[----:B------:R-:W-:Y:S01]  /*aef0*/  @!P5 PRMT R78, R86, 0x5410, RZ ;  /* 0x00005410564ed816 */ /* 0x000fe200000000ff */
[----:B------:R-:W-:Y:S01]  /*af00*/  IMAD.MOV.U32 R86, RZ, RZ, c[0x0][0x228] ;  /* 0x00008a00ff567624 */ /* 0x000fe200078e00ff */
[----:B------:R-:W-:Y:S01]  /*af10*/  ISETP.GE.U32.AND P4, PT, R129, R77, PT ;  /* 0x0000004d8100720c */ /* 0x000fe20003f86070 */
[----:B------:R2:W-:Y:S04]  /*af20*/  STG.E.U16 [R170.64+0x2], R73 ;  /* 0x00000249aa007986 */ /* 0x0005e8000c101510 */
[----:B------:R1:W-:Y:S01]  /*af30*/  STG.E.U16 [R170.64], R78 ;  /* 0x0000004eaa007986 */ /* 0x0003e2000c101510 */
[----:B--2---:R-:W-:Y:S02]  /*af40*/  PRMT R73, R76, 0x5410, R7 ;  /* 0x000054104c497816 */ /* 0x004fe40000000007 */
[----:B------:R-:W-:Y:S01]  /*af50*/  @!P3 PRMT R76, R82, 0x5410, RZ ;  /* 0x00005410524cb816 */ /* 0x000fe200000000ff */
[----:B------:R-:W-:Y:S01]  /*af60*/  IMAD.WIDE R82, R86, 0x70, R158 ;  /* 0x0000007056527825 */ /* 0x000fe200078e029e */
[----:B------:R-:W-:Y:S02]  /*af70*/  @!P2 PRMT R7, R80, 0x5410, RZ ;  /* 0x000054105007a816 */ /* 0x000fe400000000ff */
[----:B------:R-:W-:Y:S01]  /*af80*/  PRMT R80, R74, 0x5410, R5 ;  /* 0x000054104a507816 */ /* 0x000fe20000000005 */
[----:B------:R2:W-:Y:S01]  /*af90*/  STG.E.U16 [R158.64], R76 ;  /* 0x0000004c9e007986 */ /* 0x0005e2000c101510 */
[----:B------:R-:W-:Y:S01]  /*afa0*/  @!P6 PRMT R74, R79, 0x5410, RZ ;  /* 0x000054104f4ae816 */ /* 0x000fe200000000ff */
[----:B------:R-:W-:Y:S01]  /*afb0*/  IMAD R86, R86, 0x48, RZ ;  /* 0x0000004856567824 */ /* 0x000fe200078e02ff */
[----:B------:R-:W-:Y:S01]  /*afc0*/  SHF.R.U32.HI R79, RZ, 0x18, R166 ;  /* 0x00000018ff4f7819 */ /* 0x000fe200000116a6 */
[----:B------:R3:W-:Y:S01]  /*afd0*/  STG.E.U16 [R158.64+0x2], R7 ;  /* 0x000002079e007986 */ /* 0x0007e2000c101510 */
[----:B-1----:R-:W-:Y:S02]  /*afe0*/  LOP3.LUT R78, R166, 0xff, RZ, 0xc0, !PT ;  /* 0x000000ffa64e7812 */ /* 0x002fe400078ec0ff */
[C---:B------:R-:W-:Y:S01]  /*aff0*/  ISETP.GE.U32.AND P2, PT, R129.reuse, R79, PT ;  /* 0x0000004f8100720c */ /* 0x040fe20003f46070 */
[----:B------:R1:W-:Y:S01]  /*b000*/  STG.E.U16 [R82.64], R74 ;  /* 0x0000004a52007986 */ /* 0x0003e2000c101510 */
[C---:B------:R-:W-:Y:S01]  /*b010*/  ISETP.GE.U32.AND P5, PT, R129.reuse, R78, PT ;  /* 0x0000004e8100720c */ /* 0x040fe20003fa6070 */
[----:B------:R-:W-:Y:S01]  /*b020*/  MUFU.EX2 R79, R225 ;  /* 0x000000e1004f7308 */ /* 0x000fe20000000800 */
[----:B------:R-:W-:Y:S04]  /*b030*/  SHF.R.U32.HI R78, RZ, 0x18, R160 ;  /* 0x00000018ff4e7819 */ /* 0x000fe800000116a0 */
[C---:B------:R-:W-:Y:S05]  /*b040*/  ISETP.GE.U32.AND P0, PT, R129.reuse, R78, PT ;  /* 0x0000004e8100720c */ /* 0x040fea0003f06070 */
[----:B------:R1:W-:Y:S01]  /*b050*/  MUFU.EX2 R78, R111 ;  /* 0x0000006f004e7308 */ /* 0x0003e20000000800 */
[----:B--2---:R-:W-:Y:S04]  /*b060*/  SHF.R.U32.HI R76, RZ, 0x10, R166 ;  /* 0x00000010ff4c7819 */ /* 0x004fe800000116a6 */
[----:B------:R-:W-:Y:S02]  /*b070*/  LOP3.LUT R76, R76, 0xff, RZ, 0xc0, !PT ;  /* 0x000000ff4c4c7812 */ /* 0x000fe400078ec0ff */
[----:B---3--:R-:W-:Y:S02]  /*b080*/  LOP3.LUT R7, R166, 0xffff, RZ, 0xc0, !PT ;  /* 0x0000ffffa6077812 */ /* 0x008fe400078ec0ff */
[----:B-1----:R-:W-:Y:S01]  /*b090*/  SHF.R.U32.HI R74, RZ, 0x10, R160 ;  /* 0x00000010ff4a7819 */ /* 0x002fe200000116a0 */
[----:B------:R1:W-:Y:S01]  /*b0a0*/  MUFU.EX2 R82, R127 ;  /* 0x0000007f00527308 */ /* 0x0003e20000000800 */
[C---:B------:R-:W-:Y:S02]  /*b0b0*/  ISETP.GE.U32.AND P6, PT, R129.reuse, R76, PT ;  /* 0x0000004c8100720c */ /* 0x040fe40003fc6070 */
[----:B------:R-:W-:Y:S02]  /*b0c0*/  LOP3.LUT R74, R74, 0xff, RZ, 0xc0, !PT ;  /* 0x000000ff4a4a7812 */ /* 0x000fe400078ec0ff */
[----:B------:R-:W-:Y:S02]  /*b0d0*/  F2FP.PACK_AB R76, R94, R98 ;  /* 0x000000625e4c723e */ /* 0x000fe400000000ff */
[----:B------:R-:W-:Y:S01]  /*b0e0*/  ISETP.GE.U32.AND P1, PT, R129, R74, PT ;  /* 0x0000004a8100720c */ /* 0x000fe20003f26070 */
[----:B------:R-:W-:Y:S01]  /*b0f0*/  IMAD.MOV.U32 R111, RZ, RZ, R112 ;  /* 0x000000ffff6f7224 */ /* 0x000fe200078e0070 */
[----:B------:R-:W-:Y:S01]  /*b100*/  SHF.R.U32.HI R7, RZ, 0x8, R7 ;  /* 0x00000008ff077819 */ /* 0x000fe20000011607 */
[----:B------:R-:W-:Y:S01]  /*b110*/  MUFU.EX2 R83, R119 ;  /* 0x0000007700537308 */ /* 0x000fe20000000800 */
[C---:B------:R-:W-:Y:S02]  /*b120*/  LEA R160, P3, R90.reuse, R170, 0x1 ;  /* 0x000000aa5aa07211 */ /* 0x040fe400078608ff */
[----:B------:R-:W-:Y:S02]  /*b130*/  LOP3.LUT R7, R7, 0xffff, RZ, 0xc0, !PT ;  /* 0x0000ffff07077812 */ /* 0x000fe400078ec0ff */
[----:B------:R-:W-:Y:S02]  /*b140*/  LEA.HI.X.SX32 R161, R90, R171, 0x1, P3 ;  /* 0x000000ab5aa17211 */ /* 0x000fe400018f0eff */
[----:B------:R-:W-:Y:S02]  /*b150*/  ISETP.GE.U32.AND P3, PT, R129, R7, PT ;  /* 0x000000078100720c */ /* 0x000fe40003f66070 */
[----:B------:R-:W-:Y:S01]  /*b160*/  PRMT R7, R76, 0x7632, R7 ;  /* 0x000076324c077816 */ /* 0x000fe20000000007 */
[----:B------:R2:W-:Y:S01]  /*b170*/  MUFU.EX2 R90, R126 ;  /* 0x0000007e005a7308 */ /* 0x0005e20000000800 */
[----:B------:R-:W-:Y:S01]  /*b180*/  F2FP.PACK_AB R94, R89, R92 ;  /* 0x0000005c595e723e */ /* 0x000fe200000000ff */
[----:B------:R-:W-:Y:S02]  /*b190*/  FADD.FTZ R92, R92, R97 ;  /* 0x000000615c5c7221 */ /* 0x000fe40000010000 */
[----:B------:R-:W-:Y:S02]  /*b1a0*/  FADD.FTZ R97, R101, R96 ;  /* 0x0000006065617221 */ /* 0x000fe40000010000 */
[----:B------:R-:W-:Y:S01]  /*b1b0*/  FADD.FTZ R89, R89, R92 ;  /* 0x0000005c59597221 */ /* 0x000fe20000010000 */
[----:B------:R-:W-:Y:S01]  /*b1c0*/  SHF.R.U32.HI R92, RZ, 0x18, R174 ;  /* 0x00000018ff5c7819 */ /* 0x000fe200000116ae */
[----:B-1----:R-:W-:Y:S02]  /*b1d0*/  IMAD.MOV.U32 R127, RZ, RZ, R117 ;  /* 0x000000ffff7f7224 */ /* 0x002fe400078e0075 */
[----:B--2---:R-:W-:Y:S01]  /*b1e0*/  IMAD.MOV.U32 R126, RZ, RZ, R116 ;  /* 0x000000ffff7e7224 */ /* 0x004fe200078e0074 */
[----:B----4-:R-:W-:Y:S05]  /*b1f0*/  @!P4 HADD2 R87, -R5.H0_H0, -RZ.H0_H0 ;  /* 0xa00000ff0557c230 */ /* 0x010fea0000000900 */
[----:B------:R-:W-:Y:S01]  /*b200*/  PRMT R74, R87, 0x7610, R74 ;  /* 0x00007610574a7816 */ /* 0x000fe2000000004a */
[----:B------:R1:W-:Y:S01]  /*b210*/  @!P4 STL.S16 [R1+0x34], R87 ;  /* 0x000034570100c387 */ /* 0x0003e20000100600 */
[C---:B------:R-:W-:Y:S04]  /*b220*/  LEA R162, P4, R86.reuse, R170, 0x1 ;  /* 0x000000aa56a27211 */ /* 0x040fe800078808ff */
[----:B------:R-:W-:Y:S02]  /*b230*/  LEA.HI.X.SX32 R163, R86, R171, 0x1, P4 ;  /* 0x000000ab56a37211 */ /* 0x000fe400020f0eff */
[C---:B------:R-:W-:Y:S01]  /*b240*/  ISETP.GE.U32.AND P4, PT, R129.reuse, R77, PT ;  /* 0x0000004d8100720c */ /* 0x040fe20003f86070 */
[----:B------:R-:W2:Y:S10]  /*b250*/  MUFU.EX2 R86, R118 ;  /* 0x0000007600567308 */ /* 0x000eb40000000800 */
[----:B------:R-:W-:Y:S02]  /*b260*/  MUFU.EX2 R77, R202 ;  /* 0x000000ca004d7308 */ /* 0x000fe40000000800 */
[----:B------:R-:W-:Y:S02]  /*b270*/  @!P4 PRMT R5, R74, 0x5410, RZ ;  /* 0x000054104a05c816 */ /* 0x000fe400000000ff */
[----:B------:R-:W-:Y:S02]  /*b280*/  ISETP.GE.U32.AND P4, PT, R129, R91, PT ;  /* 0x0000005b8100720c */ /* 0x000fe40003f86070 */
[----:B------:R-:W-:Y:S01]  /*b290*/  LOP3.LUT R91, R174, 0xffff, RZ, 0xc0, !PT ;  /* 0x0000ffffae5b7812 */ /* 0x000fe200078ec0ff */
[----:B------:R3:W-:Y:S03]  /*b2a0*/  STG.E.U16 [R160.64], R5 ;  /* 0x00000005a0007986 */ /* 0x0007e6000c101510 */
[----:B------:R-:W-:Y:S01]  /*b2b0*/  SHF.R.U32.HI R91, RZ, 0x8, R91 ;  /* 0x00000008ff5b7819 */ /* 0x000fe2000001165b */
[----:B------:R4:W4:Y:S03]  /*b2c0*/  MUFU.EX2 R74, R81 ;  /* 0x00000051004a7308 */ /* 0x0009260000000800 */
[----:B------:R-:W-:Y:S01]  /*b2d0*/  LOP3.LUT R91, R91, 0xffff, RZ, 0xc0, !PT ;  /* 0x0000ffff5b5b7812 */ /* 0x000fe200078ec0ff */
[----:B--2---:R-:W-:Y:S01]  /*b2e0*/  FADD.FTZ R112, R86, R89 ;  /* 0x0000005956707221 */ /* 0x004fe20000010000 */
[C---:B------:R-:W-:Y:S03]  /*b2f0*/  F2FP.PACK_AB R86, R79.reuse, R86 ;  /* 0x000000564f56723e */ /* 0x040fe600000000ff */
[----:B------:R-:W-:Y:S02]  /*b300*/  FADD.FTZ R112, R79, R112 ;  /* 0x000000704f707221 */ /* 0x000fe40000010000 */
[----:B-1----:R-:W1:Y:S01]  /*b310*/  MUFU.EX2 R87, R131 ;  /* 0x0000008300577308 */ /* 0x002e620000000800 */
[----:B---3--:R-:W-:Y:S01]  /*b320*/  SHF.R.U32.HI R5, RZ, 0x10, R178 ;  /* 0x00000010ff057819 */ /* 0x008fe200000116b2 */
[----:B----4-:R2:W3:Y:S01]  /*b330*/  LDL.S16 R81, [R1+0x30] ;  /* 0x0000300001517983 */ /* 0x0104e20000100600 */
[C---:B------:R-:W-:Y:S01]  /*b340*/  F2FP.PACK_AB R101, R74.reuse, R101 ;  /* 0x000000654a65723e */ /* 0x040fe200000000ff */
[----:B------:R-:W-:Y:S01]  /*b350*/  FADD.FTZ R97, R74, R97 ;  /* 0x000000614a617221 */ /* 0x000fe20000010000 */
[----:B------:R-:W-:Y:S01]  /*b360*/  LOP3.LUT R5, R5, 0xff, RZ, 0xc0, !PT ;  /* 0x000000ff05057812 */ /* 0x000fe200078ec0ff */
[----:B------:R2:W4:Y:S01]  /*b370*/  LDL.LU R225, [R1+0xe4] ;  /* 0x0000e40001e17983 */ /* 0x0005220000300800 */
[----:B------:R-:W-:Y:S03]  /*b380*/  PRMT R96, R101, 0x7632, R96 ;  /* 0x0000763265607816 */ /* 0x000fe60000000060 */
[----:B------:R2:W5:Y:S04]  /*b390*/  LDL.LU R202, [R1+0xe0] ;  /* 0x0000e00001ca7983 */ /* 0x0005680000300800 */
[----:B------:R2:W2:Y:S04]  /*b3a0*/  LDL.S16 R98, [R1+0x18] ;  /* 0x0000180001627983 */ /* 0x0004a80000100600 */
[----:B------:R1:W4:Y:S01]  /*b3b0*/  LDL.S16 R95, [R1+0x14] ;  /* 0x00001400015f7983 */ /* 0x0003220000100600 */
[----:B---3--:R-:W-:Y:S05]  /*b3c0*/  @!P1 HADD2 R81, -R76.H0_H0, -RZ.H0_H0 ;  /* 0xa00000ff4c519230 */ /* 0x008fea0000000900 */
[----:B------:R-:W-:Y:S01]  /*b3d0*/  PRMT R100, R81, 0x7610, R100 ;  /* 0x0000761051647816 */ /* 0x000fe20000000064 */
[----:B------:R3:W-:Y:S01]  /*b3e0*/  @!P1 STL.S16 [R1+0x30], R81 ;  /* 0x0000305101009387 */ /* 0x0007e20000100600 */
[----:B--2---:R-:W-:Y:S02]  /*b3f0*/  @!P0 HADD2 R98, -R7.H0_H0, -RZ.H0_H0 ;  /* 0xa00000ff07628230 */ /* 0x004fe40000000900 */
[----:B----4-:R-:W-:Y:S03]  /*b400*/  @!P5 HADD2 R95, -R94.H0_H0, -RZ.H0_H0 ;  /* 0xa00000ff5e5fd230 */ /* 0x010fe60000000900 */
[----:B------:R-:W-:Y:S02]  /*b410*/  PRMT R103, R98, 0x7610, R103 ;  /* 0x0000761062677816 */ /* 0x000fe40000000067 */
[----:B------:R-:W-:Y:S02]  /*b420*/  PRMT R102, R95, 0x7610, R102 ;  /* 0x000076105f667816 */ /* 0x000fe40000000066 */
[----:B---3--:R-:W-:Y:S02]  /*b430*/  PRMT R81, R76, 0x5410, R7 ;  /* 0x000054104c517816 */ /* 0x008fe40000000007 */
[----:B------:R-:W-:Y:S02]  /*b440*/  @!P1 PRMT R76, R100, 0x5410, RZ ;  /* 0x00005410644c9816 */ /* 0x000fe400000000ff */
[----:B------:R-:W-:Y:S01]  /*b450*/  @!P0 PRMT R7, R103, 0x5410, RZ ;  /* 0x0000541067078816 */ /* 0x000fe200000000ff */
[----:B------:R2:W3:Y:S04]  /*b460*/  LDL.S16 R100, [R1+0x10] ;  /* 0x0000100001647983 */ /* 0x0004e80000100600 */
[----:B------:R4:W-:Y:S01]  /*b470*/  @!P0 STL.S16 [R1+0x18], R98 ;  /* 0x0000186201008387 */ /* 0x0009e20000100600 */
[----:B------:R-:W-:Y:S02]  /*b480*/  ISETP.GE.U32.AND P0, PT, R129, R91, PT ;  /* 0x0000005b8100720c */ /* 0x000fe40003f06070 */
[C---:B------:R-:W-:Y:S01]  /*b490*/  PRMT R91, R94.reuse, 0x7632, R91 ;  /* 0x000076325e5b7816 */ /* 0x040fe2000000005b */
[----:B------:R2:W2:Y:S03]  /*b4a0*/  LDL.S16 R99, [R1+0xc] ;  /* 0x00000c0001637983 */ /* 0x0004a60000100600 */
[----:B------:R-:W-:Y:S01]  /*b4b0*/  PRMT R74, R94, 0x5410, R91 ;  /* 0x000054105e4a7816 */ /* 0x000fe2000000005b */
[----:B------:R1:W-:Y:S01]  /*b4c0*/  @!P5 STL.S16 [R1+0x14], R95 ;  /* 0x0000145f0100d387 */ /* 0x0003e20000100600 */
[----:B------:R-:W-:Y:S01]  /*b4d0*/  @!P5 PRMT R94, R102, 0x5410, RZ ;  /* 0x00005410665ed816 */ /* 0x000fe200000000ff */
[----:B------:R-:W-:Y:S01]  /*b4e0*/  FADD.FTZ R102, R90, R75 ;  /* 0x0000004b5a667221 */ /* 0x000fe20000010000 */
[----:B------:R-:W-:Y:S01]  /*b4f0*/  F2FP.PACK_AB R90, R85, R90 ;  /* 0x0000005a555a723e */ /* 0x000fe200000000ff */
[----:B------:R-:W-:Y:S01]  /*b500*/  STG.E.U16 [R162.64], R76 ;  /* 0x0000004ca2007986 */ /* 0x000fe2000c101510 */
[----:B------:R-:W-:Y:S01]  /*b510*/  PRMT R75, R101, 0x5410, R96 ;  /* 0x00005410654b7816 */ /* 0x000fe20000000060 */
[----:B------:R-:W-:Y:S02]  /*b520*/  FADD.FTZ R102, R85, R102 ;  /* 0x0000006655667221 */ /* 0x000fe40000010000 */
[----:B------:R-:W-:Y:S04]  /*b530*/  STG.E.U16 [R162.64+0x2], R7 ;  /* 0x00000207a2007986 */ /* 0x000fe8000c101510 */
[----:B------:R-:W-:Y:S01]  /*b540*/  STG.E.U16 [R170.64+0x10], R94 ;  /* 0x0000105eaa007986 */ /* 0x000fe2000c101510 */
[----:B----4-:R4:W2:Y:S01]  /*b550*/  MUFU.EX2 R98, R134 ;  /* 0x0000008600627308 */ /* 0x0108a20000000800 */
[----:B-1----:R-:W-:Y:S04]  /*b560*/  SHF.R.U32.HI R95, RZ, 0x10, R174 ;  /* 0x00000010ff5f7819 */ /* 0x002fe800000116ae */
[----:B------:R-:W-:Y:S04]  /*b570*/  LOP3.LUT R95, R95, 0xff, RZ, 0xc0, !PT ;  /* 0x000000ff5f5f7812 */ /* 0x000fe800078ec0ff */
[----:B------:R-:W-:Y:S01]  /*b580*/  ISETP.GE.U32.AND P5, PT, R129, R95, PT ;  /* 0x0000005f8100720c */ /* 0x000fe20003fa6070 */
[----:B----4-:R-:W-:Y:S02]  /*b590*/  IMAD.MOV.U32 R134, RZ, RZ, R113 ;  /* 0x000000ffff867224 */ /* 0x010fe400078e0071 */
[----:B------:R-:W-:Y:S02]  /*b5a0*/  IMAD.MOV.U32 R113, RZ, RZ, R108 ;  /* 0x000000ffff717224 */ /* 0x000fe400078e006c */
[----:B------:R-:W-:Y:S01]  /*b5b0*/  FADD.FTZ R108, R88, R97 ;  /* 0x00000061586c7221 */ /* 0x000fe20000010000 */
[C---:B------:R-:W-:Y:S07]  /*b5c0*/  F2FP.PACK_AB R88, R83.reuse, R88 ;  /* 0x000000585358723e */ /* 0x040fee00000000ff */
[----:B------:R-:W-:Y:S01]  /*b5d0*/  @!P5 HADD2 R252, -R90.H0_H0, -RZ.H0_H0 ;  /* 0xa00000ff5afcd230 */ /* 0x000fe20000000900 */
[----:B------:R-:W-:Y:S01]  /*b5e0*/  FADD.FTZ R108, R83, R108 ;  /* 0x0000006c536c7221 */ /* 0x000fe20000010000 */
[----:B---3--:R-:W-:Y:S05]  /*b5f0*/  @!P3 HADD2 R100, -R91.H0_H0, -RZ.H0_H0 ;  /* 0xa00000ff5b64b230 */ /* 0x008fea0000000900 */
[----:B------:R-:W-:Y:S01]  /*b600*/  PRMT R95, R100, 0x7610, R95 ;  /* 0x00007610645f7816 */ /* 0x000fe2000000005f */
[----:B------:R1:W-:Y:S01]  /*b610*/  @!P3 STL.S16 [R1+0x10], R100 ;  /* 0x000010640100b387 */ /* 0x0003e20000100600 */
[----:B--2---:R-:W-:Y:S02]  /*b620*/  @!P6 HADD2 R99, -R101.H0_H0, -RZ.H0_H0 ;  /* 0xa00000ff6563e230 */ /* 0x004fe40000000900 */
[----:B------:R-:W-:Y:S01]  /*b630*/  @!P3 PRMT R91, R95, 0x5410, RZ ;  /* 0x000054105f5bb816 */ /* 0x000fe200000000ff */
[----:B------:R2:W3:Y:S01]  /*b640*/  LDL.S16 R105, [R1+0x8] ;  /* 0x0000080001697983 */ /* 0x0004e20000100600 */
[----:B------:R-:W-:Y:S01]  /*b650*/  ISETP.GE.U32.AND P3, PT, R129, R92, PT ;  /* 0x0000005c8100720c */ /* 0x000fe20003f66070 */
[----:B------:R4:W-:Y:S01]  /*b660*/  MUFU.EX2 R95, R201 ;  /* 0x000000c9005f7308 */ /* 0x0009e20000000800 */
[----:B------:R-:W-:Y:S01]  /*b670*/  PRMT R106, R99, 0x7610, R106 ;  /* 0x00007610636a7816 */ /* 0x000fe2000000006a */
[----:B------:R2:W-:Y:S01]  /*b680*/  @!P6 STL.S16 [R1+0xc], R99 ;  /* 0x00000c630100e387 */ /* 0x0005e20000100600 */
[----:B------:R-:W-:Y:S02]  /*b690*/  F2FP.PACK_AB R92, R82, R87 ;  /* 0x00000057525c723e */ /* 0x000fe400000000ff */
[----:B------:R-:W-:Y:S01]  /*b6a0*/  @!P6 PRMT R101, R106, 0x5410, RZ ;  /* 0x000054106a65e816 */ /* 0x000fe200000000ff */
[----:B------:R-:W-:Y:S01]  /*b6b0*/  STG.E.U16 [R170.64+0x12], R91 ;  /* 0x0000125baa007986 */ /* 0x000fe2000c101510 */
[----:B------:R-:W-:Y:S03]  /*b6c0*/  PRMT R89, R92, 0x7632, R89 ;  /* 0x000076325c597816 */ /* 0x000fe60000000059 */
[----:B------:R-:W-:Y:S01]  /*b6d0*/  MUFU.EX2 R106, R195 ;  /* 0x000000c3006a7308 */ /* 0x000fe20000000800 */
[----:B------:R-:W-:Y:S09]  /*b6e0*/  STG.E.U16 [R158.64+0x10], R101 ;  /* 0x000010659e007986 */ /* 0x000ff2000c101510 */
[----:B-1----:R1:W1:Y:S01]  /*b6f0*/  MUFU.EX2 R100, R181 ;  /* 0x000000b500647308 */ /* 0x0022620000000800 */
[----:B----4-:R4:W5:Y:S01]  /*b700*/  LDL.LU R201, [R1+0xdc] ;  /* 0x0000dc0001c97983 */ /* 0x0109620000300800 */
[----:B--2---:R-:W-:Y:S01]  /*b710*/  FADD.FTZ R99, R87, R84 ;  /* 0x0000005457637221 */ /* 0x004fe20000010000 */
[--C-:B------:R-:W-:Y:S02]  /*b720*/  LOP3.LUT R87, R179, UR14, R164.reuse, 0x96, !PT ;  /* 0x0000000eb3577c12 */ /* 0x100fe4000f8e96a4 */
[----:B------:R4:W2:Y:S01]  /*b730*/  LDL.S16 R103, [R1+0x4] ;  /* 0x0000040001677983 */ /* 0x0008a20000100600 */
[----:B------:R-:W-:Y:S01]  /*b740*/  F2FP.PACK_AB R84, R78, R77 ;  /* 0x0000004d4e54723e */ /* 0x000fe200000000ff */
[----:B------:R-:W-:Y:S01]  /*b750*/  FADD.FTZ R82, R82, R99 ;  /* 0x0000006352527221 */ /* 0x000fe20000010000 */
[----:B------:R-:W-:Y:S01]  /*b760*/  LOP3.LUT R83, R87, 0xff, RZ, 0xc0, !PT ;  /* 0x000000ff57537812 */ /* 0x000fe200078ec0ff */
[----:B------:R4:W5:Y:S01]  /*b770*/  LDL.LU R200, [R1+0xd8] ;  /* 0x0000d80001c87983 */ /* 0x0009620000300800 */
[--C-:B------:R-:W-:Y:S02]  /*b780*/  SHF.R.U32.HI R79, RZ, 0x18, R87.reuse ;  /* 0x00000018ff4f7819 */ /* 0x100fe40000011657 */
[----:B------:R-:W-:Y:S01]  /*b790*/  ISETP.GE.U32.AND P6, PT, R129, R83, PT ;  /* 0x000000538100720c */ /* 0x000fe20003fc6070 */
[----:B------:R4:W4:Y:S01]  /*b7a0*/  LDL.S16 R85, [R1] ;  /* 0x0000000001557983 */ /* 0x0009220000100600 */
[----:B------:R-:W-:Y:S02]  /*b7b0*/  LOP3.LUT R83, R87, 0xffff, RZ, 0xc0, !PT ;  /* 0x0000ffff57537812 */ /* 0x000fe400078ec0ff */
[----:B------:R-:W-:Y:S02]  /*b7c0*/  SHF.R.U32.HI R87, RZ, 0x10, R87 ;  /* 0x00000010ff577819 */ /* 0x000fe40000011657 */
[----:B------:R-:W-:Y:S02]  /*b7d0*/  SHF.R.U32.HI R83, RZ, 0x8, R83 ;  /* 0x00000008ff537819 */ /* 0x000fe40000011653 */
[----:B------:R-:W-:Y:S01]  /*b7e0*/  LOP3.LUT R87, R87, 0xff, RZ, 0xc0, !PT ;  /* 0x000000ff57577812 */ /* 0x000fe200078ec0ff */
[----:B-1----:R-:W-:Y:S01]  /*b7f0*/  IMAD.WIDE.U32 R180, R180, -0x2daee0ad, RZ ;  /* 0xd2511f53b4b47825 */ /* 0x002fe200078e00ff */
[----:B------:R-:W-:Y:S02]  /*b800*/  LOP3.LUT R83, R83, 0xffff, RZ, 0xc0, !PT ;  /* 0x0000ffff53537812 */ /* 0x000fe400078ec0ff */
[----:B------:R-:W-:Y:S01]  /*b810*/  LOP3.LUT R164, R179, UR14, R164, 0x96, !PT ;  /* 0x0000000eb3a47c12 */ /* 0x000fe2000f8e96a4 */
[----:B------:R-:W-:Y:S02]  /*b820*/  @!P6 HADD2 R250, -R86.H0_H0, -RZ.H0_H0 ;  /* 0xa00000ff56fae230 */ /* 0x000fe40000000900 */
[----:B---3--:R-:W-:Y:S05]  /*b830*/  @!P2 HADD2 R105, -R96.H0_H0, -RZ.H0_H0 ;  /* 0xa00000ff6069a230 */ /* 0x008fea0000000900 */
[----:B------:R-:W-:Y:S01]  /*b840*/  PRMT R99, R105, 0x7610, R99 ;  /* 0x0000761069637816 */ /* 0x000fe20000000063 */
[----:B------:R-:W-:Y:S03]  /*b850*/  @!P2 STL.S16 [R1+0x8], R105 ;  /* 0x000008690100a387 */ /* 0x000fe60000100600 */
[----:B------:R-:W-:Y:S01]  /*b860*/  @!P2 PRMT R96, R99, 0x5410, RZ ;  /* 0x000054106360a816 */ /* 0x000fe200000000ff */
[----:B------:R1:W5:Y:S01]  /*b870*/  LDL.LU R197, [R1+0xd4] ;  /* 0x0000d40001c57983 */ /* 0x0003620000300800 */
[----:B------:R-:W-:Y:S01]  /*b880*/  ISETP.GE.U32.AND P2, PT, R129, R83, PT ;  /* 0x000000538100720c */ /* 0x000fe20003f46070 */
[----:B------:R-:W-:Y:S01]  /*b890*/  FADD.FTZ R83, R77, R82 ;  /* 0x000000524d537221 */ /* 0x000fe20000010000 */
[----:B------:R-:W-:Y:S01]  /*b8a0*/  PRMT R82, R92, 0x5410, R89 ;  /* 0x000054105c527816 */ /* 0x000fe20000000059 */
[----:B------:R-:W-:Y:S01]  /*b8b0*/  FADD.FTZ R77, R93, R102 ;  /* 0x000000665d4d7221 */ /* 0x000fe20000010000 */
[----:B------:R-:W-:Y:S01]  /*b8c0*/  LOP3.LUT R102, R181, UR14, R148, 0x96, !PT ;  /* 0x0000000eb5667c12 */ /* 0x000fe2000f8e9694 */
[----:B------:R-:W3:Y:S01]  /*b8d0*/  MUFU.EX2 R99, R111 ;  /* 0x0000006f00637308 */ /* 0x000ee20000000800 */
[----:B------:R-:W-:Y:S01]  /*b8e0*/  FADD.FTZ R110, R78, R83 ;  /* 0x000000534e6e7221 */ /* 0x000fe20000010000 */
[C---:B------:R-:W-:Y:S01]  /*b8f0*/  F2FP.PACK_AB R78, R98.reuse, R93 ;  /* 0x0000005d624e723e */ /* 0x040fe200000000ff */
[----:B------:R-:W-:Y:S01]  /*b900*/  FADD.FTZ R98, R98, R77 ;  /* 0x0000004d62627221 */ /* 0x000fe20000010000 */
[----:B------:R-:W-:Y:S01]  /*b910*/  STG.E.U16 [R158.64+0x12], R96 ;  /* 0x000012609e007986 */ /* 0x000fe2000c101510 */
[----:B------:R-:W-:Y:S01]  /*b920*/  FADD.FTZ R77, R115, R108 ;  /* 0x0000006c734d7221 */ /* 0x000fe20000010000 */
[----:B------:R-:W-:Y:S01]  /*b930*/  F2FP.PACK_AB R115, R100, R115 ;  /* 0x000000736473723e */ /* 0x000fe200000000ff */
[----:B------:R-:W-:Y:S01]  /*b940*/  FADD.FTZ R93, R107, R110 ;  /* 0x0000006e6b5d7221 */ /* 0x000fe20000010000 */
[----:B------:R-:W-:Y:S01]  /*b950*/  F2FP.PACK_AB R107, R106, R107 ;  /* 0x0000006b6a6b723e */ /* 0x000fe200000000ff */
[----:B------:R-:W-:Y:S01]  /*b960*/  FADD.FTZ R100, R100, R77 ;  /* 0x0000004d64647221 */ /* 0x000fe20000010000 */
[----:B------:R-:W-:Y:S01]  /*b970*/  F2FP.PACK_AB R77, R104, R95 ;  /* 0x0000005f684d723e */ /* 0x000fe200000000ff */
[----:B------:R1:W1:Y:S01]  /*b980*/  MUFU.EX2 R108, R134 ;  /* 0x00000086006c7308 */ /* 0x0002620000000800 */
[----:B------:R-:W-:Y:S01]  /*b990*/  PRMT R114, R115, 0x7632, R114 ;  /* 0x0000763273727816 */ /* 0x000fe20000000072 */
[----:B------:R-:W-:Y:S01]  /*b9a0*/  FADD.FTZ R93, R106, R93 ;  /* 0x0000005d6a5d7221 */ /* 0x000fe20000010000 */
[----:B--2---:R-:W-:Y:S05]  /*b9b0*/  @!P4 HADD2 R103, -R92.H0_H0, -RZ.H0_H0 ;  /* 0xa00000ff5c67c230 */ /* 0x004fea0000000900 */
[----:B------:R-:W-:Y:S01]  /*b9c0*/  PRMT R97, R103, 0x7610, R97 ;  /* 0x0000761067617816 */ /* 0x000fe20000000061 */
[----:B------:R2:W-:Y:S01]  /*b9d0*/  @!P4 STL.S16 [R1+0x4], R103 ;  /* 0x000004670100c387 */ /* 0x0005e20000100600 */
[----:B----4-:R-:W-:Y:S02]  /*b9e0*/  @!P0 HADD2 R85, -R89.H0_H0, -RZ.H0_H0 ;  /* 0xa00000ff59558230 */ /* 0x010fe40000000900 */
[----:B------:R-:W-:Y:S01]  /*b9f0*/  @!P4 PRMT R92, R97, 0x5410, RZ ;  /* 0x00005410615cc816 */ /* 0x000fe200000000ff */
[----:B------:R4:W5:Y:S01]  /*ba00*/  LDL.LU R195, [R1+0xd0] ;  /* 0x0000d00001c37983 */ /* 0x0009620000300800 */
[----:B------:R-:W-:Y:S01]  /*ba10*/  ISETP.GE.U32.AND P4, PT, R129, R79, PT ;  /* 0x0000004f8100720c */ /* 0x000fe20003f86070 */
[----:B------:R-:W-:Y:S01]  /*ba20*/  FADD.FTZ R97, R95, R112 ;  /* 0x000000705f617221 */ /* 0x000fe20000010000 */
[----:B------:R-:W-:Y:S01]  /*ba30*/  PRMT R79, R85, 0x7610, R79 ;  /* 0x00007610554f7816 */ /* 0x000fe2000000004f */
[----:B------:R3:W-:Y:S01]  /*ba40*/  @!P0 STL.S16 [R1], R85 ;  /* 0x0000005501008387 */ /* 0x0007e20000100600 */
[----:B------:R-:W3:Y:S01]  /*ba50*/  MUFU.EX2 R95, R176 ;  /* 0x000000b0005f7308 */ /* 0x000ee20000000800 */
[----:B------:R-:W-:Y:S01]  /*ba60*/  FADD.FTZ R97, R104, R97 ;  /* 0x0000006168617221 */ /* 0x000fe20000010000 */
[----:B------:R-:W-:Y:S01]  /*ba70*/  @!P0 PRMT R89, R79, 0x5410, RZ ;  /* 0x000054104f598816 */ /* 0x000fe200000000ff */
[----:B------:R-:W-:Y:S01]  /*ba80*/  STG.E.U16 [R160.64+0xe], R92 ;  /* 0x00000e5ca0007986 */ /* 0x000fe2000c101510 */
[C---:B------:R-:W-:Y:S01]  /*ba90*/  ISETP.GE.U32.AND P0, PT, R129.reuse, R87, PT ;  /* 0x000000578100720c */ /* 0x040fe20003f06070 */
[----:B-1----:R-:W-:Y:S01]  /*baa0*/  IMAD.MOV.U32 R134, RZ, RZ, R124 ;  /* 0x000000ffff867224 */ /* 0x002fe200078e007c */
[----:B------:R-:W-:Y:S01]  /*bab0*/  PRMT R87, R90, 0x7632, R87 ;  /* 0x000076325a577816 */ /* 0x000fe20000000057 */
[----:B------:R-:W-:Y:S01]  /*bac0*/  STG.E.U16 [R160.64+0x10], R89 ;  /* 0x00001059a0007986 */ /* 0x000fe2000c101510 */
[----:B------:R-:W-:Y:S01]  /*bad0*/  LOP3.LUT R79, R102, 0xff, RZ, 0xc0, !PT ;  /* 0x000000ff664f7812 */ /* 0x000fe200078ec0ff */
[----:B------:R-:W-:Y:S01]  /*bae0*/  IMAD.MOV.U32 R124, RZ, RZ, R120 ;  /* 0x000000ffff7c7224 */ /* 0x000fe200078e0078 */
[----:B------:R-:W-:Y:S01]  /*baf0*/  PRMT R83, R90, 0x5410, R87 ;  /* 0x000054105a537816 */ /* 0x000fe20000000057 */
[----:B------:R-:W-:Y:S01]  /*bb00*/  @!P3 HADD2 R251, -R87.H0_H0, -RZ.H0_H0 ;  /* 0xa00000ff57fbb230 */ /* 0x000fe20000000900 */
[----:B------:R-:W-:Y:S01]  /*bb10*/  @!P5 PRMT R90, R252, 0x5410, RZ ;  /* 0x00005410fc5ad816 */ /* 0x000fe200000000ff */
[----:B------:R1:W-:Y:S01]  /*bb20*/  MUFU.EX2 R104, R6 ;  /* 0x0000000600687308 */ /* 0x0003e20000000800 */
[----:B------:R-:W-:Y:S01]  /*bb30*/  ISETP.GE.U32.AND P5, PT, R129, R79, PT ;  /* 0x0000004f8100720c */ /* 0x000fe20003fa6070 */
[----:B------:R-:W-:Y:S01]  /*bb40*/  IMAD.MOV.U32 R120, RZ, RZ, R113 ;  /* 0x000000ffff787224 */ /* 0x000fe200078e0071 */
[----:B------:R-:W-:Y:S01]  /*bb50*/  LOP3.LUT R79, R102, 0xffff, RZ, 0xc0, !PT ;  /* 0x0000ffff664f7812 */ /* 0x000fe200078ec0ff */
[----:B------:R-:W-:Y:S01]  /*bb60*/  STG.E.U16 [R162.64+0x10], R90 ;  /* 0x0000105aa2007986 */ /* 0x000fe2000c101510 */
[----:B------:R-:W-:Y:S01]  /*bb70*/  @!P3 PRMT R87, R251, 0x5410, RZ ;  /* 0x00005410fb57b816 */ /* 0x000fe200000000ff */
[----:B------:R-:W-:Y:S01]  /*bb80*/  @!P0 HADD2 R248, -R88.H0_H0, -RZ.H0_H0 ;  /* 0xa00000ff58f88230 */ /* 0x000fe20000000900 */
[----:B------:R-:W-:Y:S02]  /*bb90*/  SHF.R.U32.HI R79, RZ, 0x8, R79 ;  /* 0x00000008ff4f7819 */ /* 0x000fe4000001164f */
[----:B--2---:R-:W-:Y:S01]  /*bba0*/  LOP3.LUT R103, R178, 0xff, RZ, 0xc0, !PT ;  /* 0x000000ffb2677812 */ /* 0x004fe200078ec0ff */
[----:B------:R-:W-:Y:S01]  /*bbb0*/  STG.E.U16 [R162.64+0x12], R87 ;  /* 0x00001257a2007986 */ /* 0x000fe2000c101510 */
[----:B------:R-:W-:Y:S01]  /*bbc0*/  LOP3.LUT R79, R79, 0xffff, RZ, 0xc0, !PT ;  /* 0x0000ffff4f4f7812 */ /* 0x000fe200078ec0ff */
[----:B---3--:R-:W-:Y:S01]  /*bbd0*/  FADD.FTZ R85, R99, R98 ;  /* 0x0000006263557221 */ /* 0x008fe20000010000 */
[C---:B------:R-:W-:Y:S01]  /*bbe0*/  F2FP.PACK_AB R99, R108.reuse, R99 ;  /* 0x000000636c63723e */ /* 0x040fe200000000ff */
[----:B------:R-:W-:Y:S01]  /*bbf0*/  @!P5 HADD2 R246, -R84.H0_H0, -RZ.H0_H0 ;  /* 0xa00000ff54f6d230 */ /* 0x000fe20000000900 */
[----:B------:R-:W-:Y:S01]  /*bc00*/  ISETP.GE.U32.AND P3, PT, R129, R79, PT ;  /* 0x0000004f8100720c */ /* 0x000fe20003f66070 */
[----:B------:R-:W-:Y:S01]  /*bc10*/  FADD.FTZ R98, R108, R85 ;  /* 0x000000556c627221 */ /* 0x000fe20000010000 */
[C---:B------:R-:W-:Y:S01]  /*bc20*/  PRMT R79, R86.reuse, 0x7632, R79 ;  /* 0x00007632564f7816 */ /* 0x040fe2000000004f */
[----:B------:R-:W-:Y:S01]  /*bc30*/  FADD.FTZ R100, R95, R100 ;  /* 0x000000645f647221 */ /* 0x000fe20000010000 */
[--C-:B------:R-:W-:Y:S02]  /*bc40*/  SHF.R.U32.HI R85, RZ, 0x18, R102.reuse ;  /* 0x00000018ff557819 */ /* 0x100fe40000011666 */
[----:B------:R-:W-:Y:S01]  /*bc50*/  SHF.R.U32.HI R102, RZ, 0x10, R102 ;  /* 0x00000010ff667819 */ /* 0x000fe20000011666 */
[----:B------:R-:W-:Y:S01]  /*bc60*/  @!P2 HADD2 R249, -R79.H0_H0, -RZ.H0_H0 ;  /* 0xa00000ff4ff9a230 */ /* 0x000fe20000000900 */
[----:B------:R-:W-:Y:S01]  /*bc70*/  PRMT R123, R86, 0x5410, R79 ;  /* 0x00005410567b7816 */ /* 0x000fe2000000004f */
[----:B-1----:R-:W-:Y:S01]  /*bc80*/  IMAD.MOV.U32 R6, RZ, RZ, R120 ;  /* 0x000000ffff067224 */ /* 0x002fe200078e0078 */
[----:B------:R-:W-:Y:S02]  /*bc90*/  @!P6 PRMT R86, R250, 0x5410, RZ ;  /* 0x00005410fa56e816 */ /* 0x000fe400000000ff */
[C---:B------:R-:W-:Y:S02]  /*bca0*/  ISETP.GE.U32.AND P6, PT, R129.reuse, R85, PT ;  /* 0x000000558100720c */ /* 0x040fe40003fc6070 */
[----:B------:R-:W-:Y:S01]  /*bcb0*/  PRMT R85, R88, 0x7632, R85 ;  /* 0x0000763258557816 */ /* 0x000fe20000000055 */
[----:B------:R-:W-:Y:S01]  /*bcc0*/  STG.E.U16 [R170.64+0x20], R86 ;  /* 0x00002056aa007986 */ /* 0x000fe2000c101510 */
[----:B------:R-:W-:Y:S02]  /*bcd0*/  LOP3.LUT R102, R102, 0xff, RZ, 0xc0, !PT ;  /* 0x000000ff66667812 */ /* 0x000fe400078ec0ff */
[----:B------:R-:W-:Y:S01]  /*bce0*/  PRMT R122, R88, 0x5410, R85 ;  /* 0x00005410587a7816 */ /* 0x000fe20000000055 */
[----:B------:R-:W-:Y:S01]  /*bcf0*/  @!P4 HADD2 R247, -R85.H0_H0, -RZ.H0_H0 ;  /* 0xa00000ff55f7c230 */ /* 0x000fe20000000900 */
[----:B------:R-:W-:Y:S02]  /*bd00*/  @!P0 PRMT R88, R248, 0x5410, RZ ;  /* 0x00005410f8588816 */ /* 0x000fe400000000ff */
[----:B------:R-:W-:Y:S02]  /*bd10*/  ISETP.GE.U32.AND P0, PT, R129, R102, PT ;  /* 0x000000668100720c */ /* 0x000fe40003f06070 */
[----:B------:R-:W-:Y:S01]  /*bd20*/  @!P2 PRMT R79, R249, 0x5410, RZ ;  /* 0x00005410f94fa816 */ /* 0x000fe200000000ff */
[----:B------:R1:W2:Y:S01]  /*bd30*/  MUFU.EX2 R102, R4 ;  /* 0x0000000400667308 */ /* 0x0002a20000000800 */
[----:B------:R-:W-:Y:S02]  /*bd40*/  ISETP.GE.U32.AND P2, PT, R129, R103, PT ;  /* 0x000000678100720c */ /* 0x000fe40003f46070 */
[----:B------:R-:W-:Y:S01]  /*bd50*/  LOP3.LUT R103, R178, 0xffff, RZ, 0xc0, !PT ;  /* 0x0000ffffb2677812 */ /* 0x000fe200078ec0ff */
[----:B------:R-:W-:Y:S01]  /*bd60*/  STG.E.U16 [R170.64+0x22], R79 ;  /* 0x0000224faa007986 */ /* 0x000fe2000c101510 */
[----:B------:R-:W-:Y:S02]  /*bd70*/  @!P4 PRMT R85, R247, 0x5410, RZ ;  /* 0x00005410f755c816 */ /* 0x000fe400000000ff */
[----:B------:R-:W-:Y:S01]  /*bd80*/  SHF.R.U32.HI R76, RZ, 0x8, R103 ;  /* 0x00000008ff4c7819 */ /* 0x000fe20000011667 */
[----:B------:R-:W-:Y:S01]  /*bd90*/  STG.E.U16 [R158.64+0x20], R88 ;  /* 0x000020589e007986 */ /* 0x000fe2000c101510 */
[----:B------:R-:W-:Y:S01]  /*bda0*/  F2FP.PACK_AB R95, R173, R95 ;  /* 0x0000005fad5f723e */ /* 0x000fe200000000ff */
[----:B------:R-:W-:Y:S01]  /*bdb0*/  @!P0 HADD2 R244, -R78.H0_H0, -RZ.H0_H0 ;  /* 0xa00000ff4ef48230 */ /* 0x000fe20000000900 */
[----:B------:R-:W-:Y:S01]  /*bdc0*/  LOP3.LUT R7, R76, 0xffff, RZ, 0xc0, !PT ;  /* 0x0000ffff4c077812 */ /* 0x000fe200078ec0ff */
[----:B------:R-:W-:Y:S01]  /*bdd0*/  FADD.FTZ R76, R184, R97 ;  /* 0x00000061b84c7221 */ /* 0x000fe20000010000 */
[----:B------:R-:W-:Y:S01]  /*bde0*/  F2FP.PACK_AB R97, R183, R184 ;  /* 0x000000b8b761723e */ /* 0x000fe200000000ff */
[----:B------:R-:W3:Y:S01]  /*bdf0*/  MUFU.EX2 R103, R125 ;  /* 0x0000007d00677308 */ /* 0x000ee20000000800 */
[----:B------:R-:W-:Y:S01]  /*be00*/  PRMT R120, R115, 0x5410, R114 ;  /* 0x0000541073787816 */ /* 0x000fe20000000072 */
[----:B------:R-:W-:Y:S01]  /*be10*/  FADD.FTZ R183, R183, R76 ;  /* 0x0000004cb7b77221 */ /* 0x000fe20000010000 */
[----:B------:R-:W-:Y:S01]  /*be20*/  LOP3.LUT R76, R180, 0xff, RZ, 0xc0, !PT ;  /* 0x000000ffb44c7812 */ /* 0x000fe200078ec0ff */
[----:B------:R-:W-:Y:S01]  /*be30*/  FADD.FTZ R173, R173, R100 ;  /* 0x00000064adad7221 */ /* 0x000fe20000010000 */
[----:B------:R-:W-:Y:S01]  /*be40*/  LOP3.LUT R6, R6, 0xffffffbf, RZ, 0xc0, !PT ;  /* 0xffffffbf06067812 */ /* 0x000fe200078ec0ff */
[----:B------:R-:W-:Y:S01]  /*be50*/  @!P2 HADD2 R241, -R77.H0_H0, -RZ.H0_H0 ;  /* 0xa00000ff4df1a230 */ /* 0x000fe20000000900 */
[----:B------:R-:W-:Y:S01]  /*be60*/  STG.E.U16 [R158.64+0x22], R85 ;  /* 0x000022559e007986 */ /* 0x000fe2000c101510 */
[----:B------:R-:W-:Y:S01]  /*be70*/  FADD.FTZ R106, R144, R173 ;  /* 0x000000ad906a7221 */ /* 0x000fe20000010000 */
[----:B-1----:R-:W1:Y:S01]  /*be80*/  LDC.U8 R4, c[0x0][0x2d8] ;  /* 0x0000b600ff047b82 */ /* 0x002e620000000000 */
[----:B--2---:R-:W-:Y:S01]  /*be90*/  FADD.FTZ R100, R102, R93 ;  /* 0x0000005d66647221 */ /* 0x004fe20000010000 */
[C---:B------:R-:W-:Y:S01]  /*bea0*/  F2FP.PACK_AB R93, R187.reuse, R102 ;  /* 0x00000066bb5d723e */ /* 0x040fe200000000ff */
[----:B------:R-:W-:Y:S02]  /*beb0*/  IMAD.MOV.U32 R184, RZ, RZ, R126 ;  /* 0x000000ffffb87224 */ /* 0x000fe400078e007e */
[----:B------:R-:W-:Y:S01]  /*bec0*/  FADD.FTZ R100, R187, R100 ;  /* 0x00000064bb647221 */ /* 0x000fe20000010000 */
[----:B------:R-:W-:Y:S02]  /*bed0*/  PRMT R128, R93, 0x7632, R128 ;  /* 0x000076325d807816 */ /* 0x000fe40000000080 */
[C---:B---3--:R-:W-:Y:S01]  /*bee0*/  F2FP.PACK_AB R130, R104.reuse, R103 ;  /* 0x000000676882723e */ /* 0x048fe200000000ff */
[----:B------:R-:W-:Y:S02]  /*bef0*/  IMAD.MOV.U32 R125, RZ, RZ, R121 ;  /* 0x000000ffff7d7224 */ /* 0x000fe400078e0079 */
[----:B------:R-:W-:Y:S02]  /*bf00*/  FADD.FTZ R105, R103, R98 ;  /* 0x0000006267697221 */ /* 0x000fe40000010000 */
[----:B------:R-:W-:Y:S02]  /*bf10*/  IMAD.MOV.U32 R187, RZ, RZ, R125 ;  /* 0x000000ffffbb7224 */ /* 0x000fe400078e007d */
[----:B------:R-:W-:Y:S01]  /*bf20*/  FADD.FTZ R98, R104, R105 ;  /* 0x0000006968627221 */ /* 0x000fe20000010000 */
[----:B------:R-:W-:Y:S01]  /*bf30*/  PRMT R104, R107, 0x7632, R104 ;  /* 0x000076326b687816 */ /* 0x000fe20000000068 */
[----:B------:R-:W2:Y:S01]  /*bf40*/  MUFU.EX2 R105, R142 ;  /* 0x0000008e00697308 */ /* 0x000ea20000000800 */
[----:B-1----:R-:W-:Y:S01]  /*bf50*/  ISETP.GE.U32.AND P4, PT, R4, R5, PT ;  /* 0x000000050400720c */ /* 0x002fe20003f86070 */
[--C-:B------:R-:W-:Y:S01]  /*bf60*/  FADD.FTZ R101, R185, R98.reuse ;  /* 0x00000062b9657221 */ /* 0x100fe20000010000 */
[----:B------:R-:W-:Y:S02]  /*bf70*/  PRMT R5, R84, 0x7632, R5 ;  /* 0x0000763254057816 */ /* 0x000fe40000000005 */
[----:B------:R-:W-:Y:S01]  /*bf80*/  PRMT R98, R99, 0x7632, R98 ;  /* 0x0000763263627816 */ /* 0x000fe20000000062 */
[----:B------:R-:W-:Y:S01]  /*bf90*/  FADD.FTZ R101, R186, R101 ;  /* 0x00000065ba657221 */ /* 0x000fe20000010000 */
[----:B------:R-:W-:Y:S01]  /*bfa0*/  PRMT R119, R84, 0x5410, R5 ;  /* 0x0000541054777816 */ /* 0x000fe20000000005 */
[----:B------:R-:W-:Y:S01]  /*bfb0*/  @!P3 HADD2 R245, -R5.H0_H0, -RZ.H0_H0 ;  /* 0xa00000ff05f5b230 */ /* 0x000fe20000000900 */
[----:B------:R-:W-:Y:S02]  /*bfc0*/  @!P5 PRMT R84, R246, 0x5410, RZ ;  /* 0x00005410f654d816 */ /* 0x000fe400000000ff */
[C---:B------:R-:W-:Y:S02]  /*bfd0*/  ISETP.GE.U32.AND P5, PT, R4.reuse, R7, PT ;  /* 0x000000070400720c */ /* 0x040fe40003fa6070 */
[----:B------:R-:W-:Y:S01]  /*bfe0*/  SHF.R.U32.HI R7, RZ, 0x18, R178 ;  /* 0x00000018ff077819 */ /* 0x000fe200000116b2 */
[----:B------:R-:W-:Y:S01]  /*bff0*/  STG.E.U16 [R160.64+0x1e], R84 ;  /* 0x00001e54a0007986 */ /* 0x000fe2000c101510 */
[----:B------:R-:W-:Y:S01]  /*c000*/  @!P3 PRMT R5, R245, 0x5410, RZ ;  /* 0x00005410f505b816 */ /* 0x000fe200000000ff */
[----:B------:R-:W-:Y:S01]  /*c010*/  @!P4 HADD2 R242, -R115.H0_H0, -RZ.H0_H0 ;  /* 0xa00000ff73f2c230 */ /* 0x000fe20000000900 */
[----:B------:R-:W-:Y:S02]  /*c020*/  ISETP.GE.U32.AND P3, PT, R4, R7, PT ;  /* 0x000000070400720c */ /* 0x000fe40003f66070 */
[----:B------:R-:W-:Y:S01]  /*c030*/  PRMT R7, R78, 0x7632, R7 ;  /* 0x000076324e077816 */ /* 0x000fe20000000007 */
[----:B------:R-:W-:Y:S01]  /*c040*/  STG.E.U16 [R160.64+0x20], R5 ;  /* 0x00002005a0007986 */ /* 0x000fe2000c101510 */
[----:B------:R-:W-:Y:S02]  /*c050*/  @!P4 PRMT R115, R242, 0x5410, RZ ;  /* 0x00005410f273c816 */ /* 0x000fe400000000ff */
[----:B------:R-:W-:Y:S01]  /*c060*/  PRMT R118, R78, 0x5410, R7 ;  /* 0x000054104e767816 */ /* 0x000fe20000000007 */
[----:B------:R-:W-:Y:S01]  /*c070*/  @!P6 HADD2 R243, -R7.H0_H0, -RZ.H0_H0 ;  /* 0xa00000ff07f3e230 */ /* 0x000fe20000000900 */
[----:B------:R-:W-:Y:S01]  /*c080*/  @!P0 PRMT R78, R244, 0x5410, RZ ;  /* 0x00005410f44e8816 */ /* 0x000fe200000000ff */
[----:B--2---:R-:W-:Y:S01]  /*c090*/  FADD.FTZ R106, R105, R106 ;  /* 0x0000006a696a7221 */ /* 0x004fe20000010000 */
[----:B------:R-:W-:Y:S02]  /*c0a0*/  ISETP.GE.U32.AND P0, PT, R4, R76, PT ;  /* 0x0000004c0400720c */ /* 0x000fe40003f06070 */
[----:B------:R-:W-:Y:S01]  /*c0b0*/  LOP3.LUT R76, R180, 0xffff, RZ, 0xc0, !PT ;  /* 0x0000ffffb44c7812 */ /* 0x000fe200078ec0ff */
[----:B------:R1:W-:Y:S01]  /*c0c0*/  STG.E.U16 [R162.64+0x20], R78 ;  /* 0x0000204ea2007986 */ /* 0x0003e2000c101510 */
[----:B------:R-:W-:Y:S01]  /*c0d0*/  @!P6 PRMT R7, R243, 0x5410, RZ ;  /* 0x00005410f307e816 */ /* 0x000fe200000000ff */
[----:B------:R-:W-:Y:S01]  /*c0e0*/  @!P3 HADD2 R239, -R114.H0_H0, -RZ.H0_H0 ;  /* 0xa00000ff72efb230 */ /* 0x000fe20000000900 */
[----:B------:R-:W-:Y:S02]  /*c0f0*/  SHF.R.U32.HI R76, RZ, 0x8, R76 ;  /* 0x00000008ff4c7819 */ /* 0x000fe4000001164c */
[----:B------:R-:W-:Y:S01]  /*c100*/  F2FP.PACK_AB R142, R186, R185 ;  /* 0x000000b9ba8e723e */ /* 0x000fe200000000ff */
[----:B------:R2:W-:Y:S01]  /*c110*/  STG.E.U16 [R162.64+0x22], R7 ;  /* 0x00002207a2007986 */ /* 0x0005e2000c101510 */
[----:B------:R-:W-:Y:S01]  /*c120*/  LOP3.LUT R102, R76, 0xffff, RZ, 0xc0, !PT ;  /* 0x0000ffff4c667812 */ /* 0x000fe200078ec0ff */
[----:B------:R-:W-:Y:S01]  /*c130*/  IMAD.MOV.U32 R186, RZ, RZ, R124 ;  /* 0x000000ffffba7224 */ /* 0x000fe200078e007c */
[C---:B------:R-:W-:Y:S01]  /*c140*/  PRMT R76, R77.reuse, 0x7632, R76 ;  /* 0x000076324d4c7816 */ /* 0x040fe2000000004c */
[----:B------:R-:W-:Y:S01]  /*c150*/  @!P0 HADD2 R238, -R107.H0_H0, -RZ.H0_H0 ;  /* 0xa00000ff6bee8230 */ /* 0x000fe20000000900 */
[----:B------:R-:W-:Y:S01]  /*c160*/  ISETP.GE.U32.AND P6, PT, R4, R102, PT ;  /* 0x000000660400720c */ /* 0x000fe20003fc6070 */
[----:B------:R-:W-:Y:S01]  /*c170*/  IMAD.MOV.U32 R185, RZ, RZ, R127 ;  /* 0x000000ffffb97224 */ /* 0x000fe200078e007f */
[----:B------:R-:W-:Y:S01]  /*c180*/  SHF.R.U32.HI R102, RZ, 0x10, R180 ;  /* 0x00000010ff667819 */ /* 0x000fe200000116b4 */
[----:B------:R-:W-:Y:S01]  /*c190*/  @!P5 HADD2 R240, -R76.H0_H0, -RZ.H0_H0 ;  /* 0xa00000ff4cf0d230 */ /* 0x000fe20000000900 */
[----:B------:R-:W-:Y:S02]  /*c1a0*/  PRMT R121, R77, 0x5410, R76 ;  /* 0x000054104d797816 */ /* 0x000fe4000000004c */
[----:B------:R-:W-:Y:S02]  /*c1b0*/  LOP3.LUT R102, R102, 0xff, RZ, 0xc0, !PT ;  /* 0x000000ff66667812 */ /* 0x000fe400078ec0ff */
[----:B------:R-:W-:Y:S02]  /*c1c0*/  @!P2 PRMT R77, R241, 0x5410, RZ ;  /* 0x00005410f14da816 */ /* 0x000fe400000000ff */
[----:B------:R-:W-:Y:S02]  /*c1d0*/  ISETP.GE.U32.AND P2, PT, R4, R102, PT ;  /* 0x000000660400720c */ /* 0x000fe40003f46070 */
[----:B------:R-:W-:Y:S01]  /*c1e0*/  SHF.R.U32.HI R102, RZ, 0x18, R180 ;  /* 0x00000018ff667819 */ /* 0x000fe200000116b4 */
[----:B------:R3:W-:Y:S01]  /*c1f0*/  STG.E.U16 [R170.64+0x30], R77 ;  /* 0x0000304daa007986 */ /* 0x0007e2000c101510 */
[----:B------:R-:W-:Y:S01]  /*c200*/  @!P5 PRMT R76, R240, 0x5410, RZ ;  /* 0x00005410f04cd816 */ /* 0x000fe200000000ff */
[----:B------:R-:W-:Y:S01]  /*c210*/  @!P6 HADD2 R237, -R104.H0_H0, -RZ.H0_H0 ;  /* 0xa00000ff68ede230 */ /* 0x000fe20000000900 */
[----:B------:R-:W-:Y:S01]  /*c220*/  ISETP.GE.U32.AND P5, PT, R4, R102, PT ;  /* 0x000000660400720c */ /* 0x000fe20003fa6070 */
[----:B-1----:R-:W-:Y:S01]  /*c230*/  IMAD.MOV.U32 R78, RZ, RZ, R188 ;  /* 0x000000ffff4e7224 */ /* 0x002fe200078e00bc */
[----:B------:R-:W-:Y:S01]  /*c240*/  LEA R102, R134, 0x1, 0x1 ;  /* 0x0000000186667811 */ /* 0x000fe200078e08ff */
[----:B------:R-:W-:Y:S01]  /*c250*/  STG.E.U16 [R170.64+0x32], R76 ;  /* 0x0000324caa007986 */ /* 0x000fe2000c101510 */
[----:B------:R-:W-:Y:S01]  /*c260*/  @!P3 PRMT R114, R239, 0x5410, RZ ;  /* 0x00005410ef72b816 */ /* 0x000fe200000000ff */
[----:B------:R-:W-:Y:S01]  /*c270*/  IMAD.MOV.U32 R88, RZ, RZ, R78 ;  /* 0x000000ffff587224 */ /* 0x000fe200078e004e */
[----:B------:R-:W-:Y:S01]  /*c280*/  LOP3.LUT R102, R191, UR19, R102, 0x96, !PT ;  /* 0x00000013bf667c12 */ /* 0x000fe2000f8e9666 */
[----:B------:R-:W-:Y:S01]  /*c290*/  @!P2 HADD2 R236, -R99.H0_H0, -RZ.H0_H0 ;  /* 0xa00000ff63eca230 */ /* 0x000fe20000000900 */
[----:B------:R-:W-:Y:S03]  /*c2a0*/  STG.E.U16 [R158.64+0x30], R115 ;  /* 0x000030739e007986 */ /* 0x000fe6000c101510 */
[----:B------:R-:W-:Y:S01]  /*c2b0*/  IMAD.WIDE.U32 R108, R102, -0x326172a9, RZ ;  /* 0xcd9e8d57666c7825 */ /* 0x000fe200078e00ff */
[----:B------:R-:W-:Y:S01]  /*c2c0*/  STG.E.U16 [R158.64+0x32], R114 ;  /* 0x000032729e007986 */ /* 0x000fe2000c101510 */
[----:B------:R-:W-:Y:S03]  /*c2d0*/  @!P5 HADD2 R235, -R98.H0_H0, -RZ.H0_H0 ;  /* 0xa00000ff62ebd230 */ /* 0x000fe60000000900 */
[----:B------:R-:W-:Y:S02]  /*c2e0*/  LOP3.LUT R102, R109, UR13, R188, 0x96, !PT ;  /* 0x0000000d6d667c12 */ /* 0x000fe4000f8e96bc */
[----:B------:R-:W-:Y:S03]  /*c2f0*/  LOP3.LUT R103, R157, UR11, R108, 0x96, !PT ;  /* 0x0000000b9d677c12 */ /* 0x000fe6000f8e966c */
[----:B------:R-:W-:Y:S04]  /*c300*/  IMAD.WIDE.U32 R110, R102, -0x2daee0ad, RZ ;  /* 0xd2511f53666e7825 */ /* 0x000fe800078e00ff */
[----:B------:R-:W-:Y:S01]  /*c310*/  IMAD.WIDE.U32 R108, R103, -0x2daee0ad, RZ ;  /* 0xd2511f53676c7825 */ /* 0x000fe200078e00ff */
[----:B------:R-:W-:Y:S02]  /*c320*/  LOP3.LUT R102, R111, UR10, R124, 0x96, !PT ;  /* 0x0000000a6f667c12 */ /* 0x000fe4000f8e967c */
[----:B------:R-:W-:Y:S02]  /*c330*/  F2FP.PACK_AB R103, R105, R144 ;  /* 0x000000906967723e */ /* 0x000fe400000000ff */
[----:B------:R-:W-:Y:S01]  /*c340*/  LOP3.LUT R94, R109, UR8, R110, 0x96, !PT ;  /* 0x000000086d5e7c12 */ /* 0x000fe2000f8e966e */
[----:B------:R-:W-:Y:S01]  /*c350*/  IMAD.WIDE.U32 R110, R102, -0x326172a9, RZ ;  /* 0xcd9e8d57666e7825 */ /* 0x000fe200078e00ff */
[----:B------:R-:W-:Y:S03]  /*c360*/  F2FP.PACK_AB R144, R155, R146 ;  /* 0x000000929b90723e */ /* 0x000fe600000000ff */
[----:B------:R-:W-:Y:S01]  /*c370*/  IMAD.WIDE.U32 R116, R94, -0x326172a9, RZ ;  /* 0xcd9e8d575e747825 */ /* 0x000fe200078e00ff */
[----:B------:R-:W-:Y:S03]  /*c380*/  LOP3.LUT R91, R111, UR9, R156, 0x96, !PT ;  /* 0x000000096f5b7c12 */ /* 0x000fe6000f8e969c */
[----:B------:R-:W-:Y:S01]  /*c390*/  FADD.FTZ R102, R146, R183 ;  /* 0x000000b792667221 */ /* 0x000fe20000010000 */
[----:B------:R-:W-:Y:S01]  /*c3a0*/  LOP3.LUT R110, R117, UR7, R110, 0x96, !PT ;  /* 0x00000007756e7c12 */ /* 0x000fe2000f8e966e */
[----:B------:R-:W-:Y:S01]  /*c3b0*/  IMAD.WIDE.U32 R112, R91, -0x2daee0ad, RZ ;  /* 0xd2511f535b707825 */ /* 0x000fe200078e00ff */
[----:B------:R-:W-:Y:S02]  /*c3c0*/  PRMT R117, R107, 0x5410, R104 ;  /* 0x000054106b757816 */ /* 0x000fe40000000068 */
[----:B------:R-:W-:Y:S01]  /*c3d0*/  @!P0 PRMT R107, R238, 0x5410, RZ ;  /* 0x00005410ee6b8816 */ /* 0x000fe200000000ff */
[----:B------:R-:W-:Y:S01]  /*c3e0*/  IMAD.WIDE.U32 R110, R110, -0x2daee0ad, RZ ;  /* 0xd2511f536e6e7825 */ /* 0x000fe200078e00ff */
[----:B------:R-:W-:Y:S02]  /*c3f0*/  LOP3.LUT R91, R113, UR6, R108, 0x96, !PT ;  /* 0x00000006715b7c12 */ /* 0x000fe4000f8e966c */
[----:B------:R-:W-:Y:S01]  /*c400*/  @!P6 PRMT R104, R237, 0x5410, RZ ;  /* 0x00005410ed68e816 */ /* 0x000fe200000000ff */
[----:B------:R-:W-:Y:S01]  /*c410*/  STG.E.U16 [R160.64+0x2e], R107 ;  /* 0x00002e6ba0007986 */ /* 0x000fe2000c101510 */
[----:B------:R-:W-:Y:S01]  /*c420*/  LOP3.LUT R112, R111, UR4, R112, 0x96, !PT ;  /* 0x000000046f707c12 */ /* 0x000fe2000f8e9670 */
[----:B------:R-:W-:Y:S02]  /*c430*/  IMAD.WIDE.U32 R108, R91, -0x326172a9, RZ ;  /* 0xcd9e8d575b6c7825 */ /* 0x000fe400078e00ff */
[----:B------:R-:W-:Y:S02]  /*c440*/  STG.E.U16 [R160.64+0x30], R104 ;  /* 0x00003068a0007986 */ /* 0x000fe4000c101510 */
[----:B------:R-:W-:Y:S04]  /*c450*/  IMAD.WIDE.U32 R112, R112, -0x326172a9, RZ ;  /* 0xcd9e8d5770707825 */ /* 0x000fe800078e00ff */
[----:B------:R-:W-:Y:S01]  /*c460*/  FADD.FTZ R105, R155, R102 ;  /* 0x000000669b697221 */ /* 0x000fe20000010000 */
[----:B------:R-:W-:Y:S01]  /*c470*/  LOP3.LUT R102, R109, UR5, R116, 0x96, !PT ;  /* 0x000000056d667c12 */ /* 0x000fe2000f8e9674 */
[----:B------:R-:W-:Y:S01]  /*c480*/  FADD.FTZ R94, R182, R100 ;  /* 0x00000064b65e7221 */ /* 0x000fe20000010000 */
[----:B------:R-:W-:Y:S01]  /*c490*/  LOP3.LUT R96, R113, UR15, R108, 0x96, !PT ;  /* 0x0000000f71607c12 */ /* 0x000fe2000f8e966c */
[----:B------:R-:W1:Y:S01]  /*c4a0*/  MUFU.EX2 R109, R143 ;  /* 0x0000008f006d7308 */ /* 0x000e620000000800 */
[----:B------:R-:W-:Y:S01]  /*c4b0*/  PRMT R116, R99, 0x5410, R98 ;  /* 0x0000541063747816 */ /* 0x000fe20000000062 */
[----:B------:R-:W-:Y:S01]  /*c4c0*/  FADD.FTZ R94, R177, R94 ;  /* 0x0000005eb15e7221 */ /* 0x000fe20000010000 */
[----:B------:R-:W-:Y:S02]  /*c4d0*/  LOP3.LUT R91, R96, 0xff, RZ, 0xc0, !PT ;  /* 0x000000ff605b7812 */ /* 0x000fe400078ec0ff */
[--C-:B------:R-:W-:Y:S02]  /*c4e0*/  SHF.R.U32.HI R89, RZ, 0x10, R96.reuse ;  /* 0x00000010ff597819 */ /* 0x100fe40000011660 */
[----:B------:R-:W-:Y:S02]  /*c4f0*/  ISETP.GE.U32.AND P4, PT, R4, R91, PT ;  /* 0x0000005b0400720c */ /* 0x000fe40003f86070 */
[----:B------:R-:W-:Y:S01]  /*c500*/  LOP3.LUT R91, R96, 0xffff, RZ, 0xc0, !PT ;  /* 0x0000ffff605b7812 */ /* 0x000fe200078ec0ff */
[----:B------:R-:W2:Y:S01]  /*c510*/  MUFU.EX2 R108, R135 ;  /* 0x00000087006c7308 */ /* 0x000ea20000000800 */
[----:B------:R-:W-:Y:S02]  /*c520*/  LOP3.LUT R89, R89, 0xff, RZ, 0xc0, !PT ;  /* 0x000000ff59597812 */ /* 0x000fe400078ec0ff */
[----:B------:R-:W-:Y:S02]  /*c530*/  SHF.R.U32.HI R91, RZ, 0x8, R91 ;  /* 0x00000008ff5b7819 */ /* 0x000fe4000001165b */
[----:B------:R-:W-:Y:S02]  /*c540*/  @!P2 PRMT R99, R236, 0x5410, RZ ;  /* 0x00005410ec63a816 */ /* 0x000fe400000000ff */
[----:B------:R-:W-:Y:S02]  /*c550*/  LOP3.LUT R91, R91, 0xffff, RZ, 0xc0, !PT ;  /* 0x0000ffff5b5b7812 */ /* 0x000fe400078ec0ff */
[C---:B------:R-:W-:Y:S01]  /*c560*/  ISETP.GE.U32.AND P2, PT, R4.reuse, R89, PT ;  /* 0x000000590400720c */ /* 0x040fe20003f46070 */
[----:B------:R-:W3:Y:S01]  /*c570*/  MUFU.EX2 R143, R154 ;  /* 0x0000009a008f7308 */ /* 0x000ee20000000800 */
[----:B------:R-:W-:Y:S01]  /*c580*/  ISETP.GE.U32.AND P3, PT, R4, R91, PT ;  /* 0x0000005b0400720c */ /* 0x000fe20003f66070 */
[----:B------:R-:W-:Y:S01]  /*c590*/  STG.E.U16 [R162.64+0x30], R99 ;  /* 0x00003063a2007986 */ /* 0x000fe2000c101510 */
[----:B------:R-:W-:Y:S01]  /*c5a0*/  SHF.R.U32.HI R91, RZ, 0x18, R96 ;  /* 0x00000018ff5b7819 */ /* 0x000fe20000011660 */
[----:B-1----:R-:W-:Y:S01]  /*c5b0*/  FADD.FTZ R111, R109, R106 ;  /* 0x0000006a6d6f7221 */ /* 0x002fe20000010000 */
[----:B------:R-:W-:Y:S01]  /*c5c0*/  F2FP.PACK_AB R146, R140, R109 ;  /* 0x0000006d8c92723e */ /* 0x000fe200000000ff */
[----:B------:R-:W-:Y:S01]  /*c5d0*/  @!P4 HADD2 R234, -R97.H0_H0, -RZ.H0_H0 ;  /* 0xa00000ff61eac230 */ /* 0x000fe20000000900 */
[----:B------:R-:W-:Y:S01]  /*c5e0*/  ISETP.GE.U32.AND P0, PT, R4, R91, PT ;  /* 0x0000005b0400720c */ /* 0x000fe20003f06070 */
[----:B------:R-:W-:Y:S01]  /*c5f0*/  FADD.FTZ R106, R140, R111 ;  /* 0x0000006f8c6a7221 */ /* 0x000fe20000010000 */
[C---:B------:R-:W-:Y:S02]  /*c600*/  LOP3.LUT R91, R112.reuse, 0xff, RZ, 0xc0, !PT ;  /* 0x000000ff705b7812 */ /* 0x040fe400078ec0ff */
[--C-:B------:R-:W-:Y:S01]  /*c610*/  SHF.R.U32.HI R92, RZ, 0x18, R112.reuse ;  /* 0x00000018ff5c7819 */ /* 0x100fe20000011670 */
[----:B------:R-:W-:Y:S01]  /*c620*/  @!P2 HADD2 R229, -R95.H0_H0, -RZ.H0_H0 ;  /* 0xa00000ff5fe5a230 */ /* 0x000fe20000000900 */
[----:B------:R-:W-:Y:S01]  /*c630*/  LOP3.LUT R89, R112, 0xffff, RZ, 0xc0, !PT ;  /* 0x0000ffff70597812 */ /* 0x000fe200078ec0ff */
[----:B--2---:R-:W-:Y:S01]  /*c640*/  FADD.FTZ R126, R108, R105 ;  /* 0x000000696c7e7221 */ /* 0x004fe20000010000 */
[----:B------:R-:W-:Y:S02]  /*c650*/  F2FP.PACK_AB R140, R133, R108 ;  /* 0x0000006c858c723e */ /* 0x000fe400000000ff */
[----:B------:R-:W-:Y:S01]  /*c660*/  SHF.R.U32.HI R90, RZ, 0x10, R112 ;  /* 0x00000010ff5a7819 */ /* 0x000fe20000011670 */
[----:B------:R-:W1:Y:S01]  /*c670*/  MUFU.EX2 R108, R169 ;  /* 0x000000a9006c7308 */ /* 0x000e620000000800 */
[----:B------:R-:W-:Y:S01]  /*c680*/  F2FP.PACK_AB R100, R177, R182 ;  /* 0x000000b6b164723e */ /* 0x000fe200000000ff */
[----:B------:R-:W-:Y:S01]  /*c690*/  IMAD.WIDE.U32 R112, R102, -0x2daee0ad, RZ ;  /* 0xd2511f5366707825 */ /* 0x000fe200078e00ff */
[----:B------:R-:W-:Y:S02]  /*c6a0*/  LOP3.LUT R105, R90, 0xff, RZ, 0xc0, !PT ;  /* 0x000000ff5a697812 */ /* 0x000fe400078ec0ff */
[----:B------:R-:W-:Y:S01]  /*c6b0*/  ISETP.GE.U32.AND P1, PT, R4, R92, PT ;  /* 0x0000005c0400720c */ /* 0x000fe20003f26070 */
[----:B---3--:R-:W-:Y:S01]  /*c6c0*/  FADD.FTZ R109, R143, R94 ;  /* 0x0000005e8f6d7221 */ /* 0x008fe20000010000 */
[----:B------:R-:W-:Y:S01]  /*c6d0*/  LOP3.LUT R102, R113, UR14, R110, 0x96, !PT ;  /* 0x0000000e71667c12 */ /* 0x000fe2000f8e966e */
[----:B------:R-:W-:Y:S01]  /*c6e0*/  FADD.FTZ R126, R133, R126 ;  /* 0x0000007e857e7221 */ /* 0x000fe20000010000 */
[----:B------:R-:W-:Y:S01]  /*c6f0*/  LOP3.LUT R94, R112, 0xff, RZ, 0xc0, !PT ;  /* 0x000000ff705e7812 */ /* 0x000fe200078ec0ff */
[----:B------:R-:W-:Y:S01]  /*c700*/  FADD.FTZ R124, R150, R109 ;  /* 0x0000006d967c7221 */ /* 0x000fe20000010000 */
[----:B------:R-:W-:Y:S02]  /*c710*/  LEA R109, R134, 0x1, 0x1 ;  /* 0x00000001866d7811 */ /* 0x000fe400078e08ff */
[----:B------:R-:W-:Y:S02]  /*c720*/  LOP3.LUT R87, R102, 0xff, RZ, 0xc0, !PT ;  /* 0x000000ff66577812 */ /* 0x000fe400078ec0ff */
[----:B------:R-:W-:Y:S02]  /*c730*/  LOP3.LUT R109, R191, UR19, R109, 0x96, !PT ;  /* 0x00000013bf6d7c12 */ /* 0x000fe4000f8e966d */
[----:B------:R-:W-:Y:S02]  /*c740*/  ISETP.GE.U32.AND P6, PT, R4, R87, PT ;  /* 0x000000570400720c */ /* 0x000fe40003fc6070 */
[--C-:B------:R-:W-:Y:S02]  /*c750*/  SHF.R.U32.HI R90, RZ, 0x10, R112.reuse ;  /* 0x00000010ff5a7819 */ /* 0x100fe40000011670 */
[----:B------:R-:W-:Y:S02]  /*c760*/  LOP3.LUT R87, R112, 0xffff, RZ, 0xc0, !PT ;  /* 0x0000ffff70577812 */ /* 0x000fe400078ec0ff */
[----:B------:R-:W-:Y:S01]  /*c770*/  SHF.R.U32.HI R129, RZ, 0x18, R112 ;  /* 0x00000018ff817819 */ /* 0x000fe20000011670 */
[----:B-1----:R-:W-:Y:S01]  /*c780*/  FADD.FTZ R112, R108, R101 ;  /* 0x000000656c707221 */ /* 0x002fe20000010000 */
[----:B------:R-:W-:Y:S02]  /*c790*/  F2FP.PACK_AB R143, R150, R143 ;  /* 0x0000008f968f723e */ /* 0x000fe400000000ff */
[C---:B------:R-:W-:Y:S01]  /*c7a0*/  F2FP.PACK_AB R150, R165.reuse, R108 ;  /* 0x0000006ca596723e */ /* 0x040fe200000000ff */
[----:B------:R-:W-:Y:S01]  /*c7b0*/  FADD.FTZ R125, R165, R112 ;  /* 0x00000070a57d7221 */ /* 0x000fe20000010000 */
[----:B------:R-:W-:Y:S01]  /*c7c0*/  PRMT R92, R95, 0x7632, R92 ;  /* 0x000076325f5c7816 */ /* 0x000fe2000000005c */
[----:B------:R-:W-:Y:S01]  /*c7d0*/  IMAD.WIDE.U32 R112, R109, -0x326172a9, RZ ;  /* 0xcd9e8d576d707825 */ /* 0x000fe200078e00ff */
[----:B------:R-:W-:Y:S01]  /*c7e0*/  PRMT R96, R97, 0x7632, R96 ;  /* 0x0000763261607816 */ /* 0x000fe20000000060 */
[----:B------:R-:W1:Y:S01]  /*c7f0*/  MUFU.EX2 R108, R145 ;  /* 0x00000091006c7308 */ /* 0x000e620000000800 */
[----:B------:R-:W-:Y:S01]  /*c800*/  PRMT R110, R95, 0x5410, R92 ;  /* 0x000054105f6e7816 */ /* 0x000fe2000000005c */
[----:B------:R-:W-:Y:S01]  /*c810*/  @!P0 HADD2 R233, -R92.H0_H0, -RZ.H0_H0 ;  /* 0xa00000ff5ce98230 */ /* 0x000fe20000000900 */
[----:B------:R-:W-:Y:S01]  /*c820*/  LOP3.LUT R101, R113, UR13, R198, 0x96, !PT ;  /* 0x0000000d71657c12 */ /* 0x000fe2000f8e96c6 */
[----:B------:R-:W-:Y:S01]  /*c830*/  @!P3 HADD2 R232, -R96.H0_H0, -RZ.H0_H0 ;  /* 0xa00000ff60e8b230 */ /* 0x000fe20000000900 */
[----:B------:R-:W-:Y:S02]  /*c840*/  LOP3.LUT R109, R153, UR11, R112, 0x96, !PT ;  /* 0x0000000b996d7c12 */ /* 0x000fe4000f8e9670 */
[----:B------:R-:W-:Y:S01]  /*c850*/  @!P0 PRMT R92, R233, 0x5410, RZ ;  /* 0x00005410e95c8816 */ /* 0x000fe200000000ff */
[----:B------:R-:W-:Y:S01]  /*c860*/  IMAD.WIDE.U32 R154, R101, -0x2daee0ad, RZ ;  /* 0xd2511f53659a7825 */ /* 0x000fe200078e00ff */
[----:B------:R-:W-:Y:S02]  /*c870*/  PRMT R111, R97, 0x5410, R96 ;  /* 0x00005410616f7816 */ /* 0x000fe40000000060 */
[----:B------:R-:W-:Y:S01]  /*c880*/  @!P3 PRMT R96, R232, 0x5410, RZ ;  /* 0x00005410e860b816 */ /* 0x000fe200000000ff */
[----:B------:R-:W-:Y:S01]  /*c890*/  IMAD.WIDE.U32 R112, R109, -0x2daee0ad, RZ ;  /* 0xd2511f536d707825 */ /* 0x000fe200078e00ff */
[----:B------:R-:W-:Y:S02]  /*c8a0*/  LOP3.LUT R109, R155, UR10, R184, 0x96, !PT ;  /* 0x0000000a9b6d7c12 */ /* 0x000fe4000f8e96b8 */
[----:B------:R-:W-:Y:S02]  /*c8b0*/  LOP3.LUT R84, R102, 0xffff, RZ, 0xc0, !PT ;  /* 0x0000ffff66547812 */ /* 0x000fe400078ec0ff */
[----:B------:R-:W-:Y:S01]  /*c8c0*/  LOP3.LUT R101, R113, UR8, R154, 0x96, !PT ;  /* 0x0000000871657c12 */ /* 0x000fe2000f8e969a */
[----:B------:R-:W-:Y:S01]  /*c8d0*/  IMAD.WIDE.U32 R176, R109, -0x326172a9, RZ ;  /* 0xcd9e8d576db07825 */ /* 0x000fe200078e00ff */
[----:B------:R-:W-:Y:S02]  /*c8e0*/  @!P2 PRMT R95, R229, 0x5410, RZ ;  /* 0x00005410e55fa816 */ /* 0x000fe400000000ff */
[----:B------:R-:W-:Y:S01]  /*c8f0*/  @P6 LOP3.LUT R6, R6, 0x40, RZ, 0xfc, !PT ;  /* 0x0000004006066812 */ /* 0x000fe200078efcff */
[----:B------:R-:W-:Y:S01]  /*c900*/  FADD.FTZ R109, R151, R106 ;  /* 0x0000006a976d7221 */ /* 0x000fe20000010000 */
[----:B------:R-:W-:Y:S02]  /*c910*/  LOP3.LUT R86, R177, UR9, R152, 0x96, !PT ;  /* 0x00000009b1567c12 */ /* 0x000fe4000f8e9698 */
[C---:B-1----:R-:W-:Y:S01]  /*c920*/  F2FP.PACK_AB R154, R108.reuse, R151 ;  /* 0x000000976c9a723e */ /* 0x042fe200000000ff */
[----:B------:R-:W-:Y:S01]  /*c930*/  FADD.FTZ R85, R108, R109 ;  /* 0x0000006d6c557221 */ /* 0x000fe20000010000 */
[----:B------:R-:W-:Y:S01]  /*c940*/  LOP3.LUT R6, R6, 0xffffffdf, RZ, 0xc0, !PT ;  /* 0xffffffdf06067812 */ /* 0x000fe200078ec0ff */
[----:B------:R-:W-:Y:S01]  /*c950*/  IMAD.WIDE.U32 R108, R101, -0x326172a9, RZ ;  /* 0xcd9e8d57656c7825 */ /* 0x000fe200078e00ff */
[----:B------:R-:W-:Y:S02]  /*c960*/  PRMT R7, R100, 0x7632, R7 ;  /* 0x0000763264077816 */ /* 0x000fe40000000007 */
[----:B------:R-:W-:Y:S01]  /*c970*/  SHF.R.U32.HI R89, RZ, 0x8, R89 ;  /* 0x00000008ff597819 */ /* 0x000fe20000011659 */
[----:B------:R1:W-:Y:S01]  /*c980*/  STL [R1+0x7c], R85 ;  /* 0x00007c5501007387 */ /* 0x0003e20000100800 */
[----:B------:R-:W-:Y:S01]  /*c990*/  LOP3.LUT R176, R109, UR7, R176, 0x96, !PT ;  /* 0x000000076db07c12 */ /* 0x000fe2000f8e96b0 */
[----:B------:R-:W-:Y:S01]  /*c9a0*/  IMAD.WIDE.U32 R182, R86, -0x2daee0ad, RZ ;  /* 0xd2511f5356b67825 */ /* 0x000fe200078e00ff */
[----:B------:R-:W-:Y:S02]  /*c9b0*/  SHF.R.U32.HI R86, RZ, 0x10, R102 ;  /* 0x00000010ff567819 */ /* 0x000fe40000011666 */
[----:B------:R-:W-:Y:S01]  /*c9c0*/  PRMT R106, R100, 0x5410, R7 ;  /* 0x00005410646a7816 */ /* 0x000fe20000000007 */
[----:B------:R-:W-:Y:S01]  /*c9d0*/  IMAD.WIDE.U32 R176, R176, -0x2daee0ad, RZ ;  /* 0xd2511f53b0b07825 */ /* 0x000fe200078e00ff */
[----:B------:R-:W-:Y:S02]  /*c9e0*/  LOP3.LUT R79, R183, UR6, R112, 0x96, !PT ;  /* 0x00000006b74f7c12 */ /* 0x000fe4000f8e9670 */
[----:B------:R-:W-:Y:S01]  /*c9f0*/  LOP3.LUT R89, R89, 0xffff, RZ, 0xc0, !PT ;  /* 0x0000ffff59597812 */ /* 0x000fe200078ec0ff */
[----:B------:R-:W-:Y:S01]  /*ca00*/  IMAD.MOV.U32 R109, RZ, RZ, R199 ;  /* 0x000000ffff6d7224 */ /* 0x000fe200078e00c7 */
[----:B------:R-:W-:Y:S01]  /*ca10*/  LOP3.LUT R182, R177, UR4, R182, 0x96, !PT ;  /* 0x00000004b1b67c12 */ /* 0x000fe2000f8e96b6 */
[----:B------:R-:W-:Y:S01]  /*ca20*/  IMAD.WIDE.U32 R112, R79, -0x326172a9, RZ ;  /* 0xcd9e8d574f707825 */ /* 0x000fe200078e00ff */
[----:B------:R-:W-:Y:S02]  /*ca30*/  ISETP.GE.U32.AND P6, PT, R4, R91, PT ;  /* 0x0000005b0400720c */ /* 0x000fe40003fc6070 */
[----:B------:R-:W-:Y:S01]  /*ca40*/  PRMT R133, R142, 0x7632, R133 ;  /* 0x000076328e857816 */ /* 0x000fe20000000085 */
[----:B------:R-:W-:Y:S01]  /*ca50*/  IMAD.WIDE.U32 R182, R182, -0x326172a9, RZ ;  /* 0xcd9e8d57b6b67825 */ /* 0x000fe200078e00ff */
[----:B------:R-:W-:Y:S02]  /*ca60*/  LOP3.LUT R127, R113, UR5, R108, 0x96, !PT ;  /* 0x00000005717f7c12 */ /* 0x000fe4000f8e966c */
[----:B------:R-:W-:Y:S01]  /*ca70*/  PRMT R101, R144, 0x7632, R101 ;  /* 0x0000763290657816 */ /* 0x000fe20000000065 */
[----:B------:R-:W-:Y:S01]  /*ca80*/  IMAD.MOV.U32 R108, RZ, RZ, R198 ;  /* 0x000000ffff6c7224 */ /* 0x000fe200078e00c6 */
[----:B------:R-:W-:Y:S01]  /*ca90*/  LOP3.LUT R79, R183, UR15, R112, 0x96, !PT ;  /* 0x0000000fb74f7c12 */ /* 0x000fe2000f8e9670 */
[----:B------:R4:W5:Y:S01]  /*caa0*/  LDL.LU.64 R198, [R1+0xc8] ;  /* 0x0000c80001c67983 */ /* 0x0009620000300a00 */
[----:B------:R-:W-:Y:S01]  /*cab0*/  LOP3.LUT R77, R182, 0xffff, RZ, 0xc0, !PT ;  /* 0x0000ffffb64d7812 */ /* 0x000fe200078ec0ff */
[----:B------:R-:W-:Y:S01]  /*cac0*/  IMAD.MOV.U32 R113, RZ, RZ, R109 ;  /* 0x000000ffff717224 */ /* 0x000fe200078e006d */
[----:B-1----:R-:W-:Y:S01]  /*cad0*/  LOP3.LUT R85, R79, 0xff, RZ, 0xc0, !PT ;  /* 0x000000ff4f557812 */ /* 0x002fe200078ec0ff */
[----:B------:R-:W-:Y:S01]  /*cae0*/  @!P6 HADD2 R224, -R144.H0_H0, -RZ.H0_H0 ;  /* 0xa00000ff90e0e230 */ /* 0x000fe20000000900 */
[----:B------:R-:W-:Y:S01]  /*caf0*/  PRMT R109, R93, 0x5410, R128 ;  /* 0x000054105d6d7816 */ /* 0x000fe20000000080 */
[----:B------:R-:W-:Y:S01]  /*cb00*/  IMAD.MOV.U32 R112, RZ, RZ, R108 ;  /* 0x000000ffff707224 */ /* 0x000fe200078e006c */
[C---:B------:R-:W-:Y:S02]  /*cb10*/  ISETP.GE.U32.AND P0, PT, R4.reuse, R85, PT ;  /* 0x000000550400720c */ /* 0x040fe40003f06070 */
[----:B------:R-:W-:Y:S01]  /*cb20*/  SHF.R.U32.HI R85, RZ, 0x18, R102 ;  /* 0x00000018ff557819 */ /* 0x000fe20000011666 */
[----:B------:R-:W-:Y:S01]  /*cb30*/  IMAD.MOV.U32 R78, RZ, RZ, R112 ;  /* 0x000000ffff4e7224 */ /* 0x000fe200078e0070 */
[----:B------:R-:W-:Y:S02]  /*cb40*/  PRMT R102, R103, 0x7632, R102 ;  /* 0x0000763267667816 */ /* 0x000fe40000000066 */
[C---:B------:R-:W-:Y:S02]  /*cb50*/  ISETP.GE.U32.AND P3, PT, R4.reuse, R85, PT ;  /* 0x000000550400720c */ /* 0x040fe40003f66070 */
[----:B------:R-:W-:Y:S01]  /*cb60*/  LOP3.LUT R85, R79, 0xffff, RZ, 0xc0, !PT ;  /* 0x0000ffff4f557812 */ /* 0x000fe200078ec0ff */
[----:B------:R-:W-:Y:S01]  /*cb70*/  @!P1 HADD2 R221, -R102.H0_H0, -RZ.H0_H0 ;  /* 0xa00000ff66dd9230 */ /* 0x000fe20000000900 */
[----:B------:R-:W-:Y:S02]  /*cb80*/  PRMT R112, R103, 0x5410, R102 ;  /* 0x0000541067707816 */ /* 0x000fe40000000066 */
[----:B------:R-:W-:Y:S01]  /*cb90*/  SHF.R.U32.HI R85, RZ, 0x8, R85 ;  /* 0x00000008ff557819 */ /* 0x000fe20000011655 */
[----:B------:R-:W-:Y:S01]  /*cba0*/  @!P0 HADD2 R231, -R93.H0_H0, -RZ.H0_H0 ;  /* 0xa00000ff5de78230 */ /* 0x000fe20000000900 */
[----:B------:R-:W-:Y:S02]  /*cbb0*/  @!P1 PRMT R102, R221, 0x5410, RZ ;  /* 0x00005410dd669816 */ /* 0x000fe400000000ff */
[----:B------:R-:W-:Y:S02]  /*cbc0*/  LOP3.LUT R85, R85, 0xffff, RZ, 0xc0, !PT ;  /* 0x0000ffff55557812 */ /* 0x000fe400078ec0ff */
[----:B------:R-:W-:Y:S02]  /*cbd0*/  @!P0 PRMT R93, R231, 0x5410, RZ ;  /* 0x00005410e75d8816 */ /* 0x000fe400000000ff */
[C---:B------:R-:W-:Y:S02]  /*cbe0*/  ISETP.GE.U32.AND P0, PT, R4.reuse, R85, PT ;  /* 0x000000550400720c */ /* 0x040fe40003f06070 */
[----:B------:R-:W-:Y:S02]  /*cbf0*/  SHF.R.U32.HI R85, RZ, 0x10, R79 ;  /* 0x00000010ff557819 */ /* 0x000fe4000001164f */
[----:B------:R-:W-:Y:S02]  /*cc00*/  SHF.R.U32.HI R77, RZ, 0x8, R77 ;  /* 0x00000008ff4d7819 */ /* 0x000fe4000001164d */
[----:B------:R-:W-:Y:S01]  /*cc10*/  LOP3.LUT R5, R85, 0xff, RZ, 0xc0, !PT ;  /* 0x000000ff55057812 */ /* 0x000fe200078ec0ff */
[----:B------:R-:W-:Y:S01]  /*cc20*/  IMAD.MOV.U32 R85, RZ, RZ, R191 ;  /* 0x000000ffff557224 */ /* 0x000fe200078e00bf */
[----:B------:R-:W-:Y:S02]  /*cc30*/  LOP3.LUT R77, R77, 0xffff, RZ, 0xc0, !PT ;  /* 0x0000ffff4d4d7812 */ /* 0x000fe400078ec0ff */
[----:B------:R-:W-:Y:S01]  /*cc40*/  ISETP.GE.U32.AND P2, PT, R4, R5, PT ;  /* 0x000000050400720c */ /* 0x000fe20003f46070 */
[----:B------:R-:W-:Y:S01]  /*cc50*/  IMAD.MOV.U32 R91, RZ, RZ, R85 ;  /* 0x000000ffff5b7224 */ /* 0x000fe200078e0055 */
[----:B------:R-:W-:Y:S01]  /*cc60*/  LOP3.LUT R5, R182, 0xff, RZ, 0xc0, !PT ;  /* 0x000000ffb6057812 */ /* 0x000fe200078ec0ff */
[----:B------:R-:W-:Y:S01]  /*cc70*/  @!P0 HADD2 R230, -R128.H0_H0, -RZ.H0_H0 ;  /* 0xa00000ff80e68230 */ /* 0x000fe20000000900 */
[----:B------:R-:W-:Y:S02]  /*cc80*/  @P3 LOP3.LUT R6, R6, 0x20, RZ, 0xfc, !PT ;  /* 0x0000002006063812 */ /* 0x000fe400078efcff */
[C---:B------:R-:W-:Y:S02]  /*cc90*/  ISETP.GE.U32.AND P1, PT, R4.reuse, R5, PT ;  /* 0x000000050400720c */ /* 0x040fe40003f26070 */
[----:B------:R-:W-:Y:S01]  /*cca0*/  ISETP.GE.U32.AND P3, PT, R4, R105, PT ;  /* 0x000000690400720c */ /* 0x000fe20003f66070 */
[----:B------:R1:W-:Y:S01]  /*ccb0*/  STL [R1+0x78], R6 ;  /* 0x0000780601007387 */ /* 0x0003e20000100800 */
[----:B------:R-:W-:Y:S02]  /*ccc0*/  @!P0 PRMT R128, R230, 0x5410, RZ ;  /* 0x00005410e6808816 */ /* 0x000fe400000000ff */
[----:B------:R-:W-:Y:S01]  /*ccd0*/  ISETP.GE.U32.AND P0, PT, R4, R89, PT ;  /* 0x000000590400720c */ /* 0x000fe20003f06070 */
[----:B------:R-:W-:Y:S01]  /*cce0*/  @!P2 HADD2 R220, -R130.H0_H0, -RZ.H0_H0 ;  /* 0xa00000ff82dca230 */ /* 0x000fe20000000900 */
[----:B------:R-:W-:Y:S02]  /*ccf0*/  SHF.R.U32.HI R79, RZ, 0x18, R79 ;  /* 0x00000018ff4f7819 */ /* 0x000fe4000001164f */
[----:B------:R-:W-:Y:S02]  /*cd00*/  PRMT R135, R130, 0x7632, R135 ;  /* 0x0000763282877816 */ /* 0x000fe40000000087 */
[----:B------:R-:W-:Y:S01]  /*cd10*/  PRMT R105, R142, 0x5410, R133 ;  /* 0x000054108e697816 */ /* 0x000fe20000000085 */
[----:B------:R-:W-:Y:S01]  /*cd20*/  @!P1 HADD2 R209, -R100.H0_H0, -RZ.H0_H0 ;  /* 0xa00000ff64d19230 */ /* 0x000fe20000000900 */
[----:B------:R-:W-:Y:S01]  /*cd30*/  PRMT R108, R130, 0x5410, R135 ;  /* 0x00005410826c7816 */ /* 0x000fe20000000087 */
[----:B------:R-:W-:Y:S01]  /*cd40*/  @!P3 HADD2 R222, -R103.H0_H0, -RZ.H0_H0 ;  /* 0xa00000ff67deb230 */ /* 0x000fe20000000900 */
[----:B------:R-:W-:Y:S02]  /*cd50*/  @!P2 PRMT R130, R220, 0x5410, RZ ;  /* 0x00005410dc82a816 */ /* 0x000fe400000000ff */
[----:B------:R-:W-:Y:S01]  /*cd60*/  @!P1 PRMT R100, R209, 0x5410, RZ ;  /* 0x00005410d1649816 */ /* 0x000fe200000000ff */
[----:B------:R-:W-:Y:S01]  /*cd70*/  @!P0 HADD2 R223, -R101.H0_H0, -RZ.H0_H0 ;  /* 0xa00000ff65df8230 */ /* 0x000fe20000000900 */
[----:B------:R-:W-:Y:S02]  /*cd80*/  ISETP.GE.U32.AND P1, PT, R4, R77, PT ;  /* 0x0000004d0400720c */ /* 0x000fe40003f26070 */
[--C-:B------:R-:W-:Y:S02]  /*cd90*/  SHF.R.U32.HI R77, RZ, 0x10, R182.reuse ;  /* 0x00000010ff4d7819 */ /* 0x100fe400000116b6 */
[----:B------:R-:W-:Y:S02]  /*cda0*/  SHF.R.U32.HI R182, RZ, 0x18, R182 ;  /* 0x00000018ffb67819 */ /* 0x000fe400000116b6 */
[----:B------:R-:W-:Y:S02]  /*cdb0*/  LOP3.LUT R77, R77, 0xff, RZ, 0xc0, !PT ;  /* 0x000000ff4d4d7812 */ /* 0x000fe400078ec0ff */
[----:B------:R-:W-:Y:S02]  /*cdc0*/  @!P3 PRMT R103, R222, 0x5410, RZ ;  /* 0x00005410de67b816 */ /* 0x000fe400000000ff */
[C---:B------:R-:W-:Y:S02]  /*cdd0*/  ISETP.GE.U32.AND P3, PT, R4.reuse, R77, PT ;  /* 0x0000004d0400720c */ /* 0x040fe40003f66070 */
[C---:B------:R-:W-:Y:S01]  /*cde0*/  ISETP.GE.U32.AND P0, PT, R4.reuse, R79, PT ;  /* 0x0000004f0400720c */ /* 0x040fe20003f06070 */
[----:B------:R-:W-:Y:S01]  /*cdf0*/  @!P1 HADD2 R206, -R7.H0_H0, -RZ.H0_H0 ;  /* 0xa00000ff07ce9230 */ /* 0x000fe20000000900 */
[----:B------:R-:W-:Y:S01]  /*ce00*/  ISETP.GE.U32.AND P2, PT, R4, R89, PT ;  /* 0x000000590400720c */ /* 0x000fe20003f46070 */
[----:B------:R-:W-:Y:S01]  /*ce10*/  IMAD.MOV.U32 R79, RZ, RZ, R189 ;  /* 0x000000ffff4f7224 */ /* 0x000fe200078e00bd */
[----:B------:R-:W-:Y:S01]  /*ce20*/  LOP3.LUT R85, R167, UR15, R172, 0x96, !PT ;  /* 0x0000000fa7557c12 */ /* 0x000fe2000f8e96ac */
[----:B------:R-:W-:Y:S01]  /*ce30*/  IMAD.MOV.U32 R172, RZ, RZ, R88 ;  /* 0x000000ffffac7224 */ /* 0x000fe200078e0058 */
[----:B------:R-:W-:Y:S01]  /*ce40*/  @!P1 PRMT R7, R206, 0x5410, RZ ;  /* 0x00005410ce079816 */ /* 0x000fe200000000ff */
[----:B------:R-:W-:Y:S01]  /*ce50*/  IMAD.MOV.U32 R89, RZ, RZ, R79 ;  /* 0x000000ffff597224 */ /* 0x000fe200078e004f */
[----:B------:R-:W-:Y:S01]  /*ce60*/  ISETP.GE.U32.AND P1, PT, R4, R182, PT ;  /* 0x000000b60400720c */ /* 0x000fe20003f26070 */
[----:B------:R-:W-:Y:S01]  /*ce70*/  IMAD.MOV.U32 R79, RZ, RZ, R113 ;  /* 0x000000ffff4f7224 */ /* 0x000fe200078e0071 */
[----:B------:R-:W-:Y:S01]  /*ce80*/  PRMT R113, R144, 0x5410, R101 ;  /* 0x0000541090717816 */ /* 0x000fe20000000065 */
[----:B------:R-:W-:Y:S01]  /*ce90*/  @!P3 HADD2 R205, -R142.H0_H0, -RZ.H0_H0 ;  /* 0xa00000ff8ecdb230 */ /* 0x000fe20000000900 */
[----:B------:R-:W-:Y:S01]  /*cea0*/  @!P6 PRMT R144, R224, 0x5410, RZ ;  /* 0x00005410e090e816 */ /* 0x000fe200000000ff */
[----:B------:R-:W-:Y:S01]  /*ceb0*/  IMAD.MOV.U32 R182, RZ, RZ, R78 ;  /* 0x000000ffffb67224 */ /* 0x000fe200078e004e */
[C---:B------:R-:W-:Y:S01]  /*cec0*/  LOP3.LUT P6, RZ, R6.reuse, 0x40, RZ, 0xc0, !PT ;  /* 0x0000004006ff7812 */ /* 0x040fe200078cc0ff */
[----:B------:R-:W-:Y:S01]  /*ced0*/  @!P0 HADD2 R217, -R135.H0_H0, -RZ.H0_H0 ;  /* 0xa00000ff87d98230 */ /* 0x000fe20000000900 */
[----:B------:R-:W-:Y:S01]  /*cee0*/  @!P3 PRMT R142, R205, 0x5410, RZ ;  /* 0x00005410cd8eb816 */ /* 0x000fe200000000ff */
[----:B------:R-:W-:Y:S01]  /*cef0*/  IMAD.MOV.U32 R183, RZ, RZ, R79 ;  /* 0x000000ffffb77224 */ /* 0x000fe200078e004f */
[----:B------:R-:W-:Y:S01]  /*cf00*/  LOP3.LUT P3, RZ, R6, 0x20, RZ, 0xc0, !PT ;  /* 0x0000002006ff7812 */ /* 0x000fe2000786c0ff */
[----:B------:R-:W-:Y:S01]  /*cf10*/  IMAD.MOV.U32 R173, RZ, RZ, R89 ;  /* 0x000000ffffad7224 */ /* 0x000fe200078e0059 */
[----:B------:R-:W-:Y:S01]  /*cf20*/  SHF.R.U32.HI R84, RZ, 0x8, R84 ;  /* 0x00000008ff547819 */ /* 0x000fe20000011654 */
[----:B------:R-:W-:Y:S01]  /*cf30*/  @!P1 HADD2 R203, -R133.H0_H0, -RZ.H0_H0 ;  /* 0xa00000ff85cb9230 */ /* 0x000fe20000000900 */
[----:B------:R-:W-:Y:S02]  /*cf40*/  LOP3.LUT R77, R85, 0xffff, RZ, 0xc0, !PT ;  /* 0x0000ffff554d7812 */ /* 0x000fe400078ec0ff */
[----:B------:R-:W-:Y:S02]  /*cf50*/  LOP3.LUT R84, R84, 0xffff, RZ, 0xc0, !PT ;  /* 0x0000ffff54547812 */ /* 0x000fe400078ec0ff */
[----:B------:R-:W-:Y:S01]  /*cf60*/  @!P1 PRMT R133, R203, 0x5410, RZ ;  /* 0x00005410cb859816 */ /* 0x000fe200000000ff */
[----:B------:R-:W-:Y:S01]  /*cf70*/  @!P6 HADD2 R213, -R140.H0_H0, -RZ.H0_H0 ;  /* 0xa00000ff8cd5e230 */ /* 0x000fe20000000900 */
[----:B------:R-:W-:Y:S02]  /*cf80*/  LOP3.LUT P1, RZ, R6, 0x10, RZ, 0xc0, !PT ;  /* 0x0000001006ff7812 */ /* 0x000fe4000782c0ff */
[----:B------:R-:W-:Y:S01]  /*cf90*/  LOP3.LUT R78, R85, 0xff, RZ, 0xc0, !PT ;  /* 0x000000ff554e7812 */ /* 0x000fe200078ec0ff */
[----:B-1----:R-:W1:Y:S01]  /*cfa0*/  LDC.U8 R6, c[0x0][0x2d8] ;  /* 0x0000b600ff067b82 */ /* 0x002e620000000000 */
[----:B------:R-:W-:Y:S02]  /*cfb0*/  SHF.R.U32.HI R77, RZ, 0x8, R77 ;  /* 0x00000008ff4d7819 */ /* 0x000fe4000001164d */
[----:B------:R-:W-:Y:S02]  /*cfc0*/  @!P5 PRMT R98, R235, 0x5410, RZ ;  /* 0x00005410eb62d816 */ /* 0x000fe400000000ff */
[----:B------:R-:W-:Y:S01]  /*cfd0*/  ISETP.GE.U32.AND P5, PT, R4, R84, PT ;  /* 0x000000540400720c */ /* 0x000fe20003fa6070 */
[----:B------:R-:W-:Y:S01]  /*cfe0*/  IMAD.MOV.U32 R84, RZ, RZ, R190 ;  /* 0x000000ffff547224 */ /* 0x000fe200078e00be */
[----:B------:R-:W-:Y:S01]  /*cff0*/  LOP3.LUT R90, R90, 0xff, RZ, 0xc0, !PT ;  /* 0x000000ff5a5a7812 */ /* 0x000fe200078ec0ff */
[----:B------:R4:W5:Y:S01]  /*d000*/  LDL.LU.64 R190, [R1+0xc0] ;  /* 0x0000c00001be7983 */ /* 0x0009620000300a00 */
[----:B------:R-:W-:Y:S02]  /*d010*/  PRMT R77, R78, 0x5410, R77 ;  /* 0x000054104e4d7816 */ /* 0x000fe4000000004d */
[----:B------:R-:W-:Y:S02]  /*d020*/  LOP3.LUT R78, R166, 0xffff, RZ, 0xc0, !PT ;  /* 0x0000ffffa64e7812 */ /* 0x000fe400078ec0ff */
[--C-:B------:R-:W-:Y:S01]  /*d030*/  SHF.R.U32.HI R76, RZ, 0x10, R85.reuse ;  /* 0x00000010ff4c7819 */ /* 0x100fe20000011655 */
[----:B------:R-:W-:Y:S01]  /*d040*/  STG.E.U16 [R162.64+0x32], R98 ;  /* 0x00003262a2007986 */ /* 0x000fe2000c101510 */
[----:B------:R-:W-:Y:S02]  /*d050*/  @!P2 PRMT R101, R223, 0x5410, RZ ;  /* 0x00005410df65a816 */ /* 0x000fe400000000ff */
[----:B------:R-:W-:Y:S01]  /*d060*/  ISETP.GE.U32.AND P2, PT, R4, R90, PT ;  /* 0x0000005a0400720c */ /* 0x000fe20003f46070 */
[----:B------:R-:W-:Y:S01]  /*d070*/  IMAD.MOV.U32 R90, RZ, RZ, R84 ;  /* 0x000000ffff5a7224 */ /* 0x000fe200078e0054 */
[----:B------:R-:W-:Y:S01]  /*d080*/  LOP3.LUT R79, R166, 0xff, RZ, 0xc0, !PT ;  /* 0x000000ffa64f7812 */ /* 0x000fe200078ec0ff */
[----:B------:R4:W5:Y:S01]  /*d090*/  LDL.LU.64 R188, [R1+0xb8] ;  /* 0x0000b80001bc7983 */ /* 0x0009620000300a00 */
[----:B------:R-:W-:Y:S02]  /*d0a0*/  SHF.R.U32.HI R78, RZ, 0x8, R78 ;  /* 0x00000008ff4e7819 */ /* 0x000fe4000001164e */
[----:B------:R-:W-:Y:S02]  /*d0b0*/  LOP3.LUT R84, R174, 0xffff, RZ, 0xc0, !PT ;  /* 0x0000ffffae547812 */ /* 0x000fe400078ec0ff */
[----:B------:R-:W-:Y:S01]  /*d0c0*/  SHF.R.U32.HI R85, RZ, 0x18, R85 ;  /* 0x00000018ff557819 */ /* 0x000fe20000011655 */
[----:B------:R-:W-:Y:S01]  /*d0d0*/  STG.E.U16 [R170.64+0x42], R96 ;  /* 0x00004260aa007986 */ /* 0x000fe2000c101510 */
[----:B------:R-:W-:Y:S02]  /*d0e0*/  LOP3.LUT R76, R76, 0xff, RZ, 0xc0, !PT ;  /* 0x000000ff4c4c7812 */ /* 0x000fe400078ec0ff */
[----:B-1----:R-:W-:Y:S01]  /*d0f0*/  PRMT R6, R6, 0x7054, R6 ;  /* 0x0000705406067816 */ /* 0x002fe20000000006 */
[----:B------:R-:W-:Y:S01]  /*d100*/  @!P2 HADD2 R228, -R154.H0_H0, -RZ.H0_H0 ;  /* 0xa00000ff9ae4a230 */ /* 0x000fe20000000900 */
[----:B------:R-:W-:Y:S02]  /*d110*/  PRMT R78, R79, 0x5410, R78 ;  /* 0x000054104f4e7816 */ /* 0x000fe4000000004e */
[----:B------:R-:W-:Y:S01]  /*d120*/  LOP3.LUT R79, R175, UR15, R168, 0x96, !PT ;  /* 0x0000000faf4f7c12 */ /* 0x000fe2000f8e96a8 */
[--C-:B------:R-:W-:Y:S01]  /*d130*/  HSET2.LE.AND R77, R77, R6.reuse, PT ;  /* 0x000000064d4d7233 */ /* 0x100fe20003803000 */
[----:B------:R-:W-:Y:S01]  /*d140*/  PRMT R76, R76, 0x5410, R85 ;  /* 0x000054104c4c7816 */ /* 0x000fe20000000055 */
[----:B------:R-:W-:Y:S01]  /*d150*/  IMAD.MOV.U32 R175, RZ, RZ, R91 ;  /* 0x000000ffffaf7224 */ /* 0x000fe200078e005b */
[----:B------:R-:W-:Y:S02]  /*d160*/  LOP3.LUT R85, R174, 0xff, RZ, 0xc0, !PT ;  /* 0x000000ffae557812 */ /* 0x000fe400078ec0ff */
[----:B------:R-:W-:Y:S01]  /*d170*/  SHF.R.U32.HI R84, RZ, 0x8, R84 ;  /* 0x00000008ff547819 */ /* 0x000fe20000011654 */
[--C-:B------:R-:W-:Y:S01]  /*d180*/  HSET2.LE.AND R76, R76, R6.reuse, PT ;  /* 0x000000064c4c7233 */ /* 0x100fe20003803000 */
[----:B------:R-:W-:Y:S02]  /*d190*/  SHF.R.U32.HI R87, RZ, 0x8, R87 ;  /* 0x00000008ff577819 */ /* 0x000fe40000011657 */
[----:B------:R-:W-:Y:S02]  /*d1a0*/  PRMT R85, R85, 0x5410, R84 ;  /* 0x0000541055557816 */ /* 0x000fe40000000054 */
[--C-:B------:R-:W-:Y:S02]  /*d1b0*/  SHF.R.U32.HI R84, RZ, 0x10, R79.reuse ;  /* 0x00000010ff547819 */ /* 0x100fe4000001164f */
[----:B------:R-:W-:Y:S01]  /*d1c0*/  LOP3.LUT R72, R77, R72, RZ, 0xc0, !PT ;  /* 0x000000484d487212 */ /* 0x000fe200078ec0ff */
[--C-:B------:R-:W-:Y:S01]  /*d1d0*/  HSET2.LE.AND R77, R78, R6.reuse, PT ;  /* 0x000000064e4d7233 */ /* 0x100fe20003803000 */
[----:B------:R-:W-:Y:S01]  /*d1e0*/  LOP3.LUT R84, R84, 0xff, RZ, 0xc0, !PT ;  /* 0x000000ff54547812 */ /* 0x000fe200078ec0ff */
[--C-:B------:R-:W-:Y:S01]  /*d1f0*/  HSET2.LE.AND R85, R85, R6.reuse, PT ;  /* 0x0000000655557233 */ /* 0x100fe20003803000 */
[----:B------:R-:W-:Y:S02]  /*d200*/  LOP3.LUT R131, R87, 0xffff, RZ, 0xc0, !PT ;  /* 0x0000ffff57837812 */ /* 0x000fe400078ec0ff */
[C---:B------:R-:W-:Y:S02]  /*d210*/  LOP3.LUT R87, R79.reuse, 0xff, RZ, 0xc0, !PT ;  /* 0x000000ff4f577812 */ /* 0x040fe400078ec0ff */
[--C-:B------:R-:W-:Y:S02]  /*d220*/  SHF.R.U32.HI R89, RZ, 0x10, R174.reuse ;  /* 0x00000010ff597819 */ /* 0x100fe400000116ae */
[----:B------:R-:W-:Y:S01]  /*d230*/  SHF.R.U32.HI R88, RZ, 0x18, R174 ;  /* 0x00000018ff587819 */ /* 0x000fe200000116ae */
[----:B------:R-:W-:Y:S01]  /*d240*/  IMAD.MOV.U32 R174, RZ, RZ, R90 ;  /* 0x000000ffffae7224 */ /* 0x000fe200078e005a */
[----:B------:R-:W-:Y:S02]  /*d250*/  LOP3.LUT R90, R79, 0xffff, RZ, 0xc0, !PT ;  /* 0x0000ffff4f5a7812 */ /* 0x000fe400078ec0ff */
[----:B------:R-:W-:Y:S02]  /*d260*/  SHF.R.U32.HI R79, RZ, 0x18, R79 ;  /* 0x00000018ff4f7819 */ /* 0x000fe4000001164f */
[----:B------:R-:W-:Y:S02]  /*d270*/  LOP3.LUT R73, R76, R73, RZ, 0xc0, !PT ;  /* 0x000000494c497212 */ /* 0x000fe400078ec0ff */
[----:B------:R-:W-:Y:S02]  /*d280*/  PRMT R84, R84, 0x5410, R79 ;  /* 0x0000541054547816 */ /* 0x000fe4000000004f */
[----:B------:R-:W-:Y:S02]  /*d290*/  LOP3.LUT R74, R77, R74, RZ, 0xc0, !PT ;  /* 0x0000004a4d4a7212 */ /* 0x000fe400078ec0ff */
[----:B------:R-:W1:Y:S01]  /*d2a0*/  LDSM.16.MT88.4 R76, [R196+0x6000] ;  /* 0x00600000c44c783b */ /* 0x000e620000004200 */
[----:B------:R-:W-:Y:S01]  /*d2b0*/  LOP3.LUT R86, R86, 0xff, RZ, 0xc0, !PT ;  /* 0x000000ff56567812 */ /* 0x000fe200078ec0ff */
[--C-:B------:R-:W-:Y:S01]  /*d2c0*/  HSET2.LE.AND R84, R84, R6.reuse, PT ;  /* 0x0000000654547233 */ /* 0x100fe20003803000 */
[----:B------:R-:W-:Y:S02]  /*d2d0*/  @!P4 PRMT R97, R234, 0x5410, RZ ;  /* 0x00005410ea61c816 */ /* 0x000fe400000000ff */
[----:B------:R-:W-:Y:S02]  /*d2e0*/  ISETP.GE.U32.AND P4, PT, R4, R86, PT ;  /* 0x000000560400720c */ /* 0x000fe40003f86070 */
[----:B------:R-:W-:Y:S01]  /*d2f0*/  SHF.R.U32.HI R86, RZ, 0x10, R166 ;  /* 0x00000010ff567819 */ /* 0x000fe200000116a6 */
[----:B------:R-:W-:Y:S01]  /*d300*/  STG.E.U16 [R170.64+0x40], R97 ;  /* 0x00004061aa007986 */ /* 0x000fe2000c101510 */
[----:B------:R-:W-:Y:S02]  /*d310*/  SHF.R.U32.HI R90, RZ, 0x8, R90 ;  /* 0x00000008ff5a7819 */ /* 0x000fe4000001165a */
[----:B------:R-:W-:Y:S01]  /*d320*/  SHF.R.U32.HI R167, RZ, 0x18, R166 ;  /* 0x00000018ffa77819 */ /* 0x000fe200000116a6 */
[----:B------:R-:W-:Y:S01]  /*d330*/  STG.E.U16 [R158.64+0x40], R95 ;  /* 0x0000405f9e007986 */ /* 0x000fe2000c101510 */
[----:B------:R-:W-:Y:S02]  /*d340*/  LOP3.LUT R86, R86, 0xff, RZ, 0xc0, !PT ;  /* 0x000000ff56567812 */ /* 0x000fe400078ec0ff */
[----:B------:R-:W-:Y:S01]  /*d350*/  PRMT R87, R87, 0x5410, R90 ;  /* 0x0000541057577816 */ /* 0x000fe2000000005a */
[----:B------:R-:W-:Y:S01]  /*d360*/  STG.E.U16 [R158.64+0x42], R92 ;  /* 0x0000425c9e007986 */ /* 0x000fe2000c101510 */
[----:B------:R-:W-:Y:S01]  /*d370*/  PRMT R86, R86, 0x5410, R167 ;  /* 0x0000541056567816 */ /* 0x000fe200000000a7 */
[----:B------:R-:W-:Y:S01]  /*d380*/  @!P4 HADD2 R204, -R146.H0_H0, -RZ.H0_H0 ;  /* 0xa00000ff92ccc230 */ /* 0x000fe20000000900 */
[----:B------:R-:W-:Y:S01]  /*d390*/  LOP3.LUT R89, R89, 0xff, RZ, 0xc0, !PT ;  /* 0x000000ff59597812 */ /* 0x000fe200078ec0ff */
[--C-:B------:R-:W-:Y:S01]  /*d3a0*/  HSET2.LE.AND R87, R87, R6.reuse, PT ;  /* 0x0000000657577233 */ /* 0x100fe20003803000 */
[----:B------:R-:W-:Y:S01]  /*d3b0*/  LOP3.LUT R81, R84, R81, RZ, 0xc0, !PT ;  /* 0x0000005154517212 */ /* 0x000fe200078ec0ff */
[--C-:B------:R-:W-:Y:S01]  /*d3c0*/  HSET2.LE.AND R86, R86, R6.reuse, PT ;  /* 0x0000000656567233 */ /* 0x100fe20003803000 */
[----:B------:R-:W-:Y:S01]  /*d3d0*/  LOP3.LUT R82, R85, R82, RZ, 0xc0, !PT ;  /* 0x0000005255527212 */ /* 0x000fe200078ec0ff */
[----:B------:R-:W-:Y:S01]  /*d3e0*/  STG.E.U16 [R160.64+0x3e], R93 ;  /* 0x00003e5da0007986 */ /* 0x000fe2000c101510 */
[----:B------:R-:W-:Y:S02]  /*d3f0*/  LOP3.LUT R80, R87, R80, RZ, 0xc0, !PT ;  /* 0x0000005057507212 */ /* 0x000fe400078ec0ff */
[----:B------:R-:W-:Y:S01]  /*d400*/  LOP3.LUT R75, R86, R75, RZ, 0xc0, !PT ;  /* 0x0000004b564b7212 */ /* 0x000fe200078ec0ff */
[----:B------:R-:W-:Y:S01]  /*d410*/  STG.E.U16 [R160.64+0x40], R128 ;  /* 0x00004080a0007986 */ /* 0x000fe2000c101510 */
[----:B------:R-:W-:Y:S02]  /*d420*/  PRMT R88, R89, 0x5410, R88 ;  /* 0x0000541059587816 */ /* 0x000fe40000000058 */
[----:B------:R-:W-:Y:S01]  /*d430*/  LOP3.LUT R89, R178, 0xff, RZ, 0xc0, !PT ;  /* 0x000000ffb2597812 */ /* 0x000fe200078ec0ff */
[----:B------:R-:W2:Y:S01]  /*d440*/  LDSM.16.MT88.4 R84, [R194+0x6000] ;  /* 0x00600000c254783b */ /* 0x000ea20000004200 */
[----:B------:R-:W-:Y:S01]  /*d450*/  LOP3.LUT R90, R180, 0xffff, RZ, 0xc0, !PT ;  /* 0x0000ffffb45a7812 */ /* 0x000fe200078ec0ff */
[--C-:B------:R-:W-:Y:S01]  /*d460*/  HSET2.LE.AND R88, R88, R6.reuse, PT ;  /* 0x0000000658587233 */ /* 0x100fe20003803000 */
[----:B------:R-:W-:Y:S02]  /*d470*/  @!P0 PRMT R135, R217, 0x5410, RZ ;  /* 0x00005410d9878816 */ /* 0x000fe400000000ff */
[----:B------:R-:W-:Y:S02]  /*d480*/  PRMT R5, R140, 0x7632, R5 ;  /* 0x000076328c057816 */ /* 0x000fe40000000005 */
[----:B------:R-:W-:Y:S01]  /*d490*/  LOP3.LUT R83, R88, R83, RZ, 0xc0, !PT ;  /* 0x0000005358537212 */ /* 0x000fe200078ec0ff */
[-C--:B-1----:R-:W-:Y:S01]  /*d4a0*/  HMMA.16816.F32 R8, R72, R76.reuse, R8 ;  /* 0x0000004c4808723c */ /* 0x082fe20000001808 */
[----:B------:R-:W-:Y:S01]  /*d4b0*/  STG.E.U16 [R162.64+0x40], R130 ;  /* 0x00004082a2007986 */ /* 0x000fe2000c101510 */
[----:B------:R-:W-:Y:S01]  /*d4c0*/  SHF.R.U32.HI R88, RZ, 0x10, R178 ;  /* 0x00000010ff587819 */ /* 0x000fe200000116b2 */
[----:B------:R-:W-:Y:S01]  /*d4d0*/  @!P5 HADD2 R212, -R5.H0_H0, -RZ.H0_H0 ;  /* 0xa00000ff05d4d230 */ /* 0x000fe20000000900 */
[----:B------:R-:W-:Y:S01]  /*d4e0*/  ISETP.GE.U32.AND P0, PT, R4, R94, PT ;  /* 0x0000005e0400720c */ /* 0x000fe20003f06070 */
[----:B------:R1:W-:Y:S01]  /*d4f0*/  STG.E.U16 [R162.64+0x42], R135 ;  /* 0x00004287a2007986 */ /* 0x0003e2000c101510 */
[----:B------:R-:W-:Y:S02]  /*d500*/  PRMT R94, R140, 0x5410, R5 ;  /* 0x000054108c5e7816 */ /* 0x000fe40000000005 */
[C---:B------:R-:W-:Y:S01]  /*d510*/  HMMA.16816.F32 R12, R80.reuse, R76, R12 ;  /* 0x0000004c500c723c */ /* 0x040fe2000000180c */
[----:B------:R-:W-:Y:S03]  /*d520*/  STG.E.U16 [R170.64+0x50], R144 ;  /* 0x00005090aa007986 */ /* 0x000fe6000c101510 */
[----:B------:R-:W-:Y:S01]  /*d530*/  @!P5 PRMT R5, R212, 0x5410, RZ ;  /* 0x00005410d405d816 */ /* 0x000fe200000000ff */
[----:B------:R-:W-:Y:S01]  /*d540*/  STG.E.U16 [R170.64+0x52], R101 ;  /* 0x00005265aa007986 */ /* 0x000fe2000c101510 */
[----:B------:R-:W-:Y:S02]  /*d550*/  @!P6 PRMT R140, R213, 0x5410, RZ ;  /* 0x00005410d58ce816 */ /* 0x000fe400000000ff */
[-C--:B------:R-:W-:Y:S01]  /*d560*/  HMMA.16816.F32 R16, R80, R78.reuse, R16 ;  /* 0x0000004e5010723c */ /* 0x080fe20000001810 */
[----:B------:R-:W-:Y:S01]  /*d570*/  STG.E.U16 [R158.64+0x50], R103 ;  /* 0x000050679e007986 */ /* 0x000fe2000c101510 */
[----:B------:R-:W-:Y:S02]  /*d580*/  ISETP.GE.U32.AND P6, PT, R4, R131, PT ;  /* 0x000000830400720c */ /* 0x000fe40003fc6070 */
[----:B------:R-:W-:Y:S01]  /*d590*/  LOP3.LUT R168, R164, 0xffff, RZ, 0xc0, !PT ;  /* 0x0000ffffa4a87812 */ /* 0x000fe200078ec0ff */
[----:B------:R-:W-:Y:S01]  /*d5a0*/  STG.E.U16 [R158.64+0x52], R102 ;  /* 0x000052669e007986 */ /* 0x000fe2000c101510 */
[----:B------:R-:W-:Y:S02]  /*d5b0*/  SHF.R.U32.HI R151, RZ, 0x18, R164 ;  /* 0x00000018ff977819 */ /* 0x000fe400000116a4 */
[C---:B------:R-:W-:Y:S01]  /*d5c0*/  HMMA.16816.F32 R20, R72.reuse, R78, R20 ;  /* 0x0000004e4814723c */ /* 0x040fe20000001814 */
[----:B------:R-:W3:Y:S03]  /*d5d0*/  LDSM.16.MT88.4 R76, [R193+0x6000] ;  /* 0x00600000c14c783b */ /* 0x000ee60000004200 */
[----:B------:R-:W-:Y:S02]  /*d5e0*/  SHF.R.U32.HI R168, RZ, 0x8, R168 ;  /* 0x00000008ffa87819 */ /* 0x000fe400000116a8 */
[--C-:B------:R-:W-:Y:S02]  /*d5f0*/  SHF.R.U32.HI R145, RZ, 0x18, R180.reuse ;  /* 0x00000018ff917819 */ /* 0x100fe400000116b4 */
[-C--:B--2---:R-:W-:Y:S01]  /*d600*/  HMMA.16816.F32 R24, R72, R84.reuse, R24 ;  /* 0x000000544818723c */ /* 0x084fe20000001818 */
[----:B------:R-:W-:Y:S03]  /*d610*/  STG.E.U16 [R160.64+0x4e], R100 ;  /* 0x00004e64a0007986 */ /* 0x000fe6000c101510 */
[----:B------:R-:W-:Y:S01]  /*d620*/  SHF.R.U32.HI R166, RZ, 0x10, R180 ;  /* 0x00000010ffa67819 */ /* 0x000fe200000116b4 */
[----:B------:R-:W-:Y:S01]  /*d630*/  STG.E.U16 [R160.64+0x50], R7 ;  /* 0x00005007a0007986 */ /* 0x000fe2000c101510 */
[----:B-1----:R-:W-:Y:S02]  /*d640*/  IMAD.MOV.U32 R135, RZ, RZ, R0 ;  /* 0x000000ffff877224 */ /* 0x002fe400078e0000 */
[C---:B------:R-:W-:Y:S01]  /*d650*/  HMMA.16816.F32 R28, R80.reuse, R84, R28 ;  /* 0x00000054501c723c */ /* 0x040fe2000000181c */
[----:B------:R-:W-:Y:S03]  /*d660*/  STG.E.U16 [R162.64+0x50], R142 ;  /* 0x0000508ea2007986 */ /* 0x000fe6000c101510 */
[----:B------:R-:W-:Y:S01]  /*d670*/  LOP3.LUT R166, R166, 0xff, RZ, 0xc0, !PT ;  /* 0x000000ffa6a67812 */ /* 0x000fe200078ec0ff */
[----:B------:R1:W-:Y:S03]  /*d680*/  STG.E.U16 [R162.64+0x52], R133 ;  /* 0x00005285a2007986 */ /* 0x0003e6000c101510 */
[-C--:B------:R-:W-:Y:S01]  /*d690*/  HMMA.16816.F32 R32, R80, R86.reuse, R32 ;  /* 0x000000565020723c */ /* 0x080fe20000001820 */
[----:B------:R2:W-:Y:S03]  /*d6a0*/  STG.E.U16 [R170.64+0x62], R5 ;  /* 0x00006205aa007986 */ /* 0x0005e6000c101510 */
[----:B------:R-:W-:Y:S01]  /*d6b0*/  PRMT R145, R166, 0x5410, R145 ;  /* 0x00005410a6917816 */ /* 0x000fe20000000091 */
[----:B------:R-:W-:Y:S01]  /*d6c0*/  STG.E.U16 [R170.64+0x60], R140 ;  /* 0x0000608caa007986 */ /* 0x000fe2000c101510 */
[----:B------:R-:W-:Y:S02]  /*d6d0*/  SHF.R.U32.HI R166, RZ, 0x10, R164 ;  /* 0x00000010ffa67819 */ /* 0x000fe400000116a4 */
[C---:B------:R-:W-:Y:S01]  /*d6e0*/  HMMA.16816.F32 R36, R72.reuse, R86, R36 ;  /* 0x000000564824723c */ /* 0x040fe20000001824 */
[----:B------:R-:W4:Y:S07]  /*d6f0*/  LDSM.16.MT88.4 R84, [R192+0x6000] ;  /* 0x00600000c054783b */ /* 0x000f2e0000004200 */
[-C--:B---3--:R-:W-:Y:S01]  /*d700*/  HMMA.16816.F32 R40, R72, R76.reuse, R40 ;  /* 0x0000004c4828723c */ /* 0x088fe20000001828 */
[----:B-1----:R-:W-:Y:S07]  /*d710*/  IMAD.MOV.U32 R133, RZ, RZ, R2 ;  /* 0x000000ffff857224 */ /* 0x002fee00078e0002 */
[C---:B------:R-:W-:Y:S01]  /*d720*/  HMMA.16816.F32 R44, R80.reuse, R76, R44 ;  /* 0x0000004c502c723c */ /* 0x040fe2000000182c */
[----:B--2---:R-:W-:Y:S06]  /*d730*/  IADD3 R5, R134, -0x1, RZ ;  /* 0xffffffff86057810 */ /* 0x004fec0007ffe0ff */
[----:B------:R-:W-:Y:S01]  /*d740*/  LOP3.LUT R77, R178, 0xffff, RZ, 0xc0, !PT ;  /* 0x0000ffffb24d7812 */ /* 0x000fe200078ec0ff */
[-C--:B------:R-:W-:Y:S01]  /*d750*/  HMMA.16816.F32 R48, R80, R78.reuse, R48 ;  /* 0x0000004e5030723c */ /* 0x080fe20000001830 */
[----:B------:R-:W-:Y:S03]  /*d760*/  LOP3.LUT R76, R181, UR14, R148, 0x96, !PT ;  /* 0x0000000eb54c7c12 */ /* 0x000fe6000f8e9694 */
[----:B------:R-:W-:Y:S02]  /*d770*/  LOP3.LUT R148, R180, 0xff, RZ, 0xc0, !PT ;  /* 0x000000ffb4947812 */ /* 0x000fe400078ec0ff */
[----:B------:R-:W-:Y:S02]  /*d780*/  LOP3.LUT R165, R76, 0xffff, RZ, 0xc0, !PT ;  /* 0x0000ffff4ca57812 */ /* 0x000fe400078ec0ff */
[C---:B------:R-:W-:Y:S01]  /*d790*/  HMMA.16816.F32 R52, R72.reuse, R78, R52 ;  /* 0x0000004e4834723c */ /* 0x040fe20000001834 */
[----:B------:R-:W-:Y:S03]  /*d7a0*/  SHF.R.U32.HI R155, RZ, 0x18, R76 ;  /* 0x00000018ff9b7819 */ /* 0x000fe6000001164c */
[----:B------:R-:W-:Y:S03]  /*d7b0*/  SHF.R.U32.HI R178, RZ, 0x18, R178 ;  /* 0x00000018ffb27819 */ /* 0x000fe600000116b2 */
[----:B------:R-:W-:Y:S01]  /*d7c0*/  SHF.R.U32.HI R78, RZ, 0x8, R77 ;  /* 0x00000008ff4e7819 */ /* 0x000fe2000001164d */
[-C--:B----4-:R-:W-:Y:S01]  /*d7d0*/  HMMA.16816.F32 R56, R72, R84.reuse, R56 ;  /* 0x000000544838723c */ /* 0x090fe20000001838 */
[----:B------:R-:W-:Y:S03]  /*d7e0*/  LOP3.LUT R79, R88, 0xff, RZ, 0xc0, !PT ;  /* 0x000000ff584f7812 */ /* 0x000fe600078ec0ff */
[----:B------:R-:W-:Y:S02]  /*d7f0*/  SHF.R.U32.HI R77, RZ, 0x8, R90 ;  /* 0x00000008ff4d7819 */ /* 0x000fe4000001165a */
[----:B------:R-:W-:Y:S02]  /*d800*/  PRMT R78, R89, 0x5410, R78 ;  /* 0x00005410594e7816 */ /* 0x000fe4000000004e */
[C---:B------:R-:W-:Y:S01]  /*d810*/  HMMA.16816.F32 R60, R80.reuse, R84, R60 ;  /* 0x00000054503c723c */ /* 0x040fe2000000183c */
[----:B------:R-:W1:Y:S03]  /*d820*/  LDSM.16.MT88.4 R88, [R196+0x6800] ;  /* 0x00680000c458783b */ /* 0x000e660000004200 */
[----:B------:R-:W-:Y:S01]  /*d830*/  PRMT R148, R148, 0x5410, R77 ;  /* 0x0000541094947816 */ /* 0x000fe2000000004d */
[--C-:B------:R-:W-:Y:S01]  /*d840*/  HSET2.LE.AND R78, R78, R6.reuse, PT ;  /* 0x000000064e4e7233 */ /* 0x100fe20003803000 */
[----:B------:R-:W-:Y:S02]  /*d850*/  LOP3.LUT R77, R164, 0xff, RZ, 0xc0, !PT ;  /* 0x000000ffa44d7812 */ /* 0x000fe400078ec0ff */
[-C--:B------:R-:W-:Y:S01]  /*d860*/  HMMA.16816.F32 R64, R80, R86.reuse, R64 ;  /* 0x000000565040723c */ /* 0x080fe20000001840 */
[----:B------:R-:W-:Y:S03]  /*d870*/  LOP3.LUT R164, R166, 0xff, RZ, 0xc0, !PT ;  /* 0x000000ffa6a47812 */ /* 0x000fe600078ec0ff */
[----:B------:R-:W-:Y:S02]  /*d880*/  SHF.R.U32.HI R84, RZ, 0x10, R76 ;  /* 0x00000010ff547819 */ /* 0x000fe4000001164c */
[----:B------:R-:W-:Y:S01]  /*d890*/  PRMT R77, R77, 0x5410, R168 ;  /* 0x000054104d4d7816 */ /* 0x000fe200000000a8 */
[--C-:B------:R-:W-:Y:S01]  /*d8a0*/  HSET2.LE.AND R82, R148, R6.reuse, PT ;  /* 0x0000000694527233 */ /* 0x100fe20003803000 */
[----:B------:R-:W-:Y:S01]  /*d8b0*/  HMMA.16816.F32 R68, R72, R86, R68 ;  /* 0x000000564844723c */ /* 0x000fe20000001844 */
[----:B------:R-:W-:Y:S01]  /*d8c0*/  PRMT R151, R164, 0x5410, R151 ;  /* 0x00005410a4977816 */ /* 0x000fe20000000097 */
[----:B------:R-:W2:Y:S02]  /*d8d0*/  LDSM.16.MT88.4 R72, [R194+0x6800] ;  /* 0x00680000c248783b */ /* 0x000ea40000004200 */
[----:B------:R-:W-:Y:S01]  /*d8e0*/  PRMT R79, R79, 0x5410, R178 ;  /* 0x000054104f4f7816 */ /* 0x000fe200000000b2 */
[--C-:B------:R-:W-:Y:S01]  /*d8f0*/  HSET2.LE.AND R83, R145, R6.reuse, PT ;  /* 0x0000000691537233 */ /* 0x100fe20003803000 */
[----:B------:R-:W-:Y:S02]  /*d900*/  LOP3.LUT R85, R76, 0xff, RZ, 0xc0, !PT ;  /* 0x000000ff4c557812 */ /* 0x000fe400078ec0ff */
[----:B------:R-:W-:Y:S01]  /*d910*/  SHF.R.U32.HI R76, RZ, 0x8, R165 ;  /* 0x00000008ff4c7819 */ /* 0x000fe200000116a5 */
[--C-:B------:R-:W-:Y:S03]  /*d920*/  HSET2.LE.AND R79, R79, R6.reuse, PT ;  /* 0x000000064f4f7233 */ /* 0x100fe60003803000 */
[----:B------:R-:W-:Y:S02]  /*d930*/  LOP3.LUT R84, R84, 0xff, RZ, 0xc0, !PT ;  /* 0x000000ff54547812 */ /* 0x000fe400078ec0ff */
[----:B------:R-:W-:Y:S01]  /*d940*/  PRMT R85, R85, 0x5410, R76 ;  /* 0x0000541055557816 */ /* 0x000fe2000000004c */
[--C-:B------:R-:W-:Y:S01]  /*d950*/  HSET2.LE.AND R76, R77, R6.reuse, PT ;  /* 0x000000064d4c7233 */ /* 0x100fe20003803000 */
[----:B------:R-:W-:Y:S01]  /*d960*/  PRMT R84, R84, 0x5410, R155 ;  /* 0x0000541054547816 */ /* 0x000fe2000000009b */
[--C-:B------:R-:W-:Y:S01]  /*d970*/  HSET2.LE.AND R77, R151, R6.reuse, PT ;  /* 0x00000006974d7233 */ /* 0x100fe20003803000 */
[----:B------:R-:W-:Y:S01]  /*d980*/  LOP3.LUT R78, R78, R121, RZ, 0xc0, !PT ;  /* 0x000000794e4e7212 */ /* 0x000fe200078ec0ff */
[--C-:B------:R-:W-:Y:S01]  /*d990*/  HSET2.LE.AND R80, R85, R6.reuse, PT ;  /* 0x0000000655507233 */ /* 0x100fe20003803000 */
[----:B------:R-:W-:Y:S01]  /*d9a0*/  LOP3.LUT R76, R76, R123, RZ, 0xc0, !PT ;  /* 0x0000007b4c4c7212 */ /* 0x000fe200078ec0ff */
[--C-:B------:R-:W-:Y:S01]  /*d9b0*/  HSET2.LE.AND R81, R84, R6.reuse, PT ;  /* 0x0000000654517233 */ /* 0x100fe20003803000 */
[----:B------:R-:W-:Y:S01]  /*d9c0*/  LOP3.LUT R77, R77, R122, RZ, 0xc0, !PT ;  /* 0x0000007a4d4d7212 */ /* 0x000fe200078ec0ff */
[----:B------:R-:W-:Y:S01]  /*d9d0*/  MUFU.EX2 R155, R138 ;  /* 0x0000008a009b7308 */ /* 0x000fe20000000800 */
[----:B------:R-:W-:Y:S02]  /*d9e0*/  LOP3.LUT R79, R79, R120, RZ, 0xc0, !PT ;  /* 0x000000784f4f7212 */ /* 0x000fe400078ec0ff */
[----:B------:R-:W-:Y:S02]  /*d9f0*/  IADD3 R84, R141, 0x1, RZ ;  /* 0x000000018d547810 */ /* 0x000fe40007ffe0ff */
[----:B------:R-:W-:Y:S02]  /*da00*/  LOP3.LUT R80, R80, R119, RZ, 0xc0, !PT ;  /* 0x0000007750507212 */ /* 0x000fe400078ec0ff */
[----:B------:R-:W-:Y:S01]  /*da10*/  LOP3.LUT R84, R175, UR19, R84, 0x96, !PT ;  /* 0x00000013af547c12 */ /* 0x000fe2000f8e9654 */
[-C--:B-1----:R-:W-:Y:S01]  /*da20*/  HMMA.16816.F32 R8, R76, R88.reuse, R8 ;  /* 0x000000584c08723c */ /* 0x082fe20000001808 */
[----:B------:R-:W-:Y:S02]  /*da30*/  LOP3.LUT R81, R81, R118, RZ, 0xc0, !PT ;  /* 0x0000007651517212 */ /* 0x000fe400078ec0ff */
[----:B------:R-:W-:Y:S01]  /*da40*/  LOP3.LUT R82, R82, R117, RZ, 0xc0, !PT ;  /* 0x0000007552527212 */ /* 0x000fe200078ec0ff */
[----:B------:R-:W-:Y:S01]  /*da50*/  IMAD.WIDE.U32 R122, R84, -0x326172a9, RZ ;  /* 0xcd9e8d57547a7825 */ /* 0x000fe200078e00ff */
[----:B------:R-:W-:Y:S04]  /*da60*/  LOP3.LUT R83, R83, R116, RZ, 0xc0, !PT ;  /* 0x0000007453537212 */ /* 0x000fe800078ec0ff */
[C---:B------:R-:W-:Y:S03]  /*da70*/  LOP3.LUT R84, R123.reuse, UR13, R172, 0x96, !PT ;  /* 0x0000000d7b547c12 */ /* 0x040fe6000f8e96ac */
[C---:B------:R-:W-:Y:S01]  /*da80*/  HMMA.16816.F32 R12, R80.reuse, R88, R12 ;  /* 0x00000058500c723c */ /* 0x040fe2000000180c */
[----:B------:R-:W-:Y:S01]  /*da90*/  LOP3.LUT R85, R123, UR13, R182, 0x96, !PT ;  /* 0x0000000d7b557c12 */ /* 0x000fe2000f8e96b6 */
[----:B------:R-:W-:Y:S01]  /*daa0*/  IMAD.WIDE.U32 R164, R84, -0x2daee0ad, RZ ;  /* 0xd2511f5354a47825 */ /* 0x000fe200078e00ff */
[--C-:B------:R-:W-:Y:S02]  /*dab0*/  LOP3.LUT R166, R157, UR11, R122.reuse, 0x96, !PT ;  /* 0x0000000b9da67c12 */ /* 0x100fe4000f8e967a */
[----:B------:R-:W-:Y:S01]  /*dac0*/  LOP3.LUT R122, R153, UR11, R122, 0x96, !PT ;  /* 0x0000000b997a7c12 */ /* 0x000fe2000f8e967a */
[----:B------:R-:W-:Y:S01]  /*dad0*/  IMAD.WIDE.U32 R116, R85, -0x2daee0ad, RZ ;  /* 0xd2511f5355747825 */ /* 0x000fe200078e00ff */
[----:B------:R-:W-:Y:S01]  /*dae0*/  LOP3.LUT R84, R165, UR10, R186, 0x96, !PT ;  /* 0x0000000aa5547c12 */ /* 0x000fe2000f8e96ba */
[-C--:B------:R-:W-:Y:S04]  /*daf0*/  HMMA.16816.F32 R16, R80, R90.reuse, R16 ;  /* 0x0000005a5010723c */ /* 0x080fe80000001810 */
[----:B------:R-:W-:Y:S01]  /*db00*/  IMAD.WIDE.U32 R166, R166, -0x2daee0ad, RZ ;  /* 0xd2511f53a6a67825 */ /* 0x000fe200078e00ff */
[----:B------:R-:W-:Y:S03]  /*db10*/  LOP3.LUT R88, R117, UR10, R184, 0x96, !PT ;  /* 0x0000000a75587c12 */ /* 0x000fe6000f8e96b8 */
[C---:B------:R-:W-:Y:S01]  /*db20*/  HMMA.16816.F32 R20, R76.reuse, R90, R20 ;  /* 0x0000005a4c14723c */ /* 0x040fe20000001814 */
[----:B------:R-:W-:Y:S02]  /*db30*/  IMAD.WIDE.U32 R118, R84, -0x326172a9, RZ ;  /* 0xcd9e8d5754767825 */ /* 0x000fe400078e00ff */
[----:B------:R-:W1:Y:S01]  /*db40*/  LDSM.16.MT88.4 R84, [R193+0x6800] ;  /* 0x00680000c154783b */ /* 0x000e620000004200 */
[----:B------:R-:W-:Y:S01]  /*db50*/  LOP3.LUT R164, R167, UR8, R164, 0x96, !PT ;  /* 0x00000008a7a47c12 */ /* 0x000fe2000f8e96a4 */
[----:B------:R-:W-:Y:S01]  /*db60*/  IMAD.WIDE.U32 R122, R122, -0x2daee0ad, RZ ;  /* 0xd2511f537a7a7825 */ /* 0x000fe200078e00ff */
[----:B------:R-:W-:Y:S02]  /*db70*/  LOP3.LUT R156, R119, UR9, R156, 0x96, !PT ;  /* 0x00000009779c7c12 */ /* 0x000fe4000f8e969c */
[-C--:B--2---:R-:W-:Y:S01]  /*db80*/  HMMA.16816.F32 R24, R76, R72.reuse, R24 ;  /* 0x000000484c18723c */ /* 0x084fe20000001818 */
[----:B------:R-:W-:Y:S03]  /*db90*/  IMAD.WIDE.U32 R164, R164, -0x326172a9, RZ ;  /* 0xcd9e8d57a4a47825 */ /* 0x000fe600078e00ff */
[----:B------:R-:W-:Y:S01]  /*dba0*/  LOP3.LUT R116, R123, UR8, R116, 0x96, !PT ;  /* 0x000000087b747c12 */ /* 0x000fe2000f8e9674 */
[----:B------:R-:W-:Y:S01]  /*dbb0*/  IMAD.WIDE.U32 R88, R88, -0x326172a9, RZ ;  /* 0xcd9e8d5758587825 */ /* 0x000fe200078e00ff */
[----:B------:R-:W-:Y:S02]  /*dbc0*/  LOP3.LUT R118, R165, UR7, R118, 0x96, !PT ;  /* 0x00000007a5767c12 */ /* 0x000fe4000f8e9676 */
[C---:B------:R-:W-:Y:S01]  /*dbd0*/  HMMA.16816.F32 R28, R80.reuse, R72, R28 ;  /* 0x00000048501c723c */ /* 0x040fe2000000181c */
[----:B------:R-:W-:Y:S03]  /*dbe0*/  IMAD.WIDE.U32 R116, R116, -0x326172a9, RZ ;  /* 0xcd9e8d5774747825 */ /* 0x000fe600078e00ff */
[----:B------:R-:W-:Y:S01]  /*dbf0*/  LOP3.LUT R152, R89, UR9, R152, 0x96, !PT ;  /* 0x0000000959987c12 */ /* 0x000fe2000f8e9698 */
[----:B------:R-:W-:Y:S01]  /*dc00*/  IMAD.WIDE.U32 R118, R118, -0x2daee0ad, RZ ;  /* 0xd2511f5376767825 */ /* 0x000fe200078e00ff */
[----:B------:R-:W-:Y:S02]  /*dc10*/  LOP3.LUT R120, R117, UR7, R88, 0x96, !PT ;  /* 0x0000000775787c12 */ /* 0x000fe4000f8e9658 */
[-C--:B------:R-:W-:Y:S01]  /*dc20*/  HMMA.16816.F32 R32, R80, R74.reuse, R32 ;  /* 0x0000004a5020723c */ /* 0x080fe20000001820 */
[----:B------:R-:W-:Y:S04]  /*dc30*/  IMAD.WIDE.U32 R156, R156, -0x2daee0ad, RZ ;  /* 0xd2511f539c9c7825 */ /* 0x000fe800078e00ff */
[----:B------:R-:W-:Y:S01]  /*dc40*/  IMAD.WIDE.U32 R120, R120, -0x2daee0ad, RZ ;  /* 0xd2511f5378787825 */ /* 0x000fe200078e00ff */
[----:B------:R-:W-:Y:S02]  /*dc50*/  LOP3.LUT R89, R157, UR6, R166, 0x96, !PT ;  /* 0x000000069d597c12 */ /* 0x000fe4000f8e96a6 */
[C---:B------:R-:W-:Y:S01]  /*dc60*/  HMMA.16816.F32 R36, R76.reuse, R74, R36 ;  /* 0x0000004a4c24723c */ /* 0x040fe20000001824 */
[----:B------:R-:W-:Y:S03]  /*dc70*/  LOP3.LUT R88, R119, UR4, R156, 0x96, !PT ;  /* 0x0000000477587c12 */ /* 0x000fe6000f8e969c */
[----:B------:R-:W-:Y:S04]  /*dc80*/  IMAD.WIDE.U32 R90, R152, -0x2daee0ad, RZ ;  /* 0xd2511f53985a7825 */ /* 0x000fe800078e00ff */
[----:B------:R-:W-:Y:S01]  /*dc90*/  IMAD.WIDE.U32 R72, R88, -0x326172a9, RZ ;  /* 0xcd9e8d5758487825 */ /* 0x000fe200078e00ff */
[----:B------:R-:W-:Y:S01]  /*dca0*/  LOP3.LUT R156, R121, UR4, R90, 0x96, !PT ;  /* 0x00000004799c7c12 */ /* 0x000fe2000f8e965a */
[-C--:B-1----:R-:W-:Y:S02]  /*dcb0*/  HMMA.16816.F32 R40, R76, R84.reuse, R40 ;  /* 0x000000544c28723c */ /* 0x082fe40000001828 */
[----:B------:R-:W-:Y:S01]  /*dcc0*/  IMAD.WIDE.U32 R152, R89, -0x326172a9, RZ ;  /* 0xcd9e8d5759987825 */ /* 0x000fe200078e00ff */
[----:B------:R-:W-:Y:S02]  /*dcd0*/  LOP3.LUT R148, R72, 0xffff, RZ, 0xc0, !PT ;  /* 0x0000ffff48947812 */ /* 0x000fe400078ec0ff */
[----:B------:R-:W-:Y:S01]  /*dce0*/  SHF.R.U32.HI R151, RZ, 0x10, R72 ;  /* 0x00000010ff977819 */ /* 0x000fe20000011648 */
[----:B------:R-:W-:Y:S01]  /*dcf0*/  IMAD.WIDE.U32 R156, R156, -0x326172a9, RZ ;  /* 0xcd9e8d579c9c7825 */ /* 0x000fe200078e00ff */
[----:B------:R-:W-:Y:S01]  /*dd00*/  LOP3.LUT R119, R73, UR15, R152, 0x96, !PT ;  /* 0x0000000f49777c12 */ /* 0x000fe2000f8e9698 */
[C---:B------:R-:W-:Y:S01]  /*dd10*/  HMMA.16816.F32 R44, R80.reuse, R84, R44 ;  /* 0x00000054502c723c */ /* 0x040fe2000000182c */
[----:B------:R-:W-:Y:S03]  /*dd20*/  LOP3.LUT R117, R72, 0xff, RZ, 0xc0, !PT ;  /* 0x000000ff48757812 */ /* 0x000fe600078ec0ff */
[----:B------:R-:W-:Y:S02]  /*dd30*/  SHF.R.U32.HI R121, RZ, 0x18, R72 ;  /* 0x00000018ff797819 */ /* 0x000fe40000011648 */
[----:B------:R-:W1:Y:S01]  /*dd40*/  LDSM.16.MT88.4 R72, [R192+0x6800] ;  /* 0x00680000c048783b */ /* 0x000e620000004200 */
[----:B------:R-:W-:Y:S01]  /*dd50*/  LOP3.LUT R90, R91, UR6, R122, 0x96, !PT ;  /* 0x000000065b5a7c12 */ /* 0x000fe2000f8e967a */
[-C--:B------:R-:W-:Y:S01]  /*dd60*/  HMMA.16816.F32 R48, R80, R86.reuse, R48 ;  /* 0x000000565030723c */ /* 0x080fe20000001830 */
[----:B------:R-:W-:Y:S03]  /*dd70*/  LOP3.LUT R152, R156, 0xffff, RZ, 0xc0, !PT ;  /* 0x0000ffff9c987812 */ /* 0x000fe600078ec0ff */
[----:B------:R-:W-:Y:S01]  /*dd80*/  IMAD.WIDE.U32 R90, R90, -0x326172a9, RZ ;  /* 0xcd9e8d575a5a7825 */ /* 0x000fe200078e00ff */
[----:B------:R-:W-:Y:S02]  /*dd90*/  LOP3.LUT R145, R156, 0xff, RZ, 0xc0, !PT ;  /* 0x000000ff9c917812 */ /* 0x000fe400078ec0ff */
[--C-:B------:R-:W-:Y:S01]  /*dda0*/  SHF.R.U32.HI R141, RZ, 0x10, R156.reuse ;  /* 0x00000010ff8d7819 */ /* 0x100fe2000001169c */
[C---:B------:R-:W-:Y:S01]  /*ddb0*/  HMMA.16816.F32 R52, R76.reuse, R86, R52 ;  /* 0x000000564c34723c */ /* 0x040fe20000001834 */
[----:B------:R-:W-:Y:S03]  /*ddc0*/  IMAD.WIDE.U32 R122, R127, -0x2daee0ad, RZ ;  /* 0xd2511f537f7a7825 */ /* 0x000fe600078e00ff */
[----:B------:R-:W-:Y:S02]  /*ddd0*/  SHF.R.U32.HI R88, RZ, 0x18, R156 ;  /* 0x00000018ff587819 */ /* 0x000fe4000001169c */
[----:B------:R-:W-:Y:S02]  /*dde0*/  SHF.R.U32.HI R152, RZ, 0x8, R152 ;  /* 0x00000008ff987819 */ /* 0x000fe40000011698 */
[----:B------:R-:W-:Y:S04]  /*ddf0*/  SHF.R.U32.HI R156, RZ, 0x8, R148 ;  /* 0x00000008ff9c7819 */ /* 0x000fe80000011694 */
[----:B------:R-:W-:Y:S02]  /*de00*/  LOP3.LUT R84, R119, 0xffff, RZ, 0xc0, !PT ;  /* 0x0000ffff77547812 */ /* 0x000fe400078ec0ff */
[----:B------:R-:W-:Y:S02]  /*de10*/  LOP3.LUT R176, R123, UR14, R176, 0x96, !PT ;  /* 0x0000000e7bb07c12 */ /* 0x000fe4000f8e96b0 */
[----:B------:R-:W-:Y:S02]  /*de20*/  SHF.R.U32.HI R84, RZ, 0x8, R84 ;  /* 0x00000008ff547819 */ /* 0x000fe40000011654 */
[----:B------:R-:W-:Y:S02]  /*de30*/  LOP3.LUT R127, R157, UR15, R90, 0x96, !PT ;  /* 0x0000000f9d7f7c12 */ /* 0x000fe4000f8e965a */
[----:B------:R-:W-:Y:S01]  /*de40*/  PRMT R90, R117, 0x5410, R156 ;  /* 0x00005410755a7816 */ /* 0x000fe2000000009c */
[----:B------:R-:W-:Y:S01]  /*de50*/  MUFU.EX2 R157, R139 ;  /* 0x0000008b009d7308 */ /* 0x000fe20000000800 */
[----:B------:R-:W-:Y:S02]  /*de60*/  PRMT R117, R145, 0x5410, R152 ;  /* 0x0000541091757816 */ /* 0x000fe40000000098 */
[----:B------:R-:W-:Y:S01]  /*de70*/  LOP3.LUT R145, R119, 0xff, RZ, 0xc0, !PT ;  /* 0x000000ff77917812 */ /* 0x000fe200078ec0ff */
[--C-:B------:R-:W-:Y:S01]  /*de80*/  HSET2.LE.AND R90, R90, R6.reuse, PT ;  /* 0x000000065a5a7233 */ /* 0x100fe20003803000 */
[----:B------:R-:W-:Y:S02]  /*de90*/  LOP3.LUT R85, R141, 0xff, RZ, 0xc0, !PT ;  /* 0x000000ff8d557812 */ /* 0x000fe400078ec0ff */
[----:B------:R-:W-:Y:S01]  /*dea0*/  PRMT R141, R146, 0x7632, R141 ;  /* 0x00007632928d7816 */ /* 0x000fe2000000008d */
[-C--:B-1----:R-:W-:Y:S01]  /*deb0*/  HMMA.16816.F32 R56, R76, R72.reuse, R56 ;  /* 0x000000484c38723c */ /* 0x082fe20000001838 */
[----:B------:R-:W-:Y:S02]  /*dec0*/  PRMT R145, R145, 0x5410, R84 ;  /* 0x0000541091917816 */ /* 0x000fe40000000054 */
[----:B------:R-:W-:Y:S01]  /*ded0*/  LOP3.LUT R84, R176, 0xff, RZ, 0xc0, !PT ;  /* 0x000000ffb0547812 */ /* 0x000fe200078ec0ff */
[----:B------:R-:W-:Y:S01]  /*dee0*/  @!P3 HADD2 R207, -R141.H0_H0, -RZ.H0_H0 ;  /* 0xa00000ff8dcfb230 */ /* 0x000fe20000000900 */
[----:B------:R-:W-:Y:S02]  /*def0*/  PRMT R115, R85, 0x5410, R88 ;  /* 0x0000541055737816 */ /* 0x000fe40000000058 */
[----:B------:R-:W-:Y:S01]  /*df00*/  PRMT R88, R146, 0x5410, R141 ;  /* 0x0000541092587816 */ /* 0x000fe2000000008d */
[C---:B------:R-:W-:Y:S01]  /*df10*/  HMMA.16816.F32 R60, R80.reuse, R72, R60 ;  /* 0x00000048503c723c */ /* 0x040fe2000000183c */
[----:B------:R-:W-:Y:S02]  /*df20*/  @!P4 PRMT R146, R204, 0x5410, RZ ;  /* 0x00005410cc92c816 */ /* 0x000fe400000000ff */
[----:B------:R-:W-:Y:S02]  /*df30*/  ISETP.GE.U32.AND P4, PT, R4, R84, PT ;  /* 0x000000540400720c */ /* 0x000fe40003f86070 */
[----:B------:R-:W1:Y:S01]  /*df40*/  LDSM.16.MT88.4 R84, [R196+0x7000] ;  /* 0x00700000c454783b */ /* 0x000e620000004200 */
[----:B------:R-:W-:Y:S01]  /*df50*/  LOP3.LUT R148, R151, 0xff, RZ, 0xc0, !PT ;  /* 0x000000ff97947812 */ /* 0x000fe200078ec0ff */
[--C-:B------:R-:W-:Y:S01]  /*df60*/  HSET2.LE.AND R72, R145, R6.reuse, PT ;  /* 0x0000000691487233 */ /* 0x100fe20003803000 */
[-C--:B------:R-:W-:Y:S01]  /*df70*/  HMMA.16816.F32 R64, R80, R74.reuse, R64 ;  /* 0x0000004a5040723c */ /* 0x080fe20000001840 */
[--C-:B------:R-:W-:Y:S03]  /*df80*/  SHF.R.U32.HI R151, RZ, 0x10, R119.reuse ;  /* 0x00000010ff977819 */ /* 0x100fe60000011677 */
[----:B------:R-:W-:Y:S01]  /*df90*/  SHF.R.U32.HI R119, RZ, 0x18, R119 ;  /* 0x00000018ff777819 */ /* 0x000fe20000011677 */
[----:B------:R-:W-:Y:S01]  /*dfa0*/  STG.E.U16 [R158.64+0x60], R146 ;  /* 0x000060929e007986 */ /* 0x000fe2000c101510 */
[----:B------:R-:W-:Y:S02]  /*dfb0*/  LOP3.LUT R156, R151, 0xff, RZ, 0xc0, !PT ;  /* 0x000000ff979c7812 */ /* 0x000fe400078ec0ff */
[----:B------:R-:W-:Y:S01]  /*dfc0*/  HMMA.16816.F32 R68, R76, R74, R68 ;  /* 0x0000004a4c44723c */ /* 0x000fe20000001844 */
[----:B------:R-:W-:Y:S01]  /*dfd0*/  PRMT R121, R148, 0x5410, R121 ;  /* 0x0000541094797816 */ /* 0x000fe20000000079 */
[----:B------:R-:W2:Y:S02]  /*dfe0*/  LDSM.16.MT88.4 R76, [R194+0x7000] ;  /* 0x00700000c24c783b */ /* 0x000ea40000004200 */
[----:B------:R-:W-:Y:S01]  /*dff0*/  PRMT R119, R156, 0x5410, R119 ;  /* 0x000054109c777816 */ /* 0x000fe20000000077 */
[----:B------:R-:W-:Y:S01]  /*e000*/  @!P4 HADD2 R215, -R143.H0_H0, -RZ.H0_H0 ;  /* 0xa00000ff8fd7c230 */ /* 0x000fe20000000900 */
[C---:B------:R-:W-:Y:S01]  /*e010*/  LOP3.LUT R152, R127.reuse, 0xffff, RZ, 0xc0, !PT ;  /* 0x0000ffff7f987812 */ /* 0x040fe200078ec0ff */
[--C-:B------:R-:W-:Y:S01]  /*e020*/  HSET2.LE.AND R73, R121, R6.reuse, PT ;  /* 0x0000000679497233 */ /* 0x100fe20003803000 */
[--C-:B------:R-:W-:Y:S01]  /*e030*/  SHF.R.U32.HI R148, RZ, 0x10, R127.reuse ;  /* 0x00000010ff947819 */ /* 0x100fe2000001167f */
[--C-:B------:R-:W-:Y:S01]  /*e040*/  HSET2.LE.AND R81, R119, R6.reuse, PT ;  /* 0x0000000677517233 */ /* 0x100fe20003803000 */
[----:B------:R-:W3:Y:S02]  /*e050*/  MUFU.EX2 R156, R149 ;  /* 0x00000095009c7308 */ /* 0x000ee40000000800 */
[----:B------:R-:W-:Y:S01]  /*e060*/  LOP3.LUT R114, R127, 0xff, RZ, 0xc0, !PT ;  /* 0x000000ff7f727812 */ /* 0x000fe200078ec0ff */
[--C-:B------:R-:W-:Y:S01]  /*e070*/  HSET2.LE.AND R75, R117, R6.reuse, PT ;  /* 0x00000006754b7233 */ /* 0x100fe20003803000 */
[----:B------:R-:W-:Y:S02]  /*e080*/  SHF.R.U32.HI R151, RZ, 0x18, R127 ;  /* 0x00000018ff977819 */ /* 0x000fe4000001167f */
[----:B------:R-:W-:Y:S02]  /*e090*/  SHF.R.U32.HI R127, RZ, 0x8, R152 ;  /* 0x00000008ff7f7819 */ /* 0x000fe40000011698 */
[----:B------:R-:W-:Y:S02]  /*e0a0*/  LOP3.LUT R148, R148, 0xff, RZ, 0xc0, !PT ;  /* 0x000000ff94947812 */ /* 0x000fe400078ec0ff */
[----:B------:R-:W-:Y:S02]  /*e0b0*/  PRMT R127, R114, 0x5410, R127 ;  /* 0x00005410727f7816 */ /* 0x000fe4000000007f */
[--C-:B------:R-:W-:Y:S02]  /*e0c0*/  PRMT R114, R148, 0x5410, R151.reuse ;  /* 0x0000541094727816 */ /* 0x100fe40000000097 */
[----:B------:R-:W-:Y:S01]  /*e0d0*/  LOP3.LUT R82, R90, R113, RZ, 0xc0, !PT ;  /* 0x000000715a527212 */ /* 0x000fe200078ec0ff */
[--C-:B------:R-:W-:Y:S01]  /*e0e0*/  HSET2.LE.AND R90, R115, R6.reuse, PT ;  /* 0x00000006735a7233 */ /* 0x100fe20003803000 */
[----:B------:R-:W-:Y:S01]  /*e0f0*/  LOP3.LUT R83, R73, R112, RZ, 0xc0, !PT ;  /* 0x0000007049537212 */ /* 0x000fe200078ec0ff */
[--C-:B------:R-:W-:Y:S01]  /*e100*/  HSET2.LE.AND R73, R114, R6.reuse, PT ;  /* 0x0000000672497233 */ /* 0x100fe20003803000 */
[----:B------:R-:W-:Y:S01]  /*e110*/  LOP3.LUT R80, R72, R111, RZ, 0xc0, !PT ;  /* 0x0000006f48507212 */ /* 0x000fe200078ec0ff */
[--C-:B------:R-:W-:Y:S01]  /*e120*/  HSET2.LE.AND R72, R127, R6.reuse, PT ;  /* 0x000000067f487233 */ /* 0x100fe20003803000 */
[----:B------:R-:W-:Y:S02]  /*e130*/  LOP3.LUT R81, R81, R110, RZ, 0xc0, !PT ;  /* 0x0000006e51517212 */ /* 0x000fe400078ec0ff */
[----:B------:R-:W-:Y:S02]  /*e140*/  LOP3.LUT R91, R91, UR5, R116, 0x96, !PT ;  /* 0x000000055b5b7c12 */ /* 0x000fe4000f8e9674 */
[----:B------:R-:W-:Y:S01]  /*e150*/  @!P3 PRMT R141, R207, 0x5410, RZ ;  /* 0x00005410cf8db816 */ /* 0x000fe200000000ff */
[----:B---3--:R-:W-:Y:S01]  /*e160*/  FADD.FTZ R166, R156, R124 ;  /* 0x0000007c9ca67221 */ /* 0x008fe20000010000 */
[----:B------:R-:W-:Y:S01]  /*e170*/  LOP3.LUT R72, R72, R109, RZ, 0xc0, !PT ;  /* 0x0000006d48487212 */ /* 0x000fe200078ec0ff */
[-C--:B-1----:R-:W-:Y:S01]  /*e180*/  HMMA.16816.F32 R8, R80, R84.reuse, R8 ;  /* 0x000000545008723c */ /* 0x082fe20000001808 */
[----:B------:R-:W-:Y:S01]  /*e190*/  LOP3.LUT R73, R73, R108, RZ, 0xc0, !PT ;  /* 0x0000006c49497212 */ /* 0x000fe200078ec0ff */
[----:B------:R-:W-:Y:S01]  /*e1a0*/  STG.E.U16 [R158.64+0x62], R141 ;  /* 0x0000628d9e007986 */ /* 0x000fe2000c101510 */
[----:B------:R-:W-:Y:S01]  /*e1b0*/  LOP3.LUT R74, R75, R106, RZ, 0xc0, !PT ;  /* 0x0000006a4b4a7212 */ /* 0x000fe200078ec0ff */
[----:B------:R-:W-:Y:S01]  /*e1c0*/  FADD.FTZ R7, R157, R166 ;  /* 0x000000a69d077221 */ /* 0x000fe20000010000 */
[----:B------:R-:W-:Y:S01]  /*e1d0*/  LOP3.LUT R75, R90, R105, RZ, 0xc0, !PT ;  /* 0x000000695a4b7212 */ /* 0x000fe200078ec0ff */
[----:B------:R-:W-:Y:S01]  /*e1e0*/  IMAD.WIDE.U32 R112, R91, -0x2daee0ad, RZ ;  /* 0xd2511f535b707825 */ /* 0x000fe200078e00ff */
[----:B------:R-:W-:Y:S02]  /*e1f0*/  LOP3.LUT R89, R153, UR5, R164, 0x96, !PT ;  /* 0x0000000599597c12 */ /* 0x000fe4000f8e96a4 */
[----:B------:R-:W-:Y:S03]  /*e200*/  STL [R1+0xac], R7 ;  /* 0x0000ac0701007387 */ /* 0x000fe60000100800 */
[C---:B------:R-:W-:Y:S01]  /*e210*/  HMMA.16816.F32 R12, R72.reuse, R84, R12 ;  /* 0x00000054480c723c */ /* 0x040fe2000000180c */
[----:B------:R-:W-:Y:S01]  /*e220*/  FADD.FTZ R164, R147, R126 ;  /* 0x0000007e93a47221 */ /* 0x000fe20000010000 */
[--C-:B------:R-:W-:Y:S02]  /*e230*/  SHF.R.U32.HI R110, RZ, 0x10, R112.reuse ;  /* 0x00000010ff6e7819 */ /* 0x100fe40000011670 */
[----:B------:R-:W-:Y:S02]  /*e240*/  SHF.R.U32.HI R107, RZ, 0x18, R112 ;  /* 0x00000018ff6b7819 */ /* 0x000fe40000011670 */
[----:B------:R-:W-:Y:S02]  /*e250*/  LOP3.LUT R110, R110, 0xff, RZ, 0xc0, !PT ;  /* 0x000000ff6e6e7812 */ /* 0x000fe400078ec0ff */
[-C--:B------:R-:W-:Y:S01]  /*e260*/  HMMA.16816.F32 R16, R72, R86.reuse, R16 ;  /* 0x000000564810723c */ /* 0x080fe20000001810 */
[----:B------:R-:W-:Y:S03]  /*e270*/  PRMT R151, R154, 0x7632, R151 ;  /* 0x000076329a977816 */ /* 0x000fe60000000097 */
[----:B------:R-:W-:Y:S02]  /*e280*/  PRMT R107, R110, 0x5410, R107 ;  /* 0x000054106e6b7816 */ /* 0x000fe4000000006b */
[----:B------:R-:W-:Y:S02]  /*e290*/  PRMT R148, R143, 0x7632, R148 ;  /* 0x000076328f947816 */ /* 0x000fe40000000094 */
[C---:B------:R-:W-:Y:S01]  /*e2a0*/  HMMA.16816.F32 R20, R80.reuse, R86, R20 ;  /* 0x000000565014723c */ /* 0x040fe20000001814 */
[----:B------:R-:W1:Y:S03]  /*e2b0*/  LDSM.16.MT88.4 R84, [R193+0x7000] ;  /* 0x00700000c154783b */ /* 0x000e660000004200 */
[--C-:B------:R-:W-:Y:S01]  /*e2c0*/  HSET2.LE.AND R107, R107, R6.reuse, PT ;  /* 0x000000066b6b7233 */ /* 0x100fe20003803000 */
[----:B------:R-:W-:Y:S02]  /*e2d0*/  F2FP.PACK_AB R156, R157, R156 ;  /* 0x0000009c9d9c723e */ /* 0x000fe400000000ff */
[----:B------:R-:W-:Y:S01]  /*e2e0*/  PRMT R104, R143, 0x5410, R148 ;  /* 0x000054108f687816 */ /* 0x000fe20000000094 */
[-C--:B--2---:R-:W-:Y:S01]  /*e2f0*/  HMMA.16816.F32 R24, R80, R76.reuse, R24 ;  /* 0x0000004c5018723c */ /* 0x084fe20000001818 */
[----:B------:R-:W-:Y:S03]  /*e300*/  @!P4 PRMT R143, R215, 0x5410, RZ ;  /* 0x00005410d78fc816 */ /* 0x000fe600000000ff */
[C---:B------:R-:W-:Y:S02]  /*e310*/  PRMT R145, R150.reuse, 0x7632, R145 ;  /* 0x0000763296917816 */ /* 0x040fe40000000091 */
[----:B------:R-:W-:Y:S01]  /*e320*/  STG.E.U16 [R160.64+0x5e], R143 ;  /* 0x00005e8fa0007986 */ /* 0x000fe2000c101510 */
[----:B------:R-:W-:Y:S01]  /*e330*/  LOP3.LUT R120, R113, UR14, R120, 0x96, !PT ;  /* 0x0000000e71787c12 */ /* 0x000fe2000f8e9678 */
[C---:B------:R-:W-:Y:S01]  /*e340*/  HMMA.16816.F32 R28, R72.reuse, R76, R28 ;  /* 0x0000004c481c723c */ /* 0x040fe2000000181c */
[----:B------:R-:W-:Y:S03]  /*e350*/  PRMT R105, R150, 0x5410, R145 ;  /* 0x0000541096697816 */ /* 0x000fe60000000091 */
[----:B------:R-:W-:Y:S02]  /*e360*/  LOP3.LUT R153, R176, 0xffff, RZ, 0xc0, !PT ;  /* 0x0000ffffb0997812 */ /* 0x000fe400078ec0ff */
[----:B------:R-:W-:Y:S01]  /*e370*/  LOP3.LUT R109, R112, 0xffff, RZ, 0xc0, !PT ;  /* 0x0000ffff706d7812 */ /* 0x000fe200078ec0ff */
[----:B------:R-:W-:Y:S01]  /*e380*/  IMAD.WIDE.U32 R76, R89, -0x2daee0ad, RZ ;  /* 0xd2511f53594c7825 */ /* 0x000fe200078e00ff */
[-C--:B------:R-:W-:Y:S01]  /*e390*/  HMMA.16816.F32 R32, R72, R78.reuse, R32 ;  /* 0x0000004e4820723c */ /* 0x080fe20000001820 */
[--C-:B------:R-:W-:Y:S03]  /*e3a0*/  SHF.R.U32.HI R152, RZ, 0x8, R153.reuse ;  /* 0x00000008ff987819 */ /* 0x100fe60000011699 */
[----:B------:R-:W-:Y:S02]  /*e3b0*/  LOP3.LUT R118, R77, UR14, R118, 0x96, !PT ;  /* 0x0000000e4d767c12 */ /* 0x000fe4000f8e9676 */
[C---:B------:R-:W-:Y:S02]  /*e3c0*/  LOP3.LUT R106, R76.reuse, 0xffff, RZ, 0xc0, !PT ;  /* 0x0000ffff4c6a7812 */ /* 0x040fe400078ec0ff */
[C---:B------:R-:W-:Y:S01]  /*e3d0*/  HMMA.16816.F32 R36, R80.reuse, R78, R36 ;  /* 0x0000004e5024723c */ /* 0x040fe20000001824 */
[----:B------:R-:W-:Y:S03]  /*e3e0*/  LOP3.LUT R108, R76, 0xff, RZ, 0xc0, !PT ;  /* 0x000000ff4c6c7812 */ /* 0x000fe600078ec0ff */
[--C-:B------:R-:W-:Y:S02]  /*e3f0*/  SHF.R.U32.HI R99, RZ, 0x10, R76.reuse ;  /* 0x00000010ff637819 */ /* 0x100fe4000001164c */
[----:B------:R-:W-:Y:S02]  /*e400*/  SHF.R.U32.HI R91, RZ, 0x18, R76 ;  /* 0x00000018ff5b7819 */ /* 0x000fe4000001164c */
[----:B------:R-:W2:Y:S01]  /*e410*/  LDSM.16.MT88.4 R76, [R192+0x7000] ;  /* 0x00700000c04c783b */ /* 0x000ea20000004200 */
[-C--:B-1----:R-:W-:Y:S03]  /*e420*/  HMMA.16816.F32 R40, R80, R84.reuse, R40 ;  /* 0x000000545028723c */ /* 0x082fe60000001828 */
[----:B------:R-:W-:Y:S02]  /*e430*/  PRMT R153, R156, 0x7632, R153 ;  /* 0x000076329c997816 */ /* 0x000fe40000000099 */
[----:B------:R-:W-:Y:S02]  /*e440*/  SHF.R.U32.HI R111, RZ, 0x8, R106 ;  /* 0x00000008ff6f7819 */ /* 0x000fe4000001166a */
[----:B------:R-:W-:Y:S01]  /*e450*/  SHF.R.U32.HI R109, RZ, 0x8, R109 ;  /* 0x00000008ff6d7819 */ /* 0x000fe2000001166d */
[C---:B------:R-:W-:Y:S01]  /*e460*/  HMMA.16816.F32 R44, R72.reuse, R84, R44 ;  /* 0x00000054482c723c */ /* 0x040fe2000000182c */
[----:B------:R-:W-:Y:S03]  /*e470*/  PRMT R138, R108, 0x5410, R111 ;  /* 0x000054106c8a7816 */ /* 0x000fe6000000006f */
[----:B------:R-:W-:Y:S02]  /*e480*/  LOP3.LUT R108, R118, 0xffff, RZ, 0xc0, !PT ;  /* 0x0000ffff766c7812 */ /* 0x000fe400078ec0ff */
[--C-:B------:R-:W-:Y:S01]  /*e490*/  HSET2.LE.AND R138, R138, R6.reuse, PT ;  /* 0x000000068a8a7233 */ /* 0x100fe20003803000 */
[----:B------:R-:W-:Y:S01]  /*e4a0*/  SHF.R.U32.HI R111, RZ, 0x10, R118 ;  /* 0x00000010ff6f7819 */ /* 0x000fe20000011676 */
[-C--:B------:R-:W-:Y:S01]  /*e4b0*/  HMMA.16816.F32 R48, R72, R86.reuse, R48 ;  /* 0x000000564830723c */ /* 0x080fe20000001830 */
[----:B------:R-:W-:Y:S03]  /*e4c0*/  LOP3.LUT R106, R112, 0xff, RZ, 0xc0, !PT ;  /* 0x000000ff706a7812 */ /* 0x000fe600078ec0ff */
[----:B------:R-:W-:Y:S02]  /*e4d0*/  SHF.R.U32.HI R108, RZ, 0x8, R108 ;  /* 0x00000008ff6c7819 */ /* 0x000fe4000001166c */
[----:B------:R-:W-:Y:S02]  /*e4e0*/  PRMT R106, R106, 0x5410, R109 ;  /* 0x000054106a6a7816 */ /* 0x000fe4000000006d */
[C---:B------:R-:W-:Y:S01]  /*e4f0*/  HMMA.16816.F32 R52, R80.reuse, R86, R52 ;  /* 0x000000565034723c */ /* 0x040fe20000001834 */
[C---:B------:R-:W-:Y:S03]  /*e500*/  LOP3.LUT R109, R120.reuse, 0xffff, RZ, 0xc0, !PT ;  /* 0x0000ffff786d7812 */ /* 0x040fe600078ec0ff */
[----:B------:R-:W-:Y:S01]  /*e510*/  LOP3.LUT R111, R111, 0xff, RZ, 0xc0, !PT ;  /* 0x000000ff6f6f7812 */ /* 0x000fe200078ec0ff */
[--C-:B------:R-:W-:Y:S01]  /*e520*/  HSET2.LE.AND R106, R106, R6.reuse, PT ;  /* 0x000000066a6a7233 */ /* 0x100fe20003803000 */
[----:B------:R-:W-:Y:S02]  /*e530*/  SHF.R.U32.HI R109, RZ, 0x8, R109 ;  /* 0x00000008ff6d7819 */ /* 0x000fe4000001166d */
[----:B------:R-:W-:Y:S04]  /*e540*/  LOP3.LUT R84, R120, 0xff, RZ, 0xc0, !PT ;  /* 0x000000ff78547812 */ /* 0x000fe800078ec0ff */
[----:B------:R-:W-:Y:S02]  /*e550*/  LOP3.LUT R112, R99, 0xff, RZ, 0xc0, !PT ;  /* 0x000000ff63707812 */ /* 0x000fe400078ec0ff */
[----:B------:R-:W-:Y:S01]  /*e560*/  LOP3.LUT R99, R118, 0xff, RZ, 0xc0, !PT ;  /* 0x000000ff76637812 */ /* 0x000fe200078ec0ff */
[-C--:B--2---:R-:W-:Y:S01]  /*e570*/  HMMA.16816.F32 R56, R80, R76.reuse, R56 ;  /* 0x0000004c5038723c */ /* 0x084fe20000001838 */
[----:B------:R-:W-:Y:S02]  /*e580*/  SHF.R.U32.HI R118, RZ, 0x18, R118 ;  /* 0x00000018ff767819 */ /* 0x000fe40000011676 */
[----:B------:R-:W-:Y:S02]  /*e590*/  PRMT R99, R99, 0x5410, R108 ;  /* 0x0000541063637816 */ /* 0x000fe4000000006c */
[----:B------:R-:W-:Y:S02]  /*e5a0*/  PRMT R87, R111, 0x5410, R118 ;  /* 0x000054106f577816 */ /* 0x000fe40000000076 */
[----:B------:R-:W-:Y:S01]  /*e5b0*/  PRMT R86, R84, 0x5410, R109 ;  /* 0x0000541054567816 */ /* 0x000fe2000000006d */
[C---:B------:R-:W-:Y:S01]  /*e5c0*/  HMMA.16816.F32 R60, R72.reuse, R76, R60 ;  /* 0x0000004c483c723c */ /* 0x040fe2000000183c */
[----:B------:R-:W1:Y:S01]  /*e5d0*/  LDSM.16.MT88.4 R108, [R196+0x7800] ;  /* 0x00780000c46c783b */ /* 0x000e620000004200 */
[----:B------:R2:W3:Y:S02]  /*e5e0*/  MUFU.EX2 R84, R137 ;  /* 0x0000008900547308 */ /* 0x0004e40000000800 */
[----:B------:R-:W-:Y:S02]  /*e5f0*/  LOP3.LUT R152, R152, 0xffff, RZ, 0xc0, !PT ;  /* 0x0000ffff98987812 */ /* 0x000fe400078ec0ff */
[----:B------:R-:W-:Y:S01]  /*e600*/  PRMT R91, R112, 0x5410, R91 ;  /* 0x00005410705b7816 */ /* 0x000fe2000000005b */
[--C-:B------:R-:W-:Y:S01]  /*e610*/  HSET2.LE.AND R77, R99, R6.reuse, PT ;  /* 0x00000006634d7233 */ /* 0x100fe20003803000 */
[-C--:B------:R-:W-:Y:S01]  /*e620*/  HMMA.16816.F32 R64, R72, R78.reuse, R64 ;  /* 0x0000004e4840723c */ /* 0x080fe20000001840 */
[----:B------:R-:W-:Y:S01]  /*e630*/  ISETP.GE.U32.AND P3, PT, R4, R152, PT ;  /* 0x000000980400720c */ /* 0x000fe20003f66070 */
[----:B------:R-:W4:Y:S02]  /*e640*/  LDSM.16.MT88.4 R116, [R194+0x7800] ;  /* 0x00780000c274783b */ /* 0x000f240000004200 */
[----:B------:R-:W-:Y:S01]  /*e650*/  F2FP.PACK_AB R152, R155, R147 ;  /* 0x000000939b98723e */ /* 0x000fe200000000ff */
[--C-:B------:R-:W-:Y:S01]  /*e660*/  HSET2.LE.AND R139, R91, R6.reuse, PT ;  /* 0x000000065b8b7233 */ /* 0x100fe20003803000 */
[----:B------:R1:W1:Y:S01]  /*e670*/  MUFU.EX2 R147, R136 ;  /* 0x0000008800937308 */ /* 0x0002620000000800 */
[--C-:B------:R-:W-:Y:S01]  /*e680*/  SHF.R.U32.HI R85, RZ, 0x10, R120.reuse ;  /* 0x00000010ff557819 */ /* 0x100fe20000011678 */
[----:B------:R-:W-:Y:S01]  /*e690*/  HMMA.16816.F32 R68, R80, R78, R68 ;  /* 0x0000004e5044723c */ /* 0x000fe20000001844 */
[C---:B------:R-:W-:Y:S03]  /*e6a0*/  PRMT R149, R152.reuse, 0x7632, R149 ;  /* 0x0000763298957816 */ /* 0x040fe60000000095 */
[----:B------:R-:W-:Y:S01]  /*e6b0*/  SHF.R.U32.HI R120, RZ, 0x18, R120 ;  /* 0x00000018ff787819 */ /* 0x000fe20000011678 */
[----:B------:R-:W-:Y:S01]  /*e6c0*/  @!P0 HADD2 R211, -R152.H0_H0, -RZ.H0_H0 ;  /* 0xa00000ff98d38230 */ /* 0x000fe20000000900 */
[----:B------:R-:W-:Y:S01]  /*e6d0*/  LOP3.LUT R85, R85, 0xff, RZ, 0xc0, !PT ;  /* 0x000000ff55557812 */ /* 0x000fe200078ec0ff */
[----:B------:R-:W-:Y:S01]  /*e6e0*/  @!P3 HADD2 R216, -R148.H0_H0, -RZ.H0_H0 ;  /* 0xa00000ff94d8b230 */ /* 0x000fe20000000900 */
[----:B------:R-:W-:Y:S01]  /*e6f0*/  PRMT R73, R152, 0x5410, R149 ;  /* 0x0000541098497816 */ /* 0x000fe20000000095 */
[----:B------:R-:W-:Y:S03]  /*e700*/  @!P6 HADD2 R210, -R149.H0_H0, -RZ.H0_H0 ;  /* 0xa00000ff95d2e230 */ /* 0x000fe60000000900 */
[--C-:B--2---:R-:W-:Y:S01]  /*e710*/  HSET2.LE.AND R137, R87, R6.reuse, PT ;  /* 0x0000000657897233 */ /* 0x104fe20003803000 */
[----:B------:R-:W-:Y:S01]  /*e720*/  PRMT R72, R154, 0x5410, R151 ;  /* 0x000054109a487816 */ /* 0x000fe20000000097 */
[----:B---3--:R-:W-:Y:S01]  /*e730*/  FADD.FTZ R168, R84, R125 ;  /* 0x0000007d54a87221 */ /* 0x008fe20000010000 */
[----:B------:R-:W-:Y:S01]  /*e740*/  PRMT R85, R85, 0x5410, R120 ;  /* 0x0000541055557816 */ /* 0x000fe20000000078 */
[----:B------:R-:W2:Y:S01]  /*e750*/  LDSM.16.MT88.4 R124, [R193+0x7800] ;  /* 0x00780000c17c783b */ /* 0x000ea20000004200 */
[----:B------:R-:W-:Y:S01]  /*e760*/  LOP3.LUT R138, R138, R73, RZ, 0xc0, !PT ;  /* 0x000000498a8a7212 */ /* 0x000fe200078ec0ff */
[--C-:B------:R-:W-:Y:S01]  /*e770*/  HSET2.LE.AND R73, R86, R6.reuse, PT ;  /* 0x0000000656497233 */ /* 0x100fe20003803000 */
[----:B------:R-:W-:Y:S02]  /*e780*/  LOP3.LUT R137, R137, R88, RZ, 0xc0, !PT ;  /* 0x0000005889897212 */ /* 0x000fe400078ec0ff */
[----:B------:R-:W-:Y:S01]  /*e790*/  LOP3.LUT R139, R139, R72, RZ, 0xc0, !PT ;  /* 0x000000488b8b7212 */ /* 0x000fe200078ec0ff */
[----:B------:R-:W-:Y:S01]  /*e7a0*/  HSET2.LE.AND R72, R85, R6, PT ;  /* 0x0000000655487233 */ /* 0x000fe20003803000 */
[----:B-1----:R-:W-:Y:S01]  /*e7b0*/  LOP3.LUT R136, R77, R94, RZ, 0xc0, !PT ;  /* 0x0000005e4d887212 */ /* 0x002fe200078ec0ff */
[C---:B------:R-:W-:Y:S01]  /*e7c0*/  FADD.FTZ R6, R147.reuse, R168 ;  /* 0x000000a893067221 */ /* 0x040fe20000010000 */
[----:B------:R-:W-:Y:S02]  /*e7d0*/  F2FP.PACK_AB R94, R147, R84 ;  /* 0x00000054935e723e */ /* 0x000fe400000000ff */
[----:B------:R-:W-:Y:S02]  /*e7e0*/  LOP3.LUT R104, R73, R104, RZ, 0xc0, !PT ;  /* 0x0000006849687212 */ /* 0x000fe400078ec0ff */
[----:B------:R-:W-:Y:S01]  /*e7f0*/  PRMT R73, R156, 0x5410, R153 ;  /* 0x000054109c497816 */ /* 0x000fe20000000099 */
[-C--:B------:R-:W-:Y:S01]  /*e800*/  HMMA.16816.F32 R96, R136, R108.reuse, R8 ;  /* 0x0000006c8860723c */ /* 0x080fe20000001808 */
[----:B------:R-:W-:Y:S01]  /*e810*/  LOP3.LUT R107, R107, R94, RZ, 0xc0, !PT ;  /* 0x0000005e6b6b7212 */ /* 0x000fe200078ec0ff */
[----:B------:R-:W1:Y:S01]  /*e820*/  LDSM.16.MT88.4 R8, [R192+0x7800] ;  /* 0x00780000c008783b */ /* 0x000e620000004200 */
[----:B------:R-:W-:Y:S02]  /*e830*/  LOP3.LUT R105, R72, R105, RZ, 0xc0, !PT ;  /* 0x0000006948697212 */ /* 0x000fe400078ec0ff */
[----:B------:R-:W-:Y:S02]  /*e840*/  LOP3.LUT R106, R106, R73, RZ, 0xc0, !PT ;  /* 0x000000496a6a7212 */ /* 0x000fe400078ec0ff */
[----:B------:R-:W-:Y:S02]  /*e850*/  @!P3 PRMT R148, R216, 0x5410, RZ ;  /* 0x00005410d894b816 */ /* 0x000fe400000000ff */
[----:B------:R-:W-:Y:S01]  /*e860*/  @!P0 PRMT R152, R211, 0x5410, RZ ;  /* 0x00005410d3988816 */ /* 0x000fe200000000ff */
[----:B------:R3:W-:Y:S02]  /*e870*/  STL [R1+0xa8], R6 ;  /* 0x0000a80601007387 */ /* 0x0007e40000100800 */
[C---:B------:R-:W-:Y:S01]  /*e880*/  HMMA.16816.F32 R72, R104.reuse, R108, R12 ;  /* 0x0000006c6848723c */ /* 0x040fe2000000180c */
[----:B------:R-:W-:Y:S01]  /*e890*/  @!P6 PRMT R149, R210, 0x5410, RZ ;  /* 0x00005410d295e816 */ /* 0x000fe200000000ff */
[----:B------:R3:W-:Y:S01]  /*e8a0*/  STG.E.U16 [R160.64+0x60], R148 ;  /* 0x00006094a0007986 */ /* 0x0007e2000c101510 */
[----:B------:R-:W-:Y:S02]  /*e8b0*/  @!P2 PRMT R154, R228, 0x5410, RZ ;  /* 0x00005410e49aa816 */ /* 0x000fe400000000ff */
[C---:B------:R-:W-:Y:S01]  /*e8c0*/  ISETP.GE.U32.AND P6, PT, R4.reuse, R129, PT ;  /* 0x000000810400720c */ /* 0x040fe20003fc6070 */
[----:B------:R3:W-:Y:S01]  /*e8d0*/  STL [R1+0x74], R5 ;  /* 0x0000740501007387 */ /* 0x0007e20000100800 */
[----:B------:R-:W-:Y:S01]  /*e8e0*/  SHF.R.U32.HI R89, RZ, 0x18, R122 ;  /* 0x00000018ff597819 */ /* 0x000fe2000001167a */
[-C--:B------:R-:W-:Y:S01]  /*e8f0*/  HMMA.16816.F32 R76, R104, R110.reuse, R16 ;  /* 0x0000006e684c723c */ /* 0x080fe20000001810 */
[--C-:B------:R-:W-:Y:S02]  /*e900*/  SHF.R.U32.HI R90, RZ, 0x10, R176.reuse ;  /* 0x00000010ff5a7819 */ /* 0x100fe400000116b0 */
[----:B------:R-:W-:Y:S02]  /*e910*/  ISETP.GE.U32.AND P5, PT, R4, R89, PT ;  /* 0x000000590400720c */ /* 0x000fe40003fa6070 */
[----:B------:R-:W-:Y:S02]  /*e920*/  LOP3.LUT R90, R90, 0xff, RZ, 0xc0, !PT ;  /* 0x000000ff5a5a7812 */ /* 0x000fe400078ec0ff */
[----:B------:R-:W-:Y:S01]  /*e930*/  SHF.R.U32.HI R176, RZ, 0x18, R176 ;  /* 0x00000018ffb07819 */ /* 0x000fe200000116b0 */
[C---:B------:R-:W-:Y:S01]  /*e940*/  HMMA.16816.F32 R108, R136.reuse, R110, R20 ;  /* 0x0000006e886c723c */ /* 0x040fe20000001814 */
[C---:B------:R-:W-:Y:S02]  /*e950*/  ISETP.GE.U32.AND P4, PT, R4.reuse, R90, PT ;  /* 0x0000005a0400720c */ /* 0x040fe40003f86070 */
[----:B------:R-:W-:Y:S01]  /*e960*/  ISETP.GE.U32.AND P3, PT, R4, R176, PT ;  /* 0x000000b00400720c */ /* 0x000fe20003f66070 */
[----:B------:R-:W-:Y:S01]  /*e970*/  @!P6 HADD2 R227, -R151.H0_H0, -RZ.H0_H0 ;  /* 0xa00000ff97e3e230 */ /* 0x000fe20000000900 */
[----:B------:R-:W-:Y:S03]  /*e980*/  LOP3.LUT R90, R122, 0xff, RZ, 0xc0, !PT ;  /* 0x000000ff7a5a7812 */ /* 0x000fe600078ec0ff */
[-C--:B----4-:R-:W-:Y:S01]  /*e990*/  HMMA.16816.F32 R112, R136, R116.reuse, R24 ;  /* 0x000000748870723c */ /* 0x090fe20000001818 */
[----:B------:R-:W-:Y:S03]  /*e9a0*/  @P5 PRMT R15, R94, 0x7632, R15 ;  /* 0x000076325e0f5816 */ /* 0x000fe6000000000f */
[----:B------:R-:W-:Y:S01]  /*e9b0*/  @!P6 PRMT R151, R227, 0x5410, RZ ;  /* 0x00005410e397e816 */ /* 0x000fe200000000ff */
[----:B------:R-:W-:Y:S02]  /*e9c0*/  @!P5 HADD2 R218, -R94.H1_H1, -RZ.H0_H0 ;  /* 0xa00000ff5edad230 */ /* 0x000fe40000000d00 */
[----:B------:R-:W-:Y:S01]  /*e9d0*/  @!P4 HADD2 R214, -R150.H0_H0, -RZ.H0_H0 ;  /* 0xa00000ff96d6c230 */ /* 0x000fe20000000900 */
[C---:B------:R-:W-:Y:S01]  /*e9e0*/  HMMA.16816.F32 R80, R104.reuse, R116, R28 ;  /* 0x000000746850723c */ /* 0x040fe2000000181c */
[----:B------:R-:W-:Y:S03]  /*e9f0*/  @!P3 HADD2 R208, -R145.H0_H0, -RZ.H0_H0 ;  /* 0xa00000ff91d0b230 */ /* 0x000fe60000000900 */
[----:B------:R-:W-:Y:S02]  /*ea00*/  @!P4 PRMT R150, R214, 0x5410, RZ ;  /* 0x00005410d696c816 */ /* 0x000fe400000000ff */
[----:B------:R-:W-:Y:S02]  /*ea10*/  ISETP.GE.U32.AND P4, PT, R4, R90, PT ;  /* 0x0000005a0400720c */ /* 0x000fe40003f86070 */
[-C--:B------:R-:W-:Y:S01]  /*ea20*/  HMMA.16816.F32 R84, R104, R118.reuse, R32 ;  /* 0x000000766854723c */ /* 0x080fe20000001820 */
[----:B------:R-:W-:Y:S01]  /*ea30*/  LOP3.LUT R90, R122, 0xffff, RZ, 0xc0, !PT ;  /* 0x0000ffff7a5a7812 */ /* 0x000fe200078ec0ff */
[----:B------:R3:W-:Y:S02]  /*ea40*/  STG.E.U16 [R162.64+0x60], R150 ;  /* 0x00006096a2007986 */ /* 0x0007e4000c101510 */
[----:B------:R-:W-:Y:S02]  /*ea50*/  @!P3 PRMT R145, R208, 0x5410, RZ ;  /* 0x00005410d091b816 */ /* 0x000fe400000000ff */
[----:B------:R-:W-:Y:S02]  /*ea60*/  SHF.R.U32.HI R90, RZ, 0x8, R90 ;  /* 0x00000008ff5a7819 */ /* 0x000fe4000001165a */
[C---:B------:R-:W-:Y:S01]  /*ea70*/  HMMA.16816.F32 R116, R136.reuse, R118, R36 ;  /* 0x000000768874723c */ /* 0x040fe20000001824 */
[----:B------:R3:W-:Y:S03]  /*ea80*/  STG.E.U16 [R162.64+0x62], R145 ;  /* 0x00006291a2007986 */ /* 0x0007e6000c101510 */
[----:B------:R-:W-:Y:S01]  /*ea90*/  LOP3.LUT R90, R90, 0xffff, RZ, 0xc0, !PT ;  /* 0x0000ffff5a5a7812 */ /* 0x000fe200078ec0ff */
[----:B------:R3:W-:Y:S01]  /*eaa0*/  STG.E.U16 [R170.64+0x70], R152 ;  /* 0x00007098aa007986 */ /* 0x0007e2000c101510 */
[----:B------:R-:W-:Y:S01]  /*eab0*/  @!P5 PRMT R15, R218, 0x5410, RZ ;  /* 0x00005410da0fd816 */ /* 0x000fe200000000ff */
[----:B------:R-:W-:Y:S01]  /*eac0*/  @!P4 HADD2 R226, -R156.H0_H0, -RZ.H0_H0 ;  /* 0xa00000ff9ce2c230 */ /* 0x000fe20000000900 */
[----:B------:R-:W-:Y:S01]  /*ead0*/  ISETP.GE.U32.AND P3, PT, R4, R90, PT ;  /* 0x0000005a0400720c */ /* 0x000fe20003f66070 */
[----:B------:R3:W-:Y:S03]  /*eae0*/  STG.E.U16 [R170.64+0x72], R149 ;  /* 0x00007295aa007986 */ /* 0x0007e6000c101510 */
[----:B------:R-:W-:Y:S01]  /*eaf0*/  SHF.R.U32.HI R90, RZ, 0x10, R122 ;  /* 0x00000010ff5a7819 */ /* 0x000fe2000001167a */
[----:B------:R3:W-:Y:S01]  /*eb00*/  STG.E.U16 [R158.64+0x70], R154 ;  /* 0x0000709a9e007986 */ /* 0x0007e2000c101510 */
[-C--:B--2---:R-:W-:Y:S01]  /*eb10*/  HMMA.16816.F32 R120, R136, R124.reuse, R40 ;  /* 0x0000007c8878723c */ /* 0x084fe20000001828 */
[----:B------:R-:W-:Y:S02]  /*eb20*/  @!P4 PRMT R156, R226, 0x5410, RZ ;  /* 0x00005410e29cc816 */ /* 0x000fe400000000ff */
[----:B------:R-:W-:Y:S01]  /*eb30*/  LOP3.LUT R90, R90, 0xff, RZ, 0xc0, !PT ;  /* 0x000000ff5a5a7812 */ /* 0x000fe200078ec0ff */
[----:B------:R3:W-:Y:S03]  /*eb40*/  STG.E.U16 [R158.64+0x72], R151 ;  /* 0x000072979e007986 */ /* 0x0007e6000c101510 */
[----:B------:R-:W-:Y:S01]  /*eb50*/  ISETP.GE.U32.AND P0, PT, R4, R90, PT ;  /* 0x0000005a0400720c */ /* 0x000fe20003f06070 */
[----:B------:R3:W-:Y:S01]  /*eb60*/  STG.E.U16 [R160.64+0x6e], R156 ;  /* 0x00006e9ca0007986 */ /* 0x0007e2000c101510 */
[C---:B------:R-:W-:Y:S03]  /*eb70*/  HMMA.16816.F32 R88, R104.reuse, R124, R44 ;  /* 0x0000007c6858723c */ /* 0x040fe6000000182c */
[----:B------:R-:W-:Y:S01]  /*eb80*/  FADD.FTZ R4, R155, R164 ;  /* 0x000000a49b047221 */ /* 0x000fe20000010000 */
[----:B------:R-:W-:Y:S04]  /*eb90*/  @!P3 HADD2 R225, -R153.H0_H0, -RZ.H0_H0 ;  /* 0xa00000ff99e1b230 */ /* 0x000fe80000000900 */
[----:B------:R3:W-:Y:S01]  /*eba0*/  STL [R1+0xb0], R4 ;  /* 0x0000b00401007387 */ /* 0x0007e20000100800 */
[----:B------:R-:W-:Y:S03]  /*ebb0*/  @!P3 PRMT R153, R225, 0x5410, RZ ;  /* 0x00005410e199b816 */ /* 0x000fe600000000ff */
[----:B------:R-:W-:Y:S01]  /*ebc0*/  @P0 PRMT R13, R94, 0x7610, R13 ;  /* 0x000076105e0d0816 */ /* 0x000fe2000000000d */
[----:B------:R-:W-:Y:S01]  /*ebd0*/  @!P0 HADD2 R219, -R94.H0_H0, -RZ.H0_H0 ;  /* 0xa00000ff5edb8230 */ /* 0x000fe20000000900 */
[----:B------:R3:W-:Y:S01]  /*ebe0*/  STG.E.U16 [R160.64+0x70], R153 ;  /* 0x00007099a0007986 */ /* 0x0007e2000c101510 */
[-C--:B------:R-:W-:Y:S03]  /*ebf0*/  HMMA.16816.F32 R92, R104, R126.reuse, R48 ;  /* 0x0000007e685c723c */ /* 0x080fe60000001830 */
[----:B------:R3:W-:Y:S01]  /*ec00*/  STG.E.U16 [R162.64+0x72], R15 ;  /* 0x0000720fa2007986 */ /* 0x0007e2000c101510 */
[----:B------:R-:W-:Y:S04]  /*ec10*/  @!P0 PRMT R13, R219, 0x5410, RZ ;  /* 0x00005410db0d8816 */ /* 0x000fe800000000ff */
[C---:B------:R-:W-:Y:S01]  /*ec20*/  HMMA.16816.F32 R124, R136.reuse, R126, R52 ;  /* 0x0000007e887c723c */ /* 0x040fe20000001834 */
[----:B------:R3:W-:Y:S07]  /*ec30*/  STG.E.U16 [R162.64+0x70], R13 ;  /* 0x0000700da2007986 */ /* 0x0007ee000c101510 */
[-C--:B-1----:R-:W-:Y:S08]  /*ec40*/  HMMA.16816.F32 R128, R136, R8.reuse, R56 ;  /* 0x000000088880723c */ /* 0x082ff00000001838 */
[C---:B------:R-:W-:Y:S08]  /*ec50*/  HMMA.16816.F32 R100, R104.reuse, R8, R60 ;  /* 0x000000086864723c */ /* 0x040ff0000000183c */
[-C--:B------:R-:W-:Y:S08]  /*ec60*/  HMMA.16816.F32 R104, R104, R10.reuse, R64 ;  /* 0x0000000a6868723c */ /* 0x080ff00000001840 */
[----:B------:R-:W-:Y:S07]  /*ec70*/  HMMA.16816.F32 R68, R136, R10, R68 ;  /* 0x0000000a8844723c */ /* 0x000fee0000001844 */
[----:B------:R-:W-:Y:S01]  /*ec80*/  IADD3 R136, P0, R170, -0x80, RZ ;  /* 0xffffff80aa887810 */ /* 0x000fe20007f1e0ff */
[----:B------:R-:W-:Y:S04]  /*ec90*/  IMAD.MOV.U32 R137, RZ, RZ, R132 ;  /* 0x000000ffff897224 */ /* 0x000fe800078e0084 */
[----:B------:R-:W-:Y:S02]  /*eca0*/  IADD3.X R139, R171, -0x1, RZ, P0, !PT ;  /* 0xffffffffab8b7810 */ /* 0x000fe400007fe4ff */
[----:B------:R-:W-:Y:S01]  /*ecb0*/  ISETP.GT.AND P0, PT, R134, RZ, PT ;  /* 0x000000ff8600720c */ /* 0x000fe20003f04270 */
[----:B------:R-:W-:Y:S11]  /*ecc0*/  IMAD.MOV.U32 R134, RZ, RZ, R3 ;  /* 0x000000ffff867224 */ /* 0x000ff600078e0003 */
[----:B------:R-:W-:Y:S01]  /*ecd0*/  @!UPT UIADD3 URZ, URZ, URZ, URZ ;  /* 0x0000003f3f3ff290 */ /* 0x000fe2000fffe03f */
[----:B---3-5:R-:W-:-:S05]  /*ece0*/  @P0 BRA `(.L_x_1333) ;  /* 0xffff9bb000000947 */ /* 0x028fca000383ffff */
.L_x_1332:
[----:B--2---:R-:W2:Y:S04]  /*ecf0*/  LDL.LU R5, [R1+0xb0] ;  /* 0x0000b00001057983 */ /* 0x004ea80000300800 */
[----:B------:R-:W3:Y:S04]  /*ed00*/  LDL.LU R8, [R1+0x7c] ;  /* 0x00007c0001087983 */ /* 0x000ee80000300800 */
[----:B------:R-:W4:Y:S04]  /*ed10*/  LDL.LU R4, [R1+0xac] ;  /* 0x0000ac0001047983 */ /* 0x000f280000300800 */
[----:B------:R-:W4:Y:S04]  /*ed20*/  LDL.LU R12, [R1+0xa8] ;  /* 0x0000a800010c7983 */ /* 0x000f280000300800 */
[----:B------:R-:W4:Y:S04]  /*ed30*/  LDL.LU R11, [R1+0x44] ;  /* 0x00004400010b7983 */ /* 0x000f280000300800 */
[----:B------:R-:W4:Y:S01]  /*ed40*/  LDL.LU R54, [R1+0x40] ;  /* 0x0000400001367983 */ /* 0x000f220000300800 */
[----:B------:R-:W-:Y:S01]  /*ed50*/  MOV R16, 0x3f800000 ;  /* 0x3f80000000107802 */ /* 0x000fe20000000f00 */
[----:B------:R-:W1:Y:S01]  /*ed60*/  LDC.U8 R22, c[0x0][0x328] ;  /* 0x0000ca00ff167b82 */ /* 0x000e620000000000 */
[----:B------:R-:W-:Y:S01]  /*ed70*/  MOV R15, 0x3f800000 ;  /* 0x3f800000000f7802 */ /* 0x000fe20000000f00 */
[----:B------:R-:W-:Y:S01]  /*ed80*/  BSSY B0, `(.L_x_1336) ;  /* 0x0000127000007945 */ /* 0x000fe20003800000 */
[----:B--2---:R-:W2:Y:S04]  /*ed90*/  SHFL.BFLY PT, R6, R5, 0x2, 0x1f ;  /* 0x0c401f0005067f89 */ /* 0x004ea800000e0000 */
[----:B---3--:R-:W3:Y:S04]  /*eda0*/  SHFL.BFLY PT, R9, R8, 0x2, 0x1f ;  /* 0x0c401f0008097f89 */ /* 0x008ee800000e0000 */
[----:B----4-:R-:W4:Y:S04]  /*edb0*/  SHFL.BFLY PT, R7, R4, 0x2, 0x1f ;  /* 0x0c401f0004077f89 */ /* 0x010f2800000e0000 */
[----:B------:R-:W1:Y:S01]  /*edc0*/  SHFL.BFLY PT, R18, R12, 0x2, 0x1f ;  /* 0x0c401f000c127f89 */ /* 0x000e6200000e0000 */
[----:B------:R-:W-:-:S02]  /*edd0*/  MOV R48, R11 ;  /* 0x0000000b00307202 */ /* 0x000fc40000000f00 */
[----:B------:R-:W-:Y:S01]  /*ede0*/  ISETP.NE.AND P0, PT, R54, -0x1, PT ;  /* 0xffffffff3600780c */ /* 0x000fe20003f05270 */
[----:B--2---:R-:W-:Y:S02]  /*edf0*/  FADD.FTZ R6, R6, R5 ;  /* 0x0000000506067221 */ /* 0x004fe40000010000 */
[----:B---3--:R-:W-:-:S03]  /*ee00*/  FADD.FTZ R9, R9, R8 ;  /* 0x0000000809097221 */ /* 0x008fc60000010000 */
[----:B------:R-:W2:Y:S01]  /*ee10*/  SHFL.BFLY PT, R5, R6, 0x1, 0x1f ;  /* 0x0c201f0006057f89 */ /* 0x000ea200000e0000 */
[----:B----4-:R-:W-:-:S03]  /*ee20*/  FADD.FTZ R7, R7, R4 ;  /* 0x0000000407077221 */ /* 0x010fc60000010000 */
[----:B------:R-:W3:Y:S03]  /*ee30*/  SHFL.BFLY PT, R10, R9, 0x1, 0x1f ;  /* 0x0c201f00090a7f89 */ /* 0x000ee600000e0000 */
[----:B------:R-:W-:Y:S01]  /*ee40*/  @P0 IMAD.WIDE.U32 R20, R54, c[0x0][0x1e8], RZ ;  /* 0x00007a0036140a25 */ /* 0x000fe200078e00ff */
[----:B------:R-:W4:Y:S03]  /*ee50*/  S2R R4, SR_TID.X ;  /* 0x0000000000047919 */ /* 0x000f260000002100 */
[----:B-1----:R-:W-:Y:S01]  /*ee60*/  FADD.FTZ R18, R18, R12 ;  /* 0x0000000c12127221 */ /* 0x002fe20000010000 */
[----:B------:R-:W1:Y:S04]  /*ee70*/  SHFL.BFLY PT, R8, R7, 0x1, 0x1f ;  /* 0x0c201f0007087f89 */ /* 0x000e6800000e0000 */
[----:B------:R-:W1:Y:S01]  /*ee80*/  SHFL.BFLY PT, R17, R18, 0x1, 0x1f ;  /* 0x0c201f0012117f89 */ /* 0x000e6200000e0000 */
[----:B--2---:R-:W-:-:S02]  /*ee90*/  FADD.FTZ R5, R6, R5 ;  /* 0x0000000506057221 */ /* 0x004fc40000010000 */
[----:B---3--:R-:W-:-:S03]  /*eea0*/  FADD.FTZ R10, R9, R10 ;  /* 0x0000000a090a7221 */ /* 0x008fc60000010000 */
[----:B------:R-:W-:Y:S02]  /*eeb0*/  FSETP.NE.FTZ.AND P6, PT, R5, RZ, PT ;  /* 0x000000ff0500720b */ /* 0x000fe40003fd5000 */
[----:B----4-:R-:W-:Y:S02]  /*eec0*/  SHF.R.S32.HI R9, RZ, 0x1f, R4 ;  /* 0x0000001fff097819 */ /* 0x010fe40000011404 */
[----:B------:R-:W-:Y:S02]  /*eed0*/  FSETP.NE.FTZ.AND P5, PT, R10, RZ, PT ;  /* 0x000000ff0a00720b */ /* 0x000fe40003fb5000 */
[-C--:B------:R-:W-:Y:S01]  /*eee0*/  LEA.HI R13, R9, R4.reuse, RZ, 0x2 ;  /* 0x00000004090d7211 */ /* 0x080fe200078f10ff */
[----:B-1----:R-:W-:Y:S01]  /*eef0*/  FADD.FTZ R8, R7, R8 ;  /* 0x0000000807087221 */ /* 0x002fe20000010000 */
[----:B------:R-:W-:Y:S02]  /*ef00*/  LEA.HI R7, R9, R4, RZ, 0x5 ;  /* 0x0000000409077211 */ /* 0x000fe400078f28ff */
[----:B------:R-:W-:-:S02]  /*ef10*/  SHF.R.S32.HI R14, RZ, 0x2, R13 ;  /* 0x00000002ff0e7819 */ /* 0x000fc4000001140d */
[----:B------:R-:W-:Y:S01]  /*ef20*/  SHF.R.S32.HI R11, RZ, 0x1f, R13 ;  /* 0x0000001fff0b7819 */ /* 0x000fe2000001140d */
[----:B------:R-:W1:Y:S01]  /*ef30*/  @P6 MUFU.RCP R15, R5 ;  /* 0x00000005000f6308 */ /* 0x000e620000001000 */
[----:B------:R-:W-:Y:S02]  /*ef40*/  LOP3.LUT R13, R13, 0x3ffffffc, RZ, 0xc0, !PT ;  /* 0x3ffffffc0d0d7812 */ /* 0x000fe400078ec0ff */
[----:B------:R-:W-:Y:S01]  /*ef50*/  LEA.HI R12, R11, R14, RZ, 0x3 ;  /* 0x0000000e0b0c7211 */ /* 0x000fe200078f18ff */
[----:B------:R-:W-:Y:S01]  /*ef60*/  @P0 IMAD R11, R54, c[0x0][0x1ec], R21 ;  /* 0x00007b00360b0a24 */ /* 0x000fe200078e0215 */
[----:B------:R-:W-:Y:S02]  /*ef70*/  FSETP.NE.FTZ.AND P4, PT, R8, RZ, PT ;  /* 0x000000ff0800720b */ /* 0x000fe40003f95000 */
[----:B------:R-:W-:Y:S01]  /*ef80*/  LOP3.LUT R19, R12, 0xfffffff8, RZ, 0xc0, !PT ;  /* 0xfffffff80c137812 */ /* 0x000fe200078ec0ff */
[----:B------:R-:W-:Y:S01]  /*ef90*/  FADD.FTZ R12, R18, R17 ;  /* 0x00000011120c7221 */ /* 0x000fe20000010000 */
[----:B------:R-:W-:Y:S01]  /*efa0*/  SHF.R.S32.HI R6, RZ, 0x5, R7 ;  /* 0x00000005ff067819 */ /* 0x000fe20000011407 */
[----:B------:R-:W2:Y:S01]  /*efb0*/  @P5 MUFU.RCP R16, R10 ;  /* 0x0000000a00105308 */ /* 0x000ea20000001000 */
[----:B------:R-:W-:Y:S01]  /*efc0*/  IADD3 R19, R14, -R19, RZ ;  /* 0x800000130e137210 */ /* 0x000fe20007ffe0ff */
[----:B------:R-:W-:Y:S01]  /*efd0*/  IMAD.MOV.U32 R14, RZ, RZ, 0x3f800000 ;  /* 0x3f800000ff0e7424 */ /* 0x000fe200078e00ff */
[----:B------:R-:W-:-:S02]  /*efe0*/  FSETP.NE.FTZ.AND P3, PT, R12, RZ, PT ;  /* 0x000000ff0c00720b */ /* 0x000fc40003f75000 */
[----:B------:R-:W-:Y:S01]  /*eff0*/  IADD3 R13, -R13, R4, RZ ;  /* 0x000000040d0d7210 */ /* 0x000fe20007ffe1ff */
[----:B-1----:R-:W-:Y:S02]  /*f000*/  FMUL.FTZ R15, R15, c[0x0][0x2dc] ;  /* 0x0000b7000f0f7a20 */ /* 0x002fe40000410000 */
[----:B------:R-:W-:Y:S01]  /*f010*/  @P6 MUFU.LG2 R5, R5 ;  /* 0x0000000500056308 */ /* 0x000fe20000000c00 */
[----:B------:R-:W-:Y:S01]  /*f020*/  LEA R6, R6, R13, 0x9 ;  /* 0x0000000d06067211 */ /* 0x000fe200078e48ff */
[C---:B------:R-:W-:Y:S01]  /*f030*/  FMUL.FTZ R96, R15.reuse, R96 ;  /* 0x000000600f607220 */ /* 0x040fe20000410000 */
[----:B------:R-:W-:Y:S01]  /*f040*/  MOV R13, 0x3f800000 ;  /* 0x3f800000000d7802 */ /* 0x000fe20000000f00 */
[C---:B------:R-:W-:Y:S02]  /*f050*/  FMUL.FTZ R97, R15.reuse, R97 ;  /* 0x000000610f617220 */ /* 0x040fe40000410000 */
[----:B------:R-:W-:Y:S02]  /*f060*/  FMUL.FTZ R108, R15, R108 ;  /* 0x0000006c0f6c7220 */ /* 0x000fe40000410000 */
[----:B------:R-:W1:Y:S01]  /*f070*/  @P3 MUFU.RCP R14, R12 ;  /* 0x0000000c000e3308 */ /* 0x000e620000001000 */
[----:B--2---:R-:W-:Y:S01]  /*f080*/  FMUL.FTZ R16, R16, c[0x0][0x2dc] ;  /* 0x0000b70010107a20 */ /* 0x004fe20000410000 */
[----:B------:R-:W-:Y:S01]  /*f090*/  F2FP.PACK_AB R96, R97, R96 ;  /* 0x000000606160723e */ /* 0x000fe200000000ff */
[----:B------:R-:W-:-:S02]  /*f0a0*/  FMUL.FTZ R109, R15, R109 ;  /* 0x0000006d0f6d7220 */ /* 0x000fc40000410000 */
[C---:B------:R-:W-:Y:S02]  /*f0b0*/  FMUL.FTZ R98, R16.reuse, R98 ;  /* 0x0000006210627220 */ /* 0x040fe40000410000 */
[C---:B------:R-:W-:Y:S01]  /*f0c0*/  FMUL.FTZ R99, R16.reuse, R99 ;  /* 0x0000006310637220 */ /* 0x040fe20000410000 */
[----:B------:R-:W2:Y:S01]  /*f0d0*/  @P4 MUFU.RCP R13, R8 ;  /* 0x00000008000d4308 */ /* 0x000ea20000001000 */
[C---:B------:R-:W-:Y:S01]  /*f0e0*/  FMUL.FTZ R110, R16.reuse, R110 ;  /* 0x0000006e106e7220 */ /* 0x040fe20000410000 */
[----:B------:R-:W-:Y:S01]  /*f0f0*/  F2FP.PACK_AB R108, R109, R108 ;  /* 0x0000006c6d6c723e */ /* 0x000fe200000000ff */
[C---:B------:R-:W-:Y:S01]  /*f100*/  FMUL.FTZ R111, R16.reuse, R111 ;  /* 0x0000006f106f7220 */ /* 0x040fe20000410000 */
[----:B------:R-:W-:Y:S01]  /*f110*/  F2FP.PACK_AB R98, R99, R98 ;  /* 0x000000626362723e */ /* 0x000fe200000000ff */
[C---:B------:R-:W-:Y:S02]  /*f120*/  FMUL.FTZ R114, R16.reuse, R114 ;  /* 0x0000007210727220 */ /* 0x040fe40000410000 */
[----:B------:R-:W-:Y:S01]  /*f130*/  FMUL.FTZ R115, R16, R115 ;  /* 0x0000007310737220 */ /* 0x000fe20000410000 */
[----:B------:R-:W-:Y:S01]  /*f140*/  F2FP.PACK_AB R110, R111, R110 ;  /* 0x0000006e6f6e723e */ /* 0x000fe200000000ff */
[----:B-1----:R-:W-:Y:S01]  /*f150*/  FMUL.FTZ R14, R14, c[0x0][0x2dc] ;  /* 0x0000b7000e0e7a20 */ /* 0x002fe20000410000 */
[----:B------:R-:W-:Y:S01]  /*f160*/  @P4 MUFU.LG2 R8, R8 ;  /* 0x0000000800084308 */ /* 0x000fe20000000c00 */
[----:B------:R-:W-:Y:S01]  /*f170*/  FMUL.FTZ R118, R16, R118 ;  /* 0x0000007610767220 */ /* 0x000fe20000410000 */
[----:B------:R-:W-:Y:S01]  /*f180*/  F2FP.PACK_AB R114, R115, R114 ;  /* 0x000000727372723e */ /* 0x000fe200000000ff */
[----:B------:R-:W-:-:S02]  /*f190*/  FMUL.FTZ R74, R14, R74 ;  /* 0x0000004a0e4a7220 */ /* 0x000fc40000410000 */
[C---:B------:R-:W-:Y:S02]  /*f1a0*/  FMUL.FTZ R75, R14.reuse, R75 ;  /* 0x0000004b0e4b7220 */ /* 0x040fe40000410000 */
[C---:B------:R-:W-:Y:S01]  /*f1b0*/  FMUL.FTZ R78, R14.reuse, R78 ;  /* 0x0000004e0e4e7220 */ /* 0x040fe20000410000 */
[----:B------:R-:W1:Y:S01]  /*f1c0*/  @P5 MUFU.LG2 R10, R10 ;  /* 0x0000000a000a5308 */ /* 0x000e620000000c00 */
        /* <DEDUP_REMOVED lines=21> */
[----:B--2---:R-:W-:Y:S01]  /*f320*/  FMUL.FTZ R13, R13, c[0x0][0x2dc] ;  /* 0x0000b7000d0d7a20 */ /* 0x004fe20000410000 */
[----:B------:R-:W-:Y:S01]  /*f330*/  F2FP.PACK_AB R102, R103, R102 ;  /* 0x000000666766723e */ /* 0x000fe200000000ff */
[----:B------:R-:W-:Y:S01]  /*f340*/  FMUL.FTZ R119, R16, R119 ;  /* 0x0000007710777220 */ /* 0x000fe20000410000 */
[----:B------:R-:W-:Y:S01]  /*f350*/  ISETP.NE.U32.AND P1, PT, R14, 0x1, PT ;  /* 0x000000010e00780c */ /* 0x000fe20003f25070 */
[C---:B------:R-:W-:Y:S01]  /*f360*/  FMUL.FTZ R72, R13.reuse, R72 ;  /* 0x000000480d487220 */ /* 0x040fe20000410000 */
[----:B------:R-:W-:Y:S01]  /*f370*/  MOV R14, 0xfffffff0 ;  /* 0xfffffff0000e7802 */ /* 0x000fe20000000f00 */
[----:B------:R-:W-:Y:S01]  /*f380*/  FMUL.FTZ R73, R13, R73 ;  /* 0x000000490d497220 */ /* 0x000fe20000410000 */
[----:B------:R-:W-:Y:S01]  /*f390*/  F2FP.PACK_AB R118, R119, R118 ;  /* 0x000000767776723e */ /* 0x000fe200000000ff */
[C---:B------:R-:W-:Y:S01]  /*f3a0*/  FMUL.FTZ R76, R13.reuse, R76 ;  /* 0x0000004c0d4c7220 */ /* 0x040fe20000410000 */
[----:B------:R-:W-:Y:S01]  /*f3b0*/  SEL R14, R14, 0x10, !P1 ;  /* 0x000000100e0e7807 */ /* 0x000fe20004800000 */
[----:B------:R-:W-:Y:S01]  /*f3c0*/  FMUL.FTZ R77, R13, R77 ;  /* 0x0000004d0d4d7220 */ /* 0x000fe20000410000 */
[----:B------:R-:W-:Y:S01]  /*f3d0*/  R2P PR, R19, 0x6 ;  /* 0x0000000613007804 */ /* 0x000fe20000000000 */
[----:B------:R-:W-:Y:S01]  /*f3e0*/  FMUL.FTZ R80, R13, R80 ;  /* 0x000000500d507220 */ /* 0x000fe20000410000 */
[----:B------:R-:W-:Y:S01]  /*f3f0*/  SHF.L.U32 R19, R19, 0x6, RZ ;  /* 0x0000000613137819 */ /* 0x000fe200000006ff */
[----:B------:R-:W-:Y:S01]  /*f400*/  FMUL.FTZ R81, R13, R81 ;  /* 0x000000510d517220 */ /* 0x000fe20000410000 */
[----:B------:R-:W-:Y:S01]  /*f410*/  F2FP.PACK_AB R72, R73, R72 ;  /* 0x000000484948723e */ /* 0x000fe200000000ff */
[----:B------:R-:W-:Y:S01]  /*f420*/  FMUL.FTZ R84, R13, R84 ;  /* 0x000000540d547220 */ /* 0x000fe20000410000 */
[----:B------:R-:W-:Y:S01]  /*f430*/  LOP3.LUT R19, R19, 0x1c0, RZ, 0xc0, !PT ;  /* 0x000001c013137812 */ /* 0x000fe200078ec0ff */
[----:B------:R-:W-:Y:S01]  /*f440*/  FMUL.FTZ R85, R13, R85 ;  /* 0x000000550d557220 */ /* 0x000fe20000410000 */
[----:B------:R-:W-:Y:S01]  /*f450*/  F2FP.PACK_AB R76, R77, R76 ;  /* 0x0000004c4d4c723e */ /* 0x000fe200000000ff */
[----:B------:R-:W-:Y:S01]  /*f460*/  FMUL.FTZ R88, R13, R88 ;  /* 0x000000580d587220 */ /* 0x000fe20000410000 */
[----:B------:R-:W-:Y:S01]  /*f470*/  LEA.HI R19, R19, R19, RZ, 0x1d ;  /* 0x0000001313137211 */ /* 0x000fe200078fe8ff */
[----:B------:R-:W-:Y:S01]  /*f480*/  FMUL.FTZ R89, R13, R89 ;  /* 0x000000590d597220 */ /* 0x000fe20000410000 */
[----:B------:R-:W-:Y:S01]  /*f490*/  F2FP.PACK_AB R80, R81, R80 ;  /* 0x000000505150723e */ /* 0x000fe200000000ff */
[C---:B------:R-:W-:Y:S01]  /*f4a0*/  FMUL.FTZ R92, R13.reuse, R92 ;  /* 0x0000005c0d5c7220 */ /* 0x040fe20000410000 */
[----:B------:R-:W-:Y:S01]  /*f4b0*/  LEA R6, R6, R19, 0x1 ;  /* 0x0000001306067211 */ /* 0x000fe200078e08ff */
[----:B------:R-:W-:Y:S01]  /*f4c0*/  FMUL.FTZ R93, R13, R93 ;  /* 0x0000005d0d5d7220 */ /* 0x000fe20000410000 */
[----:B------:R-:W-:Y:S01]  /*f4d0*/  F2FP.PACK_AB R84, R85, R84 ;  /* 0x000000545554723e */ /* 0x000fe200000000ff */
[C---:B------:R-:W-:Y:S01]  /*f4e0*/  FMUL.FTZ R100, R13.reuse, R100 ;  /* 0x000000640d647220 */ /* 0x040fe20000410000 */
[----:B------:R-:W-:Y:S01]  /*f4f0*/  SHF.L.U32 R17, R6, 0x1, RZ ;  /* 0x0000000106117819 */ /* 0x000fe200000006ff */
[----:B------:R-:W-:Y:S01]  /*f500*/  FMUL.FTZ R101, R13, R101 ;  /* 0x000000650d657220 */ /* 0x000fe20000410000 */
[----:B------:R-:W-:Y:S01]  /*f510*/  F2FP.PACK_AB R88, R89, R88 ;  /* 0x000000585958723e */ /* 0x000fe200000000ff */
[----:B------:R-:W-:Y:S01]  /*f520*/  FMUL.FTZ R104, R13, R104 ;  /* 0x000000680d687220 */ /* 0x000fe20000410000 */
[C---:B------:R-:W-:Y:S01]  /*f530*/  IADD3 R19, R17.reuse, 0x40, RZ ;  /* 0x0000004011137810 */ /* 0x040fe20007ffe0ff */
[C---:B------:R-:W-:Y:S01]  /*f540*/  FMUL.FTZ R122, R16.reuse, R122 ;  /* 0x0000007a107a7220 */ /* 0x040fe20000410000 */
[----:B------:R-:W-:Y:S01]  /*f550*/  @P2 IADD3 R19, R17, -0x40, RZ ;  /* 0xffffffc011132810 */ /* 0x000fe20007ffe0ff */
[C---:B------:R-:W-:Y:S01]  /*f560*/  FMUL.FTZ R123, R16.reuse, R123 ;  /* 0x0000007b107b7220 */ /* 0x040fe20000410000 */
[----:B------:R-:W-:Y:S01]  /*f570*/  STS [R17], R96 ;  /* 0x0000006011007388 */ /* 0x000fe20000000800 */
[C---:B------:R-:W-:Y:S01]  /*f580*/  FMUL.FTZ R126, R16.reuse, R126 ;  /* 0x0000007e107e7220 */ /* 0x040fe20000410000 */
[----:B------:R-:W-:Y:S01]  /*f590*/  F2FP.PACK_AB R92, R93, R92 ;  /* 0x0000005c5d5c723e */ /* 0x000fe200000000ff */
[C---:B------:R-:W-:Y:S01]  /*f5a0*/  FMUL.FTZ R127, R16.reuse, R127 ;  /* 0x0000007f107f7220 */ /* 0x040fe20000410000 */
[----:B------:R-:W-:Y:S01]  /*f5b0*/  STS [R17+0x400], R98 ;  /* 0x0004006211007388 */ /* 0x000fe20000000800 */
[C---:B------:R-:W-:Y:S01]  /*f5c0*/  FMUL.FTZ R130, R16.reuse, R130 ;  /* 0x0000008210827220 */ /* 0x040fe20000410000 */
[----:B------:R-:W-:Y:S01]  /*f5d0*/  F2FP.PACK_AB R122, R123, R122 ;  /* 0x0000007a7b7a723e */ /* 0x000fe200000000ff */
[C---:B------:R-:W-:Y:S01]  /*f5e0*/  FMUL.FTZ R131, R16.reuse, R131 ;  /* 0x0000008310837220 */ /* 0x040fe20000410000 */
[----:B------:R-:W-:Y:S01]  /*f5f0*/  F2FP.PACK_AB R126, R127, R126 ;  /* 0x0000007e7f7e723e */ /* 0x000fe200000000ff */
[C---:B------:R-:W-:Y:S01]  /*f600*/  FMUL.FTZ R70, R16.reuse, R70 ;  /* 0x0000004610467220 */ /* 0x040fe20000410000 */
[----:B------:R-:W-:Y:S01]  /*f610*/  F2FP.PACK_AB R100, R101, R100 ;  /* 0x000000646564723e */ /* 0x000fe200000000ff */
[----:B------:R-:W-:Y:S01]  /*f620*/  FMUL.FTZ R71, R16, R71 ;  /* 0x0000004710477220 */ /* 0x000fe20000410000 */
[----:B------:R-:W-:Y:S01]  /*f630*/  F2FP.PACK_AB R130, R131, R130 ;  /* 0x000000828382723e */ /* 0x000fe200000000ff */
[----:B------:R-:W-:Y:S01]  /*f640*/  FMUL.FTZ R13, R13, R105 ;  /* 0x000000690d0d7220 */ /* 0x000fe20000410000 */
[----:B------:R-:W2:Y:S01]  /*f650*/  LDC.U8 R16, c[0x0][0x329] ;  /* 0x0000ca40ff107b82 */ /* 0x000ea20000000000 */
[----:B------:R-:W-:Y:S01]  /*f660*/  IMAD.MOV.U32 R6, RZ, RZ, 0x20 ;  /* 0x00000020ff067424 */ /* 0x000fe200078e00ff */
[----:B------:R-:W-:Y:S01]  /*f670*/  F2FP.PACK_AB R70, R71, R70 ;  /* 0x000000464746723e */ /* 0x000fe200000000ff */
[----:B------:R-:W-:Y:S01]  /*f680*/  FMUL.FTZ R112, R15, R112 ;  /* 0x000000700f707220 */ /* 0x000fe20000410000 */
[----:B------:R-:W-:Y:S01]  /*f690*/  F2FP.PACK_AB R104, R13, R104 ;  /* 0x000000680d68723e */ /* 0x000fe200000000ff */
[C---:B------:R-:W-:Y:S01]  /*f6a0*/  FMUL.FTZ R113, R15.reuse, R113 ;  /* 0x000000710f717220 */ /* 0x040fe20000410000 */
[----:B------:R-:W-:Y:S01]  /*f6b0*/  SEL R18, R6, 0xffffffe0, !P1 ;  /* 0xffffffe006127807 */ /* 0x000fe20004800000 */
[----:B------:R-:W-:Y:S01]  /*f6c0*/  FMUL.FTZ R116, R15, R116 ;  /* 0x000000740f747220 */ /* 0x000fe20000410000 */
[----:B------:R-:W-:Y:S01]  /*f6d0*/  IADD3 R13, R17, R14, RZ ;  /* 0x0000000e110d7210 */ /* 0x000fe20007ffe0ff */
[----:B------:R-:W-:Y:S01]  /*f6e0*/  FMUL.FTZ R117, R15, R117 ;  /* 0x000000750f757220 */ /* 0x000fe20000410000 */
[----:B------:R-:W-:Y:S01]  /*f6f0*/  F2FP.PACK_AB R112, R113, R112 ;  /* 0x000000707170723e */ /* 0x000fe200000000ff */
[----:B------:R-:W-:Y:S01]  /*f700*/  FMUL.FTZ R120, R15, R120 ;  /* 0x000000780f787220 */ /* 0x000fe20000410000 */
[----:B------:R-:W-:Y:S01]  /*f710*/  IADD3 R21, R17, R18, RZ ;  /* 0x0000001211157210 */ /* 0x000fe20007ffe0ff */
[----:B------:R-:W-:Y:S01]  /*f720*/  FMUL.FTZ R121, R15, R121 ;  /* 0x000000790f797220 */ /* 0x000fe20000410000 */
[----:B------:R-:W-:Y:S01]  /*f730*/  F2FP.PACK_AB R116, R117, R116 ;  /* 0x000000747574723e */ /* 0x000fe200000000ff */
[----:B------:R-:W-:Y:S01]  /*f740*/  FMUL.FTZ R124, R15, R124 ;  /* 0x0000007c0f7c7220 */ /* 0x000fe20000410000 */
[----:B------:R-:W-:Y:S01]  /*f750*/  IADD3 R23, R13, R18, RZ ;  /* 0x000000120d177210 */ /* 0x000fe20007ffe0ff */
        /* <DEDUP_REMOVED lines=10> */
[C---:B------:R-:W-:Y:S01]  /*f800*/  IADD3 R25, R18.reuse, 0x400, R19 ;  /* 0x0000040012197810 */ /* 0x040fe20007ffe013 */
[----:B------:R-:W-:Y:S01]  /*f810*/  @P6 FMUL.FTZ R5, R5, 0.69314718246459960938 ;  /* 0x3f31721805056820 */ /* 0x000fe20000410000 */
[----:B------:R-:W-:Y:S01]  /*f820*/  F2FP.PACK_AB R128, R129, R128 ;  /* 0x000000808180723e */ /* 0x000fe200000000ff */
[----:B------:R4:W-:Y:S01]  /*f830*/  STS [R17+0x2400], R74 ;  /* 0x0024004a11007388 */ /* 0x0009e20000000800 */
[----:B------:R-:W-:Y:S01]  /*f840*/  IADD3 R27, R18, R19, RZ ;  /* 0x00000013121b7210 */ /* 0x000fe20007ffe0ff */
[----:B-1----:R-:W-:Y:S01]  /*f850*/  @P5 FMUL.FTZ R10, R10, 0.69314718246459960938 ;  /* 0x3f3172180a0a5820 */ /* 0x002fe20000410000 */
[----:B------:R-:W-:Y:S01]  /*f860*/  F2FP.PACK_AB R15, R15, R68 ;  /* 0x000000440f0f723e */ /* 0x000fe200000000ff */
[----:B------:R-:W-:Y:S01]  /*f870*/  STS [R13+0x2000], R76 ;  /* 0x0020004c0d007388 */ /* 0x000fe20000000800 */
[----:B------:R-:W-:-:S02]  /*f880*/  IADD3 R25, R14, R25, RZ ;  /* 0x000000190e197210 */ /* 0x000fc40007ffe0ff */
[----:B------:R-:W-:Y:S01]  /*f890*/  F2FP.PACK_AB R106, R107, R106 ;  /* 0x0000006a6b6a723e */ /* 0x000fe200000000ff */
[----:B------:R1:W-:Y:S01]  /*f8a0*/  STS [R13+0x2400], R78 ;  /* 0x0024004e0d007388 */ /* 0x0003e20000000800 */
[----:B--2---:R-:W-:Y:S02]  /*f8b0*/  ISETP.NE.AND P1, PT, R16, RZ, PT ;  /* 0x000000ff1000720c */ /* 0x004fe40003f25270 */
[----:B------:R-:W-:Y:S01]  /*f8c0*/  ISETP.NE.AND P2, PT, R22, RZ, PT ;  /* 0x000000ff1600720c */ /* 0x000fe20003f45270 */
[----:B------:R-:W-:Y:S04]  /*f8d0*/  STS [R21], R112 ;  /* 0x0000007015007388 */ /* 0x000fe80000000800 */
[----:B------:R-:W-:Y:S04]  /*f8e0*/  STS [R21+0x400], R114 ;  /* 0x0004007215007388 */ /* 0x000fe80000000800 */
[----:B------:R-:W-:Y:S04]  /*f8f0*/  STS [R23], R116 ;  /* 0x0000007417007388 */ /* 0x000fe80000000800 */
[----:B------:R-:W-:Y:S01]  /*f900*/  STS [R23+0x400], R118 ;  /* 0x0004007617007388 */ /* 0x000fe20000000800 */
[----:B----4-:R-:W-:-:S02]  /*f910*/  IADD3 R17, R14, R19, RZ ;  /* 0x000000130e117210 */ /* 0x010fc40007ffe0ff */
[----:B------:R-:W-:Y:S01]  /*f920*/  @!P1 MOV R14, c[0x0][0x214] ;  /* 0x00008500000e9a02 */ /* 0x000fe20000000f00 */
[----:B------:R-:W-:Y:S02]  /*f930*/  STS [R21+0x2000], R80 ;  /* 0x0020005015007388 */ /* 0x000fe40000000800 */
[----:B------:R-:W-:Y:S02]  /*f940*/  IMAD.IADD R18, R18, 0x1, R17 ;  /* 0x0000000112127824 */ /* 0x000fe400078e0211 */
[----:B------:R2:W-:Y:S01]  /*f950*/  STS [R21+0x2400], R82 ;  /* 0x0024005215007388 */ /* 0x0005e20000000800 */
[----:B-1----:R-:W-:-:S03]  /*f960*/  @P1 MOV R13, c[0x0][0x210] ;  /* 0x00008400000d1a02 */ /* 0x002fc60000000f00 */
[----:B------:R-:W-:Y:S02]  /*f970*/  STS [R23+0x2000], R84 ;  /* 0x0020005417007388 */ /* 0x000fe40000000800 */
[----:B------:R-:W-:Y:S01]  /*f980*/  @P1 IMAD R13, R13, c[0x0][0x214], RZ ;  /* 0x000085000d0d1a24 */ /* 0x000fe200078e02ff */
[----:B------:R-:W-:Y:S01]  /*f990*/  @!P1 SEL R13, R14, c[0x0][0x234], !P2 ;  /* 0x00008d000e0d9a07 */ /* 0x000fe20005000000 */
[----:B------:R1:W-:Y:S01]  /*f9a0*/  STS [R23+0x2400], R86 ;  /* 0x0024005617007388 */ /* 0x0003e20000000800 */
[----:B------:R-:W-:-:S03]  /*f9b0*/  ISETP.NE.OR P2, PT, R16, RZ, !P2 ;  /* 0x000000ff1000720c */ /* 0x000fc60005745670 */
[----:B------:R-:W-:Y:S04]  /*f9c0*/  STS [R19], R120 ;  /* 0x0000007813007388 */ /* 0x000fe80000000800 */
[----:B------:R-:W-:Y:S04]  /*f9d0*/  STS [R19+0x400], R122 ;  /* 0x0004007a13007388 */ /* 0x000fe80000000800 */
[----:B------:R-:W-:Y:S04]  /*f9e0*/  STS [R17], R124 ;  /* 0x0000007c11007388 */ /* 0x000fe80000000800 */
[----:B------:R-:W-:Y:S01]  /*f9f0*/  STS [R17+0x400], R126 ;  /* 0x0004007e11007388 */ /* 0x000fe20000000800 */
[----:B--2---:R-:W-:Y:S01]  /*fa00*/  @P1 MOV R21, 0x1 ;  /* 0x0000000100151802 */ /* 0x004fe20000000f00 */
[----:B------:R-:W-:-:S02]  /*fa10*/  @!P1 IMAD R21, R13, c[0x0][0x1c0], RZ ;  /* 0x000070000d159a24 */ /* 0x000fc400078e02ff */
[----:B------:R-:W-:Y:S04]  /*fa20*/  STS [R19+0x2000], R88 ;  /* 0x0020005813007388 */ /* 0x000fe80000000800 */
[----:B------:R-:W-:Y:S04]  /*fa30*/  STS [R19+0x2400], R90 ;  /* 0x0024005a13007388 */ /* 0x000fe80000000800 */
[----:B------:R-:W2:Y:S04]  /*fa40*/  S2R R6, SR_CTAID.Y ;  /* 0x0000000000067919 */ /* 0x000ea80000002600 */
[----:B------:R-:W-:Y:S04]  /*fa50*/  STS [R17+0x2000], R92 ;  /* 0x0020005c11007388 */ /* 0x000fe80000000800 */
[----:B------:R-:W-:Y:S04]  /*fa60*/  STS [R17+0x2400], R94 ;  /* 0x0024005e11007388 */ /* 0x000fe80000000800 */
[----:B------:R-:W-:Y:S04]  /*fa70*/  STS [R27], R128 ;  /* 0x000000801b007388 */ /* 0x000fe80000000800 */
[----:B------:R-:W-:Y:S04]  /*fa80*/  STS [R27+0x400], R130 ;  /* 0x000400821b007388 */ /* 0x000fe80000000800 */
[----:B------:R4:W-:Y:S04]  /*fa90*/  STS [R18], R15 ;  /* 0x0000000f12007388 */ /* 0x0009e80000000800 */
[----:B------:R3:W-:Y:S01]  /*faa0*/  STS [R25], R70 ;  /* 0x0000004619007388 */ /* 0x0007e20000000800 */
[----:B--2---:R-:W-:Y:S01]  /*fab0*/  @!P0 SHF.R.S32.HI R14, RZ, 0x1f, R6 ;  /* 0x0000001fff0e8819 */ /* 0x004fe20000011406 */
[----:B------:R-:W-:-:S02]  /*fac0*/  @!P0 IMAD.WIDE.U32 R52, R6, c[0x0][0x1e0], RZ ;  /* 0x0000780006348a25 */ /* 0x000fc400078e00ff */
[----:B------:R2:W-:Y:S02]  /*fad0*/  STS [R27+0x2000], R100 ;  /* 0x002000641b007388 */ /* 0x0005e40000000800 */
[C---:B-1----:R-:W-:Y:S01]  /*fae0*/  @!P2 IMAD R23, R6.reuse, c[0x0][0x214], RZ ;  /* 0x000085000617aa24 */ /* 0x042fe200078e02ff */
[----:B------:R-:W-:Y:S01]  /*faf0*/  @!P0 MOV R20, R52 ;  /* 0x0000003400148202 */ /* 0x000fe20000000f00 */
[----:B------:R2:W-:Y:S01]  /*fb00*/  STS [R27+0x2400], R102 ;  /* 0x002400661b007388 */ /* 0x0005e20000000800 */
[----:B------:R-:W-:Y:S02]  /*fb10*/  IMAD R21, R6, R21, RZ ;  /* 0x0000001506157224 */ /* 0x000fe400078e02ff */
[----:B------:R-:W-:Y:S01]  /*fb20*/  @!P2 SEL R23, R23, R54, !P0 ;  /* 0x000000361717a207 */ /* 0x000fe20004000000 */
[----:B------:R2:W-:Y:S01]  /*fb30*/  STS [R18+0x2000], R104 ;  /* 0x0020006812007388 */ /* 0x0005e20000000800 */
[----:B------:R-:W-:Y:S01]  /*fb40*/  CS2R R54, SRZ ;  /* 0x0000000000367805 */ /* 0x000fe2000001ff00 */
[----:B------:R-:W-:-:S02]  /*fb50*/  SEL R21, R21, RZ, P2 ;  /* 0x000000ff15157207 */ /* 0x000fc40001000000 */
[----:B------:R2:W-:Y:S01]  /*fb60*/  STS [R25+0x2000], R106 ;  /* 0x0020006a19007388 */ /* 0x0005e20000000800 */
[----:B------:R-:W-:Y:S02]  /*fb70*/  @!P2 MOV R54, R23 ;  /* 0x000000170036a202 */ /* 0x000fe40000000f00 */
[----:B------:R-:W-:Y:S01]  /*fb80*/  @!P2 SHF.R.S32.HI R55, RZ, 0x1f, R23 ;  /* 0x0000001fff37a819 */ /* 0x000fe20000011417 */
[----:B------:R-:W-:Y:S01]  /*fb90*/  BAR.SYNC.DEFER_BLOCKING 0x0 ;  /* 0x0000000000007b1d */ /* 0x000fe20000010000 */
[----:B----4-:R-:W-:Y:S01]  /*fba0*/  @!P0 IMAD R15, R14, c[0x0][0x1e0], RZ ;  /* 0x000078000e0f8a24 */ /* 0x010fe200078e02ff */
[----:B------:R-:W-:Y:S01]  /*fbb0*/  MOV R23, 0x7f800000 ;  /* 0x7f80000000177802 */ /* 0x000fe20000000f00 */
[----:B------:R-:W-:Y:S02]  /*fbc0*/  @P5 FFMA.FTZ R23, R3, c[0x0][0x238], R10 ;  /* 0x00008e0003175a23 */ /* 0x000fe4000001000a */
[----:B------:R-:W-:Y:S01]  /*fbd0*/  @!P0 IMAD R15, R6, c[0x0][0x1e4], R15 ;  /* 0x00007900060f8a24 */ /* 0x000fe200078e020f */
[----:B------:R-:W1:Y:S04]  /*fbe0*/  S2R R14, SR_CTAID.X ;  /* 0x00000000000e7919 */ /* 0x000e680000002500 */
[----:B------:R-:W4:Y:S01]  /*fbf0*/  S2R R22, SR_CTAID.Z ;  /* 0x0000000000167919 */ /* 0x000f220000002700 */
[----:B------:R-:W-:-:S02]  /*fc00*/  @!P0 IADD3 R11, R53, R15, RZ ;  /* 0x0000000f350b8210 */ /* 0x000fc40007ffe0ff */
[----:B------:R-:W-:Y:S02]  /*fc10*/  LOP3.LUT R53, R7, 0xffffffe0, RZ, 0xc0, !PT ;  /* 0xffffffe007357812 */ /* 0x000fe400078ec0ff */
[----:B------:R-:W-:Y:S02]  /*fc20*/  @P1 MOV R7, c[0x0][0x210] ;  /* 0x0000840000071a02 */ /* 0x000fe40000000f00 */
[----:B------:R-:W-:Y:S01]  /*fc30*/  @!P1 MOV R7, 0x1 ;  /* 0x0000000100079802 */ /* 0x000fe20000000f00 */
[----:B------:R-:W-:Y:S01]  /*fc40*/  IMAD.IADD R6, R4, 0x1, -R53 ;  /* 0x0000000104067824 */ /* 0x000fe200078e0a35 */
[----:B------:R-:W-:Y:S01]  /*fc50*/  MOV R15, 0x7f800000 ;  /* 0x7f800000000f7802 */ /* 0x000fe20000000f00 */
[----:B------:R-:W-:Y:S02]  /*fc60*/  @P6 FFMA.FTZ R15, R132, c[0x0][0x238], R5 ;  /* 0x00008e00840f6a23 */ /* 0x000fe40000010005 */
[----:B---3--:R-:W-:Y:S01]  /*fc70*/  @P3 FMUL.FTZ R53, R12, 0.69314718246459960938 ;  /* 0x3f3172180c353820 */ /* 0x008fe20000410000 */
[----:B------:R-:W-:Y:S01]  /*fc80*/  LOP3.LUT P0, RZ, R6, 0x3, RZ, 0xc0, !PT ;  /* 0x0000000306ff7812 */ /* 0x000fe2000780c0ff */
[----:B------:R2:W3:Y:S01]  /*fc90*/  LDS.128 R44, [R48] ;  /* 0x00000000302c7984 */ /* 0x0004e20000000c00 */
[----:B------:R-:W-:-:S03]  /*fca0*/  MOV R6, 0x7f800000 ;  /* 0x7f80000000067802 */ /* 0x000fc60000000f00 */
[----:B------:R2:W2:Y:S01]  /*fcb0*/  LDS.128 R40, [R48+0x800] ;  /* 0x0008000030287984 */ /* 0x0004a20000000c00 */
[----:B-1----:R-:W-:-:S03]  /*fcc0*/  IMAD R5, R14, R7, RZ ;  /* 0x000000070e057224 */ /* 0x002fc600078e02ff */
[----:B------:R1:W1:Y:S01]  /*fcd0*/  LDS.128 R36, [R48+0x1000] ;  /* 0x0010000030247984 */ /* 0x0002620000000c00 */
[----:B----4-:R-:W-:Y:S01]  /*fce0*/  IMAD R21, R22, R13, R21 ;  /* 0x0000000d16157224 */ /* 0x010fe200078e0215 */
[----:B------:R-:W-:Y:S02]  /*fcf0*/  SHF.L.U32 R52, R5, 0x7, RZ ;  /* 0x0000000705347819 */ /* 0x000fe400000006ff */
[----:B------:R4:W1:Y:S01]  /*fd00*/  LDS.128 R32, [R48+0x1800] ;  /* 0x0018000030207984 */ /* 0x0008620000000c00 */
[----:B------:R-:W-:Y:S01]  /*fd10*/  @P4 FMUL.FTZ R5, R8, 0.69314718246459960938 ;  /* 0x3f31721808054820 */ /* 0x000fe20000410000 */
[----:B------:R-:W-:Y:S01]  /*fd20*/  MOV R13, 0x7f800000 ;  /* 0x7f800000000d7802 */ /* 0x000fe20000000f00 */
[----:B------:R-:W-:Y:S01]  /*fd30*/  @P3 FFMA.FTZ R13, R0, c[0x0][0x238], R53 ;  /* 0x00008e00000d3a23 */ /* 0x000fe20000010035 */
[----:B------:R4:W1:Y:S01]  /*fd40*/  LDS.128 R28, [R48+0x2000] ;  /* 0x00200000301c7984 */ /* 0x0008620000000c00 */
[----:B------:R-:W-:Y:S01]  /*fd50*/  IADD3 R8, P2, P1, R52, R54, R21 ;  /* 0x0000003634087210 */ /* 0x000fe2000795e015 */
[----:B------:R-:W-:Y:S01]  /*fd60*/  @P4 FFMA.FTZ R6, R2, c[0x0][0x238], R5 ;  /* 0x00008e0002064a23 */ /* 0x000fe20000010005 */
[----:B------:R-:W-:Y:S01]  /*fd70*/  SHF.R.S32.HI R52, RZ, 0x1f, R52 ;  /* 0x0000001fff347819 */ /* 0x000fe20000011434 */
[----:B------:R4:W1:Y:S01]  /*fd80*/  LDS.128 R24, [R48+0x2800] ;  /* 0x0028000030187984 */ /* 0x0008620000000c00 */
[----:B------:R-:W-:-:S03]  /*fd90*/  SHF.R.S32.HI R21, RZ, 0x1f, R21 ;  /* 0x0000001fff157819 */ /* 0x000fc60000011415 */
[----:B------:R4:W1:Y:S01]  /*fda0*/  LDS.128 R16, [R48+0x3000] ;  /* 0x0030000030107984 */ /* 0x0008620000000c00 */
[----:B------:R-:W-:-:S03]  /*fdb0*/  IADD3.X R21, R52, R55, R21, P2, P1 ;  /* 0x0000003734157210 */ /* 0x000fc600017e2415 */
[----:B------:R-:W1:Y:S01]  /*fdc0*/  LDS.128 R48, [R48+0x3800] ;  /* 0x0038000030307984 */ /* 0x000e620000000c00 */
[----:B------:R-:W-:Y:S05]  /*fdd0*/  @P0 BRA `(.L_x_1337) ;  /* 0x0000021000000947 */ /* 0x000fea0003800000 */
[----:B----4-:R-:W4:Y:S04]  /*fde0*/  LDL.LU R57, [R1+0x3c] ;  /* 0x00003c0001397983 */ /* 0x010f280000300800 */
[----:B------:R-:W4:Y:S02]  /*fdf0*/  LDL.LU R56, [R1+0x48] ;  /* 0x0000480001387983 */ /* 0x000f240000300800 */
[C---:B----4-:R-:W-:Y:S02]  /*fe00*/  ISETP.GE.AND P6, PT, R56.reuse, R57, PT ;  /* 0x000000393800720c */ /* 0x050fe40003fc6270 */
[C---:B------:R-:W-:Y:S02]  /*fe10*/  IADD3 R10, R56.reuse, 0x8, RZ ;  /* 0x00000008380a7810 */ /* 0x040fe40007ffe0ff */
[----:B------:R-:W-:-:S02]  /*fe20*/  IADD3 R2, R56, 0x40, RZ ;  /* 0x0000004038027810 */ /* 0x000fc40007ffe0ff */
[----:B------:R-:W-:Y:S02]  /*fe30*/  IADD3 R0, R56, 0x48, RZ ;  /* 0x0000004838007810 */ /* 0x000fe40007ffe0ff */
[-C--:B------:R-:W-:Y:S02]  /*fe40*/  ISETP.GE.AND P5, PT, R10, R57.reuse, PT ;  /* 0x000000390a00720c */ /* 0x080fe40003fa6270 */
[-C--:B------:R-:W-:Y:S02]  /*fe50*/  ISETP.GE.AND P4, PT, R2, R57.reuse, PT ;  /* 0x000000390200720c */ /* 0x080fe40003f86270 */
        /* <DEDUP_REMOVED lines=25> */
.L_x_1337:
[----:B------:R-:W-:Y:S05]  /*fff0*/  BSYNC B0 ;  /* 0x0000000000007941 */ /* 0x000fea0003800000 */
.L_x_1336:
[----:B----4-:R-:W4:Y:S04]  /*10000*/  LDL.LU R5, [R1+0x4c] ;  /* 0x00004c0001057983 */ /* 0x010f280000300800 */
[----:B---3--:R-:W3:Y:S01]  /*10010*/  LDL.LU.64 R12, [R1+0x68] ;  /* 0x00006800010c7983 */ /* 0x008ee20000300a00 */
[----:B------:R-:W-:Y:S01]  /*10020*/  LEA.HI R4, R9, R4, RZ, 0x3 ;  /* 0x0000000409047211 */ /* 0x000fe200078f18ff */
[----:B------:R-:W-:Y:S02]  /*10030*/  BSSY B0, `(.L_x_1338) ;  /* 0x0000020000007945 */ /* 0x000fe40003800000 */
[----:B------:R-:W2:Y:S04]  /*10040*/  S2R R3, SR_TID.X ;  /* 0x0000000000037919 */ /* 0x000ea80000002100 */
[----:B------:R-:W1:Y:S01]  /*10050*/  S2R R10, SR_CTAID.X ;  /* 0x00000000000a7919 */ /* 0x000e620000002500 */
[----:B--2---:R-:W-:-:S04]  /*10060*/  SHF.R.S32.HI R2, RZ, 0x1f, R3 ;  /* 0x0000001fff027819 */ /* 0x004fc80000011403 */
[----:B------:R-:W-:-:S04]  /*10070*/  LEA.HI R2, R2, R3, RZ, 0x3 ;  /* 0x0000000302027211 */ /* 0x000fc800078f18ff */
[----:B------:R-:W-:Y:S02]  /*10080*/  LOP3.LUT R0, R2, 0xfffffff8, RZ, 0xc0, !PT ;  /* 0xfffffff802007812 */ /* 0x000fe400078ec0ff */
[----:B------:R-:W-:-:S03]  /*10090*/  SHF.R.S32.HI R6, RZ, 0x3, R2 ;  /* 0x00000003ff067819 */ /* 0x000fc60000011402 */
[----:B------:R-:W-:Y:S01]  /*100a0*/  IMAD.IADD R0, R3, 0x1, -R0 ;  /* 0x0000000103007824 */ /* 0x000fe200078e0a00 */
[----:B------:R-:W-:Y:S02]  /*100b0*/  SHF.R.S32.HI R3, RZ, 0x1f, R22 ;  /* 0x0000001fff037819 */ /* 0x000fe40000011416 */
[--C-:B------:R-:W-:Y:S01]  /*100c0*/  SHF.R.S32.HI R7, RZ, 0x1f, R6.reuse ;  /* 0x0000001fff077819 */ /* 0x100fe20000011406 */
[----:B------:R-:W-:Y:S02]  /*100d0*/  IMAD.SHL.U32 R0, R0, 0x8, RZ ;  /* 0x0000000800007824 */ /* 0x000fe400078e00ff */
[----:B------:R-:W-:Y:S02]  /*100e0*/  IMAD R3, R3, c[0x0][0x1f0], RZ ;  /* 0x00007c0003037a24 */ /* 0x000fe400078e02ff */
[----:B-1----:R-:W-:Y:S01]  /*100f0*/  IMAD.WIDE R6, R10, 0x80, R6 ;  /* 0x000000800a067825 */ /* 0x002fe200078e0206 */
[----:B------:R-:W-:-:S03]  /*10100*/  SHF.R.S32.HI R0, RZ, 0x1f, R0 ;  /* 0x0000001fff007819 */ /* 0x000fc60000011400 */
[----:B------:R-:W-:Y:S02]  /*10110*/  IMAD R3, R22, c[0x0][0x1f4], R3 ;  /* 0x00007d0016037a24 */ /* 0x000fe400078e0203 */
[----:B----4-:R-:W-:Y:S01]  /*10120*/  IMAD R14, R14, -0x80, R5 ;  /* 0xffffff800e0e7824 */ /* 0x010fe200078e0205 */
[----:B------:R-:W-:Y:S02]  /*10130*/  SHF.R.S32.HI R5, RZ, 0x3, R4 ;  /* 0x00000003ff057819 */ /* 0x000fe40000011404 */
[C---:B---3--:R-:W-:Y:S02]  /*10140*/  IADD3 R20, P0, R12.reuse, R20, RZ ;  /* 0x000000140c147210 */ /* 0x048fe40007f1e0ff */
[----:B------:R-:W-:-:S03]  /*10150*/  ISETP.GE.AND P1, PT, R12, c[0x0][0x220], PT ;  /* 0x000088000c007a0c */ /* 0x000fc60003f26270 */
[----:B------:R-:W-:Y:S01]  /*10160*/  IMAD.X R21, R0, 0x1, R11, P0 ;  /* 0x0000000100157824 */ /* 0x000fe200000e060b */
[----:B------:R-:W-:-:S03]  /*10170*/  ISETP.GE.OR P0, PT, R5, R14, P1 ;  /* 0x0000000e0500720c */ /* 0x000fc60000f06670 */
[----:B------:R-:W-:-:S04]  /*10180*/  IMAD.WIDE.U32 R22, R22, c[0x0][0x1f0], R20 ;  /* 0x00007c0016167a25 */ /* 0x000fc800078e0014 */
[----:B------:R-:W-:-:S06]  /*10190*/  IMAD.IADD R9, R23, 0x1, R3 ;  /* 0x0000000117097824 */ /* 0x000fcc00078e0203 */
        /* <DEDUP_REMOVED lines=9> */
.L_x_1339:
[----:B------:R-:W-:Y:S05]  /*10230*/  BSYNC B0 ;  /* 0x0000000000007941 */ /* 0x000fea0003800000 */
.L_x_1338:
[----:B------:R-:W-:Y:S01]  /*10240*/  LEA.HI.SX32 R3, R4, 0x10, 0x1d ;  /* 0x0000001004037811 */ /* 0x000fe200078feaff */
[----:B------:R-:W-:Y:S03]  /*10250*/  BSSY B0, `(.L_x_1340) ;  /* 0x000000e000007945 */ /* 0x000fe60003800000 */
[----:B------:R-:W-:-:S13]  /*10260*/  ISETP.GE.OR P0, PT, R3, R14, P1 ;  /* 0x0000000e0300720c */ /* 0x000fda0000f06670 */
        /* <DEDUP_REMOVED lines=12> */
.L_x_1341:
[----:B------:R-:W-:Y:S05]  /*10330*/  BSYNC B0 ;  /* 0x0000000000007941 */ /* 0x000fea0003800000 */
.L_x_1340:
[----:B-1----:R-:W-:Y:S01]  /*10340*/  LEA.HI.SX32 R3, R4, 0x20, 0x1d ;  /* 0x0000002004037811 */ /* 0x002fe200078feaff */
        /* <DEDUP_REMOVED lines=14> */
.L_x_1343:
[----:B------:R-:W-:Y:S05]  /*10430*/  BSYNC B0 ;  /* 0x0000000000007941 */ /* 0x000fea0003800000 */
.L_x_1342:
        /* <DEDUP_REMOVED lines=15> */
.L_x_1345:
[----:B------:R-:W-:Y:S05]  /*10530*/  BSYNC B0 ;  /* 0x0000000000007941 */ /* 0x000fea0003800000 */
.L_x_1344:
        /* <DEDUP_REMOVED lines=15> */
.L_x_1347:
[----:B------:R-:W-:Y:S05]  /*10630*/  BSYNC B0 ;  /* 0x0000000000007941 */ /* 0x000fea0003800000 */
.L_x_1346:
        /* <DEDUP_REMOVED lines=15> */
.L_x_1349:
[----:B------:R-:W-:Y:S05]  /*10730*/  BSYNC B0 ;  /* 0x0000000000007941 */ /* 0x000fea0003800000 */
.L_x_1348:
        /* <DEDUP_REMOVED lines=15> */
.L_x_1351:
[----:B------:R-:W-:Y:S05]  /*10830*/  BSYNC B0 ;  /* 0x0000000000007941 */ /* 0x000fea0003800000 */
.L_x_1350:
[----:B-1----:R-:W-:-:S04]  /*10840*/  LEA.HI.SX32 R3, R4, 0x70, 0x1d ;  /* 0x0000007004037811 */ /* 0x002fc800078feaff */
[----:B------:R-:W-:-:S13]  /*10850*/  ISETP.GE.OR P1, PT, R3, R14, P1 ;  /* 0x0000000e0300720c */ /* 0x000fda0000f26670 */
[----:B------:R-:W-:Y:S05]  /*10860*/  @P1 EXIT ;  /* 0x000000000000194d */ /* 0x000fea0003800000 */
        /* <DEDUP_REMOVED lines=12> */
.L_x_1294:
[----:B------:R-:W2:Y:S04]  /*10930*/  LDL.LU R14, [R1+0x40] ;  /* 0x00004000010e7983 */ /* 0x000ea80000300800 */
[----:B------:R-:W3:Y:S01]  /*10940*/  LDL.LU R12, [R1+0x4c] ;  /* 0x00004c00010c7983 */ /* 0x000ee20000300800 */
[----:B------:R-:W1:Y:S01]  /*10950*/  LDC.U8 R2, c[0x0][0x329] ;  /* 0x0000ca40ff027b82 */ /* 0x000e620000000000 */
[----:B------:R-:W-:Y:S01]  /*10960*/  LEA.HI R4, R0, R123, RZ, 0x3 ;  /* 0x0000007b00047211 */ /* 0x000fe200078f18ff */
[----:B------:R-:W-:Y:S03]  /*10970*/  BSSY B0, `(.L_x_1352) ;  /* 0x0000041000007945 */ /* 0x000fe60003800000 */
[----:B------:R-:W-:-:S02]  /*10980*/  LOP3.LUT R8, R4, 0xfffffff8, RZ, 0xc0, !PT ;  /* 0xfffffff804087812 */ /* 0x000fc400078ec0ff */
[----:B------:R-:W-:Y:S01]  /*10990*/  SHF.R.S32.HI R4, RZ, 0x3, R4 ;  /* 0x00000003ff047819 */ /* 0x000fe20000011404 */
[----:B------:R-:W4:Y:S02]  /*109a0*/  LDC.U8 R7, c[0x0][0x328] ;  /* 0x0000ca00ff077b82 */ /* 0x000f240000000000 */
[----:B------:R-:W-:-:S04]  /*109b0*/  IMAD.IADD R123, R123, 0x1, -R8 ;  /* 0x000000017b7b7824 */ /* 0x000fc800078e0a08 */
[----:B------:R-:W-:Y:S01]  /*109c0*/  IMAD.SHL.U32 R13, R123, 0x8, RZ ;  /* 0x000000087b0d7824 */ /* 0x000fe200078e00ff */
[----:B-1----:R-:W-:Y:S02]  /*109d0*/  ISETP.NE.AND P0, PT, R2, RZ, PT ;  /* 0x000000ff0200720c */ /* 0x002fe40003f05270 */
[----:B----4-:R-:W-:-:S04]  /*109e0*/  ISETP.NE.AND P2, PT, R7, RZ, PT ;  /* 0x000000ff0700720c */ /* 0x010fc80003f45270 */
[----:B------:R-:W-:-:S07]  /*109f0*/  ISETP.EQ.AND P2, PT, R2, RZ, P2 ;  /* 0x000000ff0200720c */ /* 0x000fce0001742270 */
[----:B------:R-:W-:Y:S01]  /*10a00*/  @P0 IMAD.MOV.U32 R3, RZ, RZ, c[0x0][0x210] ;  /* 0x00008400ff030624 */ /* 0x000fe200078e00ff */
[----:B------:R-:W-:Y:S01]  /*10a10*/  @!P0 ISETP.NE.AND P3, PT, R7, RZ, PT ;  /* 0x000000ff0700820c */ /* 0x000fe20003f65270 */
[----:B------:R-:W-:Y:S01]  /*10a20*/  @!P0 IMAD.MOV.U32 R0, RZ, RZ, c[0x0][0x214] ;  /* 0x00008500ff008624 */ /* 0x000fe200078e00ff */
[----:B------:R-:W-:Y:S01]  /*10a30*/  @P0 MOV R7, 0x1 ;  /* 0x0000000100070802 */ /* 0x000fe20000000f00 */
[----:B------:R-:W-:-:S03]  /*10a40*/  @P0 IMAD R3, R3, c[0x0][0x214], RZ ;  /* 0x0000850003030a24 */ /* 0x000fc600078e02ff */
[----:B------:R-:W-:Y:S01]  /*10a50*/  @!P0 SEL R3, R0, c[0x0][0x234], !P3 ;  /* 0x00008d0000038a07 */ /* 0x000fe20005800000 */
[----:B------:R-:W-:Y:S02]  /*10a60*/  @P0 IMAD.MOV.U32 R0, RZ, RZ, c[0x0][0x210] ;  /* 0x00008400ff000624 */ /* 0x000fe400078e00ff */
[----:B------:R-:W-:Y:S02]  /*10a70*/  @!P0 IMAD.MOV.U32 R0, RZ, RZ, 0x1 ;  /* 0x00000001ff008424 */ /* 0x000fe400078e00ff */
[----:B------:R-:W-:-:S04]  /*10a80*/  @!P0 IMAD R7, R3, c[0x0][0x1c0], RZ ;  /* 0x0000700003078a24 */ /* 0x000fc800078e02ff */
[----:B------:R-:W-:Y:S01]  /*10a90*/  IMAD R7, R6, R7, RZ ;  /* 0x0000000706077224 */ /* 0x000fe200078e02ff */
[C---:B--2---:R-:W-:Y:S02]  /*10aa0*/  ISETP.NE.AND P4, PT, R14.reuse, -0x1, PT ;  /* 0xffffffff0e00780c */ /* 0x044fe40003f85270 */
[----:B------:R-:W-:-:S11]  /*10ab0*/  ISETP.NE.OR P1, PT, R14, -0x1, !P2 ;  /* 0xffffffff0e00780c */ /* 0x000fd60005725670 */
[----:B------:R-:W-:Y:S01]  /*10ac0*/  @!P4 SHF.R.S32.HI R5, RZ, 0x1f, R6 ;  /* 0x0000001fff05c819 */ /* 0x000fe20000011406 */
[----:B------:R-:W-:-:S04]  /*10ad0*/  @!P4 IMAD.WIDE.U32 R10, R6, c[0x0][0x1e0], RZ ;  /* 0x00007800060aca25 */ /* 0x000fc800078e00ff */
[----:B------:R-:W-:Y:S02]  /*10ae0*/  @!P4 IMAD R5, R5, c[0x0][0x1e0], RZ ;  /* 0x000078000505ca24 */ /* 0x000fe400078e02ff */
[----:B------:R-:W-:-:S04]  /*10af0*/  @P4 IMAD.WIDE.U32 R22, R14, c[0x0][0x1e8], RZ ;  /* 0x00007a000e164a25 */ /* 0x000fc800078e00ff */
[----:B------:R-:W-:Y:S02]  /*10b00*/  @!P4 IMAD R5, R6, c[0x0][0x1e4], R5 ;  /* 0x000079000605ca24 */ /* 0x000fe400078e0205 */
[----:B------:R-:W-:Y:S02]  /*10b10*/  @!P4 IMAD.MOV.U32 R22, RZ, RZ, R10 ;  /* 0x000000ffff16c224 */ /* 0x000fe400078e000a */
[----:B------:R-:W-:Y:S02]  /*10b20*/  @P4 IMAD R2, R14, c[0x0][0x1ec], R23 ;  /* 0x00007b000e024a24 */ /* 0x000fe400078e0217 */
[----:B------:R-:W-:Y:S01]  /*10b30*/  @!P4 IMAD.IADD R2, R11, 0x1, R5 ;  /* 0x000000010b02c824 */ /* 0x000fe200078e0205 */
[C---:B------:R-:W-:Y:S01]  /*10b40*/  IADD3 R22, P3, R13.reuse, R22, RZ ;  /* 0x000000160d167210 */ /* 0x040fe20007f7e0ff */
[----:B------:R-:W-:Y:S01]  /*10b50*/  @!P1 IMAD R14, R6, c[0x0][0x214], RZ ;  /* 0x00008500060e9a24 */ /* 0x000fe200078e02ff */
[----:B------:R-:W-:Y:S01]  /*10b60*/  SHF.R.S32.HI R5, RZ, 0x1f, R20 ;  /* 0x0000001fff057819 */ /* 0x000fe20000011414 */
[----:B------:R-:W-:Y:S01]  /*10b70*/  @!P2 CS2R R10, SRZ ;  /* 0x00000000000aa805 */ /* 0x000fe2000001ff00 */
[----:B------:R-:W-:Y:S01]  /*10b80*/  LEA.HI.X.SX32 R23, R13, R2, 0x1, P3 ;  /* 0x000000020d177211 */ /* 0x000fe200018f0eff */
[----:B------:R-:W-:Y:S01]  /*10b90*/  @P2 IMAD.MOV.U32 R10, RZ, RZ, R14 ;  /* 0x000000ffff0a2224 */ /* 0x000fe200078e000e */
[----:B---3--:R-:W-:Y:S01]  /*10ba0*/  IADD3 R2, -R9, R12, RZ ;  /* 0x0000000c09027210 */ /* 0x008fe20007ffe1ff */
[----:B------:R1:W-:Y:S01]  /*10bb0*/  @!P1 STL [R1+0x40], R14 ;  /* 0x0000400e01009387 */ /* 0x0003e20000100800 */
[----:B------:R-:W-:Y:S01]  /*10bc0*/  ISETP.GE.AND P1, PT, R13, c[0x0][0x220], PT ;  /* 0x000088000d007a0c */ /* 0x000fe20003f26270 */
[----:B------:R-:W-:Y:S01]  /*10bd0*/  IMAD R25, R5, c[0x0][0x1f0], RZ ;  /* 0x00007c0005197a24 */ /* 0x000fe200078e02ff */
[----:B------:R-:W-:Y:S01]  /*10be0*/  SEL R5, R7, RZ, !P2 ;  /* 0x000000ff07057207 */ /* 0x000fe20005000000 */
[----:B------:R-:W2:Y:S01]  /*10bf0*/  S2R R12, SR_CTAID.X ;  /* 0x00000000000c7919 */ /* 0x000ea20000002500 */
[-C--:B------:R-:W-:Y:S01]  /*10c00*/  ISETP.GE.OR P3, PT, R4, R2.reuse, P1 ;  /* 0x000000020400720c */ /* 0x080fe20000f66670 */
[----:B------:R-:W-:Y:S01]  /*10c10*/  IMAD R25, R20, c[0x0][0x1f4], R25 ;  /* 0x00007d0014197a24 */ /* 0x000fe200078e0219 */
[----:B------:R-:W-:Y:S01]  /*10c20*/  ISETP.GE.AND P0, PT, R4, R2, PT ;  /* 0x000000020400720c */ /* 0x000fe20003f06270 */
[----:B------:R-:W-:Y:S01]  /*10c30*/  IMAD.WIDE.U32 R22, R20, c[0x0][0x1f0], R22 ;  /* 0x00007c0014167a25 */ /* 0x000fe200078e0016 */
[----:B------:R-:W-:-:S02]  /*10c40*/  @P2 SHF.R.S32.HI R11, RZ, 0x1f, R14 ;  /* 0x0000001fff0b2819 */ /* 0x000fc4000001140e */
[----:B------:R-:W-:Y:S01]  /*10c50*/  P2R R6, PR, RZ, 0x1 ;  /* 0x00000001ff067803 */ /* 0x000fe20000000000 */
[----:B------:R-:W-:Y:S02]  /*10c60*/  IMAD R9, R9, R0, RZ ;  /* 0x0000000009097224 */ /* 0x000fe400078e02ff */
[----:B------:R-:W-:Y:S01]  /*10c70*/  IMAD R20, R20, R3, R5 ;  /* 0x0000000314147224 */ /* 0x000fe200078e0205 */
[----:B------:R-:W-:Y:S01]  /*10c80*/  SHF.R.S32.HI R5, RZ, 0x1f, R4 ;  /* 0x0000001fff057819 */ /* 0x000fe20000011404 */
[----:B------:R-:W-:Y:S01]  /*10c90*/  IMAD.IADD R25, R25, 0x1, R23 ;  /* 0x0000000119197824 */ /* 0x000fe200078e0217 */
[----:B------:R-:W-:Y:S02]  /*10ca0*/  SHF.R.S32.HI R7, RZ, 0x1f, R9 ;  /* 0x0000001fff077819 */ /* 0x000fe40000011409 */
[--C-:B------:R-:W-:Y:S02]  /*10cb0*/  IADD3 R3, P2, P0, R9, R10, R20.reuse ;  /* 0x0000000a09037210 */ /* 0x100fe4000785e014 */
[----:B------:R-:W-:-:S04]  /*10cc0*/  SHF.R.S32.HI R10, RZ, 0x1f, R20 ;  /* 0x0000001fff0a7819 */ /* 0x000fc80000011414 */
[----:B------:R-:W-:Y:S01]  /*10cd0*/  IADD3.X R10, R7, R11, R10, P2, P0 ;  /* 0x0000000b070a7210 */ /* 0x000fe200017e040a */
[----:B--2---:R-:W-:Y:S01]  /*10ce0*/  IMAD.WIDE R20, R12, 0x80, R4 ;  /* 0x000000800c147825 */ /* 0x004fe200078e0204 */
        /* <DEDUP_REMOVED lines=9> */
.L_x_1353:
[----:B-1----:R-:W-:Y:S05]  /*10d80*/  BSYNC B0 ;  /* 0x0000000000007941 */ /* 0x002fea0003800000 */
.L_x_1352:
[----:B------:R-:W-:Y:S01]  /*10d90*/  IADD3 R19, R4, 0x10, RZ ;  /* 0x0000001004137810 */ /* 0x000fe20007ffe0ff */
[----:B------:R-:W-:Y:S03]  /*10da0*/  BSSY B0, `(.L_x_1354) ;  /* 0x0000010000007945 */ /* 0x000fe60003800000 */
[CC--:B------:R-:W-:Y:S02]  /*10db0*/  ISETP.GE.OR P0, PT, R19.reuse, R2.reuse, P1 ;  /* 0x000000021300720c */ /* 0x0c0fe40000f06670 */
[----:B------:R-:W-:-:S04]  /*10dc0*/  ISETP.GE.AND P2, PT, R19, R2, PT ;  /* 0x000000021300720c */ /* 0x000fc80003f46270 */
[----:B------:R-:W-:-:S07]  /*10dd0*/  P2R R12, PR, RZ, 0x4 ;  /* 0x00000004ff0c7803 */ /* 0x000fce0000000000 */
        /* <DEDUP_REMOVED lines=12> */
.L_x_1355:
[----:B------:R-:W-:Y:S05]  /*10ea0*/  BSYNC B0 ;  /* 0x0000000000007941 */ /* 0x000fea0003800000 */
.L_x_1354:
[----:B------:R-:W-:Y:S01]  /*10eb0*/  IADD3 R17, R4, 0x20, RZ ;  /* 0x0000002004117810 */ /* 0x000fe20007ffe0ff */
[----:B------:R-:W-:Y:S03]  /*10ec0*/  BSSY B0, `(.L_x_1356) ;  /* 0x000000f000007945 */ /* 0x000fe60003800000 */
[CC--:B------:R-:W-:Y:S02]  /*10ed0*/  ISETP.GE.OR P0, PT, R17.reuse, R2.reuse, P1 ;  /* 0x000000021100720c */ /* 0x0c0fe40000f06670 */
[----:B------:R-:W-:-:S11]  /*10ee0*/  ISETP.GE.AND P6, PT, R17, R2, PT ;  /* 0x000000021100720c */ /* 0x000fd60003fc6270 */
        /* <DEDUP_REMOVED lines=12> */
.L_x_1357:
[----:B------:R-:W-:Y:S05]  /*10fb0*/  BSYNC B0 ;  /* 0x0000000000007941 */ /* 0x000fea0003800000 */
.L_x_1356:
        /* <DEDUP_REMOVED lines=16> */
.L_x_1359:
[----:B------:R-:W-:Y:S05]  /*110c0*/  BSYNC B0 ;  /* 0x0000000000007941 */ /* 0x000fea0003800000 */
.L_x_1358:
        /* <DEDUP_REMOVED lines=16> */
.L_x_1361:
[----:B------:R-:W-:Y:S05]  /*111d0*/  BSYNC B0 ;  /* 0x0000000000007941 */ /* 0x000fea0003800000 */
.L_x_1360:
        /* <DEDUP_REMOVED lines=16> */
.L_x_1363:
[----:B------:R-:W-:Y:S05]  /*112e0*/  BSYNC B0 ;  /* 0x0000000000007941 */ /* 0x000fea0003800000 */
.L_x_1362:
[----:B-1----:R-:W-:Y:S01]  /*112f0*/  IADD3 R9, R4, 0x60, RZ ;  /* 0x0000006004097810 */ /* 0x002fe20007ffe0ff */
        /* <DEDUP_REMOVED lines=15> */
.L_x_1365:
[----:B------:R-:W-:Y:S05]  /*113f0*/  BSYNC B0 ;  /* 0x0000000000007941 */ /* 0x000fea0003800000 */
.L_x_1364:
[----:B------:R-:W-:Y:S01]  /*11400*/  IADD3 R7, R4, 0x70, RZ ;  /* 0x0000007004077810 */ /* 0x000fe20007ffe0ff */
[----:B------:R-:W-:Y:S03]  /*11410*/  BSSY B0, `(.L_x_1366) ;  /* 0x000000e000007945 */ /* 0x000fe60003800000 */
[CC--:B------:R-:W-:Y:S02]  /*11420*/  ISETP.GE.OR P0, PT, R7.reuse, R2.reuse, P1 ;  /* 0x000000020700720c */ /* 0x0c0fe40000f06670 */
[----:B------:R-:W-:-:S11]  /*11430*/  ISETP.GE.AND P1, PT, R7, R2, PT ;  /* 0x000000020700720c */ /* 0x000fd60003f26270 */
        /* <DEDUP_REMOVED lines=11> */
.L_x_1367:
[----:B------:R-:W-:Y:S05]  /*114f0*/  BSYNC B0 ;  /* 0x0000000000007941 */ /* 0x000fea0003800000 */
.L_x_1366:
        /* <DEDUP_REMOVED lines=9> */
[----:B------:R-:W-:Y:S02]  /*11590*/  @!P0 IMAD R4, R4, R0, RZ ;  /* 0x0000000004048224 */ /* 0x000fe400078e02ff */
[----:B------:R-:W-:-:S03]  /*115a0*/  @!P0 IMAD.MOV.U32 R23, RZ, RZ, 0x7f800000 ;  /* 0x7f800000ff178424 */ /* 0x000fc600078e00ff */
[----:B--2---:R-:W-:Y:S01]  /*115b0*/  @!P0 IADD3 R21, P1, R4, R3, RZ ;  /* 0x0000000304158210 */ /* 0x004fe20007f3e0ff */
[----:B------:R-:W-:-:S03]  /*115c0*/  @!P6 IMAD R17, R17, R0, RZ ;  /* 0x000000001111e224 */ /* 0x000fc600078e02ff */
[----:B------:R-:W-:Y:S01]  /*115d0*/  @!P0 LEA.HI.X.SX32 R4, R4, R10, 0x1, P1 ;  /* 0x0000000a04048211 */ /* 0x000fe200008f0eff */
[-C--:B------:R-:W-:Y:S01]  /*115e0*/  @!P4 IMAD R13, R13, R0.reuse, RZ ;  /* 0x000000000d0dc224 */ /* 0x080fe200078e02ff */
[----:B------:R-:W-:Y:S01]  /*115f0*/  ISETP.NE.OR P1, PT, R123, RZ, P2 ;  /* 0x000000ff7b00720c */ /* 0x000fe20001725670 */
[----:B------:R-:W-:-:S12]  /*11600*/  @!P3 IMAD R11, R11, R0, RZ ;  /* 0x000000000b0bb224 */ /* 0x000fd800078e02ff */
[----:B------:R-:W-:Y:S02]  /*11610*/  @!P1 IMAD R6, R19, R0, RZ ;  /* 0x0000000013069224 */ /* 0x000fe400078e02ff */
[----:B------:R-:W-:-:S03]  /*11620*/  @!P1 IMAD.MOV.U32 R25, RZ, RZ, 0x7f800000 ;  /* 0x7f800000ff199424 */ /* 0x000fc600078e00ff */
[----:B------:R-:W-:-:S04]  /*11630*/  @!P1 IADD3 R19, P2, R6, R3, RZ ;  /* 0x0000000306139210 */ /* 0x000fc80007f5e0ff */
[----:B------:R-:W-:Y:S02]  /*11640*/  @!P1 LEA.HI.X.SX32 R6, R6, R10, 0x1, P2 ;  /* 0x0000000a06069211 */ /* 0x000fe400010f0eff */
[----:B------:R-:W-:-:S04]  /*11650*/  @!P0 LEA R20, P2, R21, c[0x0][0x200], 0x2 ;  /* 0x0000800015148a11 */ /* 0x000fc800078410ff */
[----:B------:R-:W-:Y:S01]  /*11660*/  @!P0 LEA.HI.X R21, R21, c[0x0][0x204], R4, 0x2, P2 ;  /* 0x0000810015158a11 */ /* 0x000fe200010f1404 */
[----:B------:R-:W-:Y:S01]  /*11670*/  @!P5 IMAD R4, R15, R0, RZ ;  /* 0x000000000f04d224 */ /* 0x000fe200078e02ff */
[----:B------:R-:W-:-:S03]  /*11680*/  @!P1 LEA R18, P2, R19, c[0x0][0x200], 0x2 ;  /* 0x0000800013129a11 */ /* 0x000fc600078410ff */
[----:B------:R2:W-:Y:S01]  /*11690*/  @!P0 STG.E [R20.64], R23 ;  /* 0x0000001714008986 */ /* 0x0005e2000c101910 */
[----:B------:R-:W-:Y:S02]  /*116a0*/  @!P1 LEA.HI.X R19, R19, c[0x0][0x204], R6, 0x2, P2 ;  /* 0x0000810013139a11 */ /* 0x000fe400010f1406 */
[----:B------:R-:W-:Y:S02]  /*116b0*/  ISETP.NE.AND P2, PT, R2, RZ, PT ;  /* 0x000000ff0200720c */ /* 0x000fe40003f45270 */
[----:B------:R-:W-:Y:S01]  /*116c0*/  @!P6 IADD3 R2, P0, R17, R3, RZ ;  /* 0x000000031102e210 */ /* 0x000fe20007f1e0ff */
[----:B------:R3:W-:Y:S01]  /*116d0*/  @!P1 STG.E [R18.64], R25 ;  /* 0x0000001912009986 */ /* 0x0007e2000c101910 */
[----:B------:R-:W-:Y:S02]  /*116e0*/  ISETP.NE.AND P1, PT, R5, RZ, PT ;  /* 0x000000ff0500720c */ /* 0x000fe40003f25270 */
[----:B------:R-:W-:Y:S02]  /*116f0*/  @!P6 LEA.HI.X.SX32 R17, R17, R10, 0x1, P0 ;  /* 0x0000000a1111e211 */ /* 0x000fe400000f0eff */
[----:B------:R-:W-:-:S02]  /*11700*/  @!P6 LEA R14, P0, R2, c[0x0][0x200], 0x2 ;  /* 0x00008000020eea11 */ /* 0x000fc400078010ff */
[C---:B------:R-:W-:Y:S02]  /*11710*/  ISETP.NE.OR P2, PT, R123.reuse, RZ, P2 ;  /* 0x000000ff7b00720c */ /* 0x040fe40001745670 */
[----:B------:R-:W-:Y:S02]  /*11720*/  @!P6 LEA.HI.X R15, R2, c[0x0][0x204], R17, 0x2, P0 ;  /* 0x00008100020fea11 */ /* 0x000fe400000f1411 */
[C---:B------:R-:W-:Y:S02]  /*11730*/  @!P5 IADD3 R5, P0, R4.reuse, R3, RZ ;  /* 0x000000030405d210 */ /* 0x040fe40007f1e0ff */
[----:B------:R-:W-:Y:S02]  /*11740*/  ISETP.NE.OR P1, PT, R123, RZ, P1 ;  /* 0x000000ff7b00720c */ /* 0x000fe40000f25670 */
[----:B------:R-:W-:Y:S02]  /*11750*/  @!P5 LEA.HI.X.SX32 R2, R4, R10, 0x1, P0 ;  /* 0x0000000a0402d211 */ /* 0x000fe400000f0eff */
[----:B------:R-:W-:-:S03]  /*11760*/  @!P5 LEA R4, P0, R5, c[0x0][0x200], 0x2 ;  /* 0x000080000504da11 */ /* 0x000fc600078010ff */
[----:B------:R-:W-:Y:S01]  /*11770*/  @!P2 IMAD R6, R9, R0, RZ ;  /* 0x000000000906a224 */ /* 0x000fe200078e02ff */
[----:B------:R-:W-:Y:S01]  /*11780*/  @!P5 LEA.HI.X R5, R5, c[0x0][0x204], R2, 0x2, P0 ;  /* 0x000081000505da11 */ /* 0x000fe200000f1402 */
[----:B--2---:R-:W-:Y:S01]  /*11790*/  @!P2 IMAD.MOV.U32 R23, RZ, RZ, 0x7f800000 ;  /* 0x7f800000ff17a424 */ /* 0x004fe200078e00ff */
[----:B------:R-:W-:-:S04]  /*117a0*/  @!P4 IADD3 R2, P0, R13, R3, RZ ;  /* 0x000000030d02c210 */ /* 0x000fc80007f1e0ff */
[----:B------:R-:W-:Y:S01]  /*117b0*/  @!P4 LEA.HI.X.SX32 R13, R13, R10, 0x1, P0 ;  /* 0x0000000a0d0dc211 */ /* 0x000fe200000f0eff */
[----:B---3--:R-:W-:Y:S01]  /*117c0*/  @!P4 IMAD.MOV.U32 R19, RZ, RZ, 0x7f800000 ;  /* 0x7f800000ff13c424 */ /* 0x008fe200078e00ff */
[----:B------:R-:W-:Y:S01]  /*117d0*/  @!P4 LEA R12, P0, R2, c[0x0][0x200], 0x2 ;  /* 0x00008000020cca11 */ /* 0x000fe200078010ff */
[----:B------:R-:W-:-:S03]  /*117e0*/  @!P3 IMAD.MOV.U32 R25, RZ, RZ, 0x7f800000 ;  /* 0x7f800000ff19b424 */ /* 0x000fc600078e00ff */
[----:B------:R-:W-:Y:S02]  /*117f0*/  @!P4 LEA.HI.X R13, R2, c[0x0][0x204], R13, 0x2, P0 ;  /* 0x00008100020dca11 */ /* 0x000fe400000f140d */
[----:B------:R-:W-:-:S04]  /*11800*/  @!P3 IADD3 R2, P0, R11, R3, RZ ;  /* 0x000000030b02b210 */ /* 0x000fc80007f1e0ff */
[----:B------:R-:W-:Y:S02]  /*11810*/  @!P3 LEA.HI.X.SX32 R9, R11, R10, 0x1, P0 ;  /* 0x0000000a0b09b211 */ /* 0x000fe400000f0eff */
[----:B------:R-:W-:-:S04]  /*11820*/  @!P3 LEA R16, P0, R2, c[0x0][0x200], 0x2 ;  /* 0x000080000210ba11 */ /* 0x000fc800078010ff */
[----:B------:R-:W-:Y:S01]  /*11830*/  @!P3 LEA.HI.X R17, R2, c[0x0][0x204], R9, 0x2, P0 ;  /* 0x000081000211ba11 */ /* 0x000fe200000f1409 */
[----:B------:R-:W-:Y:S01]  /*11840*/  @!P6 IMAD.MOV.U32 R9, RZ, RZ, 0x7f800000 ;  /* 0x7f800000ff09e424 */ /* 0x000fe200078e00ff */
[----:B------:R-:W-:-:S04]  /*11850*/  @!P2 IADD3 R2, P0, R6, R3, RZ ;  /* 0x000000030602a210 */ /* 0x000fc80007f1e0ff */
[----:B------:R-:W-:Y:S01]  /*11860*/  @!P2 LEA.HI.X.SX32 R11, R6, R10, 0x1, P0 ;  /* 0x0000000a060ba211 */ /* 0x000fe200000f0eff */
        /* <DEDUP_REMOVED lines=10> */
[----:B--2---:R-:W-:-:S03]  /*11910*/  IMAD.MOV.U32 R5, RZ, RZ, 0x7f800000 ;  /* 0x7f800000ff057424 */ /* 0x004fc600078e00ff */
[----:B------:R-:W-:-:S04]  /*11920*/  IADD3 R3, P0, R0, R3, RZ ;  /* 0x0000000300037210 */ /* 0x000fc80007f1e0ff */
[----:B------:R-:W-:Y:S02]  /*11930*/  LEA.HI.X.SX32 R0, R0, R10, 0x1, P0 ;  /* 0x0000000a00007211 */ /* 0x000fe400000f0eff */
[----:B------:R-:W-:-:S04]  /*11940*/  LEA R2, P0, R3, c[0x0][0x200], 0x2 ;  /* 0x0000800003027a11 */ /* 0x000fc800078010ff */
[----:B------:R-:W-:-:S05]  /*11950*/  LEA.HI.X R3, R3, c[0x0][0x204], R0, 0x2, P0 ;  /* 0x0000810003037a11 */ /* 0x000fca00000f1400 */
[----:B------:R-:W-:Y:S01]  /*11960*/  STG.E [R2.64], R5 ;  /* 0x0000000502007986 */ /* 0x000fe2000c101910 */
[----:B------:R-:W-:Y:S05]  /*11970*/  EXIT ;  /* 0x000000000000794d */ /* 0x000fea0003800000 */
.L_x_1368:
        /* <DEDUP_REMOVED lines=16> */
.L_x_2133:


//--------------------- .text._ZN5flash16flash_fwd_kernelI23Flash_fwd_kernel_traitsILi64ELi128ELi64ELi4ELb0ELb0EN7cutlass6half_tE19Flash_kernel_traitsILi64ELi128ELi64ELi4ES3_EELb0ELb0ELb0ELb0ELb0ELb0ELb1ELb0EEEvNS_16Flash_fwd_paramsE --------------------------
	.section	.text._ZN5flash16flash_fwd_kernelI23Flash_fwd_kernel_traitsILi64ELi128ELi64ELi4ELb0ELb0EN7cutlass6half_tE19Flash_kernel_traitsILi64ELi128ELi64ELi4ES3_EELb0ELb0ELb0ELb0ELb0ELb0ELb1ELb0EEEvNS_16Flash_fwd_paramsE,"ax",@progbits
	.sectioninfo	@"SHI_REGISTERS=255"
	.align	128
        .global         _ZN5flash16flash_fwd_kernelI23Flash_fwd_kernel_traitsILi64ELi128ELi64ELi4ELb0ELb0EN7cutlass6half_tE19Flash_kernel_traitsILi64ELi128ELi64ELi4ES3_EELb0ELb0ELb0ELb0ELb0ELb0ELb1ELb0EEEvNS_16Flash_fwd_paramsE
        .type           _ZN5flash16flash_fwd_kernelI23Flash_fwd_kernel_traitsILi64ELi128ELi64ELi4ELb0ELb0EN7cutlass6half_tE19Flash_kernel_traitsILi64ELi128ELi64ELi4ES3_EELb0ELb0ELb0ELb0ELb0ELb0ELb1ELb0EEEvNS_16Flash_fwd_paramsE,@function
        .size           _ZN5flash16flash_fwd_kernelI23Flash_fwd_kernel_traitsILi64ELi128ELi64ELi4ELb0ELb0EN7cutlass6half_tE19Flash_kernel_traitsILi64ELi128ELi64ELi4ES3_EELb0ELb0ELb0ELb0ELb0ELb0ELb1ELb0EEEvNS_16Flash_fwd_paramsE,(.L_x_2134 - _ZN5flash16flash_fwd_kernelI23Flash_fwd_kernel_traitsILi64ELi128ELi64ELi4ELb0ELb0EN7cutlass6half_tE19Flash_kernel_traitsILi64ELi128ELi64ELi4ES3_EELb0ELb0ELb0ELb0ELb0ELb0ELb1ELb0EEEvNS_16Flash_fwd_paramsE)
        .other          _ZN5flash16flash_fwd_kernelI23Flash_fwd_kernel_traitsILi64ELi128ELi64ELi4ELb0ELb0EN7cutlass6half_tE19Flash_kernel_traitsILi64ELi128ELi64ELi4ES3_EELb0ELb0ELb0ELb0ELb0ELb0ELb1ELb0EEEvNS_16Flash_fwd_paramsE,@"STO_CUDA_ENTRY STV_DEFAULT"
_ZN5flash16flash_fwd_kernelI23Flash_fwd_kernel_traitsILi64ELi128ELi64ELi4ELb0ELb0EN7cutlass6half_tE19Flash_kernel_traitsILi64ELi128ELi64ELi4ES3_EELb0ELb0ELb0ELb0ELb0ELb0ELb1ELb0EEEvNS_16Flash_fwd_paramsE:
.text._ZN5flash16flash_fwd_kernelI23Flash_fwd_kernel_traitsILi64ELi128ELi64ELi4ELb0ELb0EN7cutlass6half_tE19Flash_kernel_traitsILi64ELi128ELi64ELi4ES3_EELb0ELb0ELb0ELb0ELb0ELb0ELb1ELb0EEEvNS_16Flash_fwd_paramsE:
        /* <DEDUP_REMOVED lines=34> */
.L_x_1369:
[----:B---34-:R-:W-:Y:S02]  /*0220*/  MOV R3, c[0x0][0x218] ;  /* 0x0000860000037a02 */ /* 0x018fe40000000f00 */
.L_x_1370:
        /* <DEDUP_REMOVED lines=21> */
[----:B-1----:R-:W-:-:S03]  /*0380*/  @P0 IADD3 R8, R0, R10, RZ ;  /* 0x0000000a00080210 */ /* 0x002fc60007ffe0ff */
        /* <DEDUP_REMOVED lines=19> */
.L_x_1372:
        /* <DEDUP_REMOVED lines=11> */
[----:B------:R-:W-:Y:S01]  /*0570*/  IMAD.HI.U32 R214, R12, R5, RZ ;  /* 0x000000050cd67227 */ /* 0x000fe200078e00ff */
[----:B------:R-:W-:-:S03]  /*0580*/  SHF.R.S32.HI R12, RZ, 0x1f, R6 ;  /* 0x0000001fff0c7819 */ /* 0x000fc60000011406 */
[----:B------:R-:W-:-:S04]  /*0590*/  IMAD.MOV R2, RZ, RZ, -R214 ;  /* 0x000000ffff027224 */ /* 0x000fc800078e0ad6 */
[----:B------:R-:W-:Y:S02]  /*05a0*/  IMAD R2, R9, R2, R5 ;  /* 0x0000000209027224 */ /* 0x000fe400078e0205 */
[----:B------:R-:W-:-:S03]  /*05b0*/  @P0 IMAD.IADD R5, R0, 0x1, R10 ;  /* 0x0000000100050824 */ /* 0x000fc600078e020a */
[----:B------:R-:W-:Y:S01]  /*05c0*/  ISETP.GT.U32.AND P2, PT, R9, R2, PT ;  /* 0x000000020900720c */ /* 0x000fe20003f44070 */
[----:B------:R-:W-:-:S04]  /*05d0*/  @P0 IMAD.WIDE.U32 R10, R5, c[0x0][0x1a0], RZ ;  /* 0x00006800050a0a25 */ /* 0x000fc800078e00ff */
[----:B------:R-:W-:-:S08]  /*05e0*/  @P0 IMAD R5, R5, c[0x0][0x1a4], R11 ;  /* 0x0000690005050a24 */ /* 0x000fd000078e020b */
[-C--:B------:R-:W-:Y:S02]  /*05f0*/  @!P2 IADD3 R2, R2, -R9.reuse, RZ ;  /* 0x800000090202a210 */ /* 0x080fe40007ffe0ff */
[----:B------:R-:W-:Y:S02]  /*0600*/  @!P2 IADD3 R214, R214, 0x1, RZ ;  /* 0x00000001d6d6a810 */ /* 0x000fe40007ffe0ff */
[----:B------:R-:W-:Y:S02]  /*0610*/  ISETP.GE.U32.AND P3, PT, R2, R9, PT ;  /* 0x000000090200720c */ /* 0x000fe40003f66070 */
[----:B------:R-:W-:Y:S02]  /*0620*/  LOP3.LUT R2, R6, c[0x0][0x1c8], RZ, 0x3c, !PT ;  /* 0x0000720006027a12 */ /* 0x000fe400078e3cff */
[----:B------:R-:W-:Y:S02]  /*0630*/  ISETP.NE.AND P2, PT, RZ, c[0x0][0x1c8], PT ;  /* 0x00007200ff007a0c */ /* 0x000fe40003f45270 */
[----:B------:R-:W-:-:S02]  /*0640*/  ISETP.GE.AND P1, PT, R2, RZ, PT ;  /* 0x000000ff0200720c */ /* 0x000fc40003f26270 */
[----:B------:R-:W-:-:S05]  /*0650*/  @P0 MOV R2, R10 ;  /* 0x0000000a00020202 */ /* 0x000fca0000000f00 */
[----:B------:R-:W-:-:S06]  /*0660*/  @P3 IADD3 R214, R214, 0x1, RZ ;  /* 0x00000001d6d63810 */ /* 0x000fcc0007ffe0ff */
        /* <DEDUP_REMOVED lines=14> */
.L_x_1373:
[----:B------:R-:W-:Y:S01]  /*0750*/  SHF.R.S32.HI R10, RZ, 0x1f, R85 ;  /* 0x0000001fff0a7819 */ /* 0x000fe20000011455 */
[----:B------:R-:W-:Y:S01]  /*0760*/  IMAD.IADD R200, R7, 0x1, -R200 ;  /* 0x0000000107c87824 */ /* 0x000fe200078e0ac8 */
[----:B------:R-:W-:Y:S01]  /*0770*/  BSSY B0, `(.L_x_1374) ;  /* 0x000002a000007945 */ /* 0x000fe20003800000 */
[----:B------:R-:W-:Y:S01]  /*0780*/  IMAD R12, R12, c[0x0][0x1a8], RZ ;  /* 0x00006a000c0c7a24 */ /* 0x000fe200078e02ff */
[CC--:B------:R-:W-:Y:S02]  /*0790*/  LEA.HI R4, R10.reuse, R85.reuse, RZ, 0x3 ;  /* 0x000000550a047211 */ /* 0x0c0fe400078f18ff */
[----:B------:R-:W-:Y:S01]  /*07a0*/  LEA.HI R0, R10, R85, RZ, 0x6 ;  /* 0x000000550a007211 */ /* 0x000fe200078f30ff */
[----:B------:R-:W-:Y:S01]  /*07b0*/  IMAD R12, R6, c[0x0][0x1ac], R12 ;  /* 0x00006b00060c7a24 */ /* 0x000fe200078e020c */
[----:B------:R-:W-:-:S02]  /*07c0*/  SHF.R.S32.HI R232, RZ, 0x3, R4 ;  /* 0x00000003ffe87819 */ /* 0x000fc40000011404 */
[----:B------:R-:W-:Y:S01]  /*07d0*/  LOP3.LUT R4, R4, 0xfffffff8, RZ, 0xc0, !PT ;  /* 0xfffffff804047812 */ /* 0x000fe200078ec0ff */
[----:B------:R-:W-:Y:S01]  /*07e0*/  IMAD.SHL.U32 R0, R0, 0x8, RZ ;  /* 0x0000000800007824 */ /* 0x000fe200078e00ff */
[----:B------:R-:W-:Y:S01]  /*07f0*/  SHF.R.S32.HI R233, RZ, 0x1f, R232 ;  /* 0x0000001fffe97819 */ /* 0x000fe200000114e8 */
[----:B------:R-:W-:Y:S01]  /*0800*/  IMAD.SHL.U32 R212, R232, 0x40, RZ ;  /* 0x00000040e8d47824 */ /* 0x000fe200078e00ff */
[----:B------:R-:W-:Y:S01]  /*0810*/  SHF.R.S32.HI R199, RZ, 0x1f, R214 ;  /* 0x0000001fffc77819 */ /* 0x000fe200000114d6 */
[----:B------:R-:W-:Y:S01]  /*0820*/  IMAD.IADD R4, R85, 0x1, -R4 ;  /* 0x0000000155047824 */ /* 0x000fe200078e0a04 */
[----:B------:R-:W-:Y:S01]  /*0830*/  LEA.HI R11, R10, R85, RZ, 0x5 ;  /* 0x000000550a0b7211 */ /* 0x000fe200078f28ff */
[----:B------:R-:W-:Y:S01]  /*0840*/  IMAD.WIDE R222, R222, 0x80, R232 ;  /* 0x00000080dede7825 */ /* 0x000fe200078e02e8 */
[----:B------:R-:W-:-:S03]  /*0850*/  LOP3.LUT R212, R212, 0x1c0, RZ, 0xc0, !PT ;  /* 0x000001c0d4d47812 */ /* 0x000fc600078ec0ff */
[----:B------:R-:W-:-:S05]  /*0860*/  IMAD.SHL.U32 R220, R4, 0x8, RZ ;  /* 0x0000000804dc7824 */ /* 0x000fca00078e00ff */
[----:B------:R-:W-:Y:S02]  /*0870*/  IADD3 R14, P0, R220, R14, RZ ;  /* 0x0000000edc0e7210 */ /* 0x000fe40007f1e0ff */
[--C-:B------:R-:W-:Y:S02]  /*0880*/  SHF.R.S32.HI R221, RZ, 0x1f, R220.reuse ;  /* 0x0000001fffdd7819 */ /* 0x100fe400000114dc */
[----:B------:R-:W-:Y:S02]  /*0890*/  LOP3.LUT R9, R212, 0x38, R220, 0xf8, !PT ;  /* 0x00000038d4097812 */ /* 0x000fe400078ef8dc */
[----:B------:R-:W-:Y:S01]  /*08a0*/  SHF.R.U32.HI R212, RZ, 0x3, R212 ;  /* 0x00000003ffd47819 */ /* 0x000fe200000116d4 */
[----:B------:R-:W-:Y:S01]  /*08b0*/  IMAD.X R15, R221, 0x1, R3, P0 ;  /* 0x00000001dd0f7824 */ /* 0x000fe200000e0603 */
[----:B------:R-:W-:Y:S02]  /*08c0*/  ISETP.GE.AND P0, PT, R232, R200, PT ;  /* 0x000000c8e800720c */ /* 0x000fe40003f06270 */
[----:B------:R-:W-:Y:S01]  /*08d0*/  LOP3.LUT R212, R9, R212, RZ, 0x3c, !PT ;  /* 0x000000d409d47212 */ /* 0x000fe200078e3cff */
[----:B------:R-:W-:-:S03]  /*08e0*/  IMAD.WIDE.U32 R6, R6, c[0x0][0x1a8], R14 ;  /* 0x00006a0006067a25 */ /* 0x000fc600078e000e */
[----:B------:R-:W-:Y:S01]  /*08f0*/  LOP3.LUT R212, R212, 0xfffffe00, R0, 0xf8, !PT ;  /* 0xfffffe00d4d47812 */ /* 0x000fe200078ef800 */
[----:B------:R-:W-:-:S04]  /*0900*/  IMAD.IADD R13, R7, 0x1, R12 ;  /* 0x00000001070d7824 */ /* 0x000fc800078e020c */
[----:B------:R-:W-:Y:S02]  /*0910*/  IMAD.SHL.U32 R212, R212, 0x2, RZ ;  /* 0x00000002d4d47824 */ /* 0x000fe400078e00ff */
        /* <DEDUP_REMOVED lines=15> */
.L_x_1375:
[----:B------:R-:W-:Y:S05]  /*0a10*/  BSYNC B0 ;  /* 0x0000000000007941 */ /* 0x000fea0003800000 */
.L_x_1374:
        /* <DEDUP_REMOVED lines=13> */
[----:B--2---:R-:W-:-:S03]  /*0af0*/  LEA R16, P0, R14, c[0x0][0x160], 0x1 ;  /* 0x000058000e107a11 */ /* 0x004fc600078008ff */
[----:B------:R-:W-:-:S05]  /*0b00*/  IMAD R0, R3, c[0x0][0x194], R0 ;  /* 0x0000650003007a24 */ /* 0x000fca00078e0200 */
[----:B------:R-:W-:-:S04]  /*0b10*/  IADD3 R0, R15, R0, RZ ;  /* 0x000000000f007210 */ /* 0x000fc80007ffe0ff */
[----:B------:R-:W-:-:S05]  /*0b20*/  LEA.HI.X R17, R14, c[0x0][0x164], R0, 0x1, P0 ;  /* 0x000059000e117a11 */ /* 0x000fca00000f0c00 */
[----:B------:R-:W-:Y:S01]  /*0b30*/  @!PT LDS RZ, [RZ] ;  /* 0x00000000fffff984 */ /* 0x000fe20000000800 */
[----:B------:R-:W-:Y:S01]  /*0b40*/  @!PT LDS RZ, [RZ] ;  /* 0x00000000fffff984 */ /* 0x000fe20000000800 */
[----:B------:R-:W-:Y:S01]  /*0b50*/  @!PT LDS RZ, [RZ] ;  /* 0x00000000fffff984 */ /* 0x000fe20000000800 */
[----:B------:R2:W-:Y:S02]  /*0b60*/  LDGSTS.E.BYPASS.LTC128B.128 [R212+0x800], [R16.64] ;  /* 0x0080000010d47fae */ /* 0x0005e4000b901d46 */
.L_x_1377:
[----:B------:R-:W-:Y:S05]  /*0b70*/  BSYNC B0 ;  /* 0x0000000000007941 */ /* 0x000fea0003800000 */
.L_x_1376:
        /* <DEDUP_REMOVED lines=21> */
.L_x_1379:
[----:B------:R-:W-:Y:S05]  /*0cd0*/  BSYNC B0 ;  /* 0x0000000000007941 */ /* 0x000fea0003800000 */
.L_x_1378:
        /* <DEDUP_REMOVED lines=21> */
.L_x_1381:
[----:B------:R-:W-:Y:S05]  /*0e30*/  BSYNC B0 ;  /* 0x0000000000007941 */ /* 0x000fea0003800000 */
.L_x_1380:
        /* <DEDUP_REMOVED lines=21> */
.L_x_1383:
[----:B------:R-:W-:Y:S05]  /*0f90*/  BSYNC B0 ;  /* 0x0000000000007941 */ /* 0x000fea0003800000 */
.L_x_1382:
        /* <DEDUP_REMOVED lines=21> */
.L_x_1385:
[----:B------:R-:W-:Y:S05]  /*10f0*/  BSYNC B0 ;  /* 0x0000000000007941 */ /* 0x000fea0003800000 */
.L_x_1384:
        /* <DEDUP_REMOVED lines=21> */
.L_x_1387:
[----:B------:R-:W-:Y:S05]  /*1250*/  BSYNC B0 ;  /* 0x0000000000007941 */ /* 0x000fea0003800000 */
.L_x_1386:
[----:B------:R-:W-:Y:S01]  /*1260*/  IADD3 R205, R232, 0x70, RZ ;  /* 0x00000070e8cd7810 */ /* 0x000fe20007ffe0ff */
[----:B------:R-:W-:Y:S01]  /*1270*/  IMAD.MOV.U32 R33, RZ, RZ, c[0x0][0x198] ;  /* 0x00006600ff217624 */ /* 0x000fe200078e00ff */
[----:B------:R-:W-:Y:S01]  /*1280*/  BSSY B0, `(.L_x_1388) ;  /* 0x0000016000007945 */ /* 0x000fe20003800000 */
[----:B------:R-:W-:Y:S01]  /*1290*/  IMAD.MOV.U32 R34, RZ, RZ, 0x6 ;  /* 0x00000006ff227424 */ /* 0x000fe200078e00ff */
[----:B------:R-:W-:Y:S01]  /*12a0*/  ISETP.GE.AND P0, PT, R205, R200, PT ;  /* 0x000000c8cd00720c */ /* 0x000fe20003f06270 */
[----:B------:R-:W-:-:S03]  /*12b0*/  IMAD.SHL.U32 R35, R33, 0x40, RZ ;  /* 0x0000004021237824 */ /* 0x000fc600078e00ff */
[----:B------:R-:W-:-:S09]  /*12c0*/  SHF.L.U64.HI R34, R33, R34, c[0x0][0x19c] ;  /* 0x0000670021227619 */ /* 0x000fd20000010222 */
        /* <DEDUP_REMOVED lines=17> */
.L_x_1389:
[----:B------:R-:W-:Y:S05]  /*13e0*/  BSYNC B0 ;  /* 0x0000000000007941 */ /* 0x000fea0003800000 */
.L_x_1388:
[C---:B------:R-:W-:Y:S01]  /*13f0*/  IMAD R0, R233.reuse, c[0x0][0x198], RZ ;  /* 0x00006600e9007a24 */ /* 0x040fe200078e02ff */
[----:B------:R-:W-:Y:S01]  /*1400*/  LEA.HI R10, R10, R85, RZ, 0x4 ;  /* 0x000000550a0a7211 */ /* 0x000fe200078f20ff */
[----:B-1----:R-:W-:Y:S01]  /*1410*/  IMAD.WIDE.U32 R12, R232, c[0x0][0x198], R220 ;  /* 0x00006600e80c7a25 */ /* 0x002fe200078e00dc */
[----:B------:R-:W-:Y:S01]  /*1420*/  LEA.HI.SX32 R84, R32, 0xffffffff, 0x1a ;  /* 0xffffffff20547811 */ /* 0x000fe200078fd2ff */
[----:B------:R-:W-:Y:S01]  /*1430*/  BSSY B0, `(.L_x_1390) ;  /* 0x0000032000007945 */ /* 0x000fe20003800000 */
[----:B------:R-:W-:Y:S01]  /*1440*/  LOP3.LUT R9, R10, 0xfffffff0, RZ, 0xc0, !PT ;  /* 0xfffffff00a097812 */ /* 0x000fe200078ec0ff */
[----:B------:R-:W-:Y:S01]  /*1450*/  IMAD R0, R232, c[0x0][0x19c], R0 ;  /* 0x00006700e8007a24 */ /* 0x000fe200078e0200 */
[----:B------:R-:W-:Y:S01]  /*1460*/  IADD3 R216, P0, R216, R12, RZ ;  /* 0x0000000cd8d87210 */ /* 0x000fe20007f1e0ff */
[----:B------:R-:W-:Y:S01]  /*1470*/  IMAD R3, R233, c[0x0][0x1a0], RZ ;  /* 0x00006800e9037a24 */ /* 0x000fe200078e02ff */
[----:B------:R-:W-:Y:S01]  /*1480*/  LOP3.LUT R204, R11, 0xffffffe0, RZ, 0xc0, !PT ;  /* 0xffffffe00bcc7812 */ /* 0x000fe200078ec0ff */
[----:B------:R-:W-:Y:S01]  /*1490*/  IMAD.WIDE.U32 R6, R232, c[0x0][0x1a0], R220 ;  /* 0x00006800e8067a25 */ /* 0x000fe200078e00dc */
[----:B------:R-:W-:-:S02]  /*14a0*/  IADD3.X R217, R8, R13, R0, P0, !PT ;  /* 0x0000000d08d97210 */ /* 0x000fc400007fe400 */
[----:B------:R-:W-:Y:S01]  /*14b0*/  IADD3 R204, -R204, R85, RZ ;  /* 0x00000055cccc7210 */ /* 0x000fe20007ffe1ff */
[----:B------:R-:W-:Y:S01]  /*14c0*/  IMAD.IADD R0, R85, 0x1, -R9 ;  /* 0x0000000155007824 */ /* 0x000fe200078e0a09 */
[----:B------:R-:W-:Y:S01]  /*14d0*/  IADD3 R2, P0, R2, R6, RZ ;  /* 0x0000000602027210 */ /* 0x000fe20007f1e0ff */
[----:B------:R-:W-:Y:S01]  /*14e0*/  IMAD R3, R232, c[0x0][0x1a4], R3 ;  /* 0x00006900e8037a24 */ /* 0x000fe200078e0203 */
[----:B------:R-:W-:Y:S01]  /*14f0*/  SHF.R.S32.HI R6, RZ, 0x1f, R84 ;  /* 0x0000001fff067819 */ /* 0x000fe20000011454 */
[----:B------:R-:W-:Y:S01]  /*1500*/  IMAD R218, R199, c[0x0][0x1b0], RZ ;  /* 0x00006c00c7da7a24 */ /* 0x000fe200078e02ff */
[----:B------:R-:W-:Y:S01]  /*1510*/  SHF.R.S32.HI R87, RZ, 0x1f, R0 ;  /* 0x0000001fff577819 */ /* 0x000fe20000011400 */
[----:B------:R-:W-:Y:S01]  /*1520*/  IMAD.WIDE.U32 R216, R214, c[0x0][0x1b0], R216 ;  /* 0x00006c00d6d87a25 */ /* 0x000fe200078e00d8 */
[----:B------:R-:W-:Y:S02]  /*1530*/  IADD3.X R3, R5, R7, R3, P0, !PT ;  /* 0x0000000705037210 */ /* 0x000fe400007fe403 */
[----:B------:R-:W-:Y:S01]  /*1540*/  LEA.HI R87, R87, R0, RZ, 0x3 ;  /* 0x0000000057577211 */ /* 0x000fe200078f18ff */
[----:B------:R-:W-:-:S02]  /*1550*/  IMAD R5, R84, -0x40, R88 ;  /* 0xffffffc054057824 */ /* 0x000fc400078e0258 */
[----:B------:R-:W-:Y:S01]  /*1560*/  IMAD R218, R214, c[0x0][0x1b4], R218 ;  /* 0x00006d00d6da7a24 */ /* 0x000fe200078e02da */
[----:B------:R-:W-:Y:S01]  /*1570*/  LOP3.LUT R9, R87, 0xfffffff8, RZ, 0xc0, !PT ;  /* 0xfffffff857097812 */ /* 0x000fe200078ec0ff */
[----:B------:R-:W-:Y:S01]  /*1580*/  IMAD R199, R199, c[0x0][0x1b8], RZ ;  /* 0x00006e00c7c77a24 */ /* 0x000fe200078e02ff */
[----:B------:R-:W-:Y:S01]  /*1590*/  ISETP.GE.AND P0, PT, R232, R5, PT ;  /* 0x00000005e800720c */ /* 0x000fe20003f06270 */
[----:B------:R-:W-:Y:S01]  /*15a0*/  IMAD.IADD R219, R217, 0x1, R218 ;  /* 0x00000001d9db7824 */ /* 0x000fe200078e02da */
[----:B------:R-:W-:Y:S01]  /*15b0*/  SHF.L.U32 R87, R87, 0x6, RZ ;  /* 0x0000000657577819 */ /* 0x000fe200000006ff */
[----:B------:R-:W-:Y:S01]  /*15c0*/  IMAD.IADD R9, R0, 0x1, -R9 ;  /* 0x0000000100097824 */ /* 0x000fe200078e0a09 */
[----:B------:R-:W-:Y:S01]  /*15d0*/  MOV R0, 0x10 ;  /* 0x0000001000007802 */ /* 0x000fe20000000f00 */
[----:B------:R-:W-:Y:S01]  /*15e0*/  IMAD R14, R34, R84, RZ ;  /* 0x00000054220e7224 */ /* 0x000fe200078e02ff */
[----:B------:R-:W-:Y:S01]  /*15f0*/  LOP3.LUT R87, R87, 0xfffffe00, RZ, 0xc0, !PT ;  /* 0xfffffe0057577812 */ /* 0x000fe200078ec0ff */
[----:B------:R-:W-:Y:S01]  /*1600*/  IMAD.MOV.U32 R218, RZ, RZ, R216 ;  /* 0x000000ffffda7224 */ /* 0x000fe200078e00d8 */
[----:B------:R-:W-:Y:S01]  /*1610*/  R2P PR, R9, 0x6 ;  /* 0x0000000609007804 */ /* 0x000fe20000000000 */
[----:B------:R-:W-:-:S02]  /*1620*/  IMAD R199, R214, c[0x0][0x1bc], R199 ;  /* 0x00006f00d6c77a24 */ /* 0x000fc400078e02c7 */
[----:B------:R-:W-:Y:S02]  /*1630*/  IMAD.WIDE.U32 R214, R214, c[0x0][0x1b8], R2 ;  /* 0x00006e00d6d67a25 */ /* 0x000fe400078e0002 */
[----:B------:R-:W-:Y:S02]  /*1640*/  SEL R0, R0, 0xfffffff0, !P1 ;  /* 0xfffffff000007807 */ /* 0x000fe40004800000 */
[----:B------:R-:W-:Y:S01]  /*1650*/  IMAD.MOV.U32 R3, RZ, RZ, 0x20 ;  /* 0x00000020ff037424 */ /* 0x000fe200078e00ff */
[----:B------:R-:W-:Y:S01]  /*1660*/  IADD3 R199, R215, R199, RZ ;  /* 0x000000c7d7c77210 */ /* 0x000fe20007ffe0ff */
[-C--:B------:R-:W-:Y:S02]  /*1670*/  IMAD R14, R6, R35.reuse, R14 ;  /* 0x00000023060e7224 */ /* 0x080fe400078e020e */
[----:B------:R-:W-:Y:S01]  /*1680*/  IMAD.WIDE.U32 R12, R84, R35, R218 ;  /* 0x00000023540c7225 */ /* 0x000fe200078e00da */
[----:B------:R-:W-:-:S04]  /*1690*/  SEL R2, R3, 0xffffffe0, !P2 ;  /* 0xffffffe003027807 */ /* 0x000fc80005000000 */
[----:B------:R-:W-:Y:S01]  /*16a0*/  IADD3 R15, R13, R14, RZ ;  /* 0x0000000e0d0f7210 */ /* 0x000fe20007ffe0ff */
[----:B------:R-:W-:Y:S05]  /*16b0*/  @P0 BRA `(.L_x_1391) ;  /* 0x0000009000000947 */ /* 0x000fea0003800000 */
[----:B------:R-:W-:-:S13]  /*16c0*/  ISETP.GE.AND P0, PT, R220, c[0x0][0x220], PT ;  /* 0x00008800dc007a0c */ /* 0x000fda0003f06270 */
[----:B------:R1:W-:Y:S01]  /*16d0*/  @P0 STS.128 [R212+0x4000], RZ ;  /* 0x004000ffd4000388 */ /* 0x0003e20000000c00 */
[----:B------:R-:W-:Y:S05]  /*16e0*/  @P0 BRA `(.L_x_1391) ;  /* 0x0000006000000947 */ /* 0x000fea0003800000 */
[----:B--2---:R-:W-:-:S04]  /*16f0*/  LEA R16, P0, R12, c[0x0][0x168], 0x1 ;  /* 0x00005a000c107a11 */ /* 0x004fc800078008ff */
[----:B------:R-:W-:-:S05]  /*1700*/  LEA.HI.X R17, R12, c[0x0][0x16c], R15, 0x1, P0 ;  /* 0x00005b000c117a11 */ /* 0x000fca00000f0c0f */
[----:B------:R-:W-:Y:S01]  /*1710*/  @!PT LDS RZ, [RZ] ;  /* 0x00000000fffff984 */ /* 0x000fe20000000800 */
[----:B------:R-:W-:Y:S01]  /*1720*/  @!PT LDS RZ, [RZ] ;  /* 0x00000000fffff984 */ /* 0x000fe20000000800 */
[----:B------:R-:W-:Y:S01]  /*1730*/  @!PT LDS RZ, [RZ] ;  /* 0x00000000fffff984 */ /* 0x000fe20000000800 */
[----:B------:R2:W-:Y:S04]  /*1740*/  LDGSTS.E.BYPASS.LTC128B.128 [R212+0x4000], [R16.64] ;  /* 0x0400000010d47fae */ /* 0x0005e8000b901d46 */
.L_x_1391:
[----:B------:R-:W-:Y:S05]  /*1750*/  BSYNC B0 ;  /* 0x0000000000007941 */ /* 0x000fea0003800000 */
.L_x_1390:
        /* <DEDUP_REMOVED lines=10> */
[----:B--2---:R-:W-:-:S04]  /*1800*/  LEA R16, P0, R8, c[0x0][0x168], 0x1 ;  /* 0x00005a0008107a11 */ /* 0x004fc800078008ff */
[----:B------:R-:W-:-:S05]  /*1810*/  LEA.HI.X R17, R8, c[0x0][0x16c], R7, 0x1, P0 ;  /* 0x00005b0008117a11 */ /* 0x000fca00000f0c07 */
[----:B------:R-:W-:Y:S01]  /*1820*/  @!PT LDS RZ, [RZ] ;  /* 0x00000000fffff984 */ /* 0x000fe20000000800 */
[----:B------:R-:W-:Y:S01]  /*1830*/  @!PT LDS RZ, [RZ] ;  /* 0x00000000fffff984 */ /* 0x000fe20000000800 */
[----:B------:R-:W-:Y:S01]  /*1840*/  @!PT LDS RZ, [RZ] ;  /* 0x00000000fffff984 */ /* 0x000fe20000000800 */
[----:B------:R2:W-:Y:S04]  /*1850*/  LDGSTS.E.BYPASS.LTC128B.128 [R212+0x4800], [R16.64] ;  /* 0x0480000010d47fae */ /* 0x0005e8000b901d46 */
.L_x_1393:
[----:B------:R-:W-:Y:S05]  /*1860*/  BSYNC B0 ;  /* 0x0000000000007941 */ /* 0x000fea0003800000 */
.L_x_1392:
        /* <DEDUP_REMOVED lines=9> */
[----:B--2---:R-:W-:-:S04]  /*1900*/  LEA R16, P0, R8, c[0x0][0x168], 0x1 ;  /* 0x00005a0008107a11 */ /* 0x004fc800078008ff */
[----:B------:R-:W-:-:S05]  /*1910*/  LEA.HI.X R17, R8, c[0x0][0x16c], R7, 0x1, P0 ;  /* 0x00005b0008117a11 */ /* 0x000fca00000f0c07 */
[----:B------:R-:W-:Y:S01]  /*1920*/  @!PT LDS RZ, [RZ] ;  /* 0x00000000fffff984 */ /* 0x000fe20000000800 */
[----:B------:R-:W-:Y:S01]  /*1930*/  @!PT LDS RZ, [RZ] ;  /* 0x00000000fffff984 */ /* 0x000fe20000000800 */
[----:B------:R-:W-:Y:S01]  /*1940*/  @!PT LDS RZ, [RZ] ;  /* 0x00000000fffff984 */ /* 0x000fe20000000800 */
[----:B------:R2:W-:Y:S04]  /*1950*/  LDGSTS.E.BYPASS.LTC128B.128 [R212+0x5000], [R16.64] ;  /* 0x0500000010d47fae */ /* 0x0005e8000b901d46 */
.L_x_1395:
[----:B------:R-:W-:Y:S05]  /*1960*/  BSYNC B0 ;  /* 0x0000000000007941 */ /* 0x000fea0003800000 */
.L_x_1394:
        /* <DEDUP_REMOVED lines=17> */
.L_x_1397:
[----:B------:R-:W-:Y:S05]  /*1a80*/  BSYNC B0 ;  /* 0x0000000000007941 */ /* 0x000fea0003800000 */
.L_x_1396:
        /* <DEDUP_REMOVED lines=22> */
.L_x_1399:
[----:B------:R-:W-:Y:S05]  /*1bf0*/  BSYNC B0 ;  /* 0x0000000000007941 */ /* 0x000fea0003800000 */
.L_x_1398:
        /* <DEDUP_REMOVED lines=17> */
.L_x_1401:
[----:B------:R-:W-:Y:S05]  /*1d10*/  BSYNC B0 ;  /* 0x0000000000007941 */ /* 0x000fea0003800000 */
.L_x_1400:
        /* <DEDUP_REMOVED lines=17> */
.L_x_1403:
[----:B------:R-:W-:Y:S05]  /*1e30*/  BSYNC B0 ;  /* 0x0000000000007941 */ /* 0x000fea0003800000 */
.L_x_1402:
[----:B------:R-:W-:Y:S01]  /*1e40*/  ISETP.GE.AND P0, PT, R209, R5, PT ;  /* 0x00000005d100720c */ /* 0x000fe20003f06270 */
[----:B------:R-:W-:Y:S01]  /*1e50*/  BSSY B0, `(.L_x_1404) ;  /* 0x0000012000007945 */ /* 0x000fe20003800000 */
[----:B------:R-:W-:-:S11]  /*1e60*/  SHF.R.S32.HI R11, RZ, 0x5, R11 ;  /* 0x00000005ff0b7819 */ /* 0x000fd6000001140b */
        /* <DEDUP_REMOVED lines=16> */
.L_x_1405:
[----:B------:R-:W-:Y:S05]  /*1f70*/  BSYNC B0 ;  /* 0x0000000000007941 */ /* 0x000fea0003800000 */
.L_x_1404:
[----:B------:R-:W-:Y:S01]  /*1f80*/  SHF.R.S32.HI R5, RZ, 0x4, R10 ;  /* 0x00000004ff057819 */ /* 0x000fe2000001140a */
[C---:B------:R-:W-:Y:S01]  /*1f90*/  IMAD.SHL.U32 R197, R4.reuse, 0x40, RZ ;  /* 0x0000004004c57824 */ /* 0x040fe200078e00ff */
[----:B------:R-:W-:Y:S01]  /*1fa0*/  R2P PR, R4, 0x6 ;  /* 0x0000000604007804 */ /* 0x000fe20000000000 */
[----:B------:R-:W-:Y:S01]  /*1fb0*/  IMAD.SHL.U32 R86, R9, 0x40, RZ ;  /* 0x0000004009567824 */ /* 0x000fe200078e00ff */
[----:B-1----:R-:W-:Y:S01]  /*1fc0*/  LEA.HI R6, R10, R5, RZ, 0x1 ;  /* 0x000000050a067211 */ /* 0x002fe200078f08ff */
[----:B------:R-:W-:Y:S01]  /*1fd0*/  IMAD.SHL.U32 R7, R232, 0x8, RZ ;  /* 0x00000008e8077824 */ /* 0x000fe200078e00ff */
[----:B------:R-:W-:Y:S01]  /*1fe0*/  LOP3.LUT R197, R197, 0x1c0, RZ, 0xc0, !PT ;  /* 0x000001c0c5c57812 */ /* 0x000fe200078ec0ff */
[----:B------:R-:W-:Y:S01]  /*1ff0*/  IMAD R11, R11, 0x400, R87 ;  /* 0x000004000b0b7824 */ /* 0x000fe200078e0257 */
[----:B------:R-:W-:Y:S01]  /*2000*/  LOP3.LUT R6, R6, 0xfffffffe, RZ, 0xc0, !PT ;  /* 0xfffffffe06067812 */ /* 0x000fe200078ec0ff */
[----:B------:R-:W0:Y:S01]  /*2010*/  LDGDEPBAR ;  /* 0x00000000000079af */ /* 0x000e220000000000 */
[----:B------:R-:W-:-:S02]  /*2020*/  LOP3.LUT R86, R86, 0x1c0, RZ, 0xc0, !PT ;  /* 0x000001c056567812 */ /* 0x000fc400078ec0ff */
[----:B------:R-:W-:Y:S01]  /*2030*/  LOP3.LUT R7, R197, 0x8, R7, 0xf8, !PT ;  /* 0x00000008c5077812 */ /* 0x000fe200078ef807 */
[----:B------:R-:W-:Y:S01]  /*2040*/  IMAD.IADD R5, R5, 0x1, -R6 ;  /* 0x0000000105057824 */ /* 0x000fe200078e0a06 */
[----:B------:R-:W-:Y:S02]  /*2050*/  SHF.R.U32.HI R197, RZ, 0x3, R197 ;  /* 0x00000003ffc57819 */ /* 0x000fe400000116c5 */
[----:B------:R-:W-:Y:S01]  /*2060*/  SEL R3, R3, 0xffffffe0, !P1 ;  /* 0xffffffe003037807 */ /* 0x000fe20004800000 */
[----:B------:R-:W-:Y:S01]  /*2070*/  IMAD.SHL.U32 R6, R5, 0x8, RZ ;  /* 0x0000000805067824 */ /* 0x000fe200078e00ff */
[----:B------:R-:W-:-:S04]  /*2080*/  LOP3.LUT R197, R7, R197, RZ, 0x3c, !PT ;  /* 0x000000c507c57212 */ /* 0x000fc800078e3cff */
[----:B------:R-:W-:Y:S01]  /*2090*/  LOP3.LUT R6, R86, 0x8, R6, 0xf8, !PT ;  /* 0x0000000856067812 */ /* 0x000fe200078ef806 */
[----:B------:R-:W-:Y:S01]  /*20a0*/  IMAD R197, R5, 0x200, R197 ;  /* 0x0000020005c57824 */ /* 0x000fe200078e02c5 */
[----:B------:R-:W-:-:S03]  /*20b0*/  SHF.R.U32.HI R86, RZ, 0x3, R86 ;  /* 0x00000003ff567819 */ /* 0x000fc60000011656 */
[----:B------:R-:W-:Y:S01]  /*20c0*/  IMAD.SHL.U32 R197, R197, 0x2, RZ ;  /* 0x00000002c5c57824 */ /* 0x000fe200078e00ff */
[----:B------:R-:W-:-:S03]  /*20d0*/  LOP3.LUT R86, R6, R86, RZ, 0x3c, !PT ;  /* 0x0000005606567212 */ /* 0x000fc600078e3cff */
[C---:B------:R-:W-:Y:S01]  /*20e0*/  IMAD.IADD R191, R197.reuse, 0x1, R3 ;  /* 0x00000001c5bf7824 */ /* 0x040fe200078e0203 */
[----:B------:R-:W-:Y:S01]  /*20f0*/  LDSM.16.M88.4 R48, [R197+0x4000] ;  /* 0x00400000c530783b */ /* 0x000fe20000000200 */
[----:B------:R-:W-:Y:S01]  /*2100*/  IMAD.IADD R198, R86, 0x1, R11 ;  /* 0x0000000156c67824 */ /* 0x000fe200078e020b */
[----:B------:R-:W-:Y:S01]  /*2110*/  IADD3 R4, R197, 0x4000, RZ ;  /* 0x00004000c5047810 */ /* 0x000fe20007ffe0ff */
[----:B------:R-:W-:Y:S01]  /*2120*/  IMAD.IADD R192, R87, 0x1, R86 ;  /* 0x0000000157c07824 */ /* 0x000fe200078e0256 */
[----:B------:R-:W-:Y:S01]  /*2130*/  LDSM.16.M88.4 R52, [R191+0x4000] ;  /* 0x00400000bf34783b */ /* 0x000fe20000000200 */
[----:B------:R-:W-:Y:S01]  /*2140*/  IMAD.SHL.U32 R198, R198, 0x2, RZ ;  /* 0x00000002c6c67824 */ /* 0x000fe200078e00ff */
[----:B------:R-:W-:Y:S02]  /*2150*/  IADD3 R194, R197, 0x4040, RZ ;  /* 0x00004040c5c27810 */ /* 0x000fe40007ffe0ff */
[----:B------:R-:W-:Y:S01]  /*2160*/  @P2 IADD3 R194, R4, -0x40, RZ ;  /* 0xffffffc004c22810 */ /* 0x000fe20007ffe0ff */
[--C-:B------:R-:W-:Y:S01]  /*2170*/  IMAD R196, R0, 0x2, R198.reuse ;  /* 0x0000000200c47824 */ /* 0x100fe200078e02c6 */
[----:B------:R-:W1:Y:S01]  /*2180*/  LDSM.16.M88.4 R20, [R198+0x2000] ;  /* 0x00200000c614783b */ /* 0x000e620000000200 */
[----:B------:R-:W-:Y:S01]  /*2190*/  IMAD R195, R2, 0x2, R198 ;  /* 0x0000000202c37824 */ /* 0x000fe200078e02c6 */
[----:B------:R-:W-:Y:S01]  /*21a0*/  IADD3 R187, R194, 0x800, RZ ;  /* 0x00000800c2bb7810 */ /* 0x000fe20007ffe0ff */
[----:B------:R-:W-:Y:S01]  /*21b0*/  IMAD.IADD R184, R3, 0x1, R194 ;  /* 0x0000000103b87824 */ /* 0x000fe200078e02c2 */
[----:B------:R-:W5:Y:S01]  /*21c0*/  LDSM.16.M88.4 R24, [R198] ;  /* 0x00000000c618783b */ /* 0x000f620000000200 */
[----:B------:R-:W-:Y:S01]  /*21d0*/  IMAD R193, R0, 0x2, R195 ;  /* 0x0000000200c17824 */ /* 0x000fe200078e02c3 */
[----:B------:R-:W-:-:S02]  /*21e0*/  IADD3 R186, R194, 0x1000, RZ ;  /* 0x00001000c2ba7810 */ /* 0x000fc40007ffe0ff */
[----:B------:R-:W2:Y:S01]  /*21f0*/  LDSM.16.M88.4 R12, [R196+0x2000] ;  /* 0x00200000c40c783b */ /* 0x000ea20000000200 */
[----:B------:R-:W-:-:S03]  /*2200*/  IADD3 R185, R194, 0x1800, RZ ;  /* 0x00001800c2b97810 */ /* 0x000fc60007ffe0ff */
[----:B--2---:R-:W2:Y:S04]  /*2210*/  LDSM.16.M88.4 R16, [R196] ;  /* 0x00000000c410783b */ /* 0x004ea80000000200 */
[----:B------:R-:W-:Y:S04]  /*2220*/  LDSM.16.M88.4 R80, [R194] ;  /* 0x00000000c250783b */ /* 0x000fe80000000200 */
[----:B------:R-:W3:Y:S04]  /*2230*/  LDSM.16.M88.4 R4, [R195+0x2000] ;  /* 0x00200000c304783b */ /* 0x000ee80000000200 */
[----:B------:R-:W4:Y:S04]  /*2240*/  LDSM.16.M88.4 R8, [R195] ;  /* 0x00000000c308783b */ /* 0x000f280000000200 */
[----:B------:R-:W-:Y:S04]  /*2250*/  LDSM.16.M88.4 R76, [R184] ;  /* 0x00000000b84c783b */ /* 0x000fe80000000200 */
[----:B------:R-:W2:Y:S04]  /*2260*/  LDSM.16.M88.4 R40, [R193+0x2000] ;  /* 0x00200000c128783b */ /* 0x000ea80000000200 */
[----:B------:R-:W3:Y:S01]  /*2270*/  LDSM.16.M88.4 R72, [R197+0x4800] ;  /* 0x00480000c548783b */ /* 0x000ee20000000200 */
[-C--:B-1----:R-:W-:Y:S03]  /*2280*/  HMMA.16816.F32 R28, R20, R48.reuse, RZ ;  /* 0x00000030141c723c */ /* 0x082fe600000018ff */
[----:B------:R-:W1:Y:S04]  /*2290*/  LDSM.16.M88.4 R44, [R193] ;  /* 0x00000000c12c783b */ /* 0x000e680000000200 */
[----:B------:R-:W1:Y:S01]  /*22a0*/  LDSM.16.M88.4 R64, [R191+0x4800] ;  /* 0x00480000bf40783b */ /* 0x000e620000000200 */
[C---:B-----5:R-:W-:Y:S08]  /*22b0*/  HMMA.16816.F32 R68, R24.reuse, R48, RZ ;  /* 0x000000301844723c */ /* 0x060ff000000018ff */
[----:B------:R-:W-:Y:S08]  /*22c0*/  HMMA.16816.F32 R36, R24, R50, RZ ;  /* 0x000000321824723c */ /* 0x000ff000000018ff */
[-C--:B------:R-:W-:Y:S08]  /*22d0*/  HMMA.16816.F32 R28, R12, R52.reuse, R28 ;  /* 0x000000340c1c723c */ /* 0x080ff0000000181c */
[----:B--2---:R-:W-:Y:S08]  /*22e0*/  HMMA.16816.F32 R68, R16, R52, R68 ;  /* 0x000000341044723c */ /* 0x004ff00000001844 */
[----:B------:R-:W-:Y:S08]  /*22f0*/  HMMA.16816.F32 R48, R20, R50, RZ ;  /* 0x000000321430723c */ /* 0x000ff000000018ff */
[----:B---3--:R-:W-:Y:S08]  /*2300*/  HMMA.16816.F32 R28, R4, R80, R28 ;  /* 0x00000050041c723c */ /* 0x008ff0000000181c */
[----:B------:R-:W-:Y:S08]  /*2310*/  HMMA.16816.F32 R36, R16, R54, R36 ;  /* 0x000000361024723c */ /* 0x000ff00000001824 */
[----:B----4-:R-:W-:Y:S08]  /*2320*/  HMMA.16816.F32 R68, R8, R80, R68 ;  /* 0x000000500844723c */ /* 0x010ff00000001844 */
[----:B------:R-:W-:Y:S01]  /*2330*/  HMMA.16816.F32 R48, R12, R54, R48 ;  /* 0x000000360c30723c */ /* 0x000fe20000001830 */
[----:B------:R-:W2:Y:S07]  /*2340*/  LDSM.16.M88.4 R52, [R194+0x800] ;  /* 0x00080000c234783b */ /* 0x000eae0000000200 */
[----:B------:R-:W-:Y:S08]  /*2350*/  HMMA.16816.F32 R28, R40, R76, R28 ;  /* 0x0000004c281c723c */ /* 0x000ff0000000181c */
[----:B------:R-:W-:Y:S08]  /*2360*/  HMMA.16816.F32 R36, R8, R82, R36 ;  /* 0x000000520824723c */ /* 0x000ff00000001824 */
[----:B------:R-:W-:Y:S08]  /*2370*/  HMMA.16816.F32 R56, R20, R72, RZ ;  /* 0x000000481438723c */ /* 0x000ff000000018ff */
[----:B-1----:R-:W-:Y:S01]  /*2380*/  HMMA.16816.F32 R68, R44, R76, R68 ;  /* 0x0000004c2c44723c */ /* 0x002fe20000001844 */
        /* <DEDUP_REMOVED lines=8> */
[----:B------:R-:W-:Y:S06]  /*2410*/  HMMA.16816.F32 R60, R24, R72, RZ ;  /* 0x00000048183c723c */ /* 0x000fec00000018ff */
[----:B------:R-:W1:Y:S02]  /*2420*/  MUFU.TANH R94, R30 ;  /* 0x0000001e005e7308 */ /* 0x000e640000002400 */
[----:B------:R-:W-:Y:S01]  /*2430*/  HMMA.16816.F32 R36, R44, R78, R36 ;  /* 0x0000004e2c24723c */ /* 0x000fe20000001824 */
[----:B------:R-:W-:-:S02]  /*2440*/  FMUL.FTZ R69, R69, c[0x0][0x2ec] ;  /* 0x0000bb0045457a20 */ /* 0x000fc40000410000 */
[----:B------:R-:W-:Y:S02]  /*2450*/  FMUL.FTZ R70, R70, c[0x0][0x2ec] ;  /* 0x0000bb0046467a20 */ /* 0x000fe40000410000 */
[----:B------:R-:W-:Y:S01]  /*2460*/  FMUL.FTZ R71, R71, c[0x0][0x2ec] ;  /* 0x0000bb0047477a20 */ /* 0x000fe20000410000 */
[----:B------:R3:W-:Y:S01]  /*2470*/  MUFU.TANH R95, R31 ;  /* 0x0000001f005f7308 */ /* 0x0007e20000002400 */
[----:B------:R-:W-:Y:S01]  /*2480*/  FMUL.FTZ R3, R68, c[0x0][0x2ec] ;  /* 0x0000bb0044037a20 */ /* 0x000fe20000410000 */
[----:B------:R-:W-:Y:S06]  /*2490*/  HMMA.16816.F32 R56, R12, R64, R56 ;  /* 0x000000400c38723c */ /* 0x000fec0000001838 */
[----:B------:R-:W-:Y:S02]  /*24a0*/  MUFU.TANH R89, R69 ;  /* 0x0000004500597308 */ /* 0x000fe40000002400 */
[----:B------:R-:W-:Y:S01]  /*24b0*/  HMMA.16816.F32 R48, R40, R78, R48 ;  /* 0x0000004e2830723c */ /* 0x000fe20000001830 */
[----:B---3--:R-:W3:Y:S05]  /*24c0*/  LDSM.16.M88.4 R28, [R197+0x5000] ;  /* 0x00500000c51c783b */ /* 0x008eea0000000200 */
[----:B------:R-:W4:Y:S02]  /*24d0*/  MUFU.TANH R90, R70 ;  /* 0x00000046005a7308 */ /* 0x000f240000002400 */
[----:B------:R-:W-:Y:S01]  /*24e0*/  HMMA.16816.F32 R76, R24, R74, RZ ;  /* 0x0000004a184c723c */ /* 0x000fe200000018ff */
[----:B------:R-:W-:-:S02]  /*24f0*/  FMUL.FTZ R36, R36, c[0x0][0x2ec] ;  /* 0x0000bb0024247a20 */ /* 0x000fc40000410000 */
[----:B------:R-:W-:Y:S02]  /*2500*/  FMUL.FTZ R37, R37, c[0x0][0x2ec] ;  /* 0x0000bb0025257a20 */ /* 0x000fe40000410000 */
[----:B------:R-:W-:Y:S01]  /*2510*/  FMUL.FTZ R38, R38, c[0x0][0x2ec] ;  /* 0x0000bb0026267a20 */ /* 0x000fe20000410000 */
[----:B------:R5:W-:Y:S02]  /*2520*/  MUFU.TANH R91, R71 ;  /* 0x00000047005b7308 */ /* 0x000be40000002400 */
[----:B------:R-:W-:Y:S01]  /*2530*/  HMMA.16816.F32 R60, R16, R64, R60 ;  /* 0x00000040103c723c */ /* 0x000fe2000000183c */
[----:B------:R-:W-:-:S05]  /*2540*/  FMUL.FTZ R39, R39, c[0x0][0x2ec] ;  /* 0x0000bb0027277a20 */ /* 0x000fca0000410000 */
[----:B------:R-:W-:Y:S02]  /*2550*/  MUFU.TANH R96, R36 ;  /* 0x0000002400607308 */ /* 0x000fe40000002400 */
[----:B------:R-:W-:Y:S01]  /*2560*/  HMMA.16816.F32 R72, R20, R74, RZ ;  /* 0x0000004a1448723c */ /* 0x000fe200000018ff */
[----:B------:R-:W-:Y:S02]  /*2570*/  FMUL.FTZ R48, R48, c[0x0][0x2ec] ;  /* 0x0000bb0030307a20 */ /* 0x000fe40000410000 */
[----:B------:R-:W-:Y:S02]  /*2580*/  FMUL.FTZ R49, R49, c[0x0][0x2ec] ;  /* 0x0000bb0031317a20 */ /* 0x000fe40000410000 */
[----:B------:R-:W-:Y:S01]  /*2590*/  FMUL.FTZ R50, R50, c[0x0][0x2ec] ;  /* 0x0000bb0032327a20 */ /* 0x000fe20000410000 */
[----:B-----5:R-:W5:Y:S02]  /*25a0*/  LDSM.16.M88.4 R68, [R184+0x800] ;  /* 0x00080000b844783b */ /* 0x020f640000000200 */
[----:B--2---:R-:W-:Y:S01]  /*25b0*/  HMMA.16816.F32 R56, R4, R52, R56 ;  /* 0x000000340438723c */ /* 0x004fe20000001838 */
[----:B------:R-:W-:Y:S01]  /*25c0*/  MUFU.TANH R97, R37 ;  /* 0x0000002500617308 */ /* 0x000fe20000002400 */
[----:B------:R-:W-:-:S06]  /*25d0*/  FMUL.FTZ R51, R51, c[0x0][0x2ec] ;  /* 0x0000bb0033337a20 */ /* 0x000fcc0000410000 */
[----:B------:R-:W-:Y:S01]  /*25e0*/  HMMA.16816.F32 R60, R8, R52, R60 ;  /* 0x00000034083c723c */ /* 0x000fe2000000183c */
[----:B------:R-:W-:Y:S07]  /*25f0*/  MUFU.TANH R98, R38 ;  /* 0x0000002600627308 */ /* 0x000fee0000002400 */
[-C--:B------:R-:W-:Y:S01]  /*2600*/  HMMA.16816.F32 R72, R12, R66.reuse, R72 ;  /* 0x000000420c48723c */ /* 0x080fe20000001848 */
[----:B------:R2:W-:Y:S07]  /*2610*/  MUFU.TANH R99, R39 ;  /* 0x0000002700637308 */ /* 0x0005ee0000002400 */
[----:B------:R-:W-:Y:S01]  /*2620*/  HMMA.16816.F32 R76, R16, R66, R76 ;  /* 0x00000042104c723c */ /* 0x000fe2000000184c */
[----:B------:R-:W-:Y:S07]  /*2630*/  MUFU.TANH R100, R48 ;  /* 0x0000003000647308 */ /* 0x000fee0000002400 */
[----:B---3--:R-:W-:Y:S01]  /*2640*/  HMMA.16816.F32 R64, R24, R28, RZ ;  /* 0x0000001c1840723c */ /* 0x008fe200000018ff */
[----:B--2---:R-:W2:Y:S01]  /*2650*/  LDSM.16.M88.4 R36, [R191+0x5000] ;  /* 0x00500000bf24783b */ /* 0x004ea20000000200 */
[----:B------:R-:W-:Y:S06]  /*2660*/  MUFU.TANH R101, R49 ;  /* 0x0000003100657308 */ /* 0x000fec0000002400 */
[-C--:B-----5:R-:W-:Y:S02]  /*2670*/  HMMA.16816.F32 R56, R40, R68.reuse, R56 ;  /* 0x000000442838723c */ /* 0x0a0fe40000001838 */
[----:B------:R-:W-:Y:S06]  /*2680*/  MUFU.TANH R102, R50 ;  /* 0x0000003200667308 */ /* 0x000fec0000002400 */
[----:B------:R-:W-:Y:S02]  /*2690*/  HMMA.16816.F32 R60, R44, R68, R60 ;  /* 0x000000442c3c723c */ /* 0x000fe4000000183c */
[----:B------:R3:W-:Y:S06]  /*26a0*/  MUFU.TANH R103, R51 ;  /* 0x0000003300677308 */ /* 0x0007ec0000002400 */
[-C--:B------:R-:W-:Y:S02]  /*26b0*/  HMMA.16816.F32 R72, R4, R54.reuse, R72 ;  /* 0x000000360448723c */ /* 0x080fe40000001848 */
[----:B------:R-:W5:Y:S06]  /*26c0*/  MUFU.TANH R3, R3 ;  /* 0x0000000300037308 */ /* 0x000f6c0000002400 */
[----:B------:R-:W-:Y:S01]  /*26d0*/  FMUL.FTZ R56, R56, c[0x0][0x2ec] ;  /* 0x0000bb0038387a20 */ /* 0x000fe20000410000 */
[----:B------:R-:W-:Y:S01]  /*26e0*/  HMMA.16816.F32 R76, R8, R54, R76 ;  /* 0x00000036084c723c */ /* 0x000fe2000000184c */
[----:B------:R-:W-:Y:S01]  /*26f0*/  FMUL.FTZ R57, R57, c[0x0][0x2ec] ;  /* 0x0000bb0039397a20 */ /* 0x000fe20000410000 */
[----:B------:R-:W1:Y:S01]  /*2700*/  LDSM.16.M88.4 R52, [R184+0x1000] ;  /* 0x00100000b834783b */ /* 0x000e620000000200 */
[----:B------:R-:W-:Y:S01]  /*2710*/  FMUL.FTZ R58, R58, c[0x0][0x2ec] ;  /* 0x0000bb003a3a7a20 */ /* 0x000fe20000410000 */
[----:B------:R-:W-:Y:S01]  /*2720*/  MUFU.TANH R108, R56 ;  /* 0x00000038006c7308 */ /* 0x000fe20000002400 */
[----:B------:R-:W-:-:S02]  /*2730*/  FMUL.FTZ R59, R59, c[0x0][0x2ec] ;  /* 0x0000bb003b3b7a20 */ /* 0x000fc40000410000 */
[----:B------:R-:W-:Y:S01]  /*2740*/  FMUL.FTZ R60, R60, c[0x0][0x2ec] ;  /* 0x0000bb003c3c7a20 */ /* 0x000fe20000410000 */
[----:B---3--:R-:W-:Y:S01]  /*2750*/  HMMA.16816.F32 R48, R20, R28, RZ ;  /* 0x0000001c1430723c */ /* 0x008fe200000018ff */
[----:B------:R-:W-:Y:S02]  /*2760*/  FMUL.FTZ R61, R61, c[0x0][0x2ec] ;  /* 0x0000bb003d3d7a20 */ /* 0x000fe40000410000 */
[----:B------:R-:W-:Y:S01]  /*2770*/  FMUL.FTZ R62, R62, c[0x0][0x2ec] ;  /* 0x0000bb003e3e7a20 */ /* 0x000fe20000410000 */
[----:B------:R-:W-:Y:S01]  /*2780*/  MUFU.TANH R109, R57 ;  /* 0x00000039006d7308 */ /* 0x000fe20000002400 */
[----:B------:R-:W-:-:S03]  /*2790*/  FMUL.FTZ R63, R63, c[0x0][0x2ec] ;  /* 0x0000bb003f3f7a20 */ /* 0x000fc60000410000 */
[----:B--2---:R-:W-:Y:S04]  /*27a0*/  HMMA.16816.F32 R64, R16, R36, R64 ;  /* 0x000000241040723c */ /* 0x004fe80000001840 */
[----:B------:R-:W2:Y:S04]  /*27b0*/  MUFU.TANH R110, R58 ;  /* 0x0000003a006e7308 */ /* 0x000ea80000002400 */
[----:B------:R-:W-:Y:S04]  /*27c0*/  HMMA.16816.F32 R72, R40, R70, R72 ;  /* 0x000000462848723c */ /* 0x000fe80000001848 */
[----:B------:R3:W-:Y:S04]  /*27d0*/  MUFU.TANH R111, R59 ;  /* 0x0000003b006f7308 */ /* 0x0007e80000002400 */
[----:B------:R-:W-:Y:S04]  /*27e0*/  HMMA.16816.F32 R48, R12, R36, R48 ;  /* 0x000000240c30723c */ /* 0x000fe80000001830 */
[----:B------:R-:W-:Y:S04]  /*27f0*/  MUFU.TANH R104, R60 ;  /* 0x0000003c00687308 */ /* 0x000fe80000002400 */
[----:B------:R-:W-:Y:S01]  /*2800*/  HMMA.16816.F32 R64, R8, R80, R64 ;  /* 0x000000500840723c */ /* 0x000fe20000001840 */
[----:B---3--:R-:W3:Y:S03]  /*2810*/  LDSM.16.M88.4 R56, [R197+0x5800] ;  /* 0x00580000c538783b */ /* 0x008ee60000000200 */
[----:B------:R-:W-:Y:S04]  /*2820*/  MUFU.TANH R105, R61 ;  /* 0x0000003d00697308 */ /* 0x000fe80000002400 */
[----:B------:R-:W-:Y:S01]  /*2830*/  HMMA.16816.F32 R76, R44, R70, R76 ;  /* 0x000000462c4c723c */ /* 0x000fe2000000184c */
[----:B------:R-:W2:Y:S01]  /*2840*/  LDSM.16.M88.4 R68, [R191+0x5800] ;  /* 0x00580000bf44783b */ /* 0x000ea20000000200 */
[----:B------:R-:W-:-:S02]  /*2850*/  FMUL.FTZ R72, R72, c[0x0][0x2ec] ;  /* 0x0000bb0048487a20 */ /* 0x000fc40000410000 */
[----:B------:R-:W-:Y:S01]  /*2860*/  FMUL.FTZ R73, R73, c[0x0][0x2ec] ;  /* 0x0000bb0049497a20 */ /* 0x000fe20000410000 */
[----:B------:R-:W2:Y:S01]  /*2870*/  MUFU.TANH R106, R62 ;  /* 0x0000003e006a7308 */ /* 0x000ea20000002400 */
[----:B------:R-:W-:Y:S02]  /*2880*/  FMUL.FTZ R74, R74, c[0x0][0x2ec] ;  /* 0x0000bb004a4a7a20 */ /* 0x000fe40000410000 */
[----:B------:R-:W-:Y:S05]  /*2890*/  HMMA.16816.F32 R48, R4, R80, R48 ;  /* 0x000000500430723c */ /* 0x000fea0000001830 */
[----:B------:R4:W2:Y:S03]  /*28a0*/  MUFU.TANH R107, R63 ;  /* 0x0000003f006b7308 */ /* 0x0008a60000002400 */
[----:B-1----:R-:W-:Y:S05]  /*28b0*/  HMMA.16816.F32 R64, R44, R52, R64 ;  /* 0x000000342c40723c */ /* 0x002fea0000001840 */
[----:B------:R-:W-:Y:S03]  /*28c0*/  MUFU.TANH R114, R72 ;  /* 0x0000004800727308 */ /* 0x000fe60000002400 */
[----:B------:R-:W-:-:S02]  /*28d0*/  FMUL.FTZ R76, R76, c[0x0][0x2ec] ;  /* 0x0000bb004c4c7a20 */ /* 0x000fc40000410000 */
[----:B------:R-:W-:Y:S02]  /*28e0*/  FMUL.FTZ R77, R77, c[0x0][0x2ec] ;  /* 0x0000bb004d4d7a20 */ /* 0x000fe40000410000 */
[----:B------:R-:W-:Y:S01]  /*28f0*/  FMUL.FTZ R78, R78, c[0x0][0x2ec] ;  /* 0x0000bb004e4e7a20 */ /* 0x000fe20000410000 */
[----:B----4-:R-:W-:Y:S01]  /*2900*/  HMMA.16816.F32 R60, R24, R30, RZ ;  /* 0x0000001e183c723c */ /* 0x010fe200000018ff */
[----:B------:R-:W-:Y:S01]  /*2910*/  MUFU.TANH R115, R73 ;  /* 0x0000004900737308 */ /* 0x000fe20000002400 */
[----:B------:R-:W-:-:S06]  /*2920*/  FMUL.FTZ R79, R79, c[0x0][0x2ec] ;  /* 0x0000bb004f4f7a20 */ /* 0x000fcc0000410000 */
[----:B------:R-:W-:Y:S01]  /*2930*/  HMMA.16816.F32 R28, R20, R30, RZ ;  /* 0x0000001e141c723c */ /* 0x000fe200000018ff */
[----:B------:R3:W-:Y:S02]  /*2940*/  MUFU.TANH R116, R74 ;  /* 0x0000004a00747308 */ /* 0x0007e40000002400 */
[----:B------:R-:W-:Y:S02]  /*2950*/  FMUL.FTZ R64, R64, c[0x0][0x2ec] ;  /* 0x0000bb0040407a20 */ /* 0x000fe40000410000 */
[----:B------:R-:W-:Y:S02]  /*2960*/  FMUL.FTZ R66, R66, c[0x0][0x2ec] ;  /* 0x0000bb0042427a20 */ /* 0x000fe40000410000 */
[----:B------:R-:W-:Y:S01]  /*2970*/  FMUL.FTZ R67, R67, c[0x0][0x2ec] ;  /* 0x0000bb0043437a20 */ /* 0x000fe20000410000 */
[----:B------:R-:W-:Y:S01]  /*2980*/  HMMA.16816.F32 R48, R40, R52, R48 ;  /* 0x000000342830723c */ /* 0x000fe20000001830 */
[----:B------:R-:W-:Y:S06]  /*2990*/  MUFU.TANH R112, R76 ;  /* 0x0000004c00707308 */ /* 0x000fec0000002400 */
[----:B------:R-:W-:Y:S01]  /*29a0*/  FMUL.FTZ R53, R75, c[0x0][0x2ec] ;  /* 0x0000bb004b357a20 */ /* 0x000fe20000410000 */
[----:B------:R-:W-:Y:S01]  /*29b0*/  HMMA.16816.F32 R60, R16, R38, R60 ;  /* 0x00000026103c723c */ /* 0x000fe2000000183c */
[----:B------:R-:W-:Y:S01]  /*29c0*/  MUFU.TANH R113, R77 ;  /* 0x0000004d00717308 */ /* 0x000fe20000002400 */
[----:B------:R-:W-:-:S06]  /*29d0*/  FMUL.FTZ R52, R65, c[0x0][0x2ec] ;  /* 0x0000bb0041347a20 */ /* 0x000fcc0000410000 */
[----:B---3--:R-:W-:Y:S01]  /*29e0*/  HMMA.16816.F32 R72, R20, R56, RZ ;  /* 0x000000381448723c */ /* 0x008fe200000018ff */
[----:B------:R-:W-:Y:S07]  /*29f0*/  MUFU.TANH R80, R78 ;  /* 0x0000004e00507308 */ /* 0x000fee0000002400 */
[----:B------:R-:W-:Y:S01]  /*2a00*/  HMMA.16816.F32 R28, R12, R38, R28 ;  /* 0x000000260c1c723c */ /* 0x000fe2000000181c */
[----:B------:R1:W-:Y:S01]  /*2a10*/  MUFU.TANH R81, R79 ;  /* 0x0000004f00517308 */ /* 0x0003e20000002400 */
[----:B------:R-:W-:-:S02]  /*2a20*/  FMUL.FTZ R48, R48, c[0x0][0x2ec] ;  /* 0x0000bb0030307a20 */ /* 0x000fc40000410000 */
[----:B------:R-:W-:Y:S02]  /*2a30*/  FMUL.FTZ R50, R50, c[0x0][0x2ec] ;  /* 0x0000bb0032327a20 */ /* 0x000fe40000410000 */
[----:B------:R-:W-:Y:S02]  /*2a40*/  FMUL.FTZ R49, R49, c[0x0][0x2ec] ;  /* 0x0000bb0031317a20 */ /* 0x000fe40000410000 */
[----:B------:R-:W-:Y:S01]  /*2a50*/  HMMA.16816.F32 R20, R20, R58, RZ ;  /* 0x0000003a1414723c */ /* 0x000fe200000018ff */
[----:B------:R-:W-:Y:S01]  /*2a60*/  MUFU.TANH R117, R64 ;  /* 0x0000004000757308 */ /* 0x000fe20000002400 */
[----:B------:R-:W-:-:S06]  /*2a70*/  FMUL.FTZ R51, R51, c[0x0][0x2ec] ;  /* 0x0000bb0033337a20 */ /* 0x000fcc0000410000 */
[C---:B------:R-:W-:Y:S01]  /*2a80*/  HMMA.16816.F32 R36, R24.reuse, R56, RZ ;  /* 0x000000381824723c */ /* 0x040fe200000018ff */
[----:B-1----:R-:W1:Y:S01]  /*2a90*/  LDSM.16.M88.4 R76, [R194+0x1800] ;  /* 0x00180000c24c783b */ /* 0x002e620000000200 */
[----:B------:R-:W-:Y:S06]  /*2aa0*/  MUFU.TANH R156, R66 ;  /* 0x00000042009c7308 */ /* 0x000fec0000002400 */
[----:B------:R-:W-:Y:S02]  /*2ab0*/  HMMA.16816.F32 R24, R24, R58, RZ ;  /* 0x0000003a1818723c */ /* 0x000fe400000018ff */
[----:B------:R3:W-:Y:S06]  /*2ac0*/  MUFU.TANH R158, R67 ;  /* 0x00000043009e7308 */ /* 0x0007ec0000002400 */
[----:B--2---:R-:W-:Y:S02]  /*2ad0*/  HMMA.16816.F32 R20, R12, R70, R20 ;  /* 0x000000460c14723c */ /* 0x004fe40000001814 */
[----:B------:R-:W-:Y:S06]  /*2ae0*/  MUFU.TANH R48, R48 ;  /* 0x0000003000307308 */ /* 0x000fec0000002400 */
[----:B------:R-:W-:Y:S01]  /*2af0*/  HMMA.16816.F32 R36, R16, R68, R36 ;  /* 0x000000441024723c */ /* 0x000fe20000001824 */
[----:B---3--:R-:W2:Y:S01]  /*2b00*/  LDSM.16.M88.4 R64, [R184+0x1800] ;  /* 0x00180000b840783b */ /* 0x008ea20000000200 */
[----:B------:R-:W-:Y:S01]  /*2b10*/  MUFU.TANH R53, R53 ;  /* 0x0000003500357308 */ /* 0x000fe20000002400 */
[----:B------:R-:W-:-:S05]  /*2b20*/  DEPBAR.LE SB0, 0x0 ;  /* 0x000080000000791a */ /* 0x000fca0000000000 */
[----:B------:R-:W-:Y:S02]  /*2b30*/  HMMA.16816.F32 R72, R12, R68, R72 ;  /* 0x000000440c48723c */ /* 0x000fe40000001848 */
[----:B------:R3:W4:Y:S05]  /*2b40*/  MUFU.TANH R68, R50 ;  /* 0x0000003200447308 */ /* 0x00072a0000002400 */
[----:B------:R-:W-:Y:S01]  /*2b50*/  IMAD.SHL.U32 R12, R85, 0x2, RZ ;  /* 0x00000002550c7824 */ /* 0x000fe200078e00ff */
[----:B------:R-:W-:Y:S02]  /*2b60*/  HMMA.16816.F32 R24, R16, R70, R24 ;  /* 0x000000461018723c */ /* 0x000fe40000001818 */
[----:B------:R-:W-:Y:S02]  /*2b70*/  MUFU.TANH R52, R52 ;  /* 0x0000003400347308 */ /* 0x000fe40000002400 */
[----:B------:R-:W-:-:S04]  /*2b80*/  LOP3.LUT R12, R12, 0x6, RZ, 0xc0, !PT ;  /* 0x000000060c0c7812 */ /* 0x000fc800078ec0ff */
[-C--:B------:R-:W-:Y:S01]  /*2b90*/  HMMA.16816.F32 R60, R8, R82.reuse, R60 ;  /* 0x00000052083c723c */ /* 0x080fe2000000183c */
[----:B------:R-:W-:Y:S01]  /*2ba0*/  IMAD R84, R84, 0x40, R12 ;  /* 0x0000004054547824 */ /* 0x000fe200078e020c */
[----:B------:R-:W-:Y:S04]  /*2bb0*/  MUFU.TANH R49, R49 ;  /* 0x0000003100317308 */ /* 0x000fe80000002400 */
[----:B------:R-:W-:Y:S02]  /*2bc0*/  ISETP.GE.AND P2, PT, R84, R88, PT ;  /* 0x000000585400720c */ /* 0x000fe40003f46270 */
[----:B------:R-:W-:Y:S02]  /*2bd0*/  HMMA.16816.F32 R28, R4, R82, R28 ;  /* 0x00000052041c723c */ /* 0x000fe4000000181c */
[----:B------:R-:W-:Y:S01]  /*2be0*/  FSEL R94, R94, -INF , !P2 ;  /* 0xff8000005e5e7808 */ /* 0x000fe20005000000 */
[----:B------:R-:W2:Y:S01]  /*2bf0*/  MUFU.TANH R51, R51 ;  /* 0x0000003300337308 */ /* 0x000ea20000002400 */
[----:B------:R-:W-:-:S02]  /*2c00*/  FSEL R92, R92, -INF , !P2 ;  /* 0xff8000005c5c7808 */ /* 0x000fc40005000000 */
[----:B------:R-:W-:Y:S02]  /*2c10*/  FSEL R90, R90, -INF , !P2 ;  /* 0xff8000005a5a7808 */ /* 0x000fe40005000000 */
[----:B-1----:R-:W-:Y:S01]  /*2c20*/  HMMA.16816.F32 R20, R4, R78, R20 ;  /* 0x0000004e0414723c */ /* 0x002fe20000001814 */
[----:B-----5:R-:W-:-:S07]  /*2c30*/  FSEL R3, R3, -INF , !P2 ;  /* 0xff80000003037808 */ /* 0x020fce0005000000 */
[-C--:B------:R-:W-:Y:S08]  /*2c40*/  HMMA.16816.F32 R36, R8, R76.reuse, R36 ;  /* 0x0000004c0824723c */ /* 0x080ff00000001824 */
[----:B------:R-:W-:Y:S07]  /*2c50*/  HMMA.16816.F32 R72, R4, R76, R72 ;  /* 0x0000004c0448723c */ /* 0x000fee0000001848 */
[C---:B------:R-:W-:Y:S01]  /*2c60*/  IADD3 R4, R84.reuse, 0x18, RZ ;  /* 0x0000001854047810 */ /* 0x040fe20007ffe0ff */
[----:B------:R-:W-:Y:S01]  /*2c70*/  HMMA.16816.F32 R24, R8, R78, R24 ;  /* 0x0000004e0818723c */ /* 0x000fe20000001818 */
[----:B------:R-:W-:-:S02]  /*2c80*/  IADD3 R5, R84, 0x11, RZ ;  /* 0x0000001154057810 */ /* 0x000fc40007ffe0ff */
[-C--:B------:R-:W-:Y:S02]  /*2c90*/  ISETP.GE.AND P3, PT, R4, R88.reuse, PT ;  /* 0x000000580400720c */ /* 0x080fe40003f66270 */
[C---:B------:R-:W-:Y:S02]  /*2ca0*/  IADD3 R4, R84.reuse, 0x19, RZ ;  /* 0x0000001954047810 */ /* 0x040fe40007ffe0ff */
[----:B------:R-:W-:Y:S01]  /*2cb0*/  IADD3 R10, R84, 0x1, RZ ;  /* 0x00000001540a7810 */ /* 0x000fe20007ffe0ff */
[----:B------:R-:W-:Y:S01]  /*2cc0*/  HMMA.16816.F32 R60, R44, R54, R60 ;  /* 0x000000362c3c723c */ /* 0x000fe2000000183c */
[-C--:B------:R-:W-:Y:S02]  /*2cd0*/  ISETP.GE.AND P2, PT, R4, R88.reuse, PT ;  /* 0x000000580400720c */ /* 0x080fe40003f46270 */
[----:B------:R-:W-:Y:S02]  /*2ce0*/  ISETP.GE.AND P1, PT, R10, R88, PT ;  /* 0x000000580a00720c */ /* 0x000fe40003f26270 */
[----:B------:R-:W-:-:S02]  /*2cf0*/  IADD3 R9, R84, 0x8, RZ ;  /* 0x0000000854097810 */ /* 0x000fc40007ffe0ff */
[C---:B------:R-:W-:Y:S01]  /*2d00*/  IADD3 R4, R84.reuse, 0x20, RZ ;  /* 0x0000002054047810 */ /* 0x040fe20007ffe0ff */
[C---:B------:R-:W-:Y:S01]  /*2d10*/  HMMA.16816.F32 R28, R40.reuse, R54, R28 ;  /* 0x00000036281c723c */ /* 0x040fe2000000181c */
[----:B------:R-:W-:Y:S02]  /*2d20*/  IADD3 R8, R84, 0x9, RZ ;  /* 0x0000000954087810 */ /* 0x000fe40007ffe0ff */
[----:B------:R-:W-:Y:S02]  /*2d30*/  FSEL R95, R95, -INF , !P1 ;  /* 0xff8000005f5f7808 */ /* 0x000fe40004800000 */
[----:B------:R-:W-:Y:S02]  /*2d40*/  FSEL R93, R93, -INF , !P1 ;  /* 0xff8000005d5d7808 */ /* 0x000fe40004800000 */
[----:B------:R-:W-:Y:S01]  /*2d50*/  FSEL R91, R91, -INF , !P1 ;  /* 0xff8000005b5b7808 */ /* 0x000fe20004800000 */
[----:B--2---:R-:W-:Y:S01]  /*2d60*/  HMMA.16816.F32 R20, R40, R66, R20 ;  /* 0x000000422814723c */ /* 0x004fe20000001814 */
[----:B------:R-:W-:-:S02]  /*2d70*/  FSEL R89, R89, -INF , !P1 ;  /* 0xff80000059597808 */ /* 0x000fc40004800000 */
[-C--:B------:R-:W-:Y:S02]  /*2d80*/  ISETP.GE.AND P0, PT, R9, R88.reuse, PT ;  /* 0x000000580900720c */ /* 0x080fe40003f06270 */
[-C--:B------:R-:W-:Y:S02]  /*2d90*/  ISETP.GE.AND P1, PT, R4, R88.reuse, PT ;  /* 0x000000580400720c */ /* 0x080fe40003f26270 */
[----:B------:R-:W-:Y:S01]  /*2da0*/  IADD3 R4, R84, 0x21, RZ ;  /* 0x0000002154047810 */ /* 0x000fe20007ffe0ff */
[-C--:B------:R-:W-:Y:S01]  /*2db0*/  HMMA.16816.F32 R36, R44, R64.reuse, R36 ;  /* 0x000000402c24723c */ /* 0x080fe20000001824 */
[-C--:B------:R-:W-:Y:S01]  /*2dc0*/  ISETP.GE.AND P6, PT, R8, R88.reuse, PT ;  /* 0x000000580800720c */ /* 0x080fe20003fc6270 */
[----:B------:R-:W-:Y:S01]  /*2dd0*/  FMUL.FTZ R61, R61, c[0x0][0x2ec] ;  /* 0x0000bb003d3d7a20 */ /* 0x000fe20000410000 */
[-C--:B------:R-:W-:Y:S01]  /*2de0*/  ISETP.GE.AND P4, PT, R5, R88.reuse, PT ;  /* 0x000000580500720c */ /* 0x080fe20003f86270 */
[----:B---3--:R-:W-:Y:S01]  /*2df0*/  FMUL.FTZ R50, R60, c[0x0][0x2ec] ;  /* 0x0000bb003c327a20 */ /* 0x008fe20000410000 */
[C---:B------:R-:W-:Y:S01]  /*2e00*/  IADD3 R6, R84.reuse, 0x10, RZ ;  /* 0x0000001054067810 */ /* 0x040fe20007ffe0ff */
[----:B------:R1:W-:Y:S01]  /*2e10*/  MUFU.TANH R163, R61 ;  /* 0x0000003d00a37308 */ /* 0x0003e20000002400 */
        /* <DEDUP_REMOVED lines=10> */
[-C--:B------:R-:W-:Y:S01]  /*2ec0*/  ISETP.GE.AND P0, PT, R4, R88.reuse, PT ;  /* 0x000000580400720c */ /* 0x080fe20003f06270 */
        /* <DEDUP_REMOVED lines=13> */
[----:B------:R-:W-:Y:S01]  /*2fa0*/  IADD3 R5, R84, 0x29, RZ ;  /* 0x0000002954057810 */ /* 0x000fe20007ffe0ff */
[----:B------:R-:W-:Y:S01]  /*2fb0*/  FMUL.FTZ R72, R72, c[0x0][0x2ec] ;  /* 0x0000bb0048487a20 */ /* 0x000fe20000410000 */
[----:B------:R-:W-:Y:S01]  /*2fc0*/  FSEL R9, R110, -INF , !P5 ;  /* 0xff8000006e097808 */ /* 0x000fe20006800000 */
[----:B------:R-:W-:Y:S01]  /*2fd0*/  FMUL.FTZ R74, R74, c[0x0][0x2ec] ;  /* 0x0000bb004a4a7a20 */ /* 0x000fe20000410000 */
[----:B------:R-:W-:Y:S01]  /*2fe0*/  FSEL R11, R108, -INF , !P5 ;  /* 0xff8000006c0b7808 */ /* 0x000fe20006800000 */
[----:B------:R-:W-:Y:S01]  /*2ff0*/  FMUL.FTZ R39, R39, c[0x0][0x2ec] ;  /* 0x0000bb0027277a20 */ /* 0x000fe20000410000 */
[----:B-1----:R-:W-:Y:S01]  /*3000*/  FSEL R61, R106, -INF , !P5 ;  /* 0xff8000006a3d7808 */ /* 0x002fe20006800000 */
[----:B------:R-:W-:Y:S01]  /*3010*/  FMUL.FTZ R73, R73, c[0x0][0x2ec] ;  /* 0x0000bb0049497a20 */ /* 0x000fe20000410000 */
[----:B------:R-:W-:Y:S01]  /*3020*/  FSEL R104, R104, -INF , !P5 ;  /* 0xff80000068687808 */ /* 0x000fe20006800000 */
[----:B------:R-:W-:Y:S01]  /*3030*/  FMUL.FTZ R75, R75, c[0x0][0x2ec] ;  /* 0x0000bb004b4b7a20 */ /* 0x000fe20000410000 */
[----:B------:R-:W-:Y:S01]  /*3040*/  ISETP.GE.AND P5, PT, R5, R88, PT ;  /* 0x000000580500720c */ /* 0x000fe20003fa6270 */
[----:B------:R-:W-:Y:S01]  /*3050*/  FMUL.FTZ R24, R24, c[0x0][0x2ec] ;  /* 0x0000bb0018187a20 */ /* 0x000fe20000410000 */
[----:B------:R-:W-:Y:S01]  /*3060*/  IADD3 R5, R84, 0x30, RZ ;  /* 0x0000003054057810 */ /* 0x000fe20007ffe0ff */
[----:B------:R-:W-:Y:S01]  /*3070*/  FMUL.FTZ R26, R26, c[0x0][0x2ec] ;  /* 0x0000bb001a1a7a20 */ /* 0x000fe20000410000 */
[----:B------:R-:W-:Y:S01]  /*3080*/  MUFU.TANH R50, R50 ;  /* 0x0000003200327308 */ /* 0x000fe20000002400 */
[----:B------:R-:W-:Y:S01]  /*3090*/  FMUL.FTZ R20, R20, c[0x0][0x2ec] ;  /* 0x0000bb0014147a20 */ /* 0x000fe20000410000 */
[----:B------:R-:W-:Y:S01]  /*30a0*/  FSEL R8, R111, -INF , !P4 ;  /* 0xff8000006f087808 */ /* 0x000fe20006000000 */
[----:B------:R-:W-:Y:S01]  /*30b0*/  FMUL.FTZ R25, R25, c[0x0][0x2ec] ;  /* 0x0000bb0019197a20 */ /* 0x000fe20000410000 */
[----:B------:R-:W-:Y:S01]  /*30c0*/  FSEL R10, R109, -INF , !P4 ;  /* 0xff8000006d0a7808 */ /* 0x000fe20006000000 */
[----:B------:R-:W-:Y:S01]  /*30d0*/  FMUL.FTZ R27, R27, c[0x0][0x2ec] ;  /* 0x0000bb001b1b7a20 */ /* 0x000fe20000410000 */
[----:B------:R-:W-:Y:S01]  /*30e0*/  FSEL R60, R107, -INF , !P4 ;  /* 0xff8000006b3c7808 */ /* 0x000fe20006000000 */
[----:B------:R-:W-:Y:S01]  /*30f0*/  FMUL.FTZ R21, R21, c[0x0][0x2ec] ;  /* 0x0000bb0015157a20 */ /* 0x000fe20000410000 */
[----:B------:R1:W-:Y:S01]  /*3100*/  MUFU.TANH R161, R62 ;  /* 0x0000003e00a17308 */ /* 0x0003e20000002400 */
[----:B------:R-:W-:Y:S01]  /*3110*/  FMUL.FTZ R23, R23, c[0x0][0x2ec] ;  /* 0x0000bb0017177a20 */ /* 0x000fe20000410000 */
[----:B------:R-:W-:-:S02]  /*3120*/  FSEL R105, R105, -INF , !P4 ;  /* 0xff80000069697808 */ /* 0x000fc40006000000 */
[----:B----4-:R-:W-:Y:S02]  /*3130*/  FSEL R13, R68, -INF , !P1 ;  /* 0xff800000440d7808 */ /* 0x010fe40004800000 */
[----:B------:R-:W-:Y:S02]  /*3140*/  FSEL R17, R48, -INF , !P1 ;  /* 0xff80000030117808 */ /* 0x000fe40004800000 */
[----:B------:R-:W-:Y:S01]  /*3150*/  MUFU.TANH R160, R63 ;  /* 0x0000003f00a07308 */ /* 0x000fe20000002400 */
[----:B------:R-:W-:Y:S02]  /*3160*/  FSEL R156, R156, -INF , !P1 ;  /* 0xff8000009c9c7808 */ /* 0x000fe40004800000 */
[----:B------:R-:W-:Y:S02]  /*3170*/  FSEL R58, R117, -INF , !P1 ;  /* 0xff800000753a7808 */ /* 0x000fe40004800000 */
[----:B------:R-:W-:Y:S02]  /*3180*/  ISETP.GE.AND P4, PT, R5, R88, PT ;  /* 0x000000580500720c */ /* 0x000fe40003f86270 */
[----:B------:R-:W-:Y:S01]  /*3190*/  ISETP.GE.AND P1, PT, R88, 0x41, PT ;  /* 0x000000415800780c */ /* 0x000fe20003f26270 */
[----:B------:R-:W-:Y:S01]  /*31a0*/  MUFU.TANH R28, R28 ;  /* 0x0000001c001c7308 */ /* 0x000fe20000002400 */
[----:B------:R-:W-:-:S02]  /*31b0*/  IADD3 R5, R84, 0x31, RZ ;  /* 0x0000003154057810 */ /* 0x000fc40007ffe0ff */
[----:B------:R-:W-:Y:S02]  /*31c0*/  FSEL R22, R116, -INF , !P3 ;  /* 0xff80000074167808 */ /* 0x000fe40005800000 */
[----:B------:R-:W-:Y:S02]  /*31d0*/  FSEL R114, R114, -INF , !P3 ;  /* 0xff80000072727808 */ /* 0x000fe40005800000 */
[----:B-1----:R-:W-:Y:S01]  /*31e0*/  FSEL R62, R80, -INF , !P3 ;  /* 0xff800000503e7808 */ /* 0x002fe20005800000 */
[----:B------:R-:W-:Y:S01]  /*31f0*/  MUFU.TANH R29, R29 ;  /* 0x0000001d001d7308 */ /* 0x000fe20000002400 */
[----:B------:R-:W-:Y:S02]  /*3200*/  FSEL R56, R112, -INF , !P3 ;  /* 0xff80000070387808 */ /* 0x000fe40005800000 */
[----:B------:R-:W-:Y:S02]  /*3210*/  ISETP.GE.AND P3, PT, R5, R88, PT ;  /* 0x000000580500720c */ /* 0x000fe40003f66270 */
[----:B------:R-:W-:-:S02]  /*3220*/  IADD3 R5, R84, 0x38, RZ ;  /* 0x0000003854057810 */ /* 0x000fc40007ffe0ff */
[----:B------:R-:W-:Y:S01]  /*3230*/  IADD3 R84, R84, 0x39, RZ ;  /* 0x0000003954547810 */ /* 0x000fe20007ffe0ff */
[----:B------:R-:W1:Y:S01]  /*3240*/  MUFU.TANH R145, R30 ;  /* 0x0000001e00917308 */ /* 0x000e620000002400 */
[----:B------:R-:W-:Y:S02]  /*3250*/  FSEL R115, R115, -INF , !P2 ;  /* 0xff80000073737808 */ /* 0x000fe40005000000 */
[----:B------:R-:W-:Y:S02]  /*3260*/  FSEL R18, R81, -INF , !P2 ;  /* 0xff80000051127808 */ /* 0x000fe40005000000 */
[----:B------:R-:W-:Y:S02]  /*3270*/  FSEL R57, R113, -INF , !P2 ;  /* 0xff80000071397808 */ /* 0x000fe40005000000 */
[----:B------:R-:W-:Y:S01]  /*3280*/  FSEL R12, R51, -INF , !P0 ;  /* 0xff800000330c7808 */ /* 0x000fe20004000000 */
[----:B------:R-:W2:Y:S01]  /*3290*/  MUFU.TANH R147, R31 ;  /* 0x0000001f00937308 */ /* 0x000ea20000002400 */
[----:B------:R-:W-:-:S02]  /*32a0*/  FSEL R16, R49, -INF , !P0 ;  /* 0xff80000031107808 */ /* 0x000fc40004000000 */
[----:B------:R-:W-:Y:S02]  /*32b0*/  FSEL R158, R158, -INF , !P0 ;  /* 0xff8000009e9e7808 */ /* 0x000fe40004000000 */
[----:B------:R-:W-:Y:S02]  /*32c0*/  FSEL R59, R52, -INF , !P0 ;  /* 0xff800000343b7808 */ /* 0x000fe40004000000 */
[----:B------:R-:W-:Y:S01]  /*32d0*/  ISETP.GE.AND P0, PT, R84, R88, PT ;  /* 0x000000585400720c */ /* 0x000fe20003f06270 */
[----:B------:R-:W3:Y:S01]  /*32e0*/  MUFU.TANH R162, R36 ;  /* 0x0000002400a27308 */ /* 0x000ee20000002400 */
[----:B-1----:R-:W-:Y:S02]  /*32f0*/  FSEL R145, R145, -INF , !P6 ;  /* 0xff80000091917808 */ /* 0x002fe40007000000 */
[----:B------:R-:W-:Y:S02]  /*3300*/  FSEL R15, R28, -INF , !P6 ;  /* 0xff8000001c0f7808 */ /* 0x000fe40007000000 */
[----:B------:R-:W-:-:S02]  /*3310*/  FSEL R161, R161, -INF , !P6 ;  /* 0xff800000a1a17808 */ /* 0x000fc40007000000 */
[----:B------:R-:W-:Y:S01]  /*3320*/  FSEL R19, R50, -INF , !P6 ;  /* 0xff80000032137808 */ /* 0x000fe20007000000 */
[----:B------:R-:W1:Y:S01]  /*3330*/  MUFU.TANH R141, R38 ;  /* 0x00000026008d7308 */ /* 0x000e620000002400 */
[----:B--2---:R-:W-:Y:S02]  /*3340*/  FSEL R147, R147, -INF , !P5 ;  /* 0xff80000093937808 */ /* 0x004fe40006800000 */
[----:B------:R-:W-:Y:S02]  /*3350*/  FSEL R14, R29, -INF , !P5 ;  /* 0xff8000001d0e7808 */ /* 0x000fe40006800000 */
[----:B------:R-:W-:Y:S02]  /*3360*/  FSEL R160, R160, -INF , !P5 ;  /* 0xff800000a0a07808 */ /* 0x000fe40006800000 */
[----:B------:R-:W-:Y:S01]  /*3370*/  FSEL R163, R163, -INF , !P5 ;  /* 0xff800000a3a37808 */ /* 0x000fe20006800000 */
        /* <DEDUP_REMOVED lines=11> */
[----:B--2---:R-:W-:-:S07]  /*3430*/  FSEL R140, R140, -INF , !P3 ;  /* 0xff8000008c8c7808 */ /* 0x004fce0005800000 */
[----:B------:R-:W-:Y:S01]  /*3440*/  MUFU.TANH R154, R24 ;  /* 0x00000018009a7308 */ /* 0x000fe20000002400 */
[----:B---3--:R-:W-:-:S07]  /*3450*/  FSEL R152, R152, -INF , !P3 ;  /* 0xff80000098987808 */ /* 0x008fce0005800000 */
[----:B------:R-:W-:Y:S01]  /*3460*/  MUFU.TANH R137, R26 ;  /* 0x0000001a00897308 */ /* 0x000fe20000002400 */
[----:B-1----:R-:W-:-:S07]  /*3470*/  FSEL R146, R146, -INF , !P3 ;  /* 0xff80000092927808 */ /* 0x002fce0005800000 */
[----:B------:R1:W2:Y:S08]  /*3480*/  MUFU.TANH R151, R20 ;  /* 0x0000001400977308 */ /* 0x0002b00000002400 */
[----:B------:R-:W3:Y:S08]  /*3490*/  MUFU.TANH R144, R144 ;  /* 0x0000009000907308 */ /* 0x000ef00000002400 */
[----:B------:R-:W4:Y:S01]  /*34a0*/  MUFU.TANH R157, R25 ;  /* 0x00000019009d7308 */ /* 0x000f220000002400 */
[----:B-1----:R-:W-:Y:S01]  /*34b0*/  FSEL R20, R53, -INF , !P2 ;  /* 0xff80000035147808 */ /* 0x002fe20005000000 */
[----:B------:R-:W-:Y:S01]  /*34c0*/  BAR.SYNC.DEFER_BLOCKING 0x0 ;  /* 0x0000000000007b1d */ /* 0x000fe20000010000 */
[----:B------:R-:W-:-:S04]  /*34d0*/  ISETP.GE.AND P2, PT, R5, R88, PT ;  /* 0x000000580500720c */ /* 0x000fc80003f46270 */
[----:B--2---:R-:W-:Y:S01]  /*34e0*/  FSEL R151, R151, -INF , !P2 ;  /* 0xff80000097977808 */ /* 0x004fe20005000000 */
[----:B------:R-:W1:Y:S01]  /*34f0*/  MUFU.TANH R67, R27 ;  /* 0x0000001b00437308 */ /* 0x000e620000002400 */
[----:B---3--:R-:W-:Y:S02]  /*3500*/  FSEL R144, R144, -INF , !P2 ;  /* 0xff80000090907808 */ /* 0x008fe40005000000 */
[----:B------:R-:W-:Y:S02]  /*3510*/  FSEL R137, R137, -INF , !P2 ;  /* 0xff80000089897808 */ /* 0x000fe40005000000 */
[----:B------:R-:W-:-:S03]  /*3520*/  FSEL R154, R154, -INF , !P2 ;  /* 0xff8000009a9a7808 */ /* 0x000fc60005000000 */
[----:B------:R-:W2:Y:S01]  /*3530*/  MUFU.TANH R149, R21 ;  /* 0x0000001500957308 */ /* 0x000ea20000002400 */
[----:B----4-:R-:W-:-:S07]  /*3540*/  FSEL R157, R157, -INF , !P0 ;  /* 0xff8000009d9d7808 */ /* 0x010fce0004000000 */
[----:B------:R-:W3:Y:S01]  /*3550*/  MUFU.TANH R142, R23 ;  /* 0x00000017008e7308 */ /* 0x000ee20000002400 */
[----:B-1----:R-:W-:Y:S02]  /*3560*/  FSEL R67, R67, -INF , !P0 ;  /* 0xff80000043437808 */ /* 0x002fe40004000000 */
[----:B--2---:R-:W-:Y:S02]  /*3570*/  FSEL R149, R149, -INF , !P0 ;  /* 0xff80000095957808 */ /* 0x004fe40004000000 */
[----:B---3--:R-:W-:Y:S01]  /*3580*/  FSEL R142, R142, -INF , !P0 ;  /* 0xff8000008e8e7808 */ /* 0x008fe20004000000 */
        /* <DEDUP_REMOVED lines=48> */
.L_x_1408:
[----:B------:R-:W-:Y:S05]  /*3890*/  BSYNC B0 ;  /* 0x0000000000007941 */ /* 0x000fea0003800000 */
.L_x_1407:
[----:B------:R-:W0:Y:S02]  /*38a0*/  LDGDEPBAR ;  /* 0x00000000000079af */ /* 0x000e240000000000 */
.L_x_1406:
        /* <DEDUP_REMOVED lines=31> */
[----:B------:R-:W2:Y:S01]  /*3aa0*/  SHFL.BFLY PT, R21, R6, 0x2, 0x1f ;  /* 0x0c401f0006157f89 */ /* 0x000ea200000e0000 */
[----:B------:R-:W-:Y:S02]  /*3ab0*/  FMNMX.FTZ R23, R152, R23, !PT ;  /* 0x0000001798177209 */ /* 0x000fe40007810000 */
[----:B------:R-:W-:Y:S02]  /*3ac0*/  FMNMX.FTZ R7, R8, R7, !PT ;  /* 0x0000000708077209 */ /* 0x000fe40007810000 */
[----:B------:R-:W-:Y:S02]  /*3ad0*/  FMNMX.FTZ R23, R151, R23, !PT ;  /* 0x0000001797177209 */ /* 0x000fe40007810000 */
[----:B------:R-:W-:Y:S02]  /*3ae0*/  FMNMX.FTZ R7, R22, R7, !PT ;  /* 0x0000000716077209 */ /* 0x000fe40007810000 */
[----:B------:R-:W-:-:S02]  /*3af0*/  FMNMX.FTZ R23, R149, R23, !PT ;  /* 0x0000001795177209 */ /* 0x000fc40007810000 */
[----:B------:R-:W-:Y:S02]  /*3b00*/  FMNMX.FTZ R7, R20, R7, !PT ;  /* 0x0000000714077209 */ /* 0x000fe40007810000 */
[----:B------:R-:W-:Y:S01]  /*3b10*/  SHF.L.U32 R192, R192, 0x1, RZ ;  /* 0x00000001c0c07819 */ /* 0x000fe200000006ff */
[----:B------:R-:W3:Y:S01]  /*3b20*/  SHFL.BFLY PT, R5, R23, 0x2, 0x1f ;  /* 0x0c401f0017057f89 */ /* 0x000ee200000e0000 */
[----:B------:R-:W-:Y:S02]  /*3b30*/  FMNMX.FTZ R7, R13, R7, !PT ;  /* 0x000000070d077209 */ /* 0x000fe40007810000 */
[-C--:B------:R-:W-:Y:S01]  /*3b40*/  LEA R189, R2, R192.reuse, 0x1 ;  /* 0x000000c002bd7211 */ /* 0x080fe200078e08ff */
[----:B------:R-:W-:Y:S01]  /*3b50*/  LDSM.16.MT88.4 R116, [R192+0x6000] ;  /* 0x00600000c074783b */ /* 0x000fe20000004200 */
[----:B------:R-:W-:Y:S02]  /*3b60*/  FMNMX.FTZ R7, R12, R7, !PT ;  /* 0x000000070c077209 */ /* 0x000fe40007810000 */
[----:B------:R-:W-:Y:S01]  /*3b70*/  LEA R190, R0, R192, 0x1 ;  /* 0x000000c000be7211 */ /* 0x000fe200078e08ff */
[----:B------:R-:W-:Y:S01]  /*3b80*/  LDSM.16.MT88.4 R84, [R189+0x6000] ;  /* 0x00600000bd54783b */ /* 0x000fe20000004200 */
[----:B------:R-:W-:-:S02]  /*3b90*/  FMNMX.FTZ R7, R145, R7, !PT ;  /* 0x0000000791077209 */ /* 0x000fc40007810000 */
[----:B--2---:R-:W-:Y:S01]  /*3ba0*/  FMNMX.FTZ R21, R6, R21, !PT ;  /* 0x0000001506157209 */ /* 0x004fe20007810000 */
[----:B-1----:R-:W-:Y:S01]  /*3bb0*/  LDSM.16.MT88.4 R24, [R190+0x6800] ;  /* 0x00680000be18783b */ /* 0x002fe20000004200 */
[----:B------:R-:W-:Y:S02]  /*3bc0*/  FMNMX.FTZ R6, R90, R91, !PT ;  /* 0x0000005b5a067209 */ /* 0x000fe40007810000 */
[----:B------:R-:W-:Y:S01]  /*3bd0*/  FMNMX.FTZ R7, R147, R7, !PT ;  /* 0x0000000793077209 */ /* 0x000fe20007810000 */
[----:B------:R-:W1:Y:S01]  /*3be0*/  SHFL.BFLY PT, R136, R21, 0x1, 0x1f ;  /* 0x0c201f0015887f89 */ /* 0x000e6200000e0000 */
        /* <DEDUP_REMOVED lines=8> */
[----:B---3--:R-:W-:Y:S02]  /*3c70*/  FMNMX.FTZ R5, R23, R5, !PT ;  /* 0x0000000517057209 */ /* 0x008fe40007810000 */
[----:B------:R-:W-:-:S02]  /*3c80*/  FMNMX.FTZ R6, R62, R6, !PT ;  /* 0x000000063e067209 */ /* 0x000fc40007810000 */
[----:B------:R-:W-:Y:S01]  /*3c90*/  FMNMX.FTZ R7, R142, R7, !PT ;  /* 0x000000078e077209 */ /* 0x000fe20007810000 */
[----:B------:R-:W2:Y:S01]  /*3ca0*/  SHFL.BFLY PT, R134, R5, 0x1, 0x1f ;  /* 0x0c201f0005867f89 */ /* 0x000ea200000e0000 */
[----:B------:R-:W-:Y:S02]  /*3cb0*/  FMNMX.FTZ R6, R18, R6, !PT ;  /* 0x0000000612067209 */ /* 0x000fe40007810000 */
[----:B------:R-:W-:Y:S01]  /*3cc0*/  LEA R188, R0, R189, 0x1 ;  /* 0x000000bd00bc7211 */ /* 0x000fe200078e08ff */
[----:B------:R-:W3:Y:S01]  /*3cd0*/  SHFL.BFLY PT, R133, R7, 0x2, 0x1f ;  /* 0x0c401f0007857f89 */ /* 0x000ee200000e0000 */
[----:B------:R-:W-:Y:S02]  /*3ce0*/  FMNMX.FTZ R6, R156, R6, !PT ;  /* 0x000000069c067209 */ /* 0x000fe40007810000 */
[----:B-1----:R-:W-:Y:S02]  /*3cf0*/  FMNMX.FTZ R136, R21, R136, !PT ;  /* 0x0000008815887209 */ /* 0x002fe40007810000 */
[----:B------:R-:W-:-:S02]  /*3d00*/  FMNMX.FTZ R6, R158, R6, !PT ;  /* 0x000000069e067209 */ /* 0x000fc40007810000 */
        /* <DEDUP_REMOVED lines=11> */
[----:B------:R-:W-:Y:S01]  /*3dc0*/  FMUL.FTZ R150, R134, c[0x0][0x23c] ;  /* 0x00008f0086967a20 */ /* 0x000fe20000410000 */
[----:B------:R-:W-:Y:S01]  /*3dd0*/  FMNMX.FTZ R135, R137, R135, !PT ;  /* 0x0000008789877209 */ /* 0x000fe20007810000 */
[--C-:B------:R-:W-:Y:S01]  /*3de0*/  FFMA.FTZ R41, R96, c[0x0][0x23c], -R159.reuse ;  /* 0x00008f0060297a23 */ /* 0x100fe2000001089f */
[----:B------:R-:W-:Y:S01]  /*3df0*/  FSETP.NEU.FTZ.AND P0, PT, R134, -INF , PT ;  /* 0xff8000008600780b */ /* 0x000fe20003f1d000 */
[----:B------:R-:W1:Y:S01]  /*3e00*/  SHFL.BFLY PT, R3, R133, 0x1, 0x1f ;  /* 0x0c201f0085037f89 */ /* 0x000e6200000e0000 */
[----:B------:R-:W-:Y:S01]  /*3e10*/  FMNMX.FTZ R135, R67, R135, !PT ;  /* 0x0000008743877209 */ /* 0x000fe20007810000 */
[--C-:B------:R-:W-:Y:S01]  /*3e20*/  FFMA.FTZ R47, R97, c[0x0][0x23c], -R159.reuse ;  /* 0x00008f00612f7a23 */ /* 0x100fe2000001089f */
[----:B------:R-:W-:Y:S01]  /*3e30*/  FSEL R150, R150, RZ, P0 ;  /* 0x000000ff96967208 */ /* 0x000fe20000000000 */
[----:B------:R-:W-:Y:S01]  /*3e40*/  MUFU.EX2 R49, R49 ;  /* 0x0000003100317308 */ /* 0x000fe20000000800 */
[--C-:B------:R-:W-:Y:S01]  /*3e50*/  FFMA.FTZ R36, R104, c[0x0][0x23c], -R159.reuse ;  /* 0x00008f0068247a23 */ /* 0x100fe2000001089f */
[----:B------:R-:W2:Y:S01]  /*3e60*/  SHFL.BFLY PT, R5, R135, 0x2, 0x1f ;  /* 0x0c401f0087057f89 */ /* 0x000ea200000e0000 */
[----:B------:R-:W-:-:S02]  /*3e70*/  FFMA.FTZ R2, R105, c[0x0][0x23c], -R159 ;  /* 0x00008f0069027a23 */ /* 0x000fc4000001089f */
[--C-:B------:R-:W-:Y:S02]  /*3e80*/  FFMA.FTZ R38, R100, c[0x0][0x23c], -R150.reuse ;  /* 0x00008f0064267a23 */ /* 0x100fe40000010896 */
[--C-:B------:R-:W-:Y:S01]  /*3e90*/  FFMA.FTZ R40, R92, c[0x0][0x23c], -R150.reuse ;  /* 0x00008f005c287a23 */ /* 0x100fe20000010896 */
[----:B------:R-:W3:Y:S01]  /*3ea0*/  MUFU.EX2 R48, R48 ;  /* 0x0000003000307308 */ /* 0x000ee20000000800 */
[--C-:B------:R-:W-:Y:S02]  /*3eb0*/  FFMA.FTZ R39, R93, c[0x0][0x23c], -R150.reuse ;  /* 0x00008f005d277a23 */ /* 0x100fe40000010896 */
[--C-:B------:R-:W-:Y:S02]  /*3ec0*/  FFMA.FTZ R34, R11, c[0x0][0x23c], -R150.reuse ;  /* 0x00008f000b227a23 */ /* 0x100fe40000010896 */
[--C-:B------:R-:W-:Y:S02]  /*3ed0*/  FFMA.FTZ R0, R10, c[0x0][0x23c], -R150.reuse ;  /* 0x00008f000a007a23 */ /* 0x100fe40000010896 */
[--C-:B------:R-:W-:Y:S01]  /*3ee0*/  FFMA.FTZ R43, R114, c[0x0][0x23c], -R150.reuse ;  /* 0x00008f00722b7a23 */ /* 0x100fe20000010896 */
[----:B------:R-:W-:Y:S01]  /*3ef0*/  MUFU.EX2 R40, R40 ;  /* 0x0000002800287308 */ /* 0x000fe20000000800 */
[----:B------:R-:W-:-:S02]  /*3f00*/  FFMA.FTZ R45, R115, c[0x0][0x23c], -R150 ;  /* 0x00008f00732d7a23 */ /* 0x000fc40000010896 */
[--C-:B------:R-:W-:Y:S01]  /*3f10*/  FFMA.FTZ R56, R56, c[0x0][0x23c], -R159.reuse ;  /* 0x00008f0038387a23 */ /* 0x100fe2000001089f */
[----:B-1----:R-:W-:Y:S01]  /*3f20*/  FMNMX.FTZ R133, R133, R3, !PT ;  /* 0x0000000385857209 */ /* 0x002fe20007810000 */
[--C-:B------:R-:W-:Y:S02]  /*3f30*/  FFMA.FTZ R3, R101, c[0x0][0x23c], -R150.reuse ;  /* 0x00008f0065037a23 */ /* 0x100fe40000010896 */
[--C-:B------:R-:W-:Y:S01]  /*3f40*/  FFMA.FTZ R57, R57, c[0x0][0x23c], -R159.reuse ;  /* 0x00008f0039397a23 */ /* 0x100fe2000001089f */
[C---:B------:R-:W-:Y:S01]  /*3f50*/  FSETP.NEU.FTZ.AND P0, PT, R133.reuse, -INF , PT ;  /* 0xff8000008500780b */ /* 0x040fe20003f1d000 */
[----:B------:R-:W-:Y:S01]  /*3f60*/  FMUL.FTZ R143, R133, c[0x0][0x23c] ;  /* 0x00008f00858f7a20 */ /* 0x000fe20000410000 */
[----:B--2---:R-:W-:Y:S01]  /*3f70*/  FMNMX.FTZ R135, R135, R5, !PT ;  /* 0x0000000587877209 */ /* 0x004fe20007810000 */
[----:B------:R-:W1:Y:S01]  /*3f80*/  MUFU.EX2 R39, R39 ;  /* 0x0000002700277308 */ /* 0x000e620000000800 */
[----:B---3--:R-:W-:Y:S01]  /*3f90*/  F2FP.PACK_AB R68, R48, R49 ;  /* 0x000000313044723e */ /* 0x008fe200000000ff */
[----:B------:R-:W-:Y:S01]  /*3fa0*/  FFMA.FTZ R64, R19, c[0x0][0x23c], -R159 ;  /* 0x00008f0013407a23 */ /* 0x000fe2000001089f */
[----:B------:R-:W-:Y:S01]  /*3fb0*/  FSEL R143, R143, RZ, P0 ;  /* 0x000000ff8f8f7208 */ /* 0x000fe20000000000 */
[----:B------:R-:W2:Y:S01]  /*3fc0*/  SHFL.BFLY PT, R21, R135, 0x1, 0x1f ;  /* 0x0c201f0087157f89 */ /* 0x000ea200000e0000 */
[----:B------:R-:W-:-:S02]  /*3fd0*/  FFMA.FTZ R66, R17, c[0x0][0x23c], -R150 ;  /* 0x00008f0011427a23 */ /* 0x000fc40000010896 */
[----:B------:R-:W-:Y:S01]  /*3fe0*/  FFMA.FTZ R65, R16, c[0x0][0x23c], -R150 ;  /* 0x00008f0010417a23 */ /* 0x000fe20000010896 */
[----:B------:R-:W-:Y:S01]  /*3ff0*/  MUFU.EX2 R38, R38 ;  /* 0x0000002600267308 */ /* 0x000fe20000000800 */
[--C-:B------:R-:W-:Y:S02]  /*4000*/  FFMA.FTZ R44, R102, c[0x0][0x23c], -R143.reuse ;  /* 0x00008f00662c7a23 */ /* 0x100fe4000001088f */
[--C-:B------:R-:W-:Y:S01]  /*4010*/  FFMA.FTZ R33, R4, c[0x0][0x23c], -R143.reuse ;  /* 0x00008f0004217a23 */ /* 0x100fe2000001088f */
[----:B------:R-:W3:Y:S01]  /*4020*/  LDSM.16.MT88.4 R100, [R190+0x6000] ;  /* 0x00600000be64783b */ /* 0x000ee20000004200 */
[--C-:B------:R-:W-:Y:S02]  /*4030*/  FFMA.FTZ R37, R94, c[0x0][0x23c], -R143.reuse ;  /* 0x00008f005e257a23 */ /* 0x100fe4000001088f */
[--C-:B------:R-:W-:Y:S01]  /*4040*/  FFMA.FTZ R42, R95, c[0x0][0x23c], -R143.reuse ;  /* 0x00008f005f2a7a23 */ /* 0x100fe2000001088f */
[----:B------:R-:W4:Y:S01]  /*4050*/  LDSM.16.MT88.4 R4, [R188+0x6000] ;  /* 0x00600000bc04783b */ /* 0x000f220000004200 */
[----:B------:R-:W5:Y:S01]  /*4060*/  MUFU.EX2 R3, R3 ;  /* 0x0000000300037308 */ /* 0x000f620000000800 */
[--C-:B------:R-:W-:Y:S01]  /*4070*/  FFMA.FTZ R54, R9, c[0x0][0x23c], -R143.reuse ;  /* 0x00008f0009367a23 */ /* 0x100fe2000001088f */
[----:B-1----:R-:W-:Y:S01]  /*4080*/  F2FP.PACK_AB R72, R39, R40 ;  /* 0x000000282748723e */ /* 0x002fe200000000ff */
[----:B------:R-:W-:-:S02]  /*4090*/  FFMA.FTZ R50, R8, c[0x0][0x23c], -R143 ;  /* 0x00008f0008327a23 */ /* 0x000fc4000001088f */
[--C-:B------:R-:W-:Y:S01]  /*40a0*/  FFMA.FTZ R53, R22, c[0x0][0x23c], -R143.reuse ;  /* 0x00008f0016357a23 */ /* 0x100fe2000001088f */
[----:B------:R-:W1:Y:S01]  /*40b0*/  LDSM.16.MT88.4 R8, [R192+0x6800] ;  /* 0x00680000c008783b */ /* 0x000e620000004200 */
[--C-:B------:R-:W-:Y:S01]  /*40c0*/  FFMA.FTZ R55, R20, c[0x0][0x23c], -R143.reuse ;  /* 0x00008f0014377a23 */ /* 0x100fe2000001088f */
[----:B------:R-:W-:Y:S01]  /*40d0*/  MUFU.EX2 R37, R37 ;  /* 0x0000002500257308 */ /* 0x000fe20000000800 */
[--C-:B------:R-:W-:Y:S01]  /*40e0*/  FFMA.FTZ R138, R15, c[0x0][0x23c], -R150.reuse ;  /* 0x00008f000f8a7a23 */ /* 0x100fe20000010896 */
[----:B--2---:R-:W-:Y:S01]  /*40f0*/  FMNMX.FTZ R135, R135, R21, !PT ;  /* 0x0000001587877209 */ /* 0x004fe20007810000 */
[----:B------:R-:W-:Y:S01]  /*4100*/  FFMA.FTZ R139, R14, c[0x0][0x23c], -R150 ;  /* 0x00008f000e8b7a23 */ /* 0x000fe20000010896 */
[----:B------:R-:W2:Y:S01]  /*4110*/  LDSM.16.MT88.4 R20, [R188+0x6800] ;  /* 0x00680000bc14783b */ /* 0x000ea20000004200 */
[--C-:B------:R-:W-:Y:S01]  /*4120*/  FFMA.FTZ R145, R145, c[0x0][0x23c], -R143.reuse ;  /* 0x00008f0091917a23 */ /* 0x100fe2000001088f */
[C---:B------:R-:W-:Y:S01]  /*4130*/  FSETP.NEU.FTZ.AND P0, PT, R135.reuse, -INF , PT ;  /* 0xff8000008700780b */ /* 0x040fe20003f1d000 */
[----:B------:R-:W-:Y:S01]  /*4140*/  FMUL.FTZ R132, R135, c[0x0][0x23c] ;  /* 0x00008f0087847a20 */ /* 0x000fe20000410000 */
[----:B------:R-:W3:Y:S01]  /*4150*/  MUFU.EX2 R42, R42 ;  /* 0x0000002a002a7308 */ /* 0x000ee20000000800 */
[----:B-----5:R-:W-:Y:S01]  /*4160*/  F2FP.PACK_AB R74, R3, R38 ;  /* 0x00000026034a723e */ /* 0x020fe200000000ff */
        /* <DEDUP_REMOVED lines=9> */
[----:B------:R-:W5:Y:S01]  /*4200*/  MUFU.EX2 R33, R33 ;  /* 0x0000002100217308 */ /* 0x000f620000000800 */
[----:B---3--:R-:W-:Y:S01]  /*4210*/  F2FP.PACK_AB R73, R42, R37 ;  /* 0x000000252a49723e */ /* 0x008fe200000000ff */
[----:B------:R-:W-:-:S02]  /*4220*/  FFMA.FTZ R61, R61, c[0x0][0x23c], -R132 ;  /* 0x00008f003d3d7a23 */ /* 0x000fc40000010884 */
[--C-:B------:R-:W-:Y:S02]  /*4230*/  FFMA.FTZ R60, R60, c[0x0][0x23c], -R132.reuse ;  /* 0x00008f003c3c7a23 */ /* 0x100fe40000010884 */
[--C-:B------:R-:W-:Y:S02]  /*4240*/  FFMA.FTZ R62, R62, c[0x0][0x23c], -R132.reuse ;  /* 0x00008f003e3e7a23 */ /* 0x100fe40000010884 */
[----:B------:R-:W3:Y:S01]  /*4250*/  MUFU.EX2 R41, R41 ;  /* 0x0000002900297308 */ /* 0x000ee20000000800 */
[--C-:B------:R-:W-:Y:S02]  /*4260*/  FFMA.FTZ R63, R18, c[0x0][0x23c], -R132.reuse ;  /* 0x00008f00123f7a23 */ /* 0x100fe40000010884 */
[----:B------:R-:W1:Y:S01]  /*4270*/  LDSM.16.MT88.4 R16, [R192+0x7000] ;  /* 0x00700000c010783b */ /* 0x000e620000004200 */
[--C-:B------:R-:W-:Y:S02]  /*4280*/  FFMA.FTZ R156, R156, c[0x0][0x23c], -R132.reuse ;  /* 0x00008f009c9c7a23 */ /* 0x100fe40000010884 */
[----:B------:R-:W-:-:S02]  /*4290*/  FFMA.FTZ R158, R158, c[0x0][0x23c], -R132 ;  /* 0x00008f009e9e7a23 */ /* 0x000fc40000010884 */
[----:B------:R-:W2:Y:S01]  /*42a0*/  MUFU.EX2 R47, R47 ;  /* 0x0000002f002f7308 */ /* 0x000ea20000000800 */
[----:B-----5:R-:W-:Y:S01]  /*42b0*/  F2FP.PACK_AB R75, R33, R44 ;  /* 0x0000002c214b723e */ /* 0x020fe200000000ff */
[--C-:B------:R-:W-:Y:S02]  /*42c0*/  FFMA.FTZ R161, R161, c[0x0][0x23c], -R132.reuse ;  /* 0x00008f00a1a17a23 */ /* 0x100fe40000010884 */
[----:B------:R-:W-:Y:S02]  /*42d0*/  FFMA.FTZ R160, R160, c[0x0][0x23c], -R132 ;  /* 0x00008f00a0a07a23 */ /* 0x000fe40000010884 */
[----:B------:R-:W-:Y:S02]  /*42e0*/  FADD.FTZ R48, R49, R48 ;  /* 0x0000003031307221 */ /* 0x000fe40000010000 */
[----:B------:R-:W-:Y:S01]  /*42f0*/  MUFU.EX2 R52, R52 ;  /* 0x0000003400347308 */ /* 0x000fe20000000800 */
[----:B------:R-:W-:Y:S01]  /*4300*/  HMMA.16816.F32 R124, R72, R116, RZ ;  /* 0x00000074487c723c */ /* 0x000fe200000018ff */
[----:B------:R-:W-:-:S02]  /*4310*/  FADD.FTZ R39, R40, R39 ;  /* 0x0000002728277221 */ /* 0x000fc40000010000 */
[----:B------:R-:W-:Y:S02]  /*4320*/  FADD.FTZ R37, R37, R42 ;  /* 0x0000002a25257221 */ /* 0x000fe40000010000 */
[----:B---3--:R-:W-:Y:S02]  /*4330*/  FADD.FTZ R48, R41, R48 ;  /* 0x0000003029307221 */ /* 0x008fe40000010000 */
[----:B------:R-:W3:Y:S01]  /*4340*/  MUFU.EX2 R51, R51 ;  /* 0x0000003300337308 */ /* 0x000ee20000000800 */
[C---:B------:R-:W-:Y:S01]  /*4350*/  HMMA.16816.F32 R108, R72.reuse, R100, RZ ;  /* 0x00000064486c723c */ /* 0x040fe200000018ff */
[C---:B--2---:R-:W-:Y:S01]  /*4360*/  F2FP.PACK_AB R70, R47.reuse, R41 ;  /* 0x000000292f46723e */ /* 0x044fe200000000ff */
[----:B------:R-:W-:Y:S02]  /*4370*/  FADD.FTZ R39, R38, R39 ;  /* 0x0000002726277221 */ /* 0x000fe40000010000 */
[----:B------:R-:W-:Y:S02]  /*4380*/  FADD.FTZ R37, R44, R37 ;  /* 0x000000252c257221 */ /* 0x000fe40000010000 */
[----:B------:R-:W-:Y:S01]  /*4390*/  FADD.FTZ R48, R47, R48 ;  /* 0x000000302f307221 */ /* 0x000fe20000010000 */
[----:B------:R-:W2:Y:S01]  /*43a0*/  MUFU.EX2 R46, R46 ;  /* 0x0000002e002e7308 */ /* 0x000ea20000000800 */
[----:B------:R-:W-:Y:S01]  /*43b0*/  HMMA.16816.F32 R92, R72, R84, RZ ;  /* 0x00000054485c723c */ /* 0x000fe200000018ff */
[----:B------:R-:W-:-:S02]  /*43c0*/  FADD.FTZ R39, R3, R39 ;  /* 0x0000002703277221 */ /* 0x000fc40000010000 */
[----:B------:R-:W-:Y:S02]  /*43d0*/  FADD.FTZ R37, R33, R37 ;  /* 0x0000002521257221 */ /* 0x000fe40000010000 */
[--C-:B------:R-:W-:Y:S02]  /*43e0*/  FFMA.FTZ R155, R155, c[0x0][0x23c], -R150.reuse ;  /* 0x00008f009b9b7a23 */ /* 0x100fe40000010896 */
[----:B------:R-:W5:Y:S01]  /*43f0*/  MUFU.EX2 R35, R35 ;  /* 0x0000002300237308 */ /* 0x000f620000000800 */
[C---:B----4-:R-:W-:Y:S01]  /*4400*/  HMMA.16816.F32 R76, R72.reuse, R4, RZ ;  /* 0x00000004484c723c */ /* 0x050fe200000018ff */
[----:B---3--:R-:W-:Y:S01]  /*4410*/  F2FP.PACK_AB R69, R51, R52 ;  /* 0x000000343345723e */ /* 0x008fe200000000ff */
[----:B------:R-:W-:Y:S02]  /*4420*/  FADD.FTZ R51, R52, R51 ;  /* 0x0000003334337221 */ /* 0x000fe40000010000 */
[--C-:B------:R-:W-:Y:S02]  /*4430*/  FFMA.FTZ R152, R152, c[0x0][0x23c], -R150.reuse ;  /* 0x00008f0098987a23 */ /* 0x100fe40000010896 */
[----:B------:R-:W-:Y:S01]  /*4440*/  FFMA.FTZ R151, R151, c[0x0][0x23c], -R150 ;  /* 0x00008f0097977a23 */ /* 0x000fe20000010896 */
[----:B------:R-:W3:Y:S01]  /*4450*/  MUFU.EX2 R34, R34 ;  /* 0x0000002200227308 */ /* 0x000ee20000000800 */
[----:B------:R-:W-:Y:S01]  /*4460*/  HMMA.16816.F32 R120, R72, R118, RZ ;  /* 0x000000764878723c */ /* 0x000fe200000018ff */
[----:B--2---:R-:W-:-:S02]  /*4470*/  FADD.FTZ R51, R46, R51 ;  /* 0x000000332e337221 */ /* 0x004fc40000010000 */
[----:B------:R-:W-:Y:S02]  /*4480*/  FFMA.FTZ R229, R149, c[0x0][0x23c], -R150 ;  /* 0x00008f0095e57a23 */ /* 0x000fe40000010896 */
[----:B------:R-:W-:Y:S02]  /*4490*/  FFMA.FTZ R148, R148, c[0x0][0x23c], -R143 ;  /* 0x00008f0094947a23 */ /* 0x000fe4000001088f */
[----:B------:R-:W2:Y:S01]  /*44a0*/  MUFU.EX2 R0, R0 ;  /* 0x0000000000007308 */ /* 0x000ea20000000800 */
[C---:B------:R-:W-:Y:S01]  /*44b0*/  HMMA.16816.F32 R104, R72.reuse, R102, RZ ;  /* 0x000000664868723c */ /* 0x040fe200000018ff */
[C---:B-----5:R-:W-:Y:S01]  /*44c0*/  F2FP.PACK_AB R71, R35.reuse, R46 ;  /* 0x0000002e2347723e */ /* 0x060fe200000000ff */
[----:B------:R-:W-:Y:S02]  /*44d0*/  FADD.FTZ R51, R35, R51 ;  /* 0x0000003323337221 */ /* 0x000fe40000010000 */
[--C-:B------:R-:W-:Y:S02]  /*44e0*/  FFMA.FTZ R146, R146, c[0x0][0x23c], -R143.reuse ;  /* 0x00008f0092927a23 */ /* 0x100fe4000001088f */
[----:B------:R-:W-:Y:S01]  /*44f0*/  FFMA.FTZ R144, R144, c[0x0][0x23c], -R143 ;  /* 0x00008f0090907a23 */ /* 0x000fe2000001088f */
[----:B------:R-:W4:Y:S01]  /*4500*/  MUFU.EX2 R43, R43 ;  /* 0x0000002b002b7308 */ /* 0x000f220000000800 */
[----:B------:R-:W-:Y:S01]  /*4510*/  HMMA.16816.F32 R88, R72, R86, RZ ;  /* 0x000000564858723c */ /* 0x000fe200000018ff */
[----:B---3--:R-:W-:-:S02]  /*4520*/  FADD.FTZ R39, R34, R39 ;  /* 0x0000002722277221 */ /* 0x008fc40000010000 */
[----:B------:R-:W-:Y:S02]  /*4530*/  FFMA.FTZ R228, R142, c[0x0][0x23c], -R143 ;  /* 0x00008f008ee47a23 */ /* 0x000fe4000001088f */
[----:B------:R-:W-:Y:S02]  /*4540*/  FFMA.FTZ R153, R153, c[0x0][0x23c], -R159 ;  /* 0x00008f0099997a23 */ /* 0x000fe4000001089f */
[----:B------:R-:W3:Y:S01]  /*4550*/  MUFU.EX2 R45, R45 ;  /* 0x0000002d002d7308 */ /* 0x000ee20000000800 */
[----:B------:R-:W-:Y:S01]  /*4560*/  HMMA.16816.F32 R72, R72, R6, RZ ;  /* 0x000000064848723c */ /* 0x000fe200000018ff */
[----:B--2---:R-:W-:Y:S02]  /*4570*/  FADD.FTZ R39, R0, R39 ;  /* 0x0000002700277221 */ /* 0x004fe40000010000 */
[--C-:B------:R-:W-:Y:S02]  /*4580*/  FFMA.FTZ R154, R154, c[0x0][0x23c], -R159.reuse ;  /* 0x00008f009a9a7a23 */ /* 0x100fe4000001089f */
[----:B------:R-:W-:-:S02]  /*4590*/  FFMA.FTZ R231, R157, c[0x0][0x23c], -R159 ;  /* 0x00008f009de77a23 */ /* 0x000fc4000001089f */
[----:B------:R-:W2:Y:S01]  /*45a0*/  MUFU.EX2 R54, R54 ;  /* 0x0000003600367308 */ /* 0x000ea20000000800 */
[----:B------:R-:W-:Y:S01]  /*45b0*/  HMMA.16816.F32 R128, R68, R116, RZ ;  /* 0x000000744480723c */ /* 0x000fe200000018ff */
[----:B----4-:R-:W-:Y:S02]  /*45c0*/  FADD.FTZ R39, R43, R39 ;  /* 0x000000272b277221 */ /* 0x010fe40000010000 */
[----:B------:R-:W-:-:S04]  /*45d0*/  FFMA.FTZ R230, R67, c[0x0][0x23c], -R132 ;  /* 0x00008f0043e67a23 */ /* 0x000fc80000010884 */
[----:B------:R-:W4:Y:S01]  /*45e0*/  MUFU.EX2 R50, R50 ;  /* 0x0000003200327308 */ /* 0x000f220000000800 */
[----:B------:R-:W-:Y:S01]  /*45f0*/  HMMA.16816.F32 R112, R68, R100, RZ ;  /* 0x000000644470723c */ /* 0x000fe200000018ff */
[----:B---3--:R-:W-:-:S06]  /*4600*/  FADD.FTZ R39, R45, R39 ;  /* 0x000000272d277221 */ /* 0x008fcc0000010000 */
[----:B------:R-:W3:Y:S01]  /*4610*/  MUFU.EX2 R53, R53 ;  /* 0x0000003500357308 */ /* 0x000ee20000000800 */
[----:B------:R-:W-:Y:S01]  /*4620*/  HMMA.16816.F32 R96, R68, R84, RZ ;  /* 0x000000544460723c */ /* 0x000fe200000018ff */
[----:B--2---:R-:W-:-:S06]  /*4630*/  FADD.FTZ R37, R54, R37 ;  /* 0x0000002536257221 */ /* 0x004fcc0000010000 */
[----:B------:R-:W2:Y:S01]  /*4640*/  MUFU.EX2 R55, R55 ;  /* 0x0000003700377308 */ /* 0x000ea20000000800 */
[----:B------:R-:W-:Y:S01]  /*4650*/  HMMA.16816.F32 R116, R68, R118, RZ ;  /* 0x000000764474723c */ /* 0x000fe200000018ff */
[----:B----4-:R-:W-:-:S06]  /*4660*/  FADD.FTZ R37, R50, R37 ;  /* 0x0000002532257221 */ /* 0x010fcc0000010000 */
        /* <DEDUP_REMOVED lines=11> */
[----:B------:R-:W-:Y:S01]  /*4720*/  F2FP.PACK_AB R4, R0, R34 ;  /* 0x000000220004723e */ /* 0x000fe200000000ff */
[----:B---3--:R-:W-:Y:S01]  /*4730*/  FADD.FTZ R48, R2, R48 ;  /* 0x0000003002307221 */ /* 0x008fe20000010000 */
[----:B------:R-:W-:-:S04]  /*4740*/  F2FP.PACK_AB R5, R50, R54 ;  /* 0x000000363205723e */ /* 0x000fc800000000ff */
[----:B------:R-:W3:Y:S01]  /*4750*/  MUFU.EX2 R61, R61 ;  /* 0x0000003d003d7308 */ /* 0x000ee20000000800 */
[----:B------:R-:W-:Y:S01]  /*4760*/  F2FP.PACK_AB R6, R45, R43 ;  /* 0x0000002b2d06723e */ /* 0x000fe200000000ff */
[----:B--2---:R-:W-:Y:S01]  /*4770*/  FADD.FTZ R48, R56, R48 ;  /* 0x0000003038307221 */ /* 0x004fe20000010000 */
[----:B------:R-:W-:-:S05]  /*4780*/  F2FP.PACK_AB R7, R55, R53 ;  /* 0x000000353707723e */ /* 0x000fca00000000ff */
[----:B------:R-:W2:Y:S01]  /*4790*/  MUFU.EX2 R60, R60 ;  /* 0x0000003c003c7308 */ /* 0x000ea20000000800 */
[----:B----4-:R-:W-:Y:S01]  /*47a0*/  FADD.FTZ R48, R57, R48 ;  /* 0x0000003039307221 */ /* 0x010fe20000010000 */
[C---:B-1----:R-:W-:Y:S06]  /*47b0*/  HMMA.16816.F32 R124, R4.reuse, R8, R124 ;  /* 0x00000008047c723c */ /* 0x042fec000000187c */
[----:B------:R-:W1:Y:S01]  /*47c0*/  MUFU.EX2 R62, R62 ;  /* 0x0000003e003e7308 */ /* 0x000e620000000800 */
[----:B---3--:R-:W-:Y:S01]  /*47d0*/  FADD.FTZ R51, R61, R51 ;  /* 0x000000333d337221 */ /* 0x008fe20000010000 */
[C---:B------:R-:W-:Y:S06]  /*47e0*/  HMMA.16816.F32 R108, R4.reuse, R24, R108 ;  /* 0x00000018046c723c */ /* 0x040fec000000186c */
[----:B------:R-:W3:Y:S01]  /*47f0*/  MUFU.EX2 R63, R63 ;  /* 0x0000003f003f7308 */ /* 0x000ee20000000800 */
[----:B--2---:R-:W-:Y:S01]  /*4800*/  FADD.FTZ R51, R60, R51 ;  /* 0x000000333c337221 */ /* 0x004fe20000010000 */
[C---:B------:R-:W-:Y:S06]  /*4810*/  HMMA.16816.F32 R92, R4.reuse, R28, R92 ;  /* 0x0000001c045c723c */ /* 0x040fec000000185c */
[----:B------:R-:W2:Y:S01]  /*4820*/  MUFU.EX2 R66, R66 ;  /* 0x0000004200427308 */ /* 0x000ea20000000800 */
[----:B-1----:R-:W-:Y:S01]  /*4830*/  FADD.FTZ R51, R62, R51 ;  /* 0x000000333e337221 */ /* 0x002fe20000010000 */
[C---:B------:R-:W-:Y:S06]  /*4840*/  HMMA.16816.F32 R76, R4.reuse, R20, R76 ;  /* 0x00000014044c723c */ /* 0x040fec000000184c */
        /* <DEDUP_REMOVED lines=9> */
[----:B------:R-:W-:Y:S01]  /*48e0*/  MUFU.EX2 R145, R145 ;  /* 0x0000009100917308 */ /* 0x000fe20000000800 */
[----:B---3--:R-:W-:Y:S01]  /*48f0*/  FADD.FTZ R39, R138, R39 ;  /* 0x000000278a277221 */ /* 0x008fe20000010000 */
[----:B------:R-:W-:Y:S06]  /*4900*/  HMMA.16816.F32 R72, R4, R22, R72 ;  /* 0x000000160448723c */ /* 0x000fec0000001848 */
[----:B------:R-:W-:Y:S01]  /*4910*/  MUFU.EX2 R147, R147 ;  /* 0x0000009300937308 */ /* 0x000fe20000000800 */
[----:B------:R-:W-:Y:S01]  /*4920*/  F2FP.PACK_AB R4, R2, R36 ;  /* 0x000000240204723e */ /* 0x000fe200000000ff */
[----:B--2---:R-:W-:Y:S01]  /*4930*/  FADD.FTZ R39, R139, R39 ;  /* 0x000000278b277221 */ /* 0x004fe20000010000 */
        /* <DEDUP_REMOVED lines=128> */
[----:B------:R-:W-:Y:S01]  /*5140*/  ISETP.GE.AND P0, PT, R220, c[0x0][0x220], PT ;  /* 0x00008800dc007a0c */ /* 0x000fe20003f06270 */
[----:B------:R-:W-:Y:S01]  /*5150*/  ULDC.64 UR4, c[0x0][0x1a0] ;  /* 0x0000680000047ab9 */ /* 0x000fe20000000a00 */
[----:B------:R-:W-:Y:S01]  /*5160*/  MOV R213, c[0x0][0x1a4] ;  /* 0x0000690000d57a02 */ /* 0x000fe20000000f00 */
[----:B------:R-:W-:Y:S01]  /*5170*/  IMAD.MOV.U32 R3, RZ, RZ, R135 ;  /* 0x000000ffff037224 */ /* 0x000fe200078e0087 */
[----:B------:R-:W-:Y:S01]  /*5180*/  LEA.HI.SX32 R227, R32, 0xfffffffe, 0x1a ;  /* 0xfffffffe20e37811 */ /* 0x000fe200078fd2ff */
[----:B------:R-:W-:Y:S01]  /*5190*/  IMAD.MOV.U32 R132, RZ, RZ, R136 ;  /* 0x000000ffff847224 */ /* 0x000fe200078e0088 */
[----:B------:R-:W-:Y:S01]  /*51a0*/  MOV R0, R133 ;  /* 0x0000008500007202 */ /* 0x000fe20000000f00 */
[----:B------:R-:W-:Y:S01]  /*51b0*/  IMAD.MOV.U32 R2, RZ, RZ, R134 ;  /* 0x000000ffff027224 */ /* 0x000fe200078e0086 */
[----:B------:R-:W-:Y:S01]  /*51c0*/  MOV R225, c[0x0][0x1a4] ;  /* 0x0000690000e17a02 */ /* 0x000fe20000000f00 */
[----:B------:R-:W-:Y:S01]  /*51d0*/  IMAD.MOV.U32 R226, RZ, RZ, c[0x0][0x1a0] ;  /* 0x00006800ffe27624 */ /* 0x000fe200078e00ff */
[----:B------:R-:W-:Y:S01]  /*51e0*/  MOV R224, c[0x0][0x1a0] ;  /* 0x0000680000e07a02 */ /* 0x000fe20000000f00 */
[----:B------:R-:W-:-:S02]  /*51f0*/  USHF.L.U64.HI UR5, UR4, 0x4, UR5 ;  /* 0x0000000404057899 */ /* 0x000fc40008010205 */
[----:B------:R-:W-:Y:S01]  /*5200*/  @!P0 IMAD R213, R213, 0x30, RZ ;  /* 0x00000030d5d58824 */ /* 0x000fe200078e02ff */
[----:B------:R-:W-:Y:S01]  /*5210*/  USHF.L.U32 UR4, UR4, 0x4, URZ ;  /* 0x0000000404047899 */ /* 0x000fe2000800063f */
[----:B------:R-:W-:Y:S05]  /*5220*/  BRA `(.L_x_1410) ;  /* 0x0000049000007947 */ /* 0x000fea0003800000 */
.L_x_1412:
[C---:B------:R-:W-:Y:S01]  /*5230*/  @!P0 IADD3 R28, R227.reuse, -0x1, RZ ;  /* 0xffffffffe31c8810 */ /* 0x040fe20007ffe0ff */
[----:B------:R1:W-:Y:S01]  /*5240*/  @P0 STS.128 [R212+0x4000], RZ ;  /* 0x004000ffd4000388 */ /* 0x0003e20000000c00 */
[C---:B------:R-:W-:Y:S02]  /*5250*/  @!P0 IADD3 R30, R227.reuse, -0x1, RZ ;  /* 0xffffffffe31e8810 */ /* 0x040fe40007ffe0ff */
[----:B------:R-:W-:Y:S02]  /*5260*/  @!P0 SHF.R.S32.HI R8, RZ, 0x1f, R28 ;  /* 0x0000001fff088819 */ /* 0x000fe4000001141c */
        /* <DEDUP_REMOVED lines=15> */
[----:B------:R-:W-:Y:S02]  /*5360*/  @!P0 IMAD R11, R11, c[0x0][0x198], RZ ;  /* 0x000066000b0b8a24 */ /* 0x000fe400078e02ff */
[----:B------:R-:W-:Y:S01]  /*5370*/  @!P0 IMAD.IADD R4, R31, 0x1, R4 ;  /* 0x000000011f048824 */ /* 0x000fe200078e0204 */
[-C--:B------:R-:W-:Y:S01]  /*5380*/  @!P0 LEA.HI.X R8, R28, R219.reuse, R8, 0x6, P3 ;  /* 0x000000db1c088211 */ /* 0x080fe200018f3408 */
[C---:B------:R-:W-:Y:S02]  /*5390*/  @!P0 IMAD R9, R6.reuse, c[0x0][0x19c], R9 ;  /* 0x0000670006098a24 */ /* 0x040fe400078e0209 */
[----:B------:R-:W-:Y:S01]  /*53a0*/  @!P0 IMAD.WIDE.U32 R6, R6, c[0x0][0x198], RZ ;  /* 0x0000660006068a25 */ /* 0x000fe200078e00ff */
[-C--:B------:R-:W-:Y:S03]  /*53b0*/  @!P0 LEA.HI.X R23, R30, R219.reuse, R4, 0x6, P2 ;  /* 0x000000db1e178211 */ /* 0x080fe600010f3404 */
[C---:B------:R-:W-:Y:S01]  /*53c0*/  @!P0 IMAD.WIDE.U32 R28, R5.reuse, c[0x0][0x198], RZ ;  /* 0x00006600051c8a25 */ /* 0x040fe200078e00ff */
[-C--:B------:R-:W-:Y:S03]  /*53d0*/  @!P0 LEA R10, P2, R6, R216.reuse, 0x6 ;  /* 0x000000d8060a8211 */ /* 0x080fe600078430ff */
        /* <DEDUP_REMOVED lines=11> */
[C---:B------:R-:W-:Y:S01]  /*5490*/  @!P0 LEA R28, P4, R20.reuse, c[0x0][0x168], 0x1 ;  /* 0x00005a00141c8a11 */ /* 0x040fe200078808ff */
[----:B------:R-:W-:Y:S01]  /*54a0*/  @!P0 IMAD.WIDE.U32 R22, R5, 0x30, R22 ;  /* 0x0000003005168825 */ /* 0x000fe200078e0016 */
[----:B------:R-:W-:Y:S02]  /*54b0*/  @!P0 LEA.HI.X R6, R7, R8, R6, 0x5, P2 ;  /* 0x0000000807068211 */ /* 0x000fe400010f2c06 */
[----:B------:R-:W-:Y:S01]  /*54c0*/  @!P0 LEA.HI.X R29, R20, c[0x0][0x16c], R11, 0x1, P4 ;  /* 0x00005b00141d8a11 */ /* 0x000fe200020f0c0b */
[----:B------:R-:W-:Y:S01]  /*54d0*/  @!P0 IMAD R4, R4, 0x30, RZ ;  /* 0x0000003004048824 */ /* 0x000fe200078e02ff */
[----:B------:R-:W-:Y:S03]  /*54e0*/  @!P0 IADD3 R10, P2, R202, R10, RZ ;  /* 0x0000000aca0a8210 */ /* 0x000fe60007f5e0ff */
[----:B------:R-:W-:Y:S01]  /*54f0*/  @!PT LDS RZ, [RZ] ;  /* 0x00000000fffff984 */ /* 0x000fe20000000800 */
[----:B------:R-:W-:Y:S01]  /*5500*/  @!PT LDS RZ, [RZ] ;  /* 0x00000000fffff984 */ /* 0x000fe20000000800 */
[----:B------:R-:W-:Y:S01]  /*5510*/  @!PT LDS RZ, [RZ] ;  /* 0x00000000fffff984 */ /* 0x000fe20000000800 */
[----:B------:R1:W-:Y:S01]  /*5520*/  @!P0 LDGSTS.E.BYPASS.LTC128B.128 [R212+0x4000], [R28.64] ;  /* 0x040000001cd48fae */ /* 0x0003e2000b901d46 */
[----:B------:R-:W-:Y:S01]  /*5530*/  @!P0 LEA R8, P3, R10, c[0x0][0x168], 0x1 ;  /* 0x00005a000a088a11 */ /* 0x000fe200078608ff */
[----:B------:R-:W-:Y:S01]  /*5540*/  @!P0 IMAD.X R9, R201, 0x1, R9, P2 ;  /* 0x00000001c9098824 */ /* 0x000fe200010e0609 */
[C---:B------:R-:W-:Y:S01]  /*5550*/  @!P0 LEA R30, P2, R21.reuse, c[0x0][0x168], 0x1 ;  /* 0x00005a00151e8a11 */ /* 0x040fe200078408ff */
[----:B------:R-:W-:Y:S01]  /*5560*/  @!P0 IMAD.IADD R4, R4, 0x1, R23 ;  /* 0x0000000104048824 */ /* 0x000fe200078e0217 */
        /* <DEDUP_REMOVED lines=21> */
.L_x_1410:
[----:B------:R-:W-:Y:S04]  /*56c0*/  DEPBAR.LE SB0, 0x0 ;  /* 0x000080000000791a */ /* 0x000fe80000000000 */
[----:B------:R-:W-:Y:S01]  /*56d0*/  BAR.SYNC.DEFER_BLOCKING 0x0 ;  /* 0x0000000000007b1d */ /* 0x000fe20000010000 */
[----:B------:R-:W-:Y:S01]  /*56e0*/  SHF.R.S32.HI R4, RZ, 0x1f, R227 ;  /* 0x0000001fff047819 */ /* 0x000fe200000114e3 */
[C---:B------:R-:W-:Y:S04]  /*56f0*/  IMAD.WIDE.U32 R6, R227.reuse, c[0x0][0x1a0], RZ ;  /* 0x00006800e3067a25 */ /* 0x040fe800078e00ff */
[----:B------:R-:W-:Y:S01]  /*5700*/  IMAD R4, R4, c[0x0][0x1a0], RZ ;  /* 0x0000680004047a24 */ /* 0x000fe200078e02ff */
[----:B------:R-:W-:Y:S03]  /*5710*/  LEA R8, P2, R6, R214, 0x6 ;  /* 0x000000d606087211 */ /* 0x000fe600078430ff */
[----:B------:R-:W-:Y:S01]  /*5720*/  IMAD R4, R227, c[0x0][0x1a4], R4 ;  /* 0x00006900e3047a24 */ /* 0x000fe200078e0204 */
[C---:B------:R-:W-:Y:S02]  /*5730*/  @!P0 LEA R14, P4, R8.reuse, c[0x0][0x170], 0x1 ;  /* 0x00005c00080e8a11 */ /* 0x040fe400078808ff */
[----:B------:R-:W-:Y:S02]  /*5740*/  @!P0 IADD3 R5, P1, R8, UR4, RZ ;  /* 0x0000000408058c10 */ /* 0x000fe4000ff3e0ff */
[----:B------:R-:W-:Y:S02]  /*5750*/  IADD3 R4, R7, R4, RZ ;  /* 0x0000000407047210 */ /* 0x000fe40007ffe0ff */
[----:B------:R-:W-:Y:S02]  /*5760*/  @!P0 LEA R12, P3, R5, c[0x0][0x170], 0x1 ;  /* 0x00005c00050c8a11 */ /* 0x000fe400078608ff */
[----:B------:R-:W-:Y:S02]  /*5770*/  LEA.HI.X R9, R6, R199, R4, 0x6, P2 ;  /* 0x000000c706097211 */ /* 0x000fe400010f3404 */
[----:B------:R-:W-:Y:S02]  /*5780*/  @!P0 LEA R7, P2, R226, R8, 0x5 ;  /* 0x00000008e2078211 */ /* 0x000fe400078428ff */
[----:B------:R-:W-:Y:S01]  /*5790*/  @!P0 LEA.HI.X R15, R8, c[0x0][0x174], R9, 0x1, P4 ;  /* 0x00005d00080f8a11 */ /* 0x000fe200020f0c09 */
[----:B------:R-:W-:Y:S01]  /*57a0*/  @P0 STS.128 [R212+0x6000], RZ ;  /* 0x006000ffd4000388 */ /* 0x000fe20000000c00 */
[----:B------:R-:W-:Y:S02]  /*57b0*/  @!P0 IADD3.X R4, R9, UR5, RZ, P1, !PT ;  /* 0x0000000509048c10 */ /* 0x000fe40008ffe4ff */
[----:B------:R-:W-:Y:S02]  /*57c0*/  @!P0 LEA R10, P1, R7, c[0x0][0x170], 0x1 ;  /* 0x00005c00070a8a11 */ /* 0x000fe400078208ff */
[----:B------:R-:W-:Y:S02]  /*57d0*/  @!P0 LEA.HI.X R13, R5, c[0x0][0x174], R4, 0x1, P3 ;  /* 0x00005d00050d8a11 */ /* 0x000fe400018f0c04 */
[----:B------:R-:W-:Y:S01]  /*57e0*/  @!P0 LEA.HI.X R6, R226, R9, R225, 0x5, P2 ;  /* 0x00000009e2068211 */ /* 0x000fe200010f2ce1 */
[----:B------:R-:W-:Y:S01]  /*57f0*/  @!PT LDS RZ, [RZ] ;  /* 0x00000000fffff984 */ /* 0x000fe20000000800 */
[----:B------:R-:W-:Y:S01]  /*5800*/  @!PT LDS RZ, [RZ] ;  /* 0x00000000fffff984 */ /* 0x000fe20000000800 */
[----:B------:R-:W-:Y:S01]  /*5810*/  @!PT LDS RZ, [RZ] ;  /* 0x00000000fffff984 */ /* 0x000fe20000000800 */
[----:B------:R1:W-:Y:S01]  /*5820*/  @!P0 LDGSTS.E.BYPASS.LTC128B.128 [R212+0x6000], [R14.64] ;  /* 0x060000000ed48fae */ /* 0x0003e2000b901d46 */
[----:B------:R-:W-:Y:S02]  /*5830*/  @!P0 IMAD.WIDE.U32 R8, R224, 0x30, R8 ;  /* 0x00000030e0088825 */ /* 0x000fe400078e0008 */
[----:B------:R-:W-:Y:S03]  /*5840*/  @!P0 LEA.HI.X R11, R7, c[0x0][0x174], R6, 0x1, P1 ;  /* 0x00005d00070b8a11 */ /* 0x000fe600008f0c06 */
[C---:B------:R-:W-:Y:S02]  /*5850*/  @!P0 LEA R6, P1, R8.reuse, c[0x0][0x170], 0x1 ;  /* 0x00005c0008068a11 */ /* 0x040fe400078208ff */
[----:B------:R-:W-:Y:S01]  /*5860*/  @P0 STS.128 [R212+0x6800], RZ ;  /* 0x006800ffd4000388 */ /* 0x000fe20000000c00 */
[----:B------:R-:W-:Y:S04]  /*5870*/  @!P0 IADD3 R4, R213, R9, RZ ;  /* 0x00000009d5048210 */ /* 0x000fe80007ffe0ff */
[----:B------:R-:W-:Y:S02]  /*5880*/  @!P0 LEA.HI.X R7, R8, c[0x0][0x174], R4, 0x1, P1 ;  /* 0x00005d0008078a11 */ /* 0x000fe400008f0c04 */
[----:B------:R-:W-:Y:S01]  /*5890*/  ISETP.GT.AND P1, PT, R227, RZ, PT ;  /* 0x000000ffe300720c */ /* 0x000fe20003f24270 */
        /* <DEDUP_REMOVED lines=14> */
[----:B------:R-:W-:Y:S08]  /*5980*/  LDSM.16.M88.4 R64, [R198] ;  /* 0x00000000c640783b */ /* 0x000ff00000000200 */
[----:B------:R-:W3:Y:S08]  /*5990*/  LDSM.16.M88.4 R16, [R197+0x4000] ;  /* 0x00400000c510783b */ /* 0x000ef00000000200 */
[----:B------:R-:W2:Y:S08]  /*59a0*/  LDSM.16.M88.4 R60, [R198+0x2000] ;  /* 0x00200000c63c783b */ /* 0x000eb00000000200 */
[----:B------:R-:W0:Y:S08]  /*59b0*/  LDGDEPBAR ;  /* 0x00000000000079af */ /* 0x000e300000000000 */
[----:B------:R-:W4:Y:S08]  /*59c0*/  LDSM.16.M88.4 R32, [R197+0x4800] ;  /* 0x00480000c520783b */ /* 0x000f300000000200 */
[----:B------:R-:W5:Y:S08]  /*59d0*/  LDSM.16.M88.4 R48, [R197+0x5000] ;  /* 0x00500000c530783b */ /* 0x000f700000000200 */
[----:B------:R-:W1:Y:S08]  /*59e0*/  LDSM.16.M88.4 R136, [R197+0x5800] ;  /* 0x00580000c588783b */ /* 0x000e700000000200 */
        /* <DEDUP_REMOVED lines=11> */
[-C--:B---3--:R-:W-:Y:S08]  /*5aa0*/  HMMA.16816.F32 R4, R64, R16.reuse, RZ ;  /* 0x000000104004723c */ /* 0x088ff000000018ff */
[C---:B--2---:R-:W-:Y:S08]  /*5ab0*/  HMMA.16816.F32 R8, R60.reuse, R16, RZ ;  /* 0x000000103c08723c */ /* 0x044ff000000018ff */
[-C--:B-1----:R-:W-:Y:S08]  /*5ac0*/  HMMA.16816.F32 R12, R60, R18.reuse, RZ ;  /* 0x000000123c0c723c */ /* 0x082ff000000018ff */
        /* <DEDUP_REMOVED lines=199> */
.L_x_1411:
[----:B------:R-:W-:Y:S01]  /*6740*/  FMNMX.FTZ R4, R147, R132, !PT ;  /* 0x0000008493047209 */ /* 0x000fe20007810000 */
[----:B------:R-:W-:Y:S01]  /*6750*/  LDSM.16.MT88.4 R20, [R192+0x6000] ;  /* 0x00600000c014783b */ /* 0x000fe20000004200 */
[----:B------:R-:W-:Y:S02]  /*6760*/  FMNMX.FTZ R10, R145, R3, !PT ;  /* 0x00000003910a7209 */ /* 0x000fe40007810000 */
[----:B------:R-:W-:Y:S02]  /*6770*/  FMNMX.FTZ R4, R146, R4, !PT ;  /* 0x0000000492047209 */ /* 0x000fe40007810000 */
[----:B------:R-:W-:Y:S02]  /*6780*/  FMNMX.FTZ R10, R144, R10, !PT ;  /* 0x0000000a900a7209 */ /* 0x000fe40007810000 */
[----:B------:R-:W-:Y:S01]  /*6790*/  FMNMX.FTZ R4, R149, R4, !PT ;  /* 0x0000000495047209 */ /* 0x000fe20007810000 */
[----:B------:R-:W-:Y:S01]  /*67a0*/  LDSM.16.MT88.4 R36, [R190+0x6000] ;  /* 0x00600000be24783b */ /* 0x000fe20000004200 */
[----:B-1----:R-:W-:Y:S02]  /*67b0*/  FMNMX.FTZ R6, R140, R2, !PT ;  /* 0x000000028c067209 */ /* 0x002fe40007810000 */
        /* <DEDUP_REMOVED lines=83> */
[----:B------:R-:W-:Y:S01]  /*6cf0*/  FSEL R244, R244, RZ, P2 ;  /* 0x000000fff4f47208 */ /* 0x000fe20001000000 */
[----:B------:R-:W-:Y:S01]  /*6d00*/  FFMA.FTZ R154, R18, c[0x0][0x23c], -R251 ;  /* 0x00008f00129a7a23 */ /* 0x000fe200000108fb */
[----:B-1----:R-:W-:Y:S01]  /*6d10*/  FMNMX.FTZ R134, R6, R134, !PT ;  /* 0x0000008606867209 */ /* 0x002fe20007810000 */
[----:B------:R-:W-:Y:S02]  /*6d20*/  FADD.FTZ R3, -R135, R3 ;  /* 0x0000000387037221 */ /* 0x000fe40000010100 */
[--C-:B------:R-:W-:Y:S01]  /*6d30*/  FFMA.FTZ R159, R147, c[0x0][0x23c], -R251.reuse ;  /* 0x00008f00939f7a23 */ /* 0x100fe200000108fb */
[----:B------:R-:W-:Y:S01]  /*6d40*/  FSETP.NEU.FTZ.AND P2, PT, R134, -INF , PT ;  /* 0xff8000008600780b */ /* 0x000fe20003f5d000 */
[----:B------:R-:W-:Y:S01]  /*6d50*/  FMUL.FTZ R3, R3, c[0x0][0x23c] ;  /* 0x00008f0003037a20 */ /* 0x000fe20000410000 */
[----:B--2---:R-:W-:Y:S01]  /*6d60*/  FMNMX.FTZ R133, R4, R133, !PT ;  /* 0x0000008504857209 */ /* 0x004fe20007810000 */
[----:B------:R-:W-:Y:S01]  /*6d70*/  MUFU.EX2 R155, R155 ;  /* 0x0000009b009b7308 */ /* 0x000fe20000000800 */
[--C-:B------:R-:W-:Y:S02]  /*6d80*/  FFMA.FTZ R158, R146, c[0x0][0x23c], -R251.reuse ;  /* 0x00008f00929e7a23 */ /* 0x100fe400000108fb */
[--C-:B------:R-:W-:Y:S02]  /*6d90*/  FFMA.FTZ R152, R145, c[0x0][0x23c], -R244.reuse ;  /* 0x00008f0091987a23 */ /* 0x100fe400000108f4 */
[--C-:B------:R-:W-:Y:S02]  /*6da0*/  FFMA.FTZ R151, R144, c[0x0][0x23c], -R244.reuse ;  /* 0x00008f0090977a23 */ /* 0x100fe400000108f4 */
[--C-:B------:R-:W-:Y:S02]  /*6db0*/  FFMA.FTZ R157, R149, c[0x0][0x23c], -R251.reuse ;  /* 0x00008f00959d7a23 */ /* 0x100fe400000108fb */
[--C-:B------:R-:W-:Y:S01]  /*6dc0*/  FFMA.FTZ R156, R156, c[0x0][0x23c], -R251.reuse ;  /* 0x00008f009c9c7a23 */ /* 0x100fe200000108fb */
[----:B------:R-:W1:Y:S01]  /*6dd0*/  MUFU.EX2 R3, R3 ;  /* 0x0000000300037308 */ /* 0x000e620000000800 */
[--C-:B------:R-:W-:Y:S02]  /*6de0*/  FFMA.FTZ R150, R150, c[0x0][0x23c], -R244.reuse ;  /* 0x00008f0096967a23 */ /* 0x100fe400000108f4 */
[----:B------:R-:W-:Y:S02]  /*6df0*/  FFMA.FTZ R149, R161, c[0x0][0x23c], -R244 ;  /* 0x00008f00a1957a23 */ /* 0x000fe400000108f4 */
[C---:B---3--:R-:W-:Y:S02]  /*6e00*/  FMUL.FTZ R32, R132.reuse, R100 ;  /* 0x0000006484207220 */ /* 0x048fe40000410000 */
[C---:B------:R-:W-:Y:S02]  /*6e10*/  FMUL.FTZ R33, R132.reuse, R101 ;  /* 0x0000006584217220 */ /* 0x040fe40000410000 */
[C---:B------:R-:W-:Y:S01]  /*6e20*/  FMUL.FTZ R49, R132.reuse, R85 ;  /* 0x0000005584317220 */ /* 0x040fe20000410000 */
[----:B------:R-:W-:Y:S01]  /*6e30*/  MUFU.EX2 R159, R159 ;  /* 0x0000009f009f7308 */ /* 0x000fe20000000800 */
[C---:B------:R-:W-:Y:S02]  /*6e40*/  FMUL.FTZ R48, R132.reuse, R84 ;  /* 0x0000005484307220 */ /* 0x040fe40000410000 */
[C---:B------:R-:W-:Y:S02]  /*6e50*/  FMUL.FTZ R4, R132.reuse, R128 ;  /* 0x0000008084047220 */ /* 0x040fe40000410000 */
[----:B------:R-:W-:Y:S02]  /*6e60*/  FMUL.FTZ R5, R132, R129 ;  /* 0x0000008184057220 */ /* 0x000fe40000410000 */
[----:B------:R-:W-:Y:S02]  /*6e70*/  FADD.FTZ R2, -R134, R2 ;  /* 0x0000000286027221 */ /* 0x000fe40000010100 */
[----:B------:R-:W-:Y:S01]  /*6e80*/  FADD.FTZ R0, -R133, R0 ;  /* 0x0000000085007221 */ /* 0x000fe20000010100 */
[----:B------:R-:W2:Y:S01]  /*6e90*/  MUFU.EX2 R158, R158 ;  /* 0x0000009e009e7308 */ /* 0x000ea20000000800 */
[----:B------:R-:W-:Y:S02]  /*6ea0*/  FMUL.FTZ R2, R2, c[0x0][0x23c] ;  /* 0x00008f0002027a20 */ /* 0x000fe40000410000 */
        /* <DEDUP_REMOVED lines=11> */
[----:B------:R-:W-:Y:S02]  /*6f60*/  FMUL.FTZ R7, R3, R131 ;  /* 0x0000008303077220 */ /* 0x000fe40000410000 */
[--C-:B------:R-:W-:Y:S01]  /*6f70*/  FFMA.FTZ R147, R15, c[0x0][0x23c], -R244.reuse ;  /* 0x00008f000f937a23 */ /* 0x100fe200000108f4 */
[----:B--2---:R-:W-:Y:S01]  /*6f80*/  F2FP.PACK_AB R128, R158, R159 ;  /* 0x0000009f9e80723e */ /* 0x004fe200000000ff */
[--C-:B------:R-:W-:Y:S02]  /*6f90*/  FFMA.FTZ R161, R14, c[0x0][0x23c], -R244.reuse ;  /* 0x00008f000ea17a23 */ /* 0x100fe400000108f4 */
[--C-:B------:R-:W-:Y:S02]  /*6fa0*/  FFMA.FTZ R153, R26, c[0x0][0x23c], -R251.reuse ;  /* 0x00008f001a997a23 */ /* 0x100fe400000108fb */
[--C-:B------:R-:W-:Y:S01]  /*6fb0*/  FFMA.FTZ R180, R180, c[0x0][0x23c], -R251.reuse ;  /* 0x00008f00b4b47a23 */ /* 0x100fe200000108fb */
        /* <DEDUP_REMOVED lines=27> */
[--C-:B------:R-:W-:Y:S02]  /*7170*/  FFMA.FTZ R141, R141, c[0x0][0x23c], -R170.reuse ;  /* 0x00008f008d8d7a23 */ /* 0x100fe400000108aa */
[--C-:B------:R-:W-:Y:S01]  /*7180*/  FFMA.FTZ R171, R171, c[0x0][0x23c], -R170.reuse ;  /* 0x00008f00abab7a23 */ /* 0x100fe200000108aa */
[----:B------:R-:W2:Y:S01]  /*7190*/  MUFU.EX2 R2, R2 ;  /* 0x0000000200027308 */ /* 0x000ea20000000800 */
[----:B------:R-:W-:Y:S02]  /*71a0*/  FFMA.FTZ R173, R173, c[0x0][0x23c], -R170 ;  /* 0x00008f00adad7a23 */ /* 0x000fe400000108aa */
[--C-:B------:R-:W-:Y:S02]  /*71b0*/  FFMA.FTZ R174, R174, c[0x0][0x23c], -R176.reuse ;  /* 0x00008f00aeae7a23 */ /* 0x100fe400000108b0 */
[----:B------:R-:W-:Y:S02]  /*71c0*/  FFMA.FTZ R175, R175, c[0x0][0x23c], -R176 ;  /* 0x00008f00afaf7a23 */ /* 0x000fe400000108b0 */
[--C-:B------:R-:W-:Y:S02]  /*71d0*/  FFMA.FTZ R177, R177, c[0x0][0x23c], -R170.reuse ;  /* 0x00008f00b1b17a23 */ /* 0x100fe400000108aa */
[----:B------:R-:W-:Y:S01]  /*71e0*/  FFMA.FTZ R178, R178, c[0x0][0x23c], -R170 ;  /* 0x00008f00b2b27a23 */ /* 0x000fe200000108aa */
[----:B------:R-:W3:Y:S01]  /*71f0*/  MUFU.EX2 R0, R0 ;  /* 0x0000000000007308 */ /* 0x000ee20000000800 */
[--C-:B------:R-:W-:Y:S02]  /*7200*/  FFMA.FTZ R250, R250, c[0x0][0x23c], -R251.reuse ;  /* 0x00008f00fafa7a23 */ /* 0x100fe400000108fb */
[--C-:B------:R-:W-:Y:S01]  /*7210*/  FFMA.FTZ R252, R252, c[0x0][0x23c], -R251.reuse ;  /* 0x00008f00fcfc7a23 */ /* 0x100fe200000108fb */
[----:B-1----:R-:W-:Y:S01]  /*7220*/  F2FP.PACK_AB R131, R149, R150 ;  /* 0x000000969583723e */ /* 0x002fe200000000ff */
[--C-:B------:R-:W-:Y:S02]  /*7230*/  FFMA.FTZ R247, R247, c[0x0][0x23c], -R176.reuse ;  /* 0x00008f00f7f77a23 */ /* 0x100fe400000108b0 */
[----:B------:R-:W-:Y:S02]  /*7240*/  FFMA.FTZ R248, R248, c[0x0][0x23c], -R176 ;  /* 0x00008f00f8f87a23 */ /* 0x000fe400000108b0 */
[----:B------:R-:W-:Y:S01]  /*7250*/  FFMA.FTZ R245, R245, c[0x0][0x23c], -R170 ;  /* 0x00008f00f5f57a23 */ /* 0x000fe200000108aa */
        /* <DEDUP_REMOVED lines=10> */
[C---:B------:R-:W-:Y:S02]  /*7300*/  FMUL.FTZ R45, R2.reuse, R89 ;  /* 0x00000059022d7220 */ /* 0x040fe40000410000 */
[C---:B------:R-:W-:Y:S01]  /*7310*/  FMUL.FTZ R8, R2.reuse, R124 ;  /* 0x0000007c02087220 */ /* 0x040fe20000410000 */
[----:B------:R-:W-:Y:S01]  /*7320*/  MOV R124, R162 ;  /* 0x000000a2007c7202 */ /* 0x000fe20000000f00 */
[----:B------:R-:W-:Y:S01]  /*7330*/  FMUL.FTZ R9, R2, R125 ;  /* 0x0000007d02097220 */ /* 0x000fe20000410000 */
[----:B------:R-:W-:Y:S01]  /*7340*/  MOV R125, R165 ;  /* 0x000000a5007d7202 */ /* 0x000fe20000000f00 */
[C---:B------:R-:W-:Y:S02]  /*7350*/  FMUL.FTZ R10, R0.reuse, R126 ;  /* 0x0000007e000a7220 */ /* 0x040fe40000410000 */
[----:B------:R-:W-:Y:S01]  /*7360*/  FMUL.FTZ R11, R0, R127 ;  /* 0x0000007f000b7220 */ /* 0x000fe20000410000 */
[----:B------:R-:W2:Y:S01]  /*7370*/  MUFU.EX2 R141, R141 ;  /* 0x0000008d008d7308 */ /* 0x000ea20000000800 */
[--C-:B------:R-:W-:Y:S02]  /*7380*/  FFMA.FTZ R84, R125, c[0x0][0x23c], -R244.reuse ;  /* 0x00008f007d547a23 */ /* 0x100fe400000108f4 */
[C---:B------:R-:W-:Y:S01]  /*7390*/  FMUL.FTZ R12, R2.reuse, R120 ;  /* 0x00000078020c7220 */ /* 0x040fe20000410000 */
[----:B-1----:R-:W-:Y:S01]  /*73a0*/  F2FP.PACK_AB R64, R145, R146 ;  /* 0x000000929140723e */ /* 0x002fe200000000ff */
[----:B------:R-:W-:Y:S02]  /*73b0*/  FMUL.FTZ R13, R2, R121 ;  /* 0x00000079020d7220 */ /* 0x000fe40000410000 */
[C---:B------:R-:W-:Y:S02]  /*73c0*/  FMUL.FTZ R14, R0.reuse, R122 ;  /* 0x0000007a000e7220 */ /* 0x040fe40000410000 */
[C---:B------:R-:W-:Y:S01]  /*73d0*/  FMUL.FTZ R15, R0.reuse, R123 ;  /* 0x0000007b000f7220 */ /* 0x040fe20000410000 */
[----:B------:R-:W-:Y:S01]  /*73e0*/  MUFU.EX2 R144, R144 ;  /* 0x0000009000907308 */ /* 0x000fe20000000800 */
[C---:B------:R-:W-:Y:S02]  /*73f0*/  FMUL.FTZ R26, R0.reuse, R110 ;  /* 0x0000006e001a7220 */ /* 0x040fe40000410000 */
[----:B------:R-:W-:Y:S02]  /*7400*/  FMUL.FTZ R27, R0, R111 ;  /* 0x0000006f001b7220 */ /* 0x000fe40000410000 */
[----:B------:R-:W-:Y:S02]  /*7410*/  FFMA.FTZ R162, R25, c[0x0][0x23c], -R244 ;  /* 0x00008f0019a27a23 */ /* 0x000fe400000108f4 */
[----:B------:R-:W-:Y:S02]  /*7420*/  FMUL.FTZ R25, R2, R109 ;  /* 0x0000006d02197220 */ /* 0x000fe40000410000 */
[----:B------:R-:W-:Y:S01]  /*7430*/  FFMA.FTZ R165, R24, c[0x0][0x23c], -R176 ;  /* 0x00008f0018a57a23 */ /* 0x000fe200000108b0 */
[----:B------:R-:W1:Y:S01]  /*7440*/  MUFU.EX2 R143, R143 ;  /* 0x0000008f008f7308 */ /* 0x000e620000000800 */
[C---:B------:R-:W-:Y:S02]  /*7450*/  FMUL.FTZ R24, R2.reuse, R108 ;  /* 0x0000006c02187220 */ /* 0x040fe40000410000 */
[C---:B------:R-:W-:Y:S01]  /*7460*/  FMUL.FTZ R28, R2.reuse, R104 ;  /* 0x00000068021c7220 */ /* 0x040fe20000410000 */
[----:B--2---:R-:W-:Y:S01]  /*7470*/  F2FP.PACK_AB R65, R141, R142 ;  /* 0x0000008e8d41723e */ /* 0x004fe200000000ff */
[----:B------:R-:W-:Y:S02]  /*7480*/  FMUL.FTZ R29, R2, R105 ;  /* 0x00000069021d7220 */ /* 0x000fe40000410000 */
[C---:B------:R-:W-:Y:S02]  /*7490*/  FMUL.FTZ R30, R0.reuse, R106 ;  /* 0x0000006a001e7220 */ /* 0x040fe40000410000 */
[----:B------:R-:W-:Y:S01]  /*74a0*/  FMUL.FTZ R31, R0, R107 ;  /* 0x0000006b001f7220 */ /* 0x000fe20000410000 */
[----:B------:R-:W-:Y:S01]  /*74b0*/  MUFU.EX2 R140, R140 ;  /* 0x0000008c008c7308 */ /* 0x000fe20000000800 */
[C---:B------:R-:W-:Y:S02]  /*74c0*/  FMUL.FTZ R40, R2.reuse, R92 ;  /* 0x0000005c02287220 */ /* 0x040fe40000410000 */
[----:B------:R-:W-:Y:S02]  /*74d0*/  FMUL.FTZ R41, R2, R93 ;  /* 0x0000005d02297220 */ /* 0x000fe40000410000 */
[C---:B------:R-:W-:Y:S02]  /*74e0*/  FMUL.FTZ R42, R0.reuse, R94 ;  /* 0x0000005e002a7220 */ /* 0x040fe40000410000 */
[C---:B------:R-:W-:Y:S02]  /*74f0*/  FMUL.FTZ R43, R0.reuse, R95 ;  /* 0x0000005f002b7220 */ /* 0x040fe40000410000 */
[C---:B------:R-:W-:Y:S01]  /*7500*/  FMUL.FTZ R46, R0.reuse, R90 ;  /* 0x0000005a002e7220 */ /* 0x040fe20000410000 */
[----:B------:R-:W2:Y:S01]  /*7510*/  MUFU.EX2 R139, R139 ;  /* 0x0000008b008b7308 */ /* 0x000ea20000000800 */
[----:B------:R-:W-:Y:S02]  /*7520*/  FMUL.FTZ R47, R0, R91 ;  /* 0x0000005b002f7220 */ /* 0x000fe40000410000 */
[C---:B------:R-:W-:Y:S01]  /*7530*/  FMUL.FTZ R60, R2.reuse, R72 ;  /* 0x00000048023c7220 */ /* 0x040fe20000410000 */
[----:B-1----:R-:W-:Y:S01]  /*7540*/  F2FP.PACK_AB R66, R143, R144 ;  /* 0x000000908f42723e */ /* 0x002fe200000000ff */
[----:B------:R-:W-:Y:S02]  /*7550*/  FMUL.FTZ R61, R2, R73 ;  /* 0x00000049023d7220 */ /* 0x000fe40000410000 */
[C---:B------:R-:W-:Y:S02]  /*7560*/  FMUL.FTZ R62, R0.reuse, R74 ;  /* 0x0000004a003e7220 */ /* 0x040fe40000410000 */
[----:B------:R-:W-:Y:S01]  /*7570*/  FMUL.FTZ R63, R0, R75 ;  /* 0x0000004b003f7220 */ /* 0x000fe20000410000 */
[----:B------:R1:W-:Y:S01]  /*7580*/  MUFU.EX2 R88, R84 ;  /* 0x0000005400587308 */ /* 0x0003e20000000800 */
[----:B------:R-:W-:Y:S02]  /*7590*/  FFMA.FTZ R242, R242, c[0x0][0x23c], -R170 ;  /* 0x00008f00f2f27a23 */ /* 0x000fe400000108aa */
[--C-:B------:R-:W-:Y:S02]  /*75a0*/  FFMA.FTZ R240, R240, c[0x0][0x23c], -R176.reuse ;  /* 0x00008f00f0f07a23 */ /* 0x100fe400000108b0 */
[----:B------:R-:W-:Y:S02]  /*75b0*/  FFMA.FTZ R241, R241, c[0x0][0x23c], -R176 ;  /* 0x00008f00f1f17a23 */ /* 0x000fe400000108b0 */
[--C-:B------:R-:W-:Y:S02]  /*75c0*/  FFMA.FTZ R239, R239, c[0x0][0x23c], -R170.reuse ;  /* 0x00008f00efef7a23 */ /* 0x100fe400000108aa */
[----:B------:R-:W-:Y:S01]  /*75d0*/  FFMA.FTZ R237, R237, c[0x0][0x23c], -R170 ;  /* 0x00008f00eded7a23 */ /* 0x000fe200000108aa */
[----:B------:R-:W-:Y:S01]  /*75e0*/  MUFU.EX2 R154, R154 ;  /* 0x0000009a009a7308 */ /* 0x000fe20000000800 */
[--C-:B------:R-:W-:Y:S02]  /*75f0*/  FFMA.FTZ R234, R234, c[0x0][0x23c], -R251.reuse ;  /* 0x00008f00eaea7a23 */ /* 0x100fe400000108fb */
[--C-:B------:R-:W-:Y:S01]  /*7600*/  FFMA.FTZ R236, R236, c[0x0][0x23c], -R251.reuse ;  /* 0x00008f00ecec7a23 */ /* 0x100fe200000108fb */
[----:B--2---:R-:W-:Y:S01]  /*7610*/  F2FP.PACK_AB R67, R139, R140 ;  /* 0x0000008c8b43723e */ /* 0x004fe200000000ff */
[--C-:B------:R-:W-:Y:S02]  /*7620*/  FFMA.FTZ R183, R183, c[0x0][0x23c], -R244.reuse ;  /* 0x00008f00b7b77a23 */ /* 0x100fe400000108f4 */
[--C-:B------:R-:W-:Y:S02]  /*7630*/  FFMA.FTZ R182, R182, c[0x0][0x23c], -R244.reuse ;  /* 0x00008f00b6b67a23 */ /* 0x100fe400000108f4 */
[--C-:B------:R-:W-:Y:S01]  /*7640*/  FFMA.FTZ R246, R246, c[0x0][0x23c], -R251.reuse ;  /* 0x00008f00f6f67a23 */ /* 0x100fe200000108fb */
[----:B------:R-:W-:Y:S01]  /*7650*/  MUFU.EX2 R148, R148 ;  /* 0x0000009400947308 */ /* 0x000fe20000000800 */
[C---:B------:R-:W-:Y:S01]  /*7660*/  HMMA.16816.F32 R8, R64.reuse, R20, R8 ;  /* 0x000000144008723c */ /* 0x040fe20000001808 */
[----:B-1----:R-:W-:Y:S03]  /*7670*/  LDSM.16.MT88.4 R84, [R189+0x6800] ;  /* 0x00680000bd54783b */ /* 0x002fe60000004200 */
[----:B------:R-:W-:Y:S02]  /*7680*/  FFMA.FTZ R251, R238, c[0x0][0x23c], -R251 ;  /* 0x00008f00eefb7a23 */ /* 0x000fe400000108fb */
        /* <DEDUP_REMOVED lines=21> */
[C---:B------:R-:W-:Y:S02]  /*77e0*/  FFMA.FTZ R159, R132.reuse, R231, R159 ;  /* 0x000000e7849f7223 */ /* 0x040fe4000001009f */
[----:B------:R-:W-:Y:S01]  /*77f0*/  MUFU.EX2 R162, R162 ;  /* 0x000000a200a27308 */ /* 0x000fe20000000800 */
[C---:B------:R-:W-:Y:S01]  /*7800*/  FMUL.FTZ R36, R132.reuse, R96 ;  /* 0x0000006084247220 */ /* 0x040fe20000410000 */
[-C--:B------:R-:W-:Y:S04]  /*7810*/  HMMA.16816.F32 R28, R64, R38.reuse, R28 ;  /* 0x00000026401c723c */ /* 0x080fe8000000181c */
[----:B------:R-:W-:Y:S02]  /*7820*/  FMUL.FTZ R37, R132, R97 ;  /* 0x0000006184257220 */ /* 0x000fe40000410000 */
[C---:B------:R-:W-:Y:S02]  /*7830*/  FFMA.FTZ R152, R3.reuse, R230, R152 ;  /* 0x000000e603987223 */ /* 0x040fe40000010098 */
[C---:B------:R-:W-:Y:S01]  /*7840*/  HMMA.16816.F32 R32, R128.reuse, R38, R32 ;  /* 0x000000268020723c */ /* 0x040fe20000001820 */
[----:B------:R-:W-:Y:S03]  /*7850*/  MUFU.EX2 R165, R165 ;  /* 0x000000a500a57308 */ /* 0x000fe60000000800 */
[----:B------:R-:W-:Y:S01]  /*7860*/  FFMA.FTZ R146, R2, R229, R146 ;  /* 0x000000e502927223 */ /* 0x000fe20000010092 */
[----:B------:R-:W-:Y:S01]  /*7870*/  MOV R2, R134 ;  /* 0x0000008600027202 */ /* 0x000fe20000000f00 */
[----:B------:R-:W-:Y:S01]  /*7880*/  FFMA.FTZ R142, R0, R228, R142 ;  /* 0x000000e4008e7223 */ /* 0x000fe2000001008e */
[----:B------:R-:W-:Y:S01]  /*7890*/  MOV R0, R133 ;  /* 0x0000008500007202 */ /* 0x000fe20000000f00 */
[C---:B------:R-:W-:Y:S03]  /*78a0*/  FMUL.FTZ R38, R3.reuse, R98 ;  /* 0x0000006203267220 */ /* 0x040fe60000410000 */
[----:B------:R-:W1:Y:S01]  /*78b0*/  MUFU.EX2 R168, R168 ;  /* 0x000000a800a87308 */ /* 0x000e620000000800 */
[----:B------:R-:W-:Y:S02]  /*78c0*/  FMUL.FTZ R39, R3, R99 ;  /* 0x0000006303277220 */ /* 0x000fe40000410000 */
[----:B------:R-:W2:Y:S01]  /*78d0*/  LDSM.16.MT88.4 R96, [R188+0x6000] ;  /* 0x00600000bc60783b */ /* 0x000ea20000004200 */
[----:B------:R-:W-:Y:S02]  /*78e0*/  FADD.FTZ R159, R158, R159 ;  /* 0x0000009f9e9f7221 */ /* 0x000fe40000010000 */
[----:B------:R-:W-:Y:S02]  /*78f0*/  FADD.FTZ R152, R151, R152 ;  /* 0x0000009897987221 */ /* 0x000fe40000010000 */
[-C--:B------:R-:W-:Y:S02]  /*7900*/  HMMA.16816.F32 R36, R128, R52.reuse, R36 ;  /* 0x000000348024723c */ /* 0x080fe40000001824 */
[----:B------:R-:W-:Y:S01]  /*7910*/  MUFU.EX2 R171, R171 ;  /* 0x000000ab00ab7308 */ /* 0x000fe20000000800 */
[----:B------:R-:W-:Y:S02]  /*7920*/  FADD.FTZ R146, R145, R146 ;  /* 0x0000009291927221 */ /* 0x000fe40000010000 */
[----:B------:R-:W-:Y:S02]  /*7930*/  FADD.FTZ R142, R141, R142 ;  /* 0x0000008e8d8e7221 */ /* 0x000fe40000010000 */
[----:B------:R-:W-:Y:S01]  /*7940*/  FADD.FTZ R159, R157, R159 ;  /* 0x0000009f9d9f7221 */ /* 0x000fe20000010000 */
[C---:B------:R-:W-:Y:S04]  /*7950*/  HMMA.16816.F32 R40, R64.reuse, R52, R40 ;  /* 0x000000344028723c */ /* 0x040fe80000001828 */
[----:B------:R-:W3:Y:S01]  /*7960*/  MUFU.EX2 R173, R173 ;  /* 0x000000ad00ad7308 */ /* 0x000ee20000000800 */
[----:B------:R-:W-:Y:S02]  /*7970*/  FADD.FTZ R152, R150, R152 ;  /* 0x0000009896987221 */ /* 0x000fe40000010000 */
[C---:B------:R-:W-:Y:S01]  /*7980*/  FMUL.FTZ R52, R132.reuse, R80 ;  /* 0x0000005084347220 */ /* 0x040fe20000410000 */
[-C--:B------:R-:W-:Y:S04]  /*7990*/  HMMA.16816.F32 R44, R64, R54.reuse, R44 ;  /* 0x00000036402c723c */ /* 0x080fe8000000182c */
[----:B------:R-:W-:Y:S01]  /*79a0*/  FMUL.FTZ R53, R132, R81 ;  /* 0x0000005184357220 */ /* 0x000fe20000410000 */
[----:B-1----:R-:W-:Y:S01]  /*79b0*/  F2FP.PACK_AB R72, R168, R165 ;  /* 0x000000a5a848723e */ /* 0x002fe200000000ff */
[----:B------:R-:W-:Y:S01]  /*79c0*/  MUFU.EX2 R174, R174 ;  /* 0x000000ae00ae7308 */ /* 0x000fe20000000800 */
[----:B------:R-:W-:Y:S01]  /*79d0*/  FADD.FTZ R146, R144, R146 ;  /* 0x0000009290927221 */ /* 0x000fe20000010000 */
[C---:B------:R-:W-:Y:S04]  /*79e0*/  HMMA.16816.F32 R48, R128.reuse, R54, R48 ;  /* 0x000000368030723c */ /* 0x040fe80000001830 */
[----:B------:R-:W-:Y:S02]  /*79f0*/  FADD.FTZ R142, R140, R142 ;  /* 0x0000008e8c8e7221 */ /* 0x000fe40000010000 */
[----:B------:R-:W-:Y:S02]  /*7a00*/  FADD.FTZ R159, R156, R159 ;  /* 0x0000009f9c9f7221 */ /* 0x000fe40000010000 */
[C---:B------:R-:W-:Y:S01]  /*7a10*/  FMUL.FTZ R54, R3.reuse, R82 ;  /* 0x0000005203367220 */ /* 0x040fe20000410000 */
[----:B------:R-:W1:Y:S03]  /*7a20*/  MUFU.EX2 R175, R175 ;  /* 0x000000af00af7308 */ /* 0x000e660000000800 */
[----:B------:R-:W-:Y:S01]  /*7a30*/  FMUL.FTZ R55, R3, R83 ;  /* 0x0000005303377220 */ /* 0x000fe20000410000 */
[----:B---3--:R-:W-:Y:S01]  /*7a40*/  F2FP.PACK_AB R73, R173, R171 ;  /* 0x000000abad49723e */ /* 0x008fe200000000ff */
[----:B------:R-:W3:Y:S01]  /*7a50*/  LDSM.16.MT88.4 R80, [R190+0x6800] ;  /* 0x00680000be50783b */ /* 0x000ee20000004200 */
[----:B------:R-:W-:Y:S02]  /*7a60*/  FADD.FTZ R152, R149, R152 ;  /* 0x0000009895987221 */ /* 0x000fe40000010000 */
[----:B------:R-:W-:Y:S02]  /*7a70*/  FADD.FTZ R146, R143, R146 ;  /* 0x000000928f927221 */ /* 0x000fe40000010000 */
[-C--:B--2---:R-:W-:Y:S01]  /*7a80*/  HMMA.16816.F32 R52, R128, R96.reuse, R52 ;  /* 0x000000608034723c */ /* 0x084fe20000001834 */
[----:B------:R-:W-:Y:S02]  /*7a90*/  MUFU.EX2 R177, R177 ;  /* 0x000000b100b17308 */ /* 0x000fe40000000800 */
[----:B------:R-:W-:Y:S02]  /*7aa0*/  FADD.FTZ R142, R139, R142 ;  /* 0x0000008e8b8e7221 */ /* 0x000fe40000010000 */
[----:B------:R-:W-:Y:S02]  /*7ab0*/  FADD.FTZ R159, R155, R159 ;  /* 0x0000009f9b9f7221 */ /* 0x000fe40000010000 */
[----:B------:R-:W-:Y:S01]  /*7ac0*/  FADD.FTZ R152, R148, R152 ;  /* 0x0000009894987221 */ /* 0x000fe20000010000 */
[C---:B------:R-:W-:Y:S03]  /*7ad0*/  HMMA.16816.F32 R56, R64.reuse, R96, R56 ;  /* 0x000000604038723c */ /* 0x040fe60000001838 */
[----:B------:R-:W2:Y:S01]  /*7ae0*/  MUFU.EX2 R178, R178 ;  /* 0x000000b200b27308 */ /* 0x000ea20000000800 */
[----:B------:R-:W-:Y:S01]  /*7af0*/  FADD.FTZ R146, R165, R146 ;  /* 0x00000092a5927221 */ /* 0x000fe20000010000 */
[----:B-1----:R-:W-:Y:S01]  /*7b00*/  F2FP.PACK_AB R74, R175, R174 ;  /* 0x000000aeaf4a723e */ /* 0x002fe200000000ff */
[----:B------:R-:W-:Y:S02]  /*7b10*/  FADD.FTZ R142, R171, R142 ;  /* 0x0000008eab8e7221 */ /* 0x000fe40000010000 */
[-C--:B------:R-:W-:Y:S04]  /*7b20*/  HMMA.16816.F32 R60, R64, R98.reuse, R60 ;  /* 0x00000062403c723c */ /* 0x080fe8000000183c */
[----:B------:R-:W-:Y:S01]  /*7b30*/  FADD.FTZ R159, R154, R159 ;  /* 0x0000009f9a9f7221 */ /* 0x000fe20000010000 */
[----:B------:R-:W1:Y:S01]  /*7b40*/  MUFU.EX2 R180, R180 ;  /* 0x000000b400b47308 */ /* 0x000e620000000800 */
[C---:B------:R-:W-:Y:S02]  /*7b50*/  FADD.FTZ R152, R147.reuse, R152 ;  /* 0x0000009893987221 */ /* 0x040fe40000010000 */
[----:B------:R-:W-:Y:S01]  /*7b60*/  FMUL.FTZ R64, R132, R68 ;  /* 0x0000004484407220 */ /* 0x000fe20000410000 */
[----:B------:R-:W-:Y:S03]  /*7b70*/  F2FP.PACK_AB R68, R154, R155 ;  /* 0x0000009b9a44723e */ /* 0x000fe600000000ff */
[----:B------:R-:W-:Y:S01]  /*7b80*/  FMUL.FTZ R65, R132, R69 ;  /* 0x0000004584417220 */ /* 0x000fe20000410000 */
[----:B------:R-:W-:Y:S01]  /*7b90*/  F2FP.PACK_AB R69, R147, R148 ;  /* 0x000000949345723e */ /* 0x000fe200000000ff */
[C---:B------:R-:W-:Y:S01]  /*7ba0*/  FMUL.FTZ R66, R3.reuse, R70 ;  /* 0x0000004603427220 */ /* 0x040fe20000410000 */
[----:B------:R-:W-:Y:S01]  /*7bb0*/  F2FP.PACK_AB R70, R160, R153 ;  /* 0x00000099a046723e */ /* 0x000fe200000000ff */
[----:B------:R-:W-:Y:S01]  /*7bc0*/  FMUL.FTZ R67, R3, R71 ;  /* 0x0000004703437220 */ /* 0x000fe20000410000 */
[----:B------:R-:W-:Y:S01]  /*7bd0*/  F2FP.PACK_AB R71, R162, R161 ;  /* 0x000000a1a247723e */ /* 0x000fe200000000ff */
[----:B------:R-:W-:Y:S01]  /*7be0*/  MUFU.EX2 R235, R235 ;  /* 0x000000eb00eb7308 */ /* 0x000fe20000000800 */
[----:B--2---:R-:W-:Y:S01]  /*7bf0*/  F2FP.PACK_AB R75, R178, R177 ;  /* 0x000000b1b24b723e */ /* 0x004fe200000000ff */
[----:B------:R-:W-:Y:S01]  /*7c00*/  FADD.FTZ R146, R168, R146 ;  /* 0x00000092a8927221 */ /* 0x000fe20000010000 */
[----:B------:R-:W-:Y:S01]  /*7c10*/  MOV R3, R135 ;  /* 0x0000008700037202 */ /* 0x000fe20000000f00 */
[----:B------:R-:W-:Y:S01]  /*7c20*/  FADD.FTZ R142, R173, R142 ;  /* 0x0000008ead8e7221 */ /* 0x000fe20000010000 */
[----:B------:R-:W-:Y:S04]  /*7c30*/  HMMA.16816.F32 R64, R128, R98, R64 ;  /* 0x000000628040723c */ /* 0x000fe80000001840 */
[----:B------:R-:W-:Y:S01]  /*7c40*/  FADD.FTZ R159, R153, R159 ;  /* 0x0000009f999f7221 */ /* 0x000fe20000010000 */
[----:B------:R-:W2:Y:S01]  /*7c50*/  MUFU.EX2 R243, R243 ;  /* 0x000000f300f37308 */ /* 0x000ea20000000800 */
[----:B------:R-:W-:Y:S01]  /*7c60*/  FADD.FTZ R152, R161, R152 ;  /* 0x00000098a1987221 */ /* 0x000fe20000010000 */
[----:B------:R-:W-:Y:S01]  /*7c70*/  MOV R132, R136 ;  /* 0x0000008800847202 */ /* 0x000fe20000000f00 */
[-C--:B------:R-:W-:Y:S05]  /*7c80*/  HMMA.16816.F32 R4, R68, R76.reuse, R4 ;  /* 0x0000004c4404723c */ /* 0x080fea0000001804 */
[----:B------:R-:W-:Y:S02]  /*7c90*/  FADD.FTZ R146, R174, R146 ;  /* 0x00000092ae927221 */ /* 0x000fe40000010000 */
[----:B------:R-:W-:Y:S01]  /*7ca0*/  MUFU.EX2 R249, R249 ;  /* 0x000000f900f97308 */ /* 0x000fe20000000800 */
[C---:B------:R-:W-:Y:S04]  /*7cb0*/  HMMA.16816.F32 R8, R72.reuse, R76, R8 ;  /* 0x0000004c4808723c */ /* 0x040fe80000001808 */
[----:B------:R-:W-:Y:S02]  /*7cc0*/  FADD.FTZ R142, R177, R142 ;  /* 0x0000008eb18e7221 */ /* 0x000fe40000010000 */
[----:B------:R-:W-:Y:S02]  /*7cd0*/  FADD.FTZ R159, R160, R159 ;  /* 0x0000009fa09f7221 */ /* 0x000fe40000010000 */
[-C--:B------:R-:W-:Y:S01]  /*7ce0*/  HMMA.16816.F32 R12, R72, R78.reuse, R12 ;  /* 0x0000004e480c723c */ /* 0x080fe2000000180c */
[----:B------:R-:W-:Y:S03]  /*7cf0*/  MUFU.EX2 R250, R250 ;  /* 0x000000fa00fa7308 */ /* 0x000fe60000000800 */
[--C-:B------:R-:W-:Y:S02]  /*7d00*/  FFMA.FTZ R76, R124, c[0x0][0x23c], -R244.reuse ;  /* 0x00008f007c4c7a23 */ /* 0x100fe400000108f4 */
[----:B------:R-:W-:Y:S01]  /*7d10*/  FFMA.FTZ R244, R179, c[0x0][0x23c], -R244 ;  /* 0x00008f00b3f47a23 */ /* 0x000fe200000108f4 */
[----:B------:R-:W-:Y:S01]  /*7d20*/  MOV R179, R88 ;  /* 0x0000005800b37202 */ /* 0x000fe20000000f00 */
[C---:B------:R-:W-:Y:S03]  /*7d30*/  HMMA.16816.F32 R16, R68.reuse, R78, R16 ;  /* 0x0000004e4410723c */ /* 0x040fe60000001810 */
[----:B------:R4:W5:Y:S01]  /*7d40*/  MUFU.EX2 R89, R76 ;  /* 0x0000004c00597308 */ /* 0x0009620000000800 */
[----:B------:R-:W-:Y:S02]  /*7d50*/  FADD.FTZ R152, R162, R152 ;  /* 0x00000098a2987221 */ /* 0x000fe40000010000 */
[----:B------:R-:W-:Y:S02]  /*7d60*/  FADD.FTZ R146, R175, R146 ;  /* 0x00000092af927221 */ /* 0x000fe40000010000 */
[-C--:B---3--:R-:W-:Y:S04]  /*7d70*/  HMMA.16816.F32 R20, R68, R80.reuse, R20 ;  /* 0x000000504414723c */ /* 0x088fe80000001814 */
[----:B------:R-:W-:Y:S01]  /*7d80*/  FADD.FTZ R142, R178, R142 ;  /* 0x0000008eb28e7221 */ /* 0x000fe20000010000 */
[----:B------:R-:W3:Y:S01]  /*7d90*/  MUFU.EX2 R252, R252 ;  /* 0x000000fc00fc7308 */ /* 0x000ee20000000800 */
[----:B-1----:R-:W-:Y:S02]  /*7da0*/  FADD.FTZ R159, R180, R159 ;  /* 0x0000009fb49f7221 */ /* 0x002fe40000010000 */
[C---:B------:R-:W-:Y:S04]  /*7db0*/  HMMA.16816.F32 R24, R72.reuse, R80, R24 ;  /* 0x000000504818723c */ /* 0x040fe80000001818 */
[----:B--2---:R-:W-:Y:S02]  /*7dc0*/  FADD.FTZ R152, R243, R152 ;  /* 0x00000098f3987221 */ /* 0x004fe40000010000 */
[----:B------:R-:W-:Y:S01]  /*7dd0*/  FADD.FTZ R159, R235, R159 ;  /* 0x0000009feb9f7221 */ /* 0x000fe20000010000 */
[----:B------:R-:W1:Y:S01]  /*7de0*/  MUFU.EX2 R247, R247 ;  /* 0x000000f700f77308 */ /* 0x000e620000000800 */
[-C--:B------:R-:W-:Y:S01]  /*7df0*/  HMMA.16816.F32 R28, R72, R82.reuse, R28 ;  /* 0x00000052481c723c */ /* 0x080fe2000000181c */
[----:B----4-:R-:W2:Y:S03]  /*7e00*/  LDSM.16.MT88.4 R76, [R188+0x6800] ;  /* 0x00680000bc4c783b */ /* 0x010ea60000004200 */
[----:B-----5:R-:W-:Y:S01]  /*7e10*/  MOV R238, R89 ;  /* 0x0000005900ee7202 */ /* 0x020fe20000000f00 */
[----:B------:R-:W-:Y:S02]  /*7e20*/  FADD.FTZ R152, R249, R152 ;  /* 0x00000098f9987221 */ /* 0x000fe40000010000 */
[----:B------:R-:W-:Y:S01]  /*7e30*/  FADD.FTZ R159, R250, R159 ;  /* 0x0000009ffa9f7221 */ /* 0x000fe20000010000 */
[C---:B------:R-:W-:Y:S01]  /*7e40*/  HMMA.16816.F32 R32, R68.reuse, R82, R32 ;  /* 0x000000524420723c */ /* 0x040fe20000001820 */
[----:B------:R-:W4:Y:S01]  /*7e50*/  MUFU.EX2 R248, R248 ;  /* 0x000000f800f87308 */ /* 0x000f220000000800 */
[----:B------:R-:W5:Y:S02]  /*7e60*/  LDSM.16.MT88.4 R80, [R192+0x7000] ;  /* 0x00700000c050783b */ /* 0x000f640000004200 */
[----:B------:R-:W-:Y:S02]  /*7e70*/  FADD.FTZ R152, R179, R152 ;  /* 0x00000098b3987221 */ /* 0x000fe40000010000 */
[----:B---3--:R-:W-:Y:S02]  /*7e80*/  FADD.FTZ R159, R252, R159 ;  /* 0x0000009ffc9f7221 */ /* 0x008fe40000010000 */
[-C--:B------:R-:W-:Y:S03]  /*7e90*/  HMMA.16816.F32 R36, R68, R84.reuse, R36 ;  /* 0x000000544424723c */ /* 0x080fe60000001824 */
[----:B------:R-:W3:Y:S01]  /*7ea0*/  MUFU.EX2 R245, R245 ;  /* 0x000000f500f57308 */ /* 0x000ee20000000800 */
[----:B------:R-:W-:Y:S02]  /*7eb0*/  FADD.FTZ R152, R238, R152 ;  /* 0x00000098ee987221 */ /* 0x000fe40000010000 */
[----:B-1----:R-:W-:Y:S02]  /*7ec0*/  FADD.FTZ R146, R247, R146 ;  /* 0x00000092f7927221 */ /* 0x002fe40000010000 */
[C---:B------:R-:W-:Y:S05]  /*7ed0*/  HMMA.16816.F32 R40, R72.reuse, R84, R40 ;  /* 0x000000544828723c */ /* 0x040fea0000001828 */
[----:B------:R-:W1:Y:S03]  /*7ee0*/  MUFU.EX2 R242, R242 ;  /* 0x000000f200f27308 */ /* 0x000e660000000800 */
[-C--:B------:R-:W-:Y:S04]  /*7ef0*/  HMMA.16816.F32 R44, R72, R86.reuse, R44 ;  /* 0x00000056482c723c */ /* 0x080fe8000000182c */
[----:B----4-:R-:W-:Y:S03]  /*7f00*/  FADD.FTZ R146, R248, R146 ;  /* 0x00000092f8927221 */ /* 0x010fe60000010000 */
[----:B------:R-:W4:Y:S01]  /*7f10*/  MUFU.EX2 R240, R240 ;  /* 0x000000f000f07308 */ /* 0x000f220000000800 */
[C---:B------:R-:W-:Y:S01]  /*7f20*/  HMMA.16816.F32 R48, R68.reuse, R86, R48 ;  /* 0x000000564430723c */ /* 0x040fe20000001830 */
[----:B------:R-:W5:Y:S03]  /*7f30*/  LDSM.16.MT88.4 R84, [R190+0x7000] ;  /* 0x00700000be54783b */ /* 0x000f660000004200 */
[----:B---3--:R-:W-:Y:S04]  /*7f40*/  FADD.FTZ R142, R245, R142 ;  /* 0x0000008ef58e7221 */ /* 0x008fe80000010000 */
[-C--:B--2---:R-:W-:Y:S01]  /*7f50*/  HMMA.16816.F32 R52, R68, R76.reuse, R52 ;  /* 0x0000004c4434723c */ /* 0x084fe20000001834 */
[----:B------:R-:W2:Y:S03]  /*7f60*/  MUFU.EX2 R241, R241 ;  /* 0x000000f100f17308 */ /* 0x000ea60000000800 */
[----:B-1----:R-:W-:Y:S04]  /*7f70*/  FADD.FTZ R142, R242, R142 ;  /* 0x0000008ef28e7221 */ /* 0x002fe80000010000 */
[C---:B------:R-:W-:Y:S03]  /*7f80*/  HMMA.16816.F32 R56, R72.reuse, R76, R56 ;  /* 0x0000004c4838723c */ /* 0x040fe60000001838 */
[----:B------:R-:W1:Y:S01]  /*7f90*/  MUFU.EX2 R239, R239 ;  /* 0x000000ef00ef7308 */ /* 0x000e620000000800 */
[----:B----4-:R-:W-:Y:S04]  /*7fa0*/  FADD.FTZ R146, R240, R146 ;  /* 0x00000092f0927221 */ /* 0x010fe80000010000 */
[-C--:B------:R-:W-:Y:S05]  /*7fb0*/  HMMA.16816.F32 R60, R72, R78.reuse, R60 ;  /* 0x0000004e483c723c */ /* 0x080fea000000183c */
[----:B------:R-:W3:Y:S02]  /*7fc0*/  MUFU.EX2 R237, R237 ;  /* 0x000000ed00ed7308 */ /* 0x000ee40000000800 */
[----:B------:R-:W-:Y:S01]  /*7fd0*/  F2FP.PACK_AB R72, R248, R247 ;  /* 0x000000f7f848723e */ /* 0x000fe200000000ff */
[----:B------:R-:W-:Y:S01]  /*7fe0*/  HMMA.16816.F32 R64, R68, R78, R64 ;  /* 0x0000004e4440723c */ /* 0x000fe20000001840 */
[----:B------:R-:W4:Y:S03]  /*7ff0*/  LDSM.16.MT88.4 R76, [R189+0x7000] ;  /* 0x00700000bd4c783b */ /* 0x000f260000004200 */
[----:B------:R-:W-:Y:S01]  /*8000*/  F2FP.PACK_AB R73, R242, R245 ;  /* 0x000000f5f249723e */ /* 0x000fe200000000ff */
[C---:B--2---:R-:W-:Y:S01]  /*8010*/  FADD.FTZ R146, R241.reuse, R146 ;  /* 0x00000092f1927221 */ /* 0x044fe20000010000 */
[----:B------:R-:W-:Y:S01]  /*8020*/  F2FP.PACK_AB R74, R241, R240 ;  /* 0x000000f0f14a723e */ /* 0x000fe200000000ff */
[----:B------:R-:W2:Y:S01]  /*8030*/  MUFU.EX2 R234, R234 ;  /* 0x000000ea00ea7308 */ /* 0x000ea20000000800 */
[----:B------:R-:W-:Y:S04]  /*8040*/  F2FP.PACK_AB R68, R235, R180 ;  /* 0x000000b4eb44723e */ /* 0x000fe800000000ff */
[----:B------:R-:W-:Y:S01]  /*8050*/  F2FP.PACK_AB R69, R249, R243 ;  /* 0x000000f3f945723e */ /* 0x000fe200000000ff */
[----:B-1----:R-:W-:Y:S01]  /*8060*/  FADD.FTZ R142, R239, R142 ;  /* 0x0000008eef8e7221 */ /* 0x002fe20000010000 */
[----:B------:R-:W-:Y:S02]  /*8070*/  F2FP.PACK_AB R70, R252, R250 ;  /* 0x000000fafc46723e */ /* 0x000fe400000000ff */
[----:B------:R-:W-:Y:S01]  /*8080*/  F2FP.PACK_AB R71, R89, R88 ;  /* 0x000000585947723e */ /* 0x000fe200000000ff */
[----:B------:R-:W1:Y:S01]  /*8090*/  MUFU.EX2 R236, R236 ;  /* 0x000000ec00ec7308 */ /* 0x000e620000000800 */
[C---:B---3--:R-:W-:Y:S01]  /*80a0*/  F2FP.PACK_AB R75, R237.reuse, R239 ;  /* 0x000000efed4b723e */ /* 0x048fe200000000ff */
[----:B------:R-:W-:Y:S04]  /*80b0*/  FADD.FTZ R142, R237, R142 ;  /* 0x0000008eed8e7221 */ /* 0x000fe80000010000 */
[-C--:B-----5:R-:W-:Y:S04]  /*80c0*/  HMMA.16816.F32 R4, R68, R80.reuse, R4 ;  /* 0x000000504404723c */ /* 0x0a0fe80000001804 */
[----:B------:R-:W3:Y:S04]  /*80d0*/  MUFU.EX2 R183, R183 ;  /* 0x000000b700b77308 */ /* 0x000ee80000000800 */
[C---:B------:R-:W-:Y:S04]  /*80e0*/  HMMA.16816.F32 R8, R72.reuse, R80, R8 ;  /* 0x000000504808723c */ /* 0x040fe80000001808 */
[----:B--2---:R-:W-:Y:S02]  /*80f0*/  FADD.FTZ R159, R234, R159 ;  /* 0x0000009fea9f7221 */ /* 0x004fe40000010000 */
[----:B------:R-:W2:Y:S02]  /*8100*/  MUFU.EX2 R182, R182 ;  /* 0x000000b600b67308 */ /* 0x000ea40000000800 */
[-C--:B------:R-:W-:Y:S04]  /*8110*/  HMMA.16816.F32 R12, R72, R82.reuse, R12 ;  /* 0x00000052480c723c */ /* 0x080fe8000000180c */
[----:B-1----:R-:W-:Y:S04]  /*8120*/  FADD.FTZ R159, R236, R159 ;  /* 0x0000009fec9f7221 */ /* 0x002fe80000010000 */
[C---:B------:R-:W-:Y:S01]  /*8130*/  HMMA.16816.F32 R16, R68.reuse, R82, R16 ;  /* 0x000000524410723c */ /* 0x040fe20000001810 */
[----:B------:R-:W1:Y:S01]  /*8140*/  LDSM.16.MT88.4 R80, [R188+0x7000] ;  /* 0x00700000bc50783b */ /* 0x000e620000004200 */
[----:B------:R-:W5:Y:S02]  /*8150*/  MUFU.EX2 R246, R246 ;  /* 0x000000f600f67308 */ /* 0x000f640000000800 */
[----:B---3--:R-:W-:Y:S04]  /*8160*/  FADD.FTZ R152, R183, R152 ;  /* 0x00000098b7987221 */ /* 0x008fe80000010000 */
[-C--:B------:R-:W-:Y:S04]  /*8170*/  HMMA.16816.F32 R20, R68, R84.reuse, R20 ;  /* 0x000000544414723c */ /* 0x080fe80000001814 */
[----:B------:R-:W3:Y:S01]  /*8180*/  MUFU.EX2 R251, R251 ;  /* 0x000000fb00fb7308 */ /* 0x000ee20000000800 */
[----:B--2---:R-:W-:Y:S03]  /*8190*/  FADD.FTZ R152, R182, R152 ;  /* 0x00000098b6987221 */ /* 0x004fe60000010000 */
[C---:B------:R-:W-:Y:S06]  /*81a0*/  HMMA.16816.F32 R24, R72.reuse, R84, R24 ;  /* 0x000000544818723c */ /* 0x040fec0000001818 */
[----:B------:R-:W2:Y:S02]  /*81b0*/  MUFU.EX2 R181, R181 ;  /* 0x000000b500b57308 */ /* 0x000ea40000000800 */
[-C--:B------:R-:W-:Y:S04]  /*81c0*/  HMMA.16816.F32 R28, R72, R86.reuse, R28 ;  /* 0x00000056481c723c */ /* 0x080fe8000000181c */
[----:B-----5:R-:W-:Y:S04]  /*81d0*/  FADD.FTZ R159, R246, R159 ;  /* 0x0000009ff69f7221 */ /* 0x020fe80000010000 */
[C---:B------:R-:W-:Y:S01]  /*81e0*/  HMMA.16816.F32 R32, R68.reuse, R86, R32 ;  /* 0x000000564420723c */ /* 0x040fe20000001820 */
[----:B------:R-:W5:Y:S01]  /*81f0*/  LDSM.16.MT88.4 R84, [R189+0x7800] ;  /* 0x00780000bd54783b */ /* 0x000f620000004200 */
[----:B------:R-:W1:Y:S02]  /*8200*/  MUFU.EX2 R244, R244 ;  /* 0x000000f400f47308 */ /* 0x000e640000000800 */
[----:B---3--:R-:W-:Y:S04]  /*8210*/  FADD.FTZ R231, R251, R159 ;  /* 0x0000009ffbe77221 */ /* 0x008fe80000010000 */
[-C--:B----4-:R-:W-:Y:S04]  /*8220*/  HMMA.16816.F32 R36, R68, R76.reuse, R36 ;  /* 0x0000004c4424723c */ /* 0x090fe80000001824 */
[----:B------:R-:W3:Y:S01]  /*8230*/  MUFU.EX2 R172, R172 ;  /* 0x000000ac00ac7308 */ /* 0x000ee20000000800 */
[----:B--2---:R-:W-:Y:S03]  /*8240*/  FADD.FTZ R152, R181, R152 ;  /* 0x00000098b5987221 */ /* 0x004fe60000010000 */
[C---:B------:R-:W-:Y:S06]  /*8250*/  HMMA.16816.F32 R40, R72.reuse, R76, R40 ;  /* 0x0000004c4828723c */ /* 0x040fec0000001828 */
[----:B------:R-:W2:Y:S02]  /*8260*/  MUFU.EX2 R169, R169 ;  /* 0x000000a900a97308 */ /* 0x000ea40000000800 */
[-C--:B------:R-:W-:Y:S04]  /*8270*/  HMMA.16816.F32 R44, R72, R78.reuse, R44 ;  /* 0x0000004e482c723c */ /* 0x080fe8000000182c */
[----:B-1----:R-:W-:Y:S04]  /*8280*/  FADD.FTZ R230, R244, R152 ;  /* 0x00000098f4e67221 */ /* 0x002fe80000010000 */
[C---:B------:R-:W-:Y:S01]  /*8290*/  HMMA.16816.F32 R48, R68.reuse, R78, R48 ;  /* 0x0000004e4430723c */ /* 0x040fe20000001830 */
[----:B------:R-:W1:Y:S03]  /*82a0*/  MUFU.EX2 R166, R166 ;  /* 0x000000a600a67308 */ /* 0x000e660000000800 */
[----:B---3--:R-:W-:Y:S04]  /*82b0*/  FADD.FTZ R146, R172, R146 ;  /* 0x00000092ac927221 */ /* 0x008fe80000010000 */
[-C--:B------:R-:W-:Y:S03]  /*82c0*/  HMMA.16816.F32 R52, R68, R80.reuse, R52 ;  /* 0x000000504434723c */ /* 0x080fe60000001834 */
[----:B------:R-:W3:Y:S01]  /*82d0*/  MUFU.EX2 R164, R164 ;  /* 0x000000a400a47308 */ /* 0x000ee20000000800 */
[C---:B--2---:R-:W-:Y:S04]  /*82e0*/  FADD.FTZ R146, R169.reuse, R146 ;  /* 0x00000092a9927221 */ /* 0x044fe80000010000 */
[C---:B------:R-:W-:Y:S05]  /*82f0*/  HMMA.16816.F32 R56, R72.reuse, R80, R56 ;  /* 0x000000504838723c */ /* 0x040fea0000001838 */
[----:B------:R-:W2:Y:S03]  /*8300*/  MUFU.EX2 R163, R163 ;  /* 0x000000a300a37308 */ /* 0x000ea60000000800 */
[-C--:B------:R-:W-:Y:S04]  /*8310*/  HMMA.16816.F32 R60, R72, R82.reuse, R60 ;  /* 0x00000052483c723c */ /* 0x080fe8000000183c */
[----:B-1----:R-:W-:Y:S03]  /*8320*/  FADD.FTZ R142, R166, R142 ;  /* 0x0000008ea68e7221 */ /* 0x002fe60000010000 */
[----:B------:R-:W1:Y:S01]  /*8330*/  MUFU.EX2 R176, R176 ;  /* 0x000000b000b07308 */ /* 0x000e620000000800 */
[----:B------:R-:W-:Y:S04]  /*8340*/  HMMA.16816.F32 R64, R68, R82, R64 ;  /* 0x000000524440723c */ /* 0x000fe80000001840 */
[----:B------:R-:W-:Y:S01]  /*8350*/  F2FP.PACK_AB R72, R169, R172 ;  /* 0x000000aca948723e */ /* 0x000fe200000000ff */
[C---:B---3--:R-:W-:Y:S01]  /*8360*/  FADD.FTZ R142, R164.reuse, R142 ;  /* 0x0000008ea48e7221 */ /* 0x048fe20000010000 */
[----:B------:R-:W-:Y:S02]  /*8370*/  F2FP.PACK_AB R73, R164, R166 ;  /* 0x000000a6a449723e */ /* 0x000fe400000000ff */
[----:B------:R-:W-:Y:S01]  /*8380*/  F2FP.PACK_AB R68, R236, R234 ;  /* 0x000000eaec44723e */ /* 0x000fe200000000ff */
[----:B------:R-:W3:Y:S03]  /*8390*/  MUFU.EX2 R138, R138 ;  /* 0x0000008a008a7308 */ /* 0x000ee60000000800 */
[----:B------:R-:W-:Y:S01]  /*83a0*/  F2FP.PACK_AB R69, R182, R183 ;  /* 0x000000b7b645723e */ /* 0x000fe200000000ff */
[----:B--2---:R-:W-:Y:S01]  /*83b0*/  FADD.FTZ R146, R163, R146 ;  /* 0x00000092a3927221 */ /* 0x004fe20000010000 */
[----:B------:R-:W-:Y:S02]  /*83c0*/  F2FP.PACK_AB R70, R251, R246 ;  /* 0x000000f6fb46723e */ /* 0x000fe400000000ff */
[----:B------:R-:W-:Y:S03]  /*83d0*/  F2FP.PACK_AB R71, R244, R181 ;  /* 0x000000b5f447723e */ /* 0x000fe600000000ff */
[----:B------:R-:W2:Y:S04]  /*83e0*/  MUFU.EX2 R170, R170 ;  /* 0x000000aa00aa7308 */ /* 0x000ea80000000800 */
[-C--:B------:R-:W-:Y:S01]  /*83f0*/  HMMA.16816.F32 R128, R68, R116.reuse, R4 ;  /* 0x000000744480723c */ /* 0x080fe20000001804 */
[----:B------:R-:W4:Y:S02]  /*8400*/  LDSM.16.MT88.4 R4, [R188+0x7800] ;  /* 0x00780000bc04783b */ /* 0x000f240000004200 */
[C---:B-1----:R-:W-:Y:S01]  /*8410*/  F2FP.PACK_AB R74, R176.reuse, R163 ;  /* 0x000000a3b04a723e */ /* 0x042fe200000000ff */
[----:B------:R-:W-:Y:S02]  /*8420*/  FADD.FTZ R229, R176, R146 ;  /* 0x00000092b0e57221 */ /* 0x000fe40000010000 */
[----:B---3--:R-:W-:Y:S01]  /*8430*/  FADD.FTZ R142, R138, R142 ;  /* 0x0000008e8a8e7221 */ /* 0x008fe20000010000 */
        /* <DEDUP_REMOVED lines=9> */
[-C--:B-----5:R-:W-:Y:S08]  /*84d0*/  HMMA.16816.F32 R96, R68, R84.reuse, R36 ;  /* 0x000000544460723c */ /* 0x0a0ff00000001824 */
        /* <DEDUP_REMOVED lines=8> */
.L_x_1409:
        /* <DEDUP_REMOVED lines=213> */
[----:B------:R-:W-:Y:S04]  /*92b0*/  STS [R10], R12 ;  /* 0x0000000c0a007388 */ /* 0x000fe80000000800 */
[----:B---3--:R-:W1:Y:S04]  /*92c0*/  S2R R0, SR_CTAID.Y ;  /* 0x0000000000007919 */ /* 0x008e680000002600 */
        /* <DEDUP_REMOVED lines=17> */
[----:B------:R-:W-:Y:S01]  /*93e0*/  SEL R41, R41, RZ, P2 ;  /* 0x000000ff29297207 */ /* 0x000fe20001000000 */
[----:B--2---:R-:W2:Y:S01]  /*93f0*/  S2R R10, SR_CTAID.X ;  /* 0x00000000000a7919 */ /* 0x004ea20000002500 */
[----:B------:R-:W-:-:S02]  /*9400*/  @!P2 MOV R44, R203 ;  /* 0x000000cb002ca202 */ /* 0x000fc40000000f00 */
[----:B------:R-:W-:Y:S01]  /*9410*/  LOP3.LUT P2, RZ, R204, 0x3, RZ, 0xc0, !PT ;  /* 0x00000003ccff7812 */ /* 0x000fe2000784c0ff */
[----:B------:R3:W4:Y:S01]  /*9420*/  LDS.128 R36, [R212] ;  /* 0x00000000d4247984 */ /* 0x0007220000000c00 */
[----:B------:R-:W-:Y:S02]  /*9430*/  @!P0 MOV R8, R46 ;  /* 0x0000002e00088202 */ /* 0x000fe40000000f00 */
[----:B------:R-:W-:Y:S01]  /*9440*/  MOV R40, 0x7f800000 ;  /* 0x7f80000000287802 */ /* 0x000fe20000000f00 */
[----:B------:R3:W3:Y:S01]  /*9450*/  LDS.128 R32, [R212+0x800] ;  /* 0x00080000d4207984 */ /* 0x0006e20000000c00 */
[----:B------:R-:W-:-:S03]  /*9460*/  @P5 FFMA.FTZ R40, R135, c[0x0][0x238], R5 ;  /* 0x00008e0087285a23 */ /* 0x000fc60000010005 */
[----:B------:R3:W3:Y:S01]  /*9470*/  LDS.128 R28, [R212+0x1000] ;  /* 0x00100000d41c7984 */ /* 0x0006e20000000c00 */
[----:B-1----:R-:W-:Y:S01]  /*9480*/  IMAD R41, R11, R9, R41 ;  /* 0x000000090b297224 */ /* 0x002fe200078e0229 */
[----:B------:R-:W-:Y:S02]  /*9490*/  MOV R9, 0x7f800000 ;  /* 0x7f80000000097802 */ /* 0x000fe40000000f00 */
[----:B------:R1:W1:Y:S01]  /*94a0*/  LDS.128 R24, [R212+0x1800] ;  /* 0x00180000d4187984 */ /* 0x0002620000000c00 */
[----:B------:R-:W-:-:S03]  /*94b0*/  @P4 FFMA.FTZ R9, R134, c[0x0][0x238], R4 ;  /* 0x00008e0086094a23 */ /* 0x000fc60000010004 */
[----:B------:R1:W1:Y:S04]  /*94c0*/  LDS.128 R20, [R212+0x2000] ;  /* 0x00200000d4147984 */ /* 0x0002680000000c00 */
[----:B------:R1:W1:Y:S01]  /*94d0*/  LDS.128 R16, [R212+0x2800] ;  /* 0x00280000d4107984 */ /* 0x0002620000000c00 */
[----:B--2---:R-:W-:Y:S01]  /*94e0*/  IMAD R6, R10, R0, RZ ;  /* 0x000000000a067224 */ /* 0x004fe200078e02ff */
[----:B------:R-:W-:Y:S01]  /*94f0*/  MOV R10, 0x7f800000 ;  /* 0x7f800000000a7802 */ /* 0x000fe20000000f00 */
[----:B------:R-:W-:Y:S01]  /*9500*/  @P3 FFMA.FTZ R10, R133, c[0x0][0x238], R43 ;  /* 0x00008e00850a3a23 */ /* 0x000fe2000001002b */
[----:B------:R2:W1:Y:S02]  /*9510*/  LDS.128 R12, [R212+0x3000] ;  /* 0x00300000d40c7984 */ /* 0x0004640000000c00 */
[----:B------:R-:W-:-:S02]  /*9520*/  SHF.L.U32 R6, R6, 0x7, RZ ;  /* 0x0000000706067819 */ /* 0x000fc400000006ff */
[----:B------:R-:W1:Y:S02]  /*9530*/  LDS.128 R212, [R212+0x3800] ;  /* 0x00380000d4d47984 */ /* 0x000e640000000c00 */
        /* <DEDUP_REMOVED lines=44> */
.L_x_1414:
[----:B------:R-:W-:Y:S05]  /*9800*/  BSYNC B0 ;  /* 0x0000000000007941 */ /* 0x000fea0003800000 */
.L_x_1413:
[C---:B--2---:R-:W-:Y:S01]  /*9810*/  IADD3 R4, P0, R220.reuse, R8, RZ ;  /* 0x00000008dc047210 */ /* 0x044fe20007f1e0ff */
        /* <DEDUP_REMOVED lines=18> */
.L_x_1416:
[----:B------:R-:W-:Y:S05]  /*9940*/  BSYNC B0 ;  /* 0x0000000000007941 */ /* 0x000fea0003800000 */
.L_x_1415:
[----:B------:R-:W-:Y:S01]  /*9950*/  ISETP.GE.OR P0, PT, R211, R200, P1 ;  /* 0x000000c8d300720c */ /* 0x000fe20000f06670 */
        /* <DEDUP_REMOVED lines=13> */
.L_x_1418:
[----:B------:R-:W-:Y:S05]  /*9a30*/  BSYNC B0 ;  /* 0x0000000000007941 */ /* 0x000fea0003800000 */
.L_x_1417:
        /* <DEDUP_REMOVED lines=14> */
.L_x_1420:
[----:B------:R-:W-:Y:S05]  /*9b20*/  BSYNC B0 ;  /* 0x0000000000007941 */ /* 0x000fea0003800000 */
.L_x_1419:
        /* <DEDUP_REMOVED lines=14> */
.L_x_1422:
[----:B------:R-:W-:Y:S05]  /*9c10*/  BSYNC B0 ;  /* 0x0000000000007941 */ /* 0x000fea0003800000 */
.L_x_1421:
        /* <DEDUP_REMOVED lines=14> */
.L_x_1424:
[----:B------:R-:W-:Y:S05]  /*9d00*/  BSYNC B0 ;  /* 0x0000000000007941 */ /* 0x000fea0003800000 */
.L_x_1423:
        /* <DEDUP_REMOVED lines=14> */
.L_x_1426:
[----:B------:R-:W-:Y:S05]  /*9df0*/  BSYNC B0 ;  /* 0x0000000000007941 */ /* 0x000fea0003800000 */
.L_x_1425:
        /* <DEDUP_REMOVED lines=14> */
.L_x_1428:
[----:B------:R-:W-:Y:S05]  /*9ee0*/  BSYNC B0 ;  /* 0x0000000000007941 */ /* 0x000fea0003800000 */
.L_x_1427:
[----:B------:R-:W-:-:S13]  /*9ef0*/  ISETP.GE.OR P1, PT, R205, R200, P1 ;  /* 0x000000c8cd00720c */ /* 0x000fda0000f26670 */
        /* <DEDUP_REMOVED lines=13> */
.L_x_1371:
[----:B------:R-:W2:Y:S01]  /*9fd0*/  LDC.U8 R0, c[0x0][0x329] ;  /* 0x0000ca40ff007b82 */ /* 0x000ea20000000000 */
[----:B------:R-:W-:Y:S01]  /*9fe0*/  ISETP.NE.AND P4, PT, R203, -0x1, PT ;  /* 0xffffffffcb00780c */ /* 0x000fe20003f85270 */
[----:B------:R-:W-:Y:S01]  /*9ff0*/  BSSY B0, `(.L_x_1429) ;  /* 0x000003f000007945 */ /* 0x000fe20003800000 */
[----:B------:R-:W-:Y:S02]  /*a000*/  SHF.R.S32.HI R20, RZ, 0x1f, R6 ;  /* 0x0000001fff147819 */ /* 0x000fe40000011406 */
[----:B------:R-:W-:-:S03]  /*a010*/  IADD3 R7, -R200, R7, RZ ;  /* 0x00000007c8077210 */ /* 0x000fc60007ffe1ff */
[----:B------:R-:W3:Y:S01]  /*a020*/  LDC.U8 R2, c[0x0][0x328] ;  /* 0x0000ca00ff027b82 */ /* 0x000ee20000000000 */
[----:B------:R-:W-:-:S04]  /*a030*/  IMAD R20, R20, c[0x0][0x1f0], RZ ;  /* 0x00007c0014147a24 */ /* 0x000fc800078e02ff */
[----:B------:R-:W-:Y:S01]  /*a040*/  IMAD R20, R6, c[0x0][0x1f4], R20 ;  /* 0x00007d0006147a24 */ /* 0x000fe200078e0214 */
[----:B-1----:R-:W-:Y:S01]  /*a050*/  @!P4 SHF.R.S32.HI R8, RZ, 0x1f, R4 ;  /* 0x0000001fff08c819 */ /* 0x002fe20000011404 */
[----:B------:R-:W-:-:S04]  /*a060*/  @!P4 IMAD.WIDE.U32 R10, R4, c[0x0][0x1e0], RZ ;  /* 0x00007800040aca25 */ /* 0x000fc800078e00ff */
[----:B------:R-:W-:Y:S02]  /*a070*/  @!P4 IMAD R8, R8, c[0x0][0x1e0], RZ ;  /* 0x000078000808ca24 */ /* 0x000fe400078e02ff */
[----:B------:R-:W-:Y:S01]  /*a080*/  @P4 IMAD.WIDE.U32 R16, R203, c[0x0][0x1e8], RZ ;  /* 0x00007a00cb104a25 */ /* 0x000fe200078e00ff */
[----:B--2---:R-:W-:-:S03]  /*a090*/  ISETP.NE.AND P0, PT, R0, RZ, PT ;  /* 0x000000ff0000720c */ /* 0x004fc60003f05270 */
[----:B------:R-:W-:Y:S02]  /*a0a0*/  @!P4 IMAD.MOV.U32 R16, RZ, RZ, R10 ;  /* 0x000000ffff10c224 */ /* 0x000fe400078e000a */
[----:B------:R-:W-:Y:S01]  /*a0b0*/  @!P4 IMAD R8, R4, c[0x0][0x1e4], R8 ;  /* 0x000079000408ca24 */ /* 0x000fe200078e0208 */
[----:B---3--:R-:W-:Y:S02]  /*a0c0*/  ISETP.NE.AND P3, PT, R2, RZ, PT ;  /* 0x000000ff0200720c */ /* 0x008fe40003f65270 */
[----:B------:R-:W-:Y:S02]  /*a0d0*/  SHF.R.S32.HI R2, RZ, 0x1f, R85 ;  /* 0x0000001fff027819 */ /* 0x000fe40000011455 */
[----:B------:R-:W-:-:S03]  /*a0e0*/  ISETP.NE.OR P2, PT, R0, RZ, !P3 ;  /* 0x000000ff0000720c */ /* 0x000fc60005f45670 */
[----:B------:R-:W-:Y:S01]  /*a0f0*/  @P0 IMAD.MOV.U32 R3, RZ, RZ, c[0x0][0x210] ;  /* 0x00008400ff030624 */ /* 0x000fe200078e00ff */
[----:B------:R-:W-:Y:S01]  /*a100*/  LEA.HI R2, R2, R85, RZ, 0x3 ;  /* 0x0000005502027211 */ /* 0x000fe200078f18ff */
[----:B------:R-:W-:Y:S01]  /*a110*/  @!P0 IMAD.MOV.U32 R5, RZ, RZ, c[0x0][0x214] ;  /* 0x00008500ff058624 */ /* 0x000fe200078e00ff */
[----:B------:R-:W-:Y:S01]  /*a120*/  ISETP.NE.OR P1, PT, R203, -0x1, P2 ;  /* 0xffffffffcb00780c */ /* 0x000fe20001725670 */
[----:B------:R-:W-:Y:S01]  /*a130*/  @P0 IMAD R3, R3, c[0x0][0x214], RZ ;  /* 0x0000850003030a24 */ /* 0x000fe200078e02ff */
[----:B------:R-:W-:Y:S01]  /*a140*/  LOP3.LUT R9, R2, 0xfffffff8, RZ, 0xc0, !PT ;  /* 0xfffffff802097812 */ /* 0x000fe200078ec0ff */
[----:B------:R-:W-:Y:S01]  /*a150*/  @P4 IMAD R0, R203, c[0x0][0x1ec], R17 ;  /* 0x00007b00cb004a24 */ /* 0x000fe200078e0211 */
[----:B------:R-:W-:Y:S01]  /*a160*/  @!P0 SEL R3, R5, c[0x0][0x234], !P3 ;  /* 0x00008d0005038a07 */ /* 0x000fe20005800000 */
[----:B------:R-:W-:Y:S01]  /*a170*/  @!P4 IMAD.IADD R0, R11, 0x1, R8 ;  /* 0x000000010b00c824 */ /* 0x000fe200078e0208 */
[----:B------:R-:W-:Y:S01]  /*a180*/  @P0 MOV R5, 0x1 ;  /* 0x0000000100050802 */ /* 0x000fe20000000f00 */
[----:B------:R-:W-:Y:S01]  /*a190*/  IMAD.IADD R85, R85, 0x1, -R9 ;  /* 0x0000000155557824 */ /* 0x000fe200078e0a09 */
[----:B------:R-:W-:Y:S01]  /*a1a0*/  SHF.R.S32.HI R2, RZ, 0x3, R2 ;  /* 0x00000003ff027819 */ /* 0x000fe20000011402 */
[----:B------:R-:W-:Y:S01]  /*a1b0*/  @!P0 IMAD R5, R3, c[0x0][0x1c0], RZ ;  /* 0x0000700003058a24 */ /* 0x000fe200078e02ff */
[----:B------:R-:W-:Y:S01]  /*a1c0*/  CS2R R8, SRZ ;  /* 0x0000000000087805 */ /* 0x000fe2000001ff00 */
[----:B------:R-:W-:-:S02]  /*a1d0*/  IMAD.SHL.U32 R10, R85, 0x8, RZ ;  /* 0x00000008550a7824 */ /* 0x000fc400078e00ff */
[C---:B------:R-:W-:Y:S02]  /*a1e0*/  @!P1 IMAD R203, R4.reuse, c[0x0][0x214], RZ ;  /* 0x0000850004cb9a24 */ /* 0x040fe400078e02ff */
[----:B------:R-:W-:Y:S01]  /*a1f0*/  IMAD R5, R4, R5, RZ ;  /* 0x0000000504057224 */ /* 0x000fe200078e02ff */
[C---:B------:R-:W-:Y:S01]  /*a200*/  IADD3 R16, P3, R10.reuse, R16, RZ ;  /* 0x000000100a107210 */ /* 0x040fe20007f7e0ff */
[----:B------:R-:W-:Y:S01]  /*a210*/  @!P2 IMAD.MOV.U32 R8, RZ, RZ, R203 ;  /* 0x000000ffff08a224 */ /* 0x000fe200078e00cb */
[C---:B------:R-:W-:Y:S02]  /*a220*/  ISETP.GE.AND P1, PT, R10.reuse, c[0x0][0x220], PT ;  /* 0x000088000a007a0c */ /* 0x040fe40003f26270 */
[----:B------:R-:W-:Y:S01]  /*a230*/  LEA.HI.X.SX32 R17, R10, R0, 0x1, P3 ;  /* 0x000000000a117211 */ /* 0x000fe200018f0eff */
[----:B------:R-:W-:Y:S01]  /*a240*/  @P0 IMAD.MOV.U32 R0, RZ, RZ, c[0x0][0x210] ;  /* 0x00008400ff000624 */ /* 0x000fe200078e00ff */
[----:B------:R-:W-:Y:S01]  /*a250*/  SEL R5, R5, RZ, P2 ;  /* 0x000000ff05057207 */ /* 0x000fe20001000000 */
[----:B------:R-:W-:Y:S01]  /*a260*/  @!P0 IMAD.MOV.U32 R0, RZ, RZ, 0x1 ;  /* 0x00000001ff008424 */ /* 0x000fe200078e00ff */
[-C--:B------:R-:W-:Y:S01]  /*a270*/  ISETP.GE.OR P3, PT, R2, R7.reuse, P1 ;  /* 0x000000070200720c */ /* 0x080fe20000f66670 */
[----:B------:R-:W-:Y:S01]  /*a280*/  IMAD.WIDE.U32 R16, R6, c[0x0][0x1f0], R16 ;  /* 0x00007c0006107a25 */ /* 0x000fe200078e0010 */
[----:B------:R-:W-:-:S02]  /*a290*/  ISETP.GE.AND P0, PT, R2, R7, PT ;  /* 0x000000070200720c */ /* 0x000fc40003f06270 */
[----:B------:R-:W-:Y:S01]  /*a2a0*/  @!P2 SHF.R.S32.HI R9, RZ, 0x1f, R203 ;  /* 0x0000001fff09a819 */ /* 0x000fe200000114cb */
[----:B------:R-:W-:Y:S02]  /*a2b0*/  IMAD R4, R200, R0, RZ ;  /* 0x00000000c8047224 */ /* 0x000fe400078e02ff */
[----:B------:R-:W-:Y:S01]  /*a2c0*/  IMAD R6, R6, R3, R5 ;  /* 0x0000000306067224 */ /* 0x000fe200078e0205 */
[----:B------:R-:W-:Y:S01]  /*a2d0*/  P2R R5, PR, RZ, 0x1 ;  /* 0x00000001ff057803 */ /* 0x000fe20000000000 */
[----:B------:R-:W-:Y:S01]  /*a2e0*/  IMAD.IADD R21, R20, 0x1, R17 ;  /* 0x0000000114157824 */ /* 0x000fe200078e0211 */
[----:B------:R-:W-:Y:S02]  /*a2f0*/  SHF.R.S32.HI R15, RZ, 0x1f, R4 ;  /* 0x0000001fff0f7819 */ /* 0x000fe40000011404 */
[----:B------:R-:W-:Y:S02]  /*a300*/  SHF.R.S32.HI R3, RZ, 0x1f, R2 ;  /* 0x0000001fff037819 */ /* 0x000fe40000011402 */
[----:B------:R-:W-:-:S02]  /*a310*/  IADD3 R4, P2, P0, R4, R8, R6 ;  /* 0x0000000804047210 */ /* 0x000fc4000785e006 */
[----:B------:R-:W-:Y:S01]  /*a320*/  SHF.R.S32.HI R6, RZ, 0x1f, R6 ;  /* 0x0000001fff067819 */ /* 0x000fe20000011406 */
[----:B------:R-:W-:-:S03]  /*a330*/  IMAD.WIDE R222, R222, 0x80, R2 ;  /* 0x00000080dede7825 */ /* 0x000fc600078e0202 */
        /* <DEDUP_REMOVED lines=10> */
.L_x_1430:
[----:B------:R-:W-:Y:S05]  /*a3e0*/  BSYNC B0 ;  /* 0x0000000000007941 */ /* 0x000fea0003800000 */
.L_x_1429:
[----:B------:R-:W-:Y:S01]  /*a3f0*/  IADD3 R14, R2, 0x10, RZ ;  /* 0x00000010020e7810 */ /* 0x000fe20007ffe0ff */
[----:B------:R-:W-:Y:S03]  /*a400*/  BSSY B0, `(.L_x_1431) ;  /* 0x0000010000007945 */ /* 0x000fe60003800000 */
[CC--:B------:R-:W-:Y:S02]  /*a410*/  ISETP.GE.OR P0, PT, R14.reuse, R7.reuse, P1 ;  /* 0x000000070e00720c */ /* 0x0c0fe40000f06670 */
[----:B------:R-:W-:-:S04]  /*a420*/  ISETP.GE.AND P2, PT, R14, R7, PT ;  /* 0x000000070e00720c */ /* 0x000fc80003f46270 */
[----:B------:R-:W-:-:S07]  /*a430*/  P2R R18, PR, RZ, 0x4 ;  /* 0x00000004ff127803 */ /* 0x000fce0000000000 */
        /* <DEDUP_REMOVED lines=12> */
.L_x_1432:
[----:B------:R-:W-:Y:S05]  /*a500*/  BSYNC B0 ;  /* 0x0000000000007941 */ /* 0x000fea0003800000 */
.L_x_1431:
        /* <DEDUP_REMOVED lines=16> */
.L_x_1434:
[----:B------:R-:W-:Y:S05]  /*a610*/  BSYNC B0 ;  /* 0x0000000000007941 */ /* 0x000fea0003800000 */
.L_x_1433:
        /* <DEDUP_REMOVED lines=16> */
.L_x_1436:
[----:B------:R-:W-:Y:S05]  /*a720*/  BSYNC B0 ;  /* 0x0000000000007941 */ /* 0x000fea0003800000 */
.L_x_1435:
        /* <DEDUP_REMOVED lines=16> */
.L_x_1438:
[----:B------:R-:W-:Y:S05]  /*a830*/  BSYNC B0 ;  /* 0x0000000000007941 */ /* 0x000fea0003800000 */
.L_x_1437:
        /* <DEDUP_REMOVED lines=16> */
.L_x_1440:
[----:B------:R-:W-:Y:S05]  /*a940*/  BSYNC B0 ;  /* 0x0000000000007941 */ /* 0x000fea0003800000 */
.L_x_1439:
        /* <DEDUP_REMOVED lines=16> */
.L_x_1442:
[----:B------:R-:W-:Y:S05]  /*aa50*/  BSYNC B0 ;  /* 0x0000000000007941 */ /* 0x000fea0003800000 */
.L_x_1441:
        /* <DEDUP_REMOVED lines=15> */
.L_x_1444:
[----:B------:R-:W-:Y:S05]  /*ab50*/  BSYNC B0 ;  /* 0x0000000000007941 */ /* 0x000fea0003800000 */
.L_x_1443:
        /* <DEDUP_REMOVED lines=10> */
[----:B------:R-:W-:Y:S01]  /*ac00*/  @!P0 IADD3 R7, P1, R2, R4, RZ ;  /* 0x0000000402078210 */ /* 0x000fe20007f3e0ff */
[----:B------:R-:W-:-:S03]  /*ac10*/  @!P6 IMAD R13, R13, R0, RZ ;  /* 0x000000000d0de224 */ /* 0x000fc600078e02ff */
[----:B------:R-:W-:Y:S01]  /*ac20*/  @!P0 LEA.HI.X.SX32 R2, R2, R15, 0x1, P1 ;  /* 0x0000000f02028211 */ /* 0x000fe200008f0eff */
[----:B------:R-:W-:Y:S01]  /*ac30*/  @!P4 IMAD R11, R11, R0, RZ ;  /* 0x000000000b0bc224 */ /* 0x000fe200078e02ff */
[----:B------:R-:W-:-:S13]  /*ac40*/  ISETP.NE.OR P1, PT, R85, RZ, P2 ;  /* 0x000000ff5500720c */ /* 0x000fda0001725670 */
[----:B------:R-:W-:-:S05]  /*ac50*/  @!P1 IMAD R8, R14, R0, RZ ;  /* 0x000000000e089224 */ /* 0x000fca00078e02ff */
[----:B------:R-:W-:-:S04]  /*ac60*/  @!P1 IADD3 R14, P2, R8, R4, RZ ;  /* 0x00000004080e9210 */ /* 0x000fc80007f5e0ff */
[----:B------:R-:W-:Y:S02]  /*ac70*/  @!P1 LEA.HI.X.SX32 R8, R8, R15, 0x1, P2 ;  /* 0x0000000f08089211 */ /* 0x000fe400010f0eff */
[----:B------:R-:W-:-:S04]  /*ac80*/  @!P0 LEA R16, P2, R7, c[0x0][0x200], 0x2 ;  /* 0x0000800007108a11 */ /* 0x000fc800078410ff */
[----:B------:R-:W-:Y:S01]  /*ac90*/  @!P0 LEA.HI.X R17, R7, c[0x0][0x204], R2, 0x2, P2 ;  /* 0x0000810007118a11 */ /* 0x000fe200010f1402 */
[----:B------:R-:W-:Y:S01]  /*aca0*/  @!P0 IMAD.MOV.U32 R2, RZ, RZ, 0x7f800000 ;  /* 0x7f800000ff028424 */ /* 0x000fe200078e00ff */
[----:B------:R-:W-:Y:S01]  /*acb0*/  @!P1 LEA R18, P2, R14, c[0x0][0x200], 0x2 ;  /* 0x000080000e129a11 */ /* 0x000fe200078410ff */
[----:B------:R-:W-:-:S03]  /*acc0*/  @!P3 IMAD R7, R10, R0, RZ ;  /* 0x000000000a07b224 */ /* 0x000fc600078e02ff */
[----:B------:R3:W-:Y:S01]  /*acd0*/  @!P0 STG.E [R16.64], R2 ;  /* 0x0000000210008986 */ /* 0x0007e2000c101906 */
[----:B------:R-:W-:Y:S02]  /*ace0*/  @!P1 LEA.HI.X R19, R14, c[0x0][0x204], R8, 0x2, P2 ;  /* 0x000081000e139a11 */ /* 0x000fe400010f1408 */
[----:B------:R-:W-:Y:S01]  /*acf0*/  ISETP.NE.AND P2, PT, R3, RZ, PT ;  /* 0x000000ff0300720c */ /* 0x000fe20003f45270 */
[----:B------:R-:W-:-:S03]  /*ad00*/  @!P5 IMAD R3, R12, R0, RZ ;  /* 0x000000000c03d224 */ /* 0x000fc600078e02ff */
[----:B------:R-:W-:-:S13]  /*ad10*/  ISETP.NE.OR P2, PT, R85, RZ, P2 ;  /* 0x000000ff5500720c */ /* 0x000fda0001745670 */
[----:B------:R-:W-:Y:S02]  /*ad20*/  @!P2 IMAD R9, R9, R0, RZ ;  /* 0x000000000909a224 */ /* 0x000fe400078e02ff */
[----:B---3--:R-:W-:-:S05]  /*ad30*/  @!P1 IMAD.MOV.U32 R2, RZ, RZ, 0x7f800000 ;  /* 0x7f800000ff029424 */ /* 0x008fca00078e00ff */
[----:B------:R3:W-:Y:S01]  /*ad40*/  @!P1 STG.E [R18.64], R2 ;  /* 0x0000000212009986 */ /* 0x0007e2000c101906 */
[----:B------:R-:W-:-:S04]  /*ad50*/  ISETP.NE.AND P1, PT, R5, RZ, PT ;  /* 0x000000ff0500720c */ /* 0x000fc80003f25270 */
[----:B------:R-:W-:Y:S02]  /*ad60*/  ISETP.NE.OR P1, PT, R85, RZ, P1 ;  /* 0x000000ff5500720c */ /* 0x000fe40000f25670 */
[----:B---3--:R-:W-:-:S04]  /*ad70*/  @!P6 IADD3 R2, P0, R13, R4, RZ ;  /* 0x000000040d02e210 */ /* 0x008fc80007f1e0ff */
[----:B------:R-:W-:Y:S02]  /*ad80*/  @!P6 LEA.HI.X.SX32 R13, R13, R15, 0x1, P0 ;  /* 0x0000000f0d0de211 */ /* 0x000fe400000f0eff */
[----:B------:R-:W-:-:S04]  /*ad90*/  @!P6 LEA R12, P0, R2, c[0x0][0x200], 0x2 ;  /* 0x00008000020cea11 */ /* 0x000fc800078010ff */
[----:B------:R-:W-:Y:S02]  /*ada0*/  @!P6 LEA.HI.X R13, R2, c[0x0][0x204], R13, 0x2, P0 ;  /* 0x00008100020dea11 */ /* 0x000fe400000f140d */
[----:B------:R-:W-:-:S04]  /*adb0*/  @!P5 IADD3 R5, P0, R3, R4, RZ ;  /* 0x000000040305d210 */ /* 0x000fc80007f1e0ff */
        /* <DEDUP_REMOVED lines=18> */
[----:B------:R4:W-:Y:S01]  /*aee0*/  @!P5 STG.E [R2.64], R5 ;  /* 0x000000050200d986 */ /* 0x0009e2000c101906 */
[----:B---3--:R-:W-:-:S05]  /*aef0*/  @!P4 IMAD.MOV.U32 R7, RZ, RZ, 0x7f800000 ;  /* 0x7f800000ff07c424 */ /* 0x008fca00078e00ff */
[----:B------:R3:W-:Y:S01]  /*af00*/  @!P4 STG.E [R10.64], R7 ;  /* 0x000000070a00c986 */ /* 0x0007e2000c101906 */
[----:B----4-:R-:W-:Y:S02]  /*af10*/  @!P3 IMAD.MOV.U32 R3, RZ, RZ, 0x7f800000 ;  /* 0x7f800000ff03b424 */ /* 0x010fe400078e00ff */
[----:B------:R-:W-:-:S03]  /*af20*/  @!P2 IMAD.MOV.U32 R2, RZ, RZ, 0x7f800000 ;  /* 0x7f800000ff02a424 */ /* 0x000fc600078e00ff */
[----:B------:R3:W-:Y:S04]  /*af30*/  @!P3 STG.E [R16.64], R3 ;  /* 0x000000031000b986 */ /* 0x0007e8000c101906 */
[----:B------:R3:W-:Y:S01]  /*af40*/  @!P2 STG.E [R8.64], R2 ;  /* 0x000000020800a986 */ /* 0x0007e2000c101906 */
[----:B------:R-:W-:Y:S05]  /*af50*/  @P1 EXIT ;  /* 0x000000000000194d */ /* 0x000fea0003800000 */
[----:B------:R-:W-:-:S05]  /*af60*/  IMAD R0, R6, R0, RZ ;  /* 0x0000000006007224 */ /* 0x000fca00078e02ff */
[----:B------:R-:W-:-:S04]  /*af70*/  IADD3 R4, P0, R0, R4, RZ ;  /* 0x0000000400047210 */ /* 0x000fc80007f1e0ff */
[----:B------:R-:W-:Y:S02]  /*af80*/  LEA.HI.X.SX32 R0, R0, R15, 0x1, P0 ;  /* 0x0000000f00007211 */ /* 0x000fe400000f0eff */
[----:B---3--:R-:W-:-:S04]  /*af90*/  LEA R2, P0, R4, c[0x0][0x200], 0x2 ;  /* 0x0000800004027a11 */ /* 0x008fc800078010ff */
[----:B------:R-:W-:Y:S01]  /*afa0*/  LEA.HI.X R3, R4, c[0x0][0x204], R0, 0x2, P0 ;  /* 0x0000810004037a11 */ /* 0x000fe200000f1400 */
[----:B------:R-:W-:-:S05]  /*afb0*/  IMAD.MOV.U32 R0, RZ, RZ, 0x7f800000 ;  /* 0x7f800000ff007424 */ /* 0x000fca00078e00ff */
[----:B------:R-:W-:Y:S01]  /*afc0*/  STG.E [R2.64], R0 ;  /* 0x0000000002007986 */ /* 0x000fe2000c101906 */
[----:B------:R-:W-:Y:S05]  /*afd0*/  EXIT ;  /* 0x000000000000794d */ /* 0x000fea0003800000 */
.L_x_1445:
        /* <DEDUP_REMOVED lines=10> */
.L_x_2134:


//--------------------- .text._ZN5flash16flash_fwd_kernelI23Flash_fwd_kernel_traitsILi64ELi128ELi64ELi4ELb0ELb0EN7cutlass6half_tE19Flash_kernel_traitsILi64ELi128ELi64ELi4ES3_EELb1ELb0ELb0ELb1ELb0ELb0ELb0ELb1EEEvNS_16Flash_fwd_paramsE --------------------------
	.section	.text._ZN5flash16flash_fwd_kernelI23Flash_fwd_kernel_traitsILi64ELi128ELi64ELi4ELb0ELb0EN7cutlass6half_tE19Flash_kernel_traitsILi64ELi128ELi64ELi4ES3_EELb1ELb0ELb0ELb1ELb0ELb0ELb0ELb1EEEvNS_16Flash_fwd_paramsE,"ax",@progbits
	.sectioninfo	@"SHI_REGISTERS=255"
	.align	128
        .global         _ZN5flash16flash_fwd_kernelI23Flash_fwd_kernel_traitsILi64ELi128ELi64ELi4ELb0ELb0EN7cutlass6half_tE19Flash_kernel_traitsILi64ELi128ELi64ELi4ES3_EELb1ELb0ELb0ELb1ELb0ELb0ELb0ELb1EEEvNS_16Flash_fwd_paramsE
        .type           _ZN5flash16flash_fwd_kernelI23Flash_fwd_kernel_traitsILi64ELi128ELi64ELi4ELb0ELb0EN7cutlass6half_tE19Flash_kernel_traitsILi64ELi128ELi64ELi4ES3_EELb1ELb0ELb0ELb1ELb0ELb0ELb0ELb1EEEvNS_16Flash_fwd_paramsE,@function
        .size           _ZN5flash16flash_fwd_kernelI23Flash_fwd_kernel_traitsILi64ELi128ELi64ELi4ELb0ELb0EN7cutlass6half_tE19Flash_kernel_traitsILi64ELi128ELi64ELi4ES3_EELb1ELb0ELb0ELb1ELb0ELb0ELb0ELb1EEEvNS_16Flash_fwd_paramsE,(.L_x_2135 - _ZN5flash16flash_fwd_kernelI23Flash_fwd_kernel_traitsILi64ELi128ELi64ELi4ELb0ELb0EN7cutlass6half_tE19Flash_kernel_traitsILi64ELi128ELi64ELi4ES3_EELb1ELb0ELb0ELb1ELb0ELb0ELb0ELb1EEEvNS_16Flash_fwd_paramsE)
        .other          _ZN5flash16flash_fwd_kernelI23Flash_fwd_kernel_traitsILi64ELi128ELi64ELi4ELb0ELb0EN7cutlass6half_tE19Flash_kernel_traitsILi64ELi128ELi64ELi4ES3_EELb1ELb0ELb0ELb1ELb0ELb0ELb0ELb1EEEvNS_16Flash_fwd_paramsE,@"STO_CUDA_ENTRY STV_DEFAULT"
_ZN5flash16flash_fwd_kernelI23Flash_fwd_kernel_traitsILi64ELi128ELi64ELi4ELb0ELb0EN7cutlass6half_tE19Flash_kernel_traitsILi64ELi128ELi64ELi4ES3_EELb1ELb0ELb0ELb1ELb0ELb0ELb0ELb1EEEvNS_16Flash_fwd_paramsE:
.text._ZN5flash16flash_fwd_kernelI23Flash_fwd_kernel_traitsILi64ELi128ELi64ELi4ELb0ELb0EN7cutlass6half_tE19Flash_kernel_traitsILi64ELi128ELi64ELi4ES3_EELb1ELb0ELb0ELb1ELb0ELb0ELb0ELb1EEEvNS_16Flash_fwd_paramsE:
        /* <DEDUP_REMOVED lines=8> */
[----:B------:R-:W-:Y:S02]  /*0080*/  IMAD.MOV.U32 R7, RZ, RZ, c[0x0][0x2f8] ;  /* 0x0000be00ff077624 */ /* 0x000fe400078e00ff */
[----:B------:R-:W-:Y:S01]  /*0090*/  IMAD.MOV.U32 R8, RZ, RZ, c[0x0][0x2fc] ;  /* 0x0000bf00ff087624 */ /* 0x000fe200078e00ff */
[----:B------:R-:W1:Y:S01]  /*00a0*/  S2UR UR10, SR_CTAID.X ;  /* 0x00000000000a79c3 */ /* 0x000e620000002500 */
[----:B------:R-:W2:Y:S01]  /*00b0*/  S2R R150, SR_TID.X ;  /* 0x0000000000967919 */ /* 0x000ea20000002100 */
[----:B------:R-:W-:-:S03]  /*00c0*/  ULDC.64 UR4, c[0x0][0x240] ;  /* 0x0000900000047ab9 */ /* 0x000fc60000000a00 */
[----:B------:R3:W4:Y:S02]  /*00d0*/  @P2 LDG.E.64 R4, [R2.64] ;  /* 0x0000001002042981 */ /* 0x000724000c1e1b00 */
[----:B---3--:R-:W-:Y:S01]  /*00e0*/  @P2 MOV R2, R7 ;  /* 0x0000000700022202 */ /* 0x008fe20000000f00 */
[----:B------:R-:W-:-:S06]  /*00f0*/  @P2 IMAD.MOV.U32 R3, RZ, RZ, R8 ;  /* 0x000000ffff032224 */ /* 0x000fcc00078e0008 */
[----:B------:R-:W3:Y:S01]  /*0100*/  @P2 LDG.E.64 R2, [R2.64] ;  /* 0x0000001002022981 */ /* 0x000ee2000c1e1b00 */
[----:B------:R-:W5:Y:S01]  /*0110*/  S2UR UR15, SR_CTAID.Y ;  /* 0x00000000000f79c3 */ /* 0x000f620000002600 */
[----:B------:R-:W-:Y:S02]  /*0120*/  UISETP.NE.U32.AND UP2, UPT, URZ, UR4, UPT ;  /* 0x000000043f00728c */ /* 0x000fe4000bf45070 */
[----:B------:R-:W-:Y:S02]  /*0130*/  UMOV UR21, 0x4 ;  /* 0x0000000400157882 */ /* 0x000fe40000000000 */
[----:B------:R-:W-:Y:S02]  /*0140*/  UISETP.NE.AND.EX UP2, UPT, URZ, UR5, UPT, UP2 ;  /* 0x000000053f00728c */ /* 0x000fe4000bf45320 */
[----:B------:R-:W-:Y:S01]  /*0150*/  ULDC.64 UR12, c[0x0][0x240] ;  /* 0x00009000000c7ab9 */ /* 0x000fe20000000a00 */
[----:B------:R-:W1:Y:S01]  /*0160*/  S2UR UR14, SR_CTAID.Z ;  /* 0x00000000000e79c3 */ /* 0x000e620000002700 */
[----:B------:R-:W-:-:S02]  /*0170*/  ULDC.64 UR4, c[0x0][0x250] ;  /* 0x0000940000047ab9 */ /* 0x000fc40000000a00 */
[----:B------:R-:W-:Y:S01]  /*0180*/  PLOP3.LUT P0, PT, PT, PT, UP2, 0x80, 0x0 ;  /* 0x000000000000781c */ /* 0x000fe20003f0f028 */
[----:B------:R-:W-:Y:S02]  /*0190*/  UISETP.NE.U32.AND UP0, UPT, URZ, UR4, UPT ;  /* 0x000000043f00728c */ /* 0x000fe4000bf05070 */
[----:B------:R-:W-:Y:S02]  /*01a0*/  ULDC.U8 UR8, c[0x0][0x312] ;  /* 0x0000c48000087ab9 */ /* 0x000fe40000000000 */
[----:B------:R-:W-:Y:S02]  /*01b0*/  UISETP.NE.AND.EX UP0, UPT, URZ, UR5, UPT, UP0 ;  /* 0x000000053f00728c */ /* 0x000fe4000bf05300 */
[----:B------:R-:W-:Y:S02]  /*01c0*/  UISETP.NE.AND UP3, UPT, UR8, URZ, UPT ;  /* 0x0000003f0800728c */ /* 0x000fe4000bf65270 */
[----:B------:R-:W-:Y:S02]  /*01d0*/  ULDC.64 UR4, c[0x0][0x250] ;  /* 0x0000940000047ab9 */ /* 0x000fe40000000a00 */
[----:B-----5:R-:W-:-:S02]  /*01e0*/  UIMAD.WIDE UR12, UR15, UR21, UR12 ;  /* 0x000000150f0c72a5 */ /* 0x020fc4000f8e020c */
[----:B-1----:R-:W-:-:S06]  /*01f0*/  ULOP3.LUT UR6, UR14, UR10, UR15, 0xfe, !UPT ;  /* 0x0000000a0e067292 */ /* 0x002fcc000f8efe0f */
[----:B--2---:R-:W-:Y:S01]  /*0200*/  LOP3.LUT P3, RZ, R150, UR6, RZ, 0xfc, !PT ;  /* 0x0000000696ff7c12 */ /* 0x004fe2000f86fcff */
[----:B------:R-:W-:Y:S02]  /*0210*/  ULDC.64 UR6, c[0x0][0x248] ;  /* 0x0000920000067ab9 */ /* 0x000fe40000000a00 */
[----:B------:R-:W-:Y:S02]  /*0220*/  UISETP.EQ.U32.AND UP1, UPT, URZ, UR6, UPT ;  /* 0x000000063f00728c */ /* 0x000fe4000bf22070 */
[----:B------:R-:W-:Y:S02]  /*0230*/  @UP0 UIMAD.WIDE UR4, UR15, UR21, UR4 ;  /* 0x000000150f0402a5 */ /* 0x000fe4000f8e0204 */
[----:B------:R-:W-:-:S03]  /*0240*/  UISETP.EQ.OR.EX UP1, UPT, URZ, UR7, !UP3, UP1 ;  /* 0x000000073f00728c */ /* 0x000fc6000df22710 */
[----:B------:R-:W-:-:S03]  /*0250*/  ULDC.64 UR6, c[0x0][0x248] ;  /* 0x0000920000067ab9 */ /* 0x000fc60000000a00 */
[----:B------:R-:W-:Y:S02]  /*0260*/  @!P3 IMAD.MOV.U32 R10, RZ, RZ, c[0x0][0x308] ;  /* 0x0000c200ff0ab624 */ /* 0x000fe400078e00ff */
[----:B------:R-:W-:Y:S01]  /*0270*/  @!P3 IMAD.MOV.U32 R11, RZ, RZ, c[0x0][0x30c] ;  /* 0x0000c300ff0bb624 */ /* 0x000fe200078e00ff */
[----:B------:R-:W-:Y:S01]  /*0280*/  UIMAD.WIDE UR6, UR15, UR21, UR6 ;  /* 0x000000150f0672a5 */ /* 0x000fe2000f8e0206 */
[----:B----4-:R-:W1:Y:S08]  /*0290*/  @P2 R2UR UR18, R4 ;  /* 0x00000000041223c2 */ /* 0x010e7000000e0000 */
[----:B------:R-:W2:Y:S01]  /*02a0*/  @P2 R2UR UR19, R5 ;  /* 0x00000000051323c2 */ /* 0x000ea200000e0000 */
[----:B-1----:R-:W-:-:S02]  /*02b0*/  MOV R4, UR18 ;  /* 0x0000001200047c02 */ /* 0x002fc40008000f00 */
[----:B---3--:R-:W-:Y:S01]  /*02c0*/  @P2 IADD3 R7, P1, R2, c[0x0][0x300], RZ ;  /* 0x0000c00002072a10 */ /* 0x008fe20007f3e0ff */
[----:B--2---:R-:W-:Y:S02]  /*02d0*/  IMAD.U32 R5, RZ, RZ, UR19 ;  /* 0x00000013ff057e24 */ /* 0x004fe4000f8e00ff */
[----:B------:R-:W-:Y:S02]  /*02e0*/  IMAD.U32 R2, RZ, RZ, UR12 ;  /* 0x0000000cff027e24 */ /* 0x000fe4000f8e00ff */
[----:B------:R-:W-:Y:S01]  /*02f0*/  @P2 IMAD.X R8, RZ, RZ, R3, P1 ;  /* 0x000000ffff082224 */ /* 0x000fe200008e0603 */
[----:B------:R1:W-:Y:S01]  /*0300*/  @!P3 STG.E.64 [R10.64], R4 ;  /* 0x000000040a00b986 */ /* 0x0003e2000c101b10 */
[----:B------:R-:W-:Y:S02]  /*0310*/  MOV R3, UR13 ;  /* 0x0000000d00037c02 */ /* 0x000fe40008000f00 */
[----:B------:R-:W-:Y:S02]  /*0320*/  PLOP3.LUT P1, PT, PT, PT, UP0, 0x80, 0x0 ;  /* 0x000000000000781c */ /* 0x000fe40003f2f008 */
[----:B------:R-:W-:Y:S01]  /*0330*/  PLOP3.LUT P2, PT, PT, PT, UP1, 0x80, 0x0 ;  /* 0x000000000000781c */ /* 0x000fe20003f4f018 */
[----:B-1----:R-:W-:-:S02]  /*0340*/  @!P3 IMAD.MOV.U32 R4, RZ, RZ, R7 ;  /* 0x000000ffff04b224 */ /* 0x002fc400078e0007 */
[----:B------:R-:W-:-:S05]  /*0350*/  @!P3 IMAD.MOV.U32 R5, RZ, RZ, R8 ;  /* 0x000000ffff05b224 */ /* 0x000fca00078e0008 */
[----:B------:R1:W-:Y:S04]  /*0360*/  @!P3 STG.E.64 [R10.64+0x8], R4 ;  /* 0x000008040a00b986 */ /* 0x0003e8000c101b10 */
[----:B------:R2:W3:Y:S04]  /*0370*/  @P0 LDG.E R9, [R2.64] ;  /* 0x0000001002090981 */ /* 0x0004e8000c1e1900 */
[----:B------:R2:W4:Y:S01]  /*0380*/  @P0 LDG.E R6, [R2.64+0x4] ;  /* 0x0000041002060981 */ /* 0x000522000c1e1900 */
[----:B-1----:R-:W-:Y:S01]  /*0390*/  MOV R4, UR4 ;  /* 0x0000000400047c02 */ /* 0x002fe20008000f00 */
[----:B------:R-:W-:-:S02]  /*03a0*/  IMAD.U32 R5, RZ, RZ, UR5 ;  /* 0x00000005ff057e24 */ /* 0x000fc4000f8e00ff */
[----:B--2---:R-:W-:Y:S01]  /*03b0*/  IMAD.U32 R2, RZ, RZ, UR6 ;  /* 0x00000006ff027e24 */ /* 0x004fe2000f8e00ff */
[----:B------:R-:W-:Y:S02]  /*03c0*/  MOV R3, UR7 ;  /* 0x0000000700037c02 */ /* 0x000fe40008000f00 */
[----:B------:R-:W2:Y:S04]  /*03d0*/  @P1 LDG.E R4, [R4.64] ;  /* 0x0000001004041981 */ /* 0x000ea8000c1e1900 */
[----:B------:R-:W5:Y:S01]  /*03e0*/  @!P2 LDG.E R0, [R2.64] ;  /* 0x000000100200a981 */ /* 0x000f62000c1e1900 */
[----:B------:R-:W-:Y:S01]  /*03f0*/  UMOV UR9, 0xffffffff ;  /* 0xffffffff00097882 */ /* 0x000fe20000000000 */
[----:B------:R-:W1:Y:S01]  /*0400*/  LDC.U8 R217, c[0x0][0x2d8] ;  /* 0x0000b600ffd97b82 */ /* 0x000e620000000000 */
[----:B------:R-:W-:-:S02]  /*0410*/  UMOV UR24, URZ ;  /* 0x0000003f00187c82 */ /* 0x000fc40008000000 */
[----:B------:R-:W-:-:S05]  /*0420*/  UMOV UR25, 0xffffffff ;  /* 0xffffffff00197882 */ /* 0x000fca0000000000 */
[----:B---3--:R-:W3:Y:S08]  /*0430*/  @P0 R2UR UR9, R9 ;  /* 0x00000000090903c2 */ /* 0x008ef000000e0000 */
[----:B----4-:R-:W3:Y:S01]  /*0440*/  @P0 R2UR UR13, R6 ;  /* 0x00000000060d03c2 */ /* 0x010ee200000e0000 */
[----:B------:R-:W-:-:S04]  /*0450*/  ISETP.NE.U32.AND P0, PT, RZ, c[0x0][0x248], PT ;  /* 0x00009200ff007a0c */ /* 0x000fc80003f05070 */
[----:B------:R-:W-:-:S03]  /*0460*/  ISETP.NE.AND.EX P0, PT, RZ, c[0x0][0x24c], PT, P0 ;  /* 0x00009300ff007a0c */ /* 0x000fc60003f05300 */
[----:B--2---:R2:W4:Y:S01]  /*0470*/  @P1 R2UR UR24, R4 ;  /* 0x00000000041813c2 */ /* 0x00452200000e0000 */
[----:B---3--:R-:W-:-:S07]  /*0480*/  @UP2 UIADD3 UR13, UR13, -UR9, URZ ;  /* 0x800000090d0d2290 */ /* 0x008fce000fffe03f */
[----:B-----5:R3:W1:Y:S01]  /*0490*/  @!P2 R2UR UR25, R0 ;  /* 0x000000000019a3c2 */ /* 0x02066200000e0000 */
[----:B------:R-:W-:Y:S01]  /*04a0*/  @!UP2 ULDC UR13, c[0x0][0x214] ;  /* 0x00008500000daab9 */ /* 0x000fe20000000800 */
[----:B--2---:R-:W-:-:S04]  /*04b0*/  SHF.R.S32.HI R4, RZ, 0x1f, R150 ;  /* 0x0000001fff047819 */ /* 0x004fc80000011496 */
[----:B------:R-:W-:-:S04]  /*04c0*/  LEA.HI R5, R4, R150, RZ, 0x5 ;  /* 0x0000009604057211 */ /* 0x000fc800078f28ff */
[----:B---3--:R-:W-:-:S05]  /*04d0*/  LOP3.LUT R0, R5, 0xffffffe0, RZ, 0xc0, !PT ;  /* 0xffffffe005007812 */ /* 0x008fca00078ec0ff */
[----:B------:R-:W-:Y:S01]  /*04e0*/  IMAD.IADD R144, R150, 0x1, -R0 ;  /* 0x0000000196907824 */ /* 0x000fe200078e0a00 */
[----:B-1--4-:R-:W-:Y:S05]  /*04f0*/  @!P0 BRA `(.L_x_1446) ;  /* 0x0000007000008947 */ /* 0x012fea0003800000 */
[----:B------:R-:W-:-:S13]  /*0500*/  PLOP3.LUT P0, PT, PT, PT, UP3, 0x80, 0x0 ;  /* 0x000000000000781c */ /* 0x000fda0003f0f038 */
[----:B------:R-:W2:Y:S04]  /*0510*/  @P0 LDG.E R0, [R2.64+0x4] ;  /* 0x0000041002000981 */ /* 0x000ea8000c1e1900 */
[----:B------:R-:W3:Y:S01]  /*0520*/  @!P0 LDG.E R2, [R2.64] ;  /* 0x0000001002028981 */ /* 0x000ee2000c1e1900 */
[----:B--2---:R-:W1:Y:S02]  /*0530*/  @P0 R2UR UR6, R0 ;  /* 0x00000000000603c2 */ /* 0x004e6400000e0000 */
[----:B-1----:R-:W-:-:S11]  /*0540*/  @UP3 UIADD3 UR6, UR6, -UR25, URZ ;  /* 0x8000001906063290 */ /* 0x002fd6000fffe03f */
[----:B---3--:R1:W2:Y:S02]  /*0550*/  @!P0 R2UR UR6, R2 ;  /* 0x00000000020683c2 */ /* 0x0082a400000e0000 */
[----:B-12---:R-:W-:Y:S05]  /*0560*/  BRA `(.L_x_1447) ;  /* 0x0000001000007947 */ /* 0x006fea0003800000 */
.L_x_1446:
[----:B------:R-:W-:Y:S02]  /*0570*/  ULDC UR6, c[0x0][0x218] ;  /* 0x0000860000067ab9 */ /* 0x000fe40000000800 */
.L_x_1447:
        /* <DEDUP_REMOVED lines=27> */
[----:B------:R-:W-:Y:S01]  /*0730*/  UISETP.NE.AND UP1, UPT, UR9, -0x1, UPT ;  /* 0xffffffff0900788c */ /* 0x000fe2000bf25270 */
[----:B------:R-:W-:Y:S01]  /*0740*/  SHF.R.S32.HI R0, RZ, 0x1f, R144 ;  /* 0x0000001fff007819 */ /* 0x000fe20000011490 */
        /* <DEDUP_REMOVED lines=13> */
[----:B------:R-:W-:Y:S02]  /*0820*/  ULDC UR6, c[0x0][0x1c0] ;  /* 0x0000700000067ab9 */ /* 0x000fe40000000800 */
[----:B------:R-:W-:Y:S02]  /*0830*/  UIMAD UR6, UR15, UR6, UR14 ;  /* 0x000000060f0672a4 */ /* 0x000fe4000f8e020e */
[----:B------:R-:W-:-:S02]  /*0840*/  @UP0 UIMAD UR7, UR20, UR5, UR29 ;  /* 0x00000005140702a4 */ /* 0x000fc4000f8e021d */
[----:B------:R-:W-:Y:S02]  /*0850*/  USHF.R.S32.HI UR23, URZ, 0x1f, UR14 ;  /* 0x0000001f3f177899 */ /* 0x000fe4000801140e */
[----:B------:R-:W-:Y:S02]  /*0860*/  ULDC UR5, c[0x0][0x224] ;  /* 0x0000890000057ab9 */ /* 0x000fe40000000800 */
[----:B------:R-:W-:Y:S02]  /*0870*/  UIMAD UR5, UR6, UR5, UR11 ;  /* 0x00000005060572a4 */ /* 0x000fe4000f8e020b */
[----:B------:R-:W-:Y:S02]  /*0880*/  USHF.L.U32 UR6, UR6, 0x5, URZ ;  /* 0x0000000506067899 */ /* 0x000fe4000800063f */
[----:B------:R-:W-:Y:S02]  /*0890*/  ULDC UR20, c[0x0][0x228] ;  /* 0x00008a0000147ab9 */ /* 0x000fe40000000800 */
[----:B------:R-:W-:-:S02]  /*08a0*/  UIMAD UR20, UR5, UR20, URZ ;  /* 0x00000014051472a4 */ /* 0x000fc4000f8e023f */
[----:B------:R-:W-:Y:S01]  /*08b0*/  IADD3 R175, P2, P1, R7, UR6, R144 ;  /* 0x0000000607af7c10 */ /* 0x000fe2000f95e090 */
[----:B------:R-:W-:Y:S02]  /*08c0*/  USHF.R.S32.HI UR5, URZ, 0x1f, UR6 ;  /* 0x0000001f3f057899 */ /* 0x000fe40008011406 */
[----:B------:R-:W-:Y:S02]  /*08d0*/  @!UP1 UIADD3 UR22, UR31, UR4, URZ ;  /* 0x000000041f169290 */ /* 0x000fe4000fffe03f */
[----:B------:R1:W-:Y:S01]  /*08e0*/  STL [R1+0x134], R175 ;  /* 0x000134af01007387 */ /* 0x0003e20000100800 */
[----:B------:R-:W-:Y:S01]  /*08f0*/  @UP1 UMOV UR6, UR26 ;  /* 0x0000001a00061c82 */ /* 0x000fe20008000000 */
[----:B------:R-:W-:Y:S01]  /*0900*/  IADD3.X R229, R8, UR5, R0, P2, P1 ;  /* 0x0000000508e57c10 */ /* 0x000fe200097e2400 */
[----:B------:R-:W-:Y:S02]  /*0910*/  @!UP1 UMOV UR6, UR30 ;  /* 0x0000001e00069c82 */ /* 0x000fe40008000000 */
[----:B------:R-:W-:Y:S01]  /*0920*/  @UP0 UMOV UR26, UR28 ;  /* 0x0000001c001a0c82 */ /* 0x000fe20008000000 */
[----:B------:R-:W-:Y:S05]  /*0930*/  @P0 BRA `(.L_x_1449) ;  /* 0x000000d000000947 */ /* 0x000fea0003800000 */
[----:B------:R-:W-:Y:S02]  /*0940*/  USHF.R.S32.HI UR26, URZ, 0x1f, UR24 ;  /* 0x0000001f3f1a7899 */ /* 0x000fe40008011418 */
[----:B------:R-:W-:-:S02]  /*0950*/  ULDC.64 UR4, c[0x0][0x198] ;  /* 0x0000660000047ab9 */ /* 0x000fc40000000a00 */
[----:B------:R-:W-:Y:S02]  /*0960*/  UIMAD UR26, UR26, UR4, URZ ;  /* 0x000000041a1a72a4 */ /* 0x000fe4000f8e023f */
[----:B------:R-:W-:Y:S02]  /*0970*/  UIMAD.WIDE.U32 UR28, UR24, UR4, URZ ;  /* 0x00000004181c72a5 */ /* 0x000fe4000f8e003f */
[----:B------:R-:W-:Y:S02]  /*0980*/  UIMAD UR26, UR24, UR5, UR26 ;  /* 0x00000005181a72a4 */ /* 0x000fe4000f8e021a */
[----:B------:R-:W-:Y:S02]  /*0990*/  USHF.R.S32.HI UR7, URZ, 0x1f, UR15 ;  /* 0x0000001f3f077899 */ /* 0x000fe4000801140f */
[----:B------:R-:W-:Y:S02]  /*09a0*/  ULDC.64 UR4, c[0x0][0x180] ;  /* 0x0000600000047ab9 */ /* 0x000fe40000000a00 */
[----:B------:R-:W-:-:S02]  /*09b0*/  UIADD3 UR27, UR29, UR26, URZ ;  /* 0x0000001a1d1b7290 */ /* 0x000fc4000fffe03f */
[----:B------:R-:W-:Y:S02]  /*09c0*/  UIMAD UR7, UR7, UR4, URZ ;  /* 0x00000004070772a4 */ /* 0x000fe4000f8e023f */
[----:B------:R-:W-:Y:S02]  /*09d0*/  UMOV UR26, UR28 ;  /* 0x0000001c001a7c82 */ /* 0x000fe40008000000 */
[----:B------:R-:W-:Y:S02]  /*09e0*/  UIMAD UR7, UR15, UR5, UR7 ;  /* 0x000000050f0772a4 */ /* 0x000fe4000f8e0207 */
[----:B------:R-:W-:-:S04]  /*09f0*/  UIMAD.WIDE.U32 UR26, UR15, UR4, UR26 ;  /* 0x000000040f1a72a5 */ /* 0x000fc8000f8e001a */
[----:B------:R-:W-:Y:S02]  /*0a00*/  UIADD3 UR7, UR27, UR7, URZ ;  /* 0x000000071b077290 */ /* 0x000fe4000fffe03f */
.L_x_1449:
[----:B------:R-:W-:Y:S01]  /*0a10*/  IABS R6, c[0x0][0x1c8] ;  /* 0x0000720000067a13 */ /* 0x000fe20000000000 */
[----:B------:R-:W2:Y:S01]  /*0a20*/  S2R R7, SR_CTAID.Z ;  /* 0x0000000000077919 */ /* 0x000ea20000002700 */
[----:B------:R-:W-:Y:S02]  /*0a30*/  ULDC UR4, c[0x0][0x1c8] ;  /* 0x0000720000047ab9 */ /* 0x000fe40000000800 */
[----:B------:R-:W3:Y:S01]  /*0a40*/  I2F.RP R2, R6 ;  /* 0x0000000600027306 */ /* 0x000ee20000209400 */
[----:B------:R-:W-:Y:S02]  /*0a50*/  ULOP3.LUT UR4, UR14, UR4, URZ, 0x3c, !UPT ;  /* 0x000000040e047292 */ /* 0x000fe4000f8e3c3f */
[----:B------:R-:W-:-:S04]  /*0a60*/  @UP0 UIADD3 UR25, UR24, UR25, URZ ;  /* 0x0000001918190290 */ /* 0x000fc8000fffe03f */
[----:B------:R-:W-:Y:S01]  /*0a70*/  ISETP.LE.AND P1, PT, RZ, UR4, PT ;  /* 0x00000004ff007c0c */ /* 0x000fe2000bf23270 */
[----:B------:R-:W-:Y:S02]  /*0a80*/  ULDC.64 UR4, c[0x0][0x1a0] ;  /* 0x0000680000047ab9 */ /* 0x000fe40000000a00 */
[----:B------:R-:W-:-:S04]  /*0a90*/  @UP0 UIMAD.WIDE.U32 UR30, UR25, UR4, URZ ;  /* 0x00000004191e02a5 */ /* 0x000fc8000f8e003f */
[----:B------:R-:W-:Y:S01]  /*0aa0*/  @UP0 UIMAD UR28, UR25, UR5, UR31 ;  /* 0x00000005191c02a4 */ /* 0x000fe2000f8e021f */
[----:B---3--:R-:W3:Y:S01]  /*0ab0*/  MUFU.RCP R2, R2 ;  /* 0x0000000200027308 */ /* 0x008ee20000001000 */
[----:B--2---:R-:W-:Y:S02]  /*0ac0*/  IABS R7, R7 ;  /* 0x0000000700077213 */ /* 0x004fe40000000000 */
[----:B---3--:R-:W-:-:S05]  /*0ad0*/  IADD3 R2, R2, 0xffffffe, RZ ;  /* 0x0ffffffe02027810 */ /* 0x008fca0007ffe0ff */
[----:B------:R-:W2:Y:S02]  /*0ae0*/  F2I.FTZ.U32.TRUNC.NTZ R3, R2 ;  /* 0x0000000200037305 */ /* 0x000ea4000021f000 */
[----:B--2---:R-:W-:Y:S02]  /*0af0*/  IMAD.MOV R0, RZ, RZ, -R3 ;  /* 0x000000ffff007224 */ /* 0x004fe400078e0a03 */
        /* <DEDUP_REMOVED lines=29> */
.L_x_1450:
[CC--:B------:R-:W-:Y:S01]  /*0cd0*/  LEA.HI R2, R4.reuse, R150.reuse, RZ, 0x3 ;  /* 0x0000009604027211 */ /* 0x0c0fe200078f18ff */
[----:B------:R-:W2:Y:S01]  /*0ce0*/  S2R R10, SR_CTAID.Z ;  /* 0x00000000000a7919 */ /* 0x000ea20000002700 */
[-C--:B------:R-:W-:Y:S01]  /*0cf0*/  LEA.HI R3, R4, R150.reuse, RZ, 0x6 ;  /* 0x0000009604037211 */ /* 0x080fe200078f30ff */
[----:B------:R-:W-:Y:S01]  /*0d00*/  UIADD3 UR24, -UR11, UR13, URZ ;  /* 0x0000000d0b187290 */ /* 0x000fe2000fffe13f */
[----:B------:R-:W-:Y:S01]  /*0d10*/  SHF.R.S32.HI R12, RZ, 0x3, R2 ;  /* 0x00000003ff0c7819 */ /* 0x000fe20000011402 */
[----:B------:R-:W-:Y:S01]  /*0d20*/  ULDC.64 UR4, c[0x0][0x1a8] ;  /* 0x00006a0000047ab9 */ /* 0x000fe20000000a00 */
[----:B------:R-:W-:Y:S01]  /*0d30*/  LOP3.LUT R2, R2, 0xfffffff8, RZ, 0xc0, !PT ;  /* 0xfffffff802027812 */ /* 0x000fe200078ec0ff */
[----:B------:R-:W-:Y:S01]  /*0d40*/  UIMAD UR4, UR23, UR4, URZ ;  /* 0x00000004170472a4 */ /* 0x000fe2000f8e023f */
[----:B------:R-:W-:Y:S01]  /*0d50*/  LEA.HI R21, R4, R150, RZ, 0x4 ;  /* 0x0000009604157211 */ /* 0x000fe200078f20ff */
[----:B------:R-:W-:Y:S01]  /*0d60*/  IMAD.SHL.U32 R0, R12, 0x40, RZ ;  /* 0x000000400c007824 */ /* 0x000fe200078e00ff */
[----:B------:R-:W-:Y:S01]  /*0d70*/  SHF.R.S32.HI R147, RZ, 0x5, R5 ;  /* 0x00000005ff937819 */ /* 0x000fe20000011405 */
[----:B------:R-:W-:Y:S01]  /*0d80*/  IMAD.IADD R36, R150, 0x1, -R2 ;  /* 0x0000000196247824 */ /* 0x000fe200078e0a02 */
[----:B------:R-:W-:Y:S01]  /*0d90*/  SHF.R.S32.HI R4, RZ, 0x1f, R144 ;  /* 0x0000001fff047819 */ /* 0x000fe20000011490 */
[----:B------:R-:W-:Y:S01]  /*0da0*/  UIMAD UR5, UR14, UR5, UR4 ;  /* 0x000000050e0572a4 */ /* 0x000fe2000f8e0204 */
[----:B------:R-:W-:Y:S01]  /*0db0*/  LOP3.LUT R0, R0, 0x1c0, RZ, 0xc0, !PT ;  /* 0x000001c000007812 */ /* 0x000fe200078ec0ff */
[----:B------:R-:W-:Y:S01]  /*0dc0*/  IMAD.SHL.U32 R166, R36, 0x8, RZ ;  /* 0x0000000824a67824 */ /* 0x000fe200078e00ff */
[----:B------:R-:W-:Y:S01]  /*0dd0*/  LEA.HI R149, R4, R144, RZ, 0x2 ;  /* 0x0000009004957211 */ /* 0x000fe200078f10ff */
[----:B------:R-:W-:Y:S01]  /*0de0*/  IMAD.U32 R6, RZ, RZ, UR10 ;  /* 0x0000000aff067e24 */ /* 0x000fe2000f8e00ff */
[----:B------:R-:W-:Y:S01]  /*0df0*/  SHF.R.U32.HI R2, RZ, 0x3, R0 ;  /* 0x00000003ff027819 */ /* 0x000fe20000011600 */
[----:B------:R-:W-:Y:S01]  /*0e00*/  BSSY B0, `(.L_x_1451) ;  /* 0x000002c000007945 */ /* 0x000fe20003800000 */
[----:B------:R-:W-:-:S02]  /*0e10*/  LOP3.LUT R0, R0, 0x38, R166, 0xf8, !PT ;  /* 0x0000003800007812 */ /* 0x000fc400078ef8a6 */
[----:B------:R-:W-:Y:S02]  /*0e20*/  SHF.R.S32.HI R146, RZ, 0x2, R149 ;  /* 0x00000002ff927819 */ /* 0x000fe40000011495 */
[----:B------:R-:W-:Y:S01]  /*0e30*/  LOP3.LUT R0, R0, R2, RZ, 0x3c, !PT ;  /* 0x0000000200007212 */ /* 0x000fe200078e3cff */
[----:B------:R-:W-:Y:S01]  /*0e40*/  IMAD.SHL.U32 R2, R3, 0x8, RZ ;  /* 0x0000000803027824 */ /* 0x000fe200078e00ff */
[----:B------:R-:W-:Y:S02]  /*0e50*/  SHF.R.S32.HI R167, RZ, 0x1f, R166 ;  /* 0x0000001fffa77819 */ /* 0x000fe400000114a6 */
[----:B------:R-:W-:Y:S02]  /*0e60*/  SHF.R.S32.HI R13, RZ, 0x1f, R12 ;  /* 0x0000001fff0d7819 */ /* 0x000fe4000001140c */
[----:B------:R-:W-:Y:S01]  /*0e70*/  LOP3.LUT R192, R0, 0xfffffe00, R2, 0xf8, !PT ;  /* 0xfffffe0000c07812 */ /* 0x000fe200078ef802 */
[----:B------:R3:W-:Y:S01]  /*0e80*/  STL.64 [R1+0xd0], R166 ;  /* 0x0000d0a601007387 */ /* 0x0007e20000100a00 */
[----:B------:R-:W-:Y:S01]  /*0e90*/  LOP3.LUT R0, R21, 0xfffffff0, RZ, 0xc0, !PT ;  /* 0xfffffff015007812 */ /* 0x000fe200078ec0ff */
[----:B------:R-:W-:Y:S01]  /*0ea0*/  IMAD.WIDE R6, R6, 0x80, R12 ;  /* 0x0000008006067825 */ /* 0x000fe200078e020c */
[----:B------:R-:W-:-:S02]  /*0eb0*/  SHF.R.S32.HI R2, RZ, 0x1f, R5 ;  /* 0x0000001fff027819 */ /* 0x000fc40000011405 */
[----:B------:R-:W-:Y:S01]  /*0ec0*/  SHF.R.S32.HI R20, RZ, 0x1f, R14 ;  /* 0x0000001fff147819 */ /* 0x000fe2000001140e */
[----:B------:R-:W-:Y:S01]  /*0ed0*/  IMAD.IADD R15, R150, 0x1, -R0 ;  /* 0x00000001960f7824 */ /* 0x000fe200078e0a00 */
[----:B------:R-:W-:Y:S01]  /*0ee0*/  LEA.HI R0, R2, R147, RZ, 0x2 ;  /* 0x0000009302007211 */ /* 0x000fe200078f10ff */
[----:B------:R-:W-:Y:S01]  /*0ef0*/  IMAD.SHL.U32 R192, R192, 0x2, RZ ;  /* 0x00000002c0c07824 */ /* 0x000fe200078e00ff */
[----:B------:R-:W-:Y:S02]  /*0f00*/  IADD3 R2, P0, R166, UR6, RZ ;  /* 0x00000006a6027c10 */ /* 0x000fe4000ff1e0ff */
[----:B------:R-:W-:Y:S02]  /*0f10*/  LOP3.LUT R0, R0, 0xffffffc, RZ, 0xc0, !PT ;  /* 0x0ffffffc00007812 */ /* 0x000fe400078ec0ff */
[----:B------:R-:W-:-:S03]  /*0f20*/  SHF.R.S32.HI R3, RZ, 0x1f, R15 ;  /* 0x0000001fff037819 */ /* 0x000fc6000001140f */
[----:B------:R-:W-:Y:S01]  /*0f30*/  IMAD.IADD R4, R147, 0x1, -R0 ;  /* 0x0000000193047824 */ /* 0x000fe200078e0a00 */
[----:B------:R-:W-:Y:S02]  /*0f40*/  LEA.HI R19, R3, R15, RZ, 0x3 ;  /* 0x0000000f03137211 */ /* 0x000fe400078f18ff */
[----:B------:R-:W-:Y:S01]  /*0f50*/  IADD3.X R3, R167, UR22, RZ, P0, !PT ;  /* 0x00000016a7037c10 */ /* 0x000fe200087fe4ff */
[----:B------:R-:W-:Y:S01]  /*0f60*/  IMAD R251, R4, 0x10, R146 ;  /* 0x0000001004fb7824 */ /* 0x000fe200078e0292 */
[----:B------:R-:W-:Y:S01]  /*0f70*/  ISETP.GE.AND P0, PT, R12, UR24, PT ;  /* 0x000000180c007c0c */ /* 0x000fe2000bf06270 */
[----:B------:R-:W-:Y:S02]  /*0f80*/  IMAD.SHL.U32 R0, R19, 0x40, RZ ;  /* 0x0000004013007824 */ /* 0x000fe400078e00ff */
[----:B--2---:R-:W-:Y:S01]  /*0f90*/  IMAD.WIDE.U32 R10, R10, c[0x0][0x1a8], R2 ;  /* 0x00006a000a0a7a25 */ /* 0x004fe200078e0002 */
[----:B------:R3:W-:Y:S02]  /*0fa0*/  STL [R1+0x114], R251 ;  /* 0x000114fb01007387 */ /* 0x0007e40000100800 */
[----:B------:R-:W-:-:S02]  /*0fb0*/  LOP3.LUT R148, R0, 0xfffffe00, RZ, 0xc0, !PT ;  /* 0xfffffe0000947812 */ /* 0x000fc400078ec0ff */
        /* <DEDUP_REMOVED lines=16> */
.L_x_1452:
[----:B------:R-:W-:Y:S05]  /*10c0*/  BSYNC B0 ;  /* 0x0000000000007941 */ /* 0x000fea0003800000 */
.L_x_1451:
        /* <DEDUP_REMOVED lines=10> */
[----:B----4-:R-:W-:Y:S02]  /*1170*/  IMAD R4, R2, c[0x0][0x190], RZ ;  /* 0x0000640002047a24 */ /* 0x010fe400078e02ff */
        /* <DEDUP_REMOVED lines=10> */
.L_x_1454:
[----:B------:R-:W-:Y:S05]  /*1220*/  BSYNC B0 ;  /* 0x0000000000007941 */ /* 0x000fea0003800000 */
.L_x_1453:
        /* <DEDUP_REMOVED lines=21> */
.L_x_1456:
[----:B------:R-:W-:Y:S05]  /*1380*/  BSYNC B0 ;  /* 0x0000000000007941 */ /* 0x000fea0003800000 */
.L_x_1455:
        /* <DEDUP_REMOVED lines=21> */
.L_x_1458:
[----:B------:R-:W-:Y:S05]  /*14e0*/  BSYNC B0 ;  /* 0x0000000000007941 */ /* 0x000fea0003800000 */
.L_x_1457:
        /* <DEDUP_REMOVED lines=21> */
.L_x_1460:
[----:B------:R-:W-:Y:S05]  /*1640*/  BSYNC B0 ;  /* 0x0000000000007941 */ /* 0x000fea0003800000 */
.L_x_1459:
        /* <DEDUP_REMOVED lines=21> */
.L_x_1462:
[----:B------:R-:W-:Y:S05]  /*17a0*/  BSYNC B0 ;  /* 0x0000000000007941 */ /* 0x000fea0003800000 */
.L_x_1461:
        /* <DEDUP_REMOVED lines=21> */
.L_x_1464:
[----:B------:R-:W-:Y:S05]  /*1900*/  BSYNC B0 ;  /* 0x0000000000007941 */ /* 0x000fea0003800000 */
.L_x_1463:
[----:B------:R-:W-:Y:S01]  /*1910*/  IADD3 R0, R12, 0x70, RZ ;  /* 0x000000700c007810 */ /* 0x000fe20007ffe0ff */
[----:B------:R-:W-:Y:S01]  /*1920*/  UMOV UR25, 0x6 ;  /* 0x0000000600197882 */ /* 0x000fe20000000000 */
[----:B------:R-:W-:Y:S01]  /*1930*/  BSSY B0, `(.L_x_1465) ;  /* 0x0000018000007945 */ /* 0x000fe20003800000 */
[----:B------:R-:W-:Y:S01]  /*1940*/  ULDC.64 UR4, c[0x0][0x198] ;  /* 0x0000660000047ab9 */ /* 0x000fe20000000a00 */
[----:B------:R-:W-:Y:S01]  /*1950*/  ISETP.GE.AND P0, PT, R0, UR24, PT ;  /* 0x0000001800007c0c */ /* 0x000fe2000bf06270 */
[----:B------:R-:W-:Y:S02]  /*1960*/  USHF.R.S32.HI UR22, URZ, 0x6, UR8 ;  /* 0x000000063f167899 */ /* 0x000fe40008011408 */
[----:B------:R-:W-:Y:S02]  /*1970*/  USHF.L.U64.HI UR25, UR4, UR25, UR5 ;  /* 0x0000001904197299 */ /* 0x000fe40008010205 */
[----:B------:R-:W-:-:S08]  /*1980*/  USHF.L.U32 UR27, UR4, 0x6, URZ ;  /* 0x00000006041b7899 */ /* 0x000fd0000800063f */
        /* <DEDUP_REMOVED lines=8> */
[----:B----4-:R-:W-:-:S04]  /*1a10*/  IMAD.WIDE.U32 R4, R0, c[0x0][0x190], R2 ;  /* 0x0000640000047a25 */ /* 0x010fc800078e0002 */
        /* <DEDUP_REMOVED lines=9> */
.L_x_1466:
[----:B------:R-:W-:Y:S05]  /*1ab0*/  BSYNC B0 ;  /* 0x0000000000007941 */ /* 0x000fea0003800000 */
.L_x_1465:
[----:B------:R-:W-:Y:S01]  /*1ac0*/  IMAD R0, R13, c[0x0][0x198], RZ ;  /* 0x000066000d007a24 */ /* 0x000fe200078e02ff */
[----:B------:R-:W-:Y:S01]  /*1ad0*/  LOP3.LUT R7, R19, 0xfffffff8, RZ, 0xc0, !PT ;  /* 0xfffffff813077812 */ /* 0x000fe200078ec0ff */
[C---:B----4-:R-:W-:Y:S01]  /*1ae0*/  IMAD.WIDE.U32 R4, R12.reuse, c[0x0][0x198], R166 ;  /* 0x000066000c047a25 */ /* 0x050fe200078e00a6 */
[----:B------:R-:W-:Y:S01]  /*1af0*/  UIADD3 UR31, UR22, -0x1, URZ ;  /* 0xffffffff161f7890 */ /* 0x000fe2000fffe03f */
[----:B------:R-:W-:Y:S01]  /*1b00*/  BSSY B0, `(.L_x_1467) ;  /* 0x000002f000007945 */ /* 0x000fe20003800000 */
[----:B------:R-:W-:Y:S01]  /*1b10*/  IADD3 R10, R15, -R7, RZ ;  /* 0x800000070f0a7210 */ /* 0x000fe20007ffe0ff */
[----:B------:R-:W-:Y:S01]  /*1b20*/  IMAD R0, R12, c[0x0][0x19c], R0 ;  /* 0x000067000c007a24 */ /* 0x000fe200078e0200 */
[----:B------:R-:W-:Y:S01]  /*1b30*/  IADD3 R4, P0, R4, UR26, RZ ;  /* 0x0000001a04047c10 */ /* 0x000fe2000ff1e0ff */
[----:B------:R-:W-:Y:S01]  /*1b40*/  IMAD R6, R13, c[0x0][0x1a0], RZ ;  /* 0x000068000d067a24 */ /* 0x000fe200078e02ff */
[----:B------:R-:W-:Y:S01]  /*1b50*/  UIMAD UR5, UR25, UR31, URZ ;  /* 0x0000001f190572a4 */ /* 0x000fe2000f8e023f */
[----:B------:R-:W-:Y:S01]  /*1b60*/  IMAD.WIDE.U32 R2, R12, c[0x0][0x1a0], R166 ;  /* 0x000068000c027a25 */ /* 0x000fe200078e00a6 */
[----:B------:R-:W-:-:S03]  /*1b70*/  IADD3.X R5, R5, UR7, R0, P0, !PT ;  /* 0x0000000705057c10 */ /* 0x000fc600087fe400 */
[----:B------:R-:W-:Y:S01]  /*1b80*/  IMAD R0, R12, c[0x0][0x1a4], R6 ;  /* 0x000069000c007a24 */ /* 0x000fe200078e0206 */
[----:B------:R-:W-:Y:S01]  /*1b90*/  IADD3 R2, P0, R2, UR30, RZ ;  /* 0x0000001e02027c10 */ /* 0x000fe2000ff1e0ff */
[C---:B------:R-:W-:Y:S01]  /*1ba0*/  IMAD R6, R20.reuse, c[0x0][0x1b0], RZ ;  /* 0x00006c0014067a24 */ /* 0x040fe200078e02ff */
[----:B------:R-:W-:Y:S01]  /*1bb0*/  USHF.R.S32.HI UR30, URZ, 0x1f, UR31 ;  /* 0x0000001f3f1e7899 */ /* 0x000fe2000801141f */
[----:B------:R-:W-:Y:S01]  /*1bc0*/  IMAD R7, R20, c[0x0][0x1b8], RZ ;  /* 0x00006e0014077a24 */ /* 0x000fe200078e02ff */
[----:B------:R-:W-:Y:S01]  /*1bd0*/  IADD3.X R3, R3, UR28, R0, P0, !PT ;  /* 0x0000001c03037c10 */ /* 0x000fe200087fe400 */
[C---:B------:R-:W-:Y:S01]  /*1be0*/  IMAD R0, R14.reuse, c[0x0][0x1b4], R6 ;  /* 0x00006d000e007a24 */ /* 0x040fe200078e0206 */
[----:B------:R-:W-:Y:S01]  /*1bf0*/  USHF.L.U32 UR28, UR31, 0x6, URZ ;  /* 0x000000061f1c7899 */ /* 0x000fe2000800063f */
[----:B------:R-:W-:Y:S01]  /*1c00*/  IMAD.WIDE.U32 R8, R14, c[0x0][0x1b0], R4 ;  /* 0x00006c000e087a25 */ /* 0x000fe200078e0004 */
[----:B------:R-:W-:Y:S01]  /*1c10*/  R2P PR, R10, 0x6 ;  /* 0x000000060a007804 */ /* 0x000fe20000000000 */
[----:B------:R-:W-:Y:S01]  /*1c20*/  UIMAD UR5, UR30, UR27, UR5 ;  /* 0x0000001b1e0572a4 */ /* 0x000fe2000f8e0205 */
[----:B------:R-:W-:Y:S01]  /*1c30*/  MOV R4, 0x10 ;  /* 0x0000001000047802 */ /* 0x000fe20000000f00 */
[C---:B------:R-:W-:Y:S01]  /*1c40*/  IMAD R6, R14.reuse, c[0x0][0x1bc], R7 ;  /* 0x00006f000e067a24 */ /* 0x040fe200078e0207 */
[----:B------:R-:W-:Y:S01]  /*1c50*/  IADD3 R165, R9, R0, RZ ;  /* 0x0000000009a57210 */ /* 0x000fe20007ffe0ff */
[----:B------:R-:W-:Y:S01]  /*1c60*/  IMAD.WIDE.U32 R22, R14, c[0x0][0x1b8], R2 ;  /* 0x00006e000e167a25 */ /* 0x000fe200078e0002 */
[----:B------:R-:W-:Y:S01]  /*1c70*/  MOV R164, R8 ;  /* 0x0000000800a47202 */ /* 0x000fe20000000f00 */
[----:B------:R4:W-:Y:S01]  /*1c80*/  STL.64 [R1+0xe8], R8 ;  /* 0x0000e80801007387 */ /* 0x0009e20000100a00 */
[----:B------:R-:W-:Y:S01]  /*1c90*/  UIADD3 UR26, -UR28, UR12, URZ ;  /* 0x0000000c1c1a7290 */ /* 0x000fe2000fffe13f */
[----:B------:R-:W-:Y:S01]  /*1ca0*/  IMAD.U32 R151, RZ, RZ, UR27 ;  /* 0x0000001bff977e24 */ /* 0x000fe2000f8e00ff */
[----:B------:R-:W-:Y:S01]  /*1cb0*/  IADD3 R11, R23, R6, RZ ;  /* 0x00000006170b7210 */ /* 0x000fe20007ffe0ff */
[----:B------:R4:W-:Y:S01]  /*1cc0*/  STL.64 [R1+0xe0], R22 ;  /* 0x0000e01601007387 */ /* 0x0009e20000100a00 */
[----:B------:R-:W-:Y:S01]  /*1cd0*/  IMAD.MOV.U32 R19, RZ, RZ, 0x20 ;  /* 0x00000020ff137424 */ /* 0x000fe200078e00ff */
[----:B------:R-:W-:Y:S01]  /*1ce0*/  SEL R4, R4, 0xfffffff0, !P1 ;  /* 0xfffffff004047807 */ /* 0x000fe20004800000 */
[----:B------:R-:W-:Y:S01]  /*1cf0*/  IMAD.WIDE.U32 R2, R151, UR31, R164 ;  /* 0x0000001f97027c25 */ /* 0x000fe2000f8e00a4 */
[----:B------:R4:W-:Y:S01]  /*1d00*/  STL.64 [R1+0xd8], R164 ;  /* 0x0000d8a401007387 */ /* 0x0009e20000100a00 */
[----:B------:R-:W-:-:S02]  /*1d10*/  ISETP.GE.AND P0, PT, R12, UR26, PT ;  /* 0x0000001a0c007c0c */ /* 0x000fc4000bf06270 */
[----:B------:R-:W-:Y:S01]  /*1d20*/  SEL R5, R19, 0xffffffe0, !P2 ;  /* 0xffffffe013057807 */ /* 0x000fe20005000000 */
[----:B------:R4:W-:Y:S01]  /*1d30*/  STL [R1+0xcc], R11 ;  /* 0x0000cc0b01007387 */ /* 0x0009e20000100800 */
[----:B------:R-:W-:-:S09]  /*1d40*/  IADD3 R7, R3, UR5, RZ ;  /* 0x0000000503077c10 */ /* 0x000fd2000fffe0ff */
[----:B------:R-:W-:Y:S05]  /*1d50*/  @P0 BRA `(.L_x_1468) ;  /* 0x0000009000000947 */ /* 0x000fea0003800000 */
[----:B------:R-:W-:-:S13]  /*1d60*/  ISETP.GE.AND P0, PT, R166, c[0x0][0x220], PT ;  /* 0x00008800a6007a0c */ /* 0x000fda0003f06270 */
[----:B------:R1:W-:Y:S01]  /*1d70*/  @P0 STS.128 [R192+0x4000], RZ ;  /* 0x004000ffc0000388 */ /* 0x0003e20000000c00 */
[----:B------:R-:W-:Y:S05]  /*1d80*/  @P0 BRA `(.L_x_1468) ;  /* 0x0000006000000947 */ /* 0x000fea0003800000 */
[----:B----4-:R-:W-:-:S04]  /*1d90*/  LEA R8, P0, R2, c[0x0][0x168], 0x1 ;  /* 0x00005a0002087a11 */ /* 0x010fc800078008ff */
[----:B------:R-:W-:-:S05]  /*1da0*/  LEA.HI.X R9, R2, c[0x0][0x16c], R7, 0x1, P0 ;  /* 0x00005b0002097a11 */ /* 0x000fca00000f0c07 */
[----:B------:R-:W-:Y:S01]  /*1db0*/  @!PT LDS RZ, [RZ] ;  /* 0x00000000fffff984 */ /* 0x000fe20000000800 */
[----:B------:R-:W-:Y:S01]  /*1dc0*/  @!PT LDS RZ, [RZ] ;  /* 0x00000000fffff984 */ /* 0x000fe20000000800 */
[----:B------:R-:W-:Y:S01]  /*1dd0*/  @!PT LDS RZ, [RZ] ;  /* 0x00000000fffff984 */ /* 0x000fe20000000800 */
[----:B------:R4:W-:Y:S04]  /*1de0*/  LDGSTS.E.BYPASS.LTC128B.128 [R192+0x4000], [R8.64] ;  /* 0x0400000008c07fae */ /* 0x0009e8000b901d50 */
.L_x_1468:
[----:B------:R-:W-:Y:S05]  /*1df0*/  BSYNC B0 ;  /* 0x0000000000007941 */ /* 0x000fea0003800000 */
.L_x_1467:
        /* <DEDUP_REMOVED lines=10> */
[----:B----4-:R-:W-:Y:S02]  /*1ea0*/  IADD3.X R9, R7, UR21, RZ, P0, !PT ;  /* 0x0000001507097c10 */ /* 0x010fe400087fe4ff */
[----:B------:R-:W-:-:S04]  /*1eb0*/  LEA R8, P0, R0, c[0x0][0x168], 0x1 ;  /* 0x00005a0000087a11 */ /* 0x000fc800078008ff */
[----:B------:R-:W-:-:S05]  /*1ec0*/  LEA.HI.X R9, R0, c[0x0][0x16c], R9, 0x1, P0 ;  /* 0x00005b0000097a11 */ /* 0x000fca00000f0c09 */
[----:B------:R-:W-:Y:S01]  /*1ed0*/  @!PT LDS RZ, [RZ] ;  /* 0x00000000fffff984 */ /* 0x000fe20000000800 */
[----:B------:R-:W-:Y:S01]  /*1ee0*/  @!PT LDS RZ, [RZ] ;  /* 0x00000000fffff984 */ /* 0x000fe20000000800 */
[----:B------:R-:W-:Y:S01]  /*1ef0*/  @!PT LDS RZ, [RZ] ;  /* 0x00000000fffff984 */ /* 0x000fe20000000800 */
[----:B------:R4:W-:Y:S04]  /*1f00*/  LDGSTS.E.BYPASS.LTC128B.128 [R192+0x4800], [R8.64] ;  /* 0x0480000008c07fae */ /* 0x0009e8000b901d50 */
.L_x_1470:
[----:B------:R-:W-:Y:S05]  /*1f10*/  BSYNC B0 ;  /* 0x0000000000007941 */ /* 0x000fea0003800000 */
.L_x_1469:
[----:B------:R-:W-:Y:S01]  /*1f20*/  ISETP.GE.AND P0, PT, R17, UR26, PT ;  /* 0x0000001a11007c0c */ /* 0x000fe2000bf06270 */
[----:B------:R-:W-:-:S12]  /*1f30*/  BSSY B0, `(.L_x_1471) ;  /* 0x000000f000007945 */ /* 0x000fd80003800000 */
[----:B------:R-:W-:Y:S05]  /*1f40*/  @P0 BRA `(.L_x_1472) ;  /* 0x000000d000000947 */ /* 0x000fea0003800000 */
[----:B------:R-:W-:-:S13]  /*1f50*/  ISETP.GE.AND P0, PT, R166, c[0x0][0x220], PT ;  /* 0x00008800a6007a0c */ /* 0x000fda0003f06270 */
[----:B------:R1:W-:Y:S01]  /*1f60*/  @P0 STS.128 [R192+0x5000], RZ ;  /* 0x005000ffc0000388 */ /* 0x0003e20000000c00 */
[----:B------:R-:W-:Y:S05]  /*1f70*/  @P0 BRA `(.L_x_1472) ;  /* 0x000000a000000947 */ /* 0x000fea0003800000 */
[----:B----4-:R-:W-:Y:S02]  /*1f80*/  IMAD.MOV.U32 R9, RZ, RZ, c[0x0][0x198] ;  /* 0x00006600ff097624 */ /* 0x010fe400078e00ff */
        /* <DEDUP_REMOVED lines=9> */
.L_x_1472:
[----:B------:R-:W-:Y:S05]  /*2020*/  BSYNC B0 ;  /* 0x0000000000007941 */ /* 0x000fea0003800000 */
.L_x_1471:
[----:B------:R-:W-:Y:S01]  /*2030*/  ISETP.GE.AND P0, PT, R16, UR26, PT ;  /* 0x0000001a10007c0c */ /* 0x000fe2000bf06270 */
[----:B------:R-:W-:-:S12]  /*2040*/  BSSY B0, `(.L_x_1473) ;  /* 0x0000011000007945 */ /* 0x000fd80003800000 */
[----:B------:R-:W-:Y:S05]  /*2050*/  @P0 BRA `(.L_x_1474) ;  /* 0x000000f000000947 */ /* 0x000fea0003800000 */
[----:B------:R-:W-:-:S13]  /*2060*/  ISETP.GE.AND P0, PT, R166, c[0x0][0x220], PT ;  /* 0x00008800a6007a0c */ /* 0x000fda0003f06270 */
[----:B------:R1:W-:Y:S01]  /*2070*/  @P0 STS.128 [R192+0x5800], RZ ;  /* 0x005800ffc0000388 */ /* 0x0003e20000000c00 */
[----:B------:R-:W-:Y:S05]  /*2080*/  @P0 BRA `(.L_x_1474) ;  /* 0x000000c000000947 */ /* 0x000fea0003800000 */
        /* <DEDUP_REMOVED lines=12> */
.L_x_1474:
[----:B------:R-:W-:Y:S05]  /*2150*/  BSYNC B0 ;  /* 0x0000000000007941 */ /* 0x000fea0003800000 */
.L_x_1473:
        /* <DEDUP_REMOVED lines=31> */
[----:B-----5:R-:W-:-:S04]  /*2350*/  @P0 FMUL.FTZ R0, R0, R2 ;  /* 0x0000000200000220 */ /* 0x020fc80000410000 */
[----:B------:R5:W2:Y:S01]  /*2360*/  @P0 R2UR UR6, R0 ;  /* 0x00000000000603c2 */ /* 0x000aa200000e0000 */
[C---:B------:R-:W-:Y:S02]  /*2370*/  LEA R2, P0, R6.reuse, R22, 0x6 ;  /* 0x0000001606027211 */ /* 0x040fe400078030ff */
[----:B-----5:R-:W-:Y:S01]  /*2380*/  MOV R0, UR4 ;  /* 0x0000000400007c02 */ /* 0x020fe20008000f00 */
[----:B------:R-:W-:Y:S02]  /*2390*/  UMOV UR4, URZ ;  /* 0x0000003f00047c82 */ /* 0x000fe40008000000 */
[----:B--2---:R-:W-:Y:S01]  /*23a0*/  @UP1 UMOV UR4, UR6 ;  /* 0x0000000600041c82 */ /* 0x004fe20008000000 */
        /* <DEDUP_REMOVED lines=11> */
.L_x_1476:
[----:B-1----:R-:W-:Y:S05]  /*2460*/  BSYNC B0 ;  /* 0x0000000000007941 */ /* 0x002fea0003800000 */
.L_x_1475:
        /* <DEDUP_REMOVED lines=17> */
.L_x_1478:
[----:B------:R-:W-:Y:S05]  /*2580*/  BSYNC B0 ;  /* 0x0000000000007941 */ /* 0x000fea0003800000 */
.L_x_1477:
        /* <DEDUP_REMOVED lines=17> */
.L_x_1480:
[----:B------:R-:W-:Y:S05]  /*26a0*/  BSYNC B0 ;  /* 0x0000000000007941 */ /* 0x000fea0003800000 */
.L_x_1479:
        /* <DEDUP_REMOVED lines=18> */
.L_x_1482:
[----:B------:R-:W-:Y:S05]  /*27d0*/  BSYNC B0 ;  /* 0x0000000000007941 */ /* 0x000fea0003800000 */
.L_x_1481:
[----:B--2---:R-:W-:Y:S01]  /*27e0*/  SHF.R.S32.HI R7, RZ, 0x4, R21 ;  /* 0x00000004ff077819 */ /* 0x004fe20000011415 */
        /* <DEDUP_REMOVED lines=8> */
[----:B------:R-:W-:-:S02]  /*2870*/  LOP3.LUT R2, R2, 0x1c0, RZ, 0xc0, !PT ;  /* 0x000001c002027812 */ /* 0x000fc400078ec0ff */
[----:B------:R-:W-:Y:S01]  /*2880*/  LOP3.LUT R150, R150, 0x3, RZ, 0xc0, !PT ;  /* 0x0000000396967812 */ /* 0x000fe200078ec0ff */
[----:B------:R-:W-:Y:S01]  /*2890*/  IMAD.IADD R7, R7, 0x1, -R0 ;  /* 0x0000000107077824 */ /* 0x000fe200078e0a00 */
[----:B------:R-:W-:Y:S02]  /*28a0*/  LOP3.LUT R0, R6, 0x1c0, RZ, 0xc0, !PT ;  /* 0x000001c006007812 */ /* 0x000fe400078ec0ff */
[----:B------:R-:W-:Y:S01]  /*28b0*/  PLOP3.LUT P0, PT, PT, PT, UP0, 0x40, 0x0 ;  /* 0x000000000000781c */ /* 0x000fe20003f0e808 */
[----:B------:R-:W-:Y:S01]  /*28c0*/  IMAD.SHL.U32 R6, R7, 0x8, RZ ;  /* 0x0000000807067824 */ /* 0x000fe200078e00ff */
[----:B----4-:R-:W-:Y:S02]  /*28d0*/  LOP3.LUT R8, R0, 0x8, R3, 0xf8, !PT ;  /* 0x0000000800087812 */ /* 0x010fe400078ef803 */
[----:B------:R-:W-:Y:S02]  /*28e0*/  SHF.R.U32.HI R0, RZ, 0x3, R0 ;  /* 0x00000003ff007819 */ /* 0x000fe40000011600 */
[----:B------:R-:W-:-:S02]  /*28f0*/  LOP3.LUT R6, R2, 0x8, R6, 0xf8, !PT ;  /* 0x0000000802067812 */ /* 0x000fc400078ef806 */
        /* <DEDUP_REMOVED lines=13> */
[----:B------:R-:W2:Y:S01]  /*29d0*/  LDSM.16.M88.4 R12, [R179] ;  /* 0x00000000b30c783b */ /* 0x000ea20000000200 */
[----:B------:R-:W-:Y:S01]  /*29e0*/  IADD3 R183, R172, 0x4040, RZ ;  /* 0x00004040acb77810 */ /* 0x000fe20007ffe0ff */
[----:B------:R-:W-:Y:S01]  /*29f0*/  IMAD R180, R5, 0x2, R179 ;  /* 0x0000000205b47824 */ /* 0x000fe200078e02b3 */
[----:B------:R-:W-:Y:S01]  /*2a00*/  @P2 IADD3 R183, R2, -0x40, RZ ;  /* 0xffffffc002b72810 */ /* 0x000fe20007ffe0ff */
[----:B------:R-:W4:Y:S02]  /*2a10*/  LDSM.16.M88.4 R8, [R179+0x2000] ;  /* 0x00200000b308783b */ /* 0x000f240000000200 */
[----:B------:R-:W-:Y:S01]  /*2a20*/  IMAD R181, R4, 0x2, R180 ;  /* 0x0000000204b57824 */ /* 0x000fe200078e02b4 */
[C---:B------:R-:W-:Y:S01]  /*2a30*/  IADD3 R186, R183.reuse, 0x800, RZ ;  /* 0x00000800b7ba7810 */ /* 0x040fe20007ffe0ff */
[----:B------:R-:W5:Y:S01]  /*2a40*/  LDSM.16.M88.4 R20, [R172+0x4800] ;  /* 0x00480000ac14783b */ /* 0x000f620000000200 */
[----:B------:R-:W-:Y:S01]  /*2a50*/  IMAD.IADD R177, R0, 0x1, R183 ;  /* 0x0000000100b17824 */ /* 0x000fe200078e02b7 */
[----:B------:R-:W-:Y:S01]  /*2a60*/  IADD3 R185, R183, 0x1000, RZ ;  /* 0x00001000b7b97810 */ /* 0x000fe20007ffe0ff */
[----:B------:R-:W-:Y:S01]  /*2a70*/  IMAD R0, R147, 0x10, R146 ;  /* 0x0000001093007824 */ /* 0x000fe200078e0292 */
[----:B------:R-:W1:Y:S01]  /*2a80*/  LDSM.16.M88.4 R32, [R172+0x5000] ;  /* 0x00500000ac20783b */ /* 0x000e620000000200 */
[----:B------:R-:W-:-:S03]  /*2a90*/  IADD3 R184, R183, 0x1800, RZ ;  /* 0x00001800b7b87810 */ /* 0x000fc60007ffe0ff */
[----:B------:R-:W3:Y:S01]  /*2aa0*/  LDSM.16.M88.4 R28, [R172+0x5800] ;  /* 0x00580000ac1c783b */ /* 0x000ee20000000200 */
[----:B------:R-:W-:-:S03]  /*2ab0*/  IADD3 R173, R0, UR11, RZ ;  /* 0x0000000b00ad7c10 */ /* 0x000fc6000fffe0ff */
[----:B------:R-:W-:Y:S04]  /*2ac0*/  LDSM.16.M88.4 R16, [R182+0x2000] ;  /* 0x00200000b610783b */ /* 0x000fe80000000200 */
[----:B------:R-:W1:Y:S04]  /*2ad0*/  LDSM.16.M88.4 R44, [R178+0x5000] ;  /* 0x00500000b22c783b */ /* 0x000e680000000200 */
[----:B------:R-:W1:Y:S04]  /*2ae0*/  LDSM.16.M88.4 R40, [R178+0x4000] ;  /* 0x00400000b228783b */ /* 0x000e680000000200 */
[----:B------:R-:W1:Y:S04]  /*2af0*/  LDSM.16.M88.4 R36, [R178+0x4800] ;  /* 0x00480000b224783b */ /* 0x000e680000000200 */
[----:B------:R-:W1:Y:S01]  /*2b00*/  LDSM.16.M88.4 R48, [R178+0x5800] ;  /* 0x00580000b230783b */ /* 0x000e620000000200 */
[-C--:B--2---:R-:W-:Y:S03]  /*2b10*/  HMMA.16816.F32 R100, R12, R24.reuse, RZ ;  /* 0x000000180c64723c */ /* 0x084fe600000018ff */
[----:B------:R-:W-:Y:S05]  /*2b20*/  STL [R1+0x110], R173 ;  /* 0x000110ad01007387 */ /* 0x000fea0000100800 */
[C---:B----4-:R-:W-:Y:S08]  /*2b30*/  HMMA.16816.F32 R60, R8.reuse, R24, RZ ;  /* 0x00000018083c723c */ /* 0x050ff000000018ff */
[-C--:B------:R-:W-:Y:S08]  /*2b40*/  HMMA.16816.F32 R64, R8, R26.reuse, RZ ;  /* 0x0000001a0840723c */ /* 0x080ff000000018ff */
[----:B------:R-:W-:Y:S08]  /*2b50*/  HMMA.16816.F32 R96, R12, R26, RZ ;  /* 0x0000001a0c60723c */ /* 0x000ff000000018ff */
[C---:B-----5:R-:W-:Y:S08]  /*2b60*/  HMMA.16816.F32 R56, R8.reuse, R20, RZ ;  /* 0x000000140838723c */ /* 0x060ff000000018ff */
[C---:B-1----:R-:W-:Y:S08]  /*2b70*/  HMMA.16816.F32 R52, R8.reuse, R32, RZ ;  /* 0x000000200834723c */ /* 0x042ff000000018ff */
[C---:B---3--:R-:W-:Y:S08]  /*2b80*/  HMMA.16816.F32 R24, R8.reuse, R28, RZ ;  /* 0x0000001c0818723c */ /* 0x048ff000000018ff */
[C---:B------:R-:W-:Y:S08]  /*2b90*/  HMMA.16816.F32 R84, R8.reuse, R22, RZ ;  /* 0x000000160854723c */ /* 0x040ff000000018ff */
[C---:B------:R-:W-:Y:S08]  /*2ba0*/  HMMA.16816.F32 R92, R8.reuse, R34, RZ ;  /* 0x00000022085c723c */ /* 0x040ff000000018ff */
[----:B------:R-:W-:Y:S01]  /*2bb0*/  HMMA.16816.F32 R76, R8, R30, RZ ;  /* 0x0000001e084c723c */ /* 0x000fe200000018ff */
[----:B------:R-:W1:Y:S07]  /*2bc0*/  LDSM.16.M88.4 R8, [R182] ;  /* 0x00000000b608783b */ /* 0x000e6e0000000200 */
[C---:B------:R-:W-:Y:S08]  /*2bd0*/  HMMA.16816.F32 R68, R12.reuse, R32, RZ ;  /* 0x000000200c44723c */ /* 0x040ff000000018ff */
[C---:B------:R-:W-:Y:S08]  /*2be0*/  HMMA.16816.F32 R88, R12.reuse, R34, RZ ;  /* 0x000000220c58723c */ /* 0x040ff000000018ff */
[C---:B------:R-:W-:Y:S08]  /*2bf0*/  HMMA.16816.F32 R72, R12.reuse, R20, RZ ;  /* 0x000000140c48723c */ /* 0x040ff000000018ff */
[C---:B------:R-:W-:Y:S01]  /*2c00*/  HMMA.16816.F32 R80, R12.reuse, R22, RZ ;  /* 0x000000160c50723c */ /* 0x040fe200000018ff */
[----:B------:R-:W-:Y:S07]  /*2c10*/  LDSM.16.M88.4 R20, [R180+0x2000] ;  /* 0x00200000b414783b */ /* 0x000fee0000000200 */
[C---:B------:R-:W-:Y:S08]  /*2c20*/  HMMA.16816.F32 R32, R12.reuse, R28, RZ ;  /* 0x0000001c0c20723c */ /* 0x040ff000000018ff */
[----:B------:R-:W-:Y:S08]  /*2c30*/  HMMA.16816.F32 R12, R12, R30, RZ ;  /* 0x0000001e0c0c723c */ /* 0x000ff000000018ff */
[C---:B------:R-:W-:Y:S01]  /*2c40*/  HMMA.16816.F32 R28, R16.reuse, R44, R52 ;  /* 0x0000002c101c723c */ /* 0x040fe20000001834 */
[----:B------:R-:W2:Y:S07]  /*2c50*/  LDSM.16.M88.4 R52, [R183+0x1000] ;  /* 0x00100000b734783b */ /* 0x000eae0000000200 */
[C---:B------:R-:W-:Y:S08]  /*2c60*/  HMMA.16816.F32 R108, R16.reuse, R42, R64 ;  /* 0x0000002a106c723c */ /* 0x040ff00000001840 */
[C---:B------:R-:W-:Y:S01]  /*2c70*/  HMMA.16816.F32 R112, R16.reuse, R40, R60 ;  /* 0x000000281070723c */ /* 0x040fe2000000183c */
[----:B------:R-:W3:Y:S07]  /*2c80*/  LDSM.16.M88.4 R60, [R183] ;  /* 0x00000000b73c783b */ /* 0x000eee0000000200 */
[C---:B------:R-:W-:Y:S01]  /*2c90*/  HMMA.16816.F32 R104, R16.reuse, R36, R56 ;  /* 0x000000241068723c */ /* 0x040fe20000001838 */
[----:B------:R-:W4:Y:S07]  /*2ca0*/  LDSM.16.M88.4 R56, [R183+0x800] ;  /* 0x00080000b738783b */ /* 0x000f2e0000000200 */
[C---:B------:R-:W-:Y:S01]  /*2cb0*/  HMMA.16816.F32 R140, R16.reuse, R48, R24 ;  /* 0x00000030108c723c */ /* 0x040fe20000001818 */
[----:B------:R-:W-:Y:S07]  /*2cc0*/  LDSM.16.M88.4 R24, [R177+0x1800] ;  /* 0x00180000b118783b */ /* 0x000fee0000000200 */
[C---:B------:R-:W-:Y:S08]  /*2cd0*/  HMMA.16816.F32 R136, R16.reuse, R38, R84 ;  /* 0x000000261088723c */ /* 0x040ff00000001854 */
[C---:B------:R-:W-:Y:S08]  /*2ce0*/  HMMA.16816.F32 R92, R16.reuse, R46, R92 ;  /* 0x0000002e105c723c */ /* 0x040ff0000000185c */
[----:B------:R-:W-:Y:S01]  /*2cf0*/  HMMA.16816.F32 R120, R16, R50, R76 ;  /* 0x000000321078723c */ /* 0x000fe2000000184c */
[----:B------:R-:W-:Y:S07]  /*2d00*/  LDSM.16.M88.4 R16, [R180] ;  /* 0x00000000b410783b */ /* 0x000fee0000000200 */
[C---:B-1----:R-:W-:Y:S08]  /*2d10*/  HMMA.16816.F32 R116, R8.reuse, R40, R100 ;  /* 0x000000280874723c */ /* 0x042ff00000001864 */
[C---:B------:R-:W-:Y:S01]  /*2d20*/  HMMA.16816.F32 R64, R8.reuse, R42, R96 ;  /* 0x0000002a0840723c */ /* 0x040fe20000001860 */
[----:B------:R-:W1:Y:S07]  /*2d30*/  LDSM.16.M88.4 R40, [R183+0x1800] ;  /* 0x00180000b728783b */ /* 0x000e6e0000000200 */
[C---:B------:R-:W-:Y:S08]  /*2d40*/  HMMA.16816.F32 R124, R8.reuse, R36, R72 ;  /* 0x00000024087c723c */ /* 0x040ff00000001848 */
[C---:B------:R-:W-:Y:S08]  /*2d50*/  HMMA.16816.F32 R128, R8.reuse, R44, R68 ;  /* 0x0000002c0880723c */ /* 0x040ff00000001844 */
[C---:B------:R-:W-:Y:S01]  /*2d60*/  HMMA.16816.F32 R132, R8.reuse, R48, R32 ;  /* 0x000000300884723c */ /* 0x040fe20000001820 */
[----:B------:R-:W-:Y:S07]  /*2d70*/  LDSM.16.M88.4 R32, [R177+0x800] ;  /* 0x00080000b120783b */ /* 0x000fee0000000200 */
[C---:B------:R-:W-:Y:S01]  /*2d80*/  HMMA.16816.F32 R68, R8.reuse, R38, R80 ;  /* 0x000000260844723c */ /* 0x040fe20000001850 */
[----:B------:R-:W-:Y:S07]  /*2d90*/  LDSM.16.M88.4 R36, [R177] ;  /* 0x00000000b124783b */ /* 0x000fee0000000200 */
[C---:B------:R-:W-:Y:S08]  /*2da0*/  HMMA.16816.F32 R76, R8.reuse, R46, R88 ;  /* 0x0000002e084c723c */ /* 0x040ff00000001858 */
[----:B------:R-:W-:Y:S01]  /*2db0*/  HMMA.16816.F32 R84, R8, R50, R12 ;  /* 0x000000320854723c */ /* 0x000fe2000000180c */
[----:B------:R-:W-:Y:S04]  /*2dc0*/  LDSM.16.M88.4 R8, [R181+0x2000] ;  /* 0x00200000b508783b */ /* 0x000fe80000000200 */
[----:B------:R-:W-:Y:S03]  /*2dd0*/  LDSM.16.M88.4 R12, [R181] ;  /* 0x00000000b50c783b */ /* 0x000fe60000000200 */
[----:B--2---:R-:W-:Y:S01]  /*2de0*/  HMMA.16816.F32 R96, R20, R52, R28 ;  /* 0x000000341460723c */ /* 0x004fe2000000181c */
[----:B------:R-:W2:Y:S01]  /*2df0*/  LDSM.16.M88.4 R28, [R177+0x1000] ;  /* 0x00100000b11c783b */ /* 0x000ea20000000200 */
[----:B------:R-:W-:-:S06]  /*2e00*/  DEPBAR.LE SB0, 0x0 ;  /* 0x000080000000791a */ /* 0x000fcc0000000000 */
[C---:B---3--:R-:W-:Y:S08]  /*2e10*/  HMMA.16816.F32 R112, R20.reuse, R60, R112 ;  /* 0x0000003c1470723c */ /* 0x048ff00000001870 */
[C---:B----4-:R-:W-:Y:S08]  /*2e20*/  HMMA.16816.F32 R104, R20.reuse, R56, R104 ;  /* 0x000000381468723c */ /* 0x050ff00000001868 */
[C---:B------:R-:W-:Y:S08]  /*2e30*/  HMMA.16816.F32 R108, R20.reuse, R62, R108 ;  /* 0x0000003e146c723c */ /* 0x040ff0000000186c */
[C---:B-1----:R-:W-:Y:S08]  /*2e40*/  HMMA.16816.F32 R88, R20.reuse, R40, R140 ;  /* 0x000000281458723c */ /* 0x042ff0000000188c */
        /* <DEDUP_REMOVED lines=28> */
[----:B------:R-:W-:Y:S05]  /*3010*/  @P0 BRA `(.L_x_1483) ;  /* 0x0000032000000947 */ /* 0x000fea0003800000 */
[----:B------:R-:W-:Y:S01]  /*3020*/  UIADD3 UR6, UR22, -0x2, URZ ;  /* 0xfffffffe16067890 */ /* 0x000fe2000fffe03f */
[----:B------:R-:W-:Y:S01]  /*3030*/  ISETP.GE.AND P0, PT, R166, c[0x0][0x220], PT ;  /* 0x00008800a6007a0c */ /* 0x000fe20003f06270 */
[----:B------:R-:W-:Y:S01]  /*3040*/  IMAD.MOV.U32 R15, RZ, RZ, c[0x0][0x198] ;  /* 0x00006600ff0f7624 */ /* 0x000fe200078e00ff */
[----:B------:R-:W-:Y:S01]  /*3050*/  BSSY B0, `(.L_x_1484) ;  /* 0x000002d000007945 */ /* 0x000fe20003800000 */
[----:B------:R-:W-:-:S02]  /*3060*/  USHF.R.S32.HI UR5, URZ, 0x1f, UR6 ;  /* 0x0000001f3f057899 */ /* 0x000fc40008011406 */
[----:B------:R-:W-:Y:S01]  /*3070*/  UIMAD UR25, UR25, UR6, URZ ;  /* 0x00000006191972a4 */ /* 0x000fe2000f8e023f */
[----:B------:R-:W-:-:S03]  /*3080*/  IMAD.WIDE.U32 R2, R151, UR6, R164 ;  /* 0x0000000697027c25 */ /* 0x000fc6000f8e00a4 */
[----:B------:R-:W-:-:S04]  /*3090*/  UIMAD UR5, UR5, UR27, UR25 ;  /* 0x0000001b050572a4 */ /* 0x000fc8000f8e0219 */
[C---:B------:R-:W-:Y:S01]  /*30a0*/  @!P0 IADD3 R0, P4, R2.reuse, UR29, RZ ;  /* 0x0000001d02008c10 */ /* 0x040fe2000ff9e0ff */
[----:B------:R-:W-:Y:S01]  /*30b0*/  @!P0 IMAD.MOV.U32 R11, RZ, RZ, c[0x0][0x19c] ;  /* 0x00006700ff0b8624 */ /* 0x000fe200078e00ff */
[----:B------:R-:W-:Y:S01]  /*30c0*/  IADD3 R7, R3, UR5, RZ ;  /* 0x0000000503077c10 */ /* 0x000fe2000fffe0ff */
[----:B------:R1:W-:Y:S01]  /*30d0*/  @P0 STS.128 [R192+0x4000], RZ ;  /* 0x004000ffc0000388 */ /* 0x0003e20000000c00 */
[----:B------:R-:W-:Y:S02]  /*30e0*/  @!P0 LEA R6, P2, R15, R2, 0x5 ;  /* 0x000000020f068211 */ /* 0x000fe400078428ff */
[----:B------:R-:W-:Y:S02]  /*30f0*/  @!P0 LEA R12, P5, R2, c[0x0][0x168], 0x1 ;  /* 0x00005a00020c8a11 */ /* 0x000fe400078a08ff */
[----:B------:R-:W-:Y:S02]  /*3100*/  @!P0 LEA R10, P3, R0, c[0x0][0x168], 0x1 ;  /* 0x00005a00000a8a11 */ /* 0x000fe400078608ff */
[----:B------:R-:W-:-:S02]  /*3110*/  @!P0 IADD3.X R9, R7, UR21, RZ, P4, !PT ;  /* 0x0000001507098c10 */ /* 0x000fc4000a7fe4ff */
[----:B------:R-:W-:Y:S02]  /*3120*/  @!P0 LEA R8, P1, R6, c[0x0][0x168], 0x1 ;  /* 0x00005a0006088a11 */ /* 0x000fe400078208ff */
        /* <DEDUP_REMOVED lines=31> */
.L_x_1485:
[----:B------:R-:W-:Y:S05]  /*3320*/  BSYNC B0 ;  /* 0x0000000000007941 */ /* 0x000fea0003800000 */
.L_x_1484:
[----:B------:R-:W0:Y:S02]  /*3330*/  LDGDEPBAR ;  /* 0x00000000000079af */ /* 0x000e240000000000 */
.L_x_1483:
[----:B------:R-:W-:Y:S01]  /*3340*/  IMAD.U32 R0, RZ, RZ, UR12 ;  /* 0x0000000cff007e24 */ /* 0x000fe2000f8e00ff */
[----:B-1----:R-:W-:Y:S01]  /*3350*/  LEA R9, R150, UR28, 0x1 ;  /* 0x0000001c96097c11 */ /* 0x002fe2000f8e08ff */
[----:B------:R-:W-:Y:S01]  /*3360*/  IMAD.U32 R10, RZ, RZ, UR10 ;  /* 0x0000000aff0a7e24 */ /* 0x000fe2000f8e00ff */
[----:B------:R-:W-:Y:S01]  /*3370*/  ULEA.HI.SX32 UR5, UR8, 0xffffffff, 0x1a ;  /* 0xffffffff08057891 */ /* 0x000fe2000f8fd23f */
[----:B------:R-:W-:Y:S01]  /*3380*/  LOP3.LUT R229, R229, UR18, RZ, 0x3c, !PT ;  /* 0x00000012e5e57c12 */ /* 0x000fe2000f8e3cff */
[----:B------:R-:W-:Y:S01]  /*3390*/  UIADD3 UR30, UR18, -0x61c88647, URZ ;  /* 0x9e3779b9121e7890 */ /* 0x000fe2000fffe03f */
[----:B------:R-:W-:Y:S01]  /*33a0*/  IADD3 R0, R0, -UR13, R173 ;  /* 0x8000000d00007c10 */ /* 0x000fe2000fffe0ad */
[----:B------:R-:W-:Y:S01]  /*33b0*/  IMAD R80, R10, 0x8, R147 ;  /* 0x000000080a507824 */ /* 0x000fe200078e0293 */
[C---:B------:R-:W-:Y:S01]  /*33c0*/  IADD3 R21, R9.reuse, 0x1, RZ ;  /* 0x0000000109157810 */ /* 0x040fe20007ffe0ff */
[----:B------:R-:W-:Y:S01]  /*33d0*/  USHF.L.U32 UR5, UR5, 0x1, URZ ;  /* 0x0000000105057899 */ /* 0x000fe2000800063f */
[C---:B------:R-:W-:Y:S01]  /*33e0*/  IADD3 R19, R9.reuse, 0x8, RZ ;  /* 0x0000000809137810 */ /* 0x040fe20007ffe0ff */
[C---:B--2---:R-:W-:Y:S01]  /*33f0*/  IMAD.IADD R2, R0.reuse, 0x1, -R9 ;  /* 0x0000000100027824 */ /* 0x044fe200078e0a09 */
[C---:B------:R-:W-:Y:S01]  /*3400*/  IADD3 R17, R9.reuse, 0x9, RZ ;  /* 0x0000000909117810 */ /* 0x040fe20007ffe0ff */
[C---:B------:R-:W-:Y:S01]  /*3410*/  IMAD.IADD R6, R0.reuse, 0x1, -R21 ;  /* 0x0000000100067824 */ /* 0x040fe200078e0a15 */
[C---:B------:R-:W-:Y:S01]  /*3420*/  IADD3 R16, R9.reuse, 0x10, RZ ;  /* 0x0000001009107810 */ /* 0x040fe20007ffe0ff */
[----:B------:R-:W-:Y:S01]  /*3430*/  ULOP3.LUT UR6, UR5, UR19, URZ, 0x3c, !UPT ;  /* 0x0000001305067292 */ /* 0x000fe2000f8e3c3f */
[----:B------:R-:W-:Y:S01]  /*3440*/  IABS R2, R2 ;  /* 0x0000000200027213 */ /* 0x000fe20000000000 */
[----:B------:R-:W-:Y:S01]  /*3450*/  UIADD3 UR5, UR5, 0x1, URZ ;  /* 0x0000000105057890 */ /* 0x000fe2000fffe03f */
[C---:B------:R-:W-:Y:S01]  /*3460*/  IADD3 R13, R9.reuse, 0x11, RZ ;  /* 0x00000011090d7810 */ /* 0x040fe20007ffe0ff */
[----:B------:R-:W-:Y:S01]  /*3470*/  STL [R1+0x160], R186 ;  /* 0x000160ba01007387 */ /* 0x000fe20000100800 */
[C---:B------:R-:W-:Y:S01]  /*3480*/  IADD3 R12, R9.reuse, 0x18, RZ ;  /* 0x00000018090c7810 */ /* 0x040fe20007ffe0ff */
[----:B------:R-:W-:Y:S01]  /*3490*/  IMAD.MOV.U32 R3, RZ, RZ, R2 ;  /* 0x000000ffff037224 */ /* 0x000fe200078e0002 */
[----:B------:R-:W-:Y:S01]  /*34a0*/  IABS R2, R6 ;  /* 0x0000000600027213 */ /* 0x000fe20000000000 */
[C---:B------:R-:W-:Y:S01]  /*34b0*/  IMAD.IADD R6, R0.reuse, 0x1, -R19 ;  /* 0x0000000100067824 */ /* 0x040fe200078e0a13 */
[C---:B------:R-:W-:Y:S01]  /*34c0*/  IADD3 R18, R9.reuse, 0x19, RZ ;  /* 0x0000001909127810 */ /* 0x040fe20007ffe0ff */
[----:B------:R1:W-:Y:S01]  /*34d0*/  I2F R31, R3 ;  /* 0x00000003001f7306 */ /* 0x0003e20000201400 */
[C---:B------:R-:W-:Y:S01]  /*34e0*/  IADD3 R45, R9.reuse, 0x20, RZ ;  /* 0x00000020092d7810 */ /* 0x040fe20007ffe0ff */
[----:B------:R-:W-:Y:S01]  /*34f0*/  ULOP3.LUT UR5, UR5, UR19, URZ, 0x3c, !UPT ;  /* 0x0000001305057292 */ /* 0x000fe2000f8e3c3f */
[C---:B------:R-:W-:Y:S01]  /*3500*/  IADD3 R46, R9.reuse, 0x21, RZ ;  /* 0x00000021092e7810 */ /* 0x040fe20007ffe0ff */
[----:B------:R-:W-:Y:S01]  /*3510*/  STL [R1+0x15c], R185 ;  /* 0x00015cb901007387 */ /* 0x000fe20000100800 */
[C---:B------:R-:W-:Y:S01]  /*3520*/  IADD3 R47, R9.reuse, 0x28, RZ ;  /* 0x00000028092f7810 */ /* 0x040fe20007ffe0ff */
[----:B------:R-:W-:Y:S01]  /*3530*/  UIADD3 UR28, UR18, 0x3c6ef372, URZ ;  /* 0x3c6ef372121c7890 */ /* 0x000fe2000fffe03f */
        /* <DEDUP_REMOVED lines=9> */
[----:B-1----:R-:W-:Y:S01]  /*35d0*/  IMAD.MOV.U32 R3, RZ, RZ, R2 ;  /* 0x000000ffff037224 */ /* 0x002fe200078e0002 */
[----:B------:R-:W-:Y:S01]  /*35e0*/  IABS R2, R6 ;  /* 0x0000000600027213 */ /* 0x000fe20000000000 */
[C---:B------:R-:W-:Y:S01]  /*35f0*/  IMAD.IADD R6, R0.reuse, 0x1, -R17 ;  /* 0x0000000100067824 */ /* 0x040fe200078e0a11 */
[----:B------:R-:W-:Y:S01]  /*3600*/  ISETP.GE.AND P1, PT, R9, UR12, PT ;  /* 0x0000000c09007c0c */ /* 0x000fe2000bf26270 */
[----:B------:R1:W-:Y:S01]  /*3610*/  I2F R26, R3 ;  /* 0x00000003001a7306 */ /* 0x0003e20000201400 */
[----:B------:R-:W-:Y:S01]  /*3620*/  IMAD.IADD R7, R0, 0x1, -R52 ;  /* 0x0000000100077824 */ /* 0x000fe200078e0a34 */
[----:B------:R-:W-:Y:S01]  /*3630*/  ISETP.GE.AND P0, PT, R21, UR12, PT ;  /* 0x0000000c15007c0c */ /* 0x000fe2000bf06270 */
[----:B------:R-:W-:Y:S01]  /*3640*/  STL [R1+0x150], R182 ;  /* 0x000150b601007387 */ /* 0x000fe20000100800 */
[----:B------:R-:W-:Y:S01]  /*3650*/  ISETP.GE.AND P2, PT, R12, UR12, PT ;  /* 0x0000000c0c007c0c */ /* 0x000fe2000bf46270 */
[----:B------:R-:W-:Y:S01]  /*3660*/  UIADD3 UR26, UR18, -0x255992d5, URZ ;  /* 0xdaa66d2b121a7890 */ /* 0x000fe2000fffe03f */
[----:B------:R-:W-:Y:S01]  /*3670*/  ISETP.GE.AND P3, PT, R13, UR12, PT ;  /* 0x0000000c0d007c0c */ /* 0x000fe2000bf66270 */
[----:B------:R-:W-:Y:S01]  /*3680*/  STL [R1+0x14c], R181 ;  /* 0x00014cb501007387 */ /* 0x000fe20000100800 */
[----:B------:R-:W-:Y:S01]  /*3690*/  ISETP.GE.AND P6, PT, R19, UR12, PT ;  /* 0x0000000c13007c0c */ /* 0x000fe2000bfc6270 */
[----:B------:R-:W-:Y:S01]  /*36a0*/  UIADD3 UR23, UR18, 0x78dde6e4, URZ ;  /* 0x78dde6e412177890 */ /* 0x000fe2000fffe03f */
[----:B------:R-:W-:Y:S01]  /*36b0*/  ISETP.GE.AND P5, PT, R17, UR12, PT ;  /* 0x0000000c11007c0c */ /* 0x000fe2000bfa6270 */
[----:B------:R-:W-:Y:S01]  /*36c0*/  STL [R1+0x148], R180 ;  /* 0x000148b401007387 */ /* 0x000fe20000100800 */
[----:B------:R-:W-:Y:S01]  /*36d0*/  ISETP.GE.AND P4, PT, R16, UR12, PT ;  /* 0x0000000c10007c0c */ /* 0x000fe2000bf86270 */
[----:B------:R-:W-:-:S02]  /*36e0*/  UIADD3 UR11, UR19, -0x126145ec, URZ ;  /* 0xed9eba14130b7890 */ /* 0x000fc4000fffe03f */
[----:B------:R-:W-:Y:S01]  /*36f0*/  STL [R1+0x144], R179 ;  /* 0x000144b301007387 */ /* 0x000fe20000100800 */
[----:B-1----:R-:W-:Y:S01]  /*3700*/  IMAD.MOV.U32 R3, RZ, RZ, R2 ;  /* 0x000000ffff037224 */ /* 0x002fe200078e0002 */
[----:B------:R-:W-:Y:S01]  /*3710*/  IABS R2, R6 ;  /* 0x0000000600027213 */ /* 0x000fe20000000000 */
[C---:B------:R-:W-:Y:S01]  /*3720*/  IMAD.IADD R6, R0.reuse, 0x1, -R16 ;  /* 0x0000000100067824 */ /* 0x040fe200078e0a10 */
[----:B------:R-:W-:Y:S01]  /*3730*/  STL [R1+0x140], R178 ;  /* 0x000140b201007387 */ /* 0x000fe20000100800 */
[----:B------:R1:W-:Y:S01]  /*3740*/  I2F R49, R3 ;  /* 0x0000000300317306 */ /* 0x0003e20000201400 */
[----:B------:R-:W-:Y:S02]  /*3750*/  UIADD3 UR8, UR18, 0x1715609d, URZ ;  /* 0x1715609d12087890 */ /* 0x000fe4000fffe03f */
[----:B------:R-:W-:Y:S01]  /*3760*/  STL [R1+0x13c], R177 ;  /* 0x00013cb101007387 */ /* 0x000fe20000100800 */
[----:B------:R-:W-:Y:S02]  /*3770*/  UIADD3 UR32, UR18, -0x4ab325aa, URZ ;  /* 0xb54cda5612207890 */ /* 0x000fe4000fffe03f */
[----:B------:R-:W-:Y:S01]  /*3780*/  UIADD3 UR31, UR19, 0x646e171e, URZ ;  /* 0x646e171e131f7890 */ /* 0x000fe2000fffe03f */
[----:B------:R-:W-:Y:S04]  /*3790*/  STL [R1+0x138], R172 ;  /* 0x000138ac01007387 */ /* 0x000fe80000100800 */
[----:B------:R2:W-:Y:S01]  /*37a0*/  STL [R1+0x3c], R80 ;  /* 0x00003c5001007387 */ /* 0x0005e20000100800 */
[----:B-1----:R-:W-:Y:S01]  /*37b0*/  IMAD.MOV.U32 R3, RZ, RZ, R2 ;  /* 0x000000ffff037224 */ /* 0x002fe200078e0002 */
[----:B------:R-:W-:Y:S01]  /*37c0*/  IABS R2, R6 ;  /* 0x0000000600027213 */ /* 0x000fe20000000000 */
[----:B------:R-:W-:-:S02]  /*37d0*/  IMAD.IADD R6, R0, 0x1, -R13 ;  /* 0x0000000100067824 */ /* 0x000fc400078e0a0d */
[----:B------:R1:W3:Y:S02]  /*37e0*/  I2F R32, R3 ;  /* 0x0000000300207306 */ /* 0x0002e40000201400 */
[----:B-1----:R-:W-:Y:S01]  /*37f0*/  IMAD.MOV.U32 R3, RZ, RZ, R2 ;  /* 0x000000ffff037224 */ /* 0x002fe200078e0002 */
[----:B------:R-:W-:Y:S01]  /*3800*/  IABS R2, R6 ;  /* 0x0000000600027213 */ /* 0x000fe20000000000 */
[----:B------:R-:W-:-:S04]  /*3810*/  IMAD.IADD R6, R0, 0x1, -R12 ;  /* 0x0000000100067824 */ /* 0x000fc800078e0a0c */
[----:B------:R1:W4:Y:S01]  /*3820*/  I2F R33, R3 ;  /* 0x0000000300217306 */ /* 0x0003220000201400 */
[----:B---3--:R-:W-:Y:S02]  /*3830*/  FFMA.FTZ R32, R32, -UR4, R65 ;  /* 0x8000000420207c23 */ /* 0x008fe40008010041 */
[----:B-1----:R-:W-:Y:S01]  /*3840*/  IMAD.MOV.U32 R3, RZ, RZ, R2 ;  /* 0x000000ffff037224 */ /* 0x002fe200078e0002 */
[----:B------:R-:W-:Y:S01]  /*3850*/  IABS R2, R6 ;  /* 0x0000000600027213 */ /* 0x000fe20000000000 */
[----:B------:R-:W-:-:S03]  /*3860*/  IMAD.IADD R6, R0, 0x1, -R18 ;  /* 0x0000000100067824 */ /* 0x000fc600078e0a12 */
[----:B------:R1:W3:Y:S01]  /*3870*/  I2F R35, R3 ;  /* 0x0000000300237306 */ /* 0x0002e20000201400 */
[----:B----4-:R-:W-:Y:S02]  /*3880*/  FFMA.FTZ R33, R33, -UR4, R68 ;  /* 0x8000000421217c23 */ /* 0x010fe40008010044 */
[----:B-1----:R-:W-:Y:S01]  /*3890*/  IMAD.MOV.U32 R3, RZ, RZ, R2 ;  /* 0x000000ffff037224 */ /* 0x002fe200078e0002 */
[----:B------:R-:W-:Y:S01]  /*38a0*/  IABS R2, R6 ;  /* 0x0000000600027213 */ /* 0x000fe20000000000 */
[----:B------:R-:W-:-:S03]  /*38b0*/  IMAD.IADD R6, R0, 0x1, -R45 ;  /* 0x0000000100067824 */ /* 0x000fc600078e0a2d */
        /* <DEDUP_REMOVED lines=15> */
[----:B------:R1:W-:Y:S01]  /*39b0*/  I2F R60, R3 ;  /* 0x00000003003c7306 */ /* 0x0003e20000201400 */
[----:B----4-:R-:W-:Y:S02]  /*39c0*/  FFMA.FTZ R37, R37, -UR4, R84 ;  /* 0x8000000425257c23 */ /* 0x010fe40008010054 */
[----:B-1----:R-:W-:Y:S01]  /*39d0*/  IMAD.MOV.U32 R3, RZ, RZ, R2 ;  /* 0x000000ffff037224 */ /* 0x002fe200078e0002 */
[----:B------:R-:W-:Y:S01]  /*39e0*/  IABS R2, R6 ;  /* 0x0000000600027213 */ /* 0x000fe20000000000 */
[----:B------:R-:W-:-:S03]  /*39f0*/  IMAD.IADD R6, R0, 0x1, -R50 ;  /* 0x0000000100067824 */ /* 0x000fc600078e0a32 */
        /* <DEDUP_REMOVED lines=13> */
[----:B---3--:R-:W-:Y:S01]  /*3ad0*/  FFMA.FTZ R62, R57, -UR4, R96 ;  /* 0x80000004393e7c23 */ /* 0x008fe20008010060 */
[----:B------:R-:W-:Y:S02]  /*3ae0*/  IADD3 R6, R0, 0x8, RZ ;  /* 0x0000000800067810 */ /* 0x000fe40007ffe0ff */
[----:B------:R1:W-:Y:S03]  /*3af0*/  I2F R56, R3 ;  /* 0x0000000300387306 */ /* 0x0003e60000201400 */
[----:B------:R-:W-:-:S02]  /*3b00*/  IMAD.IADD R8, R6, 0x1, -R9 ;  /* 0x0000000106087824 */ /* 0x000fc400078e0a09 */
[----:B-1----:R-:W-:Y:S01]  /*3b10*/  IMAD.MOV.U32 R3, RZ, RZ, R2 ;  /* 0x000000ffff037224 */ /* 0x002fe200078e0002 */
[----:B------:R-:W-:-:S03]  /*3b20*/  IABS R2, R7 ;  /* 0x0000000700027213 */ /* 0x000fc60000000000 */
[----:B------:R1:W-:Y:S02]  /*3b30*/  I2F R55, R3 ;  /* 0x0000000300377306 */ /* 0x0003e40000201400 */
[----:B------:R-:W-:Y:S01]  /*3b40*/  IMAD.MOV.U32 R7, RZ, RZ, R2 ;  /* 0x000000ffff077224 */ /* 0x000fe200078e0002 */
[----:B------:R-:W-:-:S05]  /*3b50*/  IABS R2, R8 ;  /* 0x0000000800027213 */ /* 0x000fca0000000000 */
[----:B------:R3:W4:Y:S01]  /*3b60*/  I2F R54, R7 ;  /* 0x0000000700367306 */ /* 0x0007220000201400 */
[----:B-1----:R-:W-:-:S05]  /*3b70*/  IADD3 R3, R0, 0x40, RZ ;  /* 0x0000004000037810 */ /* 0x002fca0007ffe0ff */
[C---:B------:R-:W-:Y:S02]  /*3b80*/  IMAD.IADD R8, R3.reuse, 0x1, -R9 ;  /* 0x0000000103087824 */ /* 0x040fe400078e0a09 */
[----:B---3--:R-:W-:Y:S01]  /*3b90*/  IMAD.MOV.U32 R7, RZ, RZ, R2 ;  /* 0x000000ffff077224 */ /* 0x008fe200078e0002 */
[----:B------:R-:W-:Y:S01]  /*3ba0*/  IADD3 R2, R0, 0x48, RZ ;  /* 0x0000004800027810 */ /* 0x000fe20007ffe0ff */
[----:B----4-:R-:W-:Y:S01]  /*3bb0*/  FFMA.FTZ R65, R54, -UR4, R89 ;  /* 0x8000000436417c23 */ /* 0x010fe20008010059 */
[----:B------:R-:W-:Y:S01]  /*3bc0*/  IABS R0, R8 ;  /* 0x0000000800007213 */ /* 0x000fe20000000000 */
[----:B------:R1:W3:Y:S02]  /*3bd0*/  I2F R11, R7 ;  /* 0x00000007000b7306 */ /* 0x0002e40000201400 */
[----:B------:R-:W-:Y:S02]  /*3be0*/  IMAD.IADD R8, R2, 0x1, -R9 ;  /* 0x0000000102087824 */ /* 0x000fe400078e0a09 */
[----:B------:R-:W-:-:S05]  /*3bf0*/  IMAD.IADD R9, R3, 0x1, -R12 ;  /* 0x0000000103097824 */ /* 0x000fca00078e0a0c */
[----:B------:R-:W-:Y:S01]  /*3c00*/  IABS R9, R9 ;  /* 0x0000000900097213 */ /* 0x000fe20000000000 */
[----:B-1----:R-:W-:Y:S01]  /*3c10*/  IMAD.MOV.U32 R7, RZ, RZ, R0 ;  /* 0x000000ffff077224 */ /* 0x002fe200078e0000 */
[----:B------:R-:W-:Y:S01]  /*3c20*/  IABS R0, R8 ;  /* 0x0000000800007213 */ /* 0x000fe20000000000 */
[----:B------:R-:W-:Y:S02]  /*3c30*/  IMAD.IADD R8, R6, 0x1, -R21 ;  /* 0x0000000106087824 */ /* 0x000fe400078e0a15 */
[----:B------:R1:W4:Y:S01]  /*3c40*/  I2F R15, R7 ;  /* 0x00000007000f7306 */ /* 0x0003220000201400 */
[----:B---3--:R-:W-:-:S05]  /*3c50*/  FFMA.FTZ R11, R11, -UR4, R74 ;  /* 0x800000040b0b7c23 */ /* 0x008fca000801004a */
[----:B------:R-:W-:Y:S01]  /*3c60*/  FSEL R122, R11, -INF , !P1 ;  /* 0xff8000000b7a7808 */ /* 0x000fe20004800000 */
[----:B-1----:R-:W-:Y:S01]  /*3c70*/  IMAD.MOV.U32 R7, RZ, RZ, R0 ;  /* 0x000000ffff077224 */ /* 0x002fe200078e0000 */
[----:B------:R-:W-:Y:S01]  /*3c80*/  IABS R0, R8 ;  /* 0x0000000800007213 */ /* 0x000fe20000000000 */
[----:B------:R-:W-:Y:S02]  /*3c90*/  IMAD.IADD R8, R3, 0x1, -R21 ;  /* 0x0000000103087824 */ /* 0x000fe400078e0a15 */
[----:B------:R1:W-:Y:S01]  /*3ca0*/  I2F R14, R7 ;  /* 0x00000007000e7306 */ /* 0x0003e20000201400 */
[----:B----4-:R-:W-:-:S05]  /*3cb0*/  FFMA.FTZ R10, R15, -UR4, R112 ;  /* 0x800000040f0a7c23 */ /* 0x010fca0008010070 */
[----:B------:R-:W-:Y:S01]  /*3cc0*/  FSEL R173, R10, -INF , !P1 ;  /* 0xff8000000aad7808 */ /* 0x000fe20004800000 */
[----:B-1----:R-:W-:Y:S01]  /*3cd0*/  IMAD.MOV.U32 R7, RZ, RZ, R0 ;  /* 0x000000ffff077224 */ /* 0x002fe200078e0000 */
[----:B------:R-:W-:Y:S01]  /*3ce0*/  IABS R0, R8 ;  /* 0x0000000800007213 */ /* 0x000fe20000000000 */
[----:B------:R-:W-:Y:S02]  /*3cf0*/  IMAD.IADD R8, R2, 0x1, -R21 ;  /* 0x0000000102087824 */ /* 0x000fe400078e0a15 */
[----:B------:R1:W3:Y:S02]  /*3d00*/  I2F R44, R7 ;  /* 0x00000007002c7306 */ /* 0x0002e40000201400 */
[----:B-1----:R-:W-:Y:S01]  /*3d10*/  IMAD.MOV.U32 R7, RZ, RZ, R0 ;  /* 0x000000ffff077224 */ /* 0x002fe200078e0000 */
[----:B------:R-:W-:Y:S01]  /*3d20*/  IABS R0, R8 ;  /* 0x0000000800007213 */ /* 0x000fe20000000000 */
[----:B------:R-:W-:-:S04]  /*3d30*/  IMAD.IADD R8, R6, 0x1, -R19 ;  /* 0x0000000106087824 */ /* 0x000fc800078e0a13 */
[----:B------:R1:W4:Y:S01]  /*3d40*/  I2F R42, R7 ;  /* 0x00000007002a7306 */ /* 0x0003220000201400 */
[----:B---3--:R-:W-:-:S05]  /*3d50*/  FFMA.FTZ R11, R44, -UR4, R75 ;  /* 0x800000042c0b7c23 */ /* 0x008fca000801004b */
[----:B------:R-:W-:Y:S01]  /*3d60*/  FSEL R118, R11, -INF , !P0 ;  /* 0xff8000000b767808 */ /* 0x000fe20004000000 */
[----:B-1----:R-:W-:Y:S01]  /*3d70*/  IMAD.MOV.U32 R7, RZ, RZ, R0 ;  /* 0x000000ffff077224 */ /* 0x002fe200078e0000 */
[----:B------:R-:W-:Y:S01]  /*3d80*/  IABS R0, R8 ;  /* 0x0000000800007213 */ /* 0x000fe20000000000 */
[----:B------:R-:W-:Y:S02]  /*3d90*/  IMAD.IADD R8, R3, 0x1, -R19 ;  /* 0x0000000103087824 */ /* 0x000fe400078e0a13 */
[----:B------:R1:W-:Y:S01]  /*3da0*/  I2F R29, R7 ;  /* 0x00000007001d7306 */ /* 0x0003e20000201400 */
[----:B----4-:R-:W-:Y:S01]  /*3db0*/  FFMA.FTZ R10, R42, -UR4, R113 ;  /* 0x800000042a0a7c23 */ /* 0x010fe20008010071 */
[----:B------:R-:W-:-:S04]  /*3dc0*/  FSEL R113, R36, -INF , !P2 ;  /* 0xff80000024717808 */ /* 0x000fc80005000000 */
[----:B------:R-:W-:Y:S01]  /*3dd0*/  FSEL R151, R10, -INF , !P0 ;  /* 0xff8000000a977808 */ /* 0x000fe20004000000 */
[----:B-1----:R-:W-:Y:S01]  /*3de0*/  IMAD.MOV.U32 R7, RZ, RZ, R0 ;  /* 0x000000ffff077224 */ /* 0x002fe200078e0000 */
[----:B------:R-:W-:Y:S01]  /*3df0*/  IABS R0, R8 ;  /* 0x0000000800007213 */ /* 0x000fe20000000000 */
[----:B------:R-:W-:Y:S02]  /*3e00*/  IMAD.IADD R8, R2, 0x1, -R19 ;  /* 0x0000000102087824 */ /* 0x000fe400078e0a13 */
[----:B------:R1:W-:Y:S02]  /*3e10*/  I2F R43, R7 ;  /* 0x00000007002b7306 */ /* 0x0003e40000201400 */
[----:B-1----:R-:W-:Y:S01]  /*3e20*/  IMAD.MOV.U32 R7, RZ, RZ, R0 ;  /* 0x000000ffff077224 */ /* 0x002fe200078e0000 */
[----:B------:R-:W-:Y:S01]  /*3e30*/  IABS R0, R8 ;  /* 0x0000000800007213 */ /* 0x000fe20000000000 */
[----:B------:R-:W-:-:S04]  /*3e40*/  IMAD.IADD R8, R6, 0x1, -R17 ;  /* 0x0000000106087824 */ /* 0x000fc800078e0a11 */
        /* <DEDUP_REMOVED lines=10> */
[----:B------:R-:W-:Y:S02]  /*3ef0*/  FFMA.FTZ R17, R49, -UR4, R64 ;  /* 0x8000000431117c23 */ /* 0x000fe40008010040 */
[----:B----4-:R-:W-:-:S05]  /*3f00*/  FFMA.FTZ R10, R40, -UR4, R110 ;  /* 0x80000004280a7c23 */ /* 0x010fca000801006e */
[----:B------:R-:W-:Y:S01]  /*3f10*/  FSEL R146, R10, -INF , !P6 ;  /* 0xff8000000a927808 */ /* 0x000fe20007000000 */
[C---:B------:R-:W-:Y:S02]  /*3f20*/  IMAD.IADD R10, R6.reuse, 0x1, -R48 ;  /* 0x00000001060a7824 */ /* 0x040fe400078e0a30 */
[----:B-1----:R-:W-:Y:S01]  /*3f30*/  IMAD.MOV.U32 R7, RZ, RZ, R0 ;  /* 0x000000ffff077224 */ /* 0x002fe200078e0000 */
[----:B------:R-:W-:Y:S01]  /*3f40*/  IABS R0, R8 ;  /* 0x0000000800007213 */ /* 0x000fe20000000000 */
[----:B------:R-:W-:Y:S02]  /*3f50*/  IMAD.IADD R8, R6, 0x1, -R16 ;  /* 0x0000000106087824 */ /* 0x000fe400078e0a10 */
[----:B------:R1:W4:Y:S01]  /*3f60*/  I2F R39, R7 ;  /* 0x0000000700277306 */ /* 0x0003220000201400 */
[----:B---3--:R-:W-:Y:S02]  /*3f70*/  FFMA.FTZ R24, R24, -UR4, R67 ;  /* 0x8000000418187c23 */ /* 0x008fe40008010043 */
[----:B------:R-:W-:-:S03]  /*3f80*/  FFMA.FTZ R67, R55, -UR4, R88 ;  /* 0x8000000437437c23 */ /* 0x000fc60008010058 */
        /* <DEDUP_REMOVED lines=8> */
[----:B------:R1:W-:Y:S01]  /*4010*/  I2F R30, R7 ;  /* 0x00000007001e7306 */ /* 0x0003e20000201400 */
[----:B----4-:R-:W-:Y:S01]  /*4020*/  FFMA.FTZ R16, R39, -UR4, R109 ;  /* 0x8000000427107c23 */ /* 0x010fe2000801006d */
[----:B------:R-:W-:-:S04]  /*4030*/  FSEL R109, R33, -INF , !P4 ;  /* 0xff800000216d7808 */ /* 0x000fc80006000000 */
[----:B------:R-:W-:Y:S01]  /*4040*/  FSEL R140, R16, -INF , !P5 ;  /* 0xff800000108c7808 */ /* 0x000fe20006800000 */
[----:B-1----:R-:W-:Y:S01]  /*4050*/  IMAD.MOV.U32 R7, RZ, RZ, R0 ;  /* 0x000000ffff077224 */ /* 0x002fe200078e0000 */
[----:B------:R-:W-:Y:S01]  /*4060*/  IABS R0, R8 ;  /* 0x0000000800007213 */ /* 0x000fe20000000000 */
[--C-:B------:R-:W-:Y:S02]  /*4070*/  IMAD.IADD R8, R6, 0x1, -R13.reuse ;  /* 0x0000000106087824 */ /* 0x100fe400078e0a0d */
        /* <DEDUP_REMOVED lines=9> */
[----:B------:R1:W-:Y:S01]  /*4110*/  I2F R22, R7 ;  /* 0x0000000700167306 */ /* 0x0003e20000201400 */
[----:B------:R-:W-:Y:S02]  /*4120*/  FFMA.FTZ R13, R26, -UR4, R73 ;  /* 0x800000041a0d7c23 */ /* 0x000fe40008010049 */
[----:B----4-:R-:W-:-:S03]  /*4130*/  FFMA.FTZ R25, R25, -UR4, R106 ;  /* 0x8000000419197c23 */ /* 0x010fc6000801006a */
[----:B------:R-:W-:Y:S01]  /*4140*/  FSEL R116, R13, -INF , !P0 ;  /* 0xff8000000d747808 */ /* 0x000fe20004000000 */
[----:B-1----:R-:W-:Y:S01]  /*4150*/  IMAD.MOV.U32 R7, RZ, RZ, R0 ;  /* 0x000000ffff077224 */ /* 0x002fe200078e0000 */
[----:B------:R-:W-:-:S03]  /*4160*/  IABS R0, R8 ;  /* 0x0000000800007213 */ /* 0x000fc60000000000 */
[----:B------:R1:W-:Y:S02]  /*4170*/  I2F R34, R7 ;  /* 0x0000000700227306 */ /* 0x0003e40000201400 */
[----:B------:R-:W-:Y:S02]  /*4180*/  IMAD.MOV.U32 R8, RZ, RZ, R0 ;  /* 0x000000ffff087224 */ /* 0x000fe400078e0000 */
[----:B------:R-:W-:Y:S01]  /*4190*/  IMAD.IADD R0, R148, 0x1, R145 ;  /* 0x0000000194007824 */ /* 0x000fe200078e0291 */
[----:B------:R-:W-:-:S03]  /*41a0*/  FSEL R148, R27, -INF , !P4 ;  /* 0xff8000001b947808 */ /* 0x000fc60006000000 */
[----:B------:R3:W4:Y:S01]  /*41b0*/  I2F R20, R8 ;  /* 0x0000000800147306 */ /* 0x0007220000201400 */
[----:B-1----:R-:W-:-:S05]  /*41c0*/  IMAD.IADD R7, R6, 0x1, -R12 ;  /* 0x0000000106077824 */ /* 0x002fca00078e0a0c */
[----:B------:R-:W-:Y:S02]  /*41d0*/  IABS R7, R7 ;  /* 0x0000000700077213 */ /* 0x000fe40000000000 */
[----:B---3--:R-:W-:Y:S02]  /*41e0*/  LOP3.LUT R8, R149, 0x7ffffffc, RZ, 0xc0, !PT ;  /* 0x7ffffffc95087812 */ /* 0x008fe400078ec0ff */
[----:B------:R1:W3:Y:S01]  /*41f0*/  I2F R23, R7 ;  /* 0x0000000700177306 */ /* 0x0002e20000201400 */
[----:B----4-:R-:W-:Y:S01]  /*4200*/  FFMA.FTZ R20, R20, -UR4, R107 ;  /* 0x8000000414147c23 */ /* 0x010fe2000801006b */
[----:B------:R-:W-:Y:S01]  /*4210*/  FSEL R149, R25, -INF , !P4 ;  /* 0xff80000019957808 */ /* 0x000fe20006000000 */
[----:B------:R-:W-:Y:S01]  /*4220*/  IMAD.IADD R239, R144, 0x1, -R8 ;  /* 0x0000000190ef7824 */ /* 0x000fe200078e0a08 */
[----:B------:R-:W-:Y:S01]  /*4230*/  FSEL R144, R11, -INF , !P6 ;  /* 0xff8000000b907808 */ /* 0x000fe20007000000 */
[----:B------:R-:W-:Y:S01]  /*4240*/  IMAD.MOV.U32 R8, RZ, RZ, R9 ;  /* 0x000000ffff087224 */ /* 0x000fe200078e0009 */
[----:B------:R-:W-:Y:S01]  /*4250*/  FSEL R150, R20, -INF , !P3 ;  /* 0xff80000014967808 */ /* 0x000fe20005800000 */
[----:B------:R-:W-:-:S02]  /*4260*/  IMAD.IADD R9, R6, 0x1, -R18 ;  /* 0x0000000106097824 */ /* 0x000fc400078e0a12 */
[----:B------:R4:W2:Y:S01]  /*4270*/  I2F R21, R8 ;  /* 0x0000000800157306 */ /* 0x0008a20000201400 */
[----:B-1----:R-:W-:Y:S02]  /*4280*/  IMAD.IADD R7, R2, 0x1, -R12 ;  /* 0x0000000102077824 */ /* 0x002fe400078e0a0c */
[----:B------:R-:W-:Y:S02]  /*4290*/  FFMA.FTZ R12, R31, -UR4, R72 ;  /* 0x800000041f0c7c23 */ /* 0x000fe40008010048 */
[----:B---3--:R-:W-:Y:S01]  /*42a0*/  FFMA.FTZ R23, R23, -UR4, R78 ;  /* 0x8000000417177c23 */ /* 0x008fe2000801004e */
[----:B------:R-:W-:Y:S02]  /*42b0*/  IABS R7, R7 ;  /* 0x0000000700077213 */ /* 0x000fe40000000000 */
[----:B------:R-:W-:Y:S01]  /*42c0*/  FSEL R120, R12, -INF , !P1 ;  /* 0xff8000000c787808 */ /* 0x000fe20004800000 */
[----:B------:R-:W-:Y:S01]  /*42d0*/  FFMA.FTZ R12, R43, -UR4, R66 ;  /* 0x800000042b0c7c23 */ /* 0x000fe20008010042 */
[----:B------:R-:W-:Y:S01]  /*42e0*/  FSEL R129, R23, -INF , !P2 ;  /* 0xff80000017817808 */ /* 0x000fe20005000000 */
[----:B----4-:R-:W-:Y:S01]  /*42f0*/  IMAD.MOV.U32 R8, RZ, RZ, R7 ;  /* 0x000000ffff087224 */ /* 0x010fe200078e0007 */
[----:B------:R-:W-:Y:S01]  /*4300*/  IABS R7, R9 ;  /* 0x0000000900077213 */ /* 0x000fe20000000000 */
[----:B------:R-:W-:Y:S01]  /*4310*/  IMAD.IADD R9, R3, 0x1, -R18 ;  /* 0x0000000103097824 */ /* 0x000fe200078e0a12 */
[----:B------:R-:W-:Y:S01]  /*4320*/  FSEL R139, R12, -INF , !P6 ;  /* 0xff8000000c8b7808 */ /* 0x000fe20007000000 */
[----:B------:R1:W-:Y:S01]  /*4330*/  I2F R31, R8 ;  /* 0x00000008001f7306 */ /* 0x0003e20000201400 */
[----:B--2---:R-:W-:-:S02]  /*4340*/  FFMA.FTZ R21, R21, -UR4, R100 ;  /* 0x8000000415157c23 */ /* 0x004fc40008010064 */
[----:B------:R-:W-:Y:S01]  /*4350*/  IABS R9, R9 ;  /* 0x0000000900097213 */ /* 0x000fe20000000000 */
[----:B------:R-:W-:Y:S02]  /*4360*/  FFMA.FTZ R66, R56, -UR4, R97 ;  /* 0x8000000438427c23 */ /* 0x000fe40008010061 */
[----:B------:R-:W-:Y:S01]  /*4370*/  FSEL R136, R21, -INF , !P2 ;  /* 0xff80000015887808 */ /* 0x000fe20005000000 */
[----:B------:R-:W-:Y:S01]  /*4380*/  IMAD.WIDE.U32 R20, R175, -0x2daee0ad, RZ ;  /* 0xd2511f53af147825 */ /* 0x000fe200078e00ff */
[----:B------:R2:W3:Y:S03]  /*4390*/  I2F R26, R7 ;  /* 0x00000007001a7306 */ /* 0x0004e60000201400 */
[----:B-1----:R-:W-:Y:S01]  /*43a0*/  FFMA.FTZ R8, R14, -UR4, R114 ;  /* 0x800000040e087c23 */ /* 0x002fe20008010072 */
[----:B------:R-:W-:Y:S01]  /*43b0*/  FSEL R114, R35, -INF , !P3 ;  /* 0xff80000023727808 */ /* 0x000fe20005800000 */
[----:B------:R-:W-:-:S02]  /*43c0*/  IMAD.IADD R35, R2, 0x1, -R52 ;  /* 0x0000000102237824 */ /* 0x000fc400078e0a34 */
[----:B------:R-:W-:Y:S01]  /*43d0*/  FFMA.FTZ R14, R28, -UR4, R111 ;  /* 0x800000041c0e7c23 */ /* 0x000fe2000801006f */
[----:B------:R-:W-:Y:S01]  /*43e0*/  FSEL R203, R8, -INF , !P1 ;  /* 0xff80000008cb7808 */ /* 0x000fe20004800000 */
[----:B------:R-:W-:Y:S01]  /*43f0*/  IMAD.MOV.U32 R8, RZ, RZ, R9 ;  /* 0x000000ffff087224 */ /* 0x000fe200078e0009 */
[----:B------:R-:W-:Y:S01]  /*4400*/  ISETP.GE.AND P1, PT, R18, UR12, PT ;  /* 0x0000000c12007c0c */ /* 0x000fe2000bf26270 */
[----:B--2---:R-:W-:Y:S01]  /*4410*/  IMAD.IADD R7, R2, 0x1, -R18 ;  /* 0x0000000102077824 */ /* 0x004fe200078e0a12 */
[----:B------:R-:W-:Y:S01]  /*4420*/  FSEL R145, R14, -INF , !P5 ;  /* 0xff8000000e917808 */ /* 0x000fe20006800000 */
[----:B------:R-:W-:Y:S01]  /*4430*/  IMAD.IADD R9, R6, 0x1, -R45 ;  /* 0x0000000106097824 */ /* 0x000fe200078e0a2d */
[----:B------:R1:W2:Y:S01]  /*4440*/  I2F R18, R8 ;  /* 0x0000000800127306 */ /* 0x0002a20000201400 */
[----:B------:R-:W-:Y:S01]  /*4450*/  FSEL R108, R38, -INF , !P1 ;  /* 0xff800000266c7808 */ /* 0x000fe20004800000 */
[----:B------:R-:W-:Y:S01]  /*4460*/  IMAD.IADD R14, R6, 0x1, -R52 ;  /* 0x00000001060e7824 */ /* 0x000fe200078e0a34 */
[----:B------:R-:W-:Y:S01]  /*4470*/  IABS R7, R7 ;  /* 0x0000000700077213 */ /* 0x000fe20000000000 */
[----:B------:R-:W-:-:S02]  /*4480*/  FFMA.FTZ R28, R30, -UR4, R70 ;  /* 0x800000041e1c7c23 */ /* 0x000fc40008010046 */
[----:B------:R-:W-:Y:S02]  /*4490*/  FFMA.FTZ R30, R22, -UR4, R71 ;  /* 0x80000004161e7c23 */ /* 0x000fe40008010047 */
[----:B---3--:R-:W-:Y:S01]  /*44a0*/  FFMA.FTZ R26, R26, -UR4, R79 ;  /* 0x800000041a1a7c23 */ /* 0x008fe2000801004f */
[----:B------:R-:W-:Y:S01]  /*44b0*/  FSEL R130, R28, -INF , !P4 ;  /* 0xff8000001c827808 */ /* 0x000fe20006000000 */
[----:B------:R-:W-:Y:S01]  /*44c0*/  FFMA.FTZ R22, R34, -UR4, R105 ;  /* 0x8000000422167c23 */ /* 0x000fe20008010069 */
[----:B------:R-:W-:Y:S02]  /*44d0*/  FSEL R128, R30, -INF , !P3 ;  /* 0xff8000001e807808 */ /* 0x000fe40005800000 */
[----:B------:R-:W-:Y:S02]  /*44e0*/  FSEL R127, R26, -INF , !P1 ;  /* 0xff8000001a7f7808 */ /* 0x000fe40004800000 */
[----:B------:R-:W-:Y:S01]  /*44f0*/  FSEL R147, R22, -INF , !P3 ;  /* 0xff80000016937808 */ /* 0x000fe20005800000 */
[----:B-1----:R-:W-:Y:S01]  /*4500*/  IMAD.MOV.U32 R8, RZ, RZ, R7 ;  /* 0x000000ffff087224 */ /* 0x002fe200078e0007 */
[----:B------:R-:W-:Y:S01]  /*4510*/  IABS R7, R9 ;  /* 0x0000000900077213 */ /* 0x000fe20000000000 */
[----:B------:R-:W-:Y:S01]  /*4520*/  IMAD.IADD R9, R3, 0x1, -R45 ;  /* 0x0000000103097824 */ /* 0x000fe200078e0a2d */
[----:B------:R-:W-:Y:S01]  /*4530*/  ISETP.GE.AND P3, PT, R50, UR12, PT ;  /* 0x0000000c32007c0c */ /* 0x000fe2000bf66270 */
[----:B------:R1:W3:Y:S01]  /*4540*/  I2F R19, R8 ;  /* 0x0000000800137306 */ /* 0x0002e20000201400 */
[----:B--2---:R-:W-:Y:S01]  /*4550*/  FFMA.FTZ R18, R18, -UR4, R101 ;  /* 0x8000000412127c23 */ /* 0x004fe20008010065 */
[----:B------:R-:W-:-:S02]  /*4560*/  ISETP.GE.AND P4, PT, R48, UR12, PT ;  /* 0x0000000c30007c0c */ /* 0x000fc4000bf86270 */
[----:B------:R-:W-:Y:S02]  /*4570*/  IABS R9, R9 ;  /* 0x0000000900097213 */ /* 0x000fe40000000000 */
[----:B------:R-:W-:Y:S01]  /*4580*/  FSEL R137, R18, -INF , !P1 ;  /* 0xff80000012897808 */ /* 0x000fe20004800000 */
[----:B------:R-:W-:Y:S02]  /*4590*/  IMAD.IADD R18, R3, 0x1, -R52 ;  /* 0x0000000103127824 */ /* 0x000fe400078e0a34 */
[----:B-1----:R-:W-:Y:S01]  /*45a0*/  FFMA.FTZ R8, R29, -UR4, R115 ;  /* 0x800000041d087c23 */ /* 0x002fe20008010073 */
[----:B------:R-:W-:Y:S01]  /*45b0*/  FSEL R115, R17, -INF , !P6 ;  /* 0xff80000011737808 */ /* 0x000fe20007000000 */
[----:B------:R1:W2:Y:S01]  /*45c0*/  I2F R29, R7 ;  /* 0x00000007001d7306 */ /* 0x0002a20000201400 */
[----:B------:R-:W-:Y:S01]  /*45d0*/  ISETP.GE.AND P6, PT, R46, UR12, PT ;  /* 0x0000000c2e007c0c */ /* 0x000fe2000bfc6270 */
[----:B------:R-:W-:Y:S01]  /*45e0*/  FFMA.FTZ R17, R31, -UR4, R102 ;  /* 0x800000041f117c23 */ /* 0x000fe20008010066 */
[----:B------:R-:W-:Y:S01]  /*45f0*/  FSEL R174, R8, -INF , !P0 ;  /* 0xff80000008ae7808 */ /* 0x000fe20004000000 */
[----:B------:R-:W-:Y:S01]  /*4600*/  IMAD.MOV.U32 R8, RZ, RZ, R9 ;  /* 0x000000ffff087224 */ /* 0x000fe200078e0009 */
[----:B------:R-:W-:Y:S01]  /*4610*/  ISETP.GE.AND P0, PT, R45, UR12, PT ;  /* 0x0000000c2d007c0c */ /* 0x000fe2000bf06270 */
[----:B------:R-:W-:Y:S01]  /*4620*/  IMAD.IADD R9, R6, 0x1, -R46 ;  /* 0x0000000106097824 */ /* 0x000fe200078e0a2e */
[----:B------:R-:W-:Y:S01]  /*4630*/  FSEL R142, R17, -INF , !P2 ;  /* 0xff800000118e7808 */ /* 0x000fe20005000000 */
[----:B------:R-:W4:Y:S01]  /*4640*/  I2F R15, R8 ;  /* 0x00000008000f7306 */ /* 0x000f220000201400 */
[----:B---3--:R-:W-:Y:S01]  /*4650*/  FFMA.FTZ R12, R19, -UR4, R103 ;  /* 0x80000004130c7c23 */ /* 0x008fe20008010067 */
[----:B------:R-:W-:Y:S01]  /*4660*/  FSEL R74, R37, -INF , !P0 ;  /* 0xff800000254a7808 */ /* 0x000fe20004000000 */
[----:B------:R-:W-:Y:S01]  /*4670*/  IMAD.IADD R17, R3, 0x1, -R53 ;  /* 0x0000000103117824 */ /* 0x000fe200078e0a35 */
[----:B------:R-:W-:-:S02]  /*4680*/  FSEL R102, R32, -INF , !P5 ;  /* 0xff80000020667808 */ /* 0x000fc40006800000 */
[----:B------:R-:W-:Y:S01]  /*4690*/  FSEL R143, R12, -INF , !P1 ;  /* 0xff8000000c8f7808 */ /* 0x000fe20004800000 */
[----:B------:R-:W-:Y:S01]  /*46a0*/  IMAD.IADD R12, R3, 0x1, -R51 ;  /* 0x00000001030c7824 */ /* 0x000fe200078e0a33 */
[----:B------:R-:W-:Y:S01]  /*46b0*/  ISETP.GE.AND P5, PT, R47, UR12, PT ;  /* 0x0000000c2f007c0c */ /* 0x000fe2000bfa6270 */
[C---:B-1----:R-:W-:Y:S01]  /*46c0*/  IMAD.IADD R7, R2.reuse, 0x1, -R45 ;  /* 0x0000000102077824 */ /* 0x042fe200078e0a2d */
[----:B------:R-:W-:Y:S01]  /*46d0*/  ISETP.GE.AND P2, PT, R51, UR12, PT ;  /* 0x0000000c33007c0c */ /* 0x000fe2000bf46270 */
[----:B--2---:R-:W-:Y:S01]  /*46e0*/  FFMA.FTZ R19, R29, -UR4, R86 ;  /* 0x800000041d137c23 */ /* 0x004fe20008010056 */
[----:B------:R-:W-:Y:S01]  /*46f0*/  ISETP.GE.AND P1, PT, R53, UR12, PT ;  /* 0x0000000c35007c0c */ /* 0x000fe2000bf26270 */
[----:B------:R-:W-:Y:S01]  /*4700*/  IMAD.IADD R29, R2, 0x1, -R53 ;  /* 0x00000001021d7824 */ /* 0x000fe200078e0a35 */
[----:B------:R-:W-:Y:S01]  /*4710*/  IABS R7, R7 ;  /* 0x0000000700077213 */ /* 0x000fe20000000000 */
[----:B----4-:R-:W-:Y:S01]  /*4720*/  FFMA.FTZ R15, R15, -UR4, R132 ;  /* 0x800000040f0f7c23 */ /* 0x010fe20008010084 */
[----:B------:R-:W-:-:S03]  /*4730*/  FSEL R81, R19, -INF , !P0 ;  /* 0xff80000013517808 */ /* 0x000fc60004000000 */
[----:B------:R-:W-:Y:S01]  /*4740*/  IMAD.MOV.U32 R8, RZ, RZ, R7 ;  /* 0x000000ffff087224 */ /* 0x000fe200078e0007 */
[----:B------:R-:W-:Y:S01]  /*4750*/  IABS R7, R9 ;  /* 0x0000000900077213 */ /* 0x000fe20000000000 */
[----:B------:R-:W-:Y:S01]  /*4760*/  IMAD.IADD R9, R3, 0x1, -R46 ;  /* 0x0000000103097824 */ /* 0x000fe200078e0a2e */
[----:B------:R-:W-:Y:S01]  /*4770*/  IADD3 R19, R80, 0x4, RZ ;  /* 0x0000000450137810 */ /* 0x000fe20007ffe0ff */
[----:B------:R1:W2:Y:S01]  /*4780*/  I2F R13, R8 ;  /* 0x00000008000d7306 */ /* 0x0002a20000201400 */
[----:B------:R-:W-:-:S03]  /*4790*/  FSEL R213, R15, -INF , !P0 ;  /* 0xff8000000fd57808 */ /* 0x000fc60004000000 */
[----:B------:R3:W-:Y:S01]  /*47a0*/  STL [R1+0x40], R19 ;  /* 0x0000401301007387 */ /* 0x0007e20000100800 */
[----:B-1----:R-:W-:Y:S01]  /*47b0*/  IMAD.MOV.U32 R8, RZ, RZ, R7 ;  /* 0x000000ffff087224 */ /* 0x002fe200078e0007 */
[----:B------:R-:W-:Y:S01]  /*47c0*/  IABS R7, R9 ;  /* 0x0000000900077213 */ /* 0x000fe20000000000 */
[----:B------:R-:W-:Y:S02]  /*47d0*/  IMAD.IADD R9, R2, 0x1, -R46 ;  /* 0x0000000102097824 */ /* 0x000fe400078e0a2e */
[----:B------:R1:W4:Y:S01]  /*47e0*/  I2F R49, R8 ;  /* 0x0000000800317306 */ /* 0x0003220000201400 */
[----:B--2---:R-:W-:Y:S02]  /*47f0*/  FFMA.FTZ R11, R13, -UR4, R134 ;  /* 0x800000040d0b7c23 */ /* 0x004fe40008010086 */
[----:B------:R-:W-:-:S03]  /*4800*/  IMAD.IADD R13, R6, 0x1, -R53 ;  /* 0x00000001060d7824 */ /* 0x000fc600078e0a35 */
[----:B------:R-:W-:Y:S01]  /*4810*/  FSEL R219, R11, -INF , !P0 ;  /* 0xff8000000bdb7808 */ /* 0x000fe20004000000 */
[----:B------:R-:W-:Y:S01]  /*4820*/  IMAD.IADD R11, R6, 0x1, -R51 ;  /* 0x00000001060b7824 */ /* 0x000fe200078e0a33 */
[----:B------:R-:W-:Y:S01]  /*4830*/  ISETP.GE.AND P0, PT, R52, UR12, PT ;  /* 0x0000000c34007c0c */ /* 0x000fe2000bf06270 */
[----:B------:R-:W-:Y:S02]  /*4840*/  FFMA.FTZ R52, R60, -UR4, R85 ;  /* 0x800000043c347c23 */ /* 0x000fe40008010055 */
[----:B-1----:R-:W-:Y:S01]  /*4850*/  IMAD.MOV.U32 R8, RZ, RZ, R7 ;  /* 0x000000ffff087224 */ /* 0x002fe200078e0007 */
[----:B------:R-:W-:Y:S01]  /*4860*/  IABS R7, R9 ;  /* 0x0000000900077213 */ /* 0x000fe20000000000 */
[----:B------:R-:W-:Y:S02]  /*4870*/  IMAD.IADD R9, R6, 0x1, -R47 ;  /* 0x0000000106097824 */ /* 0x000fe400078e0a2f */
[----:B------:R1:W2:Y:S01]  /*4880*/  I2F R46, R8 ;  /* 0x00000008002e7306 */ /* 0x0002a20000201400 */
[----:B----4-:R-:W-:-:S02]  /*4890*/  FFMA.FTZ R79, R49, -UR4, R87 ;  /* 0x80000004314f7c23 */ /* 0x010fc40008010057 */
[----:B-1----:R-:W-:Y:S01]  /*48a0*/  IMAD.MOV.U32 R8, RZ, RZ, R7 ;  /* 0x000000ffff087224 */ /* 0x002fe200078e0007 */
[----:B------:R-:W-:Y:S01]  /*48b0*/  IABS R7, R9 ;  /* 0x0000000900077213 */ /* 0x000fe20000000000 */
[----:B------:R-:W-:-:S03]  /*48c0*/  IMAD.IADD R9, R3, 0x1, -R47 ;  /* 0x0000000103097824 */ /* 0x000fc600078e0a2f */
[----:B------:R1:W4:Y:S01]  /*48d0*/  I2F R45, R8 ;  /* 0x00000008002d7306 */ /* 0x0003220000201400 */
[----:B--2---:R-:W-:-:S05]  /*48e0*/  FFMA.FTZ R77, R46, -UR4, R133 ;  /* 0x800000042e4d7c23 */ /* 0x004fca0008010085 */
[----:B------:R-:W-:Y:S01]  /*48f0*/  FSEL R110, R77, -INF , !P6 ;  /* 0xff8000004d6e7808 */ /* 0x000fe20007000000 */
[----:B-1----:R-:W-:Y:S01]  /*4900*/  IMAD.MOV.U32 R8, RZ, RZ, R7 ;  /* 0x000000ffff087224 */ /* 0x002fe200078e0007 */
[----:B------:R-:W-:Y:S01]  /*4910*/  IABS R7, R9 ;  /* 0x0000000900077213 */ /* 0x000fe20000000000 */
[----:B------:R-:W-:Y:S02]  /*4920*/  IMAD.IADD R9, R2, 0x1, -R47 ;  /* 0x0000000102097824 */ /* 0x000fe400078e0a2f */
[----:B------:R1:W2:Y:S01]  /*4930*/  I2F R44, R8 ;  /* 0x00000008002c7306 */ /* 0x0002a20000201400 */
[----:B----4-:R-:W-:-:S05]  /*4940*/  FFMA.FTZ R68, R45, -UR4, R135 ;  /* 0x800000042d447c23 */ /* 0x010fca0008010087 */
[----:B------:R-:W-:Y:S01]  /*4950*/  FSEL R112, R68, -INF , !P6 ;  /* 0xff80000044707808 */ /* 0x000fe20007000000 */
[----:B-1----:R-:W-:Y:S01]  /*4960*/  IMAD.MOV.U32 R8, RZ, RZ, R7 ;  /* 0x000000ffff087224 */ /* 0x002fe200078e0007 */
[----:B------:R-:W-:Y:S01]  /*4970*/  IABS R7, R9 ;  /* 0x0000000900077213 */ /* 0x000fe20000000000 */
[----:B------:R-:W-:Y:S02]  /*4980*/  IMAD.IADD R9, R3, 0x1, -R48 ;  /* 0x0000000103097824 */ /* 0x000fe400078e0a30 */
[----:B------:R1:W4:Y:S01]  /*4990*/  I2F R43, R8 ;  /* 0x00000008002b7306 */ /* 0x0003220000201400 */
[----:B--2---:R-:W-:Y:S02]  /*49a0*/  FFMA.FTZ R64, R44, -UR4, R94 ;  /* 0x800000042c407c23 */ /* 0x004fe4000801005e */
[----:B------:R-:W-:Y:S01]  /*49b0*/  IABS R9, R9 ;  /* 0x0000000900097213 */ /* 0x000fe20000000000 */
[----:B-1----:R-:W-:Y:S01]  /*49c0*/  IMAD.MOV.U32 R8, RZ, RZ, R7 ;  /* 0x000000ffff087224 */ /* 0x002fe200078e0007 */
[----:B------:R-:W-:Y:S01]  /*49d0*/  IABS R7, R10 ;  /* 0x0000000a00077213 */ /* 0x000fe20000000000 */
[----:B------:R-:W-:-:S02]  /*49e0*/  IMAD.IADD R10, R2, 0x1, -R48 ;  /* 0x00000001020a7824 */ /* 0x000fc400078e0a30 */
[----:B------:R1:W2:Y:S01]  /*49f0*/  I2F R42, R8 ;  /* 0x00000008002a7306 */ /* 0x0002a20000201400 */
[----:B----4-:R-:W-:-:S05]  /*4a00*/  FFMA.FTZ R69, R43, -UR4, R152 ;  /* 0x800000042b457c23 */ /* 0x010fca0008010098 */
[----:B------:R-:W-:Y:S02]  /*4a10*/  FSEL R117, R69, -INF , !P5 ;  /* 0xff80000045757808 */ /* 0x000fe40006800000 */
[----:B------:R4:W3:Y:S01]  /*4a20*/  I2F R41, R7 ;  /* 0x0000000700297306 */ /* 0x0008e20000201400 */
[----:B-1----:R-:W-:Y:S01]  /*4a30*/  IABS R8, R10 ;  /* 0x0000000a00087213 */ /* 0x002fe20000000000 */
[----:B------:R-:W-:Y:S02]  /*4a40*/  IMAD.IADD R10, R2, 0x1, -R50 ;  /* 0x00000001020a7824 */ /* 0x000fe400078e0a32 */
[----:B--2---:R-:W-:-:S04]  /*4a50*/  FFMA.FTZ R89, R42, -UR4, R154 ;  /* 0x800000042a597c23 */ /* 0x004fc8000801009a */
[----:B------:R-:W1:Y:S01]  /*4a60*/  I2F R39, R8 ;  /* 0x0000000800277306 */ /* 0x000e620000201400 */
[----:B----4-:R-:W-:Y:S01]  /*4a70*/  IMAD.MOV.U32 R7, RZ, RZ, R9 ;  /* 0x000000ffff077224 */ /* 0x010fe200078e0009 */
[----:B------:R-:W-:Y:S01]  /*4a80*/  FSEL R121, R89, -INF , !P5 ;  /* 0xff80000059797808 */ /* 0x000fe20006800000 */
[----:B------:R-:W-:Y:S01]  /*4a90*/  IMAD.IADD R9, R6, 0x1, -R50 ;  /* 0x0000000106097824 */ /* 0x000fe200078e0a32 */
[----:B------:R-:W-:-:S04]  /*4aa0*/  IABS R6, R13 ;  /* 0x0000000d00067213 */ /* 0x000fc80000000000 */
[----:B------:R2:W4:Y:S01]  /*4ab0*/  I2F R40, R7 ;  /* 0x0000000700287306 */ /* 0x0005220000201400 */
[----:B---3--:R-:W-:-:S07]  /*4ac0*/  FFMA.FTZ R76, R41, -UR4, R95 ;  /* 0x80000004294c7c23 */ /* 0x008fce000801005f */
[----:B------:R3:W-:Y:S01]  /*4ad0*/  I2F R24, R6 ;  /* 0x0000000600187306 */ /* 0x0007e20000201400 */
[----:B-1----:R-:W-:-:S05]  /*4ae0*/  FFMA.FTZ R93, R39, -UR4, R155 ;  /* 0x80000004275d7c23 */ /* 0x002fca000801009b */
[----:B------:R-:W-:Y:S02]  /*4af0*/  FSEL R119, R93, -INF , !P4 ;  /* 0xff8000005d777808 */ /* 0x000fe40006000000 */
[----:B--2---:R-:W-:Y:S01]  /*4b00*/  IABS R7, R9 ;  /* 0x0000000900077213 */ /* 0x004fe20000000000 */
[----:B------:R-:W-:Y:S01]  /*4b10*/  IMAD.IADD R9, R3, 0x1, -R50 ;  /* 0x0000000103097824 */ /* 0x000fe200078e0a32 */
[----:B------:R-:W-:Y:S01]  /*4b20*/  IABS R3, R10 ;  /* 0x0000000a00037213 */ /* 0x000fe20000000000 */
[----:B----4-:R-:W-:Y:S02]  /*4b30*/  FFMA.FTZ R95, R40, -UR4, R153 ;  /* 0x80000004285f7c23 */ /* 0x010fe40008010099 */
[----:B------:R-:W-:Y:S01]  /*4b40*/  IMAD.MOV.U32 R8, RZ, RZ, R7 ;  /* 0x000000ffff087224 */ /* 0x000fe200078e0007 */
[----:B------:R-:W1:Y:S01]  /*4b50*/  I2F R36, R3 ;  /* 0x0000000300247306 */ /* 0x000e620000201400 */
[----:B------:R-:W-:Y:S02]  /*4b60*/  IABS R7, R9 ;  /* 0x0000000900077213 */ /* 0x000fe40000000000 */
[----:B------:R-:W-:-:S02]  /*4b70*/  LOP3.LUT R9, R21, UR6, RZ, 0x3c, !PT ;  /* 0x0000000615097c12 */ /* 0x000fc4000f8e3cff */
[----:B---3--:R-:W-:Y:S02]  /*4b80*/  LOP3.LUT R6, R21, UR5, RZ, 0x3c, !PT ;  /* 0x0000000515067c12 */ /* 0x008fe4000f8e3cff */
[----:B------:R-:W-:Y:S01]  /*4b90*/  FSEL R111, R95, -INF , !P4 ;  /* 0xff8000005f6f7808 */ /* 0x000fe20006000000 */
[----:B------:R2:W3:Y:S08]  /*4ba0*/  I2F R38, R8 ;  /* 0x0000000800267306 */ /* 0x0004f00000201400 */
[----:B------:R-:W4:Y:S01]  /*4bb0*/  I2F R37, R7 ;  /* 0x0000000700257306 */ /* 0x000f220000201400 */
[----:B-1----:R-:W-:-:S05]  /*4bc0*/  FFMA.FTZ R92, R36, -UR4, R158 ;  /* 0x80000004245c7c23 */ /* 0x002fca000801009e */
[----:B------:R-:W-:Y:S01]  /*4bd0*/  FSEL R189, R92, -INF , !P3 ;  /* 0xff8000005cbd7808 */ /* 0x000fe20005800000 */
[----:B--2---:R-:W-:Y:S01]  /*4be0*/  IMAD.IADD R8, R2, 0x1, -R51 ;  /* 0x0000000102087824 */ /* 0x004fe200078e0a33 */
[----:B------:R-:W-:Y:S01]  /*4bf0*/  IABS R2, R11 ;  /* 0x0000000b00027213 */ /* 0x000fe20000000000 */
[----:B---3--:R-:W-:-:S04]  /*4c00*/  FFMA.FTZ R70, R38, -UR4, R98 ;  /* 0x8000000426467c23 */ /* 0x008fc80008010062 */
[----:B------:R-:W-:Y:S01]  /*4c10*/  IMAD.MOV.U32 R3, RZ, RZ, R2 ;  /* 0x000000ffff037224 */ /* 0x000fe200078e0002 */
[----:B------:R-:W-:Y:S01]  /*4c20*/  IABS R2, R12 ;  /* 0x0000000c00027213 */ /* 0x000fe20000000000 */
[----:B------:R-:W-:Y:S02]  /*4c30*/  IMAD.WIDE.U32 R12, R19, -0x326172a9, RZ ;  /* 0xcd9e8d57130c7825 */ /* 0x000fe400078e00ff */
[----:B------:R1:W2:Y:S02]  /*4c40*/  I2F R31, R3 ;  /* 0x00000003001f7306 */ /* 0x0002a40000201400 */
[----:B----4-:R-:W-:Y:S01]  /*4c50*/  FFMA.FTZ R97, R37, -UR4, R156 ;  /* 0x8000000425617c23 */ /* 0x010fe2000801009c */
[----:B------:R-:W-:-:S04]  /*4c60*/  LOP3.LUT R16, R13, R229, RZ, 0x3c, !PT ;  /* 0x000000e50d107212 */ /* 0x000fc800078e3cff */
[----:B------:R-:W-:Y:S01]  /*4c70*/  FSEL R125, R97, -INF , !P3 ;  /* 0xff800000617d7808 */ /* 0x000fe20005800000 */
[----:B-1----:R-:W-:Y:S01]  /*4c80*/  IMAD.MOV.U32 R3, RZ, RZ, R2 ;  /* 0x000000ffff037224 */ /* 0x002fe200078e0002 */
[----:B------:R-:W-:Y:S01]  /*4c90*/  IABS R2, R8 ;  /* 0x0000000800027213 */ /* 0x000fe20000000000 */
[----:B--2---:R-:W-:Y:S01]  /*4ca0*/  FFMA.FTZ R78, R31, -UR4, R99 ;  /* 0x800000041f4e7c23 */ /* 0x004fe20008010063 */
[----:B------:R-:W-:Y:S01]  /*4cb0*/  IABS R8, R14 ;  /* 0x0000000e00087213 */ /* 0x000fe20000000000 */
[----:B------:R1:W2:Y:S01]  /*4cc0*/  I2F R30, R3 ;  /* 0x00000003001e7306 */ /* 0x0002a20000201400 */
[----:B------:R-:W-:-:S04]  /*4cd0*/  IMAD.WIDE.U32 R14, R9, -0x326172a9, RZ ;  /* 0xcd9e8d57090e7825 */ /* 0x000fc800078e00ff */
[----:B------:R-:W-:Y:S01]  /*4ce0*/  IMAD.MOV.U32 R7, RZ, RZ, R2 ;  /* 0x000000ffff077224 */ /* 0x000fe200078e0002 */
[----:B------:R-:W-:Y:S02]  /*4cf0*/  LOP3.LUT R27, R15, UR30, R12, 0x96, !PT ;  /* 0x0000001e0f1b7c12 */ /* 0x000fe4000f8e960c */
[----:B------:R3:W4:Y:S08]  /*4d00*/  I2F R23, R8 ;  /* 0x0000000800177306 */ /* 0x0007300000201400 */
[----:B------:R4:W4:Y:S01]  /*4d10*/  I2F R25, R7 ;  /* 0x0000000700197306 */ /* 0x0009220000201400 */
[----:B-1----:R-:W-:-:S04]  /*4d20*/  IMAD.WIDE.U32 R2, R80, -0x326172a9, RZ ;  /* 0xcd9e8d5750027825 */ /* 0x002fc800078e00ff */
[----:B------:R-:W-:Y:S01]  /*4d30*/  FFMA.FTZ R80, R24, -UR4, R90 ;  /* 0x8000000418507c23 */ /* 0x000fe2000801005a */
[----:B------:R-:W-:Y:S01]  /*4d40*/  LOP3.LUT R26, R15, UR30, R2, 0x96, !PT ;  /* 0x0000001e0f1a7c12 */ /* 0x000fe2000f8e9602 */
[----:B--2---:R-:W-:Y:S02]  /*4d50*/  FFMA.FTZ R94, R30, -UR4, R157 ;  /* 0x800000041e5e7c23 */ /* 0x004fe4000801009d */
[----:B---3--:R-:W-:-:S03]  /*4d60*/  IMAD.WIDE.U32 R8, R19, -0x326172a9, RZ ;  /* 0xcd9e8d5713087825 */ /* 0x008fc600078e00ff */
[----:B------:R-:W-:Y:S01]  /*4d70*/  FSEL R126, R94, -INF , !P2 ;  /* 0xff8000005e7e7808 */ /* 0x000fe20005000000 */
[----:B----4-:R-:W-:Y:S01]  /*4d80*/  FFMA.FTZ R83, R23, -UR4, R91 ;  /* 0x8000000417537c23 */ /* 0x010fe2000801005b */
[----:B------:R-:W-:Y:S01]  /*4d90*/  LOP3.LUT R9, R9, R229, RZ, 0x3c, !PT ;  /* 0x000000e509097212 */ /* 0x000fe200078e3cff */
[----:B------:R-:W-:Y:S01]  /*4da0*/  IMAD.WIDE.U32 R30, R27, -0x2daee0ad, RZ ;  /* 0xd2511f531b1e7825 */ /* 0x000fe200078e00ff */
[----:B------:R-:W-:Y:S01]  /*4db0*/  LOP3.LUT R7, R21, UR5, RZ, 0x3c, !PT ;  /* 0x0000000515077c12 */ /* 0x000fe2000f8e3cff */
[----:B------:R-:W-:Y:S02]  /*4dc0*/  UIADD3 UR5, UR19, -0x4498517b, URZ ;  /* 0xbb67ae8513057890 */ /* 0x000fe4000fffe03f */
[----:B------:R-:W-:-:S04]  /*4dd0*/  IMAD.WIDE.U32 R26, R26, -0x2daee0ad, RZ ;  /* 0xd2511f531a1a7825 */ /* 0x000fc800078e00ff */
[----:B------:R-:W-:-:S04]  /*4de0*/  IMAD.WIDE.U32 R10, R7, -0x326172a9, RZ ;  /* 0xcd9e8d57070a7825 */ /* 0x000fc800078e00ff */
[----:B------:R-:W-:Y:S01]  /*4df0*/  IMAD.WIDE.U32 R6, R6, -0x326172a9, RZ ;  /* 0xcd9e8d5706067825 */ /* 0x000fe200078e00ff */
[C---:B------:R-:W-:Y:S02]  /*4e00*/  LOP3.LUT R34, R11.reuse, UR30, R12, 0x96, !PT ;  /* 0x0000001e0b227c12 */ /* 0x040fe4000f8e960c */
[--C-:B------:R-:W-:Y:S01]  /*4e10*/  LOP3.LUT R28, R11, UR30, R2.reuse, 0x96, !PT ;  /* 0x0000001e0b1c7c12 */ /* 0x100fe2000f8e9602 */
[----:B------:R-:W-:Y:S01]  /*4e20*/  FFMA.FTZ R88, R25, -UR4, R159 ;  /* 0x8000000419587c23 */ /* 0x000fe2000801009f */
[----:B------:R-:W-:Y:S02]  /*4e30*/  LOP3.LUT R33, R7, UR30, R2, 0x96, !PT ;  /* 0x0000001e07217c12 */ /* 0x000fe4000f8e9602 */
[----:B------:R-:W-:Y:S02]  /*4e40*/  LOP3.LUT R12, R3, R229, RZ, 0x3c, !PT ;  /* 0x000000e5030c7212 */ /* 0x000fe400078e3cff */
[----:B------:R-:W-:Y:S01]  /*4e50*/  IABS R2, R18 ;  /* 0x0000001200027213 */ /* 0x000fe20000000000 */
[----:B------:R-:W-:Y:S01]  /*4e60*/  IMAD.WIDE.U32 R18, R9, -0x2daee0ad, RZ ;  /* 0xd2511f5309127825 */ /* 0x000fe200078e00ff */
[----:B------:R-:W-:-:S02]  /*4e70*/  IABS R3, R17 ;  /* 0x0000001100037213 */ /* 0x000fc40000000000 */
[----:B------:R1:W2:Y:S01]  /*4e80*/  I2F R21, R2 ;  /* 0x0000000200157306 */ /* 0x0002a20000201400 */
[----:B------:R-:W-:Y:S01]  /*4e90*/  IMAD.WIDE.U32 R12, R12, -0x2daee0ad, RZ ;  /* 0xd2511f530c0c7825 */ /* 0x000fe200078e00ff */
[----:B------:R-:W-:Y:S02]  /*4ea0*/  LOP3.LUT R32, R7, UR30, R8, 0x96, !PT ;  /* 0x0000001e07207c12 */ /* 0x000fe4000f8e9608 */
[----:B------:R-:W-:Y:S01]  /*4eb0*/  FSEL R138, R88, -INF , !P2 ;  /* 0xff800000588a7808 */ /* 0x000fe20005000000 */
[----:B------:R-:W-:Y:S01]  /*4ec0*/  IMAD.WIDE.U32 R16, R16, -0x2daee0ad, RZ ;  /* 0xd2511f5310107825 */ /* 0x000fe200078e00ff */
[--C-:B------:R-:W-:Y:S02]  /*4ed0*/  LOP3.LUT R9, R13, UR5, R20.reuse, 0x96, !PT ;  /* 0x000000050d097c12 */ /* 0x100fe4000f8e9614 */
[----:B------:R3:W4:Y:S02]  /*4ee0*/  I2F R22, R3 ;  /* 0x0000000300167306 */ /* 0x0007240000201400 */
[----:B------:R-:W-:-:S02]  /*4ef0*/  LOP3.LUT R13, R17, UR5, R20, 0x96, !PT ;  /* 0x00000005110d7c12 */ /* 0x000fc4000f8e9614 */
[----:B------:R-:W-:Y:S01]  /*4f00*/  LOP3.LUT R17, R19, UR5, R20, 0x96, !PT ;  /* 0x0000000513117c12 */ /* 0x000fe2000f8e9614 */
[----:B------:R-:W-:Y:S01]  /*4f10*/  UIADD3 UR5, UR19, -0x56f99767, URZ ;  /* 0xa906689913057890 */ /* 0x000fe2000fffe03f */
[----:B-1----:R-:W-:Y:S01]  /*4f20*/  IABS R2, R35 ;  /* 0x0000002300027213 */ /* 0x002fe20000000000 */
[----:B--2---:R-:W-:Y:S02]  /*4f30*/  FFMA.FTZ R96, R21, -UR4, R161 ;  /* 0x8000000415607c23 */ /* 0x004fe400080100a1 */
[----:B------:R-:W-:Y:S01]  /*4f40*/  IMAD.WIDE.U32 R20, R28, -0x2daee0ad, RZ ;  /* 0xd2511f531c147825 */ /* 0x000fe200078e00ff */
[----:B------:R-:W1:Y:S02]  /*4f50*/  I2F R7, R2 ;  /* 0x0000000200077306 */ /* 0x000e640000201400 */
[----:B------:R-:W-:Y:S02]  /*4f60*/  FSEL R132, R96, -INF , !P0 ;  /* 0xff80000060847808 */ /* 0x000fe40004000000 */
[----:B---3--:R-:W-:Y:S01]  /*4f70*/  IABS R3, R29 ;  /* 0x0000001d00037213 */ /* 0x008fe20000000000 */
[----:B----4-:R-:W-:Y:S01]  /*4f80*/  FFMA.FTZ R90, R22, -UR4, R160 ;  /* 0x80000004165a7c23 */ /* 0x010fe200080100a0 */
[----:B------:R-:W-:Y:S01]  /*4f90*/  LOP3.LUT R29, R15, UR30, R8, 0x96, !PT ;  /* 0x0000001e0f1d7c12 */ /* 0x000fe2000f8e9608 */
[----:B------:R-:W-:Y:S01]  /*4fa0*/  IMAD.WIDE.U32 R22, R34, -0x2daee0ad, RZ ;  /* 0xd2511f5322167825 */ /* 0x000fe200078e00ff */
[----:B------:R2:W3:Y:S02]  /*4fb0*/  I2F R11, R3 ;  /* 0x00000003000b7306 */ /* 0x0004e40000201400 */
[----:B------:R-:W-:Y:S01]  /*4fc0*/  FSEL R133, R90, -INF , !P1 ;  /* 0xff8000005a857808 */ /* 0x000fe20004800000 */
[----:B------:R-:W-:Y:S01]  /*4fd0*/  IMAD.WIDE.U32 R28, R29, -0x2daee0ad, RZ ;  /* 0xd2511f531d1c7825 */ /* 0x000fe200078e00ff */
[----:B------:R-:W-:-:S03]  /*4fe0*/  LOP3.LUT R42, R23, UR27, R16, 0x96, !PT ;  /* 0x0000001b172a7c12 */ /* 0x000fc6000f8e9610 */
[----:B-1----:R-:W-:Y:S01]  /*4ff0*/  FFMA.FTZ R91, R7, -UR4, R163 ;  /* 0x80000004075b7c23 */ /* 0x002fe200080100a3 */
[----:B------:R-:W-:Y:S01]  /*5000*/  LOP3.LUT R38, R29, UR27, R18, 0x96, !PT ;  /* 0x0000001b1d267c12 */ /* 0x000fe2000f8e9612 */
[----:B------:R-:W-:-:S03]  /*5010*/  IMAD.WIDE.U32 R42, R42, -0x326172a9, RZ ;  /* 0xcd9e8d572a2a7825 */ /* 0x000fc600078e00ff */
[----:B------:R-:W-:Y:S01]  /*5020*/  FSEL R134, R91, -INF , !P0 ;  /* 0xff8000005b867808 */ /* 0x000fe20004000000 */
[----:B------:R-:W-:-:S04]  /*5030*/  IMAD.WIDE.U32 R38, R38, -0x326172a9, RZ ;  /* 0xcd9e8d5726267825 */ /* 0x000fc800078e00ff */
[----:B--2---:R-:W-:-:S04]  /*5040*/  IMAD.WIDE.U32 R2, R9, -0x326172a9, RZ ;  /* 0xcd9e8d5709027825 */ /* 0x004fc800078e00ff */
[----:B------:R-:W-:Y:S01]  /*5050*/  IMAD.WIDE.U32 R8, R13, -0x326172a9, RZ ;  /* 0xcd9e8d570d087825 */ /* 0x000fe200078e00ff */
[C---:B------:R-:W-:Y:S02]  /*5060*/  LOP3.LUT R40, R3.reuse, UR28, R10, 0x96, !PT ;  /* 0x0000001c03287c12 */ /* 0x040fe4000f8e960a */
[----:B------:R-:W-:Y:S01]  /*5070*/  LOP3.LUT R44, R3, UR28, R6, 0x96, !PT ;  /* 0x0000001c032c7c12 */ /* 0x000fe2000f8e9606 */
[----:B---3--:R-:W-:Y:S01]  /*5080*/  FFMA.FTZ R87, R11, -UR4, R162 ;  /* 0x800000040b577c23 */ /* 0x008fe200080100a2 */
[--C-:B------:R-:W-:Y:S01]  /*5090*/  LOP3.LUT R24, R3, UR28, R14.reuse, 0x96, !PT ;  /* 0x0000001c03187c12 */ /* 0x100fe2000f8e960e */
[----:B------:R-:W-:Y:S01]  /*50a0*/  IMAD.WIDE.U32 R40, R40, -0x2daee0ad, RZ ;  /* 0xd2511f5328287825 */ /* 0x000fe200078e00ff */
[C---:B------:R-:W-:Y:S02]  /*50b0*/  LOP3.LUT R7, R9.reuse, UR28, R14, 0x96, !PT ;  /* 0x0000001c09077c12 */ /* 0x040fe4000f8e960e */
[----:B------:R-:W-:Y:S01]  /*50c0*/  LOP3.LUT R19, R9, UR28, R10, 0x96, !PT ;  /* 0x0000001c09137c12 */ /* 0x000fe2000f8e960a */
[----:B------:R-:W-:Y:S01]  /*50d0*/  IMAD.WIDE.U32 R10, R33, -0x2daee0ad, RZ ;  /* 0xd2511f53210a7825 */ /* 0x000fe200078e00ff */
[----:B------:R-:W-:-:S02]  /*50e0*/  LOP3.LUT R9, R31, UR27, R16, 0x96, !PT ;  /* 0x0000001b1f097c12 */ /* 0x000fc4000f8e9610 */
[--C-:B------:R-:W-:Y:S01]  /*50f0*/  LOP3.LUT R13, R27, UR27, R12.reuse, 0x96, !PT ;  /* 0x0000001b1b0d7c12 */ /* 0x100fe2000f8e960c */
[----:B------:R-:W-:Y:S01]  /*5100*/  IMAD.WIDE.U32 R14, R17, -0x326172a9, RZ ;  /* 0xcd9e8d57110e7825 */ /* 0x000fe200078e00ff */
[----:B------:R-:W-:Y:S02]  /*5110*/  LOP3.LUT R27, R21, UR27, R12, 0x96, !PT ;  /* 0x0000001b151b7c12 */ /* 0x000fe4000f8e960c */
[----:B------:R-:W-:Y:S01]  /*5120*/  LOP3.LUT R34, R41, UR25, R20, 0x96, !PT ;  /* 0x0000001929227c12 */ /* 0x000fe2000f8e9614 */
[----:B------:R-:W-:Y:S01]  /*5130*/  IMAD.WIDE.U32 R44, R44, -0x2daee0ad, RZ ;  /* 0xd2511f532c2c7825 */ /* 0x000fe200078e00ff */
[----:B------:R-:W-:Y:S02]  /*5140*/  LOP3.LUT R23, R11, UR27, R12, 0x96, !PT ;  /* 0x0000001b0b177c12 */ /* 0x000fe4000f8e960c */
[----:B------:R-:W-:Y:S01]  /*5150*/  LOP3.LUT R36, R15, UR28, R6, 0x96, !PT ;  /* 0x0000001c0f247c12 */ /* 0x000fe2000f8e9606 */
[----:B------:R-:W-:Y:S01]  /*5160*/  IMAD.WIDE.U32 R16, R32, -0x2daee0ad, RZ ;  /* 0xd2511f5320107825 */ /* 0x000fe200078e00ff */
[----:B------:R-:W-:-:S02]  /*5170*/  LOP3.LUT R31, R45, UR25, R10, 0x96, !PT ;  /* 0x000000192d1f7c12 */ /* 0x000fc4000f8e960a */
[----:B------:R-:W-:Y:S01]  /*5180*/  FSEL R135, R87, -INF , !P1 ;  /* 0xff80000057877808 */ /* 0x000fe20004800000 */
[----:B------:R-:W-:Y:S01]  /*5190*/  IMAD.WIDE.U32 R24, R24, -0x2daee0ad, RZ ;  /* 0xd2511f5318187825 */ /* 0x000fe200078e00ff */
[----:B------:R-:W-:-:S03]  /*51a0*/  LOP3.LUT R29, R17, UR27, R18, 0x96, !PT ;  /* 0x0000001b111d7c12 */ /* 0x000fc6000f8e9612 */
[----:B------:R-:W-:Y:S01]  /*51b0*/  IMAD.WIDE.U32 R20, R9, -0x326172a9, RZ ;  /* 0xcd9e8d5709147825 */ /* 0x000fe200078e00ff */
[----:B------:R-:W-:Y:S02]  /*51c0*/  LOP3.LUT R3, R25, UR25, R26, 0x96, !PT ;  /* 0x0000001919037c12 */ /* 0x000fe4000f8e961a */
[--C-:B------:R-:W-:Y:S01]  /*51d0*/  LOP3.LUT R25, R43, UR26, R8.reuse, 0x96, !PT ;  /* 0x0000001a2b197c12 */ /* 0x100fe2000f8e9608 */
[----:B------:R-:W-:Y:S01]  /*51e0*/  IMAD.WIDE.U32 R6, R7, -0x2daee0ad, RZ ;  /* 0xd2511f5307067825 */ /* 0x000fe200078e00ff */
[----:B------:R-:W-:-:S03]  /*51f0*/  LOP3.LUT R26, R21, UR26, R8, 0x96, !PT ;  /* 0x0000001a151a7c12 */ /* 0x000fc6000f8e9608 */
[----:B------:R-:W-:Y:S01]  /*5200*/  IMAD.WIDE.U32 R10, R13, -0x326172a9, RZ ;  /* 0xcd9e8d570d0a7825 */ /* 0x000fe200078e00ff */
[C---:B------:R-:W-:Y:S02]  /*5210*/  LOP3.LUT R15, R7.reuse, UR25, R30, 0x96, !PT ;  /* 0x00000019070f7c12 */ /* 0x040fe4000f8e961e */
[----:B------:R-:W-:Y:S01]  /*5220*/  LOP3.LUT R7, R7, UR25, R28, 0x96, !PT ;  /* 0x0000001907077c12 */ /* 0x000fe2000f8e961c */
[----:B------:R-:W-:Y:S01]  /*5230*/  IMAD.WIDE.U32 R12, R27, -0x326172a9, RZ ;  /* 0xcd9e8d571b0c7825 */ /* 0x000fe200078e00ff */
[C-C-:B------:R-:W-:Y:S02]  /*5240*/  LOP3.LUT R32, R11.reuse, UR26, R2.reuse, 0x96, !PT ;  /* 0x0000001a0b207c12 */ /* 0x140fe4000f8e9602 */
[--C-:B------:R-:W-:Y:S01]  /*5250*/  LOP3.LUT R60, R11, UR26, R2.reuse, 0x96, !PT ;  /* 0x0000001a0b3c7c12 */ /* 0x100fe2000f8e9602 */
[----:B------:R-:W-:Y:S01]  /*5260*/  IMAD.WIDE.U32 R8, R23, -0x326172a9, RZ ;  /* 0xcd9e8d5717087825 */ /* 0x000fe200078e00ff */
[----:B------:R-:W-:-:S03]  /*5270*/  LOP3.LUT R17, R13, UR26, R2, 0x96, !PT ;  /* 0x0000001a0d117c12 */ /* 0x000fc6000f8e9602 */
[----:B------:R-:W-:Y:S01]  /*5280*/  IMAD.WIDE.U32 R18, R19, -0x2daee0ad, RZ ;  /* 0xd2511f5313127825 */ /* 0x000fe200078e00ff */
[----:B------:R-:W-:-:S03]  /*5290*/  LOP3.LUT R9, R9, UR26, R2, 0x96, !PT ;  /* 0x0000001a09097c12 */ /* 0x000fc6000f8e9602 */
[----:B------:R-:W-:Y:S01]  /*52a0*/  IMAD.WIDE.U32 R36, R36, -0x2daee0ad, RZ ;  /* 0xd2511f5324247825 */ /* 0x000fe200078e00ff */
[----:B------:R-:W-:Y:S02]  /*52b0*/  LOP3.LUT R41, R19, UR25, R22, 0x96, !PT ;  /* 0x0000001913297c12 */ /* 0x000fe4000f8e9616 */
[----:B------:R-:W-:Y:S01]  /*52c0*/  LOP3.LUT R22, R39, UR26, R14, 0x96, !PT ;  /* 0x0000001a27167c12 */ /* 0x000fe2000f8e960e */
[----:B------:R-:W-:Y:S01]  /*52d0*/  IMAD.WIDE.U32 R28, R29, -0x326172a9, RZ ;  /* 0xcd9e8d571d1c7825 */ /* 0x000fe200078e00ff */
[----:B------:R-:W-:-:S03]  /*52e0*/  LOP3.LUT R19, R37, UR25, R16, 0x96, !PT ;  /* 0x0000001925137c12 */ /* 0x000fc6000f8e9610 */
[----:B------:R-:W-:Y:S01]  /*52f0*/  IMAD.WIDE.U32 R34, R34, -0x326172a9, RZ ;  /* 0xcd9e8d5722227825 */ /* 0x000fe200078e00ff */
[----:B------:R-:W-:-:S03]  /*5300*/  LOP3.LUT R21, R29, UR26, R14, 0x96, !PT ;  /* 0x0000001a1d157c12 */ /* 0x000fc6000f8e960e */
[----:B------:R-:W-:Y:S01]  /*5310*/  IMAD.WIDE.U32 R32, R32, -0x2daee0ad, RZ ;  /* 0xd2511f5320207825 */ /* 0x000fe200078e00ff */
[----:B------:R-:W-:Y:S02]  /*5320*/  LOP3.LUT R11, R35, UR23, R12, 0x96, !PT ;  /* 0x00000017230b7c12 */ /* 0x000fe4000f8e960c */
[----:B------:R-:W-:Y:S01]  /*5330*/  FSEL R35, R67, -INF , !P1 ;  /* 0xff80000043237808 */ /* 0x000fe20004800000 */
[----:B------:R-:W-:Y:S01]  /*5340*/  IMAD.WIDE.U32 R2, R3, -0x326172a9, RZ ;  /* 0xcd9e8d5703027825 */ /* 0x000fe200078e00ff */
[----:B------:R-:W-:-:S03]  /*5350*/  LOP3.LUT R33, R33, UR11, R24, 0x96, !PT ;  /* 0x0000000b21217c12 */ /* 0x000fc6000f8e9618 */
[----:B------:R-:W-:Y:S01]  /*5360*/  IMAD.WIDE.U32 R26, R26, -0x2daee0ad, RZ ;  /* 0xd2511f531a1a7825 */ /* 0x000fe200078e00ff */
[C-C-:B------:R-:W-:Y:S02]  /*5370*/  LOP3.LUT R29, R3.reuse, UR23, R10.reuse, 0x96, !PT ;  /* 0x00000017031d7c12 */ /* 0x140fe4000f8e960a */
[----:B------:R-:W-:Y:S01]  /*5380*/  LOP3.LUT R43, R3, UR23, R10, 0x96, !PT ;  /* 0x00000017032b7c12 */ /* 0x000fe2000f8e960a */
[----:B------:R-:W-:Y:S01]  /*5390*/  IMAD.WIDE.U32 R16, R17, -0x2daee0ad, RZ ;  /* 0xd2511f5311107825 */ /* 0x000fe200078e00ff */
[----:B------:R-:W-:Y:S02]  /*53a0*/  LOP3.LUT R3, R27, UR11, R6, 0x96, !PT ;  /* 0x0000000b1b037c12 */ /* 0x000fe4000f8e9606 */
[----:B------:R-:W-:Y:S01]  /*53b0*/  FSEL R27, R80, -INF , !P1 ;  /* 0xff800000501b7808 */ /* 0x000fe20004800000 */
[----:B------:R-:W-:Y:S01]  /*53c0*/  IMAD.WIDE.U32 R14, R15, -0x326172a9, RZ ;  /* 0xcd9e8d570f0e7825 */ /* 0x000fe200078e00ff */
[----:B------:R-:W-:-:S03]  /*53d0*/  LOP3.LUT R40, R17, UR11, R40, 0x96, !PT ;  /* 0x0000000b11287c12 */ /* 0x000fc6000f8e9628 */
[----:B------:R-:W-:Y:S01]  /*53e0*/  IMAD.WIDE.U32 R12, R41, -0x326172a9, RZ ;  /* 0xcd9e8d57290c7825 */ /* 0x000fe200078e00ff */
[----:B------:R-:W-:-:S03]  /*53f0*/  LOP3.LUT R17, R15, UR23, R20, 0x96, !PT ;  /* 0x000000170f117c12 */ /* 0x000fc6000f8e9614 */
[----:B------:R-:W-:Y:S01]  /*5400*/  IMAD.WIDE.U32 R20, R21, -0x2daee0ad, RZ ;  /* 0xd2511f5315147825 */ /* 0x000fe200078e00ff */
[----:B------:R-:W-:-:S03]  /*5410*/  LOP3.LUT R42, R13, UR23, R42, 0x96, !PT ;  /* 0x000000170d2a7c12 */ /* 0x000fc6000f8e962a */
[----:B------:R-:W-:Y:S01]  /*5420*/  IMAD.WIDE.U32 R46, R11, -0x2daee0ad, RZ ;  /* 0xd2511f530b2e7825 */ /* 0x000fe200078e00ff */
[----:B------:R-:W-:-:S03]  /*5430*/  LOP3.LUT R36, R21, UR11, R36, 0x96, !PT ;  /* 0x0000000b15247c12 */ /* 0x000fc6000f8e9624 */
[----:B------:R-:W-:Y:S01]  /*5440*/  IMAD.WIDE.U32 R10, R33, -0x326172a9, RZ ;  /* 0xcd9e8d57210a7825 */ /* 0x000fe200078e00ff */
[----:B------:R-:W-:-:S03]  /*5450*/  FSEL R33, R62, -INF , !P3 ;  /* 0xff8000003e217808 */ /* 0x000fc60005800000 */
[----:B------:R-:W-:Y:S01]  /*5460*/  IMAD.WIDE.U32 R50, R3, -0x326172a9, RZ ;  /* 0xcd9e8d5703327825 */ /* 0x000fe200078e00ff */
[----:B------:R-:W-:Y:S02]  /*5470*/  FMNMX.FTZ R3, R120, R116, !PT ;  /* 0x0000007478037209 */ /* 0x000fe40007810000 */
[--C-:B------:R-:W-:Y:S01]  /*5480*/  LOP3.LUT R13, R11, UR8, R2.reuse, 0x96, !PT ;  /* 0x000000080b0d7c12 */ /* 0x100fe2000f8e9602 */
[----:B------:R-:W-:Y:S01]  /*5490*/  IMAD.WIDE.U32 R30, R31, -0x326172a9, RZ ;  /* 0xcd9e8d571f1e7825 */ /* 0x000fe200078e00ff */
[----:B------:R-:W-:Y:S02]  /*54a0*/  LOP3.LUT R21, R11, UR8, R2, 0x96, !PT ;  /* 0x000000080b157c12 */ /* 0x000fe4000f8e9602 */
[----:B------:R-:W-:Y:S01]  /*54b0*/  FMNMX.FTZ R2, R115, R3, !PT ;  /* 0x0000000373027209 */ /* 0x000fe20007810000 */
[----:B------:R-:W-:Y:S01]  /*54c0*/  IMAD.WIDE.U32 R24, R25, -0x2daee0ad, RZ ;  /* 0xd2511f5319187825 */ /* 0x000fe200078e00ff */
[----:B------:R-:W-:Y:S02]  /*54d0*/  LOP3.LUT R31, R31, UR23, R8, 0x96, !PT ;  /* 0x000000171f1f7c12 */ /* 0x000fe4000f8e9608 */
[----:B------:R-:W-:Y:S01]  /*54e0*/  FMNMX.FTZ R2, R102, R2, !PT ;  /* 0x0000000266027209 */ /* 0x000fe20007810000 */
[----:B------:R-:W-:Y:S01]  /*54f0*/  IMAD.WIDE.U32 R22, R22, -0x2daee0ad, RZ ;  /* 0xd2511f5316167825 */ /* 0x000fe200078e00ff */
[----:B------:R-:W-:-:S02]  /*5500*/  LOP3.LUT R25, R25, UR11, R18, 0x96, !PT ;  /* 0x0000000b19197c12 */ /* 0x000fc4000f8e9612 */
[----:B------:R-:W-:Y:S01]  /*5510*/  FMNMX.FTZ R2, R109, R2, !PT ;  /* 0x000000026d027209 */ /* 0x000fe20007810000 */
        /* <DEDUP_REMOVED lines=11> */
[----:B------:R-:W-:Y:S01]  /*55d0*/  LOP3.LUT R7, R47, UR5, R16, 0x96, !PT ;  /* 0x000000052f077c12 */ /* 0x000fe2000f8e9610 */
[----:B------:R-:W-:Y:S01]  /*55e0*/  IMAD.WIDE.U32 R28, R29, -0x2daee0ad, RZ ;  /* 0xd2511f531d1c7825 */ /* 0x000fe200078e00ff */
[----:B------:R-:W-:Y:S02]  /*55f0*/  LOP3.LUT R47, R57, UR5, R8, 0x96, !PT ;  /* 0x00000005392f7c12 */ /* 0x000fe4000f8e9608 */
[----:B------:R-:W-:Y:S01]  /*5600*/  FSEL R31, R61, -INF , !P5 ;  /* 0xff8000003d1f7808 */ /* 0x000fe20006800000 */
[----:B------:R-:W-:Y:S01]  /*5610*/  IMAD.WIDE.U32 R58, R23, -0x326172a9, RZ ;  /* 0xcd9e8d57173a7825 */ /* 0x000fe200078e00ff */
[----:B------:R-:W-:-:S02]  /*5620*/  LOP3.LUT R32, R29, UR5, R32, 0x96, !PT ;  /* 0x000000051d207c12 */ /* 0x000fc4000f8e9620 */
[----:B------:R-:W-:Y:S01]  /*5630*/  FSEL R29, R52, -INF , !P6 ;  /* 0xff800000341d7808 */ /* 0x000fe20007000000 */
        /* <DEDUP_REMOVED lines=8> */
[----:B------:R-:W-:Y:S01]  /*56c0*/  FSEL R18, R63, -INF , !P4 ;  /* 0xff8000003f127808 */ /* 0x000fe20006000000 */
[----:B------:R-:W-:Y:S01]  /*56d0*/  IMAD.WIDE.U32 R2, R7, -0x326172a9, RZ ;  /* 0xcd9e8d5707027825 */ /* 0x000fe200078e00ff */
[----:B------:R-:W-:Y:S02]  /*56e0*/  FMNMX.FTZ R6, R31, R6, !PT ;  /* 0x000000061f067209 */ /* 0x000fe40007810000 */
[----:B------:R-:W-:Y:S01]  /*56f0*/  LOP3.LUT R75, R17, UR5, R26, 0x96, !PT ;  /* 0x00000005114b7c12 */ /* 0x000fe2000f8e961a */
[----:B------:R-:W-:Y:S01]  /*5700*/  IMAD.WIDE.U32 R44, R44, -0x326172a9, RZ ;  /* 0xcd9e8d572c2c7825 */ /* 0x000fe200078e00ff */
[----:B------:R-:W-:Y:S02]  /*5710*/  LOP3.LUT R17, R3, UR32, R14, 0x96, !PT ;  /* 0x0000002003117c12 */ /* 0x000fe4000f8e960e */
[----:B------:R-:W-:Y:S01]  /*5720*/  LOP3.LUT R59, R15, UR8, R34, 0x96, !PT ;  /* 0x000000080f3b7c12 */ /* 0x000fe2000f8e9622 */
[----:B------:R-:W-:Y:S01]  /*5730*/  IMAD.WIDE.U32 R48, R42, -0x2daee0ad, RZ ;  /* 0xd2511f532a307825 */ /* 0x000fe200078e00ff */
[----:B------:R-:W-:-:S02]  /*5740*/  LOP3.LUT R42, R2, 0xffff, RZ, 0xc0, !PT ;  /* 0x0000ffff022a7812 */ /* 0x000fc400078ec0ff */
[----:B------:R-:W-:Y:S01]  /*5750*/  FMNMX.FTZ R3, R18, R6, !PT ;  /* 0x0000000612037209 */ /* 0x000fe20007810000 */
[----:B------:R-:W-:Y:S01]  /*5760*/  IMAD.WIDE.U32 R40, R25, -0x326172a9, RZ ;  /* 0xcd9e8d5719287825 */ /* 0x000fe200078e00ff */
[----:B------:R-:W-:Y:S02]  /*5770*/  LOP3.LUT R86, R45, UR8, R30, 0x96, !PT ;  /* 0x000000082d567c12 */ /* 0x000fe4000f8e961e */
[----:B------:R-:W-:Y:S01]  /*5780*/  LOP3.LUT R37, R2, 0xff, RZ, 0xc0, !PT ;  /* 0x000000ff02257812 */ /* 0x000fe200078ec0ff */
[----:B------:R-:W-:Y:S01]  /*5790*/  IMAD.WIDE.U32 R54, R9, -0x2daee0ad, RZ ;  /* 0xd2511f5309367825 */ /* 0x000fe200078e00ff */
[--C-:B------:R-:W-:Y:S02]  /*57a0*/  SHF.R.U32.HI R45, RZ, 0x10, R2.reuse ;  /* 0x00000010ff2d7819 */ /* 0x100fe40000011602 */
[----:B------:R-:W-:Y:S01]  /*57b0*/  SHF.R.U32.HI R30, RZ, 0x18, R2 ;  /* 0x00000018ff1e7819 */ /* 0x000fe20000011602 */
[----:B------:R-:W-:Y:S01]  /*57c0*/  IMAD R7, R60, -0x2daee0ad, RZ ;  /* 0xd2511f533c077824 */ /* 0x000fe200078e02ff */
[----:B------:R-:W-:Y:S01]  /*57d0*/  FSEL R34, R66, -INF , !P2 ;  /* 0xff80000042227808 */ /* 0x000fe20005000000 */
[----:B------:R-:W-:Y:S01]  /*57e0*/  IMAD.WIDE.U32 R14, R43, -0x2daee0ad, RZ ;  /* 0xd2511f532b0e7825 */ /* 0x000fe200078e00ff */
[----:B------:R-:W-:-:S02]  /*57f0*/  FMNMX.FTZ R3, R33, R3, !PT ;  /* 0x0000000321037209 */ /* 0x000fc40007810000 */
[----:B------:R-:W-:Y:S01]  /*5800*/  FMNMX.FTZ R2, R122, R118, !PT ;  /* 0x000000767a027209 */ /* 0x000fe20007810000 */
[----:B------:R-:W-:Y:S01]  /*5810*/  IMAD.WIDE.U32 R38, R38, -0x2daee0ad, RZ ;  /* 0xd2511f5326267825 */ /* 0x000fe200078e00ff */
[----:B------:R-:W-:Y:S02]  /*5820*/  LOP3.LUT R85, R41, UR8, R12, 0x96, !PT ;  /* 0x0000000829557c12 */ /* 0x000fe4000f8e960c */
[----:B------:R-:W-:Y:S01]  /*5830*/  FMNMX.FTZ R6, R34, R3, !PT ;  /* 0x0000000322067209 */ /* 0x000fe20007810000 */
[----:B------:R-:W-:Y:S01]  /*5840*/  IMAD.WIDE.U32 R8, R13, -0x2daee0ad, RZ ;  /* 0xd2511f530d087825 */ /* 0x000fe200078e00ff */
[----:B------:R-:W-:Y:S02]  /*5850*/  FMNMX.FTZ R12, R139, R2, !PT ;  /* 0x000000028b0c7209 */ /* 0x000fe40007810000 */
[----:B------:R-:W-:Y:S01]  /*5860*/  FSEL R36, R65, -INF , !P0 ;  /* 0xff80000041247808 */ /* 0x000fe20004000000 */
[----:B------:R-:W-:Y:S01]  /*5870*/  IMAD.WIDE.U32 R2, R32, -0x326172a9, RZ ;  /* 0xcd9e8d5720027825 */ /* 0x000fe200078e00ff */
[----:B------:R-:W-:-:S02]  /*5880*/  FMNMX.FTZ R6, R35, R6, !PT ;  /* 0x0000000623067209 */ /* 0x000fc40007810000 */
[----:B------:R-:W-:Y:S02]  /*5890*/  LOP3.LUT R98, R55, UR5, R20, 0x96, !PT ;  /* 0x0000000537627c12 */ /* 0x000fe4000f8e9614 */
[----:B------:R-:W-:Y:S02]  /*58a0*/  LOP3.LUT R20, R3, UR32, R10, 0x96, !PT ;  /* 0x0000002003147c12 */ /* 0x000fe4000f8e960a */
[C---:B------:R-:W-:Y:S02]  /*58b0*/  LOP3.LUT R107, R2.reuse, 0xffff, RZ, 0xc0, !PT ;  /* 0x0000ffff026b7812 */ /* 0x040fe400078ec0ff */
[----:B------:R-:W-:Y:S02]  /*58c0*/  LOP3.LUT R32, R2, 0xff, RZ, 0xc0, !PT ;  /* 0x000000ff02207812 */ /* 0x000fe400078ec0ff */
[--C-:B------:R-:W-:Y:S02]  /*58d0*/  SHF.R.U32.HI R84, RZ, 0x10, R2.reuse ;  /* 0x00000010ff547819 */ /* 0x100fe40000011602 */
[----:B------:R-:W-:-:S02]  /*58e0*/  SHF.R.U32.HI R41, RZ, 0x18, R2 ;  /* 0x00000018ff297819 */ /* 0x000fc40000011602 */
[----:B------:R-:W-:Y:S02]  /*58f0*/  FMNMX.FTZ R3, R131, R12, !PT ;  /* 0x0000000c83037209 */ /* 0x000fe40007810000 */
[----:B------:R-:W-:Y:S02]  /*5900*/  FMNMX.FTZ R11, R36, R6, !PT ;  /* 0x00000006240b7209 */ /* 0x000fe40007810000 */
[----:B------:R-:W-:Y:S01]  /*5910*/  LOP3.LUT R2, R15, UR5, R7, 0x96, !PT ;  /* 0x000000050f027c12 */ /* 0x000fe2000f8e9607 */
[----:B------:R-:W-:Y:S01]  /*5920*/  IMAD.WIDE.U32 R6, R19, -0x2daee0ad, RZ ;  /* 0xd2511f5313067825 */ /* 0x000fe200078e00ff */
[----:B------:R-:W-:Y:S01]  /*5930*/  LOP3.LUT R99, R39, UR5, R22, 0x96, !PT ;  /* 0x0000000527637c12 */ /* 0x000fe2000f8e9616 */
[----:B------:R-:W1:Y:S01]  /*5940*/  SHFL.BFLY PT, R13, R11, 0x2, 0x1f ;  /* 0x0c401f000b0d7f89 */ /* 0x000e6200000e0000 */
[C---:B------:R-:W-:Y:S02]  /*5950*/  LOP3.LUT R39, R8.reuse, 0xff, RZ, 0xc0, !PT ;  /* 0x000000ff08277812 */ /* 0x040fe400078ec0ff */
[----:B------:R-:W-:-:S02]  /*5960*/  LOP3.LUT R176, R8, 0xffff, RZ, 0xc0, !PT ;  /* 0x0000ffff08b07812 */ /* 0x000fc400078ec0ff */
[--C-:B------:R-:W-:Y:S02]  /*5970*/  SHF.R.U32.HI R212, RZ, 0x10, R8.reuse ;  /* 0x00000010ffd47819 */ /* 0x100fe40000011608 */
[----:B------:R-:W-:Y:S02]  /*5980*/  SHF.R.U32.HI R61, RZ, 0x18, R8 ;  /* 0x00000018ff3d7819 */ /* 0x000fe40000011608 */
[----:B------:R-:W-:Y:S01]  /*5990*/  FMNMX.FTZ R8, R130, R3, !PT ;  /* 0x0000000382087209 */ /* 0x000fe20007810000 */
[----:B------:R-:W-:Y:S01]  /*59a0*/  IMAD.WIDE.U32 R2, R2, -0x326172a9, RZ ;  /* 0xcd9e8d5702027825 */ /* 0x000fe200078e00ff */
[C---:B------:R-:W-:Y:S02]  /*59b0*/  LOP3.LUT R65, R6.reuse, 0xff, RZ, 0xc0, !PT ;  /* 0x000000ff06417812 */ /* 0x040fe400078ec0ff */
[----:B------:R-:W-:Y:S02]  /*59c0*/  LOP3.LUT R221, R6, 0xffff, RZ, 0xc0, !PT ;  /* 0x0000ffff06dd7812 */ /* 0x000fe400078ec0ff */
[----:B------:R-:W-:-:S02]  /*59d0*/  SHF.R.U32.HI R220, RZ, 0x10, R6 ;  /* 0x00000010ffdc7819 */ /* 0x000fc40000011606 */
[----:B------:R-:W-:Y:S02]  /*59e0*/  SHF.R.U32.HI R66, RZ, 0x18, R6 ;  /* 0x00000018ff427819 */ /* 0x000fe40000011606 */
[----:B------:R-:W-:Y:S02]  /*59f0*/  FMNMX.FTZ R6, R128, R8, !PT ;  /* 0x0000000880067209 */ /* 0x000fe40007810000 */
[C---:B------:R-:W-:Y:S02]  /*5a00*/  LOP3.LUT R67, R2.reuse, 0xffff, RZ, 0xc0, !PT ;  /* 0x0000ffff02437812 */ /* 0x040fe400078ec0ff */
[----:B------:R-:W-:Y:S02]  /*5a10*/  LOP3.LUT R73, R2, 0xff, RZ, 0xc0, !PT ;  /* 0x000000ff02497812 */ /* 0x000fe400078ec0ff */
[--C-:B------:R-:W-:Y:S02]  /*5a20*/  SHF.R.U32.HI R71, RZ, 0x10, R2.reuse ;  /* 0x00000010ff477819 */ /* 0x100fe40000011602 */
[----:B------:R-:W-:-:S02]  /*5a30*/  SHF.R.U32.HI R72, RZ, 0x18, R2 ;  /* 0x00000018ff487819 */ /* 0x000fc40000011602 */
[----:B------:R-:W-:Y:S02]  /*5a40*/  FMNMX.FTZ R2, R129, R6, !PT ;  /* 0x0000000681027209 */ /* 0x000fe40007810000 */
[----:B------:R-:W-:Y:S02]  /*5a50*/  LOP3.LUT R25, R3, UR32, R10, 0x96, !PT ;  /* 0x0000002003197c12 */ /* 0x000fe4000f8e960a */
[----:B------:R-:W-:Y:S02]  /*5a60*/  FMNMX.FTZ R2, R127, R2, !PT ;  /* 0x000000027f027209 */ /* 0x000fe40007810000 */
[----:B------:R-:W-:Y:S02]  /*5a70*/  FMNMX.FTZ R3, R173, R151, !PT ;  /* 0x00000097ad037209 */ /* 0x000fe40007810000 */
[----:B------:R-:W-:Y:S02]  /*5a80*/  FMNMX.FTZ R6, R81, R2, !PT ;  /* 0x0000000251067209 */ /* 0x000fe40007810000 */
[----:B------:R-:W-:-:S02]  /*5a90*/  FMNMX.FTZ R2, R203, R174, !PT ;  /* 0x000000aecb027209 */ /* 0x000fc40007810000 */
[----:B------:R-:W-:Y:S02]  /*5aa0*/  FMNMX.FTZ R3, R144, R3, !PT ;  /* 0x0000000390037209 */ /* 0x000fe40007810000 */
[----:B------:R-:W-:Y:S02]  /*5ab0*/  FSEL R15, R79, -INF , !P6 ;  /* 0xff8000004f0f7808 */ /* 0x000fe40007000000 */
[----:B------:R-:W-:Y:S02]  /*5ac0*/  FMNMX.FTZ R2, R146, R2, !PT ;  /* 0x0000000292027209 */ /* 0x000fe40007810000 */
[----:B------:R-:W-:Y:S02]  /*5ad0*/  FMNMX.FTZ R3, R140, R3, !PT ;  /* 0x000000038c037209 */ /* 0x000fe40007810000 */
[----:B------:R-:W-:Y:S02]  /*5ae0*/  FSEL R19, R64, -INF , !P5 ;  /* 0xff80000040137808 */ /* 0x000fe40006800000 */
[----:B------:R-:W-:-:S02]  /*5af0*/  FMNMX.FTZ R6, R15, R6, !PT ;  /* 0x000000060f067209 */ /* 0x000fc40007810000 */
[----:B------:R-:W-:Y:S02]  /*5b00*/  LOP3.LUT R53, R7, UR31, R16, 0x96, !PT ;  /* 0x0000001f07357c12 */ /* 0x000fe4000f8e9610 */
[----:B------:R-:W-:Y:S02]  /*5b10*/  FMNMX.FTZ R2, R145, R2, !PT ;  /* 0x0000000291027209 */ /* 0x000fe40007810000 */
[----:B------:R-:W-:Y:S02]  /*5b20*/  FMNMX.FTZ R3, R148, R3, !PT ;  /* 0x0000000394037209 */ /* 0x000fe40007810000 */
[----:B------:R-:W-:Y:S02]  /*5b30*/  FSEL R16, R76, -INF , !P4 ;  /* 0xff8000004c107808 */ /* 0x000fe40006000000 */
[----:B------:R-:W-:Y:S02]  /*5b40*/  FMNMX.FTZ R6, R19, R6, !PT ;  /* 0x0000000613067209 */ /* 0x000fe40007810000 */
[----:B------:R-:W-:-:S02]  /*5b50*/  LOP3.LUT R82, R49, UR5, R24, 0x96, !PT ;  /* 0x0000000531527c12 */ /* 0x000fc4000f8e9618 */
[----:B------:R-:W-:Y:S02]  /*5b60*/  FMNMX.FTZ R2, R149, R2, !PT ;  /* 0x0000000295027209 */ /* 0x000fe40007810000 */
[----:B------:R-:W-:Y:S02]  /*5b70*/  FMNMX.FTZ R3, R147, R3, !PT ;  /* 0x0000000393037209 */ /* 0x000fe40007810000 */
[----:B------:R-:W-:Y:S02]  /*5b80*/  FSEL R24, R70, -INF , !P3 ;  /* 0xff80000046187808 */ /* 0x000fe40005800000 */
[----:B------:R-:W-:Y:S02]  /*5b90*/  FMNMX.FTZ R6, R16, R6, !PT ;  /* 0x0000000610067209 */ /* 0x000fe40007810000 */
[----:B------:R-:W-:Y:S02]  /*5ba0*/  FMNMX.FTZ R2, R150, R2, !PT ;  /* 0x0000000296027209 */ /* 0x000fe40007810000 */
[----:B------:R-:W-:-:S02]  /*5bb0*/  FMNMX.FTZ R3, R136, R3, !PT ;  /* 0x0000000388037209 */ /* 0x000fc40007810000 */
[----:B------:R-:W-:Y:S02]  /*5bc0*/  FSEL R23, R78, -INF , !P2 ;  /* 0xff8000004e177808 */ /* 0x000fe40005000000 */
[----:B------:R-:W-:Y:S02]  /*5bd0*/  FMNMX.FTZ R6, R24, R6, !PT ;  /* 0x0000000618067209 */ /* 0x000fe40007810000 */
        /* <DEDUP_REMOVED lines=8> */
[----:B------:R-:W-:Y:S02]  /*5c60*/  FMNMX.FTZ R3, R110, R3, !PT ;  /* 0x000000036e037209 */ /* 0x000fe40007810000 */
[----:B------:R-:W-:-:S02]  /*5c70*/  FMNMX.FTZ R68, R26, R6, !PT ;  /* 0x000000061a447209 */ /* 0x000fc40007810000 */
[----:B------:R-:W-:Y:S02]  /*5c80*/  FMNMX.FTZ R2, R112, R2, !PT ;  /* 0x0000000270027209 */ /* 0x000fe40007810000 */
[----:B------:R-:W-:Y:S01]  /*5c90*/  FMNMX.FTZ R3, R117, R3, !PT ;  /* 0x0000000375037209 */ /* 0x000fe20007810000 */
[----:B------:R-:W2:Y:S01]  /*5ca0*/  SHFL.BFLY PT, R7, R68, 0x2, 0x1f ;  /* 0x0c401f0044077f89 */ /* 0x000ea200000e0000 */
        /* <DEDUP_REMOVED lines=9> */
[----:B------:R-:W-:Y:S01]  /*5d40*/  IMAD.WIDE.U32 R2, R21, -0x2daee0ad, RZ ;  /* 0xd2511f5315027825 */ /* 0x000fe200078e00ff */
[----:B------:R-:W-:Y:S02]  /*5d50*/  FMNMX.FTZ R69, R133, R69, !PT ;  /* 0x0000004585457209 */ /* 0x000fe40007810000 */
[----:B------:R-:W-:-:S02]  /*5d60*/  FMNMX.FTZ R6, R135, R6, !PT ;  /* 0x0000000687067209 */ /* 0x000fc40007810000 */
[----:B------:R-:W-:Y:S02]  /*5d70*/  FMNMX.FTZ R69, R132, R69, !PT ;  /* 0x0000004584457209 */ /* 0x000fe40007810000 */
[----:B------:R-:W-:Y:S02]  /*5d80*/  FMNMX.FTZ R10, R134, R6, !PT ;  /* 0x00000006860a7209 */ /* 0x000fe40007810000 */
[----:B--2---:R-:W-:Y:S01]  /*5d90*/  FMNMX.FTZ R68, R68, R7, !PT ;  /* 0x0000000744447209 */ /* 0x004fe20007810000 */
[----:B------:R-:W2:Y:S01]  /*5da0*/  SHFL.BFLY PT, R11, R69, 0x2, 0x1f ;  /* 0x0c401f00450b7f89 */ /* 0x000ea200000e0000 */
[----:B------:R-:W-:Y:S01]  /*5db0*/  IMAD.WIDE.U32 R6, R47, -0x326172a9, RZ ;  /* 0xcd9e8d572f067825 */ /* 0x000fe200078e00ff */
[----:B------:R-:W-:Y:S02]  /*5dc0*/  LOP3.LUT R21, R3, UR31, R14, 0x96, !PT ;  /* 0x0000001f03157c12 */ /* 0x000fe4000f8e960e */
[----:B------:R-:W3:Y:S01]  /*5dd0*/  SHFL.BFLY PT, R12, R10, 0x2, 0x1f ;  /* 0x0c401f000a0c7f89 */ /* 0x000ee200000e0000 */
[----:B------:R-:W-:-:S02]  /*5de0*/  LOP3.LUT R60, R2, 0xffff, RZ, 0xc0, !PT ;  /* 0x0000ffff023c7812 */ /* 0x000fc400078ec0ff */
[C---:B------:R-:W-:Y:S01]  /*5df0*/  LOP3.LUT R190, R6.reuse, 0xffff, RZ, 0xc0, !PT ;  /* 0x0000ffff06be7812 */ /* 0x040fe200078ec0ff */
[----:B------:R-:W4:Y:S01]  /*5e00*/  SHFL.BFLY PT, R13, R68, 0x1, 0x1f ;  /* 0x0c201f00440d7f89 */ /* 0x000f2200000e0000 */
[----:B------:R-:W-:Y:S02]  /*5e10*/  LOP3.LUT R202, R6, 0xff, RZ, 0xc0, !PT ;  /* 0x000000ff06ca7812 */ /* 0x000fe400078ec0ff */
[--C-:B------:R-:W-:Y:S02]  /*5e20*/  SHF.R.U32.HI R197, RZ, 0x10, R6.reuse ;  /* 0x00000010ffc57819 */ /* 0x100fe40000011606 */
[----:B-1----:R-:W-:Y:S02]  /*5e30*/  FMNMX.FTZ R70, R8, R70, !PT ;  /* 0x0000004608467209 */ /* 0x002fe40007810000 */
[----:B------:R-:W-:Y:S02]  /*5e40*/  SHF.R.U32.HI R196, RZ, 0x18, R6 ;  /* 0x00000018ffc47819 */ /* 0x000fe40000011606 */
[----:B------:R-:W-:Y:S01]  /*5e50*/  LOP3.LUT R63, R2, 0xff, RZ, 0xc0, !PT ;  /* 0x000000ff023f7812 */ /* 0x000fe200078ec0ff */
[----:B------:R-:W-:Y:S01]  /*5e60*/  FMUL.FTZ R6, R70, c[0x0][0x23c] ;  /* 0x00008f0046067a20 */ /* 0x000fe20000410000 */
[----:B------:R-:W-:-:S02]  /*5e70*/  SHF.R.U32.HI R62, RZ, 0x10, R2 ;  /* 0x00000010ff3e7819 */ /* 0x000fc40000011602 */
[----:B------:R-:W-:Y:S01]  /*5e80*/  SHF.R.U32.HI R64, RZ, 0x18, R2 ;  /* 0x00000018ff407819 */ /* 0x000fe20000011602 */
[----:B------:R-:W-:Y:S01]  /*5e90*/  IMAD.WIDE.U32 R2, R57, -0x2daee0ad, RZ ;  /* 0xd2511f5339027825 */ /* 0x000fe200078e00ff */
[----:B------:R-:W-:Y:S02]  /*5ea0*/  FSETP.NEU.FTZ.AND P0, PT, R70, -INF , PT ;  /* 0xff8000004600780b */ /* 0x000fe40003f1d000 */
[----:B--2---:R-:W-:Y:S02]  /*5eb0*/  FMNMX.FTZ R69, R69, R11, !PT ;  /* 0x0000000b45457209 */ /* 0x004fe40007810000 */
[----:B------:R-:W-:Y:S02]  /*5ec0*/  FSEL R6, R6, RZ, P0 ;  /* 0x000000ff06067208 */ /* 0x000fe40000000000 */
[----:B------:R-:W-:Y:S02]  /*5ed0*/  LOP3.LUT R22, R3, UR31, R38, 0x96, !PT ;  /* 0x0000001f03167c12 */ /* 0x000fe4000f8e9626 */
[----:B------:R-:W-:-:S02]  /*5ee0*/  LOP3.LUT R38, R2, 0xffff, RZ, 0xc0, !PT ;  /* 0x0000ffff02267812 */ /* 0x000fc400078ec0ff */
[----:B---3--:R-:W-:Y:S01]  /*5ef0*/  FMNMX.FTZ R3, R10, R12, !PT ;  /* 0x0000000c0a037209 */ /* 0x008fe20007810000 */
[----:B------:R-:W-:Y:S01]  /*5f00*/  FFMA.FTZ R10, R29, c[0x0][0x23c], -R6 ;  /* 0x00008f001d0a7a23 */ /* 0x000fe20000010806 */
[----:B------:R-:W-:Y:S01]  /*5f10*/  LOP3.LUT R43, R2, 0xff, RZ, 0xc0, !PT ;  /* 0x000000ff022b7812 */ /* 0x000fe200078ec0ff */
[----:B------:R-:W1:Y:S01]  /*5f20*/  SHFL.BFLY PT, R12, R69, 0x1, 0x1f ;  /* 0x0c201f00450c7f89 */ /* 0x000e6200000e0000 */
[--C-:B------:R-:W-:Y:S01]  /*5f30*/  SHF.R.U32.HI R55, RZ, 0x10, R2.reuse ;  /* 0x00000010ff377819 */ /* 0x100fe20000011602 */
[----:B------:R-:W-:Y:S01]  /*5f40*/  MUFU.EX2 R249, R10 ;  /* 0x0000000a00f97308 */ /* 0x000fe20000000800 */
[----:B------:R-:W-:Y:S01]  /*5f50*/  SHF.R.U32.HI R57, RZ, 0x18, R2 ;  /* 0x00000018ff397819 */ /* 0x000fe20000011602 */
[----:B------:R-:W-:Y:S01]  /*5f60*/  FFMA.FTZ R2, R74, c[0x0][0x23c], -R6 ;  /* 0x00008f004a027a23 */ /* 0x000fe20000010806 */
[----:B----4-:R-:W-:Y:S02]  /*5f70*/  FMNMX.FTZ R68, R68, R13, !PT ;  /* 0x0000000d44447209 */ /* 0x010fe40007810000 */
[----:B------:R-:W2:Y:S01]  /*5f80*/  SHFL.BFLY PT, R13, R3, 0x1, 0x1f ;  /* 0x0c201f00030d7f89 */ /* 0x000ea200000e0000 */
[----:B------:R-:W-:Y:S01]  /*5f90*/  LOP3.LUT R49, R9, UR31, R28, 0x96, !PT ;  /* 0x0000001f09317c12 */ /* 0x000fe2000f8e961c */
[----:B------:R-:W-:Y:S01]  /*5fa0*/  IMAD.WIDE.U32 R8, R59, -0x2daee0ad, RZ ;  /* 0xd2511f533b087825 */ /* 0x000fe200078e00ff */
[----:B------:R3:W4:Y:S01]  /*5fb0*/  MUFU.EX2 R230, R2 ;  /* 0x0000000200e67308 */ /* 0x0007220000000800 */
[----:B------:R-:W-:-:S02]  /*5fc0*/  FSETP.NEU.FTZ.AND P0, PT, R68, -INF , PT ;  /* 0xff8000004400780b */ /* 0x000fc40003f1d000 */
[----:B------:R-:W-:Y:S02]  /*5fd0*/  LOP3.LUT R11, R17, 0xffff, RZ, 0xc0, !PT ;  /* 0x0000ffff110b7812 */ /* 0x000fe400078ec0ff */
[----:B------:R-:W-:Y:S02]  /*5fe0*/  ISETP.GE.U32.AND P2, PT, R217, R30, PT ;  /* 0x0000001ed900720c */ /* 0x000fe40003f46070 */
[----:B------:R-:W-:Y:S02]  /*5ff0*/  LOP3.LUT R51, R7, UR32, R44, 0x96, !PT ;  /* 0x0000002007337c12 */ /* 0x000fe4000f8e962c */
[C---:B------:R-:W-:Y:S02]  /*6000*/  LOP3.LUT R28, R8.reuse, 0xff, RZ, 0xc0, !PT ;  /* 0x000000ff081c7812 */ /* 0x040fe400078ec0ff */
[----:B------:R-:W-:Y:S02]  /*6010*/  LOP3.LUT R14, R8, 0xffff, RZ, 0xc0, !PT ;  /* 0x0000ffff080e7812 */ /* 0x000fe400078ec0ff */
[----:B------:R-:W-:-:S02]  /*6020*/  SHF.R.U32.HI R29, RZ, 0x10, R8 ;  /* 0x00000010ff1d7819 */ /* 0x000fc40000011608 */
[----:B------:R-:W-:Y:S01]  /*6030*/  SHF.R.U32.HI R30, RZ, 0x18, R8 ;  /* 0x00000018ff1e7819 */ /* 0x000fe20000011608 */
[----:B---3--:R-:W-:Y:S01]  /*6040*/  FMUL.FTZ R2, R68, c[0x0][0x23c] ;  /* 0x00008f0044027a20 */ /* 0x008fe20000410000 */
[----:B------:R-:W-:Y:S02]  /*6050*/  LOP3.LUT R7, R9, UR31, R46, 0x96, !PT ;  /* 0x0000001f09077c12 */ /* 0x000fe4000f8e962e */
[----:B------:R-:W-:Y:S02]  /*6060*/  SHF.R.U32.HI R8, RZ, 0x8, R11 ;  /* 0x00000008ff087819 */ /* 0x000fe4000001160b */
[----:B------:R-:W-:Y:S02]  /*6070*/  FSEL R2, R2, RZ, P0 ;  /* 0x000000ff02027208 */ /* 0x000fe40000000000 */
[----:B------:R-:W-:Y:S02]  /*6080*/  LOP3.LUT R8, R8, 0xffff, RZ, 0xc0, !PT ;  /* 0x0000ffff08087812 */ /* 0x000fe400078ec0ff */
[----:B-1----:R-:W-:Y:S01]  /*6090*/  FMNMX.FTZ R69, R69, R12, !PT ;  /* 0x0000000c45457209 */ /* 0x002fe20007810000 */
[----:B------:R-:W-:Y:S01]  /*60a0*/  FFMA.FTZ R9, R81, c[0x0][0x23c], -R2 ;  /* 0x00008f0051097a23 */ /* 0x000fe20000010802 */
[----:B------:R-:W-:Y:S01]  /*60b0*/  ISETP.GE.U32.AND P3, PT, R217, R8, PT ;  /* 0x00000008d900720c */ /* 0x000fe20003f66070 */
[----:B------:R-:W-:Y:S01]  /*60c0*/  FFMA.FTZ R12, R115, c[0x0][0x23c], -R6 ;  /* 0x00008f00730c7a23 */ /* 0x000fe20000010806 */
[----:B----4-:R-:W-:Y:S01]  /*60d0*/  F2FP.PACK_AB R8, R249, R230 ;  /* 0x000000e6f908723e */ /* 0x010fe200000000ff */
[----:B------:R1:W-:Y:S01]  /*60e0*/  MUFU.EX2 R228, R9 ;  /* 0x0000000900e47308 */ /* 0x0003e20000000800 */
[----:B------:R-:W-:-:S02]  /*60f0*/  SHF.R.U32.HI R10, RZ, 0x18, R17 ;  /* 0x00000018ff0a7819 */ /* 0x000fc40000011611 */
[C---:B------:R-:W-:Y:S02]  /*6100*/  PRMT R218, R8.reuse, 0x7610, R218 ;  /* 0x0000761008da7816 */ /* 0x040fe400000000da */
[----:B------:R-:W-:Y:S01]  /*6110*/  PRMT R216, R8, 0x7632, R216 ;  /* 0x0000763208d87816 */ /* 0x000fe200000000d8 */
[----:B------:R-:W-:Y:S01]  /*6120*/  FMUL.FTZ R8, R69, c[0x0][0x23c] ;  /* 0x00008f0045087a20 */ /* 0x000fe20000410000 */
[----:B------:R-:W-:Y:S02]  /*6130*/  LOP3.LUT R11, R17, 0xff, RZ, 0xc0, !PT ;  /* 0x000000ff110b7812 */ /* 0x000fe400078ec0ff */
[----:B--2---:R-:W-:Y:S01]  /*6140*/  FMNMX.FTZ R3, R3, R13, !PT ;  /* 0x0000000d03037209 */ /* 0x004fe20007810000 */
[----:B------:R-:W-:Y:S01]  /*6150*/  @!P3 HADD2 R101, -R216.H0_H0, -RZ.H0_H0 ;  /* 0xa00000ffd865b230 */ /* 0x000fe20000000900 */
[----:B------:R-:W-:Y:S02]  /*6160*/  FSETP.NEU.FTZ.AND P4, PT, R69, -INF , PT ;  /* 0xff8000004500780b */ /* 0x000fe40003f9d000 */
[----:B------:R-:W-:-:S02]  /*6170*/  ISETP.GE.U32.AND P0, PT, R217, R10, PT ;  /* 0x0000000ad900720c */ /* 0x000fc40003f06070 */
[----:B------:R-:W-:Y:S01]  /*6180*/  SHF.R.U32.HI R10, RZ, 0x10, R17 ;  /* 0x00000010ff0a7819 */ /* 0x000fe20000011611 */
[----:B-1----:R-:W-:Y:S01]  /*6190*/  FFMA.FTZ R9, R15, c[0x0][0x23c], -R2 ;  /* 0x00008f000f097a23 */ /* 0x002fe20000010802 */
[----:B------:R-:W-:Y:S01]  /*61a0*/  ISETP.GE.U32.AND P5, PT, R217, R11, PT ;  /* 0x0000000bd900720c */ /* 0x000fe20003fa6070 */
[C---:B------:R-:W-:Y:S01]  /*61b0*/  FMUL.FTZ R11, R3.reuse, c[0x0][0x23c] ;  /* 0x00008f00030b7a20 */ /* 0x040fe20000410000 */
[----:B------:R-:W-:Y:S01]  /*61c0*/  FSEL R17, R8, RZ, P4 ;  /* 0x000000ff08117208 */ /* 0x000fe20002000000 */
[----:B------:R1:W2:Y:S01]  /*61d0*/  MUFU.EX2 R87, R9 ;  /* 0x0000000900577308 */ /* 0x0002a20000000800 */
[----:B------:R-:W-:Y:S02]  /*61e0*/  FSETP.NEU.FTZ.AND P4, PT, R3, -INF , PT ;  /* 0xff8000000300780b */ /* 0x000fe40003f9d000 */
[----:B------:R-:W-:Y:S02]  /*61f0*/  LOP3.LUT R8, R10, 0xff, RZ, 0xc0, !PT ;  /* 0x000000ff0a087812 */ /* 0x000fe400078ec0ff */
[----:B------:R-:W-:-:S02]  /*6200*/  ISETP.GE.U32.AND P1, PT, R217, R37, PT ;  /* 0x00000025d900720c */ /* 0x000fc40003f26070 */
[----:B------:R-:W-:Y:S02]  /*6210*/  PRMT R227, R218, 0x5410, R216 ;  /* 0x00005410dae37816 */ /* 0x000fe400000000d8 */
[----:B------:R-:W-:Y:S01]  /*6220*/  @!P3 PRMT R216, R101, 0x5410, RZ ;  /* 0x0000541065d8b816 */ /* 0x000fe200000000ff */
[----:B------:R-:W-:Y:S01]  /*6230*/  @!P5 HADD2 R103, -R218.H0_H0, -RZ.H0_H0 ;  /* 0xa00000ffda67d230 */ /* 0x000fe20000000900 */
[----:B------:R3:W-:Y:S01]  /*6240*/  MUFU.EX2 R101, R12 ;  /* 0x0000000c00657308 */ /* 0x0007e20000000800 */
[----:B------:R-:W-:Y:S02]  /*6250*/  ISETP.GE.U32.AND P6, PT, R217, R32, PT ;  /* 0x00000020d900720c */ /* 0x000fe40003fc6070 */
[----:B------:R-:W-:Y:S01]  /*6260*/  SHF.R.U32.HI R13, RZ, 0x10, R21 ;  /* 0x00000010ff0d7819 */ /* 0x000fe20000011615 */
[----:B-1----:R-:W-:Y:S01]  /*6270*/  FFMA.FTZ R9, R31, c[0x0][0x23c], -R6 ;  /* 0x00008f001f097a23 */ /* 0x002fe20000010806 */
[----:B------:R-:W-:Y:S02]  /*6280*/  @!P5 PRMT R218, R103, 0x5410, RZ ;  /* 0x0000541067dad816 */ /* 0x000fe400000000ff */
[----:B------:R-:W-:Y:S01]  /*6290*/  SHF.R.U32.HI R15, RZ, 0x18, R25 ;  /* 0x00000018ff0f7819 */ /* 0x000fe20000011619 */
[----:B------:R1:W-:Y:S01]  /*62a0*/  MUFU.EX2 R237, R9 ;  /* 0x0000000900ed7308 */ /* 0x0003e20000000800 */
[----:B------:R-:W-:-:S02]  /*62b0*/  ISETP.GE.U32.AND P3, PT, R217, R39, PT ;  /* 0x00000027d900720c */ /* 0x000fc40003f66070 */
[----:B------:R-:W-:Y:S01]  /*62c0*/  ISETP.GE.U32.AND P5, PT, R217, R41, PT ;  /* 0x00000029d900720c */ /* 0x000fe20003fa6070 */
[----:B---3--:R-:W-:-:S04]  /*62d0*/  FFMA.FTZ R12, R102, c[0x0][0x23c], -R6 ;  /* 0x00008f00660c7a23 */ /* 0x008fc80000010806 */
[----:B------:R-:W-:Y:S01]  /*62e0*/  MUFU.EX2 R102, R12 ;  /* 0x0000000c00667308 */ /* 0x000fe20000000800 */
[----:B-1----:R-:W-:Y:S01]  /*62f0*/  FFMA.FTZ R9, R18, c[0x0][0x23c], -R6 ;  /* 0x00008f0012097a23 */ /* 0x002fe20000010806 */
[----:B------:R-:W-:Y:S02]  /*6300*/  FSEL R18, R11, RZ, P4 ;  /* 0x000000ff0b127208 */ /* 0x000fe40002000000 */
[----:B------:R-:W-:-:S04]  /*6310*/  ISETP.GE.U32.AND P4, PT, R217, R8, PT ;  /* 0x00000008d900720c */ /* 0x000fc80003f86070 */
[----:B------:R1:W3:Y:S01]  /*6320*/  MUFU.EX2 R186, R9 ;  /* 0x0000000900ba7308 */ /* 0x0002e20000000800 */
[----:B--2---:R-:W-:-:S04]  /*6330*/  F2FP.PACK_AB R8, R87, R228 ;  /* 0x000000e45708723e */ /* 0x004fc800000000ff */
[C---:B------:R-:W-:Y:S02]  /*6340*/  PRMT R215, R8.reuse, 0x7632, R215 ;  /* 0x0000763208d77816 */ /* 0x040fe400000000d7 */
[----:B------:R-:W-:Y:S02]  /*6350*/  PRMT R214, R8, 0x7610, R214 ;  /* 0x0000761008d67816 */ /* 0x000fe400000000d6 */
[----:B------:R-:W-:Y:S01]  /*6360*/  SHF.R.U32.HI R8, RZ, 0x8, R42 ;  /* 0x00000008ff087819 */ /* 0x000fe2000001162a */
[----:B------:R-:W-:Y:S01]  /*6370*/  @!P0 HADD2 R104, -R215.H0_H0, -RZ.H0_H0 ;  /* 0xa00000ffd7688230 */ /* 0x000fe20000000900 */
[----:B------:R-:W-:Y:S01]  /*6380*/  PRMT R248, R214, 0x5410, R215 ;  /* 0x00005410d6f87816 */ /* 0x000fe200000000d7 */
[----:B------:R-:W-:Y:S01]  /*6390*/  @!P4 HADD2 R105, -R214.H0_H0, -RZ.H0_H0 ;  /* 0xa00000ffd669c230 */ /* 0x000fe20000000900 */
[----:B------:R-:W-:Y:S02]  /*63a0*/  LOP3.LUT R8, R8, 0xffff, RZ, 0xc0, !PT ;  /* 0x0000ffff08087812 */ /* 0x000fe400078ec0ff */
[----:B------:R-:W-:Y:S01]  /*63b0*/  @!P0 PRMT R215, R104, 0x5410, RZ ;  /* 0x0000541068d78816 */ /* 0x000fe200000000ff */
[----:B-1----:R-:W-:Y:S01]  /*63c0*/  FFMA.FTZ R9, R19, c[0x0][0x23c], -R2 ;  /* 0x00008f0013097a23 */ /* 0x002fe20000010802 */
[----:B------:R-:W-:-:S02]  /*63d0*/  ISETP.GE.U32.AND P0, PT, R217, R8, PT ;  /* 0x00000008d900720c */ /* 0x000fc40003f06070 */
[----:B---3--:R-:W-:Y:S01]  /*63e0*/  F2FP.PACK_AB R10, R186, R237 ;  /* 0x000000edba0a723e */ /* 0x008fe200000000ff */
[----:B------:R1:W-:Y:S01]  /*63f0*/  MUFU.EX2 R185, R9 ;  /* 0x0000000900b97308 */ /* 0x0003e20000000800 */
[----:B------:R-:W-:Y:S02]  /*6400*/  LOP3.LUT R8, R45, 0xff, RZ, 0xc0, !PT ;  /* 0x000000ff2d087812 */ /* 0x000fe400078ec0ff */
[----:B------:R-:W-:Y:S02]  /*6410*/  @!P4 PRMT R214, R105, 0x5410, RZ ;  /* 0x0000541069d6c816 */ /* 0x000fe400000000ff */
[C---:B------:R-:W-:Y:S02]  /*6420*/  PRMT R210, R10.reuse, 0x7632, R210 ;  /* 0x000076320ad27816 */ /* 0x040fe400000000d2 */
[----:B------:R-:W-:Y:S02]  /*6430*/  ISETP.GE.U32.AND P4, PT, R217, R8, PT ;  /* 0x00000008d900720c */ /* 0x000fe40003f86070 */
[----:B------:R-:W-:Y:S01]  /*6440*/  PRMT R211, R10, 0x7610, R211 ;  /* 0x000076100ad37816 */ /* 0x000fe200000000d3 */
[----:B------:R-:W-:Y:S01]  /*6450*/  @!P0 HADD2 R123, -R210.H0_H0, -RZ.H0_H0 ;  /* 0xa00000ffd27b8230 */ /* 0x000fe20000000900 */
[----:B------:R-:W-:-:S02]  /*6460*/  LOP3.LUT R10, R7, 0xff, RZ, 0xc0, !PT ;  /* 0x000000ff070a7812 */ /* 0x000fc400078ec0ff */
[----:B------:R-:W-:Y:S01]  /*6470*/  PRMT R252, R211, 0x5410, R210 ;  /* 0x00005410d3fc7816 */ /* 0x000fe200000000d2 */
[----:B------:R-:W-:Y:S01]  /*6480*/  @!P1 HADD2 R106, -R211.H0_H0, -RZ.H0_H0 ;  /* 0xa00000ffd36a9230 */ /* 0x000fe20000000900 */
[----:B------:R-:W-:Y:S01]  /*6490*/  @!P0 PRMT R210, R123, 0x5410, RZ ;  /* 0x000054107bd28816 */ /* 0x000fe200000000ff */
[----:B-1----:R-:W-:Y:S01]  /*64a0*/  FFMA.FTZ R9, R16, c[0x0][0x23c], -R2 ;  /* 0x00008f0010097a23 */ /* 0x002fe20000010802 */
[----:B------:R-:W-:Y:S02]  /*64b0*/  LOP3.LUT R16, R25, 0xff, RZ, 0xc0, !PT ;  /* 0x000000ff19107812 */ /* 0x000fe400078ec0ff */
[----:B------:R-:W-:Y:S01]  /*64c0*/  @!P1 PRMT R211, R106, 0x5410, RZ ;  /* 0x000054106ad39816 */ /* 0x000fe200000000ff */
[----:B------:R1:W2:Y:S01]  /*64d0*/  MUFU.EX2 R183, R9 ;  /* 0x0000000900b77308 */ /* 0x0002a20000000800 */
[----:B------:R-:W-:Y:S01]  /*64e0*/  ISETP.GE.U32.AND P1, PT, R217, R10, PT ;  /* 0x0000000ad900720c */ /* 0x000fe20003f26070 */
[----:B------:R-:W-:-:S06]  /*64f0*/  FFMA.FTZ R10, R35, c[0x0][0x23c], -R6 ;  /* 0x00008f00230a7a23 */ /* 0x000fcc0000010806 */
[----:B------:R-:W-:Y:S01]  /*6500*/  MUFU.EX2 R179, R10 ;  /* 0x0000000a00b37308 */ /* 0x000fe20000000800 */
[----:B-1----:R-:W-:Y:S01]  /*6510*/  FFMA.FTZ R9, R33, c[0x0][0x23c], -R6 ;  /* 0x00008f0021097a23 */ /* 0x002fe20000010806 */
[----:B--2---:R-:W-:-:S06]  /*6520*/  F2FP.PACK_AB R8, R183, R185 ;  /* 0x000000b9b708723e */ /* 0x004fcc00000000ff */
[----:B------:R1:W-:Y:S01]  /*6530*/  MUFU.EX2 R184, R9 ;  /* 0x0000000900b87308 */ /* 0x0003e20000000800 */
[C---:B------:R-:W-:Y:S02]  /*6540*/  PRMT R209, R8.reuse, 0x7632, R209 ;  /* 0x0000763208d17816 */ /* 0x040fe400000000d1 */
[----:B------:R-:W-:Y:S02]  /*6550*/  PRMT R208, R8, 0x7610, R208 ;  /* 0x0000761008d07816 */ /* 0x000fe400000000d0 */
[----:B------:R-:W-:Y:S01]  /*6560*/  SHF.R.U32.HI R8, RZ, 0x18, R7 ;  /* 0x00000018ff087819 */ /* 0x000fe20000011607 */
[----:B------:R-:W-:Y:S01]  /*6570*/  @!P2 HADD2 R124, -R209.H0_H0, -RZ.H0_H0 ;  /* 0xa00000ffd17ca230 */ /* 0x000fe20000000900 */
[----:B------:R-:W-:Y:S01]  /*6580*/  PRMT R250, R208, 0x5410, R209 ;  /* 0x00005410d0fa7816 */ /* 0x000fe200000000d1 */
[----:B------:R-:W-:Y:S01]  /*6590*/  @!P4 HADD2 R141, -R208.H0_H0, -RZ.H0_H0 ;  /* 0xa00000ffd08dc230 */ /* 0x000fe20000000900 */
[----:B------:R-:W-:Y:S02]  /*65a0*/  ISETP.GE.U32.AND P0, PT, R217, R8, PT ;  /* 0x00000008d900720c */ /* 0x000fe40003f06070 */
[----:B------:R-:W-:-:S02]  /*65b0*/  LOP3.LUT R8, R7, 0xffff, RZ, 0xc0, !PT ;  /* 0x0000ffff07087812 */ /* 0x000fc400078ec0ff */
[----:B------:R-:W-:Y:S02]  /*65c0*/  @!P2 PRMT R209, R124, 0x5410, RZ ;  /* 0x000054107cd1a816 */ /* 0x000fe400000000ff */
[----:B------:R-:W-:Y:S01]  /*65d0*/  SHF.R.U32.HI R8, RZ, 0x8, R8 ;  /* 0x00000008ff087819 */ /* 0x000fe20000011608 */
[--C-:B-1----:R-:W-:Y:S01]  /*65e0*/  FFMA.FTZ R9, R34, c[0x0][0x23c], -R6.reuse ;  /* 0x00008f0022097a23 */ /* 0x102fe20000010806 */
[----:B------:R-:W-:Y:S02]  /*65f0*/  SHF.R.U32.HI R7, RZ, 0x10, R7 ;  /* 0x00000010ff077819 */ /* 0x000fe40000011607 */
[----:B------:R-:W-:Y:S01]  /*6600*/  LOP3.LUT R8, R8, 0xffff, RZ, 0xc0, !PT ;  /* 0x0000ffff08087812 */ /* 0x000fe200078ec0ff */
[----:B------:R1:W2:Y:S01]  /*6610*/  MUFU.EX2 R181, R9 ;  /* 0x0000000900b57308 */ /* 0x0002a20000000800 */
[----:B------:R-:W-:Y:S02]  /*6620*/  LOP3.LUT R7, R7, 0xff, RZ, 0xc0, !PT ;  /* 0x000000ff07077812 */ /* 0x000fe400078ec0ff */
[----:B------:R-:W-:Y:S01]  /*6630*/  ISETP.GE.U32.AND P2, PT, R217, R8, PT ;  /* 0x00000008d900720c */ /* 0x000fe20003f46070 */
[----:B------:R-:W-:Y:S01]  /*6640*/  FFMA.FTZ R8, R36, c[0x0][0x23c], -R6 ;  /* 0x00008f0024087a23 */ /* 0x000fe20000010806 */
[----:B------:R-:W-:-:S02]  /*6650*/  @!P4 PRMT R208, R141, 0x5410, RZ ;  /* 0x000054108dd0c816 */ /* 0x000fc400000000ff */
[----:B------:R-:W-:Y:S01]  /*6660*/  ISETP.GE.U32.AND P4, PT, R217, R7, PT ;  /* 0x00000007d900720c */ /* 0x000fe20003f86070 */
[----:B------:R-:W-:Y:S01]  /*6670*/  MUFU.EX2 R177, R8 ;  /* 0x0000000800b17308 */ /* 0x000fe20000000800 */
[----:B------:R-:W-:Y:S02]  /*6680*/  SHF.R.U32.HI R7, RZ, 0x8, R14 ;  /* 0x00000008ff077819 */ /* 0x000fe4000001160e */
[----:B------:R-:W-:Y:S02]  /*6690*/  LOP3.LUT R10, R20, 0xff, RZ, 0xc0, !PT ;  /* 0x000000ff140a7812 */ /* 0x000fe400078ec0ff */
[----:B------:R-:W-:Y:S02]  /*66a0*/  LOP3.LUT R7, R7, 0xffff, RZ, 0xc0, !PT ;  /* 0x0000ffff07077812 */ /* 0x000fe400078ec0ff */
[----:B------:R-:W-:Y:S01]  /*66b0*/  LOP3.LUT R14, R21, 0xff, RZ, 0xc0, !PT ;  /* 0x000000ff150e7812 */ /* 0x000fe200078ec0ff */
[----:B-1----:R-:W-:-:S04]  /*66c0*/  FFMA.FTZ R9, R24, c[0x0][0x23c], -R2 ;  /* 0x00008f0018097a23 */ /* 0x002fc80000010802 */
[----:B------:R1:W-:Y:S02]  /*66d0*/  MUFU.EX2 R182, R9 ;  /* 0x0000000900b67308 */ /* 0x0003e40000000800 */
[----:B-1----:R-:W-:-:S06]  /*66e0*/  FFMA.FTZ R9, R23, c[0x0][0x23c], -R2 ;  /* 0x00008f0017097a23 */ /* 0x002fcc0000010802 */
[----:B------:R2:W1:Y:S02]  /*66f0*/  MUFU.EX2 R180, R9 ;  /* 0x0000000900b47308 */ /* 0x0004640000000800 */
[----:B--2---:R-:W-:Y:S02]  /*6700*/  F2FP.PACK_AB R9, R181, R184 ;  /* 0x000000b8b509723e */ /* 0x004fe400000000ff */
[----:B-1----:R-:W-:Y:S02]  /*6710*/  F2FP.PACK_AB R8, R180, R182 ;  /* 0x000000b6b408723e */ /* 0x002fe400000000ff */
[C---:B------:R-:W-:Y:S02]  /*6720*/  PRMT R206, R9.reuse, 0x7632, R206 ;  /* 0x0000763209ce7816 */ /* 0x040fe400000000ce */
[----:B------:R-:W-:Y:S01]  /*6730*/  PRMT R207, R9, 0x7610, R207 ;  /* 0x0000761009cf7816 */ /* 0x000fe200000000cf */
[----:B------:R-:W-:Y:S01]  /*6740*/  FFMA.FTZ R9, R27, c[0x0][0x23c], -R2 ;  /* 0x00008f001b097a23 */ /* 0x000fe20000010802 */
[C---:B------:R-:W-:Y:S01]  /*6750*/  PRMT R205, R8.reuse, 0x7632, R205 ;  /* 0x0000763208cd7816 */ /* 0x040fe200000000cd */
[----:B------:R-:W-:Y:S01]  /*6760*/  @!P2 HADD2 R154, -R206.H0_H0, -RZ.H0_H0 ;  /* 0xa00000ffce9aa230 */ /* 0x000fe20000000900 */
[----:B------:R-:W-:Y:S01]  /*6770*/  PRMT R204, R8, 0x7610, R204 ;  /* 0x0000761008cc7816 */ /* 0x000fe200000000cc */
[----:B------:R-:W-:Y:S01]  /*6780*/  FFMA.FTZ R8, R26, c[0x0][0x23c], -R2 ;  /* 0x00008f001a087a23 */ /* 0x000fe20000010802 */
[----:B------:R1:W-:Y:S01]  /*6790*/  MUFU.EX2 R178, R9 ;  /* 0x0000000900b27308 */ /* 0x0003e20000000800 */
[----:B------:R-:W-:Y:S01]  /*67a0*/  PRMT R238, R207, 0x5410, R206 ;  /* 0x00005410cfee7816 */ /* 0x000fe200000000ce */
[----:B------:R-:W-:Y:S01]  /*67b0*/  @!P0 HADD2 R153, -R205.H0_H0, -RZ.H0_H0 ;  /* 0xa00000ffcd998230 */ /* 0x000fe20000000900 */
[----:B------:R-:W-:Y:S01]  /*67c0*/  @!P2 PRMT R206, R154, 0x5410, RZ ;  /* 0x000054109acea816 */ /* 0x000fe200000000ff */
[----:B------:R-:W-:Y:S01]  /*67d0*/  @!P4 HADD2 R155, -R204.H0_H0, -RZ.H0_H0 ;  /* 0xa00000ffcc9bc230 */ /* 0x000fe20000000900 */
[----:B------:R-:W-:Y:S01]  /*67e0*/  ISETP.GE.U32.AND P2, PT, R217, R7, PT ;  /* 0x00000007d900720c */ /* 0x000fe20003f46070 */
[----:B------:R-:W-:Y:S01]  /*67f0*/  @!P1 HADD2 R152, -R207.H0_H0, -RZ.H0_H0 ;  /* 0xa00000ffcf989230 */ /* 0x000fe20000000900 */
[----:B------:R-:W-:Y:S01]  /*6800*/  F2FP.PACK_AB R7, R177, R179 ;  /* 0x000000b3b107723e */ /* 0x000fe200000000ff */
[----:B------:R2:W3:Y:S01]  /*6810*/  MUFU.EX2 R172, R8 ;  /* 0x0000000800ac7308 */ /* 0x0004e20000000800 */
[----:B------:R-:W-:-:S02]  /*6820*/  PRMT R78, R204, 0x5410, R205 ;  /* 0x00005410cc4e7816 */ /* 0x000fc400000000cd */
[C---:B------:R-:W-:Y:S02]  /*6830*/  PRMT R201, R7.reuse, 0x7610, R201 ;  /* 0x0000761007c97816 */ /* 0x040fe400000000c9 */
[----:B------:R-:W-:Y:S01]  /*6840*/  PRMT R200, R7, 0x7632, R200 ;  /* 0x0000763207c87816 */ /* 0x000fe200000000c8 */
[--C-:B------:R-:W-:Y:S01]  /*6850*/  FFMA.FTZ R7, R116, c[0x0][0x23c], -R6.reuse ;  /* 0x00008f0074077a23 */ /* 0x100fe20000010806 */
[----:B------:R-:W-:Y:S01]  /*6860*/  @!P4 PRMT R204, R155, 0x5410, RZ ;  /* 0x000054109bccc816 */ /* 0x000fe200000000ff */
[----:B-1----:R-:W-:Y:S01]  /*6870*/  FFMA.FTZ R9, R120, c[0x0][0x23c], -R6 ;  /* 0x00008f0078097a23 */ /* 0x002fe20000010806 */
[----:B------:R-:W-:Y:S01]  /*6880*/  @!P0 PRMT R205, R153, 0x5410, RZ ;  /* 0x0000541099cd8816 */ /* 0x000fe200000000ff */
[----:B------:R3:W-:Y:S01]  /*6890*/  MUFU.EX2 R105, R7 ;  /* 0x0000000700697308 */ /* 0x0007e20000000800 */
[----:B------:R-:W-:Y:S01]  /*68a0*/  ISETP.GE.U32.AND P0, PT, R217, R61, PT ;  /* 0x0000003dd900720c */ /* 0x000fe20003f06070 */
[----:B------:R-:W-:Y:S01]  /*68b0*/  @!P2 HADD2 R157, -R200.H0_H0, -RZ.H0_H0 ;  /* 0xa00000ffc89da230 */ /* 0x000fe20000000900 */
[----:B------:R-:W-:-:S02]  /*68c0*/  PRMT R231, R201, 0x5410, R200 ;  /* 0x00005410c9e77816 */ /* 0x000fc400000000c8 */
[----:B------:R-:W-:Y:S02]  /*68d0*/  @!P1 PRMT R207, R152, 0x5410, RZ ;  /* 0x0000541098cf9816 */ /* 0x000fe400000000ff */
[----:B--2---:R-:W-:Y:S01]  /*68e0*/  LOP3.LUT R8, R29, 0xff, RZ, 0xc0, !PT ;  /* 0x000000ff1d087812 */ /* 0x004fe200078ec0ff */
[----:B------:R1:W2:Y:S01]  /*68f0*/  MUFU.EX2 R106, R9 ;  /* 0x00000009006a7308 */ /* 0x0002a20000000800 */
[----:B------:R-:W-:Y:S02]  /*6900*/  @!P2 PRMT R200, R157, 0x5410, RZ ;  /* 0x000054109dc8a816 */ /* 0x000fe400000000ff */
[C---:B------:R-:W-:Y:S02]  /*6910*/  ISETP.GE.U32.AND P4, PT, R217.reuse, R8, PT ;  /* 0x00000008d900720c */ /* 0x040fe40003f86070 */
[----:B------:R-:W-:Y:S01]  /*6920*/  ISETP.GE.U32.AND P2, PT, R217, R10, PT ;  /* 0x0000000ad900720c */ /* 0x000fe20003f46070 */
[----:B------:R-:W-:Y:S01]  /*6930*/  IMAD.WIDE.U32 R10, R85, -0x2daee0ad, RZ ;  /* 0xd2511f53550a7825 */ /* 0x000fe200078e00ff */
[----:B------:R-:W-:-:S02]  /*6940*/  ISETP.GE.U32.AND P1, PT, R217, R28, PT ;  /* 0x0000001cd900720c */ /* 0x000fc40003f26070 */
[----:B---3--:R-:W-:Y:S01]  /*6950*/  F2FP.PACK_AB R7, R172, R178 ;  /* 0x000000b2ac07723e */ /* 0x008fe200000000ff */
[----:B------:R-:W-:Y:S01]  /*6960*/  IMAD.MOV.U32 R85, RZ, RZ, R252 ;  /* 0x000000ffff557224 */ /* 0x000fe200078e00fc */
[----:B------:R-:W-:Y:S02]  /*6970*/  LOP3.LUT R48, R11, UR31, R48, 0x96, !PT ;  /* 0x0000001f0b307c12 */ /* 0x000fe4000f8e9630 */
[C---:B------:R-:W-:Y:S02]  /*6980*/  PRMT R199, R7.reuse, 0x7610, R199 ;  /* 0x0000761007c77816 */ /* 0x040fe400000000c7 */
[----:B------:R-:W-:Y:S01]  /*6990*/  PRMT R198, R7, 0x7632, R198 ;  /* 0x0000763207c67816 */ /* 0x000fe200000000c6 */
[----:B-1----:R-:W-:Y:S01]  /*69a0*/  IMAD.WIDE.U32 R8, R75, -0x326172a9, RZ ;  /* 0xcd9e8d574b087825 */ /* 0x002fe200078e00ff */
[----:B------:R-:W-:Y:S01]  /*69b0*/  LOP3.LUT R7, R20, 0xffff, RZ, 0xc0, !PT ;  /* 0x0000ffff14077812 */ /* 0x000fe200078ec0ff */
[----:B------:R-:W-:Y:S01]  /*69c0*/  @!P4 HADD2 R158, -R199.H0_H0, -RZ.H0_H0 ;  /* 0xa00000ffc79ec230 */ /* 0x000fe20000000900 */
[----:B------:R-:W-:Y:S01]  /*69d0*/  PRMT R79, R199, 0x5410, R198 ;  /* 0x00005410c74f7816 */ /* 0x000fe200000000c6 */
[----:B------:R-:W-:Y:S01]  /*69e0*/  @!P1 HADD2 R156, -R201.H0_H0, -RZ.H0_H0 ;  /* 0xa00000ffc99c9230 */ /* 0x000fe20000000900 */
[----:B------:R-:W-:-:S02]  /*69f0*/  SHF.R.U32.HI R7, RZ, 0x8, R7 ;  /* 0x00000008ff077819 */ /* 0x000fc40000011607 */
[----:B------:R-:W-:Y:S02]  /*6a00*/  @!P4 PRMT R199, R158, 0x5410, RZ ;  /* 0x000054109ec7c816 */ /* 0x000fe400000000ff */
[----:B------:R-:W-:Y:S02]  /*6a10*/  LOP3.LUT R7, R7, 0xffff, RZ, 0xc0, !PT ;  /* 0x0000ffff07077812 */ /* 0x000fe400078ec0ff */
[----:B------:R-:W-:Y:S02]  /*6a20*/  LOP3.LUT R26, R9, UR32, R50, 0x96, !PT ;  /* 0x00000020091a7c12 */ /* 0x000fe4000f8e9632 */
[----:B------:R-:W-:Y:S01]  /*6a30*/  ISETP.GE.U32.AND P4, PT, R217, R7, PT ;  /* 0x00000007d900720c */ /* 0x000fe20003f86070 */
[----:B------:R-:W-:Y:S01]  /*6a40*/  FFMA.FTZ R7, R122, c[0x0][0x23c], -R2 ;  /* 0x00008f007a077a23 */ /* 0x000fe20000010802 */
[C---:B------:R-:W-:Y:S02]  /*6a50*/  LOP3.LUT R59, R8.reuse, 0xffff, RZ, 0xc0, !PT ;  /* 0x0000ffff083b7812 */ /* 0x040fe400078ec0ff */
[----:B--2---:R-:W-:Y:S01]  /*6a60*/  F2FP.PACK_AB R9, R105, R106 ;  /* 0x0000006a6909723e */ /* 0x004fe200000000ff */
[----:B------:R1:W-:Y:S01]  /*6a70*/  MUFU.EX2 R104, R7 ;  /* 0x0000000700687308 */ /* 0x0003e20000000800 */
[----:B------:R-:W-:-:S02]  /*6a80*/  LOP3.LUT R50, R8, 0xff, RZ, 0xc0, !PT ;  /* 0x000000ff08327812 */ /* 0x000fc400078ec0ff */
[C---:B------:R-:W-:Y:S02]  /*6a90*/  PRMT R193, R9.reuse, 0x7632, R193 ;  /* 0x0000763209c17816 */ /* 0x040fe400000000c1 */
[----:B------:R-:W-:Y:S02]  /*6aa0*/  PRMT R194, R9, 0x7610, R194 ;  /* 0x0000761009c27816 */ /* 0x000fe400000000c2 */
[--C-:B------:R-:W-:Y:S01]  /*6ab0*/  SHF.R.U32.HI R76, RZ, 0x10, R8.reuse ;  /* 0x00000010ff4c7819 */ /* 0x100fe20000011608 */
[----:B------:R-:W-:Y:S01]  /*6ac0*/  @!P4 HADD2 R161, -R193.H0_H0, -RZ.H0_H0 ;  /* 0xa00000ffc1a1c230 */ /* 0x000fe20000000900 */
[----:B------:R-:W-:Y:S01]  /*6ad0*/  PRMT R36, R194, 0x5410, R193 ;  /* 0x00005410c2247816 */ /* 0x000fe200000000c1 */
[----:B------:R-:W-:Y:S01]  /*6ae0*/  @!P2 HADD2 R160, -R194.H0_H0, -RZ.H0_H0 ;  /* 0xa00000ffc2a0a230 */ /* 0x000fe20000000900 */
[----:B------:R-:W-:Y:S01]  /*6af0*/  SHF.R.U32.HI R61, RZ, 0x18, R8 ;  /* 0x00000018ff3d7819 */ /* 0x000fe20000011608 */
[----:B------:R-:W-:Y:S01]  /*6b00*/  IMAD.WIDE.U32 R8, R82, -0x326172a9, RZ ;  /* 0xcd9e8d5752087825 */ /* 0x000fe200078e00ff */
[----:B------:R-:W-:-:S02]  /*6b10*/  @!P4 PRMT R193, R161, 0x5410, RZ ;  /* 0x00005410a1c1c816 */ /* 0x000fc400000000ff */
[----:B------:R-:W-:Y:S01]  /*6b20*/  LOP3.LUT R175, R10, 0xffff, RZ, 0xc0, !PT ;  /* 0x0000ffff0aaf7812 */ /* 0x000fe200078ec0ff */
[----:B-1----:R-:W-:Y:S01]  /*6b30*/  FFMA.FTZ R7, R118, c[0x0][0x23c], -R2 ;  /* 0x00008f0076077a23 */ /* 0x002fe20000010802 */
[----:B------:R-:W-:Y:S01]  /*6b40*/  LOP3.LUT R44, R9, UR32, R40, 0x96, !PT ;  /* 0x00000020092c7c12 */ /* 0x000fe2000f8e9628 */
[----:B------:R-:W-:Y:S01]  /*6b50*/  FFMA.FTZ R11, R109, c[0x0][0x23c], -R6 ;  /* 0x00008f006d0b7a23 */ /* 0x000fe20000010806 */
[C---:B------:R-:W-:Y:S01]  /*6b60*/  LOP3.LUT R75, R8.reuse, 0xff, RZ, 0xc0, !PT ;  /* 0x000000ff084b7812 */ /* 0x040fe200078ec0ff */
[----:B------:R1:W2:Y:S01]  /*6b70*/  MUFU.EX2 R103, R7 ;  /* 0x0000000700677308 */ /* 0x0002a20000000800 */
[----:B------:R-:W-:Y:S01]  /*6b80*/  LOP3.LUT R141, R8, 0xffff, RZ, 0xc0, !PT ;  /* 0x0000ffff088d7812 */ /* 0x000fe200078ec0ff */
[----:B------:R-:W-:Y:S01]  /*6b90*/  IMAD.MOV.U32 R82, RZ, RZ, R237 ;  /* 0x000000ffff527224 */ /* 0x000fe200078e00ed */
[--C-:B------:R-:W-:Y:S02]  /*6ba0*/  SHF.R.U32.HI R124, RZ, 0x10, R8.reuse ;  /* 0x00000010ff7c7819 */ /* 0x100fe40000011608 */
[----:B------:R-:W-:Y:S01]  /*6bb0*/  SHF.R.U32.HI R74, RZ, 0x18, R8 ;  /* 0x00000018ff4a7819 */ /* 0x000fe20000011608 */
[----:B------:R-:W-:Y:S01]  /*6bc0*/  IMAD.WIDE.U32 R8, R86, -0x2daee0ad, RZ ;  /* 0xd2511f5356087825 */ /* 0x000fe200078e00ff */
[----:B------:R-:W-:Y:S01]  /*6bd0*/  LOP3.LUT R80, R10, 0xff, RZ, 0xc0, !PT ;  /* 0x000000ff0a507812 */ /* 0x000fe200078ec0ff */
[----:B------:R3:W-:Y:S01]  /*6be0*/  MUFU.EX2 R109, R11 ;  /* 0x0000000b006d7308 */ /* 0x0007e20000000800 */
[----:B------:R-:W-:Y:S01]  /*6bf0*/  SHF.R.U32.HI R83, RZ, 0x10, R10 ;  /* 0x00000010ff537819 */ /* 0x000fe2000001160a */
[----:B------:R-:W-:Y:S01]  /*6c00*/  IMAD.MOV.U32 R86, RZ, RZ, R239 ;  /* 0x000000ffff567224 */ /* 0x000fe200078e00ef */
[----:B------:R-:W-:-:S02]  /*6c10*/  LOP3.LUT R118, R8, 0xffff, RZ, 0xc0, !PT ;  /* 0x0000ffff08767812 */ /* 0x000fc400078ec0ff */
[----:B------:R-:W-:Y:S02]  /*6c20*/  LOP3.LUT R123, R8, 0xff, RZ, 0xc0, !PT ;  /* 0x000000ff087b7812 */ /* 0x000fe400078ec0ff */
[----:B------:R-:W-:Y:S02]  /*6c30*/  SHF.R.U32.HI R120, RZ, 0x10, R8 ;  /* 0x00000010ff787819 */ /* 0x000fe40000011608 */
[----:B-1----:R-:W-:Y:S02]  /*6c40*/  SHF.R.U32.HI R7, RZ, 0x10, R20 ;  /* 0x00000010ff077819 */ /* 0x002fe40000011614 */
[----:B------:R-:W-:Y:S01]  /*6c50*/  SHF.R.U32.HI R122, RZ, 0x18, R8 ;  /* 0x00000018ff7a7819 */ /* 0x000fe20000011608 */
[----:B------:R-:W-:Y:S01]  /*6c60*/  FFMA.FTZ R8, R113, c[0x0][0x23c], -R6 ;  /* 0x00008f0071087a23 */ /* 0x000fe20000010806 */
[----:B------:R-:W-:Y:S02]  /*6c70*/  LOP3.LUT R7, R7, 0xff, RZ, 0xc0, !PT ;  /* 0x000000ff07077812 */ /* 0x000fe400078ec0ff */
[----:B------:R-:W-:Y:S01]  /*6c80*/  LOP3.LUT R46, R9, UR31, R56, 0x96, !PT ;  /* 0x0000001f092e7c12 */ /* 0x000fe2000f8e9638 */
[----:B------:R1:W-:Y:S01]  /*6c90*/  MUFU.EX2 R236, R8 ;  /* 0x0000000800ec7308 */ /* 0x0003e20000000800 */
[----:B------:R-:W-:-:S02]  /*6ca0*/  ISETP.GE.U32.AND P4, PT, R217, R7, PT ;  /* 0x00000007d900720c */ /* 0x000fc40003f86070 */
[----:B--2---:R-:W-:Y:S02]  /*6cb0*/  F2FP.PACK_AB R7, R103, R104 ;  /* 0x000000686707723e */ /* 0x004fe400000000ff */
[----:B------:R-:W-:Y:S01]  /*6cc0*/  SHF.R.U32.HI R77, RZ, 0x18, R10 ;  /* 0x00000018ff4d7819 */ /* 0x000fe2000001160a */
[----:B---3--:R-:W-:Y:S01]  /*6cd0*/  IMAD.WIDE.U32 R10, R99, -0x326172a9, RZ ;  /* 0xcd9e8d57630a7825 */ /* 0x008fe200078e00ff */
[C---:B------:R-:W-:Y:S02]  /*6ce0*/  PRMT R195, R7.reuse, 0x7610, R195 ;  /* 0x0000761007c37816 */ /* 0x040fe400000000c3 */
[----:B------:R-:W-:Y:S01]  /*6cf0*/  PRMT R191, R7, 0x7632, R191 ;  /* 0x0000763207bf7816 */ /* 0x000fe200000000bf */
[----:B------:R-:W-:Y:S01]  /*6d00*/  FFMA.FTZ R7, R114, c[0x0][0x23c], -R6 ;  /* 0x00008f0072077a23 */ /* 0x000fe20000010806 */
[----:B------:R-:W-:Y:S02]  /*6d10*/  LOP3.LUT R12, R11, UR32, R58, 0x96, !PT ;  /* 0x000000200b0c7c12 */ /* 0x000fe4000f8e963a */
[----:B------:R-:W-:Y:S01]  /*6d20*/  PRMT R37, R195, 0x5410, R191 ;  /* 0x00005410c3257816 */ /* 0x000fe200000000bf */
[----:B------:R-:W-:Y:S01]  /*6d30*/  @!P4 HADD2 R162, -R195.H0_H0, -RZ.H0_H0 ;  /* 0xa00000ffc3a2c230 */ /* 0x000fe20000000900 */
[----:B------:R2:W-:Y:S01]  /*6d40*/  MUFU.EX2 R81, R7 ;  /* 0x0000000700517308 */ /* 0x0005e20000000800 */
[----:B-1----:R-:W-:Y:S01]  /*6d50*/  FFMA.FTZ R8, R108, c[0x0][0x23c], -R6 ;  /* 0x00008f006c087a23 */ /* 0x002fe20000010806 */
[----:B------:R-:W-:-:S02]  /*6d60*/  LOP3.LUT R19, R10, 0xffff, RZ, 0xc0, !PT ;  /* 0x0000ffff0a137812 */ /* 0x000fc400078ec0ff */
[----:B------:R-:W-:Y:S02]  /*6d70*/  @!P4 PRMT R195, R162, 0x5410, RZ ;  /* 0x00005410a2c3c816 */ /* 0x000fe400000000ff */
[----:B------:R-:W-:Y:S02]  /*6d80*/  LOP3.LUT R24, R10, 0xff, RZ, 0xc0, !PT ;  /* 0x000000ff0a187812 */ /* 0x000fe400078ec0ff */
[----:B------:R1:W3:Y:S01]  /*6d90*/  MUFU.EX2 R89, R8 ;  /* 0x0000000800597308 */ /* 0x0002e20000000800 */
[----:B------:R-:W-:Y:S02]  /*6da0*/  SHF.R.U32.HI R23, RZ, 0x18, R10 ;  /* 0x00000018ff177819 */ /* 0x000fe4000001160a */
[----:B------:R-:W-:Y:S02]  /*6db0*/  @!P1 PRMT R201, R156, 0x5410, RZ ;  /* 0x000054109cc99816 */ /* 0x000fe400000000ff */
[----:B------:R-:W-:Y:S02]  /*6dc0*/  ISETP.GE.U32.AND P1, PT, R217, R30, PT ;  /* 0x0000001ed900720c */ /* 0x000fe40003f26070 */
[----:B------:R-:W-:-:S02]  /*6dd0*/  SHF.R.U32.HI R11, RZ, 0x18, R21 ;  /* 0x00000018ff0b7819 */ /* 0x000fc40000011615 */
[----:B--2---:R-:W-:Y:S02]  /*6de0*/  SHF.R.U32.HI R7, RZ, 0x18, R20 ;  /* 0x00000018ff077819 */ /* 0x004fe40000011614 */
[----:B------:R-:W-:Y:S02]  /*6df0*/  SHF.R.U32.HI R20, RZ, 0x10, R10 ;  /* 0x00000010ff147819 */ /* 0x000fe4000001160a */
[C---:B------:R-:W-:Y:S01]  /*6e00*/  ISETP.GE.U32.AND P4, PT, R217.reuse, R7, PT ;  /* 0x00000007d900720c */ /* 0x040fe20003f86070 */
[----:B------:R-:W-:Y:S01]  /*6e10*/  IMAD.WIDE.U32 R6, R98, -0x326172a9, RZ ;  /* 0xcd9e8d5762067825 */ /* 0x000fe200078e00ff */
[----:B------:R-:W-:Y:S02]  /*6e20*/  @!P2 PRMT R194, R160, 0x5410, RZ ;  /* 0x00005410a0c2a816 */ /* 0x000fe400000000ff */
[----:B------:R-:W-:Y:S01]  /*6e30*/  ISETP.GE.U32.AND P2, PT, R217, R66, PT ;  /* 0x00000042d900720c */ /* 0x000fe20003f46070 */
[----:B-1----:R-:W-:Y:S01]  /*6e40*/  IMAD.WIDE.U32 R8, R100, -0x2daee0ad, RZ ;  /* 0xd2511f5364087825 */ /* 0x002fe200078e00ff */
[----:B------:R-:W-:Y:S01]  /*6e50*/  LOP3.LUT R45, R7, UR32, R52, 0x96, !PT ;  /* 0x00000020072d7c12 */ /* 0x000fe2000f8e9634 */
[----:B------:R-:W-:Y:S01]  /*6e60*/  @!P1 HADD2 R159, -R198.H0_H0, -RZ.H0_H0 ;  /* 0xa00000ffc69f9230 */ /* 0x000fe20000000900 */
[C---:B------:R-:W-:Y:S01]  /*6e70*/  LOP3.LUT R52, R6.reuse, 0xffff, RZ, 0xc0, !PT ;  /* 0x0000ffff06347812 */ /* 0x040fe200078ec0ff */
[----:B------:R-:W-:Y:S01]  /*6e80*/  FFMA.FTZ R7, R139, c[0x0][0x23c], -R2 ;  /* 0x00008f008b077a23 */ /* 0x000fe20000010802 */
[----:B------:R-:W-:Y:S01]  /*6e90*/  LOP3.LUT R56, R6, 0xff, RZ, 0xc0, !PT ;  /* 0x000000ff06387812 */ /* 0x000fe200078ec0ff */
[----:B------:R-:W-:Y:S01]  /*6ea0*/  IMAD.MOV.U32 R66, RZ, RZ, R79 ;  /* 0x000000ffff427224 */ /* 0x000fe200078e004f */
[--C-:B------:R-:W-:Y:S01]  /*6eb0*/  SHF.R.U32.HI R113, RZ, 0x10, R6.reuse ;  /* 0x00000010ff717819 */ /* 0x100fe20000011606 */
[----:B------:R-:W-:Y:S01]  /*6ec0*/  @!P4 HADD2 R163, -R191.H0_H0, -RZ.H0_H0 ;  /* 0xa00000ffbfa3c230 */ /* 0x000fe20000000900 */
[----:B------:R-:W-:Y:S01]  /*6ed0*/  SHF.R.U32.HI R114, RZ, 0x18, R6 ;  /* 0x00000018ff727819 */ /* 0x000fe20000011606 */
[----:B------:R-:W-:Y:S01]  /*6ee0*/  FFMA.FTZ R6, R131, c[0x0][0x23c], -R2 ;  /* 0x00008f0083067a23 */ /* 0x000fe20000010802 */
[----:B------:R-:W-:Y:S01]  /*6ef0*/  LOP3.LUT R47, R9, UR31, R54, 0x96, !PT ;  /* 0x0000001f092f7c12 */ /* 0x000fe2000f8e9636 */
[----:B------:R1:W-:Y:S01]  /*6f00*/  MUFU.EX2 R100, R7 ;  /* 0x0000000700647308 */ /* 0x0003e20000000800 */
[----:B------:R-:W-:Y:S01]  /*6f10*/  LOP3.LUT R54, R8, 0xffff, RZ, 0xc0, !PT ;  /* 0x0000ffff08367812 */ /* 0x000fe200078ec0ff */
[----:B------:R-:W-:Y:S01]  /*6f20*/  FFMA.FTZ R9, R130, c[0x0][0x23c], -R2 ;  /* 0x00008f0082097a23 */ /* 0x000fe20000010802 */
[----:B------:R-:W-:Y:S01]  /*6f30*/  LOP3.LUT R58, R8, 0xff, RZ, 0xc0, !PT ;  /* 0x000000ff083a7812 */ /* 0x000fe200078ec0ff */
[----:B---3--:R-:W-:Y:S01]  /*6f40*/  IMAD.MOV.U32 R130, RZ, RZ, R89 ;  /* 0x000000ffff827224 */ /* 0x008fe200078e0059 */
[----:B------:R-:W-:-:S02]  /*6f50*/  SHF.R.U32.HI R115, RZ, 0x10, R8 ;  /* 0x00000010ff737819 */ /* 0x000fc40000011608 */
[----:B------:R-:W-:Y:S01]  /*6f60*/  SHF.R.U32.HI R116, RZ, 0x18, R8 ;  /* 0x00000018ff747819 */ /* 0x000fe20000011608 */
[----:B------:R2:W-:Y:S01]  /*6f70*/  MUFU.EX2 R108, R6 ;  /* 0x00000006006c7308 */ /* 0x0005e20000000800 */
[----:B------:R-:W-:Y:S01]  /*6f80*/  LOP3.LUT R8, R71, 0xff, RZ, 0xc0, !PT ;  /* 0x000000ff47087812 */ /* 0x000fe200078ec0ff */
[----:B------:R-:W-:Y:S01]  /*6f90*/  IMAD.MOV.U32 R71, RZ, RZ, R231 ;  /* 0x000000ffff477224 */ /* 0x000fe200078e00e7 */
[----:B------:R-:W-:Y:S02]  /*6fa0*/  @!P4 PRMT R191, R163, 0x5410, RZ ;  /* 0x00005410a3bfc816 */ /* 0x000fe400000000ff */
[----:B------:R-:W-:Y:S01]  /*6fb0*/  PRMT R29, R8, 0x5410, R72 ;  /* 0x00005410081d7816 */ /* 0x000fe20000000048 */
[----:B------:R-:W-:Y:S01]  /*6fc0*/  IMAD.MOV.U32 R72, RZ, RZ, R228 ;  /* 0x000000ffff487224 */ /* 0x000fe200078e00e4 */
[----:B------:R-:W-:Y:S01]  /*6fd0*/  LOP3.LUT R8, R62, 0xff, RZ, 0xc0, !PT ;  /* 0x000000ff3e087812 */ /* 0x000fe200078ec0ff */
[----:B------:R3:W4:Y:S01]  /*6fe0*/  MUFU.EX2 R10, R9 ;  /* 0x00000009000a7308 */ /* 0x0007220000000800 */
[----:B-1----:R-:W-:Y:S01]  /*6ff0*/  LOP3.LUT R7, R84, 0xff, RZ, 0xc0, !PT ;  /* 0x000000ff54077812 */ /* 0x002fe200078ec0ff */
[----:B------:R-:W-:Y:S01]  /*7000*/  IMAD.MOV.U32 R84, RZ, RZ, R238 ;  /* 0x000000ffff547224 */ /* 0x000fe200078e00ee */
[----:B------:R-:W-:Y:S01]  /*7010*/  PRMT R30, R8, 0x5410, R64 ;  /* 0x00005410081e7816 */ /* 0x000fe20000000040 */
[----:B------:R-:W-:Y:S01]  /*7020*/  FFMA.FTZ R8, R129, c[0x0][0x23c], -R2 ;  /* 0x00008f0081087a23 */ /* 0x000fe20000010802 */
[----:B------:R-:W-:Y:S01]  /*7030*/  ISETP.GE.U32.AND P4, PT, R217, R7, PT ;  /* 0x00000007d900720c */ /* 0x000fe20003f86070 */
[----:B------:R-:W-:Y:S01]  /*7040*/  IMAD.MOV.U32 R62, RZ, RZ, R72 ;  /* 0x000000ffff3e7224 */ /* 0x000fe200078e0048 */
[----:B------:R-:W-:Y:S01]  /*7050*/  SHF.R.U32.HI R7, RZ, 0x8, R38 ;  /* 0x00000008ff077819 */ /* 0x000fe20000011626 */
[----:B------:R1:W-:Y:S01]  /*7060*/  MUFU.EX2 R139, R8 ;  /* 0x00000008008b7308 */ /* 0x0003e20000000800 */
[----:B--2---:R-:W-:Y:S01]  /*7070*/  SHF.R.U32.HI R6, RZ, 0x8, R67 ;  /* 0x00000008ff067819 */ /* 0x004fe20000011643 */
[----:B------:R-:W-:Y:S01]  /*7080*/  IMAD.MOV.U32 R67, RZ, RZ, R236 ;  /* 0x000000ffff437224 */ /* 0x000fe200078e00ec */
[----:B------:R-:W-:Y:S01]  /*7090*/  PRMT R32, R43, 0x5410, R7 ;  /* 0x000054102b207816 */ /* 0x000fe20000000007 */
[----:B------:R-:W-:Y:S01]  /*70a0*/  IMAD.MOV.U32 R72, RZ, RZ, R250 ;  /* 0x000000ffff487224 */ /* 0x000fe200078e00fa */
[----:B------:R-:W-:Y:S01]  /*70b0*/  PRMT R27, R73, 0x5410, R6 ;  /* 0x00005410491b7816 */ /* 0x000fe20000000006 */
[----:B------:R-:W-:Y:S01]  /*70c0*/  IMAD.MOV.U32 R73, RZ, RZ, R230 ;  /* 0x000000ffff497224 */ /* 0x000fe200078e00e6 */
[----:B------:R-:W-:Y:S01]  /*70d0*/  SHF.R.U32.HI R6, RZ, 0x8, R60 ;  /* 0x00000008ff067819 */ /* 0x000fe2000001163c */
[--C-:B---3--:R-:W-:Y:S01]  /*70e0*/  FFMA.FTZ R9, R128, c[0x0][0x23c], -R2.reuse ;  /* 0x00008f0080097a23 */ /* 0x108fe20000010802 */
[----:B------:R-:W-:Y:S01]  /*70f0*/  LOP3.LUT R7, R55, 0xff, RZ, 0xc0, !PT ;  /* 0x000000ff37077812 */ /* 0x000fe200078ec0ff */
[----:B------:R-:W-:Y:S01]  /*7100*/  FFMA.FTZ R2, R127, c[0x0][0x23c], -R2 ;  /* 0x00008f007f027a23 */ /* 0x000fe20000010802 */
[----:B------:R-:W-:Y:S01]  /*7110*/  PRMT R28, R63, 0x5410, R6 ;  /* 0x000054103f1c7816 */ /* 0x000fe20000000006 */
[----:B------:R2:W-:Y:S01]  /*7120*/  MUFU.EX2 R131, R9 ;  /* 0x0000000900837308 */ /* 0x0005e20000000800 */
[----:B------:R-:W-:Y:S01]  /*7130*/  F2FP.PACK_AB R6, R102, R101 ;  /* 0x000000656606723e */ /* 0x000fe200000000ff */
[----:B------:R-:W-:Y:S01]  /*7140*/  IMAD R128, R217, 0x10000, R217 ;  /* 0x00010000d9807824 */ /* 0x000fe200078e02d9 */
[----:B------:R-:W-:Y:S01]  /*7150*/  PRMT R31, R7, 0x5410, R57 ;  /* 0x00005410071f7816 */ /* 0x000fe20000000039 */
[----:B-1----:R-:W-:Y:S01]  /*7160*/  FFMA.FTZ R8, R140, c[0x0][0x23c], -R17 ;  /* 0x00008f008c087a23 */ /* 0x002fe20000010811 */
[C---:B------:R-:W-:Y:S01]  /*7170*/  PRMT R188, R6.reuse, 0x7610, R188 ;  /* 0x0000761006bc7816 */ /* 0x040fe200000000bc */
[----:B------:R-:W-:Y:S01]  /*7180*/  IMAD.MOV.U32 R60, RZ, RZ, R227 ;  /* 0x000000ffff3c7224 */ /* 0x000fe200078e00e3 */
[----:B------:R-:W-:Y:S01]  /*7190*/  PRMT R187, R6, 0x7632, R187 ;  /* 0x0000763206bb7816 */ /* 0x000fe200000000bb */
[----:B------:R1:W3:Y:S01]  /*71a0*/  MUFU.EX2 R64, R2 ;  /* 0x0000000200407308 */ /* 0x0002e20000000800 */
[----:B------:R-:W-:Y:S01]  /*71b0*/  SHF.R.U32.HI R6, RZ, 0x8, R107 ;  /* 0x00000008ff067819 */ /* 0x000fe2000001166b */
[----:B------:R-:W-:Y:S01]  /*71c0*/  @!P6 HADD2 R164, -R188.H0_H0, -RZ.H0_H0 ;  /* 0xa00000ffbca4e230 */ /* 0x000fe20000000900 */
[----:B------:R-:W-:Y:S01]  /*71d0*/  PRMT R38, R188, 0x5410, R187 ;  /* 0x00005410bc267816 */ /* 0x000fe200000000bb */
[----:B----4-:R-:W-:Y:S01]  /*71e0*/  IMAD.MOV.U32 R107, RZ, RZ, R10 ;  /* 0x000000ffff6b7224 */ /* 0x010fe200078e000a */
[----:B------:R-:W-:Y:S01]  /*71f0*/  LOP3.LUT R6, R6, 0xffff, RZ, 0xc0, !PT ;  /* 0x0000ffff06067812 */ /* 0x000fe200078ec0ff */
[----:B------:R-:W-:Y:S01]  /*7200*/  IMAD.MOV.U32 R55, RZ, RZ, R86 ;  /* 0x000000ffff377224 */ /* 0x000fe200078e0056 */
[----:B------:R-:W-:Y:S01]  /*7210*/  @!P6 PRMT R188, R164, 0x5410, RZ ;  /* 0x00005410a4bce816 */ /* 0x000fe200000000ff */
[----:B------:R4:W-:Y:S01]  /*7220*/  MUFU.EX2 R99, R8 ;  /* 0x0000000800637308 */ /* 0x0009e20000000800 */
[----:B------:R-:W-:Y:S01]  /*7230*/  ISETP.GE.U32.AND P6, PT, R217, R6, PT ;  /* 0x00000006d900720c */ /* 0x000fe20003fc6070 */
[----:B------:R-:W-:Y:S01]  /*7240*/  FFMA.FTZ R6, R144, c[0x0][0x23c], -R17 ;  /* 0x00008f0090067a23 */ /* 0x000fe20000010811 */
[----:B------:R-:W-:Y:S01]  /*7250*/  LOP3.LUT R7, R25, 0xffff, RZ, 0xc0, !PT ;  /* 0x0000ffff19077812 */ /* 0x000fe200078ec0ff */
[----:B------:R-:W-:Y:S01]  /*7260*/  IMAD.MOV.U32 R127, RZ, RZ, R85 ;  /* 0x000000ffff7f7224 */ /* 0x000fe200078e0055 */
[----:B--2---:R-:W-:Y:S01]  /*7270*/  LOP3.LUT R9, R21, 0xffff, RZ, 0xc0, !PT ;  /* 0x0000ffff15097812 */ /* 0x004fe200078ec0ff */
[----:B------:R-:W-:Y:S01]  /*7280*/  IMAD.MOV.U32 R63, RZ, RZ, R73 ;  /* 0x000000ffff3f7224 */ /* 0x000fe200078e0049 */
[----:B------:R-:W-:Y:S01]  /*7290*/  SHF.R.U32.HI R10, RZ, 0x8, R7 ;  /* 0x00000008ff0a7819 */ /* 0x000fe20000011607 */
[----:B------:R2:W2:Y:S01]  /*72a0*/  MUFU.EX2 R98, R6 ;  /* 0x0000000600627308 */ /* 0x0004a20000000800 */
[----:B-1----:R-:W-:Y:S01]  /*72b0*/  SHF.R.U32.HI R2, RZ, 0x10, R25 ;  /* 0x00000010ff027819 */ /* 0x002fe20000011619 */
[----:B------:R-:W-:Y:S01]  /*72c0*/  IMAD.MOV.U32 R57, RZ, RZ, R71 ;  /* 0x000000ffff397224 */ /* 0x000fe200078e0047 */
[----:B------:R-:W-:Y:S01]  /*72d0*/  PRMT R16, R16, 0x5410, R10 ;  /* 0x0000541010107816 */ /* 0x000fe2000000000a */
[----:B------:R-:W-:Y:S01]  /*72e0*/  IMAD.MOV.U32 R73, RZ, RZ, R249 ;  /* 0x000000ffff497224 */ /* 0x000fe200078e00f9 */
[----:B------:R-:W-:Y:S01]  /*72f0*/  LOP3.LUT R7, R2, 0xff, RZ, 0xc0, !PT ;  /* 0x000000ff02077812 */ /* 0x000fe200078ec0ff */
[----:B------:R-:W-:Y:S01]  /*7300*/  @!P6 HADD2 R222, -R187.H0_H0, -RZ.H0_H0 ;  /* 0xa00000ffbbdee230 */ /* 0x000fe20000000900 */
[----:B------:R-:W-:Y:S01]  /*7310*/  LOP3.LUT R2, R13, 0xff, RZ, 0xc0, !PT ;  /* 0x000000ff0d027812 */ /* 0x000fe200078ec0ff */
[----:B------:R-:W-:Y:S01]  /*7320*/  IMAD.MOV.U32 R71, RZ, RZ, R248 ;  /* 0x000000ffff477224 */ /* 0x000fe200078e00f8 */
[----:B------:R-:W-:-:S02]  /*7330*/  PRMT R15, R7, 0x5410, R15 ;  /* 0x00005410070f7816 */ /* 0x000fc4000000000f */
[----:B------:R-:W-:Y:S02]  /*7340*/  PRMT R21, R2, 0x5410, R11 ;  /* 0x0000541002157816 */ /* 0x000fe4000000000b */
[C---:B------:R-:W-:Y:S02]  /*7350*/  LOP3.LUT R2, R22.reuse, 0xffff, RZ, 0xc0, !PT ;  /* 0x0000ffff16027812 */ /* 0x040fe400078ec0ff */
[----:B----4-:R-:W-:Y:S02]  /*7360*/  LOP3.LUT R8, R22, 0xff, RZ, 0xc0, !PT ;  /* 0x000000ff16087812 */ /* 0x010fe400078ec0ff */
[----:B--2---:R-:W-:Y:S02]  /*7370*/  SHF.R.U32.HI R6, RZ, 0x8, R9 ;  /* 0x00000008ff067819 */ /* 0x004fe40000011609 */
[----:B------:R-:W-:Y:S02]  /*7380*/  SHF.R.U32.HI R7, RZ, 0x8, R19 ;  /* 0x00000008ff077819 */ /* 0x000fe40000011613 */
[----:B------:R-:W-:Y:S01]  /*7390*/  PRMT R14, R14, 0x5410, R6 ;  /* 0x000054100e0e7816 */ /* 0x000fe20000000006 */
[----:B------:R-:W-:Y:S01]  /*73a0*/  FFMA.FTZ R6, R136, c[0x0][0x23c], -R17 ;  /* 0x00008f0088067a23 */ /* 0x000fe20000010811 */
[----:B------:R-:W-:-:S02]  /*73b0*/  LOP3.LUT R9, R20, 0xff, RZ, 0xc0, !PT ;  /* 0x000000ff14097812 */ /* 0x000fc400078ec0ff */
[----:B------:R-:W-:Y:S01]  /*73c0*/  PRMT R24, R24, 0x5410, R7 ;  /* 0x0000541018187816 */ /* 0x000fe20000000007 */
[----:B------:R1:W-:Y:S01]  /*73d0*/  MUFU.EX2 R239, R6 ;  /* 0x0000000600ef7308 */ /* 0x0003e20000000800 */
[----:B------:R-:W-:Y:S01]  /*73e0*/  FFMA.FTZ R7, R137, c[0x0][0x23c], -R17 ;  /* 0x00008f0089077a23 */ /* 0x000fe20000010811 */
[----:B------:R-:W-:Y:S02]  /*73f0*/  PRMT R23, R9, 0x5410, R23 ;  /* 0x0000541009177816 */ /* 0x000fe40000000017 */
[----:B------:R-:W-:Y:S02]  /*7400*/  SHF.R.U32.HI R10, RZ, 0x18, R12 ;  /* 0x00000018ff0a7819 */ /* 0x000fe4000001160c */
[----:B------:R-:W-:Y:S02]  /*7410*/  @!P1 PRMT R198, R159, 0x5410, RZ ;  /* 0x000054109fc69816 */ /* 0x000fe400000000ff */
[----:B------:R2:W4:Y:S01]  /*7420*/  MUFU.EX2 R252, R7 ;  /* 0x0000000700fc7308 */ /* 0x0005220000000800 */
[----:B------:R-:W-:-:S02]  /*7430*/  SHF.R.U32.HI R11, RZ, 0x18, R22 ;  /* 0x00000018ff0b7819 */ /* 0x000fc40000011616 */
[----:B------:R-:W-:Y:S01]  /*7440*/  ISETP.GE.U32.AND P1, PT, R217, R65, PT ;  /* 0x00000041d900720c */ /* 0x000fe20003f26070 */
[----:B------:R-:W-:Y:S01]  /*7450*/  IMAD.MOV.U32 R65, RZ, RZ, R78 ;  /* 0x000000ffff417224 */ /* 0x000fe200078e004e */
[----:B------:R-:W-:Y:S02]  /*7460*/  LOP3.LUT R13, R12, 0xff, RZ, 0xc0, !PT ;  /* 0x000000ff0c0d7812 */ /* 0x000fe400078ec0ff */
[----:B------:R-:W-:Y:S02]  /*7470*/  @!P6 PRMT R187, R222, 0x5410, RZ ;  /* 0x00005410debbe816 */ /* 0x000fe400000000ff */
[----:B-1----:R-:W-:Y:S02]  /*7480*/  SHF.R.U32.HI R6, RZ, 0x8, R2 ;  /* 0x00000008ff067819 */ /* 0x002fe40000011602 */
[----:B------:R-:W-:Y:S02]  /*7490*/  SHF.R.U32.HI R2, RZ, 0x10, R22 ;  /* 0x00000010ff027819 */ /* 0x000fe40000011616 */
[----:B------:R-:W-:-:S02]  /*74a0*/  PRMT R19, R8, 0x5410, R6 ;  /* 0x0000541008137816 */ /* 0x000fc40000000006 */
[----:B------:R-:W-:Y:S01]  /*74b0*/  LOP3.LUT R8, R2, 0xff, RZ, 0xc0, !PT ;  /* 0x000000ff02087812 */ /* 0x000fe200078ec0ff */
[----:B--2---:R-:W-:Y:S01]  /*74c0*/  FFMA.FTZ R7, R146, c[0x0][0x23c], -R18 ;  /* 0x00008f0092077a23 */ /* 0x004fe20000010812 */
[----:B------:R-:W-:Y:S02]  /*74d0*/  LOP3.LUT R2, R12, 0xffff, RZ, 0xc0, !PT ;  /* 0x0000ffff0c027812 */ /* 0x000fe400078ec0ff */
[----:B------:R-:W-:Y:S01]  /*74e0*/  SHF.R.U32.HI R6, RZ, 0x10, R12 ;  /* 0x00000010ff067819 */ /* 0x000fe2000001160c */
[----:B------:R1:W-:Y:S01]  /*74f0*/  MUFU.EX2 R97, R7 ;  /* 0x0000000700617308 */ /* 0x0003e20000000800 */
[----:B------:R-:W-:Y:S02]  /*7500*/  SHF.R.U32.HI R9, RZ, 0x8, R2 ;  /* 0x00000008ff097819 */ /* 0x000fe40000011602 */
[----:B------:R-:W-:Y:S01]  /*7510*/  LOP3.LUT R2, R6, 0xff, RZ, 0xc0, !PT ;  /* 0x000000ff06027812 */ /* 0x000fe200078ec0ff */
[----:B------:R-:W-:Y:S01]  /*7520*/  FFMA.FTZ R6, R145, c[0x0][0x23c], -R18 ;  /* 0x00008f0091067a23 */ /* 0x000fe20000010812 */
[----:B------:R-:W-:Y:S01]  /*7530*/  PRMT R11, R8, 0x5410, R11 ;  /* 0x00005410080b7816 */ /* 0x000fe2000000000b */
[----:B------:R-:W-:Y:S01]  /*7540*/  FFMA.FTZ R8, R151, c[0x0][0x23c], -R17 ;  /* 0x00008f0097087a23 */ /* 0x000fe20000010811 */
[----:B------:R-:W-:Y:S01]  /*7550*/  PRMT R10, R2, 0x5410, R10 ;  /* 0x00005410020a7816 */ /* 0x000fe2000000000a */
[----:B------:R2:W2:Y:S01]  /*7560*/  MUFU.EX2 R236, R6 ;  /* 0x0000000600ec7308 */ /* 0x0004a20000000800 */
[----:B------:R-:W-:-:S02]  /*7570*/  F2FP.PACK_AB R2, R130, R67 ;  /* 0x000000438202723e */ /* 0x000fc400000000ff */
[----:B------:R-:W-:Y:S02]  /*7580*/  PRMT R9, R13, 0x5410, R9 ;  /* 0x000054100d097816 */ /* 0x000fe40000000009 */
[C---:B------:R-:W-:Y:S02]  /*7590*/  PRMT R169, R2.reuse, 0x7610, R169 ;  /* 0x0000761002a97816 */ /* 0x040fe400000000a9 */
[----:B------:R-:W-:Y:S01]  /*75a0*/  PRMT R168, R2, 0x7632, R168 ;  /* 0x0000763202a87816 */ /* 0x000fe200000000a8 */
[----:B------:R-:W-:Y:S01]  /*75b0*/  FFMA.FTZ R2, R143, c[0x0][0x23c], -R18 ;  /* 0x00008f008f027a23 */ /* 0x000fe20000010812 */
[----:B-1----:R-:W-:Y:S01]  /*75c0*/  F2FP.PACK_AB R7, R81, R109 ;  /* 0x0000006d5107723e */ /* 0x002fe200000000ff */
[----:B------:R1:W-:Y:S01]  /*75d0*/  MUFU.EX2 R25, R8 ;  /* 0x0000000800197308 */ /* 0x0003e20000000800 */
[----:B------:R-:W-:Y:S02]  /*75e0*/  @!P3 HADD2 R232, -R169.H0_H0, -RZ.H0_H0 ;  /* 0xa00000ffa9e8b230 */ /* 0x000fe40000000900 */
[----:B------:R-:W-:-:S02]  /*75f0*/  PRMT R171, R7, 0x7610, R171 ;  /* 0x0000761007ab7816 */ /* 0x000fc400000000ab */
[----:B------:R-:W-:Y:S01]  /*7600*/  PRMT R170, R7, 0x7632, R170 ;  /* 0x0000763207aa7816 */ /* 0x000fe200000000aa */
[----:B------:R-:W-:Y:S01]  /*7610*/  FFMA.FTZ R7, R142, c[0x0][0x23c], -R18 ;  /* 0x00008f008e077a23 */ /* 0x000fe20000010812 */
[----:B--2---:R-:W-:Y:S01]  /*7620*/  F2FP.PACK_AB R6, R108, R100 ;  /* 0x000000646c06723e */ /* 0x004fe200000000ff */
[----:B------:R2:W-:Y:S03]  /*7630*/  MUFU.EX2 R238, R2 ;  /* 0x0000000200ee7308 */ /* 0x0005e60000000800 */
[C---:B------:R-:W-:Y:S02]  /*7640*/  PRMT R163, R6.reuse, 0x7610, R163 ;  /* 0x0000761006a37816 */ /* 0x040fe400000000a3 */
[----:B------:R-:W-:Y:S02]  /*7650*/  PRMT R162, R6, 0x7632, R162 ;  /* 0x0000763206a27816 */ /* 0x000fe400000000a2 */
[----:B---3--:R-:W-:Y:S01]  /*7660*/  F2FP.PACK_AB R6, R64, R139 ;  /* 0x0000008b4006723e */ /* 0x008fe200000000ff */
[----:B------:R3:W3:Y:S01]  /*7670*/  MUFU.EX2 R237, R7 ;  /* 0x0000000700ed7308 */ /* 0x0006e20000000800 */
[----:B-1----:R-:W-:Y:S01]  /*7680*/  FFMA.FTZ R8, R148, c[0x0][0x23c], -R17 ;  /* 0x00008f0094087a23 */ /* 0x002fe20000010811 */
[----:B------:R-:W-:Y:S01]  /*7690*/  @!P4 HADD2 R223, -R163.H0_H0, -RZ.H0_H0 ;  /* 0xa00000ffa3dfc230 */ /* 0x000fe20000000900 */
[C---:B------:R-:W-:Y:S01]  /*76a0*/  PRMT R165, R6.reuse, 0x7610, R165 ;  /* 0x0000761006a57816 */ /* 0x040fe200000000a5 */
[----:B------:R-:W-:Y:S01]  /*76b0*/  @!P5 HADD2 R224, -R162.H0_H0, -RZ.H0_H0 ;  /* 0xa00000ffa2e0d230 */ /* 0x000fe20000000900 */
[----:B------:R-:W-:Y:S01]  /*76c0*/  PRMT R164, R6, 0x7632, R164 ;  /* 0x0000763206a47816 */ /* 0x000fe200000000a4 */
[----:B------:R-:W-:Y:S01]  /*76d0*/  FFMA.FTZ R6, R173, c[0x0][0x23c], -R17 ;  /* 0x00008f00ad067a23 */ /* 0x000fe20000010811 */
[----:B--2---:R-:W-:Y:S01]  /*76e0*/  F2FP.PACK_AB R2, R99, R98 ;  /* 0x000000626302723e */ /* 0x004fe200000000ff */
[----:B------:R-:W-:-:S02]  /*76f0*/  IMAD.SHL.U32 R173, R0, 0x2, RZ ;  /* 0x0000000200ad7824 */ /* 0x000fc400078e00ff */
[----:B------:R1:W2:Y:S01]  /*7700*/  MUFU.EX2 R96, R6 ;  /* 0x0000000600607308 */ /* 0x0002a20000000800 */
[----:B------:R-:W-:Y:S01]  /*7710*/  HSET2.LE.AND R0, R31, R128, PT ;  /* 0x000000801f007233 */ /* 0x000fe20003803000 */
[C---:B------:R-:W-:Y:S01]  /*7720*/  PRMT R159, R2.reuse, 0x7610, R159 ;  /* 0x00007610029f7816 */ /* 0x040fe2000000009f */
[----:B------:R-:W-:Y:S01]  /*7730*/  @!P0 HADD2 R241, -R164.H0_H0, -RZ.H0_H0 ;  /* 0xa00000ffa4f18230 */ /* 0x000fe20000000900 */
[----:B------:R-:W-:Y:S01]  /*7740*/  PRMT R158, R2, 0x7632, R158 ;  /* 0x00007632029e7816 */ /* 0x000fe2000000009e */
[----:B------:R-:W2:Y:S01]  /*7750*/  LDSM.16.MT88.4 R92, [R173+0x6000] ;  /* 0x00600000ad5c783b */ /* 0x000ea20000004200 */
[----:B---3--:R-:W-:Y:S02]  /*7760*/  F2FP.PACK_AB R7, R131, R107 ;  /* 0x0000006b8307723e */ /* 0x008fe400000000ff */
[----:B----4-:R-:W-:Y:S01]  /*7770*/  F2FP.PACK_AB R2, R252, R239 ;  /* 0x000000effc02723e */ /* 0x010fe200000000ff */
[----:B------:R3:W-:Y:S01]  /*7780*/  MUFU.EX2 R230, R8 ;  /* 0x0000000800e67308 */ /* 0x0007e20000000800 */
[C---:B------:R-:W-:Y:S01]  /*7790*/  PRMT R167, R7.reuse, 0x7610, R167 ;  /* 0x0000761007a77816 */ /* 0x040fe200000000a7 */
[----:B------:R-:W4:Y:S01]  /*77a0*/  LDSM.16.MT88.4 R88, [R173+0x6800] ;  /* 0x00680000ad58783b */ /* 0x000f220000004200 */
[----:B------:R-:W-:-:S02]  /*77b0*/  PRMT R166, R7, 0x7632, R166 ;  /* 0x0000763207a67816 */ /* 0x000fc400000000a6 */
[----:B------:R-:W-:Y:S02]  /*77c0*/  F2FP.PACK_AB R7, R236, R97 ;  /* 0x00000061ec07723e */ /* 0x000fe400000000ff */
[----:B-1----:R-:W-:Y:S02]  /*77d0*/  F2FP.PACK_AB R6, R238, R237 ;  /* 0x000000edee06723e */ /* 0x002fe400000000ff */
[C---:B------:R-:W-:Y:S02]  /*77e0*/  PRMT R161, R7.reuse, 0x7610, R161 ;  /* 0x0000761007a17816 */ /* 0x040fe400000000a1 */
[----:B------:R-:W-:Y:S01]  /*77f0*/  PRMT R160, R7, 0x7632, R160 ;  /* 0x0000763207a07816 */ /* 0x000fe200000000a0 */
[--C-:B------:R-:W-:Y:S01]  /*7800*/  HSET2.LE.AND R7, R27, R128.reuse, PT ;  /* 0x000000801b077233 */ /* 0x100fe20003803000 */
[C---:B------:R-:W-:Y:S01]  /*7810*/  PRMT R157, R2.reuse, 0x7610, R157 ;  /* 0x00007610029d7816 */ /* 0x040fe2000000009d */
[----:B------:R-:W-:Y:S01]  /*7820*/  IMAD.MOV.U32 R27, RZ, RZ, R65 ;  /* 0x000000ffff1b7224 */ /* 0x000fe200078e0041 */
[----:B------:R-:W-:Y:S01]  /*7830*/  PRMT R156, R2, 0x7632, R156 ;  /* 0x00007632029c7816 */ /* 0x000fe2000000009c */
[--C-:B------:R-:W-:Y:S01]  /*7840*/  HSET2.LE.AND R2, R16, R128.reuse, PT ;  /* 0x0000008010027233 */ /* 0x100fe20003803000 */
[C---:B------:R-:W-:Y:S01]  /*7850*/  PRMT R155, R6.reuse, 0x7610, R155 ;  /* 0x00007610069b7816 */ /* 0x040fe2000000009b */
[----:B---3--:R-:W-:Y:S01]  /*7860*/  FFMA.FTZ R8, R147, c[0x0][0x23c], -R17 ;  /* 0x00008f0093087a23 */ /* 0x008fe20000010811 */
[----:B------:R-:W-:Y:S01]  /*7870*/  PRMT R154, R6, 0x7632, R154 ;  /* 0x00007632069a7816 */ /* 0x000fe2000000009a */
[--C-:B------:R-:W-:Y:S01]  /*7880*/  HSET2.LE.AND R6, R14, R128.reuse, PT ;  /* 0x000000800e067233 */ /* 0x100fe20003803000 */
[----:B------:R-:W-:Y:S01]  /*7890*/  LOP3.LUT R38, R7, R38, RZ, 0xc0, !PT ;  /* 0x0000002607267212 */ /* 0x000fe200078ec0ff */
[----:B------:R1:W3:Y:S01]  /*78a0*/  MUFU.EX2 R231, R8 ;  /* 0x0000000800e77308 */ /* 0x0002e20000000800 */
[----:B------:R-:W-:Y:S01]  /*78b0*/  PRMT R7, R171, 0x5410, R170 ;  /* 0x00005410ab077816 */ /* 0x000fe200000000aa */
[----:B------:R-:W-:Y:S01]  /*78c0*/  IMAD.MOV.U32 R16, RZ, RZ, R87 ;  /* 0x000000ffff107224 */ /* 0x000fe200078e0057 */
[----:B------:R-:W-:Y:S01]  /*78d0*/  LOP3.LUT R36, R2, R36, RZ, 0xc0, !PT ;  /* 0x0000002402247212 */ /* 0x000fe200078ec0ff */
[--C-:B------:R-:W-:Y:S01]  /*78e0*/  HSET2.LE.AND R2, R28, R128.reuse, PT ;  /* 0x000000801c027233 */ /* 0x100fe20003803000 */
[----:B------:R-:W-:Y:S01]  /*78f0*/  LOP3.LUT R40, R6, R7, RZ, 0xc0, !PT ;  /* 0x0000000706287212 */ /* 0x000fe200078ec0ff */
[----:B------:R-:W-:Y:S01]  /*7900*/  HSET2.LE.AND R6, R15, R128, PT ;  /* 0x000000800f067233 */ /* 0x000fe20003803000 */
[----:B------:R-:W-:-:S02]  /*7910*/  PRMT R7, R169, 0x5410, R168 ;  /* 0x00005410a9077816 */ /* 0x000fc400000000a8 */
[----:B------:R-:W-:Y:S02]  /*7920*/  @!P3 PRMT R169, R232, 0x5410, RZ ;  /* 0x00005410e8a9b816 */ /* 0x000fe400000000ff */
[----:B------:R-:W-:Y:S01]  /*7930*/  LOP3.LUT R42, R2, R7, RZ, 0xc0, !PT ;  /* 0x00000007022a7212 */ /* 0x000fe200078ec0ff */
[--C-:B------:R-:W-:Y:S01]  /*7940*/  HSET2.LE.AND R2, R29, R128.reuse, PT ;  /* 0x000000801d027233 */ /* 0x100fe20003803000 */
[----:B------:R-:W-:Y:S02]  /*7950*/  PRMT R7, R163, 0x5410, R162 ;  /* 0x00005410a3077816 */ /* 0x000fe400000000a2 */
[----:B------:R-:W-:Y:S01]  /*7960*/  LOP3.LUT R37, R6, R37, RZ, 0xc0, !PT ;  /* 0x0000002506257212 */ /* 0x000fe200078ec0ff */
[--C-:B------:R-:W-:Y:S01]  /*7970*/  HSET2.LE.AND R6, R21, R128.reuse, PT ;  /* 0x0000008015067233 */ /* 0x100fe20003803000 */
[----:B------:R-:W-:Y:S01]  /*7980*/  LOP3.LUT R39, R2, R7, RZ, 0xc0, !PT ;  /* 0x0000000702277212 */ /* 0x000fe200078ec0ff */
[--C-:B------:R-:W-:Y:S01]  /*7990*/  HSET2.LE.AND R2, R30, R128.reuse, PT ;  /* 0x000000801e027233 */ /* 0x100fe20003803000 */
[----:B------:R-:W-:Y:S01]  /*79a0*/  PRMT R7, R167, 0x5410, R166 ;  /* 0x00005410a7077816 */ /* 0x000fe200000000a6 */
[----:B-1----:R-:W-:Y:S01]  /*79b0*/  FFMA.FTZ R8, R203, c[0x0][0x23c], -R18 ;  /* 0x00008f00cb087a23 */ /* 0x002fe20000010812 */
[----:B------:R-:W-:Y:S01]  /*79c0*/  @!P4 PRMT R163, R223, 0x5410, RZ ;  /* 0x00005410dfa3c816 */ /* 0x000fe200000000ff */
[----:B------:R-:W-:Y:S01]  /*79d0*/  IMAD.MOV.U32 R203, RZ, RZ, R66 ;  /* 0x000000ffffcb7224 */ /* 0x000fe200078e0042 */
[----:B------:R-:W-:Y:S01]  /*79e0*/  LOP3.LUT R41, R6, R7, RZ, 0xc0, !PT ;  /* 0x0000000706297212 */ /* 0x000fe200078ec0ff */
[----:B------:R-:W-:Y:S01]  /*79f0*/  HSET2.LE.AND R6, R24, R128, PT ;  /* 0x0000008018067233 */ /* 0x000fe20003803000 */
[----:B------:R-:W-:Y:S01]  /*7a00*/  PRMT R7, R165, 0x5410, R164 ;  /* 0x00005410a5077816 */ /* 0x000fe200000000a4 */
[----:B------:R1:W-:Y:S01]  /*7a10*/  MUFU.EX2 R79, R8 ;  /* 0x00000008004f7308 */ /* 0x0003e20000000800 */
[----:B--2---:R-:W-:Y:S01]  /*7a20*/  HMMA.16816.F32 R12, R36, R92, RZ ;  /* 0x0000005c240c723c */ /* 0x004fe200000018ff */
[----:B------:R-:W-:-:S02]  /*7a30*/  @!P5 PRMT R162, R224, 0x5410, RZ ;  /* 0x00005410e0a2d816 */ /* 0x000fc400000000ff */
[----:B------:R-:W-:Y:S01]  /*7a40*/  LOP3.LUT R43, R2, R7, RZ, 0xc0, !PT ;  /* 0x00000007022b7212 */ /* 0x000fe200078ec0ff */
[----:B------:R-:W-:Y:S01]  /*7a50*/  HSET2.LE.AND R2, R23, R128, PT ;  /* 0x0000008017027233 */ /* 0x000fe20003803000 */
[----:B------:R-:W-:Y:S02]  /*7a60*/  PRMT R7, R159, 0x5410, R158 ;  /* 0x000054109f077816 */ /* 0x000fe4000000009e */
[----:B------:R-:W-:Y:S02]  /*7a70*/  @!P0 PRMT R164, R241, 0x5410, RZ ;  /* 0x00005410f1a48816 */ /* 0x000fe400000000ff */
[----:B------:R-:W-:Y:S01]  /*7a80*/  LOP3.LUT R34, R6, R7, RZ, 0xc0, !PT ;  /* 0x0000000706227212 */ /* 0x000fe200078ec0ff */
[----:B------:R-:W-:Y:S01]  /*7a90*/  FFMA.FTZ R7, R149, c[0x0][0x23c], -R18 ;  /* 0x00008f0095077a23 */ /* 0x000fe20000010812 */
[----:B------:R-:W-:-:S03]  /*7aa0*/  PRMT R6, R161, 0x5410, R160 ;  /* 0x00005410a1067816 */ /* 0x000fc600000000a0 */
[----:B------:R2:W-:Y:S01]  /*7ab0*/  MUFU.EX2 R227, R7 ;  /* 0x0000000700e37308 */ /* 0x0005e20000000800 */
[----:B-1----:R-:W-:Y:S01]  /*7ac0*/  FFMA.FTZ R8, R174, c[0x0][0x23c], -R18 ;  /* 0x00008f00ae087a23 */ /* 0x002fe20000010812 */
[----:B------:R-:W-:Y:S01]  /*7ad0*/  LOP3.LUT R35, R2, R6, RZ, 0xc0, !PT ;  /* 0x0000000602237212 */ /* 0x000fe200078ec0ff */
[----:B------:R-:W-:Y:S01]  /*7ae0*/  HSET2.LE.AND R2, R32, R128, PT ;  /* 0x0000008020027233 */ /* 0x000fe20003803000 */
[----:B------:R-:W-:Y:S01]  /*7af0*/  PRMT R6, R157, 0x5410, R156 ;  /* 0x000054109d067816 */ /* 0x000fe2000000009c */
[----:B------:R-:W-:-:S03]  /*7b00*/  IMAD.MOV.U32 R174, RZ, RZ, R67 ;  /* 0x000000ffffae7224 */ /* 0x000fc600078e0043 */
[----:B------:R-:W1:Y:S01]  /*7b10*/  MUFU.EX2 R78, R8 ;  /* 0x00000008004e7308 */ /* 0x000e620000000800 */
[----:B------:R-:W-:Y:S01]  /*7b20*/  LOP3.LUT R30, R2, R6, RZ, 0xc0, !PT ;  /* 0x00000006021e7212 */ /* 0x000fe200078ec0ff */
[----:B------:R-:W-:Y:S01]  /*7b30*/  FFMA.FTZ R6, R150, c[0x0][0x23c], -R18 ;  /* 0x00008f0096067a23 */ /* 0x000fe20000010812 */
[----:B------:R-:W-:Y:S01]  /*7b40*/  PRMT R2, R155, 0x5410, R154 ;  /* 0x000054109b027816 */ /* 0x000fe2000000009a */
[----:B----4-:R-:W-:Y:S03]  /*7b50*/  HMMA.16816.F32 R20, R40, R88, R12 ;  /* 0x000000582814723c */ /* 0x010fe6000000180c */
[----:B------:R-:W-:Y:S01]  /*7b60*/  LOP3.LUT R31, R0, R2, RZ, 0xc0, !PT ;  /* 0x00000002001f7212 */ /* 0x000fe200078ec0ff */
[----:B------:R1:W4:Y:S01]  /*7b70*/  MUFU.EX2 R228, R6 ;  /* 0x0000000600e47308 */ /* 0x0003220000000800 */
[----:B--2---:R-:W-:Y:S01]  /*7b80*/  F2FP.PACK_AB R7, R25, R96 ;  /* 0x000000601907723e */ /* 0x004fe200000000ff */
[----:B------:R-:W-:-:S02]  /*7b90*/  HSET2.LE.AND R2, R9, R128, PT ;  /* 0x0000008009027233 */ /* 0x000fc40003803000 */
[----:B------:R-:W-:Y:S01]  /*7ba0*/  HSET2.LE.AND R0, R10, R128, PT ;  /* 0x000000800a007233 */ /* 0x000fe20003803000 */
[C---:B------:R-:W-:Y:S02]  /*7bb0*/  PRMT R147, R7.reuse, 0x7610, R147 ;  /* 0x0000761007937816 */ /* 0x040fe40000000093 */
[----:B------:R-:W-:Y:S02]  /*7bc0*/  PRMT R146, R7, 0x7632, R146 ;  /* 0x0000763207927816 */ /* 0x000fe40000000092 */
[----:B---3--:R-:W-:-:S04]  /*7bd0*/  F2FP.PACK_AB R7, R231, R230 ;  /* 0x000000e6e707723e */ /* 0x008fc800000000ff */
[C---:B------:R-:W-:Y:S02]  /*7be0*/  PRMT R153, R7.reuse, 0x7610, R153 ;  /* 0x0000761007997816 */ /* 0x040fe40000000099 */
[----:B------:R-:W-:Y:S02]  /*7bf0*/  PRMT R152, R7, 0x7632, R152 ;  /* 0x0000763207987816 */ /* 0x000fe40000000098 */
[----:B-1----:R-:W-:-:S03]  /*7c00*/  F2FP.PACK_AB R6, R78, R79 ;  /* 0x0000004f4e06723e */ /* 0x002fc600000000ff */
[----:B------:R-:W-:Y:S01]  /*7c10*/  IMAD.MOV.U32 R24, RZ, RZ, R20 ;  /* 0x000000ffff187224 */ /* 0x000fe200078e0014 */
[C---:B------:R-:W-:Y:S01]  /*7c20*/  PRMT R149, R6.reuse, 0x7610, R149 ;  /* 0x0000761006957816 */ /* 0x040fe20000000095 */
[----:B------:R-:W-:Y:S01]  /*7c30*/  IMAD.MOV.U32 R20, RZ, RZ, R84 ;  /* 0x000000ffff147224 */ /* 0x000fe200078e0054 */
[----:B------:R-:W-:Y:S02]  /*7c40*/  PRMT R148, R6, 0x7632, R148 ;  /* 0x0000763206947816 */ /* 0x000fe40000000094 */
[----:B------:R-:W-:-:S04]  /*7c50*/  PRMT R6, R147, 0x5410, R146 ;  /* 0x0000541093067816 */ /* 0x000fc80000000092 */
[----:B------:R-:W-:Y:S02]  /*7c60*/  LOP3.LUT R32, R2, R6, RZ, 0xc0, !PT ;  /* 0x0000000602207212 */ /* 0x000fe400078ec0ff */
[----:B------:R-:W-:Y:S02]  /*7c70*/  PRMT R2, R149, 0x5410, R148 ;  /* 0x0000541095027816 */ /* 0x000fe40000000094 */
[----:B----4-:R-:W-:Y:S02]  /*7c80*/  F2FP.PACK_AB R6, R228, R227 ;  /* 0x000000e3e406723e */ /* 0x010fe400000000ff */
[----:B------:R-:W-:Y:S01]  /*7c90*/  LOP3.LUT R33, R0, R2, RZ, 0xc0, !PT ;  /* 0x0000000200217212 */ /* 0x000fe200078ec0ff */
[--C-:B------:R-:W-:Y:S01]  /*7ca0*/  HSET2.LE.AND R2, R19, R128.reuse, PT ;  /* 0x0000008013027233 */ /* 0x100fe20003803000 */
[C---:B------:R-:W-:Y:S01]  /*7cb0*/  PRMT R151, R6.reuse, 0x7610, R151 ;  /* 0x0000761006977816 */ /* 0x040fe20000000097 */
[----:B------:R-:W-:Y:S01]  /*7cc0*/  HSET2.LE.AND R0, R11, R128, PT ;  /* 0x000000800b007233 */ /* 0x000fe20003803000 */
[----:B------:R-:W-:Y:S01]  /*7cd0*/  PRMT R150, R6, 0x7632, R150 ;  /* 0x0000763206967816 */ /* 0x000fe20000000096 */
[----:B------:R-:W-:Y:S01]  /*7ce0*/  IMAD.MOV.U32 R19, RZ, RZ, R22 ;  /* 0x000000ffff137224 */ /* 0x000fe200078e0016 */
[----:B------:R-:W-:Y:S01]  /*7cf0*/  PRMT R6, R153, 0x5410, R152 ;  /* 0x0000541099067816 */ /* 0x000fe20000000098 */
[----:B------:R-:W-:Y:S01]  /*7d00*/  HMMA.16816.F32 R8, R32, R92, RZ ;  /* 0x0000005c2008723c */ /* 0x000fe200000018ff */
[----:B------:R-:W-:-:S02]  /*7d10*/  IMAD.MOV.U32 R22, RZ, RZ, R251 ;  /* 0x000000ffff167224 */ /* 0x000fc400078e00fb */
[----:B------:R-:W-:Y:S02]  /*7d20*/  LOP3.LUT R28, R2, R6, RZ, 0xc0, !PT ;  /* 0x00000006021c7212 */ /* 0x000fe400078ec0ff */
[----:B------:R-:W-:-:S04]  /*7d30*/  PRMT R2, R151, 0x5410, R150 ;  /* 0x0000541097027816 */ /* 0x000fc80000000096 */
[----:B------:R-:W-:Y:S01]  /*7d40*/  LOP3.LUT R29, R0, R2, RZ, 0xc0, !PT ;  /* 0x00000002001d7212 */ /* 0x000fe200078ec0ff */
[----:B------:R-:W-:Y:S01]  /*7d50*/  IMAD.MOV.U32 R2, RZ, RZ, R23 ;  /* 0x000000ffff027224 */ /* 0x000fe200078e0017 */
[----:B------:R-:W-:Y:S01]  /*7d60*/  LOP3.LUT R0, R49, 0xff, RZ, 0xc0, !PT ;  /* 0x000000ff31007812 */ /* 0x000fe200078ec0ff */
[----:B------:R-:W-:Y:S02]  /*7d70*/  IMAD.MOV.U32 R23, RZ, RZ, R21 ;  /* 0x000000ffff177224 */ /* 0x000fe400078e0015 */
[----:B------:R-:W-:Y:S01]  /*7d80*/  IMAD.MOV.U32 R21, RZ, RZ, R64 ;  /* 0x000000ffff157224 */ /* 0x000fe200078e0040 */
[----:B------:R-:W-:Y:S02]  /*7d90*/  ISETP.GE.U32.AND P6, PT, R217, R0, PT ;  /* 0x00000000d900720c */ /* 0x000fe40003fc6070 */
[----:B------:R-:W-:-:S04]  /*7da0*/  LOP3.LUT R0, R49, 0xffff, RZ, 0xc0, !PT ;  /* 0x0000ffff31007812 */ /* 0x000fc800078ec0ff */
[----:B------:R-:W-:-:S03]  /*7db0*/  SHF.R.U32.HI R0, RZ, 0x8, R0 ;  /* 0x00000008ff007819 */ /* 0x000fc60000011600 */
[----:B------:R-:W-:Y:S01]  /*7dc0*/  HMMA.16816.F32 R248, R28, R88, R8 ;  /* 0x000000581cf8723c */ /* 0x000fe20000001808 */
[----:B------:R-:W-:-:S03]  /*7dd0*/  LOP3.LUT R0, R0, 0xffff, RZ, 0xc0, !PT ;  /* 0x0000ffff00007812 */ /* 0x000fc600078ec0ff */
[----:B------:R-:W-:Y:S01]  /*7de0*/  @!P6 HADD2 R233, -R171.H0_H0, -RZ.H0_H0 ;  /* 0xa00000ffabe9e230 */ /* 0x000fe20000000900 */
[----:B------:R-:W-:Y:S02]  /*7df0*/  ISETP.GE.U32.AND P4, PT, R217, R0, PT ;  /* 0x00000000d900720c */ /* 0x000fe40003f86070 */
[----:B------:R-:W-:Y:S02]  /*7e00*/  SHF.R.U32.HI R0, RZ, 0x10, R49 ;  /* 0x00000010ff007819 */ /* 0x000fe40000011631 */
[----:B------:R-:W-:Y:S02]  /*7e10*/  @!P6 PRMT R171, R233, 0x5410, RZ ;  /* 0x00005410e9abe816 */ /* 0x000fe400000000ff */
[----:B------:R-:W-:-:S04]  /*7e20*/  LOP3.LUT R0, R0, 0xff, RZ, 0xc0, !PT ;  /* 0x000000ff00007812 */ /* 0x000fc800078ec0ff */
[----:B------:R-:W-:Y:S02]  /*7e30*/  ISETP.GE.U32.AND P5, PT, R217, R0, PT ;  /* 0x00000000d900720c */ /* 0x000fe40003fa6070 */
[----:B------:R-:W-:Y:S01]  /*7e40*/  SHF.R.U32.HI R0, RZ, 0x18, R49 ;  /* 0x00000018ff007819 */ /* 0x000fe20000011631 */
[----:B------:R-:W-:-:S03]  /*7e50*/  @!P4 HADD2 R225, -R170.H0_H0, -RZ.H0_H0 ;  /* 0xa00000ffaae1c230 */ /* 0x000fc60000000900 */
[----:B------:R-:W-:Y:S02]  /*7e60*/  ISETP.GE.U32.AND P6, PT, R217, R0, PT ;  /* 0x00000000d900720c */ /* 0x000fe40003fc6070 */
[----:B------:R-:W-:Y:S01]  /*7e70*/  SHF.R.U32.HI R0, RZ, 0x8, R176 ;  /* 0x00000008ff007819 */ /* 0x000fe200000116b0 */
[----:B------:R-:W-:Y:S01]  /*7e80*/  IMAD R176, R4, 0x2, R173 ;  /* 0x0000000204b07824 */ /* 0x000fe200078e02ad */
[----:B------:R-:W-:Y:S02]  /*7e90*/  @!P4 PRMT R170, R225, 0x5410, RZ ;  /* 0x00005410e1aac816 */ /* 0x000fe400000000ff */
[----:B------:R-:W-:Y:S01]  /*7ea0*/  LOP3.LUT R0, R0, 0xffff, RZ, 0xc0, !PT ;  /* 0x0000ffff00007812 */ /* 0x000fe200078ec0ff */
[----:B------:R-:W-:Y:S01]  /*7eb0*/  @!P5 HADD2 R234, -R167.H0_H0, -RZ.H0_H0 ;  /* 0xa00000ffa7ead230 */ /* 0x000fe20000000900 */
[----:B------:R-:W1:Y:S02]  /*7ec0*/  LDSM.16.MT88.4 R64, [R176+0x6000] ;  /* 0x00600000b040783b */ /* 0x000e640000004200 */
[----:B------:R-:W-:-:S02]  /*7ed0*/  ISETP.GE.U32.AND P4, PT, R217, R0, PT ;  /* 0x00000000d900720c */ /* 0x000fc40003f86070 */
[----:B------:R-:W2:Y:S01]  /*7ee0*/  LDSM.16.MT88.4 R84, [R176+0x6800] ;  /* 0x00680000b054783b */ /* 0x000ea20000004200 */
[----:B------:R-:W-:Y:S01]  /*7ef0*/  @!P6 HADD2 R226, -R166.H0_H0, -RZ.H0_H0 ;  /* 0xa00000ffa6e2e230 */ /* 0x000fe20000000900 */
[----:B------:R-:W-:Y:S02]  /*7f00*/  @!P5 PRMT R167, R234, 0x5410, RZ ;  /* 0x00005410eaa7d816 */ /* 0x000fe400000000ff */
[----:B------:R-:W-:Y:S02]  /*7f10*/  LOP3.LUT R0, R212, 0xff, RZ, 0xc0, !PT ;  /* 0x000000ffd4007812 */ /* 0x000fe400078ec0ff */
[----:B------:R-:W-:Y:S02]  /*7f20*/  @!P6 PRMT R166, R226, 0x5410, RZ ;  /* 0x00005410e2a6e816 */ /* 0x000fe400000000ff */
[C---:B------:R-:W-:Y:S02]  /*7f30*/  ISETP.GE.U32.AND P6, PT, R217.reuse, R50, PT ;  /* 0x00000032d900720c */ /* 0x040fe40003fc6070 */
[----:B------:R3:W4:Y:S01]  /*7f40*/  LDL.LU.S16 R50, [R1+0xa4] ;  /* 0x0000a40001327983 */ /* 0x0007220000300600 */
[----:B------:R-:W-:Y:S01]  /*7f50*/  @!P4 HADD2 R235, -R168.H0_H0, -RZ.H0_H0 ;  /* 0xa00000ffa8ebc230 */ /* 0x000fe20000000900 */
[----:B------:R-:W-:-:S02]  /*7f60*/  ISETP.GE.U32.AND P5, PT, R217, R0, PT ;  /* 0x00000000d900720c */ /* 0x000fc40003fa6070 */
[----:B------:R-:W-:Y:S02]  /*7f70*/  LOP3.LUT R0, R26, 0xffff, RZ, 0xc0, !PT ;  /* 0x0000ffff1a007812 */ /* 0x000fe400078ec0ff */
[----:B------:R-:W-:Y:S02]  /*7f80*/  @!P4 PRMT R168, R235, 0x5410, RZ ;  /* 0x00005410eba8c816 */ /* 0x000fe400000000ff */
[----:B------:R-:W-:-:S04]  /*7f90*/  SHF.R.U32.HI R0, RZ, 0x8, R0 ;  /* 0x00000008ff007819 */ /* 0x000fc80000011600 */
[----:B------:R-:W-:-:S03]  /*7fa0*/  LOP3.LUT R0, R0, 0xffff, RZ, 0xc0, !PT ;  /* 0x0000ffff00007812 */ /* 0x000fc600078ec0ff */
[----:B------:R-:W-:Y:S01]  /*7fb0*/  @!P5 HADD2 R240, -R165.H0_H0, -RZ.H0_H0 ;  /* 0xa00000ffa5f0d230 */ /* 0x000fe20000000900 */
[C---:B------:R-:W-:Y:S02]  /*7fc0*/  ISETP.GE.U32.AND P3, PT, R217.reuse, R0, PT ;  /* 0x00000000d900720c */ /* 0x040fe40003f66070 */
[----:B------:R-:W-:Y:S02]  /*7fd0*/  LOP3.LUT R0, R26, 0xff, RZ, 0xc0, !PT ;  /* 0x000000ff1a007812 */ /* 0x000fe400078ec0ff */
[----:B------:R-:W-:Y:S02]  /*7fe0*/  @!P5 PRMT R165, R240, 0x5410, RZ ;  /* 0x00005410f0a5d816 */ /* 0x000fe400000000ff */
[C---:B------:R-:W-:Y:S02]  /*7ff0*/  ISETP.GE.U32.AND P4, PT, R217.reuse, R0, PT ;  /* 0x00000000d900720c */ /* 0x040fe40003f86070 */
[--C-:B------:R-:W-:Y:S01]  /*8000*/  SHF.R.U32.HI R0, RZ, 0x18, R26.reuse ;  /* 0x00000018ff007819 */ /* 0x100fe2000001161a */
[----:B-1----:R-:W-:Y:S03]  /*8010*/  HMMA.16816.F32 R12, R36, R64, RZ ;  /* 0x00000040240c723c */ /* 0x002fe600000018ff */
[----:B------:R-:W-:Y:S01]  /*8020*/  ISETP.GE.U32.AND P5, PT, R217, R0, PT ;  /* 0x00000000d900720c */ /* 0x000fe20003fa6070 */
[----:B------:R-:W-:Y:S01]  /*8030*/  @!P3 HADD2 R242, -R146.H0_H0, -RZ.H0_H0 ;  /* 0xa00000ff92f2b230 */ /* 0x000fe20000000900 */
[----:B------:R-:W-:-:S03]  /*8040*/  SHF.R.U32.HI R0, RZ, 0x10, R26 ;  /* 0x00000010ff007819 */ /* 0x000fc6000001161a */
[----:B------:R-:W-:Y:S02]  /*8050*/  HMMA.16816.F32 R8, R32, R64, RZ ;  /* 0x000000402008723c */ /* 0x000fe400000018ff */
[----:B------:R-:W-:Y:S01]  /*8060*/  @!P4 HADD2 R243, -R147.H0_H0, -RZ.H0_H0 ;  /* 0xa00000ff93f3c230 */ /* 0x000fe20000000900 */
[----:B------:R-:W-:Y:S02]  /*8070*/  @!P3 PRMT R146, R242, 0x5410, RZ ;  /* 0x00005410f292b816 */ /* 0x000fe400000000ff */
[----:B------:R-:W-:Y:S02]  /*8080*/  LOP3.LUT R0, R0, 0xff, RZ, 0xc0, !PT ;  /* 0x000000ff00007812 */ /* 0x000fe400078ec0ff */
[----:B------:R-:W-:Y:S02]  /*8090*/  @!P4 PRMT R147, R243, 0x5410, RZ ;  /* 0x00005410f393c816 */ /* 0x000fe400000000ff */
[----:B------:R-:W-:Y:S02]  /*80a0*/  ISETP.GE.U32.AND P0, PT, R217, R0, PT ;  /* 0x00000000d900720c */ /* 0x000fe40003f06070 */
[----:B------:R-:W-:-:S04]  /*80b0*/  SHF.R.U32.HI R0, RZ, 0x8, R59 ;  /* 0x00000008ff007819 */ /* 0x000fc8000001163b */
[----:B------:R-:W-:Y:S01]  /*80c0*/  LOP3.LUT R0, R0, 0xffff, RZ, 0xc0, !PT ;  /* 0x0000ffff00007812 */ /* 0x000fe200078ec0ff */
[-C--:B--2---:R-:W-:Y:S01]  /*80d0*/  HMMA.16816.F32 R232, R40, R84.reuse, R12 ;  /* 0x0000005428e8723c */ /* 0x084fe2000000180c */
[----:B------:R3:W2:Y:S02]  /*80e0*/  LDL.LU.S16 R15, [R1+0xac] ;  /* 0x0000ac00010f7983 */ /* 0x0006a40000300600 */
[----:B------:R-:W-:Y:S02]  /*80f0*/  ISETP.GE.U32.AND P4, PT, R217, R0, PT ;  /* 0x00000000d900720c */ /* 0x000fe40003f86070 */
[----:B------:R3:W2:Y:S01]  /*8100*/  LDL.LU.S16 R14, [R1+0xa8] ;  /* 0x0000a800010e7983 */ /* 0x0006a20000300600 */
[----:B------:R-:W-:Y:S02]  /*8110*/  @!P0 HADD2 R244, -R149.H0_H0, -RZ.H0_H0 ;  /* 0xa00000ff95f48230 */ /* 0x000fe40000000900 */
[----:B------:R-:W-:Y:S01]  /*8120*/  HMMA.16816.F32 R240, R28, R84, R8 ;  /* 0x000000541cf0723c */ /* 0x000fe20000001808 */
[----:B------:R3:W3:Y:S01]  /*8130*/  LDL.LU.S16 R11, [R1+0xb4] ;  /* 0x0000b400010b7983 */ /* 0x0006e20000300600 */
[----:B------:R-:W-:-:S02]  /*8140*/  LOP3.LUT R0, R76, 0xff, RZ, 0xc0, !PT ;  /* 0x000000ff4c007812 */ /* 0x000fc400078ec0ff */
[----:B------:R-:W-:Y:S02]  /*8150*/  @!P0 PRMT R149, R244, 0x5410, RZ ;  /* 0x00005410f4958816 */ /* 0x000fe400000000ff */
[----:B------:R-:W-:Y:S02]  /*8160*/  ISETP.GE.U32.AND P0, PT, R217, R0, PT ;  /* 0x00000000d900720c */ /* 0x000fe40003f06070 */
[----:B------:R-:W-:Y:S01]  /*8170*/  SHF.R.U32.HI R0, RZ, 0x10, R53 ;  /* 0x00000010ff007819 */ /* 0x000fe20000011635 */
[----:B------:R-:W-:-:S03]  /*8180*/  @!P5 HADD2 R245, -R148.H0_H0, -RZ.H0_H0 ;  /* 0xa00000ff94f5d230 */ /* 0x000fc60000000900 */
[----:B------:R-:W-:Y:S01]  /*8190*/  LOP3.LUT R0, R0, 0xff, RZ, 0xc0, !PT ;  /* 0x000000ff00007812 */ /* 0x000fe200078ec0ff */
[----:B------:R-:W-:Y:S01]  /*81a0*/  @!P6 HADD2 R247, -R159.H0_H0, -RZ.H0_H0 ;  /* 0xa00000ff9ff7e230 */ /* 0x000fe20000000900 */
[----:B------:R-:W-:Y:S02]  /*81b0*/  @!P5 PRMT R148, R245, 0x5410, RZ ;  /* 0x00005410f594d816 */ /* 0x000fe400000000ff */
[----:B------:R-:W-:Y:S01]  /*81c0*/  ISETP.GE.U32.AND P5, PT, R217, R0, PT ;  /* 0x00000000d900720c */ /* 0x000fe20003fa6070 */
[----:B------:R-:W-:Y:S01]  /*81d0*/  IMAD.MOV.U32 R7, RZ, RZ, R174 ;  /* 0x000000ffff077224 */ /* 0x000fe200078e00ae */
[----:B------:R-:W-:Y:S01]  /*81e0*/  LOP3.LUT R0, R53, 0xff, RZ, 0xc0, !PT ;  /* 0x000000ff35007812 */ /* 0x000fe200078ec0ff */
[----:B------:R-:W-:Y:S01]  /*81f0*/  @!P4 HADD2 R246, -R158.H0_H0, -RZ.H0_H0 ;  /* 0xa00000ff9ef6c230 */ /* 0x000fe20000000900 */
[----:B------:R-:W-:Y:S01]  /*8200*/  @!P6 PRMT R159, R247, 0x5410, RZ ;  /* 0x00005410f79fe816 */ /* 0x000fe200000000ff */
[----:B------:R-:W-:Y:S01]  /*8210*/  IMAD.MOV.U32 R6, RZ, RZ, R107 ;  /* 0x000000ffff067224 */ /* 0x000fe200078e006b */
[C---:B------:R-:W-:Y:S01]  /*8220*/  ISETP.GE.U32.AND P6, PT, R217.reuse, R0, PT ;  /* 0x00000000d900720c */ /* 0x040fe20003fc6070 */
[----:B------:R-:W-:Y:S01]  /*8230*/  IMAD.MOV.U32 R93, RZ, RZ, R63 ;  /* 0x000000ffff5d7224 */ /* 0x000fe200078e003f */
[----:B------:R-:W-:Y:S01]  /*8240*/  SHF.R.U32.HI R0, RZ, 0x18, R53 ;  /* 0x00000018ff007819 */ /* 0x000fe20000011635 */
[----:B------:R-:W-:Y:S01]  /*8250*/  IMAD.MOV.U32 R92, RZ, RZ, R62 ;  /* 0x000000ffff5c7224 */ /* 0x000fe200078e003e */
[----:B------:R-:W-:Y:S01]  /*8260*/  @!P4 PRMT R158, R246, 0x5410, RZ ;  /* 0x00005410f69ec816 */ /* 0x000fe200000000ff */
[----:B------:R-:W-:Y:S01]  /*8270*/  IMAD.MOV.U32 R88, RZ, RZ, R2 ;  /* 0x000000ffff587224 */ /* 0x000fe200078e0002 */
[----:B------:R-:W-:Y:S01]  /*8280*/  ISETP.GE.U32.AND P4, PT, R217, R0, PT ;  /* 0x00000000d900720c */ /* 0x000fe20003f86070 */
[----:B------:R-:W-:Y:S01]  /*8290*/  IMAD.MOV.U32 R26, RZ, RZ, R232 ;  /* 0x000000ffff1a7224 */ /* 0x000fe200078e00e8 */
[----:B------:R-:W-:Y:S01]  /*82a0*/  LOP3.LUT R0, R53, 0xffff, RZ, 0xc0, !PT ;  /* 0x0000ffff35007812 */ /* 0x000fe200078ec0ff */
[----:B------:R-:W-:Y:S01]  /*82b0*/  IMAD R174, R5, 0x2, R173 ;  /* 0x0000000205ae7824 */ /* 0x000fe200078e02ad */
[----:B------:R-:W-:Y:S01]  /*82c0*/  ISETP.GE.U32.AND P3, PT, R217, R61, PT ;  /* 0x0000003dd900720c */ /* 0x000fe20003f66070 */
[----:B------:R-:W-:Y:S01]  /*82d0*/  IMAD.MOV.U32 R137, RZ, RZ, R233 ;  /* 0x000000ffff897224 */ /* 0x000fe200078e00e9 */
[----:B------:R-:W-:Y:S01]  /*82e0*/  SHF.R.U32.HI R0, RZ, 0x8, R0 ;  /* 0x00000008ff007819 */ /* 0x000fe20000011600 */
[----:B------:R-:W-:-:S02]  /*82f0*/  IMAD.MOV.U32 R107, RZ, RZ, R60 ;  /* 0x000000ffff6b7224 */ /* 0x000fc400078e003c */
[----:B------:R-:W1:Y:S01]  /*8300*/  LDSM.16.MT88.4 R60, [R174+0x6000] ;  /* 0x00600000ae3c783b */ /* 0x000e620000004200 */
[----:B------:R-:W-:Y:S01]  /*8310*/  LOP3.LUT R0, R0, 0xffff, RZ, 0xc0, !PT ;  /* 0x0000ffff00007812 */ /* 0x000fe200078ec0ff */
        /* <DEDUP_REMOVED lines=10> */
[----:B------:R-:W-:Y:S01]  /*83c0*/  IMAD.MOV.U32 R129, RZ, RZ, R235 ;  /* 0x000000ffff817224 */ /* 0x000fe200078e00eb */
[----:B----4-:R-:W-:-:S05]  /*83d0*/  @!P0 HADD2 R50, -R161.H0_H0, -RZ.H0_H0 ;  /* 0xa00000ffa1328230 */ /* 0x010fca0000000900 */
[----:B------:R-:W-:-:S04]  /*83e0*/  PRMT R10, R50, 0x7610, R10 ;  /* 0x00007610320a7816 */ /* 0x000fc8000000000a */
[----:B------:R-:W-:Y:S02]  /*83f0*/  @!P0 PRMT R161, R10, 0x5410, RZ ;  /* 0x000054100aa18816 */ /* 0x000fe400000000ff */
[----:B------:R-:W-:Y:S01]  /*8400*/  ISETP.GE.U32.AND P0, PT, R217, R0, PT ;  /* 0x00000000d900720c */ /* 0x000fe20003f06070 */
[----:B------:R4:W4:Y:S01]  /*8410*/  LDL.LU.S16 R10, [R1+0xb0] ;  /* 0x0000b000010a7983 */ /* 0x0009220000300600 */
[----:B------:R-:W-:-:S03]  /*8420*/  LOP3.LUT R0, R220, 0xff, RZ, 0xc0, !PT ;  /* 0x000000ffdc007812 */ /* 0x000fc600078ec0ff */
[----:B------:R1:W4:Y:S08]  /*8430*/  LDL.LU.S16 R2, [R1+0xb8] ;  /* 0x0000b80001027983 */ /* 0x0003300000300600 */
[----:B------:R-:W-:-:S05]  /*8440*/  @!P0 HADD2 R5, -R152.H0_H0, -RZ.H0_H0 ;  /* 0xa00000ff98058230 */ /* 0x000fca0000000900 */
[----:B------:R-:W-:Y:S02]  /*8450*/  @!P0 PRMT R152, R5, 0x5410, RZ ;  /* 0x0000541005988816 */ /* 0x000fe400000000ff */
[----:B------:R-:W-:Y:S01]  /*8460*/  ISETP.GE.U32.AND P0, PT, R217, R74, PT ;  /* 0x0000004ad900720c */ /* 0x000fe20003f06070 */
[----:B--2---:R-:W-:-:S05]  /*8470*/  @!P6 HADD2 R14, -R153.H0_H0, -RZ.H0_H0 ;  /* 0xa00000ff990ee230 */ /* 0x004fca0000000900 */
[----:B------:R-:W-:-:S04]  /*8480*/  PRMT R12, R14, 0x7610, R12 ;  /* 0x000076100e0c7816 */ /* 0x000fc8000000000c */
[----:B------:R-:W-:Y:S02]  /*8490*/  @!P6 PRMT R153, R12, 0x5410, RZ ;  /* 0x000054100c99e816 */ /* 0x000fe400000000ff */
[----:B------:R-:W-:Y:S02]  /*84a0*/  ISETP.GE.U32.AND P6, PT, R217, R75, PT ;  /* 0x0000004bd900720c */ /* 0x000fe40003fc6070 */
[----:B------:R-:W2:Y:S01]  /*84b0*/  LDSM.16.MT88.4 R72, [R174+0x6800] ;  /* 0x00680000ae48783b */ /* 0x000ea20000004200 */
[----:B------:R-:W-:-:S05]  /*84c0*/  @!P3 HADD2 R15, -R160.H0_H0, -RZ.H0_H0 ;  /* 0xa00000ffa00fb230 */ /* 0x000fca0000000900 */
[----:B------:R-:W-:-:S04]  /*84d0*/  PRMT R13, R15, 0x7610, R13 ;  /* 0x000076100f0d7816 */ /* 0x000fc8000000000d */
[----:B------:R-:W-:Y:S02]  /*84e0*/  @!P3 PRMT R160, R13, 0x5410, RZ ;  /* 0x000054100da0b816 */ /* 0x000fe400000000ff */
[----:B-1----:R-:W-:Y:S01]  /*84f0*/  HMMA.16816.F32 R12, R36, R60, RZ ;  /* 0x0000003c240c723c */ /* 0x002fe200000018ff */
[----:B------:R-:W-:Y:S01]  /*8500*/  ISETP.GE.U32.AND P3, PT, R217, R0, PT ;  /* 0x00000000d900720c */ /* 0x000fe20003f66070 */
[----:B---3--:R-:W-:Y:S01]  /*8510*/  @!P5 HADD2 R11, -R151.H0_H0, -RZ.H0_H0 ;  /* 0xa00000ff970bd230 */ /* 0x008fe20000000900 */
[----:B------:R-:W-:-:S04]  /*8520*/  SHF.R.U32.HI R0, RZ, 0x8, R221 ;  /* 0x00000008ff007819 */ /* 0x000fc800000116dd */
[----:B------:R-:W-:Y:S02]  /*8530*/  PRMT R9, R11, 0x7610, R9 ;  /* 0x000076100b097816 */ /* 0x000fe40000000009 */
[----:B------:R-:W-:Y:S02]  /*8540*/  LOP3.LUT R0, R0, 0xffff, RZ, 0xc0, !PT ;  /* 0x0000ffff00007812 */ /* 0x000fe400078ec0ff */
[----:B------:R-:W-:Y:S02]  /*8550*/  @!P5 PRMT R151, R9, 0x5410, RZ ;  /* 0x000054100997d816 */ /* 0x000fe400000000ff */
[----:B------:R-:W-:Y:S02]  /*8560*/  ISETP.GE.U32.AND P5, PT, R217, R0, PT ;  /* 0x00000000d900720c */ /* 0x000fe40003fa6070 */
[----:B------:R1:W3:Y:S09]  /*8570*/  LDL.LU.S16 R0, [R1+0xbc] ;  /* 0x0000bc0001007983 */ /* 0x0002f20000300600 */
[----:B--2---:R-:W-:Y:S01]  /*8580*/  HMMA.16816.F32 R244, R40, R72, R12 ;  /* 0x0000004828f4723c */ /* 0x004fe2000000180c */
[----:B------:R1:W2:Y:S04]  /*8590*/  LDL.LU.S16 R13, [R1+0xc4] ;  /* 0x0000c400010d7983 */ /* 0x0002a80000300600 */
[----:B------:R1:W3:Y:S01]  /*85a0*/  LDL.LU.S16 R12, [R1+0xc0] ;  /* 0x0000c000010c7983 */ /* 0x0002e20000300600 */
[----:B------:R-:W-:-:S02]  /*85b0*/  IMAD.MOV.U32 R224, RZ, RZ, R88 ;  /* 0x000000ffffe07224 */ /* 0x000fc400078e0058 */
[----:B------:R-:W-:Y:S02]  /*85c0*/  IMAD.MOV.U32 R223, RZ, RZ, R6 ;  /* 0x000000ffffdf7224 */ /* 0x000fe400078e0006 */
[----:B------:R-:W-:Y:S01]  /*85d0*/  IMAD.MOV.U32 R6, RZ, RZ, R22 ;  /* 0x000000ffff067224 */ /* 0x000fe200078e0016 */
[----:B----4-:R-:W-:-:S05]  /*85e0*/  @!P4 HADD2 R10, -R150.H0_H0, -RZ.H0_H0 ;  /* 0xa00000ff960ac230 */ /* 0x010fca0000000900 */
[----:B------:R-:W-:-:S04]  /*85f0*/  PRMT R8, R10, 0x7610, R8 ;  /* 0x000076100a087816 */ /* 0x000fc80000000008 */
[----:B------:R-:W-:Y:S02]  /*8600*/  @!P4 PRMT R150, R8, 0x5410, RZ ;  /* 0x000054100896c816 */ /* 0x000fe400000000ff */
[----:B------:R-:W-:Y:S01]  /*8610*/  HMMA.16816.F32 R8, R32, R60, RZ ;  /* 0x0000003c2008723c */ /* 0x000fe200000018ff */
[----:B------:R-:W-:Y:S11]  /*8620*/  @!P1 HADD2 R2, -R157.H0_H0, -RZ.H0_H0 ;  /* 0xa00000ff9d029230 */ /* 0x000ff60000000900 */
[----:B------:R-:W-:Y:S11]  /*8630*/  @!UPT UIADD3 URZ, URZ, URZ, URZ ;  /* 0x0000003f3f3ff290 */ /* 0x000ff6000fffe03f */
[----:B------:R-:W-:Y:S01]  /*8640*/  @!UPT UIADD3 URZ, URZ, URZ, URZ ;  /* 0x0000003f3f3ff290 */ /* 0x000fe2000fffe03f */
[----:B------:R-:W-:Y:S01]  /*8650*/  HMMA.16816.F32 R232, R28, R72, R8 ;  /* 0x000000481ce8723c */ /* 0x000fe20000001808 */
[----:B------:R-:W-:-:S04]  /*8660*/  PRMT R49, R2, 0x7610, R49 ;  /* 0x0000761002317816 */ /* 0x000fc80000000031 */
[----:B------:R-:W-:Y:S01]  /*8670*/  @!P1 PRMT R157, R49, 0x5410, RZ ;  /* 0x00005410319d9816 */ /* 0x000fe200000000ff */
[----:B------:R-:W-:Y:S02]  /*8680*/  IMAD.MOV.U32 R49, RZ, RZ, R224 ;  /* 0x000000ffff317224 */ /* 0x000fe400078e00e0 */
[----:B------:R-:W-:Y:S02]  /*8690*/  IMAD.MOV.U32 R224, RZ, RZ, R222 ;  /* 0x000000ffffe07224 */ /* 0x000fe400078e00de */
[----:B------:R-:W-:Y:S02]  /*86a0*/  IMAD.MOV.U32 R225, RZ, RZ, R49 ;  /* 0x000000ffffe17224 */ /* 0x000fe400078e0031 */
[----:B------:R-:W-:Y:S02]  /*86b0*/  IMAD.MOV.U32 R49, RZ, RZ, R224 ;  /* 0x000000ffff317224 */ /* 0x000fe400078e00e0 */
[----:B------:R-:W-:Y:S01]  /*86c0*/  IMAD.MOV.U32 R224, RZ, RZ, R6 ;  /* 0x000000ffffe07224 */ /* 0x000fe200078e0006 */
[----:B--2---:R-:W-:-:S02]  /*86d0*/  @!P3 HADD2 R13, -R155.H0_H0, -RZ.H0_H0 ;  /* 0xa00000ff9b0db230 */ /* 0x004fc40000000900 */
[----:B---3--:R-:W-:-:S03]  /*86e0*/  @!P2 HADD2 R12, -R154.H0_H0, -RZ.H0_H0 ;  /* 0xa00000ff9a0ca230 */ /* 0x008fc60000000900 */
[----:B------:R-:W-:Y:S02]  /*86f0*/  PRMT R11, R13, 0x7610, R11 ;  /* 0x000076100d0b7816 */ /* 0x000fe4000000000b */
[----:B------:R-:W-:Y:S02]  /*8700*/  PRMT R8, R12, 0x7610, R8 ;  /* 0x000076100c087816 */ /* 0x000fe40000000008 */
[----:B------:R-:W-:Y:S02]  /*8710*/  @!P3 PRMT R155, R11, 0x5410, RZ ;  /* 0x000054100b9bb816 */ /* 0x000fe400000000ff */
[----:B------:R1:W2:Y:S01]  /*8720*/  LDL.LU.S16 R11, [R1+0xc8] ;  /* 0x0000c800010b7983 */ /* 0x0002a20000300600 */
[----:B------:R-:W-:-:S03]  /*8730*/  @!P2 PRMT R154, R8, 0x5410, RZ ;  /* 0x00005410089aa816 */ /* 0x000fc600000000ff */
[----:B------:R1:W3:Y:S04]  /*8740*/  LDL.LU.S16 R8, [R1+0xf0] ;  /* 0x0000f00001087983 */ /* 0x0002e80000300600 */
[----:B------:R1:W4:Y:S01]  /*8750*/  LDL.LU.S16 R6, [R1+0xf4] ;  /* 0x0000f40001067983 */ /* 0x0003220000300600 */
[----:B------:R-:W-:Y:S01]  /*8760*/  @!P5 HADD2 R0, -R156.H0_H0, -RZ.H0_H0 ;  /* 0xa00000ff9c00d230 */ /* 0x000fe20000000900 */
[----:B------:R-:W-:Y:S01]  /*8770*/  SHF.R.U32.HI R2, RZ, 0x8, R190 ;  /* 0x00000008ff027819 */ /* 0x000fe200000116be */
[----:B------:R-:W-:Y:S02]  /*8780*/  IMAD.MOV.U32 R22, RZ, RZ, R71 ;  /* 0x000000ffff167224 */ /* 0x000fe400078e0047 */
[----:B------:R-:W-:Y:S01]  /*8790*/  IMAD.MOV.U32 R71, RZ, RZ, R82 ;  /* 0x000000ffff477224 */ /* 0x000fe200078e0052 */
[----:B------:R-:W-:-:S02]  /*87a0*/  PRMT R14, R0, 0x7610, R14 ;  /* 0x00007610000e7816 */ /* 0x000fc4000000000e */
[----:B------:R-:W-:Y:S02]  /*87b0*/  LOP3.LUT R0, R197, 0xff, RZ, 0xc0, !PT ;  /* 0x000000ffc5007812 */ /* 0x000fe400078ec0ff */
[----:B------:R-:W-:Y:S01]  /*87c0*/  PRMT R82, R202, 0x5410, R2 ;  /* 0x00005410ca527816 */ /* 0x000fe20000000002 */
[----:B------:R-:W-:Y:S02]  /*87d0*/  FFMA.FTZ R2, R213, c[0x0][0x23c], -R17 ;  /* 0x00008f00d5027a23 */ /* 0x000fe40000010811 */
[----:B------:R-:W-:Y:S01]  /*87e0*/  IMAD.MOV.U32 R88, RZ, RZ, R81 ;  /* 0x000000ffff587224 */ /* 0x000fe200078e0051 */
[----:B------:R-:W-:Y:S01]  /*87f0*/  PRMT R81, R0, 0x5410, R196 ;  /* 0x0000541000517816 */ /* 0x000fe200000000c4 */
[----:B------:R1:W-:Y:S01]  /*8800*/  MUFU.EX2 R221, R2 ;  /* 0x0000000200dd7308 */ /* 0x0003e20000000800 */
[----:B------:R-:W-:-:S04]  /*8810*/  LOP3.LUT R0, R44, 0xffff, RZ, 0xc0, !PT ;  /* 0x0000ffff2c007812 */ /* 0x000fc800078ec0ff */
[----:B------:R-:W-:-:S04]  /*8820*/  SHF.R.U32.HI R0, RZ, 0x8, R0 ;  /* 0x00000008ff007819 */ /* 0x000fc80000011600 */
[----:B------:R-:W-:Y:S01]  /*8830*/  LOP3.LUT R0, R0, 0xffff, RZ, 0xc0, !PT ;  /* 0x0000ffff00007812 */ /* 0x000fe200078ec0ff */
[----:B-1----:R-:W-:-:S04]  /*8840*/  FFMA.FTZ R2, R110, c[0x0][0x23c], -R17 ;  /* 0x00008f006e027a23 */ /* 0x002fc80000010811 */
[----:B------:R-:W1:Y:S01]  /*8850*/  MUFU.EX2 R222, R2 ;  /* 0x0000000200de7308 */ /* 0x000e620000000800 */
[----:B------:R-:W-:Y:S02]  /*8860*/  @!P5 PRMT R156, R14, 0x5410, RZ ;  /* 0x000054100e9cd816 */ /* 0x000fe400000000ff */
[----:B------:R-:W-:Y:S02]  /*8870*/  ISETP.GE.U32.AND P5, PT, R217, R0, PT ;  /* 0x00000000d900720c */ /* 0x000fe40003fa6070 */
[----:B------:R-:W-:-:S04]  /*8880*/  LOP3.LUT R0, R44, 0xff, RZ, 0xc0, !PT ;  /* 0x000000ff2c007812 */ /* 0x000fc800078ec0ff */
[C---:B------:R-:W-:Y:S02]  /*8890*/  ISETP.GE.U32.AND P2, PT, R217.reuse, R0, PT ;  /* 0x00000000d900720c */ /* 0x040fe40003f46070 */
[----:B------:R-:W-:Y:S02]  /*88a0*/  SHF.R.U32.HI R0, RZ, 0x18, R44 ;  /* 0x00000018ff007819 */ /* 0x000fe4000001162c */
[----:B-1----:R-:W-:Y:S01]  /*88b0*/  F2FP.PACK_AB R5, R222, R221 ;  /* 0x000000ddde05723e */ /* 0x002fe200000000ff */
[--C-:B------:R-:W-:Y:S01]  /*88c0*/  FFMA.FTZ R2, R112, c[0x0][0x23c], -R18.reuse ;  /* 0x00008f0070027a23 */ /* 0x100fe20000010812 */
[----:B------:R-:W-:Y:S01]  /*88d0*/  ISETP.GE.U32.AND P3, PT, R217, R0, PT ;  /* 0x00000000d900720c */ /* 0x000fe20003f66070 */
[----:B------:R-:W-:Y:S01]  /*88e0*/  FFMA.FTZ R0, R219, c[0x0][0x23c], -R18 ;  /* 0x00008f00db007a23 */ /* 0x000fe20000010812 */
[C---:B------:R-:W-:Y:S01]  /*88f0*/  PRMT R145, R5.reuse, 0x7610, R145 ;  /* 0x0000761005917816 */ /* 0x040fe20000000091 */
[----:B------:R-:W-:Y:S01]  /*8900*/  MUFU.EX2 R219, R2 ;  /* 0x0000000200db7308 */ /* 0x000fe20000000800 */
[----:B------:R-:W-:-:S07]  /*8910*/  PRMT R144, R5, 0x7632, R144 ;  /* 0x0000763205907816 */ /* 0x000fce0000000090 */
[----:B------:R1:W1:Y:S01]  /*8920*/  MUFU.EX2 R220, R0 ;  /* 0x0000000000dc7308 */ /* 0x0002620000000800 */
[----:B------:R-:W-:Y:S02]  /*8930*/  PRMT R84, R145, 0x5410, R144 ;  /* 0x0000541091547816 */ /* 0x000fe40000000090 */
[----:B-1----:R-:W-:-:S04]  /*8940*/  SHF.R.U32.HI R0, RZ, 0x10, R44 ;  /* 0x00000010ff007819 */ /* 0x002fc8000001162c */
[----:B------:R-:W-:Y:S01]  /*8950*/  LOP3.LUT R0, R0, 0xff, RZ, 0xc0, !PT ;  /* 0x000000ff00007812 */ /* 0x000fe200078ec0ff */
[----:B------:R-:W-:Y:S02]  /*8960*/  IMAD.MOV.U32 R212, RZ, RZ, R225 ;  /* 0x000000ffffd47224 */ /* 0x000fe400078e00e1 */
[----:B------:R-:W-:Y:S02]  /*8970*/  IMAD.MOV.U32 R225, RZ, RZ, R49 ;  /* 0x000000ffffe17224 */ /* 0x000fe400078e0031 */
[----:B------:R-:W-:Y:S02]  /*8980*/  IMAD.MOV.U32 R49, RZ, RZ, R224 ;  /* 0x000000ffff317224 */ /* 0x000fe400078e00e0 */
[----:B------:R-:W-:Y:S02]  /*8990*/  IMAD.MOV.U32 R224, RZ, RZ, R223 ;  /* 0x000000ffffe07224 */ /* 0x000fe400078e00df */
[----:B------:R-:W-:Y:S01]  /*89a0*/  IMAD.MOV.U32 R223, RZ, RZ, R7 ;  /* 0x000000ffffdf7224 */ /* 0x000fe200078e0007 */
[----:B------:R-:W-:-:S02]  /*89b0*/  LOP3.LUT R7, R51, 0xff, RZ, 0xc0, !PT ;  /* 0x000000ff33077812 */ /* 0x000fc400078ec0ff */
[----:B------:R-:W-:Y:S01]  /*89c0*/  ISETP.GE.U32.AND P1, PT, R217, R77, PT ;  /* 0x0000004dd900720c */ /* 0x000fe20003f26070 */
[----:B--2---:R-:W-:Y:S02]  /*89d0*/  @!P2 HADD2 R11, -R145.H0_H0, -RZ.H0_H0 ;  /* 0xa00000ff910ba230 */ /* 0x004fe40000000900 */
[----:B---3--:R-:W-:-:S03]  /*89e0*/  @!P5 HADD2 R8, -R144.H0_H0, -RZ.H0_H0 ;  /* 0xa00000ff9008d230 */ /* 0x008fc60000000900 */
[----:B------:R-:W-:-:S04]  /*89f0*/  PRMT R10, R11, 0x7610, R10 ;  /* 0x000076100b0a7816 */ /* 0x000fc8000000000a */
[----:B------:R-:W-:Y:S02]  /*8a00*/  @!P2 PRMT R145, R10, 0x5410, RZ ;  /* 0x000054100a91a816 */ /* 0x000fe400000000ff */
[C---:B------:R-:W-:Y:S02]  /*8a10*/  ISETP.GE.U32.AND P2, PT, R217.reuse, R0, PT ;  /* 0x00000000d900720c */ /* 0x040fe40003f46070 */
[----:B------:R-:W-:Y:S02]  /*8a20*/  PRMT R2, R8, 0x7610, R2 ;  /* 0x0000761008027816 */ /* 0x000fe40000000002 */
[----:B------:R-:W-:Y:S02]  /*8a30*/  LOP3.LUT R0, R124, 0xff, RZ, 0xc0, !PT ;  /* 0x000000ff7c007812 */ /* 0x000fe400078ec0ff */
[----:B------:R-:W-:Y:S02]  /*8a40*/  @!P5 PRMT R144, R2, 0x5410, RZ ;  /* 0x000054100290d816 */ /* 0x000fe400000000ff */
[----:B------:R-:W-:-:S02]  /*8a50*/  ISETP.GE.U32.AND P5, PT, R217, R0, PT ;  /* 0x00000000d900720c */ /* 0x000fc40003fa6070 */
[----:B------:R-:W-:-:S04]  /*8a60*/  F2FP.PACK_AB R0, R219, R220 ;  /* 0x000000dcdb00723e */ /* 0x000fc800000000ff */
[----:B------:R-:W-:-:S05]  /*8a70*/  PRMT R143, R0, 0x7610, R143 ;  /* 0x00007610008f7816 */ /* 0x000fca000000008f */
[----:B----4-:R-:W-:Y:S01]  /*8a80*/  @!P2 HADD2 R6, -R143.H0_H0, -RZ.H0_H0 ;  /* 0xa00000ff8f06a230 */ /* 0x010fe20000000900 */
[----:B------:R-:W-:-:S04]  /*8a90*/  PRMT R142, R0, 0x7632, R142 ;  /* 0x00007632008e7816 */ /* 0x000fc8000000008e */
[----:B------:R-:W-:Y:S02]  /*8aa0*/  PRMT R9, R6, 0x7610, R9 ;  /* 0x0000761006097816 */ /* 0x000fe40000000009 */
[----:B------:R-:W-:Y:S02]  /*8ab0*/  LOP3.LUT R8, R83, 0xff, RZ, 0xc0, !PT ;  /* 0x000000ff53087812 */ /* 0x000fe400078ec0ff */
[----:B------:R-:W-:Y:S02]  /*8ac0*/  PRMT R83, R143, 0x5410, R142 ;  /* 0x000054108f537816 */ /* 0x000fe4000000008e */
[----:B------:R-:W-:Y:S02]  /*8ad0*/  @!P2 PRMT R143, R9, 0x5410, RZ ;  /* 0x00005410098fa816 */ /* 0x000fe400000000ff */
[----:B------:R1:W2:Y:S01]  /*8ae0*/  LDL.LU.S16 R9, [R1+0xf8] ;  /* 0x0000f80001097983 */ /* 0x0002a20000300600 */
[----:B------:R-:W-:Y:S02]  /*8af0*/  LOP3.LUT R0, R51, 0xffff, RZ, 0xc0, !PT ;  /* 0x0000ffff33007812 */ /* 0x000fe400078ec0ff */
[----:B------:R-:W-:-:S02]  /*8b00*/  SHF.R.U32.HI R2, RZ, 0x10, R51 ;  /* 0x00000010ff027819 */ /* 0x000fc40000011633 */
[----:B------:R-:W-:Y:S02]  /*8b10*/  SHF.R.U32.HI R6, RZ, 0x18, R51 ;  /* 0x00000018ff067819 */ /* 0x000fe40000011633 */
[----:B------:R-:W-:Y:S02]  /*8b20*/  SHF.R.U32.HI R5, RZ, 0x8, R0 ;  /* 0x00000008ff057819 */ /* 0x000fe40000011600 */
[----:B------:R-:W-:Y:S02]  /*8b30*/  LOP3.LUT R0, R2, 0xff, RZ, 0xc0, !PT ;  /* 0x000000ff02007812 */ /* 0x000fe400078ec0ff */
[----:B------:R-:W-:Y:S02]  /*8b40*/  PRMT R77, R7, 0x5410, R5 ;  /* 0x00005410074d7816 */ /* 0x000fe40000000005 */
[----:B------:R-:W-:Y:S01]  /*8b50*/  PRMT R76, R0, 0x5410, R6 ;  /* 0x00005410004c7816 */ /* 0x000fe20000000006 */
[----:B------:R1:W3:Y:S04]  /*8b60*/  LDL.LU.S16 R7, [R1+0x100] ;  /* 0x0001000001077983 */ /* 0x0002e80000300600 */
[----:B------:R1:W4:Y:S04]  /*8b70*/  LDL.LU.S16 R6, [R1+0xfc] ;  /* 0x0000fc0001067983 */ /* 0x0003280000300600 */
[----:B------:R1:W3:Y:S04]  /*8b80*/  LDL.LU.S16 R11, [R1+0x108] ;  /* 0x00010800010b7983 */ /* 0x0002e80000300600 */
[----:B------:R1:W4:Y:S01]  /*8b90*/  LDL.LU.S16 R10, [R1+0x104] ;  /* 0x00010400010a7983 */ /* 0x0003220000300600 */
[----:B------:R-:W-:-:S02]  /*8ba0*/  SHF.R.U32.HI R2, RZ, 0x8, R118 ;  /* 0x00000008ff027819 */ /* 0x000fc40000011676 */
[----:B------:R-:W-:Y:S01]  /*8bb0*/  LOP3.LUT R0, R120, 0xff, RZ, 0xc0, !PT ;  /* 0x000000ff78007812 */ /* 0x000fe200078ec0ff */
[--C-:B------:R-:W-:Y:S01]  /*8bc0*/  FFMA.FTZ R5, R117, c[0x0][0x23c], -R17.reuse ;  /* 0x00008f0075057a23 */ /* 0x100fe20000010811 */
[----:B------:R-:W-:Y:S01]  /*8bd0*/  PRMT R73, R123, 0x5410, R2 ;  /* 0x000054107b497816 */ /* 0x000fe20000000002 */
[----:B------:R-:W-:Y:S01]  /*8be0*/  FFMA.FTZ R2, R111, c[0x0][0x23c], -R17 ;  /* 0x00008f006f027a23 */ /* 0x000fe20000010811 */
[----:B------:R-:W-:Y:S01]  /*8bf0*/  PRMT R72, R0, 0x5410, R122 ;  /* 0x0000541000487816 */ /* 0x000fe2000000007a */
[----:B------:R-:W-:Y:S01]  /*8c00*/  IMAD.MOV.U32 R50, RZ, RZ, R212 ;  /* 0x000000ffff327224 */ /* 0x000fe200078e00d4 */
[----:B------:R-:W-:Y:S01]  /*8c10*/  SHF.R.U32.HI R0, RZ, 0x8, R52 ;  /* 0x00000008ff007819 */ /* 0x000fe20000011634 */
[----:B------:R-:W-:Y:S01]  /*8c20*/  MUFU.EX2 R212, R5 ;  /* 0x0000000500d47308 */ /* 0x000fe20000000800 */
[----:B------:R-:W-:Y:S02]  /*8c30*/  IMAD.MOV.U32 R226, RZ, RZ, R223 ;  /* 0x000000ffffe27224 */ /* 0x000fe400078e00df */
[----:B------:R-:W-:Y:S01]  /*8c40*/  IMAD.MOV.U32 R223, RZ, RZ, R71 ;  /* 0x000000ffffdf7224 */ /* 0x000fe200078e0047 */
[----:B------:R-:W-:-:S04]  /*8c50*/  PRMT R71, R56, 0x5410, R0 ;  /* 0x0000541038477816 */ /* 0x000fc80000000000 */
[----:B------:R1:W1:Y:S01]  /*8c60*/  MUFU.EX2 R213, R2 ;  /* 0x0000000200d57308 */ /* 0x0002620000000800 */
[----:B------:R-:W-:-:S04]  /*8c70*/  SHF.R.U32.HI R0, RZ, 0x8, R141 ;  /* 0x00000008ff007819 */ /* 0x000fc8000001168d */
[----:B------:R-:W-:Y:S01]  /*8c80*/  LOP3.LUT R0, R0, 0xffff, RZ, 0xc0, !PT ;  /* 0x0000ffff00007812 */ /* 0x000fe200078ec0ff */
[----:B------:R-:W-:Y:S01]  /*8c90*/  IMAD.MOV.U32 R85, RZ, RZ, R19 ;  /* 0x000000ffff557224 */ /* 0x000fe200078e0013 */
[----:B-1----:R-:W-:-:S04]  /*8ca0*/  SHF.R.U32.HI R2, RZ, 0x8, R54 ;  /* 0x00000008ff027819 */ /* 0x002fc80000011636 */
[----:B------:R-:W-:Y:S02]  /*8cb0*/  PRMT R65, R58, 0x5410, R2 ;  /* 0x000054103a417816 */ /* 0x000fe40000000002 */
[----:B------:R-:W-:-:S04]  /*8cc0*/  LOP3.LUT R2, R115, 0xff, RZ, 0xc0, !PT ;  /* 0x000000ff73027812 */ /* 0x000fc800078ec0ff */
[----:B------:R-:W-:Y:S02]  /*8cd0*/  PRMT R58, R2, 0x5410, R116 ;  /* 0x00005410023a7816 */ /* 0x000fe40000000074 */
[C---:B------:R-:W-:Y:S02]  /*8ce0*/  ISETP.GE.U32.AND P4, PT, R217.reuse, R80, PT ;  /* 0x00000050d900720c */ /* 0x040fe40003f86070 */
[----:B------:R-:W-:Y:S01]  /*8cf0*/  ISETP.GE.U32.AND P2, PT, R217, R8, PT ;  /* 0x00000008d900720c */ /* 0x000fe20003f46070 */
[----:B------:R-:W-:Y:S01]  /*8d00*/  IMAD.MOV.U32 R13, RZ, RZ, R27 ;  /* 0x000000ffff0d7224 */ /* 0x000fe200078e001b */
[----:B------:R-:W-:Y:S01]  /*8d10*/  LOP3.LUT R8, R46, 0xff, RZ, 0xc0, !PT ;  /* 0x000000ff2e087812 */ /* 0x000fe200078ec0ff */
        /* <DEDUP_REMOVED lines=10> */
[----:B--2---:R-:W-:-:S05]  /*8dc0*/  @!P3 HADD2 R9, -R142.H0_H0, -RZ.H0_H0 ;  /* 0xa00000ff8e09b230 */ /* 0x004fca0000000900 */
[----:B------:R-:W-:-:S04]  /*8dd0*/  PRMT R5, R9, 0x7610, R5 ;  /* 0x0000761009057816 */ /* 0x000fc80000000005 */
[----:B------:R-:W-:Y:S02]  /*8de0*/  @!P3 PRMT R142, R5, 0x5410, RZ ;  /* 0x00005410058eb816 */ /* 0x000fe400000000ff */
[----:B------:R-:W-:Y:S02]  /*8df0*/  ISETP.GE.U32.AND P3, PT, R217, R0, PT ;  /* 0x00000000d900720c */ /* 0x000fe40003f66070 */
[----:B------:R-:W-:-:S04]  /*8e00*/  F2FP.PACK_AB R0, R213, R212 ;  /* 0x000000d4d500723e */ /* 0x000fc800000000ff */
[C---:B------:R-:W-:Y:S02]  /*8e10*/  PRMT R141, R0.reuse, 0x7610, R141 ;  /* 0x00007610008d7816 */ /* 0x040fe4000000008d */
[----:B------:R-:W-:Y:S02]  /*8e20*/  PRMT R140, R0, 0x7632, R140 ;  /* 0x00007632008c7816 */ /* 0x000fe4000000008c */
[----:B------:R-:W-:Y:S01]  /*8e30*/  LOP3.LUT R5, R113, 0xff, RZ, 0xc0, !PT ;  /* 0x000000ff71057812 */ /* 0x000fe200078ec0ff */
[----:B---3--:R-:W-:Y:S02]  /*8e40*/  @!P6 HADD2 R7, -R141.H0_H0, -RZ.H0_H0 ;  /* 0xa00000ff8d07e230 */ /* 0x008fe40000000900 */
[----:B----4-:R-:W-:Y:S01]  /*8e50*/  @!P3 HADD2 R6, -R140.H0_H0, -RZ.H0_H0 ;  /* 0xa00000ff8c06b230 */ /* 0x010fe20000000900 */
[----:B------:R-:W-:Y:S02]  /*8e60*/  SHF.R.U32.HI R0, RZ, 0x10, R48 ;  /* 0x00000010ff007819 */ /* 0x000fe40000011630 */
[----:B------:R-:W-:-:S02]  /*8e70*/  PRMT R19, R5, 0x5410, R114 ;  /* 0x0000541005137816 */ /* 0x000fc40000000072 */
[----:B------:R-:W-:Y:S02]  /*8e80*/  PRMT R5, R7, 0x7610, R5 ;  /* 0x0000761007057816 */ /* 0x000fe40000000005 */
[----:B------:R-:W-:Y:S02]  /*8e90*/  PRMT R2, R6, 0x7610, R2 ;  /* 0x0000761006027816 */ /* 0x000fe40000000002 */
[----:B------:R-:W-:Y:S02]  /*8ea0*/  LOP3.LUT R0, R0, 0xff, RZ, 0xc0, !PT ;  /* 0x000000ff00007812 */ /* 0x000fe400078ec0ff */
[----:B------:R-:W-:Y:S02]  /*8eb0*/  PRMT R80, R141, 0x5410, R140 ;  /* 0x000054108d507816 */ /* 0x000fe4000000008c */
[----:B------:R-:W-:Y:S02]  /*8ec0*/  @!P6 PRMT R141, R5, 0x5410, RZ ;  /* 0x00005410058de816 */ /* 0x000fe400000000ff */
[----:B------:R-:W-:-:S02]  /*8ed0*/  @!P3 PRMT R140, R2, 0x5410, RZ ;  /* 0x00005410028cb816 */ /* 0x000fc400000000ff */
[----:B------:R-:W-:Y:S02]  /*8ee0*/  ISETP.GE.U32.AND P6, PT, R217, R0, PT ;  /* 0x00000000d900720c */ /* 0x000fe40003fc6070 */
[----:B------:R-:W-:Y:S02]  /*8ef0*/  SHF.R.U32.HI R2, RZ, 0x8, R175 ;  /* 0x00000008ff027819 */ /* 0x000fe400000116af */
[----:B------:R-:W-:Y:S02]  /*8f00*/  LOP3.LUT R0, R46, 0xffff, RZ, 0xc0, !PT ;  /* 0x0000ffff2e007812 */ /* 0x000fe400078ec0ff */
[----:B------:R-:W-:Y:S02]  /*8f10*/  SHF.R.U32.HI R6, RZ, 0x10, R46 ;  /* 0x00000010ff067819 */ /* 0x000fe4000001162e */
[----:B------:R-:W-:Y:S02]  /*8f20*/  LOP3.LUT R5, R2, 0xffff, RZ, 0xc0, !PT ;  /* 0x0000ffff02057812 */ /* 0x000fe400078ec0ff */
[----:B------:R-:W-:-:S02]  /*8f30*/  SHF.R.U32.HI R2, RZ, 0x8, R0 ;  /* 0x00000008ff027819 */ /* 0x000fc40000011600 */
[----:B------:R-:W-:Y:S02]  /*8f40*/  SHF.R.U32.HI R7, RZ, 0x18, R46 ;  /* 0x00000018ff077819 */ /* 0x000fe4000001162e */
[----:B------:R-:W-:Y:S02]  /*8f50*/  LOP3.LUT R0, R6, 0xff, RZ, 0xc0, !PT ;  /* 0x000000ff06007812 */ /* 0x000fe400078ec0ff */
[----:B------:R-:W-:Y:S01]  /*8f60*/  PRMT R57, R8, 0x5410, R2 ;  /* 0x0000541008397816 */ /* 0x000fe20000000002 */
[--C-:B------:R-:W-:Y:S01]  /*8f70*/  FFMA.FTZ R2, R121, c[0x0][0x23c], -R18.reuse ;  /* 0x00008f0079027a23 */ /* 0x100fe20000010812 */
[----:B------:R-:W-:Y:S02]  /*8f80*/  PRMT R56, R0, 0x5410, R7 ;  /* 0x0000541000387816 */ /* 0x000fe40000000007 */
[----:B------:R-:W-:Y:S01]  /*8f90*/  ISETP.GE.U32.AND P3, PT, R217, R5, PT ;  /* 0x00000005d900720c */ /* 0x000fe20003f66070 */
[----:B------:R-:W-:Y:S01]  /*8fa0*/  FFMA.FTZ R5, R119, c[0x0][0x23c], -R18 ;  /* 0x00008f0077057a23 */ /* 0x000fe20000010812 */
[----:B------:R-:W-:Y:S01]  /*8fb0*/  LOP3.LUT R0, R45, 0xffff, RZ, 0xc0, !PT ;  /* 0x0000ffff2d007812 */ /* 0x000fe200078ec0ff */
[----:B------:R1:W-:Y:S08]  /*8fc0*/  MUFU.EX2 R203, R2 ;  /* 0x0000000200cb7308 */ /* 0x0003f00000000800 */
[----:B------:R2:W3:Y:S01]  /*8fd0*/  MUFU.EX2 R202, R5 ;  /* 0x0000000500ca7308 */ /* 0x0004e20000000800 */
[----:B-1----:R-:W-:-:S02]  /*8fe0*/  SHF.R.U32.HI R2, RZ, 0x8, R0 ;  /* 0x00000008ff027819 */ /* 0x002fc40000011600 */
[----:B------:R-:W-:-:S04]  /*8ff0*/  LOP3.LUT R0, R45, 0xff, RZ, 0xc0, !PT ;  /* 0x000000ff2d007812 */ /* 0x000fc800078ec0ff */
[----:B------:R-:W-:Y:S02]  /*9000*/  PRMT R16, R0, 0x5410, R2 ;  /* 0x0000541000107816 */ /* 0x000fe40000000002 */
[----:B------:R-:W-:Y:S02]  /*9010*/  SHF.R.U32.HI R2, RZ, 0x10, R45 ;  /* 0x00000010ff027819 */ /* 0x000fe4000001162d */
[----:B------:R-:W-:Y:S02]  /*9020*/  LOP3.LUT R0, R47, 0xffff, RZ, 0xc0, !PT ;  /* 0x0000ffff2f007812 */ /* 0x000fe400078ec0ff */
[----:B--2---:R-:W-:Y:S02]  /*9030*/  SHF.R.U32.HI R5, RZ, 0x10, R47 ;  /* 0x00000010ff057819 */ /* 0x004fe4000001162f */
[----:B------:R-:W-:Y:S02]  /*9040*/  LOP3.LUT R6, R2, 0xff, RZ, 0xc0, !PT ;  /* 0x000000ff02067812 */ /* 0x000fe400078ec0ff */
[----:B------:R-:W-:-:S02]  /*9050*/  SHF.R.U32.HI R2, RZ, 0x8, R0 ;  /* 0x00000008ff027819 */ /* 0x000fc40000011600 */
[----:B------:R-:W-:Y:S02]  /*9060*/  SHF.R.U32.HI R7, RZ, 0x18, R47 ;  /* 0x00000018ff077819 */ /* 0x000fe4000001162f */
[----:B------:R-:W-:-:S04]  /*9070*/  LOP3.LUT R0, R5, 0xff, RZ, 0xc0, !PT ;  /* 0x000000ff05007812 */ /* 0x000fc800078ec0ff */
[----:B------:R-:W-:Y:S02]  /*9080*/  PRMT R51, R0, 0x5410, R7 ;  /* 0x0000541000337816 */ /* 0x000fe40000000007 */
[----:B---3--:R-:W-:-:S04]  /*9090*/  F2FP.PACK_AB R0, R202, R203 ;  /* 0x000000cbca00723e */ /* 0x008fc800000000ff */
[----:B------:R-:W-:Y:S02]  /*90a0*/  PRMT R61, R0, 0x7632, R61 ;  /* 0x00007632003d7816 */ /* 0x000fe4000000003d */
[----:B------:R-:W-:-:S03]  /*90b0*/  SHF.R.U32.HI R9, RZ, 0x18, R45 ;  /* 0x00000018ff097819 */ /* 0x000fc6000001162d */
[----:B------:R-:W-:Y:S01]  /*90c0*/  @!P0 HADD2 R10, -R61.H0_H0, -RZ.H0_H0 ;  /* 0xa00000ff3d0a8230 */ /* 0x000fe20000000900 */
[----:B------:R-:W-:Y:S02]  /*90d0*/  PRMT R53, R6, 0x5410, R9 ;  /* 0x0000541006357816 */ /* 0x000fe40000000009 */
[----:B------:R-:W-:Y:S02]  /*90e0*/  PRMT R64, R0, 0x7610, R64 ;  /* 0x0000761000407816 */ /* 0x000fe40000000040 */
[----:B------:R-:W-:Y:S02]  /*90f0*/  PRMT R6, R10, 0x7610, R6 ;  /* 0x000076100a067816 */ /* 0x000fe40000000006 */
[----:B------:R-:W-:Y:S02]  /*9100*/  PRMT R55, R64, 0x5410, R61 ;  /* 0x0000541040377816 */ /* 0x000fe4000000003d */
[----:B------:R-:W-:Y:S02]  /*9110*/  @!P0 PRMT R61, R6, 0x5410, RZ ;  /* 0x00005410063d8816 */ /* 0x000fe400000000ff */
[----:B------:R1:W2:Y:S01]  /*9120*/  LDL.LU.S16 R6, [R1+0x10c] ;  /* 0x00010c0001067983 */ /* 0x0002a20000300600 */
[----:B------:R-:W-:Y:S01]  /*9130*/  LOP3.LUT R8, R47, 0xff, RZ, 0xc0, !PT ;  /* 0x000000ff2f087812 */ /* 0x000fe200078ec0ff */
[----:B------:R-:W-:-:S03]  /*9140*/  FFMA.FTZ R0, R126, c[0x0][0x23c], -R17 ;  /* 0x00008f007e007a23 */ /* 0x000fc60000010811 */
[----:B------:R-:W-:Y:S01]  /*9150*/  PRMT R52, R8, 0x5410, R2 ;  /* 0x0000541008347816 */ /* 0x000fe20000000002 */
[----:B------:R-:W-:Y:S01]  /*9160*/  FFMA.FTZ R2, R125, c[0x0][0x23c], -R17 ;  /* 0x00008f007d027a23 */ /* 0x000fe20000010811 */
[----:B------:R3:W-:Y:S08]  /*9170*/  MUFU.EX2 R197, R0 ;  /* 0x0000000000c57308 */ /* 0x0007f00000000800 */
[----:B------:R-:W4:Y:S01]  /*9180*/  MUFU.EX2 R196, R2 ;  /* 0x0000000200c47308 */ /* 0x000f220000000800 */
[----:B---3--:R-:W-:-:S04]  /*9190*/  LOP3.LUT R0, R48, 0xff, RZ, 0xc0, !PT ;  /* 0x000000ff30007812 */ /* 0x008fc800078ec0ff */
[----:B------:R-:W-:Y:S01]  /*91a0*/  ISETP.GE.U32.AND P0, PT, R217, R0, PT ;  /* 0x00000000d900720c */ /* 0x000fe20003f06070 */
[----:B------:R-:W-:Y:S01]  /*91b0*/  @!P5 HADD2 R11, -R64.H0_H0, -RZ.H0_H0 ;  /* 0xa00000ff400bd230 */ /* 0x000fe20000000900 */
[----:B----4-:R-:W-:-:S04]  /*91c0*/  F2FP.PACK_AB R2, R197, R196 ;  /* 0x000000c4c502723e */ /* 0x010fc800000000ff */
[----:B------:R-:W-:Y:S02]  /*91d0*/  PRMT R7, R11, 0x7610, R7 ;  /* 0x000076100b077816 */ /* 0x000fe40000000007 */
[----:B------:R-:W-:Y:S02]  /*91e0*/  PRMT R60, R2, 0x7610, R60 ;  /* 0x00007610023c7816 */ /* 0x000fe4000000003c */
[----:B------:R-:W-:Y:S01]  /*91f0*/  SHF.R.U32.HI R0, RZ, 0x18, R48 ;  /* 0x00000018ff007819 */ /* 0x000fe20000011630 */
[----:B------:R-:W-:Y:S01]  /*9200*/  IMAD R175, R4, 0x2, R174 ;  /* 0x0000000204af7824 */ /* 0x000fe200078e02ae */
[----:B------:R-:W-:Y:S01]  /*9210*/  @!P5 PRMT R64, R7, 0x5410, RZ ;  /* 0x000054100740d816 */ /* 0x000fe200000000ff */
[----:B------:R-:W-:Y:S01]  /*9220*/  ULEA UR7, UR22, UR20, 0x6 ;  /* 0x0000001416077291 */ /* 0x000fe2000f8e303f */
[----:B------:R-:W-:Y:S01]  /*9230*/  ISETP.GE.U32.AND P5, PT, R217, R0, PT ;  /* 0x00000000d900720c */ /* 0x000fe20003fa6070 */
[----:B------:R-:W-:Y:S02]  /*9240*/  IMAD.MOV.U32 R118, RZ, RZ, R15 ;  /* 0x000000ffff767224 */ /* 0x000fe400078e000f */
[----:B------:R-:W-:-:S02]  /*9250*/  IMAD.SHL.U32 R0, R12, 0x2, RZ ;  /* 0x000000020c007824 */ /* 0x000fc400078e00ff */
[----:B------:R-:W-:Y:S01]  /*9260*/  FFMA.FTZ R15, R133, c[0x0][0x23c], -R17 ;  /* 0x00008f00850f7a23 */ /* 0x000fe20000010811 */
[----:B------:R-:W-:Y:S01]  /*9270*/  PRMT R59, R2, 0x7632, R59 ;  /* 0x00007632023b7816 */ /* 0x000fe2000000003b */
[----:B------:R-:W-:Y:S02]  /*9280*/  IMAD.MOV.U32 R114, RZ, RZ, R23 ;  /* 0x000000ffff727224 */ /* 0x000fe400078e0017 */
[----:B------:R-:W-:Y:S02]  /*9290*/  IMAD.MOV.U32 R116, RZ, RZ, R21 ;  /* 0x000000ffff747224 */ /* 0x000fe400078e0015 */
[----:B------:R-:W-:Y:S02]  /*92a0*/  IMAD.MOV.U32 R119, RZ, RZ, R22 ;  /* 0x000000ffff777224 */ /* 0x000fe400078e0016 */
[----:B------:R-:W-:Y:S01]  /*92b0*/  IMAD.MOV.U32 R133, RZ, RZ, R20 ;  /* 0x000000ffff857224 */ /* 0x000fe200078e0014 */
[----:B------:R-:W-:Y:S01]  /*92c0*/  UIADD3 UR7, UR7, -0x40, URZ ;  /* 0xffffffc007077890 */ /* 0x000fe2000fffe03f */
[----:B------:R-:W3:Y:S01]  /*92d0*/  LDSM.16.MT88.4 R20, [R175+0x6000] ;  /* 0x00600000af14783b */ /* 0x000ee20000004200 */
[----:B------:R-:W-:Y:S01]  /*92e0*/  IMAD R0, R13, c[0x0][0x228], R0 ;  /* 0x00008a000d007a24 */ /* 0x000fe200078e0200 */
[----:B------:R-:W-:Y:S01]  /*92f0*/  LOP3.LUT R2, R48, 0xffff, RZ, 0xc0, !PT ;  /* 0x0000ffff30027812 */ /* 0x000fe200078ec0ff */
[----:B------:R-:W-:Y:S01]  /*9300*/  USHF.R.S32.HI UR6, URZ, 0x1f, UR7 ;  /* 0x0000001f3f067899 */ /* 0x000fe20008011407 */
[----:B------:R-:W-:Y:S01]  /*9310*/  PRMT R54, R60, 0x5410, R59 ;  /* 0x000054103c367816 */ /* 0x000fe2000000003b */
[----:B------:R-:W-:-:S02]  /*9320*/  IMAD.MOV.U32 R120, RZ, RZ, R85 ;  /* 0x000000ffff787224 */ /* 0x000fc400078e0055 */
[----:B------:R-:W-:Y:S02]  /*9330*/  IMAD.MOV.U32 R85, RZ, RZ, R26 ;  /* 0x000000ffff557224 */ /* 0x000fe400078e001a */
[----:B------:R-:W-:Y:S02]  /*9340*/  IMAD.MOV.U32 R115, RZ, RZ, R24 ;  /* 0x000000ffff737224 */ /* 0x000fe400078e0018 */
[----:B------:R-:W-:Y:S02]  /*9350*/  IMAD.MOV.U32 R121, RZ, RZ, R27 ;  /* 0x000000ffff797224 */ /* 0x000fe400078e001b */
[--C-:B------:R-:W-:Y:S02]  /*9360*/  FFMA.FTZ R47, R189, c[0x0][0x23c], -R18.reuse ;  /* 0x00008f00bd2f7a23 */ /* 0x100fe40000010812 */
[----:B------:R-:W-:Y:S01]  /*9370*/  FFMA.FTZ R48, R138, c[0x0][0x23c], -R18 ;  /* 0x00008f008a307a23 */ /* 0x000fe20000010812 */
[----:B------:R4:W-:Y:S01]  /*9380*/  MUFU.EX2 R189, R15 ;  /* 0x0000000f00bd7308 */ /* 0x0009e20000000800 */
[----:B------:R-:W-:-:S02]  /*9390*/  IMAD.MOV.U32 R138, RZ, RZ, R107 ;  /* 0x000000ffff8a7224 */ /* 0x000fc400078e006b */
[----:B------:R-:W-:Y:S01]  /*93a0*/  FFMA.FTZ R17, R132, c[0x0][0x23c], -R17 ;  /* 0x00008f0084117a23 */ /* 0x000fe20000010811 */
[----:B---3--:R-:W-:Y:S01]  /*93b0*/  HMMA.16816.F32 R8, R36, R20, RZ ;  /* 0x000000142408723c */ /* 0x008fe200000018ff */
[----:B----4-:R-:W-:-:S03]  /*93c0*/  HSET2.LE.AND R15, R72, R128, PT ;  /* 0x00000080480f7233 */ /* 0x010fc60003803000 */
[----:B------:R-:W-:Y:S01]  /*93d0*/  MUFU.EX2 R72, R48 ;  /* 0x0000003000487308 */ /* 0x000fe20000000800 */
[----:B------:R-:W-:Y:S02]  /*93e0*/  IMAD.MOV.U32 R123, RZ, RZ, R50 ;  /* 0x000000ffff7b7224 */ /* 0x000fe400078e0032 */
[----:B------:R-:W-:Y:S02]  /*93f0*/  IMAD.MOV.U32 R111, RZ, RZ, R49 ;  /* 0x000000ffff6f7224 */ /* 0x000fe400078e0031 */
[--C-:B------:R-:W-:Y:S02]  /*9400*/  FFMA.FTZ R49, R135, c[0x0][0x23c], -R18.reuse ;  /* 0x00008f0087317a23 */ /* 0x100fe40000010812 */
[----:B------:R-:W-:Y:S01]  /*9410*/  FFMA.FTZ R50, R134, c[0x0][0x23c], -R18 ;  /* 0x00008f0086327a23 */ /* 0x000fe20000010812 */
[----:B------:R3:W-:Y:S01]  /*9420*/  MUFU.EX2 R190, R17 ;  /* 0x0000001100be7308 */ /* 0x0007e20000000800 */
[----:B------:R-:W-:Y:S01]  /*9430*/  IMAD.MOV.U32 R132, RZ, RZ, R127 ;  /* 0x000000ffff847224 */ /* 0x000fe200078e007f */
[----:B------:R-:W-:-:S02]  /*9440*/  HSET2.LE.AND R18, R71, R128, PT ;  /* 0x0000008047127233 */ /* 0x000fc40003803000 */
[----:B------:R-:W-:-:S04]  /*9450*/  HSET2.LE.AND R19, R19, R128, PT ;  /* 0x0000008013137233 */ /* 0x000fc80003803000 */
[----:B------:R-:W-:Y:S01]  /*9460*/  MUFU.EX2 R71, R49 ;  /* 0x0000003100477308 */ /* 0x000fe20000000800 */
[--C-:B------:R-:W-:Y:S01]  /*9470*/  HSET2.LE.AND R16, R16, R128.reuse, PT ;  /* 0x0000008010107233 */ /* 0x100fe20003803000 */
[----:B------:R-:W-:Y:S02]  /*9480*/  IMAD.MOV.U32 R117, RZ, RZ, R14 ;  /* 0x000000ffff757224 */ /* 0x000fe400078e000e */
[----:B------:R-:W-:Y:S01]  /*9490*/  FADD.FTZ R14, R79, R78 ;  /* 0x0000004e4f0e7221 */ /* 0x000fe20000010000 */
[--C-:B---3--:R-:W-:Y:S01]  /*94a0*/  HSET2.LE.AND R17, R53, R128.reuse, PT ;  /* 0x0000008035117233 */ /* 0x108fe20003803000 */
[----:B------:R-:W-:Y:S02]  /*94b0*/  IMAD.MOV.U32 R122, RZ, RZ, R226 ;  /* 0x000000ffff7a7224 */ /* 0x000fe400078e00e2 */
[----:B------:R-:W-:Y:S01]  /*94c0*/  FADD.FTZ R226, R97, R14 ;  /* 0x0000000e61e27221 */ /* 0x000fe20000010000 */
[----:B------:R-:W-:Y:S01]  /*94d0*/  HSET2.LE.AND R14, R56, R128, PT ;  /* 0x00000080380e7233 */ /* 0x000fe20003803000 */
[----:B------:R-:W-:Y:S01]  /*94e0*/  LOP3.LUT R79, R15, R114, RZ, 0xc0, !PT ;  /* 0x000000720f4f7212 */ /* 0x000fe200078ec0ff */
[----:B------:R-:W-:-:S02]  /*94f0*/  IMAD.MOV.U32 R113, RZ, RZ, R225 ;  /* 0x000000ffff717224 */ /* 0x000fc400078e00e1 */
[----:B------:R-:W-:Y:S02]  /*9500*/  IMAD.MOV.U32 R112, RZ, RZ, R223 ;  /* 0x000000ffff707224 */ /* 0x000fe400078e00df */
[----:B------:R-:W-:Y:S01]  /*9510*/  IMAD.MOV.U32 R110, RZ, RZ, R224 ;  /* 0x000000ffff6e7224 */ /* 0x000fe200078e00e0 */
[----:B--2---:R-:W-:-:S05]  /*9520*/  @!P0 HADD2 R6, -R60.H0_H0, -RZ.H0_H0 ;  /* 0xa00000ff3c068230 */ /* 0x004fca0000000900 */
[----:B------:R-:W-:-:S04]  /*9530*/  PRMT R5, R6, 0x7610, R5 ;  /* 0x0000761006057816 */ /* 0x000fc80000000005 */
[----:B------:R-:W-:Y:S02]  /*9540*/  @!P0 PRMT R60, R5, 0x5410, RZ ;  /* 0x00005410053c8816 */ /* 0x000fe400000000ff */
[----:B------:R-:W-:Y:S02]  /*9550*/  SHF.R.U32.HI R5, RZ, 0x8, R2 ;  /* 0x00000008ff057819 */ /* 0x000fe40000011602 */
[----:B------:R-:W-:-:S04]  /*9560*/  IADD3 R2, P0, R0, UR7, RZ ;  /* 0x0000000700027c10 */ /* 0x000fc8000ff1e0ff */
[----:B------:R-:W-:Y:S02]  /*9570*/  LEA.HI.X.SX32 R6, R0, UR6, 0x1, P0 ;  /* 0x0000000600067c11 */ /* 0x000fe400080f0eff */
[C---:B------:R-:W-:Y:S02]  /*9580*/  LEA R12, P0, R2.reuse, c[0x0][0x1f8], 0x1 ;  /* 0x00007e00020c7a11 */ /* 0x040fe400078008ff */
[----:B------:R-:W-:Y:S02]  /*9590*/  LOP3.LUT R0, R5, 0xffff, RZ, 0xc0, !PT ;  /* 0x0000ffff05007812 */ /* 0x000fe400078ec0ff */
[----:B------:R-:W-:Y:S02]  /*95a0*/  LEA.HI.X R13, R2, c[0x0][0x1fc], R6, 0x1, P0 ;  /* 0x00007f00020d7a11 */ /* 0x000fe400000f0c06 */
[----:B------:R-:W-:Y:S01]  /*95b0*/  ISETP.GE.U32.AND P0, PT, R217, R0, PT ;  /* 0x00000000d900720c */ /* 0x000fe20003f06070 */
[----:B------:R-:W-:-:S04]  /*95c0*/  FADD.FTZ R0, R106, R105 ;  /* 0x000000696a007221 */ /* 0x000fc80000010000 */
[----:B------:R-:W-:Y:S02]  /*95d0*/  FADD.FTZ R4, R101, R0 ;  /* 0x0000000065047221 */ /* 0x000fe40000010000 */
[----:B------:R-:W-:Y:S02]  /*95e0*/  FADD.FTZ R0, R96, R25 ;  /* 0x0000001960007221 */ /* 0x000fe40000010000 */
[----:B------:R-:W2:Y:S01]  /*95f0*/  LDSM.16.MT88.4 R24, [R175+0x6800] ;  /* 0x00680000af18783b */ /* 0x000ea20000004200 */
[----:B------:R-:W-:Y:S02]  /*9600*/  FADD.FTZ R46, R102, R4 ;  /* 0x00000004662e7221 */ /* 0x000fe40000010000 */
[----:B------:R-:W-:Y:S01]  /*9610*/  HMMA.16816.F32 R4, R32, R20, RZ ;  /* 0x000000142004723c */ /* 0x000fe200000018ff */
[----:B------:R-:W-:Y:S02]  /*9620*/  FADD.FTZ R2, R104, R103 ;  /* 0x0000006768027221 */ /* 0x000fe40000010000 */
[----:B------:R-:W-:Y:S01]  /*9630*/  FADD.FTZ R44, R98, R0 ;  /* 0x00000000622c7221 */ /* 0x000fe20000010000 */
[--C-:B------:R-:W-:Y:S01]  /*9640*/  HSET2.LE.AND R0, R77, R128.reuse, PT ;  /* 0x000000804d007233 */ /* 0x100fe20003803000 */
[----:B------:R-:W-:Y:S01]  /*9650*/  FADD.FTZ R45, R100, R2 ;  /* 0x00000002642d7221 */ /* 0x000fe20000010000 */
[----:B------:R-:W-:-:S02]  /*9660*/  HSET2.LE.AND R2, R82, R128, PT ;  /* 0x0000008052027233 */ /* 0x000fc40003803000 */
[--C-:B------:R-:W-:Y:S11]  /*9670*/  HSET2.LE.AND R21, R51, R128.reuse, PT ;  /* 0x0000008033157233 */ /* 0x100ff60003803000 */
[----:B------:R-:W-:Y:S05]  /*9680*/  @!UPT UIADD3 URZ, URZ, URZ, URZ ;  /* 0x0000003f3f3ff290 */ /* 0x000fea000fffe03f */
[-C--:B--2---:R-:W-:Y:S07]  /*9690*/  HMMA.16816.F32 R104, R28, R24.reuse, R4 ;  /* 0x000000181c68723c */ /* 0x084fee0000001804 */
[--C-:B------:R-:W-:Y:S02]  /*96a0*/  HSET2.LE.AND R4, R73, R128.reuse, PT ;  /* 0x0000008049047233 */ /* 0x100fe40003803000 */
[----:B------:R-:W2:Y:S01]  /*96b0*/  MUFU.EX2 R73, R47 ;  /* 0x0000002f00497308 */ /* 0x000ea20000000800 */
[----:B------:R-:W-:Y:S01]  /*96c0*/  HMMA.16816.F32 R124, R40, R24, R8 ;  /* 0x00000018287c723c */ /* 0x000fe20000001808 */
[----:B------:R-:W-:-:S02]  /*96d0*/  HSET2.LE.AND R7, R81, R128, PT ;  /* 0x0000008051077233 */ /* 0x000fc40003803000 */
[----:B------:R-:W-:-:S04]  /*96e0*/  HSET2.LE.AND R6, R76, R128, PT ;  /* 0x000000804c067233 */ /* 0x000fc80003803000 */
[--C-:B------:R-:W-:Y:S02]  /*96f0*/  HSET2.LE.AND R24, R65, R128.reuse, PT ;  /* 0x0000008041187233 */ /* 0x100fe40003803000 */
[----:B------:R3:W4:Y:S01]  /*9700*/  MUFU.EX2 R65, R50 ;  /* 0x0000003200417308 */ /* 0x0007220000000800 */
[--C-:B------:R-:W-:Y:S01]  /*9710*/  HSET2.LE.AND R5, R57, R128.reuse, PT ;  /* 0x0000008039057233 */ /* 0x100fe20003803000 */
[----:B------:R-:W-:Y:S01]  /*9720*/  LOP3.LUT R8, R0, R138, RZ, 0xc0, !PT ;  /* 0x0000008a00087212 */ /* 0x000fe200078ec0ff */
[----:B------:R-:W-:Y:S01]  /*9730*/  HSET2.LE.AND R25, R58, R128, PT ;  /* 0x000000803a197233 */ /* 0x000fe20003803000 */
[----:B--2---:R-:W-:Y:S02]  /*9740*/  F2FP.PACK_AB R0, R72, R73 ;  /* 0x000000494800723e */ /* 0x004fe400000000ff */
[----:B------:R-:W-:Y:S02]  /*9750*/  LOP3.LUT R76, R5, R133, RZ, 0xc0, !PT ;  /* 0x00000085054c7212 */ /* 0x000fe400078ec0ff */
[----:B------:R-:W-:-:S02]  /*9760*/  LOP3.LUT R78, R4, R119, RZ, 0xc0, !PT ;  /* 0x00000077044e7212 */ /* 0x000fc400078ec0ff */
[----:B------:R-:W-:Y:S02]  /*9770*/  LOP3.LUT R9, R6, R121, RZ, 0xc0, !PT ;  /* 0x0000007906097212 */ /* 0x000fe400078ec0ff */
[----:B------:R-:W-:Y:S02]  /*9780*/  LOP3.LUT R11, R7, R116, RZ, 0xc0, !PT ;  /* 0x00000074070b7212 */ /* 0x000fe400078ec0ff */
[C---:B------:R-:W-:Y:S01]  /*9790*/  PRMT R58, R0.reuse, 0x7610, R58 ;  /* 0x00007610003a7816 */ /* 0x040fe2000000003a */
[----:B---3--:R-:W-:Y:S01]  /*97a0*/  HMMA.16816.F32 R48, R32, R66, RZ ;  /* 0x000000422030723c */ /* 0x008fe200000018ff */
[----:B------:R-:W-:Y:S02]  /*97b0*/  PRMT R57, R0, 0x7632, R57 ;  /* 0x0000763200397816 */ /* 0x000fe40000000039 */
[----:B------:R-:W-:Y:S02]  /*97c0*/  LOP3.LUT R4, R16, R84, RZ, 0xc0, !PT ;  /* 0x0000005410047212 */ /* 0x000fe400078ec0ff */
[----:B------:R-:W-:-:S02]  /*97d0*/  LOP3.LUT R5, R17, R83, RZ, 0xc0, !PT ;  /* 0x0000005311057212 */ /* 0x000fc400078ec0ff */
[----:B------:R-:W-:Y:S02]  /*97e0*/  LOP3.LUT R6, R18, R80, RZ, 0xc0, !PT ;  /* 0x0000005012067212 */ /* 0x000fe400078ec0ff */
[----:B------:R-:W-:Y:S02]  /*97f0*/  LOP3.LUT R7, R19, R55, RZ, 0xc0, !PT ;  /* 0x0000003713077212 */ /* 0x000fe400078ec0ff */
[----:B------:R-:W-:Y:S01]  /*9800*/  HMMA.16816.F32 R16, R32, R22, RZ ;  /* 0x000000162010723c */ /* 0x000fe200000018ff */
[----:B------:R-:W-:Y:S02]  /*9810*/  PRMT R0, R58, 0x5410, R57 ;  /* 0x000054103a007816 */ /* 0x000fe40000000039 */
[----:B------:R-:W-:Y:S02]  /*9820*/  LOP3.LUT R10, R2, R132, RZ, 0xc0, !PT ;  /* 0x00000084020a7212 */ /* 0x000fe400078ec0ff */
[----:B------:R-:W-:Y:S02]  /*9830*/  F2FP.PACK_AB R2, R190, R189 ;  /* 0x000000bdbe02723e */ /* 0x000fe400000000ff */
[----:B------:R-:W-:-:S02]  /*9840*/  LOP3.LUT R81, R21, R0, RZ, 0xc0, !PT ;  /* 0x0000000015517212 */ /* 0x000fc400078ec0ff */
[----:B----4-:R-:W-:Y:S02]  /*9850*/  F2FP.PACK_AB R0, R65, R71 ;  /* 0x000000474100723e */ /* 0x010fe400000000ff */
[C---:B------:R-:W-:Y:S02]  /*9860*/  PRMT R56, R2.reuse, 0x7610, R56 ;  /* 0x0000761002387816 */ /* 0x040fe40000000038 */
[----:B------:R-:W-:Y:S02]  /*9870*/  PRMT R15, R2, 0x7632, R15 ;  /* 0x00007632020f7816 */ /* 0x000fe4000000000f */
[----:B------:R-:W-:Y:S02]  /*9880*/  LOP3.LUT R77, R14, R115, RZ, 0xc0, !PT ;  /* 0x000000730e4d7212 */ /* 0x000fe400078ec0ff */
[C---:B------:R-:W-:Y:S02]  /*9890*/  PRMT R14, R0.reuse, 0x7610, R14 ;  /* 0x00007610000e7816 */ /* 0x040fe4000000000e */
[----:B------:R-:W-:-:S02]  /*98a0*/  PRMT R2, R0, 0x7632, R2 ;  /* 0x0000763200027816 */ /* 0x000fc40000000002 */
[----:B------:R-:W-:-:S04]  /*98b0*/  PRMT R0, R56, 0x5410, R15 ;  /* 0x0000541038007816 */ /* 0x000fc8000000000f */
[----:B------:R-:W-:Y:S02]  /*98c0*/  LOP3.LUT R82, R24, R0, RZ, 0xc0, !PT ;  /* 0x0000000018527212 */ /* 0x000fe400078ec0ff */
[----:B------:R-:W-:Y:S01]  /*98d0*/  PRMT R0, R14, 0x5410, R2 ;  /* 0x000054100e007816 */ /* 0x000fe20000000002 */
[----:B------:R-:W-:Y:S02]  /*98e0*/  FADD.FTZ R225, R109, R46 ;  /* 0x0000002e6de17221 */ /* 0x000fe40000010000 */
[----:B------:R-:W-:Y:S01]  /*98f0*/  IMAD.MOV.U32 R109, RZ, RZ, R113 ;  /* 0x000000ffff6d7224 */ /* 0x000fe200078e0071 */
[----:B------:R-:W-:Y:S01]  /*9900*/  LOP3.LUT R83, R25, R0, RZ, 0xc0, !PT ;  /* 0x0000000019537212 */ /* 0x000fe200078ec0ff */
[----:B------:R-:W-:Y:S02]  /*9910*/  IMAD.MOV.U32 R0, RZ, RZ, R112 ;  /* 0x000000ffff007224 */ /* 0x000fe400078e0070 */
[----:B------:R-:W-:Y:S01]  /*9920*/  FADD.FTZ R224, R108, R45 ;  /* 0x0000002d6ce07221 */ /* 0x000fe20000010000 */
[----:B------:R-:W-:Y:S01]  /*9930*/  HMMA.16816.F32 R112, R28, R86, R48 ;  /* 0x000000561c70723c */ /* 0x000fe20000001830 */
[----:B------:R-:W-:-:S07]  /*9940*/  FADD.FTZ R223, R99, R44 ;  /* 0x0000002c63df7221 */ /* 0x000fce0000010000 */
[----:B------:R-:W-:Y:S08]  /*9950*/  HMMA.16816.F32 R44, R32, R62, RZ ;  /* 0x0000003e202c723c */ /* 0x000ff000000018ff */
[----:B------:R-:W-:Y:S01]  /*9960*/  HMMA.16816.F32 R48, R28, R26, R16 ;  /* 0x0000001a1c30723c */ /* 0x000fe20000001810 */
[----:B------:R-:W-:-:S07]  /*9970*/  HSET2.LE.AND R20, R52, R128, PT ;  /* 0x0000008034147233 */ /* 0x000fce0003803000 */
[----:B------:R-:W-:Y:S01]  /*9980*/  HMMA.16816.F32 R16, R36, R94, RZ ;  /* 0x0000005e2410723c */ /* 0x000fe200000018ff */
[----:B------:R-:W-:-:S07]  /*9990*/  LOP3.LUT R80, R20, R54, RZ, 0xc0, !PT ;  /* 0x0000003614507212 */ /* 0x000fce00078ec0ff */
[----:B------:R-:W-:Y:S08]  /*99a0*/  HMMA.16816.F32 R52, R32, R94, RZ ;  /* 0x0000005e2034723c */ /* 0x000ff000000018ff */
[----:B------:R-:W-:Y:S08]  /*99b0*/  HMMA.16816.F32 R96, R28, R74, R44 ;  /* 0x0000004a1c60723c */ /* 0x000ff0000000182c */
[-C--:B------:R-:W-:Y:S01]  /*99c0*/  HMMA.16816.F32 R44, R40, R90.reuse, R16 ;  /* 0x0000005a282c723c */ /* 0x080fe20000001810 */
[----:B------:R-:W2:Y:S07]  /*99d0*/  LDSM.16.MT88.4 R16, [R173+0x7000] ;  /* 0x00700000ad10783b */ /* 0x000eae0000004200 */
[----:B------:R-:W-:Y:S08]  /*99e0*/  HMMA.16816.F32 R52, R28, R90, R52 ;  /* 0x0000005a1c34723c */ /* 0x000ff00000001834 */
[C---:B------:R-:W-:Y:S08]  /*99f0*/  HMMA.16816.F32 R32, R36.reuse, R66, RZ ;  /* 0x000000422420723c */ /* 0x040ff000000018ff */
[C---:B------:R-:W-:Y:S08]  /*9a00*/  HMMA.16816.F32 R28, R36.reuse, R62, RZ ;  /* 0x0000003e241c723c */ /* 0x040ff000000018ff */
[----:B------:R-:W-:Y:S01]  /*9a10*/  HMMA.16816.F32 R20, R36, R22, RZ ;  /* 0x000000162414723c */ /* 0x000fe200000018ff */
[----:B------:R-:W-:-:S02]  /*9a20*/  IMAD.MOV.U32 R116, RZ, RZ, R123 ;  /* 0x000000ffff747224 */ /* 0x000fc400078e007b */
[----:B------:R-:W-:Y:S02]  /*9a30*/  IMAD.MOV.U32 R119, RZ, RZ, R120 ;  /* 0x000000ffff777224 */ /* 0x000fe400078e0078 */
[----:B------:R-:W-:-:S03]  /*9a40*/  IMAD.MOV.U32 R108, RZ, RZ, R122 ;  /* 0x000000ffff6c7224 */ /* 0x000fc600078e007a */
[----:B------:R-:W-:Y:S01]  /*9a50*/  HMMA.16816.F32 R36, R40, R86, R32 ;  /* 0x000000562824723c */ /* 0x000fe20000001820 */
[----:B------:R-:W-:Y:S02]  /*9a60*/  IMAD.MOV.U32 R121, RZ, RZ, R137 ;  /* 0x000000ffff797224 */ /* 0x000fe400078e0089 */
[----:B------:R-:W-:Y:S02]  /*9a70*/  IMAD.MOV.U32 R122, RZ, RZ, R136 ;  /* 0x000000ffff7a7224 */ /* 0x000fe400078e0088 */
[----:B------:R-:W-:-:S03]  /*9a80*/  IMAD.MOV.U32 R123, RZ, RZ, R129 ;  /* 0x000000ffff7b7224 */ /* 0x000fc600078e0081 */
[----:B------:R-:W-:Y:S01]  /*9a90*/  HMMA.16816.F32 R32, R40, R74, R28 ;  /* 0x0000004a2820723c */ /* 0x000fe2000000181c */
[----:B------:R-:W-:Y:S02]  /*9aa0*/  IMAD.MOV.U32 R94, RZ, RZ, R130 ;  /* 0x000000ffff5e7224 */ /* 0x000fe400078e0082 */
[----:B------:R-:W-:Y:S02]  /*9ab0*/  IMAD.MOV.U32 R95, RZ, RZ, R131 ;  /* 0x000000ffff5f7224 */ /* 0x000fe400078e0083 */
[----:B------:R-:W-:-:S03]  /*9ac0*/  IMAD.MOV.U32 R67, RZ, RZ, R139 ;  /* 0x000000ffff437224 */ /* 0x000fc600078e008b */
[----:B------:R-:W-:Y:S01]  /*9ad0*/  HMMA.16816.F32 R28, R40, R26, R20 ;  /* 0x0000001a281c723c */ /* 0x000fe20000001814 */
[----:B------:R-:W3:Y:S04]  /*9ae0*/  LDSM.16.MT88.4 R24, [R176+0x7000] ;  /* 0x00700000b018783b */ /* 0x000ee80000004200 */
[----:B------:R-:W4:Y:S03]  /*9af0*/  LDSM.16.MT88.4 R20, [R174+0x7000] ;  /* 0x00700000ae14783b */ /* 0x000f260000004200 */
[-C--:B--2---:R-:W-:Y:S08]  /*9b00*/  HMMA.16816.F32 R136, R8, R16.reuse, R116 ;  /* 0x000000100888723c */ /* 0x084ff00000001874 */
[C---:B------:R-:W-:Y:S08]  /*9b10*/  HMMA.16816.F32 R132, R4.reuse, R16, R248 ;  /* 0x000000100484723c */ /* 0x040ff000000018f8 */
[-C--:B------:R-:W-:Y:S08]  /*9b20*/  HMMA.16816.F32 R128, R4, R18.reuse, R52 ;  /* 0x000000120480723c */ /* 0x080ff00000001834 */
[----:B------:R-:W-:Y:S01]  /*9b30*/  HMMA.16816.F32 R44, R8, R18, R44 ;  /* 0x00000012082c723c */ /* 0x000fe2000000182c */
[----:B------:R-:W2:Y:S01]  /*9b40*/  LDSM.16.MT88.4 R16, [R175+0x7000] ;  /* 0x00700000af10783b */ /* 0x000ea20000004200 */
[----:B------:R-:W-:-:S06]  /*9b50*/  IMAD.MOV.U32 R120, RZ, RZ, R85 ;  /* 0x000000ffff787224 */ /* 0x000fcc00078e0055 */
[-C--:B---3--:R-:W-:Y:S08]  /*9b60*/  HMMA.16816.F32 R116, R4, R24.reuse, R240 ;  /* 0x000000180474723c */ /* 0x088ff000000018f0 */
[----:B------:R-:W-:Y:S01]  /*9b70*/  HMMA.16816.F32 R120, R8, R24, R120 ;  /* 0x000000180878723c */ /* 0x000fe20000001878 */
[----:B------:R1:W3:Y:S04]  /*9b80*/  LDL.LU.S16 R25, [R1+0x124] ;  /* 0x0001240001197983 */ /* 0x0002e80000300600 */
[----:B------:R1:W3:Y:S03]  /*9b90*/  LDL.LU.S16 R24, [R1+0x11c] ;  /* 0x00011c0001187983 */ /* 0x0002e60000300600 */
[C---:B----4-:R-:W-:Y:S01]  /*9ba0*/  HMMA.16816.F32 R100, R4.reuse, R20, R232 ;  /* 0x000000140464723c */ /* 0x050fe200000018e8 */
[----:B------:R1:W4:Y:S07]  /*9bb0*/  LDL.LU.S16 R52, [R1+0x130] ;  /* 0x0001300001347983 */ /* 0x00032e0000300600 */
[C---:B------:R-:W-:Y:S08]  /*9bc0*/  HMMA.16816.F32 R112, R4.reuse, R26, R112 ;  /* 0x0000001a0470723c */ /* 0x040ff00000001870 */
[C---:B--2---:R-:W-:Y:S08]  /*9bd0*/  HMMA.16816.F32 R84, R4.reuse, R16, R104 ;  /* 0x000000100454723c */ /* 0x044ff00000001868 */
[C---:B------:R-:W-:Y:S08]  /*9be0*/  HMMA.16816.F32 R96, R4.reuse, R22, R96 ;  /* 0x000000160460723c */ /* 0x040ff00000001860 */
[-C--:B------:R-:W-:Y:S01]  /*9bf0*/  HMMA.16816.F32 R4, R4, R18.reuse, R48 ;  /* 0x000000120404723c */ /* 0x080fe20000001830 */
[----:B------:R1:W2:Y:S04]  /*9c00*/  LDL.LU.S16 R51, [R1+0x12c] ;  /* 0x00012c0001337983 */ /* 0x0002a80000300600 */
[----:B------:R1:W2:Y:S04]  /*9c10*/  LDL.LU.S16 R50, [R1+0x128] ;  /* 0x0001280001327983 */ /* 0x0002a80000300600 */
[----:B------:R1:W2:Y:S04]  /*9c20*/  LDL.LU.S16 R49, [R1+0x120] ;  /* 0x0001200001317983 */ /* 0x0002a80000300600 */
[----:B------:R1:W2:Y:S01]  /*9c30*/  LDL.LU.S16 R48, [R1+0x118] ;  /* 0x0001180001307983 */ /* 0x0002a20000300600 */
        /* <DEDUP_REMOVED lines=8> */
[----:B------:R-:W1:Y:S01]  /*9cc0*/  LDSM.16.MT88.4 R124, [R173+0x7800] ;  /* 0x00780000ad7c783b */ /* 0x000e620000004200 */
[----:B------:R-:W-:Y:S02]  /*9cd0*/  IMAD.MOV.U32 R63, RZ, RZ, R109 ;  /* 0x000000ffff3f7224 */ /* 0x000fe400078e006d */
[----:B------:R-:W-:Y:S01]  /*9ce0*/  IMAD.MOV.U32 R62, RZ, RZ, R111 ;  /* 0x000000ffff3e7224 */ /* 0x000fe200078e006f */
[----:B------:R-:W-:Y:S01]  /*9cf0*/  LDSM.16.MT88.4 R16, [R175+0x7800] ;  /* 0x00780000af10783b */ /* 0x000fe20000004200 */
[----:B------:R-:W-:-:S02]  /*9d00*/  IMAD.MOV.U32 R67, RZ, RZ, R110 ;  /* 0x000000ffff437224 */ /* 0x000fc400078e006e */
[----:B------:R-:W-:Y:S01]  /*9d10*/  IMAD.MOV.U32 R74, RZ, RZ, R92 ;  /* 0x000000ffff4a7224 */ /* 0x000fe200078e005c */
[----:B------:R-:W1:Y:S01]  /*9d20*/  LDSM.16.MT88.4 R108, [R176+0x7800] ;  /* 0x00780000b06c783b */ /* 0x000e620000004200 */
[----:B------:R-:W-:-:S03]  /*9d30*/  IMAD.MOV.U32 R75, RZ, RZ, R93 ;  /* 0x000000ffff4b7224 */ /* 0x000fc600078e005d */
[----:B------:R-:W1:Y:S01]  /*9d40*/  LDSM.16.MT88.4 R92, [R174+0x7800] ;  /* 0x00780000ae5c783b */ /* 0x000e620000004200 */
[----:B------:R-:W-:Y:S02]  /*9d50*/  IMAD.MOV.U32 R66, RZ, RZ, R0 ;  /* 0x000000ffff427224 */ /* 0x000fe400078e0000 */
[----:B------:R-:W-:Y:S01]  /*9d60*/  FADD.FTZ R0, R236, R226 ;  /* 0x000000e2ec007221 */ /* 0x000fe20000010000 */
        /* <DEDUP_REMOVED lines=13> */
[----:B------:R-:W-:Y:S02]  /*9e40*/  FADD.FTZ R5, R251, R224 ;  /* 0x000000e0fb057221 */ /* 0x000fe40000010000 */
[----:B------:R-:W-:Y:S01]  /*9e50*/  FADD.FTZ R7, R230, R223 ;  /* 0x000000dfe6077221 */ /* 0x000fe20000010000 */
[----:B------:R-:W-:Y:S04]  /*9e60*/  STG.E.U16 [R12.64], R194 ;  /* 0x000000c20c007986 */ /* 0x000fe8000c101510 */
[----:B------:R-:W-:Y:S01]  /*9e70*/  STG.E.U16 [R12.64+0x2], R193 ;  /* 0x000002c10c007986 */ /* 0x000fe2000c101510 */
[----:B------:R-:W-:Y:S01]  /*9e80*/  HMMA.16816.F32 R88, R76, R16, R88 ;  /* 0x000000104c58723c */ /* 0x000fe20000001858 */
[----:B---3--:R-:W-:-:S02]  /*9e90*/  @!P0 HADD2 R25, -R59.H0_H0, -RZ.H0_H0 ;  /* 0xa00000ff3b198230 */ /* 0x008fc40000000900 */
[----:B------:R-:W-:-:S03]  /*9ea0*/  @!P6 HADD2 R24, -R58.H0_H0, -RZ.H0_H0 ;  /* 0xa00000ff3a18e230 */ /* 0x000fc60000000900 */
[----:B------:R-:W-:Y:S02]  /*9eb0*/  PRMT R21, R25, 0x7610, R21 ;  /* 0x0000761019157816 */ /* 0x000fe40000000015 */
[----:B------:R-:W-:Y:S01]  /*9ec0*/  PRMT R20, R24, 0x7610, R20 ;  /* 0x0000761018147816 */ /* 0x000fe20000000014 */
[----:B----4-:R-:W-:-:S03]  /*9ed0*/  @!P5 HADD2 R52, -R57.H0_H0, -RZ.H0_H0 ;  /* 0xa00000ff3934d230 */ /* 0x010fc60000000900 */
[----:B------:R-:W-:Y:S01]  /*9ee0*/  @!P6 PRMT R58, R20, 0x5410, RZ ;  /* 0x00005410143ae816 */ /* 0x000fe200000000ff */
[----:B------:R-:W-:Y:S01]  /*9ef0*/  IMAD.MOV.U32 R20, RZ, RZ, c[0x0][0x228] ;  /* 0x00008a00ff147624 */ /* 0x000fe200078e00ff */
[----:B------:R-:W-:Y:S02]  /*9f00*/  @!P0 PRMT R59, R21, 0x5410, RZ ;  /* 0x00005410153b8816 */ /* 0x000fe400000000ff */
[----:B------:R-:W-:-:S04]  /*9f10*/  PRMT R11, R52, 0x7610, R11 ;  /* 0x00007610340b7816 */ /* 0x000fc8000000000b */
[----:B------:R-:W-:Y:S01]  /*9f20*/  @!P5 PRMT R57, R11, 0x5410, RZ ;  /* 0x000054100b39d816 */ /* 0x000fe200000000ff */
[----:B--2---:R-:W-:Y:S02]  /*9f30*/  @!P4 HADD2 R51, -R56.H0_H0, -RZ.H0_H0 ;  /* 0xa00000ff3833c230 */ /* 0x004fe40000000900 */
[----:B------:R-:W-:Y:S02]  /*9f40*/  @!P3 HADD2 R50, -R15.H0_H0, -RZ.H0_H0 ;  /* 0xa00000ff0f32b230 */ /* 0x000fe40000000900 */
[----:B------:R-:W-:Y:S01]  /*9f50*/  @!P1 HADD2 R48, -R2.H0_H0, -RZ.H0_H0 ;  /* 0xa00000ff02309230 */ /* 0x000fe20000000900 */
[----:B------:R-:W-:Y:S01]  /*9f60*/  PRMT R10, R51, 0x7610, R10 ;  /* 0x00007610330a7816 */ /* 0x000fe2000000000a */
[----:B------:R-:W-:-:S03]  /*9f70*/  @!P2 HADD2 R49, -R14.H0_H0, -RZ.H0_H0 ;  /* 0xa00000ff0e31a230 */ /* 0x000fc60000000900 */
[----:B------:R-:W-:Y:S02]  /*9f80*/  PRMT R0, R48, 0x7610, R0 ;  /* 0x0000761030007816 */ /* 0x000fe40000000000 */
[----:B------:R-:W-:Y:S02]  /*9f90*/  PRMT R8, R50, 0x7610, R8 ;  /* 0x0000761032087816 */ /* 0x000fe40000000008 */
[----:B------:R-:W-:Y:S01]  /*9fa0*/  @!P1 PRMT R2, R0, 0x5410, RZ ;  /* 0x0000541000029816 */ /* 0x000fe200000000ff */
[----:B------:R-:W-:Y:S02]  /*9fb0*/  FADD.FTZ R0, R40, R4 ;  /* 0x0000000428007221 */ /* 0x000fe40000010000 */
[----:B------:R-:W-:Y:S01]  /*9fc0*/  FADD.FTZ R4, R228, R6 ;  /* 0x00000006e4047221 */ /* 0x000fe20000010000 */
[----:B------:R-:W-:Y:S01]  /*9fd0*/  PRMT R9, R49, 0x7610, R9 ;  /* 0x0000761031097816 */ /* 0x000fe20000000009 */
[----:B------:R-:W-:Y:S01]  /*9fe0*/  FADD.FTZ R21, R42, R0 ;  /* 0x000000002a157221 */ /* 0x000fe20000010000 */
[----:B------:R-:W-:Y:S01]  /*9ff0*/  @!P4 PRMT R56, R10, 0x5410, RZ ;  /* 0x000054100a38c816 */ /* 0x000fe200000000ff */
[----:B------:R-:W-:Y:S01]  /*a000*/  FADD.FTZ R10, R41, R5 ;  /* 0x00000005290a7221 */ /* 0x000fe20000010000 */
[----:B------:R-:W-:Y:S01]  /*a010*/  @!P3 PRMT R15, R8, 0x5410, RZ ;  /* 0x00005410080fb816 */ /* 0x000fe200000000ff */
[----:B------:R-:W-:-:S02]  /*a020*/  IMAD.SHL.U32 R8, R20, 0x8, RZ ;  /* 0x0000000814087824 */ /* 0x000fc400078e00ff */
[----:B------:R-:W-:Y:S02]  /*a030*/  FADD.FTZ R5, R231, R7 ;  /* 0x00000007e7057221 */ /* 0x000fe40000010000 */
[C---:B------:R-:W-:Y:S02]  /*a040*/  IMAD.SHL.U32 R6, R20.reuse, 0x40, RZ ;  /* 0x0000004014067824 */ /* 0x040fe400078e00ff */
[----:B------:R-:W-:Y:S01]  /*a050*/  FADD.FTZ R0, R237, R4 ;  /* 0x00000004ed007221 */ /* 0x000fe20000010000 */
[----:B------:R-:W-:Y:S01]  /*a060*/  @!P2 PRMT R14, R9, 0x5410, RZ ;  /* 0x00005410090ea816 */ /* 0x000fe200000000ff */
[----:B------:R-:W-:Y:S02]  /*a070*/  IMAD R4, R20, 0x48, RZ ;  /* 0x0000004814047824 */ /* 0x000fe400078e02ff */
[----:B------:R-:W-:-:S04]  /*a080*/  IMAD.WIDE R8, R8, 0x2, R12 ;  /* 0x0000000208087825 */ /* 0x000fc800078e020c */
[----:B------:R-:W-:Y:S02]  /*a090*/  FADD.FTZ R11, R43, R10 ;  /* 0x0000000a2b0b7221 */ /* 0x000fe40000010000 */
[----:B------:R-:W-:-:S04]  /*a0a0*/  IMAD.WIDE R6, R6, 0x2, R12 ;  /* 0x0000000206067825 */ /* 0x000fc800078e020c */
[----:B------:R-:W-:Y:S02]  /*a0b0*/  FADD.FTZ R10, R239, R5 ;  /* 0x00000005ef0a7221 */ /* 0x000fe40000010000 */
[----:B------:R-:W-:Y:S01]  /*a0c0*/  IMAD.WIDE R4, R4, 0x2, R12 ;  /* 0x0000000204047825 */ /* 0x000fe200078e020c */
[----:B------:R-:W-:Y:S04]  /*a0d0*/  STG.E.U16 [R8.64], R195 ;  /* 0x000000c308007986 */ /* 0x000fe8000c101510 */
[----:B------:R-:W-:Y:S04]  /*a0e0*/  STG.E.U16 [R8.64+0x2], R191 ;  /* 0x000002bf08007986 */ /* 0x000fe8000c101510 */
[----:B------:R-:W-:Y:S04]  /*a0f0*/  STG.E.U16 [R6.64], R147 ;  /* 0x0000009306007986 */ /* 0x000fe8000c101510 */
[----:B------:R-:W-:Y:S04]  /*a100*/  STG.E.U16 [R6.64+0x2], R146 ;  /* 0x0000029206007986 */ /* 0x000fe8000c101510 */
[----:B------:R-:W-:Y:S04]  /*a110*/  STG.E.U16 [R4.64], R149 ;  /* 0x0000009504007986 */ /* 0x000fe8000c101510 */
        /* <DEDUP_REMOVED lines=8> */
[----:B------:R-:W-:Y:S01]  /*a1a0*/  STG.E.U16 [R4.64+0x12], R160 ;  /* 0x000012a004007986 */ /* 0x000fe2000c101510 */
[----:B------:R-:W-:-:S03]  /*a1b0*/  FADD.FTZ R21, R74, R21 ;  /* 0x000000154a157221 */ /* 0x000fc60000010000 */
[----:B------:R-:W-:Y:S04]  /*a1c0*/  STG.E.U16 [R12.64+0x20], R171 ;  /* 0x000020ab0c007986 */ /* 0x000fe8000c101510 */
[----:B------:R-:W-:Y:S01]  /*a1d0*/  STG.E.U16 [R12.64+0x22], R170 ;  /* 0x000022aa0c007986 */ /* 0x000fe2000c101510 */
[----:B------:R-:W-:-:S03]  /*a1e0*/  FADD.FTZ R20, R75, R11 ;  /* 0x0000000b4b147221 */ /* 0x000fc60000010000 */
        /* <DEDUP_REMOVED lines=28> */
[----:B------:R-:W-:Y:S01]  /*a3b0*/  STG.E.U16 [R4.64+0x40], R143 ;  /* 0x0000408f04007986 */ /* 0x000fe2000c101510 */
[----:B------:R-:W-:-:S03]  /*a3c0*/  FADD.FTZ R10, R222, R0 ;  /* 0x00000000de0a7221 */ /* 0x000fc60000010000 */
[----:B------:R-:W-:Y:S04]  /*a3d0*/  STG.E.U16 [R4.64+0x42], R142 ;  /* 0x0000428e04007986 */ /* 0x000fe8000c101510 */
        /* <DEDUP_REMOVED lines=26> */
[----:B------:R-:W-:Y:S04]  /*a580*/  STG.E.U16 [R8.64+0x72], R198 ;  /* 0x000072c608007986 */ /* 0x000fe8000c101510 */
[----:B------:R-:W-:Y:S04]  /*a590*/  STG.E.U16 [R6.64+0x70], R56 ;  /* 0x0000703806007986 */ /* 0x000fe8000c101510 */
[----:B------:R-:W-:Y:S04]  /*a5a0*/  STG.E.U16 [R6.64+0x72], R15 ;  /* 0x0000720f06007986 */ /* 0x000fe8000c101510 */
[----:B------:R-:W-:Y:S04]  /*a5b0*/  STG.E.U16 [R4.64+0x70], R14 ;  /* 0x0000700e04007986 */ /* 0x000fe8000c101510 */
[----:B------:R1:W-:Y:S04]  /*a5c0*/  STG.E.U16 [R4.64+0x72], R2 ;  /* 0x0000720204007986 */ /* 0x0003e8000c101510 */
[----:B------:R2:W5:Y:S04]  /*a5d0*/  LDL.LU R186, [R1+0x160] ;  /* 0x0001600001ba7983 */ /* 0x0005680000300800 */
[----:B------:R2:W5:Y:S04]  /*a5e0*/  LDL.LU R185, [R1+0x15c] ;  /* 0x00015c0001b97983 */ /* 0x0005680000300800 */
[----:B------:R2:W5:Y:S04]  /*a5f0*/  LDL.LU R184, [R1+0x158] ;  /* 0x0001580001b87983 */ /* 0x0005680000300800 */
[----:B------:R2:W5:Y:S01]  /*a600*/  LDL.LU R183, [R1+0x154] ;  /* 0x0001540001b77983 */ /* 0x0005620000300800 */
[----:B-1----:R-:W-:-:S02]  /*a610*/  FADD.FTZ R4, R182, R11 ;  /* 0x0000000bb6047221 */ /* 0x002fc40000010000 */
        /* <DEDUP_REMOVED lines=13> */
[----:B------:R2:W5:Y:S04]  /*a6f0*/  LDL.LU R178, [R1+0x140] ;  /* 0x0001400001b27983 */ /* 0x0005680000300800 */
[----:B------:R2:W5:Y:S04]  /*a700*/  LDL.LU R177, [R1+0x13c] ;  /* 0x00013c0001b17983 */ /* 0x0005680000300800 */
[----:B------:R2:W5:Y:S01]  /*a710*/  LDL.LU R172, [R1+0x138] ;  /* 0x0001380001ac7983 */ /* 0x0005620000300800 */
[----:B------:R-:W-:Y:S01]  /*a720*/  FADD.FTZ R0, R203, R0 ;  /* 0x00000000cb007221 */ /* 0x000fe20000010000 */
[----:B------:R-:W-:-:S03]  /*a730*/  PLOP3.LUT P0, PT, PT, PT, UP0, 0x40, 0x0 ;  /* 0x000000000000781c */ /* 0x000fc60003f0e808 */
[----:B------:R-:W-:-:S04]  /*a740*/  FADD.FTZ R0, R202, R0 ;  /* 0x00000000ca007221 */ /* 0x000fc80000010000 */
[----:B------:R-:W-:Y:S01]  /*a750*/  FADD.FTZ R0, R73, R0 ;  /* 0x0000000049007221 */ /* 0x000fe20000010000 */
[----:B------:R-:W-:Y:S03]  /*a760*/  HMMA.16816.F32 R136, R76, R124, R136 ;  /* 0x0000007c4c88723c */ /* 0x000fe60000001888 */
[----:B------:R-:W-:-:S04]  /*a770*/  FADD.FTZ R0, R72, R0 ;  /* 0x0000000048007221 */ /* 0x000fc80000010000 */
[----:B------:R-:W-:Y:S01]  /*a780*/  FADD.FTZ R0, R71, R0 ;  /* 0x0000000047007221 */ /* 0x000fe20000010000 */
[----:B------:R-:W-:Y:S01]  /*a790*/  HMMA.16816.F32 R120, R76, R108, R120 ;  /* 0x0000006c4c78723c */ /* 0x000fe20000001878 */
[----:B------:R-:W-:Y:S02]  /*a7a0*/  FADD.FTZ R188, R190, R2 ;  /* 0x00000002bebc7221 */ /* 0x000fe40000010000 */
[----:B------:R-:W-:-:S05]  /*a7b0*/  FADD.FTZ R222, R65, R0 ;  /* 0x0000000041de7221 */ /* 0x000fca0000010000 */
[C---:B------:R-:W-:Y:S08]  /*a7c0*/  HMMA.16816.F32 R104, R76.reuse, R92, R104 ;  /* 0x0000005c4c68723c */ /* 0x040ff00000001868 */
[C---:B------:R-:W-:Y:S08]  /*a7d0*/  HMMA.16816.F32 R124, R76.reuse, R126, R44 ;  /* 0x0000007e4c7c723c */ /* 0x040ff0000000182c */
[C---:B------:R-:W-:Y:S08]  /*a7e0*/  HMMA.16816.F32 R108, R76.reuse, R110, R36 ;  /* 0x0000006e4c6c723c */ /* 0x040ff00000001824 */
[C---:B------:R-:W-:Y:S08]  /*a7f0*/  HMMA.16816.F32 R92, R76.reuse, R94, R32 ;  /* 0x0000005e4c5c723c */ /* 0x040ff00000001820 */
[----:B------:R-:W-:Y:S01]  /*a800*/  HMMA.16816.F32 R76, R76, R18, R28 ;  /* 0x000000124c4c723c */ /* 0x000fe2000000181c */
[----:B------:R-:W-:Y:S07]  /*a810*/  @P0 BRA `(.L_x_1486) ;  /* 0x000075e000000947 */ /* 0x000fee0003800000 */
[----:B--2---:R-:W2:Y:S01]  /*a820*/  LDL.LU R66, [R1+0x110] ;  /* 0x0001100001427983 */ /* 0x004ea20000300800 */
[----:B------:R-:W-:Y:S01]  /*a830*/  IMAD.U32 R0, RZ, RZ, UR12 ;  /* 0x0000000cff007e24 */ /* 0x000fe2000f8e00ff */
[----:B------:R-:W-:-:S02]  /*a840*/  IADD3 R74, P0, R12, -0x80, RZ ;  /* 0xffffff800c4a7810 */ /* 0x000fc40007f1e0ff */
[----:B------:R-:W1:Y:S01]  /*a850*/  S2R R67, SR_TID.X ;  /* 0x0000000000437919 */ /* 0x000e620000002100 */
[----:B------:R-:W-:Y:S01]  /*a860*/  IMAD.MOV.U32 R4, RZ, RZ, c[0x0][0x1a4] ;  /* 0x00006900ff047624 */ /* 0x000fe200078e00ff */
[----:B------:R-:W-:Y:S01]  /*a870*/  IADD3.X R73, R13, -0x1, RZ, P0, !PT ;  /* 0xffffffff0d497810 */ /* 0x000fe200007fe4ff */
[----:B------:R-:W-:Y:S01]  /*a880*/  IMAD.MOV.U32 R72, RZ, RZ, R3 ;  /* 0x000000ffff487224 */ /* 0x000fe200078e0003 */
[----:B------:R-:W-:Y:S01]  /*a890*/  PRMT R8, R217, 0x7054, R217 ;  /* 0x00007054d9087816 */ /* 0x000fe200000000d9 */
[----:B------:R-:W-:Y:S01]  /*a8a0*/  IMAD.MOV.U32 R71, RZ, RZ, R68 ;  /* 0x000000ffff477224 */ /* 0x000fe200078e0044 */
[----:B------:R-:W-:Y:S02]  /*a8b0*/  UIADD3 UR33, UR22, -0x2, URZ ;  /* 0xfffffffe16217890 */ /* 0x000fe4000fffe03f */
[----:B------:R-:W-:Y:S02]  /*a8c0*/  UMOV UR12, 0xffffffc0 ;  /* 0xffffffc0000c7882 */ /* 0x000fe40000000000 */
[----:B------:R-:W-:Y:S01]  /*a8d0*/  ULDC.64 UR14, c[0x0][0x1a0] ;  /* 0x00006800000e7ab9 */ /* 0x000fe20000000a00 */
[----:B-1----:R-:W-:-:S05]  /*a8e0*/  LOP3.LUT R67, R67, 0x3, RZ, 0xc0, !PT ;  /* 0x0000000343437812 */ /* 0x002fca00078ec0ff */
[----:B--2---:R-:W-:-:S05]  /*a8f0*/  IMAD R2, R67, -0x2, R66 ;  /* 0xfffffffe43027824 */ /* 0x004fca00078e0242 */
[----:B------:R-:W-:Y:S02]  /*a900*/  IADD3 R0, R0, -UR13, R2 ;  /* 0x8000000d00007c10 */ /* 0x000fe4000fffe002 */
[----:B------:R-:W-:-:S03]  /*a910*/  MOV R2, R70 ;  /* 0x0000004600027202 */ /* 0x000fc60000000f00 */
[----:B------:R1:W-:Y:S04]  /*a920*/  STL [R1+0xbc], R0 ;  /* 0x0000bc0001007387 */ /* 0x0003e80000100800 */
[----:B------:R-:W2:Y:S04]  /*a930*/  LDL.64 R42, [R1+0xd0] ;  /* 0x0000d000012a7983 */ /* 0x000ea80000100a00 */
[----:B------:R-:W3:Y:S04]  /*a940*/  LDL.LU R63, [R1+0x3c] ;  /* 0x00003c00013f7983 */ /* 0x000ee80000300800 */
[----:B------:R-:W4:Y:S04]  /*a950*/  LDL.LU R66, [R1+0x40] ;  /* 0x0000400001427983 */ /* 0x000f280000300800 */
[----:B------:R-:W4:Y:S01]  /*a960*/  LDL.LU R67, [R1+0x134] ;  /* 0x0001340001437983 */ /* 0x000f220000300800 */
[----:B-1----:R-:W-:-:S02]  /*a970*/  MOV R0, R69 ;  /* 0x0000004500007202 */ /* 0x002fc40000000f00 */
[----:B--2---:R-:W-:Y:S01]  /*a980*/  ISETP.GE.AND P1, PT, R42, c[0x0][0x220], PT ;  /* 0x000088002a007a0c */ /* 0x004fe20003f26270 */
[C---:B---3--:R-:W-:Y:S02]  /*a990*/  IMAD R3, R63.reuse, -0x326172a9, RZ ;  /* 0xcd9e8d573f037824 */ /* 0x048fe400078e02ff */
[----:B------:R-:W-:-:S03]  /*a9a0*/  IMAD.WIDE.U32 R6, R63, -0x326172a9, RZ ;  /* 0xcd9e8d573f067825 */ /* 0x000fc600078e00ff */
[----:B------:R1:W-:Y:S07]  /*a9b0*/  STL [R1+0xc4], R3 ;  /* 0x0000c40301007387 */ /* 0x0003ee0000100800 */
[----:B------:R-:W-:Y:S01]  /*a9c0*/  @!P1 IMAD R4, R4, 0x30, RZ ;  /* 0x0000003004049824 */ /* 0x000fe200078e02ff */
[----:B------:R2:W-:Y:S04]  /*a9d0*/  STL.64 [R1+0xb0], R6 ;  /* 0x0000b00601007387 */ /* 0x0005e80000100a00 */
[----:B------:R2:W-:Y:S01]  /*a9e0*/  @!P1 STL [R1+0xc8], R4 ;  /* 0x0000c80401009387 */ /* 0x0005e20000100800 */
[----:B----4-:R-:W-:Y:S01]  /*a9f0*/  IMAD.WIDE.U32 R230, R66, -0x326172a9, RZ ;  /* 0xcd9e8d5742e67825 */ /* 0x010fe200078e00ff */
[----:B------:R-:W-:-:S04]  /*aa00*/  LOP3.LUT R218, R7, R229, RZ, 0x3c, !PT ;  /* 0x000000e507da7212 */ /* 0x000fc800078e3cff */
[----:B------:R-:W-:Y:S02]  /*aa10*/  LOP3.LUT R220, R231, R229, RZ, 0x3c, !PT ;  /* 0x000000e5e7dc7212 */ /* 0x000fe400078e3cff */
[----:B-1----:R-:W-:-:S04]  /*aa20*/  MOV R3, c[0x0][0x228] ;  /* 0x00008a0000037a02 */ /* 0x002fc80000000f00 */
[----:B------:R-:W-:-:S05]  /*aa30*/  SHF.L.U32 R5, R3, 0x3, RZ ;  /* 0x0000000303057819 */ /* 0x000fca00000006ff */
[----:B------:R-:W-:Y:S02]  /*aa40*/  IMAD R3, R3, 0x38, R5 ;  /* 0x0000003803037824 */ /* 0x000fe400078e0205 */
[----:B------:R-:W-:-:S03]  /*aa50*/  IMAD.WIDE.U32 R210, R67, -0x2daee0ad, RZ ;  /* 0xd2511f5343d27825 */ /* 0x000fc600078e00ff */
[----:B------:R-:W-:Y:S01]  /*aa60*/  IADD3 R3, R3, 0x1, RZ ;  /* 0x0000000103037810 */ /* 0x000fe20007ffe0ff */
[----:B------:R-:W-:-:S04]  /*aa70*/  IMAD.WIDE.U32 R218, R218, -0x2daee0ad, RZ ;  /* 0xd2511f53dada7825 */ /* 0x000fc800078e00ff */
[----:B------:R-:W-:Y:S01]  /*aa80*/  IMAD.WIDE.U32 R220, R220, -0x2daee0ad, RZ ;  /* 0xd2511f53dcdc7825 */ /* 0x000fe200078e00ff */
[----:B--2---:R-:W-:Y:S05]  /*aa90*/  BRA `(.L_x_1487) ;  /* 0x0000037000007947 */ /* 0x004fea0003800000 */
.L_x_1489:
[----:B------:R-:W2:Y:S01]  /*aaa0*/  LDL.64 R194, [R1+0xe8] ;  /* 0x0000e80001c27983 */ /* 0x000ea20000100a00 */
[----:B------:R-:W-:Y:S01]  /*aab0*/  ULDC.64 UR6, c[0x0][0x198] ;  /* 0x0000660000067ab9 */ /* 0x000fe20000000a00 */
[----:B------:R-:W-:Y:S01]  /*aac0*/  @!P1 IMAD.MOV.U32 R140, RZ, RZ, c[0x0][0x19c] ;  /* 0x00006700ff8c9624 */ /* 0x000fe200078e00ff */
[----:B------:R-:W-:Y:S01]  /*aad0*/  UIADD3 UR22, UR33, -0x1, URZ ;  /* 0xffffffff21167890 */ /* 0x000fe2000fffe03f */
[----:B------:R-:W3:Y:S01]  /*aae0*/  LDL.64 R190, [R1+0xd8] ;  /* 0x0000d80001be7983 */ /* 0x000ee20000100a00 */
[----:B------:R-:W-:Y:S02]  /*aaf0*/  @!P1 IMAD.MOV.U32 R3, RZ, RZ, c[0x0][0x198] ;  /* 0x00006600ff039624 */ /* 0x000fe400078e00ff */
[----:B------:R-:W-:Y:S01]  /*ab00*/  USHF.R.S32.HI UR20, URZ, 0x1f, UR22 ;  /* 0x0000001f3f147899 */ /* 0x000fe20008011416 */
[----:B------:R1:W-:Y:S01]  /*ab10*/  @P1 STS.128 [R192+0x4000], RZ ;  /* 0x004000ffc0001388 */ /* 0x0003e20000000c00 */
[----:B------:R-:W-:Y:S01]  /*ab20*/  UIMAD.WIDE.U32 UR34, UR22, UR6, URZ ;  /* 0x00000006162272a5 */ /* 0x000fe2000f8e003f */
[----:B------:R-:W-:Y:S01]  /*ab30*/  @!P1 IMAD.MOV.U32 R73, RZ, RZ, c[0x0][0x19c] ;  /* 0x00006700ff499624 */ /* 0x000fe200078e00ff */
[----:B------:R-:W-:Y:S04]  /*ab40*/  UIMAD UR20, UR20, UR6, URZ ;  /* 0x00000006141472a4 */ /* 0x000fe8000f8e023f */
[----:B------:R-:W-:Y:S01]  /*ab50*/  UIMAD UR20, UR22, UR7, UR20 ;  /* 0x00000007161472a4 */ /* 0x000fe2000f8e0214 */
[----:B------:R-:W-:Y:S02]  /*ab60*/  IMAD.U32 R68, RZ, RZ, UR34 ;  /* 0x00000022ff447e24 */ /* 0x000fe4000f8e00ff */
[----:B------:R-:W-:Y:S01]  /*ab70*/  IMAD.U32 R74, RZ, RZ, UR34 ;  /* 0x00000022ff4a7e24 */ /* 0x000fe2000f8e00ff */
[----:B------:R-:W-:Y:S06]  /*ab80*/  UIADD3 UR20, UR35, UR20, URZ ;  /* 0x0000001423147290 */ /* 0x000fec000fffe03f */
[----:B------:R-:W-:Y:S01]  /*ab90*/  IMAD.U32 R69, RZ, RZ, UR20 ;  /* 0x00000014ff457e24 */ /* 0x000fe2000f8e00ff */
[----:B--2---:R-:W-:Y:S04]  /*aba0*/  LEA R68, P2, R68, R194, 0x6 ;  /* 0x000000c244447211 */ /* 0x004fe800078430ff */
[----:B------:R-:W-:Y:S02]  /*abb0*/  @!P1 LEA R144, P3, R68, c[0x0][0x168], 0x1 ;  /* 0x00005a0044909a11 */ /* 0x000fe400078608ff */
[C---:B------:R-:W-:Y:S02]  /*abc0*/  @!P1 LEA R70, P0, R3.reuse, R68, 0x5 ;  /* 0x0000004403469211 */ /* 0x040fe400078028ff */
[----:B---3--:R-:W-:Y:S01]  /*abd0*/  LEA.HI.X R69, R74, R191, R69, 0x6, P2 ;  /* 0x000000bf4a457211 */ /* 0x008fe200010f3445 */
[----:B------:R-:W-:Y:S03]  /*abe0*/  @!P1 IMAD.MOV.U32 R74, RZ, RZ, c[0x0][0x198] ;  /* 0x00006600ff4a9624 */ /* 0x000fe600078e00ff */
[--C-:B------:R-:W-:Y:S01]  /*abf0*/  @!P1 LEA.HI.X R145, R68, c[0x0][0x16c], R69.reuse, 0x1, P3 ;  /* 0x00005b0044919a11 */ /* 0x100fe200018f0c45 */
[----:B------:R-:W-:Y:S01]  /*ac00*/  @!P1 IMAD.WIDE.U32 R74, R74, 0x30, R68 ;  /* 0x000000304a4a9825 */ /* 0x000fe200078e0044 */
[----:B------:R-:W-:Y:S02]  /*ac10*/  @!P1 LEA.HI.X R146, R3, R69, R73, 0x5, P0 ;  /* 0x0000004503929211 */ /* 0x000fe400000f2c49 */
[----:B------:R-:W-:Y:S01]  /*ac20*/  @!P1 IADD3 R3, P0, R68, UR29, RZ ;  /* 0x0000001d44039c10 */ /* 0x000fe2000ff1e0ff */
[----:B------:R-:W-:Y:S01]  /*ac30*/  @!PT LDS RZ, [RZ] ;  /* 0x00000000fffff984 */ /* 0x000fe20000000800 */
[----:B------:R-:W-:Y:S01]  /*ac40*/  @!PT LDS RZ, [RZ] ;  /* 0x00000000fffff984 */ /* 0x000fe20000000800 */
[----:B------:R-:W-:Y:S01]  /*ac50*/  @!PT LDS RZ, [RZ] ;  /* 0x00000000fffff984 */ /* 0x000fe20000000800 */
[----:B------:R1:W-:Y:S01]  /*ac60*/  @!P1 LDGSTS.E.BYPASS.LTC128B.128 [R192+0x4000], [R144.64] ;  /* 0x0400000090c09fae */ /* 0x0003e2000b901d50 */
[----:B------:R-:W-:Y:S02]  /*ac70*/  @!P1 IMAD R73, R140, 0x30, RZ ;  /* 0x000000308c499824 */ /* 0x000fe400078e02ff */
[----:B------:R-:W-:Y:S01]  /*ac80*/  @!P1 LEA R142, P2, R3, c[0x0][0x168], 0x1 ;  /* 0x00005a00038e9a11 */ /* 0x000fe200078408ff */
[----:B------:R1:W-:Y:S01]  /*ac90*/  @P1 STS.128 [R192+0x4800], RZ ;  /* 0x004800ffc0001388 */ /* 0x0003e20000000c00 */
[----:B------:R-:W-:Y:S02]  /*aca0*/  @!P1 IADD3.X R141, R69, UR21, RZ, P0, !PT ;  /* 0x00000015458d9c10 */ /* 0x000fe400087fe4ff */
[C---:B------:R-:W-:Y:S02]  /*acb0*/  @!P1 LEA R140, P0, R70.reuse, c[0x0][0x168], 0x1 ;  /* 0x00005a00468c9a11 */ /* 0x040fe400078008ff */
        /* <DEDUP_REMOVED lines=21> */
.L_x_1487:
[----:B------:R-:W2:Y:S01]  /*ae10*/  LDL.64 R10, [R1+0xe0] ;  /* 0x0000e000010a7983 */ /* 0x000ea20000100a00 */
        /* <DEDUP_REMOVED lines=9> */
[----:B------:R-:W-:Y:S01]  /*aeb0*/  IMAD.MOV.U32 R16, RZ, RZ, c[0x0][0x1a4] ;  /* 0x00006900ff107624 */ /* 0x000fe200078e00ff */
[----:B------:R-:W-:Y:S01]  /*aec0*/  UISETP.GE.AND UP0, UPT, UR33, 0x1, UPT ;  /* 0x000000012100788c */ /* 0x000fe2000bf06270 */
[----:B------:R-:W-:Y:S01]  /*aed0*/  IMAD.U32 R6, RZ, RZ, UR34 ;  /* 0x00000022ff067e24 */ /* 0x000fe2000f8e00ff */
[----:B------:R-:W-:Y:S01]  /*aee0*/  UIADD3 UR6, UR35, UR6, URZ ;  /* 0x0000000623067290 */ /* 0x000fe2000fffe03f */
[----:B------:R-:W-:Y:S01]  /*aef0*/  IMAD.U32 R7, RZ, RZ, UR35 ;  /* 0x00000023ff077e24 */ /* 0x000fe2000f8e00ff */
[----:B------:R-:W-:Y:S04]  /*af00*/  BAR.SYNC.DEFER_BLOCKING 0x0 ;  /* 0x0000000000007b1d */ /* 0x000fe80000010000 */
[----:B------:R-:W-:Y:S02]  /*af10*/  IMAD.U32 R3, RZ, RZ, UR6 ;  /* 0x00000006ff037e24 */ /* 0x000fe4000f8e00ff */
[----:B------:R-:W-:Y:S01]  /*af20*/  @P1 STS.128 [R192+0x6000], RZ ;  /* 0x006000ffc0001388 */ /* 0x000fe20000000c00 */
[----:B--2---:R-:W-:Y:S04]  /*af30*/  LEA R4, P2, R6, R10, 0x6 ;  /* 0x0000000a06047211 */ /* 0x004fe800078430ff */
[----:B------:R-:W-:Y:S02]  /*af40*/  @!P1 LEA R12, P4, R4, c[0x0][0x170], 0x1 ;  /* 0x00005c00040c9a11 */ /* 0x000fe400078808ff */
[----:B---3--:R-:W-:Y:S01]  /*af50*/  LEA.HI.X R5, R6, R9, R3, 0x6, P2 ;  /* 0x0000000906057211 */ /* 0x008fe200010f3403 */
[----:B------:R-:W-:Y:S01]  /*af60*/  IMAD.MOV.U32 R9, RZ, RZ, c[0x0][0x1a4] ;  /* 0x00006900ff097624 */ /* 0x000fe200078e00ff */
[-C--:B------:R-:W-:Y:S02]  /*af70*/  @!P1 LEA R7, P0, R8, R4.reuse, 0x4 ;  /* 0x0000000408079211 */ /* 0x080fe400078020ff */
[----:B------:R-:W-:Y:S02]  /*af80*/  @!P1 LEA.HI.X R13, R4, c[0x0][0x174], R5, 0x1, P4 ;  /* 0x00005d00040d9a11 */ /* 0x000fe400020f0c05 */
[----:B------:R-:W-:Y:S02]  /*af90*/  @!P1 LEA R10, P3, R7, c[0x0][0x170], 0x1 ;  /* 0x00005c00070a9a11 */ /* 0x000fe400078608ff */
[-C--:B------:R-:W-:Y:S01]  /*afa0*/  @!P1 LEA.HI.X R6, R8, R5.reuse, R9, 0x4, P0 ;  /* 0x0000000508069211 */ /* 0x080fe200000f2409 */
[----:B------:R-:W-:Y:S01]  /*afb0*/  @!PT LDS RZ, [RZ] ;  /* 0x00000000fffff984 */ /* 0x000fe20000000800 */
[----:B------:R-:W-:Y:S01]  /*afc0*/  @!PT LDS RZ, [RZ] ;  /* 0x00000000fffff984 */ /* 0x000fe20000000800 */
[----:B------:R-:W-:Y:S01]  /*afd0*/  @!PT LDS RZ, [RZ] ;  /* 0x00000000fffff984 */ /* 0x000fe20000000800 */
[----:B------:R1:W-:Y:S01]  /*afe0*/  @!P1 LDGSTS.E.BYPASS.LTC128B.128 [R192+0x6000], [R12.64] ;  /* 0x060000000cc09fae */ /* 0x0003e2000b901d50 */
[----:B------:R-:W-:Y:S02]  /*aff0*/  @!P1 LEA R3, P2, R15, R4, 0x5 ;  /* 0x000000040f039211 */ /* 0x000fe400078428ff */
[----:B------:R-:W-:Y:S02]  /*b000*/  @!P1 LEA.HI.X R11, R7, c[0x0][0x174], R6, 0x1, P3 ;  /* 0x00005d00070b9a11 */ /* 0x000fe400018f0c06 */
[----:B------:R-:W-:Y:S01]  /*b010*/  @!P1 LEA.HI.X R9, R15, R5, R16, 0x5, P2 ;  /* 0x000000050f099211 */ /* 0x000fe200010f2c10 */
[----:B------:R-:W-:Y:S01]  /*b020*/  @P1 STS.128 [R192+0x6800], RZ ;  /* 0x006800ffc0001388 */ /* 0x000fe20000000c00 */
[----:B------:R-:W-:Y:S01]  /*b030*/  @!P1 LEA R8, P0, R3, c[0x0][0x170], 0x1 ;  /* 0x00005c0003089a11 */ /* 0x000fe200078008ff */
[----:B------:R-:W-:Y:S03]  /*b040*/  @!P1 IMAD.WIDE.U32 R4, R15, 0x30, R4 ;  /* 0x000000300f049825 */ /* 0x000fe600078e0004 */
[----:B------:R-:W-:Y:S01]  /*b050*/  @!P1 LEA.HI.X R9, R3, c[0x0][0x174], R9, 0x1, P0 ;  /* 0x00005d0003099a11 */ /* 0x000fe200000f0c09 */
[----:B------:R-:W-:Y:S01]  /*b060*/  @!PT LDS RZ, [RZ] ;  /* 0x00000000fffff984 */ /* 0x000fe20000000800 */
[----:B------:R-:W-:Y:S01]  /*b070*/  @!PT LDS RZ, [RZ] ;  /* 0x00000000fffff984 */ /* 0x000fe20000000800 */
[----:B------:R-:W-:Y:S01]  /*b080*/  @!PT LDS RZ, [RZ] ;  /* 0x00000000fffff984 */ /* 0x000fe20000000800 */
[----:B------:R2:W-:Y:S01]  /*b090*/  @!P1 LDGSTS.E.BYPASS.LTC128B.128 [R192+0x6800], [R10.64] ;  /* 0x068000000ac09fae */ /* 0x0005e2000b901d50 */
[----:B----4-:R-:W-:Y:S01]  /*b0a0*/  @!P1 IMAD.IADD R3, R14, 0x1, R5 ;  /* 0x000000010e039824 */ /* 0x010fe200078e0205 */
[C---:B------:R-:W-:Y:S04]  /*b0b0*/  @!P1 LEA R6, P0, R4.reuse, c[0x0][0x170], 0x1 ;  /* 0x00005c0004069a11 */ /* 0x040fe800078008ff */
[----:B------:R-:W-:Y:S01]  /*b0c0*/  @P1 STS.128 [R192+0x7000], RZ ;  /* 0x007000ffc0001388 */ /* 0x000fe20000000c00 */
[----:B------:R-:W-:Y:S02]  /*b0d0*/  @!P1 LEA.HI.X R7, R4, c[0x0][0x174], R3, 0x1, P0 ;  /* 0x00005d0004079a11 */ /* 0x000fe400000f0c03 */
[----:B------:R-:W-:Y:S03]  /*b0e0*/  PLOP3.LUT P0, PT, PT, PT, UP0, 0x80, 0x0 ;  /* 0x000000000000781c */ /* 0x000fe60003f0f008 */
        /* <DEDUP_REMOVED lines=10> */
[----:B------:R-:W3:Y:S06]  /*b190*/  LDSM.16.M88.4 R16, [R172+0x4000] ;  /* 0x00400000ac10783b */ /* 0x000eec0000000200 */
[----:B------:R-:W2:Y:S06]  /*b1a0*/  LDSM.16.M88.4 R60, [R179+0x2000] ;  /* 0x00200000b33c783b */ /* 0x000eac0000000200 */
[----:B------:R-:W4:Y:S06]  /*b1b0*/  LDSM.16.M88.4 R32, [R172+0x4800] ;  /* 0x00480000ac20783b */ /* 0x000f2c0000000200 */
[----:B------:R-:W0:Y:S06]  /*b1c0*/  LDGDEPBAR ;  /* 0x00000000000079af */ /* 0x000e2c0000000000 */
[----:B------:R-:W4:Y:S06]  /*b1d0*/  LDSM.16.M88.4 R48, [R172+0x5000] ;  /* 0x00500000ac30783b */ /* 0x000f2c0000000200 */
        /* <DEDUP_REMOVED lines=12> */
[----:B------:R-:W-:Y:S07]  /*b2a0*/  LDSM.16.M88.4 R168, [R185] ;  /* 0x00000000b9a8783b */ /* 0x000fee0000000200 */
        /* <DEDUP_REMOVED lines=21> */
[----:B------:R-:W3:Y:S07]  /*b400*/  LDSM.16.M88.4 R156, [R180+0x2000] ;  /* 0x00200000b49c783b */ /* 0x000eee0000000200 */
        /* <DEDUP_REMOVED lines=8> */
[----:B------:R-:W4:Y:S07]  /*b490*/  LDSM.16.M88.4 R152, [R184] ;  /* 0x00000000b898783b */ /* 0x000f2e0000000200 */
[----:B------:R-:W-:Y:S01]  /*b4a0*/  HMMA.16816.F32 R64, R144, R166, R64 ;  /* 0x000000a69040723c */ /* 0x000fe20000001840 */
[----:B------:R-:W-:Y:S06]  /*b4b0*/  LDSM.16.M88.4 R144, [R181] ;  /* 0x00000000b590783b */ /* 0x000fec0000000200 */
[----:B------:R-:W-:Y:S01]  /*b4c0*/  LDSM.16.M88.4 R164, [R177+0x800] ;  /* 0x00080000b1a4783b */ /* 0x000fe20000000200 */
[-C--:B--2---:R-:W-:Y:S08]  /*b4d0*/  HMMA.16816.F32 R4, R140, R148.reuse, R4 ;  /* 0x000000948c04723c */ /* 0x084ff00000001804 */
[C---:B---3--:R-:W-:Y:S08]  /*b4e0*/  HMMA.16816.F32 R8, R156.reuse, R148, R8 ;  /* 0x000000949c08723c */ /* 0x048ff00000001808 */
[-C--:B------:R-:W-:Y:S08]  /*b4f0*/  HMMA.16816.F32 R12, R156, R150.reuse, R12 ;  /* 0x000000969c0c723c */ /* 0x080ff0000000180c */
[C---:B------:R-:W-:Y:S01]  /*b500*/  HMMA.16816.F32 R16, R140.reuse, R150, R16 ;  /* 0x000000968c10723c */ /* 0x040fe20000001810 */
[----:B------:R-:W2:Y:S07]  /*b510*/  LDSM.16.M88.4 R148, [R177] ;  /* 0x00000000b194783b */ /* 0x000eae0000000200 */
        /* <DEDUP_REMOVED lines=8> */
[C---:B------:R-:W-:Y:S01]  /*b5a0*/  HMMA.16816.F32 R48, R140.reuse, R170, R48 ;  /* 0x000000aa8c30723c */ /* 0x040fe20000001830 */
[----:B------:R-:W3:Y:S07]  /*b5b0*/  LDSM.16.M88.4 R168, [R177+0x1000] ;  /* 0x00100000b1a8783b */ /* 0x000eee0000000200 */
[-C--:B----4-:R-:W-:Y:S08]  /*b5c0*/  HMMA.16816.F32 R52, R140, R152.reuse, R52 ;  /* 0x000000988c34723c */ /* 0x090ff00000001834 */
[C---:B------:R-:W-:Y:S08]  /*b5d0*/  HMMA.16816.F32 R56, R156.reuse, R152, R56 ;  /* 0x000000989c38723c */ /* 0x040ff00000001838 */
[-C--:B------:R-:W-:Y:S01]  /*b5e0*/  HMMA.16816.F32 R60, R156, R154.reuse, R60 ;  /* 0x0000009a9c3c723c */ /* 0x080fe2000000183c */
[----:B------:R-:W4:Y:S01]  /*b5f0*/  LDSM.16.M88.4 R156, [R177+0x1800] ;  /* 0x00180000b19c783b */ /* 0x000f220000000200 */
[----:B------:R-:W-:Y:S05]  /*b600*/  DEPBAR.LE SB0, 0x0 ;  /* 0x000080000000791a */ /* 0x000fea0000000000 */
[----:B------:R-:W-:Y:S01]  /*b610*/  BAR.SYNC.DEFER_BLOCKING 0x0 ;  /* 0x0000000000007b1d */ /* 0x000fe20000010000 */
[----:B------:R-:W-:Y:S08]  /*b620*/  HMMA.16816.F32 R64, R140, R154, R64 ;  /* 0x0000009a8c40723c */ /* 0x000ff00000001840 */
[-C--:B--2---:R-:W-:Y:S08]  /*b630*/  HMMA.16816.F32 R4, R144, R148.reuse, R4 ;  /* 0x000000949004723c */ /* 0x084ff00000001804 */
[C---:B-1----:R-:W-:Y:S08]  /*b640*/  HMMA.16816.F32 R8, R160.reuse, R148, R8 ;  /* 0x00000094a008723c */ /* 0x042ff00000001808 */
[-C--:B------:R-:W-:Y:S08]  /*b650*/  HMMA.16816.F32 R12, R160, R150.reuse, R12 ;  /* 0x00000096a00c723c */ /* 0x080ff0000000180c */
[C---:B------:R-:W-:Y:S08]  /*b660*/  HMMA.16816.F32 R16, R144.reuse, R150, R16 ;  /* 0x000000969010723c */ /* 0x040ff00000001810 */
[-C--:B------:R-:W-:Y:S08]  /*b670*/  HMMA.16816.F32 R20, R144, R164.reuse, R20 ;  /* 0x000000a49014723c */ /* 0x080ff00000001814 */
[C---:B------:R-:W-:Y:S08]  /*b680*/  HMMA.16816.F32 R24, R160.reuse, R164, R24 ;  /* 0x000000a4a018723c */ /* 0x040ff00000001818 */
[-C--:B------:R-:W-:Y:S08]  /*b690*/  HMMA.16816.F32 R28, R160, R166.reuse, R28 ;  /* 0x000000a6a01c723c */ /* 0x080ff0000000181c */
[C---:B------:R-:W-:Y:S08]  /*b6a0*/  HMMA.16816.F32 R32, R144.reuse, R166, R32 ;  /* 0x000000a69020723c */ /* 0x040ff00000001820 */
[-C--:B---3--:R-:W-:Y:S08]  /*b6b0*/  HMMA.16816.F32 R36, R144, R168.reuse, R36 ;  /* 0x000000a89024723c */ /* 0x088ff00000001824 */
[C---:B------:R-:W-:Y:S07]  /*b6c0*/  HMMA.16816.F32 R40, R160.reuse, R168, R40 ;  /* 0x000000a8a028723c */ /* 0x040fee0000001828 */
[----:B------:R-:W-:Y:S01]  /*b6d0*/  IMAD.MOV.U32 R168, RZ, RZ, R74 ;  /* 0x000000ffffa87224 */ /* 0x000fe200078e004a */
[-C--:B------:R-:W-:Y:S04]  /*b6e0*/  HMMA.16816.F32 R44, R160, R170.reuse, R44 ;  /* 0x000000aaa02c723c */ /* 0x080fe8000000182c */
[----:B------:R-:W-:Y:S04]  /*b6f0*/  IMAD.MOV.U32 R169, RZ, RZ, R73 ;  /* 0x000000ffffa97224 */ /* 0x000fe800078e0049 */
[C---:B------:R-:W-:Y:S08]  /*b700*/  HMMA.16816.F32 R48, R144.reuse, R170, R48 ;  /* 0x000000aa9030723c */ /* 0x040ff00000001830 */
[-C--:B----4-:R-:W-:Y:S08]  /*b710*/  HMMA.16816.F32 R52, R144, R156.reuse, R52 ;  /* 0x0000009c9034723c */ /* 0x090ff00000001834 */
[C---:B------:R-:W-:Y:S08]  /*b720*/  HMMA.16816.F32 R56, R160.reuse, R156, R56 ;  /* 0x0000009ca038723c */ /* 0x040ff00000001838 */
[-C--:B------:R-:W-:Y:S08]  /*b730*/  HMMA.16816.F32 R60, R160, R158.reuse, R60 ;  /* 0x0000009ea03c723c */ /* 0x080ff0000000183c */
[----:B------:R-:W-:Y:S01]  /*b740*/  HMMA.16816.F32 R64, R144, R158, R64 ;  /* 0x0000009e9040723c */ /* 0x000fe20000001840 */
[----:B------:R-:W-:-:S07]  /*b750*/  @P0 BRA `(.L_x_1489) ;  /* 0xfffff34000000947 */ /* 0x000fce000383ffff */
.L_x_1488:
[----:B------:R-:W-:Y:S01]  /*b760*/  LOP3.LUT R187, R187, 0xffffffbf, RZ, 0xc0, !PT ;  /* 0xffffffbfbbbb7812 */ /* 0x000fe200078ec0ff */
[----:B-1----:R-:W2:Y:S01]  /*b770*/  LDL R69, [R1+0xbc] ;  /* 0x0000bc0001457983 */ /* 0x002ea20000100800 */
[----:B------:R-:W-:Y:S01]  /*b780*/  IMAD.U32 R3, RZ, RZ, UR33 ;  /* 0x00000021ff037e24 */ /* 0x000fe2000f8e00ff */
[----:B------:R-:W-:Y:S01]  /*b790*/  UIMAD UR6, UR33, UR12, 0x40 ;  /* 0x00000040210674a4 */ /* 0x000fe2000f8e020c */
[----:B------:R-:W-:Y:S01]  /*b7a0*/  @P1 LOP3.LUT R187, R187, 0x40, RZ, 0xfc, !PT ;  /* 0x00000040bbbb1812 */ /* 0x000fe200078efcff */
[----:B------:R-:W3:Y:S01]  /*b7b0*/  LDL.64 R204, [R1+0xb0] ;  /* 0x0000b00001cc7983 */ /* 0x000ee20000100a00 */
[----:B------:R-:W-:Y:S01]  /*b7c0*/  USHF.L.U32 UR7, UR33, 0x1, URZ ;  /* 0x0000000121077899 */ /* 0x000fe2000800063f */
[----:B------:R-:W-:Y:S01]  /*b7d0*/  IMAD.MOV.U32 R170, RZ, RZ, c[0x0][0x228] ;  /* 0x00008a00ffaa7624 */ /* 0x000fe200078e00ff */
[----:B------:R-:W-:Y:S01]  /*b7e0*/  LOP3.LUT R187, R187, 0xffffefff, RZ, 0xc0, !PT ;  /* 0xffffefffbbbb7812 */ /* 0x000fe200078ec0ff */
[----:B------:R-:W-:Y:S02]  /*b7f0*/  IMAD.MOV.U32 R223, RZ, RZ, c[0x0][0x228] ;  /* 0x00008a00ffdf7624 */ /* 0x000fe400078e00ff */
[----:B------:R-:W-:Y:S02]  /*b800*/  IMAD.SHL.U32 R190, R170, 0x8, RZ ;  /* 0x00000008aabe7824 */ /* 0x000fe400078e00ff */
[----:B--2---:R-:W-:Y:S01]  /*b810*/  IMAD R3, R3, -0x40, R69 ;  /* 0xffffffc003037824 */ /* 0x004fe200078e0245 */
[----:B------:R-:W-:Y:S01]  /*b820*/  IADD3 R69, R69, UR6, RZ ;  /* 0x0000000645457c10 */ /* 0x000fe2000fffe0ff */
[----:B------:R-:W-:Y:S03]  /*b830*/  UIADD3 UR6, UR19, -0x4498517b, URZ ;  /* 0xbb67ae8513067890 */ /* 0x000fe6000fffe03f */
[----:B------:R-:W-:Y:S02]  /*b840*/  IABS R68, R3 ;  /* 0x0000000300447213 */ /* 0x000fe40000000000 */
[----:B------:R-:W-:Y:S02]  /*b850*/  IABS R70, R69 ;  /* 0x0000004500467213 */ /* 0x000fe40000000000 */
[C---:B------:R-:W-:Y:S01]  /*b860*/  IADD3 R73, R3.reuse, 0x8, RZ ;  /* 0x0000000803497810 */ /* 0x040fe20007ffe0ff */
[----:B------:R1:W2:Y:S01]  /*b870*/  I2F R142, R68 ;  /* 0x00000044008e7306 */ /* 0x0002a20000201400 */
[----:B------:R-:W-:Y:S02]  /*b880*/  IADD3 R75, R3, -0x1, RZ ;  /* 0xffffffff034b7810 */ /* 0x000fe40007ffe0ff */
[----:B------:R-:W-:Y:S02]  /*b890*/  ISETP.GE.AND P6, PT, R73, RZ, PT ;  /* 0x000000ff4900720c */ /* 0x000fe40003fc6270 */
[----:B------:R-:W-:Y:S02]  /*b8a0*/  ISETP.GE.AND P2, PT, R75, RZ, PT ;  /* 0x000000ff4b00720c */ /* 0x000fe40003f46270 */
[C---:B------:R-:W-:Y:S03]  /*b8b0*/  IADD3 R140, R3.reuse, -0x8, RZ ;  /* 0xfffffff8038c7810 */ /* 0x040fe60007ffe0ff */
[----:B------:R4:W5:Y:S08]  /*b8c0*/  I2F R141, R70 ;  /* 0x00000046008d7306 */ /* 0x0009700000201400 */
[C---:B------:R-:W-:Y:S04]  /*b8d0*/  @!P2 IADD3 R75, -R3.reuse, 0x1, RZ ;  /* 0x00000001034ba810 */ /* 0x040fe80007ffe1ff */
[----:B------:R3:W3:Y:S01]  /*b8e0*/  I2F R155, R75 ;  /* 0x0000004b009b7306 */ /* 0x0006e20000201400 */
[C---:B-1----:R-:W-:Y:S01]  /*b8f0*/  IADD3 R68, R3.reuse, 0x48, RZ ;  /* 0x0000004803447810 */ /* 0x042fe20007ffe0ff */
[C---:B--2---:R-:W-:Y:S02]  /*b900*/  FFMA.FTZ R4, R142.reuse, -UR4, R4 ;  /* 0x800000048e047c23 */ /* 0x044fe40008010004 */
[----:B------:R-:W-:Y:S01]  /*b910*/  FFMA.FTZ R18, R142, -UR4, R18 ;  /* 0x800000048e127c23 */ /* 0x000fe20008010012 */
[----:B------:R-:W-:Y:S02]  /*b920*/  ISETP.GE.AND P0, PT, R68, RZ, PT ;  /* 0x000000ff4400720c */ /* 0x000fe40003f06270 */
[C---:B------:R-:W-:Y:S02]  /*b930*/  IADD3 R142, R3.reuse, -0x31, RZ ;  /* 0xffffffcf038e7810 */ /* 0x040fe40007ffe0ff */
[----:B----4-:R-:W-:Y:S01]  /*b940*/  IADD3 R70, -R3, -0x8, RZ ;  /* 0xfffffff803467810 */ /* 0x010fe20007ffe1ff */
[C---:B-----5:R-:W-:Y:S02]  /*b950*/  FFMA.FTZ R14, R141.reuse, -UR4, R14 ;  /* 0x800000048d0e7c23 */ /* 0x060fe4000801000e */
[----:B------:R-:W-:Y:S01]  /*b960*/  FFMA.FTZ R8, R141, -UR4, R8 ;  /* 0x800000048d087c23 */ /* 0x000fe20008010008 */
[----:B------:R-:W-:Y:S02]  /*b970*/  SEL R70, R70, R73, !P6 ;  /* 0x0000004946467207 */ /* 0x000fe40007000000 */
[----:B------:R-:W-:Y:S03]  /*b980*/  IADD3 R141, R3, -0x29, RZ ;  /* 0xffffffd7038d7810 */ /* 0x000fe60007ffe0ff */
[C---:B------:R-:W-:Y:S01]  /*b990*/  @!P0 IADD3 R68, -R69.reuse, -0x8, RZ ;  /* 0xfffffff845448810 */ /* 0x040fe20007ffe1ff */
[----:B------:R1:W2:Y:S01]  /*b9a0*/  I2F R143, R70 ;  /* 0x00000046008f7306 */ /* 0x0002a20000201400 */
[----:B------:R-:W-:Y:S02]  /*b9b0*/  @!P6 IADD3 R73, -R69, 0x38, RZ ;  /* 0x000000384549e810 */ /* 0x000fe40007ffe1ff */
[----:B---3--:R-:W-:Y:S01]  /*b9c0*/  IADD3 R75, R3, 0x38, RZ ;  /* 0x00000038034b7810 */ /* 0x008fe20007ffe0ff */
[C---:B------:R-:W-:Y:S02]  /*b9d0*/  FFMA.FTZ R5, R155.reuse, -UR4, R5 ;  /* 0x800000049b057c23 */ /* 0x040fe40008010005 */
[----:B------:R-:W-:Y:S04]  /*b9e0*/  FFMA.FTZ R19, R155, -UR4, R19 ;  /* 0x800000049b137c23 */ /* 0x000fe80008010013 */
[----:B------:R3:W4:Y:S01]  /*b9f0*/  I2F R162, R68 ;  /* 0x0000004400a27306 */ /* 0x0007220000201400 */
[----:B-1----:R-:W-:Y:S01]  /*ba00*/  IADD3 R70, R3, 0x7, RZ ;  /* 0x0000000703467810 */ /* 0x002fe20007ffe0ff */
[----:B--2---:R-:W-:Y:S01]  /*ba10*/  FFMA.FTZ R6, R143, -UR4, R6 ;  /* 0x800000048f067c23 */ /* 0x004fe20008010006 */
[C---:B------:R-:W-:Y:S02]  /*ba20*/  IADD3 R143, R3.reuse, -0x30, RZ ;  /* 0xffffffd0038f7810 */ /* 0x040fe40007ffe0ff */
[----:B------:R-:W-:Y:S02]  /*ba30*/  ISETP.GE.AND P5, PT, R70, RZ, PT ;  /* 0x000000ff4600720c */ /* 0x000fe40003fa6270 */
[C---:B---3--:R-:W-:Y:S01]  /*ba40*/  IADD3 R68, -R3.reuse, -0x7, RZ ;  /* 0xfffffff903447810 */ /* 0x048fe20007ffe1ff */
[----:B----4-:R-:W-:Y:S03]  /*ba50*/  FFMA.FTZ R10, R162, -UR4, R10 ;  /* 0x80000004a20a7c23 */ /* 0x010fe6000801000a */
[----:B------:R-:W-:Y:S02]  /*ba60*/  SEL R74, R68, R70, !P5 ;  /* 0x00000046444a7207 */ /* 0x000fe40006800000 */
[----:B------:R-:W-:Y:S05]  /*ba70*/  IADD3 R68, R3, 0x47, RZ ;  /* 0x0000004703447810 */ /* 0x000fea0007ffe0ff */
[C---:B------:R-:W-:Y:S01]  /*ba80*/  @!P5 IADD3 R70, -R69.reuse, 0x39, RZ ;  /* 0x000000394546d810 */ /* 0x040fe20007ffe1ff */
[----:B------:R1:W2:Y:S01]  /*ba90*/  I2F R160, R74 ;  /* 0x0000004a00a07306 */ /* 0x0002a20000201400 */
[----:B------:R-:W-:Y:S11]  /*baa0*/  ISETP.GE.AND P0, PT, R68, RZ, PT ;  /* 0x000000ff4400720c */ /* 0x000ff60003f06270 */
[----:B------:R-:W-:Y:S02]  /*bab0*/  @!UPT UIADD3 URZ, URZ, URZ, URZ ;  /* 0x0000003f3f3ff290 */ /* 0x000fe4000fffe03f */
[----:B------:R-:W-:Y:S02]  /*bac0*/  @!P0 IADD3 R68, -R69, -0x7, RZ ;  /* 0xfffffff945448810 */ /* 0x000fe40007ffe1ff */
[----:B------:R-:W-:Y:S02]  /*bad0*/  ISETP.GE.AND P0, PT, R140, RZ, PT ;  /* 0x000000ff8c00720c */ /* 0x000fe40003f06270 */
[----:B------:R-:W3:Y:S01]  /*bae0*/  I2F R165, R68 ;  /* 0x0000004400a57306 */ /* 0x000ee20000201400 */
[C---:B-1----:R-:W-:Y:S01]  /*baf0*/  IADD3 R74, R3.reuse, 0x3f, RZ ;  /* 0x0000003f034a7810 */ /* 0x042fe20007ffe0ff */
[----:B--2---:R-:W-:Y:S03]  /*bb00*/  FFMA.FTZ R7, R160, -UR4, R7 ;  /* 0x80000004a0077c23 */ /* 0x004fe60008010007 */
[----:B------:R-:W-:Y:S06]  /*bb10*/  ISETP.GE.AND P2, PT, R74, RZ, PT ;  /* 0x000000ff4a00720c */ /* 0x000fec0003f46270 */
[----:B------:R-:W-:Y:S04]  /*bb20*/  @!P0 IADD3 R140, -R3, 0x8, RZ ;  /* 0x00000008038c8810 */ /* 0x000fe80007ffe1ff */
[----:B------:R1:W2:Y:S03]  /*bb30*/  I2F R158, R140 ;  /* 0x0000008c009e7306 */ /* 0x0002a60000201400 */
[----:B------:R-:W-:Y:S01]  /*bb40*/  @!P2 IADD3 R74, -R69, 0x1, RZ ;  /* 0x00000001454aa810 */ /* 0x000fe20007ffe1ff */
[----:B---3--:R-:W-:Y:S01]  /*bb50*/  FFMA.FTZ R11, R165, -UR4, R11 ;  /* 0x80000004a50b7c23 */ /* 0x008fe2000801000b */
[----:B------:R-:W-:Y:S02]  /*bb60*/  ISETP.GE.AND P2, PT, R75, RZ, PT ;  /* 0x000000ff4b00720c */ /* 0x000fe40003f46270 */
[----:B------:R-:W-:Y:S03]  /*bb70*/  IADD3 R68, R3, 0x37, RZ ;  /* 0x0000003703447810 */ /* 0x000fe60007ffe0ff */
[----:B------:R3:W4:Y:S08]  /*bb80*/  I2F R159, R74 ;  /* 0x0000004a009f7306 */ /* 0x0007300000201400 */
[----:B------:R-:W-:Y:S02]  /*bb90*/  @!P2 IADD3 R75, -R69, 0x8, RZ ;  /* 0x00000008454ba810 */ /* 0x000fe40007ffe1ff */
[C---:B-1----:R-:W-:Y:S01]  /*bba0*/  IADD3 R140, R3.reuse, -0x10, RZ ;  /* 0xfffffff0038c7810 */ /* 0x042fe20007ffe0ff */
[----:B--2---:R-:W-:Y:S01]  /*bbb0*/  FFMA.FTZ R16, R158, -UR4, R16 ;  /* 0x800000049e107c23 */ /* 0x004fe20008010010 */
[----:B------:R-:W-:Y:S01]  /*bbc0*/  ISETP.GE.AND P2, PT, R68, RZ, PT ;  /* 0x000000ff4400720c */ /* 0x000fe20003f46270 */
[----:B------:R1:W2:Y:S01]  /*bbd0*/  I2F R156, R75 ;  /* 0x0000004b009c7306 */ /* 0x0002a20000201400 */
[----:B------:R-:W-:Y:S01]  /*bbe0*/  FFMA.FTZ R22, R158, -UR4, R22 ;  /* 0x800000049e167c23 */ /* 0x000fe20008010016 */
[----:B---3--:R-:W-:Y:S01]  /*bbf0*/  IADD3 R74, R3, -0x9, RZ ;  /* 0xfffffff7034a7810 */ /* 0x008fe20007ffe0ff */
[----:B----4-:R-:W-:Y:S09]  /*bc00*/  FFMA.FTZ R15, R159, -UR4, R15 ;  /* 0x800000049f0f7c23 */ /* 0x010ff2000801000f */
[----:B------:R-:W-:Y:S01]  /*bc10*/  @!P2 IADD3 R68, -R69, 0x9, RZ ;  /* 0x000000094544a810 */ /* 0x000fe20007ffe1ff */
[----:B------:R-:W-:Y:S01]  /*bc20*/  FFMA.FTZ R9, R159, -UR4, R9 ;  /* 0x800000049f097c23 */ /* 0x000fe20008010009 */
[----:B------:R-:W-:Y:S02]  /*bc30*/  ISETP.GE.AND P0, PT, R74, RZ, PT ;  /* 0x000000ff4a00720c */ /* 0x000fe40003f06270 */
[----:B------:R3:W4:Y:S01]  /*bc40*/  I2F R153, R68 ;  /* 0x0000004400997306 */ /* 0x0007220000201400 */
[C---:B-1----:R-:W-:Y:S01]  /*bc50*/  IADD3 R75, R3.reuse, 0x30, RZ ;  /* 0x00000030034b7810 */ /* 0x042fe20007ffe0ff */
[C---:B--2---:R-:W-:Y:S09]  /*bc60*/  FFMA.FTZ R26, R156.reuse, -UR4, R26 ;  /* 0x800000049c1a7c23 */ /* 0x044ff2000801001a */
[----:B------:R-:W-:Y:S01]  /*bc70*/  @!P0 IADD3 R74, -R3, 0x9, RZ ;  /* 0x00000009034a8810 */ /* 0x000fe20007ffe1ff */
[----:B------:R-:W-:Y:S01]  /*bc80*/  FFMA.FTZ R12, R156, -UR4, R12 ;  /* 0x800000049c0c7c23 */ /* 0x000fe2000801000c */
[----:B------:R-:W-:Y:S02]  /*bc90*/  ISETP.GE.AND P0, PT, R140, RZ, PT ;  /* 0x000000ff8c00720c */ /* 0x000fe40003f06270 */
[----:B------:R-:W-:Y:S01]  /*bca0*/  ISETP.GE.AND P2, PT, R75, RZ, PT ;  /* 0x000000ff4b00720c */ /* 0x000fe20003f46270 */
[----:B------:R1:W2:Y:S01]  /*bcb0*/  I2F R154, R74 ;  /* 0x0000004a009a7306 */ /* 0x0002a20000201400 */
[----:B---3--:R-:W-:Y:S01]  /*bcc0*/  IADD3 R68, R3, 0x2f, RZ ;  /* 0x0000002f03447810 */ /* 0x008fe20007ffe0ff */
[----:B----4-:R-:W-:Y:S08]  /*bcd0*/  FFMA.FTZ R27, R153, -UR4, R27 ;  /* 0x80000004991b7c23 */ /* 0x010ff0000801001b */
[----:B------:R-:W-:Y:S01]  /*bce0*/  @!P0 IADD3 R140, -R3, 0x10, RZ ;  /* 0x00000010038c8810 */ /* 0x000fe20007ffe1ff */
[----:B------:R-:W-:Y:S01]  /*bcf0*/  FFMA.FTZ R13, R153, -UR4, R13 ;  /* 0x80000004990d7c23 */ /* 0x000fe2000801000d */
[----:B------:R-:W-:Y:S02]  /*bd00*/  @!P2 IADD3 R75, -R69, 0x10, RZ ;  /* 0x00000010454ba810 */ /* 0x000fe40007ffe1ff */
[----:B------:R-:W-:Y:S01]  /*bd10*/  ISETP.GE.AND P2, PT, R68, RZ, PT ;  /* 0x000000ff4400720c */ /* 0x000fe20003f46270 */
[----:B------:R3:W4:Y:S01]  /*bd20*/  I2F R157, R140 ;  /* 0x0000008c009d7306 */ /* 0x0007220000201400 */
[----:B-1----:R-:W-:Y:S01]  /*bd30*/  IADD3 R74, R3, -0x11, RZ ;  /* 0xffffffef034a7810 */ /* 0x002fe20007ffe0ff */
[C---:B--2---:R-:W-:Y:S08]  /*bd40*/  FFMA.FTZ R17, R154.reuse, -UR4, R17 ;  /* 0x800000049a117c23 */ /* 0x044ff00008010011 */
[----:B------:R1:W2:Y:S02]  /*bd50*/  I2F R152, R75 ;  /* 0x0000004b00987306 */ /* 0x0002a40000201400 */
[----:B------:R-:W-:Y:S01]  /*bd60*/  @!P2 IADD3 R68, -R69, 0x11, RZ ;  /* 0x000000114544a810 */ /* 0x000fe20007ffe1ff */
[----:B------:R-:W-:Y:S01]  /*bd70*/  FFMA.FTZ R23, R154, -UR4, R23 ;  /* 0x800000049a177c23 */ /* 0x000fe20008010017 */
[----:B------:R-:W-:Y:S06]  /*bd80*/  ISETP.GE.AND P0, PT, R74, RZ, PT ;  /* 0x000000ff4a00720c */ /* 0x000fec0003f06270 */
[----:B------:R-:W5:Y:S01]  /*bd90*/  I2F R150, R68 ;  /* 0x0000004400967306 */ /* 0x000f620000201400 */
[----:B---3--:R-:W-:Y:S01]  /*bda0*/  IADD3 R140, R3, -0x18, RZ ;  /* 0xffffffe8038c7810 */ /* 0x008fe20007ffe0ff */
[----:B----4-:R-:W-:Y:S05]  /*bdb0*/  FFMA.FTZ R20, R157, -UR4, R20 ;  /* 0x800000049d147c23 */ /* 0x010fea0008010014 */
[----:B------:R-:W-:Y:S01]  /*bdc0*/  @!P0 IADD3 R74, -R3, 0x11, RZ ;  /* 0x00000011034a8810 */ /* 0x000fe20007ffe1ff */
[----:B------:R-:W-:Y:S01]  /*bdd0*/  FFMA.FTZ R34, R157, -UR4, R34 ;  /* 0x800000049d227c23 */ /* 0x000fe20008010022 */
[----:B------:R-:W-:Y:S02]  /*bde0*/  ISETP.GE.AND P0, PT, R140, RZ, PT ;  /* 0x000000ff8c00720c */ /* 0x000fe40003f06270 */
[----:B------:R3:W4:Y:S01]  /*bdf0*/  I2F R151, R74 ;  /* 0x0000004a00977306 */ /* 0x0007220000201400 */
[C---:B-1----:R-:W-:Y:S01]  /*be00*/  IADD3 R75, R3.reuse, -0x19, RZ ;  /* 0xffffffe7034b7810 */ /* 0x042fe20007ffe0ff */
[C---:B--2---:R-:W-:Y:S02]  /*be10*/  FFMA.FTZ R24, R152.reuse, -UR4, R24 ;  /* 0x8000000498187c23 */ /* 0x044fe40008010018 */
[----:B------:R-:W-:Y:S07]  /*be20*/  FFMA.FTZ R30, R152, -UR4, R30 ;  /* 0x80000004981e7c23 */ /* 0x000fee000801001e */
[----:B------:R-:W-:Y:S02]  /*be30*/  @!P0 IADD3 R140, -R3, 0x18, RZ ;  /* 0x00000018038c8810 */ /* 0x000fe40007ffe1ff */
[----:B------:R-:W-:Y:S01]  /*be40*/  ISETP.GE.AND P0, PT, R75, RZ, PT ;  /* 0x000000ff4b00720c */ /* 0x000fe20003f06270 */
[C---:B-----5:R-:W-:Y:S01]  /*be50*/  FFMA.FTZ R31, R150.reuse, -UR4, R31 ;  /* 0x80000004961f7c23 */ /* 0x060fe2000801001f */
[C---:B------:R-:W-:Y:S01]  /*be60*/  IADD3 R68, R3.reuse, 0x28, RZ ;  /* 0x0000002803447810 */ /* 0x040fe20007ffe0ff */
[----:B------:R1:W2:Y:S01]  /*be70*/  I2F R149, R140 ;  /* 0x0000008c00957306 */ /* 0x0002a20000201400 */
[----:B------:R-:W-:Y:S01]  /*be80*/  FFMA.FTZ R25, R150, -UR4, R25 ;  /* 0x8000000496197c23 */ /* 0x000fe20008010019 */
[----:B---3--:R-:W-:Y:S01]  /*be90*/  IADD3 R74, R3, -0x38, RZ ;  /* 0xffffffc8034a7810 */ /* 0x008fe20007ffe0ff */
[----:B----4-:R-:W-:Y:S07]  /*bea0*/  FFMA.FTZ R21, R151, -UR4, R21 ;  /* 0x8000000497157c23 */ /* 0x010fee0008010015 */
[----:B------:R-:W-:Y:S01]  /*beb0*/  @!P0 IADD3 R75, -R3, 0x19, RZ ;  /* 0x00000019034b8810 */ /* 0x000fe20007ffe1ff */
[----:B------:R-:W-:Y:S01]  /*bec0*/  FFMA.FTZ R35, R151, -UR4, R35 ;  /* 0x8000000497237c23 */ /* 0x000fe20008010023 */
[----:B------:R-:W-:Y:S02]  /*bed0*/  ISETP.GE.AND P2, PT, R74, RZ, PT ;  /* 0x000000ff4a00720c */ /* 0x000fe40003f46270 */
[----:B------:R3:W4:Y:S01]  /*bee0*/  I2F R148, R75 ;  /* 0x0000004b00947306 */ /* 0x0007220000201400 */
[----:B-1----:R-:W-:Y:S01]  /*bef0*/  IADD3 R140, R3, -0x28, RZ ;  /* 0xffffffd8038c7810 */ /* 0x002fe20007ffe0ff */
[----:B--2---:R-:W-:Y:S09]  /*bf00*/  FFMA.FTZ R32, R149, -UR4, R32 ;  /* 0x8000000495207c23 */ /* 0x004ff20008010020 */
[----:B------:R-:W-:Y:S01]  /*bf10*/  @!P2 IADD3 R74, -R3, 0x38, RZ ;  /* 0x00000038034aa810 */ /* 0x000fe20007ffe1ff */
[----:B------:R-:W-:Y:S01]  /*bf20*/  FFMA.FTZ R38, R149, -UR4, R38 ;  /* 0x8000000495267c23 */ /* 0x000fe20008010026 */
[----:B------:R-:W-:Y:S02]  /*bf30*/  ISETP.GE.AND P2, PT, R68, RZ, PT ;  /* 0x000000ff4400720c */ /* 0x000fe40003f46270 */
[----:B------:R-:W-:Y:S01]  /*bf40*/  ISETP.GE.AND P4, PT, R140, RZ, PT ;  /* 0x000000ff8c00720c */ /* 0x000fe20003f86270 */
[----:B------:R1:W2:Y:S01]  /*bf50*/  I2F R166, R74 ;  /* 0x0000004a00a67306 */ /* 0x0002a20000201400 */
[----:B---3--:R-:W-:Y:S01]  /*bf60*/  IADD3 R75, R3, -0x20, RZ ;  /* 0xffffffe0034b7810 */ /* 0x008fe20007ffe0ff */
[C---:B----4-:R-:W-:Y:S08]  /*bf70*/  FFMA.FTZ R39, R148.reuse, -UR4, R39 ;  /* 0x8000000494277c23 */ /* 0x050ff00008010027 */
[----:B------:R-:W-:Y:S01]  /*bf80*/  @!P2 IADD3 R68, -R69, 0x18, RZ ;  /* 0x000000184544a810 */ /* 0x000fe20007ffe1ff */
[----:B------:R-:W-:Y:S01]  /*bf90*/  FFMA.FTZ R33, R148, -UR4, R33 ;  /* 0x8000000494217c23 */ /* 0x000fe20008010021 */
[----:B------:R-:W-:Y:S02]  /*bfa0*/  ISETP.GE.AND P3, PT, R75, RZ, PT ;  /* 0x000000ff4b00720c */ /* 0x000fe40003f66270 */
[C---:B------:R-:W-:Y:S01]  /*bfb0*/  @!P4 IADD3 R140, -R3.reuse, 0x28, RZ ;  /* 0x00000028038cc810 */ /* 0x040fe20007ffe1ff */
[----:B------:R3:W4:Y:S01]  /*bfc0*/  I2F R147, R68 ;  /* 0x0000004400937306 */ /* 0x0007220000201400 */
[C---:B-1----:R-:W-:Y:S09]  /*bfd0*/  IADD3 R74, R3.reuse, -0x39, RZ ;  /* 0xffffffc7034a7810 */ /* 0x042ff20007ffe0ff */
[----:B------:R-:W1:Y:S01]  /*bfe0*/  I2F R155, R140 ;  /* 0x0000008c009b7306 */ /* 0x000e620000201400 */
[----:B------:R-:W-:Y:S01]  /*bff0*/  @!P3 IADD3 R75, -R3, 0x20, RZ ;  /* 0x00000020034bb810 */ /* 0x000fe20007ffe1ff */
[----:B--2---:R-:W-:Y:S01]  /*c000*/  FFMA.FTZ R64, R166, -UR4, R64 ;  /* 0x80000004a6407c23 */ /* 0x004fe20008010040 */
[----:B------:R-:W-:Y:S02]  /*c010*/  ISETP.GE.AND P0, PT, R74, RZ, PT ;  /* 0x000000ff4a00720c */ /* 0x000fe40003f06270 */
[----:B------:R-:W-:Y:S05]  /*c020*/  ISETP.GE.AND P3, PT, R141, RZ, PT ;  /* 0x000000ff8d00720c */ /* 0x000fea0003f66270 */
[----:B------:R2:W5:Y:S01]  /*c030*/  I2F R146, R75 ;  /* 0x0000004b00927306 */ /* 0x0005620000201400 */
[----:B---3--:R-:W-:Y:S01]  /*c040*/  IADD3 R68, R3, 0x27, RZ ;  /* 0x0000002703447810 */ /* 0x008fe20007ffe0ff */
[----:B----4-:R-:W-:Y:S04]  /*c050*/  FFMA.FTZ R42, R147, -UR4, R42 ;  /* 0x80000004932a7c23 */ /* 0x010fe8000801002a */
[----:B------:R-:W-:Y:S01]  /*c060*/  @!P0 IADD3 R74, -R3, 0x39, RZ ;  /* 0x00000039034a8810 */ /* 0x000fe20007ffe1ff */
[----:B------:R-:W-:Y:S01]  /*c070*/  FFMA.FTZ R28, R147, -UR4, R28 ;  /* 0x80000004931c7c23 */ /* 0x000fe2000801001c */
[----:B------:R-:W-:Y:S02]  /*c080*/  ISETP.GE.AND P2, PT, R68, RZ, PT ;  /* 0x000000ff4400720c */ /* 0x000fe40003f46270 */
[----:B------:R-:W-:Y:S01]  /*c090*/  @!P3 IADD3 R141, -R3, 0x29, RZ ;  /* 0x00000029038db810 */ /* 0x000fe20007ffe1ff */
[----:B------:R3:W4:Y:S01]  /*c0a0*/  I2F R167, R74 ;  /* 0x0000004a00a77306 */ /* 0x0007220000201400 */
[C---:B-1----:R-:W-:Y:S02]  /*c0b0*/  FFMA.FTZ R48, R155.reuse, -UR4, R48 ;  /* 0x800000049b307c23 */ /* 0x042fe40008010030 */
[----:B------:R-:W-:Y:S07]  /*c0c0*/  FFMA.FTZ R54, R155, -UR4, R54 ;  /* 0x800000049b367c23 */ /* 0x000fee0008010036 */
[----:B------:R-:W-:Y:S01]  /*c0d0*/  @!P2 IADD3 R68, -R69, 0x19, RZ ;  /* 0x000000194544a810 */ /* 0x000fe20007ffe1ff */
[----:B------:R-:W1:Y:S01]  /*c0e0*/  I2F R160, R141 ;  /* 0x0000008d00a07306 */ /* 0x000e620000201400 */
[----:B--2---:R-:W-:Y:S01]  /*c0f0*/  IADD3 R75, R3, 0x20, RZ ;  /* 0x00000020034b7810 */ /* 0x004fe20007ffe0ff */
[C---:B-----5:R-:W-:Y:S02]  /*c100*/  FFMA.FTZ R36, R146.reuse, -UR4, R36 ;  /* 0x8000000492247c23 */ /* 0x060fe40008010024 */
[----:B------:R-:W-:Y:S01]  /*c110*/  FFMA.FTZ R50, R146, -UR4, R50 ;  /* 0x8000000492327c23 */ /* 0x000fe20008010032 */
[----:B------:R-:W-:Y:S05]  /*c120*/  ISETP.GE.AND P2, PT, R75, RZ, PT ;  /* 0x000000ff4b00720c */ /* 0x000fea0003f46270 */
[----:B------:R2:W5:Y:S01]  /*c130*/  I2F R145, R68 ;  /* 0x0000004400917306 */ /* 0x0005620000201400 */
[----:B---3--:R-:W-:Y:S01]  /*c140*/  IADD3 R74, R3, -0x21, RZ ;  /* 0xffffffdf034a7810 */ /* 0x008fe20007ffe0ff */
[----:B----4-:R-:W-:Y:S03]  /*c150*/  FFMA.FTZ R65, R167, -UR4, R65 ;  /* 0x80000004a7417c23 */ /* 0x010fe60008010041 */
[----:B------:R-:W-:Y:S03]  /*c160*/  ISETP.GE.AND P0, PT, R74, RZ, PT ;  /* 0x000000ff4a00720c */ /* 0x000fe60003f06270 */
[----:B------:R-:W-:Y:S02]  /*c170*/  @!P2 IADD3 R75, -R69, 0x20, RZ ;  /* 0x00000020454ba810 */ /* 0x000fe40007ffe1ff */
[----:B------:R-:W-:Y:S02]  /*c180*/  ISETP.GE.AND P2, PT, R143, RZ, PT ;  /* 0x000000ff8f00720c */ /* 0x000fe40003f46270 */
[----:B------:R3:W4:Y:S01]  /*c190*/  I2F R161, R75 ;  /* 0x0000004b00a17306 */ /* 0x0007220000201400 */
[C---:B-1----:R-:W-:Y:S02]  /*c1a0*/  FFMA.FTZ R49, R160.reuse, -UR4, R49 ;  /* 0x80000004a0317c23 */ /* 0x042fe40008010031 */
[----:B------:R-:W-:Y:S03]  /*c1b0*/  FFMA.FTZ R55, R160, -UR4, R55 ;  /* 0x80000004a0377c23 */ /* 0x000fe60008010037 */
[C---:B------:R-:W-:Y:S02]  /*c1c0*/  @!P0 IADD3 R74, -R3.reuse, 0x21, RZ ;  /* 0x00000021034a8810 */ /* 0x040fe40007ffe1ff */
[C---:B--2---:R-:W-:Y:S02]  /*c1d0*/  IADD3 R68, R3.reuse, 0x1f, RZ ;  /* 0x0000001f03447810 */ /* 0x044fe40007ffe0ff */
[----:B------:R1:W2:Y:S01]  /*c1e0*/  I2F R144, R74 ;  /* 0x0000004a00907306 */ /* 0x0002a20000201400 */
[----:B------:R-:W-:Y:S01]  /*c1f0*/  @!P2 IADD3 R143, -R3, 0x30, RZ ;  /* 0x00000030038fa810 */ /* 0x000fe20007ffe1ff */
[C---:B-----5:R-:W-:Y:S01]  /*c200*/  FFMA.FTZ R29, R145.reuse, -UR4, R29 ;  /* 0x80000004911d7c23 */ /* 0x060fe2000801001d */
[----:B------:R-:W-:Y:S01]  /*c210*/  ISETP.GE.AND P0, PT, R68, RZ, PT ;  /* 0x000000ff4400720c */ /* 0x000fe20003f06270 */
[----:B------:R-:W-:Y:S06]  /*c220*/  FFMA.FTZ R43, R145, -UR4, R43 ;  /* 0x80000004912b7c23 */ /* 0x000fec000801002b */
[----:B------:R-:W5:Y:S01]  /*c230*/  I2F R143, R143 ;  /* 0x0000008f008f7306 */ /* 0x000f620000201400 */
[----:B---3--:R-:W-:Y:S01]  /*c240*/  IADD3 R75, R3, 0x18, RZ ;  /* 0x00000018034b7810 */ /* 0x008fe20007ffe0ff */
[C---:B----4-:R-:W-:Y:S02]  /*c250*/  FFMA.FTZ R40, R161.reuse, -UR4, R40 ;  /* 0x80000004a1287c23 */ /* 0x050fe40008010028 */
[----:B------:R-:W-:Y:S02]  /*c260*/  FFMA.FTZ R46, R161, -UR4, R46 ;  /* 0x80000004a12e7c23 */ /* 0x000fe4000801002e */
[----:B------:R-:W-:Y:S02]  /*c270*/  @!P0 IADD3 R68, -R69, 0x21, RZ ;  /* 0x0000002145448810 */ /* 0x000fe40007ffe1ff */
[----:B------:R-:W-:Y:S02]  /*c280*/  ISETP.GE.AND P0, PT, R142, RZ, PT ;  /* 0x000000ff8e00720c */ /* 0x000fe40003f06270 */
[----:B------:R-:W-:Y:S01]  /*c290*/  ISETP.GE.AND P4, PT, R75, RZ, PT ;  /* 0x000000ff4b00720c */ /* 0x000fe20003f86270 */
[----:B------:R3:W4:Y:S01]  /*c2a0*/  I2F R164, R68 ;  /* 0x0000004400a47306 */ /* 0x0007220000201400 */
[C---:B-1----:R-:W-:Y:S01]  /*c2b0*/  IADD3 R74, R3.reuse, 0x17, RZ ;  /* 0x00000017034a7810 */ /* 0x042fe20007ffe0ff */
[C---:B--2---:R-:W-:Y:S02]  /*c2c0*/  FFMA.FTZ R37, R144.reuse, -UR4, R37 ;  /* 0x8000000490257c23 */ /* 0x044fe40008010025 */
[----:B------:R-:W-:Y:S01]  /*c2d0*/  FFMA.FTZ R51, R144, -UR4, R51 ;  /* 0x8000000490337c23 */ /* 0x000fe20008010033 */
[----:B------:R-:W-:Y:S05]  /*c2e0*/  ISETP.GE.AND P3, PT, R74, RZ, PT ;  /* 0x000000ff4a00720c */ /* 0x000fea0003f66270 */
[----:B------:R-:W-:Y:S02]  /*c2f0*/  @!P0 IADD3 R142, -R3, 0x31, RZ ;  /* 0x00000031038e8810 */ /* 0x000fe40007ffe1ff */
[----:B------:R-:W-:Y:S01]  /*c300*/  @!P4 IADD3 R75, -R69, 0x28, RZ ;  /* 0x00000028454bc810 */ /* 0x000fe20007ffe1ff */
[C---:B-----5:R-:W-:Y:S02]  /*c310*/  FFMA.FTZ R52, R143.reuse, -UR4, R52 ;  /* 0x800000048f347c23 */ /* 0x060fe40008010034 */
[----:B------:R-:W-:Y:S01]  /*c320*/  FFMA.FTZ R66, R143, -UR4, R66 ;  /* 0x800000048f427c23 */ /* 0x000fe20008010042 */
[----:B------:R-:W1:Y:S02]  /*c330*/  I2F R163, R75 ;  /* 0x0000004b00a37306 */ /* 0x000e640000201400 */
[----:B------:R-:W-:Y:S02]  /*c340*/  @!P3 IADD3 R74, -R69, 0x29, RZ ;  /* 0x00000029454ab810 */ /* 0x000fe40007ffe1ff */
[C---:B---3--:R-:W-:Y:S01]  /*c350*/  IADD3 R68, R3.reuse, 0x10, RZ ;  /* 0x0000001003447810 */ /* 0x048fe20007ffe0ff */
[----:B----4-:R-:W-:Y:S01]  /*c360*/  FFMA.FTZ R41, R164, -UR4, R41 ;  /* 0x80000004a4297c23 */ /* 0x010fe20008010029 */
[----:B------:R-:W-:Y:S04]  /*c370*/  IADD3 R3, R3, 0xf, RZ ;  /* 0x0000000f03037810 */ /* 0x000fe80007ffe0ff */
[----:B------:R2:W3:Y:S01]  /*c380*/  I2F R162, R74 ;  /* 0x0000004a00a27306 */ /* 0x0004e20000201400 */
[----:B------:R-:W-:Y:S01]  /*c390*/  ISETP.GE.AND P2, PT, R68, RZ, PT ;  /* 0x000000ff4400720c */ /* 0x000fe20003f46270 */
[----:B------:R-:W-:Y:S01]  /*c3a0*/  FFMA.FTZ R47, R164, -UR4, R47 ;  /* 0x80000004a42f7c23 */ /* 0x000fe2000801002f */
[----:B------:R-:W-:Y:S01]  /*c3b0*/  ISETP.GE.AND P0, PT, R3, RZ, PT ;  /* 0x000000ff0300720c */ /* 0x000fe20003f06270 */
[----:B-1----:R-:W-:Y:S10]  /*c3c0*/  FFMA.FTZ R44, R163, -UR4, R44 ;  /* 0x80000004a32c7c23 */ /* 0x002ff4000801002c */
[----:B------:R-:W-:Y:S01]  /*c3d0*/  @!P2 IADD3 R68, -R69, 0x30, RZ ;  /* 0x000000304544a810 */ /* 0x000fe20007ffe1ff */
[----:B------:R-:W-:Y:S01]  /*c3e0*/  FFMA.FTZ R58, R163, -UR4, R58 ;  /* 0x80000004a33a7c23 */ /* 0x000fe2000801003a */
[----:B------:R-:W-:Y:S02]  /*c3f0*/  @!P0 IADD3 R3, -R69, 0x31, RZ ;  /* 0x0000003145038810 */ /* 0x000fe40007ffe1ff */
[----:B------:R-:W-:Y:S02]  /*c400*/  LOP3.LUT R69, R219, UR6, R210, 0x96, !PT ;  /* 0x00000006db457c12 */ /* 0x000fe4000f8e96d2 */
[----:B------:R-:W1:Y:S03]  /*c410*/  I2F R68, R68 ;  /* 0x0000004400447306 */ /* 0x000e660000201400 */
[----:B------:R-:W-:Y:S04]  /*c420*/  IMAD.WIDE.U32 R194, R69, -0x326172a9, RZ ;  /* 0xcd9e8d5745c27825 */ /* 0x000fe800078e00ff */
[----:B--2---:R-:W-:Y:S02]  /*c430*/  IMAD.U32 R74, RZ, RZ, UR19 ;  /* 0x00000013ff4a7e24 */ /* 0x004fe4000f8e00ff */
[C---:B---3--:R-:W-:Y:S01]  /*c440*/  FFMA.FTZ R45, R162.reuse, -UR4, R45 ;  /* 0x80000004a22d7c23 */ /* 0x048fe2000801002d */
[----:B------:R-:W2:Y:S01]  /*c450*/  I2F R3, R3 ;  /* 0x0000000300037306 */ /* 0x000ea20000201400 */
[----:B------:R-:W-:Y:S01]  /*c460*/  FFMA.FTZ R59, R162, -UR4, R59 ;  /* 0x80000004a23b7c23 */ /* 0x000fe2000801003b */
[----:B------:R-:W-:Y:S01]  /*c470*/  LOP3.LUT R74, R211, UR7, R74, 0x96, !PT ;  /* 0x00000007d34a7c12 */ /* 0x000fe2000f8e964a */
[----:B------:R-:W-:Y:S04]  /*c480*/  UIADD3 UR7, UR7, 0x1, URZ ;  /* 0x0000000107077890 */ /* 0x000fe8000fffe03f */
[----:B------:R-:W-:Y:S05]  /*c490*/  IMAD.WIDE.U32 R140, R74, -0x326172a9, RZ ;  /* 0xcd9e8d574a8c7825 */ /* 0x000fea00078e00ff */
[----:B------:R-:W-:Y:S02]  /*c4a0*/  LOP3.LUT R74, R141, UR30, R204, 0x96, !PT ;  /* 0x0000001e8d4a7c12 */ /* 0x000fe4000f8e96cc */
[----:B------:R-:W-:Y:S01]  /*c4b0*/  LOP3.LUT R69, R195, UR28, R140, 0x96, !PT ;  /* 0x0000001cc3457c12 */ /* 0x000fe2000f8e968c */
[----:B-1----:R-:W-:Y:S01]  /*c4c0*/  FFMA.FTZ R56, R68, -UR4, R56 ;  /* 0x8000000444387c23 */ /* 0x002fe20008010038 */
[----:B------:R-:W-:Y:S01]  /*c4d0*/  LOP3.LUT R150, R141, UR30, R230, 0x96, !PT ;  /* 0x0000001e8d967c12 */ /* 0x000fe2000f8e96e6 */
[----:B------:R-:W-:Y:S04]  /*c4e0*/  IMAD.WIDE.U32 R74, R74, -0x2daee0ad, RZ ;  /* 0xd2511f534a4a7825 */ /* 0x000fe800078e00ff */
[----:B------:R-:W-:Y:S01]  /*c4f0*/  IMAD.WIDE.U32 R156, R69, -0x2daee0ad, RZ ;  /* 0xd2511f53459c7825 */ /* 0x000fe200078e00ff */
[----:B------:R-:W-:Y:S01]  /*c500*/  LOP3.LUT R69, R221, UR6, R210, 0x96, !PT ;  /* 0x00000006dd457c12 */ /* 0x000fe2000f8e96d2 */
[----:B------:R-:W-:Y:S01]  /*c510*/  ULEA UR6, UR33, 0x1, 0x1 ;  /* 0x0000000121067891 */ /* 0x000fe2000f8e083f */
[----:B------:R-:W-:Y:S01]  /*c520*/  LOP3.LUT R153, R75, UR27, R218, 0x96, !PT ;  /* 0x0000001b4b997c12 */ /* 0x000fe2000f8e96da */
[----:B--2---:R-:W-:Y:S01]  /*c530*/  FFMA.FTZ R57, R3, -UR4, R57 ;  /* 0x8000000403397c23 */ /* 0x004fe20008010039 */
[----:B------:R-:W-:Y:S01]  /*c540*/  LOP3.LUT R152, R157, UR25, R74, 0x96, !PT ;  /* 0x000000199d987c12 */ /* 0x000fe2000f8e964a */
[----:B------:R-:W-:Y:S01]  /*c550*/  IMAD.WIDE.U32 R232, R69, -0x326172a9, RZ ;  /* 0xcd9e8d5745e87825 */ /* 0x000fe200078e00ff */
[----:B------:R-:W-:Y:S01]  /*c560*/  FMNMX.FTZ R69, R4, R2, !PT ;  /* 0x0000000204457209 */ /* 0x000fe20007810000 */
[----:B------:R1:W2:Y:S02]  /*c570*/  I2F R74, R70 ;  /* 0x00000046004a7306 */ /* 0x0002a40000201400 */
[----:B------:R-:W-:Y:S01]  /*c580*/  FFMA.FTZ R63, R3, -UR4, R63 ;  /* 0x80000004033f7c23 */ /* 0x000fe2000801003f */
[----:B------:R-:W-:Y:S01]  /*c590*/  FMNMX.FTZ R69, R5, R69, !PT ;  /* 0x0000004505457209 */ /* 0x000fe20007810000 */
[----:B------:R-:W-:Y:S01]  /*c5a0*/  FFMA.FTZ R62, R68, -UR4, R62 ;  /* 0x80000004443e7c23 */ /* 0x000fe2000801003e */
[----:B------:R-:W-:Y:S01]  /*c5b0*/  LOP3.LUT R151, R233, UR28, R140, 0x96, !PT ;  /* 0x0000001ce9977c12 */ /* 0x000fe2000f8e968c */
[----:B------:R-:W-:Y:S01]  /*c5c0*/  IMAD.WIDE.U32 R144, R150, -0x2daee0ad, RZ ;  /* 0xd2511f5396907825 */ /* 0x000fe200078e00ff */
[----:B------:R-:W-:Y:S03]  /*c5d0*/  FMNMX.FTZ R69, R16, R69, !PT ;  /* 0x0000004510457209 */ /* 0x000fe60007810000 */
[----:B------:R-:W-:Y:S01]  /*c5e0*/  IMAD.WIDE.U32 R148, R151, -0x2daee0ad, RZ ;  /* 0xd2511f5397947825 */ /* 0x000fe200078e00ff */
[----:B------:R-:W-:Y:S01]  /*c5f0*/  FMNMX.FTZ R69, R17, R69, !PT ;  /* 0x0000004511457209 */ /* 0x000fe20007810000 */
[----:B------:R-:W3:Y:S03]  /*c600*/  I2F R75, R73 ;  /* 0x00000049004b7306 */ /* 0x000ee60000201400 */
[----:B------:R-:W-:Y:S04]  /*c610*/  FMNMX.FTZ R69, R20, R69, !PT ;  /* 0x0000004514457209 */ /* 0x000fe80007810000 */
[----:B------:R-:W-:Y:S03]  /*c620*/  FMNMX.FTZ R69, R21, R69, !PT ;  /* 0x0000004515457209 */ /* 0x000fe60007810000 */
[----:B------:R-:W4:Y:S01]  /*c630*/  I2F R73, R142 ;  /* 0x0000008e00497306 */ /* 0x000f220000201400 */
[----:B-1----:R-:W-:Y:S01]  /*c640*/  FMNMX.FTZ R70, R8, R0, !PT ;  /* 0x0000000008467209 */ /* 0x002fe20007810000 */
[----:B--2---:R-:W-:Y:S01]  /*c650*/  FFMA.FTZ R61, R74, -UR4, R61 ;  /* 0x800000044a3d7c23 */ /* 0x004fe2000801003d */
[----:B------:R-:W-:Y:S02]  /*c660*/  FMNMX.FTZ R74, R32, R69, !PT ;  /* 0x00000045204a7209 */ /* 0x000fe40007810000 */
        /* <DEDUP_REMOVED lines=10> */
[----:B------:R-:W-:Y:S01]  /*c710*/  FMNMX.FTZ R69, R11, R69, !PT ;  /* 0x000000450b457209 */ /* 0x000fe20007810000 */
[C---:B----4-:R-:W-:Y:S01]  /*c720*/  FFMA.FTZ R67, R73.reuse, -UR4, R67 ;  /* 0x8000000449437c23 */ /* 0x050fe20008010043 */
        /* <DEDUP_REMOVED lines=45> */
[----:B------:R-:W-:Y:S02]  /*ca00*/  LOP3.LUT R75, R149, UR25, R144, 0x96, !PT ;  /* 0x00000019954b7c12 */ /* 0x000fe4000f8e9690 */
[----:B------:R-:W-:Y:S02]  /*ca10*/  FMNMX.FTZ R73, R67, R73, !PT ;  /* 0x0000004943497209 */ /* 0x000fe40007810000 */
[----:B-1----:R-:W-:Y:S02]  /*ca20*/  FMNMX.FTZ R70, R70, R141, !PT ;  /* 0x0000008d46467209 */ /* 0x002fe40007810000 */
[----:B------:R-:W-:Y:S01]  /*ca30*/  FMNMX.FTZ R68, R59, R68, !PT ;  /* 0x000000443b447209 */ /* 0x000fe20007810000 */
[----:B------:R-:W-:Y:S01]  /*ca40*/  SHFL.BFLY PT, R146, R73, 0x2, 0x1f ;  /* 0x0c401f0049927f89 */ /* 0x000fe200000e0000 */
[----:B------:R-:W-:Y:S02]  /*ca50*/  LOP3.LUT R140, R145, UR27, R220, 0x96, !PT ;  /* 0x0000001b918c7c12 */ /* 0x000fe4000f8e96dc */
[----:B------:R-:W-:Y:S02]  /*ca60*/  FMNMX.FTZ R74, R62, R68, !PT ;  /* 0x000000443e4a7209 */ /* 0x000fe40007810000 */
[----:B--2---:R-:W-:Y:S01]  /*ca70*/  FMNMX.FTZ R3, R69, R142, !PT ;  /* 0x0000008e45037209 */ /* 0x004fe20007810000 */
[----:B------:R-:W-:Y:S01]  /*ca80*/  IMAD.WIDE.U32 R68, R153, -0x326172a9, RZ ;  /* 0xcd9e8d5799447825 */ /* 0x000fe200078e00ff */
[----:B------:R-:W-:Y:S01]  /*ca90*/  FMNMX.FTZ R74, R63, R74, !PT ;  /* 0x0000004a3f4a7209 */ /* 0x000fe20007810000 */
[----:B------:R-:W1:Y:S02]  /*caa0*/  SHFL.BFLY PT, R147, R70, 0x1, 0x1f ;  /* 0x0c201f0046937f89 */ /* 0x000e6400000e0000 */
[----:B------:R-:W-:Y:S01]  /*cab0*/  IMAD.WIDE.U32 R142, R152, -0x326172a9, RZ ;  /* 0xcd9e8d57988e7825 */ /* 0x000fe200078e00ff */
[----:B------:R-:W-:Y:S03]  /*cac0*/  LOP3.LUT R69, R69, UR26, R194, 0x96, !PT ;  /* 0x0000001a45457c12 */ /* 0x000fe6000f8e96c2 */
[----:B------:R-:W-:Y:S01]  /*cad0*/  IMAD.WIDE.U32 R152, R75, -0x326172a9, RZ ;  /* 0xcd9e8d574b987825 */ /* 0x000fe200078e00ff */
[----:B------:R-:W-:Y:S01]  /*cae0*/  LOP3.LUT R75, R143, UR23, R68, 0x96, !PT ;  /* 0x000000178f4b7c12 */ /* 0x000fe2000f8e9644 */
[----:B------:R-:W2:Y:S02]  /*caf0*/  SHFL.BFLY PT, R149, R3, 0x1, 0x1f ;  /* 0x0c201f0003957f89 */ /* 0x000ea400000e0000 */
[----:B------:R-:W-:Y:S04]  /*cb00*/  IMAD.WIDE.U32 R144, R140, -0x326172a9, RZ ;  /* 0xcd9e8d578c907825 */ /* 0x000fe800078e00ff */
[----:B------:R-:W-:Y:S01]  /*cb10*/  IMAD.WIDE.U32 R198, R75, -0x2daee0ad, RZ ;  /* 0xd2511f534bc67825 */ /* 0x000fe200078e00ff */
[----:B------:R-:W-:Y:S01]  /*cb20*/  LOP3.LUT R140, R145, UR26, R232, 0x96, !PT ;  /* 0x0000001a918c7c12 */ /* 0x000fe2000f8e96e8 */
[----:B------:R-:W3:Y:S01]  /*cb30*/  SHFL.BFLY PT, R150, R74, 0x2, 0x1f ;  /* 0x0c401f004a967f89 */ /* 0x000ee200000e0000 */
[----:B------:R-:W-:Y:S01]  /*cb40*/  LOP3.LUT R143, R153, UR23, R144, 0x96, !PT ;  /* 0x00000017998f7c12 */ /* 0x000fe2000f8e9690 */
[----:B------:R-:W-:Y:S04]  /*cb50*/  IMAD.WIDE.U32 R68, R69, -0x2daee0ad, RZ ;  /* 0xd2511f5345447825 */ /* 0x000fe800078e00ff */
[----:B------:R-:W-:Y:S01]  /*cb60*/  IMAD.WIDE.U32 R140, R140, -0x2daee0ad, RZ ;  /* 0xd2511f538c8c7825 */ /* 0x000fe200078e00ff */
[----:B------:R-:W-:Y:S02]  /*cb70*/  LOP3.LUT R145, R69, UR11, R156, 0x96, !PT ;  /* 0x0000000b45917c12 */ /* 0x000fe4000f8e969c */
[----:B-1----:R-:W-:Y:S01]  /*cb80*/  FMNMX.FTZ R69, R70, R147, !PT ;  /* 0x0000009346457209 */ /* 0x002fe20007810000 */
[----:B------:R-:W-:Y:S01]  /*cb90*/  IMAD.WIDE.U32 R214, R143, -0x2daee0ad, RZ ;  /* 0xd2511f538fd67825 */ /* 0x000fe200078e00ff */
[----:B------:R-:W-:Y:S02]  /*cba0*/  LOP3.LUT R75, R199, UR5, R68, 0x96, !PT ;  /* 0x00000005c74b7c12 */ /* 0x000fe4000f8e9644 */
[----:B------:R-:W-:Y:S01]  /*cbb0*/  LOP3.LUT R143, R141, UR11, R148, 0x96, !PT ;  /* 0x0000000b8d8f7c12 */ /* 0x000fe2000f8e9694 */
[----:B------:R-:W-:Y:S01]  /*cbc0*/  IMAD.WIDE.U32 R196, R145, -0x326172a9, RZ ;  /* 0xcd9e8d5791c47825 */ /* 0x000fe200078e00ff */
[----:B------:R-:W-:Y:S02]  /*cbd0*/  LOP3.LUT R144, R215, UR5, R140, 0x96, !PT ;  /* 0x00000005d7907c12 */ /* 0x000fe4000f8e968c */
[----:B--2---:R-:W-:Y:S01]  /*cbe0*/  FMNMX.FTZ R70, R3, R149, !PT ;  /* 0x0000009503467209 */ /* 0x004fe20007810000 */
[----:B------:R-:W-:Y:S01]  /*cbf0*/  IMAD.WIDE.U32 R200, R143, -0x326172a9, RZ ;  /* 0xcd9e8d578fc87825 */ /* 0x000fe200078e00ff */
[----:B------:R-:W-:Y:S02]  /*cc00*/  FMNMX.FTZ R68, R73, R146, !PT ;  /* 0x0000009249447209 */ /* 0x000fe40007810000 */
[C---:B------:R-:W-:Y:S01]  /*cc10*/  FSETP.NEU.FTZ.AND P0, PT, R70.reuse, -INF , PT ;  /* 0xff8000004600780b */ /* 0x040fe20003f1d000 */
[----:B------:R-:W-:Y:S01]  /*cc20*/  FMUL.FTZ R73, R70, c[0x0][0x23c] ;  /* 0x00008f0046497a20 */ /* 0x000fe20000410000 */
[----:B------:R-:W-:Y:S01]  /*cc30*/  LOP3.LUT R155, R197, UR8, R142, 0x96, !PT ;  /* 0x00000008c59b7c12 */ /* 0x000fe2000f8e968e */
[----:B------:R-:W-:Y:S01]  /*cc40*/  IMAD.WIDE.U32 R144, R144, -0x326172a9, RZ ;  /* 0xcd9e8d5790907825 */ /* 0x000fe200078e00ff */
[----:B---3--:R-:W-:Y:S01]  /*cc50*/  FMNMX.FTZ R74, R74, R150, !PT ;  /* 0x000000964a4a7209 */ /* 0x008fe20007810000 */
[----:B------:R-:W1:Y:S01]  /*cc60*/  SHFL.BFLY PT, R148, R68, 0x1, 0x1f ;  /* 0x0c201f0044947f89 */ /* 0x000e6200000e0000 */
[----:B------:R-:W-:Y:S01]  /*cc70*/  FSEL R73, R73, RZ, P0 ;  /* 0x000000ff49497208 */ /* 0x000fe20000000000 */
[----:B------:R-:W-:Y:S01]  /*cc80*/  IMAD.WIDE.U32 R140, R75, -0x326172a9, RZ ;  /* 0xcd9e8d574b8c7825 */ /* 0x000fe200078e00ff */
[----:B------:R-:W-:Y:S02]  /*cc90*/  LOP3.LUT R75, R145, UR32, R200, 0x96, !PT ;  /* 0x00000020914b7c12 */ /* 0x000fe4000f8e96c8 */
[----:B------:R-:W-:Y:S01]  /*cca0*/  FSETP.NEU.FTZ.AND P0, PT, R69, -INF , PT ;  /* 0xff8000004500780b */ /* 0x000fe20003f1d000 */
[--C-:B------:R-:W-:Y:S01]  /*ccb0*/  FFMA.FTZ R142, R4, c[0x0][0x23c], -R73.reuse ;  /* 0x00008f00048e7a23 */ /* 0x100fe20000010849 */
[----:B------:R-:W-:Y:S01]  /*ccc0*/  LOP3.LUT R3, R141, UR32, R196, 0x96, !PT ;  /* 0x000000208d037c12 */ /* 0x000fe2000f8e96c4 */
[--C-:B------:R-:W-:Y:S01]  /*ccd0*/  FFMA.FTZ R193, R36, c[0x0][0x23c], -R73.reuse ;  /* 0x00008f0024c17a23 */ /* 0x100fe20000010849 */
[----:B------:R-:W-:Y:S01]  /*cce0*/  LOP3.LUT R143, R75, 0xff, RZ, 0xc0, !PT ;  /* 0x000000ff4b8f7812 */ /* 0x000fe200078ec0ff */
[----:B------:R2:W-:Y:S01]  /*ccf0*/  MUFU.EX2 R147, R142 ;  /* 0x0000008e00937308 */ /* 0x0005e20000000800 */
[----:B------:R-:W-:Y:S01]  /*cd00*/  LOP3.LUT R146, R3, 0xff, RZ, 0xc0, !PT ;  /* 0x000000ff03927812 */ /* 0x000fe200078ec0ff */
[--C-:B------:R-:W-:Y:S01]  /*cd10*/  FFMA.FTZ R197, R37, c[0x0][0x23c], -R73.reuse ;  /* 0x00008f0025c57a23 */ /* 0x100fe20000010849 */
[----:B------:R-:W-:Y:S01]  /*cd20*/  ISETP.GE.U32.AND P2, PT, R217, R143, PT ;  /* 0x0000008fd900720c */ /* 0x000fe20003f46070 */
[--C-:B------:R-:W-:Y:S01]  /*cd30*/  FFMA.FTZ R5, R5, c[0x0][0x23c], -R73.reuse ;  /* 0x00008f0005057a23 */ /* 0x100fe20000010849 */
[----:B------:R-:W-:Y:S01]  /*cd40*/  LOP3.LUT R143, R3, 0xffff, RZ, 0xc0, !PT ;  /* 0x0000ffff038f7812 */ /* 0x000fe200078ec0ff */
[----:B------:R-:W3:Y:S01]  /*cd50*/  SHFL.BFLY PT, R149, R74, 0x1, 0x1f ;  /* 0x0c201f004a957f89 */ /* 0x000ee200000e0000 */
[----:B------:R-:W-:Y:S01]  /*cd60*/  ISETP.GE.U32.AND P6, PT, R217, R146, PT ;  /* 0x00000092d900720c */ /* 0x000fe20003fc6070 */
[----:B------:R-:W-:Y:S01]  /*cd70*/  FFMA.FTZ R156, R32, c[0x0][0x23c], -R73 ;  /* 0x00008f00209c7a23 */ /* 0x000fe20000010849 */
[----:B------:R-:W-:Y:S01]  /*cd80*/  SHF.R.U32.HI R4, RZ, 0x18, R3 ;  /* 0x00000018ff047819 */ /* 0x000fe20000011603 */
[----:B------:R-:W-:Y:S01]  /*cd90*/  FFMA.FTZ R16, R16, c[0x0][0x23c], -R73 ;  /* 0x00008f0010107a23 */ /* 0x000fe20000010849 */
[----:B------:R-:W-:Y:S01]  /*cda0*/  SHF.R.U32.HI R146, RZ, 0x10, R3 ;  /* 0x00000010ff927819 */ /* 0x000fe20000011603 */
[----:B------:R-:W-:Y:S01]  /*cdb0*/  FFMA.FTZ R17, R17, c[0x0][0x23c], -R73 ;  /* 0x00008f0011117a23 */ /* 0x000fe20000010849 */
[----:B------:R-:W-:Y:S01]  /*cdc0*/  SHF.R.U32.HI R3, RZ, 0x8, R143 ;  /* 0x00000008ff037819 */ /* 0x000fe2000001168f */
[--C-:B------:R-:W-:Y:S01]  /*cdd0*/  FFMA.FTZ R159, R33, c[0x0][0x23c], -R73.reuse ;  /* 0x00008f00219f7a23 */ /* 0x100fe20000010849 */
[----:B------:R-:W-:Y:S01]  /*cde0*/  ISETP.GE.U32.AND P3, PT, R217, R4, PT ;  /* 0x00000004d900720c */ /* 0x000fe20003f66070 */
[----:B------:R4:W5:Y:S01]  /*cdf0*/  MUFU.EX2 R143, R5 ;  /* 0x00000005008f7308 */ /* 0x0009620000000800 */
[----:B-1----:R-:W-:Y:S01]  /*ce00*/  FMNMX.FTZ R68, R68, R148, !PT ;  /* 0x0000009444447209 */ /* 0x002fe20007810000 */
[--C-:B------:R-:W-:Y:S01]  /*ce10*/  FFMA.FTZ R207, R52, c[0x0][0x23c], -R73.reuse ;  /* 0x00008f0034cf7a23 */ /* 0x100fe20000010849 */
[----:B------:R-:W-:Y:S01]  /*ce20*/  LOP3.LUT R4, R146, 0xff, RZ, 0xc0, !PT ;  /* 0x000000ff92047812 */ /* 0x000fe200078ec0ff */
[--C-:B------:R-:W-:Y:S01]  /*ce30*/  FFMA.FTZ R208, R53, c[0x0][0x23c], -R73.reuse ;  /* 0x00008f0035d07a23 */ /* 0x100fe20000010849 */
[----:B------:R-:W-:Y:S01]  /*ce40*/  LOP3.LUT R3, R3, 0xffff, RZ, 0xc0, !PT ;  /* 0x0000ffff03037812 */ /* 0x000fe200078ec0ff */
[--C-:B------:R-:W-:Y:S01]  /*ce50*/  FFMA.FTZ R215, R64, c[0x0][0x23c], -R73.reuse ;  /* 0x00008f0040d77a23 */ /* 0x100fe20000010849 */
[----:B------:R-:W-:Y:S01]  /*ce60*/  ISETP.GE.U32.AND P4, PT, R217, R4, PT ;  /* 0x00000004d900720c */ /* 0x000fe20003f86070 */
[----:B--2---:R-:W-:Y:S01]  /*ce70*/  FMUL.FTZ R142, R69, c[0x0][0x23c] ;  /* 0x00008f00458e7a20 */ /* 0x004fe20000410000 */
[----:B------:R-:W-:Y:S01]  /*ce80*/  ISETP.GE.U32.AND P5, PT, R217, R3, PT ;  /* 0x00000003d900720c */ /* 0x000fe20003fa6070 */
[--C-:B------:R-:W-:Y:S01]  /*ce90*/  FFMA.FTZ R213, R65, c[0x0][0x23c], -R73.reuse ;  /* 0x00008f0041d57a23 */ /* 0x100fe20000010849 */
[----:B------:R-:W-:Y:S01]  /*cea0*/  LOP3.LUT R160, R201, UR8, R152, 0x96, !PT ;  /* 0x00000008c9a07c12 */ /* 0x000fe2000f8e9698 */
[--C-:B------:R-:W-:Y:S01]  /*ceb0*/  FFMA.FTZ R152, R21, c[0x0][0x23c], -R73.reuse ;  /* 0x00008f0015987a23 */ /* 0x100fe20000010849 */
[----:B------:R-:W-:Y:S01]  /*cec0*/  FSEL R4, R142, RZ, P0 ;  /* 0x000000ff8e047208 */ /* 0x000fe20000000000 */
[C---:B------:R-:W-:Y:S01]  /*ced0*/  FMUL.FTZ R142, R68.reuse, c[0x0][0x23c] ;  /* 0x00008f00448e7a20 */ /* 0x040fe20000410000 */
[----:B------:R-:W-:Y:S01]  /*cee0*/  FSETP.NEU.FTZ.AND P0, PT, R68, -INF , PT ;  /* 0xff8000004400780b */ /* 0x000fe20003f1d000 */
[----:B------:R-:W-:Y:S01]  /*cef0*/  FADD.FTZ R0, -R69, R0 ;  /* 0x0000000045007221 */ /* 0x000fe20000010100 */
[----:B---3--:R-:W-:Y:S01]  /*cf00*/  FMNMX.FTZ R3, R74, R149, !PT ;  /* 0x000000954a037209 */ /* 0x008fe20007810000 */
[----:B------:R-:W-:Y:S01]  /*cf10*/  FFMA.FTZ R149, R20, c[0x0][0x23c], -R73 ;  /* 0x00008f0014957a23 */ /* 0x000fe20000010849 */
[----:B------:R-:W-:Y:S01]  /*cf20*/  FSEL R74, R142, RZ, P0 ;  /* 0x000000ff8e4a7208 */ /* 0x000fe20000000000 */
[----:B------:R-:W-:Y:S01]  /*cf30*/  FMUL.FTZ R0, R0, c[0x0][0x23c] ;  /* 0x00008f0000007a20 */ /* 0x000fe20000410000 */
[-C--:B------:R-:W-:Y:S01]  /*cf40*/  LEA R170, P0, R190, R168.reuse, 0x1 ;  /* 0x000000a8beaa7211 */ /* 0x080fe200078008ff */
[--C-:B------:R-:W-:Y:S02]  /*cf50*/  FFMA.FTZ R9, R9, c[0x0][0x23c], -R4.reuse ;  /* 0x00008f0009097a23 */ /* 0x100fe40000010804 */
[----:B----4-:R-:W-:Y:S01]  /*cf60*/  FFMA.FTZ R5, R8, c[0x0][0x23c], -R4 ;  /* 0x00008f0008057a23 */ /* 0x010fe20000010804 */
[----:B------:R-:W-:Y:S01]  /*cf70*/  LEA.HI.X.SX32 R171, R190, R169, 0x1, P0 ;  /* 0x000000a9beab7211 */ /* 0x000fe200000f0eff */
        /* <DEDUP_REMOVED lines=19> */
[----:B------:R-:W-:Y:S01]  /*d0b0*/  FFMA.FTZ R228, R61, c[0x0][0x23c], -R4 ;  /* 0x00008f003de47a23 */ /* 0x000fe20000010804 */
[----:B-----5:R-:W-:Y:S01]  /*d0c0*/  F2FP.PACK_AB R4, R143, R147 ;  /* 0x000000938f04723e */ /* 0x020fe200000000ff */
[C---:B------:R-:W-:Y:S02]  /*d0d0*/  IMAD R21, R223.reuse, 0x38, R190 ;  /* 0x00000038df157824 */ /* 0x040fe400078e02be */
[----:B------:R-:W-:Y:S02]  /*d0e0*/  IMAD R20, R223, 0x48, RZ ;  /* 0x00000048df147824 */ /* 0x000fe400078e02ff */
[----:B------:R-:W-:Y:S01]  /*d0f0*/  @!P6 HADD2 R246, -R4.H0_H0, -RZ.H0_H0 ;  /* 0xa00000ff04f6e230 */ /* 0x000fe20000000900 */
[----:B------:R-:W-:Y:S01]  /*d100*/  IADD3 R21, R21, 0x1, RZ ;  /* 0x0000000115157810 */ /* 0x000fe20007ffe0ff */
[--C-:B------:R-:W-:Y:S01]  /*d110*/  FFMA.FTZ R165, R51, c[0x0][0x23c], -R74.reuse ;  /* 0x00008f0033a57a23 */ /* 0x100fe2000001084a */
[----:B------:R-:W3:Y:S01]  /*d120*/  MUFU.EX2 R163, R6 ;  /* 0x0000000600a37308 */ /* 0x000ee20000000800 */
[--C-:B------:R-:W-:Y:S01]  /*d130*/  FFMA.FTZ R164, R50, c[0x0][0x23c], -R74.reuse ;  /* 0x00008f0032a47a23 */ /* 0x100fe2000001084a */
[----:B------:R-:W-:Y:S01]  /*d140*/  LEA R190, P0, R21, R168, 0x1 ;  /* 0x000000a815be7211 */ /* 0x000fe200078008ff */
[----:B------:R-:W-:Y:S02]  /*d150*/  FFMA.FTZ R161, R39, c[0x0][0x23c], -R74 ;  /* 0x00008f0027a17a23 */ /* 0x000fe4000001084a */
[C---:B-1----:R-:W-:Y:S01]  /*d160*/  FMUL.FTZ R8, R0.reuse, R132 ;  /* 0x0000008400087220 */ /* 0x042fe20000410000 */
[----:B------:R-:W-:Y:S01]  /*d170*/  LEA.HI.X.SX32 R191, R21, R169, 0x1, P0 ;  /* 0x000000a915bf7211 */ /* 0x000fe200000f0eff */
[C---:B------:R-:W-:Y:S02]  /*d180*/  FMUL.FTZ R9, R0.reuse, R133 ;  /* 0x0000008500097220 */ /* 0x040fe40000410000 */
[C---:B------:R-:W-:Y:S02]  /*d190*/  FMUL.FTZ R12, R0.reuse, R128 ;  /* 0x00000080000c7220 */ /* 0x040fe40000410000 */
[C---:B------:R-:W-:Y:S02]  /*d1a0*/  FMUL.FTZ R13, R0.reuse, R129 ;  /* 0x00000081000d7220 */ /* 0x040fe40000410000 */
[----:B------:R-:W-:Y:S01]  /*d1b0*/  FMUL.FTZ R24, R0, R116 ;  /* 0x0000007400187220 */ /* 0x000fe20000410000 */
[----:B--2---:R-:W-:Y:S01]  /*d1c0*/  F2FP.PACK_AB R7, R142, R5 ;  /* 0x000000058e07723e */ /* 0x004fe200000000ff */
[C---:B------:R-:W-:Y:S02]  /*d1d0*/  FMUL.FTZ R25, R0.reuse, R117 ;  /* 0x0000007500197220 */ /* 0x040fe40000410000 */
[C---:B------:R-:W-:Y:S02]  /*d1e0*/  FMUL.FTZ R28, R0.reuse, R112 ;  /* 0x00000070001c7220 */ /* 0x040fe40000410000 */
[C---:B------:R-:W-:Y:S01]  /*d1f0*/  FMUL.FTZ R29, R0.reuse, R113 ;  /* 0x00000071001d7220 */ /* 0x040fe20000410000 */
[----:B------:R-:W-:Y:S01]  /*d200*/  @!P2 HADD2 R248, -R7.H0_H0, -RZ.H0_H0 ;  /* 0xa00000ff07f8a230 */ /* 0x000fe20000000900 */
[C---:B------:R-:W-:Y:S02]  /*d210*/  FMUL.FTZ R40, R0.reuse, R100 ;  /* 0x0000006400287220 */ /* 0x040fe40000410000 */
[C---:B------:R-:W-:Y:S02]  /*d220*/  FMUL.FTZ R41, R0.reuse, R101 ;  /* 0x0000006500297220 */ /* 0x040fe40000410000 */
[C---:B------:R-:W-:Y:S02]  /*d230*/  FMUL.FTZ R44, R0.reuse, R96 ;  /* 0x00000060002c7220 */ /* 0x040fe40000410000 */
[C---:B------:R-:W-:Y:S02]  /*d240*/  FMUL.FTZ R45, R0.reuse, R97 ;  /* 0x00000061002d7220 */ /* 0x040fe40000410000 */
[C---:B------:R-:W-:Y:S01]  /*d250*/  FMUL.FTZ R56, R0.reuse, R84 ;  /* 0x0000005400387220 */ /* 0x040fe20000410000 */
[C---:B------:R-:W-:Y:S01]  /*d260*/  PRMT R84, R7.reuse, 0x7632, R84 ;  /* 0x0000763207547816 */ /* 0x040fe20000000054 */
[C---:B------:R-:W-:Y:S01]  /*d270*/  FMUL.FTZ R57, R0.reuse, R85 ;  /* 0x0000005500397220 */ /* 0x040fe20000410000 */
[----:B------:R-:W-:Y:S01]  /*d280*/  MUFU.EX2 R97, R17 ;  /* 0x0000001100617308 */ /* 0x000fe20000000800 */
[C---:B------:R-:W-:Y:S01]  /*d290*/  FMUL.FTZ R60, R0.reuse, R80 ;  /* 0x00000050003c7220 */ /* 0x040fe20000410000 */
[----:B------:R-:W-:Y:S01]  /*d2a0*/  PRMT R112, R7, 0x5410, R84 ;  /* 0x0000541007707816 */ /* 0x000fe20000000054 */
[----:B------:R-:W-:Y:S01]  /*d2b0*/  FMUL.FTZ R61, R0, R81 ;  /* 0x00000051003d7220 */ /* 0x000fe20000410000 */
[----:B------:R-:W-:Y:S01]  /*d2c0*/  @!P2 PRMT R7, R248, 0x5410, RZ ;  /* 0x00005410f807a816 */ /* 0x000fe200000000ff */
[----:B------:R-:W-:Y:S01]  /*d2d0*/  FFMA.FTZ R85, R0, R188, R5 ;  /* 0x000000bc00557223 */ /* 0x000fe20000010005 */
[----:B------:R-:W-:Y:S01]  /*d2e0*/  PRMT R0, R4, 0x7632, R0 ;  /* 0x0000763204007816 */ /* 0x000fe20000000000 */
[--C-:B------:R-:W-:Y:S01]  /*d2f0*/  FFMA.FTZ R132, R34, c[0x0][0x23c], -R74.reuse ;  /* 0x00008f0022847a23 */ /* 0x100fe2000001084a */
[----:B---3--:R-:W-:Y:S01]  /*d300*/  F2FP.PACK_AB R5, R206, R163 ;  /* 0x000000a3ce05723e */ /* 0x008fe200000000ff */
[----:B------:R-:W-:Y:S01]  /*d310*/  FFMA.FTZ R100, R19, c[0x0][0x23c], -R74 ;  /* 0x00008f0013647a23 */ /* 0x000fe2000001084a */
[----:B------:R-:W-:Y:S01]  /*d320*/  PRMT R113, R4, 0x5410, R0 ;  /* 0x0000541004717816 */ /* 0x000fe20000000000 */
[----:B------:R-:W-:Y:S01]  /*d330*/  @!P5 HADD2 R245, -R0.H0_H0, -RZ.H0_H0 ;  /* 0xa00000ff00f5d230 */ /* 0x000fe20000000900 */
[----:B------:R-:W-:Y:S01]  /*d340*/  PRMT R6, R5, 0x7632, R6 ;  /* 0x0000763205067816 */ /* 0x000fe20000000006 */
[----:B------:R-:W-:Y:S01]  /*d350*/  @!P4 HADD2 R250, -R5.H0_H0, -RZ.H0_H0 ;  /* 0xa00000ff05fac230 */ /* 0x000fe20000000900 */
[----:B------:R-:W-:Y:S01]  /*d360*/  @!P6 PRMT R4, R246, 0x5410, RZ ;  /* 0x00005410f604e816 */ /* 0x000fe200000000ff */
[----:B------:R-:W-:Y:S01]  /*d370*/  FFMA.FTZ R117, R23, c[0x0][0x23c], -R74 ;  /* 0x00008f0017757a23 */ /* 0x000fe2000001084a */
[----:B------:R-:W-:Y:S01]  /*d380*/  @!P5 PRMT R0, R245, 0x5410, RZ ;  /* 0x00005410f500d816 */ /* 0x000fe200000000ff */
[----:B------:R-:W-:Y:S01]  /*d390*/  @!P3 HADD2 R249, -R6.H0_H0, -RZ.H0_H0 ;  /* 0xa00000ff06f9b230 */ /* 0x000fe20000000900 */
[----:B------:R-:W-:Y:S01]  /*d3a0*/  PRMT R116, R5, 0x5410, R6 ;  /* 0x0000541005747816 */ /* 0x000fe20000000006 */
[----:B------:R-:W-:Y:S01]  /*d3b0*/  STG.E.U16 [R168.64], R4 ;  /* 0x00000004a8007986 */ /* 0x000fe2000c101510 */
[----:B------:R-:W-:Y:S01]  /*d3c0*/  @!P4 PRMT R5, R250, 0x5410, RZ ;  /* 0x00005410fa05c816 */ /* 0x000fe200000000ff */
[--C-:B------:R-:W-:Y:S01]  /*d3d0*/  FFMA.FTZ R133, R35, c[0x0][0x23c], -R74.reuse ;  /* 0x00008f0023857a23 */ /* 0x100fe2000001084a */
[----:B------:R-:W-:Y:S01]  /*d3e0*/  @!P3 PRMT R6, R249, 0x5410, RZ ;  /* 0x00005410f906b816 */ /* 0x000fe200000000ff */
[----:B------:R1:W-:Y:S01]  /*d3f0*/  STG.E.U16 [R168.64+0x2], R0 ;  /* 0x00000200a8007986 */ /* 0x0003e2000c101510 */
[----:B------:R-:W-:Y:S01]  /*d400*/  LEA R188, P0, R20, R168, 0x1 ;  /* 0x000000a814bc7211 */ /* 0x000fe200078008ff */
[--C-:B------:R-:W-:Y:S02]  /*d410*/  FFMA.FTZ R199, R48, c[0x0][0x23c], -R73.reuse ;  /* 0x00008f0030c77a23 */ /* 0x100fe40000010849 */
[----:B------:R2:W-:Y:S01]  /*d420*/  STG.E.U16 [R170.64], R5 ;  /* 0x00000005aa007986 */ /* 0x0005e2000c101510 */
[----:B------:R-:W-:Y:S02]  /*d430*/  FFMA.FTZ R203, R49, c[0x0][0x23c], -R73 ;  /* 0x00008f0031cb7a23 */ /* 0x000fe40000010849 */
[----:B------:R-:W3:Y:S01]  /*d440*/  MUFU.EX2 R73, R16 ;  /* 0x0000001000497308 */ /* 0x000ee20000000800 */
[----:B------:R4:W-:Y:S01]  /*d450*/  STG.E.U16 [R170.64+0x2], R6 ;  /* 0x00000206aa007986 */ /* 0x0009e2000c101510 */
[----:B------:R-:W-:Y:S02]  /*d460*/  FFMA.FTZ R225, R67, c[0x0][0x23c], -R74 ;  /* 0x00008f0043e17a23 */ /* 0x000fe4000001084a */
[----:B-1----:R-:W-:Y:S01]  /*d470*/  FADD.FTZ R0, -R70, R2 ;  /* 0x0000000246007221 */ /* 0x002fe20000010100 */
[----:B------:R-:W-:Y:S02]  /*d480*/  LOP3.LUT R2, R75, 0xffff, RZ, 0xc0, !PT ;  /* 0x0000ffff4b027812 */ /* 0x000fe400078ec0ff */
[----:B---3--:R-:W-:Y:S01]  /*d490*/  F2FP.PACK_AB R80, R97, R73 ;  /* 0x000000496150723e */ /* 0x008fe200000000ff */
[----:B--2---:R-:W-:Y:S01]  /*d4a0*/  IMAD.WIDE R4, R223, 0x70, R170 ;  /* 0x00000070df047825 */ /* 0x004fe200078e02aa */
[----:B------:R-:W-:Y:S02]  /*d4b0*/  SHF.R.U32.HI R2, RZ, 0x8, R2 ;  /* 0x00000008ff027819 */ /* 0x000fe40000011602 */
[----:B------:R-:W-:Y:S01]  /*d4c0*/  PRMT R81, R80, 0x7632, R81 ;  /* 0x0000763250517816 */ /* 0x000fe20000000051 */
[----:B------:R-:W-:Y:S01]  /*d4d0*/  FMUL.FTZ R0, R0, c[0x0][0x23c] ;  /* 0x00008f0000007a20 */ /* 0x000fe20000410000 */
[----:B------:R-:W-:Y:S01]  /*d4e0*/  LOP3.LUT R2, R2, 0xffff, RZ, 0xc0, !PT ;  /* 0x0000ffff02027812 */ /* 0x000fe200078ec0ff */
[----:B------:R1:W-:Y:S01]  /*d4f0*/  STG.E.U16 [R4.64], R7 ;  /* 0x0000000704007986 */ /* 0x0003e2000c101510 */
[----:B------:R-:W-:Y:S01]  /*d500*/  PRMT R96, R80, 0x5410, R81 ;  /* 0x0000541050607816 */ /* 0x000fe20000000051 */
[----:B----4-:R-:W-:Y:S01]  /*d510*/  FMUL.FTZ R6, R3, c[0x0][0x23c] ;  /* 0x00008f0003067a20 */ /* 0x010fe20000410000 */
[C---:B------:R-:W-:Y:S01]  /*d520*/  ISETP.GE.U32.AND P2, PT, R217.reuse, R2, PT ;  /* 0x00000002d900720c */ /* 0x040fe20003f46070 */
[----:B------:R-:W2:Y:S01]  /*d530*/  MUFU.EX2 R0, R0 ;  /* 0x0000000000007308 */ /* 0x000ea20000000800 */
[----:B------:R-:W-:Y:S01]  /*d540*/  SHF.R.U32.HI R2, RZ, 0x10, R140 ;  /* 0x00000010ff027819 */ /* 0x000fe2000001168c */
[----:B------:R-:W-:Y:S03]  /*d550*/  FFMA.FTZ R223, R66, c[0x0][0x23c], -R74 ;  /* 0x00008f0042df7a23 */ /* 0x000fe6000001084a */
[----:B------:R-:W-:Y:S04]  /*d560*/  LOP3.LUT R2, R2, 0xff, RZ, 0xc0, !PT ;  /* 0x000000ff02027812 */ /* 0x000fe800078ec0ff */
[C---:B------:R-:W-:Y:S03]  /*d570*/  ISETP.GE.U32.AND P5, PT, R217.reuse, R2, PT ;  /* 0x00000002d900720c */ /* 0x040fe60003fa6070 */
[----:B------:R-:W-:Y:S05]  /*d580*/  @!P2 HADD2 R252, -R84.H0_H0, -RZ.H0_H0 ;  /* 0xa00000ff54fca230 */ /* 0x000fea0000000900 */
[----:B------:R-:W-:Y:S05]  /*d590*/  @!P2 PRMT R84, R252, 0x5410, RZ ;  /* 0x00005410fc54a816 */ /* 0x000fea00000000ff */
[----:B------:R-:W-:Y:S01]  /*d5a0*/  STG.E.U16 [R190.64], R84 ;  /* 0x00000054be007986 */ /* 0x000fe2000c101510 */
[----:B-1----:R-:W-:Y:S01]  /*d5b0*/  SHF.R.U32.HI R4, RZ, 0x18, R140 ;  /* 0x00000018ff047819 */ /* 0x002fe2000001168c */
[C---:B--2---:R-:W-:Y:S01]  /*d5c0*/  FMUL.FTZ R32, R0.reuse, R108 ;  /* 0x0000006c00207220 */ /* 0x044fe20000410000 */
[----:B------:R-:W-:Y:S01]  /*d5d0*/  SHF.R.U32.HI R5, RZ, 0x18, R75 ;  /* 0x00000018ff057819 */ /* 0x000fe2000001164b */
[----:B------:R1:W2:Y:S01]  /*d5e0*/  LDL.S16 R108, [R1+0x8] ;  /* 0x00000800016c7983 */ /* 0x0002a20000100600 */
[----:B------:R-:W-:Y:S01]  /*d5f0*/  ISETP.GE.U32.AND P3, PT, R217, R4, PT ;  /* 0x00000004d900720c */ /* 0x000fe20003f66070 */
[----:B------:R-:W-:Y:S01]  /*d600*/  FFMA.FTZ R147, R0, R189, R147 ;  /* 0x000000bd00937223 */ /* 0x000fe20000010093 */
[----:B------:R-:W-:Y:S01]  /*d610*/  LOP3.LUT R4, R140, 0xffff, RZ, 0xc0, !PT ;  /* 0x0000ffff8c047812 */ /* 0x000fe200078ec0ff */
[----:B------:R-:W-:Y:S01]  /*d620*/  FMUL.FTZ R64, R0, R76 ;  /* 0x0000004c00407220 */ /* 0x000fe20000410000 */
[----:B------:R-:W-:Y:S01]  /*d630*/  LOP3.LUT R7, R140, 0xff, RZ, 0xc0, !PT ;  /* 0x000000ff8c077812 */ /* 0x000fe200078ec0ff */
[----:B------:R-:W-:Y:S01]  /*d640*/  FADD.FTZ R147, R143, R147 ;  /* 0x000000938f937221 */ /* 0x000fe20000010000 */
[----:B------:R-:W-:Y:S01]  /*d650*/  SHF.R.U32.HI R2, RZ, 0x8, R4 ;  /* 0x00000008ff027819 */ /* 0x000fe20000011604 */
[----:B------:R-:W-:Y:S01]  /*d660*/  FMUL.FTZ R4, R0, R136 ;  /* 0x0000008800047220 */ /* 0x000fe20000410000 */
[----:B------:R-:W-:Y:S01]  /*d670*/  LEA.HI.X.SX32 R189, R20, R169, 0x1, P0 ;  /* 0x000000a914bd7211 */ /* 0x000fe200000f0eff */
[----:B------:R-:W-:Y:S01]  /*d680*/  FMUL.FTZ R16, R0, R124 ;  /* 0x0000007c00107220 */ /* 0x000fe20000410000 */
[----:B------:R-:W-:Y:S01]  /*d690*/  LOP3.LUT R2, R2, 0xffff, RZ, 0xc0, !PT ;  /* 0x0000ffff02027812 */ /* 0x000fe200078ec0ff */
[C---:B------:R-:W-:Y:S01]  /*d6a0*/  FMUL.FTZ R17, R0.reuse, R125 ;  /* 0x0000007d00117220 */ /* 0x040fe20000410000 */
[----:B------:R-:W-:Y:S01]  /*d6b0*/  FSETP.NEU.FTZ.AND P0, PT, R3, -INF , PT ;  /* 0xff8000000300780b */ /* 0x000fe20003f1d000 */
[C---:B------:R-:W-:Y:S01]  /*d6c0*/  FMUL.FTZ R20, R0.reuse, R120 ;  /* 0x0000007800147220 */ /* 0x040fe20000410000 */
[C---:B------:R-:W-:Y:S01]  /*d6d0*/  ISETP.GE.U32.AND P4, PT, R217.reuse, R2, PT ;  /* 0x00000002d900720c */ /* 0x040fe20003f86070 */
[C---:B------:R-:W-:Y:S01]  /*d6e0*/  FMUL.FTZ R21, R0.reuse, R121 ;  /* 0x0000007900157220 */ /* 0x040fe20000410000 */
[----:B------:R-:W-:Y:S01]  /*d6f0*/  SHF.R.U32.HI R2, RZ, 0x10, R75 ;  /* 0x00000010ff027819 */ /* 0x000fe2000001164b */
[----:B------:R-:W-:Y:S01]  /*d700*/  FMUL.FTZ R33, R0, R109 ;  /* 0x0000006d00217220 */ /* 0x000fe20000410000 */
[----:B------:R-:W-:Y:S01]  /*d710*/  FSEL R6, R6, RZ, P0 ;  /* 0x000000ff06067208 */ /* 0x000fe20000000000 */
[----:B------:R1:W3:Y:S01]  /*d720*/  LDL.S16 R75, [R1+0xc] ;  /* 0x00000c00014b7983 */ /* 0x0002e20000100600 */
[----:B------:R-:W-:Y:S01]  /*d730*/  LOP3.LUT R2, R2, 0xff, RZ, 0xc0, !PT ;  /* 0x000000ff02027812 */ /* 0x000fe200078ec0ff */
[----:B------:R-:W-:Y:S01]  /*d740*/  FMUL.FTZ R36, R0, R104 ;  /* 0x0000006800247220 */ /* 0x000fe20000410000 */
[C---:B------:R-:W-:Y:S01]  /*d750*/  ISETP.GE.U32.AND P0, PT, R217.reuse, R7, PT ;  /* 0x00000007d900720c */ /* 0x040fe20003f06070 */
[----:B------:R-:W-:Y:S01]  /*d760*/  FFMA.FTZ R101, R14, c[0x0][0x23c], -R6 ;  /* 0x00008f000e657a23 */ /* 0x000fe20000010806 */
[C---:B------:R-:W-:Y:S01]  /*d770*/  ISETP.GE.U32.AND P1, PT, R217.reuse, R2, PT ;  /* 0x00000002d900720c */ /* 0x040fe20003f26070 */
[----:B------:R-:W-:Y:S01]  /*d780*/  FADD.FTZ R2, -R68, R71 ;  /* 0x0000004744027221 */ /* 0x000fe20000010100 */
[----:B------:R-:W-:Y:S01]  /*d790*/  ISETP.GE.U32.AND P6, PT, R217, R5, PT ;  /* 0x00000005d900720c */ /* 0x000fe20003fc6070 */
[----:B------:R4:W-:Y:S01]  /*d7a0*/  MUFU.EX2 R71, R146 ;  /* 0x0000009200477308 */ /* 0x0009e20000000800 */
[----:B------:R-:W-:Y:S02]  /*d7b0*/  FMUL.FTZ R5, R0, R137 ;  /* 0x0000008900057220 */ /* 0x000fe40000410000 */
[----:B------:R-:W-:Y:S02]  /*d7c0*/  FMUL.FTZ R2, R2, c[0x0][0x23c] ;  /* 0x00008f0002027a20 */ /* 0x000fe40000410000 */
[C---:B------:R-:W-:Y:S02]  /*d7d0*/  FMUL.FTZ R52, R0.reuse, R88 ;  /* 0x0000005800347220 */ /* 0x040fe40000410000 */
[C---:B------:R-:W-:Y:S02]  /*d7e0*/  FMUL.FTZ R65, R0.reuse, R77 ;  /* 0x0000004d00417220 */ /* 0x040fe40000410000 */
[C---:B------:R-:W-:Y:S01]  /*d7f0*/  FMUL.FTZ R37, R0.reuse, R105 ;  /* 0x0000006900257220 */ /* 0x040fe20000410000 */
[----:B------:R-:W5:Y:S01]  /*d800*/  MUFU.EX2 R2, R2 ;  /* 0x0000000200027308 */ /* 0x000f620000000800 */
[C---:B------:R-:W-:Y:S02]  /*d810*/  FMUL.FTZ R48, R0.reuse, R92 ;  /* 0x0000005c00307220 */ /* 0x040fe40000410000 */
[C---:B------:R-:W-:Y:S02]  /*d820*/  FMUL.FTZ R49, R0.reuse, R93 ;  /* 0x0000005d00317220 */ /* 0x040fe40000410000 */
[----:B------:R-:W-:Y:S02]  /*d830*/  FMUL.FTZ R53, R0, R89 ;  /* 0x0000005900357220 */ /* 0x000fe40000410000 */
[----:B------:R-:W-:Y:S02]  /*d840*/  FADD.FTZ R0, -R3, R72 ;  /* 0x0000004803007221 */ /* 0x000fe40000010100 */
[--C-:B------:R-:W-:Y:S01]  /*d850*/  FFMA.FTZ R72, R10, c[0x0][0x23c], -R6.reuse ;  /* 0x00008f000a487a23 */ /* 0x100fe20000010806 */
[----:B------:R1:W1:Y:S01]  /*d860*/  MUFU.EX2 R76, R148 ;  /* 0x00000094004c7308 */ /* 0x0002620000000800 */
[----:B------:R-:W-:Y:S02]  /*d870*/  FMUL.FTZ R0, R0, c[0x0][0x23c] ;  /* 0x00008f0000007a20 */ /* 0x000fe40000410000 */
[--C-:B------:R-:W-:Y:S02]  /*d880*/  FFMA.FTZ R104, R15, c[0x0][0x23c], -R6.reuse ;  /* 0x00008f000f687a23 */ /* 0x100fe40000010806 */
[--C-:B------:R-:W-:Y:S02]  /*d890*/  FFMA.FTZ R120, R26, c[0x0][0x23c], -R6.reuse ;  /* 0x00008f001a787a23 */ /* 0x100fe40000010806 */
[----:B------:R-:W-:Y:S02]  /*d8a0*/  FFMA.FTZ R121, R27, c[0x0][0x23c], -R6 ;  /* 0x00008f001b797a23 */ /* 0x000fe40000010806 */
[----:B----4-:R-:W-:Y:S01]  /*d8b0*/  FFMA.FTZ R146, R38, c[0x0][0x23c], -R74 ;  /* 0x00008f0026927a23 */ /* 0x010fe2000001084a */
[----:B------:R-:W4:Y:S01]  /*d8c0*/  MUFU.EX2 R0, R0 ;  /* 0x0000000000007308 */ /* 0x000f220000000800 */
[--C-:B------:R-:W-:Y:S02]  /*d8d0*/  FFMA.FTZ R129, R31, c[0x0][0x23c], -R6.reuse ;  /* 0x00008f001f817a23 */ /* 0x100fe40000010806 */
[--C-:B------:R-:W-:Y:S02]  /*d8e0*/  FFMA.FTZ R136, R42, c[0x0][0x23c], -R6.reuse ;  /* 0x00008f002a887a23 */ /* 0x100fe40000010806 */
[C---:B-----5:R-:W-:Y:S02]  /*d8f0*/  FMUL.FTZ R51, R2.reuse, R95 ;  /* 0x0000005f02337220 */ /* 0x060fe40000410000 */
[----:B------:R-:W-:Y:S02]  /*d900*/  FMUL.FTZ R50, R2, R94 ;  /* 0x0000005e02327220 */ /* 0x000fe40000410000 */
[----:B------:R-:W-:Y:S01]  /*d910*/  FFMA.FTZ R137, R43, c[0x0][0x23c], -R6 ;  /* 0x00008f002b897a23 */ /* 0x000fe20000010806 */
[----:B------:R-:W5:Y:S01]  /*d920*/  MUFU.EX2 R72, R72 ;  /* 0x0000004800487308 */ /* 0x000f620000000800 */
[----:B------:R-:W-:Y:S02]  /*d930*/  IMAD.MOV.U32 R124, RZ, RZ, R204 ;  /* 0x000000ffff7c7224 */ /* 0x000fe400078e00cc */
[----:B------:R-:W-:Y:S02]  /*d940*/  IMAD.MOV.U32 R125, RZ, RZ, R205 ;  /* 0x000000ffff7d7224 */ /* 0x000fe400078e00cd */
[--C-:B------:R-:W-:Y:S02]  /*d950*/  FFMA.FTZ R93, R18, c[0x0][0x23c], -R74.reuse ;  /* 0x00008f00125d7a23 */ /* 0x100fe4000001084a */
[----:B------:R-:W-:Y:S02]  /*d960*/  FFMA.FTZ R109, R22, c[0x0][0x23c], -R74 ;  /* 0x00008f00166d7a23 */ /* 0x000fe4000001084a */
[--C-:B------:R-:W-:Y:S02]  /*d970*/  FFMA.FTZ R128, R30, c[0x0][0x23c], -R6.reuse ;  /* 0x00008f001e807a23 */ /* 0x100fe40000010806 */
[--C-:B-1----:R-:W-:Y:S02]  /*d980*/  FFMA.FTZ R148, R46, c[0x0][0x23c], -R6.reuse ;  /* 0x00008f002e947a23 */ /* 0x102fe40000010806 */
[--C-:B------:R-:W-:Y:S02]  /*d990*/  FFMA.FTZ R162, R47, c[0x0][0x23c], -R6.reuse ;  /* 0x00008f002fa27a23 */ /* 0x100fe40000010806 */
[--C-:B------:R-:W-:Y:S02]  /*d9a0*/  FFMA.FTZ R224, R58, c[0x0][0x23c], -R6.reuse ;  /* 0x00008f003ae07a23 */ /* 0x100fe40000010806 */
[--C-:B------:R-:W-:Y:S02]  /*d9b0*/  FFMA.FTZ R226, R59, c[0x0][0x23c], -R6.reuse ;  /* 0x00008f003be27a23 */ /* 0x100fe40000010806 */
[--C-:B------:R-:W-:Y:S02]  /*d9c0*/  FFMA.FTZ R151, R62, c[0x0][0x23c], -R6.reuse ;  /* 0x00008f003e977a23 */ /* 0x100fe40000010806 */
[----:B------:R-:W-:Y:S02]  /*d9d0*/  FFMA.FTZ R150, R63, c[0x0][0x23c], -R6 ;  /* 0x00008f003f967a23 */ /* 0x000fe40000010806 */
[--C-:B------:R-:W-:Y:S02]  /*d9e0*/  FFMA.FTZ R205, R54, c[0x0][0x23c], -R74.reuse ;  /* 0x00008f0036cd7a23 */ /* 0x100fe4000001084a */
[----:B------:R-:W-:Y:S01]  /*d9f0*/  FFMA.FTZ R204, R55, c[0x0][0x23c], -R74 ;  /* 0x00008f0037cc7a23 */ /* 0x000fe2000001084a */
[----:B------:R-:W-:Y:S01]  /*da00*/  MUFU.EX2 R151, R151 ;  /* 0x0000009700977308 */ /* 0x000fe20000000800 */
[----:B------:R-:W-:Y:S01]  /*da10*/  FFMA.FTZ R74, R11, c[0x0][0x23c], -R6 ;  /* 0x00008f000b4a7a23 */ /* 0x000fe20000010806 */
[----:B------:R-:W-:Y:S01]  /*da20*/  LOP3.LUT R6, R144, 0xff, RZ, 0xc0, !PT ;  /* 0x000000ff90067812 */ /* 0x000fe200078ec0ff */
[C---:B------:R-:W-:Y:S02]  /*da30*/  FMUL.FTZ R38, R2.reuse, R106 ;  /* 0x0000006a02267220 */ /* 0x040fe40000410000 */
[C---:B------:R-:W-:Y:S01]  /*da40*/  FMUL.FTZ R39, R2.reuse, R107 ;  /* 0x0000006b02277220 */ /* 0x040fe20000410000 */
[----:B------:R-:W-:Y:S01]  /*da50*/  ISETP.GE.U32.AND P2, PT, R217, R6, PT ;  /* 0x00000006d900720c */ /* 0x000fe20003f46070 */
[C---:B------:R-:W-:Y:S02]  /*da60*/  FMUL.FTZ R6, R2.reuse, R138 ;  /* 0x0000008a02067220 */ /* 0x040fe40000410000 */
[C---:B------:R-:W-:Y:S01]  /*da70*/  FMUL.FTZ R18, R2.reuse, R126 ;  /* 0x0000007e02127220 */ /* 0x040fe20000410000 */
[----:B------:R-:W-:Y:S01]  /*da80*/  MUFU.EX2 R150, R150 ;  /* 0x0000009600967308 */ /* 0x000fe20000000800 */
[C---:B------:R-:W-:Y:S02]  /*da90*/  FMUL.FTZ R19, R2.reuse, R127 ;  /* 0x0000007f02137220 */ /* 0x040fe40000410000 */
[C---:B------:R-:W-:Y:S02]  /*daa0*/  FMUL.FTZ R22, R2.reuse, R122 ;  /* 0x0000007a02167220 */ /* 0x040fe40000410000 */
[C---:B------:R-:W-:Y:S02]  /*dab0*/  FMUL.FTZ R23, R2.reuse, R123 ;  /* 0x0000007b02177220 */ /* 0x040fe40000410000 */
[C---:B------:R-:W-:Y:S02]  /*dac0*/  FMUL.FTZ R34, R2.reuse, R110 ;  /* 0x0000006e02227220 */ /* 0x040fe40000410000 */
[C---:B------:R-:W-:Y:S02]  /*dad0*/  FMUL.FTZ R35, R2.reuse, R111 ;  /* 0x0000006f02237220 */ /* 0x040fe40000410000 */
[C---:B------:R-:W-:Y:S02]  /*dae0*/  FMUL.FTZ R66, R2.reuse, R78 ;  /* 0x0000004e02427220 */ /* 0x040fe40000410000 */
[----:B------:R-:W-:Y:S01]  /*daf0*/  FMUL.FTZ R67, R2, R79 ;  /* 0x0000004f02437220 */ /* 0x000fe20000410000 */
[----:B------:R-:W-:Y:S01]  /*db00*/  F2FP.PACK_AB R79, R76, R71 ;  /* 0x000000474c4f723e */ /* 0x000fe200000000ff */
[C---:B------:R-:W-:Y:S02]  /*db10*/  FMUL.FTZ R54, R2.reuse, R90 ;  /* 0x0000005a02367220 */ /* 0x040fe40000410000 */
[C---:B------:R-:W-:Y:S01]  /*db20*/  FMUL.FTZ R55, R2.reuse, R91 ;  /* 0x0000005b02377220 */ /* 0x040fe20000410000 */
[C---:B------:R-:W-:Y:S01]  /*db30*/  PRMT R78, R79.reuse, 0x7632, R78 ;  /* 0x000076324f4e7816 */ /* 0x040fe2000000004e */
[----:B------:R-:W-:Y:S01]  /*db40*/  FFMA.FTZ R92, R2, R216, R163 ;  /* 0x000000d8025c7223 */ /* 0x000fe200000100a3 */
[----:B------:R-:W-:Y:S01]  /*db50*/  @!P2 HADD2 R251, -R79.H0_H0, -RZ.H0_H0 ;  /* 0xa00000ff4ffba230 */ /* 0x000fe20000000900 */
[----:B------:R-:W-:Y:S01]  /*db60*/  FADD.FTZ R88, R142, R85 ;  /* 0x000000558e587221 */ /* 0x000fe20000010000 */
[----:B------:R-:W-:Y:S01]  /*db70*/  PRMT R89, R79, 0x5410, R78 ;  /* 0x000054104f597816 */ /* 0x000fe2000000004e */
[C---:B----4-:R-:W-:Y:S01]  /*db80*/  FMUL.FTZ R27, R0.reuse, R119 ;  /* 0x00000077001b7220 */ /* 0x050fe20000410000 */
[----:B------:R-:W-:Y:S01]  /*db90*/  MUFU.EX2 R85, R152 ;  /* 0x0000009800557308 */ /* 0x000fe20000000800 */
[----:B------:R-:W-:Y:S01]  /*dba0*/  @!P2 PRMT R79, R251, 0x5410, RZ ;  /* 0x00005410fb4fa816 */ /* 0x000fe200000000ff */
        /* <DEDUP_REMOVED lines=16> */
[----:B-----5:R-:W-:Y:S01]  /*dcb0*/  FFMA.FTZ R77, R0, R222, R72 ;  /* 0x000000de004d7223 */ /* 0x020fe20000010048 */
[----:B------:R-:W-:Y:S01]  /*dcc0*/  MUFU.EX2 R82, R154 ;  /* 0x0000009a00527308 */ /* 0x000fe20000000800 */
[----:B------:R-:W-:Y:S04]  /*dcd0*/  IMAD.WIDE.U32 R90, R155, -0x2daee0ad, RZ ;  /* 0xd2511f539b5a7825 */ /* 0x000fe800078e00ff */
[----:B------:R-:W-:Y:S01]  /*dce0*/  FADD.FTZ R83, R73, R147 ;  /* 0x0000009349537221 */ /* 0x000fe20000010000 */
[----:B------:R-:W-:Y:S01]  /*dcf0*/  LOP3.LUT R86, R91, UR31, R198, 0x96, !PT ;  /* 0x0000001f5b567c12 */ /* 0x000fe2000f8e96c6 */
[----:B------:R-:W-:Y:S02]  /*dd00*/  FADD.FTZ R88, R71, R88 ;  /* 0x0000005847587221 */ /* 0x000fe40000010000 */
[----:B------:R-:W-:Y:S01]  /*dd10*/  IMAD.MOV.U32 R122, RZ, RZ, R124 ;  /* 0x000000ffff7a7224 */ /* 0x000fe200078e007c */
[----:B------:R-:W-:Y:S01]  /*dd20*/  MUFU.EX2 R154, R136 ;  /* 0x00000088009a7308 */ /* 0x000fe20000000800 */
[----:B------:R-:W-:Y:S02]  /*dd30*/  IMAD.MOV.U32 R123, RZ, RZ, R125 ;  /* 0x000000ffff7b7224 */ /* 0x000fe400078e007d */
[----:B------:R-:W-:Y:S04]  /*dd40*/  IMAD.WIDE.U32 R124, R160, -0x2daee0ad, RZ ;  /* 0xd2511f53a07c7825 */ /* 0x000fe800078e00ff */
[----:B------:R-:W-:Y:S01]  /*dd50*/  FADD.FTZ R88, R76, R88 ;  /* 0x000000584c587221 */ /* 0x000fe20000010000 */
[----:B------:R-:W-:Y:S01]  /*dd60*/  LOP3.LUT R87, R125, UR31, R214, 0x96, !PT ;  /* 0x0000001f7d577c12 */ /* 0x000fe2000f8e96d6 */
[----:B------:R-:W-:Y:S01]  /*dd70*/  FADD.FTZ R92, R206, R92 ;  /* 0x0000005cce5c7221 */ /* 0x000fe20000010000 */
[----:B------:R-:W-:Y:S02]  /*dd80*/  MUFU.EX2 R201, R213 ;  /* 0x000000d500c97308 */ /* 0x000fe40000000800 */
[----:B------:R-:W-:Y:S01]  /*dd90*/  LOP3.LUT R76, R87, 0xff, RZ, 0xc0, !PT ;  /* 0x000000ff574c7812 */ /* 0x000fe200078ec0ff */
[----:B--2---:R-:W-:Y:S05]  /*dda0*/  @!P4 HADD2 R108, -R81.H0_H0, -RZ.H0_H0 ;  /* 0xa00000ff516cc230 */ /* 0x004fea0000000900 */
[----:B------:R-:W-:Y:S04]  /*ddb0*/  PRMT R10, R108, 0x7610, R10 ;  /* 0x000076106c0a7816 */ /* 0x000fe8000000000a */
[----:B------:R-:W-:Y:S01]  /*ddc0*/  @!P4 PRMT R81, R10, 0x5410, RZ ;  /* 0x000054100a51c816 */ /* 0x000fe200000000ff */
[----:B------:R-:W-:Y:S02]  /*ddd0*/  FMUL.FTZ R10, R0, R134 ;  /* 0x00000086000a7220 */ /* 0x000fe40000410000 */
[----:B------:R-:W1:Y:S01]  /*dde0*/  MUFU.EX2 R0, R74 ;  /* 0x0000004a00007308 */ /* 0x000e620000000800 */
[----:B---3--:R-:W-:Y:S05]  /*ddf0*/  @!P0 HADD2 R75, -R80.H0_H0, -RZ.H0_H0 ;  /* 0xa00000ff504b8230 */ /* 0x008fea0000000900 */
[----:B------:R-:W-:Y:S01]  /*de00*/  PRMT R7, R75, 0x7610, R7 ;  /* 0x000076104b077816 */ /* 0x000fe20000000007 */
[----:B------:R2:W-:Y:S03]  /*de10*/  @!P0 STL.S16 [R1+0xc], R75 ;  /* 0x00000c4b01008387 */ /* 0x0005e60000100600 */
[----:B------:R-:W-:Y:S01]  /*de20*/  @!P0 PRMT R80, R7, 0x5410, RZ ;  /* 0x0000541007508816 */ /* 0x000fe200000000ff */
[----:B------:R3:W-:Y:S01]  /*de30*/  @!P4 STL.S16 [R1+0x8], R108 ;  /* 0x0000086c0100c387 */ /* 0x0007e20000100600 */
[----:B------:R-:W-:Y:S01]  /*de40*/  FMUL.FTZ R7, R2, R139 ;  /* 0x0000008b02077220 */ /* 0x000fe20000410000 */
[----:B------:R-:W-:Y:S02]  /*de50*/  LOP3.LUT R2, R144, 0xffff, RZ, 0xc0, !PT ;  /* 0x0000ffff90027812 */ /* 0x000fe400078ec0ff */
[----:B------:R4:W5:Y:S02]  /*de60*/  LDL.S16 R95, [R1+0x4] ;  /* 0x00000400015f7983 */ /* 0x0009640000100600 */
[----:B------:R-:W-:Y:S02]  /*de70*/  SHF.R.U32.HI R2, RZ, 0x8, R2 ;  /* 0x00000008ff027819 */ /* 0x000fe40000011602 */
[----:B-1----:R-:W-:Y:S01]  /*de80*/  F2FP.PACK_AB R72, R0, R72 ;  /* 0x000000480048723e */ /* 0x002fe200000000ff */
[----:B------:R4:W4:Y:S01]  /*de90*/  LDL.S16 R94, [R1] ;  /* 0x00000000015e7983 */ /* 0x0009220000100600 */
[----:B------:R-:W-:Y:S04]  /*dea0*/  LOP3.LUT R2, R2, 0xffff, RZ, 0xc0, !PT ;  /* 0x0000ffff02027812 */ /* 0x000fe800078ec0ff */
[C---:B------:R-:W-:Y:S02]  /*deb0*/  ISETP.GE.U32.AND P0, PT, R217.reuse, R2, PT ;  /* 0x00000002d900720c */ /* 0x040fe40003f06070 */
[----:B------:R-:W-:Y:S04]  /*dec0*/  SHF.R.U32.HI R2, RZ, 0x18, R144 ;  /* 0x00000018ff027819 */ /* 0x000fe80000011690 */
[----:B------:R-:W-:Y:S01]  /*ded0*/  ISETP.GE.U32.AND P2, PT, R217, R2, PT ;  /* 0x00000002d900720c */ /* 0x000fe20003f46070 */
[----:B--2---:R-:W1:Y:S01]  /*dee0*/  MUFU.EX2 R75, R149 ;  /* 0x00000095004b7308 */ /* 0x004e620000000800 */
[C---:B------:R-:W-:Y:S01]  /*def0*/  LOP3.LUT R2, R86.reuse, 0xff, RZ, 0xc0, !PT ;  /* 0x000000ff56027812 */ /* 0x040fe200078ec0ff */
[----:B---3--:R2:W3:Y:S04]  /*df00*/  LDL.S16 R108, [R1+0x14] ;  /* 0x00001400016c7983 */ /* 0x0084e80000100600 */
[----:B------:R-:W-:Y:S05]  /*df10*/  @!P0 HADD2 R247, -R78.H0_H0, -RZ.H0_H0 ;  /* 0xa00000ff4ef78230 */ /* 0x000fea0000000900 */
[----:B------:R-:W-:Y:S02]  /*df20*/  @!P0 PRMT R78, R247, 0x5410, RZ ;  /* 0x00005410f74e8816 */ /* 0x000fe400000000ff */
[----:B------:R-:W-:Y:S02]  /*df30*/  ISETP.GE.U32.AND P0, PT, R217, R2, PT ;  /* 0x00000002d900720c */ /* 0x000fe40003f06070 */
[----:B------:R-:W-:Y:S04]  /*df40*/  LOP3.LUT R2, R86, 0xffff, RZ, 0xc0, !PT ;  /* 0x0000ffff56027812 */ /* 0x000fe800078ec0ff */
[----:B------:R-:W-:Y:S04]  /*df50*/  SHF.R.U32.HI R2, RZ, 0x8, R2 ;  /* 0x00000008ff027819 */ /* 0x000fe80000011602 */
[----:B------:R-:W-:Y:S02]  /*df60*/  LOP3.LUT R2, R2, 0xffff, RZ, 0xc0, !PT ;  /* 0x0000ffff02027812 */ /* 0x000fe400078ec0ff */
[----:B-1----:R-:W-:Y:S04]  /*df70*/  F2FP.PACK_AB R74, R85, R75 ;  /* 0x0000004b554a723e */ /* 0x002fe800000000ff */
[C---:B------:R-:W-:Y:S04]  /*df80*/  PRMT R73, R74.reuse, 0x7632, R73 ;  /* 0x000076324a497816 */ /* 0x040fe80000000049 */
[----:B------:R-:W-:Y:S01]  /*df90*/  PRMT R105, R74, 0x5410, R73 ;  /* 0x000054104a697816 */ /* 0x000fe20000000049 */
[----:B-----5:R-:W-:Y:S05]  /*dfa0*/  @!P0 HADD2 R95, -R74.H0_H0, -RZ.H0_H0 ;  /* 0xa00000ff4a5f8230 */ /* 0x020fea0000000900 */
[----:B------:R-:W-:Y:S01]  /*dfb0*/  PRMT R71, R95, 0x7610, R71 ;  /* 0x000076105f477816 */ /* 0x000fe20000000047 */
[----:B------:R1:W-:Y:S03]  /*dfc0*/  @!P0 STL.S16 [R1+0x4], R95 ;  /* 0x0000045f01008387 */ /* 0x0003e60000100600 */
[----:B------:R-:W-:Y:S01]  /*dfd0*/  @!P0 PRMT R74, R71, 0x5410, RZ ;  /* 0x00005410474a8816 */ /* 0x000fe200000000ff */
[----:B------:R2:W5:Y:S01]  /*dfe0*/  LDL.S16 R107, [R1+0x10] ;  /* 0x00001000016b7983 */ /* 0x0005620000100600 */
[----:B------:R-:W-:Y:S01]  /*dff0*/  ISETP.GE.U32.AND P0, PT, R217, R2, PT ;  /* 0x00000002d900720c */ /* 0x000fe20003f06070 */
[----:B------:R2:W2:Y:S10]  /*e000*/  MUFU.EX2 R71, R93 ;  /* 0x0000005d00477308 */ /* 0x0004b40000000800 */
[----:B------:R-:W3:Y:S02]  /*e010*/  MUFU.EX2 R2, R100 ;  /* 0x0000006400027308 */ /* 0x000ee40000000800 */
[----:B----4-:R-:W-:Y:S05]  /*e020*/  @!P0 HADD2 R94, -R73.H0_H0, -RZ.H0_H0 ;  /* 0xa00000ff495e8230 */ /* 0x010fea0000000900 */
[----:B------:R4:W-:Y:S01]  /*e030*/  @!P0 STL.S16 [R1], R94 ;  /* 0x0000005e01008387 */ /* 0x0009e20000100600 */
[----:B-1----:R-:W-:Y:S02]  /*e040*/  FADD.FTZ R95, R0, R77 ;  /* 0x0000004d005f7221 */ /* 0x002fe40000010000 */
[----:B------:R-:W1:Y:S01]  /*e050*/  MUFU.EX2 R0, R153 ;  /* 0x0000009900007308 */ /* 0x000e620000000800 */
[----:B------:R1:W5:Y:S01]  /*e060*/  LDL.S16 R106, [R1+0x28] ;  /* 0x00002800016a7983 */ /* 0x0003620000100600 */
[----:B------:R-:W-:Y:S01]  /*e070*/  FADD.FTZ R77, R97, R83 ;  /* 0x00000053614d7221 */ /* 0x000fe20000010000 */
[----:B--2---:R-:W-:Y:S01]  /*e080*/  PRMT R93, R94, 0x7610, R93 ;  /* 0x000076105e5d7816 */ /* 0x004fe2000000005d */
[----:B------:R-:W-:Y:S01]  /*e090*/  FADD.FTZ R92, R71, R92 ;  /* 0x0000005c475c7221 */ /* 0x000fe20000010000 */
[----:B------:R2:W2:Y:S02]  /*e0a0*/  LDL.S16 R102, [R1+0x18] ;  /* 0x0000180001667983 */ /* 0x0004a40000100600 */
[----:B------:R-:W-:Y:S01]  /*e0b0*/  @!P0 PRMT R73, R93, 0x5410, RZ ;  /* 0x000054105d498816 */ /* 0x000fe200000000ff */
[----:B------:R-:W-:Y:S01]  /*e0c0*/  FADD.FTZ R93, R75, R77 ;  /* 0x0000004d4b5d7221 */ /* 0x000fe20000010000 */
[----:B------:R-:W-:Y:S01]  /*e0d0*/  ISETP.GE.U32.AND P0, PT, R217, R76, PT ;  /* 0x0000004cd900720c */ /* 0x000fe20003f06070 */
[----:B------:R-:W-:Y:S01]  /*e0e0*/  MUFU.EX2 R77, R101 ;  /* 0x00000065004d7308 */ /* 0x000fe20000000800 */
[C---:B---3--:R-:W-:Y:S01]  /*e0f0*/  F2FP.PACK_AB R118, R2.reuse, R71 ;  /* 0x000000470276723e */ /* 0x048fe200000000ff */
[----:B------:R-:W-:Y:S01]  /*e100*/  FADD.FTZ R97, R2, R92 ;  /* 0x0000005c02617221 */ /* 0x000fe20000010000 */
[----:B------:R-:W-:Y:S07]  /*e110*/  LOP3.LUT R2, R90, 0xff, RZ, 0xc0, !PT ;  /* 0x000000ff5a027812 */ /* 0x000fee00078ec0ff */
[----:B------:R-:W-:Y:S01]  /*e120*/  MUFU.EX2 R83, R156 ;  /* 0x0000009c00537308 */ /* 0x000fe20000000800 */
[----:B-1----:R-:W-:Y:S01]  /*e130*/  F2FP.PACK_AB R76, R82, R0 ;  /* 0x00000000524c723e */ /* 0x002fe200000000ff */
[----:B----4-:R-:W-:Y:S01]  /*e140*/  FADD.FTZ R94, R0, R88 ;  /* 0x00000058005e7221 */ /* 0x010fe20000010000 */
[----:B------:R-:W-:Y:S02]  /*e150*/  LOP3.LUT R0, R87, 0xffff, RZ, 0xc0, !PT ;  /* 0x0000ffff57007812 */ /* 0x000fe400078ec0ff */
[----:B------:R-:W-:Y:S01]  /*e160*/  PRMT R75, R76, 0x7632, R75 ;  /* 0x000076324c4b7816 */ /* 0x000fe2000000004b */
[----:B------:R-:W-:Y:S01]  /*e170*/  @!P0 HADD2 R108, -R76.H0_H0, -RZ.H0_H0 ;  /* 0xa00000ff4c6c8230 */ /* 0x000fe20000000900 */
[----:B------:R-:W-:Y:S03]  /*e180*/  SHF.R.U32.HI R88, RZ, 0x8, R0 ;  /* 0x00000008ff587819 */ /* 0x000fe60000011600 */
[----:B------:R-:W1:Y:S01]  /*e190*/  MUFU.EX2 R0, R104 ;  /* 0x0000006800007308 */ /* 0x000e620000000800 */
[----:B------:R-:W-:Y:S01]  /*e1a0*/  PRMT R98, R108, 0x7610, R98 ;  /* 0x000076106c627816 */ /* 0x000fe20000000062 */
[----:B------:R3:W-:Y:S01]  /*e1b0*/  @!P0 STL.S16 [R1+0x14], R108 ;  /* 0x0000146c01008387 */ /* 0x0007e20000100600 */
[----:B------:R-:W-:Y:S02]  /*e1c0*/  LOP3.LUT R88, R88, 0xffff, RZ, 0xc0, !PT ;  /* 0x0000ffff58587812 */ /* 0x000fe400078ec0ff */
[----:B-1----:R-:W-:Y:S02]  /*e1d0*/  F2FP.PACK_AB R71, R0, R77 ;  /* 0x0000004d0047723e */ /* 0x002fe400000000ff */
[----:B---3--:R-:W-:Y:S02]  /*e1e0*/  PRMT R108, R76, 0x5410, R75 ;  /* 0x000054104c6c7816 */ /* 0x008fe4000000004b */
[----:B------:R-:W-:Y:S02]  /*e1f0*/  @!P0 PRMT R76, R98, 0x5410, RZ ;  /* 0x00005410624c8816 */ /* 0x000fe400000000ff */
[----:B------:R-:W-:Y:S01]  /*e200*/  ISETP.GE.U32.AND P0, PT, R217, R88, PT ;  /* 0x00000058d900720c */ /* 0x000fe20003f06070 */
[----:B------:R-:W1:Y:S01]  /*e210*/  MUFU.EX2 R98, R159 ;  /* 0x0000009f00627308 */ /* 0x000e620000000800 */
[----:B------:R-:W-:Y:S09]  /*e220*/  FADD.FTZ R88, R77, R95 ;  /* 0x0000005f4d587221 */ /* 0x000ff20000010000 */
[----:B------:R-:W-:Y:S10]  /*e230*/  MUFU.EX2 R95, R158 ;  /* 0x0000009e005f7308 */ /* 0x000ff40000000800 */
[----:B------:R-:W-:Y:S01]  /*e240*/  MUFU.EX2 R159, R199 ;  /* 0x000000c7009f7308 */ /* 0x000fe20000000800 */
[----:B-1----:R-:W-:Y:S04]  /*e250*/  F2FP.PACK_AB R77, R98, R83 ;  /* 0x00000053624d723e */ /* 0x002fe800000000ff */
[----:B------:R-:W-:Y:S05]  /*e260*/  PRMT R92, R77, 0x7632, R92 ;  /* 0x000076324d5c7816 */ /* 0x000fea000000005c */
[----:B------:R-:W1:Y:S02]  /*e270*/  MUFU.EX2 R199, R215 ;  /* 0x000000d700c77308 */ /* 0x000e640000000800 */
[----:B-1----:R-:W-:Y:S01]  /*e280*/  F2FP.PACK_AB R160, R201, R199 ;  /* 0x000000c7c9a0723e */ /* 0x002fe200000000ff */
[----:B-----5:R-:W-:Y:S05]  /*e290*/  @!P0 HADD2 R107, -R75.H0_H0, -RZ.H0_H0 ;  /* 0xa00000ff4b6b8230 */ /* 0x020fea0000000900 */
[----:B------:R-:W-:Y:S01]  /*e2a0*/  PRMT R99, R107, 0x7610, R99 ;  /* 0x000076106b637816 */ /* 0x000fe20000000063 */
[----:B------:R1:W-:Y:S03]  /*e2b0*/  @!P0 STL.S16 [R1+0x10], R107 ;  /* 0x0000106b01008387 */ /* 0x0003e60000100600 */
[----:B------:R-:W-:Y:S01]  /*e2c0*/  @!P0 PRMT R75, R99, 0x5410, RZ ;  /* 0x00005410634b8816 */ /* 0x000fe200000000ff */
[----:B------:R3:W4:Y:S01]  /*e2d0*/  LDL.S16 R101, [R1+0x1c] ;  /* 0x00001c0001657983 */ /* 0x0007220000100600 */
[----:B------:R-:W-:Y:S01]  /*e2e0*/  ISETP.GE.U32.AND P0, PT, R217, R2, PT ;  /* 0x00000002d900720c */ /* 0x000fe20003f06070 */
[----:B------:R-:W-:Y:S01]  /*e2f0*/  FADD.FTZ R99, R0, R88 ;  /* 0x0000005800637221 */ /* 0x000fe20000010000 */
[----:B------:R-:W-:Y:S01]  /*e300*/  LOP3.LUT R2, R90, 0xffff, RZ, 0xc0, !PT ;  /* 0x0000ffff5a027812 */ /* 0x000fe200078ec0ff */
[----:B------:R3:W5:Y:S01]  /*e310*/  LDL.S16 R104, [R1+0x20] ;  /* 0x0000200001687983 */ /* 0x0007620000100600 */
[--C-:B------:R-:W-:Y:S01]  /*e320*/  FADD.FTZ R88, R85, R93.reuse ;  /* 0x0000005d55587221 */ /* 0x100fe20000010000 */
[----:B------:R-:W2:Y:S01]  /*e330*/  MUFU.EX2 R0, R157 ;  /* 0x0000009d00007308 */ /* 0x000ea20000000800 */
[----:B------:R-:W-:Y:S01]  /*e340*/  SHF.R.U32.HI R2, RZ, 0x8, R2 ;  /* 0x00000008ff027819 */ /* 0x000fe20000011602 */
[----:B------:R-:W-:Y:S03]  /*e350*/  FADD.FTZ R85, R82, R94 ;  /* 0x0000005e52557221 */ /* 0x000fe60000010000 */
[----:B------:R-:W-:Y:S03]  /*e360*/  LOP3.LUT R2, R2, 0xffff, RZ, 0xc0, !PT ;  /* 0x0000ffff02027812 */ /* 0x000fe600078ec0ff */
[----:B------:R-:W-:Y:S02]  /*e370*/  @!P0 HADD2 R106, -R77.H0_H0, -RZ.H0_H0 ;  /* 0xa00000ff4d6a8230 */ /* 0x000fe40000000900 */
[----:B------:R-:W2:Y:S03]  /*e380*/  MUFU.EX2 R82, R109 ;  /* 0x0000006d00527308 */ /* 0x000ea60000000800 */
[----:B------:R-:W-:Y:S01]  /*e390*/  PRMT R93, R106, 0x7610, R93 ;  /* 0x000076106a5d7816 */ /* 0x000fe2000000005d */
[----:B-1----:R3:W3:Y:S04]  /*e3a0*/  LDL.S16 R107, [R1+0x24] ;  /* 0x00002400016b7983 */ /* 0x0026e80000100600 */
[----:B------:R1:W-:Y:S02]  /*e3b0*/  @!P0 STL.S16 [R1+0x28], R106 ;  /* 0x0000286a01008387 */ /* 0x0003e40000100600 */
[----:B-1----:R-:W-:Y:S02]  /*e3c0*/  PRMT R106, R77, 0x5410, R92 ;  /* 0x000054104d6a7816 */ /* 0x002fe4000000005c */
[----:B------:R-:W-:Y:S02]  /*e3d0*/  @!P0 PRMT R77, R93, 0x5410, RZ ;  /* 0x000054105d4d8816 */ /* 0x000fe400000000ff */
[C---:B------:R-:W-:Y:S02]  /*e3e0*/  ISETP.GE.U32.AND P0, PT, R217.reuse, R2, PT ;  /* 0x00000002d900720c */ /* 0x040fe40003f06070 */
[----:B------:R-:W-:Y:S01]  /*e3f0*/  LOP3.LUT R93, R124, 0xff, RZ, 0xc0, !PT ;  /* 0x000000ff7c5d7812 */ /* 0x000fe200078ec0ff */
[----:B------:R-:W1:Y:S03]  /*e400*/  MUFU.EX2 R2, R117 ;  /* 0x0000007500027308 */ /* 0x000e660000000800 */
[----:B------:R-:W-:Y:S02]  /*e410*/  ISETP.GE.U32.AND P4, PT, R217, R93, PT ;  /* 0x0000005dd900720c */ /* 0x000fe40003f86070 */
[----:B--2---:R-:W-:Y:S05]  /*e420*/  F2FP.PACK_AB R93, R95, R0 ;  /* 0x000000005f5d723e */ /* 0x004fea00000000ff */
[----:B------:R-:W-:Y:S05]  /*e430*/  @!P0 HADD2 R102, -R92.H0_H0, -RZ.H0_H0 ;  /* 0xa00000ff5c668230 */ /* 0x000fea0000000900 */
[----:B------:R-:W-:Y:S01]  /*e440*/  PRMT R100, R102, 0x7610, R100 ;  /* 0x0000761066647816 */ /* 0x000fe20000000064 */
[----:B------:R2:W-:Y:S03]  /*e450*/  @!P0 STL.S16 [R1+0x18], R102 ;  /* 0x0000186601008387 */ /* 0x0005e60000100600 */
[----:B------:R-:W-:Y:S01]  /*e460*/  @!P0 PRMT R92, R100, 0x5410, RZ ;  /* 0x00005410645c8816 */ /* 0x000fe200000000ff */
[----:B------:R-:W-:Y:S02]  /*e470*/  FADD.FTZ R100, R83, R88 ;  /* 0x0000005853647221 */ /* 0x000fe40000010000 */
[--C-:B------:R-:W-:Y:S01]  /*e480*/  FADD.FTZ R83, R82, R97.reuse ;  /* 0x0000006152537221 */ /* 0x100fe20000010000 */
[C---:B------:R-:W-:Y:S02]  /*e490*/  PRMT R97, R93.reuse, 0x7632, R97 ;  /* 0x000076325d617816 */ /* 0x040fe40000000061 */
[----:B-1----:R-:W-:Y:S02]  /*e4a0*/  F2FP.PACK_AB R127, R2, R82 ;  /* 0x00000052027f723e */ /* 0x002fe400000000ff */
[----:B------:R-:W-:Y:S01]  /*e4b0*/  PRMT R109, R93, 0x5410, R97 ;  /* 0x000054105d6d7816 */ /* 0x000fe20000000061 */
[----:B------:R1:W-:Y:S01]  /*e4c0*/  MUFU.EX2 R82, R121 ;  /* 0x0000007900527308 */ /* 0x0003e20000000800 */
[----:B--2---:R-:W-:Y:S01]  /*e4d0*/  FADD.FTZ R102, R0, R85 ;  /* 0x0000005500667221 */ /* 0x004fe20000010000 */
[C---:B------:R-:W-:Y:S04]  /*e4e0*/  PRMT R0, R72.reuse, 0x7632, R0 ;  /* 0x0000763248007816 */ /* 0x040fe80000000000 */
[----:B------:R-:W-:Y:S01]  /*e4f0*/  PRMT R85, R72, 0x5410, R0 ;  /* 0x0000541048557816 */ /* 0x000fe20000000000 */
[----:B----4-:R-:W-:Y:S02]  /*e500*/  @!P4 HADD2 R101, -R93.H0_H0, -RZ.H0_H0 ;  /* 0xa00000ff5d65c230 */ /* 0x010fe40000000900 */
[----:B-----5:R-:W-:Y:S03]  /*e510*/  @!P6 HADD2 R104, -R0.H0_H0, -RZ.H0_H0 ;  /* 0xa00000ff0068e230 */ /* 0x020fe60000000900 */
[----:B------:R-:W-:Y:S01]  /*e520*/  PRMT R94, R101, 0x7610, R94 ;  /* 0x00007610655e7816 */ /* 0x000fe2000000005e */
[----:B------:R2:W-:Y:S03]  /*e530*/  @!P4 STL.S16 [R1+0x1c], R101 ;  /* 0x00001c650100c387 */ /* 0x0005e60000100600 */
[----:B------:R-:W-:Y:S02]  /*e540*/  @!P4 PRMT R93, R94, 0x5410, RZ ;  /* 0x000054105e5dc816 */ /* 0x000fe400000000ff */
[----:B------:R-:W-:Y:S01]  /*e550*/  PRMT R103, R104, 0x7610, R103 ;  /* 0x0000761068677816 */ /* 0x000fe20000000067 */
[----:B------:R-:W-:Y:S03]  /*e560*/  MUFU.EX2 R94, R128 ;  /* 0x00000080005e7308 */ /* 0x000fe60000000800 */
[----:B------:R-:W-:Y:S05]  /*e570*/  @!P6 PRMT R0, R103, 0x5410, RZ ;  /* 0x000054106700e816 */ /* 0x000fea00000000ff */
[----:B------:R-:W-:Y:S01]  /*e580*/  STG.E.U16 [R188.64+0x2], R0 ;  /* 0x00000200bc007986 */ /* 0x000fe2000c101510 */
[----:B---3--:R-:W-:Y:S05]  /*e590*/  @!P1 HADD2 R107, -R72.H0_H0, -RZ.H0_H0 ;  /* 0xa00000ff486b9230 */ /* 0x008fea0000000900 */
[----:B------:R-:W-:Y:S01]  /*e5a0*/  PRMT R88, R107, 0x7610, R88 ;  /* 0x000076106b587816 */ /* 0x000fe20000000058 */
[----:B------:R3:W-:Y:S03]  /*e5b0*/  @!P1 STL.S16 [R1+0x24], R107 ;  /* 0x0000246b01009387 */ /* 0x0007e60000100600 */
[----:B------:R-:W-:Y:S01]  /*e5c0*/  @!P1 PRMT R72, R88, 0x5410, RZ ;  /* 0x0000541058489816 */ /* 0x000fe200000000ff */
[----:B------:R4:W-:Y:S01]  /*e5d0*/  @!P6 STL.S16 [R1+0x20], R104 ;  /* 0x000020680100e387 */ /* 0x0009e20000100600 */
[----:B--2---:R-:W-:Y:S01]  /*e5e0*/  FADD.FTZ R101, R2, R83 ;  /* 0x0000005302657221 */ /* 0x004fe20000010000 */
[----:B------:R-:W-:Y:S01]  /*e5f0*/  SHF.R.U32.HI R2, RZ, 0x10, R144 ;  /* 0x00000010ff027819 */ /* 0x000fe20000011690 */
[----:B------:R-:W2:Y:S01]  /*e600*/  MUFU.EX2 R88, R132 ;  /* 0x0000008400587308 */ /* 0x000ea20000000800 */
[----:B------:R2:W5:Y:S02]  /*e610*/  LDL.S16 R119, [R1+0x2c] ;  /* 0x00002c0001777983 */ /* 0x0005640000100600 */
[----:B------:R-:W-:Y:S02]  /*e620*/  LOP3.LUT R2, R2, 0xff, RZ, 0xc0, !PT ;  /* 0x000000ff02027812 */ /* 0x000fe400078ec0ff */
[----:B------:R5:W5:Y:S02]  /*e630*/  LDL.S16 R115, [R1+0x40] ;  /* 0x0000400001737983 */ /* 0x000b640000100600 */
[----:B------:R-:W-:Y:S02]  /*e640*/  ISETP.GE.U32.AND P0, PT, R217, R2, PT ;  /* 0x00000002d900720c */ /* 0x000fe40003f06070 */
[----:B-1----:R1:W5:Y:S01]  /*e650*/  LDL.S16 R121, [R1+0x3c] ;  /* 0x00003c0001797983 */ /* 0x0023620000100600 */
[----:B------:R-:W1:Y:S03]  /*e660*/  MUFU.EX2 R2, R120 ;  /* 0x0000007800027308 */ /* 0x000e660000000800 */
[----:B------:R1:W-:Y:S04]  /*e670*/  STG.E.U16 [R188.64], R72 ;  /* 0x00000048bc007986 */ /* 0x0003e8000c101510 */
[----:B------:R-:W-:Y:S01]  /*e680*/  STG.E.U16 [R168.64+0x10], R80 ;  /* 0x00001050a8007986 */ /* 0x000fe2000c101510 */
[----:B---3--:R-:W-:Y:S02]  /*e690*/  FADD.FTZ R107, R95, R102 ;  /* 0x000000665f6b7221 */ /* 0x008fe40000010000 */
[----:B------:R-:W-:Y:S01]  /*e6a0*/  MUFU.EX2 R0, R167 ;  /* 0x000000a700007308 */ /* 0x000fe20000000800 */
[----:B------:R-:W-:Y:S01]  /*e6b0*/  STG.E.U16 [R168.64+0x12], R81 ;  /* 0x00001251a8007986 */ /* 0x000fe2000c101510 */
[----:B----4-:R-:W-:Y:S02]  /*e6c0*/  FADD.FTZ R104, R98, R100 ;  /* 0x0000006462687221 */ /* 0x010fe40000010000 */
[----:B------:R-:W-:Y:S02]  /*e6d0*/  IMAD.U32 R98, RZ, RZ, UR19 ;  /* 0x00000013ff627e24 */ /* 0x000fe4000f8e00ff */
[----:B--2---:R-:W-:Y:S03]  /*e6e0*/  FADD.FTZ R95, R88, R101 ;  /* 0x00000065585f7221 */ /* 0x004fe60000010000 */
[----:B------:R-:W-:Y:S01]  /*e6f0*/  LOP3.LUT R98, R211, UR6, R98, 0x96, !PT ;  /* 0x00000006d3627c12 */ /* 0x000fe2000f8e9662 */
[----:B------:R-:W-:Y:S01]  /*e700*/  ULEA UR6, UR33, 0x1, 0x1 ;  /* 0x0000000121067891 */ /* 0x000fe2000f8e083f */
[----:B-1----:R-:W-:Y:S01]  /*e710*/  FADD.FTZ R83, R2, R99 ;  /* 0x0000006302537221 */ /* 0x002fe20000010000 */
[----:B------:R-:W-:Y:S02]  /*e720*/  F2FP.PACK_AB R2, R82, R2 ;  /* 0x000000025202723e */ /* 0x000fe400000000ff */
[----:B------:R-:W-:Y:S01]  /*e730*/  IMAD.WIDE.U32 R102, R98, -0x326172a9, RZ ;  /* 0xcd9e8d5762667825 */ /* 0x000fe200078e00ff */
[----:B------:R1:W2:Y:S03]  /*e740*/  LDL.S16 R120, [R1+0x44] ;  /* 0x0000440001787983 */ /* 0x0002a60000100600 */
[----:B------:R-:W-:Y:S01]  /*e750*/  FADD.FTZ R99, R82, R83 ;  /* 0x0000005352637221 */ /* 0x000fe20000010000 */
[----:B------:R-:W-:Y:S01]  /*e760*/  SHF.R.U32.HI R82, RZ, 0x10, R86 ;  /* 0x00000010ff527819 */ /* 0x000fe20000011656 */
[----:B------:R-:W-:Y:S01]  /*e770*/  MUFU.EX2 R72, R193 ;  /* 0x000000c100487308 */ /* 0x000fe20000000800 */
[----:B------:R-:W-:Y:S02]  /*e780*/  LOP3.LUT R84, R103, UR30, R122, 0x96, !PT ;  /* 0x0000001e67547c12 */ /* 0x000fe4000f8e967a */
[----:B------:R-:W-:Y:S02]  /*e790*/  LOP3.LUT R82, R82, 0xff, RZ, 0xc0, !PT ;  /* 0x000000ff52527812 */ /* 0x000fe400078ec0ff */
[----:B------:R-:W-:Y:S01]  /*e7a0*/  LOP3.LUT R98, R195, UR28, R102, 0x96, !PT ;  /* 0x0000001cc3627c12 */ /* 0x000fe2000f8e9666 */
[----:B------:R-:W-:Y:S01]  /*e7b0*/  IMAD.WIDE.U32 R100, R84, -0x2daee0ad, RZ ;  /* 0xd2511f5354647825 */ /* 0x000fe200078e00ff */
[----:B------:R-:W-:Y:S02]  /*e7c0*/  ISETP.GE.U32.AND P4, PT, R217, R82, PT ;  /* 0x00000052d900720c */ /* 0x000fe40003f86070 */
[----:B------:R-:W-:Y:S01]  /*e7d0*/  LOP3.LUT R82, R124, 0xffff, RZ, 0xc0, !PT ;  /* 0x0000ffff7c527812 */ /* 0x000fe200078ec0ff */
[----:B------:R-:W3:Y:S01]  /*e7e0*/  MUFU.EX2 R83, R133 ;  /* 0x0000008500537308 */ /* 0x000ee20000000800 */
[----:B------:R-:W-:Y:S01]  /*e7f0*/  SHF.R.U32.HI R86, RZ, 0x18, R86 ;  /* 0x00000018ff567819 */ /* 0x000fe20000011656 */
[----:B------:R-:W-:Y:S01]  /*e800*/  FADD.FTZ R84, R94, R99 ;  /* 0x000000635e547221 */ /* 0x000fe20000010000 */
[----:B------:R-:W-:Y:S01]  /*e810*/  SHF.R.U32.HI R82, RZ, 0x8, R82 ;  /* 0x00000008ff527819 */ /* 0x000fe20000011652 */
[----:B------:R-:W-:Y:S03]  /*e820*/  IMAD.WIDE.U32 R98, R98, -0x2daee0ad, RZ ;  /* 0xd2511f5362627825 */ /* 0x000fe600078e00ff */
[----:B------:R-:W-:Y:S02]  /*e830*/  LOP3.LUT R82, R82, 0xffff, RZ, 0xc0, !PT ;  /* 0x0000ffff52527812 */ /* 0x000fe400078ec0ff */
[----:B------:R-:W-:Y:S01]  /*e840*/  LOP3.LUT R100, R99, UR25, R100, 0x96, !PT ;  /* 0x0000001963647c12 */ /* 0x000fe2000f8e9664 */
[----:B------:R4:W-:Y:S01]  /*e850*/  MUFU.EX2 R102, R166 ;  /* 0x000000a600667308 */ /* 0x0009e20000000800 */
[----:B------:R-:W-:Y:S09]  /*e860*/  ISETP.GE.U32.AND P6, PT, R217, R82, PT ;  /* 0x00000052d900720c */ /* 0x000ff20003fc6070 */
[----:B------:R-:W1:Y:S01]  /*e870*/  MUFU.EX2 R82, R129 ;  /* 0x0000008100527308 */ /* 0x000e620000000800 */
[C---:B---3--:R-:W-:Y:S01]  /*e880*/  F2FP.PACK_AB R132, R83.reuse, R88 ;  /* 0x000000585384723e */ /* 0x048fe200000000ff */
[----:B------:R-:W-:Y:S08]  /*e890*/  FADD.FTZ R117, R83, R95 ;  /* 0x0000005f53757221 */ /* 0x000ff00000010000 */
[----:B------:R-:W3:Y:S01]  /*e8a0*/  MUFU.EX2 R88, R197 ;  /* 0x000000c500587308 */ /* 0x000ee20000000800 */
[----:B----4-:R-:W-:Y:S02]  /*e8b0*/  PRMT R166, R160, 0x7632, R166 ;  /* 0x00007632a0a67816 */ /* 0x010fe400000000a6 */
[C---:B-1----:R-:W-:Y:S01]  /*e8c0*/  F2FP.PACK_AB R94, R82.reuse, R94 ;  /* 0x0000005e525e723e */ /* 0x042fe200000000ff */
[----:B------:R-:W-:Y:S01]  /*e8d0*/  FADD.FTZ R114, R82, R84 ;  /* 0x0000005452727221 */ /* 0x000fe20000010000 */
[----:B------:R-:W-:Y:S01]  /*e8e0*/  LOP3.LUT R82, R101, UR27, R218, 0x96, !PT ;  /* 0x0000001b65527c12 */ /* 0x000fe2000f8e96da */
[----:B------:R-:W-:Y:S04]  /*e8f0*/  IMAD.WIDE.U32 R100, R100, -0x326172a9, RZ ;  /* 0xcd9e8d5764647825 */ /* 0x000fe800078e00ff */
[----:B------:R-:W-:Y:S05]  /*e900*/  IMAD.WIDE.U32 R110, R82, -0x326172a9, RZ ;  /* 0xcd9e8d57526e7825 */ /* 0x000fea00078e00ff */
[----:B------:R-:W-:Y:S02]  /*e910*/  LOP3.LUT R82, R111, UR26, R194, 0x96, !PT ;  /* 0x0000001a6f527c12 */ /* 0x000fe4000f8e96c2 */
[----:B------:R-:W-:Y:S03]  /*e920*/  LOP3.LUT R110, R101, UR23, R110, 0x96, !PT ;  /* 0x00000017656e7c12 */ /* 0x000fe6000f8e966e */
[----:B------:R-:W-:Y:S04]  /*e930*/  IMAD.WIDE.U32 R82, R82, -0x2daee0ad, RZ ;  /* 0xd2511f5352527825 */ /* 0x000fe800078e00ff */
[----:B------:R-:W-:Y:S01]  /*e940*/  IMAD.WIDE.U32 R110, R110, -0x2daee0ad, RZ ;  /* 0xd2511f536e6e7825 */ /* 0x000fe200078e00ff */
[----:B------:R-:W-:Y:S04]  /*e950*/  LOP3.LUT R98, R83, UR11, R98, 0x96, !PT ;  /* 0x0000000b53627c12 */ /* 0x000fe8000f8e9662 */
[----:B------:R-:W-:Y:S01]  /*e960*/  LOP3.LUT R82, R111, UR5, R82, 0x96, !PT ;  /* 0x000000056f527c12 */ /* 0x000fe2000f8e9652 */
[----:B------:R-:W-:Y:S04]  /*e970*/  IMAD.WIDE.U32 R98, R98, -0x326172a9, RZ ;  /* 0xcd9e8d5762627825 */ /* 0x000fe800078e00ff */
[----:B------:R-:W-:Y:S01]  /*e980*/  IMAD.WIDE.U32 R82, R82, -0x326172a9, RZ ;  /* 0xcd9e8d5752527825 */ /* 0x000fe200078e00ff */
[----:B------:R-:W-:Y:S04]  /*e990*/  LOP3.LUT R103, R99, UR8, R100, 0x96, !PT ;  /* 0x0000000863677c12 */ /* 0x000fe8000f8e9664 */
[----:B------:R-:W-:Y:S02]  /*e9a0*/  LOP3.LUT R84, R83, UR32, R98, 0x96, !PT ;  /* 0x0000002053547c12 */ /* 0x000fe4000f8e9662 */
[----:B---3--:R-:W-:Y:S02]  /*e9b0*/  F2FP.PACK_AB R98, R88, R72 ;  /* 0x000000485862723e */ /* 0x008fe400000000ff */
[----:B------:R-:W-:Y:S02]  /*e9c0*/  LOP3.LUT R95, R84, 0xff, RZ, 0xc0, !PT ;  /* 0x000000ff545f7812 */ /* 0x000fe400078ec0ff */
[----:B------:R-:W-:Y:S02]  /*e9d0*/  PRMT R101, R98, 0x7632, R101 ;  /* 0x0000763262657816 */ /* 0x000fe40000000065 */
[--C-:B------:R-:W-:Y:S02]  /*e9e0*/  SHF.R.U32.HI R131, RZ, 0x10, R82.reuse ;  /* 0x00000010ff837819 */ /* 0x100fe40000011652 */
[----:B------:R-:W-:Y:S01]  /*e9f0*/  SHF.R.U32.HI R123, RZ, 0x18, R82 ;  /* 0x00000018ff7b7819 */ /* 0x000fe20000011652 */
[----:B-----5:R-:W-:Y:S05]  /*ea00*/  @!P6 HADD2 R119, -R97.H0_H0, -RZ.H0_H0 ;  /* 0xa00000ff6177e230 */ /* 0x020fea0000000900 */
[----:B------:R-:W-:Y:S01]  /*ea10*/  PRMT R100, R119, 0x7610, R100 ;  /* 0x0000761077647816 */ /* 0x000fe20000000064 */
[----:B------:R1:W-:Y:S03]  /*ea20*/  @!P6 STL.S16 [R1+0x2c], R119 ;  /* 0x00002c770100e387 */ /* 0x0003e60000100600 */
[----:B------:R-:W-:Y:S02]  /*ea30*/  @!P6 PRMT R97, R100, 0x5410, RZ ;  /* 0x000054106461e816 */ /* 0x000fe400000000ff */
[----:B------:R-:W-:Y:S01]  /*ea40*/  ISETP.GE.U32.AND P6, PT, R217, R95, PT ;  /* 0x0000005fd900720c */ /* 0x000fe20003fc6070 */
[----:B------:R-:W-:Y:S01]  /*ea50*/  FADD.FTZ R95, R72, R104 ;  /* 0x00000068485f7221 */ /* 0x000fe20000010000 */
[----:B------:R-:W-:Y:S01]  /*ea60*/  LOP3.LUT R72, R84, 0xffff, RZ, 0xc0, !PT ;  /* 0x0000ffff54487812 */ /* 0x000fe200078ec0ff */
[----:B------:R-:W3:Y:S02]  /*ea70*/  MUFU.EX2 R100, R146 ;  /* 0x0000009200647308 */ /* 0x000ee40000000800 */
[----:B------:R-:W-:Y:S01]  /*ea80*/  FADD.FTZ R111, R88, R95 ;  /* 0x0000005f586f7221 */ /* 0x000fe20000010000 */
[----:B------:R-:W-:Y:S01]  /*ea90*/  SHF.R.U32.HI R72, RZ, 0x8, R72 ;  /* 0x00000008ff487819 */ /* 0x000fe20000011648 */
[----:B------:R-:W-:Y:S01]  /*eaa0*/  FADD.FTZ R88, R102, R107 ;  /* 0x0000006b66587221 */ /* 0x000fe20000010000 */
[----:B------:R-:W-:Y:S02]  /*eab0*/  F2FP.PACK_AB R102, R0, R102 ;  /* 0x000000660066723e */ /* 0x000fe400000000ff */
[----:B------:R-:W-:Y:S01]  /*eac0*/  LOP3.LUT R72, R72, 0xffff, RZ, 0xc0, !PT ;  /* 0x0000ffff48487812 */ /* 0x000fe200078ec0ff */
[----:B------:R-:W-:Y:S01]  /*ead0*/  FADD.FTZ R107, R0, R88 ;  /* 0x00000058006b7221 */ /* 0x000fe20000010000 */
[----:B------:R-:W-:Y:S01]  /*eae0*/  LOP3.LUT R0, R82, 0xff, RZ, 0xc0, !PT ;  /* 0x000000ff52007812 */ /* 0x000fe200078ec0ff */
[----:B------:R-:W-:Y:S01]  /*eaf0*/  @!P6 HADD2 R115, -R98.H0_H0, -RZ.H0_H0 ;  /* 0xa00000ff6273e230 */ /* 0x000fe20000000900 */
[----:B------:R-:W-:Y:S04]  /*eb00*/  PRMT R157, R102, 0x7632, R157 ;  /* 0x00007632669d7816 */ /* 0x000fe8000000009d */
[----:B------:R-:W-:Y:S01]  /*eb10*/  PRMT R99, R115, 0x7610, R99 ;  /* 0x0000761073637816 */ /* 0x000fe20000000063 */
[----:B-1----:R1:W4:Y:S04]  /*eb20*/  LDL.S16 R119, [R1+0x30] ;  /* 0x0000300001777983 */ /* 0x0023280000100600 */
[----:B------:R5:W-:Y:S01]  /*eb30*/  @!P6 STL.S16 [R1+0x40], R115 ;  /* 0x000040730100e387 */ /* 0x000be20000100600 */
[----:B---3--:R-:W-:Y:S01]  /*eb40*/  FADD.FTZ R104, R100, R117 ;  /* 0x0000007564687221 */ /* 0x008fe20000010000 */
[----:B-----5:R-:W-:Y:S02]  /*eb50*/  PRMT R115, R98, 0x5410, R101 ;  /* 0x0000541062737816 */ /* 0x020fe40000000065 */
[----:B------:R-:W-:Y:S02]  /*eb60*/  @!P6 PRMT R98, R99, 0x5410, RZ ;  /* 0x000054106362e816 */ /* 0x000fe400000000ff */
[----:B------:R-:W-:Y:S01]  /*eb70*/  ISETP.GE.U32.AND P6, PT, R217, R72, PT ;  /* 0x00000048d900720c */ /* 0x000fe20003fc6070 */
[----:B------:R-:W3:Y:S01]  /*eb80*/  MUFU.EX2 R99, R161 ;  /* 0x000000a100637308 */ /* 0x000ee20000000800 */
[----:B------:R-:W-:Y:S05]  /*eb90*/  PRMT R72, R118, 0x7610, R72 ;  /* 0x0000761076487816 */ /* 0x000fea0000000048 */
[----:B--2---:R-:W-:Y:S05]  /*eba0*/  @!P5 HADD2 R120, -R72.H0_H0, -RZ.H0_H0 ;  /* 0xa00000ff4878d230 */ /* 0x004fea0000000900 */
[----:B------:R-:W-:Y:S01]  /*ebb0*/  PRMT R88, R120, 0x7610, R88 ;  /* 0x0000761078587816 */ /* 0x000fe20000000058 */
[----:B------:R-:W-:Y:S05]  /*ebc0*/  @!P6 HADD2 R121, -R101.H0_H0, -RZ.H0_H0 ;  /* 0xa00000ff6579e230 */ /* 0x000fea0000000900 */
[----:B------:R-:W-:Y:S01]  /*ebd0*/  PRMT R95, R121, 0x7610, R95 ;  /* 0x00007610795f7816 */ /* 0x000fe2000000005f */
[----:B------:R-:W-:Y:S03]  /*ebe0*/  @!P6 STL.S16 [R1+0x3c], R121 ;  /* 0x00003c790100e387 */ /* 0x000fe60000100600 */
[----:B------:R-:W-:Y:S01]  /*ebf0*/  @!P6 PRMT R101, R95, 0x5410, RZ ;  /* 0x000054105f65e816 */ /* 0x000fe200000000ff */
[----:B------:R-:W-:Y:S01]  /*ec00*/  @!P5 STL.S16 [R1+0x44], R120 ;  /* 0x000044780100d387 */ /* 0x000fe20000100600 */
[----:B------:R-:W-:Y:S01]  /*ec10*/  ISETP.GE.U32.AND P6, PT, R217, R0, PT ;  /* 0x00000000d900720c */ /* 0x000fe20003fc6070 */
[----:B------:R-:W2:Y:S01]  /*ec20*/  MUFU.EX2 R95, R137 ;  /* 0x00000089005f7308 */ /* 0x000ea20000000800 */
[----:B------:R-:W-:Y:S01]  /*ec30*/  LOP3.LUT R0, R82, 0xffff, RZ, 0xc0, !PT ;  /* 0x0000ffff52007812 */ /* 0x000fe200078ec0ff */
[C---:B---3--:R-:W-:Y:S01]  /*ec40*/  FADD.FTZ R104, R99.reuse, R104 ;  /* 0x0000006863687221 */ /* 0x048fe20000010000 */
[----:B------:R-:W-:Y:S02]  /*ec50*/  F2FP.PACK_AB R100, R99, R100 ;  /* 0x000000646364723e */ /* 0x000fe400000000ff */
[--C-:B------:R-:W-:Y:S02]  /*ec60*/  SHF.R.U32.HI R80, RZ, 0x8, R0.reuse ;  /* 0x00000008ff507819 */ /* 0x100fe40000011600 */
[----:B------:R-:W-:Y:S02]  /*ec70*/  PRMT R0, R118, 0x7632, R0 ;  /* 0x0000763276007816 */ /* 0x000fe40000000000 */
[----:B------:R-:W-:Y:S02]  /*ec80*/  LOP3.LUT R80, R80, 0xffff, RZ, 0xc0, !PT ;  /* 0x0000ffff50507812 */ /* 0x000fe400078ec0ff */
[----:B------:R-:W-:Y:S02]  /*ec90*/  PRMT R83, R72, 0x5410, R0 ;  /* 0x0000541048537816 */ /* 0x000fe40000000000 */
[----:B------:R-:W-:Y:S02]  /*eca0*/  @!P5 PRMT R72, R88, 0x5410, RZ ;  /* 0x000054105848d816 */ /* 0x000fe400000000ff */
[----:B------:R-:W-:Y:S01]  /*ecb0*/  ISETP.GE.U32.AND P5, PT, R217, R80, PT ;  /* 0x00000050d900720c */ /* 0x000fe20003fa6070 */
[----:B------:R-:W-:Y:S01]  /*ecc0*/  IMAD.WIDE.U32 R80, R103, -0x2daee0ad, RZ ;  /* 0xd2511f5367507825 */ /* 0x000fe200078e00ff */
[----:B------:R-:W3:Y:S01]  /*ecd0*/  MUFU.EX2 R88, R203 ;  /* 0x000000cb00587308 */ /* 0x000ee20000000800 */
[----:B------:R-:W-:Y:S03]  /*ece0*/  STG.E.U16 [R170.64+0x10], R72 ;  /* 0x00001048aa007986 */ /* 0x000fe6000c101510 */
[----:B------:R-:W-:Y:S02]  /*ecf0*/  LOP3.LUT R82, R81, UR31, R110, 0x96, !PT ;  /* 0x0000001f51527c12 */ /* 0x000fe4000f8e966e */
[----:B------:R-:W-:Y:S02]  /*ed00*/  LOP3.LUT R117, R80, 0xffff, RZ, 0xc0, !PT ;  /* 0x0000ffff50757812 */ /* 0x000fe400078ec0ff */
[--C-:B------:R-:W-:Y:S02]  /*ed10*/  SHF.R.U32.HI R130, RZ, 0x10, R80.reuse ;  /* 0x00000010ff827819 */ /* 0x100fe40000011650 */
[----:B------:R-:W-:Y:S01]  /*ed20*/  SHF.R.U32.HI R129, RZ, 0x18, R80 ;  /* 0x00000018ff817819 */ /* 0x000fe20000011650 */
[----:B------:R-:W2:Y:S01]  /*ed30*/  MUFU.EX2 R81, R202 ;  /* 0x000000ca00517308 */ /* 0x000ea20000000800 */
[----:B------:R-:W-:Y:S01]  /*ed40*/  LOP3.LUT R122, R82, 0xff, RZ, 0xc0, !PT ;  /* 0x000000ff527a7812 */ /* 0x000fe200078ec0ff */
[----:B----4-:R-:W-:Y:S05]  /*ed50*/  @!P3 HADD2 R119, -R0.H0_H0, -RZ.H0_H0 ;  /* 0xa00000ff0077b230 */ /* 0x010fea0000000900 */
[----:B------:R-:W-:Y:S01]  /*ed60*/  PRMT R103, R119, 0x7610, R103 ;  /* 0x0000761077677816 */ /* 0x000fe20000000067 */
[----:B------:R4:W-:Y:S03]  /*ed70*/  @!P3 STL.S16 [R1+0x30], R119 ;  /* 0x000030770100b387 */ /* 0x0009e60000100600 */
[----:B------:R-:W-:Y:S01]  /*ed80*/  @!P3 PRMT R0, R103, 0x5410, RZ ;  /* 0x000054106700b816 */ /* 0x000fe200000000ff */
[----:B------:R1:W5:Y:S01]  /*ed90*/  LDL.S16 R197, [R1+0x98] ;  /* 0x0000980001c57983 */ /* 0x0003620000100600 */
[----:B------:R-:W-:Y:S01]  /*eda0*/  ISETP.GE.U32.AND P3, PT, R217, R86, PT ;  /* 0x00000056d900720c */ /* 0x000fe20003f66070 */
[----:B------:R-:W-:Y:S01]  /*edb0*/  FADD.FTZ R103, R154, R114 ;  /* 0x000000729a677221 */ /* 0x000fe20000010000 */
[----:B------:R-:W-:Y:S01]  /*edc0*/  LOP3.LUT R114, R80, 0xff, RZ, 0xc0, !PT ;  /* 0x000000ff50727812 */ /* 0x000fe200078ec0ff */
[----:B------:R1:W5:Y:S01]  /*edd0*/  LDL.S16 R193, [R1+0xa0] ;  /* 0x0000a00001c17983 */ /* 0x0003620000100600 */
[C---:B--2---:R-:W-:Y:S01]  /*ede0*/  F2FP.PACK_AB R154, R95.reuse, R154 ;  /* 0x0000009a5f9a723e */ /* 0x044fe200000000ff */
[----:B------:R-:W-:Y:S02]  /*edf0*/  IMAD.U32 R80, RZ, RZ, UR19 ;  /* 0x00000013ff507e24 */ /* 0x000fe4000f8e00ff */
[----:B------:R1:W2:Y:S01]  /*ee00*/  LDL.S16 R149, [R1+0xac] ;  /* 0x0000ac0001957983 */ /* 0x0002a20000100600 */
[----:B------:R-:W-:Y:S01]  /*ee10*/  PRMT R153, R154, 0x7632, R153 ;  /* 0x000076329a997816 */ /* 0x000fe20000000099 */
[----:B------:R-:W-:Y:S01]  /*ee20*/  FADD.FTZ R99, R95, R103 ;  /* 0x000000675f637221 */ /* 0x000fe20000010000 */
[----:B------:R-:W-:Y:S01]  /*ee30*/  LOP3.LUT R80, R211, UR6, R80, 0x96, !PT ;  /* 0x00000006d3507c12 */ /* 0x000fe2000f8e9650 */
[----:B------:R1:W2:Y:S01]  /*ee40*/  LDL.S16 R143, [R1+0xa8] ;  /* 0x0000a800018f7983 */ /* 0x0002a20000100600 */
[----:B------:R-:W-:Y:S01]  /*ee50*/  FADD.FTZ R95, R159, R111 ;  /* 0x0000006f9f5f7221 */ /* 0x000fe20000010000 */
[C---:B---3--:R-:W-:Y:S02]  /*ee60*/  F2FP.PACK_AB R159, R88.reuse, R159 ;  /* 0x0000009f589f723e */ /* 0x048fe400000000ff */
[----:B------:R1:W3:Y:S01]  /*ee70*/  LDL.S16 R142, [R1+0xa4] ;  /* 0x0000a400018e7983 */ /* 0x0002e20000100600 */
[----:B------:R-:W-:Y:S01]  /*ee80*/  FADD.FTZ R103, R88, R95 ;  /* 0x0000005f58677221 */ /* 0x000fe20000010000 */
[----:B------:R-:W-:Y:S01]  /*ee90*/  PRMT R158, R159, 0x7632, R158 ;  /* 0x000076329f9e7816 */ /* 0x000fe2000000009e */
[----:B------:R-:W-:Y:S01]  /*eea0*/  MUFU.EX2 R88, R148 ;  /* 0x0000009400587308 */ /* 0x000fe20000000800 */
[----:B------:R1:W3:Y:S01]  /*eeb0*/  LDL.S16 R139, [R1+0x9c] ;  /* 0x00009c00018b7983 */ /* 0x0002e20000100600 */
[----:B----4-:R-:W-:Y:S03]  /*eec0*/  IMAD.WIDE.U32 R118, R80, -0x326172a9, RZ ;  /* 0xcd9e8d5750767825 */ /* 0x010fe600078e00ff */
[----:B------:R4:W-:Y:S01]  /*eed0*/  STG.E.U16 [R170.64+0x12], R0 ;  /* 0x00001200aa007986 */ /* 0x0009e2000c101510 */
[----:B------:R-:W-:Y:S01]  /*eee0*/  FADD.FTZ R95, R152, R104 ;  /* 0x00000068985f7221 */ /* 0x000fe20000010000 */
[----:B------:R-:W-:Y:S02]  /*eef0*/  LOP3.LUT R80, R119, UR30, R230, 0x96, !PT ;  /* 0x0000001e77507c12 */ /* 0x000fe4000f8e96e6 */
[----:B------:R-:W-:Y:S01]  /*ef00*/  LOP3.LUT R72, R233, UR28, R118, 0x96, !PT ;  /* 0x0000001ce9487c12 */ /* 0x000fe2000f8e9676 */
[----:B------:R1:W-:Y:S02]  /*ef10*/  STG.E.U16 [R190.64+0xe], R79 ;  /* 0x00000e4fbe007986 */ /* 0x0003e4000c101510 */
[----:B------:R-:W-:Y:S02]  /*ef20*/  IMAD.WIDE.U32 R110, R80, -0x2daee0ad, RZ ;  /* 0xd2511f53506e7825 */ /* 0x000fe400078e00ff */
[----:B------:R1:W-:Y:S02]  /*ef30*/  STG.E.U16 [R190.64+0x10], R78 ;  /* 0x0000104ebe007986 */ /* 0x0003e4000c101510 */
[----:B------:R-:W-:Y:S05]  /*ef40*/  IMAD.WIDE.U32 R118, R72, -0x2daee0ad, RZ ;  /* 0xd2511f5348767825 */ /* 0x000fea00078e00ff */
[----:B------:R-:W-:Y:S02]  /*ef50*/  LOP3.LUT R72, R119, UR25, R110, 0x96, !PT ;  /* 0x0000001977487c12 */ /* 0x000fe4000f8e966e */
[----:B------:R-:W-:Y:S01]  /*ef60*/  PRMT R119, R102, 0x5410, R157 ;  /* 0x0000541066777816 */ /* 0x000fe2000000009d */
[----:B----4-:R-:W-:Y:S01]  /*ef70*/  FADD.FTZ R0, R163, R107 ;  /* 0x0000006ba3007221 */ /* 0x010fe20000010000 */
[C---:B------:R-:W-:Y:S03]  /*ef80*/  F2FP.PACK_AB R163, R81.reuse, R163 ;  /* 0x000000a351a3723e */ /* 0x040fe600000000ff */
[----:B------:R-:W-:Y:S01]  /*ef90*/  FADD.FTZ R107, R81, R0 ;  /* 0x00000000516b7221 */ /* 0x000fe20000010000 */
[----:B------:R-:W-:Y:S01]  /*efa0*/  LOP3.LUT R0, R111, UR27, R220, 0x96, !PT ;  /* 0x0000001b6f007c12 */ /* 0x000fe2000f8e96dc */
[----:B------:R-:W-:Y:S02]  /*efb0*/  IMAD.WIDE.U32 R110, R72, -0x326172a9, RZ ;  /* 0xcd9e8d57486e7825 */ /* 0x000fe400078e00ff */
[----:B------:R-:W4:Y:S02]  /*efc0*/  MUFU.EX2 R72, R162 ;  /* 0x000000a200487308 */ /* 0x000f240000000800 */
[----:B------:R-:W-:Y:S05]  /*efd0*/  IMAD.WIDE.U32 R80, R0, -0x326172a9, RZ ;  /* 0xcd9e8d5700507825 */ /* 0x000fea00078e00ff */
[----:B-1----:R-:W-:Y:S03]  /*efe0*/  LOP3.LUT R79, R81, UR26, R232, 0x96, !PT ;  /* 0x0000001a514f7c12 */ /* 0x002fe6000f8e96e8 */
[----:B------:R-:W1:Y:S02]  /*eff0*/  MUFU.EX2 R0, R165 ;  /* 0x000000a500007308 */ /* 0x000e640000000800 */
[----:B------:R-:W-:Y:S05]  /*f000*/  IMAD.WIDE.U32 R78, R79, -0x2daee0ad, RZ ;  /* 0xd2511f534f4e7825 */ /* 0x000fea00078e00ff */
[----:B------:R-:W-:Y:S02]  /*f010*/  LOP3.LUT R81, R79, UR11, R118, 0x96, !PT ;  /* 0x0000000b4f517c12 */ /* 0x000fe4000f8e9676 */
[----:B------:R-:W-:Y:S01]  /*f020*/  LOP3.LUT R79, R111, UR23, R80, 0x96, !PT ;  /* 0x000000176f4f7c12 */ /* 0x000fe2000f8e9650 */
[----:B------:R-:W2:Y:S01]  /*f030*/  MUFU.EX2 R165, R207 ;  /* 0x000000cf00a57308 */ /* 0x000ea20000000800 */
[----:B----4-:R-:W-:Y:S03]  /*f040*/  F2FP.PACK_AB R133, R72, R88 ;  /* 0x000000584885723e */ /* 0x010fe600000000ff */
[----:B------:R-:W-:Y:S01]  /*f050*/  IMAD.WIDE.U32 R120, R79, -0x2daee0ad, RZ ;  /* 0xd2511f534f787825 */ /* 0x000fe200078e00ff */
[----:B------:R-:W-:Y:S04]  /*f060*/  PRMT R162, R163, 0x7632, R162 ;  /* 0x00007632a3a27816 */ /* 0x000fe800000000a2 */
[----:B------:R-:W-:Y:S01]  /*f070*/  LOP3.LUT R80, R121, UR5, R78, 0x96, !PT ;  /* 0x0000000579507c12 */ /* 0x000fe2000f8e964e */
[----:B------:R-:W-:Y:S01]  /*f080*/  IMAD.WIDE.U32 R78, R81, -0x326172a9, RZ ;  /* 0xcd9e8d57514e7825 */ /* 0x000fe200078e00ff */
[C---:B-1----:R-:W-:Y:S03]  /*f090*/  F2FP.PACK_AB R152, R0.reuse, R152 ;  /* 0x000000980098723e */ /* 0x042fe600000000ff */
[----:B------:R-:W-:Y:S01]  /*f0a0*/  FADD.FTZ R104, R0, R95 ;  /* 0x0000005f00687221 */ /* 0x000fe20000010000 */
[----:B------:R-:W-:Y:S01]  /*f0b0*/  PRMT R0, R71, 0x7632, R0 ;  /* 0x0000763247007816 */ /* 0x000fe20000000000 */
[----:B------:R-:W-:Y:S01]  /*f0c0*/  FADD.FTZ R95, R88, R99 ;  /* 0x00000063585f7221 */ /* 0x000fe20000010000 */
[----:B------:R-:W-:Y:S01]  /*f0d0*/  LOP3.LUT R126, R79, UR8, R110, 0x96, !PT ;  /* 0x000000084f7e7c12 */ /* 0x000fe2000f8e966e */
[----:B------:R-:W-:Y:S01]  /*f0e0*/  IMAD.WIDE.U32 R80, R80, -0x326172a9, RZ ;  /* 0xcd9e8d5750507825 */ /* 0x000fe200078e00ff */
[----:B------:R-:W-:Y:S01]  /*f0f0*/  PRMT R88, R71, 0x5410, R0 ;  /* 0x0000541047587816 */ /* 0x000fe20000000000 */
[----:B------:R-:W1:Y:S01]  /*f100*/  MUFU.EX2 R79, R208 ;  /* 0x000000d0004f7308 */ /* 0x000e620000000800 */
[----:B------:R-:W-:Y:S02]  /*f110*/  PRMT R155, R152, 0x7632, R155 ;  /* 0x00007632989b7816 */ /* 0x000fe4000000009b */
[----:B------:R-:W-:Y:S04]  /*f120*/  LOP3.LUT R78, R81, UR32, R78, 0x96, !PT ;  /* 0x00000020514e7c12 */ /* 0x000fe8000f8e964e */
[----:B------:R-:W-:Y:S01]  /*f130*/  LOP3.LUT R99, R78, 0xff, RZ, 0xc0, !PT ;  /* 0x000000ff4e637812 */ /* 0x000fe200078ec0ff */
[----:B-----5:R-:W-:Y:S05]  /*f140*/  @!P0 HADD2 R197, -R71.H0_H0, -RZ.H0_H0 ;  /* 0xa00000ff47c58230 */ /* 0x020fea0000000900 */
[----:B------:R-:W-:Y:S01]  /*f150*/  PRMT R118, R197, 0x7610, R118 ;  /* 0x00007610c5767816 */ /* 0x000fe20000000076 */
[----:B------:R4:W-:Y:S01]  /*f160*/  @!P0 STL.S16 [R1+0x98], R197 ;  /* 0x000098c501008387 */ /* 0x0009e20000100600 */
[----:B--2---:R-:W-:Y:S02]  /*f170*/  @!P6 HADD2 R149, -R159.H0_H0, -RZ.H0_H0 ;  /* 0xa00000ff9f95e230 */ /* 0x004fe40000000900 */
[----:B------:R-:W-:Y:S02]  /*f180*/  @!P0 PRMT R71, R118, 0x5410, RZ ;  /* 0x0000541076478816 */ /* 0x000fe400000000ff */
[----:B------:R-:W-:Y:S01]  /*f190*/  ISETP.GE.U32.AND P0, PT, R217, R99, PT ;  /* 0x00000063d900720c */ /* 0x000fe20003f06070 */
[----:B------:R-:W-:Y:S01]  /*f1a0*/  @!P5 HADD2 R143, -R158.H0_H0, -RZ.H0_H0 ;  /* 0xa00000ff9e8fd230 */ /* 0x000fe20000000900 */
[----:B------:R-:W-:Y:S01]  /*f1b0*/  PRMT R167, R149, 0x7610, R167 ;  /* 0x0000761095a77816 */ /* 0x000fe200000000a7 */
[----:B------:R2:W-:Y:S01]  /*f1c0*/  STG.E.U16 [R188.64+0x10], R71 ;  /* 0x00001047bc007986 */ /* 0x0005e2000c101510 */
[----:B------:R-:W-:Y:S01]  /*f1d0*/  PRMT R99, R100, 0x7632, R99 ;  /* 0x0000763264637816 */ /* 0x000fe20000000063 */
[----:B---3--:R-:W-:Y:S01]  /*f1e0*/  @!P2 HADD2 R142, -R0.H0_H0, -RZ.H0_H0 ;  /* 0xa00000ff008ea230 */ /* 0x008fe20000000900 */
[----:B------:R-:W-:Y:S04]  /*f1f0*/  PRMT R138, R143, 0x7610, R138 ;  /* 0x000076108f8a7816 */ /* 0x000fe8000000008a */
[----:B------:R-:W-:Y:S03]  /*f200*/  PRMT R161, R142, 0x7610, R161 ;  /* 0x000076108ea17816 */ /* 0x000fe600000000a1 */
[----:B------:R-:W-:Y:S01]  /*f210*/  @!P0 HADD2 R193, -R102.H0_H0, -RZ.H0_H0 ;  /* 0xa00000ff66c18230 */ /* 0x000fe20000000900 */
[----:B------:R-:W-:Y:S02]  /*f220*/  @!P2 PRMT R0, R161, 0x5410, RZ ;  /* 0x00005410a100a816 */ /* 0x000fe400000000ff */
[----:B------:R-:W3:Y:S02]  /*f230*/  MUFU.EX2 R161, R212 ;  /* 0x000000d400a17308 */ /* 0x000ee40000000800 */
[----:B------:R-:W-:Y:S01]  /*f240*/  PRMT R111, R193, 0x7610, R111 ;  /* 0x00007610c16f7816 */ /* 0x000fe2000000006f */
[----:B------:R5:W-:Y:S01]  /*f250*/  @!P0 STL.S16 [R1+0xa0], R193 ;  /* 0x0000a0c101008387 */ /* 0x000be20000100600 */
[----:B----4-:R-:W-:Y:S01]  /*f260*/  FADD.FTZ R197, R72, R95 ;  /* 0x0000005f48c57221 */ /* 0x010fe20000010000 */
[----:B------:R-:W-:Y:S02]  /*f270*/  PRMT R72, R127, 0x7610, R72 ;  /* 0x000076107f487816 */ /* 0x000fe40000000048 */
[----:B------:R-:W-:Y:S01]  /*f280*/  @!P0 PRMT R102, R111, 0x5410, RZ ;  /* 0x000054106f668816 */ /* 0x000fe200000000ff */
[----:B------:R4:W-:Y:S01]  /*f290*/  @!P6 STL.S16 [R1+0xac], R149 ;  /* 0x0000ac950100e387 */ /* 0x0009e20000100600 */
[----:B------:R-:W-:Y:S02]  /*f2a0*/  PRMT R111, R159, 0x5410, R158 ;  /* 0x000054109f6f7816 */ /* 0x000fe4000000009e */
[----:B------:R-:W-:Y:S01]  /*f2b0*/  @!P5 PRMT R158, R138, 0x5410, RZ ;  /* 0x000054108a9ed816 */ /* 0x000fe200000000ff */
[----:B------:R-:W-:Y:S01]  /*f2c0*/  @!P5 STL.S16 [R1+0xa8], R143 ;  /* 0x0000a88f0100d387 */ /* 0x000fe20000100600 */
[----:B------:R-:W-:Y:S01]  /*f2d0*/  @!P6 PRMT R159, R167, 0x5410, RZ ;  /* 0x00005410a79fe816 */ /* 0x000fe200000000ff */
[----:B--2---:R-:W-:Y:S01]  /*f2e0*/  FADD.FTZ R71, R165, R103 ;  /* 0x00000067a5477221 */ /* 0x004fe20000010000 */
[----:B-1----:R-:W-:Y:S01]  /*f2f0*/  F2FP.PACK_AB R165, R79, R165 ;  /* 0x000000a54fa5723e */ /* 0x002fe200000000ff */
[----:B------:R-:W-:Y:S01]  /*f300*/  @!P2 STL.S16 [R1+0xa4], R142 ;  /* 0x0000a48e0100a387 */ /* 0x000fe20000100600 */
[----:B------:R-:W-:Y:S01]  /*f310*/  ISETP.GE.U32.AND P6, PT, R217, R114, PT ;  /* 0x00000072d900720c */ /* 0x000fe20003fc6070 */
[----:B------:R-:W-:Y:S01]  /*f320*/  FADD.FTZ R206, R79, R71 ;  /* 0x000000474fce7221 */ /* 0x000fe20000010000 */
[----:B------:R-:W-:Y:S01]  /*f330*/  LOP3.LUT R71, R82, 0xffff, RZ, 0xc0, !PT ;  /* 0x0000ffff52477812 */ /* 0x000fe200078ec0ff */
[----:B------:R1:W-:Y:S01]  /*f340*/  STG.E.U16 [R188.64+0x12], R0 ;  /* 0x00001200bc007986 */ /* 0x0003e2000c101510 */
[----:B------:R-:W-:Y:S02]  /*f350*/  PRMT R164, R165, 0x7632, R164 ;  /* 0x00007632a5a47816 */ /* 0x000fe400000000a4 */
[----:B------:R-:W-:Y:S01]  /*f360*/  SHF.R.U32.HI R71, RZ, 0x8, R71 ;  /* 0x00000008ff477819 */ /* 0x000fe20000011647 */
[----:B------:R-:W-:Y:S01]  /*f370*/  STG.E.U16 [R168.64+0x22], R73 ;  /* 0x00002249a8007986 */ /* 0x000fe2000c101510 */
[----:B------:R-:W-:Y:S02]  /*f380*/  PRMT R95, R94, 0x7632, R95 ;  /* 0x000076325e5f7816 */ /* 0x000fe4000000005f */
[----:B------:R-:W-:Y:S01]  /*f390*/  LOP3.LUT R71, R71, 0xffff, RZ, 0xc0, !PT ;  /* 0x0000ffff47477812 */ /* 0x000fe200078ec0ff */
[----:B------:R2:W-:Y:S01]  /*f3a0*/  STG.E.U16 [R168.64+0x20], R74 ;  /* 0x0000204aa8007986 */ /* 0x0005e2000c101510 */
[----:B-----5:R-:W-:Y:S02]  /*f3b0*/  MUFU.EX2 R193, R225 ;  /* 0x000000e100c17308 */ /* 0x020fe40000000800 */
[----:B------:R-:W-:Y:S02]  /*f3c0*/  ISETP.GE.U32.AND P1, PT, R217, R71, PT ;  /* 0x00000047d900720c */ /* 0x000fe40003f26070 */
[----:B------:R-:W-:Y:S01]  /*f3d0*/  LOP3.LUT R71, R78, 0xffff, RZ, 0xc0, !PT ;  /* 0x0000ffff4e477812 */ /* 0x000fe200078ec0ff */
[----:B----4-:R4:W5:Y:S03]  /*f3e0*/  LDL.S16 R149, [R1+0x94] ;  /* 0x0000940001957983 */ /* 0x0109660000100600 */
[----:B------:R-:W-:Y:S04]  /*f3f0*/  SHF.R.U32.HI R71, RZ, 0x8, R71 ;  /* 0x00000008ff477819 */ /* 0x000fe80000011647 */
[----:B------:R-:W-:Y:S04]  /*f400*/  LOP3.LUT R71, R71, 0xffff, RZ, 0xc0, !PT ;  /* 0x0000ffff47477812 */ /* 0x000fe800078ec0ff */
[----:B------:R-:W-:Y:S01]  /*f410*/  ISETP.GE.U32.AND P0, PT, R217, R71, PT ;  /* 0x00000047d900720c */ /* 0x000fe20003f06070 */
[----:B-1----:R-:W1:Y:S01]  /*f420*/  MUFU.EX2 R0, R209 ;  /* 0x000000d100007308 */ /* 0x002e620000000800 */
[----:B--2---:R-:W-:Y:S11]  /*f430*/  SHF.R.U32.HI R74, RZ, 0x18, R90 ;  /* 0x00000018ff4a7819 */ /* 0x004ff6000001165a */
[----:B------:R-:W-:Y:S05]  /*f440*/  @!P0 HADD2 R139, -R157.H0_H0, -RZ.H0_H0 ;  /* 0xa00000ff9d8b8230 */ /* 0x000fea0000000900 */
[----:B------:R-:W-:Y:S01]  /*f450*/  PRMT R71, R139, 0x7610, R71 ;  /* 0x000076108b477816 */ /* 0x000fe20000000047 */
[----:B------:R2:W-:Y:S03]  /*f460*/  @!P0 STL.S16 [R1+0x9c], R139 ;  /* 0x00009c8b01008387 */ /* 0x0005e60000100600 */
[----:B------:R-:W-:Y:S01]  /*f470*/  @!P0 PRMT R157, R71, 0x5410, RZ ;  /* 0x00005410479d8816 */ /* 0x000fe200000000ff */
[----:B------:R4:W4:Y:S01]  /*f480*/  LDL.S16 R143, [R1+0x74] ;  /* 0x00007400018f7983 */ /* 0x0009220000100600 */
[----:B------:R-:W-:Y:S03]  /*f490*/  SHF.R.U32.HI R71, RZ, 0x18, R87 ;  /* 0x00000018ff477819 */ /* 0x000fe60000011657 */
[----:B------:R4:W4:Y:S01]  /*f4a0*/  LDL.S16 R142, [R1+0x70] ;  /* 0x00007000018e7983 */ /* 0x0009220000100600 */
[C---:B------:R-:W-:Y:S02]  /*f4b0*/  ISETP.GE.U32.AND P0, PT, R217.reuse, R71, PT ;  /* 0x00000047d900720c */ /* 0x040fe40003f06070 */
[----:B------:R-:W-:Y:S01]  /*f4c0*/  LOP3.LUT R71, R80, 0xff, RZ, 0xc0, !PT ;  /* 0x000000ff50477812 */ /* 0x000fe200078ec0ff */
[----:B------:R4:W4:Y:S03]  /*f4d0*/  LDL.S16 R118, [R1+0x78] ;  /* 0x0000780001767983 */ /* 0x0009260000100600 */
[----:B------:R-:W-:Y:S01]  /*f4e0*/  ISETP.GE.U32.AND P5, PT, R217, R71, PT ;  /* 0x00000047d900720c */ /* 0x000fe20003fa6070 */
[----:B------:R4:W4:Y:S01]  /*f4f0*/  LDL.S16 R138, [R1+0x6c] ;  /* 0x00006c00018a7983 */ /* 0x0009220000100600 */
[----:B---3--:R-:W-:Y:S01]  /*f500*/  FADD.FTZ R71, R161, R107 ;  /* 0x0000006ba1477221 */ /* 0x008fe20000010000 */
[C---:B-1----:R-:W-:Y:S03]  /*f510*/  F2FP.PACK_AB R161, R0.reuse, R161 ;  /* 0x000000a100a1723e */ /* 0x042fe600000000ff */
[--C-:B------:R-:W-:Y:S01]  /*f520*/  FADD.FTZ R203, R0, R71.reuse ;  /* 0x0000004700cb7221 */ /* 0x100fe20000010000 */
[----:B------:R-:W-:Y:S02]  /*f530*/  @P0 LOP3.LUT R187, R187, 0x1000, RZ, 0xfc, !PT ;  /* 0x00001000bbbb0812 */ /* 0x000fe400078efcff */
[----:B------:R-:W-:Y:S01]  /*f540*/  ISETP.GE.U32.AND P0, PT, R217, R122, PT ;  /* 0x0000007ad900720c */ /* 0x000fe20003f06070 */
[----:B--2---:R1:W2:Y:S01]  /*f550*/  LDL.S16 R139, [R1+0x7c] ;  /* 0x00007c00018b7983 */ /* 0x0042a20000100600 */
[----:B------:R-:W-:Y:S02]  /*f560*/  PRMT R71, R127, 0x7632, R71 ;  /* 0x000076327f477816 */ /* 0x000fe40000000047 */
[----:B------:R-:W-:Y:S02]  /*f570*/  SHF.R.U32.HI R0, RZ, 0x10, R87 ;  /* 0x00000010ff007819 */ /* 0x000fe40000011657 */
[----:B------:R-:W-:Y:S02]  /*f580*/  PRMT R122, R165, 0x5410, R164 ;  /* 0x00005410a57a7816 */ /* 0x000fe400000000a4 */
[----:B------:R-:W-:Y:S02]  /*f590*/  LOP3.LUT R0, R0, 0xff, RZ, 0xc0, !PT ;  /* 0x000000ff00007812 */ /* 0x000fe400078ec0ff */
[----:B------:R-:W-:Y:S02]  /*f5a0*/  PRMT R156, R161, 0x7632, R156 ;  /* 0x00007632a19c7816 */ /* 0x000fe4000000009c */
[----:B------:R-:W-:Y:S02]  /*f5b0*/  ISETP.GE.U32.AND P2, PT, R217, R0, PT ;  /* 0x00000000d900720c */ /* 0x000fe40003f46070 */
[----:B------:R-:W-:Y:S02]  /*f5c0*/  LOP3.LUT R0, R80, 0xffff, RZ, 0xc0, !PT ;  /* 0x0000ffff50007812 */ /* 0x000fe400078ec0ff */
[----:B------:R-:W-:Y:S02]  /*f5d0*/  SHF.R.U32.HI R81, RZ, 0x10, R80 ;  /* 0x00000010ff517819 */ /* 0x000fe40000011650 */
[----:B------:R-:W-:Y:S02]  /*f5e0*/  SHF.R.U32.HI R0, RZ, 0x8, R0 ;  /* 0x00000008ff007819 */ /* 0x000fe40000011600 */
[----:B------:R-:W-:Y:S02]  /*f5f0*/  SHF.R.U32.HI R80, RZ, 0x18, R80 ;  /* 0x00000018ff507819 */ /* 0x000fe40000011650 */
[----:B------:R-:W-:Y:S01]  /*f600*/  LOP3.LUT R0, R0, 0xffff, RZ, 0xc0, !PT ;  /* 0x0000ffff00007812 */ /* 0x000fe200078ec0ff */
[----:B-----5:R-:W-:Y:S05]  /*f610*/  @!P5 HADD2 R149, -R163.H0_H0, -RZ.H0_H0 ;  /* 0xa00000ffa395d230 */ /* 0x020fea0000000900 */
[----:B------:R-:W-:Y:S01]  /*f620*/  PRMT R107, R149, 0x7610, R107 ;  /* 0x00007610956b7816 */ /* 0x000fe2000000006b */
[----:B------:R3:W-:Y:S02]  /*f630*/  @!P5 STL.S16 [R1+0x94], R149 ;  /* 0x000094950100d387 */ /* 0x0007e40000100600 */
[----:B---3--:R-:W3:Y:S01]  /*f640*/  MUFU.EX2 R149, R205 ;  /* 0x000000cd00957308 */ /* 0x008ee20000000800 */
[----:B----4-:R-:W-:Y:S02]  /*f650*/  @!P0 HADD2 R143, -R165.H0_H0, -RZ.H0_H0 ;  /* 0xa00000ffa58f8230 */ /* 0x010fe40000000900 */
[----:B------:R-:W-:Y:S03]  /*f660*/  @!P1 HADD2 R142, -R164.H0_H0, -RZ.H0_H0 ;  /* 0xa00000ffa48e9230 */ /* 0x000fe60000000900 */
[----:B------:R-:W-:Y:S01]  /*f670*/  PRMT R103, R143, 0x7610, R103 ;  /* 0x000076108f677816 */ /* 0x000fe20000000067 */
[----:B------:R-:W-:Y:S01]  /*f680*/  @!P0 STL.S16 [R1+0x74], R143 ;  /* 0x0000748f01008387 */ /* 0x000fe20000100600 */
[----:B------:R-:W-:Y:S02]  /*f690*/  @!P3 HADD2 R118, -R71.H0_H0, -RZ.H0_H0 ;  /* 0xa00000ff4776b230 */ /* 0x000fe40000000900 */
[----:B------:R-:W-:Y:S01]  /*f6a0*/  @!P0 PRMT R165, R103, 0x5410, RZ ;  /* 0x0000541067a58816 */ /* 0x000fe200000000ff */
[----:B------:R-:W-:Y:S01]  /*f6b0*/  @!P1 STL.S16 [R1+0x70], R142 ;  /* 0x0000708e01009387 */ /* 0x000fe20000100600 */
[----:B------:R-:W-:Y:S02]  /*f6c0*/  PRMT R103, R72, 0x5410, R71 ;  /* 0x0000541048677816 */ /* 0x000fe40000000047 */
[----:B------:R-:W-:Y:S02]  /*f6d0*/  PRMT R128, R118, 0x7610, R128 ;  /* 0x0000761076807816 */ /* 0x000fe40000000080 */
[----:B------:R-:W-:Y:S02]  /*f6e0*/  PRMT R79, R142, 0x7610, R79 ;  /* 0x000076108e4f7816 */ /* 0x000fe4000000004f */
[----:B------:R-:W-:Y:S02]  /*f6f0*/  @!P3 PRMT R71, R128, 0x5410, RZ ;  /* 0x000054108047b816 */ /* 0x000fe400000000ff */
[----:B------:R-:W-:Y:S02]  /*f700*/  LOP3.LUT P0, RZ, R187, 0x1000, RZ, 0xc0, !PT ;  /* 0x00001000bbff7812 */ /* 0x000fe4000780c0ff */
[----:B------:R-:W-:Y:S01]  /*f710*/  @!P1 PRMT R164, R79, 0x5410, RZ ;  /* 0x000054104fa49816 */ /* 0x000fe200000000ff */
[----:B--2---:R-:W-:Y:S01]  /*f720*/  @!P4 HADD2 R139, -R72.H0_H0, -RZ.H0_H0 ;  /* 0xa00000ff488bc230 */ /* 0x004fe20000000900 */
[----:B------:R-:W-:Y:S01]  /*f730*/  LOP3.LUT R187, R187, 0xfffffbff, RZ, 0xc0, !PT ;  /* 0xfffffbffbbbb7812 */ /* 0x000fe200078ec0ff */
[----:B------:R2:W-:Y:S01]  /*f740*/  STG.E.U16 [R170.64+0x22], R71 ;  /* 0x00002247aa007986 */ /* 0x0005e2000c101510 */
[----:B------:R-:W-:Y:S01]  /*f750*/  SHF.R.U32.HI R79, RZ, 0x10, R90 ;  /* 0x00000010ff4f7819 */ /* 0x000fe2000001165a */
[----:B---3--:R-:W-:Y:S01]  /*f760*/  FADD.FTZ R73, R149, R104 ;  /* 0x0000006895497221 */ /* 0x008fe20000010000 */
[----:B------:R-:W-:Y:S01]  /*f770*/  PRMT R136, R139, 0x7610, R136 ;  /* 0x000076108b887816 */ /* 0x000fe20000000088 */
[----:B------:R-:W-:Y:S01]  /*f780*/  @!P4 STL.S16 [R1+0x7c], R139 ;  /* 0x00007c8b0100c387 */ /* 0x000fe20000100600 */
[----:B------:R-:W-:Y:S02]  /*f790*/  LOP3.LUT R79, R79, 0xff, RZ, 0xc0, !PT ;  /* 0x000000ff4f4f7812 */ /* 0x000fe400078ec0ff */
[----:B------:R-:W-:Y:S01]  /*f7a0*/  @!P4 PRMT R72, R136, 0x5410, RZ ;  /* 0x000054108848c816 */ /* 0x000fe200000000ff */
[----:B------:R3:W-:Y:S04]  /*f7b0*/  @!P3 STL.S16 [R1+0x78], R118 ;  /* 0x000078760100b387 */ /* 0x0007e80000100600 */
[----:B------:R-:W-:Y:S04]  /*f7c0*/  STG.E.U16 [R170.64+0x20], R72 ;  /* 0x00002048aa007986 */ /* 0x000fe8000c101510 */
[----:B------:R-:W-:Y:S04]  /*f7d0*/  STG.E.U16 [R190.64+0x1e], R76 ;  /* 0x00001e4cbe007986 */ /* 0x000fe8000c101510 */
[----:B------:R-:W-:Y:S01]  /*f7e0*/  STG.E.U16 [R190.64+0x20], R75 ;  /* 0x0000204bbe007986 */ /* 0x000fe2000c101510 */
[----:B--2---:R-:W-:Y:S02]  /*f7f0*/  SHF.R.U32.HI R71, RZ, 0x10, R124 ;  /* 0x00000010ff477819 */ /* 0x004fe4000001167c */
[----:B---3--:R-:W-:Y:S02]  /*f800*/  PRMT R118, R163, 0x5410, R162 ;  /* 0x00005410a3767816 */ /* 0x008fe400000000a2 */
[----:B------:R-:W-:Y:S02]  /*f810*/  @!P5 PRMT R163, R107, 0x5410, RZ ;  /* 0x000054106ba3d816 */ /* 0x000fe400000000ff */
[C---:B------:R-:W-:Y:S01]  /*f820*/  ISETP.GE.U32.AND P5, PT, R217.reuse, R0, PT ;  /* 0x00000000d900720c */ /* 0x040fe20003fa6070 */
[----:B------:R1:W2:Y:S11]  /*f830*/  LDL.S16 R107, [R1+0x88] ;  /* 0x00008800016b7983 */ /* 0x0002b60000100600 */
[----:B------:R-:W-:Y:S01]  /*f840*/  @!UPT UIADD3 URZ, URZ, URZ, URZ ;  /* 0x0000003f3f3ff290 */ /* 0x000fe2000fffe03f */
[----:B------:R-:W-:Y:S05]  /*f850*/  @!P5 HADD2 R138, -R162.H0_H0, -RZ.H0_H0 ;  /* 0xa00000ffa28ad230 */ /* 0x000fea0000000900 */
[----:B------:R-:W-:Y:S01]  /*f860*/  PRMT R0, R138, 0x7610, R0 ;  /* 0x000076108a007816 */ /* 0x000fe20000000000 */
[----:B------:R3:W-:Y:S03]  /*f870*/  @!P5 STL.S16 [R1+0x6c], R138 ;  /* 0x00006c8a0100d387 */ /* 0x0007e60000100600 */
[----:B------:R-:W-:Y:S01]  /*f880*/  @!P5 PRMT R162, R0, 0x5410, RZ ;  /* 0x0000541000a2d816 */ /* 0x000fe200000000ff */
[----:B------:R1:W4:Y:S01]  /*f890*/  LDL.S16 R139, [R1+0x84] ;  /* 0x00008400018b7983 */ /* 0x0003220000100600 */
[----:B------:R-:W-:Y:S03]  /*f8a0*/  SHF.R.U32.HI R0, RZ, 0x8, R117 ;  /* 0x00000008ff007819 */ /* 0x000fe60000011675 */
[----:B------:R1:W5:Y:S01]  /*f8b0*/  LDL.S16 R136, [R1+0x90] ;  /* 0x0000900001887983 */ /* 0x0003620000100600 */
[----:B------:R-:W-:Y:S04]  /*f8c0*/  LOP3.LUT R0, R0, 0xffff, RZ, 0xc0, !PT ;  /* 0x0000ffff00007812 */ /* 0x000fe800078ec0ff */
[C---:B------:R-:W-:Y:S02]  /*f8d0*/  ISETP.GE.U32.AND P5, PT, R217.reuse, R0, PT ;  /* 0x00000000d900720c */ /* 0x040fe40003fa6070 */
[----:B------:R-:W1:Y:S01]  /*f8e0*/  MUFU.EX2 R0, R204 ;  /* 0x000000cc00007308 */ /* 0x000e620000000800 */
[----:B---3--:R3:W3:Y:S01]  /*f8f0*/  LDL.S16 R138, [R1+0x80] ;  /* 0x00008000018a7983 */ /* 0x0086e20000100600 */
[C---:B-1----:R-:W-:Y:S01]  /*f900*/  F2FP.PACK_AB R149, R0.reuse, R149 ;  /* 0x000000950095723e */ /* 0x042fe200000000ff */
[----:B------:R-:W-:Y:S01]  /*f910*/  FADD.FTZ R202, R0, R73 ;  /* 0x0000004900ca7221 */ /* 0x000fe20000010000 */
[----:B------:R-:W-:Y:S02]  /*f920*/  SHF.R.U32.HI R73, RZ, 0x18, R124 ;  /* 0x00000018ff497819 */ /* 0x000fe4000001167c */
[C---:B------:R-:W-:Y:S02]  /*f930*/  PRMT R0, R2.reuse, 0x7632, R0 ;  /* 0x0000763202007816 */ /* 0x040fe40000000000 */
[----:B------:R-:W-:Y:S02]  /*f940*/  ISETP.GE.U32.AND P3, PT, R217, R73, PT ;  /* 0x00000049d900720c */ /* 0x000fe40003f66070 */
[----:B------:R-:W-:Y:S11]  /*f950*/  PRMT R148, R149, 0x7632, R148 ;  /* 0x0000763295947816 */ /* 0x000ff60000000094 */
[----:B------:R-:W-:Y:S02]  /*f960*/  @P3 LOP3.LUT R187, R187, 0x400, RZ, 0xfc, !PT ;  /* 0x00000400bbbb3812 */ /* 0x000fe400078efcff */
[----:B------:R-:W-:Y:S02]  /*f970*/  ISETP.GE.U32.AND P3, PT, R217, R74, PT ;  /* 0x0000004ad900720c */ /* 0x000fe40003f66070 */
[----:B------:R-:W-:Y:S01]  /*f980*/  LOP3.LUT R187, R187, 0xfffffeff, RZ, 0xc0, !PT ;  /* 0xfffffeffbbbb7812 */ /* 0x000fe200078ec0ff */
[----:B--2---:R-:W-:Y:S05]  /*f990*/  @!P2 HADD2 R107, -R2.H0_H0, -RZ.H0_H0 ;  /* 0xa00000ff026ba230 */ /* 0x004fea0000000900 */
[----:B------:R-:W-:Y:S01]  /*f9a0*/  PRMT R127, R107, 0x7610, R127 ;  /* 0x000076106b7f7816 */ /* 0x000fe2000000007f */
[----:B------:R1:W-:Y:S04]  /*f9b0*/  @!P2 STL.S16 [R1+0x88], R107 ;  /* 0x0000886b0100a387 */ /* 0x0003e80000100600 */
[----:B------:R2:W2:Y:S01]  /*f9c0*/  LDL.S16 R73, [R1+0x8c] ;  /* 0x00008c0001497983 */ /* 0x0004a20000100600 */
[----:B----4-:R-:W-:Y:S02]  /*f9d0*/  @!P0 HADD2 R139, -R0.H0_H0, -RZ.H0_H0 ;  /* 0xa00000ff008b8230 */ /* 0x010fe40000000900 */
[----:B-----5:R-:W-:Y:S03]  /*f9e0*/  @!P6 HADD2 R136, -R160.H0_H0, -RZ.H0_H0 ;  /* 0xa00000ffa088e230 */ /* 0x020fe60000000900 */
[----:B------:R-:W-:Y:S01]  /*f9f0*/  @!P0 STL.S16 [R1+0x84], R139 ;  /* 0x0000848b01008387 */ /* 0x000fe20000100600 */
[----:B-1----:R-:W-:Y:S02]  /*fa00*/  PRMT R107, R2, 0x5410, R0 ;  /* 0x00005410026b7816 */ /* 0x002fe40000000000 */
[----:B------:R-:W-:Y:S01]  /*fa10*/  @!P2 PRMT R2, R127, 0x5410, RZ ;  /* 0x000054107f02a816 */ /* 0x000fe200000000ff */
[----:B------:R-:W-:Y:S01]  /*fa20*/  IMAD.WIDE.U32 R126, R126, -0x2daee0ad, RZ ;  /* 0xd2511f537e7e7825 */ /* 0x000fe200078e00ff */
[----:B------:R-:W-:Y:S03]  /*fa30*/  PRMT R135, R136, 0x7610, R135 ;  /* 0x0000761088877816 */ /* 0x000fe60000000087 */
[----:B------:R1:W-:Y:S01]  /*fa40*/  STG.E.U16 [R188.64+0x20], R2 ;  /* 0x00002002bc007986 */ /* 0x0003e2000c101510 */
[--C-:B------:R-:W-:Y:S02]  /*fa50*/  LOP3.LUT R128, R127, UR31, R120.reuse, 0x96, !PT ;  /* 0x0000001f7f807c12 */ /* 0x100fe4000f8e9678 */
[----:B------:R-:W-:Y:S02]  /*fa60*/  PRMT R120, R139, 0x7610, R120 ;  /* 0x000076108b787816 */ /* 0x000fe40000000078 */
[----:B------:R-:W-:Y:S02]  /*fa70*/  LOP3.LUT R72, R128, 0xff, RZ, 0xc0, !PT ;  /* 0x000000ff80487812 */ /* 0x000fe400078ec0ff */
[----:B------:R-:W-:Y:S02]  /*fa80*/  @!P0 PRMT R0, R120, 0x5410, RZ ;  /* 0x0000541078008816 */ /* 0x000fe400000000ff */
[----:B------:R-:W-:Y:S02]  /*fa90*/  ISETP.GE.U32.AND P1, PT, R217, R72, PT ;  /* 0x00000048d900720c */ /* 0x000fe40003f26070 */
[--C-:B------:R-:W-:Y:S01]  /*faa0*/  SHF.R.U32.HI R72, RZ, 0x10, R84.reuse ;  /* 0x00000010ff487819 */ /* 0x100fe20000011654 */
[----:B------:R4:W-:Y:S01]  /*fab0*/  STG.E.U16 [R188.64+0x22], R0 ;  /* 0x00002200bc007986 */ /* 0x0009e2000c101510 */
[----:B------:R-:W-:Y:S02]  /*fac0*/  SHF.R.U32.HI R84, RZ, 0x18, R84 ;  /* 0x00000018ff547819 */ /* 0x000fe40000011654 */
[----:B------:R-:W-:Y:S01]  /*fad0*/  LOP3.LUT R72, R72, 0xff, RZ, 0xc0, !PT ;  /* 0x000000ff48487812 */ /* 0x000fe200078ec0ff */
[----:B------:R-:W-:Y:S04]  /*fae0*/  STG.E.U16 [R168.64+0x30], R77 ;  /* 0x0000304da8007986 */ /* 0x000fe8000c101510 */
[----:B------:R-:W-:Y:S02]  /*faf0*/  STG.E.U16 [R168.64+0x32], R92 ;  /* 0x0000325ca8007986 */ /* 0x000fe4000c101510 */
[----:B------:R-:W-:Y:S01]  /*fb00*/  @P1 LOP3.LUT R187, R187, 0x100, RZ, 0xfc, !PT ;  /* 0x00000100bbbb1812 */ /* 0x000fe200078efcff */
[----:B---3--:R-:W-:Y:S03]  /*fb10*/  @!P1 HADD2 R138, -R161.H0_H0, -RZ.H0_H0 ;  /* 0xa00000ffa18a9230 */ /* 0x008fe60000000900 */
[----:B------:R-:W-:Y:S02]  /*fb20*/  LOP3.LUT R187, R187, 0xfffffdff, RZ, 0xc0, !PT ;  /* 0xfffffdffbbbb7812 */ /* 0x000fe400078ec0ff */
[----:B-1----:R-:W-:Y:S01]  /*fb30*/  LOP3.LUT R2, R71, 0xff, RZ, 0xc0, !PT ;  /* 0x000000ff47027812 */ /* 0x002fe200078ec0ff */
[----:B------:R-:W-:Y:S01]  /*fb40*/  @!P1 STL.S16 [R1+0x80], R138 ;  /* 0x0000808a01009387 */ /* 0x000fe20000100600 */
[----:B------:R-:W-:Y:S02]  /*fb50*/  @P6 LOP3.LUT R187, R187, 0x200, RZ, 0xfc, !PT ;  /* 0x00000200bbbb6812 */ /* 0x000fe400078efcff */
[----:B------:R-:W-:Y:S01]  /*fb60*/  ISETP.GE.U32.AND P4, PT, R217, R2, PT ;  /* 0x00000002d900720c */ /* 0x000fe20003f86070 */
[----:B------:R1:W-:Y:S01]  /*fb70*/  @!P6 STL.S16 [R1+0x90], R136 ;  /* 0x000090880100e387 */ /* 0x0003e20000100600 */
[----:B------:R-:W-:Y:S02]  /*fb80*/  LOP3.LUT R187, R187, 0xfffff7ff, RZ, 0xc0, !PT ;  /* 0xfffff7ffbbbb7812 */ /* 0x000fe400078ec0ff */
[----:B------:R-:W-:Y:S02]  /*fb90*/  PRMT R2, R132, 0x7610, R2 ;  /* 0x0000761084027816 */ /* 0x000fe40000000002 */
[----:B------:R-:W-:Y:S02]  /*fba0*/  @P5 LOP3.LUT R187, R187, 0x800, RZ, 0xfc, !PT ;  /* 0x00000800bbbb5812 */ /* 0x000fe400078efcff */
[----:B------:R-:W-:Y:S02]  /*fbb0*/  PRMT R137, R138, 0x7610, R137 ;  /* 0x000076108a897816 */ /* 0x000fe40000000089 */
[----:B------:R-:W-:Y:S02]  /*fbc0*/  PRMT R71, R132, 0x7632, R71 ;  /* 0x0000763284477816 */ /* 0x000fe40000000047 */
[C---:B------:R-:W-:Y:S02]  /*fbd0*/  ISETP.GE.U32.AND P6, PT, R217.reuse, R72, PT ;  /* 0x00000048d900720c */ /* 0x040fe40003fc6070 */
[----:B------:R-:W-:Y:S02]  /*fbe0*/  ISETP.GE.U32.AND P1, PT, R217, R84, PT ;  /* 0x00000054d900720c */ /* 0x000fe40003f26070 */
[----:B----4-:R-:W-:Y:S04]  /*fbf0*/  LOP3.LUT R0, R128, 0xffff, RZ, 0xc0, !PT ;  /* 0x0000ffff80007812 */ /* 0x010fe800078ec0ff */
[----:B------:R-:W-:Y:S04]  /*fc00*/  SHF.R.U32.HI R0, RZ, 0x8, R0 ;  /* 0x00000008ff007819 */ /* 0x000fe80000011600 */
[----:B------:R-:W-:Y:S01]  /*fc10*/  LOP3.LUT R0, R0, 0xffff, RZ, 0xc0, !PT ;  /* 0x0000ffff00007812 */ /* 0x000fe200078ec0ff */
[----:B--2---:R-:W-:Y:S05]  /*fc20*/  @!P5 HADD2 R73, -R166.H0_H0, -RZ.H0_H0 ;  /* 0xa00000ffa649d230 */ /* 0x004fea0000000900 */
[----:B------:R-:W-:Y:S01]  /*fc30*/  PRMT R134, R73, 0x7610, R134 ;  /* 0x0000761049867816 */ /* 0x000fe20000000086 */
[----:B------:R2:W-:Y:S01]  /*fc40*/  @!P5 STL.S16 [R1+0x8c], R73 ;  /* 0x00008c490100d387 */ /* 0x0005e20000100600 */
[----:B------:R-:W-:Y:S03]  /*fc50*/  ISETP.GE.U32.AND P5, PT, R217, R79, PT ;  /* 0x0000004fd900720c */ /* 0x000fe60003fa6070 */
[----:B-1----:R1:W3:Y:S04]  /*fc60*/  LDL.S16 R136, [R1+0x68] ;  /* 0x0000680001887983 */ /* 0x0022e80000100600 */
[----:B------:R1:W4:Y:S04]  /*fc70*/  LDL.S16 R167, [R1+0x64] ;  /* 0x0000640001a77983 */ /* 0x0003280000100600 */
[----:B------:R1:W5:Y:S04]  /*fc80*/  LDL.S16 R143, [R1+0x58] ;  /* 0x00005800018f7983 */ /* 0x0003680000100600 */
[----:B------:R1:W5:Y:S04]  /*fc90*/  LDL.S16 R120, [R1+0x54] ;  /* 0x0000540001787983 */ /* 0x0003680000100600 */
[----:B------:R1:W5:Y:S04]  /*fca0*/  LDL.S16 R142, [R1+0x60] ;  /* 0x00006000018e7983 */ /* 0x0003680000100600 */
[----:B------:R1:W5:Y:S01]  /*fcb0*/  LDL.S16 R139, [R1+0x5c] ;  /* 0x00005c00018b7983 */ /* 0x0003620000100600 */
[--C-:B--2---:R-:W-:Y:S02]  /*fcc0*/  SHF.R.U32.HI R73, RZ, 0x10, R78.reuse ;  /* 0x00000010ff497819 */ /* 0x104fe4000001164e */
[----:B------:R-:W-:Y:S01]  /*fcd0*/  SHF.R.U32.HI R78, RZ, 0x18, R78 ;  /* 0x00000018ff4e7819 */ /* 0x000fe2000001164e */
[----:B------:R1:W2:Y:S01]  /*fce0*/  LDL.S16 R138, [R1+0x50] ;  /* 0x00005000018a7983 */ /* 0x0002a20000100600 */
[----:B------:R-:W-:Y:S02]  /*fcf0*/  LOP3.LUT R73, R73, 0xff, RZ, 0xc0, !PT ;  /* 0x000000ff49497812 */ /* 0x000fe400078ec0ff */
[C---:B------:R-:W-:Y:S01]  /*fd00*/  ISETP.GE.U32.AND P0, PT, R217.reuse, R78, PT ;  /* 0x0000004ed900720c */ /* 0x040fe20003f06070 */
[----:B------:R1:W2:Y:S01]  /*fd10*/  LDL.S16 R121, [R1+0x4c] ;  /* 0x00004c0001797983 */ /* 0x0002a20000100600 */
[----:B------:R-:W-:Y:S01]  /*fd20*/  ISETP.GE.U32.AND P2, PT, R217, R73, PT ;  /* 0x00000049d900720c */ /* 0x000fe20003f46070 */
[----:B---3--:R-:W-:Y:S02]  /*fd30*/  @!P5 HADD2 R136, -R2.H0_H0, -RZ.H0_H0 ;  /* 0xa00000ff0288d230 */ /* 0x008fe40000000900 */
[----:B----4-:R-:W-:Y:S03]  /*fd40*/  @!P3 HADD2 R167, -R71.H0_H0, -RZ.H0_H0 ;  /* 0xa00000ff47a7b230 */ /* 0x010fe60000000900 */
[----:B------:R-:W-:Y:S01]  /*fd50*/  PRMT R104, R136, 0x7610, R104 ;  /* 0x0000761088687816 */ /* 0x000fe20000000068 */
[----:B------:R3:W-:Y:S01]  /*fd60*/  @!P5 STL.S16 [R1+0x68], R136 ;  /* 0x000068880100d387 */ /* 0x0007e20000100600 */
[----:B------:R-:W-:Y:S01]  /*fd70*/  LOP3.LUT P5, RZ, R187, 0x800, RZ, 0xc0, !PT ;  /* 0x00000800bbff7812 */ /* 0x000fe200078ac0ff */
[----:B-----5:R-:W-:Y:S01]  /*fd80*/  @!P4 HADD2 R143, -R94.H0_H0, -RZ.H0_H0 ;  /* 0xa00000ff5e8fc230 */ /* 0x020fe20000000900 */
[----:B------:R-:W-:Y:S04]  /*fd90*/  PRMT R73, R167, 0x7610, R73 ;  /* 0x00007610a7497816 */ /* 0x000fe80000000049 */
[----:B------:R-:W-:Y:S01]  /*fda0*/  PRMT R117, R143, 0x7610, R117 ;  /* 0x000076108f757816 */ /* 0x000fe20000000075 */
[----:B------:R-:W-:Y:S02]  /*fdb0*/  @!P6 HADD2 R142, -R100.H0_H0, -RZ.H0_H0 ;  /* 0xa00000ff648ee230 */ /* 0x000fe40000000900 */
[----:B------:R-:W-:Y:S03]  /*fdc0*/  @!P1 HADD2 R139, -R99.H0_H0, -RZ.H0_H0 ;  /* 0xa00000ff638b9230 */ /* 0x000fe60000000900 */
[----:B------:R-:W-:Y:S01]  /*fdd0*/  PRMT R110, R142, 0x7610, R110 ;  /* 0x000076108e6e7816 */ /* 0x000fe2000000006e */
[----:B--2---:R-:W-:Y:S01]  /*fde0*/  @!P2 HADD2 R138, -R154.H0_H0, -RZ.H0_H0 ;  /* 0xa00000ff9a8aa230 */ /* 0x004fe20000000900 */
[----:B------:R-:W-:Y:S01]  /*fdf0*/  PRMT R87, R139, 0x7610, R87 ;  /* 0x000076108b577816 */ /* 0x000fe20000000057 */
[----:B------:R-:W-:Y:S03]  /*fe00*/  @!P0 HADD2 R121, -R153.H0_H0, -RZ.H0_H0 ;  /* 0xa00000ff99798230 */ /* 0x000fe60000000900 */
[----:B------:R-:W-:Y:S01]  /*fe10*/  PRMT R86, R138, 0x7610, R86 ;  /* 0x000076108a567816 */ /* 0x000fe20000000056 */
[----:B---3--:R1:W2:Y:S01]  /*fe20*/  LDL.S16 R136, [R1+0x48] ;  /* 0x0000480001887983 */ /* 0x0082a20000100600 */
[----:B------:R-:W-:Y:S03]  /*fe30*/  PRMT R78, R121, 0x7610, R78 ;  /* 0x00007610794e7816 */ /* 0x000fe6000000004e */
[----:B------:R3:W-:Y:S01]  /*fe40*/  @!P3 STL.S16 [R1+0x64], R167 ;  /* 0x000064a70100b387 */ /* 0x0007e20000100600 */
[C---:B------:R-:W-:Y:S03]  /*fe50*/  LOP3.LUT P3, RZ, R187.reuse, 0x400, RZ, 0xc0, !PT ;  /* 0x00000400bbff7812 */ /* 0x040fe6000786c0ff */
[----:B------:R1:W4:Y:S04]  /*fe60*/  LDL.S16 R132, [R1+0x38] ;  /* 0x0000380001847983 */ /* 0x0003280000100600 */
[----:B------:R-:W-:Y:S06]  /*fe70*/  @!P4 STL.S16 [R1+0x58], R143 ;  /* 0x0000588f0100c387 */ /* 0x000fec0000100600 */
[----:B------:R-:W-:Y:S05]  /*fe80*/  @!P3 HADD2 R120, -R95.H0_H0, -RZ.H0_H0 ;  /* 0xa00000ff5f78b230 */ /* 0x000fea0000000900 */
[----:B------:R-:W-:Y:S01]  /*fe90*/  PRMT R114, R120, 0x7610, R114 ;  /* 0x0000761078727816 */ /* 0x000fe20000000072 */
[----:B------:R5:W-:Y:S01]  /*fea0*/  @!P3 STL.S16 [R1+0x54], R120 ;  /* 0x000054780100b387 */ /* 0x000be20000100600 */
[----:B---3--:R-:W-:Y:S03]  /*feb0*/  MUFU.EX2 R167, R226 ;  /* 0x000000e200a77308 */ /* 0x008fe60000000800 */
[----:B-----5:R1:W3:Y:S04]  /*fec0*/  LDL.S16 R120, [R1+0x34] ;  /* 0x0000340001787983 */ /* 0x0202e80000100600 */
[----:B------:R-:W-:Y:S01]  /*fed0*/  @!P6 STL.S16 [R1+0x60], R142 ;  /* 0x0000608e0100e387 */ /* 0x000fe20000100600 */
[C---:B------:R-:W-:Y:S03]  /*fee0*/  LOP3.LUT P6, RZ, R187.reuse, 0x200, RZ, 0xc0, !PT ;  /* 0x00000200bbff7812 */ /* 0x040fe600078cc0ff */
[----:B------:R-:W-:Y:S01]  /*fef0*/  @!P1 STL.S16 [R1+0x5c], R139 ;  /* 0x00005c8b01009387 */ /* 0x000fe20000100600 */
[C---:B------:R-:W-:Y:S02]  /*ff00*/  LOP3.LUT P1, RZ, R187.reuse, 0x100, RZ, 0xc0, !PT ;  /* 0x00000100bbff7812 */ /* 0x040fe4000782c0ff */
[----:B------:R-:W-:Y:S01]  /*ff10*/  LOP3.LUT R187, R187, 0xffffff7f, RZ, 0xc0, !PT ;  /* 0xffffff7fbbbb7812 */ /* 0x000fe200078ec0ff */
[----:B------:R-:W-:Y:S03]  /*ff20*/  @!P2 STL.S16 [R1+0x50], R138 ;  /* 0x0000508a0100a387 */ /* 0x000fe60000100600 */
[----:B------:R-:W-:Y:S01]  /*ff30*/  @P2 LOP3.LUT R187, R187, 0x80, RZ, 0xfc, !PT ;  /* 0x00000080bbbb2812 */ /* 0x000fe200078efcff */
[----:B------:R5:W-:Y:S01]  /*ff40*/  @!P0 STL.S16 [R1+0x4c], R121 ;  /* 0x00004c7901008387 */ /* 0x000be20000100600 */
[----:B------:R-:W-:Y:S02]  /*ff50*/  ISETP.GE.U32.AND P2, PT, R217, R123, PT ;  /* 0x0000007bd900720c */ /* 0x000fe40003f46070 */
[----:B-----5:R-:W-:Y:S03]  /*ff60*/  PRMT R121, R161, 0x5410, R156 ;  /* 0x00005410a1797816 */ /* 0x020fe6000000009c */
[----:B------:R-:W-:Y:S02]  /*ff70*/  @!P1 PRMT R161, R137, 0x5410, RZ ;  /* 0x0000541089a19816 */ /* 0x000fe400000000ff */
[----:B------:R-:W-:Y:S11]  /*ff80*/  ISETP.GE.U32.AND P1, PT, R217, R0, PT ;  /* 0x00000000d900720c */ /* 0x000ff60003f26070 */
[----:B------:R-:W-:Y:S02]  /*ff90*/  @!UPT UIADD3 URZ, URZ, URZ, URZ ;  /* 0x0000003f3f3ff290 */ /* 0x000fe4000fffe03f */
[----:B--2---:R-:W-:Y:S05]  /*ffa0*/  @!P1 HADD2 R136, -R156.H0_H0, -RZ.H0_H0 ;  /* 0xa00000ff9c889230 */ /* 0x004fea0000000900 */
[----:B------:R-:W-:Y:S01]  /*ffb0*/  PRMT R0, R136, 0x7610, R0 ;  /* 0x0000761088007816 */ /* 0x000fe20000000000 */
[----:B------:R-:W-:Y:S03]  /*ffc0*/  @!P1 STL.S16 [R1+0x48], R136 ;  /* 0x0000488801009387 */ /* 0x000fe60000100600 */
[----:B------:R-:W-:Y:S02]  /*ffd0*/  @!P1 PRMT R156, R0, 0x5410, RZ ;  /* 0x00005410009c9816 */ /* 0x000fe400000000ff */
[----:B------:R-:W-:Y:S04]  /*ffe0*/  LOP3.LUT R0, R131, 0xff, RZ, 0xc0, !PT ;  /* 0x000000ff83007812 */ /* 0x000fe800078ec0ff */
[----:B------:R-:W-:Y:S02]  /*fff0*/  ISETP.GE.U32.AND P1, PT, R217, R0, PT ;  /* 0x00000000d900720c */ /* 0x000fe40003f26070 */
[----:B------:R-:W-:Y:S11]  /*10000*/  LOP3.LUT R0, R81, 0xff, RZ, 0xc0, !PT ;  /* 0x000000ff51007812 */ /* 0x000ff600078ec0ff */
[----:B----4-:R-:W-:Y:S05]  /*10010*/  @!P1 HADD2 R132, -R152.H0_H0, -RZ.H0_H0 ;  /* 0xa00000ff98849230 */ /* 0x010fea0000000900 */
[----:B------:R-:W-:Y:S01]  /*10020*/  PRMT R76, R132, 0x7610, R76 ;  /* 0x00007610844c7816 */ /* 0x000fe2000000004c */
[----:B------:R-:W-:Y:S01]  /*10030*/  @!P1 STL.S16 [R1+0x38], R132 ;  /* 0x0000388401009387 */ /* 0x000fe20000100600 */
[----:B---3--:R-:W-:Y:S05]  /*10040*/  @!P2 HADD2 R120, -R155.H0_H0, -RZ.H0_H0 ;  /* 0xa00000ff9b78a230 */ /* 0x008fea0000000900 */
[----:B------:R-:W-:Y:S01]  /*10050*/  PRMT R75, R120, 0x7610, R75 ;  /* 0x00007610784b7816 */ /* 0x000fe2000000004b */
[----:B------:R2:W-:Y:S01]  /*10060*/  @!P2 STL.S16 [R1+0x34], R120 ;  /* 0x000034780100a387 */ /* 0x0005e20000100600 */
[C---:B------:R-:W-:Y:S02]  /*10070*/  ISETP.GE.U32.AND P2, PT, R217.reuse, R74, PT ;  /* 0x0000004ad900720c */ /* 0x040fe40003f46070 */
[----:B------:R-:W-:Y:S02]  /*10080*/  LOP3.LUT R74, R140, 0xff, RZ, 0xc0, !PT ;  /* 0x000000ff8c4a7812 */ /* 0x000fe400078ec0ff */
[----:B--2---:R-:W-:Y:S02]  /*10090*/  PRMT R120, R160, 0x5410, R166 ;  /* 0x00005410a0787816 */ /* 0x004fe400000000a6 */
[----:B------:R-:W-:Y:S02]  /*100a0*/  @!P5 PRMT R166, R134, 0x5410, RZ ;  /* 0x0000541086a6d816 */ /* 0x000fe400000000ff */
[----:B------:R-:W-:Y:S02]  /*100b0*/  ISETP.GE.U32.AND P5, PT, R217, R0, PT ;  /* 0x00000000d900720c */ /* 0x000fe40003fa6070 */
[----:B------:R-:W-:Y:S03]  /*100c0*/  PRMT R0, R2, 0x5410, R71 ;  /* 0x0000541002007816 */ /* 0x000fe60000000047 */
[----:B------:R-:W-:Y:S02]  /*100d0*/  @!P2 PRMT R71, R73, 0x5410, RZ ;  /* 0x000054104947a816 */ /* 0x000fe400000000ff */
[----:B------:R-:W-:Y:S02]  /*100e0*/  ISETP.GE.U32.AND P2, PT, R217, R72, PT ;  /* 0x00000048d900720c */ /* 0x000fe40003f46070 */
[----:B------:R-:W-:Y:S01]  /*100f0*/  LOP3.LUT R72, R130, 0xff, RZ, 0xc0, !PT ;  /* 0x000000ff82487812 */ /* 0x000fe200078ec0ff */
[----:B------:R-:W-:Y:S01]  /*10100*/  STG.E.U16 [R170.64+0x32], R71 ;  /* 0x00003247aa007986 */ /* 0x000fe2000c101510 */
[----:B------:R-:W-:Y:S02]  /*10110*/  @!P6 PRMT R160, R135, 0x5410, RZ ;  /* 0x0000541087a0e816 */ /* 0x000fe400000000ff */
[----:B------:R-:W-:Y:S01]  /*10120*/  ISETP.GE.U32.AND P6, PT, R217, R79, PT ;  /* 0x0000004fd900720c */ /* 0x000fe20003fc6070 */
[----:B------:R-:W2:Y:S01]  /*10130*/  LDL R130, [R1+0xc4] ;  /* 0x0000c40001827983 */ /* 0x000ea20000100800 */
[--C-:B------:R-:W-:Y:S02]  /*10140*/  SHF.R.U32.HI R73, RZ, 0x10, R82.reuse ;  /* 0x00000010ff497819 */ /* 0x100fe40000011652 */
[----:B------:R-:W-:Y:S02]  /*10150*/  SHF.R.U32.HI R82, RZ, 0x18, R82 ;  /* 0x00000018ff527819 */ /* 0x000fe40000011652 */
[----:B------:R-:W-:Y:S02]  /*10160*/  LOP3.LUT R132, R73, 0xff, RZ, 0xc0, !PT ;  /* 0x000000ff49847812 */ /* 0x000fe400078ec0ff */
[----:B------:R-:W-:Y:S02]  /*10170*/  LOP3.LUT R73, R141, UR32, R196, 0x96, !PT ;  /* 0x000000208d497c12 */ /* 0x000fe4000f8e96c4 */
[----:B------:R-:W-:Y:S02]  /*10180*/  MUFU.EX2 R196, R227 ;  /* 0x000000e300c47308 */ /* 0x000fe40000000800 */
[----:B------:R-:W-:Y:S02]  /*10190*/  SHF.R.U32.HI R77, RZ, 0x10, R73 ;  /* 0x00000010ff4d7819 */ /* 0x000fe40000011649 */
[----:B------:R-:W-:Y:S02]  /*101a0*/  @!P6 PRMT R2, R104, 0x5410, RZ ;  /* 0x000054106802e816 */ /* 0x000fe400000000ff */
[----:B------:R-:W-:Y:S02]  /*101b0*/  PRMT R104, R94, 0x5410, R95 ;  /* 0x000054105e687816 */ /* 0x000fe4000000005f */
[----:B------:R-:W-:Y:S01]  /*101c0*/  @!P4 PRMT R94, R117, 0x5410, RZ ;  /* 0x00005410755ec816 */ /* 0x000fe200000000ff */
[----:B------:R3:W-:Y:S01]  /*101d0*/  STG.E.U16 [R170.64+0x30], R2 ;  /* 0x00003002aa007986 */ /* 0x0007e2000c101510 */
[----:B------:R-:W-:Y:S02]  /*101e0*/  ISETP.GE.U32.AND P4, PT, R217, R84, PT ;  /* 0x00000054d900720c */ /* 0x000fe40003f86070 */
[----:B------:R-:W-:Y:S01]  /*101f0*/  @!P3 PRMT R95, R114, 0x5410, RZ ;  /* 0x00005410725fb816 */ /* 0x000fe200000000ff */
[----:B------:R-:W-:Y:S01]  /*10200*/  STG.E.U16 [R190.64+0x2e], R93 ;  /* 0x00002e5dbe007986 */ /* 0x000fe2000c101510 */
[----:B------:R-:W-:Y:S02]  /*10210*/  PRMT R114, R100, 0x5410, R99 ;  /* 0x0000541064727816 */ /* 0x000fe40000000063 */
[----:B------:R-:W-:Y:S01]  /*10220*/  @!P2 PRMT R100, R110, 0x5410, RZ ;  /* 0x000054106e64a816 */ /* 0x000fe200000000ff */
[----:B------:R-:W-:Y:S01]  /*10230*/  STG.E.U16 [R190.64+0x30], R97 ;  /* 0x00003061be007986 */ /* 0x000fe2000c101510 */
[----:B------:R-:W-:Y:S02]  /*10240*/  LOP3.LUT P2, RZ, R187, 0x80, RZ, 0xc0, !PT ;  /* 0x00000080bbff7812 */ /* 0x000fe4000784c0ff */
[----:B------:R-:W-:Y:S01]  /*10250*/  PRMT R117, R154, 0x5410, R153 ;  /* 0x000054109a757816 */ /* 0x000fe20000000099 */
[----:B------:R-:W-:Y:S01]  /*10260*/  STG.E.U16 [R188.64+0x30], R94 ;  /* 0x0000305ebc007986 */ /* 0x000fe2000c101510 */
[----:B------:R-:W-:Y:S02]  /*10270*/  PRMT R110, R152, 0x5410, R155 ;  /* 0x00005410986e7816 */ /* 0x000fe4000000009b */
[----:B------:R-:W-:Y:S01]  /*10280*/  @!P4 PRMT R99, R87, 0x5410, RZ ;  /* 0x000054105763c816 */ /* 0x000fe200000000ff */
[----:B------:R-:W-:Y:S01]  /*10290*/  STG.E.U16 [R188.64+0x32], R95 ;  /* 0x0000325fbc007986 */ /* 0x000fe2000c101510 */
[C---:B------:R-:W-:Y:S02]  /*102a0*/  ISETP.GE.U32.AND P4, PT, R217.reuse, R72, PT ;  /* 0x00000048d900720c */ /* 0x040fe40003f86070 */
[----:B------:R-:W-:Y:S01]  /*102b0*/  LOP3.LUT R72, R140, 0xffff, RZ, 0xc0, !PT ;  /* 0x0000ffff8c487812 */ /* 0x000fe200078ec0ff */
[----:B------:R-:W-:Y:S01]  /*102c0*/  STG.E.U16 [R168.64+0x40], R98 ;  /* 0x00004062a8007986 */ /* 0x000fe2000c101510 */
[----:B------:R-:W-:Y:S02]  /*102d0*/  @!P1 PRMT R152, R76, 0x5410, RZ ;  /* 0x000054104c989816 */ /* 0x000fe400000000ff */
[----:B------:R-:W-:Y:S01]  /*102e0*/  @!P2 PRMT R154, R86, 0x5410, RZ ;  /* 0x00005410569aa816 */ /* 0x000fe200000000ff */
[----:B------:R-:W-:Y:S01]  /*102f0*/  STG.E.U16 [R168.64+0x42], R101 ;  /* 0x00004265a8007986 */ /* 0x000fe2000c101510 */
[----:B------:R-:W-:Y:S02]  /*10300*/  ISETP.GE.U32.AND P2, PT, R217, R123, PT ;  /* 0x0000007bd900720c */ /* 0x000fe40003f46070 */
[----:B------:R-:W-:Y:S01]  /*10310*/  SHF.R.U32.HI R72, RZ, 0x8, R72 ;  /* 0x00000008ff487819 */ /* 0x000fe20000011648 */
[----:B------:R-:W-:Y:S01]  /*10320*/  STG.E.U16 [R170.64+0x40], R100 ;  /* 0x00004064aa007986 */ /* 0x000fe2000c101510 */
[----:B------:R-:W-:Y:S02]  /*10330*/  LOP3.LUT R76, R73, 0xffff, RZ, 0xc0, !PT ;  /* 0x0000ffff494c7812 */ /* 0x000fe400078ec0ff */
[----:B------:R-:W-:Y:S01]  /*10340*/  PRMT R79, R74, 0x5410, R72 ;  /* 0x000054104a4f7816 */ /* 0x000fe20000000048 */
[----:B------:R-:W-:Y:S01]  /*10350*/  STG.E.U16 [R170.64+0x42], R99 ;  /* 0x00004263aa007986 */ /* 0x000fe2000c101510 */
[----:B------:R-:W-:Y:S02]  /*10360*/  SHF.R.U32.HI R74, RZ, 0x10, R140 ;  /* 0x00000010ff4a7819 */ /* 0x000fe4000001168c */
[----:B------:R-:W-:Y:S01]  /*10370*/  LOP3.LUT R72, R145, UR32, R200, 0x96, !PT ;  /* 0x0000002091487c12 */ /* 0x000fe2000f8e96c8 */
[----:B------:R-:W-:Y:S01]  /*10380*/  STG.E.U16 [R190.64+0x3e], R102 ;  /* 0x00003e66be007986 */ /* 0x000fe2000c101510 */
[----:B------:R-:W-:Y:S02]  /*10390*/  LOP3.LUT R74, R74, 0xff, RZ, 0xc0, !PT ;  /* 0x000000ff4a4a7812 */ /* 0x000fe400078ec0ff */
[----:B------:R-:W-:Y:S01]  /*103a0*/  SHF.R.U32.HI R140, RZ, 0x18, R140 ;  /* 0x00000018ff8c7819 */ /* 0x000fe2000001168c */
[----:B------:R-:W-:Y:S01]  /*103b0*/  STG.E.U16 [R190.64+0x40], R157 ;  /* 0x0000409dbe007986 */ /* 0x000fe2000c101510 */
[----:B------:R-:W-:Y:S02]  /*103c0*/  @!P2 PRMT R155, R75, 0x5410, RZ ;  /* 0x000054104b9ba816 */ /* 0x000fe400000000ff */
[----:B------:R-:W-:Y:S01]  /*103d0*/  LOP3.LUT R75, R73, 0xff, RZ, 0xc0, !PT ;  /* 0x000000ff494b7812 */ /* 0x000fe200078ec0ff */
[----:B------:R-:W-:Y:S01]  /*103e0*/  STG.E.U16 [R188.64+0x40], R154 ;  /* 0x0000409abc007986 */ /* 0x000fe2000c101510 */
[----:B------:R-:W-:Y:S02]  /*103f0*/  SHF.R.U32.HI R76, RZ, 0x8, R76 ;  /* 0x00000008ff4c7819 */ /* 0x000fe4000001164c */
[----:B------:R-:W-:Y:S02]  /*10400*/  PRMT R140, R74, 0x5410, R140 ;  /* 0x000054104a8c7816 */ /* 0x000fe4000000008c */
[----:B------:R-:W-:Y:S02]  /*10410*/  LOP3.LUT R74, R72, 0xffff, RZ, 0xc0, !PT ;  /* 0x0000ffff484a7812 */ /* 0x000fe400078ec0ff */
[----:B------:R-:W-:Y:S02]  /*10420*/  @!P0 PRMT R153, R78, 0x5410, RZ ;  /* 0x000054104e998816 */ /* 0x000fe400000000ff */
[----:B------:R-:W-:Y:S02]  /*10430*/  PRMT R78, R75, 0x5410, R76 ;  /* 0x000054104b4e7816 */ /* 0x000fe4000000004c */
[----:B------:R-:W-:Y:S01]  /*10440*/  SHF.R.U32.HI R76, RZ, 0x18, R73 ;  /* 0x00000018ff4c7819 */ /* 0x000fe20000011649 */
[----:B------:R-:W-:Y:S01]  /*10450*/  STG.E.U16 [R188.64+0x42], R153 ;  /* 0x00004299bc007986 */ /* 0x000fe2000c101510 */
[C---:B------:R-:W-:Y:S02]  /*10460*/  ISETP.GE.U32.AND P3, PT, R217.reuse, R82, PT ;  /* 0x00000052d900720c */ /* 0x040fe40003f66070 */
[----:B------:R-:W-:Y:S01]  /*10470*/  LOP3.LUT R75, R72, 0xff, RZ, 0xc0, !PT ;  /* 0x000000ff484b7812 */ /* 0x000fe200078ec0ff */
[----:B------:R-:W-:Y:S01]  /*10480*/  STG.E.U16 [R168.64+0x50], R159 ;  /* 0x0000509fa8007986 */ /* 0x000fe2000c101510 */
[----:B------:R-:W-:Y:S02]  /*10490*/  SHF.R.U32.HI R73, RZ, 0x8, R74 ;  /* 0x00000008ff497819 */ /* 0x000fe4000001164a */
[C---:B------:R-:W-:Y:S01]  /*104a0*/  LOP3.LUT R82, R144.reuse, 0xffff, RZ, 0xc0, !PT ;  /* 0x0000ffff90527812 */ /* 0x040fe200078ec0ff */
[----:B------:R-:W-:Y:S01]  /*104b0*/  STG.E.U16 [R168.64+0x52], R158 ;  /* 0x0000529ea8007986 */ /* 0x000fe2000c101510 */
[C---:B------:R-:W-:Y:S02]  /*104c0*/  ISETP.GE.U32.AND P0, PT, R217.reuse, R129, PT ;  /* 0x00000081d900720c */ /* 0x040fe40003f06070 */
[----:B------:R-:W-:Y:S01]  /*104d0*/  PRMT R129, R217, 0x7054, R217 ;  /* 0x00007054d9817816 */ /* 0x000fe200000000d9 */
[----:B------:R-:W-:Y:S01]  /*104e0*/  STG.E.U16 [R170.64+0x50], R152 ;  /* 0x00005098aa007986 */ /* 0x000fe2000c101510 */
[----:B------:R-:W-:Y:S01]  /*104f0*/  LOP3.LUT R74, R77, 0xff, RZ, 0xc0, !PT ;  /* 0x000000ff4d4a7812 */ /* 0x000fe200078ec0ff */
[----:B------:R-:W-:Y:S01]  /*10500*/  @!P3 HADD2 R243, -R148.H0_H0, -RZ.H0_H0 ;  /* 0xa00000ff94f3b230 */ /* 0x000fe20000000900 */
[----:B------:R-:W-:Y:S01]  /*10510*/  ISETP.GE.U32.AND P6, PT, R217, R80, PT ;  /* 0x00000050d900720c */ /* 0x000fe20003fc6070 */
[----:B------:R-:W-:Y:S01]  /*10520*/  STG.E.U16 [R170.64+0x52], R155 ;  /* 0x0000529baa007986 */ /* 0x000fe2000c101510 */
[----:B------:R-:W-:Y:S02]  /*10530*/  PRMT R80, R75, 0x5410, R73 ;  /* 0x000054104b507816 */ /* 0x000fe40000000049 */
[----:B------:R-:W-:Y:S01]  /*10540*/  LOP3.LUT R73, R144, 0xff, RZ, 0xc0, !PT ;  /* 0x000000ff90497812 */ /* 0x000fe200078ec0ff */
[----:B------:R-:W-:Y:S01]  /*10550*/  STG.E.U16 [R190.64+0x4e], R163 ;  /* 0x00004ea3be007986 */ /* 0x000fe2000c101510 */
[----:B------:R-:W-:Y:S01]  /*10560*/  SHF.R.U32.HI R82, RZ, 0x8, R82 ;  /* 0x00000008ff527819 */ /* 0x000fe20000011652 */
[--C-:B------:R-:W-:Y:S01]  /*10570*/  HSET2.LE.AND R80, R80, R129.reuse, PT ;  /* 0x0000008150507233 */ /* 0x100fe20003803000 */
[----:B------:R-:W-:Y:S01]  /*10580*/  PRMT R84, R74, 0x5410, R76 ;  /* 0x000054104a547816 */ /* 0x000fe2000000004c */
[--C-:B------:R-:W-:Y:S01]  /*10590*/  HSET2.LE.AND R74, R79, R129.reuse, PT ;  /* 0x000000814f4a7233 */ /* 0x100fe20003803000 */
[----:B------:R-:W-:Y:S01]  /*105a0*/  SHF.R.U32.HI R75, RZ, 0x18, R72 ;  /* 0x00000018ff4b7819 */ /* 0x000fe20000011648 */
[----:B------:R-:W-:Y:S01]  /*105b0*/  STG.E.U16 [R190.64+0x50], R162 ;  /* 0x000050a2be007986 */ /* 0x000fe2000c101510 */
[----:B------:R-:W-:Y:S02]  /*105c0*/  PRMT R82, R73, 0x5410, R82 ;  /* 0x0000541049527816 */ /* 0x000fe40000000052 */
[----:B------:R-:W-:Y:S01]  /*105d0*/  SHF.R.U32.HI R73, RZ, 0x10, R72 ;  /* 0x00000010ff497819 */ /* 0x000fe20000011648 */
[--C-:B------:R-:W-:Y:S01]  /*105e0*/  HSET2.LE.AND R72, R78, R129.reuse, PT ;  /* 0x000000814e487233 */ /* 0x100fe20003803000 */
[--C-:B------:R-:W-:Y:S01]  /*105f0*/  SHF.R.U32.HI R123, RZ, 0x10, R144.reuse ;  /* 0x00000010ff7b7819 */ /* 0x100fe20000011690 */
[----:B------:R-:W4:Y:S01]  /*10600*/  LDSM.16.MT88.4 R76, [R173+0x6000] ;  /* 0x00600000ad4c783b */ /* 0x000f220000004200 */
[----:B------:R-:W-:Y:S01]  /*10610*/  LOP3.LUT R73, R73, 0xff, RZ, 0xc0, !PT ;  /* 0x000000ff49497812 */ /* 0x000fe200078ec0ff */
[--C-:B------:R-:W-:Y:S01]  /*10620*/  HSET2.LE.AND R82, R82, R129.reuse, PT ;  /* 0x0000008152527233 */ /* 0x100fe20003803000 */
[----:B------:R-:W-:Y:S02]  /*10630*/  SHF.R.U32.HI R144, RZ, 0x18, R144 ;  /* 0x00000018ff907819 */ /* 0x000fe40000011690 */
[----:B------:R-:W-:Y:S01]  /*10640*/  PRMT R81, R73, 0x5410, R75 ;  /* 0x0000541049517816 */ /* 0x000fe2000000004b */
[--C-:B------:R-:W-:Y:S01]  /*10650*/  HSET2.LE.AND R73, R84, R129.reuse, PT ;  /* 0x0000008154497233 */ /* 0x100fe20003803000 */
[----:B------:R-:W-:Y:S01]  /*10660*/  LOP3.LUT R123, R123, 0xff, RZ, 0xc0, !PT ;  /* 0x000000ff7b7b7812 */ /* 0x000fe200078ec0ff */
[--C-:B------:R-:W-:Y:S01]  /*10670*/  HSET2.LE.AND R75, R140, R129.reuse, PT ;  /* 0x000000818c4b7233 */ /* 0x100fe20003803000 */
[----:B------:R-:W-:Y:S01]  /*10680*/  LOP3.LUT R72, R72, R113, RZ, 0xc0, !PT ;  /* 0x0000007148487212 */ /* 0x000fe200078ec0ff */
[--C-:B------:R-:W-:Y:S01]  /*10690*/  HSET2.LE.AND R81, R81, R129.reuse, PT ;  /* 0x0000008151517233 */ /* 0x100fe20003803000 */
[----:B------:R-:W-:Y:S02]  /*106a0*/  PRMT R123, R123, 0x5410, R144 ;  /* 0x000054107b7b7816 */ /* 0x000fe40000000090 */
[----:B------:R-:W-:Y:S02]  /*106b0*/  LOP3.LUT R74, R74, R96, RZ, 0xc0, !PT ;  /* 0x000000604a4a7212 */ /* 0x000fe400078ec0ff */
[----:B------:R-:W-:Y:S02]  /*106c0*/  LOP3.LUT R81, R81, R85, RZ, 0xc0, !PT ;  /* 0x0000005551517212 */ /* 0x000fe400078ec0ff */
[----:B------:R-:W5:Y:S01]  /*106d0*/  LDSM.16.MT88.4 R84, [R176+0x6000] ;  /* 0x00600000b054783b */ /* 0x000f620000004200 */
[----:B------:R-:W-:Y:S02]  /*106e0*/  LOP3.LUT R73, R73, R116, RZ, 0xc0, !PT ;  /* 0x0000007449497212 */ /* 0x000fe400078ec0ff */
[----:B------:R-:W-:Y:S01]  /*106f0*/  LOP3.LUT R75, R75, R83, RZ, 0xc0, !PT ;  /* 0x000000534b4b7212 */ /* 0x000fe200078ec0ff */
[--C-:B------:R-:W-:Y:S01]  /*10700*/  HSET2.LE.AND R83, R123, R129.reuse, PT ;  /* 0x000000817b537233 */ /* 0x100fe20003803000 */
[----:B------:R-:W-:Y:S02]  /*10710*/  LOP3.LUT R80, R80, R112, RZ, 0xc0, !PT ;  /* 0x0000007050507212 */ /* 0x000fe400078ec0ff */
[----:B------:R-:W-:Y:S02]  /*10720*/  LOP3.LUT R82, R82, R89, RZ, 0xc0, !PT ;  /* 0x0000005952527212 */ /* 0x000fe400078ec0ff */
[----:B------:R-:W-:Y:S02]  /*10730*/  LOP3.LUT R83, R83, R88, RZ, 0xc0, !PT ;  /* 0x0000005853537212 */ /* 0x000fe400078ec0ff */
[----:B------:R-:W-:Y:S02]  /*10740*/  SHF.R.U32.HI R89, RZ, 0x10, R90 ;  /* 0x00000010ff597819 */ /* 0x000fe4000001165a */
[----:B------:R-:W-:Y:S02]  /*10750*/  LOP3.LUT R88, R90, 0xffff, RZ, 0xc0, !PT ;  /* 0x0000ffff5a587812 */ /* 0x000fe400078ec0ff */
[C---:B------:R-:W-:Y:S02]  /*10760*/  LOP3.LUT R96, R124.reuse, 0xffff, RZ, 0xc0, !PT ;  /* 0x0000ffff7c607812 */ /* 0x040fe400078ec0ff */
[----:B------:R-:W-:Y:S02]  /*10770*/  LOP3.LUT R112, R124, 0xff, RZ, 0xc0, !PT ;  /* 0x000000ff7c707812 */ /* 0x000fe400078ec0ff */
[----:B---3--:R-:W-:Y:S02]  /*10780*/  SHF.R.U32.HI R2, RZ, 0x10, R128 ;  /* 0x00000010ff027819 */ /* 0x008fe40000011680 */
[----:B------:R-:W-:Y:S01]  /*10790*/  LOP3.LUT P1, RZ, R187, 0x40, RZ, 0xc0, !PT ;  /* 0x00000040bbff7812 */ /* 0x000fe2000782c0ff */
[-C--:B----4-:R-:W-:Y:S01]  /*107a0*/  HMMA.16816.F32 R4, R72, R76.reuse, R4 ;  /* 0x0000004c4804723c */ /* 0x090fe20000001804 */
[----:B------:R-:W-:Y:S07]  /*107b0*/  LOP3.LUT R2, R2, 0xff, RZ, 0xc0, !PT ;  /* 0x000000ff02027812 */ /* 0x000fee00078ec0ff */
[C---:B------:R-:W-:Y:S08]  /*107c0*/  HMMA.16816.F32 R8, R80.reuse, R76, R8 ;  /* 0x0000004c5008723c */ /* 0x040ff00000001808 */
[-C--:B------:R-:W-:Y:S08]  /*107d0*/  HMMA.16816.F32 R12, R80, R78.reuse, R12 ;  /* 0x0000004e500c723c */ /* 0x080ff0000000180c */
[C---:B------:R-:W-:Y:S01]  /*107e0*/  HMMA.16816.F32 R16, R72.reuse, R78, R16 ;  /* 0x0000004e4810723c */ /* 0x040fe20000001810 */
[----:B------:R-:W3:Y:S07]  /*107f0*/  LDSM.16.MT88.4 R76, [R174+0x6000] ;  /* 0x00600000ae4c783b */ /* 0x000eee0000004200 */
[-C--:B-----5:R-:W-:Y:S08]  /*10800*/  HMMA.16816.F32 R20, R72, R84.reuse, R20 ;  /* 0x000000544814723c */ /* 0x0a0ff00000001814 */
[C---:B------:R-:W-:Y:S08]  /*10810*/  HMMA.16816.F32 R24, R80.reuse, R84, R24 ;  /* 0x000000545018723c */ /* 0x040ff00000001818 */
[-C--:B------:R-:W-:Y:S08]  /*10820*/  HMMA.16816.F32 R28, R80, R86.reuse, R28 ;  /* 0x00000056501c723c */ /* 0x080ff0000000181c */
[C---:B------:R-:W-:Y:S01]  /*10830*/  HMMA.16816.F32 R32, R72.reuse, R86, R32 ;  /* 0x000000564820723c */ /* 0x040fe20000001820 */
[----:B------:R-:W4:Y:S07]  /*10840*/  LDSM.16.MT88.4 R84, [R175+0x6000] ;  /* 0x00600000af54783b */ /* 0x000f2e0000004200 */
[-C--:B---3--:R-:W-:Y:S08]  /*10850*/  HMMA.16816.F32 R36, R72, R76.reuse, R36 ;  /* 0x0000004c4824723c */ /* 0x088ff00000001824 */
[C---:B------:R-:W-:Y:S07]  /*10860*/  HMMA.16816.F32 R40, R80.reuse, R76, R40 ;  /* 0x0000004c5028723c */ /* 0x040fee0000001828 */
[----:B------:R-:W-:Y:S01]  /*10870*/  LOP3.LUT R76, R91, UR31, R198, 0x96, !PT ;  /* 0x0000001f5b4c7c12 */ /* 0x000fe2000f8e96c6 */
[-C--:B------:R-:W-:Y:S01]  /*10880*/  HMMA.16816.F32 R44, R80, R78.reuse, R44 ;  /* 0x0000004e502c723c */ /* 0x080fe2000000182c */
[----:B------:R-:W-:Y:S03]  /*10890*/  LOP3.LUT R91, R90, 0xff, RZ, 0xc0, !PT ;  /* 0x000000ff5a5b7812 */ /* 0x000fe600078ec0ff */
[----:B------:R-:W-:Y:S02]  /*108a0*/  SHF.R.U32.HI R90, RZ, 0x18, R90 ;  /* 0x00000018ff5a7819 */ /* 0x000fe4000001165a */
[----:B------:R-:W-:Y:S02]  /*108b0*/  SHF.R.U32.HI R198, RZ, 0x18, R126 ;  /* 0x00000018ffc67819 */ /* 0x000fe4000001167e */
[C---:B------:R-:W-:Y:S01]  /*108c0*/  HMMA.16816.F32 R48, R72.reuse, R78, R48 ;  /* 0x0000004e4830723c */ /* 0x040fe20000001830 */
[----:B------:R-:W-:Y:S03]  /*108d0*/  LOP3.LUT R77, R125, UR31, R214, 0x96, !PT ;  /* 0x0000001f7d4d7c12 */ /* 0x000fe6000f8e96d6 */
[--C-:B------:R-:W-:Y:S02]  /*108e0*/  SHF.R.U32.HI R125, RZ, 0x10, R124.reuse ;  /* 0x00000010ff7d7819 */ /* 0x100fe4000001167c */
[----:B------:R-:W-:Y:S02]  /*108f0*/  SHF.R.U32.HI R124, RZ, 0x18, R124 ;  /* 0x00000018ff7c7819 */ /* 0x000fe4000001167c */
[-C--:B----4-:R-:W-:Y:S01]  /*10900*/  HMMA.16816.F32 R52, R72, R84.reuse, R52 ;  /* 0x000000544834723c */ /* 0x090fe20000001834 */
[----:B------:R-:W-:Y:S03]  /*10910*/  LOP3.LUT R78, R89, 0xff, RZ, 0xc0, !PT ;  /* 0x000000ff594e7812 */ /* 0x000fe600078ec0ff */
[----:B------:R-:W-:Y:S02]  /*10920*/  SHF.R.U32.HI R79, RZ, 0x8, R88 ;  /* 0x00000008ff4f7819 */ /* 0x000fe40000011658 */
[----:B------:R-:W-:Y:S02]  /*10930*/  SHF.R.U32.HI R88, RZ, 0x8, R96 ;  /* 0x00000008ff587819 */ /* 0x000fe40000011660 */
[C---:B------:R-:W-:Y:S01]  /*10940*/  HMMA.16816.F32 R56, R80.reuse, R84, R56 ;  /* 0x000000545038723c */ /* 0x040fe20000001838 */
[----:B------:R-:W-:Y:S03]  /*10950*/  PRMT R116, R91, 0x5410, R79 ;  /* 0x000054105b747816 */ /* 0x000fe6000000004f */
[----:B------:R-:W-:Y:S02]  /*10960*/  PRMT R113, R78, 0x5410, R90 ;  /* 0x000054104e717816 */ /* 0x000fe4000000005a */
[----:B------:R-:W-:Y:S02]  /*10970*/  PRMT R123, R112, 0x5410, R88 ;  /* 0x00005410707b7816 */ /* 0x000fe40000000058 */
[-C--:B------:R-:W-:Y:S01]  /*10980*/  HMMA.16816.F32 R60, R80, R86.reuse, R60 ;  /* 0x00000056503c723c */ /* 0x080fe2000000183c */
[----:B------:R-:W3:Y:S03]  /*10990*/  LDSM.16.MT88.4 R88, [R173+0x6800] ;  /* 0x00680000ad58783b */ /* 0x000ee60000004200 */
[C---:B------:R-:W-:Y:S02]  /*109a0*/  LOP3.LUT R79, R76.reuse, 0xffff, RZ, 0xc0, !PT ;  /* 0x0000ffff4c4f7812 */ /* 0x040fe400078ec0ff */
[----:B------:R-:W-:Y:S02]  /*109b0*/  LOP3.LUT R96, R76, 0xff, RZ, 0xc0, !PT ;  /* 0x000000ff4c607812 */ /* 0x000fe400078ec0ff */
[----:B------:R-:W-:Y:S01]  /*109c0*/  HMMA.16816.F32 R64, R72, R86, R64 ;  /* 0x000000564840723c */ /* 0x000fe20000001840 */
[----:B------:R-:W-:Y:S01]  /*109d0*/  SHF.R.U32.HI R78, RZ, 0x8, R79 ;  /* 0x00000008ff4e7819 */ /* 0x000fe2000001164f */
[----:B------:R-:W4:Y:S02]  /*109e0*/  LDSM.16.MT88.4 R80, [R176+0x6800] ;  /* 0x00680000b050783b */ /* 0x000f240000004200 */
[----:B------:R-:W-:Y:S02]  /*109f0*/  SHF.R.U32.HI R85, RZ, 0x18, R76 ;  /* 0x00000018ff557819 */ /* 0x000fe4000001164c */
[----:B------:R-:W-:Y:S01]  /*10a00*/  PRMT R96, R96, 0x5410, R78 ;  /* 0x0000541060607816 */ /* 0x000fe2000000004e */
[--C-:B------:R-:W-:Y:S01]  /*10a10*/  HSET2.LE.AND R74, R123, R129.reuse, PT ;  /* 0x000000817b4a7233 */ /* 0x100fe20003803000 */
[----:B------:R-:W-:Y:S04]  /*10a20*/  SHF.R.U32.HI R78, RZ, 0x10, R76 ;  /* 0x00000010ff4e7819 */ /* 0x000fe8000001164c */
[C---:B------:R-:W-:Y:S02]  /*10a30*/  LOP3.LUT R79, R77.reuse, 0xffff, RZ, 0xc0, !PT ;  /* 0x0000ffff4d4f7812 */ /* 0x040fe400078ec0ff */
[----:B------:R-:W-:Y:S02]  /*10a40*/  LOP3.LUT R78, R78, 0xff, RZ, 0xc0, !PT ;  /* 0x000000ff4e4e7812 */ /* 0x000fe400078ec0ff */
[----:B------:R-:W-:Y:S02]  /*10a50*/  SHF.R.U32.HI R76, RZ, 0x8, R79 ;  /* 0x00000008ff4c7819 */ /* 0x000fe4000001164f */
[----:B------:R-:W-:Y:S01]  /*10a60*/  PRMT R79, R78, 0x5410, R85 ;  /* 0x000054104e4f7816 */ /* 0x000fe20000000055 */
[--C-:B------:R-:W-:Y:S01]  /*10a70*/  HSET2.LE.AND R78, R116, R129.reuse, PT ;  /* 0x00000081744e7233 */ /* 0x100fe20003803000 */
[----:B------:R-:W-:Y:S02]  /*10a80*/  LOP3.LUT R84, R77, 0xff, RZ, 0xc0, !PT ;  /* 0x000000ff4d547812 */ /* 0x000fe400078ec0ff */
[--C-:B------:R-:W-:Y:S02]  /*10a90*/  SHF.R.U32.HI R85, RZ, 0x18, R77.reuse ;  /* 0x00000018ff557819 */ /* 0x100fe4000001164d */
[----:B------:R-:W-:Y:S01]  /*10aa0*/  PRMT R112, R84, 0x5410, R76 ;  /* 0x0000541054707816 */ /* 0x000fe2000000004c */
[--C-:B------:R-:W-:Y:S01]  /*10ab0*/  HSET2.LE.AND R76, R96, R129.reuse, PT ;  /* 0x00000081604c7233 */ /* 0x100fe20003803000 */
[----:B------:R-:W-:Y:S01]  /*10ac0*/  SHF.R.U32.HI R84, RZ, 0x10, R77 ;  /* 0x00000010ff547819 */ /* 0x000fe2000001164d */
[--C-:B------:R-:W-:Y:S01]  /*10ad0*/  HSET2.LE.AND R77, R79, R129.reuse, PT ;  /* 0x000000814f4d7233 */ /* 0x100fe20003803000 */
[----:B------:R-:W-:Y:S01]  /*10ae0*/  LOP3.LUT R78, R78, R106, RZ, 0xc0, !PT ;  /* 0x0000006a4e4e7212 */ /* 0x000fe200078ec0ff */
[--C-:B------:R-:W-:Y:S01]  /*10af0*/  HSET2.LE.AND R79, R113, R129.reuse, PT ;  /* 0x00000081714f7233 */ /* 0x100fe20003803000 */
[----:B------:R-:W-:Y:S01]  /*10b00*/  LOP3.LUT R84, R84, 0xff, RZ, 0xc0, !PT ;  /* 0x000000ff54547812 */ /* 0x000fe200078ec0ff */
[--C-:B------:R-:W-:Y:S01]  /*10b10*/  HSET2.LE.AND R72, R112, R129.reuse, PT ;  /* 0x0000008170487233 */ /* 0x100fe20003803000 */
[----:B------:R-:W-:Y:S02]  /*10b20*/  LOP3.LUT R76, R76, R105, RZ, 0xc0, !PT ;  /* 0x000000694c4c7212 */ /* 0x000fe400078ec0ff */
[----:B------:R-:W-:Y:S02]  /*10b30*/  LOP3.LUT R79, R79, R0, RZ, 0xc0, !PT ;  /* 0x000000004f4f7212 */ /* 0x000fe400078ec0ff */
[----:B------:R-:W-:Y:S02]  /*10b40*/  LOP3.LUT R0, R125, 0xff, RZ, 0xc0, !PT ;  /* 0x000000ff7d007812 */ /* 0x000fe400078ec0ff */
[----:B------:R-:W-:Y:S02]  /*10b50*/  PRMT R84, R84, 0x5410, R85 ;  /* 0x0000541054547816 */ /* 0x000fe40000000055 */
[----:B------:R-:W-:Y:S01]  /*10b60*/  PRMT R75, R0, 0x5410, R124 ;  /* 0x00005410004b7816 */ /* 0x000fe2000000007c */
[----:B------:R-:W-:Y:S01]  /*10b70*/  IMAD.U32 R0, RZ, RZ, UR19 ;  /* 0x00000013ff007e24 */ /* 0x000fe2000f8e00ff */
[----:B------:R-:W-:Y:S01]  /*10b80*/  LOP3.LUT R77, R77, R103, RZ, 0xc0, !PT ;  /* 0x000000674d4d7212 */ /* 0x000fe200078ec0ff */
[--C-:B------:R-:W-:Y:S01]  /*10b90*/  HSET2.LE.AND R73, R84, R129.reuse, PT ;  /* 0x0000008154497233 */ /* 0x100fe20003803000 */
[----:B------:R-:W-:Y:S01]  /*10ba0*/  LOP3.LUT R72, R72, R108, RZ, 0xc0, !PT ;  /* 0x0000006c48487212 */ /* 0x000fe200078ec0ff */
[--C-:B------:R-:W-:Y:S01]  /*10bb0*/  HSET2.LE.AND R75, R75, R129.reuse, PT ;  /* 0x000000814b4b7233 */ /* 0x100fe20003803000 */
[----:B------:R-:W5:Y:S01]  /*10bc0*/  LDSM.16.MT88.4 R84, [R174+0x6800] ;  /* 0x00680000ae54783b */ /* 0x000f620000004200 */
[----:B------:R-:W-:Y:S02]  /*10bd0*/  LOP3.LUT R74, R74, R109, RZ, 0xc0, !PT ;  /* 0x0000006d4a4a7212 */ /* 0x000fe400078ec0ff */
[-C--:B---3--:R-:W-:Y:S01]  /*10be0*/  HMMA.16816.F32 R4, R76, R88.reuse, R4 ;  /* 0x000000584c04723c */ /* 0x088fe20000001804 */
[----:B------:R-:W-:Y:S02]  /*10bf0*/  LOP3.LUT R73, R73, R107, RZ, 0xc0, !PT ;  /* 0x0000006b49497212 */ /* 0x000fe400078ec0ff */
[----:B------:R-:W-:Y:S02]  /*10c00*/  LOP3.LUT R75, R75, R104, RZ, 0xc0, !PT ;  /* 0x000000684b4b7212 */ /* 0x000fe400078ec0ff */
[----:B------:R-:W-:Y:S05]  /*10c10*/  LOP3.LUT R0, R211, UR7, R0, 0x96, !PT ;  /* 0x00000007d3007c12 */ /* 0x000fea000f8e9600 */
[C---:B------:R-:W-:Y:S07]  /*10c20*/  HMMA.16816.F32 R8, R72.reuse, R88, R8 ;  /* 0x000000584808723c */ /* 0x040fee0000001808 */
[----:B------:R-:W-:Y:S01]  /*10c30*/  IMAD.WIDE.U32 R88, R0, -0x326172a9, RZ ;  /* 0xcd9e8d5700587825 */ /* 0x000fe200078e00ff */
[-C--:B------:R-:W-:Y:S04]  /*10c40*/  HMMA.16816.F32 R12, R72, R90.reuse, R12 ;  /* 0x0000005a480c723c */ /* 0x080fe8000000180c */
[C---:B--2---:R-:W-:Y:S02]  /*10c50*/  LOP3.LUT R0, R89.reuse, UR30, R130, 0x96, !PT ;  /* 0x0000001e59007c12 */ /* 0x044fe4000f8e9682 */
[----:B------:R-:W-:Y:S02]  /*10c60*/  LOP3.LUT R89, R89, UR30, R230, 0x96, !PT ;  /* 0x0000001e59597c12 */ /* 0x000fe4000f8e96e6 */
[C---:B------:R-:W-:Y:S04]  /*10c70*/  HMMA.16816.F32 R16, R76.reuse, R90, R16 ;  /* 0x0000005a4c10723c */ /* 0x040fe80000001810 */
[----:B------:R-:W-:Y:S03]  /*10c80*/  IMAD.WIDE.U32 R104, R89, -0x2daee0ad, RZ ;  /* 0xd2511f5359687825 */ /* 0x000fe600078e00ff */
[--C-:B------:R-:W-:Y:S01]  /*10c90*/  LOP3.LUT R90, R195, UR28, R88.reuse, 0x96, !PT ;  /* 0x0000001cc35a7c12 */ /* 0x100fe2000f8e9658 */
[-C--:B----4-:R-:W-:Y:S01]  /*10ca0*/  HMMA.16816.F32 R20, R76, R80.reuse, R20 ;  /* 0x000000504c14723c */ /* 0x090fe20000001814 */
[----:B------:R-:W2:Y:S03]  /*10cb0*/  MUFU.EX2 R195, R228 ;  /* 0x000000e400c37308 */ /* 0x000ea60000000800 */
[----:B------:R-:W-:Y:S04]  /*10cc0*/  IMAD.WIDE.U32 R90, R90, -0x2daee0ad, RZ ;  /* 0xd2511f535a5a7825 */ /* 0x000fe800078e00ff */
[C---:B------:R-:W-:Y:S07]  /*10cd0*/  HMMA.16816.F32 R24, R72.reuse, R80, R24 ;  /* 0x000000504818723c */ /* 0x040fee0000001818 */
[----:B------:R-:W-:Y:S01]  /*10ce0*/  IMAD.WIDE.U32 R80, R0, -0x2daee0ad, RZ ;  /* 0xd2511f5300507825 */ /* 0x000fe200078e00ff */
[-C--:B------:R-:W-:Y:S01]  /*10cf0*/  HMMA.16816.F32 R28, R72, R82.reuse, R28 ;  /* 0x00000052481c723c */ /* 0x080fe2000000181c */
[----:B------:R-:W-:Y:S03]  /*10d00*/  LOP3.LUT R0, R233, UR28, R88, 0x96, !PT ;  /* 0x0000001ce9007c12 */ /* 0x000fe6000f8e9658 */
[----:B------:R-:W-:Y:S02]  /*10d10*/  LOP3.LUT R80, R91, UR25, R80, 0x96, !PT ;  /* 0x000000195b507c12 */ /* 0x000fe4000f8e9650 */
[----:B------:R-:W-:Y:S01]  /*10d20*/  LOP3.LUT R88, R81, UR27, R218, 0x96, !PT ;  /* 0x0000001b51587c12 */ /* 0x000fe2000f8e96da */
[----:B------:R-:W-:Y:S01]  /*10d30*/  IMAD.WIDE.U32 R112, R0, -0x2daee0ad, RZ ;  /* 0xd2511f5300707825 */ /* 0x000fe200078e00ff */
[C---:B------:R-:W-:Y:S01]  /*10d40*/  HMMA.16816.F32 R32, R76.reuse, R82, R32 ;  /* 0x000000524c20723c */ /* 0x040fe20000001820 */
[----:B--2---:R-:W-:Y:S03]  /*10d50*/  F2FP.PACK_AB R144, R195, R196 ;  /* 0x000000c4c390723e */ /* 0x004fe600000000ff */
[----:B------:R-:W-:Y:S01]  /*10d60*/  IMAD.WIDE.U32 R106, R80, -0x326172a9, RZ ;  /* 0xcd9e8d57506a7825 */ /* 0x000fe200078e00ff */
[----:B------:R-:W-:Y:S01]  /*10d70*/  PRMT R147, R144, 0x7632, R147 ;  /* 0x0000763290937816 */ /* 0x000fe20000000093 */
[----:B------:R-:W2:Y:S01]  /*10d80*/  LDSM.16.MT88.4 R80, [R175+0x6800] ;  /* 0x00680000af50783b */ /* 0x000ea20000004200 */
[----:B------:R-:W-:Y:S01]  /*10d90*/  LOP3.LUT R91, R105, UR27, R220, 0x96, !PT ;  /* 0x0000001b695b7c12 */ /* 0x000fe2000f8e96dc */
[-C--:B-----5:R-:W-:Y:S01]  /*10da0*/  HMMA.16816.F32 R36, R76, R84.reuse, R36 ;  /* 0x000000544c24723c */ /* 0x0a0fe20000001824 */
[----:B------:R-:W-:Y:S03]  /*10db0*/  LOP3.LUT R0, R113, UR25, R104, 0x96, !PT ;  /* 0x0000001971007c12 */ /* 0x000fe6000f8e9668 */
[----:B------:R-:W-:Y:S04]  /*10dc0*/  IMAD.WIDE.U32 R88, R88, -0x326172a9, RZ ;  /* 0xcd9e8d5758587825 */ /* 0x000fe800078e00ff */
[C---:B------:R-:W-:Y:S01]  /*10dd0*/  HMMA.16816.F32 R40, R72.reuse, R84, R40 ;  /* 0x000000544828723c */ /* 0x040fe20000001828 */
[----:B------:R-:W-:Y:S03]  /*10de0*/  IMAD.WIDE.U32 R108, R91, -0x326172a9, RZ ;  /* 0xcd9e8d575b6c7825 */ /* 0x000fe600078e00ff */
[----:B------:R-:W-:Y:S01]  /*10df0*/  LOP3.LUT R89, R89, UR26, R194, 0x96, !PT ;  /* 0x0000001a59597c12 */ /* 0x000fe2000f8e96c2 */
[----:B------:R-:W-:Y:S01]  /*10e00*/  IMAD.WIDE.U32 R130, R0, -0x326172a9, RZ ;  /* 0xcd9e8d5700827825 */ /* 0x000fe200078e00ff */
[----:B------:R-:W-:Y:S01]  /*10e10*/  LOP3.LUT R0, R107, UR23, R88, 0x96, !PT ;  /* 0x000000176b007c12 */ /* 0x000fe2000f8e9658 */
[----:B------:R-:W3:Y:S01]  /*10e20*/  MUFU.EX2 R194, R223 ;  /* 0x000000df00c27308 */ /* 0x000ee20000000800 */
[-C--:B------:R-:W-:Y:S01]  /*10e30*/  HMMA.16816.F32 R44, R72, R86.reuse, R44 ;  /* 0x00000056482c723c */ /* 0x080fe2000000182c */
[----:B------:R-:W-:Y:S03]  /*10e40*/  LOP3.LUT R104, R109, UR26, R232, 0x96, !PT ;  /* 0x0000001a6d687c12 */ /* 0x000fe6000f8e96e8 */
[----:B------:R-:W-:Y:S01]  /*10e50*/  LOP3.LUT R91, R131, UR23, R108, 0x96, !PT ;  /* 0x00000017835b7c12 */ /* 0x000fe2000f8e966c */
[----:B------:R-:W-:Y:S03]  /*10e60*/  IMAD.WIDE.U32 R108, R0, -0x2daee0ad, RZ ;  /* 0xd2511f53006c7825 */ /* 0x000fe600078e00ff */
[C---:B------:R-:W-:Y:S01]  /*10e70*/  HMMA.16816.F32 R48, R76.reuse, R86, R48 ;  /* 0x000000564c30723c */ /* 0x040fe20000001830 */
[----:B------:R-:W-:Y:S04]  /*10e80*/  IMAD.WIDE.U32 R88, R89, -0x2daee0ad, RZ ;  /* 0xd2511f5359587825 */ /* 0x000fe800078e00ff */
[----:B------:R-:W-:Y:S01]  /*10e90*/  IMAD.WIDE.U32 R124, R91, -0x2daee0ad, RZ ;  /* 0xd2511f535b7c7825 */ /* 0x000fe200078e00ff */
[----:B------:R-:W-:Y:S02]  /*10ea0*/  LOP3.LUT R84, R109, UR5, R88, 0x96, !PT ;  /* 0x000000056d547c12 */ /* 0x000fe4000f8e9658 */
[----:B------:R-:W-:Y:S01]  /*10eb0*/  LOP3.LUT R88, R89, UR11, R90, 0x96, !PT ;  /* 0x0000000b59587c12 */ /* 0x000fe2000f8e965a */
[----:B------:R-:W-:Y:S04]  /*10ec0*/  IMAD.WIDE.U32 R104, R104, -0x2daee0ad, RZ ;  /* 0xd2511f5368687825 */ /* 0x000fe800078e00ff */
[----:B------:R-:W-:Y:S01]  /*10ed0*/  IMAD.WIDE.U32 R84, R84, -0x326172a9, RZ ;  /* 0xcd9e8d5754547825 */ /* 0x000fe200078e00ff */
[-C--:B--2---:R-:W-:Y:S01]  /*10ee0*/  HMMA.16816.F32 R52, R76, R80.reuse, R52 ;  /* 0x000000504c34723c */ /* 0x084fe20000001834 */
[----:B------:R-:W-:Y:S02]  /*10ef0*/  LOP3.LUT R90, R125, UR5, R104, 0x96, !PT ;  /* 0x000000057d5a7c12 */ /* 0x000fe4000f8e9668 */
[----:B------:R-:W-:Y:S01]  /*10f00*/  LOP3.LUT R103, R105, UR11, R112, 0x96, !PT ;  /* 0x0000000b69677c12 */ /* 0x000fe2000f8e9670 */
[----:B------:R-:W-:Y:S01]  /*10f10*/  IMAD.WIDE.U32 R104, R88, -0x326172a9, RZ ;  /* 0xcd9e8d5758687825 */ /* 0x000fe200078e00ff */
[----:B------:R-:W-:Y:S02]  /*10f20*/  LOP3.LUT R0, R84, 0xffff, RZ, 0xc0, !PT ;  /* 0x0000ffff54007812 */ /* 0x000fe400078ec0ff */
[----:B------:R-:W-:Y:S01]  /*10f30*/  SHF.R.U32.HI R89, RZ, 0x10, R84 ;  /* 0x00000010ff597819 */ /* 0x000fe20000011654 */
[C---:B------:R-:W-:Y:S01]  /*10f40*/  HMMA.16816.F32 R56, R72.reuse, R80, R56 ;  /* 0x000000504838723c */ /* 0x040fe20000001838 */
[----:B------:R-:W-:Y:S03]  /*10f50*/  IMAD.WIDE.U32 R90, R90, -0x326172a9, RZ ;  /* 0xcd9e8d575a5a7825 */ /* 0x000fe600078e00ff */
[----:B------:R-:W-:Y:S01]  /*10f60*/  LOP3.LUT R88, R85, UR32, R104, 0x96, !PT ;  /* 0x0000002055587c12 */ /* 0x000fe2000f8e9668 */
[----:B------:R-:W-:Y:S01]  /*10f70*/  IMAD.WIDE.U32 R112, R103, -0x326172a9, RZ ;  /* 0xcd9e8d5767707825 */ /* 0x000fe200078e00ff */
[----:B------:R-:W-:Y:S02]  /*10f80*/  SHF.R.U32.HI R104, RZ, 0x18, R84 ;  /* 0x00000018ff687819 */ /* 0x000fe40000011654 */
[-C--:B------:R-:W-:Y:S01]  /*10f90*/  HMMA.16816.F32 R60, R72, R82.reuse, R60 ;  /* 0x00000052483c723c */ /* 0x080fe2000000183c */
[----:B------:R-:W-:Y:S03]  /*10fa0*/  LOP3.LUT R87, R90, 0xffff, RZ, 0xc0, !PT ;  /* 0x0000ffff5a577812 */ /* 0x000fe600078ec0ff */
[----:B------:R-:W-:Y:S02]  /*10fb0*/  SHF.R.U32.HI R86, RZ, 0x10, R90 ;  /* 0x00000010ff567819 */ /* 0x000fe4000001165a */
[----:B------:R-:W-:Y:S02]  /*10fc0*/  LOP3.LUT R96, R84, 0xff, RZ, 0xc0, !PT ;  /* 0x000000ff54607812 */ /* 0x000fe400078ec0ff */
[----:B------:R-:W-:Y:S01]  /*10fd0*/  HMMA.16816.F32 R64, R76, R82, R64 ;  /* 0x000000524c40723c */ /* 0x000fe20000001840 */
[----:B------:R-:W-:Y:S03]  /*10fe0*/  SHF.R.U32.HI R84, RZ, 0x8, R0 ;  /* 0x00000008ff547819 */ /* 0x000fe60000011600 */
[----:B------:R-:W-:Y:S02]  /*10ff0*/  LOP3.LUT R85, R89, 0xff, RZ, 0xc0, !PT ;  /* 0x000000ff59557812 */ /* 0x000fe400078ec0ff */
[----:B------:R-:W-:Y:S02]  /*11000*/  SHF.R.U32.HI R87, RZ, 0x8, R87 ;  /* 0x00000008ff577819 */ /* 0x000fe40000011657 */
[----:B------:R-:W-:Y:S04]  /*11010*/  LOP3.LUT R86, R86, 0xff, RZ, 0xc0, !PT ;  /* 0x000000ff56567812 */ /* 0x000fe800078ec0ff */
[----:B------:R-:W-:Y:S02]  /*11020*/  LOP3.LUT R107, R90, 0xff, RZ, 0xc0, !PT ;  /* 0x000000ff5a6b7812 */ /* 0x000fe400078ec0ff */
[----:B------:R-:W-:Y:S02]  /*11030*/  SHF.R.U32.HI R109, RZ, 0x18, R90 ;  /* 0x00000018ff6d7819 */ /* 0x000fe4000001165a */
[----:B------:R-:W-:Y:S02]  /*11040*/  PRMT R103, R96, 0x5410, R84 ;  /* 0x0000541060677816 */ /* 0x000fe40000000054 */
[----:B------:R-:W-:Y:S02]  /*11050*/  LOP3.LUT R84, R88, 0xffff, RZ, 0xc0, !PT ;  /* 0x0000ffff58547812 */ /* 0x000fe400078ec0ff */
[----:B------:R-:W-:Y:S01]  /*11060*/  PRMT R104, R85, 0x5410, R104 ;  /* 0x0000541055687816 */ /* 0x000fe20000000068 */
[--C-:B------:R-:W-:Y:S01]  /*11070*/  HSET2.LE.AND R74, R103, R129.reuse, PT ;  /* 0x00000081674a7233 */ /* 0x100fe20003803000 */
[----:B------:R-:W-:Y:S02]  /*11080*/  SHF.R.U32.HI R89, RZ, 0x8, R84 ;  /* 0x00000008ff597819 */ /* 0x000fe40000011654 */
[----:B------:R-:W-:Y:S01]  /*11090*/  PRMT R107, R107, 0x5410, R87 ;  /* 0x000054106b6b7816 */ /* 0x000fe20000000057 */
[--C-:B------:R-:W-:Y:S01]  /*110a0*/  HSET2.LE.AND R75, R104, R129.reuse, PT ;  /* 0x00000081684b7233 */ /* 0x100fe20003803000 */
[----:B------:R-:W-:Y:S02]  /*110b0*/  PRMT R109, R86, 0x5410, R109 ;  /* 0x00005410566d7816 */ /* 0x000fe4000000006d */
[----:B------:R-:W2:Y:S01]  /*110c0*/  LDSM.16.MT88.4 R84, [R173+0x7000] ;  /* 0x00700000ad54783b */ /* 0x000ea20000004200 */
[----:B------:R-:W-:Y:S01]  /*110d0*/  LOP3.LUT R0, R91, UR32, R112, 0x96, !PT ;  /* 0x000000205b007c12 */ /* 0x000fe2000f8e9670 */
[--C-:B------:R-:W-:Y:S01]  /*110e0*/  HSET2.LE.AND R78, R107, R129.reuse, PT ;  /* 0x000000816b4e7233 */ /* 0x100fe20003803000 */
[--C-:B------:R-:W-:Y:S01]  /*110f0*/  SHF.R.U32.HI R81, RZ, 0x10, R88.reuse ;  /* 0x00000010ff517819 */ /* 0x100fe20000011658 */
[--C-:B------:R-:W-:Y:S01]  /*11100*/  HSET2.LE.AND R79, R109, R129.reuse, PT ;  /* 0x000000816d4f7233 */ /* 0x100fe20003803000 */
[----:B------:R-:W-:Y:S02]  /*11110*/  LOP3.LUT R90, R88, 0xff, RZ, 0xc0, !PT ;  /* 0x000000ff585a7812 */ /* 0x000fe400078ec0ff */
[----:B------:R-:W-:Y:S02]  /*11120*/  LOP3.LUT R80, R0, 0xffff, RZ, 0xc0, !PT ;  /* 0x0000ffff00507812 */ /* 0x000fe400078ec0ff */
[----:B------:R-:W-:Y:S02]  /*11130*/  SHF.R.U32.HI R91, RZ, 0x18, R88 ;  /* 0x00000018ff5b7819 */ /* 0x000fe40000011658 */
        /* <DEDUP_REMOVED lines=9> */
[----:B------:R-:W-:Y:S02]  /*111d0*/  SHF.R.U32.HI R88, RZ, 0x18, R0 ;  /* 0x00000018ff587819 */ /* 0x000fe40000011600 */
[----:B------:R-:W-:Y:S01]  /*111e0*/  LOP3.LUT R0, R89, 0xff, RZ, 0xc0, !PT ;  /* 0x000000ff59007812 */ /* 0x000fe200078ec0ff */
[--C-:B------:R-:W-:Y:S01]  /*111f0*/  HSET2.LE.AND R76, R80, R129.reuse, PT ;  /* 0x00000081504c7233 */ /* 0x100fe20003803000 */
[----:B------:R-:W-:Y:S01]  /*11200*/  LOP3.LUT R74, R74, R111, RZ, 0xc0, !PT ;  /* 0x0000006f4a4a7212 */ /* 0x000fe200078ec0ff */
[----:B------:R-:W4:Y:S01]  /*11210*/  LDSM.16.MT88.4 R80, [R176+0x7000] ;  /* 0x00700000b050783b */ /* 0x000f220000004200 */
[--C-:B------:R-:W-:Y:S02]  /*11220*/  PRMT R0, R0, 0x5410, R88.reuse ;  /* 0x0000541000007816 */ /* 0x100fe40000000058 */
[----:B------:R-:W-:Y:S02]  /*11230*/  LOP3.LUT R75, R75, R110, RZ, 0xc0, !PT ;  /* 0x0000006e4b4b7212 */ /* 0x000fe400078ec0ff */
[C---:B------:R-:W-:Y:S01]  /*11240*/  PRMT R89, R133.reuse, 0x7610, R89 ;  /* 0x0000761085597816 */ /* 0x040fe20000000059 */
[--C-:B------:R-:W-:Y:S01]  /*11250*/  HSET2.LE.AND R77, R0, R129.reuse, PT ;  /* 0x00000081004d7233 */ /* 0x100fe20003803000 */
[----:B------:R-:W-:Y:S02]  /*11260*/  PRMT R88, R133, 0x7632, R88 ;  /* 0x0000763285587816 */ /* 0x000fe40000000058 */
[----:B------:R-:W-:Y:S01]  /*11270*/  LOP3.LUT R72, R72, R115, RZ, 0xc0, !PT ;  /* 0x0000007348487212 */ /* 0x000fe200078ec0ff */
[----:B------:R-:W-:Y:S01]  /*11280*/  @!P5 HADD2 R244, -R89.H0_H0, -RZ.H0_H0 ;  /* 0xa00000ff59f4d230 */ /* 0x000fe20000000900 */
[----:B------:R-:W-:Y:S01]  /*11290*/  LOP3.LUT R73, R73, R114, RZ, 0xc0, !PT ;  /* 0x0000007249497212 */ /* 0x000fe200078ec0ff */
[----:B------:R-:W-:Y:S01]  /*112a0*/  @!P6 HADD2 R241, -R88.H0_H0, -RZ.H0_H0 ;  /* 0xa00000ff58f1e230 */ /* 0x000fe20000000900 */
[----:B------:R-:W-:Y:S02]  /*112b0*/  PRMT R0, R89, 0x5410, R88 ;  /* 0x0000541059007816 */ /* 0x000fe40000000058 */
[----:B------:R-:W-:Y:S02]  /*112c0*/  LOP3.LUT R76, R76, R119, RZ, 0xc0, !PT ;  /* 0x000000774c4c7212 */ /* 0x000fe400078ec0ff */
[----:B------:R-:W-:Y:S01]  /*112d0*/  LOP3.LUT R78, R78, R118, RZ, 0xc0, !PT ;  /* 0x000000764e4e7212 */ /* 0x000fe200078ec0ff */
[-C--:B--2---:R-:W-:Y:S01]  /*112e0*/  HMMA.16816.F32 R4, R72, R84.reuse, R4 ;  /* 0x000000544804723c */ /* 0x084fe20000001804 */
[----:B------:R-:W-:Y:S02]  /*112f0*/  LOP3.LUT R77, R77, R117, RZ, 0xc0, !PT ;  /* 0x000000754d4d7212 */ /* 0x000fe400078ec0ff */
[----:B------:R-:W-:Y:S02]  /*11300*/  LOP3.LUT R79, R79, R0, RZ, 0xc0, !PT ;  /* 0x000000004f4f7212 */ /* 0x000fe400078ec0ff */
[----:B------:R-:W-:Y:S02]  /*11310*/  @!P5 PRMT R89, R244, 0x5410, RZ ;  /* 0x00005410f459d816 */ /* 0x000fe400000000ff */
[----:B------:R-:W-:Y:S02]  /*11320*/  @!P6 PRMT R88, R241, 0x5410, RZ ;  /* 0x00005410f158e816 */ /* 0x000fe400000000ff */
[----:B------:R-:W-:Y:S01]  /*11330*/  LOP3.LUT R103, R126, 0xffff, RZ, 0xc0, !PT ;  /* 0x0000ffff7e677812 */ /* 0x000fe200078ec0ff */
[C---:B------:R-:W-:Y:S01]  /*11340*/  HMMA.16816.F32 R8, R76.reuse, R84, R8 ;  /* 0x000000544c08723c */ /* 0x040fe20000001808 */
[----:B------:R-:W-:Y:S01]  /*11350*/  STG.E.U16 [R188.64+0x50], R89 ;  /* 0x00005059bc007986 */ /* 0x000fe2000c101510 */
[----:B------:R-:W-:Y:S02]  /*11360*/  SHF.R.U32.HI R107, RZ, 0x10, R126 ;  /* 0x00000010ff6b7819 */ /* 0x000fe4000001167e */
[-C--:B------:R-:W-:Y:S01]  /*11370*/  ISETP.GE.U32.AND P6, PT, R217, R132.reuse, PT ;  /* 0x00000084d900720c */ /* 0x080fe20003fc6070 */
[----:B------:R-:W-:Y:S01]  /*11380*/  STG.E.U16 [R188.64+0x52], R88 ;  /* 0x00005258bc007986 */ /* 0x000fe2000c101510 */
[----:B------:R-:W-:Y:S02]  /*11390*/  LOP3.LUT R92, R105, UR8, R106, 0x96, !PT ;  /* 0x00000008695c7c12 */ /* 0x000fe4000f8e966a */
[-C--:B------:R-:W-:Y:S01]  /*113a0*/  HMMA.16816.F32 R12, R76, R86.reuse, R12 ;  /* 0x000000564c0c723c */ /* 0x080fe2000000180c */
[----:B------:R-:W-:Y:S01]  /*113b0*/  STG.E.U16 [R168.64+0x60], R165 ;  /* 0x000060a5a8007986 */ /* 0x000fe2000c101510 */
[----:B------:R-:W-:Y:S02]  /*113c0*/  ISETP.GE.U32.AND P5, PT, R217, R132, PT ;  /* 0x00000084d900720c */ /* 0x000fe40003fa6070 */
[----:B------:R-:W-:Y:S01]  /*113d0*/  LOP3.LUT R91, R113, UR8, R130, 0x96, !PT ;  /* 0x00000008715b7c12 */ /* 0x000fe2000f8e9682 */
[----:B------:R-:W-:Y:S01]  /*113e0*/  STG.E.U16 [R168.64+0x62], R164 ;  /* 0x000062a4a8007986 */ /* 0x000fe2000c101510 */
[----:B------:R-:W-:Y:S01]  /*113f0*/  SHF.R.U32.HI R0, RZ, 0x18, R128 ;  /* 0x00000018ff007819 */ /* 0x000fe20000011680 */
[----:B------:R-:W-:Y:S01]  /*11400*/  IMAD.WIDE.U32 R92, R92, -0x2daee0ad, RZ ;  /* 0xd2511f535c5c7825 */ /* 0x000fe200078e00ff */
[C---:B------:R-:W-:Y:S01]  /*11410*/  HMMA.16816.F32 R16, R72.reuse, R86, R16 ;  /* 0x000000564810723c */ /* 0x040fe20000001810 */
[----:B------:R-:W2:Y:S01]  /*11420*/  LDSM.16.MT88.4 R84, [R174+0x7000] ;  /* 0x00700000ae54783b */ /* 0x000ea20000004200 */
[----:B------:R-:W-:Y:S02]  /*11430*/  ISETP.GE.U32.AND P2, PT, R217, R0, PT ;  /* 0x00000000d900720c */ /* 0x000fe40003f46070 */
[----:B------:R-:W-:Y:S02]  /*11440*/  LOP3.LUT R0, R126, 0xff, RZ, 0xc0, !PT ;  /* 0x000000ff7e007812 */ /* 0x000fe400078ec0ff */
[----:B------:R-:W-:Y:S01]  /*11450*/  PRMT R90, R149, 0x5410, R148 ;  /* 0x00005410955a7816 */ /* 0x000fe20000000094 */
[----:B------:R-:W-:Y:S01]  /*11460*/  @!P5 HADD2 R242, -R149.H0_H0, -RZ.H0_H0 ;  /* 0xa00000ff95f2d230 */ /* 0x000fe20000000900 */
[-C--:B----4-:R-:W-:Y:S01]  /*11470*/  HMMA.16816.F32 R20, R72, R80.reuse, R20 ;  /* 0x000000504814723c */ /* 0x090fe20000001814 */
[----:B------:R-:W-:Y:S02]  /*11480*/  @!P3 PRMT R148, R243, 0x5410, RZ ;  /* 0x00005410f394b816 */ /* 0x000fe400000000ff */
[C---:B------:R-:W-:Y:S02]  /*11490*/  ISETP.GE.U32.AND P5, PT, R217.reuse, R0, PT ;  /* 0x00000000d900720c */ /* 0x040fe40003fa6070 */
[----:B------:R-:W-:Y:S01]  /*114a0*/  @!P6 PRMT R149, R242, 0x5410, RZ ;  /* 0x00005410f295e816 */ /* 0x000fe200000000ff */
[----:B------:R-:W-:Y:S01]  /*114b0*/  STG.E.U16 [R170.64+0x62], R148 ;  /* 0x00006294aa007986 */ /* 0x000fe2000c101510 */
[----:B------:R-:W-:Y:S01]  /*114c0*/  ISETP.GE.U32.AND P6, PT, R217, R2, PT ;  /* 0x00000002d900720c */ /* 0x000fe20003fc6070 */
[C---:B------:R-:W-:Y:S01]  /*114d0*/  HMMA.16816.F32 R24, R76.reuse, R80, R24 ;  /* 0x000000504c18723c */ /* 0x040fe20000001818 */
[----:B------:R-:W-:Y:S01]  /*114e0*/  LOP3.LUT R2, R93, UR31, R108, 0x96, !PT ;  /* 0x0000001f5d027c12 */ /* 0x000fe2000f8e966c */
[----:B------:R-:W-:Y:S02]  /*114f0*/  STG.E.U16 [R170.64+0x60], R149 ;  /* 0x00006095aa007986 */ /* 0x000fe4000c101510 */
[C---:B------:R-:W-:Y:S02]  /*11500*/  LOP3.LUT R71, R92.reuse, 0xffff, RZ, 0xc0, !PT ;  /* 0x0000ffff5c477812 */ /* 0x040fe400078ec0ff */
[----:B------:R-:W-:Y:S01]  /*11510*/  LDSM.16.MT88.4 R108, [R176+0x7800] ;  /* 0x00780000b06c783b */ /* 0x000fe20000004200 */
[----:B------:R-:W-:Y:S01]  /*11520*/  IMAD.WIDE.U32 R80, R91, -0x2daee0ad, RZ ;  /* 0xd2511f535b507825 */ /* 0x000fe200078e00ff */
[-C--:B------:R-:W-:Y:S01]  /*11530*/  HMMA.16816.F32 R28, R76, R82.reuse, R28 ;  /* 0x000000524c1c723c */ /* 0x080fe2000000181c */
[----:B------:R-:W-:Y:S03]  /*11540*/  LOP3.LUT R91, R92, 0xff, RZ, 0xc0, !PT ;  /* 0x000000ff5c5b7812 */ /* 0x000fe600078ec0ff */
[----:B------:R-:W-:Y:S01]  /*11550*/  LOP3.LUT R0, R81, UR31, R124, 0x96, !PT ;  /* 0x0000001f51007c12 */ /* 0x000fe2000f8e967c */
[----:B------:R-:W-:Y:S01]  /*11560*/  @!P5 HADD2 R236, -R144.H0_H0, -RZ.H0_H0 ;  /* 0xa00000ff90ecd230 */ /* 0x000fe20000000900 */
[--C-:B------:R-:W-:Y:S01]  /*11570*/  SHF.R.U32.HI R104, RZ, 0x10, R80.reuse ;  /* 0x00000010ff687819 */ /* 0x100fe20000011650 */
[----:B------:R-:W-:Y:S01]  /*11580*/  LDSM.16.MT88.4 R124, [R173+0x7800] ;  /* 0x00780000ad7c783b */ /* 0x000fe20000004200 */
[C---:B------:R-:W-:Y:S01]  /*11590*/  HMMA.16816.F32 R32, R72.reuse, R82, R32 ;  /* 0x000000524820723c */ /* 0x040fe20000001820 */
[C---:B------:R-:W-:Y:S03]  /*115a0*/  LOP3.LUT R106, R80.reuse, 0xff, RZ, 0xc0, !PT ;  /* 0x000000ff506a7812 */ /* 0x040fe600078ec0ff */
[----:B------:R-:W-:Y:S02]  /*115b0*/  SHF.R.U32.HI R105, RZ, 0x18, R80 ;  /* 0x00000018ff697819 */ /* 0x000fe40000011650 */
[--C-:B------:R-:W-:Y:S01]  /*115c0*/  SHF.R.U32.HI R93, RZ, 0x10, R92.reuse ;  /* 0x00000010ff5d7819 */ /* 0x100fe2000001165c */
[----:B------:R-:W-:Y:S01]  /*115d0*/  STG.E.U16 [R190.64+0x5e], R161 ;  /* 0x00005ea1be007986 */ /* 0x000fe2000c101510 */
[----:B------:R-:W-:Y:S01]  /*115e0*/  SHF.R.U32.HI R96, RZ, 0x18, R92 ;  /* 0x00000018ff607819 */ /* 0x000fe2000001165c */
[-C--:B--2---:R-:W-:Y:S02]  /*115f0*/  HMMA.16816.F32 R36, R72, R84.reuse, R36 ;  /* 0x000000544824723c */ /* 0x084fe40000001824 */
[----:B------:R-:W-:Y:S01]  /*11600*/  STG.E.U16 [R190.64+0x60], R156 ;  /* 0x0000609cbe007986 */ /* 0x000fe2000c101510 */
[----:B------:R-:W-:Y:S02]  /*11610*/  LOP3.LUT R92, R80, 0xffff, RZ, 0xc0, !PT ;  /* 0x0000ffff505c7812 */ /* 0x000fe400078ec0ff */
[----:B---3--:R-:W-:Y:S01]  /*11620*/  F2FP.PACK_AB R146, R193, R194 ;  /* 0x000000c2c192723e */ /* 0x008fe200000000ff */
[----:B------:R-:W2:Y:S01]  /*11630*/  LDSM.16.MT88.4 R80, [R175+0x7000] ;  /* 0x00700000af50783b */ /* 0x000ea20000004200 */
[----:B------:R-:W-:Y:S01]  /*11640*/  SHF.R.U32.HI R71, RZ, 0x8, R71 ;  /* 0x00000008ff477819 */ /* 0x000fe20000011647 */
[C---:B------:R-:W-:Y:S01]  /*11650*/  HMMA.16816.F32 R40, R76.reuse, R84, R40 ;  /* 0x000000544c28723c */ /* 0x040fe20000001828 */
[----:B------:R-:W-:Y:S03]  /*11660*/  PRMT R145, R146, 0x7632, R145 ;  /* 0x0000763292917816 */ /* 0x000fe60000000091 */
[----:B------:R-:W-:Y:S01]  /*11670*/  @!P4 HADD2 R238, -R146.H0_H0, -RZ.H0_H0 ;  /* 0xa00000ff92eec230 */ /* 0x000fe20000000900 */
[----:B------:R-:W-:Y:S01]  /*11680*/  PRMT R142, R91, 0x5410, R71 ;  /* 0x000054105b8e7816 */ /* 0x000fe20000000047 */
[----:B------:R-:W-:Y:S01]  /*11690*/  @!P0 HADD2 R237, -R145.H0_H0, -RZ.H0_H0 ;  /* 0xa00000ff91ed8230 */ /* 0x000fe20000000900 */
[----:B------:R-:W-:Y:S01]  /*116a0*/  LOP3.LUT R85, R2, 0xffff, RZ, 0xc0, !PT ;  /* 0x0000ffff02557812 */ /* 0x000fe200078ec0ff */
[-C--:B------:R-:W-:Y:S01]  /*116b0*/  HMMA.16816.F32 R44, R76, R86.reuse, R44 ;  /* 0x000000564c2c723c */ /* 0x080fe2000000182c */
[----:B------:R-:W-:Y:S03]  /*116c0*/  LOP3.LUT R84, R0, 0xffff, RZ, 0xc0, !PT ;  /* 0x0000ffff00547812 */ /* 0x000fe600078ec0ff */
[----:B------:R-:W-:Y:S01]  /*116d0*/  SHF.R.U32.HI R91, RZ, 0x8, R103 ;  /* 0x00000008ff5b7819 */ /* 0x000fe20000011667 */
[--C-:B------:R-:W-:Y:S01]  /*116e0*/  HSET2.LE.AND R142, R142, R129.reuse, PT ;  /* 0x000000818e8e7233 */ /* 0x100fe20003803000 */
[----:B------:R-:W-:Y:S02]  /*116f0*/  SHF.R.U32.HI R103, RZ, 0x18, R0 ;  /* 0x00000018ff677819 */ /* 0x000fe40000011600 */
[C---:B------:R-:W-:Y:S01]  /*11700*/  HMMA.16816.F32 R48, R72.reuse, R86, R48 ;  /* 0x000000564830723c */ /* 0x040fe20000001830 */
[----:B------:R-:W-:Y:S03]  /*11710*/  LOP3.LUT R71, R93, 0xff, RZ, 0xc0, !PT ;  /* 0x000000ff5d477812 */ /* 0x000fe600078ec0ff */
[----:B------:R-:W-:Y:S02]  /*11720*/  SHF.R.U32.HI R93, RZ, 0x8, R92 ;  /* 0x00000008ff5d7819 */ /* 0x000fe4000001165c */
[----:B------:R-:W-:Y:S02]  /*11730*/  PRMT R143, R71, 0x5410, R96 ;  /* 0x00005410478f7816 */ /* 0x000fe40000000060 */
[----:B------:R-:W-:Y:S04]  /*11740*/  LOP3.LUT R71, R91, 0xffff, RZ, 0xc0, !PT ;  /* 0x0000ffff5b477812 */ /* 0x000fe800078ec0ff */
[----:B------:R-:W-:Y:S01]  /*11750*/  LOP3.LUT R92, R104, 0xff, RZ, 0xc0, !PT ;  /* 0x000000ff685c7812 */ /* 0x000fe200078ec0ff */
[--C-:B------:R-:W-:Y:S01]  /*11760*/  HSET2.LE.AND R143, R143, R129.reuse, PT ;  /* 0x000000818f8f7233 */ /* 0x100fe20003803000 */
[----:B------:R-:W-:Y:S02]  /*11770*/  ISETP.GE.U32.AND P3, PT, R217, R71, PT ;  /* 0x00000047d900720c */ /* 0x000fe40003f66070 */
[----:B------:R-:W-:Y:S01]  /*11780*/  PRMT R105, R92, 0x5410, R105 ;  /* 0x000054105c697816 */ /* 0x000fe20000000069 */
[----:B------:R-:W3:Y:S01]  /*11790*/  MUFU.EX2 R71, R224 ;  /* 0x000000e000477308 */ /* 0x000ee20000000800 */
[--C-:B------:R-:W-:Y:S02]  /*117a0*/  SHF.R.U32.HI R92, RZ, 0x10, R2.reuse ;  /* 0x00000010ff5c7819 */ /* 0x100fe40000011602 */
[----:B------:R-:W-:Y:S01]  /*117b0*/  LOP3.LUT R96, R2, 0xff, RZ, 0xc0, !PT ;  /* 0x000000ff02607812 */ /* 0x000fe200078ec0ff */
[-C--:B--2---:R-:W-:Y:S01]  /*117c0*/  HMMA.16816.F32 R52, R72, R80.reuse, R52 ;  /* 0x000000504834723c */ /* 0x084fe20000001834 */
[----:B------:R-:W-:Y:S02]  /*117d0*/  SHF.R.U32.HI R104, RZ, 0x18, R2 ;  /* 0x00000018ff687819 */ /* 0x000fe40000011602 */
[----:B------:R-:W-:Y:S02]  /*117e0*/  SHF.R.U32.HI R2, RZ, 0x8, R85 ;  /* 0x00000008ff027819 */ /* 0x000fe40000011655 */
[----:B------:R-:W-:Y:S01]  /*117f0*/  LOP3.LUT R85, R92, 0xff, RZ, 0xc0, !PT ;  /* 0x000000ff5c557812 */ /* 0x000fe200078ec0ff */
[----:B------:R-:W-:Y:S01]  /*11800*/  @!P3 HADD2 R235, -R147.H0_H0, -RZ.H0_H0 ;  /* 0xa00000ff93ebb230 */ /* 0x000fe20000000900 */
[----:B------:R-:W-:Y:S01]  /*11810*/  SHF.R.U32.HI R91, RZ, 0x10, R0 ;  /* 0x00000010ff5b7819 */ /* 0x000fe20000011600 */
[C---:B------:R-:W-:Y:S01]  /*11820*/  HMMA.16816.F32 R56, R76.reuse, R80, R56 ;  /* 0x000000504c38723c */ /* 0x040fe20000001838 */
[----:B------:R-:W-:Y:S03]  /*11830*/  PRMT R106, R106, 0x5410, R93 ;  /* 0x000054106a6a7816 */ /* 0x000fe6000000005d */
[----:B------:R-:W-:Y:S02]  /*11840*/  LOP3.LUT R93, R0, 0xff, RZ, 0xc0, !PT ;  /* 0x000000ff005d7812 */ /* 0x000fe400078ec0ff */
[----:B------:R-:W-:Y:S02]  /*11850*/  SHF.R.U32.HI R0, RZ, 0x8, R84 ;  /* 0x00000008ff007819 */ /* 0x000fe40000011654 */
[-C--:B------:R-:W-:Y:S01]  /*11860*/  HMMA.16816.F32 R60, R76, R82.reuse, R60 ;  /* 0x000000524c3c723c */ /* 0x080fe2000000183c */
[----:B------:R-:W-:Y:S01]  /*11870*/  PRMT R96, R96, 0x5410, R2 ;  /* 0x0000541060607816 */ /* 0x000fe20000000002 */
[----:B------:R-:W-:Y:S02]  /*11880*/  LDSM.16.MT88.4 R76, [R175+0x7800] ;  /* 0x00780000af4c783b */ /* 0x000fe40000004200 */
[----:B------:R-:W-:Y:S01]  /*11890*/  PRMT R85, R85, 0x5410, R104 ;  /* 0x0000541055557816 */ /* 0x000fe20000000068 */
[----:B---3--:R-:W-:Y:S01]  /*118a0*/  FADD.FTZ R197, R71, R197 ;  /* 0x000000c547c57221 */ /* 0x008fe20000010000 */
[--C-:B------:R-:W-:Y:S01]  /*118b0*/  PRMT R93, R93, 0x5410, R0.reuse ;  /* 0x000054105d5d7816 */ /* 0x100fe20000000000 */
[--C-:B------:R-:W-:Y:S01]  /*118c0*/  HSET2.LE.AND R140, R96, R129.reuse, PT ;  /* 0x00000081608c7233 */ /* 0x100fe20003803000 */
[----:B------:R-:W-:Y:S01]  /*118d0*/  HMMA.16816.F32 R64, R72, R82, R64 ;  /* 0x000000524840723c */ /* 0x000fe20000001840 */
[----:B------:R-:W-:Y:S03]  /*118e0*/  LOP3.LUT R84, R91, 0xff, RZ, 0xc0, !PT ;  /* 0x000000ff5b547812 */ /* 0x000fe600078ec0ff */
[--C-:B------:R-:W-:Y:S01]  /*118f0*/  HSET2.LE.AND R141, R85, R129.reuse, PT ;  /* 0x00000081558d7233 */ /* 0x100fe20003803000 */
[----:B------:R-:W-:Y:S01]  /*11900*/  F2FP.PACK_AB R2, R167, R71 ;  /* 0x00000047a702723e */ /* 0x000fe200000000ff */
[--C-:B------:R-:W-:Y:S01]  /*11910*/  HSET2.LE.AND R80, R93, R129.reuse, PT ;  /* 0x000000815d507233 */ /* 0x100fe20003803000 */
[----:B------:R-:W-:Y:S01]  /*11920*/  PRMT R71, R146, 0x5410, R145 ;  /* 0x0000541092477816 */ /* 0x000fe20000000091 */
[--C-:B------:R-:W-:Y:S01]  /*11930*/  HSET2.LE.AND R82, R106, R129.reuse, PT ;  /* 0x000000816a527233 */ /* 0x100fe20003803000 */
[----:B------:R-:W-:Y:S01]  /*11940*/  PRMT R84, R84, 0x5410, R103 ;  /* 0x0000541054547816 */ /* 0x000fe20000000067 */
[----:B------:R-:W2:Y:S02]  /*11950*/  LDSM.16.MT88.4 R92, [R174+0x7800] ;  /* 0x00780000ae5c783b */ /* 0x000ea40000004200 */
[----:B------:R-:W-:Y:S01]  /*11960*/  PRMT R0, R2, 0x7632, R0 ;  /* 0x0000763202007816 */ /* 0x000fe20000000000 */
[--C-:B------:R-:W-:Y:S01]  /*11970*/  HSET2.LE.AND R83, R105, R129.reuse, PT ;  /* 0x0000008169537233 */ /* 0x100fe20003803000 */
[----:B------:R-:W-:Y:S01]  /*11980*/  PRMT R72, R144, 0x5410, R147 ;  /* 0x0000541090487816 */ /* 0x000fe20000000093 */
[----:B------:R-:W-:Y:S01]  /*11990*/  HSET2.LE.AND R81, R84, R129, PT ;  /* 0x0000008154517233 */ /* 0x000fe20003803000 */
[----:B------:R-:W-:Y:S01]  /*119a0*/  LOP3.LUT R143, R143, R71, RZ, 0xc0, !PT ;  /* 0x000000478f8f7212 */ /* 0x000fe200078ec0ff */
[----:B------:R-:W-:Y:S01]  /*119b0*/  @!P2 HADD2 R239, -R0.H0_H0, -RZ.H0_H0 ;  /* 0xa00000ff00efa230 */ /* 0x000fe20000000900 */
[----:B------:R-:W-:Y:S01]  /*119c0*/  LOP3.LUT R142, R142, R120, RZ, 0xc0, !PT ;  /* 0x000000788e8e7212 */ /* 0x000fe200078ec0ff */
[----:B------:R-:W-:Y:S01]  /*119d0*/  @!P6 HADD2 R240, -R2.H0_H0, -RZ.H0_H0 ;  /* 0xa00000ff02f0e230 */ /* 0x000fe20000000900 */
[----:B------:R-:W-:Y:S02]  /*119e0*/  LOP3.LUT R140, R140, R122, RZ, 0xc0, !PT ;  /* 0x0000007a8c8c7212 */ /* 0x000fe400078ec0ff */
[----:B------:R-:W-:Y:S02]  /*119f0*/  LOP3.LUT R141, R141, R90, RZ, 0xc0, !PT ;  /* 0x0000005a8d8d7212 */ /* 0x000fe400078ec0ff */
[----:B------:R-:W-:Y:S02]  /*11a00*/  F2FP.PACK_AB R71, R150, R151 ;  /* 0x000000979647723e */ /* 0x000fe400000000ff */
[----:B------:R-:W-:Y:S02]  /*11a10*/  LOP3.LUT R82, R82, R72, RZ, 0xc0, !PT ;  /* 0x0000004852527212 */ /* 0x000fe400078ec0ff */
[----:B------:R-:W-:Y:S01]  /*11a20*/  PRMT R72, R2, 0x5410, R0 ;  /* 0x0000541002487816 */ /* 0x000fe20000000000 */
[-C--:B------:R-:W-:Y:S01]  /*11a30*/  HMMA.16816.F32 R136, R140, R124.reuse, R4 ;  /* 0x0000007c8c88723c */ /* 0x080fe20000001804 */
[----:B------:R-:W-:Y:S02]  /*11a40*/  LOP3.LUT R83, R83, R71, RZ, 0xc0, !PT ;  /* 0x0000004753537212 */ /* 0x000fe400078ec0ff */
[----:B------:R-:W-:Y:S02]  /*11a50*/  LOP3.LUT R80, R80, R121, RZ, 0xc0, !PT ;  /* 0x0000007950507212 */ /* 0x000fe400078ec0ff */
[----:B------:R-:W-:Y:S01]  /*11a60*/  LOP3.LUT R81, R81, R72, RZ, 0xc0, !PT ;  /* 0x0000004851517212 */ /* 0x000fe200078ec0ff */
[----:B------:R-:W-:Y:S01]  /*11a70*/  IMAD.MOV.U32 R72, RZ, RZ, R3 ;  /* 0x000000ffff487224 */ /* 0x000fe200078e0003 */
[----:B------:R-:W-:Y:S01]  /*11a80*/  @!P2 PRMT R0, R239, 0x5410, RZ ;  /* 0x00005410ef00a816 */ /* 0x000fe200000000ff */
[----:B------:R-:W-:Y:S01]  /*11a90*/  FADD.FTZ R5, R199, R206 ;  /* 0x000000cec7057221 */ /* 0x000fe20000010000 */
[----:B------:R-:W-:Y:S02]  /*11aa0*/  @!P6 PRMT R2, R240, 0x5410, RZ ;  /* 0x00005410f002e816 */ /* 0x000fe400000000ff */
[----:B------:R-:W-:Y:S01]  /*11ab0*/  ISETP.GE.U32.AND P2, PT, R217, R198, PT ;  /* 0x000000c6d900720c */ /* 0x000fe20003f46070 */
[C---:B------:R-:W-:Y:S01]  /*11ac0*/  HMMA.16816.F32 R132, R80.reuse, R124, R8 ;  /* 0x0000007c5084723c */ /* 0x040fe20000001808 */
[----:B------:R3:W-:Y:S01]  /*11ad0*/  STG.E.U16 [R188.64+0x62], R0 ;  /* 0x00006200bc007986 */ /* 0x0007e2000c101510 */
[----:B------:R-:W-:Y:S02]  /*11ae0*/  @!P4 PRMT R146, R238, 0x5410, RZ ;  /* 0x00005410ee92c816 */ /* 0x000fe400000000ff */
[----:B------:R-:W-:Y:S01]  /*11af0*/  @!P0 PRMT R145, R237, 0x5410, RZ ;  /* 0x00005410ed918816 */ /* 0x000fe200000000ff */
[----:B------:R4:W-:Y:S01]  /*11b00*/  STG.E.U16 [R188.64+0x60], R2 ;  /* 0x00006002bc007986 */ /* 0x0009e2000c101510 */
[----:B------:R-:W-:Y:S02]  /*11b10*/  @!P5 PRMT R144, R236, 0x5410, RZ ;  /* 0x00005410ec90d816 */ /* 0x000fe400000000ff */
[-C--:B------:R-:W-:Y:S01]  /*11b20*/  HMMA.16816.F32 R128, R80, R126.reuse, R12 ;  /* 0x0000007e5080723c */ /* 0x080fe2000000180c */
[----:B------:R-:W-:Y:S03]  /*11b30*/  STG.E.U16 [R168.64+0x70], R160 ;  /* 0x000070a0a8007986 */ /* 0x000fe6000c101510 */
[----:B------:R-:W-:Y:S01]  /*11b40*/  @!P3 PRMT R147, R235, 0x5410, RZ ;  /* 0x00005410eb93b816 */ /* 0x000fe200000000ff */
[----:B------:R-:W-:Y:S01]  /*11b50*/  STG.E.U16 [R168.64+0x72], R166 ;  /* 0x000072a6a8007986 */ /* 0x000fe2000c101510 */
[----:B------:R-:W-:Y:S01]  /*11b60*/  LOP3.LUT R4, R107, 0xff, RZ, 0xc0, !PT ;  /* 0x000000ff6b047812 */ /* 0x000fe200078ec0ff */
[C---:B------:R-:W-:Y:S01]  /*11b70*/  @!P2 HADD2 R229, -R71.reuse.H1_H1, -RZ.H0_H0 ;  /* 0xa00000ff47e5a230 */ /* 0x040fe20000000d00 */
[C---:B------:R-:W-:Y:S01]  /*11b80*/  HMMA.16816.F32 R124, R140.reuse, R126, R16 ;  /* 0x0000007e8c7c723c */ /* 0x040fe20000001810 */
[----:B------:R-:W-:Y:S01]  /*11b90*/  STG.E.U16 [R170.64+0x70], R146 ;  /* 0x00007092aa007986 */ /* 0x000fe2000c101510 */
[----:B------:R-:W-:Y:S02]  /*11ba0*/  ISETP.GE.U32.AND P6, PT, R217, R4, PT ;  /* 0x00000004d900720c */ /* 0x000fe40003fc6070 */
[----:B------:R-:W-:Y:S01]  /*11bb0*/  @P2 PRMT R4, R71, 0x7632, R4 ;  /* 0x0000763247042816 */ /* 0x000fe20000000004 */
[----:B------:R-:W-:Y:S01]  /*11bc0*/  STG.E.U16 [R170.64+0x72], R145 ;  /* 0x00007291aa007986 */ /* 0x000fe2000c101510 */
[----:B------:R-:W-:Y:S02]  /*11bd0*/  @!P2 PRMT R4, R229, 0x5410, RZ ;  /* 0x00005410e504a816 */ /* 0x000fe400000000ff */
[-C--:B------:R-:W-:Y:S01]  /*11be0*/  HMMA.16816.F32 R120, R140, R108.reuse, R20 ;  /* 0x0000006c8c78723c */ /* 0x080fe20000001814 */
[----:B------:R-:W-:Y:S03]  /*11bf0*/  STG.E.U16 [R190.64+0x6e], R144 ;  /* 0x00006e90be007986 */ /* 0x000fe6000c101510 */
[----:B------:R-:W-:Y:S01]  /*11c00*/  IADD3 R74, P0, R168, -0x80, RZ ;  /* 0xffffff80a84a7810 */ /* 0x000fe20007f1e0ff */
[----:B------:R-:W-:Y:S01]  /*11c10*/  STG.E.U16 [R190.64+0x70], R147 ;  /* 0x00007093be007986 */ /* 0x000fe2000c101510 */
[----:B---3--:R-:W-:Y:S01]  /*11c20*/  FADD.FTZ R0, R167, R197 ;  /* 0x000000c5a7007221 */ /* 0x008fe20000010000 */
[----:B------:R-:W-:Y:S01]  /*11c30*/  @!P6 HADD2 R234, -R71.H0_H0, -RZ.H0_H0 ;  /* 0xa00000ff47eae230 */ /* 0x000fe20000000900 */
[C---:B------:R-:W-:Y:S01]  /*11c40*/  HMMA.16816.F32 R116, R80.reuse, R108, R24 ;  /* 0x0000006c5074723c */ /* 0x040fe20000001818 */
[----:B------:R3:W-:Y:S03]  /*11c50*/  STG.E.U16 [R188.64+0x72], R4 ;  /* 0x00007204bc007986 */ /* 0x0007e6000c101510 */
[----:B------:R-:W-:Y:S01]  /*11c60*/  @!P6 PRMT R71, R234, 0x5410, RZ ;  /* 0x00005410ea47e816 */ /* 0x000fe200000000ff */
[----:B----4-:R-:W-:Y:S01]  /*11c70*/  FADD.FTZ R2, R196, R203 ;  /* 0x000000cbc4027221 */ /* 0x010fe20000010000 */
[----:B------:R-:W-:Y:S01]  /*11c80*/  IADD3.X R73, R169, -0x1, RZ, P0, !PT ;  /* 0xffffffffa9497810 */ /* 0x000fe200007fe4ff */
[----:B------:R-:W-:Y:S01]  /*11c90*/  FADD.FTZ R151, R151, R0 ;  /* 0x0000000097977221 */ /* 0x000fe20000010000 */
[-C--:B------:R-:W-:Y:S01]  /*11ca0*/  HMMA.16816.F32 R112, R80, R110.reuse, R28 ;  /* 0x0000006e5070723c */ /* 0x080fe2000000181c */
[----:B------:R4:W-:Y:S01]  /*11cb0*/  STG.E.U16 [R188.64+0x70], R71 ;  /* 0x00007047bc007986 */ /* 0x0009e2000c101510 */
[----:B------:R-:W-:Y:S01]  /*11cc0*/  ISETP.LT.AND P0, PT, RZ, UR33, PT ;  /* 0x00000021ff007c0c */ /* 0x000fe2000bf01270 */
[----:B------:R-:W-:Y:S01]  /*11cd0*/  UIADD3 UR33, UR33, -0x1, URZ ;  /* 0xffffffff21217890 */ /* 0x000fe2000fffe03f */
[----:B------:R-:W-:Y:S02]  /*11ce0*/  FADD.FTZ R222, R150, R151 ;  /* 0x0000009796de7221 */ /* 0x000fe40000010000 */
[----:B------:R-:W-:Y:S02]  /*11cf0*/  IMAD.MOV.U32 R0, RZ, RZ, R69 ;  /* 0x000000ffff007224 */ /* 0x000fe400078e0045 */
[C---:B------:R-:W-:Y:S08]  /*11d00*/  HMMA.16816.F32 R108, R140.reuse, R110, R32 ;  /* 0x0000006e8c6c723c */ /* 0x040ff00000001820 */
[-C--:B--2---:R-:W-:Y:S01]  /*11d10*/  HMMA.16816.F32 R104, R140, R92.reuse, R36 ;  /* 0x0000005c8c68723c */ /* 0x084fe20000001824 */
[----:B---3--:R-:W-:Y:S07]  /*11d20*/  FADD.FTZ R4, R194, R202 ;  /* 0x000000cac2047221 */ /* 0x008fee0000010000 */
[C---:B------:R-:W-:Y:S01]  /*11d30*/  HMMA.16816.F32 R100, R80.reuse, R92, R40 ;  /* 0x0000005c5064723c */ /* 0x040fe20000001828 */
[----:B------:R-:W-:Y:S03]  /*11d40*/  FADD.FTZ R216, R193, R4 ;  /* 0x00000004c1d87221 */ /* 0x000fe60000010000 */
[----:B----4-:R-:W-:Y:S02]  /*11d50*/  FADD.FTZ R189, R201, R5 ;  /* 0x00000005c9bd7221 */ /* 0x010fe40000010000 */
[----:B------:R-:W-:Y:S02]  /*11d60*/  FADD.FTZ R188, R195, R2 ;  /* 0x00000002c3bc7221 */ /* 0x000fe40000010000 */
[-C--:B------:R-:W-:Y:S01]  /*11d70*/  HMMA.16816.F32 R96, R80, R94.reuse, R44 ;  /* 0x0000005e5060723c */ /* 0x080fe2000000182c */
[----:B------:R-:W-:Y:S03]  /*11d80*/  IMAD.MOV.U32 R2, RZ, RZ, R70 ;  /* 0x000000ffff027224 */ /* 0x000fe600078e0046 */
[----:B------:R-:W-:Y:S04]  /*11d90*/  IMAD.MOV.U32 R71, RZ, RZ, R68 ;  /* 0x000000ffff477224 */ /* 0x000fe800078e0044 */
[C---:B------:R-:W-:Y:S08]  /*11da0*/  HMMA.16816.F32 R92, R140.reuse, R94, R48 ;  /* 0x0000005e8c5c723c */ /* 0x040ff00000001830 */
[-C--:B------:R-:W-:Y:S08]  /*11db0*/  HMMA.16816.F32 R88, R140, R76.reuse, R52 ;  /* 0x0000004c8c58723c */ /* 0x080ff00000001834 */
[C---:B------:R-:W-:Y:S08]  /*11dc0*/  HMMA.16816.F32 R84, R80.reuse, R76, R56 ;  /* 0x0000004c5054723c */ /* 0x040ff00000001838 */
[-C--:B------:R-:W-:Y:S08]  /*11dd0*/  HMMA.16816.F32 R80, R80, R78.reuse, R60 ;  /* 0x0000004e5050723c */ /* 0x080ff0000000183c */
[----:B------:R-:W-:Y:S01]  /*11de0*/  HMMA.16816.F32 R76, R140, R78, R64 ;  /* 0x0000004e8c4c723c */ /* 0x000fe20000001840 */
[----:B-1----:R-:W-:-:S07]  /*11df0*/  @P0 BRA `(.L_x_1487) ;  /* 0xffff901000000947 */ /* 0x002fce000383ffff */
.L_x_1486:
[----:B--2---:R-:W1:Y:S01]  /*11e00*/  SHFL.BFLY PT, R0, R189, 0x2, 0x1f ;  /* 0x0c401f00bd007f89 */ /* 0x004e6200000e0000 */
        /* <DEDUP_REMOVED lines=29> */
[----:B------:R-:W3:Y:S01]  /*11fe0*/  SHFL.BFLY PT, R7, R4, 0x1, 0x1f ;  /* 0x0c201f0004077f89 */ /* 0x000ee200000e0000 */
[----:B------:R-:W-:-:S02]  /*11ff0*/  ULDC.U8 UR5, c[0x0][0x328] ;  /* 0x0000ca0000057ab9 */ /* 0x000fc40000000000 */
[-C--:B------:R-:W-:Y:S01]  /*12000*/  LEA.HI R43, R49, R48.reuse, RZ, 0x5 ;  /* 0x00000030312b7211 */ /* 0x080fe200078f28ff */
[----:B------:R-:W-:Y:S02]  /*12010*/  UISETP.NE.AND UP2, UPT, UR5, URZ, UPT ;  /* 0x0000003f0500728c */ /* 0x000fe4000bf45270 */
[----:B------:R-:W-:Y:S01]  /*12020*/  @!UP0 UIADD3 UR7, UR23, UR14, URZ ;  /* 0x0000000e17078290 */ /* 0x000fe2000fffe03f */
[----:B------:R-:W-:Y:S01]  /*12030*/  SHF.R.S32.HI R9, RZ, 0x5, R43 ;  /* 0x00000005ff097819 */ /* 0x000fe2000001142b */
[----:B------:R-:W-:Y:S02]  /*12040*/  UISETP.NE.OR UP3, UPT, UR4, URZ, !UP2 ;  /* 0x0000003f0400728c */ /* 0x000fe4000d765670 */
[----:B------:R-:W-:Y:S01]  /*12050*/  @UP1 ULDC UR15, c[0x0][0x210] ;  /* 0x00008400000f1ab9 */ /* 0x000fe20000000800 */
[----:B-1----:R-:W-:Y:S01]  /*12060*/  FADD.FTZ R39, R0, R8 ;  /* 0x0000000800277221 */ /* 0x002fe20000010000 */
[----:B------:R-:W-:Y:S01]  /*12070*/  ULDC UR5, c[0x0][0x234] ;  /* 0x00008d0000057ab9 */ /* 0x000fe20000000800 */
[----:B------:R-:W1:Y:S01]  /*12080*/  SHFL.BFLY PT, R8, R2, 0x1, 0x1f ;  /* 0x0c201f0002087f89 */ /* 0x000e6200000e0000 */
[----:B------:R-:W-:Y:S01]  /*12090*/  @UP1 UIMAD UR15, UR15, UR8, URZ ;  /* 0x000000080f0f12a4 */ /* 0x000fe2000f8e023f */
[----:B--2---:R-:W-:Y:S01]  /*120a0*/  FADD.FTZ R38, R5, R6 ;  /* 0x0000000605267221 */ /* 0x004fe20000010000 */
[----:B------:R-:W-:Y:S01]  /*120b0*/  LEA.HI R5, R49, R48, RZ, 0x2 ;  /* 0x0000003031057211 */ /* 0x000fe200078f10ff */
[----:B------:R-:W-:Y:S01]  /*120c0*/  @!UP1 USEL UR15, UR8, UR5, !UP2 ;  /* 0x00000005080f9287 */ /* 0x000fe2000d000000 */
[----:B------:R-:W-:Y:S01]  /*120d0*/  FSETP.NE.FTZ.AND P6, PT, R39, RZ, PT ;  /* 0x000000ff2700720b */ /* 0x000fe20003fd5000 */
[----:B------:R-:W-:Y:S01]  /*120e0*/  ULDC UR4, c[0x0][0x1c0] ;  /* 0x0000700000047ab9 */ /* 0x000fe20000000800 */
[----:B------:R-:W-:Y:S01]  /*120f0*/  SHF.R.S32.HI R0, RZ, 0x2, R5 ;  /* 0x00000002ff007819 */ /* 0x000fe20000011405 */
[----:B------:R-:W-:Y:S01]  /*12100*/  @UP1 UMOV UR19, 0x1 ;  /* 0x0000000100131882 */ /* 0x000fe20000000000 */
[----:B------:R-:W-:Y:S01]  /*12110*/  MOV R6, 0x3f800000 ;  /* 0x3f80000000067802 */ /* 0x000fe20000000f00 */
[----:B---3--:R-:W-:Y:S01]  /*12120*/  FADD.FTZ R41, R4, R7 ;  /* 0x0000000704297221 */ /* 0x008fe20000010000 */
[----:B------:R-:W-:Y:S01]  /*12130*/  SHF.R.S32.HI R7, RZ, 0x1f, R5 ;  /* 0x0000001fff077819 */ /* 0x000fe20000011405 */
[----:B------:R-:W-:Y:S01]  /*12140*/  @!UP1 UIMAD UR19, UR15, UR4, URZ ;  /* 0x000000040f1392a4 */ /* 0x000fe2000f8e023f */
[----:B------:R-:W-:Y:S01]  /*12150*/  LOP3.LUT R5, R5, 0x3ffffffc, RZ, 0xc0, !PT ;  /* 0x3ffffffc05057812 */ /* 0x000fe200078ec0ff */
[----:B------:R-:W-:Y:S01]  /*12160*/  @!UP3 UIMAD UR21, UR6, UR8, URZ ;  /* 0x000000080615b2a4 */ /* 0x000fe2000f8e023f */
[----:B------:R-:W-:Y:S01]  /*12170*/  FSETP.NE.FTZ.AND P4, PT, R41, RZ, PT ;  /* 0x000000ff2900720b */ /* 0x000fe20003f95000 */
[----:B------:R-:W-:Y:S01]  /*12180*/  @UP1 ULDC UR20, c[0x0][0x210] ;  /* 0x0000840000141ab9 */ /* 0x000fe20000000800 */
[----:B------:R-:W-:Y:S01]  /*12190*/  IADD3 R5, -R5, R48, RZ ;  /* 0x0000003005057210 */ /* 0x000fe20007ffe1ff */
[----:B------:R-:W2:Y:S01]  /*121a0*/  @P6 MUFU.RCP R6, R39 ;  /* 0x0000002700066308 */ /* 0x000ea20000001000 */
[----:B------:R-:W-:Y:S01]  /*121b0*/  FSETP.NE.FTZ.AND P5, PT, R38, RZ, PT ;  /* 0x000000ff2600720b */ /* 0x000fe20003fb5000 */
[----:B------:R-:W-:Y:S01]  /*121c0*/  UIMAD UR5, UR6, UR19, URZ ;  /* 0x00000013060572a4 */ /* 0x000fe2000f8e023f */
[----:B------:R-:W-:Y:S01]  /*121d0*/  LEA R42, R9, R5, 0x9 ;  /* 0x00000005092a7211 */ /* 0x000fe200078e48ff */
[----:B------:R-:W-:Y:S01]  /*121e0*/  @!UP1 UMOV UR20, 0x1 ;  /* 0x0000000100149882 */ /* 0x000fe20000000000 */
[----:B------:R-:W-:Y:S01]  /*121f0*/  MOV R5, 0x3f800000 ;  /* 0x3f80000000057802 */ /* 0x000fe20000000f00 */
[----:B-1----:R-:W-:Y:S01]  /*12200*/  FADD.FTZ R40, R2, R8 ;  /* 0x0000000802287221 */ /* 0x002fe20000010000 */
[----:B------:R-:W-:Y:S01]  /*12210*/  LEA.HI R7, R7, R0, RZ, 0x3 ;  /* 0x0000000007077211 */ /* 0x000fe200078f18ff */
[----:B------:R-:W-:Y:S01]  /*12220*/  @!UP3 USEL UR21, UR21, UR9, !UP0 ;  /* 0x000000091515b287 */ /* 0x000fe2000c000000 */
[----:B------:R-:W-:Y:S01]  /*12230*/  MOV R2, 0x3f800000 ;  /* 0x3f80000000027802 */ /* 0x000fe20000000f00 */
[----:B------:R-:W-:Y:S01]  /*12240*/  UIMAD UR4, UR11, UR20, URZ ;  /* 0x000000140b0472a4 */ /* 0x000fe2000f8e023f */
[----:B------:R-:W-:Y:S01]  /*12250*/  FSETP.NE.FTZ.AND P3, PT, R40, RZ, PT ;  /* 0x000000ff2800720b */ /* 0x000fe20003f75000 */
[----:B------:R-:W-:Y:S01]  /*12260*/  USEL UR5, UR5, URZ, UP3 ;  /* 0x0000003f05057287 */ /* 0x000fe20009800000 */
[----:B------:R-:W-:Y:S01]  /*12270*/  LOP3.LUT R11, R7, 0xfffffff8, RZ, 0xc0, !PT ;  /* 0xfffffff8070b7812 */ /* 0x000fe200078ec0ff */
[----:B------:R-:W-:Y:S01]  /*12280*/  USHF.L.U32 UR4, UR4, 0x7, URZ ;  /* 0x0000000704047899 */ /* 0x000fe2000800063f */
[----:B------:R-:W-:Y:S01]  /*12290*/  MOV R4, 0x3f800000 ;  /* 0x3f80000000047802 */ /* 0x000fe20000000f00 */
[----:B------:R-:W-:Y:S01]  /*122a0*/  @P4 MUFU.RCP R2, R41 ;  /* 0x0000002900024308 */ /* 0x000fe20000001000 */
[----:B------:R-:W-:Y:S01]  /*122b0*/  IADD3 R11, R0, -R11, RZ ;  /* 0x8000000b000b7210 */ /* 0x000fe20007ffe0ff */
[----:B--2---:R-:W-:Y:S01]  /*122c0*/  FMUL.FTZ R0, R6, c[0x0][0x2dc] ;  /* 0x0000b70006007a20 */ /* 0x004fe20000410000 */
[----:B------:R-:W-:Y:S01]  /*122d0*/  MOV R6, 0xfffffff0 ;  /* 0xfffffff000067802 */ /* 0x000fe20000000f00 */
[----:B------:R-:W-:Y:S01]  /*122e0*/  UIMAD UR15, UR12, UR15, UR5 ;  /* 0x0000000f0c0f72a4 */ /* 0x000fe2000f8e0205 */
[----:B------:R-:W-:Y:S01]  /*122f0*/  R2P PR, R11, 0x6 ;  /* 0x000000060b007804 */ /* 0x000fe20000000000 */
[C---:B------:R-:W-:Y:S01]  /*12300*/  FMUL.FTZ R136, R0.reuse, R136 ;  /* 0x0000008800887220 */ /* 0x040fe20000410000 */
[----:B------:R-:W-:Y:S01]  /*12310*/  @!UP3 UMOV UR26, UR21 ;  /* 0x00000015001abc82 */ /* 0x000fe20008000000 */
[----:B------:R-:W1:Y:S01]  /*12320*/  @P3 MUFU.RCP R5, R40 ;  /* 0x0000002800053308 */ /* 0x000e620000001000 */
[C---:B------:R-:W-:Y:S01]  /*12330*/  FMUL.FTZ R9, R0.reuse, R137 ;  /* 0x0000008900097220 */ /* 0x040fe20000410000 */
[----:B------:R-:W-:Y:S01]  /*12340*/  USHF.R.S32.HI UR5, URZ, 0x1f, UR4 ;  /* 0x0000001f3f057899 */ /* 0x000fe20008011404 */
[C---:B------:R-:W-:Y:S01]  /*12350*/  FMUL.FTZ R124, R0.reuse, R124 ;  /* 0x0000007c007c7220 */ /* 0x040fe20000410000 */
[----:B------:R-:W-:Y:S01]  /*12360*/  @!UP3 USHF.R.S32.HI UR27, URZ, 0x1f, UR21 ;  /* 0x0000001f3f1bb899 */ /* 0x000fe20008011415 */
[C---:B------:R-:W-:Y:S01]  /*12370*/  FMUL.FTZ R7, R0.reuse, R125 ;  /* 0x0000007d00077220 */ /* 0x040fe20000410000 */
[----:B------:R-:W-:Y:S01]  /*12380*/  F2FP.PACK_AB R9, R9, R136 ;  /* 0x000000880909723e */ /* 0x000fe200000000ff */
[C---:B------:R-:W-:Y:S01]  /*12390*/  FMUL.FTZ R120, R0.reuse, R120 ;  /* 0x0000007800787220 */ /* 0x040fe20000410000 */
[----:B------:R-:W2:Y:S01]  /*123a0*/  @P5 MUFU.RCP R4, R38 ;  /* 0x0000002600045308 */ /* 0x000ea20000001000 */
[C---:B------:R-:W-:Y:S01]  /*123b0*/  FMUL.FTZ R19, R0.reuse, R121 ;  /* 0x0000007900137220 */ /* 0x040fe20000410000 */
[----:B------:R-:W-:Y:S01]  /*123c0*/  F2FP.PACK_AB R7, R7, R124 ;  /* 0x0000007c0707723e */ /* 0x000fe200000000ff */
[C---:B------:R-:W-:Y:S01]  /*123d0*/  FMUL.FTZ R108, R0.reuse, R108 ;  /* 0x0000006c006c7220 */ /* 0x040fe20000410000 */
[----:B------:R-:W-:Y:S01]  /*123e0*/  USHF.R.S32.HI UR6, URZ, 0x1f, UR15 ;  /* 0x0000001f3f067899 */ /* 0x000fe2000801140f */
[C---:B------:R-:W-:Y:S01]  /*123f0*/  FMUL.FTZ R15, R0.reuse, R109 ;  /* 0x0000006d000f7220 */ /* 0x040fe20000410000 */
[----:B------:R-:W-:Y:S01]  /*12400*/  F2FP.PACK_AB R19, R19, R120 ;  /* 0x000000781313723e */ /* 0x000fe200000000ff */
[C---:B------:R-:W-:Y:S01]  /*12410*/  FMUL.FTZ R104, R0.reuse, R104 ;  /* 0x0000006800687220 */ /* 0x040fe20000410000 */
[----:B------:R-:W-:Y:S01]  /*12420*/  UIADD3 UR4, UP2, UP1, UR4, UR26, UR15 ;  /* 0x0000001a04047290 */ /* 0x000fe2000f95e00f */
[C---:B------:R-:W-:Y:S01]  /*12430*/  FMUL.FTZ R33, R0.reuse, R105 ;  /* 0x0000006900217220 */ /* 0x040fe20000410000 */
[----:B------:R-:W-:Y:S01]  /*12440*/  F2FP.PACK_AB R15, R15, R108 ;  /* 0x0000006c0f0f723e */ /* 0x000fe200000000ff */
[C---:B------:R-:W-:Y:S01]  /*12450*/  FMUL.FTZ R92, R0.reuse, R92 ;  /* 0x0000005c005c7220 */ /* 0x040fe20000410000 */
[----:B------:R-:W-:Y:S01]  /*12460*/  UIADD3.X UR5, UR5, UR27, UR6, UP2, UP1 ;  /* 0x0000001b05057290 */ /* 0x000fe200097e2406 */
[C---:B------:R-:W-:Y:S01]  /*12470*/  FMUL.FTZ R29, R0.reuse, R93 ;  /* 0x0000005d001d7220 */ /* 0x040fe20000410000 */
[----:B------:R-:W-:Y:S01]  /*12480*/  F2FP.PACK_AB R33, R33, R104 ;  /* 0x000000682121723e */ /* 0x000fe200000000ff */
[C---:B------:R-:W-:Y:S01]  /*12490*/  FMUL.FTZ R88, R0.reuse, R88 ;  /* 0x0000005800587220 */ /* 0x040fe20000410000 */
[----:B------:R-:W-:Y:S01]  /*124a0*/  @!UP0 UMOV UR18, UR22 ;  /* 0x0000001600128c82 */ /* 0x000fe20008000000 */
[C---:B------:R-:W-:Y:S01]  /*124b0*/  FMUL.FTZ R34, R0.reuse, R89 ;  /* 0x0000005900227220 */ /* 0x040fe20000410000 */
[----:B------:R-:W-:Y:S01]  /*124c0*/  F2FP.PACK_AB R29, R29, R92 ;  /* 0x0000005c1d1d723e */ /* 0x000fe200000000ff */
[----:B------:R-:W-:-:S02]  /*124d0*/  FMUL.FTZ R76, R0, R76 ;  /* 0x0000004c004c7220 */ /* 0x000fc40000410000 */
[----:B------:R-:W-:Y:S01]  /*124e0*/  FMUL.FTZ R12, R0, R77 ;  /* 0x0000004d000c7220 */ /* 0x000fe20000410000 */
[----:B------:R-:W-:Y:S01]  /*124f0*/  F2FP.PACK_AB R34, R34, R88 ;  /* 0x000000582222723e */ /* 0x000fe200000000ff */
[----:B-1----:R-:W-:Y:S02]  /*12500*/  FMUL.FTZ R0, R5, c[0x0][0x2dc] ;  /* 0x0000b70005007a20 */ /* 0x002fe40000410000 */
[----:B------:R-:W-:Y:S01]  /*12510*/  FMUL.FTZ R2, R2, c[0x0][0x2dc] ;  /* 0x0000b70002027a20 */ /* 0x000fe20000410000 */
[----:B------:R-:W-:Y:S01]  /*12520*/  F2FP.PACK_AB R12, R12, R76 ;  /* 0x0000004c0c0c723e */ /* 0x000fe200000000ff */
[C---:B------:R-:W-:Y:S02]  /*12530*/  FMUL.FTZ R134, R0.reuse, R134 ;  /* 0x0000008600867220 */ /* 0x040fe40000410000 */
[C---:B------:R-:W-:Y:S02]  /*12540*/  FMUL.FTZ R10, R0.reuse, R135 ;  /* 0x00000087000a7220 */ /* 0x040fe40000410000 */
        /* <DEDUP_REMOVED lines=20> */
[----:B------:R-:W-:Y:S01]  /*12690*/  SHF.L.U32 R0, R11, 0x6, RZ ;  /* 0x000000060b007819 */ /* 0x000fe200000006ff */
[C---:B------:R-:W-:Y:S01]  /*126a0*/  FMUL.FTZ R132, R2.reuse, R132 ;  /* 0x0000008402847220 */ /* 0x040fe20000410000 */
[----:B------:R-:W-:Y:S01]  /*126b0*/  F2FP.PACK_AB R23, R23, R86 ;  /* 0x000000561717723e */ /* 0x000fe200000000ff */
[----:B------:R-:W-:Y:S01]  /*126c0*/  FMUL.FTZ R36, R2, R133 ;  /* 0x0000008502247220 */ /* 0x000fe20000410000 */
[----:B------:R-:W-:Y:S01]  /*126d0*/  LOP3.LUT R0, R0, 0x1c0, RZ, 0xc0, !PT ;  /* 0x000001c000007812 */ /* 0x000fe200078ec0ff */
[C---:B------:R-:W-:Y:S01]  /*126e0*/  FMUL.FTZ R128, R2.reuse, R128 ;  /* 0x0000008002807220 */ /* 0x040fe20000410000 */
[----:B------:R-:W-:Y:S01]  /*126f0*/  F2FP.PACK_AB R21, R21, R82 ;  /* 0x000000521515723e */ /* 0x000fe200000000ff */
[----:B------:R-:W-:Y:S01]  /*12700*/  FMUL.FTZ R35, R2, R129 ;  /* 0x0000008102237220 */ /* 0x000fe20000410000 */
[----:B------:R-:W-:Y:S01]  /*12710*/  LEA.HI R0, R0, R0, RZ, 0x1d ;  /* 0x0000000000007211 */ /* 0x000fe200078fe8ff */
[----:B------:R-:W-:Y:S01]  /*12720*/  FMUL.FTZ R116, R2, R116 ;  /* 0x0000007402747220 */ /* 0x000fe20000410000 */
[----:B------:R-:W-:Y:S01]  /*12730*/  F2FP.PACK_AB R36, R36, R132 ;  /* 0x000000842424723e */ /* 0x000fe200000000ff */
[----:B------:R-:W-:Y:S01]  /*12740*/  FMUL.FTZ R17, R2, R117 ;  /* 0x0000007502117220 */ /* 0x000fe20000410000 */
[----:B------:R-:W-:Y:S01]  /*12750*/  LEA R0, R42, R0, 0x1 ;  /* 0x000000002a007211 */ /* 0x000fe200078e08ff */
        /* <DEDUP_REMOVED lines=17> */
[----:B------:R-:W-:Y:S02]  /*12870*/  F2FP.PACK_AB R24, R24, R84 ;  /* 0x000000541818723e */ /* 0x000fe400000000ff */
[----:B------:R-:W-:Y:S01]  /*12880*/  ISETP.NE.U32.AND P0, PT, R2, 0x1, PT ;  /* 0x000000010200780c */ /* 0x000fe20003f05070 */
[----:B------:R-:W-:Y:S01]  /*12890*/  FMUL.FTZ R138, R4, R138 ;  /* 0x0000008a048a7220 */ /* 0x000fe20000410000 */
[----:B------:R-:W-:Y:S01]  /*128a0*/  SHF.L.U32 R2, R0, 0x1, RZ ;  /* 0x0000000100027819 */ /* 0x000fe200000006ff */
[----:B------:R-:W-:Y:S01]  /*128b0*/  FMUL.FTZ R8, R4, R139 ;  /* 0x0000008b04087220 */ /* 0x000fe20000410000 */
[----:B------:R-:W-:Y:S01]  /*128c0*/  SEL R6, R6, 0x10, !P0 ;  /* 0x0000001006067807 */ /* 0x000fe20004000000 */
[C---:B------:R-:W-:Y:S01]  /*128d0*/  FMUL.FTZ R126, R4.reuse, R126 ;  /* 0x0000007e047e7220 */ /* 0x040fe20000410000 */
[----:B------:R-:W-:Y:S01]  /*128e0*/  MOV R0, 0x20 ;  /* 0x0000002000007802 */ /* 0x000fe20000000f00 */
[----:B------:R-:W-:Y:S01]  /*128f0*/  FMUL.FTZ R127, R4, R127 ;  /* 0x0000007f047f7220 */ /* 0x000fe20000410000 */
[----:B------:R-:W-:Y:S01]  /*12900*/  F2FP.PACK_AB R8, R8, R138 ;  /* 0x0000008a0808723e */ /* 0x000fe200000000ff */
[C---:B------:R-:W-:Y:S01]  /*12910*/  FMUL.FTZ R122, R4.reuse, R122 ;  /* 0x0000007a047a7220 */ /* 0x040fe20000410000 */
[----:B------:R1:W-:Y:S01]  /*12920*/  STS [R2], R9 ;  /* 0x0000000902007388 */ /* 0x0003e20000000800 */
[C---:B------:R-:W-:Y:S01]  /*12930*/  FMUL.FTZ R18, R4.reuse, R123 ;  /* 0x0000007b04127220 */ /* 0x040fe20000410000 */
[----:B------:R-:W-:Y:S01]  /*12940*/  F2FP.PACK_AB R5, R127, R126 ;  /* 0x0000007e7f05723e */ /* 0x000fe200000000ff */
[C---:B------:R-:W-:Y:S01]  /*12950*/  FMUL.FTZ R110, R4.reuse, R110 ;  /* 0x0000006e046e7220 */ /* 0x040fe20000410000 */
[----:B------:R-:W-:Y:S01]  /*12960*/  STS [R2+0x400], R8 ;  /* 0x0004000802007388 */ /* 0x000fe20000000800 */
[----:B------:R-:W-:Y:S01]  /*12970*/  FMUL.FTZ R14, R4, R111 ;  /* 0x0000006f040e7220 */ /* 0x000fe20000410000 */
        /* <DEDUP_REMOVED lines=13> */
[----:B------:R-:W-:Y:S02]  /*12a50*/  F2FP.PACK_AB R26, R26, R90 ;  /* 0x0000005a1a1a723e */ /* 0x000fe400000000ff */
[----:B-1----:R-:W-:-:S02]  /*12a60*/  MOV R9, 0x7f800000 ;  /* 0x7f80000000097802 */ /* 0x002fc40000000f00 */
[----:B------:R-:W-:Y:S02]  /*12a70*/  F2FP.PACK_AB R11, R4, R78 ;  /* 0x0000004e040b723e */ /* 0x000fe400000000ff */
[----:B------:R-:W-:-:S05]  /*12a80*/  IADD3 R4, R2, R6, RZ ;  /* 0x0000000602047210 */ /* 0x000fca0007ffe0ff */
        /* <DEDUP_REMOVED lines=14> */
[----:B------:R1:W-:Y:S04]  /*12b70*/  STS [R2+0x400], R14 ;  /* 0x0004000e02007388 */ /* 0x0003e80000000800 */
[----:B------:R-:W-:Y:S04]  /*12b80*/  STS [R5+0x2000], R17 ;  /* 0x0020001105007388 */ /* 0x000fe80000000800 */
[----:B------:R2:W-:Y:S04]  /*12b90*/  STS [R5+0x2400], R16 ;  /* 0x0024001005007388 */ /* 0x0005e80000000800 */
[----:B------:R3:W-:Y:S04]  /*12ba0*/  STS [R2+0x2000], R13 ;  /* 0x0020000d02007388 */ /* 0x0007e80000000800 */
[----:B------:R4:W-:Y:S04]  /*12bb0*/  STS [R2+0x2400], R25 ;  /* 0x0024001902007388 */ /* 0x0009e80000000800 */
[----:B------:R-:W-:Y:S04]  /*12bc0*/  STS [R0], R33 ;  /* 0x0000002100007388 */ /* 0x000fe80000000800 */
[----:B------:R-:W-:Y:S01]  /*12bd0*/  STS [R0+0x400], R32 ;  /* 0x0004002000007388 */ /* 0x000fe20000000800 */
[----:B-1----:R-:W-:-:S02]  /*12be0*/  MOV R14, 0x7f800000 ;  /* 0x7f800000000e7802 */ /* 0x002fc40000000f00 */
[----:B--2---:R-:W-:-:S04]  /*12bf0*/  IADD3 R5, R7, 0x400, R0 ;  /* 0x0000040007057810 */ /* 0x004fc80007ffe000 */
[C---:B------:R-:W-:Y:S02]  /*12c00*/  IADD3 R5, R6.reuse, R5, RZ ;  /* 0x0000000506057210 */ /* 0x040fe40007ffe0ff */
[----:B---3--:R-:W-:Y:S02]  /*12c10*/  MOV R13, 0x7f800000 ;  /* 0x7f800000000d7802 */ /* 0x008fe40000000f00 */
[----:B----4-:R-:W-:Y:S02]  /*12c20*/  IADD3 R2, R6, R0, RZ ;  /* 0x0000000006027210 */ /* 0x010fe40007ffe0ff */
[----:B------:R-:W1:Y:S02]  /*12c30*/  @P6 MUFU.LG2 R6, R39 ;  /* 0x0000002700066308 */ /* 0x000e640000000c00 */
[----:B------:R-:W-:Y:S01]  /*12c40*/  IADD3 R4, R7, R2, RZ ;  /* 0x0000000207047210 */ /* 0x000fe20007ffe0ff */
[----:B------:R-:W-:Y:S04]  /*12c50*/  STS [R2], R29 ;  /* 0x0000001d02007388 */ /* 0x000fe80000000800 */
[----:B------:R-:W-:Y:S04]  /*12c60*/  STS [R2+0x400], R28 ;  /* 0x0004001c02007388 */ /* 0x000fe80000000800 */
[----:B------:R-:W-:Y:S04]  /*12c70*/  STS [R0+0x2000], R31 ;  /* 0x0020001f00007388 */ /* 0x000fe80000000800 */
[----:B------:R2:W-:Y:S01]  /*12c80*/  STS [R0+0x2400], R30 ;  /* 0x0024001e00007388 */ /* 0x0005e20000000800 */
[----:B-1----:R-:W-:-:S03]  /*12c90*/  @P6 FMUL.FTZ R6, R6, 0.69314718246459960938 ;  /* 0x3f31721806066820 */ /* 0x002fc60000410000 */
[----:B------:R-:W-:Y:S01]  /*12ca0*/  STS [R2+0x2000], R27 ;  /* 0x0020001b02007388 */ /* 0x000fe20000000800 */
[----:B------:R-:W-:-:S03]  /*12cb0*/  @P6 FFMA.FTZ R13, R70, c[0x0][0x238], R6 ;  /* 0x00008e00460d6a23 */ /* 0x000fc60000010006 */
        /* <DEDUP_REMOVED lines=12> */
[----:B--2---:R-:W-:-:S02]  /*12d80*/  MOV R12, 0x7f800000 ;  /* 0x7f800000000c7802 */ /* 0x004fc40000000f00 */
[----:B---3--:R-:W-:-:S04]  /*12d90*/  LOP3.LUT R0, R43, 0xffffffe0, RZ, 0xc0, !PT ;  /* 0xffffffe02b007812 */ /* 0x008fc800078ec0ff */
[----:B------:R-:W-:Y:S01]  /*12da0*/  IADD3 R0, -R0, R48, RZ ;  /* 0x0000003000007210 */ /* 0x000fe20007ffe1ff */
[----:B-1----:R-:W-:-:S03]  /*12db0*/  @P5 FMUL.FTZ R4, R2, 0.69314718246459960938 ;  /* 0x3f31721802045820 */ /* 0x002fc60000410000 */
        /* <DEDUP_REMOVED lines=15> */
[----:B------:R-:W1:Y:S01]  /*12eb0*/  LDS.128 R192, [R192+0x3800] ;  /* 0x00380000c0c07984 */ /* 0x000e620000000c00 */
[----:B------:R-:W-:Y:S05]  /*12ec0*/  @P0 BRA `(.L_x_1491) ;  /* 0x0000020000000947 */ /* 0x000fea0003800000 */
[----:B--2---:R-:W2:Y:S02]  /*12ed0*/  LDL.LU R50, [R1+0x114] ;  /* 0x0001140001327983 */ /* 0x004ea40000300800 */
[C---:B--2---:R-:W-:Y:S02]  /*12ee0*/  ISETP.GE.AND P6, PT, R50.reuse, UR24, PT ;  /* 0x0000001832007c0c */ /* 0x044fe4000bfc6270 */
[C---:B------:R-:W-:Y:S02]  /*12ef0*/  IADD3 R3, R50.reuse, 0x8, RZ ;  /* 0x0000000832037810 */ /* 0x040fe40007ffe0ff */
[C---:B------:R-:W-:Y:S02]  /*12f00*/  IADD3 R2, R50.reuse, 0x40, RZ ;  /* 0x0000004032027810 */ /* 0x040fe40007ffe0ff */
[----:B------:R-:W-:Y:S02]  /*12f10*/  ISETP.GE.AND P5, PT, R3, UR24, PT ;  /* 0x0000001803007c0c */ /* 0x000fe4000bfa6270 */
[----:B------:R-:W-:-:S02]  /*12f20*/  IADD3 R0, R50, 0x48, RZ ;  /* 0x0000004832007810 */ /* 0x000fc40007ffe0ff */
[----:B------:R-:W-:Y:S02]  /*12f30*/  ISETP.GE.AND P4, PT, R2, UR24, PT ;  /* 0x0000001802007c0c */ /* 0x000fe4000bf86270 */
        /* <DEDUP_REMOVED lines=25> */
.L_x_1491:
[----:B------:R-:W-:Y:S05]  /*130d0*/  BSYNC B0 ;  /* 0x0000000000007941 */ /* 0x000fea0003800000 */
.L_x_1490:
[----:B--2---:R-:W2:Y:S01]  /*130e0*/  LDL.LU.64 R4, [R1+0xd0] ;  /* 0x0000d00001047983 */ /* 0x004ea20000300a00 */
[----:B------:R-:W-:Y:S01]  /*130f0*/  LEA.HI R12, R49, R48, RZ, 0x3 ;  /* 0x00000030310c7211 */ /* 0x000fe200078f18ff */
[----:B------:R-:W-:Y:S01]  /*13100*/  UIMAD UR11, UR11, -0x80, UR13 ;  /* 0xffffff800b0b78a4 */ /* 0x000fe2000f8e020d */
[----:B------:R-:W-:Y:S01]  /*13110*/  BSSY B0, `(.L_x_1492) ;  /* 0x0000021000007945 */ /* 0x000fe20003800000 */
[----:B------:R-:W4:Y:S01]  /*13120*/  S2R R3, SR_TID.X ;  /* 0x0000000000037919 */ /* 0x000f220000002100 */
[----:B------:R-:W-:Y:S02]  /*13130*/  USHF.R.S32.HI UR6, URZ, 0x1f, UR12 ;  /* 0x0000001f3f067899 */ /* 0x000fe4000801140c */
[----:B------:R-:W-:Y:S01]  /*13140*/  ULDC.64 UR4, c[0x0][0x1f0] ;  /* 0x00007c0000047ab9 */ /* 0x000fe20000000a00 */
[----:B------:R-:W3:Y:S01]  /*13150*/  S2R R10, SR_CTAID.Z ;  /* 0x00000000000a7919 */ /* 0x000ee20000002700 */
[----:B------:R-:W-:-:S04]  /*13160*/  UIMAD UR4, UR6, UR4, URZ ;  /* 0x00000004060472a4 */ /* 0x000fc8000f8e023f */
[----:B------:R-:W-:Y:S01]  /*13170*/  UIMAD UR4, UR12, UR5, UR4 ;  /* 0x000000050c0472a4 */ /* 0x000fe2000f8e0204 */
[----:B----4-:R-:W-:-:S04]  /*13180*/  SHF.R.S32.HI R2, RZ, 0x1f, R3 ;  /* 0x0000001fff027819 */ /* 0x010fc80000011403 */
[----:B------:R-:W-:-:S04]  /*13190*/  LEA.HI R2, R2, R3, RZ, 0x3 ;  /* 0x0000000302027211 */ /* 0x000fc800078f18ff */
[----:B------:R-:W-:Y:S02]  /*131a0*/  LOP3.LUT R0, R2, 0xfffffff8, RZ, 0xc0, !PT ;  /* 0xfffffff802007812 */ /* 0x000fe400078ec0ff */
[----:B------:R-:W-:-:S03]  /*131b0*/  SHF.R.S32.HI R2, RZ, 0x3, R2 ;  /* 0x00000003ff027819 */ /* 0x000fc60000011402 */
[----:B------:R-:W-:Y:S01]  /*131c0*/  IMAD.IADD R0, R3, 0x1, -R0 ;  /* 0x0000000103007824 */ /* 0x000fe200078e0a00 */
[----:B------:R-:W-:-:S03]  /*131d0*/  SHF.R.S32.HI R3, RZ, 0x3, R12 ;  /* 0x00000003ff037819 */ /* 0x000fc6000001140c */
[----:B------:R-:W-:-:S05]  /*131e0*/  IMAD.SHL.U32 R0, R0, 0x8, RZ ;  /* 0x0000000800007824 */ /* 0x000fca00078e00ff */
[----:B------:R-:W-:Y:S02]  /*131f0*/  SHF.R.S32.HI R0, RZ, 0x1f, R0 ;  /* 0x0000001fff007819 */ /* 0x000fe40000011400 */
[C---:B--2---:R-:W-:Y:S02]  /*13200*/  ISETP.GE.AND P1, PT, R4.reuse, c[0x0][0x220], PT ;  /* 0x0000880004007a0c */ /* 0x044fe40003f26270 */
        /* <DEDUP_REMOVED lines=17> */
.L_x_1493:
[----:B------:R-:W-:Y:S05]  /*13320*/  BSYNC B0 ;  /* 0x0000000000007941 */ /* 0x000fea0003800000 */
.L_x_1492:
        /* <DEDUP_REMOVED lines=15> */
.L_x_1495:
[----:B------:R-:W-:Y:S05]  /*13420*/  BSYNC B0 ;  /* 0x0000000000007941 */ /* 0x000fea0003800000 */
.L_x_1494:
        /* <DEDUP_REMOVED lines=15> */
.L_x_1497:
[----:B------:R-:W-:Y:S05]  /*13520*/  BSYNC B0 ;  /* 0x0000000000007941 */ /* 0x000fea0003800000 */
.L_x_1496:
        /* <DEDUP_REMOVED lines=15> */
.L_x_1499:
[----:B------:R-:W-:Y:S05]  /*13620*/  BSYNC B0 ;  /* 0x0000000000007941 */ /* 0x000fea0003800000 */
.L_x_1498:
        /* <DEDUP_REMOVED lines=15> */
.L_x_1501:
[----:B------:R-:W-:Y:S05]  /*13720*/  BSYNC B0 ;  /* 0x0000000000007941 */ /* 0x000fea0003800000 */
.L_x_1500:
        /* <DEDUP_REMOVED lines=15> */
.L_x_1503:
[----:B------:R-:W-:Y:S05]  /*13820*/  BSYNC B0 ;  /* 0x0000000000007941 */ /* 0x000fea0003800000 */
.L_x_1502:
        /* <DEDUP_REMOVED lines=15> */
.L_x_1505:
[----:B------:R-:W-:Y:S05]  /*13920*/  BSYNC B0 ;  /* 0x0000000000007941 */ /* 0x000fea0003800000 */
.L_x_1504:
        /* <DEDUP_REMOVED lines=15> */
.L_x_1448:
[----:B------:R-:W-:Y:S01]  /*13a20*/  UISETP.NE.AND UP3, UPT, UR9, -0x1, UPT ;  /* 0xffffffff0900788c */ /* 0x000fe2000bf65270 */
[----:B------:R-:W-:Y:S01]  /*13a30*/  LEA.HI R4, R4, R150, RZ, 0x3 ;  /* 0x0000009604047211 */ /* 0x000fe200078f18ff */
[----:B------:R-:W-:Y:S01]  /*13a40*/  USHF.R.S32.HI UR8, URZ, 0x1f, UR14 ;  /* 0x0000001f3f087899 */ /* 0x000fe2000801140e */
[----:B------:R-:W1:Y:S01]  /*13a50*/  S2R R8, SR_CTAID.Z ;  /* 0x0000000000087919 */ /* 0x000e620000002700 */
[----:B------:R-:W-:Y:S01]  /*13a60*/  ULDC.64 UR6, c[0x0][0x1e8] ;  /* 0x00007a0000067ab9 */ /* 0x000fe20000000a00 */
[----:B------:R-:W-:Y:S01]  /*13a70*/  LOP3.LUT R0, R4, 0xfffffff8, RZ, 0xc0, !PT ;  /* 0xfffffff804007812 */ /* 0x000fe200078ec0ff */
[----:B------:R-:W-:Y:S01]  /*13a80*/  ULDC.64 UR4, c[0x0][0x1f0] ;  /* 0x00007c0000047ab9 */ /* 0x000fe20000000a00 */
[----:B------:R-:W-:Y:S01]  /*13a90*/  SHF.R.S32.HI R4, RZ, 0x3, R4 ;  /* 0x00000003ff047819 */ /* 0x000fe20000011404 */
[----:B------:R-:W-:Y:S01]  /*13aa0*/  UIMAD UR4, UR8, UR4, URZ ;  /* 0x00000004080472a4 */ /* 0x000fe2000f8e023f */
[----:B------:R-:W-:Y:S01]  /*13ab0*/  BSSY B0, `(.L_x_1506) ;  /* 0x0000041000007945 */ /* 0x000fe20003800000 */
[----:B------:R-:W-:Y:S01]  /*13ac0*/  ULDC UR12, c[0x0][0x214] ;  /* 0x00008500000c7ab9 */ /* 0x000fe20000000800 */
[----:B------:R-:W-:Y:S01]  /*13ad0*/  IMAD.IADD R14, R150, 0x1, -R0 ;  /* 0x00000001960e7824 */ /* 0x000fe200078e0a00 */
[----:B------:R-:W-:Y:S01]  /*13ae0*/  @UP3 UIMAD.WIDE.U32 UR18, UR9, UR6, URZ ;  /* 0x00000006091232a5 */ /* 0x000fe2000f8e003f */
[----:B------:R-:W-:Y:S01]  /*13af0*/  SHF.R.S32.HI R5, RZ, 0x1f, R4 ;  /* 0x0000001fff057819 */ /* 0x000fe20000011404 */
[----:B------:R-:W-:Y:S01]  /*13b00*/  @!UP3 USHF.R.S32.HI UR20, URZ, 0x1f, UR15 ;  /* 0x0000001f3f14b899 */ /* 0x000fe2000801140f */
[----:B------:R-:W-:Y:S01]  /*13b10*/  IMAD.SHL.U32 R0, R14, 0x8, RZ ;  /* 0x000000080e007824 */ /* 0x000fe200078e00ff */
[----:B------:R-:W-:-:S02]  /*13b20*/  ULDC.U8 UR6, c[0x0][0x329] ;  /* 0x0000ca4000067ab9 */ /* 0x000fc40000000000 */
[----:B------:R-:W-:Y:S02]  /*13b30*/  UISETP.NE.AND UP2, UPT, UR6, URZ, UPT ;  /* 0x0000003f0600728c */ /* 0x000fe4000bf45270 */
[----:B------:R-:W-:Y:S01]  /*13b40*/  @UP3 UIMAD UR7, UR9, UR7, UR19 ;  /* 0x00000007090732a4 */ /* 0x000fe2000f8e0213 */
[----:B------:R-:W-:Y:S01]  /*13b50*/  ISETP.GE.AND P1, PT, R0, c[0x0][0x220], PT ;  /* 0x0000880000007a0c */ /* 0x000fe20003f26270 */
[----:B------:R-:W-:Y:S02]  /*13b60*/  UIMAD UR8, UR14, UR5, UR4 ;  /* 0x000000050e0872a4 */ /* 0x000fe4000f8e0204 */
[----:B------:R-:W-:Y:S02]  /*13b70*/  ULDC.U8 UR19, c[0x0][0x328] ;  /* 0x0000ca0000137ab9 */ /* 0x000fe40000000000 */
[----:B------:R-:W-:Y:S02]  /*13b80*/  ULDC.64 UR4, c[0x0][0x1e0] ;  /* 0x0000780000047ab9 */ /* 0x000fe40000000a00 */
[----:B------:R-:W-:-:S02]  /*13b90*/  UISETP.NE.AND UP4, UPT, UR19, URZ, UPT ;  /* 0x0000003f1300728c */ /* 0x000fc4000bf85270 */
[----:B------:R-:W-:Y:S02]  /*13ba0*/  @!UP3 UIMAD UR20, UR20, UR4, URZ ;  /* 0x000000041414b2a4 */ /* 0x000fe4000f8e023f */
[----:B------:R-:W-:Y:S02]  /*13bb0*/  @UP3 UMOV UR21, UR18 ;  /* 0x0000001200153c82 */ /* 0x000fe40008000000 */
[----:B------:R-:W-:Y:S02]  /*13bc0*/  UISETP.EQ.AND UP4, UPT, UR6, URZ, UP4 ;  /* 0x0000003f0600728c */ /* 0x000fe4000a782270 */
[----:B------:R-:W-:Y:S02]  /*13bd0*/  @!UP2 UISETP.NE.AND UP1, UPT, UR19, URZ, UPT ;  /* 0x0000003f1300a28c */ /* 0x000fe4000bf25270 */
[----:B------:R-:W-:Y:S02]  /*13be0*/  @!UP3 UIMAD UR20, UR15, UR5, UR20 ;  /* 0x000000050f14b2a4 */ /* 0x000fe4000f8e0214 */
[----:B------:R-:W-:-:S02]  /*13bf0*/  @UP2 ULDC UR18, c[0x0][0x210] ;  /* 0x0000840000122ab9 */ /* 0x000fc40000000800 */
[----:B------:R-:W-:Y:S02]  /*13c00*/  @!UP3 UIMAD.WIDE.U32 UR22, UR15, UR4, URZ ;  /* 0x000000040f16b2a5 */ /* 0x000fe4000f8e003f */
[----:B------:R-:W-:Y:S02]  /*13c10*/  ULDC UR5, c[0x0][0x234] ;  /* 0x00008d0000057ab9 */ /* 0x000fe40000000800 */
[----:B------:R-:W-:Y:S02]  /*13c20*/  @UP2 UIMAD UR18, UR18, UR12, URZ ;  /* 0x0000000c121222a4 */ /* 0x000fe4000f8e023f */
[----:B------:R-:W-:Y:S02]  /*13c30*/  UISETP.NE.OR UP0, UPT, UR9, -0x1, !UP4 ;  /* 0xffffffff0900788c */ /* 0x000fe4000e705670 */
[----:B------:R-:W-:Y:S02]  /*13c40*/  @!UP2 USEL UR18, UR12, UR5, !UP1 ;  /* 0x000000050c12a287 */ /* 0x000fe4000c800000 */
        /* <DEDUP_REMOVED lines=10> */
[----:B------:R-:W-:Y:S01]  /*13cf0*/  @UP2 ULDC UR25, c[0x0][0x210] ;  /* 0x0000840000192ab9 */ /* 0x000fe20000000800 */
[C---:B------:R-:W-:Y:S01]  /*13d00*/  ISETP.GE.OR P0, PT, R4.reuse, UR13, P1 ;  /* 0x0000000d04007c0c */ /* 0x040fe20008f06670 */
[----:B------:R-:W-:Y:S01]  /*13d10*/  USEL UR24, UR24, URZ, !UP4 ;  /* 0x0000003f18187287 */ /* 0x000fe2000e000000 */
[----:B------:R-:W-:Y:S01]  /*13d20*/  ISETP.GE.AND P2, PT, R4, UR13, PT ;  /* 0x0000000d04007c0c */ /* 0x000fe2000bf46270 */
[----:B------:R-:W-:Y:S01]  /*13d30*/  @!UP2 UMOV UR25, 0x1 ;  /* 0x000000010019a882 */ /* 0x000fe20000000000 */
[----:B-1----:R-:W-:Y:S01]  /*13d40*/  IMAD.WIDE.U32 R8, R8, c[0x0][0x1f0], R2 ;  /* 0x00007c0008087a25 */ /* 0x002fe200078e0002 */
[----:B------:R-:W-:Y:S01]  /*13d50*/  UIMAD UR11, UR11, UR25, URZ ;  /* 0x000000190b0b72a4 */ /* 0x000fe2000f8e023f */
[----:B------:R-:W-:Y:S01]  /*13d60*/  P2R R22, PR, RZ, 0x4 ;  /* 0x00000004ff167803 */ /* 0x000fe20000000000 */
[----:B------:R-:W-:Y:S01]  /*13d70*/  UIMAD UR24, UR14, UR18, UR24 ;  /* 0x000000120e1872a4 */ /* 0x000fe2000f8e0218 */
[----:B------:R-:W-:Y:S01]  /*13d80*/  IMAD.U32 R2, RZ, RZ, UR10 ;  /* 0x0000000aff027e24 */ /* 0x000fe2000f8e00ff */
[----:B------:R-:W-:Y:S01]  /*13d90*/  @!UP4 UMOV UR26, URZ ;  /* 0x0000003f001acc82 */ /* 0x000fe20008000000 */
[----:B------:R-:W-:Y:S01]  /*13da0*/  IADD3 R7, R9, UR8, RZ ;  /* 0x0000000809077c10 */ /* 0x000fe2000fffe0ff */
[----:B------:R-:W-:Y:S01]  /*13db0*/  @UP4 UMOV UR26, UR9 ;  /* 0x00000009001a4c82 */ /* 0x000fe20008000000 */
[----:B------:R-:W-:Y:S01]  /*13dc0*/  IMAD.WIDE R2, R2, 0x80, R4 ;  /* 0x0000008002027825 */ /* 0x000fe200078e0204 */
[----:B------:R-:W-:-:S02]  /*13dd0*/  @!UP4 UMOV UR27, URZ ;  /* 0x0000003f001bcc82 */ /* 0x000fc40008000000 */
[----:B------:R-:W-:Y:S02]  /*13de0*/  USHF.R.S32.HI UR4, URZ, 0x1f, UR11 ;  /* 0x0000001f3f047899 */ /* 0x000fe4000801140b */
[----:B------:R-:W-:Y:S02]  /*13df0*/  @UP4 USHF.R.S32.HI UR27, URZ, 0x1f, UR9 ;  /* 0x0000001f3f1b4899 */ /* 0x000fe40008011409 */
        /* <DEDUP_REMOVED lines=12> */
.L_x_1507:
[----:B------:R-:W-:Y:S05]  /*13ec0*/  BSYNC B0 ;  /* 0x0000000000007941 */ /* 0x000fea0003800000 */
.L_x_1506:
        /* <DEDUP_REMOVED lines=17> */
.L_x_1509:
[----:B------:R-:W-:Y:S05]  /*13fe0*/  BSYNC B0 ;  /* 0x0000000000007941 */ /* 0x000fea0003800000 */
.L_x_1508:
        /* <DEDUP_REMOVED lines=16> */
.L_x_1511:
[----:B------:R-:W-:Y:S05]  /*140f0*/  BSYNC B0 ;  /* 0x0000000000007941 */ /* 0x000fea0003800000 */
.L_x_1510:
        /* <DEDUP_REMOVED lines=16> */
.L_x_1513:
[----:B------:R-:W-:Y:S05]  /*14200*/  BSYNC B0 ;  /* 0x0000000000007941 */ /* 0x000fea0003800000 */
.L_x_1512:
        /* <DEDUP_REMOVED lines=16> */
.L_x_1515:
[----:B------:R-:W-:Y:S05]  /*14310*/  BSYNC B0 ;  /* 0x0000000000007941 */ /* 0x000fea0003800000 */
.L_x_1514:
        /* <DEDUP_REMOVED lines=16> */
.L_x_1517:
[----:B------:R-:W-:Y:S05]  /*14420*/  BSYNC B0 ;  /* 0x0000000000007941 */ /* 0x000fea0003800000 */
.L_x_1516:
        /* <DEDUP_REMOVED lines=16> */
.L_x_1519:
[----:B------:R-:W-:Y:S05]  /*14530*/  BSYNC B0 ;  /* 0x0000000000007941 */ /* 0x000fea0003800000 */
.L_x_1518:
        /* <DEDUP_REMOVED lines=15> */
.L_x_1521:
[----:B------:R-:W-:Y:S05]  /*14630*/  BSYNC B0 ;  /* 0x0000000000007941 */ /* 0x000fea0003800000 */
.L_x_1520:
        /* <DEDUP_REMOVED lines=72> */
.L_x_1522:
        /* <DEDUP_REMOVED lines=12> */
.L_x_2135:


//--------------------- .text._ZN5flash16flash_fwd_kernelI23Flash_fwd_kernel_traitsILi64ELi128ELi64ELi4ELb0ELb0EN7cutlass6half_tE19Flash_kernel_traitsILi64ELi128ELi64ELi4ES3_EELb0ELb0ELb0ELb1ELb0ELb0ELb1ELb0EEEvNS_16Flash_fwd_paramsE --------------------------
	.section	.text._ZN5flash16flash_fwd_kernelI23Flash_fwd_kernel_traitsILi64ELi128ELi64ELi4ELb0ELb0EN7cutlass6half_tE19Flash_kernel_traitsILi64ELi128ELi64ELi4ES3_EELb0ELb0ELb0ELb1ELb0ELb0ELb1ELb0EEEvNS_16Flash_fwd_paramsE,"ax",@progbits
	.sectioninfo	@"SHI_REGISTERS=255"
	.align	128
        .global         _ZN5flash16flash_fwd_kernelI23Flash_fwd_kernel_traitsILi64ELi128ELi64ELi4ELb0ELb0EN7cutlass6half_tE19Flash_kernel_traitsILi64ELi128ELi64ELi4ES3_EELb0ELb0ELb0ELb1ELb0ELb0ELb1ELb0EEEvNS_16Flash_fwd_paramsE
        .type           _ZN5flash16flash_fwd_kernelI23Flash_fwd_kernel_traitsILi64ELi128ELi64ELi4ELb0ELb0EN7cutlass6half_tE19Flash_kernel_traitsILi64ELi128ELi64ELi4ES3_EELb0ELb0ELb0ELb1ELb0ELb0ELb1ELb0EEEvNS_16Flash_fwd_paramsE,@function
        .size           _ZN5flash16flash_fwd_kernelI23Flash_fwd_kernel_traitsILi64ELi128ELi64ELi4ELb0ELb0EN7cutlass6half_tE19Flash_kernel_traitsILi64ELi128ELi64ELi4ES3_EELb0ELb0ELb0ELb1ELb0ELb0ELb1ELb0EEEvNS_16Flash_fwd_paramsE,(.L_x_2136 - _ZN5flash16flash_fwd_kernelI23Flash_fwd_kernel_traitsILi64ELi128ELi64ELi4ELb0ELb0EN7cutlass6half_tE19Flash_kernel_traitsILi64ELi128ELi64ELi4ES3_EELb0ELb0ELb0ELb1ELb0ELb0ELb1ELb0EEEvNS_16Flash_fwd_paramsE)
        .other          _ZN5flash16flash_fwd_kernelI23Flash_fwd_kernel_traitsILi64ELi128ELi64ELi4ELb0ELb0EN7cutlass6half_tE19Flash_kernel_traitsILi64ELi128ELi64ELi4ES3_EELb0ELb0ELb0ELb1ELb0ELb0ELb1ELb0EEEvNS_16Flash_fwd_paramsE,@"STO_CUDA_ENTRY STV_DEFAULT"
_ZN5flash16flash_fwd_kernelI23Flash_fwd_kernel_traitsILi64ELi128ELi64ELi4ELb0ELb0EN7cutlass6half_tE19Flash_kernel_traitsILi64ELi128ELi64ELi4ES3_EELb0ELb0ELb0ELb1ELb0ELb0ELb1ELb0EEEvNS_16Flash_fwd_paramsE:
.text._ZN5flash16flash_fwd_kernelI23Flash_fwd_kernel_traitsILi64ELi128ELi64ELi4ELb0ELb0EN7cutlass6half_tE19Flash_kernel_traitsILi64ELi128ELi64ELi4ES3_EELb0ELb0ELb0ELb1ELb0ELb0ELb1ELb0EEEvNS_16Flash_fwd_paramsE:
        /* <DEDUP_REMOVED lines=10> */
[----:B------:R-:W-:Y:S02]  /*00a0*/  ISETP.NE.U32.AND P0, PT, RZ, c[0x0][0x250], PT ;  /* 0x00009400ff007a0c */ /* 0x000fe40003f05070 */
[----:B------:R-:W-:-:S02]  /*00b0*/  IADD3 R1, R1, -0x20, RZ ;  /* 0xffffffe001017810 */ /* 0x000fc40007ffe0ff */
        /* <DEDUP_REMOVED lines=23> */
.L_x_1523:
[----:B---34-:R-:W-:Y:S02]  /*0230*/  MOV R0, c[0x0][0x218] ;  /* 0x0000860000007a02 */ /* 0x018fe40000000f00 */
.L_x_1524:
        /* <DEDUP_REMOVED lines=12> */
[----:B------:R-:W-:-:S13]  /*0300*/  ISETP.GE.AND P0, PT, R72, 0x1, PT ;  /* 0x000000014800780c */ /* 0x000fda0003f06270 */
[----:B------:R-:W-:Y:S05]  /*0310*/  @!P0 BRA `(.L_x_1525) ;  /* 0x0000c0e000008947 */ /* 0x000fea0003800000 */
[----:B------:R-:W-:Y:S02]  /*0320*/  ISETP.NE.AND P1, PT, R247, -0x1, PT ;  /* 0xfffffffff700780c */ /* 0x000fe40003f25270 */
[----:B------:R-:W-:Y:S02]  /*0330*/  ISETP.NE.AND P0, PT, R8, -0x1, PT ;  /* 0xffffffff0800780c */ /* 0x000fe40003f05270 */
[----:B------:R-:W-:-:S09]  /*0340*/  SHF.R.S32.HI R17, RZ, 0x1f, R16 ;  /* 0x0000001fff117819 */ /* 0x000fd20000011410 */
[----:B-1----:R-:W-:Y:S01]  /*0350*/  @!P1 SHF.R.S32.HI R4, RZ, 0x1f, R22 ;  /* 0x0000001fff049819 */ /* 0x002fe20000011416 */
[----:B------:R-:W-:Y:S01]  /*0360*/  @P1 IMAD.WIDE.U32 R2, R247, c[0x0][0x190], RZ ;  /* 0x00006400f7021a25 */ /* 0x000fe200078e00ff */
[----:B------:R-:W-:-:S03]  /*0370*/  @P0 IADD3 R0, R7, R8, RZ ;  /* 0x0000000807000210 */ /* 0x000fc60007ffe0ff */
[----:B------:R-:W-:Y:S01]  /*0380*/  @!P1 IMAD R6, R4, c[0x0][0x178], RZ ;  /* 0x00005e0004069a24 */ /* 0x000fe200078e02ff */
[----:B------:R-:W-:Y:S01]  /*0390*/  @P1 MOV R9, R2 ;  /* 0x0000000200091202 */ /* 0x000fe20000000f00 */
[----:B------:R-:W-:Y:S02]  /*03a0*/  @P1 IMAD R10, R247, c[0x0][0x194], R3 ;  /* 0x00006500f70a1a24 */ /* 0x000fe400078e0203 */
        /* <DEDUP_REMOVED lines=19> */
.L_x_1526:
        /* <DEDUP_REMOVED lines=41> */
.L_x_1527:
[----:B------:R-:W-:Y:S01]  /*0770*/  SHF.R.S32.HI R20, RZ, 0x1f, R24 ;  /* 0x0000001fff147819 */ /* 0x000fe20000011418 */
[----:B------:R-:W-:Y:S01]  /*0780*/  IMAD.IADD R239, R162, 0x1, -R251 ;  /* 0x00000001a2ef7824 */ /* 0x000fe200078e0afb */
[----:B------:R-:W-:Y:S01]  /*0790*/  BSSY B0, `(.L_x_1528) ;  /* 0x000002b000007945 */ /* 0x000fe20003800000 */
[----:B------:R-:W-:Y:S02]  /*07a0*/  SHF.R.S32.HI R12, RZ, 0x1f, R11 ;  /* 0x0000001fff0c7819 */ /* 0x000fe4000001140b */
[CC--:B------:R-:W-:Y:S02]  /*07b0*/  LEA.HI R0, R20.reuse, R24.reuse, RZ, 0x3 ;  /* 0x0000001814007211 */ /* 0x0c0fe400078f18ff */
[----:B------:R-:W-:Y:S02]  /*07c0*/  LEA.HI R4, R20, R24, RZ, 0x6 ;  /* 0x0000001814047211 */ /* 0x000fe400078f30ff */
[----:B------:R-:W-:-:S02]  /*07d0*/  SHF.R.S32.HI R242, RZ, 0x3, R0 ;  /* 0x00000003fff27819 */ /* 0x000fc40000011400 */
[----:B------:R-:W-:Y:S01]  /*07e0*/  LOP3.LUT R2, R0, 0xfffffff8, RZ, 0xc0, !PT ;  /* 0xfffffff800027812 */ /* 0x000fe200078ec0ff */
[----:B------:R-:W-:Y:S01]  /*07f0*/  IMAD.SHL.U32 R4, R4, 0x8, RZ ;  /* 0x0000000804047824 */ /* 0x000fe200078e00ff */
[----:B------:R-:W-:Y:S01]  /*0800*/  SHF.R.S32.HI R243, RZ, 0x1f, R242 ;  /* 0x0000001ffff37819 */ /* 0x000fe200000114f2 */
[----:B------:R-:W-:Y:S01]  /*0810*/  IMAD.SHL.U32 R0, R242, 0x40, RZ ;  /* 0x00000040f2007824 */ /* 0x000fe200078e00ff */
[----:B------:R-:W-:Y:S01]  /*0820*/  LEA.HI R21, R20, R24, RZ, 0x5 ;  /* 0x0000001814157211 */ /* 0x000fe200078f28ff */
[----:B------:R-:W-:Y:S02]  /*0830*/  IMAD.IADD R19, R24, 0x1, -R2 ;  /* 0x0000000118137824 */ /* 0x000fe400078e0a02 */
[----:B------:R-:W-:Y:S01]  /*0840*/  IMAD.WIDE R236, R236, 0x80, R242 ;  /* 0x00000080ecec7825 */ /* 0x000fe200078e02f2 */
[----:B------:R-:W-:Y:S02]  /*0850*/  LOP3.LUT R2, R0, 0x1c0, RZ, 0xc0, !PT ;  /* 0x000001c000027812 */ /* 0x000fe400078ec0ff */
[----:B------:R-:W-:Y:S01]  /*0860*/  SHF.R.S32.HI R70, RZ, 0x5, R21 ;  /* 0x00000005ff467819 */ /* 0x000fe20000011415 */
[----:B------:R-:W-:-:S05]  /*0870*/  IMAD.SHL.U32 R240, R19, 0x8, RZ ;  /* 0x0000000813f07824 */ /* 0x000fca00078e00ff */
[----:B------:R-:W-:Y:S02]  /*0880*/  LOP3.LUT R0, R2, 0x38, R240, 0xf8, !PT ;  /* 0x0000003802007812 */ /* 0x000fe400078ef8f0 */
[----:B------:R-:W-:Y:S02]  /*0890*/  SHF.R.U32.HI R2, RZ, 0x3, R2 ;  /* 0x00000003ff027819 */ /* 0x000fe40000011602 */
[----:B------:R-:W-:Y:S02]  /*08a0*/  SHF.R.S32.HI R241, RZ, 0x1f, R240 ;  /* 0x0000001ffff17819 */ /* 0x000fe400000114f0 */
[----:B------:R-:W-:Y:S02]  /*08b0*/  LOP3.LUT R0, R0, R2, RZ, 0x3c, !PT ;  /* 0x0000000200007212 */ /* 0x000fe400078e3cff */
[----:B------:R-:W-:Y:S02]  /*08c0*/  IADD3 R2, P0, R240, R9, RZ ;  /* 0x00000009f0027210 */ /* 0x000fe40007f1e0ff */
[----:B------:R-:W-:Y:S01]  /*08d0*/  LOP3.LUT R4, R0, 0xfffffe00, R4, 0xf8, !PT ;  /* 0xfffffe0000047812 */ /* 0x000fe200078ef804 */
[----:B------:R-:W-:-:S02]  /*08e0*/  IMAD R0, R17, c[0x0][0x1a8], RZ ;  /* 0x00006a0011007a24 */ /* 0x000fc400078e02ff */
[----:B------:R-:W-:Y:S01]  /*08f0*/  IMAD.X R3, R241, 0x1, R10, P0 ;  /* 0x00000001f1037824 */ /* 0x000fe200000e060a */
[----:B------:R-:W-:Y:S01]  /*0900*/  ISETP.GE.AND P0, PT, R242, R239, PT ;  /* 0x000000eff200720c */ /* 0x000fe20003f06270 */
[C---:B------:R-:W-:Y:S02]  /*0910*/  IMAD R0, R16.reuse, c[0x0][0x1ac], R0 ;  /* 0x00006b0010007a24 */ /* 0x040fe400078e0200 */
[----:B------:R-:W-:-:S04]  /*0920*/  IMAD.WIDE.U32 R8, R16, c[0x0][0x1a8], R2 ;  /* 0x00006a0010087a25 */ /* 0x000fc800078e0002 */
[----:B------:R-:W-:Y:S02]  /*0930*/  IMAD.SHL.U32 R205, R4, 0x2, RZ ;  /* 0x0000000204cd7824 */ /* 0x000fe400078e00ff */
        /* <DEDUP_REMOVED lines=16> */
.L_x_1529:
[----:B------:R-:W-:Y:S05]  /*0a40*/  BSYNC B0 ;  /* 0x0000000000007941 */ /* 0x000fea0003800000 */
.L_x_1528:
        /* <DEDUP_REMOVED lines=22> */
.L_x_1531:
[----:B------:R-:W-:Y:S05]  /*0bb0*/  BSYNC B0 ;  /* 0x0000000000007941 */ /* 0x000fea0003800000 */
.L_x_1530:
        /* <DEDUP_REMOVED lines=21> */
.L_x_1533:
[----:B------:R-:W-:Y:S05]  /*0d10*/  BSYNC B0 ;  /* 0x0000000000007941 */ /* 0x000fea0003800000 */
.L_x_1532:
        /* <DEDUP_REMOVED lines=22> */
.L_x_1535:
[----:B------:R-:W-:Y:S05]  /*0e80*/  BSYNC B0 ;  /* 0x0000000000007941 */ /* 0x000fea0003800000 */
.L_x_1534:
        /* <DEDUP_REMOVED lines=22> */
.L_x_1537:
[----:B------:R-:W-:Y:S05]  /*0ff0*/  BSYNC B0 ;  /* 0x0000000000007941 */ /* 0x000fea0003800000 */
.L_x_1536:
        /* <DEDUP_REMOVED lines=22> */
.L_x_1539:
[----:B------:R-:W-:Y:S05]  /*1160*/  BSYNC B0 ;  /* 0x0000000000007941 */ /* 0x000fea0003800000 */
.L_x_1538:
        /* <DEDUP_REMOVED lines=22> */
.L_x_1541:
[----:B------:R-:W-:Y:S05]  /*12d0*/  BSYNC B0 ;  /* 0x0000000000007941 */ /* 0x000fea0003800000 */
.L_x_1540:
[----:B------:R-:W-:Y:S01]  /*12e0*/  IADD3 R2, R242, 0x70, RZ ;  /* 0x00000070f2027810 */ /* 0x000fe20007ffe0ff */
[----:B------:R-:W-:Y:S01]  /*12f0*/  IMAD.MOV.U32 R27, RZ, RZ, c[0x0][0x198] ;  /* 0x00006600ff1b7624 */ /* 0x000fe200078e00ff */
[----:B-1----:R-:W-:Y:S01]  /*1300*/  IADD3 R0, R72, 0x3f, RZ ;  /* 0x0000003f48007810 */ /* 0x002fe20007ffe0ff */
[----:B------:R-:W-:Y:S01]  /*1310*/  IMAD.MOV.U32 R3, RZ, RZ, 0x6 ;  /* 0x00000006ff037424 */ /* 0x000fe200078e00ff */
[----:B------:R-:W-:Y:S01]  /*1320*/  ISETP.GE.AND P0, PT, R2, R239, PT ;  /* 0x000000ef0200720c */ /* 0x000fe20003f06270 */
[----:B------:R1:W-:Y:S01]  /*1330*/  STL [R1+0xc], R2 ;  /* 0x00000c0201007387 */ /* 0x0003e20000100800 */
[----:B------:R-:W-:Y:S01]  /*1340*/  BSSY B0, `(.L_x_1542) ;  /* 0x0000017000007945 */ /* 0x000fe20003800000 */
[C---:B------:R-:W-:Y:S01]  /*1350*/  IMAD.SHL.U32 R28, R27.reuse, 0x40, RZ ;  /* 0x000000401b1c7824 */ /* 0x040fe200078e00ff */
[----:B------:R-:W-:Y:S02]  /*1360*/  SHF.L.U64.HI R29, R27, R3, c[0x0][0x19c] ;  /* 0x000067001b1d7619 */ /* 0x000fe40000010203 */
[----:B-1----:R-:W-:-:S04]  /*1370*/  SHF.R.S32.HI R2, RZ, 0x1f, R0 ;  /* 0x0000001fff027819 */ /* 0x002fc80000011400 */
[----:B------:R-:W-:-:S03]  /*1380*/  LEA.HI R222, R2, R0, RZ, 0x6 ;  /* 0x0000000002de7211 */ /* 0x000fc600078f30ff */
        /* <DEDUP_REMOVED lines=18> */
.L_x_1543:
[----:B------:R-:W-:Y:S05]  /*14b0*/  BSYNC B0 ;  /* 0x0000000000007941 */ /* 0x000fea0003800000 */
.L_x_1542:
[----:B------:R-:W-:Y:S01]  /*14c0*/  IMAD R0, R243, c[0x0][0x198], RZ ;  /* 0x00006600f3007a24 */ /* 0x000fe200078e02ff */
[----:B------:R-:W-:Y:S01]  /*14d0*/  LEA.HI R20, R20, R24, RZ, 0x4 ;  /* 0x0000001814147211 */ /* 0x000fe200078f20ff */
[----:B--2---:R-:W-:Y:S01]  /*14e0*/  IMAD.WIDE.U32 R4, R242, c[0x0][0x198], R240 ;  /* 0x00006600f2047a25 */ /* 0x004fe200078e00f0 */
[----:B------:R-:W-:Y:S02]  /*14f0*/  BSSY B0, `(.L_x_1544) ;  /* 0x0000033000007945 */ /* 0x000fe40003800000 */
[----:B------:R-:W-:Y:S01]  /*1500*/  LOP3.LUT R6, R20, 0xfffffff0, RZ, 0xc0, !PT ;  /* 0xfffffff014067812 */ /* 0x000fe200078ec0ff */
[C---:B------:R-:W-:Y:S01]  /*1510*/  IMAD R0, R242.reuse, c[0x0][0x19c], R0 ;  /* 0x00006700f2007a24 */ /* 0x040fe200078e0200 */
[----:B------:R-:W-:Y:S01]  /*1520*/  IADD3 R4, P0, R15, R4, RZ ;  /* 0x000000040f047210 */ /* 0x000fe20007f1e0ff */
[----:B------:R-:W-:Y:S02]  /*1530*/  IMAD R7, R243, c[0x0][0x1a0], RZ ;  /* 0x00006800f3077a24 */ /* 0x000fe400078e02ff */
[----:B------:R-:W-:Y:S01]  /*1540*/  IMAD.WIDE.U32 R2, R242, c[0x0][0x1a0], R240 ;  /* 0x00006800f2027a25 */ /* 0x000fe200078e00f0 */
[----:B------:R-:W-:-:S03]  /*1550*/  IADD3.X R5, R18, R5, R0, P0, !PT ;  /* 0x0000000512057210 */ /* 0x000fc600007fe400 */
[----:B------:R-:W-:Y:S01]  /*1560*/  IMAD.IADD R0, R24, 0x1, -R6 ;  /* 0x0000000118007824 */ /* 0x000fe200078e0a06 */
[----:B------:R-:W-:Y:S01]  /*1570*/  IADD3 R2, P0, R13, R2, RZ ;  /* 0x000000020d027210 */ /* 0x000fe20007f1e0ff */
[----:B------:R-:W-:Y:S02]  /*1580*/  IMAD R6, R242, c[0x0][0x1a4], R7 ;  /* 0x00006900f2067a24 */ /* 0x000fe400078e0207 */
[C---:B------:R-:W-:Y:S01]  /*1590*/  IMAD R7, R12.reuse, c[0x0][0x1b0], RZ ;  /* 0x00006c000c077a24 */ /* 0x040fe200078e02ff */
[----:B------:R-:W-:Y:S01]  /*15a0*/  SHF.R.S32.HI R10, RZ, 0x1f, R0 ;  /* 0x0000001fff0a7819 */ /* 0x000fe20000011400 */
[----:B------:R-:W-:Y:S01]  /*15b0*/  IMAD R8, R12, c[0x0][0x1b8], RZ ;  /* 0x00006e000c087a24 */ /* 0x000fe200078e02ff */
[----:B------:R-:W-:Y:S01]  /*15c0*/  IADD3.X R3, R14, R3, R6, P0, !PT ;  /* 0x000000030e037210 */ /* 0x000fe200007fe406 */
[C---:B------:R-:W-:Y:S01]  /*15d0*/  IMAD R9, R11.reuse, c[0x0][0x1b4], R7 ;  /* 0x00006d000b097a24 */ /* 0x040fe200078e0207 */
[----:B------:R-:W-:Y:S01]  /*15e0*/  LEA.HI.SX32 R12, R222, 0xffffffff, 0x1a ;  /* 0xffffffffde0c7811 */ /* 0x000fe200078fd2ff */
[----:B------:R-:W-:Y:S01]  /*15f0*/  IMAD.WIDE.U32 R230, R11, c[0x0][0x1b0], R4 ;  /* 0x00006c000be67a25 */ /* 0x000fe200078e0004 */
[----:B------:R-:W-:-:S02]  /*1600*/  LEA.HI R6, R10, R0, RZ, 0x3 ;  /* 0x000000000a067211 */ /* 0x000fc400078f18ff */
[----:B------:R-:W-:Y:S01]  /*1610*/  SHF.R.S32.HI R13, RZ, 0x1f, R12 ;  /* 0x0000001fff0d7819 */ /* 0x000fe2000001140c */
[----:B------:R-:W-:Y:S01]  /*1620*/  IMAD.WIDE.U32 R244, R11, c[0x0][0x1b8], R2 ;  /* 0x00006e000bf47a25 */ /* 0x000fe200078e0002 */
[----:B------:R-:W-:Y:S02]  /*1630*/  LOP3.LUT R7, R6, 0xfffffff8, RZ, 0xc0, !PT ;  /* 0xfffffff806077812 */ /* 0x000fe400078ec0ff */
[----:B------:R-:W-:Y:S01]  /*1640*/  LOP3.LUT R2, R21, 0xffffffe0, RZ, 0xc0, !PT ;  /* 0xffffffe015027812 */ /* 0x000fe200078ec0ff */
[----:B------:R-:W-:Y:S01]  /*1650*/  IMAD R3, R12, -0x40, R72 ;  /* 0xffffffc00c037824 */ /* 0x000fe200078e0248 */
[----:B------:R-:W-:Y:S01]  /*1660*/  MOV R4, 0x10 ;  /* 0x0000001000047802 */ /* 0x000fe20000000f00 */
[----:B------:R-:W-:Y:S01]  /*1670*/  IMAD.IADD R15, R0, 0x1, -R7 ;  /* 0x00000001000f7824 */ /* 0x000fe200078e0a07 */
[----:B------:R-:W-:Y:S01]  /*1680*/  IADD3 R14, -R2, R24, RZ ;  /* 0x00000018020e7210 */ /* 0x000fe20007ffe1ff */
[----:B------:R-:W-:Y:S01]  /*1690*/  IMAD R0, R29, R12, RZ ;  /* 0x0000000c1d007224 */ /* 0x000fe200078e02ff */
[----:B------:R-:W-:Y:S01]  /*16a0*/  ISETP.GE.AND P0, PT, R242, R3, PT ;  /* 0x00000003f200720c */ /* 0x000fe20003f06270 */
[----:B------:R-:W-:-:S02]  /*16b0*/  IMAD.IADD R229, R231, 0x1, R9 ;  /* 0x00000001e7e57824 */ /* 0x000fc400078e0209 */
[----:B------:R-:W-:Y:S01]  /*16c0*/  IMAD.MOV.U32 R228, RZ, RZ, R230 ;  /* 0x000000ffffe47224 */ /* 0x000fe200078e00e6 */
[----:B------:R-:W-:Y:S01]  /*16d0*/  R2P PR, R15, 0x6 ;  /* 0x000000060f007804 */ /* 0x000fe20000000000 */
[----:B------:R-:W-:Y:S02]  /*16e0*/  IMAD R10, R11, c[0x0][0x1bc], R8 ;  /* 0x00006f000b0a7a24 */ /* 0x000fe400078e0208 */
[-C--:B------:R-:W-:Y:S01]  /*16f0*/  IMAD R8, R13, R28.reuse, R0 ;  /* 0x0000001c0d087224 */ /* 0x080fe200078e0200 */
[----:B------:R-:W-:Y:S01]  /*1700*/  SHF.L.U32 R0, R6, 0x6, RZ ;  /* 0x0000000606007819 */ /* 0x000fe200000006ff */
[----:B------:R-:W-:Y:S01]  /*1710*/  IMAD.MOV.U32 R18, RZ, RZ, 0x20 ;  /* 0x00000020ff127424 */ /* 0x000fe200078e00ff */
[----:B------:R-:W-:Y:S01]  /*1720*/  SEL R2, R4, 0xfffffff0, !P1 ;  /* 0xfffffff004027807 */ /* 0x000fe20004800000 */
[----:B------:R-:W-:Y:S01]  /*1730*/  IMAD.WIDE.U32 R6, R12, R28, R228 ;  /* 0x0000001c0c067225 */ /* 0x000fe200078e00e4 */
[----:B------:R-:W-:Y:S02]  /*1740*/  LOP3.LUT R169, R0, 0xfffffe00, RZ, 0xc0, !PT ;  /* 0xfffffe0000a97812 */ /* 0x000fe400078ec0ff */
[----:B------:R-:W-:-:S02]  /*1750*/  IADD3 R246, R245, R10, RZ ;  /* 0x0000000af5f67210 */ /* 0x000fc40007ffe0ff */
[----:B------:R-:W-:Y:S02]  /*1760*/  SEL R4, R18, 0xffffffe0, !P2 ;  /* 0xffffffe012047807 */ /* 0x000fe40005000000 */
        /* <DEDUP_REMOVED lines=11> */
.L_x_1545:
[----:B------:R-:W-:Y:S05]  /*1820*/  BSYNC B0 ;  /* 0x0000000000007941 */ /* 0x000fea0003800000 */
.L_x_1544:
        /* <DEDUP_REMOVED lines=16> */
.L_x_1547:
[----:B------:R-:W-:Y:S05]  /*1930*/  BSYNC B0 ;  /* 0x0000000000007941 */ /* 0x000fea0003800000 */
.L_x_1546:
        /* <DEDUP_REMOVED lines=15> */
.L_x_1549:
[----:B------:R-:W-:Y:S05]  /*1a30*/  BSYNC B0 ;  /* 0x0000000000007941 */ /* 0x000fea0003800000 */
.L_x_1548:
        /* <DEDUP_REMOVED lines=17> */
.L_x_1551:
[----:B------:R-:W-:Y:S05]  /*1b50*/  BSYNC B0 ;  /* 0x0000000000007941 */ /* 0x000fea0003800000 */
.L_x_1550:
        /* <DEDUP_REMOVED lines=11> */
[----:B------:R1:W5:Y:S04]  /*1c10*/  @P2 LDG.E R5, [R8.64] ;  /* 0x0000000608052981 */ /* 0x000368000c1e1900 */
[----:B------:R-:W-:Y:S01]  /*1c20*/  BAR.SYNC.DEFER_BLOCKING 0x0 ;  /* 0x0000000000007b1d */ /* 0x000fe20000010000 */
[----:B------:R-:W-:Y:S01]  /*1c30*/  ISETP.GE.AND P1, PT, R242, R3, PT ;  /* 0x00000003f200720c */ /* 0x000fe20003f26270 */
[----:B------:R-:W-:Y:S01]  /*1c40*/  IMAD R0, R13, c[0x0][0x1a0], RZ ;  /* 0x000068000d007a24 */ /* 0x000fe200078e02ff */
[----:B------:R-:W-:-:S03]  /*1c50*/  MOV R68, RZ ;  /* 0x000000ff00447202 */ /* 0x000fc60000000f00 */
[----:B------:R-:W5:Y:S01]  /*1c60*/  @P2 MUFU.RCP R10, c[0x0][0x238] ;  /* 0x00008e00000a2b08 */ /* 0x000f620000001000 */
[C---:B------:R-:W-:Y:S01]  /*1c70*/  IMAD R0, R12.reuse, c[0x0][0x1a4], R0 ;  /* 0x000069000c007a24 */ /* 0x040fe200078e0200 */
[----:B------:R-:W-:Y:S01]  /*1c80*/  BSSY B0, `(.L_x_1552) ;  /* 0x0000011000007945 */ /* 0x000fe20003800000 */
[----:B-1----:R-:W-:-:S05]  /*1c90*/  IMAD.WIDE.U32 R8, R12, c[0x0][0x1a0], RZ ;  /* 0x000068000c087a25 */ /* 0x002fca00078e00ff */
[----:B------:R1:W-:Y:S01]  /*1ca0*/  @P1 STS.128 [R205+0x6000], RZ ;  /* 0x006000ffcd001388 */ /* 0x0003e20000000c00 */
[----:B------:R-:W-:Y:S01]  /*1cb0*/  IMAD.IADD R0, R9, 0x1, R0 ;  /* 0x0000000109007824 */ /* 0x000fe200078e0200 */
[----:B------:R-:W-:-:S04]  /*1cc0*/  LEA R6, P0, R8, R244, 0x6 ;  /* 0x000000f408067211 */ /* 0x000fc800078030ff */
[----:B------:R-:W-:Y:S01]  /*1cd0*/  LEA.HI.X R7, R8, R246, R0, 0x6, P0 ;  /* 0x000000f608077211 */ /* 0x000fe200000f3400 */
[----:B-----5:R-:W-:Y:S01]  /*1ce0*/  @P2 FMUL.FTZ R68, R5, R10 ;  /* 0x0000000a05442220 */ /* 0x020fe20000410000 */
        /* <DEDUP_REMOVED lines=10> */
.L_x_1553:
[----:B-1----:R-:W-:Y:S05]  /*1d90*/  BSYNC B0 ;  /* 0x0000000000007941 */ /* 0x002fea0003800000 */
.L_x_1552:
[----:B------:R-:W-:Y:S01]  /*1da0*/  ISETP.GE.AND P0, PT, R26, R3, PT ;  /* 0x000000031a00720c */ /* 0x000fe20003f06270 */
        /* <DEDUP_REMOVED lines=16> */
.L_x_1555:
[----:B------:R-:W-:Y:S05]  /*1eb0*/  BSYNC B0 ;  /* 0x0000000000007941 */ /* 0x000fea0003800000 */
.L_x_1554:
        /* <DEDUP_REMOVED lines=17> */
.L_x_1557:
[----:B------:R-:W-:Y:S05]  /*1fd0*/  BSYNC B0 ;  /* 0x0000000000007941 */ /* 0x000fea0003800000 */
.L_x_1556:
        /* <DEDUP_REMOVED lines=18> */
.L_x_1559:
[----:B------:R-:W-:Y:S05]  /*2100*/  BSYNC B0 ;  /* 0x0000000000007941 */ /* 0x000fea0003800000 */
.L_x_1558:
[----:B------:R-:W-:Y:S01]  /*2110*/  SHF.R.S32.HI R0, RZ, 0x1f, R14 ;  /* 0x0000001fff007819 */ /* 0x000fe2000001140e */
[----:B------:R-:W-:Y:S01]  /*2120*/  IMAD.SHL.U32 R69, R24, 0x2, RZ ;  /* 0x0000000218457824 */ /* 0x000fe200078e00ff */
[----:B-1----:R-:W-:Y:S01]  /*2130*/  SHF.R.S32.HI R7, RZ, 0x4, R20 ;  /* 0x00000004ff077819 */ /* 0x002fe20000011414 */
[----:B------:R-:W-:Y:S01]  /*2140*/  IMAD.SHL.U32 R8, R15, 0x40, RZ ;  /* 0x000000400f087824 */ /* 0x000fe200078e00ff */
[----:B------:R-:W-:Y:S01]  /*2150*/  LEA.HI R0, R0, R14, RZ, 0x2 ;  /* 0x0000000e00007211 */ /* 0x000fe200078f10ff */
[----:B------:R-:W-:Y:S01]  /*2160*/  IMAD.SHL.U32 R11, R242, 0x8, RZ ;  /* 0x00000008f20b7824 */ /* 0x000fe200078e00ff */
[----:B------:R-:W-:Y:S01]  /*2170*/  LOP3.LUT R69, R69, 0x6, RZ, 0xc0, !PT ;  /* 0x0000000645457812 */ /* 0x000fe200078ec0ff */
[----:B------:R-:W0:Y:S01]  /*2180*/  LDGDEPBAR ;  /* 0x00000000000079af */ /* 0x000e220000000000 */
[----:B------:R-:W-:Y:S02]  /*2190*/  SHF.R.S32.HI R3, RZ, 0x2, R0 ;  /* 0x00000002ff037819 */ /* 0x000fe40000011400 */
[----:B------:R-:W-:-:S02]  /*21a0*/  LEA R69, R12, R69, 0x6 ;  /* 0x000000450c457211 */ /* 0x000fc400078e30ff */
[----:B------:R-:W-:Y:S01]  /*21b0*/  SHF.L.U32 R9, R19, 0x6, RZ ;  /* 0x0000000613097819 */ /* 0x000fe200000006ff */
[----:B------:R-:W-:Y:S01]  /*21c0*/  IMAD R0, R70, 0x10, R3 ;  /* 0x0000001046007824 */ /* 0x000fe200078e0203 */
[----:B------:R1:W-:Y:S01]  /*21d0*/  STL [R1+0x8], R3 ;  /* 0x0000080301007387 */ /* 0x0003e20000100800 */
[----:B------:R-:W-:Y:S02]  /*21e0*/  IADD3 R146, R69, 0x1, RZ ;  /* 0x0000000145927810 */ /* 0x000fe40007ffe0ff */
[----:B------:R-:W-:Y:S01]  /*21f0*/  IMAD.IADD R251, R251, 0x1, R0 ;  /* 0x00000001fbfb7824 */ /* 0x000fe200078e0200 */
[C---:B------:R-:W-:Y:S02]  /*2200*/  IADD3 R144, R69.reuse, 0x8, RZ ;  /* 0x0000000845907810 */ /* 0x040fe40007ffe0ff */
[----:B------:R-:W-:Y:S02]  /*2210*/  IADD3 R79, R69, 0x9, RZ ;  /* 0x00000009454f7810 */ /* 0x000fe40007ffe0ff */
[----:B------:R-:W-:-:S02]  /*2220*/  IADD3 R0, R72, R251, -R162 ;  /* 0x000000fb48007210 */ /* 0x000fc40007ffe8a2 */
[C---:B------:R-:W-:Y:S02]  /*2230*/  IADD3 R77, R69.reuse, 0x10, RZ ;  /* 0x00000010454d7810 */ /* 0x040fe40007ffe0ff */
[C---:B------:R-:W-:Y:S01]  /*2240*/  IADD3 R76, R69.reuse, 0x11, RZ ;  /* 0x00000011454c7810 */ /* 0x040fe20007ffe0ff */
[----:B------:R-:W-:Y:S01]  /*2250*/  IMAD.IADD R6, R0, 0x1, -R146 ;  /* 0x0000000100067824 */ /* 0x000fe200078e0a92 */
[C---:B------:R-:W-:Y:S02]  /*2260*/  IADD3 R75, R69.reuse, 0x18, RZ ;  /* 0x00000018454b7810 */ /* 0x040fe40007ffe0ff */
[C---:B------:R-:W-:Y:S02]  /*2270*/  IADD3 R145, R69.reuse, 0x19, RZ ;  /* 0x0000001945917810 */ /* 0x040fe40007ffe0ff */
[C---:B------:R-:W-:Y:S02]  /*2280*/  IADD3 R147, R69.reuse, 0x20, RZ ;  /* 0x0000002045937810 */ /* 0x040fe40007ffe0ff */
[----:B------:R-:W-:-:S02]  /*2290*/  IADD3 R148, R69, 0x21, RZ ;  /* 0x0000002145947810 */ /* 0x000fc40007ffe0ff */
[C---:B------:R-:W-:Y:S02]  /*22a0*/  IADD3 R149, R69.reuse, 0x28, RZ ;  /* 0x0000002845957810 */ /* 0x040fe40007ffe0ff */
[C---:B------:R-:W-:Y:S01]  /*22b0*/  IADD3 R150, R69.reuse, 0x29, RZ ;  /* 0x0000002945967810 */ /* 0x040fe20007ffe0ff */
[----:B-1----:R-:W-:Y:S01]  /*22c0*/  IMAD.IADD R3, R0, 0x1, -R69 ;  /* 0x0000000100037824 */ /* 0x002fe200078e0a45 */
[C---:B------:R-:W-:Y:S02]  /*22d0*/  IADD3 R152, R69.reuse, 0x30, RZ ;  /* 0x0000003045987810 */ /* 0x040fe40007ffe0ff */
[C---:B------:R-:W-:Y:S02]  /*22e0*/  IADD3 R153, R69.reuse, 0x31, RZ ;  /* 0x0000003145997810 */ /* 0x040fe40007ffe0ff */
[----:B------:R-:W-:Y:S02]  /*22f0*/  IABS R3, R3 ;  /* 0x0000000300037213 */ /* 0x000fe40000000000 */
[----:B------:R-:W-:-:S02]  /*2300*/  IADD3 R156, R69, 0x38, RZ ;  /* 0x00000038459c7810 */ /* 0x000fc40007ffe0ff */
[----:B------:R-:W-:Y:S01]  /*2310*/  IADD3 R157, R69, 0x39, RZ ;  /* 0x00000039459d7810 */ /* 0x000fe20007ffe0ff */
[----:B------:R-:W-:Y:S01]  /*2320*/  IMAD.MOV.U32 R5, RZ, RZ, R3 ;  /* 0x000000ffff057224 */ /* 0x000fe200078e0003 */
[----:B------:R-:W-:Y:S02]  /*2330*/  IABS R3, R6 ;  /* 0x0000000600037213 */ /* 0x000fe40000000000 */
[----:B------:R-:W-:Y:S01]  /*2340*/  IADD3 R6, R0, -R144, RZ ;  /* 0x8000009000067210 */ /* 0x000fe20007ffe0ff */
[----:B------:R1:W-:Y:S01]  /*2350*/  I2F R211, R5 ;  /* 0x0000000500d37306 */ /* 0x0003e20000201400 */
[----:B------:R-:W-:Y:S02]  /*2360*/  LOP3.LUT R8, R8, 0x1c0, RZ, 0xc0, !PT ;  /* 0x000001c008087812 */ /* 0x000fe400078ec0ff */
[----:B------:R-:W-:Y:S02]  /*2370*/  R2P PR, R19, 0x6 ;  /* 0x0000000613007804 */ /* 0x000fe40000000000 */
[----:B------:R-:W-:-:S02]  /*2380*/  ISETP.GE.AND P0, PT, R146, R72, PT ;  /* 0x000000489200720c */ /* 0x000fc40003f06270 */
[-C--:B------:R-:W-:Y:S02]  /*2390*/  ISETP.GE.AND P6, PT, R79, R72.reuse, PT ;  /* 0x000000484f00720c */ /* 0x080fe40003fc6270 */
[-C--:B------:R-:W-:Y:S02]  /*23a0*/  ISETP.GE.AND P5, PT, R77, R72.reuse, PT ;  /* 0x000000484d00720c */ /* 0x080fe40003fa6270 */
[-C--:B------:R-:W-:Y:S02]  /*23b0*/  ISETP.GE.AND P4, PT, R76, R72.reuse, PT ;  /* 0x000000484c00720c */ /* 0x080fe40003f86270 */
[----:B------:R-:W-:Y:S01]  /*23c0*/  ISETP.GE.AND P3, PT, R75, R72, PT ;  /* 0x000000484b00720c */ /* 0x000fe20003f66270 */
[----:B-1----:R-:W-:Y:S01]  /*23d0*/  IMAD.MOV.U32 R5, RZ, RZ, R3 ;  /* 0x000000ffff057224 */ /* 0x002fe200078e0003 */
[----:B------:R-:W-:Y:S01]  /*23e0*/  IABS R3, R6 ;  /* 0x0000000600037213 */ /* 0x000fe20000000000 */
[----:B------:R-:W-:Y:S02]  /*23f0*/  IMAD.IADD R6, R0, 0x1, -R79 ;  /* 0x0000000100067824 */ /* 0x000fe400078e0a4f */
[----:B------:R1:W-:Y:S02]  /*2400*/  I2F R212, R5 ;  /* 0x0000000500d47306 */ /* 0x0003e40000201400 */
[----:B-1----:R-:W-:Y:S01]  /*2410*/  IMAD.MOV.U32 R5, RZ, RZ, R3 ;  /* 0x000000ffff057224 */ /* 0x002fe200078e0003 */
[----:B------:R-:W-:-:S02]  /*2420*/  IABS R3, R6 ;  /* 0x0000000600037213 */ /* 0x000fc40000000000 */
        /* <DEDUP_REMOVED lines=40> */
[----:B------:R-:W-:-:S03]  /*26b0*/  LEA.HI R6, R20, R7, RZ, 0x1 ;  /* 0x0000000714067211 */ /* 0x000fc600078f08ff */
[----:B------:R1:W-:Y:S08]  /*26c0*/  I2F R238, R5 ;  /* 0x0000000500ee7306 */ /* 0x0003f00000201400 */
[----:B------:R5:W-:Y:S01]  /*26d0*/  I2F R235, R3 ;  /* 0x0000000300eb7306 */ /* 0x000be20000201400 */
[----:B-1----:R-:W-:-:S04]  /*26e0*/  IADD3 R5, R0, -R156, RZ ;  /* 0x8000009c00057210 */ /* 0x002fc80007ffe0ff */
[----:B------:R-:W-:Y:S02]  /*26f0*/  IABS R5, R5 ;  /* 0x0000000500057213 */ /* 0x000fe40000000000 */
[----:B-----5:R-:W-:Y:S01]  /*2700*/  LOP3.LUT R3, R6, 0xfffffffe, RZ, 0xc0, !PT ;  /* 0xfffffffe06037812 */ /* 0x020fe200078ec0ff */
[C---:B------:R-:W-:Y:S01]  /*2710*/  IMAD.IADD R6, R0.reuse, 0x1, -R157 ;  /* 0x0000000100067824 */ /* 0x040fe200078e0a9d */
[----:B------:R1:W-:Y:S03]  /*2720*/  I2F R233, R5 ;  /* 0x0000000500e97306 */ /* 0x0003e60000201400 */
[----:B------:R-:W-:Y:S01]  /*2730*/  IMAD.IADD R14, R7, 0x1, -R3 ;  /* 0x00000001070e7824 */ /* 0x000fe200078e0a03 */
[----:B------:R-:W-:Y:S02]  /*2740*/  IADD3 R7, R0, 0x8, RZ ;  /* 0x0000000800077810 */ /* 0x000fe40007ffe0ff */
[----:B------:R-:W-:-:S02]  /*2750*/  IABS R3, R6 ;  /* 0x0000000600037213 */ /* 0x000fc40000000000 */
[----:B------:R-:W-:Y:S02]  /*2760*/  IADD3 R6, R0, 0x40, RZ ;  /* 0x0000004000067810 */ /* 0x000fe40007ffe0ff */
[----:B------:R5:W-:Y:S03]  /*2770*/  I2F R232, R3 ;  /* 0x0000000300e87306 */ /* 0x000be60000201400 */
[--C-:B------:R-:W-:Y:S02]  /*2780*/  IMAD.IADD R10, R6, 0x1, -R69.reuse ;  /* 0x00000001060a7824 */ /* 0x100fe400078e0a45 */
[----:B-1----:R-:W-:-:S05]  /*2790*/  IMAD.IADD R5, R7, 0x1, -R69 ;  /* 0x0000000107057824 */ /* 0x002fca00078e0a45 */
[----:B------:R-:W-:Y:S02]  /*27a0*/  IABS R5, R5 ;  /* 0x0000000500057213 */ /* 0x000fe40000000000 */
[----:B-----5:R-:W-:Y:S02]  /*27b0*/  LOP3.LUT R3, R9, 0x1c0, RZ, 0xc0, !PT ;  /* 0x000001c009037812 */ /* 0x020fe400078ec0ff */
[----:B------:R-:W-:Y:S02]  /*27c0*/  MOV R9, R5 ;  /* 0x0000000500097202 */ /* 0x000fe40000000f00 */
[----:B------:R-:W-:Y:S02]  /*27d0*/  IADD3 R5, R0, 0x48, RZ ;  /* 0x0000004800057810 */ /* 0x000fe40007ffe0ff */
[----:B------:R-:W-:Y:S01]  /*27e0*/  IABS R0, R10 ;  /* 0x0000000a00007213 */ /* 0x000fe20000000000 */
[----:B------:R1:W-:Y:S01]  /*27f0*/  I2F R208, R9 ;  /* 0x0000000900d07306 */ /* 0x0003e20000201400 */
[----:B------:R-:W-:Y:S01]  /*2800*/  IMAD.SHL.U32 R10, R14, 0x8, RZ ;  /* 0x000000080e0a7824 */ /* 0x000fe200078e00ff */
[----:B------:R-:W-:-:S02]  /*2810*/  LOP3.LUT R13, R3, 0x8, R11, 0xf8, !PT ;  /* 0x00000008030d7812 */ /* 0x000fc400078ef80b */
[----:B------:R-:W-:Y:S01]  /*2820*/  SHF.R.U32.HI R12, RZ, 0x3, R3 ;  /* 0x00000003ff0c7819 */ /* 0x000fe20000011603 */
[----:B------:R-:W-:Y:S01]  /*2830*/  IMAD.MOV.U32 R3, RZ, RZ, R0 ;  /* 0x000000ffff037224 */ /* 0x000fe200078e0000 */
[----:B------:R-:W-:Y:S02]  /*2840*/  LOP3.LUT R11, R8, 0x8, R10, 0xf8, !PT ;  /* 0x00000008080b7812 */ /* 0x000fe400078ef80a */
[----:B------:R-:W-:Y:S01]  /*2850*/  LOP3.LUT R10, R13, R12, RZ, 0x3c, !PT ;  /* 0x0000000c0d0a7212 */ /* 0x000fe200078e3cff */
[----:B------:R5:W-:Y:S01]  /*2860*/  I2F R203, R3 ;  /* 0x0000000300cb7306 */ /* 0x000be20000201400 */
[----:B------:R-:W-:-:S04]  /*2870*/  SHF.R.U32.HI R8, RZ, 0x3, R8 ;  /* 0x00000003ff087819 */ /* 0x000fc80000011608 */
[----:B------:R-:W-:Y:S01]  /*2880*/  LOP3.LUT R151, R11, R8, RZ, 0x3c, !PT ;  /* 0x000000080b977212 */ /* 0x000fe200078e3cff */
[----:B------:R-:W-:Y:S02]  /*2890*/  IMAD R8, R70, 0x400, R169 ;  /* 0x0000040046087824 */ /* 0x000fe400078e02a9 */
[----:B-1----:R-:W-:-:S05]  /*28a0*/  IMAD.IADD R9, R5, 0x1, -R69 ;  /* 0x0000000105097824 */ /* 0x002fca00078e0a45 */
[----:B------:R-:W-:Y:S02]  /*28b0*/  IABS R0, R9 ;  /* 0x0000000900007213 */ /* 0x000fe40000000000 */
[----:B------:R-:W-:-:S03]  /*28c0*/  IADD3 R9, -R146, R7, RZ ;  /* 0x0000000792097210 */ /* 0x000fc60007ffe1ff */
[----:B-----5:R-:W-:Y:S01]  /*28d0*/  IMAD.MOV.U32 R3, RZ, RZ, R0 ;  /* 0x000000ffff037224 */ /* 0x020fe200078e0000 */
[----:B------:R-:W-:Y:S01]  /*28e0*/  IABS R9, R9 ;  /* 0x0000000900097213 */ /* 0x000fe20000000000 */
[----:B------:R-:W-:Y:S02]  /*28f0*/  IMAD R0, R14, 0x200, R10 ;  /* 0x000002000e007824 */ /* 0x000fe400078e020a */
[----:B------:R1:W-:Y:S02]  /*2900*/  I2F R185, R3 ;  /* 0x0000000300b97306 */ /* 0x0003e40000201400 */
[----:B------:R-:W-:Y:S02]  /*2910*/  IMAD.SHL.U32 R78, R0, 0x2, RZ ;  /* 0x00000002004e7824 */ /* 0x000fe400078e00ff */
[----:B------:R-:W-:-:S03]  /*2920*/  IMAD.IADD R0, R6, 0x1, -R146 ;  /* 0x0000000106007824 */ /* 0x000fc600078e0a92 */
[----:B------:R-:W-:Y:S01]  /*2930*/  LDSM.16.M88.4 R28, [R78+0x4000] ;  /* 0x004000004e1c783b */ /* 0x000fe20000000200 */
[----:B------:R-:W-:Y:S02]  /*2940*/  IADD3 R201, R78, 0x4040, RZ ;  /* 0x000040404ec97810 */ /* 0x000fe40007ffe0ff */
[----:B------:R-:W-:Y:S01]  /*2950*/  IABS R0, R0 ;  /* 0x0000000000007213 */ /* 0x000fe20000000000 */
[----:B------:R-:W-:Y:S04]  /*2960*/  LDSM.16.M88.4 R36, [R78+0x4800] ;  /* 0x004800004e24783b */ /* 0x000fe80000000200 */
[----:B------:R-:W-:Y:S01]  /*2970*/  LDSM.16.M88.4 R96, [R78+0x5000] ;  /* 0x005000004e60783b */ /* 0x000fe20000000200 */
[----:B-1----:R-:W-:Y:S01]  /*2980*/  IADD3 R3, R151, R8, RZ ;  /* 0x0000000897037210 */ /* 0x002fe20007ffe0ff */
[----:B------:R-:W-:Y:S01]  /*2990*/  IMAD.MOV.U32 R8, RZ, RZ, R9 ;  /* 0x000000ffff087224 */ /* 0x000fe200078e0009 */
[----:B------:R-:W-:Y:S01]  /*29a0*/  IADD3 R9, -R144, R6, RZ ;  /* 0x0000000690097210 */ /* 0x000fe20007ffe1ff */
[----:B------:R-:W-:Y:S01]  /*29b0*/  LDSM.16.M88.4 R124, [R78+0x5800] ;  /* 0x005800004e7c783b */ /* 0x000fe20000000200 */
[----:B------:R-:W-:Y:S01]  /*29c0*/  SHF.L.U32 R197, R3, 0x1, RZ ;  /* 0x0000000103c57819 */ /* 0x000fe200000006ff */
[----:B------:R-:W-:Y:S01]  /*29d0*/  IMAD.MOV.U32 R3, RZ, RZ, R0 ;  /* 0x000000ffff037224 */ /* 0x000fe200078e0000 */
[----:B------:R1:W-:Y:S03]  /*29e0*/  I2F R193, R8 ;  /* 0x0000000800c17306 */ /* 0x0003e60000201400 */
[----:B------:R-:W5:Y:S01]  /*29f0*/  LDSM.16.M88.4 R44, [R197] ;  /* 0x00000000c52c783b */ /* 0x000f620000000200 */
[----:B------:R-:W-:-:S02]  /*2a00*/  IMAD R200, R2, 0x2, R197 ;  /* 0x0000000202c87824 */ /* 0x000fc400078e02c5 */
[----:B------:R-:W-:Y:S01]  /*2a10*/  IMAD R198, R4, 0x2, R197 ;  /* 0x0000000204c67824 */ /* 0x000fe200078e02c5 */
[----:B------:R-:W2:Y:S01]  /*2a20*/  LDSM.16.M88.4 R48, [R197+0x2000] ;  /* 0x00200000c530783b */ /* 0x000ea20000000200 */
[----:B------:R3:W-:Y:S02]  /*2a30*/  I2F R189, R3 ;  /* 0x0000000300bd7306 */ /* 0x0007e40000201400 */
[----:B------:R-:W-:Y:S01]  /*2a40*/  IMAD R199, R2, 0x2, R198 ;  /* 0x0000000202c77824 */ /* 0x000fe200078e02c6 */
[----:B------:R-:W-:Y:S04]  /*2a50*/  LDSM.16.M88.4 R40, [R200] ;  /* 0x00000000c828783b */ /* 0x000fe80000000200 */
[----:B------:R-:W-:Y:S01]  /*2a60*/  LDSM.16.M88.4 R52, [R200+0x2000] ;  /* 0x00200000c834783b */ /* 0x000fe20000000200 */
[----:B-1----:R-:W-:-:S03]  /*2a70*/  IMAD.IADD R8, R5, 0x1, -R146 ;  /* 0x0000000105087824 */ /* 0x002fc600078e0a92 */
[----:B------:R-:W-:Y:S02]  /*2a80*/  LDSM.16.M88.4 R32, [R198+0x2000] ;  /* 0x00200000c620783b */ /* 0x000fe40000000200 */
[----:B------:R-:W-:Y:S01]  /*2a90*/  IABS R0, R8 ;  /* 0x0000000800007213 */ /* 0x000fe20000000000 */
[----:B---3--:R-:W-:-:S03]  /*2aa0*/  IMAD.IADD R3, R7, 0x1, -R144 ;  /* 0x0000000107037824 */ /* 0x008fc600078e0a90 */
[----:B------:R1:W-:Y:S02]  /*2ab0*/  I2F R187, R0 ;  /* 0x0000000000bb7306 */ /* 0x0003e40000201400 */
[----:B------:R-:W-:-:S05]  /*2ac0*/  IABS R3, R3 ;  /* 0x0000000300037213 */ /* 0x000fca0000000000 */
[----:B------:R-:W-:Y:S01]  /*2ad0*/  IMAD.MOV.U32 R8, RZ, RZ, R3 ;  /* 0x000000ffff087224 */ /* 0x000fe200078e0003 */
[----:B------:R-:W-:Y:S02]  /*2ae0*/  IABS R3, R9 ;  /* 0x0000000900037213 */ /* 0x000fe40000000000 */
[----:B------:R-:W-:Y:S01]  /*2af0*/  IADD3 R9, -R144, R5, RZ ;  /* 0x0000000590097210 */ /* 0x000fe20007ffe1ff */
[----:B------:R3:W-:Y:S01]  /*2b00*/  I2F R206, R8 ;  /* 0x0000000800ce7306 */ /* 0x0007e20000201400 */
[----:B-1----:R-:W-:Y:S02]  /*2b10*/  SEL R0, R18, 0xffffffe0, !P1 ;  /* 0xffffffe012007807 */ /* 0x002fe40004800000 */
[----:B-----5:R-:W-:Y:S01]  /*2b20*/  HMMA.16816.F32 R16, R44, R28, RZ ;  /* 0x0000001c2c10723c */ /* 0x020fe200000018ff */
[----:B------:R-:W-:Y:S02]  /*2b30*/  ISETP.GE.AND P1, PT, R144, R72, PT ;  /* 0x000000489000720c */ /* 0x000fe40003f26270 */
[----:B------:R-:W-:-:S05]  /*2b40*/  IMAD.IADD R196, R78, 0x1, R0 ;  /* 0x000000014ec47824 */ /* 0x000fca00078e0200 */
[----:B------:R-:W1:Y:S01]  /*2b50*/  LDSM.16.M88.4 R60, [R196+0x4000] ;  /* 0x00400000c43c783b */ /* 0x000e620000000200 */
[C---:B--2---:R-:W-:Y:S01]  /*2b60*/  HMMA.16816.F32 R12, R48.reuse, R28, RZ ;  /* 0x0000001c300c723c */ /* 0x044fe200000018ff */
[----:B---3--:R-:W-:Y:S01]  /*2b70*/  IMAD.MOV.U32 R8, RZ, RZ, R3 ;  /* 0x000000ffff087224 */ /* 0x008fe200078e0003 */
[----:B------:R-:W-:Y:S01]  /*2b80*/  IABS R3, R9 ;  /* 0x0000000900037213 */ /* 0x000fe20000000000 */
[----:B------:R-:W-:Y:S01]  /*2b90*/  IMAD.IADD R9, R7, 0x1, -R79 ;  /* 0x0000000107097824 */ /* 0x000fe200078e0a4f */
[----:B------:R-:W2:Y:S01]  /*2ba0*/  LDSM.16.M88.4 R56, [R196+0x4800] ;  /* 0x00480000c438783b */ /* 0x000ea20000000200 */
[----:B------:R3:W-:Y:S03]  /*2bb0*/  I2F R202, R8 ;  /* 0x0000000800ca7306 */ /* 0x0007e60000201400 */
[-C--:B------:R-:W-:Y:S01]  /*2bc0*/  HMMA.16816.F32 R20, R48, R36.reuse, RZ ;  /* 0x000000243014723c */ /* 0x080fe200000018ff */
[----:B------:R-:W5:Y:S04]  /*2bd0*/  LDSM.16.M88.4 R92, [R196+0x5000] ;  /* 0x00500000c45c783b */ /* 0x000f680000000200 */
[----:B------:R-:W-:Y:S03]  /*2be0*/  LDSM.16.M88.4 R120, [R196+0x5800] ;  /* 0x00580000c478783b */ /* 0x000fe60000000200 */
[----:B------:R-:W-:Y:S01]  /*2bf0*/  HMMA.16816.F32 R24, R44, R36, RZ ;  /* 0x000000242c18723c */ /* 0x000fe200000018ff */
[----:B---3--:R-:W-:Y:S01]  /*2c00*/  IMAD.MOV.U32 R8, RZ, RZ, R3 ;  /* 0x000000ffff087224 */ /* 0x008fe200078e0003 */
[----:B------:R-:W-:-:S02]  /*2c10*/  IABS R3, R9 ;  /* 0x0000000900037213 */ /* 0x000fc40000000000 */
[----:B------:R-:W-:Y:S01]  /*2c20*/  IADD3 R9, -R79, R6, RZ ;  /* 0x000000064f097210 */ /* 0x000fe20007ffe1ff */
[----:B------:R3:W-:Y:S03]  /*2c30*/  I2F R191, R8 ;  /* 0x0000000800bf7306 */ /* 0x0007e60000201400 */
[----:B-1----:R-:W-:Y:S01]  /*2c40*/  HMMA.16816.F32 R88, R40, R60, R16 ;  /* 0x0000003c2858723c */ /* 0x002fe20000001810 */
[----:B---3--:R-:W-:Y:S01]  /*2c50*/  IMAD.MOV.U32 R8, RZ, RZ, R3 ;  /* 0x000000ffff087224 */ /* 0x008fe200078e0003 */
[----:B------:R-:W-:Y:S01]  /*2c60*/  IABS R3, R9 ;  /* 0x0000000900037213 */ /* 0x000fe20000000000 */
[----:B------:R-:W-:Y:S02]  /*2c70*/  IMAD.IADD R9, R5, 0x1, -R79 ;  /* 0x0000000105097824 */ /* 0x000fe400078e0a4f */
[----:B------:R1:W-:Y:S03]  /*2c80*/  I2F R210, R8 ;  /* 0x0000000800d27306 */ /* 0x0003e60000201400 */
[----:B------:R-:W-:Y:S08]  /*2c90*/  HMMA.16816.F32 R16, R44, R96, RZ ;  /* 0x000000602c10723c */ /* 0x000ff000000018ff */
[----:B------:R-:W-:Y:S01]  /*2ca0*/  HMMA.16816.F32 R84, R52, R60, R12 ;  /* 0x0000003c3454723c */ /* 0x000fe2000000180c */
[----:B-1----:R-:W-:Y:S01]  /*2cb0*/  IMAD.MOV.U32 R8, RZ, RZ, R3 ;  /* 0x000000ffff087224 */ /* 0x002fe200078e0003 */
[----:B------:R-:W-:-:S06]  /*2cc0*/  IABS R3, R9 ;  /* 0x0000000900037213 */ /* 0x000fcc0000000000 */
[----:B------:R-:W-:Y:S01]  /*2cd0*/  HMMA.16816.F32 R12, R48, R96, RZ ;  /* 0x00000060300c723c */ /* 0x000fe200000018ff */
[----:B------:R-:W-:Y:S01]  /*2ce0*/  IADD3 R9, -R77, R7, RZ ;  /* 0x000000074d097210 */ /* 0x000fe20007ffe1ff */
[----:B------:R1:W-:Y:S06]  /*2cf0*/  I2F R207, R8 ;  /* 0x0000000800cf7306 */ /* 0x0003ec0000201400 */
[----:B--2---:R-:W-:Y:S08]  /*2d00*/  HMMA.16816.F32 R108, R52, R56, R20 ;  /* 0x00000038346c723c */ /* 0x004ff00000001814 */
[----:B-----5:R-:W-:Y:S01]  /*2d10*/  HMMA.16816.F32 R136, R40, R92, R16 ;  /* 0x0000005c2888723c */ /* 0x020fe20000001810 */
[----:B------:R-:W-:Y:S01]  /*2d20*/  LDSM.16.M88.4 R16, [R198] ;  /* 0x00000000c610783b */ /* 0x000fe20000000200 */
[----:B-1----:R-:W-:Y:S01]  /*2d30*/  IMAD.MOV.U32 R8, RZ, RZ, R3 ;  /* 0x000000ffff087224 */ /* 0x002fe200078e0003 */
[----:B------:R-:W-:Y:S01]  /*2d40*/  IABS R3, R9 ;  /* 0x0000000900037213 */ /* 0x000fe20000000000 */
[----:B------:R-:W-:-:S02]  /*2d50*/  IMAD.IADD R9, R6, 0x1, -R77 ;  /* 0x0000000106097824 */ /* 0x000fc400078e0a4d */
[----:B------:R1:W-:Y:S02]  /*2d60*/  I2F R204, R8 ;  /* 0x0000000800cc7306 */ /* 0x0003e40000201400 */
[----:B------:R-:W-:Y:S08]  /*2d70*/  HMMA.16816.F32 R104, R40, R56, R24 ;  /* 0x000000382868723c */ /* 0x000ff00000001818 */
[----:B------:R-:W-:Y:S01]  /*2d80*/  HMMA.16816.F32 R140, R52, R92, R12 ;  /* 0x0000005c348c723c */ /* 0x000fe2000000180c */
[----:B-1----:R-:W-:Y:S01]  /*2d90*/  IMAD.MOV.U32 R8, RZ, RZ, R3 ;  /* 0x000000ffff087224 */ /* 0x002fe200078e0003 */
[----:B------:R-:W-:-:S06]  /*2da0*/  IABS R3, R9 ;  /* 0x0000000900037213 */ /* 0x000fcc0000000000 */
[C---:B------:R-:W-:Y:S01]  /*2db0*/  HMMA.16816.F32 R24, R48.reuse, R30, RZ ;  /* 0x0000001e3018723c */ /* 0x040fe200000018ff */
[----:B------:R-:W-:Y:S01]  /*2dc0*/  IADD3 R9, -R77, R5, RZ ;  /* 0x000000054d097210 */ /* 0x000fe20007ffe1ff */
[----:B------:R1:W-:Y:S06]  /*2dd0*/  I2F R209, R8 ;  /* 0x0000000800d17306 */ /* 0x0003ec0000201400 */
[-C--:B------:R-:W-:Y:S08]  /*2de0*/  HMMA.16816.F32 R12, R48, R38.reuse, RZ ;  /* 0x00000026300c723c */ /* 0x080ff000000018ff */
[----:B------:R-:W-:Y:S01]  /*2df0*/  HMMA.16816.F32 R36, R44, R38, RZ ;  /* 0x000000262c24723c */ /* 0x000fe200000018ff */
[----:B-1----:R-:W-:Y:S01]  /*2e00*/  IMAD.MOV.U32 R8, RZ, RZ, R3 ;  /* 0x000000ffff087224 */ /* 0x002fe200078e0003 */
[----:B------:R-:W-:Y:S01]  /*2e10*/  IABS R3, R9 ;  /* 0x0000000900037213 */ /* 0x000fe20000000000 */
[----:B------:R-:W-:-:S02]  /*2e20*/  IMAD.IADD R9, R7, 0x1, -R76 ;  /* 0x0000000107097824 */ /* 0x000fc400078e0a4c */
[----:B------:R1:W-:Y:S03]  /*2e30*/  I2F R194, R8 ;  /* 0x0000000800c27306 */ /* 0x0003e60000201400 */
[----:B------:R-:W-:Y:S08]  /*2e40*/  HMMA.16816.F32 R28, R44, R30, RZ ;  /* 0x0000001e2c1c723c */ /* 0x000ff000000018ff */
[----:B------:R-:W-:Y:S01]  /*2e50*/  HMMA.16816.F32 R64, R52, R62, R24 ;  /* 0x0000003e3440723c */ /* 0x000fe20000001818 */
[----:B-1----:R-:W-:Y:S01]  /*2e60*/  IMAD.MOV.U32 R8, RZ, RZ, R3 ;  /* 0x000000ffff087224 */ /* 0x002fe200078e0003 */
[----:B------:R-:W-:-:S06]  /*2e70*/  IABS R3, R9 ;  /* 0x0000000900037213 */ /* 0x000fcc0000000000 */
[-C--:B------:R-:W-:Y:S01]  /*2e80*/  HMMA.16816.F32 R80, R52, R58.reuse, R12 ;  /* 0x0000003a3450723c */ /* 0x080fe2000000180c */
[----:B------:R-:W-:Y:S01]  /*2e90*/  IADD3 R9, -R76, R6, RZ ;  /* 0x000000064c097210 */ /* 0x000fe20007ffe1ff */
[----:B------:R1:W-:Y:S01]  /*2ea0*/  I2F R184, R8 ;  /* 0x0000000800b87306 */ /* 0x0003e20000201400 */
[----:B------:R-:W-:Y:S05]  /*2eb0*/  LDSM.16.M88.4 R12, [R199] ;  /* 0x00000000c70c783b */ /* 0x000fea0000000200 */
[C---:B------:R-:W-:Y:S08]  /*2ec0*/  HMMA.16816.F32 R56, R40.reuse, R58, R36 ;  /* 0x0000003a2838723c */ /* 0x040ff00000001824 */
[----:B------:R-:W-:Y:S01]  /*2ed0*/  HMMA.16816.F32 R60, R40, R62, R28 ;  /* 0x0000003e283c723c */ /* 0x000fe2000000181c */
[----:B-1----:R-:W-:Y:S01]  /*2ee0*/  IMAD.MOV.U32 R8, RZ, RZ, R3 ;  /* 0x000000ffff087224 */ /* 0x002fe200078e0003 */
[----:B------:R-:W-:Y:S01]  /*2ef0*/  IABS R3, R9 ;  /* 0x0000000900037213 */ /* 0x000fe20000000000 */
[----:B------:R-:W-:-:S02]  /*2f00*/  IMAD.IADD R9, R5, 0x1, -R76 ;  /* 0x0000000105097824 */ /* 0x000fc400078e0a4c */
[----:B------:R1:W-:Y:S02]  /*2f10*/  I2F R190, R8 ;  /* 0x0000000800be7306 */ /* 0x0003e40000201400 */
[----:B-1----:R-:W-:Y:S01]  /*2f20*/  IMAD.MOV.U32 R8, RZ, RZ, R3 ;  /* 0x000000ffff087224 */ /* 0x002fe200078e0003 */
[----:B------:R-:W-:Y:S02]  /*2f30*/  IABS R3, R9 ;  /* 0x0000000900037213 */ /* 0x000fe40000000000 */
[----:B------:R-:W-:-:S03]  /*2f40*/  IADD3 R9, -R75, R7, RZ ;  /* 0x000000074b097210 */ /* 0x000fc60007ffe1ff */
[----:B------:R1:W-:Y:S02]  /*2f50*/  I2F R188, R8 ;  /* 0x0000000800bc7306 */ /* 0x0003e40000201400 */
[----:B-1----:R-:W-:Y:S01]  /*2f60*/  IMAD.MOV.U32 R8, RZ, RZ, R3 ;  /* 0x000000ffff087224 */ /* 0x002fe200078e0003 */
[----:B------:R-:W-:Y:S01]  /*2f70*/  IABS R3, R9 ;  /* 0x0000000900037213 */ /* 0x000fe20000000000 */
[----:B------:R-:W-:-:S04]  /*2f80*/  IMAD.IADD R9, R6, 0x1, -R75 ;  /* 0x0000000106097824 */ /* 0x000fc800078e0a4b */
        /* <DEDUP_REMOVED lines=19> */
[----:B------:R-:W-:-:S03]  /*30c0*/  IADD3 R9, R78, 0x4000, RZ ;  /* 0x000040004e097810 */ /* 0x000fc60007ffe0ff */
[----:B------:R1:W-:Y:S01]  /*30d0*/  I2F R179, R8 ;  /* 0x0000000800b37306 */ /* 0x0003e20000201400 */
[----:B------:R-:W-:Y:S02]  /*30e0*/  @P2 IADD3 R201, R9, -0x40, RZ ;  /* 0xffffffc009c92810 */ /* 0x000fe40007ffe0ff */
[----:B------:R-:W-:Y:S02]  /*30f0*/  IADD3 R9, -R147, R5, RZ ;  /* 0x0000000593097210 */ /* 0x000fe40007ffe1ff */
[----:B------:R-:W-:-:S03]  /*3100*/  ISETP.GE.AND P2, PT, R69, R72, PT ;  /* 0x000000484500720c */ /* 0x000fc60003f46270 */
[----:B------:R2:W-:Y:S01]  /*3110*/  I2F R175, R3 ;  /* 0x0000000300af7306 */ /* 0x0005e20000201400 */
[----:B------:R-:W3:Y:S01]  /*3120*/  LDSM.16.M88.4 R20, [R201] ;  /* 0x00000000c914783b */ /* 0x000ee20000000200 */
[----:B------:R-:W-:-:S03]  /*3130*/  IMAD.IADD R195, R0, 0x1, R201 ;  /* 0x0000000100c37824 */ /* 0x000fc600078e02c9 */
[----:B------:R-:W5:Y:S01]  /*3140*/  LDSM.16.M88.4 R24, [R201+0x800] ;  /* 0x00080000c918783b */ /* 0x000f620000000200 */
[----:B-1----:R-:W-:-:S03]  /*3150*/  IADD3 R8, -R147, R7, RZ ;  /* 0x0000000793087210 */ /* 0x002fc60007ffe1ff */
[----:B------:R-:W1:Y:S01]  /*3160*/  LDSM.16.M88.4 R36, [R195] ;  /* 0x00000000c324783b */ /* 0x000e620000000200 */
[----:B------:R-:W-:-:S03]  /*3170*/  IABS R8, R8 ;  /* 0x0000000800087213 */ /* 0x000fc60000000000 */
[----:B------:R-:W-:Y:S01]  /*3180*/  LDSM.16.M88.4 R116, [R201+0x1800] ;  /* 0x00180000c974783b */ /* 0x000fe20000000200 */
[----:B--2---:R-:W-:Y:S01]  /*3190*/  IMAD.IADD R3, R6, 0x1, -R147 ;  /* 0x0000000106037824 */ /* 0x004fe200078e0a93 */
[----:B------:R2:W-:Y:S04]  /*31a0*/  I2F R178, R8 ;  /* 0x0000000800b27306 */ /* 0x0005e80000201400 */
[----:B------:R-:W-:-:S05]  /*31b0*/  IABS R3, R3 ;  /* 0x0000000300037213 */ /* 0x000fca0000000000 */
[----:B--2---:R-:W-:Y:S01]  /*31c0*/  IMAD.MOV.U32 R8, RZ, RZ, R3 ;  /* 0x000000ffff087224 */ /* 0x004fe200078e0003 */
[----:B------:R-:W-:Y:S01]  /*31d0*/  IABS R3, R9 ;  /* 0x0000000900037213 */ /* 0x000fe20000000000 */
[----:B------:R-:W-:Y:S02]  /*31e0*/  IMAD.IADD R9, R7, 0x1, -R148 ;  /* 0x0000000107097824 */ /* 0x000fe400078e0a94 */
[----:B------:R2:W-:Y:S01]  /*31f0*/  I2F R177, R8 ;  /* 0x0000000800b17306 */ /* 0x0005e20000201400 */
[-C--:B---3--:R-:W-:Y:S08]  /*3200*/  HMMA.16816.F32 R84, R32, R20.reuse, R84 ;  /* 0x000000142054723c */ /* 0x088ff00000001854 */
[----:B------:R-:W-:Y:S01]  /*3210*/  HMMA.16816.F32 R28, R16, R20, R88 ;  /* 0x00000014101c723c */ /* 0x000fe20000001858 */
[----:B--2---:R-:W-:-:S02]  /*3220*/  MOV R8, R3 ;  /* 0x0000000300087202 */ /* 0x004fc40000000f00 */
[----:B------:R-:W-:Y:S01]  /*3230*/  IABS R3, R9 ;  /* 0x0000000900037213 */ /* 0x000fe20000000000 */
[----:B------:R-:W-:Y:S01]  /*3240*/  IMAD.IADD R9, R6, 0x1, -R148 ;  /* 0x0000000106097824 */ /* 0x000fe200078e0a94 */
[----:B------:R2:W-:Y:S02]  /*3250*/  I2F R174, R8 ;  /* 0x0000000800ae7306 */ /* 0x0005e40000201400 */
[----:B------:R-:W-:Y:S01]  /*3260*/  IMAD.IADD R20, R5, 0x1, -R150 ;  /* 0x0000000105147824 */ /* 0x000fe200078e0a96 */
[-C--:B------:R-:W-:Y:S08]  /*3270*/  HMMA.16816.F32 R88, R32, R22.reuse, R64 ;  /* 0x000000162058723c */ /* 0x080ff00000001840 */
[----:B------:R-:W-:Y:S01]  /*3280*/  HMMA.16816.F32 R64, R16, R22, R60 ;  /* 0x000000161040723c */ /* 0x000fe2000000183c */
[----:B------:R-:W3:Y:S01]  /*3290*/  LDSM.16.M88.4 R60, [R201+0x1000] ;  /* 0x00100000c93c783b */ /* 0x000ee20000000200 */
[----:B--2---:R-:W-:Y:S01]  /*32a0*/  IMAD.MOV.U32 R8, RZ, RZ, R3 ;  /* 0x000000ffff087224 */ /* 0x004fe200078e0003 */
[----:B------:R-:W-:-:S05]  /*32b0*/  IABS R3, R9 ;  /* 0x0000000900037213 */ /* 0x000fca0000000000 */
[----:B-----5:R-:W-:Y:S01]  /*32c0*/  HMMA.16816.F32 R132, R32, R26, R80 ;  /* 0x0000001a2084723c */ /* 0x020fe20000001850 */
[----:B------:R-:W-:Y:S01]  /*32d0*/  IADD3 R9, -R148, R5, RZ ;  /* 0x0000000594097210 */ /* 0x000fe20007ffe1ff */
[----:B------:R2:W-:Y:S06]  /*32e0*/  I2F R180, R8 ;  /* 0x0000000800b47306 */ /* 0x0005ec0000201400 */
[----:B-1----:R-:W-:Y:S01]  /*32f0*/  HMMA.16816.F32 R80, R12, R36, R28 ;  /* 0x000000240c50723c */ /* 0x002fe2000000181c */
[----:B------:R-:W1:Y:S07]  /*3300*/  LDSM.16.M88.4 R28, [R195+0x800] ;  /* 0x00080000c31c783b */ /* 0x000e6e0000000200 */
[----:B------:R-:W-:Y:S01]  /*3310*/  HMMA.16816.F32 R104, R16, R24, R104 ;  /* 0x000000181068723c */ /* 0x000fe20000001868 */
[----:B--2---:R-:W-:Y:S01]  /*3320*/  IMAD.MOV.U32 R8, RZ, RZ, R3 ;  /* 0x000000ffff087224 */ /* 0x004fe200078e0003 */
[----:B------:R-:W-:Y:S01]  /*3330*/  IABS R3, R9 ;  /* 0x0000000900037213 */ /* 0x000fe20000000000 */
[----:B------:R-:W-:-:S02]  /*3340*/  IMAD.IADD R9, R7, 0x1, -R149 ;  /* 0x0000000107097824 */ /* 0x000fc400078e0a95 */
[----:B------:R2:W-:Y:S03]  /*3350*/  I2F R176, R8 ;  /* 0x0000000800b07306 */ /* 0x0005e60000201400 */
[----:B------:R-:W-:Y:S08]  /*3360*/  HMMA.16816.F32 R64, R12, R38, R64 ;  /* 0x000000260c40723c */ /* 0x000ff00000001840 */
[----:B------:R-:W-:Y:S01]  /*3370*/  HMMA.16816.F32 R108, R32, R24, R108 ;  /* 0x00000018206c723c */ /* 0x000fe2000000186c */
[----:B--2---:R-:W-:-:S02]  /*3380*/  MOV R8, R3 ;  /* 0x0000000300087202 */ /* 0x004fc40000000f00 */
[----:B------:R-:W-:Y:S01]  /*3390*/  IABS R3, R9 ;  /* 0x0000000900037213 */ /* 0x000fe20000000000 */
[----:B------:R-:W-:Y:S01]  /*33a0*/  IMAD.IADD R9, R6, 0x1, -R149 ;  /* 0x0000000106097824 */ /* 0x000fe200078e0a95 */
[----:B------:R2:W-:Y:S03]  /*33b0*/  I2F R173, R8 ;  /* 0x0000000800ad7306 */ /* 0x0005e60000201400 */
[C---:B------:R-:W-:Y:S08]  /*33c0*/  HMMA.16816.F32 R128, R16.reuse, R26, R56 ;  /* 0x0000001a1080723c */ /* 0x040ff00000001838 */
[----:B---3--:R-:W-:Y:S01]  /*33d0*/  HMMA.16816.F32 R24, R16, R60, R136 ;  /* 0x0000003c1018723c */ /* 0x008fe20000001888 */
[----:B--2---:R-:W-:Y:S01]  /*33e0*/  IMAD.MOV.U32 R8, RZ, RZ, R3 ;  /* 0x000000ffff087224 */ /* 0x004fe200078e0003 */
[----:B------:R-:W-:-:S06]  /*33f0*/  IABS R3, R9 ;  /* 0x0000000900037213 */ /* 0x000fcc0000000000 */
[----:B-1----:R-:W-:Y:S01]  /*3400*/  HMMA.16816.F32 R56, R12, R28, R104 ;  /* 0x0000001c0c38723c */ /* 0x002fe20000001868 */
[----:B------:R-:W-:Y:S01]  /*3410*/  IADD3 R9, -R149, R5, RZ ;  /* 0x0000000595097210 */ /* 0x000fe20007ffe1ff */
[----:B------:R1:W-:Y:S02]  /*3420*/  I2F R172, R8 ;  /* 0x0000000800ac7306 */ /* 0x0003e40000201400 */
[----:B-1----:R-:W-:Y:S01]  /*3430*/  IMAD.MOV.U32 R8, RZ, RZ, R3 ;  /* 0x000000ffff087224 */ /* 0x002fe200078e0003 */
[----:B------:R-:W-:Y:S02]  /*3440*/  IABS R3, R9 ;  /* 0x0000000900037213 */ /* 0x000fe40000000000 */
[----:B------:R-:W-:-:S03]  /*3450*/  IADD3 R9, -R150, R6, RZ ;  /* 0x0000000696097210 */ /* 0x000fc60007ffe1ff */
[----:B------:R1:W-:Y:S08]  /*3460*/  I2F R171, R8 ;  /* 0x0000000800ab7306 */ /* 0x0003f00000201400 */
[----:B------:R2:W-:Y:S01]  /*3470*/  I2F R170, R3 ;  /* 0x0000000300aa7306 */ /* 0x0005e20000201400 */
[----:B-1----:R-:W-:-:S05]  /*3480*/  IMAD.IADD R8, R7, 0x1, -R150 ;  /* 0x0000000107087824 */ /* 0x002fca00078e0a96 */
[----:B------:R-:W-:-:S04]  /*3490*/  IABS R0, R8 ;  /* 0x0000000800007213 */ /* 0x000fc80000000000 */
[----:B--2---:R-:W-:Y:S02]  /*34a0*/  MOV R3, R0 ;  /* 0x0000000000037202 */ /* 0x004fe40000000f00 */
[----:B------:R-:W-:Y:S02]  /*34b0*/  IABS R0, R9 ;  /* 0x0000000900007213 */ /* 0x000fe40000000000 */
[----:B------:R1:W-:Y:S01]  /*34c0*/  I2F R168, R3 ;  /* 0x0000000300a87306 */ /* 0x0003e20000201400 */
[----:B------:R-:W2:Y:S02]  /*34d0*/  LDSM.16.M88.4 R8, [R199+0x2000] ;  /* 0x00200000c708783b */ /* 0x000ea40000000200 */
[----:B-1----:R-:W-:Y:S01]  /*34e0*/  IMAD.MOV.U32 R3, RZ, RZ, R0 ;  /* 0x000000ffff037224 */ /* 0x002fe200078e0000 */
[----:B------:R-:W-:Y:S02]  /*34f0*/  IABS R0, R20 ;  /* 0x0000001400007213 */ /* 0x000fe40000000000 */
[----:B------:R-:W-:-:S02]  /*3500*/  IADD3 R20, -R152, R7, RZ ;  /* 0x0000000798147210 */ /* 0x000fc40007ffe1ff */
[----:B------:R1:W-:Y:S02]  /*3510*/  I2F R167, R3 ;  /* 0x0000000300a77306 */ /* 0x0003e40000201400 */
[----:B-1----:R-:W-:Y:S01]  /*3520*/  IMAD.MOV.U32 R3, RZ, RZ, R0 ;  /* 0x000000ffff037224 */ /* 0x002fe200078e0000 */
[----:B------:R-:W-:Y:S01]  /*3530*/  IABS R0, R20 ;  /* 0x0000001400007213 */ /* 0x000fe20000000000 */
[----:B------:R-:W-:-:S04]  /*3540*/  IMAD.IADD R20, R6, 0x1, -R152 ;  /* 0x0000000106147824 */ /* 0x000fc800078e0a98 */
[----:B------:R1:W-:Y:S01]  /*3550*/  I2F R166, R3 ;  /* 0x0000000300a67306 */ /* 0x0003e20000201400 */
[C---:B--2---:R-:W-:Y:S08]  /*3560*/  HMMA.16816.F32 R100, R8.reuse, R36, R84 ;  /* 0x000000240864723c */ /* 0x044ff00000001854 */
[----:B------:R-:W-:Y:S01]  /*3570*/  HMMA.16816.F32 R112, R8, R38, R88 ;  /* 0x000000260870723c */ /* 0x000fe20000001858 */
[----:B------:R-:W2:Y:S04]  /*3580*/  LDSM.16.M88.4 R36, [R195+0x1000] ;  /* 0x00100000c324783b */ /* 0x000ea80000000200 */
[----:B------:R-:W3:Y:S01]  /*3590*/  LDSM.16.M88.4 R88, [R195+0x1800] ;  /* 0x00180000c358783b */ /* 0x000ee20000000200 */
[----:B------:R-:W-:-:S04]  /*35a0*/  DEPBAR.LE SB0, 0x0 ;  /* 0x000080000000791a */ /* 0x000fc80000000000 */
[----:B-1----:R-:W-:Y:S01]  /*35b0*/  MOV R3, R0 ;  /* 0x0000000000037202 */ /* 0x002fe20000000f00 */
[----:B------:R-:W-:Y:S01]  /*35c0*/  HMMA.16816.F32 R84, R8, R28, R108 ;  /* 0x0000001c0854723c */ /* 0x000fe2000000186c */
[----:B------:R-:W-:Y:S01]  /*35d0*/  IABS R0, R20 ;  /* 0x0000001400007213 */ /* 0x000fe20000000000 */
[----:B------:R-:W-:Y:S01]  /*35e0*/  IMAD.IADD R20, R5, 0x1, -R152 ;  /* 0x0000000105147824 */ /* 0x000fe200078e0a98 */
[----:B------:R1:W-:Y:S03]  /*35f0*/  I2F R165, R3 ;  /* 0x0000000300a57306 */ /* 0x0003e60000201400 */
[----:B-1----:R-:W-:Y:S01]  /*3600*/  IMAD.MOV.U32 R3, RZ, RZ, R0 ;  /* 0x000000ffff037224 */ /* 0x002fe200078e0000 */
[----:B------:R-:W-:Y:S02]  /*3610*/  IABS R0, R20 ;  /* 0x0000001400007213 */ /* 0x000fe40000000000 */
[----:B------:R-:W-:-:S02]  /*3620*/  IADD3 R20, -R153, R7, RZ ;  /* 0x0000000799147210 */ /* 0x000fc40007ffe1ff */
[----:B------:R1:W-:Y:S01]  /*3630*/  I2F R164, R3 ;  /* 0x0000000300a47306 */ /* 0x0003e20000201400 */
[----:B--2---:R-:W-:Y:S01]  /*3640*/  HMMA.16816.F32 R24, R12, R36, R24 ;  /* 0x000000240c18723c */ /* 0x004fe20000001818 */
[----:B-1----:R-:W-:Y:S01]  /*3650*/  IMAD.MOV.U32 R3, RZ, RZ, R0 ;  /* 0x000000ffff037224 */ /* 0x002fe200078e0000 */
[----:B------:R-:W-:-:S06]  /*3660*/  IABS R0, R20 ;  /* 0x0000001400007213 */ /* 0x000fcc0000000000 */
[----:B------:R-:W-:Y:S01]  /*3670*/  HMMA.16816.F32 R20, R44, R124, RZ ;  /* 0x0000007c2c14723c */ /* 0x000fe200000018ff */
[----:B------:R1:W-:Y:S08]  /*3680*/  I2F R163, R3 ;  /* 0x0000000300a37306 */ /* 0x0003f00000201400 */
[----:B------:R2:W-:Y:S01]  /*3690*/  I2F R161, R0 ;  /* 0x0000000000a17306 */ /* 0x0005e20000201400 */
[----:B-1----:R-:W-:-:S05]  /*36a0*/  IMAD.IADD R3, R7, 0x1, -R156 ;  /* 0x0000000107037824 */ /* 0x002fca00078e0a9c */
[----:B------:R-:W-:-:S09]  /*36b0*/  IABS R3, R3 ;  /* 0x0000000300037213 */ /* 0x000fd20000000000 */
[----:B------:R-:W-:Y:S01]  /*36c0*/  HMMA.16816.F32 R20, R40, R120, R20 ;  /* 0x000000782814723c */ /* 0x000fe20000001814 */
[----:B--2---:R-:W-:Y:S01]  /*36d0*/  IADD3 R0, -R157, R7, RZ ;  /* 0x000000079d007210 */ /* 0x004fe20007ffe1ff */
[----:B------:R-:W-:Y:S01]  /*36e0*/  IMAD.IADD R7, R6, 0x1, -R153 ;  /* 0x0000000106077824 */ /* 0x000fe200078e0a99 */
[----:B------:R1:W-:Y:S02]  /*36f0*/  I2F R160, R3 ;  /* 0x0000000300a07306 */ /* 0x0003e40000201400 */
[----:B------:R-:W-:-:S05]  /*3700*/  IABS R0, R0 ;  /* 0x0000000000007213 */ /* 0x000fca0000000000 */
[----:B-1----:R-:W-:Y:S01]  /*3710*/  IMAD.MOV.U32 R3, RZ, RZ, R0 ;  /* 0x000000ffff037224 */ /* 0x002fe200078e0000 */
[----:B------:R-:W-:-:S03]  /*3720*/  IABS R0, R7 ;  /* 0x0000000700007213 */ /* 0x000fc60000000000 */
[----:B------:R1:W-:Y:S10]  /*3730*/  I2F R159, R3 ;  /* 0x00000003009f7306 */ /* 0x0003f40000201400 */
[----:B------:R-:W-:Y:S01]  /*3740*/  HMMA.16816.F32 R20, R16, R116, R20 ;  /* 0x000000741014723c */ /* 0x000fe20000001814 */
[----:B------:R2:W-:Y:S01]  /*3750*/  I2F R158, R0 ;  /* 0x00000000009e7306 */ /* 0x0005e20000201400 */
[----:B-1----:R-:W-:-:S04]  /*3760*/  IADD3 R3, -R156, R6, RZ ;  /* 0x000000069c037210 */ /* 0x002fc80007ffe1ff */
[----:B------:R-:W-:Y:S01]  /*3770*/  IABS R3, R3 ;  /* 0x0000000300037213 */ /* 0x000fe20000000000 */
[----:B--2---:R-:W-:-:S03]  /*3780*/  IMAD.IADD R0, R6, 0x1, -R157 ;  /* 0x0000000106007824 */ /* 0x004fc600078e0a9d */
[----:B------:R1:W-:Y:S01]  /*3790*/  I2F R155, R3 ;  /* 0x00000003009b7306 */ /* 0x0003e20000201400 */
[----:B------:R-:W-:Y:S11]  /*37a0*/  IMAD.IADD R6, R5, 0x1, -R153 ;  /* 0x0000000105067824 */ /* 0x000ff600078e0a99 */
[----:B------:R-:W-:Y:S02]  /*37b0*/  @!UPT UIADD3 URZ, URZ, URZ, URZ ;  /* 0x0000003f3f3ff290 */ /* 0x000fe4000fffe03f */
[----:B---3--:R-:W-:Y:S01]  /*37c0*/  HMMA.16816.F32 R20, R12, R88, R20 ;  /* 0x000000580c14723c */ /* 0x008fe20000001814 */
[----:B------:R-:W-:-:S04]  /*37d0*/  IABS R0, R0 ;  /* 0x0000000000007213 */ /* 0x000fc80000000000 */
[----:B-1----:R-:W-:Y:S02]  /*37e0*/  MOV R3, R0 ;  /* 0x0000000000037202 */ /* 0x002fe40000000f00 */
[----:B------:R-:W-:Y:S02]  /*37f0*/  IABS R0, R6 ;  /* 0x0000000600007213 */ /* 0x000fe40000000000 */
[----:B------:R1:W-:Y:S08]  /*3800*/  I2F R154, R3 ;  /* 0x00000003009a7306 */ /* 0x0003f00000201400 */
[----:B------:R2:W-:Y:S01]  /*3810*/  I2F R136, R0 ;  /* 0x0000000000887306 */ /* 0x0005e20000201400 */
[----:B-1----:R-:W-:-:S05]  /*3820*/  IMAD.IADD R3, R5, 0x1, -R156 ;  /* 0x0000000105037824 */ /* 0x002fca00078e0a9c */
[----:B------:R-:W-:Y:S01]  /*3830*/  IABS R3, R3 ;  /* 0x0000000300037213 */ /* 0x000fe20000000000 */
[----:B--2---:R-:W-:-:S03]  /*3840*/  IMAD.IADD R0, R5, 0x1, -R157 ;  /* 0x0000000105007824 */ /* 0x004fc600078e0a9d */
[----:B------:R-:W-:Y:S02]  /*3850*/  I2F R96, R3 ;  /* 0x0000000300607306 */ /* 0x000fe40000201400 */
[----:B------:R-:W-:-:S06]  /*3860*/  IABS R0, R0 ;  /* 0x0000000000007213 */ /* 0x000fcc0000000000 */
[----:B------:R1:W-:Y:S02]  /*3870*/  I2F R92, R0 ;  /* 0x00000000005c7306 */ /* 0x0003e40000201400 */
[----:B-1----:R-:W-:-:S06]  /*3880*/  FMUL.FTZ R0, R80, c[0x0][0x2ec] ;  /* 0x0000bb0050007a20 */ /* 0x002fcc0000410000 */
[----:B------:R1:W2:Y:S02]  /*3890*/  MUFU.TANH R6, R0 ;  /* 0x0000000000067308 */ /* 0x0002a40000002400 */
[----:B-1----:R-:W-:Y:S02]  /*38a0*/  FMUL.FTZ R0, R81, c[0x0][0x2ec] ;  /* 0x0000bb0051007a20 */ /* 0x002fe40000410000 */
[----:B--2---:R-:W-:-:S04]  /*38b0*/  FFMA.FTZ R6, R211, -R68, R6 ;  /* 0x80000044d3067223 */ /* 0x004fc80000010006 */
[----:B------:R1:W-:Y:S02]  /*38c0*/  MUFU.TANH R110, R0 ;  /* 0x00000000006e7308 */ /* 0x0003e40000002400 */
[----:B-1----:R-:W-:-:S06]  /*38d0*/  FMUL.FTZ R0, R82, c[0x0][0x2ec] ;  /* 0x0000bb0052007a20 */ /* 0x002fcc0000410000 */
[----:B------:R1:W2:Y:S02]  /*38e0*/  MUFU.TANH R5, R0 ;  /* 0x0000000000057308 */ /* 0x0002a40000002400 */
[----:B-1----:R-:W-:Y:S02]  /*38f0*/  FMUL.FTZ R0, R83, c[0x0][0x2ec] ;  /* 0x0000bb0053007a20 */ /* 0x002fe40000410000 */
[----:B--2---:R-:W-:-:S04]  /*3900*/  FFMA.FTZ R5, R208, -R68, R5 ;  /* 0x80000044d0057223 */ /* 0x004fc80000010005 */
[----:B------:R1:W-:Y:S02]  /*3910*/  MUFU.TANH R109, R0 ;  /* 0x00000000006d7308 */ /* 0x0003e40000002400 */
[----:B-1----:R-:W-:-:S06]  /*3920*/  FMUL.FTZ R0, R56, c[0x0][0x2ec] ;  /* 0x0000bb0038007a20 */ /* 0x002fcc0000410000 */
[----:B------:R1:W-:Y:S02]  /*3930*/  MUFU.TANH R137, R0 ;  /* 0x0000000000897308 */ /* 0x0003e40000002400 */
[----:B-1----:R-:W-:-:S06]  /*3940*/  FMUL.FTZ R0, R57, c[0x0][0x2ec] ;  /* 0x0000bb0039007a20 */ /* 0x002fcc0000410000 */
[----:B------:R1:W-:Y:S02]  /*3950*/  MUFU.TANH R139, R0 ;  /* 0x00000000008b7308 */ /* 0x0003e40000002400 */
[----:B-1----:R-:W-:-:S06]  /*3960*/  FMUL.FTZ R0, R58, c[0x0][0x2ec] ;  /* 0x0000bb003a007a20 */ /* 0x002fcc0000410000 */
[----:B------:R1:W-:Y:S02]  /*3970*/  MUFU.TANH R111, R0 ;  /* 0x00000000006f7308 */ /* 0x0003e40000002400 */
[----:B-1----:R-:W-:Y:S02]  /*3980*/  FMUL.FTZ R0, R59, c[0x0][0x2ec] ;  /* 0x0000bb003b007a20 */ /* 0x002fe40000410000 */
[----:B------:R-:W-:Y:S04]  /*3990*/  HMMA.16816.F32 R56, R12, R30, R128 ;  /* 0x0000001e0c38723c */ /* 0x000fe80000001880 */
        /* <DEDUP_REMOVED lines=8> */
[----:B------:R-:W-:Y:S04]  /*3a20*/  HMMA.16816.F32 R24, R44, R98, RZ ;  /* 0x000000622c18723c */ /* 0x000fe800000018ff */
        /* <DEDUP_REMOVED lines=11> */
[----:B------:R1:W2:Y:S11]  /*3ae0*/  MUFU.TANH R3, R0 ;  /* 0x0000000000037308 */ /* 0x0002b60000002400 */
[----:B------:R-:W-:Y:S01]  /*3af0*/  @!UPT UIADD3 URZ, URZ, URZ, URZ ;  /* 0x0000003f3f3ff290 */ /* 0x000fe2000fffe03f */
[----:B------:R-:W-:Y:S08]  /*3b00*/  HMMA.16816.F32 R80, R8, R36, R20 ;  /* 0x000000240850723c */ /* 0x000ff00000001814 */
[----:B------:R-:W-:Y:S01]  /*3b10*/  HMMA.16816.F32 R20, R40, R94, R24 ;  /* 0x0000005e2814723c */ /* 0x000fe20000001818 */
[----:B-1----:R-:W-:Y:S02]  /*3b20*/  FMUL.FTZ R0, R101, c[0x0][0x2ec] ;  /* 0x0000bb0065007a20 */ /* 0x002fe40000410000 */
[----:B--2---:R-:W-:Y:S01]  /*3b30*/  FFMA.FTZ R3, R203, -R68, R3 ;  /* 0x80000044cb037223 */ /* 0x004fe20000010003 */
[----:B------:R-:W-:Y:S01]  /*3b40*/  IADD3 R203, R201, 0x1000, RZ ;  /* 0x00001000c9cb7810 */ /* 0x000fe20007ffe0ff */
[----:B------:R1:W2:Y:S11]  /*3b50*/  MUFU.TANH R104, R0 ;  /* 0x0000000000687308 */ /* 0x0002b60000002400 */
[----:B------:R-:W-:Y:S08]  /*3b60*/  @!UPT UIADD3 URZ, URZ, URZ, URZ ;  /* 0x0000003f3f3ff290 */ /* 0x000ff0000fffe03f */
[----:B------:R-:W-:Y:S01]  /*3b70*/  HMMA.16816.F32 R20, R16, R62, R20 ;  /* 0x0000003e1014723c */ /* 0x000fe20000001814 */
[----:B-1----:R-:W-:-:S04]  /*3b80*/  FMUL.FTZ R0, R102, c[0x0][0x2ec] ;  /* 0x0000bb0066007a20 */ /* 0x002fc80000410000 */
[----:B------:R1:W-:Y:S02]  /*3b90*/  MUFU.TANH R7, R0 ;  /* 0x0000000000077308 */ /* 0x0003e40000002400 */
[----:B-1----:R-:W-:-:S06]  /*3ba0*/  FMUL.FTZ R0, R103, c[0x0][0x2ec] ;  /* 0x0000bb0067007a20 */ /* 0x002fcc0000410000 */
[----:B------:R1:W-:Y:S02]  /*3bb0*/  MUFU.TANH R100, R0 ;  /* 0x0000000000647308 */ /* 0x0003e40000002400 */
[----:B-1----:R-:W-:-:S06]  /*3bc0*/  FMUL.FTZ R0, R64, c[0x0][0x2ec] ;  /* 0x0000bb0040007a20 */ /* 0x002fcc0000410000 */
[----:B------:R1:W-:Y:S02]  /*3bd0*/  MUFU.TANH R105, R0 ;  /* 0x0000000000697308 */ /* 0x0003e40000002400 */
[----:B-1----:R-:W-:-:S06]  /*3be0*/  FMUL.FTZ R0, R65, c[0x0][0x2ec] ;  /* 0x0000bb0041007a20 */ /* 0x002fcc0000410000 */
[----:B------:R1:W-:Y:S02]  /*3bf0*/  MUFU.TANH R108, R0 ;  /* 0x00000000006c7308 */ /* 0x0003e40000002400 */
[----:B-1----:R-:W-:-:S06]  /*3c00*/  FMUL.FTZ R0, R66, c[0x0][0x2ec] ;  /* 0x0000bb0042007a20 */ /* 0x002fcc0000410000 */
[----:B------:R1:W3:Y:S02]  /*3c10*/  MUFU.TANH R103, R0 ;  /* 0x0000000000677308 */ /* 0x0002e40000002400 */
[----:B-1----:R-:W-:Y:S02]  /*3c20*/  FMUL.FTZ R0, R67, c[0x0][0x2ec] ;  /* 0x0000bb0043007a20 */ /* 0x002fe40000410000 */
[----:B------:R-:W-:Y:S04]  /*3c30*/  HMMA.16816.F32 R64, R8, R30, R132 ;  /* 0x0000001e0840723c */ /* 0x000fe80000001884 */
[----:B------:R1:W5:Y:S04]  /*3c40*/  MUFU.TANH R107, R0 ;  /* 0x00000000006b7308 */ /* 0x0003680000002400 */
[----:B------:R-:W-:Y:S01]  /*3c50*/  HMMA.16816.F32 R28, R48, R98, RZ ;  /* 0x00000062301c723c */ /* 0x000fe200000018ff */
[----:B-1----:R-:W-:-:S02]  /*3c60*/  FMUL.FTZ R0, R112, c[0x0][0x2ec] ;  /* 0x0000bb0070007a20 */ /* 0x002fc40000410000 */
[----:B------:R-:W1:Y:S02]  /*3c70*/  S2R R112, SR_TID.X ;  /* 0x0000000000707919 */ /* 0x000e640000002100 */
[----:B------:R4:W-:Y:S11]  /*3c80*/  MUFU.TANH R97, R0 ;  /* 0x0000000000617308 */ /* 0x0009f60000002400 */
[----:B------:R-:W-:Y:S08]  /*3c90*/  @!UPT UIADD3 URZ, URZ, URZ, URZ ;  /* 0x0000003f3f3ff290 */ /* 0x000ff0000fffe03f */
[----:B------:R-:W-:Y:S01]  /*3ca0*/  HMMA.16816.F32 R24, R52, R94, R28 ;  /* 0x0000005e3418723c */ /* 0x000fe2000000181c */
[----:B----4-:R-:W-:-:S07]  /*3cb0*/  FMUL.FTZ R0, R113, c[0x0][0x2ec] ;  /* 0x0000bb0071007a20 */ /* 0x010fce0000410000 */
[----:B------:R-:W-:Y:S01]  /*3cc0*/  HMMA.16816.F32 R28, R48, R124, RZ ;  /* 0x0000007c301c723c */ /* 0x000fe200000018ff */
[----:B------:R4:W-:Y:S11]  /*3cd0*/  MUFU.TANH R106, R0 ;  /* 0x00000000006a7308 */ /* 0x0009f60000002400 */
[----:B------:R-:W-:Y:S04]  /*3ce0*/  @!UPT UIADD3 URZ, URZ, URZ, URZ ;  /* 0x0000003f3f3ff290 */ /* 0x000fe8000fffe03f */
[----:B------:R-:W-:Y:S01]  /*3cf0*/  HMMA.16816.F32 R24, R32, R62, R24 ;  /* 0x0000003e2018723c */ /* 0x000fe20000001818 */
[----:B----4-:R-:W-:-:S04]  /*3d00*/  FMUL.FTZ R0, R114, c[0x0][0x2ec] ;  /* 0x0000bb0072007a20 */ /* 0x010fc80000410000 */
[----:B------:R4:W-:Y:S02]  /*3d10*/  MUFU.TANH R74, R0 ;  /* 0x00000000004a7308 */ /* 0x0009e40000002400 */
[----:B----4-:R-:W-:-:S06]  /*3d20*/  FMUL.FTZ R0, R115, c[0x0][0x2ec] ;  /* 0x0000bb0073007a20 */ /* 0x010fcc0000410000 */
        /* <DEDUP_REMOVED lines=15> */
[----:B----4-:R-:W-:Y:S02]  /*3e20*/  FMUL.FTZ R0, R59, c[0x0][0x2ec] ;  /* 0x0000bb003b007a20 */ /* 0x010fe40000410000 */
[----:B------:R-:W-:Y:S04]  /*3e30*/  HMMA.16816.F32 R56, R12, R38, R20 ;  /* 0x000000260c38723c */ /* 0x000fe80000001814 */
[----:B------:R4:W-:Y:S04]  /*3e40*/  MUFU.TANH R94, R0 ;  /* 0x00000000005e7308 */ /* 0x0009e80000002400 */
[----:B------:R-:W-:Y:S08]  /*3e50*/  HMMA.16816.F32 R20, R52, R120, R28 ;  /* 0x000000783414723c */ /* 0x000ff0000000181c */
[----:B------:R-:W-:Y:S01]  /*3e60*/  HMMA.16816.F32 R36, R8, R38, R24 ;  /* 0x000000260824723c */ /* 0x000fe20000001818 */
[----:B----4-:R-:W-:-:S04]  /*3e70*/  FMUL.FTZ R0, R64, c[0x0][0x2ec] ;  /* 0x0000bb0040007a20 */ /* 0x010fc80000410000 */
[----:B------:R4:W-:Y:S03]  /*3e80*/  MUFU.TANH R73, R0 ;  /* 0x0000000000497308 */ /* 0x0009e60000002400 */
[----:B------:R-:W-:Y:S08]  /*3e90*/  HMMA.16816.F32 R24, R44, R126, RZ ;  /* 0x0000007e2c18723c */ /* 0x000ff000000018ff */
[----:B------:R-:W-:Y:S01]  /*3ea0*/  HMMA.16816.F32 R20, R32, R116, R20 ;  /* 0x000000742014723c */ /* 0x000fe20000001814 */
[----:B----4-:R-:W-:-:S07]  /*3eb0*/  FMUL.FTZ R0, R65, c[0x0][0x2ec] ;  /* 0x0000bb0041007a20 */ /* 0x010fce0000410000 */
[----:B------:R-:W-:Y:S01]  /*3ec0*/  FMUL.FTZ R39, R39, c[0x0][0x2ec] ;  /* 0x0000bb0027277a20 */ /* 0x000fe20000410000 */
[----:B------:R4:W-:Y:S01]  /*3ed0*/  MUFU.TANH R85, R0 ;  /* 0x0000000000557308 */ /* 0x0009e20000002400 */
[----:B------:R-:W-:Y:S02]  /*3ee0*/  FMUL.FTZ R37, R37, c[0x0][0x2ec] ;  /* 0x0000bb0025257a20 */ /* 0x000fe40000410000 */
[----:B------:R-:W-:-:S04]  /*3ef0*/  FMUL.FTZ R38, R38, c[0x0][0x2ec] ;  /* 0x0000bb0026267a20 */ /* 0x000fc80000410000 */
[----:B------:R-:W-:Y:S07]  /*3f00*/  HMMA.16816.F32 R24, R40, R122, R24 ;  /* 0x0000007a2818723c */ /* 0x000fee0000001818 */
[----:B------:R-:W-:Y:S01]  /*3f10*/  FSEL R43, R3, -INF , !P2 ;  /* 0xff800000032b7808 */ /* 0x000fe20005000000 */
[----:B------:R-:W-:Y:S01]  /*3f20*/  HMMA.16816.F32 R28, R8, R88, R20 ;  /* 0x00000058081c723c */ /* 0x000fe20000001814 */
[----:B--2---:R-:W-:Y:S01]  /*3f30*/  FFMA.FTZ R3, R189, -R68, R104 ;  /* 0x80000044bd037223 */ /* 0x004fe20000010068 */
[----:B------:R-:W-:Y:S01]  /*3f40*/  FSEL R40, R6, -INF , !P2 ;  /* 0xff80000006287808 */ /* 0x000fe20005000000 */
[----:B----4-:R-:W-:-:S02]  /*3f50*/  FMUL.FTZ R0, R66, c[0x0][0x2ec] ;  /* 0x0000bb0042007a20 */ /* 0x010fc40000410000 */
[-C--:B------:R-:W-:Y:S02]  /*3f60*/  FFMA.FTZ R6, R212, -R68.reuse, R110 ;  /* 0x80000044d4067223 */ /* 0x080fe4000001006e */
[----:B------:R2:W-:Y:S01]  /*3f70*/  MUFU.TANH R64, R0 ;  /* 0x0000000000407308 */ /* 0x0005e20000002400 */
[----:B------:R-:W-:Y:S07]  /*3f80*/  HMMA.16816.F32 R20, R48, R126, RZ ;  /* 0x0000007e3014723c */ /* 0x000fee00000018ff */
[----:B------:R-:W-:Y:S01]  /*3f90*/  FSEL R50, R5, -INF , !P2 ;  /* 0xff80000005327808 */ /* 0x000fe20005000000 */
[----:B------:R-:W-:Y:S01]  /*3fa0*/  HMMA.16816.F32 R16, R16, R118, R24 ;  /* 0x000000761010723c */ /* 0x000fe20000001818 */
[----:B------:R-:W-:-:S05]  /*3fb0*/  FFMA.FTZ R5, R193, -R68, R109 ;  /* 0x80000044c1057223 */ /* 0x000fca000001006d */
[----:B------:R-:W-:Y:S01]  /*3fc0*/  FSEL R49, R5, -INF , !P0 ;  /* 0xff80000005317808 */ /* 0x000fe20004000000 */
[----:B--2---:R-:W-:Y:S02]  /*3fd0*/  FMUL.FTZ R0, R67, c[0x0][0x2ec] ;  /* 0x0000bb0043007a20 */ /* 0x004fe40000410000 */
[-C--:B---3--:R-:W-:Y:S02]  /*3fe0*/  FFMA.FTZ R5, R206, -R68.reuse, R103 ;  /* 0x80000044ce057223 */ /* 0x088fe40000010067 */
[----:B------:R2:W-:Y:S01]  /*3ff0*/  MUFU.TANH R67, R0 ;  /* 0x0000000000437308 */ /* 0x0005e20000002400 */
[----:B------:R-:W-:Y:S02]  /*4000*/  FMUL.FTZ R28, R28, c[0x0][0x2ec] ;  /* 0x0000bb001c1c7a20 */ /* 0x000fe40000410000 */
[----:B------:R-:W-:Y:S01]  /*4010*/  FSEL R48, R5, -INF , !P1 ;  /* 0xff80000005307808 */ /* 0x000fe20004800000 */
[----:B-----5:R-:W-:Y:S01]  /*4020*/  FFMA.FTZ R5, R210, -R68, R107 ;  /* 0x80000044d2057223 */ /* 0x020fe2000001006b */
[----:B------:R-:W-:Y:S01]  /*4030*/  HMMA.16816.F32 R20, R52, R122, R20 ;  /* 0x0000007a3414723c */ /* 0x000fe20000001814 */
[----:B------:R-:W-:-:S04]  /*4040*/  FMUL.FTZ R29, R29, c[0x0][0x2ec] ;  /* 0x0000bb001d1d7a20 */ /* 0x000fc80000410000 */
[----:B------:R3:W-:Y:S02]  /*4050*/  MUFU.TANH R54, R29 ;  /* 0x0000001d00367308 */ /* 0x0007e40000002400 */
[----:B------:R-:W-:Y:S01]  /*4060*/  FSEL R52, R5, -INF , !P6 ;  /* 0xff80000005347808 */ /* 0x000fe20007000000 */
[----:B------:R-:W-:Y:S01]  /*4070*/  HMMA.16816.F32 R16, R12, R90, R16 ;  /* 0x0000005a0c10723c */ /* 0x000fe20000001810 */
[----:B------:R-:W-:Y:S02]  /*4080*/  FFMA.FTZ R5, R209, -R68, R111 ;  /* 0x80000044d1057223 */ /* 0x000fe4000001006f */
[----:B--2---:R-:W-:-:S04]  /*4090*/  FMUL.FTZ R0, R80, c[0x0][0x2ec] ;  /* 0x0000bb0050007a20 */ /* 0x004fc80000410000 */
[----:B------:R2:W-:Y:S01]  /*40a0*/  MUFU.TANH R71, R0 ;  /* 0x0000000000477308 */ /* 0x0005e20000002400 */
[----:B---3--:R-:W-:-:S08]  /*40b0*/  FFMA.FTZ R29, R238, -R68, R219 ;  /* 0x80000044ee1d7223 */ /* 0x008fd000000100db */
[----:B------:R-:W-:Y:S01]  /*40c0*/  HMMA.16816.F32 R12, R32, R118, R20 ;  /* 0x00000076200c723c */ /* 0x000fe20000001814 */
[----:B--2---:R-:W-:-:S06]  /*40d0*/  FMUL.FTZ R0, R81, c[0x0][0x2ec] ;  /* 0x0000bb0051007a20 */ /* 0x004fcc0000410000 */
[-C--:B------:R-:W-:Y:S01]  /*40e0*/  FFMA.FTZ R23, R165, -R68.reuse, R225 ;  /* 0x80000044a5177223 */ /* 0x080fe200000100e1 */
[----:B------:R2:W-:Y:S01]  /*40f0*/  MUFU.TANH R81, R0 ;  /* 0x0000000000517308 */ /* 0x0005e20000002400 */
[----:B------:R-:W-:Y:S11]  /*4100*/  FFMA.FTZ R22, R161, -R68, R227 ;  /* 0x80000044a1167223 */ /* 0x000ff600000100e3 */
[----:B------:R-:W-:Y:S04]  /*4110*/  @!UPT UIADD3 URZ, URZ, URZ, URZ ;  /* 0x0000003f3f3ff290 */ /* 0x000fe8000fffe03f */
[----:B------:R-:W-:Y:S01]  /*4120*/  HMMA.16816.F32 R8, R8, R90, R12 ;  /* 0x0000005a0808723c */ /* 0x000fe2000000180c */
[----:B--2---:R-:W-:-:S04]  /*4130*/  FMUL.FTZ R0, R82, c[0x0][0x2ec] ;  /* 0x0000bb0052007a20 */ /* 0x004fc80000410000 */
[----:B------:R2:W-:Y:S02]  /*4140*/  MUFU.TANH R66, R0 ;  /* 0x0000000000427308 */ /* 0x0005e40000002400 */
[----:B--2---:R-:W-:Y:S11]  /*4150*/  FMUL.FTZ R0, R83, c[0x0][0x2ec] ;  /* 0x0000bb0053007a20 */ /* 0x004ff60000410000 */
[----:B------:R-:W-:Y:S06]  /*4160*/  @!UPT UIADD3 URZ, URZ, URZ, URZ ;  /* 0x0000003f3f3ff290 */ /* 0x000fec000fffe03f */
[----:B------:R-:W-:Y:S01]  /*4170*/  FMUL.FTZ R9, R9, c[0x0][0x2ec] ;  /* 0x0000bb0009097a20 */ /* 0x000fe20000410000 */
[----:B------:R2:W-:Y:S01]  /*4180*/  MUFU.TANH R80, R0 ;  /* 0x0000000000507308 */ /* 0x0005e20000002400 */
[----:B------:R-:W-:Y:S02]  /*4190*/  FMUL.FTZ R8, R8, c[0x0][0x2ec] ;  /* 0x0000bb0008087a20 */ /* 0x000fe40000410000 */
[----:B------:R-:W-:-:S05]  /*41a0*/  FMUL.FTZ R11, R11, c[0x0][0x2ec] ;  /* 0x0000bb000b0b7a20 */ /* 0x000fca0000410000 */
[----:B------:R-:W3:Y:S01]  /*41b0*/  MUFU.TANH R14, R9 ;  /* 0x00000009000e7308 */ /* 0x000ee20000002400 */
[----:B--2---:R-:W-:-:S07]  /*41c0*/  FMUL.FTZ R0, R56, c[0x0][0x2ec] ;  /* 0x0000bb0038007a20 */ /* 0x004fce0000410000 */
[----:B------:R-:W2:Y:S01]  /*41d0*/  MUFU.TANH R15, R8 ;  /* 0x00000008000f7308 */ /* 0x000ea20000002400 */
[----:B---3--:R-:W-:-:S07]  /*41e0*/  FFMA.FTZ R14, R154, -R68, R14 ;  /* 0x800000449a0e7223 */ /* 0x008fce000001000e */
[----:B------:R3:W-:Y:S08]  /*41f0*/  MUFU.TANH R63, R0 ;  /* 0x00000000003f7308 */ /* 0x0007f00000002400 */
[----:B------:R4:W-:Y:S01]  /*4200*/  MUFU.TANH R56, R28 ;  /* 0x0000001c00387308 */ /* 0x0009e20000002400 */
[----:B--2---:R-:W-:Y:S02]  /*4210*/  FFMA.FTZ R15, R155, -R68, R15 ;  /* 0x800000449b0f7223 */ /* 0x004fe4000001000f */
[----:B---3--:R-:W-:-:S05]  /*4220*/  FMUL.FTZ R0, R57, c[0x0][0x2ec] ;  /* 0x0000bb0039007a20 */ /* 0x008fca0000410000 */
[----:B------:R-:W2:Y:S01]  /*4230*/  MUFU.TANH R8, R11 ;  /* 0x0000000b00087308 */ /* 0x000ea20000002400 */
[----:B----4-:R-:W-:-:S07]  /*4240*/  FFMA.FTZ R28, R235, -R68, R217 ;  /* 0x80000044eb1c7223 */ /* 0x010fce00000100d9 */
[----:B------:R3:W-:Y:S08]  /*4250*/  MUFU.TANH R61, R0 ;  /* 0x00000000003d7308 */ /* 0x0007f00000002400 */
[----:B------:R4:W5:Y:S01]  /*4260*/  MUFU.TANH R57, R39 ;  /* 0x0000002700397308 */ /* 0x0009620000002400 */
[----:B--2---:R-:W-:Y:S02]  /*4270*/  FFMA.FTZ R8, R92, -R68, R8 ;  /* 0x800000445c087223 */ /* 0x004fe40000010008 */
[----:B---3--:R-:W-:-:S05]  /*4280*/  FMUL.FTZ R0, R58, c[0x0][0x2ec] ;  /* 0x0000bb003a007a20 */ /* 0x008fca0000410000 */
[----:B------:R2:W3:Y:S01]  /*4290*/  MUFU.TANH R58, R38 ;  /* 0x00000026003a7308 */ /* 0x0004e20000002400 */
[----:B----4-:R-:W-:Y:S01]  /*42a0*/  FSEL R39, R3, -INF , !P0 ;  /* 0xff80000003277808 */ /* 0x010fe20004000000 */
[----:B------:R-:W-:-:S06]  /*42b0*/  FFMA.FTZ R3, R202, -R68, R97 ;  /* 0x80000044ca037223 */ /* 0x000fcc0000010061 */
[----:B------:R4:W1:Y:S01]  /*42c0*/  MUFU.TANH R62, R0 ;  /* 0x00000000003e7308 */ /* 0x0008620000002400 */
[-C--:B-----5:R-:W-:Y:S01]  /*42d0*/  FFMA.FTZ R12, R166, -R68.reuse, R57 ;  /* 0x80000044a60c7223 */ /* 0x0a0fe20000010039 */
[----:B------:R-:W-:Y:S02]  /*42e0*/  IADD3 R202, R201, 0x1800, RZ ;  /* 0x00001800c9ca7810 */ /* 0x000fe40007ffe0ff */
[----:B--2---:R-:W-:Y:S01]  /*42f0*/  FSEL R38, R3, -INF , !P1 ;  /* 0xff80000003267808 */ /* 0x004fe20004800000 */
[-C--:B------:R-:W-:Y:S02]  /*4300*/  FFMA.FTZ R3, R207, -R68.reuse, R106 ;  /* 0x80000044cf037223 */ /* 0x080fe4000001006a */
[----:B---3--:R-:W-:-:S03]  /*4310*/  FFMA.FTZ R13, R170, -R68, R58 ;  /* 0x80000044aa0d7223 */ /* 0x008fc6000001003a */
[----:B------:R-:W-:Y:S01]  /*4320*/  FSEL R32, R3, -INF , !P6 ;  /* 0xff80000003207808 */ /* 0x000fe20007000000 */
[-C--:B------:R-:W-:Y:S02]  /*4330*/  FFMA.FTZ R3, R194, -R68.reuse, R101 ;  /* 0x80000044c2037223 */ /* 0x080fe40000010065 */
[----:B----4-:R-:W-:Y:S02]  /*4340*/  FMUL.FTZ R0, R59, c[0x0][0x2ec] ;  /* 0x0000bb003b007a20 */ /* 0x010fe40000410000 */
[----:B------:R2:W-:Y:S01]  /*4350*/  MUFU.TANH R59, R37 ;  /* 0x00000025003b7308 */ /* 0x0005e20000002400 */
[----:B------:R-:W-:Y:S01]  /*4360*/  FSEL R47, R3, -INF , !P5 ;  /* 0xff800000032f7808 */ /* 0x000fe20006800000 */
[-C--:B------:R-:W-:Y:S02]  /*4370*/  FFMA.FTZ R3, R188, -R68.reuse, R102 ;  /* 0x80000044bc037223 */ /* 0x080fe40000010066 */
[----:B-1----:R-:W-:-:S03]  /*4380*/  FFMA.FTZ R25, R172, -R68, R62 ;  /* 0x80000044ac197223 */ /* 0x002fc6000001003e */
[----:B------:R-:W-:Y:S01]  /*4390*/  FSEL R46, R3, -INF , !P4 ;  /* 0xff800000032e7808 */ /* 0x000fe20006000000 */
[----:B------:R1:W3:Y:S01]  /*43a0*/  MUFU.TANH R65, R0 ;  /* 0x0000000000417308 */ /* 0x0002e20000002400 */
[-C--:B------:R-:W-:Y:S01]  /*43b0*/  FFMA.FTZ R3, R186, -R68.reuse, R73 ;  /* 0x80000044ba037223 */ /* 0x080fe20000010049 */
[----:B--2---:R-:W-:Y:S01]  /*43c0*/  FSEL R37, R6, -INF , !P0 ;  /* 0xff80000006257808 */ /* 0x004fe20004000000 */
[----:B------:R-:W-:Y:S02]  /*43d0*/  FFMA.FTZ R6, R214, -R68, R105 ;  /* 0x80000044d6067223 */ /* 0x000fe40000010069 */
[----:B-1----:R-:W-:-:S03]  /*43e0*/  FMUL.FTZ R0, R36, c[0x0][0x2ec] ;  /* 0x0000bb0024007a20 */ /* 0x002fc60000410000 */
[----:B------:R-:W-:Y:S01]  /*43f0*/  FSEL R36, R6, -INF , !P1 ;  /* 0xff80000006247808 */ /* 0x000fe20004800000 */
[-C--:B------:R-:W-:Y:S01]  /*4400*/  FFMA.FTZ R6, R216, -R68.reuse, R108 ;  /* 0x80000044d8067223 */ /* 0x080fe2000001006c */
[----:B------:R1:W-:Y:S01]  /*4410*/  MUFU.TANH R60, R0 ;  /* 0x00000000003c7308 */ /* 0x0003e20000002400 */
[----:B---3--:R-:W-:-:S03]  /*4420*/  FFMA.FTZ R24, R168, -R68, R65 ;  /* 0x80000044a8187223 */ /* 0x008fc60000010041 */
[----:B------:R-:W-:Y:S01]  /*4430*/  FSEL R44, R6, -INF , !P6 ;  /* 0xff800000062c7808 */ /* 0x000fe20007000000 */
[-C--:B------:R-:W-:Y:S01]  /*4440*/  FFMA.FTZ R6, R218, -R68.reuse, R137 ;  /* 0x80000044da067223 */ /* 0x080fe20000010089 */
[----:B------:R-:W-:Y:S01]  /*4450*/  FSEL R137, R5, -INF , !P5 ;  /* 0xff80000005897808 */ /* 0x000fe20006800000 */
[----:B------:R-:W-:-:S03]  /*4460*/  FFMA.FTZ R5, R190, -R68, R138 ;  /* 0x80000044be057223 */ /* 0x000fc6000001008a */
[----:B------:R-:W-:Y:S01]  /*4470*/  FSEL R34, R6, -INF , !P5 ;  /* 0xff80000006227808 */ /* 0x000fe20006800000 */
[-C--:B------:R-:W-:Y:S01]  /*4480*/  FFMA.FTZ R6, R220, -R68.reuse, R139 ;  /* 0x80000044dc067223 */ /* 0x080fe2000001008b */
[----:B------:R-:W-:Y:S01]  /*4490*/  FSEL R135, R5, -INF , !P4 ;  /* 0xff80000005877808 */ /* 0x000fe20006000000 */
[----:B------:R-:W-:-:S03]  /*44a0*/  FFMA.FTZ R5, R192, -R68, R87 ;  /* 0x80000044c0057223 */ /* 0x000fc60000010057 */
[----:B------:R-:W-:Y:S01]  /*44b0*/  FSEL R35, R6, -INF , !P4 ;  /* 0xff80000006237808 */ /* 0x000fe20006000000 */
[-C--:B------:R-:W-:Y:S01]  /*44c0*/  FFMA.FTZ R6, R224, -R68.reuse, R98 ;  /* 0x80000044e0067223 */ /* 0x080fe20000010062 */
[----:B-1----:R-:W-:Y:S02]  /*44d0*/  SHF.R.S32.HI R0, RZ, 0x1f, R70 ;  /* 0x0000001fff007819 */ /* 0x002fe40000011446 */
[----:B------:R-:W-:Y:S01]  /*44e0*/  FSEL R133, R5, -INF , !P3 ;  /* 0xff80000005857808 */ /* 0x000fe20005800000 */
[----:B------:R-:W-:Y:S01]  /*44f0*/  FFMA.FTZ R5, R182, -R68, R94 ;  /* 0x80000044b6057223 */ /* 0x000fe2000001005e */
[----:B------:R-:W-:Y:S02]  /*4500*/  LEA.HI R0, R0, R70, RZ, 0x2 ;  /* 0x0000004600007211 */ /* 0x000fe400078f10ff */
[----:B------:R-:W-:Y:S01]  /*4510*/  FSEL R106, R6, -INF , !P3 ;  /* 0xff800000066a7808 */ /* 0x000fe20005800000 */
[----:B------:R-:W-:Y:S01]  /*4520*/  FFMA.FTZ R6, R226, -R68, R99 ;  /* 0x80000044e2067223 */ /* 0x000fe20000010063 */
[----:B------:R-:W-:-:S02]  /*4530*/  LOP3.LUT R0, R0, 0xfffffffc, RZ, 0xc0, !PT ;  /* 0xfffffffc00007812 */ /* 0x000fc400078ec0ff */
[----:B------:R-:W-:Y:S02]  /*4540*/  LOP3.LUT R224, R112, 0x3, RZ, 0xc0, !PT ;  /* 0x0000000370e07812 */ /* 0x000fe400078ec0ff */
[----:B------:R-:W-:-:S05]  /*4550*/  IADD3 R0, R70, -R0, RZ ;  /* 0x8000000046007210 */ /* 0x000fca0007ffe0ff */
[----:B------:R1:W-:Y:S02]  /*4560*/  STL [R1+0x1c], R0 ;  /* 0x00001c0001007387 */ /* 0x0003e40000100800 */
[-C--:B-1----:R-:W-:Y:S02]  /*4570*/  FFMA.FTZ R0, R185, -R68.reuse, R7 ;  /* 0x80000044b9007223 */ /* 0x082fe40000010007 */
[----:B------:R-:W-:Y:S02]  /*4580*/  FMUL.FTZ R7, R30, c[0x0][0x2ec] ;  /* 0x0000bb001e077a20 */ /* 0x000fe40000410000 */
[-C--:B------:R-:W-:Y:S01]  /*4590*/  FFMA.FTZ R30, R248, -R68.reuse, R61 ;  /* 0x80000044f81e7223 */ /* 0x080fe2000001003d */
[----:B------:R-:W-:Y:S01]  /*45a0*/  FSEL R45, R0, -INF , !P2 ;  /* 0xff800000002d7808 */ /* 0x000fe20005000000 */
[----:B------:R-:W-:Y:S01]  /*45b0*/  FFMA.FTZ R0, R187, -R68, R100 ;  /* 0x80000044bb007223 */ /* 0x000fe20000010064 */
[----:B------:R1:W2:Y:S01]  /*45c0*/  MUFU.TANH R53, R7 ;  /* 0x0000000700357308 */ /* 0x0002a20000002400 */
[----:B------:R-:W-:Y:S01]  /*45d0*/  BAR.SYNC.DEFER_BLOCKING 0x0 ;  /* 0x0000000000007b1d */ /* 0x000fe20000010000 */
[----:B------:R-:W-:-:S02]  /*45e0*/  ISETP.GE.AND P2, PT, R145, R72, PT ;  /* 0x000000489100720c */ /* 0x000fc40003f46270 */
[----:B------:R-:W-:Y:S01]  /*45f0*/  FSEL R42, R0, -INF , !P0 ;  /* 0xff800000002a7808 */ /* 0x000fe20004000000 */
[-C--:B------:R-:W-:Y:S01]  /*4600*/  FFMA.FTZ R0, R191, -R68.reuse, R74 ;  /* 0x80000044bf007223 */ /* 0x080fe2000001004a */
[----:B------:R-:W-:Y:S01]  /*4610*/  FSEL R74, R3, -INF , !P3 ;  /* 0xff800000034a7808 */ /* 0x000fe20005800000 */
[----:B------:R-:W-:Y:S01]  /*4620*/  FFMA.FTZ R3, R179, -R68, R85 ;  /* 0x80000044b3037223 */ /* 0x000fe20000010055 */
[----:B------:R-:W-:Y:S02]  /*4630*/  ISETP.GE.AND P0, PT, R147, R72, PT ;  /* 0x000000489300720c */ /* 0x000fe40003f06270 */
[----:B------:R-:W-:Y:S01]  /*4640*/  FSEL R41, R0, -INF , !P1 ;  /* 0xff80000000297808 */ /* 0x000fe20004800000 */
[-C--:B------:R-:W-:Y:S01]  /*4650*/  FFMA.FTZ R0, R204, -R68.reuse, R93 ;  /* 0x80000044cc007223 */ /* 0x080fe2000001005d */
[----:B------:R-:W-:Y:S01]  /*4660*/  FSEL R73, R3, -INF , !P2 ;  /* 0xff80000003497808 */ /* 0x000fe20005000000 */
[-C--:B------:R-:W-:Y:S01]  /*4670*/  FFMA.FTZ R3, R177, -R68.reuse, R71 ;  /* 0x80000044b1037223 */ /* 0x080fe20000010047 */
[----:B------:R-:W-:Y:S01]  /*4680*/  FSEL R105, R6, -INF , !P2 ;  /* 0xff80000006697808 */ /* 0x000fe20005000000 */
[-C--:B------:R-:W-:Y:S01]  /*4690*/  FFMA.FTZ R6, R234, -R68.reuse, R215 ;  /* 0x80000044ea067223 */ /* 0x080fe200000100d7 */
[----:B------:R-:W-:Y:S01]  /*46a0*/  FSEL R33, R0, -INF , !P6 ;  /* 0xff80000000217808 */ /* 0x000fe20007000000 */
[----:B-1----:R-:W-:Y:S01]  /*46b0*/  FMUL.FTZ R7, R31, c[0x0][0x2ec] ;  /* 0x0000bb001f077a20 */ /* 0x002fe20000410000 */
[----:B------:R-:W-:Y:S01]  /*46c0*/  FSEL R132, R5, -INF , !P2 ;  /* 0xff80000005847808 */ /* 0x000fe20005000000 */
[-C--:B------:R-:W-:Y:S01]  /*46d0*/  FFMA.FTZ R0, R184, -R68.reuse, R84 ;  /* 0x80000044b8007223 */ /* 0x080fe20000010054 */
[----:B------:R-:W-:Y:S01]  /*46e0*/  FSEL R134, R3, -INF , !P0 ;  /* 0xff80000003867808 */ /* 0x000fe20004000000 */
[----:B------:R1:W3:Y:S01]  /*46f0*/  MUFU.TANH R51, R7 ;  /* 0x0000000700337308 */ /* 0x0002e20000002400 */
[-C--:B------:R-:W-:Y:S01]  /*4700*/  FFMA.FTZ R5, R178, -R68.reuse, R213 ;  /* 0x80000044b2057223 */ /* 0x080fe200000100d5 */
[----:B------:R-:W-:Y:S01]  /*4710*/  FSEL R107, R6, -INF , !P0 ;  /* 0xff800000066b7808 */ /* 0x000fe20004000000 */
[----:B------:R-:W-:Y:S01]  /*4720*/  FMUL.FTZ R3, R10, c[0x0][0x2ec] ;  /* 0x0000bb000a037a20 */ /* 0x000fe20000410000 */
[----:B------:R-:W-:Y:S01]  /*4730*/  FSEL R88, R0, -INF , !P5 ;  /* 0xff80000000587808 */ /* 0x000fe20006800000 */
[----:B------:R-:W-:Y:S01]  /*4740*/  FFMA.FTZ R0, R183, -R68, R86 ;  /* 0x80000044b7007223 */ /* 0x000fe20000010056 */
[----:B------:R-:W-:Y:S01]  /*4750*/  ISETP.GE.AND P1, PT, R148, R72, PT ;  /* 0x000000489400720c */ /* 0x000fe20003f26270 */
[-C--:B------:R-:W-:Y:S01]  /*4760*/  FFMA.FTZ R6, R180, -R68.reuse, R223 ;  /* 0x80000044b4067223 */ /* 0x080fe200000100df */
[----:B------:R4:W5:Y:S01]  /*4770*/  MUFU.TANH R9, R3 ;  /* 0x0000000300097308 */ /* 0x0009620000002400 */
[-C--:B------:R-:W-:Y:S01]  /*4780*/  FFMA.FTZ R31, R249, -R68.reuse, R63 ;  /* 0x80000044f91f7223 */ /* 0x080fe2000001003f */
[----:B------:R-:W-:Y:S01]  /*4790*/  FSEL R77, R0, -INF , !P4 ;  /* 0xff800000004d7808 */ /* 0x000fe20006000000 */
[-C--:B------:R-:W-:Y:S01]  /*47a0*/  FFMA.FTZ R0, R181, -R68.reuse, R64 ;  /* 0x80000044b5007223 */ /* 0x080fe20000010040 */
[----:B------:R-:W-:Y:S01]  /*47b0*/  FSEL R146, R6, -INF , !P1 ;  /* 0xff80000006927808 */ /* 0x000fe20004800000 */
[----:B--2---:R-:W-:Y:S01]  /*47c0*/  FFMA.FTZ R11, R163, -R68, R53 ;  /* 0x80000044a30b7223 */ /* 0x004fe20000010035 */
[----:B------:R-:W-:Y:S01]  /*47d0*/  ISETP.GE.AND P6, PT, R149, R72, PT ;  /* 0x000000489500720c */ /* 0x000fe20003fc6270 */
[----:B-1----:R-:W-:Y:S01]  /*47e0*/  FMUL.FTZ R7, R16, c[0x0][0x2ec] ;  /* 0x0000bb0010077a20 */ /* 0x002fe20000410000 */
[----:B------:R-:W-:Y:S01]  /*47f0*/  FSEL R75, R0, -INF , !P3 ;  /* 0xff800000004b7808 */ /* 0x000fe20005800000 */
[----:B---3--:R-:W-:Y:S01]  /*4800*/  FFMA.FTZ R10, R136, -R68, R51 ;  /* 0x80000044880a7223 */ /* 0x008fe20000010033 */
[----:B------:R-:W-:Y:S01]  /*4810*/  ISETP.GE.AND P3, PT, R153, R72, PT ;  /* 0x000000489900720c */ /* 0x000fe20003f66270 */
[----:B------:R1:W2:Y:S01]  /*4820*/  MUFU.TANH R27, R7 ;  /* 0x00000007001b7308 */ /* 0x0002a20000002400 */
[----:B------:R-:W-:Y:S01]  /*4830*/  FSEL R153, R5, -INF , !P0 ;  /* 0xff80000005997808 */ /* 0x000fe20004000000 */
[----:B------:R-:W-:Y:S01]  /*4840*/  FFMA.FTZ R5, R176, -R68, R81 ;  /* 0x80000044b0057223 */ /* 0x000fe20000010051 */
[----:B------:R-:W-:Y:S01]  /*4850*/  ISETP.GE.AND P5, PT, R150, R72, PT ;  /* 0x000000489600720c */ /* 0x000fe20003fa6270 */
[----:B----4-:R-:W-:Y:S01]  /*4860*/  FFMA.FTZ R3, R173, -R68, R80 ;  /* 0x80000044ad037223 */ /* 0x010fe20000010050 */
[----:B------:R-:W-:Y:S01]  /*4870*/  ISETP.GE.AND P4, PT, R152, R72, PT ;  /* 0x000000489800720c */ /* 0x000fe20003f86270 */
[-C--:B------:R-:W-:Y:S01]  /*4880*/  FFMA.FTZ R0, R175, -R68.reuse, R67 ;  /* 0x80000044af007223 */ /* 0x080fe20000010043 */
[----:B------:R-:W-:Y:S01]  /*4890*/  FSEL R129, R5, -INF , !P1 ;  /* 0xff80000005817808 */ /* 0x000fe20004800000 */
[-C--:B------:R-:W-:Y:S01]  /*48a0*/  FFMA.FTZ R16, R158, -R68.reuse, R54 ;  /* 0x800000449e107223 */ /* 0x080fe20000010036 */
[----:B------:R-:W-:Y:S01]  /*48b0*/  FSEL R136, R3, -INF , !P1 ;  /* 0xff80000003887808 */ /* 0x000fe20004800000 */
[-C--:B-----5:R-:W-:Y:S01]  /*48c0*/  FFMA.FTZ R9, R96, -R68.reuse, R9 ;  /* 0x8000004460097223 */ /* 0x0a0fe20000010009 */
[----:B------:R-:W-:Y:S01]  /*48d0*/  FSEL R76, R0, -INF , !P2 ;  /* 0xff800000004c7808 */ /* 0x000fe20005000000 */
[----:B------:R-:W-:Y:S01]  /*48e0*/  FFMA.FTZ R0, R174, -R68, R66 ;  /* 0x80000044ae007223 */ /* 0x000fe20000010042 */
[----:B------:R-:W-:-:S02]  /*48f0*/  ISETP.GE.AND P2, PT, R156, R72, PT ;  /* 0x000000489c00720c */ /* 0x000fc40003f46270 */
[----:B------:R-:W-:Y:S01]  /*4900*/  IADD3 R204, R201, 0x800, RZ ;  /* 0x00000800c9cc7810 */ /* 0x000fe20007ffe0ff */
[----:B-1----:R-:W-:Y:S01]  /*4910*/  FMUL.FTZ R7, R17, c[0x0][0x2ec] ;  /* 0x0000bb0011077a20 */ /* 0x002fe20000410000 */
[----:B------:R-:W-:Y:S01]  /*4920*/  FSEL R140, R0, -INF , !P0 ;  /* 0xff800000008c7808 */ /* 0x000fe20004000000 */
[----:B--2---:R-:W-:Y:S01]  /*4930*/  FFMA.FTZ R27, R233, -R68, R27 ;  /* 0x80000044e91b7223 */ /* 0x004fe2000001001b */
[----:B------:R-:W-:Y:S01]  /*4940*/  ISETP.GE.AND P0, PT, R157, R72, PT ;  /* 0x000000489d00720c */ /* 0x000fe20003f06270 */
[----:B------:R1:W2:Y:S01]  /*4950*/  MUFU.TANH R26, R7 ;  /* 0x00000007001a7308 */ /* 0x0002a20000002400 */
[----:B------:R-:W-:Y:S01]  /*4960*/  FFMA.FTZ R17, R164, -R68, R56 ;  /* 0x80000044a4117223 */ /* 0x000fe20000010038 */
[----:B------:R-:W-:Y:S01]  /*4970*/  FSEL R128, R31, -INF , !P6 ;  /* 0xff8000001f807808 */ /* 0x000fe20007000000 */
[----:B------:R-:W-:Y:S01]  /*4980*/  IMAD.IADD R0, R169, 0x1, R151 ;  /* 0x00000001a9007824 */ /* 0x000fe200078e0297 */
[----:B------:R-:W-:Y:S02]  /*4990*/  FSEL R147, R25, -INF , !P6 ;  /* 0xff80000019937808 */ /* 0x000fe40007000000 */
[----:B------:R-:W-:-:S02]  /*49a0*/  FSEL R138, R13, -INF , !P6 ;  /* 0xff8000000d8a7808 */ /* 0x000fc40007000000 */
[----:B------:R-:W-:Y:S02]  /*49b0*/  FSEL R142, R30, -INF , !P5 ;  /* 0xff8000001e8e7808 */ /* 0x000fe40006800000 */
[----:B------:R-:W-:Y:S02]  /*49c0*/  FSEL R148, R24, -INF , !P5 ;  /* 0xff80000018947808 */ /* 0x000fe40006800000 */
[----:B------:R-:W-:Y:S02]  /*49d0*/  FSEL R139, R12, -INF , !P5 ;  /* 0xff8000000c8b7808 */ /* 0x000fe40006800000 */
[----:B------:R-:W-:Y:S01]  /*49e0*/  FSEL R141, R29, -INF , !P4 ;  /* 0xff8000001d8d7808 */ /* 0x000fe20006000000 */
[----:B-1----:R-:W-:Y:S01]  /*49f0*/  FMUL.FTZ R7, R18, c[0x0][0x2ec] ;  /* 0x0000bb0012077a20 */ /* 0x002fe20000410000 */
[----:B------:R-:W-:Y:S01]  /*4a00*/  FSEL R149, R17, -INF , !P4 ;  /* 0xff80000011957808 */ /* 0x000fe20006000000 */
[-C--:B--2---:R-:W-:Y:S01]  /*4a10*/  FFMA.FTZ R26, R232, -R68.reuse, R26 ;  /* 0x80000044e81a7223 */ /* 0x084fe2000001001a */
[----:B------:R-:W-:Y:S01]  /*4a20*/  FSEL R154, R11, -INF , !P4 ;  /* 0xff8000000b9a7808 */ /* 0x000fe20006000000 */
[----:B------:R1:W2:Y:S01]  /*4a30*/  MUFU.TANH R21, R7 ;  /* 0x0000000700157308 */ /* 0x0002a20000002400 */
[----:B------:R-:W-:Y:S01]  /*4a40*/  FFMA.FTZ R18, R167, -R68, R59 ;  /* 0x80000044a7127223 */ /* 0x000fe2000001003b */
[----:B------:R-:W-:-:S02]  /*4a50*/  FSEL R143, R28, -INF , !P3 ;  /* 0xff8000001c8f7808 */ /* 0x000fc40005800000 */
[----:B------:R-:W-:Y:S02]  /*4a60*/  FSEL R158, R22, -INF , !P3 ;  /* 0xff800000169e7808 */ /* 0x000fe40005800000 */
[----:B------:R-:W-:Y:S02]  /*4a70*/  FSEL R131, R18, -INF , !P5 ;  /* 0xff80000012837808 */ /* 0x000fe40006800000 */
[----:B------:R-:W-:Y:S02]  /*4a80*/  FSEL R150, R16, -INF , !P3 ;  /* 0xff80000010967808 */ /* 0x000fe40005800000 */
[----:B------:R-:W-:Y:S02]  /*4a90*/  FSEL R155, R10, -INF , !P3 ;  /* 0xff8000000a9b7808 */ /* 0x000fe40005800000 */
[----:B------:R-:W-:Y:S02]  /*4aa0*/  FSEL R144, R27, -INF , !P2 ;  /* 0xff8000001b907808 */ /* 0x000fe40005000000 */
[----:B------:R-:W-:Y:S01]  /*4ab0*/  FSEL R151, R15, -INF , !P2 ;  /* 0xff8000000f977808 */ /* 0x000fe20005000000 */
[----:B-1----:R-:W-:Y:S01]  /*4ac0*/  FMUL.FTZ R7, R19, c[0x0][0x2ec] ;  /* 0x0000bb0013077a20 */ /* 0x002fe20000410000 */
[----:B------:R-:W-:Y:S01]  /*4ad0*/  FSEL R156, R9, -INF , !P2 ;  /* 0xff800000099c7808 */ /* 0x000fe20005000000 */
[-C--:B------:R-:W-:Y:S01]  /*4ae0*/  FFMA.FTZ R19, R171, -R68.reuse, R60 ;  /* 0x80000044ab137223 */ /* 0x080fe2000001003c */
[----:B------:R-:W-:Y:S01]  /*4af0*/  FSEL R145, R26, -INF , !P0 ;  /* 0xff8000001a917808 */ /* 0x000fe20004000000 */
[----:B------:R1:W3:Y:S01]  /*4b00*/  MUFU.TANH R20, R7 ;  /* 0x0000000700147308 */ /* 0x0002e20000002400 */
[----:B--2---:R-:W-:Y:S01]  /*4b10*/  FFMA.FTZ R21, R160, -R68, R21 ;  /* 0x80000044a0157223 */ /* 0x004fe20000010015 */
[----:B------:R-:W-:-:S02]  /*4b20*/  FSEL R152, R14, -INF , !P0 ;  /* 0xff8000000e987808 */ /* 0x000fc40004000000 */
[----:B------:R-:W-:Y:S02]  /*4b30*/  FSEL R130, R19, -INF , !P6 ;  /* 0xff80000013827808 */ /* 0x000fe40007000000 */
[----:B------:R-:W-:Y:S02]  /*4b40*/  FSEL R160, R21, -INF , !P2 ;  /* 0xff80000015a07808 */ /* 0x000fe40005000000 */
[----:B------:R-:W-:Y:S01]  /*4b50*/  FSEL R157, R8, -INF , !P0 ;  /* 0xff800000089d7808 */ /* 0x000fe20004000000 */
[-C--:B-1----:R-:W-:Y:S02]  /*4b60*/  FFMA.FTZ R7, R250, -R68.reuse, R221 ;  /* 0x80000044fa077223 */ /* 0x082fe400000100dd */
[----:B---3--:R-:W-:Y:S01]  /*4b70*/  FFMA.FTZ R20, R159, -R68, R20 ;  /* 0x800000449f147223 */ /* 0x008fe20000010014 */
[----:B------:R-:W-:Y:S02]  /*4b80*/  FSEL R159, R23, -INF , !P4 ;  /* 0xff800000179f7808 */ /* 0x000fe40006000000 */
[----:B------:R-:W-:-:S02]  /*4b90*/  FSEL R104, R7, -INF , !P1 ;  /* 0xff80000007687808 */ /* 0x000fc40004800000 */
[----:B------:R-:W-:Y:S02]  /*4ba0*/  ISETP.GE.AND P1, PT, R72, 0x41, PT ;  /* 0x000000414800780c */ /* 0x000fe40003f26270 */
[----:B------:R-:W-:-:S11]  /*4bb0*/  FSEL R161, R20, -INF , !P0 ;  /* 0xff80000014a17808 */ /* 0x000fd60004000000 */
[----:B------:R-:W-:Y:S05]  /*4bc0*/  @!P1 BRA `(.L_x_1560) ;  /* 0x000003a000009947 */ /* 0x000fea0003800000 */
[----:B------:R-:W-:Y:S01]  /*4bd0*/  IMAD.MOV.U32 R114, RZ, RZ, c[0x0][0x198] ;  /* 0x00006600ff727624 */ /* 0x000fe200078e00ff */
[----:B------:R-:W-:Y:S01]  /*4be0*/  ISETP.GE.AND P0, PT, R240, c[0x0][0x220], PT ;  /* 0x00008800f0007a0c */ /* 0x000fe20003f06270 */
[----:B------:R-:W-:Y:S01]  /*4bf0*/  IMAD.MOV.U32 R113, RZ, RZ, 0x6 ;  /* 0x00000006ff717424 */ /* 0x000fe200078e00ff */
[----:B------:R-:W-:Y:S01]  /*4c00*/  LEA.HI.SX32 R8, R222, 0xfffffffe, 0x1a ;  /* 0xfffffffede087811 */ /* 0x000fe200078fd2ff */
[----:B------:R-:W-:Y:S01]  /*4c10*/  IMAD.MOV.U32 R112, RZ, RZ, c[0x0][0x198] ;  /* 0x00006600ff707624 */ /* 0x000fe200078e00ff */
[----:B------:R-:W-:Y:S02]  /*4c20*/  BSSY B0, `(.L_x_1561) ;  /* 0x0000033000007945 */ /* 0x000fe40003800000 */
[----:B------:R-:W-:Y:S01]  /*4c30*/  SHF.L.U64.HI R113, R114, R113, c[0x0][0x19c] ;  /* 0x0000670072717619 */ /* 0x000fe20000010271 */
[----:B------:R-:W-:Y:S01]  /*4c40*/  IMAD.SHL.U32 R114, R112, 0x40, RZ ;  /* 0x0000004070727824 */ /* 0x000fe200078e00ff */
[----:B------:R-:W-:-:S03]  /*4c50*/  SHF.R.S32.HI R3, RZ, 0x1f, R8 ;  /* 0x0000001fff037819 */ /* 0x000fc60000011408 */
[----:B------:R-:W-:Y:S02]  /*4c60*/  IMAD R6, R113, R8, RZ ;  /* 0x0000000871067224 */ /* 0x000fe400078e02ff */
[----:B------:R-:W-:Y:S01]  /*4c70*/  IMAD.WIDE.U32 R8, R8, R114, R228 ;  /* 0x0000007208087225 */ /* 0x000fe200078e00e4 */
[----:B------:R1:W-:Y:S03]  /*4c80*/  @P0 STS.128 [R205+0x4000], RZ ;  /* 0x004000ffcd000388 */ /* 0x0003e60000000c00 */
[C---:B------:R-:W-:Y:S01]  /*4c90*/  IMAD.SHL.U32 R113, R112.reuse, 0x10, RZ ;  /* 0x0000001070717824 */ /* 0x040fe200078e00ff */
[----:B------:R-:W-:Y:S01]  /*4ca0*/  @!P0 LEA R5, P3, R112, R8, 0x5 ;  /* 0x0000000870058211 */ /* 0x000fe200078628ff */
[----:B------:R-:W-:Y:S01]  /*4cb0*/  IMAD R6, R3, R114, R6 ;  /* 0x0000007203067224 */ /* 0x000fe200078e0206 */
[----:B------:R-:W-:Y:S01]  /*4cc0*/  @!P0 LEA R14, P6, R8, c[0x0][0x168], 0x1 ;  /* 0x00005a00080e8a11 */ /* 0x000fe200078c08ff */
[----:B------:R-:W-:Y:S01]  /*4cd0*/  IMAD.MOV.U32 R114, RZ, RZ, c[0x0][0x198] ;  /* 0x00006600ff727624 */ /* 0x000fe200078e00ff */
[----:B------:R-:W-:Y:S01]  /*4ce0*/  @!P0 IADD3 R3, P5, R113, R8, RZ ;  /* 0x0000000871038210 */ /* 0x000fe20007fbe0ff */
[----:B------:R-:W-:Y:S01]  /*4cf0*/  IMAD.MOV.U32 R113, RZ, RZ, 0x4 ;  /* 0x00000004ff717424 */ /* 0x000fe200078e00ff */
[----:B------:R-:W-:Y:S01]  /*4d00*/  @!P0 LEA R10, P2, R5, c[0x0][0x168], 0x1 ;  /* 0x00005a00050a8a11 */ /* 0x000fe200078408ff */
[----:B------:R-:W-:Y:S01]  /*4d10*/  IMAD.IADD R7, R9, 0x1, R6 ;  /* 0x0000000109077824 */ /* 0x000fe200078e0206 */
[----:B------:R-:W-:Y:S01]  /*4d20*/  @!P0 LEA R12, P4, R3, c[0x0][0x168], 0x1 ;  /* 0x00005a00030c8a11 */ /* 0x000fe200078808ff */
[----:B------:R-:W-:Y:S01]  /*4d30*/  @!P0 IMAD.MOV.U32 R16, RZ, RZ, c[0x0][0x19c] ;  /* 0x00006700ff108624 */ /* 0x000fe200078e00ff */
[----:B------:R-:W-:-:S02]  /*4d40*/  SHF.L.U64.HI R113, R114, R113, c[0x0][0x19c] ;  /* 0x0000670072717619 */ /* 0x000fc40000010271 */
[--C-:B------:R-:W-:Y:S02]  /*4d50*/  @!P0 LEA.HI.X R15, R8, c[0x0][0x16c], R7.reuse, 0x1, P6 ;  /* 0x00005b00080f8a11 */ /* 0x100fe400030f0c07 */
[----:B------:R-:W-:Y:S01]  /*4d60*/  @!P0 LEA.HI.X R16, R112, R7, R16, 0x5, P3 ;  /* 0x0000000770108211 */ /* 0x000fe200018f2c10 */
[----:B------:R-:W-:Y:S02]  /*4d70*/  @!P0 IMAD.X R11, R113, 0x1, R7, P5 ;  /* 0x00000001710b8824 */ /* 0x000fe400028e0607 */
[----:B------:R-:W-:Y:S01]  /*4d80*/  @!PT LDS RZ, [RZ] ;  /* 0x00000000fffff984 */ /* 0x000fe20000000800 */
[----:B------:R-:W-:Y:S01]  /*4d90*/  @!PT LDS RZ, [RZ] ;  /* 0x00000000fffff984 */ /* 0x000fe20000000800 */
[----:B------:R-:W-:Y:S01]  /*4da0*/  @!PT LDS RZ, [RZ] ;  /* 0x00000000fffff984 */ /* 0x000fe20000000800 */
[----:B------:R1:W-:Y:S03]  /*4db0*/  @!P0 LDGSTS.E.BYPASS.LTC128B.128 [R205+0x4000], [R14.64] ;  /* 0x040000000ecd8fae */ /* 0x0003e6000b901d46 */
[----:B------:R-:W-:Y:S01]  /*4dc0*/  @!P0 LEA.HI.X R13, R3, c[0x0][0x16c], R11, 0x1, P4 ;  /* 0x00005b00030d8a11 */ /* 0x000fe200020f0c0b */
[----:B------:R1:W-:Y:S01]  /*4dd0*/  @P0 STS.128 [R205+0x4800], RZ ;  /* 0x004800ffcd000388 */ /* 0x0003e20000000c00 */
[----:B------:R-:W-:-:S03]  /*4de0*/  @!P0 LEA.HI.X R11, R5, c[0x0][0x16c], R16, 0x1, P2 ;  /* 0x00005b00050b8a11 */ /* 0x000fc600010f0c10 */
        /* <DEDUP_REMOVED lines=22> */
.L_x_1562:
[----:B------:R-:W-:Y:S05]  /*4f50*/  BSYNC B0 ;  /* 0x0000000000007941 */ /* 0x000fea0003800000 */
.L_x_1561:
[----:B------:R-:W0:Y:S02]  /*4f60*/  LDGDEPBAR ;  /* 0x00000000000079af */ /* 0x000e240000000000 */
.L_x_1560:
[----:B------:R-:W-:Y:S02]  /*4f70*/  FMNMX.FTZ R3, R40, R37, !PT ;  /* 0x0000002528037209 */ /* 0x000fe40007810000 */
[----:B------:R-:W-:Y:S02]  /*4f80*/  SHF.L.U32 R79, R0, 0x1, RZ ;  /* 0x00000001004f7819 */ /* 0x000fe400000006ff */
[----:B------:R-:W-:Y:S02]  /*4f90*/  FMNMX.FTZ R3, R36, R3, !PT ;  /* 0x0000000324037209 */ /* 0x000fe40007810000 */
[----:B------:R-:W-:Y:S01]  /*4fa0*/  LEA R192, R4, R79, 0x1 ;  /* 0x0000004f04c07211 */ /* 0x000fe200078e08ff */
[----:B------:R-:W-:Y:S01]  /*4fb0*/  LDSM.16.MT88.4 R20, [R79+0x6000] ;  /* 0x006000004f14783b */ /* 0x000fe20000004200 */
[----:B------:R-:W-:Y:S02]  /*4fc0*/  FMNMX.FTZ R3, R44, R3, !PT ;  /* 0x000000032c037209 */ /* 0x000fe40007810000 */
[----:B------:R-:W-:Y:S01]  /*4fd0*/  LEA R194, R2, R79, 0x1 ;  /* 0x0000004f02c27211 */ /* 0x000fe200078e08ff */
[----:B------:R-:W-:Y:S01]  /*4fe0*/  LDSM.16.MT88.4 R28, [R192+0x6000] ;  /* 0x00600000c01c783b */ /* 0x000fe20000004200 */
[----:B------:R-:W-:-:S02]  /*4ff0*/  FMNMX.FTZ R3, R34, R3, !PT ;  /* 0x0000000322037209 */ /* 0x000fc40007810000 */
[----:B------:R-:W-:Y:S01]  /*5000*/  LEA R193, R2, R192, 0x1 ;  /* 0x000000c002c17211 */ /* 0x000fe200078e08ff */
[----:B------:R-:W-:Y:S01]  /*5010*/  LDSM.16.MT88.4 R24, [R194+0x6000] ;  /* 0x00600000c218783b */ /* 0x000fe20000004200 */
[----:B------:R-:W-:Y:S02]  /*5020*/  FMNMX.FTZ R5, R35, R3, !PT ;  /* 0x0000000323057209 */ /* 0x000fe40007810000 */
[----:B------:R-:W-:Y:S02]  /*5030*/  FMNMX.FTZ R3, R43, R39, !PT ;  /* 0x000000272b037209 */ /* 0x000fe40007810000 */
[----:B------:R-:W-:Y:S02]  /*5040*/  FMNMX.FTZ R5, R106, R5, !PT ;  /* 0x000000056a057209 */ /* 0x000fe40007810000 */
[----:B------:R-:W-:Y:S02]  /*5050*/  FMNMX.FTZ R3, R38, R3, !PT ;  /* 0x0000000326037209 */ /* 0x000fe40007810000 */
[----:B--2---:R-:W-:-:S02]  /*5060*/  FMNMX.FTZ R6, R105, R5, !PT ;  /* 0x0000000569067209 */ /* 0x004fc40007810000 */
        /* <DEDUP_REMOVED lines=32> */
[----:B------:R-:W-:-:S03]  /*5270*/  FMNMX.FTZ R5, R139, R5, !PT ;  /* 0x000000058b057209 */ /* 0x000fc60007810000 */
[----:B-1----:R-:W1:Y:S01]  /*5280*/  SHFL.BFLY PT, R10, R3, 0x2, 0x1f ;  /* 0x0c401f00030a7f89 */ /* 0x002e6200000e0000 */
[----:B------:R-:W-:-:S04]  /*5290*/  FMNMX.FTZ R5, R154, R5, !PT ;  /* 0x000000059a057209 */ /* 0x000fc80007810000 */
[----:B------:R-:W-:Y:S02]  /*52a0*/  FMNMX.FTZ R6, R155, R5, !PT ;  /* 0x000000059b067209 */ /* 0x000fe40007810000 */
[----:B--2---:R-:W-:Y:S02]  /*52b0*/  FMNMX.FTZ R71, R71, R7, !PT ;  /* 0x0000000747477209 */ /* 0x004fe40007810000 */
[----:B------:R-:W-:Y:S02]  /*52c0*/  FMNMX.FTZ R7, R50, R49, !PT ;  /* 0x0000003132077209 */ /* 0x000fe40007810000 */
[----:B------:R-:W-:Y:S01]  /*52d0*/  FMNMX.FTZ R6, R156, R6, !PT ;  /* 0x000000069c067209 */ /* 0x000fe20007810000 */
[----:B------:R-:W2:Y:S01]  /*52e0*/  SHFL.BFLY PT, R8, R71, 0x1, 0x1f ;  /* 0x0c201f0047087f89 */ /* 0x000ea200000e0000 */
[----:B------:R-:W-:Y:S02]  /*52f0*/  FMNMX.FTZ R5, R48, R7, !PT ;  /* 0x0000000730057209 */ /* 0x000fe40007810000 */
[----:B------:R-:W-:-:S02]  /*5300*/  FMNMX.FTZ R6, R157, R6, !PT ;  /* 0x000000069d067209 */ /* 0x000fc40007810000 */
[----:B------:R-:W-:-:S03]  /*5310*/  FMNMX.FTZ R5, R52, R5, !PT ;  /* 0x0000000534057209 */ /* 0x000fc60007810000 */
[----:B------:R-:W3:Y:S01]  /*5320*/  SHFL.BFLY PT, R9, R6, 0x2, 0x1f ;  /* 0x0c401f0006097f89 */ /* 0x000ee200000e0000 */
[----:B------:R-:W-:Y:S02]  /*5330*/  FMNMX.FTZ R5, R137, R5, !PT ;  /* 0x0000000589057209 */ /* 0x000fe40007810000 */
[----:B-1----:R-:W-:Y:S02]  /*5340*/  FMNMX.FTZ R3, R3, R10, !PT ;  /* 0x0000000a03037209 */ /* 0x002fe40007810000 */
[----:B------:R-:W-:-:S03]  /*5350*/  FMNMX.FTZ R5, R135, R5, !PT ;  /* 0x0000000587057209 */ /* 0x000fc60007810000 */
[----:B------:R-:W1:Y:S01]  /*5360*/  SHFL.BFLY PT, R69, R3, 0x1, 0x1f ;  /* 0x0c201f0003457f89 */ /* 0x000e6200000e0000 */
[----:B------:R-:W-:-:S04]  /*5370*/  FMNMX.FTZ R5, R133, R5, !PT ;  /* 0x0000000585057209 */ /* 0x000fc80007810000 */
[----:B------:R-:W-:Y:S02]  /*5380*/  FMNMX.FTZ R5, R132, R5, !PT ;  /* 0x0000000584057209 */ /* 0x000fe40007810000 */
[----:B--2---:R-:W-:Y:S02]  /*5390*/  FMNMX.FTZ R71, R71, R8, !PT ;  /* 0x0000000847477209 */ /* 0x004fe40007810000 */
[----:B------:R-:W-:Y:S02]  /*53a0*/  FMNMX.FTZ R7, R153, R5, !PT ;  /* 0x0000000599077209 */ /* 0x000fe40007810000 */
[C---:B------:R-:W-:Y:S01]  /*53b0*/  FSETP.NEU.FTZ.AND P0, PT, R71.reuse, -INF , PT ;  /* 0xff8000004700780b */ /* 0x040fe20003f1d000 */
[----:B------:R-:W-:Y:S01]  /*53c0*/  FMUL.FTZ R5, R71, c[0x0][0x23c] ;  /* 0x00008f0047057a20 */ /* 0x000fe20000410000 */
[----:B------:R-:W-:Y:S02]  /*53d0*/  FMNMX.FTZ R7, R146, R7, !PT ;  /* 0x0000000792077209 */ /* 0x000fe40007810000 */
[----:B---3--:R-:W-:-:S02]  /*53e0*/  FMNMX.FTZ R6, R6, R9, !PT ;  /* 0x0000000906067209 */ /* 0x008fc40007810000 */
[----:B------:R-:W-:Y:S02]  /*53f0*/  FMNMX.FTZ R8, R147, R7, !PT ;  /* 0x0000000793087209 */ /* 0x000fe40007810000 */
[----:B------:R-:W-:Y:S01]  /*5400*/  FSEL R5, R5, RZ, P0 ;  /* 0x000000ff05057208 */ /* 0x000fe20000000000 */
[----:B------:R-:W-:Y:S01]  /*5410*/  SHFL.BFLY PT, R9, R6, 0x1, 0x1f ;  /* 0x0c201f0006097f89 */ /* 0x000fe200000e0000 */
[----:B------:R-:W-:-:S03]  /*5420*/  FMNMX.FTZ R8, R148, R8, !PT ;  /* 0x0000000894087209 */ /* 0x000fc60007810000 */
[----:B------:R-:W-:Y:S01]  /*5430*/  FFMA.FTZ R7, R40, c[0x0][0x23c], -R5 ;  /* 0x00008f0028077a23 */ /* 0x000fe20000010805 */
[----:B-1----:R-:W-:Y:S02]  /*5440*/  FMNMX.FTZ R69, R3, R69, !PT ;  /* 0x0000004503457209 */ /* 0x002fe40007810000 */
[----:B------:R-:W-:Y:S01]  /*5450*/  FMNMX.FTZ R3, R159, R8, !PT ;  /* 0x000000089f037209 */ /* 0x000fe20007810000 */
[----:B------:R1:W-:Y:S01]  /*5460*/  MUFU.EX2 R223, R7 ;  /* 0x0000000700df7308 */ /* 0x0003e20000000800 */
[C---:B------:R-:W-:Y:S01]  /*5470*/  FSETP.NEU.FTZ.AND P0, PT, R69.reuse, -INF , PT ;  /* 0xff8000004500780b */ /* 0x040fe20003f1d000 */
[----:B------:R-:W-:Y:S01]  /*5480*/  FMUL.FTZ R13, R69, c[0x0][0x23c] ;  /* 0x00008f00450d7a20 */ /* 0x000fe20000410000 */
[----:B------:R-:W-:-:S04]  /*5490*/  FMNMX.FTZ R3, R158, R3, !PT ;  /* 0x000000039e037209 */ /* 0x000fc80007810000 */
[----:B------:R-:W-:Y:S01]  /*54a0*/  FSEL R13, R13, RZ, P0 ;  /* 0x000000ff0d0d7208 */ /* 0x000fe20000000000 */
[----:B-1----:R-:W-:-:S04]  /*54b0*/  FFMA.FTZ R7, R37, c[0x0][0x23c], -R5 ;  /* 0x00008f0025077a23 */ /* 0x002fc80000010805 */
[----:B------:R1:W2:Y:S02]  /*54c0*/  MUFU.EX2 R219, R7 ;  /* 0x0000000700db7308 */ /* 0x0002a40000000800 */
[----:B-1----:R-:W-:Y:S01]  /*54d0*/  FMNMX.FTZ R7, R160, R3, !PT ;  /* 0x00000003a0077209 */ /* 0x002fe20007810000 */
[----:B------:R-:W-:Y:S01]  /*54e0*/  FFMA.FTZ R3, R36, c[0x0][0x23c], -R5 ;  /* 0x00008f0024037a23 */ /* 0x000fe20000010805 */
[----:B--2---:R-:W-:Y:S02]  /*54f0*/  F2FP.PACK_AB R16, R219, R223 ;  /* 0x000000dfdb10723e */ /* 0x004fe400000000ff */
[----:B------:R-:W-:Y:S02]  /*5500*/  FMNMX.FTZ R7, R161, R7, !PT ;  /* 0x00000007a1077209 */ /* 0x000fe40007810000 */
[----:B------:R1:W-:Y:S03]  /*5510*/  MUFU.EX2 R221, R3 ;  /* 0x0000000300dd7308 */ /* 0x0003e60000000800 */
[----:B------:R-:W2:Y:S01]  /*5520*/  SHFL.BFLY PT, R8, R7, 0x2, 0x1f ;  /* 0x0c401f0007087f89 */ /* 0x000ea200000e0000 */
[----:B-1----:R-:W-:-:S04]  /*5530*/  FFMA.FTZ R3, R43, c[0x0][0x23c], -R13 ;  /* 0x00008f002b037a23 */ /* 0x002fc8000001080d */
[----:B------:R1:W-:Y:S01]  /*5540*/  MUFU.EX2 R218, R3 ;  /* 0x0000000300da7308 */ /* 0x0003e20000000800 */
[----:B--2---:R-:W-:Y:S02]  /*5550*/  FMNMX.FTZ R7, R7, R8, !PT ;  /* 0x0000000807077209 */ /* 0x004fe40007810000 */
[----:B-1----:R-:W-:Y:S01]  /*5560*/  FMNMX.FTZ R3, R6, R9, !PT ;  /* 0x0000000906037209 */ /* 0x002fe20007810000 */
[----:B------:R-:W-:-:S03]  /*5570*/  FFMA.FTZ R6, R39, c[0x0][0x23c], -R13 ;  /* 0x00008f0027067a23 */ /* 0x000fc6000001080d */
[C---:B------:R-:W-:Y:S01]  /*5580*/  FSETP.NEU.FTZ.AND P0, PT, R3.reuse, -INF , PT ;  /* 0xff8000000300780b */ /* 0x040fe20003f1d000 */
[----:B------:R1:W2:Y:S01]  /*5590*/  MUFU.EX2 R216, R6 ;  /* 0x0000000600d87308 */ /* 0x0002a20000000800 */
[----:B------:R-:W-:-:S05]  /*55a0*/  FMUL.FTZ R12, R3, c[0x0][0x23c] ;  /* 0x00008f00030c7a20 */ /* 0x000fca0000410000 */
[----:B------:R-:W-:-:S05]  /*55b0*/  FSEL R12, R12, RZ, P0 ;  /* 0x000000ff0c0c7208 */ /* 0x000fca0000000000 */
[----:B------:R-:W-:-:S04]  /*55c0*/  FFMA.FTZ R0, R42, c[0x0][0x23c], -R12 ;  /* 0x00008f002a007a23 */ /* 0x000fc8000001080c */
[----:B------:R3:W-:Y:S01]  /*55d0*/  MUFU.EX2 R210, R0 ;  /* 0x0000000000d27308 */ /* 0x0007e20000000800 */
[--C-:B-1----:R-:W-:Y:S01]  /*55e0*/  FFMA.FTZ R6, R38, c[0x0][0x23c], -R13.reuse ;  /* 0x00008f0026067a23 */ /* 0x102fe2000001080d */
[----:B--2---:R-:W-:Y:S01]  /*55f0*/  F2FP.PACK_AB R8, R216, R218 ;  /* 0x000000dad808723e */ /* 0x004fe200000000ff */
[----:B------:R-:W-:Y:S05]  /*5600*/  LDSM.16.MT88.4 R36, [R193+0x6800] ;  /* 0x00680000c124783b */ /* 0x000fea0000004200 */
[----:B------:R1:W-:Y:S01]  /*5610*/  MUFU.EX2 R217, R6 ;  /* 0x0000000600d97308 */ /* 0x0003e20000000800 */
[----:B---3--:R-:W-:Y:S02]  /*5620*/  FFMA.FTZ R0, R41, c[0x0][0x23c], -R12 ;  /* 0x00008f0029007a23 */ /* 0x008fe4000001080c */
[----:B------:R-:W-:Y:S05]  /*5630*/  LDSM.16.MT88.4 R40, [R193+0x6000] ;  /* 0x00600000c128783b */ /* 0x000fea0000004200 */
[----:B------:R2:W-:Y:S01]  /*5640*/  MUFU.EX2 R211, R0 ;  /* 0x0000000000d37308 */ /* 0x0005e20000000800 */
[----:B-1----:R-:W-:-:S07]  /*5650*/  FFMA.FTZ R6, R32, c[0x0][0x23c], -R13 ;  /* 0x00008f0020067a23 */ /* 0x002fce000001080d */
[----:B------:R1:W3:Y:S01]  /*5660*/  MUFU.EX2 R220, R6 ;  /* 0x0000000600dc7308 */ /* 0x0002e20000000800 */
[----:B--2---:R-:W-:-:S07]  /*5670*/  FFMA.FTZ R0, R33, c[0x0][0x23c], -R12 ;  /* 0x00008f0021007a23 */ /* 0x004fce000001080c */
[----:B------:R2:W4:Y:S01]  /*5680*/  MUFU.EX2 R214, R0 ;  /* 0x0000000000d67308 */ /* 0x0005220000000800 */
[----:B-1----:R-:W-:Y:S01]  /*5690*/  FFMA.FTZ R6, R45, c[0x0][0x23c], -R12 ;  /* 0x00008f002d067a23 */ /* 0x002fe2000001080c */
[----:B---3--:R-:W-:-:S06]  /*56a0*/  F2FP.PACK_AB R10, R220, R217 ;  /* 0x000000d9dc0a723e */ /* 0x008fcc00000000ff */
[----:B------:R1:W3:Y:S01]  /*56b0*/  MUFU.EX2 R213, R6 ;  /* 0x0000000600d57308 */ /* 0x0002e20000000800 */
[----:B--2---:R-:W-:Y:S01]  /*56c0*/  FFMA.FTZ R0, R44, c[0x0][0x23c], -R5 ;  /* 0x00008f002c007a23 */ /* 0x004fe20000010805 */
[----:B----4-:R-:W-:-:S06]  /*56d0*/  F2FP.PACK_AB R11, R214, R211 ;  /* 0x000000d3d60b723e */ /* 0x010fcc00000000ff */
[----:B------:R2:W4:Y:S01]  /*56e0*/  MUFU.EX2 R209, R0 ;  /* 0x0000000000d17308 */ /* 0x0005220000000800 */
[----:B-1----:R-:W1:Y:S01]  /*56f0*/  SHFL.BFLY PT, R6, R7, 0x1, 0x1f ;  /* 0x0c201f0007067f89 */ /* 0x002e6200000e0000 */
[----:B---3--:R-:W-:-:S07]  /*5700*/  F2FP.PACK_AB R9, R210, R213 ;  /* 0x000000d5d209723e */ /* 0x008fce00000000ff */
[----:B------:R-:W-:Y:S01]  /*5710*/  HMMA.16816.F32 R84, R8, R20, RZ ;  /* 0x000000140854723c */ /* 0x000fe200000018ff */
[----:B--2---:R-:W-:Y:S01]  /*5720*/  FFMA.FTZ R0, R34, c[0x0][0x23c], -R5 ;  /* 0x00008f0022007a23 */ /* 0x004fe20000010805 */
[----:B----4-:R-:W-:-:S03]  /*5730*/  F2FP.PACK_AB R18, R209, R221 ;  /* 0x000000ddd112723e */ /* 0x010fc600000000ff */
[----:B------:R2:W-:Y:S03]  /*5740*/  MUFU.EX2 R212, R0 ;  /* 0x0000000000d47308 */ /* 0x0005e60000000800 */
[----:B------:R-:W-:Y:S01]  /*5750*/  HMMA.16816.F32 R80, R8, R22, RZ ;  /* 0x000000160850723c */ /* 0x000fe200000018ff */
[----:B-1----:R-:W-:-:S07]  /*5760*/  FMNMX.FTZ R70, R7, R6, !PT ;  /* 0x0000000607467209 */ /* 0x002fce0007810000 */
[----:B------:R-:W-:Y:S01]  /*5770*/  HMMA.16816.F32 R64, R8, R24, RZ ;  /* 0x000000180840723c */ /* 0x000fe200000018ff */
[C---:B------:R-:W-:Y:S01]  /*5780*/  FSETP.NEU.FTZ.AND P0, PT, R70.reuse, -INF , PT ;  /* 0xff8000004600780b */ /* 0x040fe20003f1d000 */
[----:B------:R-:W-:-:S06]  /*5790*/  FMUL.FTZ R2, R70, c[0x0][0x23c] ;  /* 0x00008f0046027a20 */ /* 0x000fcc0000410000 */
[C---:B------:R-:W-:Y:S01]  /*57a0*/  HMMA.16816.F32 R60, R8.reuse, R26, RZ ;  /* 0x0000001a083c723c */ /* 0x040fe200000018ff */
[----:B--2---:R-:W-:Y:S01]  /*57b0*/  FSEL R0, R2, RZ, P0 ;  /* 0x000000ff02007208 */ /* 0x004fe20000000000 */
[----:B------:R-:W-:Y:S02]  /*57c0*/  FFMA.FTZ R2, R35, c[0x0][0x23c], -R5 ;  /* 0x00008f0023027a23 */ /* 0x000fe40000010805 */
[----:B------:R-:W-:Y:S02]  /*57d0*/  LDSM.16.MT88.4 R32, [R194+0x6800] ;  /* 0x00680000c220783b */ /* 0x000fe40000004200 */
[----:B------:R1:W-:Y:S02]  /*57e0*/  MUFU.EX2 R215, R2 ;  /* 0x0000000200d77308 */ /* 0x0003e40000000800 */
[----:B------:R-:W-:Y:S01]  /*57f0*/  HMMA.16816.F32 R56, R8, R28, RZ ;  /* 0x0000001c0838723c */ /* 0x000fe200000018ff */
[----:B-1----:R-:W-:-:S05]  /*5800*/  FFMA.FTZ R2, R50, c[0x0][0x23c], -R0 ;  /* 0x00008f0032027a23 */ /* 0x002fca0000010800 */
[----:B------:R1:W-:Y:S02]  /*5810*/  MUFU.EX2 R188, R2 ;  /* 0x0000000200bc7308 */ /* 0x0003e40000000800 */
[----:B-1----:R-:W-:-:S06]  /*5820*/  FFMA.FTZ R2, R49, c[0x0][0x23c], -R0 ;  /* 0x00008f0031027a23 */ /* 0x002fcc0000010800 */
[----:B------:R1:W2:Y:S02]  /*5830*/  MUFU.EX2 R184, R2 ;  /* 0x0000000200b87308 */ /* 0x0002a40000000800 */
[--C-:B-1----:R-:W-:Y:S01]  /*5840*/  FFMA.FTZ R2, R48, c[0x0][0x23c], -R0.reuse ;  /* 0x00008f0030027a23 */ /* 0x102fe20000010800 */
[----:B--2---:R-:W-:Y:S01]  /*5850*/  F2FP.PACK_AB R17, R184, R188 ;  /* 0x000000bcb811723e */ /* 0x004fe200000000ff */
[----:B------:R-:W-:Y:S04]  /*5860*/  HMMA.16816.F32 R48, R8, R40, RZ ;  /* 0x000000280830723c */ /* 0x000fe800000018ff */
[----:B------:R1:W-:Y:S02]  /*5870*/  MUFU.EX2 R189, R2 ;  /* 0x0000000200bd7308 */ /* 0x0003e40000000800 */
[----:B-1----:R-:W-:-:S02]  /*5880*/  FFMA.FTZ R2, R52, c[0x0][0x23c], -R0 ;  /* 0x00008f0034027a23 */ /* 0x002fc40000010800 */
[----:B------:R-:W-:Y:S04]  /*5890*/  HMMA.16816.F32 R52, R8, R30, RZ ;  /* 0x0000001e0834723c */ /* 0x000fe800000018ff */
[----:B------:R1:W2:Y:S02]  /*58a0*/  MUFU.EX2 R190, R2 ;  /* 0x0000000200be7308 */ /* 0x0002a40000000800 */
[----:B-1----:R-:W-:Y:S01]  /*58b0*/  FFMA.FTZ R2, R47, c[0x0][0x23c], -R13 ;  /* 0x00008f002f027a23 */ /* 0x002fe2000001080d */
[----:B--2---:R-:W-:-:S05]  /*58c0*/  F2FP.PACK_AB R19, R190, R189 ;  /* 0x000000bdbe13723e */ /* 0x004fca00000000ff */
[----:B------:R1:W-:Y:S02]  /*58d0*/  MUFU.EX2 R191, R2 ;  /* 0x0000000200bf7308 */ /* 0x0003e40000000800 */
[C---:B------:R-:W-:Y:S08]  /*58e0*/  HMMA.16816.F32 R96, R16.reuse, R20, RZ ;  /* 0x000000141060723c */ /* 0x040ff000000018ff */
[----:B------:R-:W-:Y:S01]  /*58f0*/  HMMA.16816.F32 R100, R16, R22, RZ ;  /* 0x000000161064723c */ /* 0x000fe200000018ff */
[----:B------:R-:W2:Y:S01]  /*5900*/  LDSM.16.MT88.4 R20, [R79+0x6800] ;  /* 0x006800004f14783b */ /* 0x000ea20000004200 */
[----:B-1----:R-:W-:-:S04]  /*5910*/  FFMA.FTZ R2, R46, c[0x0][0x23c], -R13 ;  /* 0x00008f002e027a23 */ /* 0x002fc8000001080d */
[----:B------:R1:W3:Y:S02]  /*5920*/  MUFU.EX2 R208, R2 ;  /* 0x0000000200d07308 */ /* 0x0002e40000000800 */
[C---:B------:R-:W-:Y:S08]  /*5930*/  HMMA.16816.F32 R92, R16.reuse, R24, RZ ;  /* 0x00000018105c723c */ /* 0x040ff000000018ff */
[----:B------:R-:W-:Y:S01]  /*5940*/  HMMA.16816.F32 R112, R16, R26, RZ ;  /* 0x0000001a1070723c */ /* 0x000fe200000018ff */
[----:B------:R-:W4:Y:S01]  /*5950*/  LDSM.16.MT88.4 R24, [R192+0x6800] ;  /* 0x00680000c018783b */ /* 0x000f220000004200 */
[----:B-1----:R-:W-:-:S06]  /*5960*/  FFMA.FTZ R2, R74, c[0x0][0x23c], -R13 ;  /* 0x00008f004a027a23 */ /* 0x002fcc000001080d */
[----:B------:R-:W-:Y:S01]  /*5970*/  HMMA.16816.F32 R44, R8, R42, RZ ;  /* 0x0000002a082c723c */ /* 0x000fe200000018ff */
[----:B------:R1:W-:Y:S06]  /*5980*/  MUFU.EX2 R207, R2 ;  /* 0x0000000200cf7308 */ /* 0x0003ec0000000800 */
[----:B---3--:R-:W-:Y:S01]  /*5990*/  F2FP.PACK_AB R8, R208, R191 ;  /* 0x000000bfd008723e */ /* 0x008fe200000000ff */
[C---:B------:R-:W-:Y:S08]  /*59a0*/  HMMA.16816.F32 R124, R16.reuse, R30, RZ ;  /* 0x0000001e107c723c */ /* 0x040ff000000018ff */
[----:B------:R-:W-:Y:S01]  /*59b0*/  HMMA.16816.F32 R108, R16, R42, RZ ;  /* 0x0000002a106c723c */ /* 0x000fe200000018ff */
[----:B-1----:R-:W-:-:S04]  /*59c0*/  FFMA.FTZ R2, R73, c[0x0][0x23c], -R13 ;  /* 0x00008f0049027a23 */ /* 0x002fc8000001080d */
[----:B------:R1:W3:Y:S02]  /*59d0*/  MUFU.EX2 R206, R2 ;  /* 0x0000000200ce7308 */ /* 0x0002e40000000800 */
[--C-:B-1----:R-:W-:Y:S01]  /*59e0*/  FFMA.FTZ R2, R88, c[0x0][0x23c], -R12.reuse ;  /* 0x00008f0058027a23 */ /* 0x102fe2000001080c */
[----:B---3--:R-:W-:Y:S01]  /*59f0*/  F2FP.PACK_AB R10, R206, R207 ;  /* 0x000000cfce0a723e */ /* 0x008fe200000000ff */
[C---:B------:R-:W-:Y:S04]  /*5a00*/  HMMA.16816.F32 R88, R16.reuse, R28, RZ ;  /* 0x0000001c1058723c */ /* 0x040fe800000018ff */
[----:B------:R1:W-:Y:S04]  /*5a10*/  MUFU.EX2 R183, R2 ;  /* 0x0000000200b77308 */ /* 0x0003e80000000800 */
[----:B------:R-:W-:Y:S01]  /*5a20*/  HMMA.16816.F32 R28, R16, R40, RZ ;  /* 0x00000028101c723c */ /* 0x000fe200000018ff */
[----:B------:R-:W-:Y:S01]  /*5a30*/  LDSM.16.MT88.4 R16, [R194+0x7000] ;  /* 0x00700000c210783b */ /* 0x000fe20000004200 */
[----:B-1----:R-:W-:-:S04]  /*5a40*/  FFMA.FTZ R2, R77, c[0x0][0x23c], -R12 ;  /* 0x00008f004d027a23 */ /* 0x002fc8000001080c */
[----:B------:R1:W3:Y:S02]  /*5a50*/  MUFU.EX2 R187, R2 ;  /* 0x0000000200bb7308 */ /* 0x0002e40000000800 */
[----:B-1----:R-:W-:Y:S01]  /*5a60*/  FFMA.FTZ R2, R75, c[0x0][0x23c], -R12 ;  /* 0x00008f004b027a23 */ /* 0x002fe2000001080c */
[----:B---3--:R-:W-:-:S05]  /*5a70*/  F2FP.PACK_AB R9, R187, R183 ;  /* 0x000000b7bb09723e */ /* 0x008fca00000000ff */
[----:B------:R1:W-:Y:S02]  /*5a80*/  MUFU.EX2 R186, R2 ;  /* 0x0000000200ba7308 */ /* 0x0003e40000000800 */
[----:B-1----:R-:W-:-:S06]  /*5a90*/  FFMA.FTZ R2, R76, c[0x0][0x23c], -R12 ;  /* 0x00008f004c027a23 */ /* 0x002fcc000001080c */
[----:B------:R1:W3:Y:S02]  /*5aa0*/  MUFU.EX2 R185, R2 ;  /* 0x0000000200b97308 */ /* 0x0002e40000000800 */
[----:B-1----:R-:W-:Y:S01]  /*5ab0*/  FFMA.FTZ R2, R106, c[0x0][0x23c], -R5 ;  /* 0x00008f006a027a23 */ /* 0x002fe20000010805 */
[----:B---3--:R-:W-:-:S05]  /*5ac0*/  F2FP.PACK_AB R11, R185, R186 ;  /* 0x000000bab90b723e */ /* 0x008fca00000000ff */
[----:B------:R1:W-:Y:S02]  /*5ad0*/  MUFU.EX2 R232, R2 ;  /* 0x0000000200e87308 */ /* 0x0003e40000000800 */
[C---:B--2---:R-:W-:Y:S08]  /*5ae0*/  HMMA.16816.F32 R120, R8.reuse, R20, R84 ;  /* 0x000000140878723c */ /* 0x044ff00000001854 */
[----:B------:R-:W-:Y:S01]  /*5af0*/  HMMA.16816.F32 R116, R8, R32, R64 ;  /* 0x000000200874723c */ /* 0x000fe20000001840 */
[----:B-1----:R-:W-:-:S04]  /*5b00*/  FFMA.FTZ R2, R105, c[0x0][0x23c], -R5 ;  /* 0x00008f0069027a23 */ /* 0x002fc80000010805 */
[----:B------:R1:W2:Y:S03]  /*5b10*/  MUFU.EX2 R182, R2 ;  /* 0x0000000200b67308 */ /* 0x0002a60000000800 */
[C---:B------:R-:W-:Y:S08]  /*5b20*/  HMMA.16816.F32 R84, R8.reuse, R36, R48 ;  /* 0x000000240854723c */ /* 0x040ff00000001830 */
[----:B------:R-:W-:Y:S01]  /*5b30*/  HMMA.16816.F32 R64, R8, R34, R60 ;  /* 0x000000220840723c */ /* 0x000fe2000000183c */
[----:B-1----:R-:W-:-:S07]  /*5b40*/  FFMA.FTZ R2, R107, c[0x0][0x23c], -R5 ;  /* 0x00008f006b027a23 */ /* 0x002fce0000010805 */
[C---:B------:R-:W-:Y:S01]  /*5b50*/  HMMA.16816.F32 R80, R8.reuse, R22, R80 ;  /* 0x000000160850723c */ /* 0x040fe20000001850 */
[----:B------:R1:W-:Y:S07]  /*5b60*/  MUFU.EX2 R181, R2 ;  /* 0x0000000200b57308 */ /* 0x0003ee0000000800 */
[C---:B----4-:R-:W-:Y:S08]  /*5b70*/  HMMA.16816.F32 R60, R8.reuse, R26, R52 ;  /* 0x0000001a083c723c */ /* 0x050ff00000001834 */
[----:B------:R-:W-:Y:S01]  /*5b80*/  HMMA.16816.F32 R48, R8, R38, R44 ;  /* 0x000000260830723c */ /* 0x000fe2000000182c */
[----:B-1----:R-:W-:-:S04]  /*5b90*/  FFMA.FTZ R2, R104, c[0x0][0x23c], -R5 ;  /* 0x00008f0068027a23 */ /* 0x002fc80000010805 */
[----:B------:R1:W3:Y:S03]  /*5ba0*/  MUFU.EX2 R180, R2 ;  /* 0x0000000200b47308 */ /* 0x0002e60000000800 */
[----:B------:R-:W-:Y:S07]  /*5bb0*/  HMMA.16816.F32 R104, R8, R24, R56 ;  /* 0x000000180868723c */ /* 0x000fee0000001838 */
[----:B------:R-:W-:-:S02]  /*5bc0*/  F2FP.PACK_AB R8, R215, R212 ;  /* 0x000000d4d708723e */ /* 0x000fc400000000ff */
[----:B--2---:R-:W-:Y:S01]  /*5bd0*/  F2FP.PACK_AB R10, R182, R232 ;  /* 0x000000e8b60a723e */ /* 0x004fe200000000ff */
[----:B-1----:R-:W-:Y:S01]  /*5be0*/  FFMA.FTZ R2, R137, c[0x0][0x23c], -R0 ;  /* 0x00008f0089027a23 */ /* 0x002fe20000010800 */
[----:B---3--:R-:W-:-:S03]  /*5bf0*/  F2FP.PACK_AB R4, R180, R181 ;  /* 0x000000b5b404723e */ /* 0x008fc600000000ff */
        /* <DEDUP_REMOVED lines=11> */
[C---:B------:R-:W-:Y:S08]  /*5cb0*/  HMMA.16816.F32 R56, R8.reuse, R20, R96 ;  /* 0x000000140838723c */ /* 0x040ff00000001860 */
[----:B------:R-:W-:Y:S01]  /*5cc0*/  HMMA.16816.F32 R52, R8, R32, R92 ;  /* 0x000000200834723c */ /* 0x000fe2000000185c */
[----:B------:R-:W-:Y:S01]  /*5cd0*/  LDSM.16.MT88.4 R92, [R79+0x7800] ;  /* 0x007800004f5c783b */ /* 0x000fe20000004200 */
[----:B-1----:R-:W-:-:S04]  /*5ce0*/  FFMA.FTZ R2, R134, c[0x0][0x23c], -R13 ;  /* 0x00008f0086027a23 */ /* 0x002fc8000001080d */
[----:B------:R1:W-:Y:S02]  /*5cf0*/  MUFU.EX2 R173, R2 ;  /* 0x0000000200ad7308 */ /* 0x0003e40000000800 */
[C---:B------:R-:W-:Y:S01]  /*5d00*/  HMMA.16816.F32 R132, R8.reuse, R36, R28 ;  /* 0x000000240884723c */ /* 0x040fe2000000181c */
[----:B------:R-:W2:Y:S07]  /*5d10*/  LDSM.16.MT88.4 R28, [R79+0x7000] ;  /* 0x007000004f1c783b */ /* 0x000eae0000004200 */
[----:B------:R-:W-:Y:S01]  /*5d20*/  HMMA.16816.F32 R44, R8, R22, R100 ;  /* 0x00000016082c723c */ /* 0x000fe20000001864 */
[----:B------:R-:W3:Y:S01]  /*5d30*/  LDSM.16.MT88.4 R20, [R192+0x7000] ;  /* 0x00700000c014783b */ /* 0x000ee20000004200 */
[----:B-1----:R-:W-:-:S06]  /*5d40*/  FFMA.FTZ R2, R129, c[0x0][0x23c], -R13 ;  /* 0x00008f0081027a23 */ /* 0x002fcc000001080d */
[C---:B------:R-:W-:Y:S01]  /*5d50*/  HMMA.16816.F32 R40, R8.reuse, R34, R112 ;  /* 0x000000220828723c */ /* 0x040fe20000001870 */
[----:B------:R-:W1:Y:S01]  /*5d60*/  LDSM.16.MT88.4 R32, [R193+0x7000] ;  /* 0x00700000c120783b */ /* 0x000e620000004200 */
[----:B------:R4:W5:Y:S06]  /*5d70*/  MUFU.EX2 R174, R2 ;  /* 0x0000000200ae7308 */ /* 0x00096c0000000800 */
[----:B------:R-:W-:Y:S01]  /*5d80*/  HMMA.16816.F32 R36, R8, R38, R108 ;  /* 0x000000260824723c */ /* 0x000fe2000000186c */
[----:B------:R-:W1:Y:S01]  /*5d90*/  LDSM.16.MT88.4 R108, [R194+0x7800] ;  /* 0x00780000c26c783b */ /* 0x000e620000004200 */
[----:B----4-:R-:W-:-:S04]  /*5da0*/  FFMA.FTZ R2, R130, c[0x0][0x23c], -R13 ;  /* 0x00008f0082027a23 */ /* 0x010fc8000001080d */
[----:B------:R4:W-:Y:S02]  /*5db0*/  MUFU.EX2 R172, R2 ;  /* 0x0000000200ac7308 */ /* 0x0009e40000000800 */
[----:B----4-:R-:W-:Y:S02]  /*5dc0*/  FFMA.FTZ R2, R131, c[0x0][0x23c], -R13 ;  /* 0x00008f0083027a23 */ /* 0x010fe4000001080d */
[C---:B------:R-:W-:Y:S04]  /*5dd0*/  HMMA.16816.F32 R128, R8.reuse, R24, R88 ;  /* 0x000000180880723c */ /* 0x040fe80000001858 */
[----:B------:R4:W1:Y:S04]  /*5de0*/  MUFU.EX2 R171, R2 ;  /* 0x0000000200ab7308 */ /* 0x0008680000000800 */
[----:B------:R-:W-:Y:S01]  /*5df0*/  HMMA.16816.F32 R24, R8, R26, R124 ;  /* 0x0000001a0818723c */ /* 0x000fe2000000187c */
[----:B------:R-:W2:Y:S06]  /*5e00*/  LDSM.16.MT88.4 R124, [R192+0x7800] ;  /* 0x00780000c07c783b */ /* 0x000eac0000004200 */
[----:B-----5:R-:W-:Y:S01]  /*5e10*/  F2FP.PACK_AB R8, R174, R173 ;  /* 0x000000adae08723e */ /* 0x020fe200000000ff */
[----:B----4-:R-:W-:Y:S01]  /*5e20*/  FFMA.FTZ R2, R140, c[0x0][0x23c], -R12 ;  /* 0x00008f008c027a23 */ /* 0x010fe2000001080c */
[----:B-1----:R-:W-:-:S03]  /*5e30*/  F2FP.PACK_AB R10, R171, R172 ;  /* 0x000000acab0a723e */ /* 0x002fc600000000ff */
[----:B------:R1:W-:Y:S02]  /*5e40*/  MUFU.EX2 R170, R2 ;  /* 0x0000000200aa7308 */ /* 0x0003e40000000800 */
[----:B-1----:R-:W-:-:S06]  /*5e50*/  FFMA.FTZ R2, R136, c[0x0][0x23c], -R12 ;  /* 0x00008f0088027a23 */ /* 0x002fcc000001080c */
        /* <DEDUP_REMOVED lines=9> */
[C---:B--2---:R-:W-:Y:S08]  /*5ef0*/  HMMA.16816.F32 R96, R8.reuse, R28, R120 ;  /* 0x0000001c0860723c */ /* 0x044ff00000001878 */
[----:B------:R-:W-:Y:S01]  /*5f00*/  HMMA.16816.F32 R116, R8, R16, R116 ;  /* 0x000000100874723c */ /* 0x000fe20000001874 */
[----:B-1----:R-:W-:Y:S01]  /*5f10*/  FFMA.FTZ R2, R141, c[0x0][0x23c], -R5 ;  /* 0x00008f008d027a23 */ /* 0x002fe20000010805 */
[----:B----4-:R-:W-:-:S03]  /*5f20*/  F2FP.PACK_AB R6, R166, R179 ;  /* 0x000000b3a606723e */ /* 0x010fc600000000ff */
[----:B------:R1:W-:Y:S03]  /*5f30*/  MUFU.EX2 R165, R2 ;  /* 0x0000000200a57308 */ /* 0x0003e60000000800 */
[C---:B---3--:R-:W-:Y:S08]  /*5f40*/  HMMA.16816.F32 R120, R8.reuse, R20, R104 ;  /* 0x000000140878723c */ /* 0x048ff00000001868 */
[----:B------:R-:W-:Y:S01]  /*5f50*/  HMMA.16816.F32 R84, R8, R32, R84 ;  /* 0x000000200854723c */ /* 0x000fe20000001854 */
[----:B-1----:R-:W-:-:S07]  /*5f60*/  FFMA.FTZ R2, R143, c[0x0][0x23c], -R5 ;  /* 0x00008f008f027a23 */ /* 0x002fce0000010805 */
[C---:B------:R-:W-:Y:S01]  /*5f70*/  HMMA.16816.F32 R88, R8.reuse, R30, R80 ;  /* 0x0000001e0858723c */ /* 0x040fe20000001850 */
[----:B------:R1:W2:Y:S07]  /*5f80*/  MUFU.EX2 R164, R2 ;  /* 0x0000000200a47308 */ /* 0x0002ae0000000800 */
[C---:B------:R-:W-:Y:S08]  /*5f90*/  HMMA.16816.F32 R64, R8.reuse, R18, R64 ;  /* 0x000000120840723c */ /* 0x040ff00000001840 */
[----:B------:R-:W-:Y:S01]  /*5fa0*/  HMMA.16816.F32 R60, R8, R22, R60 ;  /* 0x00000016083c723c */ /* 0x000fe2000000183c */
[----:B-1----:R-:W-:Y:S01]  /*5fb0*/  FFMA.FTZ R2, R144, c[0x0][0x23c], -R5 ;  /* 0x00008f0090027a23 */ /* 0x002fe20000010805 */
[----:B--2---:R-:W-:-:S03]  /*5fc0*/  F2FP.PACK_AB R140, R164, R165 ;  /* 0x000000a5a48c723e */ /* 0x004fc600000000ff */
[----:B------:R1:W-:Y:S03]  /*5fd0*/  MUFU.EX2 R163, R2 ;  /* 0x0000000200a37308 */ /* 0x0003e60000000800 */
[----:B------:R-:W-:Y:S01]  /*5fe0*/  HMMA.16816.F32 R48, R8, R34, R48 ;  /* 0x000000220830723c */ /* 0x000fe20000001830 */
[----:B------:R-:W2:Y:S01]  /*5ff0*/  LDSM.16.MT88.4 R8, [R193+0x7800] ;  /* 0x00780000c108783b */ /* 0x000ea20000004200 */
[----:B-1----:R-:W-:-:S04]  /*6000*/  FFMA.FTZ R2, R153, c[0x0][0x23c], -R0 ;  /* 0x00008f0099027a23 */ /* 0x002fc80000010800 */
[----:B------:R1:W-:Y:S02]  /*6010*/  MUFU.EX2 R144, R2 ;  /* 0x0000000200907308 */ /* 0x0003e40000000800 */
[----:B-1----:R-:W-:-:S06]  /*6020*/  FFMA.FTZ R2, R146, c[0x0][0x23c], -R0 ;  /* 0x00008f0092027a23 */ /* 0x002fcc0000010800 */
[----:B------:R1:W3:Y:S02]  /*6030*/  MUFU.EX2 R77, R2 ;  /* 0x00000002004d7308 */ /* 0x0002e40000000800 */
[----:B-1----:R-:W-:-:S06]  /*6040*/  FFMA.FTZ R2, R147, c[0x0][0x23c], -R0 ;  /* 0x00008f0093027a23 */ /* 0x002fcc0000010800 */
[----:B------:R1:W-:Y:S02]  /*6050*/  MUFU.EX2 R76, R2 ;  /* 0x00000002004c7308 */ /* 0x0003e40000000800 */
[----:B-1----:R-:W-:-:S06]  /*6060*/  FFMA.FTZ R2, R148, c[0x0][0x23c], -R0 ;  /* 0x00008f0094027a23 */ /* 0x002fcc0000010800 */
[----:B------:R1:W4:Y:S02]  /*6070*/  MUFU.EX2 R75, R2 ;  /* 0x00000002004b7308 */ /* 0x0003240000000800 */
[----:B-1----:R-:W-:Y:S01]  /*6080*/  FFMA.FTZ R2, R145, c[0x0][0x23c], -R5 ;  /* 0x00008f0091027a23 */ /* 0x002fe20000010805 */
[----:B---3--:R-:W-:Y:S02]  /*6090*/  F2FP.PACK_AB R5, R77, R144 ;  /* 0x000000904d05723e */ /* 0x008fe400000000ff */
[----:B----4-:R-:W-:-:S03]  /*60a0*/  F2FP.PACK_AB R7, R75, R76 ;  /* 0x0000004c4b07723e */ /* 0x010fc600000000ff */
[----:B------:R1:W3:Y:S04]  /*60b0*/  MUFU.EX2 R145, R2 ;  /* 0x0000000200917308 */ /* 0x0002e80000000800 */
[C---:B------:R-:W-:Y:S08]  /*60c0*/  HMMA.16816.F32 R56, R4.reuse, R28, R56 ;  /* 0x0000001c0438723c */ /* 0x040ff00000001838 */
[----:B------:R-:W-:Y:S01]  /*60d0*/  HMMA.16816.F32 R52, R4, R16, R52 ;  /* 0x000000100434723c */ /* 0x000fe20000001834 */
[----:B-1----:R-:W-:Y:S01]  /*60e0*/  FFMA.FTZ R2, R149, c[0x0][0x23c], -R13 ;  /* 0x00008f0095027a23 */ /* 0x002fe2000001080d */
[----:B---3--:R-:W-:-:S03]  /*60f0*/  F2FP.PACK_AB R142, R145, R163 ;  /* 0x000000a3918e723e */ /* 0x008fc600000000ff */
[----:B------:R1:W-:Y:S03]  /*6100*/  MUFU.EX2 R73, R2 ;  /* 0x0000000200497308 */ /* 0x0003e60000000800 */
[C---:B------:R-:W-:Y:S08]  /*6110*/  HMMA.16816.F32 R112, R4.reuse, R20, R128 ;  /* 0x000000140470723c */ /* 0x040ff00000001880 */
[----:B------:R-:W-:Y:S01]  /*6120*/  HMMA.16816.F32 R44, R4, R30, R44 ;  /* 0x0000001e042c723c */ /* 0x000fe2000000182c */
[----:B-1----:R-:W-:-:S07]  /*6130*/  FFMA.FTZ R2, R150, c[0x0][0x23c], -R13 ;  /* 0x00008f0096027a23 */ /* 0x002fce000001080d */
[C---:B------:R-:W-:Y:S01]  /*6140*/  HMMA.16816.F32 R40, R4.reuse, R18, R40 ;  /* 0x000000120428723c */ /* 0x040fe20000001828 */
[----:B------:R1:W3:Y:S07]  /*6150*/  MUFU.EX2 R74, R2 ;  /* 0x00000002004a7308 */ /* 0x0002ee0000000800 */
[C---:B------:R-:W-:Y:S08]  /*6160*/  HMMA.16816.F32 R24, R4.reuse, R22, R24 ;  /* 0x000000160418723c */ /* 0x040ff00000001818 */
[----:B------:R-:W-:Y:S01]  /*6170*/  HMMA.16816.F32 R128, R4, R32, R132 ;  /* 0x000000200480723c */ /* 0x000fe20000001884 */
[----:B-1----:R-:W-:Y:S01]  /*6180*/  FFMA.FTZ R2, R151, c[0x0][0x23c], -R13 ;  /* 0x00008f0097027a23 */ /* 0x002fe2000001080d */
[----:B---3--:R-:W-:-:S03]  /*6190*/  F2FP.PACK_AB R136, R74, R73 ;  /* 0x000000494a88723e */ /* 0x008fc600000000ff */
[----:B------:R1:W-:Y:S03]  /*61a0*/  MUFU.EX2 R28, R2 ;  /* 0x00000002001c7308 */ /* 0x0003e60000000800 */
[----:B------:R-:W-:Y:S07]  /*61b0*/  HMMA.16816.F32 R36, R4, R34, R36 ;  /* 0x000000220424723c */ /* 0x000fee0000001824 */
[----:B------:R-:W-:-:S02]  /*61c0*/  FADD.FTZ R5, R218, R216 ;  /* 0x000000d8da057221 */ /* 0x000fc40000010000 */
[----:B------:R-:W-:Y:S02]  /*61d0*/  FADD.FTZ R6, R213, R210 ;  /* 0x000000d2d5067221 */ /* 0x000fe40000010000 */
[----:B------:R-:W-:Y:S02]  /*61e0*/  FADD.FTZ R5, R217, R5 ;  /* 0x00000005d9057221 */ /* 0x000fe40000010000 */
[----:B------:R-:W-:Y:S02]  /*61f0*/  FADD.FTZ R6, R211, R6 ;  /* 0x00000006d3067221 */ /* 0x000fe40000010000 */
[----:B-1----:R-:W-:Y:S02]  /*6200*/  FFMA.FTZ R2, R152, c[0x0][0x23c], -R13 ;  /* 0x00008f0098027a23 */ /* 0x002fe4000001080d */
[----:B------:R-:W-:Y:S02]  /*6210*/  FADD.FTZ R5, R220, R5 ;  /* 0x00000005dc057221 */ /* 0x000fe40000010000 */
[----:B------:R1:W3:Y:S01]  /*6220*/  MUFU.EX2 R234, R2 ;  /* 0x0000000200ea7308 */ /* 0x0002e20000000800 */
[----:B------:R-:W-:-:S02]  /*6230*/  FADD.FTZ R6, R214, R6 ;  /* 0x00000006d6067221 */ /* 0x000fc40000010000 */
[----:B------:R-:W-:Y:S02]  /*6240*/  FADD.FTZ R5, R191, R5 ;  /* 0x00000005bf057221 */ /* 0x000fe40000010000 */
[----:B------:R-:W-:Y:S02]  /*6250*/  FADD.FTZ R6, R183, R6 ;  /* 0x00000006b7067221 */ /* 0x000fe40000010000 */
[----:B-1----:R-:W-:Y:S01]  /*6260*/  FFMA.FTZ R2, R154, c[0x0][0x23c], -R12 ;  /* 0x00008f009a027a23 */ /* 0x002fe2000001080c */
[----:B---3--:R-:W-:-:S03]  /*6270*/  F2FP.PACK_AB R138, R234, R28 ;  /* 0x0000001cea8a723e */ /* 0x008fc600000000ff */
[----:B------:R1:W-:Y:S02]  /*6280*/  MUFU.EX2 R16, R2 ;  /* 0x0000000200107308 */ /* 0x0003e40000000800 */
        /* <DEDUP_REMOVED lines=10> */
[C---:B------:R-:W-:Y:S08]  /*6330*/  HMMA.16816.F32 R100, R136.reuse, R108, R116 ;  /* 0x0000006c8864723c */ /* 0x040ff00000001874 */
[----:B------:R-:W-:Y:S01]  /*6340*/  HMMA.16816.F32 R80, R136, R92, R96 ;  /* 0x0000005c8850723c */ /* 0x000fe20000001860 */
[----:B-1----:R-:W-:-:S04]  /*6350*/  FFMA.FTZ R2, R158, c[0x0][0x23c], -R0 ;  /* 0x00008f009e027a23 */ /* 0x002fc80000010800 */
[----:B------:R1:W3:Y:S03]  /*6360*/  MUFU.EX2 R12, R2 ;  /* 0x00000002000c7308 */ /* 0x0002e60000000800 */
[C---:B------:R-:W-:Y:S08]  /*6370*/  HMMA.16816.F32 R116, R136.reuse, R124, R120 ;  /* 0x0000007c8874723c */ /* 0x040ff00000001878 */
[----:B--2---:R-:W-:Y:S01]  /*6380*/  HMMA.16816.F32 R132, R136, R8, R84 ;  /* 0x000000088884723c */ /* 0x004fe20000001854 */
[--C-:B-1----:R-:W-:Y:S01]  /*6390*/  FFMA.FTZ R2, R160, c[0x0][0x23c], -R0.reuse ;  /* 0x00008f00a0027a23 */ /* 0x102fe20000010800 */
[----:B---3--:R-:W-:Y:S01]  /*63a0*/  F2FP.PACK_AB R141, R12, R13 ;  /* 0x0000000d0c8d723e */ /* 0x008fe200000000ff */
[----:B------:R-:W-:-:S05]  /*63b0*/  FFMA.FTZ R0, R161, c[0x0][0x23c], -R0 ;  /* 0x00008f00a1007a23 */ /* 0x000fca0000010800 */
[C---:B------:R-:W-:Y:S01]  /*63c0*/  HMMA.16816.F32 R88, R136.reuse, R94, R88 ;  /* 0x0000005e8858723c */ /* 0x040fe20000001858 */
[----:B------:R1:W-:Y:S07]  /*63d0*/  MUFU.EX2 R7, R2 ;  /* 0x0000000200077308 */ /* 0x0003ee0000000800 */
[C---:B------:R-:W-:Y:S01]  /*63e0*/  HMMA.16816.F32 R104, R136.reuse, R110, R64 ;  /* 0x0000006e8868723c */ /* 0x040fe20000001840 */
[----:B------:R2:W3:Y:S07]  /*63f0*/  MUFU.EX2 R233, R0 ;  /* 0x0000000000e97308 */ /* 0x0004ee0000000800 */
[----:B------:R-:W-:Y:S01]  /*6400*/  HMMA.16816.F32 R120, R136, R126, R60 ;  /* 0x0000007e8878723c */ /* 0x000fe2000000183c */
[----:B-1----:R-:W-:-:S04]  /*6410*/  FADD.FTZ R2, R188, R184 ;  /* 0x000000b8bc027221 */ /* 0x002fc80000010000 */
[----:B------:R-:W-:-:S03]  /*6420*/  FADD.FTZ R2, R189, R2 ;  /* 0x00000002bd027221 */ /* 0x000fc60000010000 */
[----:B------:R-:W-:Y:S01]  /*6430*/  HMMA.16816.F32 R136, R136, R10, R48 ;  /* 0x0000000a8888723c */ /* 0x000fe20000001830 */
[----:B--2---:R-:W-:Y:S01]  /*6440*/  FADD.FTZ R0, R223, R219 ;  /* 0x000000dbdf007221 */ /* 0x004fe20000010000 */
[----:B---3--:R-:W-:Y:S01]  /*6450*/  F2FP.PACK_AB R143, R233, R7 ;  /* 0x00000007e98f723e */ /* 0x008fe200000000ff */
[----:B------:R-:W-:Y:S02]  /*6460*/  FADD.FTZ R2, R190, R2 ;  /* 0x00000002be027221 */ /* 0x000fe40000010000 */
[----:B------:R-:W-:Y:S02]  /*6470*/  FADD.FTZ R0, R221, R0 ;  /* 0x00000000dd007221 */ /* 0x000fe40000010000 */
[----:B------:R-:W-:Y:S02]  /*6480*/  FADD.FTZ R2, R177, R2 ;  /* 0x00000002b1027221 */ /* 0x000fe40000010000 */
[----:B------:R-:W-:Y:S01]  /*6490*/  FADD.FTZ R0, R209, R0 ;  /* 0x00000000d1007221 */ /* 0x000fe20000010000 */
[----:B------:R-:W-:Y:S01]  /*64a0*/  HMMA.16816.F32 R84, R140, R92, R56 ;  /* 0x0000005c8c54723c */ /* 0x000fe20000001838 */
[----:B------:R-:W-:-:S02]  /*64b0*/  FADD.FTZ R2, R178, R2 ;  /* 0x00000002b2027221 */ /* 0x000fc40000010000 */
[----:B------:R-:W-:-:S04]  /*64c0*/  FADD.FTZ R0, R212, R0 ;  /* 0x00000000d4007221 */ /* 0x000fc80000010000 */
        /* <DEDUP_REMOVED lines=50> */
[----:B------:R-:W-:Y:S05]  /*67f0*/  @!P1 BRA `(.L_x_1563) ;  /* 0x0000416000009947 */ /* 0x000fea0003800000 */
[----:B------:R-:W-:Y:S01]  /*6800*/  ISETP.GE.AND P0, PT, R240, c[0x0][0x220], PT ;  /* 0x00008800f0007a0c */ /* 0x000fe20003f06270 */
[----:B------:R-:W-:Y:S01]  /*6810*/  IMAD R227, R224, -0x2, R251 ;  /* 0xfffffffee0e37824 */ /* 0x000fe200078e02fb */
[----:B------:R-:W-:Y:S01]  /*6820*/  ULDC.64 UR4, c[0x0][0x1a0] ;  /* 0x0000680000047ab9 */ /* 0x000fe20000000a00 */
[----:B------:R-:W-:Y:S01]  /*6830*/  IMAD.MOV.U32 R238, RZ, RZ, c[0x0][0x1a4] ;  /* 0x00006900ffee7624 */ /* 0x000fe200078e00ff */
[----:B------:R-:W-:Y:S01]  /*6840*/  LEA.HI.SX32 R206, R222, 0xfffffffe, 0x1a ;  /* 0xfffffffedece7811 */ /* 0x000fe200078fd2ff */
[----:B------:R-:W-:Y:S01]  /*6850*/  IMAD.MOV.U32 R73, RZ, RZ, R70 ;  /* 0x000000ffff497224 */ /* 0x000fe200078e0046 */
[----:B------:R-:W-:Y:S01]  /*6860*/  IADD3 R227, R72, R227, -R162 ;  /* 0x000000e348e37210 */ /* 0x000fe20007ffe8a2 */
[----:B------:R-:W-:Y:S01]  /*6870*/  IMAD.MOV.U32 R76, RZ, RZ, R3 ;  /* 0x000000ffff4c7224 */ /* 0x000fe200078e0003 */
[----:B------:R-:W-:Y:S01]  /*6880*/  MOV R72, R71 ;  /* 0x0000004700487202 */ /* 0x000fe20000000f00 */
[----:B------:R-:W-:Y:S01]  /*6890*/  IMAD.MOV.U32 R250, RZ, RZ, c[0x0][0x1a4] ;  /* 0x00006900fffa7624 */ /* 0x000fe200078e00ff */
[----:B------:R-:W-:Y:S01]  /*68a0*/  MOV R75, R69 ;  /* 0x00000045004b7202 */ /* 0x000fe20000000f00 */
[----:B------:R-:W-:Y:S01]  /*68b0*/  IMAD.MOV.U32 R251, RZ, RZ, -0x40 ;  /* 0xffffffc0fffb7424 */ /* 0x000fe200078e00ff */
[----:B------:R-:W-:Y:S01]  /*68c0*/  MOV R248, c[0x0][0x1a0] ;  /* 0x0000680000f87a02 */ /* 0x000fe20000000f00 */
[----:B------:R-:W-:Y:S01]  /*68d0*/  @!P0 IMAD R238, R238, 0x30, RZ ;  /* 0x00000030eeee8824 */ /* 0x000fe200078e02ff */
[----:B------:R-:W-:Y:S01]  /*68e0*/  MOV R249, c[0x0][0x1a0] ;  /* 0x0000680000f97a02 */ /* 0x000fe20000000f00 */
[----:B------:R-:W-:-:S02]  /*68f0*/  USHF.L.U64.HI UR5, UR4, 0x4, UR5 ;  /* 0x0000000404057899 */ /* 0x000fc40008010205 */
[----:B------:R-:W-:Y:S01]  /*6900*/  USHF.L.U32 UR4, UR4, 0x4, URZ ;  /* 0x0000000404047899 */ /* 0x000fe2000800063f */
[----:B------:R-:W-:Y:S05]  /*6910*/  BRA `(.L_x_1564) ;  /* 0x000004e000007947 */ /* 0x000fea0003800000 */
.L_x_1566:
[----:B------:R-:W-:Y:S01]  /*6920*/  IMAD.MOV.U32 R212, RZ, RZ, c[0x0][0x198] ;  /* 0x00006600ffd47624 */ /* 0x000fe200078e00ff */
[C---:B------:R-:W-:Y:S01]  /*6930*/  @!P0 IADD3 R4, R206.reuse, -0x1, RZ ;  /* 0xffffffffce048810 */ /* 0x040fe20007ffe0ff */
[----:B------:R-:W-:Y:S01]  /*6940*/  IMAD.MOV.U32 R213, RZ, RZ, c[0x0][0x198] ;  /* 0x00006600ffd57624 */ /* 0x000fe200078e00ff */
[----:B------:R-:W-:Y:S01]  /*6950*/  @!P0 IADD3 R6, R206, -0x1, RZ ;  /* 0xffffffffce068810 */ /* 0x000fe20007ffe0ff */
        /* <DEDUP_REMOVED lines=16> */
[----:B------:R-:W-:Y:S02]  /*6a60*/  @!P0 IMAD.IADD R3, R5, 0x1, R3 ;  /* 0x0000000105038824 */ /* 0x000fe400078e0203 */
[C---:B------:R-:W-:Y:S02]  /*6a70*/  @!P0 IMAD R13, R8.reuse, c[0x0][0x19c], R9 ;  /* 0x00006700080d8a24 */ /* 0x040fe400078e0209 */
[----:B------:R-:W-:Y:S01]  /*6a80*/  @!P0 IMAD.WIDE.U32 R8, R8, c[0x0][0x198], RZ ;  /* 0x0000660008088a25 */ /* 0x000fe200078e00ff */
[-C--:B------:R-:W-:Y:S03]  /*6a90*/  @!P0 LEA.HI.X R14, R4, R229.reuse, R3, 0x6, P3 ;  /* 0x000000e5040e8211 */ /* 0x080fe600018f3403 */
[----:B------:R-:W-:Y:S01]  /*6aa0*/  @!P0 IMAD R5, R10, c[0x0][0x198], RZ ;  /* 0x000066000a058a24 */ /* 0x000fe200078e02ff */
[-C--:B------:R-:W-:Y:S01]  /*6ab0*/  @!P0 LEA R10, P2, R6, R230.reuse, 0x6 ;  /* 0x000000e6060a8211 */ /* 0x080fe200078430ff */
[----:B------:R-:W-:Y:S02]  /*6ac0*/  @!P0 IMAD.IADD R11, R7, 0x1, R11 ;  /* 0x00000001070b8824 */ /* 0x000fe400078e020b */
[----:B------:R-:W-:Y:S02]  /*6ad0*/  @!P0 IMAD.IADD R3, R9, 0x1, R13 ;  /* 0x0000000109038824 */ /* 0x000fe400078e020d */
[----:B------:R-:W-:Y:S01]  /*6ae0*/  @!P0 IMAD R7, R0, c[0x0][0x19c], R5 ;  /* 0x0000670000078a24 */ /* 0x000fe200078e0205 */
[-C--:B------:R-:W-:Y:S01]  /*6af0*/  @!P0 LEA.HI.X R11, R6, R229.reuse, R11, 0x6, P2 ;  /* 0x000000e5060b8211 */ /* 0x080fe200010f340b */
[----:B------:R-:W-:Y:S01]  /*6b00*/  @!P0 IMAD.WIDE.U32 R4, R0, c[0x0][0x198], RZ ;  /* 0x0000660000048a25 */ /* 0x000fe200078e00ff */
[CC--:B------:R-:W-:Y:S03]  /*6b10*/  @!P0 LEA R12, P2, R8.reuse, R230.reuse, 0x6 ;  /* 0x000000e6080c8211 */ /* 0x0c0fe600078430ff */
[----:B------:R-:W-:Y:S01]  /*6b20*/  @!P0 IMAD.MOV.U32 R0, RZ, RZ, c[0x0][0x198] ;  /* 0x00006600ff008624 */ /* 0x000fe200078e00ff */
[----:B------:R-:W-:Y:S01]  /*6b30*/  @!P0 LEA.HI.X R9, R8, R229, R3, 0x6, P2 ;  /* 0x000000e508098211 */ /* 0x000fe200010f3403 */
[----:B------:R-:W-:Y:S01]  /*6b40*/  @!P0 IMAD.IADD R7, R5, 0x1, R7 ;  /* 0x0000000105078824 */ /* 0x000fe200078e0207 */
[----:B------:R-:W-:Y:S01]  /*6b50*/  @!P0 LEA R6, P3, R4, R230, 0x6 ;  /* 0x000000e604068211 */ /* 0x000fe200078630ff */
[----:B------:R-:W-:Y:S01]  /*6b60*/  @!P0 IMAD.MOV.U32 R5, RZ, RZ, c[0x0][0x19c] ;  /* 0x00006700ff058624 */ /* 0x000fe200078e00ff */
[----:B------:R-:W-:Y:S02]  /*6b70*/  @!P0 LEA R3, P2, R0, R15, 0x5 ;  /* 0x0000000f00038211 */ /* 0x000fe400078428ff */
[----:B------:R-:W-:Y:S01]  /*6b80*/  @!P0 LEA.HI.X R13, R4, R229, R7, 0x6, P3 ;  /* 0x000000e5040d8211 */ /* 0x000fe200018f3407 */
[----:B------:R-:W-:Y:S01]  /*6b90*/  @!P0 IMAD.MOV.U32 R4, RZ, RZ, c[0x0][0x198] ;  /* 0x00006600ff048624 */ /* 0x000fe200078e00ff */
[----:B------:R-:W-:Y:S01]  /*6ba0*/  @!P0 LEA.HI.X R14, R0, R14, R5, 0x5, P2 ;  /* 0x0000000e000e8211 */ /* 0x000fe200010f2c05 */
[----:B------:R-:W-:Y:S01]  /*6bb0*/  @!P0 IMAD.MOV.U32 R7, RZ, RZ, c[0x0][0x19c] ;  /* 0x00006700ff078624 */ /* 0x000fe200078e00ff */
[----:B------:R-:W-:Y:S01]  /*6bc0*/  @!P0 IADD3 R0, P2, R212, R12, RZ ;  /* 0x0000000cd4008210 */ /* 0x000fe20007f5e0ff */
[----:B------:R-:W-:Y:S01]  /*6bd0*/  IMAD.MOV.U32 R212, RZ, RZ, 0x4 ;  /* 0x00000004ffd47424 */ /* 0x000fe200078e00ff */
[----:B------:R-:W-:Y:S01]  /*6be0*/  @!P0 LEA R12, P4, R6, c[0x0][0x168], 0x1 ;  /* 0x00005a00060c8a11 */ /* 0x000fe200078808ff */
        /* <DEDUP_REMOVED lines=33> */
.L_x_1564:
[----:B------:R-:W-:Y:S04]  /*6e00*/  DEPBAR.LE SB0, 0x0 ;  /* 0x000080000000791a */ /* 0x000fe80000000000 */
[----:B------:R-:W-:Y:S01]  /*6e10*/  BAR.SYNC.DEFER_BLOCKING 0x0 ;  /* 0x0000000000007b1d */ /* 0x000fe20000010000 */
[----:B------:R-:W-:Y:S01]  /*6e20*/  SHF.R.S32.HI R0, RZ, 0x1f, R206 ;  /* 0x0000001fff007819 */ /* 0x000fe200000114ce */
[----:B------:R-:W-:Y:S04]  /*6e30*/  IMAD.WIDE.U32 R4, R206, c[0x0][0x1a0], RZ ;  /* 0x00006800ce047a25 */ /* 0x000fe800078e00ff */
[----:B------:R-:W-:Y:S01]  /*6e40*/  IMAD R0, R0, c[0x0][0x1a0], RZ ;  /* 0x0000680000007a24 */ /* 0x000fe200078e02ff */
[----:B------:R-:W-:Y:S03]  /*6e50*/  LEA R2, P2, R4, R244, 0x6 ;  /* 0x000000f404027211 */ /* 0x000fe600078430ff */
[----:B------:R-:W-:Y:S01]  /*6e60*/  IMAD R0, R206, c[0x0][0x1a4], R0 ;  /* 0x00006900ce007a24 */ /* 0x000fe200078e0200 */
[C---:B------:R-:W-:Y:S04]  /*6e70*/  @!P0 LEA R10, P4, R2.reuse, c[0x0][0x170], 0x1 ;  /* 0x00005c00020a8a11 */ /* 0x040fe800078808ff */
[----:B------:R-:W-:Y:S02]  /*6e80*/  IADD3 R3, R5, R0, RZ ;  /* 0x0000000005037210 */ /* 0x000fe40007ffe0ff */
[----:B------:R-:W-:Y:S02]  /*6e90*/  @!P0 IADD3 R0, P1, R2, UR4, RZ ;  /* 0x0000000402008c10 */ /* 0x000fe4000ff3e0ff */
[----:B------:R-:W-:Y:S02]  /*6ea0*/  LEA.HI.X R3, R4, R246, R3, 0x6, P2 ;  /* 0x000000f604037211 */ /* 0x000fe400010f3403 */
[----:B------:R-:W-:Y:S02]  /*6eb0*/  @!P0 LEA R8, P3, R0, c[0x0][0x170], 0x1 ;  /* 0x00005c0000088a11 */ /* 0x000fe400078608ff */
[----:B------:R-:W-:Y:S01]  /*6ec0*/  @!P0 LEA.HI.X R11, R2, c[0x0][0x174], R3, 0x1, P4 ;  /* 0x00005d00020b8a11 */ /* 0x000fe200020f0c03 */
[----:B------:R-:W-:Y:S01]  /*6ed0*/  @P0 STS.128 [R205+0x6000], RZ ;  /* 0x006000ffcd000388 */ /* 0x000fe20000000c00 */
[----:B------:R-:W-:Y:S02]  /*6ee0*/  @!P0 IADD3.X R5, R3, UR5, RZ, P1, !PT ;  /* 0x0000000503058c10 */ /* 0x000fe40008ffe4ff */
[----:B------:R-:W-:Y:S02]  /*6ef0*/  @!P0 LEA R4, P2, R248, R2, 0x5 ;  /* 0x00000002f8048211 */ /* 0x000fe400078428ff */
[----:B------:R-:W-:Y:S02]  /*6f00*/  @!P0 LEA.HI.X R9, R0, c[0x0][0x174], R5, 0x1, P3 ;  /* 0x00005d0000098a11 */ /* 0x000fe400018f0c05 */
[----:B------:R-:W-:Y:S01]  /*6f10*/  @!P0 LEA R6, P1, R4, c[0x0][0x170], 0x1 ;  /* 0x00005c0004068a11 */ /* 0x000fe200078208ff */
[----:B------:R-:W-:Y:S01]  /*6f20*/  @!PT LDS RZ, [RZ] ;  /* 0x00000000fffff984 */ /* 0x000fe20000000800 */
[----:B------:R-:W-:Y:S01]  /*6f30*/  @!PT LDS RZ, [RZ] ;  /* 0x00000000fffff984 */ /* 0x000fe20000000800 */
[----:B------:R-:W-:Y:S01]  /*6f40*/  @!PT LDS RZ, [RZ] ;  /* 0x00000000fffff984 */ /* 0x000fe20000000800 */
[----:B------:R1:W-:Y:S01]  /*6f50*/  @!P0 LDGSTS.E.BYPASS.LTC128B.128 [R205+0x6000], [R10.64] ;  /* 0x060000000acd8fae */ /* 0x0003e2000b901d46 */
[----:B------:R-:W-:Y:S01]  /*6f60*/  @!P0 LEA.HI.X R7, R248, R3, R250, 0x5, P2 ;  /* 0x00000003f8078211 */ /* 0x000fe200010f2cfa */
[----:B------:R-:W-:Y:S03]  /*6f70*/  @!P0 IMAD.WIDE.U32 R2, R249, 0x30, R2 ;  /* 0x00000030f9028825 */ /* 0x000fe600078e0002 */
[----:B------:R-:W-:Y:S02]  /*6f80*/  @!P0 LEA.HI.X R7, R4, c[0x0][0x174], R7, 0x1, P1 ;  /* 0x00005d0004078a11 */ /* 0x000fe400008f0c07 */
[----:B------:R-:W-:Y:S01]  /*6f90*/  @!P0 LEA R4, P1, R2, c[0x0][0x170], 0x1 ;  /* 0x00005c0002048a11 */ /* 0x000fe200078208ff */
        /* <DEDUP_REMOVED lines=110> */
[----:B------:R4:W1:Y:S01]  /*7680*/  MUFU.TANH R186, R7 ;  /* 0x0000000700ba7308 */ /* 0x0008620000002400 */
[----:B------:R-:W-:Y:S09]  /*7690*/  FMUL.FTZ R19, R19, c[0x0][0x2ec] ;  /* 0x0000bb0013137a20 */ /* 0x000ff20000410000 */
[----:B------:R-:W1:Y:S10]  /*76a0*/  MUFU.TANH R211, R8 ;  /* 0x0000000800d37308 */ /* 0x000e740000002400 */
[----:B------:R-:W1:Y:S01]  /*76b0*/  MUFU.TANH R210, R9 ;  /* 0x0000000900d27308 */ /* 0x000e620000002400 */
[----:B----4-:R-:W4:Y:S09]  /*76c0*/  LDSM.16.M88.4 R4, [R195+0x800] ;  /* 0x00080000c304783b */ /* 0x010f320000000200 */
[----:B------:R-:W1:Y:S10]  /*76d0*/  MUFU.TANH R208, R10 ;  /* 0x0000000a00d07308 */ /* 0x000e740000002400 */
[----:B------:R5:W1:Y:S10]  /*76e0*/  MUFU.TANH R209, R11 ;  /* 0x0000000b00d17308 */ /* 0x000a740000002400 */
[----:B------:R1:W1:Y:S10]  /*76f0*/  MUFU.TANH R190, R12 ;  /* 0x0000000c00be7308 */ /* 0x0002740000002400 */
[----:B------:R1:W1:Y:S01]  /*7700*/  MUFU.TANH R191, R13 ;  /* 0x0000000d00bf7308 */ /* 0x0002620000002400 */
[----:B-----5:R-:W5:Y:S01]  /*7710*/  LDSM.16.M88.4 R8, [R195+0x1000] ;  /* 0x00100000c308783b */ /* 0x020f620000000200 */
[-C--:B----4-:R-:W-:Y:S08]  /*7720*/  HMMA.16816.F32 R20, R160, R4.reuse, R20 ;  /* 0x00000004a014723c */ /* 0x090ff00000001814 */
[----:B------:R4:W1:Y:S01]  /*7730*/  MUFU.TANH R185, R14 ;  /* 0x0000000e00b97308 */ /* 0x0008620000002400 */
[C---:B------:R-:W-:Y:S09]  /*7740*/  HMMA.16816.F32 R24, R144.reuse, R4, R24 ;  /* 0x000000049018723c */ /* 0x040ff20000001818 */
[----:B------:R4:W1:Y:S01]  /*7750*/  MUFU.TANH R189, R15 ;  /* 0x0000000f00bd7308 */ /* 0x0008620000002400 */
[-C--:B------:R-:W-:Y:S08]  /*7760*/  HMMA.16816.F32 R28, R144, R6.reuse, R28 ;  /* 0x00000006901c723c */ /* 0x080ff0000000181c */
[C---:B------:R-:W-:Y:S01]  /*7770*/  HMMA.16816.F32 R32, R160.reuse, R6, R32 ;  /* 0x00000006a020723c */ /* 0x040fe20000001820 */
[----:B------:R4:W1:Y:S01]  /*7780*/  MUFU.TANH R180, R16 ;  /* 0x0000001000b47308 */ /* 0x0008620000002400 */
[----:B------:R-:W1:Y:S01]  /*7790*/  LDSM.16.M88.4 R4, [R195+0x1800] ;  /* 0x00180000c304783b */ /* 0x000e620000000200 */
[----:B------:R-:W-:Y:S04]  /*77a0*/  DEPBAR.LE SB0, 0x0 ;  /* 0x000080000000791a */ /* 0x000fe80000000000 */
[----:B------:R-:W-:Y:S02]  /*77b0*/  FMUL.FTZ R20, R20, c[0x0][0x2ec] ;  /* 0x0000bb0014147a20 */ /* 0x000fe40000410000 */
[----:B------:R-:W-:Y:S02]  /*77c0*/  FMUL.FTZ R21, R21, c[0x0][0x2ec] ;  /* 0x0000bb0015157a20 */ /* 0x000fe40000410000 */
[----:B------:R4:W1:Y:S01]  /*77d0*/  MUFU.TANH R172, R17 ;  /* 0x0000001100ac7308 */ /* 0x0008620000002400 */
[----:B------:R-:W-:Y:S01]  /*77e0*/  BAR.SYNC.DEFER_BLOCKING 0x0 ;  /* 0x0000000000007b1d */ /* 0x000fe20000010000 */
[----:B------:R-:W-:Y:S01]  /*77f0*/  FMUL.FTZ R22, R22, c[0x0][0x2ec] ;  /* 0x0000bb0016167a20 */ /* 0x000fe20000410000 */
[-C--:B-----5:R-:W-:Y:S05]  /*7800*/  HMMA.16816.F32 R36, R160, R8.reuse, R36 ;  /* 0x00000008a024723c */ /* 0x0a0fea0000001824 */
[----:B------:R-:W-:Y:S02]  /*7810*/  FMUL.FTZ R23, R23, c[0x0][0x2ec] ;  /* 0x0000bb0017177a20 */ /* 0x000fe40000410000 */
[----:B------:R4:W1:Y:S01]  /*7820*/  MUFU.TANH R168, R18 ;  /* 0x0000001200a87308 */ /* 0x0008620000002400 */
[----:B------:R-:W-:Y:S01]  /*7830*/  FMUL.FTZ R24, R24, c[0x0][0x2ec] ;  /* 0x0000bb0018187a20 */ /* 0x000fe20000410000 */
[C---:B------:R-:W-:Y:S04]  /*7840*/  HMMA.16816.F32 R40, R144.reuse, R8, R40 ;  /* 0x000000089028723c */ /* 0x040fe80000001828 */
[----:B------:R-:W-:Y:S02]  /*7850*/  FMUL.FTZ R25, R25, c[0x0][0x2ec] ;  /* 0x0000bb0019197a20 */ /* 0x000fe40000410000 */
[----:B------:R-:W-:Y:S02]  /*7860*/  FMUL.FTZ R26, R26, c[0x0][0x2ec] ;  /* 0x0000bb001a1a7a20 */ /* 0x000fe40000410000 */
[----:B------:R4:W2:Y:S01]  /*7870*/  MUFU.TANH R170, R19 ;  /* 0x0000001300aa7308 */ /* 0x0008a20000002400 */
[-C--:B------:R-:W-:Y:S03]  /*7880*/  HMMA.16816.F32 R44, R144, R10.reuse, R44 ;  /* 0x0000000a902c723c */ /* 0x080fe6000000182c */
[----:B------:R-:W-:Y:S02]  /*7890*/  FMUL.FTZ R27, R27, c[0x0][0x2ec] ;  /* 0x0000bb001b1b7a20 */ /* 0x000fe40000410000 */
[----:B------:R-:W-:Y:S02]  /*78a0*/  FMUL.FTZ R28, R28, c[0x0][0x2ec] ;  /* 0x0000bb001c1c7a20 */ /* 0x000fe40000410000 */
[----:B------:R-:W-:Y:S01]  /*78b0*/  FMUL.FTZ R29, R29, c[0x0][0x2ec] ;  /* 0x0000bb001d1d7a20 */ /* 0x000fe20000410000 */
[C---:B------:R-:W-:Y:S01]  /*78c0*/  HMMA.16816.F32 R48, R160.reuse, R10, R48 ;  /* 0x0000000aa030723c */ /* 0x040fe20000001830 */
[----:B------:R4:W2:Y:S03]  /*78d0*/  MUFU.TANH R167, R20 ;  /* 0x0000001400a77308 */ /* 0x0008a60000002400 */
[----:B------:R-:W-:Y:S02]  /*78e0*/  FMUL.FTZ R30, R30, c[0x0][0x2ec] ;  /* 0x0000bb001e1e7a20 */ /* 0x000fe40000410000 */
[----:B------:R-:W-:Y:S02]  /*78f0*/  FMUL.FTZ R31, R31, c[0x0][0x2ec] ;  /* 0x0000bb001f1f7a20 */ /* 0x000fe40000410000 */
[-C--:B-1----:R-:W-:Y:S03]  /*7900*/  HMMA.16816.F32 R52, R160, R4.reuse, R52 ;  /* 0x00000004a034723c */ /* 0x082fe60000001834 */
[----:B------:R4:W1:Y:S01]  /*7910*/  MUFU.TANH R169, R21 ;  /* 0x0000001500a97308 */ /* 0x0008620000002400 */
[----:B------:R-:W-:Y:S02]  /*7920*/  FMUL.FTZ R32, R32, c[0x0][0x2ec] ;  /* 0x0000bb0020207a20 */ /* 0x000fe40000410000 */
[----:B------:R-:W-:Y:S02]  /*7930*/  FMUL.FTZ R33, R33, c[0x0][0x2ec] ;  /* 0x0000bb0021217a20 */ /* 0x000fe40000410000 */
[C---:B------:R-:W-:Y:S04]  /*7940*/  HMMA.16816.F32 R56, R144.reuse, R4, R56 ;  /* 0x000000049038723c */ /* 0x040fe80000001838 */
[----:B------:R-:W-:Y:S01]  /*7950*/  FMUL.FTZ R46, R46, c[0x0][0x2ec] ;  /* 0x0000bb002e2e7a20 */ /* 0x000fe20000410000 */
[----:B------:R4:W1:Y:S01]  /*7960*/  MUFU.TANH R166, R22 ;  /* 0x0000001600a67308 */ /* 0x0008620000002400 */
[----:B------:R-:W-:Y:S02]  /*7970*/  FMUL.FTZ R34, R34, c[0x0][0x2ec] ;  /* 0x0000bb0022227a20 */ /* 0x000fe40000410000 */
[-C--:B------:R-:W-:Y:S04]  /*7980*/  HMMA.16816.F32 R60, R144, R6.reuse, R60 ;  /* 0x00000006903c723c */ /* 0x080fe8000000183c */
[----:B------:R-:W-:Y:S02]  /*7990*/  FMUL.FTZ R49, R49, c[0x0][0x2ec] ;  /* 0x0000bb0031317a20 */ /* 0x000fe40000410000 */
[----:B------:R-:W-:Y:S01]  /*79a0*/  FMUL.FTZ R35, R35, c[0x0][0x2ec] ;  /* 0x0000bb0023237a20 */ /* 0x000fe20000410000 */
[----:B------:R4:W1:Y:S01]  /*79b0*/  MUFU.TANH R165, R23 ;  /* 0x0000001700a57308 */ /* 0x0008620000002400 */
        /* <DEDUP_REMOVED lines=76> */
.L_x_1565:
[----:B------:R-:W-:Y:S05]  /*7e80*/  IMAD R3, R206, -0x40, R227 ;  /* 0xffffffc0ce037824 */ /* 0x000fea00078e02e3 */
[----:B------:R-:W-:Y:S02]  /*7e90*/  IABS R0, R3 ;  /* 0x0000000300007213 */ /* 0x000fe40000000000 */
[C---:B------:R-:W-:Y:S02]  /*7ea0*/  IADD3 R5, R3.reuse, 0x8, RZ ;  /* 0x0000000803057810 */ /* 0x040fe40007ffe0ff */
[----:B------:R2:W-:Y:S01]  /*7eb0*/  I2F R44, R0 ;  /* 0x00000000002c7306 */ /* 0x0005e20000201400 */
[----:B-1----:R-:W-:Y:S02]  /*7ec0*/  IADD3 R6, R3, -0x1, RZ ;  /* 0xffffffff03067810 */ /* 0x002fe40007ffe0ff */
[----:B------:R-:W-:Y:S02]  /*7ed0*/  ISETP.GE.AND P6, PT, R5, RZ, PT ;  /* 0x000000ff0500720c */ /* 0x000fe40003fc6270 */
[C---:B------:R-:W-:Y:S02]  /*7ee0*/  IADD3 R4, R3.reuse, 0x7, RZ ;  /* 0x0000000703047810 */ /* 0x040fe40007ffe0ff */
[----:B------:R-:W-:Y:S02]  /*7ef0*/  ISETP.GE.AND P2, PT, R6, RZ, PT ;  /* 0x000000ff0600720c */ /* 0x000fe40003f46270 */
[----:B------:R-:W-:Y:S02]  /*7f00*/  ISETP.GE.AND P5, PT, R4, RZ, PT ;  /* 0x000000ff0400720c */ /* 0x000fe40003fa6270 */
[C---:B------:R-:W-:Y:S02]  /*7f10*/  IADD3 R7, -R3.reuse, -0x7, RZ ;  /* 0xfffffff903077810 */ /* 0x040fe40007ffe1ff */
[----:B------:R-:W-:Y:S02]  /*7f20*/  IADD3 R8, R3, -0x9, RZ ;  /* 0xfffffff703087810 */ /* 0x000fe40007ffe0ff */
[----:B------:R-:W-:Y:S02]  /*7f30*/  SEL R7, R7, R4, !P5 ;  /* 0x0000000407077207 */ /* 0x000fe40006800000 */
[C---:B------:R-:W-:Y:S02]  /*7f40*/  IADD3 R9, R3.reuse, 0x48, RZ ;  /* 0x0000004803097810 */ /* 0x040fe40007ffe0ff */
[----:B------:R1:W-:Y:S01]  /*7f50*/  I2F R40, R7 ;  /* 0x0000000700287306 */ /* 0x0003e20000201400 */
[C---:B------:R-:W-:Y:S02]  /*7f60*/  @!P2 IADD3 R6, -R3.reuse, 0x1, RZ ;  /* 0x000000010306a810 */ /* 0x040fe40007ffe1ff */
[C---:B------:R-:W-:Y:S02]  /*7f70*/  IADD3 R10, R3.reuse, 0x20, RZ ;  /* 0x00000020030a7810 */ /* 0x040fe40007ffe0ff */
[C---:B--2---:R-:W-:Y:S02]  /*7f80*/  IADD3 R0, -R3.reuse, -0x8, RZ ;  /* 0xfffffff803007810 */ /* 0x044fe40007ffe1ff */
[C---:B------:R-:W-:Y:S02]  /*7f90*/  IADD3 R12, R3.reuse, 0x28, RZ ;  /* 0x00000028030c7810 */ /* 0x040fe40007ffe0ff */
[----:B------:R-:W-:Y:S01]  /*7fa0*/  SEL R0, R0, R5, !P6 ;  /* 0x0000000500007207 */ /* 0x000fe20007000000 */
[----:B------:R2:W-:Y:S01]  /*7fb0*/  I2F R31, R6 ;  /* 0x00000006001f7306 */ /* 0x0005e20000201400 */
[C---:B------:R-:W-:Y:S02]  /*7fc0*/  IADD3 R11, R3.reuse, 0x27, RZ ;  /* 0x00000027030b7810 */ /* 0x040fe40007ffe0ff */
[----:B------:R-:W-:Y:S07]  /*7fd0*/  ISETP.GE.AND P2, PT, R8, RZ, PT ;  /* 0x000000ff0800720c */ /* 0x000fee0003f46270 */
[----:B------:R3:W-:Y:S01]  /*7fe0*/  I2F R33, R0 ;  /* 0x0000000000217306 */ /* 0x0007e20000201400 */
[C---:B-1----:R-:W-:Y:S05]  /*7ff0*/  IADD3 R7, R3.reuse, -0x10, RZ ;  /* 0xfffffff003077810 */ /* 0x042fea0007ffe0ff */
[C---:B------:R-:W-:Y:S04]  /*8000*/  @!P2 IADD3 R8, -R3.reuse, 0x9, RZ ;  /* 0x000000090308a810 */ /* 0x040fe80007ffe1ff */
[----:B------:R-:W1:Y:S01]  /*8010*/  I2F R29, R8 ;  /* 0x00000008001d7306 */ /* 0x000e620000201400 */
[C---:B--2---:R-:W-:Y:S04]  /*8020*/  IADD3 R6, R3.reuse, -0x11, RZ ;  /* 0xffffffef03067810 */ /* 0x044fe80007ffe0ff */
[----:B------:R-:W-:Y:S02]  /*8030*/  ISETP.GE.AND P2, PT, R6, RZ, PT ;  /* 0x000000ff0600720c */ /* 0x000fe40003f46270 */
[C---:B---3--:R-:W-:Y:S04]  /*8040*/  IADD3 R0, R3.reuse, -0x8, RZ ;  /* 0xfffffff803007810 */ /* 0x048fe80007ffe0ff */
[----:B------:R-:W-:Y:S07]  /*8050*/  ISETP.GE.AND P3, PT, R0, RZ, PT ;  /* 0x000000ff0000720c */ /* 0x000fee0003f66270 */
[----:B------:R-:W-:Y:S01]  /*8060*/  @!P2 IADD3 R6, -R3, 0x11, RZ ;  /* 0x000000110306a810 */ /* 0x000fe20007ffe1ff */
[-C--:B-1----:R-:W-:Y:S03]  /*8070*/  FFMA.FTZ R48, R29, -R68.reuse, R165 ;  /* 0x800000441d307223 */ /* 0x082fe600000100a5 */
[----:B------:R-:W1:Y:S01]  /*8080*/  I2F R27, R6 ;  /* 0x00000006001b7306 */ /* 0x000e620000201400 */
[----:B------:R-:W-:Y:S01]  /*8090*/  IADD3 R8, R3, -0x19, RZ ;  /* 0xffffffe703087810 */ /* 0x000fe20007ffe0ff */
[-C--:B------:R-:W-:Y:S02]  /*80a0*/  FFMA.FTZ R41, R33, -R68.reuse, R187 ;  /* 0x8000004421297223 */ /* 0x080fe400000100bb */
[-C--:B------:R-:W-:Y:S01]  /*80b0*/  FFMA.FTZ R39, R44, -R68.reuse, R188 ;  /* 0x800000442c277223 */ /* 0x080fe200000100bc */
[----:B------:R-:W-:Y:S01]  /*80c0*/  ISETP.GE.AND P2, PT, R8, RZ, PT ;  /* 0x000000ff0800720c */ /* 0x000fe20003f46270 */
[-C--:B------:R-:W-:Y:S01]  /*80d0*/  FFMA.FTZ R42, R40, -R68.reuse, R186 ;  /* 0x80000044282a7223 */ /* 0x080fe200000100ba */
[----:B------:R-:W-:Y:S01]  /*80e0*/  @!P3 IADD3 R0, -R3, 0x8, RZ ;  /* 0x000000080300b810 */ /* 0x000fe20007ffe1ff */
[-C--:B------:R-:W-:Y:S01]  /*80f0*/  FFMA.FTZ R43, R31, -R68.reuse, R170 ;  /* 0x800000441f2b7223 */ /* 0x080fe200000100aa */
[----:B------:R-:W-:Y:S01]  /*8100*/  ISETP.GE.AND P3, PT, R7, RZ, PT ;  /* 0x000000ff0700720c */ /* 0x000fe20003f66270 */
[-C--:B------:R-:W-:Y:S01]  /*8110*/  FFMA.FTZ R44, R44, -R68.reuse, R168 ;  /* 0x800000442c2c7223 */ /* 0x080fe200000100a8 */
[----:B------:R2:W3:Y:S01]  /*8120*/  I2F R30, R0 ;  /* 0x00000000001e7306 */ /* 0x0004e20000201400 */
[-C--:B------:R-:W-:Y:S06]  /*8130*/  FFMA.FTZ R40, R31, -R68.reuse, R207 ;  /* 0x800000441f287223 */ /* 0x080fec00000100cf */
[C---:B------:R-:W-:Y:S04]  /*8140*/  @!P2 IADD3 R8, -R3.reuse, 0x19, RZ ;  /* 0x000000190308a810 */ /* 0x040fe80007ffe1ff */
[----:B------:R4:W-:Y:S01]  /*8150*/  I2F R25, R8 ;  /* 0x0000000800197306 */ /* 0x0009e20000201400 */
[----:B------:R-:W-:Y:S01]  /*8160*/  @!P3 IADD3 R7, -R3, 0x10, RZ ;  /* 0x000000100307b810 */ /* 0x000fe20007ffe1ff */
[-C--:B-1----:R-:W-:Y:S01]  /*8170*/  FFMA.FTZ R51, R27, -R68.reuse, R157 ;  /* 0x800000441b337223 */ /* 0x082fe2000001009d */
[C---:B------:R-:W-:Y:S04]  /*8180*/  IADD3 R6, R3.reuse, 0x47, RZ ;  /* 0x0000004703067810 */ /* 0x040fe80007ffe0ff */
[----:B------:R-:W-:Y:S03]  /*8190*/  ISETP.GE.AND P2, PT, R6, RZ, PT ;  /* 0x000000ff0600720c */ /* 0x000fe60003f46270 */
[----:B------:R1:W5:Y:S01]  /*81a0*/  I2F R28, R7 ;  /* 0x00000007001c7306 */ /* 0x0003620000201400 */
[----:B--2---:R-:W-:Y:S01]  /*81b0*/  IADD3 R0, R3, -0x18, RZ ;  /* 0xffffffe803007810 */ /* 0x004fe20007ffe0ff */
[CC--:B---3--:R-:W-:Y:S02]  /*81c0*/  FFMA.FTZ R31, R30.reuse, -R68.reuse, R180 ;  /* 0x800000441e1f7223 */ /* 0x0c8fe400000100b4 */
[-C--:B------:R-:W-:Y:S01]  /*81d0*/  FFMA.FTZ R47, R30, -R68.reuse, R166 ;  /* 0x800000441e2f7223 */ /* 0x080fe200000100a6 */
[----:B------:R-:W-:Y:S01]  /*81e0*/  ISETP.GE.AND P3, PT, R0, RZ, PT ;  /* 0x000000ff0000720c */ /* 0x000fe20003f66270 */
[-C--:B------:R-:W-:Y:S01]  /*81f0*/  FFMA.FTZ R30, R29, -R68.reuse, R172 ;  /* 0x800000441d1e7223 */ /* 0x080fe200000100ac */
[C---:B----4-:R-:W-:Y:S11]  /*8200*/  IADD3 R8, R3.reuse, -0x21, RZ ;  /* 0xffffffdf03087810 */ /* 0x050ff60007ffe0ff */
[----:B------:R-:W-:Y:S02]  /*8210*/  @!P3 IADD3 R0, -R3, 0x18, RZ ;  /* 0x000000180300b810 */ /* 0x000fe40007ffe1ff */
[----:B------:R-:W-:Y:S02]  /*8220*/  ISETP.GE.AND P3, PT, R9, RZ, PT ;  /* 0x000000ff0900720c */ /* 0x000fe40003f66270 */
[----:B------:R2:W3:Y:S01]  /*8230*/  I2F R26, R0 ;  /* 0x00000000001a7306 */ /* 0x0004e20000201400 */
[----:B-1----:R-:W-:Y:S01]  /*8240*/  IADD3 R7, R3, -0x20, RZ ;  /* 0xffffffe003077810 */ /* 0x002fe20007ffe0ff */
[CC--:B-----5:R-:W-:Y:S02]  /*8250*/  FFMA.FTZ R29, R28.reuse, -R68.reuse, R167 ;  /* 0x800000441c1d7223 */ /* 0x0e0fe400000100a7 */
[-C--:B------:R-:W-:Y:S01]  /*8260*/  FFMA.FTZ R50, R28, -R68.reuse, R152 ;  /* 0x800000441c327223 */ /* 0x080fe20000010098 */
[----:B------:R-:W-:Y:S01]  /*8270*/  ISETP.GE.AND P4, PT, R7, RZ, PT ;  /* 0x000000ff0700720c */ /* 0x000fe20003f86270 */
[-C--:B------:R-:W-:Y:S11]  /*8280*/  FFMA.FTZ R28, R27, -R68.reuse, R169 ;  /* 0x800000441b1c7223 */ /* 0x080ff600000100a9 */
[----:B------:R-:W-:Y:S01]  /*8290*/  @!UPT UIADD3 URZ, URZ, URZ, URZ ;  /* 0x0000003f3f3ff290 */ /* 0x000fe2000fffe03f */
[----:B------:R-:W-:Y:S04]  /*82a0*/  @!P4 IADD3 R7, -R3, 0x20, RZ ;  /* 0x000000200307c810 */ /* 0x000fe80007ffe1ff */
[----:B------:R1:W4:Y:S01]  /*82b0*/  I2F R24, R7 ;  /* 0x0000000700187306 */ /* 0x0003220000201400 */
[----:B--2---:R-:W-:Y:S02]  /*82c0*/  IMAD R0, R206, R251, 0x40 ;  /* 0x00000040ce007424 */ /* 0x004fe400078e02fb */
[CC--:B---3--:R-:W-:Y:S02]  /*82d0*/  FFMA.FTZ R27, R26.reuse, -R68.reuse, R159 ;  /* 0x800000441a1b7223 */ /* 0x0c8fe4000001009f */
[----:B------:R-:W-:Y:S01]  /*82e0*/  FFMA.FTZ R157, R26, -R68, R71 ;  /* 0x800000441a9d7223 */ /* 0x000fe20000010047 */
[----:B------:R-:W-:Y:S01]  /*82f0*/  IADD3 R0, R227, R0, RZ ;  /* 0x00000000e3007210 */ /* 0x000fe20007ffe0ff */
[CC--:B------:R-:W-:Y:S02]  /*8300*/  FFMA.FTZ R26, R25.reuse, -R68.reuse, R158 ;  /* 0x80000044191a7223 */ /* 0x0c0fe4000001009e */
[-C--:B------:R-:W-:Y:S01]  /*8310*/  FFMA.FTZ R158, R25, -R68.reuse, R70 ;  /* 0x80000044199e7223 */ /* 0x080fe20000010046 */
[C---:B------:R-:W-:Y:S02]  /*8320*/  @!P2 IADD3 R6, -R0.reuse, -0x7, RZ ;  /* 0xfffffff90006a810 */ /* 0x040fe40007ffe1ff */
[----:B------:R-:W-:Y:S02]  /*8330*/  @!P3 IADD3 R9, -R0, -0x8, RZ ;  /* 0xfffffff80009b810 */ /* 0x000fe40007ffe1ff */
[----:B------:R2:W3:Y:S01]  /*8340*/  I2F R37, R6 ;  /* 0x0000000600257306 */ /* 0x0004e20000201400 */
[----:B------:R-:W-:Y:S02]  /*8350*/  ISETP.GE.AND P3, PT, R8, RZ, PT ;  /* 0x000000ff0800720c */ /* 0x000fe40003f66270 */
[C---:B------:R-:W-:Y:S02]  /*8360*/  @!P6 IADD3 R5, -R0.reuse, 0x38, RZ ;  /* 0x000000380005e810 */ /* 0x040fe40007ffe1ff */
[----:B------:R-:W-:Y:S02]  /*8370*/  @!P5 IADD3 R4, -R0, 0x39, RZ ;  /* 0x000000390004d810 */ /* 0x000fe40007ffe1ff */
[C---:B-1----:R-:W-:Y:S03]  /*8380*/  IADD3 R7, R3.reuse, -0x28, RZ ;  /* 0xffffffd803077810 */ /* 0x042fe60007ffe0ff */
[----:B------:R-:W1:Y:S01]  /*8390*/  I2F R38, R9 ;  /* 0x0000000900267306 */ /* 0x000e620000201400 */
[CC--:B----4-:R-:W-:Y:S02]  /*83a0*/  FFMA.FTZ R159, R24.reuse, -R68.reuse, R46 ;  /* 0x80000044189f7223 */ /* 0x0d0fe4000001002e */
[----:B------:R-:W-:Y:S01]  /*83b0*/  FFMA.FTZ R45, R24, -R68, R74 ;  /* 0x80000044182d7223 */ /* 0x000fe2000001004a */
[----:B------:R-:W-:Y:S02]  /*83c0*/  @!P3 IADD3 R8, -R3, 0x21, RZ ;  /* 0x000000210308b810 */ /* 0x000fe40007ffe1ff */
[----:B------:R-:W-:Y:S04]  /*83d0*/  ISETP.GE.AND P3, PT, R7, RZ, PT ;  /* 0x000000ff0700720c */ /* 0x000fe80003f66270 */
[----:B------:R4:W5:Y:S01]  /*83e0*/  I2F R23, R8 ;  /* 0x0000000800177306 */ /* 0x0009620000201400 */
[----:B--2---:R-:W-:Y:S01]  /*83f0*/  IABS R6, R0 ;  /* 0x0000000000067213 */ /* 0x004fe20000000000 */
[----:B---3--:R-:W-:Y:S03]  /*8400*/  FFMA.FTZ R37, R37, -R68, R209 ;  /* 0x8000004425257223 */ /* 0x008fe600000100d1 */
[----:B------:R-:W-:Y:S02]  /*8410*/  MOV R22, R6 ;  /* 0x0000000600167202 */ /* 0x000fe40000000f00 */
[C---:B------:R-:W-:Y:S02]  /*8420*/  IADD3 R6, R3.reuse, -0x38, RZ ;  /* 0xffffffc803067810 */ /* 0x040fe40007ffe0ff */
[C---:B------:R-:W-:Y:S02]  /*8430*/  @!P3 IADD3 R7, -R3.reuse, 0x28, RZ ;  /* 0x000000280307b810 */ /* 0x040fe40007ffe1ff */
[----:B------:R-:W2:Y:S01]  /*8440*/  I2F R22, R22 ;  /* 0x0000001600167306 */ /* 0x000ea20000201400 */
[----:B------:R-:W-:Y:S01]  /*8450*/  ISETP.GE.AND P2, PT, R6, RZ, PT ;  /* 0x000000ff0600720c */ /* 0x000fe20003f46270 */
[-C--:B-1----:R-:W-:Y:S01]  /*8460*/  FFMA.FTZ R38, R38, -R68.reuse, R208 ;  /* 0x8000004426267223 */ /* 0x082fe200000100d0 */
[C---:B------:R-:W-:Y:S07]  /*8470*/  IADD3 R9, R3.reuse, -0x29, RZ ;  /* 0xffffffd703097810 */ /* 0x040fee0007ffe0ff */
[----:B------:R1:W3:Y:S01]  /*8480*/  I2F R21, R7 ;  /* 0x0000000700157306 */ /* 0x0002e20000201400 */
[----:B----4-:R-:W-:Y:S01]  /*8490*/  IADD3 R8, R3, 0x3f, RZ ;  /* 0x0000003f03087810 */ /* 0x010fe20007ffe0ff */
[-C--:B-----5:R-:W-:Y:S02]  /*84a0*/  FFMA.FTZ R172, R23, -R68.reuse, R49 ;  /* 0x8000004417ac7223 */ /* 0x0a0fe40000010031 */
[----:B------:R-:W-:Y:S01]  /*84b0*/  @!P2 IADD3 R6, -R3, 0x38, RZ ;  /* 0x000000380306a810 */ /* 0x000fe20007ffe1ff */
[-C--:B------:R-:W-:Y:S01]  /*84c0*/  FFMA.FTZ R46, R23, -R68.reuse, R164 ;  /* 0x80000044172e7223 */ /* 0x080fe200000100a4 */
[----:B------:R-:W-:Y:S02]  /*84d0*/  ISETP.GE.AND P3, PT, R8, RZ, PT ;  /* 0x000000ff0800720c */ /* 0x000fe40003f66270 */
[----:B------:R-:W-:Y:S02]  /*84e0*/  ISETP.GE.AND P2, PT, R9, RZ, PT ;  /* 0x000000ff0900720c */ /* 0x000fe40003f46270 */
[----:B------:R4:W5:Y:S01]  /*84f0*/  I2F R36, R6 ;  /* 0x0000000600247306 */ /* 0x0009620000201400 */
[CC--:B--2---:R-:W-:Y:S02]  /*8500*/  FFMA.FTZ R23, R22.reuse, -R68.reuse, R211 ;  /* 0x8000004416177223 */ /* 0x0c4fe400000100d3 */
[-C--:B------:R-:W-:Y:S06]  /*8510*/  FFMA.FTZ R25, R22, -R68.reuse, R185 ;  /* 0x8000004416197223 */ /* 0x080fec00000100b9 */
[----:B------:R-:W-:Y:S02]  /*8520*/  @!P3 IADD3 R8, -R0, 0x1, RZ ;  /* 0x000000010008b810 */ /* 0x000fe40007ffe1ff */
[C---:B------:R-:W-:Y:S02]  /*8530*/  @!P2 IADD3 R9, -R3.reuse, 0x29, RZ ;  /* 0x000000290309a810 */ /* 0x040fe40007ffe1ff */
[----:B------:R2:W2:Y:S01]  /*8540*/  I2F R20, R8 ;  /* 0x0000000800147306 */ /* 0x0004a20000201400 */
[----:B-1----:R-:W-:Y:S01]  /*8550*/  IADD3 R7, R3, 0x38, RZ ;  /* 0x0000003803077810 */ /* 0x002fe20007ffe0ff */
[CC--:B---3--:R-:W-:Y:S02]  /*8560*/  FFMA.FTZ R224, R21.reuse, -R68.reuse, R54 ;  /* 0x8000004415e07223 */ /* 0x0c8fe40000010036 */
[-C--:B------:R-:W-:Y:S01]  /*8570*/  FFMA.FTZ R147, R21, -R68.reuse, R69 ;  /* 0x8000004415937223 */ /* 0x080fe20000010045 */
[----:B------:R-:W-:Y:S05]  /*8580*/  ISETP.GE.AND P2, PT, R7, RZ, PT ;  /* 0x000000ff0700720c */ /* 0x000fea0003f46270 */
[----:B------:R1:W3:Y:S01]  /*8590*/  I2F R19, R9 ;  /* 0x0000000900137306 */ /* 0x0002e20000201400 */
[C---:B----4-:R-:W-:Y:S01]  /*85a0*/  IADD3 R6, R3.reuse, -0x39, RZ ;  /* 0xffffffc703067810 */ /* 0x050fe20007ffe0ff */
[-C--:B-----5:R-:W-:Y:S03]  /*85b0*/  FFMA.FTZ R213, R36, -R68.reuse, R64 ;  /* 0x8000004424d57223 */ /* 0x0a0fe60000010040 */
[----:B------:R-:W-:Y:S03]  /*85c0*/  ISETP.GE.AND P3, PT, R6, RZ, PT ;  /* 0x000000ff0600720c */ /* 0x000fe60003f66270 */
[----:B------:R-:W-:Y:S04]  /*85d0*/  @!P2 IADD3 R7, -R0, 0x8, RZ ;  /* 0x000000080007a810 */ /* 0x000fe80007ffe1ff */
[----:B------:R4:W5:Y:S01]  /*85e0*/  I2F R18, R7 ;  /* 0x0000000700127306 */ /* 0x0009620000201400 */
[C---:B--2---:R-:W-:Y:S01]  /*85f0*/  IADD3 R8, R3.reuse, -0x31, RZ ;  /* 0xffffffcf03087810 */ /* 0x044fe20007ffe0ff */
[CC--:B------:R-:W-:Y:S02]  /*8600*/  FFMA.FTZ R21, R20.reuse, -R68.reuse, R210 ;  /* 0x8000004414157223 */ /* 0x0c0fe400000100d2 */
[-C--:B------:R-:W-:Y:S02]  /*8610*/  FFMA.FTZ R24, R20, -R68.reuse, R189 ;  /* 0x8000004414187223 */ /* 0x080fe400000100bd */
[C---:B------:R-:W-:Y:S04]  /*8620*/  @!P3 IADD3 R6, -R3.reuse, 0x39, RZ ;  /* 0x000000390306b810 */ /* 0x040fe80007ffe1ff */
[----:B------:R2:W2:Y:S01]  /*8630*/  I2F R35, R6 ;  /* 0x0000000600237306 */ /* 0x0004a20000201400 */
[----:B-1----:R-:W-:Y:S01]  /*8640*/  IADD3 R9, R3, -0x30, RZ ;  /* 0xffffffd003097810 */ /* 0x002fe20007ffe0ff */
[CC--:B---3--:R-:W-:Y:S02]  /*8650*/  FFMA.FTZ R223, R19.reuse, -R68.reuse, R55 ;  /* 0x8000004413df7223 */ /* 0x0c8fe40000010037 */
[-C--:B------:R-:W-:Y:S01]  /*8660*/  FFMA.FTZ R149, R19, -R68.reuse, R149 ;  /* 0x8000004413957223 */ /* 0x080fe20000010095 */
[----:B------:R-:W-:Y:S02]  /*8670*/  ISETP.GE.AND P3, PT, R9, RZ, PT ;  /* 0x000000ff0900720c */ /* 0x000fe40003f66270 */
[C---:B----4-:R-:W-:Y:S01]  /*8680*/  IADD3 R7, R3.reuse, 0x30, RZ ;  /* 0x0000003003077810 */ /* 0x050fe20007ffe0ff */
[CC--:B-----5:R-:W-:Y:S02]  /*8690*/  FFMA.FTZ R19, R18.reuse, -R68.reuse, R190 ;  /* 0x8000004412137223 */ /* 0x0e0fe400000100be */
[-C--:B------:R-:W-:Y:S08]  /*86a0*/  FFMA.FTZ R57, R18, -R68.reuse, R176 ;  /* 0x8000004412397223 */ /* 0x080ff000000100b0 */
[C---:B------:R-:W-:Y:S02]  /*86b0*/  @!P3 IADD3 R9, -R3.reuse, 0x30, RZ ;  /* 0x000000300309b810 */ /* 0x040fe40007ffe1ff */
[----:B------:R-:W-:Y:S02]  /*86c0*/  ISETP.GE.AND P3, PT, R8, RZ, PT ;  /* 0x000000ff0800720c */ /* 0x000fe40003f66270 */
[----:B------:R-:W1:Y:S01]  /*86d0*/  I2F R17, R9 ;  /* 0x0000000900117306 */ /* 0x000e620000201400 */
[----:B--2---:R-:W-:Y:S01]  /*86e0*/  IADD3 R6, R3, 0x37, RZ ;  /* 0x0000003703067810 */ /* 0x004fe20007ffe0ff */
[-C--:B------:R-:W-:Y:S03]  /*86f0*/  FFMA.FTZ R209, R35, -R68.reuse, R65 ;  /* 0x8000004423d17223 */ /* 0x080fe60000010041 */
[----:B------:R-:W-:Y:S06]  /*8700*/  ISETP.GE.AND P2, PT, R6, RZ, PT ;  /* 0x000000ff0600720c */ /* 0x000fec0003f46270 */
[----:B------:R-:W-:Y:S02]  /*8710*/  @!P3 IADD3 R8, -R3, 0x31, RZ ;  /* 0x000000310308b810 */ /* 0x000fe40007ffe1ff */
[----:B------:R-:W-:Y:S02]  /*8720*/  ISETP.GE.AND P3, PT, R12, RZ, PT ;  /* 0x000000ff0c00720c */ /* 0x000fe40003f66270 */
[----:B------:R-:W2:Y:S03]  /*8730*/  I2F R15, R8 ;  /* 0x00000008000f7306 */ /* 0x000ea60000201400 */
[C---:B------:R-:W-:Y:S02]  /*8740*/  @!P2 IADD3 R6, -R0.reuse, 0x9, RZ ;  /* 0x000000090006a810 */ /* 0x040fe40007ffe1ff */
[----:B------:R-:W-:Y:S01]  /*8750*/  ISETP.GE.AND P2, PT, R7, RZ, PT ;  /* 0x000000ff0700720c */ /* 0x000fe20003f46270 */
[-C--:B-1----:R-:W-:Y:S04]  /*8760*/  FFMA.FTZ R151, R17, -R68.reuse, R151 ;  /* 0x8000004411977223 */ /* 0x082fe80000010097 */
[----:B------:R1:W3:Y:S01]  /*8770*/  I2F R16, R6 ;  /* 0x0000000600107306 */ /* 0x0002e20000201400 */
[----:B------:R-:W-:Y:S01]  /*8780*/  IADD3 R9, R3, 0x1f, RZ ;  /* 0x0000001f03097810 */ /* 0x000fe20007ffe0ff */
[-C--:B------:R-:W-:Y:S01]  /*8790*/  FFMA.FTZ R226, R17, -R68.reuse, R66 ;  /* 0x8000004411e27223 */ /* 0x080fe20000010042 */
[C---:B------:R-:W-:Y:S02]  /*87a0*/  @!P3 IADD3 R12, -R0.reuse, 0x18, RZ ;  /* 0x00000018000cb810 */ /* 0x040fe40007ffe1ff */
[----:B------:R-:W-:Y:S03]  /*87b0*/  ISETP.GE.AND P3, PT, R9, RZ, PT ;  /* 0x000000ff0900720c */ /* 0x000fe60003f66270 */
[C---:B------:R-:W-:Y:S02]  /*87c0*/  @!P2 IADD3 R7, -R0.reuse, 0x10, RZ ;  /* 0x000000100007a810 */ /* 0x040fe40007ffe1ff */
[----:B------:R-:W4:Y:S01]  /*87d0*/  I2F R32, R12 ;  /* 0x0000000c00207306 */ /* 0x000f220000201400 */
[----:B------:R-:W-:Y:S01]  /*87e0*/  ISETP.GE.AND P2, PT, R11, RZ, PT ;  /* 0x000000ff0b00720c */ /* 0x000fe20003f46270 */
[-C--:B--2---:R-:W-:Y:S01]  /*87f0*/  FFMA.FTZ R152, R15, -R68.reuse, R53 ;  /* 0x800000440f987223 */ /* 0x084fe20000010035 */
[----:B------:R-:W-:Y:S01]  /*8800*/  IADD3 R8, R3, 0x18, RZ ;  /* 0x0000001803087810 */ /* 0x000fe20007ffe0ff */
[-C--:B------:R-:W-:Y:S04]  /*8810*/  FFMA.FTZ R225, R15, -R68.reuse, R67 ;  /* 0x800000440fe17223 */ /* 0x080fe80000010043 */
[----:B------:R-:W-:Y:S02]  /*8820*/  @!P3 IADD3 R9, -R0, 0x21, RZ ;  /* 0x000000210009b810 */ /* 0x000fe40007ffe1ff */
[----:B------:R-:W2:Y:S01]  /*8830*/  I2F R14, R7 ;  /* 0x00000007000e7306 */ /* 0x000ea20000201400 */
[C---:B-1----:R-:W-:Y:S01]  /*8840*/  IADD3 R6, R3.reuse, 0x2f, RZ ;  /* 0x0000002f03067810 */ /* 0x042fe20007ffe0ff */
[-C--:B---3--:R-:W-:Y:S02]  /*8850*/  FFMA.FTZ R17, R16, -R68.reuse, R191 ;  /* 0x8000004410117223 */ /* 0x088fe400000100bf */
[----:B------:R-:W-:Y:S01]  /*8860*/  @!P2 IADD3 R11, -R0, 0x19, RZ ;  /* 0x00000019000ba810 */ /* 0x000fe20007ffe1ff */
[-C--:B------:R-:W-:Y:S01]  /*8870*/  FFMA.FTZ R59, R16, -R68.reuse, R177 ;  /* 0x80000044103b7223 */ /* 0x080fe200000100b1 */
[----:B------:R-:W-:Y:S04]  /*8880*/  ISETP.GE.AND P4, PT, R6, RZ, PT ;  /* 0x000000ff0600720c */ /* 0x000fe80003f86270 */
[----:B------:R-:W1:Y:S01]  /*8890*/  I2F R12, R9 ;  /* 0x00000009000c7306 */ /* 0x000e620000201400 */
[----:B------:R-:W-:Y:S01]  /*88a0*/  ISETP.GE.AND P2, PT, R8, RZ, PT ;  /* 0x000000ff0800720c */ /* 0x000fe20003f46270 */
[CC--:B----4-:R-:W-:Y:S02]  /*88b0*/  FFMA.FTZ R58, R32.reuse, -R68.reuse, R182 ;  /* 0x80000044203a7223 */ /* 0x0d0fe400000100b6 */
[-C--:B------:R-:W-:Y:S06]  /*88c0*/  FFMA.FTZ R148, R32, -R68.reuse, R148 ;  /* 0x8000004420947223 */ /* 0x080fec0000010094 */
[----:B------:R-:W3:Y:S01]  /*88d0*/  I2F R34, R11 ;  /* 0x0000000b00227306 */ /* 0x000ee20000201400 */
[----:B------:R-:W-:Y:S02]  /*88e0*/  @!P4 IADD3 R6, -R0, 0x11, RZ ;  /* 0x000000110006c810 */ /* 0x000fe40007ffe1ff */
[----:B------:R-:W-:Y:S01]  /*88f0*/  ISETP.GE.AND P4, PT, R10, RZ, PT ;  /* 0x000000ff0a00720c */ /* 0x000fe20003f86270 */
[-C--:B--2---:R-:W-:Y:S01]  /*8900*/  FFMA.FTZ R49, R14, -R68.reuse, R184 ;  /* 0x800000440e317223 */ /* 0x084fe200000100b8 */
[----:B------:R-:W-:Y:S01]  /*8910*/  @!P2 IADD3 R8, -R0, 0x28, RZ ;  /* 0x000000280008a810 */ /* 0x000fe20007ffe1ff */
[-C--:B------:R-:W-:Y:S01]  /*8920*/  FFMA.FTZ R62, R14, -R68.reuse, R174 ;  /* 0x800000440e3e7223 */ /* 0x080fe200000100ae */
[----:B------:R-:W-:Y:S03]  /*8930*/  IADD3 R7, R3, 0x17, RZ ;  /* 0x0000001703077810 */ /* 0x000fe60007ffe0ff */
[----:B------:R2:W4:Y:S01]  /*8940*/  I2F R13, R6 ;  /* 0x00000006000d7306 */ /* 0x0005220000201400 */
[-C--:B-1----:R-:W-:Y:S05]  /*8950*/  FFMA.FTZ R155, R12, -R68.reuse, R155 ;  /* 0x800000440c9b7223 */ /* 0x082fea000001009b */
[----:B------:R-:W-:Y:S01]  /*8960*/  @!P4 IADD3 R10, -R0, 0x20, RZ ;  /* 0x00000020000ac810 */ /* 0x000fe20007ffe1ff */
[-C--:B------:R-:W-:Y:S01]  /*8970*/  FFMA.FTZ R156, R12, -R68.reuse, R156 ;  /* 0x800000440c9c7223 */ /* 0x080fe2000001009c */
[----:B------:R-:W-:Y:S02]  /*8980*/  ISETP.GE.AND P4, PT, R7, RZ, PT ;  /* 0x000000ff0700720c */ /* 0x000fe40003f86270 */
[----:B------:R-:W1:Y:S01]  /*8990*/  I2F R33, R10 ;  /* 0x0000000a00217306 */ /* 0x000e620000201400 */
[CC--:B---3--:R-:W-:Y:S02]  /*89a0*/  FFMA.FTZ R60, R34.reuse, -R68.reuse, R181 ;  /* 0x80000044223c7223 */ /* 0x0c8fe400000100b5 */
[-C--:B------:R-:W-:Y:S07]  /*89b0*/  FFMA.FTZ R150, R34, -R68.reuse, R150 ;  /* 0x8000004422967223 */ /* 0x080fee0000010096 */
[----:B------:R-:W3:Y:S01]  /*89c0*/  I2F R14, R5 ;  /* 0x00000005000e7306 */ /* 0x000ee20000201400 */
[----:B------:R-:W-:Y:S02]  /*89d0*/  @!P4 IADD3 R7, -R0, 0x29, RZ ;  /* 0x000000290007c810 */ /* 0x000fe40007ffe1ff */
[----:B--2---:R-:W-:Y:S01]  /*89e0*/  IADD3 R6, R3, 0x10, RZ ;  /* 0x0000001003067810 */ /* 0x004fe20007ffe0ff */
[-C--:B----4-:R-:W-:Y:S01]  /*89f0*/  FFMA.FTZ R56, R13, -R68.reuse, R183 ;  /* 0x800000440d387223 */ /* 0x090fe200000100b7 */
[----:B------:R-:W-:Y:S01]  /*8a00*/  IADD3 R3, R3, 0xf, RZ ;  /* 0x0000000f03037810 */ /* 0x000fe20007ffe0ff */
[-C--:B------:R-:W-:Y:S01]  /*8a10*/  FFMA.FTZ R146, R13, -R68.reuse, R175 ;  /* 0x800000440d927223 */ /* 0x080fe200000100af */
[----:B------:R-:W-:Y:S03]  /*8a20*/  ISETP.GE.AND P3, PT, R6, RZ, PT ;  /* 0x000000ff0600720c */ /* 0x000fe60003f66270 */
[----:B------:R-:W2:Y:S01]  /*8a30*/  I2F R10, R7 ;  /* 0x00000007000a7306 */ /* 0x000ea20000201400 */
[----:B------:R-:W-:Y:S01]  /*8a40*/  ISETP.GE.AND P2, PT, R3, RZ, PT ;  /* 0x000000ff0300720c */ /* 0x000fe20003f46270 */
[CC--:B-1----:R-:W-:Y:S02]  /*8a50*/  FFMA.FTZ R154, R33.reuse, -R68.reuse, R154 ;  /* 0x80000044219a7223 */ /* 0x0c2fe4000001009a */
[-C--:B------:R-:W-:Y:S06]  /*8a60*/  FFMA.FTZ R153, R33, -R68.reuse, R153 ;  /* 0x8000004421997223 */ /* 0x080fec0000010099 */
[----:B------:R-:W1:Y:S01]  /*8a70*/  I2F R13, R4 ;  /* 0x00000004000d7306 */ /* 0x000e620000201400 */
[C---:B------:R-:W-:Y:S03]  /*8a80*/  @!P3 IADD3 R6, -R0.reuse, 0x30, RZ ;  /* 0x000000300006b810 */ /* 0x040fe60007ffe1ff */
[----:B------:R-:W-:Y:S01]  /*8a90*/  @!P2 IADD3 R3, -R0, 0x31, RZ ;  /* 0x000000310003a810 */ /* 0x000fe20007ffe1ff */
[----:B---3--:R-:W-:Y:S01]  /*8aa0*/  FFMA.FTZ R214, R14, -R68, R145 ;  /* 0x800000440ed67223 */ /* 0x008fe20000010091 */
[----:B------:R-:W-:Y:S04]  /*8ab0*/  FMNMX.FTZ R0, R39, R72, !PT ;  /* 0x0000004827007209 */ /* 0x000fe80007810000 */
[----:B------:R3:W4:Y:S01]  /*8ac0*/  I2F R9, R6 ;  /* 0x0000000600097306 */ /* 0x0007220000201400 */
[----:B------:R-:W-:Y:S01]  /*8ad0*/  FMNMX.FTZ R0, R40, R0, !PT ;  /* 0x0000000028007209 */ /* 0x000fe20007810000 */
[C---:B--2---:R-:W-:Y:S03]  /*8ae0*/  FFMA.FTZ R173, R10.reuse, -R68, R173 ;  /* 0x800000440aad7223 */ /* 0x044fe600000100ad */
[----:B------:R-:W-:Y:S01]  /*8af0*/  FMNMX.FTZ R7, R31, R0, !PT ;  /* 0x000000001f077209 */ /* 0x000fe20007810000 */
[-C--:B------:R-:W-:Y:S03]  /*8b00*/  FFMA.FTZ R179, R10, -R68.reuse, R179 ;  /* 0x800000440ab37223 */ /* 0x080fe600000100b3 */
[----:B------:R-:W-:Y:S01]  /*8b10*/  FMNMX.FTZ R7, R30, R7, !PT ;  /* 0x000000071e077209 */ /* 0x000fe20007810000 */
[----:B------:R2:W5:Y:S03]  /*8b20*/  I2F R0, R3 ;  /* 0x0000000300007306 */ /* 0x0005660000201400 */
[----:B------:R-:W-:Y:S01]  /*8b30*/  FMNMX.FTZ R7, R29, R7, !PT ;  /* 0x000000071d077209 */ /* 0x000fe20007810000 */
[-C--:B-1----:R-:W-:Y:S03]  /*8b40*/  FFMA.FTZ R215, R13, -R68.reuse, R61 ;  /* 0x800000440dd77223 */ /* 0x082fe6000001003d */
[----:B------:R-:W-:Y:S03]  /*8b50*/  FMNMX.FTZ R7, R28, R7, !PT ;  /* 0x000000071c077209 */ /* 0x000fe60007810000 */
[----:B------:R-:W1:Y:S01]  /*8b60*/  I2F R11, R8 ;  /* 0x00000008000b7306 */ /* 0x000e620000201400 */
[----:B------:R-:W-:Y:S02]  /*8b70*/  FMNMX.FTZ R7, R27, R7, !PT ;  /* 0x000000071b077209 */ /* 0x000fe40007810000 */
[----:B---3--:R-:W-:Y:S01]  /*8b80*/  FMNMX.FTZ R6, R41, R73, !PT ;  /* 0x0000004929067209 */ /* 0x008fe20007810000 */
[CC--:B----4-:R-:W-:Y:S01]  /*8b90*/  FFMA.FTZ R216, R9.reuse, -R68.reuse, R52 ;  /* 0x8000004409d87223 */ /* 0x0d0fe20000010034 */
[----:B------:R-:W-:Y:S01]  /*8ba0*/  FMNMX.FTZ R7, R26, R7, !PT ;  /* 0x000000071a077209 */ /* 0x000fe20007810000 */
[----:B------:R-:W-:Y:S01]  /*8bb0*/  FFMA.FTZ R77, R9, -R68, R77 ;  /* 0x80000044094d7223 */ /* 0x000fe2000001004d */
[----:B------:R-:W-:Y:S01]  /*8bc0*/  LDSM.16.MT88.4 R52, [R192+0x6000] ;  /* 0x00600000c034783b */ /* 0x000fe20000004200 */
[----:B--2---:R-:W-:Y:S01]  /*8bd0*/  FMNMX.FTZ R3, R42, R6, !PT ;  /* 0x000000062a037209 */ /* 0x004fe20007810000 */
[CC--:B-----5:R-:W-:Y:S02]  /*8be0*/  FFMA.FTZ R208, R0.reuse, -R68.reuse, R144 ;  /* 0x8000004400d07223 */ /* 0x0e0fe40000010090 */
[----:B------:R-:W-:Y:S01]  /*8bf0*/  FFMA.FTZ R2, R0, -R68, R2 ;  /* 0x8000004400027223 */ /* 0x000fe20000010002 */
[----:B------:R-:W-:Y:S02]  /*8c00*/  FMNMX.FTZ R6, R44, R3, !PT ;  /* 0x000000032c067209 */ /* 0x000fe40007810000 */
[----:B------:R-:W-:Y:S02]  /*8c10*/  FMNMX.FTZ R3, R23, R75, !PT ;  /* 0x0000004b17037209 */ /* 0x000fe40007810000 */
[----:B------:R-:W-:Y:S02]  /*8c20*/  FMNMX.FTZ R6, R43, R6, !PT ;  /* 0x000000062b067209 */ /* 0x000fe40007810000 */
[----:B------:R-:W-:Y:S01]  /*8c30*/  FMNMX.FTZ R3, R21, R3, !PT ;  /* 0x0000000315037209 */ /* 0x000fe20007810000 */
[----:B-1----:R-:W-:Y:S01]  /*8c40*/  FFMA.FTZ R171, R11, -R68, R171 ;  /* 0x800000440bab7223 */ /* 0x002fe200000100ab */
[----:B------:R-:W-:Y:S01]  /*8c50*/  FMNMX.FTZ R6, R47, R6, !PT ;  /* 0x000000062f067209 */ /* 0x000fe20007810000 */
[----:B------:R-:W-:Y:S01]  /*8c60*/  FFMA.FTZ R178, R11, -R68, R178 ;  /* 0x800000440bb27223 */ /* 0x000fe200000100b2 */
        /* <DEDUP_REMOVED lines=27> */
[----:B------:R-:W1:Y:S01]  /*8e20*/  SHFL.BFLY PT, R71, R4, 0x2, 0x1f ;  /* 0x0c401f0004477f89 */ /* 0x000e6200000e0000 */
[----:B------:R-:W-:Y:S04]  /*8e30*/  FMNMX.FTZ R5, R172, R5, !PT ;  /* 0x00000005ac057209 */ /* 0x000fe80007810000 */
        /* <DEDUP_REMOVED lines=13> */
[----:B------:R-:W-:Y:S02]  /*8f10*/  FMNMX.FTZ R6, R146, R5, !PT ;  /* 0x0000000592067209 */ /* 0x000fe40007810000 */
[----:B------:R-:W-:Y:S02]  /*8f20*/  FMNMX.FTZ R5, R215, R7, !PT ;  /* 0x00000007d7057209 */ /* 0x000fe40007810000 */
[----:B------:R-:W1:Y:S01]  /*8f30*/  SHFL.BFLY PT, R7, R71, 0x1, 0x1f ;  /* 0x0c201f0047077f89 */ /* 0x000e6200000e0000 */
[----:B------:R-:W-:Y:S04]  /*8f40*/  FMNMX.FTZ R6, R148, R6, !PT ;  /* 0x0000000694067209 */ /* 0x000fe80007810000 */
[----:B------:R-:W-:Y:S03]  /*8f50*/  FMNMX.FTZ R6, R150, R6, !PT ;  /* 0x0000000696067209 */ /* 0x000fe60007810000 */
[----:B------:R-:W3:Y:S01]  /*8f60*/  SHFL.BFLY PT, R8, R5, 0x2, 0x1f ;  /* 0x0c401f0005087f89 */ /* 0x000ee200000e0000 */
[----:B------:R-:W-:Y:S04]  /*8f70*/  FMNMX.FTZ R4, R153, R6, !PT ;  /* 0x0000000699047209 */ /* 0x000fe80007810000 */
[----:B------:R-:W-:Y:S02]  /*8f80*/  FMNMX.FTZ R4, R155, R4, !PT ;  /* 0x000000049b047209 */ /* 0x000fe40007810000 */
[----:B--2---:R-:W-:Y:S02]  /*8f90*/  FMNMX.FTZ R70, R3, R70, !PT ;  /* 0x0000004603467209 */ /* 0x004fe40007810000 */
[----:B------:R-:W-:Y:S03]  /*8fa0*/  FMNMX.FTZ R3, R178, R4, !PT ;  /* 0x00000004b2037209 */ /* 0x000fe60007810000 */
[----:B------:R-:W2:Y:S01]  /*8fb0*/  SHFL.BFLY PT, R6, R70, 0x1, 0x1f ;  /* 0x0c201f0046067f89 */ /* 0x000ea200000e0000 */
[----:B------:R-:W-:Y:S02]  /*8fc0*/  FMNMX.FTZ R3, R179, R3, !PT ;  /* 0x00000003b3037209 */ /* 0x000fe40007810000 */
[----:B-1----:R-:W-:Y:S02]  /*8fd0*/  FMNMX.FTZ R71, R71, R7, !PT ;  /* 0x0000000747477209 */ /* 0x002fe40007810000 */
[----:B------:R-:W-:Y:S02]  /*8fe0*/  FMNMX.FTZ R0, R77, R3, !PT ;  /* 0x000000034d007209 */ /* 0x000fe40007810000 */
[C---:B------:R-:W-:Y:S02]  /*8ff0*/  FSETP.NEU.FTZ.AND P2, PT, R71.reuse, -INF , PT ;  /* 0xff8000004700780b */ /* 0x040fe40003f5d000 */
[----:B------:R-:W-:Y:S01]  /*9000*/  FMNMX.FTZ R3, R2, R0, !PT ;  /* 0x0000000002037209 */ /* 0x000fe20007810000 */
[----:B------:R-:W-:Y:S01]  /*9010*/  FADD.FTZ R0, -R71, R72 ;  /* 0x0000004847007221 */ /* 0x000fe20000010100 */
[----:B---3--:R-:W-:Y:S03]  /*9020*/  FMNMX.FTZ R5, R5, R8, !PT ;  /* 0x0000000805057209 */ /* 0x008fe60007810000 */
[----:B------:R-:W-:Y:S01]  /*9030*/  FMUL.FTZ R0, R0, c[0x0][0x23c] ;  /* 0x00008f0000007a20 */ /* 0x000fe20000410000 */
[----:B------:R-:W-:Y:S03]  /*9040*/  SHFL.BFLY PT, R4, R3, 0x2, 0x1f ;  /* 0x0c401f0003047f89 */ /* 0x000fe600000e0000 */
[----:B------:R1:W3:Y:S05]  /*9050*/  MUFU.EX2 R74, R0 ;  /* 0x00000000004a7308 */ /* 0x0002ea0000000800 */
[----:B------:R-:W4:Y:S01]  /*9060*/  SHFL.BFLY PT, R69, R5, 0x1, 0x1f ;  /* 0x0c201f0005457f89 */ /* 0x000f2200000e0000 */
[----:B--2---:R-:W-:Y:S05]  /*9070*/  FMNMX.FTZ R70, R70, R6, !PT ;  /* 0x0000000646467209 */ /* 0x004fea0007810000 */
[----:B-1----:R-:W-:Y:S02]  /*9080*/  FADD.FTZ R0, -R70, R73 ;  /* 0x0000004946007221 */ /* 0x002fe40000010100 */
[C---:B---3--:R-:W-:Y:S02]  /*9090*/  FMUL.FTZ R16, R74.reuse, R92 ;  /* 0x0000005c4a107220 */ /* 0x048fe40000410000 */
[----:B------:R-:W-:Y:S01]  /*90a0*/  FMUL.FTZ R32, R74, R108 ;  /* 0x0000006c4a207220 */ /* 0x000fe20000410000 */
[----:B----4-:R-:W-:Y:S01]  /*90b0*/  FMNMX.FTZ R69, R5, R69, !PT ;  /* 0x0000004505457209 */ /* 0x010fe20007810000 */
[----:B------:R-:W-:Y:S01]  /*90c0*/  FMUL.FTZ R5, R0, c[0x0][0x23c] ;  /* 0x00008f0000057a20 */ /* 0x000fe20000410000 */
[----:B------:R-:W-:Y:S03]  /*90d0*/  FMNMX.FTZ R0, R3, R4, !PT ;  /* 0x0000000403007209 */ /* 0x000fe60007810000 */
[----:B------:R-:W1:Y:S01]  /*90e0*/  MUFU.EX2 R73, R5 ;  /* 0x0000000500497308 */ /* 0x000e620000000800 */
[----:B------:R-:W-:Y:S01]  /*90f0*/  FADD.FTZ R3, -R69, R75 ;  /* 0x0000004b45037221 */ /* 0x000fe20000010100 */
[----:B------:R-:W2:Y:S01]  /*9100*/  SHFL.BFLY PT, R4, R0, 0x1, 0x1f ;  /* 0x0c201f0000047f89 */ /* 0x000ea200000e0000 */
[----:B------:R-:W-:Y:S02]  /*9110*/  FMUL.FTZ R75, R71, c[0x0][0x23c] ;  /* 0x00008f00474b7a20 */ /* 0x000fe40000410000 */
[----:B------:R-:W-:Y:S02]  /*9120*/  FMUL.FTZ R3, R3, c[0x0][0x23c] ;  /* 0x00008f0003037a20 */ /* 0x000fe40000410000 */
[----:B------:R-:W-:Y:S01]  /*9130*/  FMUL.FTZ R144, R69, c[0x0][0x23c] ;  /* 0x00008f0045907a20 */ /* 0x000fe20000410000 */
[----:B------:R-:W-:Y:S02]  /*9140*/  FSEL R75, R75, RZ, P2 ;  /* 0x000000ff4b4b7208 */ /* 0x000fe40001000000 */
[----:B------:R3:W4:Y:S01]  /*9150*/  MUFU.EX2 R72, R3 ;  /* 0x0000000300487308 */ /* 0x0007220000000800 */
[----:B------:R-:W-:Y:S02]  /*9160*/  FSETP.NEU.FTZ.AND P2, PT, R70, -INF , PT ;  /* 0xff8000004600780b */ /* 0x000fe40003f5d000 */
[--C-:B------:R-:W-:Y:S02]  /*9170*/  FFMA.FTZ R6, R27, c[0x0][0x23c], -R75.reuse ;  /* 0x00008f001b067a23 */ /* 0x100fe4000001084b */
[--C-:B------:R-:W-:Y:S05]  /*9180*/  FFMA.FTZ R12, R26, c[0x0][0x23c], -R75.reuse ;  /* 0x00008f001a0c7a23 */ /* 0x100fea000001084b */
[----:B------:R5:W-:Y:S01]  /*9190*/  MUFU.EX2 R191, R6 ;  /* 0x0000000600bf7308 */ /* 0x000be20000000800 */
[C---:B-1----:R-:W-:Y:S02]  /*91a0*/  FMUL.FTZ R18, R73.reuse, R94 ;  /* 0x0000005e49127220 */ /* 0x042fe40000410000 */
[C---:B------:R-:W-:Y:S02]  /*91b0*/  FMUL.FTZ R34, R73.reuse, R110 ;  /* 0x0000006e49227220 */ /* 0x040fe40000410000 */
[----:B------:R-:W-:Y:S05]  /*91c0*/  FMUL.FTZ R35, R73, R111 ;  /* 0x0000006f49237220 */ /* 0x000fea0000410000 */
[----:B------:R1:W-:Y:S01]  /*91d0*/  MUFU.EX2 R190, R12 ;  /* 0x0000000c00be7308 */ /* 0x0003e20000000800 */
[--C-:B---3--:R-:W-:Y:S02]  /*91e0*/  FFMA.FTZ R3, R39, c[0x0][0x23c], -R75.reuse ;  /* 0x00008f0027037a23 */ /* 0x108fe4000001084b */
[C---:B----4-:R-:W-:Y:S02]  /*91f0*/  FMUL.FTZ R8, R72.reuse, R80 ;  /* 0x0000005048087220 */ /* 0x050fe40000410000 */
[C---:B------:R-:W-:Y:S05]  /*9200*/  FMUL.FTZ R9, R72.reuse, R81 ;  /* 0x0000005148097220 */ /* 0x040fea0000410000 */
[----:B------:R3:W-:Y:S01]  /*9210*/  MUFU.EX2 R217, R3 ;  /* 0x0000000300d97308 */ /* 0x0007e20000000800 */
[C---:B------:R-:W-:Y:S02]  /*9220*/  FMUL.FTZ R13, R72.reuse, R89 ;  /* 0x00000059480d7220 */ /* 0x040fe40000410000 */
[C---:B------:R-:W-:Y:S02]  /*9230*/  FMUL.FTZ R61, R72.reuse, R137 ;  /* 0x00000089483d7220 */ /* 0x040fe40000410000 */
[----:B-----5:R-:W-:Y:S02]  /*9240*/  FMUL.FTZ R6, R73, R86 ;  /* 0x0000005649067220 */ /* 0x020fe40000410000 */
[----:B-1----:R-:W-:Y:S02]  /*9250*/  FMUL.FTZ R12, R72, R88 ;  /* 0x00000058480c7220 */ /* 0x002fe40000410000 */
[--C-:B---3--:R-:W-:Y:S02]  /*9260*/  FFMA.FTZ R3, R40, c[0x0][0x23c], -R75.reuse ;  /* 0x00008f0028037a23 */ /* 0x108fe4000001084b */
[----:B------:R-:W-:Y:S02]  /*9270*/  FMUL.FTZ R40, R72, R116 ;  /* 0x0000007448287220 */ /* 0x000fe40000410000 */
[----:B------:R1:W-:Y:S02]  /*9280*/  MUFU.EX2 R218, R3 ;  /* 0x0000000300da7308 */ /* 0x0003e40000000800 */
[--C-:B-1----:R-:W-:Y:S08]  /*9290*/  FFMA.FTZ R3, R31, c[0x0][0x23c], -R75.reuse ;  /* 0x00008f001f037a23 */ /* 0x102ff0000001084b */
[----:B------:R2:W-:Y:S02]  /*92a0*/  MUFU.EX2 R221, R3 ;  /* 0x0000000300dd7308 */ /* 0x0005e40000000800 */
[----:B--2---:R-:W-:Y:S01]  /*92b0*/  FMNMX.FTZ R3, R0, R4, !PT ;  /* 0x0000000400037209 */ /* 0x004fe20007810000 */
[--C-:B------:R-:W-:Y:S02]  /*92c0*/  FFMA.FTZ R4, R29, c[0x0][0x23c], -R75.reuse ;  /* 0x00008f001d047a23 */ /* 0x100fe4000001084b */
[----:B------:R-:W-:Y:S05]  /*92d0*/  FMUL.FTZ R29, R72, R105 ;  /* 0x00000069481d7220 */ /* 0x000fea0000410000 */
[----:B------:R1:W-:Y:S01]  /*92e0*/  MUFU.EX2 R219, R4 ;  /* 0x0000000400db7308 */ /* 0x0003e20000000800 */
[--C-:B------:R-:W-:Y:S02]  /*92f0*/  FFMA.FTZ R0, R30, c[0x0][0x23c], -R75.reuse ;  /* 0x00008f001e007a23 */ /* 0x100fe4000001084b */
[C---:B------:R-:W-:Y:S07]  /*9300*/  FMUL.FTZ R145, R3.reuse, c[0x0][0x23c] ;  /* 0x00008f0003917a20 */ /* 0x040fee0000410000 */
[----:B------:R2:W3:Y:S01]  /*9310*/  MUFU.EX2 R220, R0 ;  /* 0x0000000000dc7308 */ /* 0x0004e20000000800 */
[--C-:B-1----:R-:W-:Y:S09]  /*9320*/  FFMA.FTZ R4, R28, c[0x0][0x23c], -R75.reuse ;  /* 0x00008f001c047a23 */ /* 0x102ff2000001084b */
[----:B------:R1:W-:Y:S01]  /*9330*/  MUFU.EX2 R222, R4 ;  /* 0x0000000400de7308 */ /* 0x0003e20000000800 */
[----:B--2---:R-:W-:Y:S01]  /*9340*/  FADD.FTZ R0, -R3, R76 ;  /* 0x0000004c03007221 */ /* 0x004fe20000010100 */
[----:B---3--:R-:W-:Y:S01]  /*9350*/  F2FP.PACK_AB R86, R220, R221 ;  /* 0x000000dddc56723e */ /* 0x008fe200000000ff */
[----:B------:R-:W-:Y:S02]  /*9360*/  FMUL.FTZ R76, R70, c[0x0][0x23c] ;  /* 0x00008f00464c7a20 */ /* 0x000fe40000410000 */
[----:B------:R-:W-:Y:S03]  /*9370*/  FMUL.FTZ R0, R0, c[0x0][0x23c] ;  /* 0x00008f0000007a20 */ /* 0x000fe60000410000 */
[----:B------:R-:W-:Y:S02]  /*9380*/  FSEL R76, R76, RZ, P2 ;  /* 0x000000ff4c4c7208 */ /* 0x000fe40001000000 */
[----:B------:R-:W-:Y:S01]  /*9390*/  FSETP.NEU.FTZ.AND P2, PT, R69, -INF , PT ;  /* 0xff8000004500780b */ /* 0x000fe20003f5d000 */
[----:B------:R-:W2:Y:S02]  /*93a0*/  MUFU.EX2 R0, R0 ;  /* 0x0000000000007308 */ /* 0x000ea40000000800 */
[--C-:B------:R-:W-:Y:S01]  /*93b0*/  FFMA.FTZ R28, R48, c[0x0][0x23c], -R76.reuse ;  /* 0x00008f00301c7a23 */ /* 0x100fe2000001084c */
[----:B------:R-:W-:Y:S01]  /*93c0*/  FSEL R144, R144, RZ, P2 ;  /* 0x000000ff90907208 */ /* 0x000fe20001000000 */
[----:B------:R-:W-:Y:S01]  /*93d0*/  FMUL.FTZ R48, R74, R124 ;  /* 0x0000007c4a307220 */ /* 0x000fe20000410000 */
[----:B------:R-:W-:Y:S01]  /*93e0*/  FSETP.NEU.FTZ.AND P2, PT, R3, -INF , PT ;  /* 0xff8000000300780b */ /* 0x000fe20003f5d000 */
[--C-:B------:R-:W-:Y:S02]  /*93f0*/  FFMA.FTZ R33, R50, c[0x0][0x23c], -R76.reuse ;  /* 0x00008f0032217a23 */ /* 0x100fe4000001084c */
[----:B-1----:R-:W-:Y:S01]  /*9400*/  FFMA.FTZ R4, R41, c[0x0][0x23c], -R76 ;  /* 0x00008f0029047a23 */ /* 0x002fe2000001084c */
[----:B------:R-:W-:Y:S01]  /*9410*/  FSEL R145, R145, RZ, P2 ;  /* 0x000000ff91917208 */ /* 0x000fe20001000000 */
[----:B------:R1:W-:Y:S01]  /*9420*/  MUFU.EX2 R176, R28 ;  /* 0x0000001c00b07308 */ /* 0x0003e20000000800 */
[--C-:B------:R-:W-:Y:S02]  /*9430*/  FFMA.FTZ R5, R21, c[0x0][0x23c], -R144.reuse ;  /* 0x00008f0015057a23 */ /* 0x100fe40000010890 */
[----:B------:R-:W-:Y:S02]  /*9440*/  FMUL.FTZ R50, R73, R126 ;  /* 0x0000007e49327220 */ /* 0x000fe40000410000 */
[--C-:B------:R-:W-:Y:S02]  /*9450*/  FFMA.FTZ R7, R17, c[0x0][0x23c], -R144.reuse ;  /* 0x00008f0011077a23 */ /* 0x100fe40000010890 */
[----:B------:R-:W-:Y:S02]  /*9460*/  FFMA.FTZ R17, R45, c[0x0][0x23c], -R75 ;  /* 0x00008f002d117a23 */ /* 0x000fe4000001084b */
[----:B------:R-:W-:Y:S01]  /*9470*/  FFMA.FTZ R41, R49, c[0x0][0x23c], -R144 ;  /* 0x00008f0031297a23 */ /* 0x000fe20000010890 */
[----:B------:R3:W-:Y:S01]  /*9480*/  MUFU.EX2 R207, R4 ;  /* 0x0000000400cf7308 */ /* 0x0007e20000000800 */
[--C-:B------:R-:W-:Y:S02]  /*9490*/  FFMA.FTZ R49, R57, c[0x0][0x23c], -R145.reuse ;  /* 0x00008f0039317a23 */ /* 0x100fe40000010891 */
[----:B------:R-:W-:Y:S02]  /*94a0*/  FMUL.FTZ R45, R72, R121 ;  /* 0x00000079482d7220 */ /* 0x000fe40000410000 */
[C---:B--2---:R-:W-:Y:S02]  /*94b0*/  FMUL.FTZ R10, R0.reuse, R82 ;  /* 0x00000052000a7220 */ /* 0x044fe40000410000 */
[C---:B------:R-:W-:Y:S02]  /*94c0*/  FMUL.FTZ R11, R0.reuse, R83 ;  /* 0x00000053000b7220 */ /* 0x040fe40000410000 */
[----:B------:R-:W-:Y:S01]  /*94d0*/  LDSM.16.MT88.4 R80, [R193+0x6000] ;  /* 0x00600000c150783b */ /* 0x000fe20000004200 */
[----:B------:R2:W-:Y:S01]  /*94e0*/  MUFU.EX2 R189, R5 ;  /* 0x0000000500bd7308 */ /* 0x0005e20000000800 */
[C---:B------:R-:W-:Y:S02]  /*94f0*/  FMUL.FTZ R14, R0.reuse, R90 ;  /* 0x0000005a000e7220 */ /* 0x040fe40000410000 */
[C---:B------:R-:W-:Y:S02]  /*9500*/  FMUL.FTZ R15, R0.reuse, R91 ;  /* 0x0000005b000f7220 */ /* 0x040fe40000410000 */
[C---:B------:R-:W-:Y:S02]  /*9510*/  FMUL.FTZ R26, R0.reuse, R102 ;  /* 0x00000066001a7220 */ /* 0x040fe40000410000 */
[----:B------:R-:W-:Y:S01]  /*9520*/  LDSM.16.MT88.4 R88, [R79+0x6800] ;  /* 0x006800004f58783b */ /* 0x000fe20000004200 */
[----:B------:R-:W-:Y:S02]  /*9530*/  FMUL.FTZ R27, R0, R103 ;  /* 0x00000067001b7220 */ /* 0x000fe40000410000 */
[----:B------:R4:W-:Y:S01]  /*9540*/  MUFU.EX2 R188, R7 ;  /* 0x0000000700bc7308 */ /* 0x0009e20000000800 */
[----:B-1----:R-:W-:Y:S02]  /*9550*/  FMUL.FTZ R28, R72, R104 ;  /* 0x00000068481c7220 */ /* 0x002fe40000410000 */
[----:B------:R-:W-:Y:S02]  /*9560*/  FMUL.FTZ R30, R0, R106 ;  /* 0x0000006a001e7220 */ /* 0x000fe40000410000 */
[----:B---3--:R-:W-:Y:S02]  /*9570*/  FFMA.FTZ R4, R42, c[0x0][0x23c], -R76 ;  /* 0x00008f002a047a23 */ /* 0x008fe4000001084c */
[C---:B------:R-:W-:Y:S02]  /*9580*/  FMUL.FTZ R31, R0.reuse, R107 ;  /* 0x0000006b001f7220 */ /* 0x040fe40000410000 */
[----:B------:R-:W-:Y:S01]  /*9590*/  FMUL.FTZ R42, R0, R118 ;  /* 0x00000076002a7220 */ /* 0x000fe20000410000 */
[----:B------:R1:W3:Y:S01]  /*95a0*/  MUFU.EX2 R210, R4 ;  /* 0x0000000400d27308 */ /* 0x0002e20000000800 */
[----:B------:R-:W-:Y:S02]  /*95b0*/  FFMA.FTZ R60, R60, c[0x0][0x23c], -R144 ;  /* 0x00008f003c3c7a23 */ /* 0x000fe40000010890 */
[--C-:B------:R-:W-:Y:S02]  /*95c0*/  FFMA.FTZ R62, R62, c[0x0][0x23c], -R145.reuse ;  /* 0x00008f003e3e7a23 */ /* 0x100fe40000010891 */
[----:B--2---:R-:W-:Y:S02]  /*95d0*/  FMUL.FTZ R5, R74, R85 ;  /* 0x000000554a057220 */ /* 0x004fe40000410000 */
[----:B------:R-:W-:Y:S02]  /*95e0*/  FMUL.FTZ R57, R72, R133 ;  /* 0x0000008548397220 */ /* 0x000fe40000410000 */
[----:B------:R-:W-:Y:S01]  /*95f0*/  FMUL.FTZ R63, R0, R139 ;  /* 0x0000008b003f7220 */ /* 0x000fe20000410000 */
[----:B------:R2:W-:Y:S01]  /*9600*/  MUFU.EX2 R186, R17 ;  /* 0x0000001100ba7308 */ /* 0x0005e20000000800 */
[--C-:B------:R-:W-:Y:S02]  /*9610*/  FFMA.FTZ R77, R77, c[0x0][0x23c], -R145.reuse ;  /* 0x00008f004d4d7a23 */ /* 0x100fe40000010891 */
[----:B----4-:R-:W-:Y:S07]  /*9620*/  FMUL.FTZ R7, R73, R87 ;  /* 0x0000005749077220 */ /* 0x010fee0000410000 */
[----:B------:R4:W-:Y:S01]  /*9630*/  MUFU.EX2 R175, R33 ;  /* 0x0000002100af7308 */ /* 0x0009e20000000800 */
[----:B-1----:R-:W-:Y:S01]  /*9640*/  FFMA.FTZ R4, R44, c[0x0][0x23c], -R76 ;  /* 0x00008f002c047a23 */ /* 0x002fe2000001084c */
[----:B---3--:R-:W-:Y:S01]  /*9650*/  F2FP.PACK_AB R85, R210, R207 ;  /* 0x000000cfd255723e */ /* 0x008fe200000000ff */
[--C-:B------:R-:W-:Y:S02]  /*9660*/  FFMA.FTZ R44, R56, c[0x0][0x23c], -R144.reuse ;  /* 0x00008f00382c7a23 */ /* 0x100fe40000010890 */
[----:B------:R-:W-:Y:S05]  /*9670*/  FFMA.FTZ R56, R58, c[0x0][0x23c], -R144 ;  /* 0x00008f003a387a23 */ /* 0x000fea0000010890 */
[----:B------:R1:W-:Y:S01]  /*9680*/  MUFU.EX2 R211, R4 ;  /* 0x0000000400d37308 */ /* 0x0003e20000000800 */
[----:B------:R-:W-:Y:S02]  /*9690*/  FMUL.FTZ R58, R0, R134 ;  /* 0x00000086003a7220 */ /* 0x000fe40000410000 */
[C---:B--2---:R-:W-:Y:S07]  /*96a0*/  FMUL.FTZ R17, R74.reuse, R93 ;  /* 0x0000005d4a117220 */ /* 0x044fee0000410000 */
[----:B------:R2:W-:Y:S01]  /*96b0*/  MUFU.EX2 R170, R41 ;  /* 0x0000002900aa7308 */ /* 0x0005e20000000800 */
[----:B----4-:R-:W-:Y:S02]  /*96c0*/  FMUL.FTZ R33, R74, R109 ;  /* 0x0000006d4a217220 */ /* 0x010fe40000410000 */
[----:B------:R-:W-:Y:S07]  /*96d0*/  LDSM.16.MT88.4 R108, [R194+0x7800] ;  /* 0x00780000c26c783b */ /* 0x000fee0000004200 */
[----:B------:R3:W-:Y:S01]  /*96e0*/  MUFU.EX2 R169, R44 ;  /* 0x0000002c00a97308 */ /* 0x0007e20000000800 */
[----:B-1----:R-:W-:Y:S02]  /*96f0*/  FFMA.FTZ R4, R43, c[0x0][0x23c], -R76 ;  /* 0x00008f002b047a23 */ /* 0x002fe4000001084c */
[----:B------:R-:W-:Y:S07]  /*9700*/  FMUL.FTZ R43, R0, R119 ;  /* 0x00000077002b7220 */ /* 0x000fee0000410000 */
[----:B------:R1:W4:Y:S01]  /*9710*/  MUFU.EX2 R212, R4 ;  /* 0x0000000400d47308 */ /* 0x0003220000000800 */
[C---:B--2---:R-:W-:Y:S09]  /*9720*/  FMUL.FTZ R41, R72.reuse, R117 ;  /* 0x0000007548297220 */ /* 0x044ff20000410000 */
[----:B------:R2:W-:Y:S01]  /*9730*/  MUFU.EX2 R168, R49 ;  /* 0x0000003100a87308 */ /* 0x0005e20000000800 */
[----:B---3--:R-:W-:Y:S09]  /*9740*/  FMUL.FTZ R44, R72, R120 ;  /* 0x00000078482c7220 */ /* 0x008ff20000410000 */
[----:B------:R-:W-:Y:S01]  /*9750*/  MUFU.EX2 R77, R77 ;  /* 0x0000004d004d7308 */ /* 0x000fe20000000800 */
[--C-:B-1----:R-:W-:Y:S01]  /*9760*/  FFMA.FTZ R4, R23, c[0x0][0x23c], -R144.reuse ;  /* 0x00008f0017047a23 */ /* 0x102fe20000010890 */
[----:B----4-:R-:W-:Y:S01]  /*9770*/  F2FP.PACK_AB R87, R212, R211 ;  /* 0x000000d3d457723e */ /* 0x010fe200000000ff */
[----:B------:R-:W1:Y:S07]  /*9780*/  LDSM.16.MT88.4 R20, [R79+0x6000] ;  /* 0x006000004f14783b */ /* 0x000e6e0000004200 */
[----:B------:R3:W4:Y:S01]  /*9790*/  MUFU.EX2 R187, R4 ;  /* 0x0000000400bb7308 */ /* 0x0007220000000800 */
[----:B--2---:R-:W-:Y:S02]  /*97a0*/  FMUL.FTZ R49, R74, R125 ;  /* 0x0000007d4a317220 */ /* 0x004fe40000410000 */
[--C-:B---3--:R-:W-:Y:S01]  /*97b0*/  FFMA.FTZ R4, R38, c[0x0][0x23c], -R145.reuse ;  /* 0x00008f0026047a23 */ /* 0x108fe20000010891 */
[----:B----4-:R-:W-:Y:S06]  /*97c0*/  F2FP.PACK_AB R64, R189, R187 ;  /* 0x000000bbbd40723e */ /* 0x010fec00000000ff */
[----:B------:R2:W-:Y:S02]  /*97d0*/  MUFU.EX2 R181, R4 ;  /* 0x0000000400b57308 */ /* 0x0005e40000000800 */
[--C-:B--2---:R-:W-:Y:S02]  /*97e0*/  FFMA.FTZ R4, R37, c[0x0][0x23c], -R145.reuse ;  /* 0x00008f0025047a23 */ /* 0x104fe40000010891 */
[----:B------:R-:W2:Y:S06]  /*97f0*/  LDSM.16.MT88.4 R36, [R194+0x6000] ;  /* 0x00600000c224783b */ /* 0x000eac0000004200 */
[----:B------:R3:W4:Y:S02]  /*9800*/  MUFU.EX2 R184, R4 ;  /* 0x0000000400b87308 */ /* 0x0007240000000800 */
[----:B---3--:R-:W-:Y:S01]  /*9810*/  FFMA.FTZ R4, R19, c[0x0][0x23c], -R144 ;  /* 0x00008f0013047a23 */ /* 0x008fe20000010890 */
[----:B----4-:R-:W-:Y:S01]  /*9820*/  F2FP.PACK_AB R65, R184, R181 ;  /* 0x000000b5b841723e */ /* 0x010fe200000000ff */
[----:B------:R-:W-:Y:S06]  /*9830*/  FMUL.FTZ R19, R73, R95 ;  /* 0x0000005f49137220 */ /* 0x000fec0000410000 */
[----:B------:R3:W4:Y:S01]  /*9840*/  MUFU.EX2 R185, R4 ;  /* 0x0000000400b97308 */ /* 0x0007220000000800 */
[----:B------:R-:W5:Y:S01]  /*9850*/  LDSM.16.MT88.4 R92, [R194+0x6800] ;  /* 0x00680000c25c783b */ /* 0x000f620000004200 */
[--C-:B---3--:R-:W-:Y:S01]  /*9860*/  FFMA.FTZ R4, R25, c[0x0][0x23c], -R145.reuse ;  /* 0x00008f0019047a23 */ /* 0x108fe20000010891 */
[----:B----4-:R-:W-:Y:S01]  /*9870*/  F2FP.PACK_AB R66, R188, R185 ;  /* 0x000000b9bc42723e */ /* 0x010fe200000000ff */
[--C-:B------:R-:W-:Y:S06]  /*9880*/  FFMA.FTZ R25, R47, c[0x0][0x23c], -R76.reuse ;  /* 0x00008f002f197a23 */ /* 0x100fec000001084c */
[----:B------:R3:W-:Y:S01]  /*9890*/  MUFU.EX2 R180, R4 ;  /* 0x0000000400b47308 */ /* 0x0007e20000000800 */
[----:B------:R-:W-:Y:S09]  /*98a0*/  FMUL.FTZ R47, R0, R123 ;  /* 0x0000007b002f7220 */ /* 0x000ff20000410000 */
[----:B------:R4:W-:Y:S01]  /*98b0*/  MUFU.EX2 R177, R25 ;  /* 0x0000001900b17308 */ /* 0x0009e20000000800 */
[----:B---3--:R-:W-:Y:S02]  /*98c0*/  FFMA.FTZ R4, R24, c[0x0][0x23c], -R145 ;  /* 0x00008f0018047a23 */ /* 0x008fe40000010891 */
[C---:B------:R-:W-:Y:S07]  /*98d0*/  FMUL.FTZ R24, R72.reuse, R100 ;  /* 0x0000006448187220 */ /* 0x040fee0000410000 */
[----:B------:R3:W1:Y:S01]  /*98e0*/  MUFU.EX2 R183, R4 ;  /* 0x0000000400b77308 */ /* 0x0006620000000800 */
[----:B----4-:R-:W-:Y:S02]  /*98f0*/  FMUL.FTZ R25, R72, R101 ;  /* 0x0000006548197220 */ /* 0x010fe40000410000 */
[----:B------:R-:W-:Y:S01]  /*9900*/  LDSM.16.MT88.4 R100, [R79+0x7800] ;  /* 0x007800004f64783b */ /* 0x000fe20000004200 */
[----:B---3--:R-:W-:Y:S01]  /*9910*/  FMUL.FTZ R4, R74, R84 ;  /* 0x000000544a047220 */ /* 0x008fe20000410000 */
[----:B------:R-:W-:Y:S02]  /*9920*/  F2FP.PACK_AB R84, R218, R217 ;  /* 0x000000d9da54723e */ /* 0x000fe400000000ff */
[----:B-1----:R-:W-:Y:S05]  /*9930*/  F2FP.PACK_AB R67, R183, R180 ;  /* 0x000000b4b743723e */ /* 0x002fea00000000ff */
[-C--:B------:R-:W-:Y:S08]  /*9940*/  HMMA.16816.F32 R4, R84, R20.reuse, R4 ;  /* 0x000000145404723c */ /* 0x080ff00000001804 */
[C---:B------:R-:W-:Y:S07]  /*9950*/  HMMA.16816.F32 R8, R64.reuse, R20, R8 ;  /* 0x000000144008723c */ /* 0x040fee0000001808 */
[--C-:B------:R-:W-:Y:S01]  /*9960*/  FFMA.FTZ R20, R46, c[0x0][0x23c], -R75.reuse ;  /* 0x00008f002e147a23 */ /* 0x100fe2000001084b */
[-C--:B------:R-:W-:Y:S03]  /*9970*/  HMMA.16816.F32 R12, R64, R22.reuse, R12 ;  /* 0x00000016400c723c */ /* 0x080fe6000000180c */
[----:B------:R1:W-:Y:S01]  /*9980*/  MUFU.EX2 R182, R20 ;  /* 0x0000001400b67308 */ /* 0x0003e20000000800 */
[----:B------:R-:W-:Y:S02]  /*9990*/  FMUL.FTZ R21, R74, R97 ;  /* 0x000000614a157220 */ /* 0x000fe40000410000 */
[----:B------:R-:W-:Y:S02]  /*99a0*/  FMUL.FTZ R46, R0, R122 ;  /* 0x0000007a002e7220 */ /* 0x000fe40000410000 */
[C---:B------:R-:W-:Y:S07]  /*99b0*/  HMMA.16816.F32 R16, R84.reuse, R22, R16 ;  /* 0x000000165410723c */ /* 0x040fee0000001810 */
[C---:B------:R-:W-:Y:S02]  /*99c0*/  FMUL.FTZ R22, R73.reuse, R98 ;  /* 0x0000006249167220 */ /* 0x040fe40000410000 */
[----:B------:R-:W-:Y:S03]  /*99d0*/  FMUL.FTZ R23, R73, R99 ;  /* 0x0000006349177220 */ /* 0x000fe60000410000 */
[C---:B-1----:R-:W-:Y:S02]  /*99e0*/  FMUL.FTZ R20, R74.reuse, R96 ;  /* 0x000000604a147220 */ /* 0x042fe40000410000 */
[----:B------:R-:W-:Y:S04]  /*99f0*/  FFMA.FTZ R96, R151, c[0x0][0x23c], -R75 ;  /* 0x00008f0097607a23 */ /* 0x000fe8000001084b */
[----:B------:R1:W-:Y:S01]  /*9a00*/  MUFU.EX2 R165, R96 ;  /* 0x0000006000a57308 */ /* 0x0003e20000000800 */
[-C--:B--2---:R-:W-:Y:S08]  /*9a10*/  HMMA.16816.F32 R20, R84, R36.reuse, R20 ;  /* 0x000000245414723c */ /* 0x084ff00000001814 */
[C---:B------:R-:W-:Y:S07]  /*9a20*/  HMMA.16816.F32 R24, R64.reuse, R36, R24 ;  /* 0x000000244018723c */ /* 0x040fee0000001818 */
[----:B------:R-:W-:Y:S01]  /*9a30*/  FFMA.FTZ R36, R51, c[0x0][0x23c], -R76 ;  /* 0x00008f0033247a23 */ /* 0x000fe2000001084c */
[-C--:B------:R-:W-:Y:S03]  /*9a40*/  HMMA.16816.F32 R28, R64, R38.reuse, R28 ;  /* 0x00000026401c723c */ /* 0x080fe6000000181c */
[----:B------:R2:W3:Y:S01]  /*9a50*/  MUFU.EX2 R174, R36 ;  /* 0x0000002400ae7308 */ /* 0x0004e20000000800 */
[C---:B------:R-:W-:Y:S02]  /*9a60*/  FMUL.FTZ R51, R73.reuse, R127 ;  /* 0x0000007f49337220 */ /* 0x040fe40000410000 */
[----:B------:R-:W-:Y:S01]  /*9a70*/  LDSM.16.MT88.4 R124, [R192+0x7800] ;  /* 0x00780000c07c783b */ /* 0x000fe20000004200 */
[C---:B------:R-:W-:Y:S01]  /*9a80*/  FMUL.FTZ R37, R74.reuse, R113 ;  /* 0x000000714a257220 */ /* 0x040fe20000410000 */
[C---:B------:R-:W-:Y:S06]  /*9a90*/  HMMA.16816.F32 R32, R84.reuse, R38, R32 ;  /* 0x000000265420723c */ /* 0x040fec0000001820 */
[----:B-1----:R-:W1:Y:S01]  /*9aa0*/  LDSM.16.MT88.4 R96, [R192+0x6800] ;  /* 0x00680000c060783b */ /* 0x002e620000004200 */
[C---:B------:R-:W-:Y:S02]  /*9ab0*/  FMUL.FTZ R38, R73.reuse, R114 ;  /* 0x0000007249267220 */ /* 0x040fe40000410000 */
[----:B------:R-:W-:Y:S03]  /*9ac0*/  FMUL.FTZ R39, R73, R115 ;  /* 0x0000007349277220 */ /* 0x000fe60000410000 */
[C---:B--2---:R-:W-:Y:S07]  /*9ad0*/  FMUL.FTZ R36, R74.reuse, R112 ;  /* 0x000000704a247220 */ /* 0x044fee0000410000 */
[-C--:B------:R-:W-:Y:S08]  /*9ae0*/  HMMA.16816.F32 R36, R84, R52.reuse, R36 ;  /* 0x000000345424723c */ /* 0x080ff00000001824 */
[C---:B------:R-:W-:Y:S07]  /*9af0*/  HMMA.16816.F32 R40, R64.reuse, R52, R40 ;  /* 0x000000344028723c */ /* 0x040fee0000001828 */
[----:B------:R-:W-:Y:S01]  /*9b00*/  FMUL.FTZ R53, R74, R129 ;  /* 0x000000814a357220 */ /* 0x000fe20000410000 */
[-C--:B------:R-:W-:Y:S01]  /*9b10*/  HMMA.16816.F32 R44, R64, R54.reuse, R44 ;  /* 0x00000036402c723c */ /* 0x080fe2000000182c */
[----:B------:R2:W-:Y:S03]  /*9b20*/  MUFU.EX2 R129, R62 ;  /* 0x0000003e00817308 */ /* 0x0005e60000000800 */
[----:B------:R-:W-:Y:S02]  /*9b30*/  FFMA.FTZ R52, R59, c[0x0][0x23c], -R145 ;  /* 0x00008f003b347a23 */ /* 0x000fe40000010891 */
[C---:B------:R-:W-:Y:S02]  /*9b40*/  FMUL.FTZ R59, R0.reuse, R135 ;  /* 0x00000087003b7220 */ /* 0x040fe40000410000 */
[C---:B------:R-:W-:Y:S03]  /*9b50*/  HMMA.16816.F32 R48, R84.reuse, R54, R48 ;  /* 0x000000365430723c */ /* 0x040fe60000001830 */
[----:B------:R4:W1:Y:S04]  /*9b60*/  MUFU.EX2 R167, R52 ;  /* 0x0000003400a77308 */ /* 0x0008680000000800 */
[C---:B------:R-:W-:Y:S02]  /*9b70*/  FMUL.FTZ R55, R73.reuse, R131 ;  /* 0x0000008349377220 */ /* 0x040fe40000410000 */
[C---:B------:R-:W-:Y:S04]  /*9b80*/  FMUL.FTZ R54, R73.reuse, R130 ;  /* 0x0000008249367220 */ /* 0x040fe80000410000 */
[----:B------:R1:W-:Y:S01]  /*9b90*/  MUFU.EX2 R131, R56 ;  /* 0x0000003800837308 */ /* 0x0003e20000000800 */
[C---:B--2---:R-:W-:Y:S02]  /*9ba0*/  FMUL.FTZ R62, R0.reuse, R138 ;  /* 0x0000008a003e7220 */ /* 0x044fe40000410000 */
[----:B------:R-:W-:Y:S07]  /*9bb0*/  FFMA.FTZ R0, R0, R235, R181 ;  /* 0x000000eb00007223 */ /* 0x000fee00000100b5 */
[----:B------:R2:W2:Y:S01]  /*9bc0*/  MUFU.EX2 R130, R60 ;  /* 0x0000003c00827308 */ /* 0x0004a20000000800 */
[----:B------:R-:W-:Y:S02]  /*9bd0*/  FADD.FTZ R0, R184, R0 ;  /* 0x00000000b8007221 */ /* 0x000fe40000010000 */
[----:B----4-:R-:W-:Y:S07]  /*9be0*/  FMUL.FTZ R52, R74, R128 ;  /* 0x000000804a347220 */ /* 0x010fee0000410000 */
[-C--:B------:R-:W-:Y:S03]  /*9bf0*/  HMMA.16816.F32 R52, R84, R80.reuse, R52 ;  /* 0x000000505434723c */ /* 0x080fe60000001834 */
[C---:B-1----:R-:W-:Y:S07]  /*9c00*/  FMUL.FTZ R56, R72.reuse, R132 ;  /* 0x0000008448387220 */ /* 0x042fee0000410000 */
[C---:B------:R-:W-:Y:S04]  /*9c10*/  HMMA.16816.F32 R56, R64.reuse, R80, R56 ;  /* 0x000000504038723c */ /* 0x040fe80000001838 */
[----:B--2---:R-:W-:Y:S03]  /*9c20*/  FMUL.FTZ R60, R72, R136 ;  /* 0x00000088483c7220 */ /* 0x004fe60000410000 */
[----:B------:R-:W-:Y:S01]  /*9c30*/  FFMA.FTZ R80, R146, c[0x0][0x23c], -R145 ;  /* 0x00008f0092507a23 */ /* 0x000fe20000010891 */
[----:B------:R-:W-:Y:S03]  /*9c40*/  F2FP.PACK_AB R81, R176, R177 ;  /* 0x000000b1b051723e */ /* 0x000fe600000000ff */
[-C--:B------:R-:W-:Y:S01]  /*9c50*/  HMMA.16816.F32 R60, R64, R82.reuse, R60 ;  /* 0x00000052403c723c */ /* 0x080fe2000000183c */
[----:B------:R1:W2:Y:S06]  /*9c60*/  MUFU.EX2 R128, R80 ;  /* 0x0000005000807308 */ /* 0x0002ac0000000800 */
[C---:B------:R-:W-:Y:S02]  /*9c70*/  FMUL.FTZ R64, R74.reuse, R140 ;  /* 0x0000008c4a407220 */ /* 0x040fe40000410000 */
[C---:B------:R-:W-:Y:S03]  /*9c80*/  FMUL.FTZ R65, R74.reuse, R141 ;  /* 0x0000008d4a417220 */ /* 0x040fe60000410000 */
[C---:B------:R-:W-:Y:S02]  /*9c90*/  FMUL.FTZ R66, R73.reuse, R142 ;  /* 0x0000008e49427220 */ /* 0x040fe40000410000 */
[----:B------:R-:W-:Y:S02]  /*9ca0*/  FMUL.FTZ R67, R73, R143 ;  /* 0x0000008f49437220 */ /* 0x000fe40000410000 */
[----:B------:R-:W-:Y:S05]  /*9cb0*/  FFMA.FTZ R74, R74, R232, R217 ;  /* 0x000000e84a4a7223 */ /* 0x000fea00000100d9 */
[----:B------:R-:W-:Y:S04]  /*9cc0*/  HMMA.16816.F32 R64, R84, R82, R64 ;  /* 0x000000525440723c */ /* 0x000fe80000001840 */
[--C-:B-1----:R-:W-:Y:S03]  /*9cd0*/  FFMA.FTZ R80, R147, c[0x0][0x23c], -R75.reuse ;  /* 0x00008f0093507a23 */ /* 0x102fe6000001084b */
[--C-:B------:R-:W-:Y:S01]  /*9ce0*/  FFMA.FTZ R84, R149, c[0x0][0x23c], -R75.reuse ;  /* 0x00008f0095547a23 */ /* 0x100fe2000001084b */
[----:B------:R1:W-:Y:S01]  /*9cf0*/  MUFU.EX2 R166, R80 ;  /* 0x0000005000a67308 */ /* 0x0003e20000000800 */
[----:B------:R-:W-:Y:S03]  /*9d00*/  F2FP.PACK_AB R82, R190, R191 ;  /* 0x000000bfbe52723e */ /* 0x000fe600000000ff */
[----:B---3--:R-:W-:Y:S02]  /*9d10*/  F2FP.PACK_AB R83, R174, R175 ;  /* 0x000000afae53723e */ /* 0x008fe400000000ff */
[----:B------:R-:W-:Y:S02]  /*9d20*/  F2FP.PACK_AB R85, R167, R168 ;  /* 0x000000a8a755723e */ /* 0x000fe400000000ff */
[----:B------:R-:W-:Y:S02]  /*9d30*/  F2FP.PACK_AB R86, R130, R131 ;  /* 0x000000838256723e */ /* 0x000fe400000000ff */
[----:B------:R3:W-:Y:S01]  /*9d40*/  MUFU.EX2 R164, R84 ;  /* 0x0000005400a47308 */ /* 0x0007e20000000800 */
[----:B--2---:R-:W-:Y:S02]  /*9d50*/  F2FP.PACK_AB R87, R128, R129 ;  /* 0x000000818057723e */ /* 0x004fe400000000ff */
[----:B-1----:R-:W-:Y:S07]  /*9d60*/  F2FP.PACK_AB R80, R222, R219 ;  /* 0x000000dbde50723e */ /* 0x002fee00000000ff */
[-C--:B------:R-:W-:Y:S05]  /*9d70*/  HMMA.16816.F32 R4, R80, R88.reuse, R4 ;  /* 0x000000585004723c */ /* 0x080fea0000001804 */
[----:B---3--:R-:W-:Y:S07]  /*9d80*/  F2FP.PACK_AB R84, R169, R170 ;  /* 0x000000aaa954723e */ /* 0x008fee00000000ff */
[C---:B------:R-:W-:Y:S07]  /*9d90*/  HMMA.16816.F32 R8, R84.reuse, R88, R8 ;  /* 0x000000585408723c */ /* 0x040fee0000001808 */
[----:B------:R-:W-:Y:S01]  /*9da0*/  FFMA.FTZ R88, R152, c[0x0][0x23c], -R75 ;  /* 0x00008f0098587a23 */ /* 0x000fe2000001084b */
[-C--:B------:R-:W-:Y:S03]  /*9db0*/  HMMA.16816.F32 R12, R84, R90.reuse, R12 ;  /* 0x0000005a540c723c */ /* 0x080fe6000000180c */
[----:B------:R1:W2:Y:S05]  /*9dc0*/  MUFU.EX2 R163, R88 ;  /* 0x0000005800a37308 */ /* 0x0002aa0000000800 */
[C---:B------:R-:W-:Y:S08]  /*9dd0*/  HMMA.16816.F32 R16, R80.reuse, R90, R16 ;  /* 0x0000005a5010723c */ /* 0x040ff00000001810 */
[-C--:B-----5:R-:W-:Y:S08]  /*9de0*/  HMMA.16816.F32 R20, R80, R92.reuse, R20 ;  /* 0x0000005c5014723c */ /* 0x0a0ff00000001814 */
[C---:B------:R-:W-:Y:S04]  /*9df0*/  HMMA.16816.F32 R24, R84.reuse, R92, R24 ;  /* 0x0000005c5418723c */ /* 0x040fe80000001818 */
[----:B-1----:R-:W-:Y:S01]  /*9e00*/  FFMA.FTZ R88, R157, c[0x0][0x23c], -R76 ;  /* 0x00008f009d587a23 */ /* 0x002fe2000001084c */
[----:B--2---:R-:W-:Y:S02]  /*9e10*/  F2FP.PACK_AB R140, R163, R165 ;  /* 0x000000a5a38c723e */ /* 0x004fe400000000ff */
[----:B------:R-:W-:Y:S01]  /*9e20*/  FFMA.FTZ R92, R154, c[0x0][0x23c], -R144 ;  /* 0x00008f009a5c7a23 */ /* 0x000fe20000010890 */
[-C--:B------:R-:W-:Y:S01]  /*9e30*/  HMMA.16816.F32 R28, R84, R94.reuse, R28 ;  /* 0x0000005e541c723c */ /* 0x080fe2000000181c */
[----:B------:R1:W-:Y:S07]  /*9e40*/  MUFU.EX2 R162, R88 ;  /* 0x0000005800a27308 */ /* 0x0003ee0000000800 */
[C---:B------:R-:W-:Y:S03]  /*9e50*/  HMMA.16816.F32 R32, R80.reuse, R94, R32 ;  /* 0x0000005e5020723c */ /* 0x040fe60000001820 */
[----:B------:R2:W-:Y:S05]  /*9e60*/  MUFU.EX2 R135, R92 ;  /* 0x0000005c00877308 */ /* 0x0005ea0000000800 */
[-C--:B------:R-:W-:Y:S08]  /*9e70*/  HMMA.16816.F32 R36, R80, R96.reuse, R36 ;  /* 0x000000605024723c */ /* 0x080ff00000001824 */
[C---:B------:R-:W-:Y:S04]  /*9e80*/  HMMA.16816.F32 R40, R84.reuse, R96, R40 ;  /* 0x000000605428723c */ /* 0x040fe80000001828 */
[----:B-1----:R-:W-:Y:S03]  /*9e90*/  FFMA.FTZ R88, R158, c[0x0][0x23c], -R76 ;  /* 0x00008f009e587a23 */ /* 0x002fe6000001084c */
[--C-:B------:R-:W-:Y:S01]  /*9ea0*/  FFMA.FTZ R96, R173, c[0x0][0x23c], -R144.reuse ;  /* 0x00008f00ad607a23 */ /* 0x100fe20000010890 */
[-C--:B------:R-:W-:Y:S01]  /*9eb0*/  HMMA.16816.F32 R44, R84, R98.reuse, R44 ;  /* 0x00000062542c723c */ /* 0x080fe2000000182c */
[----:B------:R1:W-:Y:S03]  /*9ec0*/  MUFU.EX2 R160, R88 ;  /* 0x0000005800a07308 */ /* 0x0003e60000000800 */
[----:B--2---:R-:W-:Y:S04]  /*9ed0*/  FFMA.FTZ R92, R156, c[0x0][0x23c], -R144 ;  /* 0x00008f009c5c7a23 */ /* 0x004fe80000010890 */
[C---:B------:R-:W-:Y:S03]  /*9ee0*/  HMMA.16816.F32 R48, R80.reuse, R98, R48 ;  /* 0x000000625030723c */ /* 0x040fe60000001830 */
[----:B------:R2:W-:Y:S10]  /*9ef0*/  MUFU.EX2 R134, R92 ;  /* 0x0000005c00867308 */ /* 0x0005f40000000800 */
[----:B------:R3:W-:Y:S01]  /*9f00*/  MUFU.EX2 R157, R96 ;  /* 0x00000060009d7308 */ /* 0x0007e20000000800 */
[--C-:B-1----:R-:W-:Y:S09]  /*9f10*/  FFMA.FTZ R88, R159, c[0x0][0x23c], -R76.reuse ;  /* 0x00008f009f587a23 */ /* 0x102ff2000001084c */
[----:B------:R1:W-:Y:S01]  /*9f20*/  MUFU.EX2 R161, R88 ;  /* 0x0000005800a17308 */ /* 0x0003e20000000800 */
[--C-:B--2---:R-:W-:Y:S09]  /*9f30*/  FFMA.FTZ R92, R148, c[0x0][0x23c], -R145.reuse ;  /* 0x00008f00945c7a23 */ /* 0x104ff20000010891 */
[----:B------:R2:W-:Y:S01]  /*9f40*/  MUFU.EX2 R133, R92 ;  /* 0x0000005c00857308 */ /* 0x0005e20000000800 */
[--C-:B---3--:R-:W-:Y:S09]  /*9f50*/  FFMA.FTZ R96, R153, c[0x0][0x23c], -R145.reuse ;  /* 0x00008f0099607a23 */ /* 0x108ff20000010891 */
[----:B------:R3:W-:Y:S01]  /*9f60*/  MUFU.EX2 R154, R96 ;  /* 0x00000060009a7308 */ /* 0x0007e20000000800 */
[----:B-1----:R-:W-:Y:S09]  /*9f70*/  FFMA.FTZ R88, R172, c[0x0][0x23c], -R76 ;  /* 0x00008f00ac587a23 */ /* 0x002ff2000001084c */
[----:B------:R1:W-:Y:S01]  /*9f80*/  MUFU.EX2 R159, R88 ;  /* 0x00000058009f7308 */ /* 0x0003e20000000800 */
[--C-:B--2---:R-:W-:Y:S09]  /*9f90*/  FFMA.FTZ R92, R150, c[0x0][0x23c], -R145.reuse ;  /* 0x00008f00965c7a23 */ /* 0x104ff20000010891 */
[----:B------:R2:W4:Y:S01]  /*9fa0*/  MUFU.EX2 R132, R92 ;  /* 0x0000005c00847308 */ /* 0x0005220000000800 */
[----:B---3--:R-:W-:Y:S08]  /*9fb0*/  LDSM.16.MT88.4 R96, [R192+0x7000] ;  /* 0x00700000c060783b */ /* 0x008ff00000004200 */
[----:B-1----:R-:W1:Y:S01]  /*9fc0*/  LDSM.16.MT88.4 R88, [R193+0x6800] ;  /* 0x00680000c158783b */ /* 0x002e620000004200 */
[----:B--2---:R-:W-:Y:S04]  /*9fd0*/  FFMA.FTZ R92, R171, c[0x0][0x23c], -R144 ;  /* 0x00008f00ab5c7a23 */ /* 0x004fe80000010890 */
[----:B------:R2:W3:Y:S03]  /*9fe0*/  MUFU.EX2 R158, R92 ;  /* 0x0000005c009e7308 */ /* 0x0004e60000000800 */
[----:B--2---:R-:W2:Y:S01]  /*9ff0*/  LDSM.16.MT88.4 R92, [R79+0x7000] ;  /* 0x007000004f5c783b */ /* 0x004ea20000004200 */
[-C--:B-1----:R-:W-:Y:S08]  /*a000*/  HMMA.16816.F32 R52, R80, R88.reuse, R52 ;  /* 0x000000585034723c */ /* 0x082ff00000001834 */
[C---:B------:R-:W-:Y:S07]  /*a010*/  HMMA.16816.F32 R56, R84.reuse, R88, R56 ;  /* 0x000000585438723c */ /* 0x040fee0000001838 */
[----:B------:R-:W-:Y:S01]  /*a020*/  FFMA.FTZ R88, R155, c[0x0][0x23c], -R145 ;  /* 0x00008f009b587a23 */ /* 0x000fe20000010891 */
[-C--:B------:R-:W-:Y:S03]  /*a030*/  HMMA.16816.F32 R60, R84, R90.reuse, R60 ;  /* 0x0000005a543c723c */ /* 0x080fe6000000183c */
[----:B------:R1:W5:Y:S04]  /*a040*/  MUFU.EX2 R155, R88 ;  /* 0x00000058009b7308 */ /* 0x0003680000000800 */
[--C-:B------:R-:W-:Y:S01]  /*a050*/  FFMA.FTZ R84, R213, c[0x0][0x23c], -R75.reuse ;  /* 0x00008f00d5547a23 */ /* 0x100fe2000001084b */
[----:B------:R-:W-:Y:S04]  /*a060*/  HMMA.16816.F32 R64, R80, R90, R64 ;  /* 0x0000005a5040723c */ /* 0x000fe80000001840 */
[----:B------:R-:W-:Y:S01]  /*a070*/  FFMA.FTZ R75, R209, c[0x0][0x23c], -R75 ;  /* 0x00008f00d14b7a23 */ /* 0x000fe2000001084b */
[----:B------:R2:W-:Y:S01]  /*a080*/  MUFU.EX2 R156, R84 ;  /* 0x00000054009c7308 */ /* 0x0005e20000000800 */
[----:B----4-:R-:W-:Y:S02]  /*a090*/  F2FP.PACK_AB R85, R132, R133 ;  /* 0x000000858455723e */ /* 0x010fe400000000ff */
[----:B------:R-:W-:Y:S04]  /*a0a0*/  F2FP.PACK_AB R80, R182, R186 ;  /* 0x000000bab650723e */ /* 0x000fe800000000ff */
[----:B------:R-:W-:Y:S02]  /*a0b0*/  F2FP.PACK_AB R82, R164, R166 ;  /* 0x000000a6a452723e */ /* 0x000fe400000000ff */
[----:B------:R-:W-:Y:S01]  /*a0c0*/  F2FP.PACK_AB R81, R160, R162 ;  /* 0x000000a2a051723e */ /* 0x000fe200000000ff */
[----:B------:R4:W4:Y:S01]  /*a0d0*/  MUFU.EX2 R153, R75 ;  /* 0x0000004b00997308 */ /* 0x0009220000000800 */
[----:B------:R-:W-:Y:S02]  /*a0e0*/  F2FP.PACK_AB R83, R159, R161 ;  /* 0x000000a19f53723e */ /* 0x000fe400000000ff */
[----:B---3--:R-:W-:Y:S01]  /*a0f0*/  F2FP.PACK_AB R86, R157, R158 ;  /* 0x0000009e9d56723e */ /* 0x008fe200000000ff */
[----:B-1----:R-:W1:Y:S01]  /*a100*/  LDSM.16.MT88.4 R88, [R194+0x7000] ;  /* 0x00700000c258783b */ /* 0x002e620000004200 */
[----:B-----5:R-:W-:Y:S03]  /*a110*/  F2FP.PACK_AB R87, R155, R154 ;  /* 0x0000009a9b57723e */ /* 0x020fe600000000ff */
[-C--:B--2---:R-:W-:Y:S03]  /*a120*/  HMMA.16816.F32 R4, R80, R92.reuse, R4 ;  /* 0x0000005c5004723c */ /* 0x084fe60000001804 */
[----:B------:R-:W-:Y:S07]  /*a130*/  F2FP.PACK_AB R84, R134, R135 ;  /* 0x000000878654723e */ /* 0x000fee00000000ff */
[C---:B------:R-:W-:Y:S04]  /*a140*/  HMMA.16816.F32 R8, R84.reuse, R92, R8 ;  /* 0x0000005c5408723c */ /* 0x040fe80000001808 */
[--C-:B----4-:R-:W-:Y:S01]  /*a150*/  FFMA.FTZ R75, R224, c[0x0][0x23c], -R76.reuse ;  /* 0x00008f00e04b7a23 */ /* 0x110fe2000001084c */
[----:B------:R-:W-:Y:S03]  /*a160*/  F2FP.PACK_AB R142, R153, R156 ;  /* 0x0000009c998e723e */ /* 0x000fe600000000ff */
[-C--:B------:R-:W-:Y:S01]  /*a170*/  HMMA.16816.F32 R12, R84, R94.reuse, R12 ;  /* 0x0000005e540c723c */ /* 0x080fe2000000180c */
[----:B------:R2:W-:Y:S07]  /*a180*/  MUFU.EX2 R152, R75 ;  /* 0x0000004b00987308 */ /* 0x0005ee0000000800 */
[C---:B------:R-:W-:Y:S01]  /*a190*/  HMMA.16816.F32 R16, R80.reuse, R94, R16 ;  /* 0x0000005e5010723c */ /* 0x040fe20000001810 */
[----:B------:R-:W3:Y:S07]  /*a1a0*/  LDSM.16.MT88.4 R92, [R193+0x7000] ;  /* 0x00700000c15c783b */ /* 0x000eee0000004200 */
[-C--:B-1----:R-:W-:Y:S08]  /*a1b0*/  HMMA.16816.F32 R20, R80, R88.reuse, R20 ;  /* 0x000000585014723c */ /* 0x082ff00000001814 */
[C---:B------:R-:W-:Y:S04]  /*a1c0*/  HMMA.16816.F32 R24, R84.reuse, R88, R24 ;  /* 0x000000585418723c */ /* 0x040fe80000001818 */
[--C-:B--2---:R-:W-:Y:S04]  /*a1d0*/  FFMA.FTZ R75, R223, c[0x0][0x23c], -R76.reuse ;  /* 0x00008f00df4b7a23 */ /* 0x104fe8000001084c */
[-C--:B------:R-:W-:Y:S01]  /*a1e0*/  HMMA.16816.F32 R28, R84, R90.reuse, R28 ;  /* 0x0000005a541c723c */ /* 0x080fe2000000181c */
[----:B------:R1:W2:Y:S07]  /*a1f0*/  MUFU.EX2 R150, R75 ;  /* 0x0000004b00967308 */ /* 0x0002ae0000000800 */
[C---:B------:R-:W-:Y:S08]  /*a200*/  HMMA.16816.F32 R32, R80.reuse, R90, R32 ;  /* 0x0000005a5020723c */ /* 0x040ff00000001820 */
[-C--:B------:R-:W-:Y:S08]  /*a210*/  HMMA.16816.F32 R36, R80, R96.reuse, R36 ;  /* 0x000000605024723c */ /* 0x080ff00000001824 */
[C---:B------:R-:W-:Y:S04]  /*a220*/  HMMA.16816.F32 R40, R84.reuse, R96, R40 ;  /* 0x000000605428723c */ /* 0x040fe80000001828 */
[--C-:B-1----:R-:W-:Y:S01]  /*a230*/  FFMA.FTZ R75, R226, c[0x0][0x23c], -R76.reuse ;  /* 0x00008f00e24b7a23 */ /* 0x102fe2000001084c */
[----:B--2---:R-:W-:Y:S01]  /*a240*/  F2FP.PACK_AB R141, R150, R152 ;  /* 0x00000098968d723e */ /* 0x004fe200000000ff */
[----:B------:R-:W-:Y:S02]  /*a250*/  FFMA.FTZ R76, R225, c[0x0][0x23c], -R76 ;  /* 0x00008f00e14c7a23 */ /* 0x000fe4000001084c */
[-C--:B------:R-:W-:Y:S01]  /*a260*/  HMMA.16816.F32 R44, R84, R98.reuse, R44 ;  /* 0x00000062542c723c */ /* 0x080fe2000000182c */
[----:B------:R1:W-:Y:S07]  /*a270*/  MUFU.EX2 R151, R75 ;  /* 0x0000004b00977308 */ /* 0x0003ee0000000800 */
[C---:B------:R-:W-:Y:S03]  /*a280*/  HMMA.16816.F32 R48, R80.reuse, R98, R48 ;  /* 0x000000625030723c */ /* 0x040fe60000001830 */
[----:B------:R-:W2:Y:S05]  /*a290*/  MUFU.EX2 R149, R76 ;  /* 0x0000004c00957308 */ /* 0x000eaa0000000800 */
[-C--:B---3--:R-:W-:Y:S08]  /*a2a0*/  HMMA.16816.F32 R52, R80, R92.reuse, R52 ;  /* 0x0000005c5034723c */ /* 0x088ff00000001834 */
[C---:B------:R-:W-:Y:S04]  /*a2b0*/  HMMA.16816.F32 R56, R84.reuse, R92, R56 ;  /* 0x0000005c5438723c */ /* 0x040fe80000001838 */
[--C-:B-1----:R-:W-:Y:S04]  /*a2c0*/  FFMA.FTZ R75, R216, c[0x0][0x23c], -R144.reuse ;  /* 0x00008f00d84b7a23 */ /* 0x102fe80000010890 */
[-C--:B------:R-:W-:Y:S01]  /*a2d0*/  HMMA.16816.F32 R60, R84, R94.reuse, R60 ;  /* 0x0000005e543c723c */ /* 0x080fe2000000183c */
[----:B------:R1:W-:Y:S03]  /*a2e0*/  MUFU.EX2 R147, R75 ;  /* 0x0000004b00937308 */ /* 0x0003e60000000800 */
[----:B--2---:R-:W-:Y:S04]  /*a2f0*/  F2FP.PACK_AB R143, R149, R151 ;  /* 0x00000097958f723e */ /* 0x004fe800000000ff */
[----:B------:R-:W-:Y:S08]  /*a300*/  HMMA.16816.F32 R64, R80, R94, R64 ;  /* 0x0000005e5040723c */ /* 0x000ff00000001840 */
[-C--:B------:R-:W-:Y:S01]  /*a310*/  HMMA.16816.F32 R84, R140, R100.reuse, R4 ;  /* 0x000000648c54723c */ /* 0x080fe20000001804 */
[----:B------:R-:W2:Y:S04]  /*a320*/  LDSM.16.MT88.4 R4, [R193+0x7800] ;  /* 0x00780000c104783b */ /* 0x000ea80000004200 */
[----:B-1----:R-:W-:Y:S04]  /*a330*/  FFMA.FTZ R75, R208, c[0x0][0x23c], -R144 ;  /* 0x00008f00d04b7a23 */ /* 0x002fe80000010890 */
[----:B------:R1:W3:Y:S03]  /*a340*/  MUFU.EX2 R148, R75 ;  /* 0x0000004b00947308 */ /* 0x0002e60000000800 */
[--C-:B-1----:R-:W-:Y:S01]  /*a350*/  FFMA.FTZ R75, R178, c[0x0][0x23c], -R145.reuse ;  /* 0x00008f00b24b7a23 */ /* 0x102fe20000010891 */
[----:B---3--:R-:W-:Y:S06]  /*a360*/  F2FP.PACK_AB R136, R148, R147 ;  /* 0x000000939488723e */ /* 0x008fec00000000ff */
[----:B------:R1:W-:Y:S02]  /*a370*/  MUFU.EX2 R76, R75 ;  /* 0x0000004b004c7308 */ /* 0x0003e40000000800 */
[--C-:B-1----:R-:W-:Y:S02]  /*a380*/  FFMA.FTZ R75, R179, c[0x0][0x23c], -R145.reuse ;  /* 0x00008f00b34b7a23 */ /* 0x102fe40000010891 */
[----:B------:R-:W-:Y:S02]  /*a390*/  FFMA.FTZ R145, R2, c[0x0][0x23c], -R145 ;  /* 0x00008f0002917a23 */ /* 0x000fe40000010891 */
[----:B------:R-:W-:Y:S04]  /*a3a0*/  FFMA.FTZ R2, R72, R234, R187 ;  /* 0x000000ea48027223 */ /* 0x000fe800000100bb */
[----:B------:R1:W3:Y:S01]  /*a3b0*/  MUFU.EX2 R146, R75 ;  /* 0x0000004b00927308 */ /* 0x0002e20000000800 */
[----:B------:R-:W-:Y:S01]  /*a3c0*/  MOV R72, R71 ;  /* 0x0000004700487202 */ /* 0x000fe20000000f00 */
[----:B------:R-:W-:Y:S08]  /*a3d0*/  FADD.FTZ R2, R189, R2 ;  /* 0x00000002bd027221 */ /* 0x000ff00000010000 */
[----:B------:R-:W4:Y:S01]  /*a3e0*/  MUFU.EX2 R145, R145 ;  /* 0x0000009100917308 */ /* 0x000f220000000800 */
[--C-:B-1----:R-:W-:Y:S01]  /*a3f0*/  FFMA.FTZ R75, R214, c[0x0][0x23c], -R144.reuse ;  /* 0x00008f00d64b7a23 */ /* 0x102fe20000010890 */
[----:B---3--:R-:W-:Y:S01]  /*a400*/  F2FP.PACK_AB R137, R146, R76 ;  /* 0x0000004c9289723e */ /* 0x008fe200000000ff */
[----:B------:R-:W-:Y:S07]  /*a410*/  FFMA.FTZ R144, R215, c[0x0][0x23c], -R144 ;  /* 0x00008f00d7907a23 */ /* 0x000fee0000010890 */
[----:B------:R-:W-:Y:S01]  /*a420*/  MUFU.EX2 R75, R75 ;  /* 0x0000004b004b7308 */ /* 0x000fe20000000800 */
[----:B----4-:R-:W-:Y:S09]  /*a430*/  F2FP.PACK_AB R139, R145, R77 ;  /* 0x0000004d918b723e */ /* 0x010ff200000000ff */
[----:B------:R-:W1:Y:S02]  /*a440*/  MUFU.EX2 R144, R144 ;  /* 0x0000009000907308 */ /* 0x000e640000000800 */
[----:B-1----:R-:W-:Y:S07]  /*a450*/  F2FP.PACK_AB R138, R144, R75 ;  /* 0x0000004b908a723e */ /* 0x002fee00000000ff */
[C---:B------:R-:W-:Y:S07]  /*a460*/  HMMA.16816.F32 R80, R136.reuse, R100, R8 ;  /* 0x000000648850723c */ /* 0x040fee0000001808 */
[----:B------:R-:W-:Y:S01]  /*a470*/  FFMA.FTZ R8, R73, R233, R207 ;  /* 0x000000e949087223 */ /* 0x000fe200000100cf */
[-C--:B------:R-:W-:Y:S04]  /*a480*/  HMMA.16816.F32 R88, R136, R102.reuse, R12 ;  /* 0x000000668858723c */ /* 0x080fe8000000180c */
        /* <DEDUP_REMOVED lines=40> */
[-C--:B--2---:R-:W-:Y:S03]  /*a710*/  HMMA.16816.F32 R128, R140, R4.reuse, R52 ;  /* 0x000000048c80723c */ /* 0x084fe60000001834 */
[----:B------:R-:W-:Y:S02]  /*a720*/  FADD.FTZ R10, R160, R8 ;  /* 0x00000008a00a7221 */ /* 0x000fe40000010000 */
        /* <DEDUP_REMOVED lines=28> */
[----:B------:R-:W-:Y:S01]  /*a8f0*/  IADD3 R0, R206, -0x1, RZ ;  /* 0xffffffffce007810 */ /* 0x000fe20007ffe0ff */
[----:B------:R-:W-:Y:S02]  /*a900*/  FADD.FTZ R232, R153, R5 ;  /* 0x0000000599e87221 */ /* 0x000fe40000010000 */
[----:B------:R-:W-:Y:S01]  /*a910*/  FADD.FTZ R233, R149, R6 ;  /* 0x0000000695e97221 */ /* 0x000fe20000010000 */
[----:B------:R-:W-:Y:S01]  /*a920*/  MOV R206, R0 ;  /* 0x0000000000ce7202 */ /* 0x000fe20000000f00 */
[----:B------:R-:W-:Y:S02]  /*a930*/  FADD.FTZ R234, R144, R4 ;  /* 0x0000000490ea7221 */ /* 0x000fe40000010000 */
[----:B------:R-:W-:Y:S01]  /*a940*/  FADD.FTZ R235, R145, R2 ;  /* 0x0000000291eb7221 */ /* 0x000fe20000010000 */
[----:B------:R-:W-:-:S05]  /*a950*/  @P1 BRA `(.L_x_1564) ;  /* 0xffffc4a000001947 */ /* 0x000fca000383ffff */
.L_x_1563:
[----:B------:R-:W1:Y:S01]  /*a960*/  SHFL.BFLY PT, R2, R232, 0x2, 0x1f ;  /* 0x0c401f00e8027f89 */ /* 0x000e6200000e0000 */
[----:B------:R-:W-:Y:S01]  /*a970*/  ISETP.NE.AND P0, PT, R247, -0x1, PT ;  /* 0xfffffffff700780c */ /* 0x000fe20003f05270 */
[----:B------:R-:W2:Y:S01]  /*a980*/  LDC.U8 R45, c[0x0][0x329] ;  /* 0x0000ca40ff2d7b82 */ /* 0x000ea20000000000 */
[----:B------:R-:W-:Y:S01]  /*a990*/  BSSY B0, `(.L_x_1567) ;  /* 0x0000124000007945 */ /* 0x000fe20003800000 */
[----:B------:R-:W3:Y:S04]  /*a9a0*/  SHFL.BFLY PT, R0, R233, 0x2, 0x1f ;  /* 0x0c401f00e9007f89 */ /* 0x000ee800000e0000 */
[----:B------:R-:W4:Y:S04]  /*a9b0*/  SHFL.BFLY PT, R6, R234, 0x2, 0x1f ;  /* 0x0c401f00ea067f89 */ /* 0x000f2800000e0000 */
[----:B------:R-:W-:Y:S04]  /*a9c0*/  SHFL.BFLY PT, R5, R235, 0x2, 0x1f ;  /* 0x0c401f00eb057f89 */ /* 0x000fe800000e0000 */
[----:B------:R-:W5:Y:S01]  /*a9d0*/  S2R R56, SR_TID.X ;  /* 0x0000000000387919 */ /* 0x000f620000002100 */
[----:B-1----:R-:W-:-:S02]  /*a9e0*/  FADD.FTZ R2, R2, R232 ;  /* 0x000000e802027221 */ /* 0x002fc40000010000 */
[----:B---3--:R-:W-:-:S03]  /*a9f0*/  FADD.FTZ R0, R0, R233 ;  /* 0x000000e900007221 */ /* 0x008fc60000010000 */
[----:B------:R-:W1:Y:S01]  /*aa00*/  SHFL.BFLY PT, R4, R2, 0x1, 0x1f ;  /* 0x0c201f0002047f89 */ /* 0x000e6200000e0000 */
[----:B----4-:R-:W-:-:S03]  /*aa10*/  FADD.FTZ R6, R6, R234 ;  /* 0x000000ea06067221 */ /* 0x010fc60000010000 */
[----:B------:R-:W3:Y:S04]  /*aa20*/  SHFL.BFLY PT, R9, R0, 0x1, 0x1f ;  /* 0x0c201f0000097f89 */ /* 0x000ee800000e0000 */
[----:B------:R-:W4:Y:S01]  /*aa30*/  SHFL.BFLY PT, R7, R6, 0x1, 0x1f ;  /* 0x0c201f0006077f89 */ /* 0x000f2200000e0000 */
[----:B-----5:R-:W-:-:S04]  /*aa40*/  SHF.R.S32.HI R44, RZ, 0x1f, R56 ;  /* 0x0000001fff2c7819 */ /* 0x020fc80000011438 */
[CC--:B------:R-:W-:Y:S02]  /*aa50*/  LEA.HI R20, R44.reuse, R56.reuse, RZ, 0x2 ;  /* 0x000000382c147211 */ /* 0x0c0fe400078f10ff */
[----:B------:R-:W-:Y:S01]  /*aa60*/  LEA.HI R44, R44, R56, RZ, 0x5 ;  /* 0x000000382c2c7211 */ /* 0x000fe200078f28ff */
[----:B-1----:R-:W-:Y:S02]  /*aa70*/  FADD.FTZ R38, R2, R4 ;  /* 0x0000000402267221 */ /* 0x002fe40000010000 */
[----:B------:R-:W-:Y:S02]  /*aa80*/  FADD.FTZ R2, R5, R235 ;  /* 0x000000eb05027221 */ /* 0x000fe40000010000 */
[----:B---3--:R-:W-:Y:S01]  /*aa90*/  FADD.FTZ R39, R0, R9 ;  /* 0x0000000900277221 */ /* 0x008fe20000010000 */
[----:B------:R-:W-:Y:S01]  /*aaa0*/  FSETP.NE.FTZ.AND P6, PT, R38, RZ, PT ;  /* 0x000000ff2600720b */ /* 0x000fe20003fd5000 */
[----:B------:R-:W-:Y:S01]  /*aab0*/  @P0 IMAD.WIDE.U32 R4, R247, c[0x0][0x1e8], RZ ;  /* 0x00007a00f7040a25 */ /* 0x000fe200078e00ff */
[----:B------:R-:W1:Y:S01]  /*aac0*/  SHFL.BFLY PT, R8, R2, 0x1, 0x1f ;  /* 0x0c201f0002087f89 */ /* 0x000e6200000e0000 */
[----:B------:R-:W-:-:S02]  /*aad0*/  MOV R0, 0x3f800000 ;  /* 0x3f80000000007802 */ /* 0x000fc40000000f00 */
[----:B----4-:R-:W-:Y:S01]  /*aae0*/  FADD.FTZ R40, R6, R7 ;  /* 0x0000000706287221 */ /* 0x010fe20000010000 */
[----:B------:R-:W-:Y:S01]  /*aaf0*/  FSETP.NE.FTZ.AND P5, PT, R39, RZ, PT ;  /* 0x000000ff2700720b */ /* 0x000fe20003fb5000 */
[----:B------:R-:W-:Y:S01]  /*ab00*/  @P0 IMAD R43, R247, c[0x0][0x1ec], R5 ;  /* 0x00007b00f72b0a24 */ /* 0x000fe200078e0205 */
[----:B------:R-:W-:Y:S02]  /*ab10*/  @P0 MOV R42, R4 ;  /* 0x00000004002a0202 */ /* 0x000fe40000000f00 */
[----:B------:R-:W-:Y:S02]  /*ab20*/  FSETP.NE.FTZ.AND P4, PT, R40, RZ, PT ;  /* 0x000000ff2800720b */ /* 0x000fe40003f95000 */
[----:B------:R-:W-:Y:S01]  /*ab30*/  MOV R4, 0x3f800000 ;  /* 0x3f80000000047802 */ /* 0x000fe20000000f00 */
[----:B------:R-:W3:Y:S01]  /*ab40*/  @P6 MUFU.RCP R0, R38 ;  /* 0x0000002600006308 */ /* 0x000ee20000001000 */
[----:B------:R-:W-:Y:S02]  /*ab50*/  LOP3.LUT R9, R20, 0x3ffffffc, RZ, 0xc0, !PT ;  /* 0x3ffffffc14097812 */ /* 0x000fe400078ec0ff */
[----:B------:R-:W-:-:S02]  /*ab60*/  SHF.R.S32.HI R6, RZ, 0x5, R44 ;  /* 0x00000005ff067819 */ /* 0x000fc4000001142c */
[----:B------:R-:W-:-:S03]  /*ab70*/  IADD3 R5, -R9, R56, RZ ;  /* 0x0000003809057210 */ /* 0x000fc60007ffe1ff */
[----:B------:R-:W4:Y:S02]  /*ab80*/  @P5 MUFU.RCP R4, R39 ;  /* 0x0000002700045308 */ /* 0x000f240000001000 */
[----:B------:R-:W-:Y:S02]  /*ab90*/  IMAD R7, R6, 0x200, R5 ;  /* 0x0000020006077824 */ /* 0x000fe400078e0205 */
[----:B-1----:R-:W-:Y:S01]  /*aba0*/  FADD.FTZ R41, R2, R8 ;  /* 0x0000000802297221 */ /* 0x002fe20000010000 */
[----:B------:R-:W-:Y:S01]  /*abb0*/  MOV R2, 0x3f800000 ;  /* 0x3f80000000027802 */ /* 0x000fe20000000f00 */
[----:B---3--:R-:W-:-:S03]  /*abc0*/  FMUL.FTZ R84, R0, R84 ;  /* 0x0000005400547220 */ /* 0x008fc60000410000 */
[----:B------:R-:W-:Y:S01]  /*abd0*/  FSETP.NE.FTZ.AND P3, PT, R41, RZ, PT ;  /* 0x000000ff2900720b */ /* 0x000fe20003f75000 */
[C---:B------:R-:W-:Y:S01]  /*abe0*/  FMUL.FTZ R8, R0.reuse, R85 ;  /* 0x0000005500087220 */ /* 0x040fe20000410000 */
[----:B------:R-:W1:Y:S01]  /*abf0*/  @P4 MUFU.RCP R2, R40 ;  /* 0x0000002800024308 */ /* 0x000e620000001000 */
        /* <DEDUP_REMOVED lines=20> */
[----:B------:R-:W-:Y:S01]  /*ad40*/  MOV R0, 0x3f800000 ;  /* 0x3f80000000007802 */ /* 0x000fe20000000f00 */
[----:B----4-:R-:W-:Y:S01]  /*ad50*/  FMUL.FTZ R86, R4, R86 ;  /* 0x0000005604567220 */ /* 0x010fe20000410000 */
[----:B------:R-:W-:Y:S01]  /*ad60*/  F2FP.PACK_AB R36, R36, R128 ;  /* 0x000000802424723e */ /* 0x000fe200000000ff */
[----:B------:R-:W-:Y:S01]  /*ad70*/  FMUL.FTZ R6, R4, R87 ;  /* 0x0000005704067220 */ /* 0x000fe20000410000 */
[----:B------:R-:W-:Y:S01]  /*ad80*/  F2FP.PACK_AB R28, R28, R140 ;  /* 0x0000008c1c1c723e */ /* 0x000fe200000000ff */
[C---:B------:R-:W-:Y:S01]  /*ad90*/  FMUL.FTZ R94, R4.reuse, R94 ;  /* 0x0000005e045e7220 */ /* 0x040fe20000410000 */
[----:B------:R-:W3:Y:S01]  /*ada0*/  @P3 MUFU.RCP R0, R41 ;  /* 0x0000002900003308 */ /* 0x000ee20000001000 */
        /* <DEDUP_REMOVED lines=45> */
[C---:B---3--:R-:W-:Y:S01]  /*b080*/  FMUL.FTZ R83, R0.reuse, R83 ;  /* 0x0000005300537220 */ /* 0x048fe20000410000 */
        /* <DEDUP_REMOVED lines=30> */
[----:B------:R-:W-:Y:S01]  /*b270*/  ISETP.NE.U32.AND P1, PT, R4, 0x1, PT ;  /* 0x000000010400780c */ /* 0x000fe20003f25070 */
[----:B------:R-:W-:Y:S01]  /*b280*/  IMAD.MOV.U32 R4, RZ, RZ, -0x10 ;  /* 0xfffffff0ff047424 */ /* 0x000fe200078e00ff */
[----:B------:R-:W-:Y:S02]  /*b290*/  LEA.HI R2, R2, R2, RZ, 0x1d ;  /* 0x0000000202027211 */ /* 0x000fe400078fe8ff */
[----:B------:R-:W-:Y:S02]  /*b2a0*/  F2FP.PACK_AB R29, R139, R29 ;  /* 0x0000001d8b1d723e */ /* 0x000fe400000000ff */
[----:B------:R-:W-:Y:S02]  /*b2b0*/  LEA R2, R7, R2, 0x1 ;  /* 0x0000000207027211 */ /* 0x000fe400078e08ff */
[----:B------:R-:W-:-:S02]  /*b2c0*/  SEL R7, R4, 0x10, !P1 ;  /* 0x0000001004077807 */ /* 0x000fc40004800000 */
[----:B------:R-:W-:Y:S02]  /*b2d0*/  R2P PR, R0, 0x6 ;  /* 0x0000000600007804 */ /* 0x000fe40000000000 */
[----:B------:R-:W-:Y:S02]  /*b2e0*/  SHF.L.U32 R2, R2, 0x1, RZ ;  /* 0x0000000102027819 */ /* 0x000fe400000006ff */
[----:B------:R-:W-:Y:S02]  /*b2f0*/  MOV R0, 0x20 ;  /* 0x0000002000007802 */ /* 0x000fe40000000f00 */
[----:B------:R-:W-:Y:S01]  /*b300*/  IADD3 R4, R2, R7, RZ ;  /* 0x0000000702047210 */ /* 0x000fe20007ffe0ff */
[----:B------:R1:W-:Y:S04]  /*b310*/  STS [R2], R8 ;  /* 0x0000000802007388 */ /* 0x0003e80000000800 */
[----:B------:R3:W-:Y:S04]  /*b320*/  STS [R2+0x400], R6 ;  /* 0x0004000602007388 */ /* 0x0007e80000000800 */
[----:B------:R4:W-:Y:S04]  /*b330*/  STS [R4], R5 ;  /* 0x0000000504007388 */ /* 0x0009e80000000800 */
[----:B------:R5:W-:Y:S04]  /*b340*/  STS [R4+0x400], R9 ;  /* 0x0004000904007388 */ /* 0x000be80000000800 */
[----:B------:R5:W-:Y:S04]  /*b350*/  STS [R2+0x2000], R10 ;  /* 0x0020000a02007388 */ /* 0x000be80000000800 */
[----:B------:R5:W-:Y:S04]  /*b360*/  STS [R2+0x2400], R11 ;  /* 0x0024000b02007388 */ /* 0x000be80000000800 */
[----:B------:R-:W-:Y:S01]  /*b370*/  STS [R4+0x2000], R18 ;  /* 0x0020001204007388 */ /* 0x000fe20000000800 */
[----:B-1----:R-:W-:-:S02]  /*b380*/  SEL R8, R0, 0xffffffe0, !P1 ;  /* 0xffffffe000087807 */ /* 0x002fc40004800000 */
[C---:B------:R-:W-:Y:S01]  /*b390*/  IADD3 R0, R2.reuse, 0x40, RZ ;  /* 0x0000004002007810 */ /* 0x040fe20007ffe0ff */
[----:B------:R-:W-:Y:S01]  /*b3a0*/  STS [R4+0x2400], R17 ;  /* 0x0024001104007388 */ /* 0x000fe20000000800 */
[C---:B------:R-:W-:Y:S01]  /*b3b0*/  @P2 IADD3 R0, R2.reuse, -0x40, RZ ;  /* 0xffffffc002002810 */ /* 0x040fe20007ffe0ff */
[----:B---3--:R-:W-:Y:S01]  /*b3c0*/  IMAD.IADD R6, R2, 0x1, R8 ;  /* 0x0000000102067824 */ /* 0x008fe200078e0208 */
[----:B--2---:R-:W-:Y:S02]  /*b3d0*/  ISETP.NE.AND P1, PT, R45, RZ, PT ;  /* 0x000000ff2d00720c */ /* 0x004fe40003f25270 */
[----:B----4-:R-:W-:Y:S02]  /*b3e0*/  IADD3 R5, R4, R8, RZ ;  /* 0x0000000804057210 */ /* 0x010fe40007ffe0ff */
[----:B------:R1:W-:Y:S01]  /*b3f0*/  STS [R6], R16 ;  /* 0x0000001006007388 */ /* 0x0003e20000000800 */
[----:B-----5:R-:W2:Y:S03]  /*b400*/  LDC.U8 R9, c[0x0][0x328] ;  /* 0x0000ca00ff097b82 */ /* 0x020ea60000000000 */
[----:B------:R3:W-:Y:S01]  /*b410*/  STS [R6+0x400], R15 ;  /* 0x0004000f06007388 */ /* 0x0007e20000000800 */
[----:B------:R-:W4:Y:S03]  /*b420*/  @P5 MUFU.LG2 R10, R39 ;  /* 0x00000027000a5308 */ /* 0x000f260000000c00 */
[----:B------:R-:W-:Y:S01]  /*b430*/  STS [R5], R13 ;  /* 0x0000000d05007388 */ /* 0x000fe20000000800 */
[----:B------:R-:W-:-:S03]  /*b440*/  IADD3 R2, R8, 0x400, R0 ;  /* 0x0000040008027810 */ /* 0x000fc60007ffe000 */
[----:B------:R5:W-:Y:S04]  /*b450*/  STS [R5+0x400], R12 ;  /* 0x0004000c05007388 */ /* 0x000be80000000800 */
[----:B------:R5:W-:Y:S04]  /*b460*/  STS [R6+0x2000], R14 ;  /* 0x0020000e06007388 */ /* 0x000be80000000800 */
[----:B------:R5:W-:Y:S01]  /*b470*/  STS [R6+0x2400], R20 ;  /* 0x0024001406007388 */ /* 0x000be20000000800 */
[----:B----4-:R-:W-:-:S03]  /*b480*/  @P5 FMUL.FTZ R10, R10, 0.69314718246459960938 ;  /* 0x3f3172180a0a5820 */ /* 0x010fc60000410000 */
[----:B------:R-:W-:Y:S01]  /*b490*/  STS [R5+0x2000], R19 ;  /* 0x0020001305007388 */ /* 0x000fe20000000800 */
[----:B-1----:R-:W-:Y:S02]  /*b4a0*/  MOV R16, 0x7f800000 ;  /* 0x7f80000000107802 */ /* 0x002fe40000000f00 */
[----:B--2---:R-:W-:Y:S01]  /*b4b0*/  ISETP.NE.AND P2, PT, R9, RZ, PT ;  /* 0x000000ff0900720c */ /* 0x004fe20003f45270 */
[----:B------:R1:W-:Y:S01]  /*b4c0*/  STS [R5+0x2400], R27 ;  /* 0x0024001b05007388 */ /* 0x0003e20000000800 */
[----:B---3--:R-:W-:Y:S01]  /*b4d0*/  MOV R15, 0x7f800000 ;  /* 0x7f800000000f7802 */ /* 0x008fe20000000f00 */
[----:B------:R-:W-:Y:S02]  /*b4e0*/  @P5 FFMA.FTZ R15, R70, c[0x0][0x238], R10 ;  /* 0x00008e00460f5a23 */ /* 0x000fe4000001000a */
[----:B------:R-:W-:Y:S04]  /*b4f0*/  STS [R0], R26 ;  /* 0x0000001a00007388 */ /* 0x000fe80000000800 */
[----:B------:R-:W-:Y:S01]  /*b500*/  STS [R0+0x400], R25 ;  /* 0x0004001900007388 */ /* 0x000fe20000000800 */
[----:B-----5:R-:W-:Y:S03]  /*b510*/  @P4 MUFU.LG2 R12, R40 ;  /* 0x00000028000c4308 */ /* 0x020fe60000000c00 */
[----:B------:R-:W2:Y:S01]  /*b520*/  S2R R11, SR_CTAID.Y ;  /* 0x00000000000b7919 */ /* 0x000ea20000002600 */
[----:B------:R-:W-:-:S03]  /*b530*/  MOV R14, 0x7f800000 ;  /* 0x7f800000000e7802 */ /* 0x000fc60000000f00 */
[----:B------:R-:W3:Y:S01]  /*b540*/  S2R R13, SR_CTAID.X ;  /* 0x00000000000d7919 */ /* 0x000ee20000002500 */
[C---:B------:R-:W-:Y:S02]  /*b550*/  IADD3 R6, R7.reuse, R2, RZ ;  /* 0x0000000207067210 */ /* 0x040fe40007ffe0ff */
[----:B------:R-:W-:Y:S01]  /*b560*/  IADD3 R2, R7, R0, RZ ;  /* 0x0000000007027210 */ /* 0x000fe20007ffe0ff */
[----:B------:R-:W4:Y:S04]  /*b570*/  S2R R17, SR_CTAID.Z ;  /* 0x0000000000117919 */ /* 0x000f280000002700 */
[----:B------:R-:W-:Y:S01]  /*b580*/  STS [R2], R22 ;  /* 0x0000001602007388 */ /* 0x000fe20000000800 */
[----:B------:R-:W-:Y:S01]  /*b590*/  IMAD.IADD R4, R8, 0x1, R2 ;  /* 0x0000000108047824 */ /* 0x000fe200078e0202 */
[----:B-1----:R-:W-:-:S02]  /*b5a0*/  @!P1 MOV R5, c[0x0][0x214] ;  /* 0x0000850000059a02 */ /* 0x002fc40000000f00 */
[----:B------:R-:W-:Y:S04]  /*b5b0*/  STS [R2+0x400], R21 ;  /* 0x0004001502007388 */ /* 0x000fe80000000800 */
[----:B------:R-:W-:Y:S04]  /*b5c0*/  STS [R0+0x2000], R24 ;  /* 0x0020001800007388 */ /* 0x000fe80000000800 */
[----:B------:R1:W-:Y:S04]  /*b5d0*/  STS [R0+0x2400], R23 ;  /* 0x0024001700007388 */ /* 0x0003e80000000800 */
[----:B------:R-:W-:Y:S04]  /*b5e0*/  STS [R2+0x2000], R32 ;  /* 0x0020002002007388 */ /* 0x000fe80000000800 */
[----:B------:R5:W-:Y:S01]  /*b5f0*/  STS [R2+0x2400], R34 ;  /* 0x0024002202007388 */ /* 0x000be20000000800 */
[----:B-1----:R-:W-:-:S02]  /*b600*/  IADD3 R0, R8, R0, RZ ;  /* 0x0000000008007210 */ /* 0x002fc40007ffe0ff */
[----:B------:R-:W1:Y:S03]  /*b610*/  @P6 MUFU.LG2 R8, R38 ;  /* 0x0000002600086308 */ /* 0x000e660000000c00 */
[----:B------:R-:W-:Y:S01]  /*b620*/  STS [R0], R36 ;  /* 0x0000002400007388 */ /* 0x000fe20000000800 */
[----:B-----5:R-:W-:-:S03]  /*b630*/  @P1 MOV R2, c[0x0][0x210] ;  /* 0x0000840000021a02 */ /* 0x020fc60000000f00 */
[----:B------:R-:W-:Y:S04]  /*b640*/  STS [R0+0x400], R33 ;  /* 0x0004002100007388 */ /* 0x000fe80000000800 */
[----:B------:R-:W-:Y:S01]  /*b650*/  STS [R4], R28 ;  /* 0x0000001c04007388 */ /* 0x000fe20000000800 */
[----:B------:R-:W-:Y:S01]  /*b660*/  @P1 IMAD R2, R2, c[0x0][0x214], RZ ;  /* 0x0000850002021a24 */ /* 0x000fe200078e02ff */
[----:B------:R-:W-:Y:S02]  /*b670*/  @!P1 SEL R2, R5, c[0x0][0x234], !P2 ;  /* 0x00008d0005029a07 */ /* 0x000fe40005000000 */
[----:B------:R-:W-:Y:S01]  /*b680*/  STS [R6], R31 ;  /* 0x0000001f06007388 */ /* 0x000fe20000000800 */
[----:B------:R-:W-:Y:S01]  /*b690*/  ISETP.NE.OR P2, PT, R45, RZ, !P2 ;  /* 0x000000ff2d00720c */ /* 0x000fe20005745670 */
[----:B-1----:R-:W-:Y:S01]  /*b6a0*/  @P6 FMUL.FTZ R8, R8, 0.69314718246459960938 ;  /* 0x3f31721808086820 */ /* 0x002fe20000410000 */
[----:B--2---:R-:W-:Y:S01]  /*b6b0*/  @!P0 SHF.R.S32.HI R5, RZ, 0x1f, R11 ;  /* 0x0000001fff058819 */ /* 0x004fe2000001140b */
[----:B------:R-:W-:Y:S02]  /*b6c0*/  STS [R0+0x2000], R37 ;  /* 0x0020002500007388 */ /* 0x000fe40000000800 */
[----:B------:R-:W-:-:S02]  /*b6d0*/  @P6 FFMA.FTZ R16, R71, c[0x0][0x238], R8 ;  /* 0x00008e0047106a23 */ /* 0x000fc40000010008 */
[----:B------:R1:W-:Y:S01]  /*b6e0*/  STS [R0+0x2400], R35 ;  /* 0x0024002300007388 */ /* 0x0003e20000000800 */
[----:B------:R-:W-:-:S03]  /*b6f0*/  @!P0 IMAD R5, R5, c[0x0][0x1e0], RZ ;  /* 0x0000780005058a24 */ /* 0x000fc600078e02ff */
[----:B------:R2:W-:Y:S01]  /*b700*/  STS [R4+0x2000], R30 ;  /* 0x0020001e04007388 */ /* 0x0005e20000000800 */
[----:B------:R-:W-:-:S03]  /*b710*/  @!P0 IMAD R5, R11, c[0x0][0x1e4], R5 ;  /* 0x000079000b058a24 */ /* 0x000fc600078e0205 */
[----:B------:R5:W-:Y:S04]  /*b720*/  STS [R6+0x2000], R29 ;  /* 0x0020001d06007388 */ /* 0x000be80000000800 */
[----:B------:R-:W-:Y:S01]  /*b730*/  BAR.SYNC.DEFER_BLOCKING 0x0 ;  /* 0x0000000000007b1d */ /* 0x000fe20000010000 */
[----:B-1----:R-:W-:Y:S01]  /*b740*/  @P1 MOV R0, 0x1 ;  /* 0x0000000100001802 */ /* 0x002fe20000000f00 */
[----:B------:R-:W-:Y:S01]  /*b750*/  @!P1 IMAD R0, R2, c[0x0][0x1c0], RZ ;  /* 0x0000700002009a24 */ /* 0x000fe200078e02ff */
[----:B--2---:R-:W-:-:S03]  /*b760*/  LOP3.LUT R4, R44, 0xffffffe0, RZ, 0xc0, !PT ;  /* 0xffffffe02c047812 */ /* 0x004fc600078ec0ff */
[C---:B------:R-:W-:Y:S02]  /*b770*/  IMAD R0, R11.reuse, R0, RZ ;  /* 0x000000000b007224 */ /* 0x040fe400078e02ff */
[----:B-----5:R-:W-:Y:S01]  /*b780*/  @!P0 IMAD.WIDE.U32 R6, R11, c[0x0][0x1e0], RZ ;  /* 0x000078000b068a25 */ /* 0x020fe200078e00ff */
[----:B------:R-:W-:Y:S01]  /*b790*/  IADD3 R9, -R4, R56, RZ ;  /* 0x0000003804097210 */ /* 0x000fe20007ffe1ff */
[----:B------:R1:W2:Y:S02]  /*b7a0*/  LDS.128 R20, [R205] ;  /* 0x00000000cd147984 */ /* 0x0002a40000000c00 */
[----:B------:R-:W-:Y:S01]  /*b7b0*/  @!P0 IMAD.IADD R43, R7, 0x1, R5 ;  /* 0x00000001072b8824 */ /* 0x000fe200078e0205 */
[----:B------:R-:W-:Y:S01]  /*b7c0*/  @!P0 MOV R42, R6 ;  /* 0x00000006002a8202 */ /* 0x000fe20000000f00 */
[----:B------:R-:W-:Y:S01]  /*b7d0*/  @!P2 IMAD R6, R11, c[0x0][0x214], RZ ;  /* 0x000085000b06aa24 */ /* 0x000fe200078e02ff */
[----:B------:R1:W1:Y:S01]  /*b7e0*/  LDS.128 R24, [R205+0x800] ;  /* 0x00080000cd187984 */ /* 0x0002620000000c00 */
[----:B------:R-:W5:Y:S01]  /*b7f0*/  @P3 MUFU.LG2 R11, R41 ;  /* 0x00000029000b3308 */ /* 0x000f620000000c00 */
[----:B------:R-:W-:Y:S01]  /*b800*/  CS2R R4, SRZ ;  /* 0x0000000000047805 */ /* 0x000fe2000001ff00 */
[----:B------:R-:W-:Y:S01]  /*b810*/  SEL R0, R0, RZ, P2 ;  /* 0x000000ff00007207 */ /* 0x000fe20001000000 */
[----:B------:R1:W1:Y:S01]  /*b820*/  LDS.128 R28, [R205+0x1000] ;  /* 0x00100000cd1c7984 */ /* 0x0002620000000c00 */
[----:B------:R-:W-:-:S02]  /*b830*/  @!P2 SEL R7, R6, R247, !P0 ;  /* 0x000000f70607a207 */ /* 0x000fc40004000000 */
[----:B------:R-:W-:Y:S01]  /*b840*/  @P1 MOV R6, c[0x0][0x210] ;  /* 0x0000840000061a02 */ /* 0x000fe20000000f00 */
[----:B------:R1:W1:Y:S01]  /*b850*/  LDS.128 R32, [R205+0x1800] ;  /* 0x00180000cd207984 */ /* 0x0002620000000c00 */
[----:B------:R-:W-:Y:S01]  /*b860*/  @!P1 MOV R6, 0x1 ;  /* 0x0000000100069802 */ /* 0x000fe20000000f00 */
[--C-:B------:R-:W-:Y:S01]  /*b870*/  @!P2 IMAD.MOV.U32 R4, RZ, RZ, R7.reuse ;  /* 0x000000ffff04a224 */ /* 0x100fe200078e0007 */
[----:B------:R-:W-:Y:S01]  /*b880*/  @!P2 SHF.R.S32.HI R5, RZ, 0x1f, R7 ;  /* 0x0000001fff05a819 */ /* 0x000fe20000011407 */
[----:B------:R1:W1:Y:S01]  /*b890*/  LDS.128 R36, [R205+0x2000] ;  /* 0x00200000cd247984 */ /* 0x0002620000000c00 */
[----:B------:R-:W-:Y:S01]  /*b8a0*/  LOP3.LUT P0, RZ, R9, 0x3, RZ, 0xc0, !PT ;  /* 0x0000000309ff7812 */ /* 0x000fe2000780c0ff */
[----:B---3--:R-:W-:Y:S01]  /*b8b0*/  IMAD R7, R13, R6, RZ ;  /* 0x000000060d077224 */ /* 0x008fe200078e02ff */
[----:B------:R-:W-:Y:S01]  /*b8c0*/  MOV R13, 0x7f800000 ;  /* 0x7f800000000d7802 */ /* 0x000fe20000000f00 */
[----:B------:R3:W1:Y:S01]  /*b8d0*/  LDS.128 R44, [R205+0x2800] ;  /* 0x00280000cd2c7984 */ /* 0x0006620000000c00 */
[----:B----4-:R-:W-:-:S02]  /*b8e0*/  IMAD R0, R17, R2, R0 ;  /* 0x0000000211007224 */ /* 0x010fc400078e0200 */
[----:B------:R-:W-:Y:S01]  /*b8f0*/  SHF.L.U32 R2, R7, 0x7, RZ ;  /* 0x0000000707027819 */ /* 0x000fe200000006ff */
[----:B------:R3:W4:Y:S01]  /*b900*/  LDS.128 R48, [R205+0x3000] ;  /* 0x00300000cd307984 */ /* 0x0007220000000c00 */
[----:B------:R-:W-:Y:S02]  /*b910*/  @P4 FMUL.FTZ R9, R12, 0.69314718246459960938 ;  /* 0x3f3172180c094820 */ /* 0x000fe40000410000 */
[----:B------:R-:W-:Y:S01]  /*b920*/  IADD3 R7, P2, P1, R2, R4, R0 ;  /* 0x0000000402077210 */ /* 0x000fe2000795e000 */
[----:B------:R3:W1:Y:S01]  /*b930*/  LDS.128 R52, [R205+0x3800] ;  /* 0x00380000cd347984 */ /* 0x0006620000000c00 */
[----:B------:R-:W-:Y:S01]  /*b940*/  SHF.R.S32.HI R4, RZ, 0x1f, R2 ;  /* 0x0000001fff047819 */ /* 0x000fe20000011402 */
[----:B-----5:R-:W-:Y:S01]  /*b950*/  @P3 FMUL.FTZ R8, R11, 0.69314718246459960938 ;  /* 0x3f3172180b083820 */ /* 0x020fe20000410000 */
[----:B------:R-:W-:Y:S01]  /*b960*/  SHF.R.S32.HI R2, RZ, 0x1f, R0 ;  /* 0x0000001fff027819 */ /* 0x000fe20000011400 */
[----:B------:R-:W-:Y:S02]  /*b970*/  @P4 FFMA.FTZ R13, R69, c[0x0][0x238], R9 ;  /* 0x00008e00450d4a23 */ /* 0x000fe40000010009 */
[----:B------:R-:W-:Y:S01]  /*b980*/  @P3 FFMA.FTZ R14, R3, c[0x0][0x238], R8 ;  /* 0x00008e00030e3a23 */ /* 0x000fe20000010008 */
[----:B------:R-:W-:Y:S01]  /*b990*/  IADD3.X R2, R4, R5, R2, P2, P1 ;  /* 0x0000000504027210 */ /* 0x000fe200017e2402 */
[----:B------:R-:W-:Y:S05]  /*b9a0*/  @P0 BRA `(.L_x_1568) ;  /* 0x0000022000000947 */ /* 0x000fea0003800000 */
[----:B------:R-:W5:Y:S04]  /*b9b0*/  LDL.LU R58, [R1+0x8] ;  /* 0x00000800013a7983 */ /* 0x000f680000300800 */
[----:B------:R-:W5:Y:S02]  /*b9c0*/  LDL.LU R57, [R1+0x1c] ;  /* 0x00001c0001397983 */ /* 0x000f640000300800 */
[----:B-----5:R-:W-:-:S05]  /*b9d0*/  IMAD R0, R57, 0x10, R58 ;  /* 0x0000001039007824 */ /* 0x020fca00078e023a */
        /* <DEDUP_REMOVED lines=12> */
[CC--:B------:R-:W-:Y:S01]  /*baa0*/  @!P5 IADD3 R0, P2, R4.reuse, R7.reuse, RZ ;  /* 0x000000070400d210 */ /* 0x0c0fe20007f5e0ff */
[----:B------:R-:W-:Y:S01]  /*bab0*/  @!P3 IMAD R3, R5, R6, RZ ;  /* 0x000000060503b224 */ /* 0x000fe200078e02ff */
[C---:B------:R-:W-:Y:S02]  /*bac0*/  @!P6 LEA R8, P0, R9.reuse, c[0x0][0x200], 0x2 ;  /* 0x000080000908ea11 */ /* 0x040fe400078010ff */
[----:B------:R-:W-:Y:S02]  /*bad0*/  @!P5 LEA.HI.X.SX32 R4, R4, R2, 0x1, P2 ;  /* 0x000000020404d211 */ /* 0x000fe400010f0eff */
[----:B------:R-:W-:Y:S02]  /*bae0*/  @!P6 LEA.HI.X R9, R9, c[0x0][0x204], R10, 0x2, P0 ;  /* 0x000081000909ea11 */ /* 0x000fe400000f140a */
[----:B------:R-:W-:-:S02]  /*baf0*/  @!P4 IADD3 R5, P1, R11, R7, RZ ;  /* 0x000000070b05c210 */ /* 0x000fc40007f3e0ff */
[C---:B------:R-:W-:Y:S01]  /*bb00*/  @!P5 LEA R6, P2, R0.reuse, c[0x0][0x200], 0x2 ;  /* 0x000080000006da11 */ /* 0x040fe200078410ff */
[----:B------:R3:W-:Y:S01]  /*bb10*/  @!P6 STG.E [R8.64], R16 ;  /* 0x000000100800e986 */ /* 0x0007e2000c101906 */
[----:B------:R-:W-:Y:S02]  /*bb20*/  @!P3 IADD3 R10, P0, R3, R7, RZ ;  /* 0x00000007030ab210 */ /* 0x000fe40007f1e0ff */
[-C--:B------:R-:W-:Y:S02]  /*bb30*/  @!P4 LEA.HI.X.SX32 R11, R11, R2.reuse, 0x1, P1 ;  /* 0x000000020b0bc211 */ /* 0x080fe400008f0eff */
[----:B------:R-:W-:Y:S02]  /*bb40*/  @!P5 LEA.HI.X R7, R0, c[0x0][0x204], R4, 0x2, P2 ;  /* 0x000081000007da11 */ /* 0x000fe400010f1404 */
[----:B------:R-:W-:Y:S02]  /*bb50*/  @!P3 LEA.HI.X.SX32 R3, R3, R2, 0x1, P0 ;  /* 0x000000020303b211 */ /* 0x000fe400000f0eff */
[----:B------:R-:W-:Y:S01]  /*bb60*/  @!P4 LEA R4, P1, R5, c[0x0][0x200], 0x2 ;  /* 0x000080000504ca11 */ /* 0x000fe200078210ff */
[----:B------:R3:W-:Y:S01]  /*bb70*/  @!P5 STG.E [R6.64], R15 ;  /* 0x0000000f0600d986 */ /* 0x0007e2000c101906 */
[----:B------:R-:W-:-:S02]  /*bb80*/  @!P3 LEA R2, P0, R10, c[0x0][0x200], 0x2 ;  /* 0x000080000a02ba11 */ /* 0x000fc400078010ff */
[----:B------:R-:W-:Y:S02]  /*bb90*/  @!P4 LEA.HI.X R5, R5, c[0x0][0x204], R11, 0x2, P1 ;  /* 0x000081000505ca11 */ /* 0x000fe400008f140b */
[----:B------:R-:W-:-:S03]  /*bba0*/  @!P3 LEA.HI.X R3, R10, c[0x0][0x204], R3, 0x2, P0 ;  /* 0x000081000a03ba11 */ /* 0x000fc600000f1403 */
[----:B------:R3:W-:Y:S04]  /*bbb0*/  @!P4 STG.E [R4.64], R13 ;  /* 0x0000000d0400c986 */ /* 0x0007e8000c101906 */
[----:B------:R3:W-:Y:S02]  /*bbc0*/  @!P3 STG.E [R2.64], R14 ;  /* 0x0000000e0200b986 */ /* 0x0007e4000c101906 */
.L_x_1568:
[----:B------:R-:W-:Y:S05]  /*bbd0*/  BSYNC B0 ;  /* 0x0000000000007941 */ /* 0x000fea0003800000 */
.L_x_1567:
[C---:B---3--:R-:W-:Y:S01]  /*bbe0*/  IADD3 R2, P0, R240.reuse, R42, RZ ;  /* 0x0000002af0027210 */ /* 0x048fe20007f1e0ff */
[----:B------:R-:W-:Y:S01]  /*bbf0*/  BSSY B0, `(.L_x_1569) ;  /* 0x0000012000007945 */ /* 0x000fe20003800000 */
[----:B------:R-:W-:Y:S02]  /*bc00*/  ISETP.GE.AND P1, PT, R240, c[0x0][0x220], PT ;  /* 0x00008800f0007a0c */ /* 0x000fe40003f26270 */
        /* <DEDUP_REMOVED lines=16> */
.L_x_1570:
[----:B------:R-:W-:Y:S05]  /*bd10*/  BSYNC B0 ;  /* 0x0000000000007941 */ /* 0x000fea0003800000 */
.L_x_1569:
[----:B------:R-:W3:Y:S01]  /*bd20*/  LDL.LU R0, [R1] ;  /* 0x0000000001007983 */ /* 0x000ee20000300800 */
[----:B------:R-:W-:Y:S01]  /*bd30*/  BSSY B0, `(.L_x_1571) ;  /* 0x000000e000007945 */ /* 0x000fe20003800000 */
[----:B---3--:R-:W-:-:S13]  /*bd40*/  ISETP.GE.OR P0, PT, R0, R239, P1 ;  /* 0x000000ef0000720c */ /* 0x008fda0000f06670 */
        /* <DEDUP_REMOVED lines=12> */
.L_x_1572:
[----:B------:R-:W-:Y:S05]  /*be10*/  BSYNC B0 ;  /* 0x0000000000007941 */ /* 0x000fea0003800000 */
.L_x_1571:
        /* <DEDUP_REMOVED lines=14> */
.L_x_1574:
[----:B------:R-:W-:Y:S05]  /*bf00*/  BSYNC B0 ;  /* 0x0000000000007941 */ /* 0x000fea0003800000 */
.L_x_1573:
        /* <DEDUP_REMOVED lines=15> */
.L_x_1576:
[----:B------:R-:W-:Y:S05]  /*c000*/  BSYNC B0 ;  /* 0x0000000000007941 */ /* 0x000fea0003800000 */
.L_x_1575:
        /* <DEDUP_REMOVED lines=15> */
.L_x_1578:
[----:B------:R-:W-:Y:S05]  /*c100*/  BSYNC B0 ;  /* 0x0000000000007941 */ /* 0x000fea0003800000 */
.L_x_1577:
        /* <DEDUP_REMOVED lines=15> */
.L_x_1580:
[----:B------:R-:W-:Y:S05]  /*c200*/  BSYNC B0 ;  /* 0x0000000000007941 */ /* 0x000fea0003800000 */
.L_x_1579:
        /* <DEDUP_REMOVED lines=15> */
.L_x_1582:
[----:B------:R-:W-:Y:S05]  /*c300*/  BSYNC B0 ;  /* 0x0000000000007941 */ /* 0x000fea0003800000 */
.L_x_1581:
[----:B------:R-:W3:Y:S02]  /*c310*/  LDL.LU R0, [R1+0xc] ;  /* 0x00000c0001007983 */ /* 0x000ee40000300800 */
        /* <DEDUP_REMOVED lines=14> */
.L_x_1525:
[----:B-1----:R-:W1:Y:S01]  /*c400*/  LDC.U8 R4, c[0x0][0x329] ;  /* 0x0000ca40ff047b82 */ /* 0x002e620000000000 */
[----:B------:R-:W2:Y:S01]  /*c410*/  S2R R9, SR_TID.X ;  /* 0x0000000000097919 */ /* 0x000ea20000002100 */
[----:B------:R-:W-:Y:S01]  /*c420*/  ISETP.NE.AND P4, PT, R247, -0x1, PT ;  /* 0xfffffffff700780c */ /* 0x000fe20003f85270 */
[----:B------:R-:W-:Y:S01]  /*c430*/  BSSY B0, `(.L_x_1583) ;  /* 0x0000040000007945 */ /* 0x000fe20003800000 */
[----:B------:R-:W-:-:S04]  /*c440*/  IADD3 R14, -R251, R162, RZ ;  /* 0x000000a2fb0e7210 */ /* 0x000fc80007ffe1ff */
[----:B------:R-:W3:Y:S07]  /*c450*/  LDC.U8 R0, c[0x0][0x328] ;  /* 0x0000ca00ff007b82 */ /* 0x000eee0000000000 */
[----:B------:R-:W-:-:S04]  /*c460*/  @P4 IMAD.WIDE.U32 R2, R247, c[0x0][0x1e8], RZ ;  /* 0x00007a00f7024a25 */ /* 0x000fc800078e00ff */
[----:B------:R-:W-:Y:S01]  /*c470*/  @P4 IMAD R5, R247, c[0x0][0x1ec], R3 ;  /* 0x00007b00f7054a24 */ /* 0x000fe200078e0203 */
[----:B-1----:R-:W-:Y:S02]  /*c480*/  ISETP.NE.AND P0, PT, R4, RZ, PT ;  /* 0x000000ff0400720c */ /* 0x002fe40003f05270 */
[----:B--2---:R-:W-:-:S04]  /*c490*/  SHF.R.S32.HI R10, RZ, 0x1f, R9 ;  /* 0x0000001fff0a7819 */ /* 0x004fc80000011409 */
[----:B------:R-:W-:Y:S02]  /*c4a0*/  LEA.HI R10, R10, R9, RZ, 0x3 ;  /* 0x000000090a0a7211 */ /* 0x000fe400078f18ff */
[----:B---3--:R-:W-:Y:S02]  /*c4b0*/  ISETP.NE.AND P3, PT, R0, RZ, PT ;  /* 0x000000ff0000720c */ /* 0x008fe40003f65270 */
[----:B------:R-:W-:Y:S02]  /*c4c0*/  @!P4 SHF.R.S32.HI R0, RZ, 0x1f, R22 ;  /* 0x0000001fff00c819 */ /* 0x000fe40000011416 */
[----:B------:R-:W-:Y:S01]  /*c4d0*/  ISETP.NE.OR P2, PT, R4, RZ, !P3 ;  /* 0x000000ff0400720c */ /* 0x000fe20005f45670 */
[----:B------:R-:W-:Y:S01]  /*c4e0*/  @P0 IMAD.MOV.U32 R8, RZ, RZ, c[0x0][0x210] ;  /* 0x00008400ff080624 */ /* 0x000fe200078e00ff */
[----:B------:R-:W-:Y:S01]  /*c4f0*/  LOP3.LUT R7, R10, 0xfffffff8, RZ, 0xc0, !PT ;  /* 0xfffffff80a077812 */ /* 0x000fe200078ec0ff */
[----:B------:R-:W-:Y:S01]  /*c500*/  @!P4 IMAD R0, R0, c[0x0][0x1e0], RZ ;  /* 0x000078000000ca24 */ /* 0x000fe200078e02ff */
[----:B------:R-:W-:Y:S01]  /*c510*/  ISETP.NE.OR P1, PT, R247, -0x1, P2 ;  /* 0xfffffffff700780c */ /* 0x000fe20001725670 */
[----:B------:R-:W-:Y:S01]  /*c520*/  @!P0 IMAD.MOV.U32 R6, RZ, RZ, c[0x0][0x214] ;  /* 0x00008500ff068624 */ /* 0x000fe200078e00ff */
[----:B------:R-:W-:Y:S01]  /*c530*/  SHF.R.S32.HI R10, RZ, 0x3, R10 ;  /* 0x00000003ff0a7819 */ /* 0x000fe2000001140a */
[----:B------:R-:W-:Y:S01]  /*c540*/  @P4 IMAD.MOV.U32 R4, RZ, RZ, R2 ;  /* 0x000000ffff044224 */ /* 0x000fe200078e0002 */
[----:B------:R-:W-:Y:S01]  /*c550*/  @P0 MOV R15, c[0x0][0x210] ;  /* 0x00008400000f0a02 */ /* 0x000fe20000000f00 */
[----:B------:R-:W-:Y:S01]  /*c560*/  @!P4 IMAD.WIDE.U32 R2, R22, c[0x0][0x1e0], RZ ;  /* 0x000078001602ca25 */ /* 0x000fe200078e00ff */
[----:B------:R-:W-:-:S03]  /*c570*/  SHF.R.S32.HI R11, RZ, 0x1f, R10 ;  /* 0x0000001fff0b7819 */ /* 0x000fc6000001140a */
[----:B------:R-:W-:Y:S01]  /*c580*/  @!P4 IMAD R0, R22, c[0x0][0x1e4], R0 ;  /* 0x000079001600ca24 */ /* 0x000fe200078e0200 */
[----:B------:R-:W-:Y:S01]  /*c590*/  @!P4 MOV R4, R2 ;  /* 0x000000020004c202 */ /* 0x000fe20000000f00 */
[----:B------:R-:W-:Y:S01]  /*c5a0*/  @P0 IMAD R8, R8, c[0x0][0x214], RZ ;  /* 0x0000850008080a24 */ /* 0x000fe200078e02ff */
[----:B------:R-:W-:Y:S01]  /*c5b0*/  @!P0 SEL R8, R6, c[0x0][0x234], !P3 ;  /* 0x00008d0006088a07 */ /* 0x000fe20005800000 */
[----:B------:R-:W-:Y:S01]  /*c5c0*/  IMAD.IADD R18, R9, 0x1, -R7 ;  /* 0x0000000109127824 */ /* 0x000fe200078e0a07 */
[----:B------:R-:W-:Y:S01]  /*c5d0*/  SHF.R.S32.HI R7, RZ, 0x1f, R16 ;  /* 0x0000001fff077819 */ /* 0x000fe20000011410 */
[----:B------:R-:W-:Y:S02]  /*c5e0*/  @!P4 IMAD.IADD R5, R3, 0x1, R0 ;  /* 0x000000010305c824 */ /* 0x000fe400078e0200 */
[----:B------:R-:W-:Y:S01]  /*c5f0*/  IMAD.SHL.U32 R0, R18, 0x8, RZ ;  /* 0x0000000812007824 */ /* 0x000fe200078e00ff */
[----:B------:R-:W-:Y:S01]  /*c600*/  CS2R R2, SRZ ;  /* 0x0000000000027805 */ /* 0x000fe2000001ff00 */
[----:B------:R-:W-:-:S02]  /*c610*/  @P0 IMAD.MOV.U32 R6, RZ, RZ, 0x1 ;  /* 0x00000001ff060424 */ /* 0x000fc400078e00ff */
        /* <DEDUP_REMOVED lines=9> */
[----:B------:R-:W-:Y:S01]  /*c6b0*/  SEL R7, R6, RZ, P2 ;  /* 0x000000ff06077207 */ /* 0x000fe20001000000 */
[----:B------:R-:W-:Y:S01]  /*c6c0*/  IMAD R9, R16, c[0x0][0x1f4], R0 ;  /* 0x00007d0010097a24 */ /* 0x000fe200078e0200 */
[----:B------:R-:W-:Y:S01]  /*c6d0*/  ISETP.GE.AND P0, PT, R10, R14, PT ;  /* 0x0000000e0a00720c */ /* 0x000fe20003f06270 */
[--C-:B------:R-:W-:Y:S01]  /*c6e0*/  @!P2 IMAD.MOV.U32 R2, RZ, RZ, R247.reuse ;  /* 0x000000ffff02a224 */ /* 0x100fe200078e00f7 */
[----:B------:R-:W-:Y:S01]  /*c6f0*/  @!P2 SHF.R.S32.HI R3, RZ, 0x1f, R247 ;  /* 0x0000001fff03a819 */ /* 0x000fe200000114f7 */
[----:B------:R-:W-:Y:S01]  /*c700*/  IMAD R6, R251, R15, RZ ;  /* 0x0000000ffb067224 */ /* 0x000fe200078e02ff */
[----:B------:R-:W-:Y:S01]  /*c710*/  P2R R27, PR, RZ, 0x1 ;  /* 0x00000001ff1b7803 */ /* 0x000fe20000000000 */
[----:B------:R-:W-:-:S02]  /*c720*/  IMAD R0, R16, R8, R7 ;  /* 0x0000000810007224 */ /* 0x000fc400078e0207 */
        /* <DEDUP_REMOVED lines=16> */
.L_x_1584:
[----:B------:R-:W-:Y:S05]  /*c830*/  BSYNC B0 ;  /* 0x0000000000007941 */ /* 0x000fea0003800000 */
.L_x_1583:
        /* <DEDUP_REMOVED lines=17> */
.L_x_1586:
[----:B------:R-:W-:Y:S05]  /*c950*/  BSYNC B0 ;  /* 0x0000000000007941 */ /* 0x000fea0003800000 */
.L_x_1585:
        /* <DEDUP_REMOVED lines=16> */
.L_x_1588:
[----:B------:R-:W-:Y:S05]  /*ca60*/  BSYNC B0 ;  /* 0x0000000000007941 */ /* 0x000fea0003800000 */
.L_x_1587:
        /* <DEDUP_REMOVED lines=16> */
.L_x_1590:
[----:B------:R-:W-:Y:S05]  /*cb70*/  BSYNC B0 ;  /* 0x0000000000007941 */ /* 0x000fea0003800000 */
.L_x_1589:
        /* <DEDUP_REMOVED lines=16> */
.L_x_1592:
[----:B------:R-:W-:Y:S05]  /*cc80*/  BSYNC B0 ;  /* 0x0000000000007941 */ /* 0x000fea0003800000 */
.L_x_1591:
        /* <DEDUP_REMOVED lines=16> */
.L_x_1594:
[----:B------:R-:W-:Y:S05]  /*cd90*/  BSYNC B0 ;  /* 0x0000000000007941 */ /* 0x000fea0003800000 */
.L_x_1593:
        /* <DEDUP_REMOVED lines=16> */
.L_x_1596:
[----:B------:R-:W-:Y:S05]  /*cea0*/  BSYNC B0 ;  /* 0x0000000000007941 */ /* 0x000fea0003800000 */
.L_x_1595:
        /* <DEDUP_REMOVED lines=16> */
.L_x_1598:
[----:B------:R-:W-:Y:S05]  /*cfb0*/  BSYNC B0 ;  /* 0x0000000000007941 */ /* 0x000fea0003800000 */
.L_x_1597:
        /* <DEDUP_REMOVED lines=72> */
.L_x_1599:
        /* <DEDUP_REMOVED lines=12> */
.L_x_2136:


//--------------------- .text._ZN5flash16flash_fwd_kernelI23Flash_fwd_kernel_traitsILi64ELi128ELi64ELi4ELb0ELb0EN7cutlass6half_tE19Flash_kernel_traitsILi64ELi128ELi64ELi4ES3_EELb1ELb0ELb1ELb0ELb0ELb1ELb0ELb0EEEvNS_16Flash_fwd_paramsE --------------------------
	.section	.text._ZN5flash16flash_fwd_kernelI23Flash_fwd_kernel_traitsILi64ELi128ELi64ELi4ELb0ELb0EN7cutlass6half_tE19Flash_kernel_traitsILi64ELi128ELi64ELi4ES3_EELb1ELb0ELb1ELb0ELb0ELb1ELb0ELb0EEEvNS_16Flash_fwd_paramsE,"ax",@progbits
	.sectioninfo	@"SHI_REGISTERS=255"
	.align	128
        .global         _ZN5flash16flash_fwd_kernelI23Flash_fwd_kernel_traitsILi64ELi128ELi64ELi4ELb0ELb0EN7cutlass6half_tE19Flash_kernel_traitsILi64ELi128ELi64ELi4ES3_EELb1ELb0ELb1ELb0ELb0ELb1ELb0ELb0EEEvNS_16Flash_fwd_paramsE
        .type           _ZN5flash16flash_fwd_kernelI23Flash_fwd_kernel_traitsILi64ELi128ELi64ELi4ELb0ELb0EN7cutlass6half_tE19Flash_kernel_traitsILi64ELi128ELi64ELi4ES3_EELb1ELb0ELb1ELb0ELb0ELb1ELb0ELb0EEEvNS_16Flash_fwd_paramsE,@function
        .size           _ZN5flash16flash_fwd_kernelI23Flash_fwd_kernel_traitsILi64ELi128ELi64ELi4ELb0ELb0EN7cutlass6half_tE19Flash_kernel_traitsILi64ELi128ELi64ELi4ES3_EELb1ELb0ELb1ELb0ELb0ELb1ELb0ELb0EEEvNS_16Flash_fwd_paramsE,(.L_x_2137 - _ZN5flash16flash_fwd_kernelI23Flash_fwd_kernel_traitsILi64ELi128ELi64ELi4ELb0ELb0EN7cutlass6half_tE19Flash_kernel_traitsILi64ELi128ELi64ELi4ES3_EELb1ELb0ELb1ELb0ELb0ELb1ELb0ELb0EEEvNS_16Flash_fwd_paramsE)
        .other          _ZN5flash16flash_fwd_kernelI23Flash_fwd_kernel_traitsILi64ELi128ELi64ELi4ELb0ELb0EN7cutlass6half_tE19Flash_kernel_traitsILi64ELi128ELi64ELi4ES3_EELb1ELb0ELb1ELb0ELb0ELb1ELb0ELb0EEEvNS_16Flash_fwd_paramsE,@"STO_CUDA_ENTRY STV_DEFAULT"
_ZN5flash16flash_fwd_kernelI23Flash_fwd_kernel_traitsILi64ELi128ELi64ELi4ELb0ELb0EN7cutlass6half_tE19Flash_kernel_traitsILi64ELi128ELi64ELi4ES3_EELb1ELb0ELb1ELb0ELb0ELb1ELb0ELb0EEEvNS_16Flash_fwd_paramsE:
.text._ZN5flash16flash_fwd_kernelI23Flash_fwd_kernel_traitsILi64ELi128ELi64ELi4ELb0ELb0EN7cutlass6half_tE19Flash_kernel_traitsILi64ELi128ELi64ELi4ES3_EELb1ELb0ELb1ELb0ELb0ELb1ELb0ELb0EEEvNS_16Flash_fwd_paramsE:
        /* <DEDUP_REMOVED lines=72> */
.L_x_1600:
[----:B------:R-:W-:Y:S02]  /*0480*/  MOV R0, c[0x0][0x218] ;  /* 0x0000860000007a02 */ /* 0x000fe40000000f00 */
.L_x_1601:
        /* <DEDUP_REMOVED lines=34> */
[----:B------:R-:W-:Y:S01]  /*06b0*/  IMAD.IADD R14, R53, 0x1, -R142 ;  /* 0x00000001350e7824 */ /* 0x000fe200078e0a8e */
[----:B-1--4-:R-:W-:Y:S01]  /*06c0*/  LEA.HI R10, R32, R141, RZ, 0x3 ;  /* 0x0000008d200a7211 */ /* 0x012fe200078f18ff */
[----:B------:R-:W-:Y:S03]  /*06d0*/  BSSY B0, `(.L_x_1603) ;  /* 0x000003a000007945 */ /* 0x000fe60003800000 */
[----:B------:R-:W-:Y:S01]  /*06e0*/  LOP3.LUT R9, R10, 0x1ffffff8, RZ, 0xc0, !PT ;  /* 0x1ffffff80a097812 */ /* 0x000fe200078ec0ff */
[----:B------:R-:W1:Y:S01]  /*06f0*/  LDC.U8 R2, c[0x0][0x328] ;  /* 0x0000ca00ff027b82 */ /* 0x000e620000000000 */
[----:B------:R-:W-:-:S04]  /*0700*/  SHF.R.S32.HI R10, RZ, 0x3, R10 ;  /* 0x00000003ff0a7819 */ /* 0x000fc8000001140a */
[----:B------:R-:W-:Y:S01]  /*0710*/  SHF.R.S32.HI R11, RZ, 0x1f, R10 ;  /* 0x0000001fff0b7819 */ /* 0x000fe2000001140a */
[----:B------:R-:W-:Y:S01]  /*0720*/  @!P0 IMAD.WIDE.U32 R6, R13, c[0x0][0x1e0], RZ ;  /* 0x000078000d068a25 */ /* 0x000fe200078e00ff */
[----:B--2---:R-:W-:Y:S02]  /*0730*/  ISETP.NE.AND P2, PT, R0, RZ, PT ;  /* 0x000000ff0000720c */ /* 0x004fe40003f45270 */
[----:B-1----:R-:W-:-:S04]  /*0740*/  ISETP.NE.AND P3, PT, R2, RZ, PT ;  /* 0x000000ff0200720c */ /* 0x002fc80003f65270 */
[----:B------:R-:W-:-:S07]  /*0750*/  ISETP.EQ.AND P3, PT, R0, RZ, P3 ;  /* 0x000000ff0000720c */ /* 0x000fce0001f62270 */
[----:B------:R-:W-:Y:S01]  /*0760*/  @P2 IMAD.MOV.U32 R8, RZ, RZ, c[0x0][0x210] ;  /* 0x00008400ff082624 */ /* 0x000fe200078e00ff */
[----:B------:R-:W-:Y:S01]  /*0770*/  @!P2 ISETP.NE.AND P1, PT, R2, RZ, PT ;  /* 0x000000ff0200a20c */ /* 0x000fe20003f25270 */
[C---:B------:R-:W-:Y:S01]  /*0780*/  @P0 IMAD.WIDE.U32 R2, R25.reuse, c[0x0][0x1e8], RZ ;  /* 0x00007a0019020a25 */ /* 0x040fe200078e00ff */
[----:B------:R-:W-:Y:S02]  /*0790*/  @!P0 SHF.R.S32.HI R0, RZ, 0x1f, R13 ;  /* 0x0000001fff008819 */ /* 0x000fe4000001140d */
[----:B------:R-:W-:Y:S01]  /*07a0*/  @!P0 MOV R2, R6 ;  /* 0x0000000600028202 */ /* 0x000fe20000000f00 */
[----:B------:R-:W-:Y:S02]  /*07b0*/  @P0 IMAD R5, R25, c[0x0][0x1ec], R3 ;  /* 0x00007b0019050a24 */ /* 0x000fe400078e0203 */
[----:B------:R-:W-:Y:S02]  /*07c0*/  @!P0 IMAD R4, R0, c[0x0][0x1e0], RZ ;  /* 0x0000780000048a24 */ /* 0x000fe400078e02ff */
[----:B------:R-:W-:-:S02]  /*07d0*/  @!P2 IMAD.MOV.U32 R3, RZ, RZ, c[0x0][0x214] ;  /* 0x00008500ff03a624 */ /* 0x000fc400078e00ff */
[----:B------:R-:W-:Y:S01]  /*07e0*/  IMAD.IADD R0, R141, 0x1, -R9 ;  /* 0x000000018d007824 */ /* 0x000fe200078e0a09 */
[----:B------:R-:W-:Y:S01]  /*07f0*/  SHF.R.S32.HI R9, RZ, 0x1f, R16 ;  /* 0x0000001fff097819 */ /* 0x000fe20000011410 */
[----:B------:R-:W-:Y:S02]  /*0800*/  @!P0 IMAD R4, R13, c[0x0][0x1e4], R4 ;  /* 0x000079000d048a24 */ /* 0x000fe400078e0204 */
[----:B------:R-:W-:Y:S01]  /*0810*/  @P2 IMAD R8, R8, c[0x0][0x214], RZ ;  /* 0x0000850008082a24 */ /* 0x000fe200078e02ff */
[----:B------:R-:W-:Y:S01]  /*0820*/  @!P2 SEL R8, R3, c[0x0][0x234], !P1 ;  /* 0x00008d000308aa07 */ /* 0x000fe20004800000 */
[----:B------:R-:W-:Y:S01]  /*0830*/  IMAD.SHL.U32 R0, R0, 0x8, RZ ;  /* 0x0000000800007824 */ /* 0x000fe200078e00ff */
[----:B------:R-:W-:Y:S01]  /*0840*/  @!P0 IADD3 R5, R7, R4, RZ ;  /* 0x0000000407058210 */ /* 0x000fe20007ffe0ff */
[----:B------:R-:W-:Y:S02]  /*0850*/  @P2 IMAD.MOV.U32 R3, RZ, RZ, 0x1 ;  /* 0x00000001ff032424 */ /* 0x000fe400078e00ff */
[----:B------:R-:W-:Y:S01]  /*0860*/  @!P2 IMAD R3, R8, c[0x0][0x1c0], RZ ;  /* 0x000070000803aa24 */ /* 0x000fe200078e02ff */
[----:B------:R-:W-:Y:S01]  /*0870*/  IADD3 R4, P1, R0, R2, RZ ;  /* 0x0000000200047210 */ /* 0x000fe20007f3e0ff */
[----:B------:R-:W-:-:S02]  /*0880*/  @P3 IMAD R7, R13, c[0x0][0x214], RZ ;  /* 0x000085000d073a24 */ /* 0x000fc400078e02ff */
[----:B------:R-:W-:Y:S01]  /*0890*/  @P2 IMAD.MOV.U32 R15, RZ, RZ, c[0x0][0x210] ;  /* 0x00008400ff0f2624 */ /* 0x000fe200078e00ff */
[----:B------:R-:W-:Y:S01]  /*08a0*/  LEA.HI.X.SX32 R5, R0, R5, 0x1, P1 ;  /* 0x0000000500057211 */ /* 0x000fe200008f0eff */
[----:B------:R-:W-:Y:S01]  /*08b0*/  IMAD R0, R13, R3, RZ ;  /* 0x000000030d007224 */ /* 0x000fe200078e02ff */
[----:B------:R-:W-:Y:S01]  /*08c0*/  @!P2 MOV R15, 0x1 ;  /* 0x00000001000fa802 */ /* 0x000fe20000000f00 */
[----:B------:R-:W-:Y:S01]  /*08d0*/  @!P3 CS2R R2, SRZ ;  /* 0x000000000002b805 */ /* 0x000fe2000001ff00 */
[----:B------:R-:W-:Y:S01]  /*08e0*/  @P3 SEL R7, R7, R25, !P0 ;  /* 0x0000001907073207 */ /* 0x000fe20004000000 */
[----:B------:R-:W-:Y:S01]  /*08f0*/  IMAD R9, R9, c[0x0][0x1f0], RZ ;  /* 0x00007c0009097a24 */ /* 0x000fe200078e02ff */
[----:B------:R-:W-:Y:S01]  /*0900*/  SEL R0, R0, RZ, !P3 ;  /* 0x000000ff00007207 */ /* 0x000fe20005800000 */
[----:B------:R-:W-:Y:S01]  /*0910*/  IMAD R6, R142, R15, RZ ;  /* 0x0000000f8e067224 */ /* 0x000fe200078e02ff */
[----:B------:R-:W-:Y:S01]  /*0920*/  ISETP.GE.AND P2, PT, R10, R14, PT ;  /* 0x0000000e0a00720c */ /* 0x000fe20003f46270 */
[--C-:B------:R-:W-:Y:S01]  /*0930*/  @P3 IMAD.MOV.U32 R2, RZ, RZ, R7.reuse ;  /* 0x000000ffff023224 */ /* 0x100fe200078e0007 */
[----:B------:R-:W-:Y:S01]  /*0940*/  @P3 SHF.R.S32.HI R3, RZ, 0x1f, R7 ;  /* 0x0000001fff033819 */ /* 0x000fe20000011407 */
[----:B------:R-:W-:-:S02]  /*0950*/  IMAD R0, R16, R8, R0 ;  /* 0x0000000810007224 */ /* 0x000fc400078e0200 */
[C---:B------:R-:W-:Y:S02]  /*0960*/  IMAD R9, R16.reuse, c[0x0][0x1f4], R9 ;  /* 0x00007d0010097a24 */ /* 0x040fe400078e0209 */
[----:B------:R-:W-:Y:S01]  /*0970*/  IMAD.WIDE.U32 R12, R16, c[0x0][0x1f0], R4 ;  /* 0x00007c00100c7a25 */ /* 0x000fe200078e0004 */
[----:B------:R-:W-:Y:S02]  /*0980*/  IADD3 R18, P1, P0, R6, R2, R0 ;  /* 0x0000000206127210 */ /* 0x000fe4000783e000 */
[----:B------:R-:W-:Y:S01]  /*0990*/  SHF.R.S32.HI R4, RZ, 0x1f, R6 ;  /* 0x0000001fff047819 */ /* 0x000fe20000011406 */
[----:B------:R-:W-:Y:S01]  /*09a0*/  IMAD.WIDE R6, R143, 0x80, R10 ;  /* 0x000000808f067825 */ /* 0x000fe200078e020a */
[----:B------:R-:W-:Y:S02]  /*09b0*/  SHF.R.S32.HI R0, RZ, 0x1f, R0 ;  /* 0x0000001fff007819 */ /* 0x000fe40000011400 */
[----:B------:R-:W-:Y:S02]  /*09c0*/  IADD3 R9, R13, R9, RZ ;  /* 0x000000090d097210 */ /* 0x000fe40007ffe0ff */
        /* <DEDUP_REMOVED lines=10> */
.L_x_1604:
[----:B------:R-:W-:Y:S05]  /*0a70*/  BSYNC B0 ;  /* 0x0000000000007941 */ /* 0x000fea0003800000 */
.L_x_1603:
        /* <DEDUP_REMOVED lines=15> */
.L_x_1606:
[----:B------:R-:W-:Y:S05]  /*0b70*/  BSYNC B0 ;  /* 0x0000000000007941 */ /* 0x000fea0003800000 */
.L_x_1605:
        /* <DEDUP_REMOVED lines=15> */
.L_x_1608:
[----:B------:R-:W-:Y:S05]  /*0c70*/  BSYNC B0 ;  /* 0x0000000000007941 */ /* 0x000fea0003800000 */
.L_x_1607:
        /* <DEDUP_REMOVED lines=15> */
.L_x_1610:
[----:B------:R-:W-:Y:S05]  /*0d70*/  BSYNC B0 ;  /* 0x0000000000007941 */ /* 0x000fea0003800000 */
.L_x_1609:
        /* <DEDUP_REMOVED lines=15> */
.L_x_1612:
[----:B------:R-:W-:Y:S05]  /*0e70*/  BSYNC B0 ;  /* 0x0000000000007941 */ /* 0x000fea0003800000 */
.L_x_1611:
        /* <DEDUP_REMOVED lines=15> */
.L_x_1614:
[----:B------:R-:W-:Y:S05]  /*0f70*/  BSYNC B0 ;  /* 0x0000000000007941 */ /* 0x000fea0003800000 */
.L_x_1613:
        /* <DEDUP_REMOVED lines=15> */
.L_x_1616:
[----:B------:R-:W-:Y:S05]  /*1070*/  BSYNC B0 ;  /* 0x0000000000007941 */ /* 0x000fea0003800000 */
.L_x_1615:
        /* <DEDUP_REMOVED lines=15> */
.L_x_1618:
[----:B------:R-:W-:Y:S05]  /*1170*/  BSYNC B0 ;  /* 0x0000000000007941 */ /* 0x000fea0003800000 */
.L_x_1617:
        /* <DEDUP_REMOVED lines=40> */
[----:B--2---:R-:W-:-:S03]  /*1400*/  @!P3 IMAD.MOV.U32 R10, RZ, RZ, 0x7f800000 ;  /* 0x7f800000ff0ab424 */ /* 0x004fc600078e00ff */
        /* <DEDUP_REMOVED lines=26> */
.L_x_1602:
        /* <DEDUP_REMOVED lines=28> */
.L_x_1619:
        /* <DEDUP_REMOVED lines=42> */
.L_x_1620:
[----:B------:R-:W-:Y:S01]  /*1a10*/  LEA.HI R0, R32, R141, RZ, 0x3 ;  /* 0x0000008d20007211 */ /* 0x000fe200078f18ff */
[----:B------:R-:W-:Y:S01]  /*1a20*/  IMAD.IADD R39, R53, 0x1, -R142 ;  /* 0x0000000135277824 */ /* 0x000fe200078e0a8e */
[----:B------:R-:W-:Y:S01]  /*1a30*/  IADD3 R135, R242, -0x1, RZ ;  /* 0xfffffffff2877810 */ /* 0x000fe20007ffe0ff */
[----:B------:R-:W-:Y:S01]  /*1a40*/  UMOV UR19, 0x6 ;  /* 0x0000000600137882 */ /* 0x000fe20000000000 */
[----:B------:R-:W-:Y:S01]  /*1a50*/  SHF.R.S32.HI R34, RZ, 0x3, R0 ;  /* 0x00000003ff227819 */ /* 0x000fe20000011400 */
[----:B------:R-:W-:Y:S01]  /*1a60*/  ULDC.64 UR6, c[0x0][0x198] ;  /* 0x0000660000067ab9 */ /* 0x000fe20000000a00 */
[----:B------:R-:W-:Y:S01]  /*1a70*/  LOP3.LUT R2, R0, 0xfffffff8, RZ, 0xc0, !PT ;  /* 0xfffffff800027812 */ /* 0x000fe200078ec0ff */
[----:B------:R-:W-:Y:S01]  /*1a80*/  STL [R1+0x50], R39 ;  /* 0x0000502701007387 */ /* 0x000fe20000100800 */
[C---:B------:R-:W-:Y:S01]  /*1a90*/  IADD3 R38, R34.reuse, 0x10, RZ ;  /* 0x0000001022267810 */ /* 0x040fe20007ffe0ff */
[----:B------:R-:W-:Y:S01]  /*1aa0*/  IMAD.SHL.U32 R0, R34, 0x40, RZ ;  /* 0x0000004022007824 */ /* 0x000fe200078e00ff */
[----:B------:R-:W-:Y:S01]  /*1ab0*/  SHF.R.S32.HI R35, RZ, 0x1f, R34 ;  /* 0x0000001fff237819 */ /* 0x000fe20000011422 */
[----:B------:R-:W-:Y:S01]  /*1ac0*/  IMAD.IADD R31, R141, 0x1, -R2 ;  /* 0x000000018d1f7824 */ /* 0x000fe200078e0a02 */
[----:B------:R-:W-:Y:S01]  /*1ad0*/  ISETP.GE.AND P0, PT, R38, R39, PT ;  /* 0x000000272600720c */ /* 0x000fe20003f06270 */
[----:B------:R-:W-:Y:S01]  /*1ae0*/  STL [R1+0x7c], R38 ;  /* 0x00007c2601007387 */ /* 0x000fe20000100800 */
[----:B------:R-:W-:Y:S01]  /*1af0*/  LOP3.LUT R2, R0, 0x1c0, RZ, 0xc0, !PT ;  /* 0x000001c000027812 */ /* 0x000fe200078ec0ff */
[----:B------:R-:W-:Y:S01]  /*1b00*/  IMAD.SHL.U32 R40, R31, 0x8, RZ ;  /* 0x000000081f287824 */ /* 0x000fe200078e00ff */
[C---:B------:R-:W-:Y:S01]  /*1b10*/  IADD3 R37, R34.reuse, 0x20, RZ ;  /* 0x0000002022257810 */ /* 0x040fe20007ffe0ff */
[----:B------:R-:W-:Y:S01]  /*1b20*/  IMAD.WIDE R42, R143, 0x80, R34 ;  /* 0x000000808f2a7825 */ /* 0x000fe200078e0222 */
[----:B------:R-:W-:Y:S01]  /*1b30*/  IADD3 R36, R34, 0x30, RZ ;  /* 0x0000003022247810 */ /* 0x000fe20007ffe0ff */
[----:B------:R-:W-:Y:S01]  /*1b40*/  USHF.L.U64.HI UR7, UR6, UR19, UR7 ;  /* 0x0000001306077299 */ /* 0x000fe20008010207 */
[----:B------:R-:W-:Y:S01]  /*1b50*/  LOP3.LUT R0, R2, 0x38, R40, 0xf8, !PT ;  /* 0x0000003802007812 */ /* 0x000fe200078ef828 */
[----:B------:R-:W-:Y:S01]  /*1b60*/  STL [R1+0x80], R37 ;  /* 0x0000802501007387 */ /* 0x000fe20000100800 */
[----:B------:R-:W-:Y:S01]  /*1b70*/  SHF.R.U32.HI R2, RZ, 0x3, R2 ;  /* 0x00000003ff027819 */ /* 0x000fe20000011602 */
[----:B------:R-:W-:Y:S01]  /*1b80*/  USHF.L.U32 UR8, UR6, 0x6, URZ ;  /* 0x0000000606087899 */ /* 0x000fe2000800063f */
[----:B------:R-:W-:Y:S01]  /*1b90*/  IADD3 R4, R34, 0x40, RZ ;  /* 0x0000004022047810 */ /* 0x000fe20007ffe0ff */
[----:B------:R-:W-:Y:S01]  /*1ba0*/  STL.64 [R1+0x48], R34 ;  /* 0x0000482201007387 */ /* 0x000fe20000100a00 */
[----:B------:R-:W-:Y:S01]  /*1bb0*/  LOP3.LUT R5, R0, R2, RZ, 0x3c, !PT ;  /* 0x0000000200057212 */ /* 0x000fe200078e3cff */
[----:B------:R-:W-:Y:S01]  /*1bc0*/  IMAD R0, R6, c[0x0][0x1a8], RZ ;  /* 0x00006a0006007a24 */ /* 0x000fe200078e02ff */
[----:B------:R-:W-:Y:S01]  /*1bd0*/  IADD3 R2, P1, R40, R7, RZ ;  /* 0x0000000728027210 */ /* 0x000fe20007f3e0ff */
[----:B------:R-:W-:Y:S01]  /*1be0*/  STL [R1+0x84], R36 ;  /* 0x0000842401007387 */ /* 0x000fe20000100800 */
[----:B------:R-:W-:Y:S01]  /*1bf0*/  SHF.R.S32.HI R41, RZ, 0x1f, R40 ;  /* 0x0000001fff297819 */ /* 0x000fe20000011428 */
[----:B------:R-:W-:Y:S01]  /*1c00*/  IMAD R7, R16, c[0x0][0x1ac], R0 ;  /* 0x00006b0010077a24 */ /* 0x000fe200078e0200 */
[-C--:B------:R-:W-:Y:S01]  /*1c10*/  ISETP.GE.AND P6, PT, R37, R39.reuse, PT ;  /* 0x000000272500720c */ /* 0x080fe20003fc6270 */
[----:B------:R1:W-:Y:S01]  /*1c20*/  STL [R1+0x98], R4 ;  /* 0x0000980401007387 */ /* 0x0003e20000100800 */
[----:B------:R-:W-:Y:S01]  /*1c30*/  ISETP.GE.AND P4, PT, R4, R39, PT ;  /* 0x000000270400720c */ /* 0x000fe20003f86270 */
[----:B------:R-:W-:Y:S01]  /*1c40*/  IMAD.X R3, R41, 0x1, R10, P1 ;  /* 0x0000000129037824 */ /* 0x000fe200008e060a */
[----:B------:R-:W-:Y:S01]  /*1c50*/  LEA.HI R6, R32, R141, RZ, 0x6 ;  /* 0x0000008d20067211 */ /* 0x000fe200078f30ff */
[----:B------:R-:W-:Y:S01]  /*1c60*/  STL.64 [R1+0x68], R40 ;  /* 0x0000682801007387 */ /* 0x000fe20000100a00 */
[----:B------:R-:W-:Y:S01]  /*1c70*/  ISETP.GE.AND P5, PT, R36, R39, PT ;  /* 0x000000272400720c */ /* 0x000fe20003fa6270 */
[----:B------:R-:W-:Y:S01]  /*1c80*/  IMAD.WIDE.U32 R2, R16, c[0x0][0x1a8], R2 ;  /* 0x00006a0010027a25 */ /* 0x000fe200078e0002 */
[C---:B------:R-:W-:Y:S01]  /*1c90*/  IADD3 R44, R34.reuse, 0x50, RZ ;  /* 0x00000050222c7810 */ /* 0x040fe20007ffe0ff */
[----:B------:R-:W-:Y:S01]  /*1ca0*/  STL.64 [R1+0x38], R42 ;  /* 0x0000382a01007387 */ /* 0x000fe20000100a00 */
[----:B------:R-:W-:Y:S01]  /*1cb0*/  IADD3 R21, R34, 0x60, RZ ;  /* 0x0000006022157810 */ /* 0x000fe20007ffe0ff */
[----:B------:R-:W-:Y:S01]  /*1cc0*/  IMAD.SHL.U32 R6, R6, 0x8, RZ ;  /* 0x0000000806067824 */ /* 0x000fe200078e00ff */
[----:B------:R-:W-:Y:S01]  /*1cd0*/  UIMAD.WIDE.U32 UR10, UR6, 0x20, URZ ;  /* 0x00000020060a78a5 */ /* 0x000fe2000f8e003f */
[C---:B------:R-:W-:Y:S01]  /*1ce0*/  @!P6 IADD3 R12, P2, R42.reuse, 0x20, RZ ;  /* 0x000000202a0ce810 */ /* 0x040fe20007f5e0ff */
[----:B------:R-:W-:Y:S01]  /*1cf0*/  IMAD.IADD R3, R3, 0x1, R7 ;  /* 0x0000000103037824 */ /* 0x000fe200078e0207 */
[----:B------:R-:W-:Y:S01]  /*1d00*/  STL [R1+0x8c], R44 ;  /* 0x00008c2c01007387 */ /* 0x000fe20000100800 */
[----:B------:R-:W-:Y:S01]  /*1d10*/  LOP3.LUT R208, R5, 0xfffffe00, R6, 0xf8, !PT ;  /* 0xfffffe0005d07812 */ /* 0x000fe200078ef806 */
[----:B------:R-:W-:Y:S01]  /*1d20*/  ULDC.64 UR4, c[0x0][0x1a0] ;  /* 0x0000680000047ab9 */ /* 0x000fe20000000a00 */
[----:B------:R-:W-:Y:S01]  /*1d30*/  @!P6 IMAD.X R5, RZ, RZ, R43, P2 ;  /* 0x000000ffff05e224 */ /* 0x000fe200010e062b */
[C---:B------:R-:W-:Y:S01]  /*1d40*/  @!P5 IADD3 R8, P3, R42.reuse, 0x30, RZ ;  /* 0x000000302a08d810 */ /* 0x040fe20007f7e0ff */
[----:B------:R2:W-:Y:S01]  /*1d50*/  STL [R1+0x90], R21 ;  /* 0x0000901501007387 */ /* 0x0005e20000100800 */
[----:B------:R-:W-:Y:S01]  /*1d60*/  @!P4 IADD3 R9, P2, R42, 0x40, RZ ;  /* 0x000000402a09c810 */ /* 0x000fe20007f5e0ff */
[----:B------:R-:W-:Y:S01]  /*1d70*/  IMAD.SHL.U32 R208, R208, 0x2, RZ ;  /* 0x00000002d0d07824 */ /* 0x000fe200078e00ff */
[----:B------:R-:W-:Y:S01]  /*1d80*/  USHF.L.U64.HI UR19, UR4, UR19, UR5 ;  /* 0x0000001304137299 */ /* 0x000fe20008010205 */
[----:B------:R-:W-:Y:S01]  /*1d90*/  IMAD.MOV.U32 R245, RZ, RZ, c[0x0][0x1a4] ;  /* 0x00006900fff57624 */ /* 0x000fe200078e00ff */
[----:B------:R-:W-:Y:S01]  /*1da0*/  USHF.L.U32 UR20, UR4, 0x6, URZ ;  /* 0x0000000604147899 */ /* 0x000fe2000800063f */
[----:B-1----:R-:W-:Y:S01]  /*1db0*/  @!P0 IADD3 R4, P1, R42, 0x10, RZ ;  /* 0x000000102a048810 */ /* 0x002fe20007f3e0ff */
[----:B------:R-:W-:Y:S01]  /*1dc0*/  UIADD3 UR17, UR24, -0x4ab325aa, URZ ;  /* 0xb54cda5618117890 */ /* 0x000fe2000fffe03f */
[----:B------:R-:W-:Y:S01]  /*1dd0*/  SHF.R.S32.HI R55, RZ, 0x5, R33 ;  /* 0x00000005ff377819 */ /* 0x000fe20000011421 */
[----:B------:R-:W-:-:S02]  /*1de0*/  UIADD3 UR16, UR25, 0x646e171e, URZ ;  /* 0x646e171e19107890 */ /* 0x000fc4000fffe03f */
[----:B------:R-:W-:Y:S01]  /*1df0*/  @!P0 IMAD.X R0, RZ, RZ, R43, P1 ;  /* 0x000000ffff008224 */ /* 0x000fe200008e062b */
[----:B------:R-:W-:Y:S01]  /*1e00*/  ISETP.GE.AND P1, PT, R34, R39, PT ;  /* 0x000000272200720c */ /* 0x000fe20003f26270 */
[----:B------:R-:W-:-:S04]  /*1e10*/  @!P0 IMAD.WIDE.U32 R16, R4, c[0x0][0x190], R2 ;  /* 0x0000640004108a25 */ /* 0x000fc800078e0002 */
[----:B------:R-:W-:Y:S02]  /*1e20*/  @!P0 IMAD R6, R0, c[0x0][0x190], RZ ;  /* 0x0000640000068a24 */ /* 0x000fe400078e02ff */
[----:B------:R-:W-:Y:S02]  /*1e30*/  @!P5 IMAD.X R0, RZ, RZ, R43, P3 ;  /* 0x000000ffff00d224 */ /* 0x000fe400018e062b */
[----:B------:R-:W-:Y:S02]  /*1e40*/  @!P0 IMAD R15, R4, c[0x0][0x194], R6 ;  /* 0x00006500040f8a24 */ /* 0x000fe400078e0206 */
[----:B------:R-:W-:Y:S02]  /*1e50*/  @!P6 IMAD R6, R5, c[0x0][0x190], RZ ;  /* 0x000064000506ea24 */ /* 0x000fe400078e02ff */
[----:B------:R-:W-:Y:S02]  /*1e60*/  @!P1 IMAD R5, R43, c[0x0][0x190], RZ ;  /* 0x000064002b059a24 */ /* 0x000fe400078e02ff */
[----:B------:R-:W-:-:S04]  /*1e70*/  @!P1 IMAD.WIDE.U32 R10, R42, c[0x0][0x190], R2 ;  /* 0x000064002a0a9a25 */ /* 0x000fc800078e0002 */
[----:B------:R-:W-:Y:S01]  /*1e80*/  @!P1 IMAD R5, R42, c[0x0][0x194], R5 ;  /* 0x000065002a059a24 */ /* 0x000fe200078e0205 */
[----:B------:R-:W-:Y:S01]  /*1e90*/  @!P1 LEA R14, P3, R10, c[0x0][0x160], 0x1 ;  /* 0x000058000a0e9a11 */ /* 0x000fe200078608ff */
[----:B------:R-:W-:Y:S02]  /*1ea0*/  @!P5 IMAD R0, R0, c[0x0][0x190], RZ ;  /* 0x000064000000da24 */ /* 0x000fe400078e02ff */
[----:B------:R-:W-:Y:S02]  /*1eb0*/  @!P1 IMAD.IADD R11, R11, 0x1, R5 ;  /* 0x000000010b0b9824 */ /* 0x000fe400078e0205 */
[----:B------:R-:W-:Y:S02]  /*1ec0*/  @!P4 IMAD.X R4, RZ, RZ, R43, P2 ;  /* 0x000000ffff04c224 */ /* 0x000fe400010e062b */
[C---:B------:R-:W-:Y:S02]  /*1ed0*/  @!P6 IMAD R20, R12.reuse, c[0x0][0x194], R6 ;  /* 0x000065000c14ea24 */ /* 0x040fe400078e0206 */
[----:B------:R-:W-:-:S04]  /*1ee0*/  @!P6 IMAD.WIDE.U32 R12, R12, c[0x0][0x190], R2 ;  /* 0x000064000c0cea25 */ /* 0x000fc800078e0002 */
[----:B------:R-:W-:Y:S02]  /*1ef0*/  @!P5 IMAD R19, R8, c[0x0][0x194], R0 ;  /* 0x000065000813da24 */ /* 0x000fe400078e0200 */
[----:B------:R-:W-:Y:S01]  /*1f00*/  @!P0 IMAD.IADD R0, R17, 0x1, R15 ;  /* 0x0000000111008824 */ /* 0x000fe200078e020f */
[----:B------:R-:W-:Y:S01]  /*1f10*/  @!P1 LEA.HI.X R15, R10, c[0x0][0x164], R11, 0x1, P3 ;  /* 0x000059000a0f9a11 */ /* 0x000fe200018f0c0b */
[----:B------:R-:W-:Y:S01]  /*1f20*/  @!P4 IMAD R4, R4, c[0x0][0x190], RZ ;  /* 0x000064000404ca24 */ /* 0x000fe200078e02ff */
[----:B------:R-:W-:Y:S01]  /*1f30*/  @!P6 LEA R24, P3, R12, c[0x0][0x160], 0x1 ;  /* 0x000058000c18ea11 */ /* 0x000fe200078608ff */
[----:B------:R-:W-:Y:S01]  /*1f40*/  @!P5 IMAD.WIDE.U32 R6, R8, c[0x0][0x190], R2 ;  /* 0x000064000806da25 */ /* 0x000fe200078e0002 */
[----:B------:R-:W-:Y:S01]  /*1f50*/  @!P0 LEA R8, P2, R16, c[0x0][0x160], 0x1 ;  /* 0x0000580010088a11 */ /* 0x000fe200078408ff */
[----:B------:R-:W-:Y:S01]  /*1f60*/  @!PT LDS RZ, [RZ] ;  /* 0x00000000fffff984 */ /* 0x000fe20000000800 */
[----:B------:R-:W-:Y:S01]  /*1f70*/  @!PT LDS RZ, [RZ] ;  /* 0x00000000fffff984 */ /* 0x000fe20000000800 */
[----:B------:R-:W-:Y:S01]  /*1f80*/  @!PT LDS RZ, [RZ] ;  /* 0x00000000fffff984 */ /* 0x000fe20000000800 */
[----:B------:R1:W-:Y:S01]  /*1f90*/  @!P1 LDGSTS.E.BYPASS.LTC128B.128 [R208], [R14.64] ;  /* 0x000000000ed09fae */ /* 0x0003e2000b901d56 */
[----:B------:R-:W-:Y:S01]  /*1fa0*/  SHF.R.S32.HI R17, RZ, 0x1f, R135 ;  /* 0x0000001fff117819 */ /* 0x000fe20000011487 */
[----:B------:R-:W-:-:S02]  /*1fb0*/  @!P6 IMAD.IADD R10, R13, 0x1, R20 ;  /* 0x000000010d0ae824 */ /* 0x000fc400078e0214 */
[C---:B------:R-:W-:Y:S02]  /*1fc0*/  @!P4 IMAD R18, R9.reuse, c[0x0][0x194], R4 ;  /* 0x000065000912ca24 */ /* 0x040fe400078e0204 */
[----:B------:R-:W-:Y:S01]  /*1fd0*/  @!P4 IMAD.WIDE.U32 R4, R9, c[0x0][0x190], R2 ;  /* 0x000064000904ca25 */ /* 0x000fe200078e0002 */
[----:B------:R-:W-:Y:S02]  /*1fe0*/  @!P0 LEA.HI.X R9, R16, c[0x0][0x164], R0, 0x1, P2 ;  /* 0x0000590010098a11 */ /* 0x000fe400010f0c00 */
[----:B------:R-:W-:Y:S01]  /*1ff0*/  @!P6 LEA.HI.X R25, R12, c[0x0][0x164], R10, 0x1, P3 ;  /* 0x000059000c19ea11 */ /* 0x000fe200018f0c0a */
[----:B------:R-:W-:Y:S01]  /*2000*/  @!P5 IMAD.IADD R0, R7, 0x1, R19 ;  /* 0x000000010700d824 */ /* 0x000fe200078e0213 */
[-C--:B------:R-:W-:Y:S01]  /*2010*/  ISETP.GE.AND P3, PT, R44, R39.reuse, PT ;  /* 0x000000272c00720c */ /* 0x080fe20003f66270 */
[----:B------:R3:W-:Y:S01]  /*2020*/  @!P0 LDGSTS.E.BYPASS.LTC128B.128 [R208+0x800], [R8.64] ;  /* 0x0080000008d08fae */ /* 0x0007e2000b901d56 */
[----:B------:R-:W-:Y:S01]  /*2030*/  @!P5 LEA R22, P2, R6, c[0x0][0x160], 0x1 ;  /* 0x000058000616da11 */ /* 0x000fe200078408ff */
[----:B------:R-:W-:Y:S01]  /*2040*/  IMAD R249, R143, 0x8, R55 ;  /* 0x000000088ff97824 */ /* 0x000fe200078e0237 */
[----:B------:R-:W-:Y:S01]  /*2050*/  @!P4 LEA R20, P1, R4, c[0x0][0x160], 0x1 ;  /* 0x000058000414ca11 */ /* 0x000fe200078208ff */
[----:B------:R4:W-:Y:S01]  /*2060*/  @!P6 LDGSTS.E.BYPASS.LTC128B.128 [R208+0x1000], [R24.64] ;  /* 0x0100000018d0efae */ /* 0x0009e2000b901d56 */
[----:B------:R-:W-:Y:S01]  /*2070*/  @!P5 LEA.HI.X R23, R6, c[0x0][0x164], R0, 0x1, P2 ;  /* 0x000059000617da11 */ /* 0x000fe200010f0c00 */
[----:B------:R-:W-:Y:S01]  /*2080*/  @!P4 IMAD.IADD R0, R5, 0x1, R18 ;  /* 0x000000010500c824 */ /* 0x000fe200078e0212 */
[----:B------:R-:W-:-:S02]  /*2090*/  ISETP.GE.AND P2, PT, R21, R39, PT ;  /* 0x000000271500720c */ /* 0x000fc40003f46270 */
[----:B------:R-:W-:Y:S01]  /*20a0*/  IADD3 R6, R34, 0x70, RZ ;  /* 0x0000007022067810 */ /* 0x000fe20007ffe0ff */
[----:B------:R5:W-:Y:S01]  /*20b0*/  @!P5 LDGSTS.E.BYPASS.LTC128B.128 [R208+0x1800], [R22.64] ;  /* 0x0180000016d0dfae */ /* 0x000be2000b901d56 */
[----:B--2---:R-:W-:Y:S02]  /*20c0*/  @!P4 LEA.HI.X R21, R4, c[0x0][0x164], R0, 0x1, P1 ;  /* 0x000059000415ca11 */ /* 0x004fe400008f0c00 */
[----:B------:R-:W-:Y:S01]  /*20d0*/  ISETP.GE.AND P1, PT, R6, R39, PT ;  /* 0x000000270600720c */ /* 0x000fe20003f26270 */
[----:B------:R2:W-:Y:S01]  /*20e0*/  STL [R1+0x94], R6 ;  /* 0x0000940601007387 */ /* 0x0005e20000100800 */
[----:B------:R-:W-:-:S03]  /*20f0*/  SHF.R.S32.HI R16, RZ, 0x1f, R26 ;  /* 0x0000001fff107819 */ /* 0x000fc6000001141a */
[----:B------:R1:W-:Y:S01]  /*2100*/  @!P4 LDGSTS.E.BYPASS.LTC128B.128 [R208+0x2000], [R20.64] ;  /* 0x0200000014d0cfae */ /* 0x0003e2000b901d56 */
[----:B--2---:R-:W-:-:S05]  /*2110*/  @!P3 IADD3 R6, P0, R42, 0x50, RZ ;  /* 0x000000502a06b810 */ /* 0x004fca0007f1e0ff */
[--C-:B------:R-:W-:Y:S01]  /*2120*/  @!P3 IMAD.X R4, RZ, RZ, R43.reuse, P0 ;  /* 0x000000ffff04b224 */ /* 0x100fe200000e062b */
[----:B------:R-:W-:Y:S01]  /*2130*/  @!P2 IADD3 R5, P0, R42, 0x60, RZ ;  /* 0x000000602a05a810 */ /* 0x000fe20007f1e0ff */
[----:B-1----:R-:W-:Y:S02]  /*2140*/  IMAD.MOV.U32 R20, RZ, RZ, c[0x0][0x19c] ;  /* 0x00006700ff147624 */ /* 0x002fe400078e00ff */
[----:B------:R-:W-:Y:S02]  /*2150*/  @!P3 IMAD R4, R4, c[0x0][0x190], RZ ;  /* 0x000064000404ba24 */ /* 0x000fe400078e02ff */
[----:B------:R-:W-:Y:S01]  /*2160*/  @!P2 IMAD.X R0, RZ, RZ, R43, P0 ;  /* 0x000000ffff00a224 */ /* 0x000fe200000e062b */
[----:B---3--:R-:W-:Y:S01]  /*2170*/  @!P1 IADD3 R9, P0, R42, 0x70, RZ ;  /* 0x000000702a099810 */ /* 0x008fe20007f1e0ff */
[----:B------:R-:W-:Y:S02]  /*2180*/  IMAD.SHL.U32 R21, R245, 0x20, RZ ;  /* 0x00000020f5157824 */ /* 0x000fe400078e00ff */
[----:B------:R-:W-:-:S02]  /*2190*/  @!P2 IMAD R10, R0, c[0x0][0x190], RZ ;  /* 0x00006400000aaa24 */ /* 0x000fc400078e02ff */
[C---:B------:R-:W-:Y:S02]  /*21a0*/  @!P3 IMAD R0, R6.reuse, c[0x0][0x194], R4 ;  /* 0x000065000600ba24 */ /* 0x040fe400078e0204 */
[----:B------:R-:W-:-:S04]  /*21b0*/  @!P3 IMAD.WIDE.U32 R6, R6, c[0x0][0x190], R2 ;  /* 0x000064000606ba25 */ /* 0x000fc800078e0002 */
[----:B------:R-:W-:Y:S01]  /*21c0*/  @!P1 IMAD.X R8, RZ, RZ, R43, P0 ;  /* 0x000000ffff089224 */ /* 0x000fe200000e062b */
[C---:B------:R-:W-:Y:S01]  /*21d0*/  @!P3 LEA R14, P0, R6.reuse, c[0x0][0x160], 0x1 ;  /* 0x00005800060eba11 */ /* 0x040fe200078008ff */
[----:B------:R-:W-:Y:S02]  /*21e0*/  @!P3 IMAD.IADD R0, R7, 0x1, R0 ;  /* 0x000000010700b824 */ /* 0x000fe400078e0200 */
[C---:B------:R-:W-:Y:S02]  /*21f0*/  @!P2 IMAD R10, R5.reuse, c[0x0][0x194], R10 ;  /* 0x00006500050aaa24 */ /* 0x040fe400078e020a */
[----:B------:R-:W-:Y:S01]  /*2200*/  @!P2 IMAD.WIDE.U32 R4, R5, c[0x0][0x190], R2 ;  /* 0x000064000504aa25 */ /* 0x000fe200078e0002 */
[----:B------:R-:W-:-:S03]  /*2210*/  @!P3 LEA.HI.X R15, R6, c[0x0][0x164], R0, 0x1, P0 ;  /* 0x00005900060fba11 */ /* 0x000fc600000f0c00 */
[----:B------:R-:W-:Y:S01]  /*2220*/  @!P1 IMAD R8, R8, c[0x0][0x190], RZ ;  /* 0x0000640008089a24 */ /* 0x000fe200078e02ff */
[C---:B------:R-:W-:Y:S01]  /*2230*/  @!P2 LEA R18, P0, R4.reuse, c[0x0][0x160], 0x1 ;  /* 0x000058000412aa11 */ /* 0x040fe200078008ff */
[----:B------:R-:W-:Y:S01]  /*2240*/  @!P2 IMAD.IADD R0, R5, 0x1, R10 ;  /* 0x000000010500a824 */ /* 0x000fe200078e020a */
[----:B------:R1:W-:Y:S01]  /*2250*/  @!P3 LDGSTS.E.BYPASS.LTC128B.128 [R208+0x2800], [R14.64] ;  /* 0x028000000ed0bfae */ /* 0x0003e2000b901d56 */
        /* <DEDUP_REMOVED lines=8> */
[----:B------:R-:W-:-:S03]  /*22e0*/  @!P1 LEA.HI.X R13, R2, c[0x0][0x164], R3, 0x1, P0 ;  /* 0x00005900020d9a11 */ /* 0x000fc600000f0c03 */
[C---:B------:R-:W-:Y:S01]  /*22f0*/  IMAD R0, R34.reuse, c[0x0][0x19c], R0 ;  /* 0x0000670022007a24 */ /* 0x040fe200078e0200 */
[----:B------:R-:W-:Y:S01]  /*2300*/  IADD3 R4, P0, R29, R4, RZ ;  /* 0x000000041d047210 */ /* 0x000fe20007f1e0ff */
[----:B------:R-:W-:Y:S01]  /*2310*/  IMAD R6, R35, c[0x0][0x1a0], RZ ;  /* 0x0000680023067a24 */ /* 0x000fe200078e02ff */
[----:B------:R3:W-:Y:S01]  /*2320*/  @!P1 LDGSTS.E.BYPASS.LTC128B.128 [R208+0x3800], [R12.64] ;  /* 0x038000000cd09fae */ /* 0x0007e2000b901d56 */
[----:B------:R-:W-:Y:S01]  /*2330*/  IMAD.WIDE.U32 R2, R34, c[0x0][0x1a0], R40 ;  /* 0x0000680022027a25 */ /* 0x000fe200078e0028 */
[----:B------:R-:W-:-:S03]  /*2340*/  IADD3.X R5, R30, R5, R0, P0, !PT ;  /* 0x000000051e057210 */ /* 0x000fc600007fe400 */
[----:B------:R-:W-:Y:S01]  /*2350*/  IMAD R0, R34, c[0x0][0x1a4], R6 ;  /* 0x0000690022007a24 */ /* 0x000fe200078e0206 */
[----:B------:R-:W-:Y:S01]  /*2360*/  IADD3 R10, P0, R27, R2, RZ ;  /* 0x000000021b0a7210 */ /* 0x000fe20007f1e0ff */
[----:B------:R-:W-:Y:S02]  /*2370*/  IMAD R9, R135, -0x40, R52 ;  /* 0xffffffc087097824 */ /* 0x000fe400078e0234 */
[----:B------:R-:W-:Y:S01]  /*2380*/  IMAD.WIDE.U32 R40, R26, c[0x0][0x1b0], R4 ;  /* 0x00006c001a287a25 */ /* 0x000fe200078e0004 */
[----:B------:R-:W-:Y:S02]  /*2390*/  IADD3.X R11, R28, R3, R0, P0, !PT ;  /* 0x000000031c0b7210 */ /* 0x000fe400007fe400 */
[-C--:B------:R-:W-:Y:S01]  /*23a0*/  ISETP.GE.AND P5, PT, R34, R9.reuse, PT ;  /* 0x000000092200720c */ /* 0x080fe20003fa6270 */
[----:B------:R-:W-:Y:S01]  /*23b0*/  IMAD R0, R16, c[0x0][0x1b0], RZ ;  /* 0x00006c0010007a24 */ /* 0x000fe200078e02ff */
[-C--:B------:R-:W-:Y:S01]  /*23c0*/  ISETP.GE.AND P0, PT, R38, R9.reuse, PT ;  /* 0x000000092600720c */ /* 0x080fe20003f06270 */
[----:B------:R-:W-:Y:S01]  /*23d0*/  IMAD.MOV.U32 R144, RZ, RZ, R40 ;  /* 0x000000ffff907224 */ /* 0x000fe200078e0028 */
[CC--:B------:R-:W-:Y:S01]  /*23e0*/  ISETP.GE.AND P4, PT, R37.reuse, R9.reuse, PT ;  /* 0x000000092500720c */ /* 0x0c0fe20003f86270 */
[----:B------:R-:W-:Y:S01]  /*23f0*/  IMAD R2, R26, c[0x0][0x1b4], R0 ;  /* 0x00006d001a027a24 */ /* 0x000fe200078e0200 */
[-C--:B------:R-:W-:Y:S01]  /*2400*/  ISETP.GE.AND P2, PT, R37, R9.reuse, PT ;  /* 0x000000092500720c */ /* 0x080fe20003f46270 */
[----:B------:R-:W-:Y:S01]  /*2410*/  IMAD R0, R135, UR7, RZ ;  /* 0x0000000787007c24 */ /* 0x000fe2000f8e02ff */
[----:B------:R-:W-:Y:S01]  /*2420*/  ISETP.GE.AND P1, PT, R36, R9, PT ;  /* 0x000000092400720c */ /* 0x000fe20003f26270 */
[----:B------:R-:W-:Y:S01]  /*2430*/  IMAD.IADD R145, R41, 0x1, R2 ;  /* 0x0000000129917824 */ /* 0x000fe200078e0202 */
[----:B------:R-:W-:Y:S01]  /*2440*/  STL.64 [R1+0x58], R40 ;  /* 0x0000582801007387 */ /* 0x000fe20000100a00 */
[----:B------:R-:W-:-:S02]  /*2450*/  IMAD R0, R17, UR8, R0 ;  /* 0x0000000811007c24 */ /* 0x000fc4000f8e0200 */
[----:B------:R-:W-:Y:S01]  /*2460*/  IMAD.WIDE.U32 R2, R135, UR8, R144 ;  /* 0x0000000887027c25 */ /* 0x000fe2000f8e0090 */
[----:B------:R-:W-:Y:S03]  /*2470*/  STL.64 [R1+0x40], R144 ;  /* 0x0000409001007387 */ /* 0x000fe60000100a00 */
[----:B-1----:R-:W-:Y:S01]  /*2480*/  IMAD.MOV.U32 R15, RZ, RZ, c[0x0][0x198] ;  /* 0x00006600ff0f7624 */ /* 0x002fe200078e00ff */
[----:B------:R-:W-:Y:S01]  /*2490*/  @!P5 LEA R6, P3, R2, c[0x0][0x168], 0x1 ;  /* 0x00005a000206da11 */ /* 0x000fe200078608ff */
[----:B------:R-:W-:Y:S02]  /*24a0*/  IMAD.IADD R3, R3, 0x1, R0 ;  /* 0x0000000103037824 */ /* 0x000fe400078e0200 */
[----:B------:R-:W-:Y:S01]  /*24b0*/  IMAD.SHL.U32 R14, R20, 0x20, RZ ;  /* 0x00000020140e7824 */ /* 0x000fe200078e00ff */
[----:B------:R-:W-:Y:S01]  /*24c0*/  @!P0 LEA R0, P6, R15, R2, 0x4 ;  /* 0x000000020f008211 */ /* 0x000fe200078c20ff */
[----:B------:R-:W-:Y:S01]  /*24d0*/  IMAD.WIDE.U32 R10, R26, c[0x0][0x1b8], R10 ;  /* 0x00006e001a0a7a25 */ /* 0x000fe200078e000a */
[----:B------:R-:W-:-:S02]  /*24e0*/  @!P5 LEA.HI.X R7, R2, c[0x0][0x16c], R3, 0x1, P3 ;  /* 0x00005b000207da11 */ /* 0x000fc400018f0c03 */
[----:B------:R-:W-:Y:S01]  /*24f0*/  ISETP.GE.AND P3, PT, R36, R9, PT ;  /* 0x000000092400720c */ /* 0x000fe20003f66270 */
[----:B--2---:R-:W-:Y:S01]  /*2500*/  IMAD.U32 R19, RZ, RZ, UR4 ;  /* 0x00000004ff137e24 */ /* 0x004fe2000f8e00ff */
[----:B------:R-:W-:Y:S01]  /*2510*/  @!P0 LEA.HI.X R5, R15, R3, R20, 0x4, P6 ;  /* 0x000000030f058211 */ /* 0x000fe200030f2414 */
[----:B------:R1:W-:Y:S01]  /*2520*/  @!P5 LDGSTS.E.BYPASS.LTC128B.128 [R208+0x4000], [R6.64] ;  /* 0x0400000006d0dfae */ /* 0x0003e2000b901d56 */
[----:B------:R-:W-:Y:S02]  /*2530*/  @!P0 LEA R4, P6, R0, c[0x0][0x168], 0x1 ;  /* 0x00005a0000048a11 */ /* 0x000fe400078c08ff */
[----:B------:R-:W-:Y:S01]  /*2540*/  ISETP.GE.AND P5, PT, R38, R9, PT ;  /* 0x000000092600720c */ /* 0x000fe20003fa6270 */
[----:B------:R-:W-:Y:S01]  /*2550*/  STL.64 [R1+0x70], R10 ;  /* 0x0000700a01007387 */ /* 0x000fe20000100a00 */
[----:B------:R-:W-:Y:S01]  /*2560*/  @!P0 LEA.HI.X R5, R0, c[0x0][0x16c], R5, 0x1, P6 ;  /* 0x00005b0000058a11 */ /* 0x000fe200030f0c05 */
[----:B------:R-:W-:Y:S01]  /*2570*/  IMAD R0, R135, UR19, RZ ;  /* 0x0000001387007c24 */ /* 0x000fe2000f8e02ff */
[----:B------:R-:W-:-:S03]  /*2580*/  @!P4 IADD3 R8, P6, R2, UR10, RZ ;  /* 0x0000000a0208cc10 */ /* 0x000fc6000ffde0ff */
[----:B------:R2:W-:Y:S01]  /*2590*/  @!P0 LDGSTS.E.BYPASS.LTC128B.128 [R208+0x4800], [R4.64] ;  /* 0x0480000004d08fae */ /* 0x0005e2000b901d56 */
[----:B------:R-:W-:Y:S01]  /*25a0*/  @!P4 IADD3.X R14, R3, UR11, R14, P6, !PT ;  /* 0x0000000b030ecc10 */ /* 0x000fe2000b7fe40e */
[----:B------:R-:W-:Y:S01]  /*25b0*/  @!P3 IMAD.WIDE.U32 R2, R15, 0x30, R2 ;  /* 0x000000300f02b825 */ /* 0x000fe200078e0002 */
[----:B---3--:R-:W-:Y:S01]  /*25c0*/  @!P4 LEA R12, P0, R8, c[0x0][0x168], 0x1 ;  /* 0x00005a00080cca11 */ /* 0x008fe200078008ff */
[----:B------:R-:W-:Y:S01]  /*25d0*/  UIMAD.WIDE.U32 UR10, UR4, 0x20, URZ ;  /* 0x00000020040a78a5 */ /* 0x000fe2000f8e003f */
[----:B------:R-:W-:Y:S01]  /*25e0*/  ISETP.GE.AND P6, PT, R34, R9, PT ;  /* 0x000000092200720c */ /* 0x000fe20003fc6270 */
[----:B------:R-:W-:Y:S01]  /*25f0*/  IMAD R17, R17, UR20, R0 ;  /* 0x0000001411117c24 */ /* 0x000fe2000f8e0200 */
[----:B------:R-:W-:Y:S01]  /*2600*/  @!P4 LEA.HI.X R13, R8, c[0x0][0x16c], R14, 0x1, P0 ;  /* 0x00005b00080dca11 */ /* 0x000fe200000f0c0e */
[----:B------:R-:W-:Y:S01]  /*2610*/  IMAD R0, R16, c[0x0][0x1b8], RZ ;  /* 0x00006e0010007a24 */ /* 0x000fe200078e02ff */
[----:B------:R-:W-:Y:S01]  /*2620*/  @!P3 LEA R8, P0, R2, c[0x0][0x168], 0x1 ;  /* 0x00005a000208ba11 */ /* 0x000fe200078008ff */
[----:B------:R-:W-:-:S02]  /*2630*/  IMAD.U32 R16, RZ, RZ, UR4 ;  /* 0x00000004ff107e24 */ /* 0x000fc4000f8e00ff */
[----:B------:R3:W-:Y:S01]  /*2640*/  @!P4 LDGSTS.E.BYPASS.LTC128B.128 [R208+0x5000], [R12.64] ;  /* 0x050000000cd0cfae */ /* 0x0007e2000b901d56 */
[----:B------:R-:W-:-:S04]  /*2650*/  IMAD R0, R26, c[0x0][0x1bc], R0 ;  /* 0x00006f001a007a24 */ /* 0x000fc800078e0200 */
[----:B-1----:R-:W-:Y:S02]  /*2660*/  IMAD.IADD R7, R11, 0x1, R0 ;  /* 0x000000010b077824 */ /* 0x002fe400078e0200 */
[----:B------:R-:W-:-:S05]  /*2670*/  IMAD.MOV.U32 R6, RZ, RZ, R10 ;  /* 0x000000ffff067224 */ /* 0x000fca00078e000a */
[----:B------:R1:W-:Y:S01]  /*2680*/  STL.64 [R1+0x60], R6 ;  /* 0x0000600601007387 */ /* 0x0003e20000100a00 */
[----:B--2---:R-:W-:-:S03]  /*2690*/  @!P3 IMAD R4, R20, 0x30, RZ ;  /* 0x000000301404b824 */ /* 0x004fc600078e02ff */
[----:B------:R-:W-:Y:S01]  /*26a0*/  STL [R1+0x18], R249 ;  /* 0x000018f901007387 */ /* 0x000fe20000100800 */
[----:B------:R-:W-:-:S05]  /*26b0*/  @!P3 IMAD.IADD R4, R3, 0x1, R4 ;  /* 0x000000010304b824 */ /* 0x000fca00078e0204 */
[----:B------:R-:W-:Y:S02]  /*26c0*/  @!P3 LEA.HI.X R9, R2, c[0x0][0x16c], R4, 0x1, P0 ;  /* 0x00005b000209ba11 */ /* 0x000fe400000f0c04 */
[----:B------:R-:W-:-:S03]  /*26d0*/  LEA.HI R4, R32, R141, RZ, 0x4 ;  /* 0x0000008d20047211 */ /* 0x000fc600078f20ff */
[----:B------:R2:W-:Y:S01]  /*26e0*/  @!P3 LDGSTS.E.BYPASS.LTC128B.128 [R208+0x5800], [R8.64] ;  /* 0x0580000008d0bfae */ /* 0x0005e2000b901d56 */
[C---:B------:R-:W-:Y:S02]  /*26f0*/  LOP3.LUT R2, R4.reuse, 0xfffffff0, RZ, 0xc0, !PT ;  /* 0xfffffff004027812 */ /* 0x040fe400078ec0ff */
[----:B------:R-:W-:Y:S01]  /*2700*/  SHF.R.S32.HI R5, RZ, 0x4, R4 ;  /* 0x00000004ff057819 */ /* 0x000fe20000011404 */
[----:B------:R-:W0:Y:S02]  /*2710*/  LDGDEPBAR ;  /* 0x00000000000079af */ /* 0x000e240000000000 */
[----:B------:R-:W-:Y:S01]  /*2720*/  IMAD.IADD R0, R141, 0x1, -R2 ;  /* 0x000000018d007824 */ /* 0x000fe200078e0a02 */
[----:B------:R-:W-:Y:S01]  /*2730*/  LEA.HI R4, R4, R5, RZ, 0x1 ;  /* 0x0000000504047211 */ /* 0x000fe200078f08ff */
[----:B------:R-:W-:-:S03]  /*2740*/  IMAD.WIDE.U32 R2, R135, UR20, R6 ;  /* 0x0000001487027c25 */ /* 0x000fc6000f8e0006 */
[----:B------:R-:W-:Y:S01]  /*2750*/  SHF.R.S32.HI R18, RZ, 0x1f, R0 ;  /* 0x0000001fff127819 */ /* 0x000fe20000011400 */
[----:B-1----:R-:W-:Y:S01]  /*2760*/  IMAD.SHL.U32 R7, R31, 0x40, RZ ;  /* 0x000000401f077824 */ /* 0x002fe200078e00ff */
[----:B------:R-:W-:Y:S01]  /*2770*/  @!P6 LEA R14, P0, R2, c[0x0][0x170], 0x1 ;  /* 0x00005c00020eea11 */ /* 0x000fe200078008ff */
[----:B------:R-:W-:Y:S01]  /*2780*/  IMAD.IADD R3, R3, 0x1, R17 ;  /* 0x0000000103037824 */ /* 0x000fe200078e0211 */
[----:B------:R-:W-:Y:S01]  /*2790*/  LEA.HI R18, R18, R0, RZ, 0x3 ;  /* 0x0000000012127211 */ /* 0x000fe200078f18ff */
[----:B------:R-:W-:Y:S01]  /*27a0*/  IMAD.SHL.U32 R6, R34, 0x8, RZ ;  /* 0x0000000822067824 */ /* 0x000fe200078e00ff */
[----:B------:R-:W-:Y:S01]  /*27b0*/  LOP3.LUT R11, R4, 0xfffffffe, RZ, 0xc0, !PT ;  /* 0xfffffffe040b7812 */ /* 0x000fe200078ec0ff */
[----:B------:R-:W-:Y:S01]  /*27c0*/  IMAD.SHL.U32 R141, R141, 0x2, RZ ;  /* 0x000000028d8d7824 */ /* 0x000fe200078e00ff */
[----:B------:R-:W-:Y:S02]  /*27d0*/  LOP3.LUT R4, R7, 0x1c0, RZ, 0xc0, !PT ;  /* 0x000001c007047812 */ /* 0x000fe400078ec0ff */
[----:B------:R-:W-:-:S02]  /*27e0*/  @!P6 LEA.HI.X R15, R2, c[0x0][0x174], R3, 0x1, P0 ;  /* 0x00005d00020fea11 */ /* 0x000fc400000f0c03 */
[----:B------:R-:W-:Y:S02]  /*27f0*/  @!P5 LEA R16, P0, R16, R2, 0x4 ;  /* 0x000000021010d211 */ /* 0x000fe400078020ff */
[----:B------:R-:W-:Y:S02]  /*2800*/  LOP3.LUT R7, R18, 0xfffffff8, RZ, 0xc0, !PT ;  /* 0xfffffff812077812 */ /* 0x000fe400078ec0ff */
[----:B------:R-:W-:Y:S01]  /*2810*/  LOP3.LUT R10, R4, 0x8, R6, 0xf8, !PT ;  /* 0x00000008040a7812 */ /* 0x000fe200078ef806 */
[----:B------:R-:W-:-:S04]  /*2820*/  DEPBAR.LE SB0, 0x0 ;  /* 0x000080000000791a */ /* 0x000fc80000000000 */
[----:B------:R-:W-:Y:S01]  /*2830*/  @!P5 LEA.HI.X R19, R19, R3, R245, 0x4, P0 ;  /* 0x000000031313d211 */ /* 0x000fe200000f24f5 */
[----:B------:R-:W-:Y:S01]  /*2840*/  IMAD.IADD R20, R0, 0x1, -R7 ;  /* 0x0000000100147824 */ /* 0x000fe200078e0a07 */
[----:B------:R-:W-:Y:S01]  /*2850*/  SHF.R.U32.HI R6, RZ, 0x3, R4 ;  /* 0x00000003ff067819 */ /* 0x000fe20000011604 */
[----:B------:R-:W-:Y:S01]  /*2860*/  IMAD.U32 R7, RZ, RZ, UR4 ;  /* 0x00000004ff077e24 */ /* 0x000fe2000f8e00ff */
[----:B------:R-:W-:Y:S01]  /*2870*/  BAR.SYNC.DEFER_BLOCKING 0x0 ;  /* 0x0000000000007b1d */ /* 0x000fe20000010000 */
[----:B------:R-:W-:Y:S01]  /*2880*/  @!P2 IADD3 R17, P0, R2, UR10, RZ ;  /* 0x0000000a0211ac10 */ /* 0x000fe2000ff1e0ff */
[----:B------:R-:W-:Y:S01]  /*2890*/  IMAD.IADD R4, R5, 0x1, -R11 ;  /* 0x0000000105047824 */ /* 0x000fe200078e0a0b */
[----:B------:R-:W-:Y:S01]  /*28a0*/  LOP3.LUT R0, R10, R6, RZ, 0x3c, !PT ;  /* 0x000000060a007212 */ /* 0x000fe200078e3cff */
[----:B------:R-:W-:Y:S01]  /*28b0*/  IMAD.SHL.U32 R5, R20, 0x40, RZ ;  /* 0x0000004014057824 */ /* 0x000fe200078e00ff */
[----:B------:R-:W-:Y:S01]  /*28c0*/  @!P2 IADD3.X R11, R3, UR11, R21, P0, !PT ;  /* 0x0000000b030bac10 */ /* 0x000fe200087fe415 */
[----:B------:R-:W-:Y:S01]  /*28d0*/  @!P1 IMAD.WIDE.U32 R2, R7, 0x30, R2 ;  /* 0x0000003007029825 */ /* 0x000fe200078e0002 */
[----:B------:R-:W-:-:S02]  /*28e0*/  @!P5 LEA R6, P0, R16, c[0x0][0x170], 0x1 ;  /* 0x00005c001006da11 */ /* 0x000fc400078008ff */
[----:B------:R-:W-:Y:S01]  /*28f0*/  LOP3.LUT R252, R141, 0x6, RZ, 0xc0, !PT ;  /* 0x000000068dfc7812 */ /* 0x000fe200078ec0ff */
[----:B--2---:R-:W-:Y:S01]  /*2900*/  @!P1 IMAD R9, R245, 0x30, RZ ;  /* 0x00000030f5099824 */ /* 0x004fe200078e02ff */
[----:B------:R-:W-:Y:S01]  /*2910*/  @!P5 LEA.HI.X R7, R16, c[0x0][0x174], R19, 0x1, P0 ;  /* 0x00005d001007da11 */ /* 0x000fe200000f0c13 */
[C---:B------:R-:W-:Y:S02]  /*2920*/  IMAD R0, R4.reuse, 0x200, R0 ;  /* 0x0000020004007824 */ /* 0x040fe400078e0200 */
[----:B------:R-:W-:Y:S01]  /*2930*/  IMAD.SHL.U32 R8, R4, 0x8, RZ ;  /* 0x0000000804087824 */ /* 0x000fe200078e00ff */
[----:B------:R-:W-:Y:S01]  /*2940*/  LOP3.LUT R4, R5, 0x1c0, RZ, 0xc0, !PT ;  /* 0x000001c005047812 */ /* 0x000fe200078ec0ff */
[----:B------:R-:W-:Y:S02]  /*2950*/  @!P1 IMAD.IADD R9, R3, 0x1, R9 ;  /* 0x0000000103099824 */ /* 0x000fe400078e0209 */
[----:B------:R-:W-:Y:S01]  /*2960*/  IMAD.SHL.U32 R3, R18, 0x40, RZ ;  /* 0x0000004012037824 */ /* 0x000fe200078e00ff */
[----:B------:R-:W-:Y:S01]  /*2970*/  LOP3.LUT R10, R4, 0x8, R8, 0xf8, !PT ;  /* 0x00000008040a7812 */ /* 0x000fe200078ef808 */
[----:B------:R-:W-:Y:S01]  /*2980*/  IMAD.SHL.U32 R184, R0, 0x2, RZ ;  /* 0x0000000200b87824 */ /* 0x000fe200078e00ff */
[----:B------:R-:W-:Y:S01]  /*2990*/  SHF.R.U32.HI R5, RZ, 0x3, R4 ;  /* 0x00000003ff057819 */ /* 0x000fe20000011604 */
[----:B------:R-:W-:Y:S01]  /*29a0*/  IMAD.MOV.U32 R0, RZ, RZ, 0x20 ;  /* 0x00000020ff007424 */ /* 0x000fe200078e00ff */
[----:B------:R-:W-:Y:S01]  /*29b0*/  @!P1 LEA R8, P0, R2, c[0x0][0x170], 0x1 ;  /* 0x00005c0002089a11 */ /* 0x000fe200078008ff */
[----:B------:R-:W-:Y:S01]  /*29c0*/  @P6 STS.128 [R208+0x6000], RZ ;  /* 0x006000ffd0006388 */ /* 0x000fe20000000c00 */
[----:B------:R-:W-:-:S02]  /*29d0*/  LOP3.LUT R133, R3, 0xfffffe00, RZ, 0xc0, !PT ;  /* 0xfffffe0003857812 */ /* 0x000fc400078ec0ff */
[----:B------:R-:W-:Y:S01]  /*29e0*/  LOP3.LUT R134, R10, R5, RZ, 0x3c, !PT ;  /* 0x000000050a867212 */ /* 0x000fe200078e3cff */
[----:B------:R-:W-:Y:S01]  /*29f0*/  @!PT LDS RZ, [RZ] ;  /* 0x00000000fffff984 */ /* 0x000fe20000000800 */
[----:B------:R-:W-:Y:S01]  /*2a00*/  @!PT LDS RZ, [RZ] ;  /* 0x00000000fffff984 */ /* 0x000fe20000000800 */
[----:B------:R-:W-:Y:S01]  /*2a10*/  @!PT LDS RZ, [RZ] ;  /* 0x00000000fffff984 */ /* 0x000fe20000000800 */
[----:B------:R3:W-:Y:S01]  /*2a20*/  @!P6 LDGSTS.E.BYPASS.LTC128B.128 [R208+0x6000], [R14.64] ;  /* 0x060000000ed0efae */ /* 0x0007e2000b901d56 */
[----:B------:R-:W-:Y:S01]  /*2a30*/  @!P1 LEA.HI.X R9, R2, c[0x0][0x174], R9, 0x1, P0 ;  /* 0x00005d0002099a11 */ /* 0x000fe200000f0c09 */
[----:B------:R-:W-:Y:S01]  /*2a40*/  IMAD R2, R55, 0x400, R133 ;  /* 0x0000040037027824 */ /* 0x000fe200078e0285 */
[C---:B------:R-:W-:Y:S01]  /*2a50*/  @!P2 LEA R4, P3, R17.reuse, c[0x0][0x170], 0x1 ;  /* 0x00005c001104aa11 */ /* 0x040fe200078608ff */
[----:B------:R-:W-:Y:S01]  /*2a60*/  @P5 STS.128 [R208+0x6800], RZ ;  /* 0x006800ffd0005388 */ /* 0x000fe20000000c00 */
[----:B------:R-:W-:Y:S01]  /*2a70*/  IADD3 R44, R184, 0x4000, RZ ;  /* 0x00004000b82c7810 */ /* 0x000fe20007ffe0ff */
[----:B------:R-:W-:Y:S01]  /*2a80*/  IMAD.IADD R2, R134, 0x1, R2 ;  /* 0x0000000186027824 */ /* 0x000fe200078e0202 */
[----:B------:R-:W-:Y:S01]  /*2a90*/  @!P2 LEA.HI.X R5, R17, c[0x0][0x174], R11, 0x1, P3 ;  /* 0x00005d001105aa11 */ /* 0x000fe200018f0c0b */
[----:B------:R-:W-:Y:S01]  /*2aa0*/  @!PT LDS RZ, [RZ] ;  /* 0x00000000fffff984 */ /* 0x000fe20000000800 */
[----:B------:R-:W-:Y:S01]  /*2ab0*/  @!PT LDS RZ, [RZ] ;  /* 0x00000000fffff984 */ /* 0x000fe20000000800 */
[----:B------:R-:W-:Y:S01]  /*2ac0*/  @!PT LDS RZ, [RZ] ;  /* 0x00000000fffff984 */ /* 0x000fe20000000800 */
[----:B------:R1:W-:Y:S01]  /*2ad0*/  @!P5 LDGSTS.E.BYPASS.LTC128B.128 [R208+0x6800], [R6.64] ;  /* 0x0680000006d0dfae */ /* 0x0003e2000b901d56 */
[----:B------:R-:W-:Y:S01]  /*2ae0*/  IADD3 R195, R184, 0x4040, RZ ;  /* 0x00004040b8c37810 */ /* 0x000fe20007ffe0ff */
[----:B------:R-:W-:-:S02]  /*2af0*/  IMAD.SHL.U32 R191, R2, 0x2, RZ ;  /* 0x0000000202bf7824 */ /* 0x000fc400078e00ff */
[----:B------:R-:W-:Y:S01]  /*2b00*/  @P2 STS.128 [R208+0x7000], RZ ;  /* 0x007000ffd0002388 */ /* 0x000fe20000000c00 */
[----:B------:R-:W-:-:S03]  /*2b10*/  IMAD.MOV.U32 R2, RZ, RZ, 0x10 ;  /* 0x00000010ff027424 */ /* 0x000fc600078e00ff */
        /* <DEDUP_REMOVED lines=9> */
[----:B------:R-:W-:-:S03]  /*2bb0*/  R2P PR, R20, 0x6 ;  /* 0x0000000614007804 */ /* 0x000fc60000000000 */
[----:B---3--:R-:W-:Y:S02]  /*2bc0*/  LDSM.16.M88.4 R12, [R191] ;  /* 0x00000000bf0c783b */ /* 0x008fe40000000200 */
[----:B------:R-:W-:Y:S02]  /*2bd0*/  SEL R2, R2, 0xfffffff0, !P1 ;  /* 0xfffffff002027807 */ /* 0x000fe40004800000 */
[----:B------:R-:W3:Y:S01]  /*2be0*/  LDSM.16.M88.4 R16, [R184+0x4800] ;  /* 0x00480000b810783b */ /* 0x000ee20000000200 */
[----:B------:R-:W-:Y:S02]  /*2bf0*/  SEL R3, R0, 0xffffffe0, !P2 ;  /* 0xffffffe000037807 */ /* 0x000fe40005000000 */
[----:B------:R-:W-:Y:S01]  /*2c00*/  R2P PR, R31, 0x6 ;  /* 0x000000061f007804 */ /* 0x000fe20000000000 */
[----:B------:R-:W-:Y:S01]  /*2c10*/  LDSM.16.M88.4 R40, [R184+0x5000] ;  /* 0x00500000b828783b */ /* 0x000fe20000000200 */
[--C-:B------:R-:W-:Y:S02]  /*2c20*/  IMAD R194, R2, 0x2, R191.reuse ;  /* 0x0000000202c27824 */ /* 0x100fe400078e02bf */
[----:B------:R-:W-:Y:S01]  /*2c30*/  IMAD R192, R3, 0x2, R191 ;  /* 0x0000000203c07824 */ /* 0x000fe200078e02bf */
[----:B------:R-:W-:Y:S01]  /*2c40*/  LDSM.16.M88.4 R36, [R184+0x5800] ;  /* 0x00580000b824783b */ /* 0x000fe20000000200 */
[----:B------:R-:W-:-:S02]  /*2c50*/  SEL R0, R0, 0xffffffe0, !P1 ;  /* 0xffffffe000007807 */ /* 0x000fc40004800000 */
[----:B------:R-:W-:Y:S01]  /*2c60*/  IMAD R193, R2, 0x2, R192 ;  /* 0x0000000202c17824 */ /* 0x000fe200078e02c0 */
[----:B-1----:R-:W1:Y:S02]  /*2c70*/  LDSM.16.M88.4 R4, [R191+0x2000] ;  /* 0x00200000bf04783b */ /* 0x002e640000000200 */
[----:B------:R-:W-:Y:S02]  /*2c80*/  IMAD.IADD R190, R184, 0x1, R0 ;  /* 0x00000001b8be7824 */ /* 0x000fe400078e0200 */
[----:B------:R-:W-:Y:S01]  /*2c90*/  @P2 IADD3 R195, R44, -0x40, RZ ;  /* 0xffffffc02cc32810 */ /* 0x000fe20007ffe0ff */
[----:B------:R-:W0:Y:S03]  /*2ca0*/  LDGDEPBAR ;  /* 0x00000000000079af */ /* 0x000e260000000000 */
[----:B------:R-:W-:Y:S01]  /*2cb0*/  IADD3 R198, R195, 0x800, RZ ;  /* 0x00000800c3c67810 */ /* 0x000fe20007ffe0ff */
[----:B--2---:R-:W2:Y:S01]  /*2cc0*/  LDSM.16.M88.4 R8, [R184+0x4000] ;  /* 0x00400000b808783b */ /* 0x004ea20000000200 */
[----:B------:R-:W-:Y:S01]  /*2cd0*/  IMAD.IADD R189, R0, 0x1, R195 ;  /* 0x0000000100bd7824 */ /* 0x000fe200078e02c3 */
[----:B------:R-:W-:-:S02]  /*2ce0*/  SHF.R.S32.HI R0, RZ, 0x1f, R54 ;  /* 0x0000001fff007819 */ /* 0x000fc40000011436 */
[----:B------:R-:W-:Y:S01]  /*2cf0*/  LDSM.16.M88.4 R28, [R190+0x4000] ;  /* 0x00400000be1c783b */ /* 0x000fe20000000200 */
[C---:B------:R-:W-:Y:S02]  /*2d00*/  IADD3 R197, R195.reuse, 0x1000, RZ ;  /* 0x00001000c3c57810 */ /* 0x040fe40007ffe0ff */
[----:B------:R-:W-:Y:S01]  /*2d10*/  IADD3 R196, R195, 0x1800, RZ ;  /* 0x00001800c3c47810 */ /* 0x000fe20007ffe0ff */
[----:B----4-:R-:W-:Y:S04]  /*2d20*/  LDSM.16.M88.4 R24, [R190+0x4800] ;  /* 0x00480000be18783b */ /* 0x010fe80000000200 */
[----:B-----5:R-:W-:Y:S04]  /*2d30*/  LDSM.16.M88.4 R20, [R190+0x5000] ;  /* 0x00500000be14783b */ /* 0x020fe80000000200 */
[----:B------:R-:W-:Y:S01]  /*2d40*/  LDSM.16.M88.4 R32, [R190+0x5800] ;  /* 0x00580000be20783b */ /* 0x000fe20000000200 */
[C---:B---3--:R-:W-:Y:S03]  /*2d50*/  HMMA.16816.F32 R104, R12.reuse, R16, RZ ;  /* 0x000000100c68723c */ /* 0x048fe600000018ff */
[----:B------:R-:W-:Y:S04]  /*2d60*/  LDSM.16.M88.4 R44, [R195] ;  /* 0x00000000c32c783b */ /* 0x000fe80000000200 */
[----:B------:R-:W-:Y:S01]  /*2d70*/  LDSM.16.M88.4 R124, [R195+0x1000] ;  /* 0x00100000c37c783b */ /* 0x000fe20000000200 */
[----:B------:R-:W-:Y:S03]  /*2d80*/  HMMA.16816.F32 R116, R12, R18, RZ ;  /* 0x000000120c74723c */ /* 0x000fe600000018ff */
[----:B------:R-:W-:Y:S04]  /*2d90*/  LDSM.16.M88.4 R92, [R195+0x800] ;  /* 0x00080000c35c783b */ /* 0x000fe80000000200 */
[----:B------:R-:W-:Y:S01]  /*2da0*/  LDSM.16.M88.4 R128, [R195+0x1800] ;  /* 0x00180000c380783b */ /* 0x000fe20000000200 */
[----:B-1----:R-:W-:Y:S08]  /*2db0*/  HMMA.16816.F32 R56, R4, R16, RZ ;  /* 0x000000100438723c */ /* 0x002ff000000018ff */
[-C--:B--2---:R-:W-:Y:S08]  /*2dc0*/  HMMA.16816.F32 R112, R12, R8.reuse, RZ ;  /* 0x000000080c70723c */ /* 0x084ff000000018ff */
[C---:B------:R-:W-:Y:S08]  /*2dd0*/  HMMA.16816.F32 R48, R4.reuse, R8, RZ ;  /* 0x000000080430723c */ /* 0x040ff000000018ff */
[-C--:B------:R-:W-:Y:S08]  /*2de0*/  HMMA.16816.F32 R68, R4, R10.reuse, RZ ;  /* 0x0000000a0444723c */ /* 0x080ff000000018ff */
[----:B------:R-:W-:Y:S01]  /*2df0*/  HMMA.16816.F32 R120, R12, R10, RZ ;  /* 0x0000000a0c78723c */ /* 0x000fe200000018ff */
[----:B------:R-:W1:Y:S07]  /*2e00*/  LDSM.16.M88.4 R8, [R194+0x2000] ;  /* 0x00200000c208783b */ /* 0x000e6e0000000200 */
[C---:B------:R-:W-:Y:S08]  /*2e10*/  HMMA.16816.F32 R60, R4.reuse, R40, RZ ;  /* 0x00000028043c723c */ /* 0x040ff000000018ff */
[C---:B------:R-:W-:Y:S08]  /*2e20*/  HMMA.16816.F32 R64, R4.reuse, R36, RZ ;  /* 0x000000240440723c */ /* 0x040ff000000018ff */
[C---:B------:R-:W-:Y:S01]  /*2e30*/  HMMA.16816.F32 R72, R4.reuse, R18, RZ ;  /* 0x000000120448723c */ /* 0x040fe200000018ff */
[----:B------:R-:W-:Y:S07]  /*2e40*/  LDSM.16.M88.4 R16, [R192+0x2000] ;  /* 0x00200000c010783b */ /* 0x000fee0000000200 */
[C---:B------:R-:W-:Y:S08]  /*2e50*/  HMMA.16816.F32 R84, R4.reuse, R42, RZ ;  /* 0x0000002a0454723c */ /* 0x040ff000000018ff */
[----:B------:R-:W-:Y:S01]  /*2e60*/  HMMA.16816.F32 R76, R4, R38, RZ ;  /* 0x00000026044c723c */ /* 0x000fe200000018ff */
[----:B------:R-:W2:Y:S07]  /*2e70*/  LDSM.16.M88.4 R4, [R194] ;  /* 0x00000000c204783b */ /* 0x000eae0000000200 */
[C---:B------:R-:W-:Y:S08]  /*2e80*/  HMMA.16816.F32 R100, R12.reuse, R40, RZ ;  /* 0x000000280c64723c */ /* 0x040ff000000018ff */
[C---:B------:R-:W-:Y:S08]  /*2e90*/  HMMA.16816.F32 R108, R12.reuse, R42, RZ ;  /* 0x0000002a0c6c723c */ /* 0x040ff000000018ff */
[C---:B------:R-:W-:Y:S08]  /*2ea0*/  HMMA.16816.F32 R96, R12.reuse, R36, RZ ;  /* 0x000000240c60723c */ /* 0x040ff000000018ff */
[----:B------:R-:W-:Y:S01]  /*2eb0*/  HMMA.16816.F32 R88, R12, R38, RZ ;  /* 0x000000260c58723c */ /* 0x000fe200000018ff */
[----:B------:R-:W3:Y:S07]  /*2ec0*/  LDSM.16.M88.4 R12, [R192] ;  /* 0x00000000c00c783b */ /* 0x000eee0000000200 */
[C---:B-1----:R-:W-:Y:S08]  /*2ed0*/  HMMA.16816.F32 R80, R8.reuse, R28, R48 ;  /* 0x0000001c0850723c */ /* 0x042ff00000001830 */
[----:B------:R-:W-:Y:S08]  /*2ee0*/  HMMA.16816.F32 R48, R8, R26, R72 ;  /* 0x0000001a0830723c */ /* 0x000ff00000001848 */
[----:B--2---:R-:W-:Y:S08]  /*2ef0*/  HMMA.16816.F32 R72, R4, R28, R112 ;  /* 0x0000001c0448723c */ /* 0x004ff00000001870 */
[C---:B------:R-:W-:Y:S08]  /*2f00*/  HMMA.16816.F32 R40, R8.reuse, R20, R60 ;  /* 0x000000140828723c */ /* 0x040ff0000000183c */
[C---:B------:R-:W-:Y:S08]  /*2f10*/  HMMA.16816.F32 R36, R8.reuse, R32, R64 ;  /* 0x000000200824723c */ /* 0x040ff00000001840 */
[C---:B------:R-:W-:Y:S08]  /*2f20*/  HMMA.16816.F32 R60, R8.reuse, R30, R68 ;  /* 0x0000001e083c723c */ /* 0x040ff00000001844 */
[C---:B------:R-:W-:Y:S08]  /*2f30*/  HMMA.16816.F32 R56, R8.reuse, R24, R56 ;  /* 0x000000180838723c */ /* 0x040ff00000001838 */
[C---:B------:R-:W-:Y:S08]  /*2f40*/  HMMA.16816.F32 R68, R8.reuse, R22, R84 ;  /* 0x000000160844723c */ /* 0x040ff00000001854 */
[----:B------:R-:W-:Y:S01]  /*2f50*/  HMMA.16816.F32 R64, R8, R34, R76 ;  /* 0x000000220840723c */ /* 0x000fe2000000184c */
[----:B------:R-:W-:Y:S07]  /*2f60*/  LDSM.16.M88.4 R8, [R193] ;  /* 0x00000000c108783b */ /* 0x000fee0000000200 */
[C---:B------:R-:W-:Y:S08]  /*2f70*/  HMMA.16816.F32 R76, R4.reuse, R24, R104 ;  /* 0x00000018044c723c */ /* 0x040ff00000001868 */
[C---:B------:R-:W-:Y:S01]  /*2f80*/  HMMA.16816.F32 R116, R4.reuse, R26, R116 ;  /* 0x0000001a0474723c */ /* 0x040fe20000001874 */
[----:B------:R-:W1:Y:S07]  /*2f90*/  LDSM.16.M88.4 R24, [R189] ;  /* 0x00000000bd18783b */ /* 0x000e6e0000000200 */
[C---:B------:R-:W-:Y:S08]  /*2fa0*/  HMMA.16816.F32 R28, R4.reuse, R30, R120 ;  /* 0x0000001e041c723c */ /* 0x040ff00000001878 */
[C---:B------:R-:W-:Y:S08]  /*2fb0*/  HMMA.16816.F32 R104, R4.reuse, R20, R100 ;  /* 0x000000140468723c */ /* 0x040ff00000001864 */
[----:B------:R-:W-:Y:S08]  /*2fc0*/  HMMA.16816.F32 R108, R4, R22, R108 ;  /* 0x00000016046c723c */ /* 0x000ff0000000186c */
[----:B---3--:R-:W-:Y:S07]  /*2fd0*/  HMMA.16816.F32 R20, R12, R44, R72 ;  /* 0x0000002c0c14723c */ /* 0x008fee0000001848 */
[----:B------:R-:W-:Y:S01]  /*2fe0*/  IMAD.MOV.U32 R75, RZ, RZ, R135 ;  /* 0x000000ffff4b7224 */ /* 0x000fe200078e0087 */
[----:B------:R-:W-:Y:S08]  /*2ff0*/  HMMA.16816.F32 R120, R4, R34, R88 ;  /* 0x000000220478723c */ /* 0x000ff00000001858 */
[----:B------:R-:W-:Y:S08]  /*3000*/  HMMA.16816.F32 R88, R16, R124, R40 ;  /* 0x0000007c1058723c */ /* 0x000ff00000001828 */
        /* <DEDUP_REMOVED lines=8> */
[----:B------:R-:W-:Y:S07]  /*3090*/  HMMA.16816.F32 R100, R16, R130, R64 ;  /* 0x000000821064723c */ /* 0x000fee0000001840 */
[----:B------:R-:W-:Y:S01]  /*30a0*/  LEA.HI R16, R0, R54, RZ, 0x2 ;  /* 0x0000003600107211 */ /* 0x000fe200078f10ff */
[----:B------:R-:W-:Y:S01]  /*30b0*/  IMAD R0, R55, 0x10, R142 ;  /* 0x0000001037007824 */ /* 0x000fe200078e028e */
[----:B------:R-:W-:Y:S01]  /*30c0*/  IADD3 R17, R52, 0x1, -R53 ;  /* 0x0000000134117810 */ /* 0x000fe20007ffe835 */
[----:B------:R-:W-:Y:S01]  /*30d0*/  HMMA.16816.F32 R36, R12, R46, R28 ;  /* 0x0000002e0c24723c */ /* 0x000fe2000000181c */
[----:B------:R-:W-:-:S02]  /*30e0*/  SHF.R.S32.HI R146, RZ, 0x2, R16 ;  /* 0x00000002ff927819 */ /* 0x000fc40000011410 */
[----:B------:R-:W-:-:S03]  /*30f0*/  IADD3 R16, R52, -c[0x0][0x2e4], -R53 ;  /* 0x8000b90034107a10 */ /* 0x000fc60007ffe835 */
[----:B------:R-:W-:Y:S01]  /*3100*/  IMAD.IADD R0, R146, 0x1, R0 ;  /* 0x0000000192007824 */ /* 0x000fe200078e0200 */
[----:B------:R-:W-:Y:S01]  /*3110*/  IADD3 R28, R17, c[0x0][0x2e8], RZ ;  /* 0x0000ba00111c7a10 */ /* 0x000fe20007ffe0ff */
[----:B-1----:R-:W-:Y:S01]  /*3120*/  HMMA.16816.F32 R48, R8, R24, R20 ;  /* 0x000000180830723c */ /* 0x002fe20000001814 */
[----:B------:R-:W-:Y:S01]  /*3130*/  STL [R1+0x9c], R146 ;  /* 0x00009c9201007387 */ /* 0x000fe20000100800 */
[--C-:B------:R-:W-:Y:S01]  /*3140*/  IMAD.IADD R34, R16, 0x1, R0.reuse ;  /* 0x0000000110227824 */ /* 0x100fe200078e0200 */
[----:B------:R-:W-:Y:S01]  /*3150*/  IADD3 R18, R0, 0x8, RZ ;  /* 0x0000000800127810 */ /* 0x000fe20007ffe0ff */
[----:B------:R-:W-:Y:S01]  /*3160*/  IMAD.IADD R19, R28, 0x1, R0 ;  /* 0x000000011c137824 */ /* 0x000fe200078e0200 */
[C---:B------:R-:W-:Y:S02]  /*3170*/  IADD3 R17, R0.reuse, 0x40, RZ ;  /* 0x0000004000117810 */ /* 0x040fe40007ffe0ff */
[----:B------:R-:W-:Y:S01]  /*3180*/  IADD3 R0, R0, 0x48, RZ ;  /* 0x0000004800007810 */ /* 0x000fe20007ffe0ff */
[----:B------:R-:W-:Y:S01]  /*3190*/  HMMA.16816.F32 R56, R12, R92, R76 ;  /* 0x0000005c0c38723c */ /* 0x000fe2000000184c */
[C---:B------:R-:W-:Y:S01]  /*31a0*/  IMAD.IADD R33, R16.reuse, 0x1, R18 ;  /* 0x0000000110217824 */ /* 0x040fe200078e0212 */
[----:B------:R-:W-:Y:S01]  /*31b0*/  IMNMX R206, R19, R52, PT ;  /* 0x0000003413ce7217 */ /* 0x000fe20003800200 */
[C-C-:B------:R-:W-:Y:S01]  /*31c0*/  IMAD.IADD R32, R16.reuse, 0x1, R17.reuse ;  /* 0x0000000110207824 */ /* 0x140fe200078e0211 */
[----:B------:R-:W-:Y:S01]  /*31d0*/  IMNMX R202, RZ, R34, !PT ;  /* 0x00000022ffca7217 */ /* 0x000fe20007800200 */
[----:B------:R-:W-:Y:S01]  /*31e0*/  IMAD.IADD R20, R16, 0x1, R0 ;  /* 0x0000000110147824 */ /* 0x000fe200078e0200 */
[----:B------:R-:W-:Y:S01]  /*31f0*/  IMNMX R201, RZ, R33, !PT ;  /* 0x00000021ffc97217 */ /* 0x000fe20007800200 */
[C---:B------:R-:W-:Y:S01]  /*3200*/  IMAD.IADD R18, R28.reuse, 0x1, R18 ;  /* 0x000000011c127824 */ /* 0x040fe200078e0212 */
[----:B--2---:R-:W-:Y:S01]  /*3210*/  HMMA.16816.F32 R40, R4, R26, R40 ;  /* 0x0000001a0428723c */ /* 0x004fe20000001828 */
[C---:B------:R-:W-:Y:S01]  /*3220*/  IMAD.IADD R17, R28.reuse, 0x1, R17 ;  /* 0x000000011c117824 */ /* 0x040fe200078e0211 */
[----:B------:R-:W-:Y:S01]  /*3230*/  IMNMX R199, RZ, R20, !PT ;  /* 0x00000014ffc77217 */ /* 0x000fe20007800200 */
[----:B------:R-:W-:Y:S01]  /*3240*/  IMAD.IADD R16, R28, 0x1, R0 ;  /* 0x000000011c107824 */ /* 0x000fe200078e0200 */
[----:B------:R-:W1:Y:S01]  /*3250*/  LDSM.16.M88.4 R20, [R189+0x800] ;  /* 0x00080000bd14783b */ /* 0x000e620000000200 */
[----:B------:R-:W-:Y:S01]  /*3260*/  IMAD R0, R135, 0x40, R252 ;  /* 0x0000004087007824 */ /* 0x000fe200078e02fc */
[----:B------:R-:W-:-:S02]  /*3270*/  IMNMX R205, R18, R52, PT ;  /* 0x0000003412cd7217 */ /* 0x000fc40003800200 */
[----:B------:R-:W-:Y:S01]  /*3280*/  HMMA.16816.F32 R28, R4, R24, R80 ;  /* 0x00000018041c723c */ /* 0x000fe20000001850 */
[----:B------:R-:W-:Y:S02]  /*3290*/  IMNMX R203, R16, R52, PT ;  /* 0x0000003410cb7217 */ /* 0x000fe40003800200 */
[C---:B------:R-:W-:Y:S02]  /*32a0*/  IADD3 R16, R0.reuse, 0x1, RZ ;  /* 0x0000000100107810 */ /* 0x040fe40007ffe0ff */
[-C--:B------:R-:W-:Y:S02]  /*32b0*/  ISETP.GE.AND P6, PT, R0, R206.reuse, PT ;  /* 0x000000ce0000720c */ /* 0x080fe40003fc6270 */
[C---:B------:R-:W-:Y:S01]  /*32c0*/  ISETP.GE.AND P5, PT, R16.reuse, R206, PT ;  /* 0x000000ce1000720c */ /* 0x040fe20003fa6270 */
[----:B------:R-:W-:Y:S01]  /*32d0*/  HMMA.16816.F32 R36, R8, R26, R36 ;  /* 0x0000001a0824723c */ /* 0x000fe20000001824 */
[----:B------:R-:W2:Y:S01]  /*32e0*/  LDSM.16.M88.4 R24, [R189+0x1000] ;  /* 0x00100000bd18783b */ /* 0x000ea20000000200 */
[----:B------:R-:W-:-:S02]  /*32f0*/  ISETP.GE.AND P4, PT, R16, R205, PT ;  /* 0x000000cd1000720c */ /* 0x000fc40003f86270 */
[C---:B------:R-:W-:Y:S02]  /*3300*/  ISETP.GE.AND P1, PT, R0.reuse, R205, PT ;  /* 0x000000cd0000720c */ /* 0x040fe40003f26270 */
[----:B------:R-:W-:Y:S02]  /*3310*/  IMNMX R204, R17, R52, PT ;  /* 0x0000003411cc7217 */ /* 0x000fe40003800200 */
[----:B------:R-:W-:Y:S01]  /*3320*/  HMMA.16816.F32 R44, R12, R94, R116 ;  /* 0x0000005e0c2c723c */ /* 0x000fe20000001874 */
[-C--:B------:R-:W-:Y:S02]  /*3330*/  ISETP.LT.OR P6, PT, R0, R202.reuse, P6 ;  /* 0x000000ca0000720c */ /* 0x080fe400037c1670 */
[C---:B------:R-:W-:Y:S02]  /*3340*/  ISETP.LT.OR P5, PT, R16.reuse, R202, P5 ;  /* 0x000000ca1000720c */ /* 0x040fe40002fa1670 */
[-C--:B------:R-:W-:Y:S02]  /*3350*/  ISETP.LT.OR P4, PT, R16, R201.reuse, P4 ;  /* 0x000000c91000720c */ /* 0x080fe40002781670 */
[----:B------:R-:W-:-:S02]  /*3360*/  ISETP.LT.OR P1, PT, R0, R201, P1 ;  /* 0x000000c90000720c */ /* 0x000fc40000f21670 */
[----:B------:R-:W-:Y:S02]  /*3370*/  IMNMX R200, RZ, R32, !PT ;  /* 0x00000020ffc87217 */ /* 0x000fe40007800200 */
[CC--:B------:R-:W-:Y:S01]  /*3380*/  ISETP.GE.AND P3, PT, R16.reuse, R204.reuse, PT ;  /* 0x000000cc1000720c */ /* 0x0c0fe20003f66270 */
[----:B------:R-:W-:Y:S01]  /*3390*/  HMMA.16816.F32 R32, R12, R124, R104 ;  /* 0x0000007c0c20723c */ /* 0x000fe20000001868 */
[-C--:B------:R-:W-:Y:S02]  /*33a0*/  ISETP.GE.AND P0, PT, R16, R203.reuse, PT ;  /* 0x000000cb1000720c */ /* 0x080fe40003f06270 */
[----:B------:R-:W-:Y:S02]  /*33b0*/  ISETP.GE.AND P2, PT, R0, R204, PT ;  /* 0x000000cc0000720c */ /* 0x000fe40003f46270 */
[----:B------:R-:W-:Y:S02]  /*33c0*/  FSEL R77, R48, -INF , !P6 ;  /* 0xff800000304d7808 */ /* 0x000fe40007000000 */
[----:B------:R-:W-:-:S02]  /*33d0*/  ISETP.GE.AND P6, PT, R0, R203, PT ;  /* 0x000000cb0000720c */ /* 0x000fc40003fc6270 */
[----:B------:R-:W-:Y:S02]  /*33e0*/  FSEL R92, R50, -INF , !P1 ;  /* 0xff800000325c7808 */ /* 0x000fe40004800000 */
[----:B------:R-:W-:Y:S01]  /*33f0*/  FSEL R74, R49, -INF , !P5 ;  /* 0xff800000314a7808 */ /* 0x000fe20006800000 */
[C---:B-1----:R-:W-:Y:S01]  /*3400*/  HMMA.16816.F32 R52, R8.reuse, R22, R44 ;  /* 0x000000160834723c */ /* 0x042fe2000000182c */
[----:B------:R-:W-:Y:S02]  /*3410*/  FSEL R94, R51, -INF , !P4 ;  /* 0xff800000335e7808 */ /* 0x000fe40006000000 */
[CC--:B------:R-:W-:Y:S02]  /*3420*/  ISETP.LT.OR P3, PT, R16.reuse, R200.reuse, P3 ;  /* 0x000000c81000720c */ /* 0x0c0fe40001f61670 */
[----:B------:R-:W-:Y:S02]  /*3430*/  ISETP.LT.OR P0, PT, R16, R199, P0 ;  /* 0x000000c71000720c */ /* 0x000fe40000701670 */
[C---:B------:R-:W-:Y:S01]  /*3440*/  ISETP.LT.OR P2, PT, R0.reuse, R200, P2 ;  /* 0x000000c80000720c */ /* 0x040fe20001741670 */
[----:B------:R-:W-:Y:S01]  /*3450*/  HMMA.16816.F32 R48, R8, R20, R56 ;  /* 0x000000140830723c */ /* 0x000fe20000001838 */
[----:B------:R-:W-:-:S02]  /*3460*/  IADD3 R16, R0, 0x8, RZ ;  /* 0x0000000800107810 */ /* 0x000fc40007ffe0ff */
[----:B------:R-:W-:Y:S02]  /*3470*/  ISETP.LT.OR P6, PT, R0, R199, P6 ;  /* 0x000000c70000720c */ /* 0x000fe400037c1670 */
[----:B------:R-:W-:Y:S02]  /*3480*/  FSEL R66, R28, -INF , !P2 ;  /* 0xff8000001c427808 */ /* 0x000fe40005000000 */
[C---:B------:R-:W-:Y:S01]  /*3490*/  ISETP.GE.AND P1, PT, R16.reuse, R206, PT ;  /* 0x000000ce1000720c */ /* 0x040fe20003f26270 */
[----:B------:R-:W-:Y:S01]  /*34a0*/  HMMA.16816.F32 R44, R12, R126, R108 ;  /* 0x0000007e0c2c723c */ /* 0x000fe2000000186c */
[----:B------:R-:W-:Y:S02]  /*34b0*/  ISETP.GE.AND P2, PT, R16, R205, PT ;  /* 0x000000cd1000720c */ /* 0x000fe40003f46270 */
[----:B------:R-:W-:Y:S02]  /*34c0*/  FSEL R72, R30, -INF , !P6 ;  /* 0xff8000001e487808 */ /* 0x000fe40007000000 */
[----:B------:R-:W-:-:S02]  /*34d0*/  FSEL R67, R29, -INF , !P3 ;  /* 0xff8000001d437808 */ /* 0x000fc40005800000 */
[----:B------:R-:W-:Y:S02]  /*34e0*/  FSEL R73, R31, -INF , !P0 ;  /* 0xff8000001f497808 */ /* 0x000fe40004000000 */
[C---:B------:R-:W-:Y:S01]  /*34f0*/  ISETP.GE.AND P6, PT, R16.reuse, R204, PT ;  /* 0x000000cc1000720c */ /* 0x040fe20003fc6270 */
[----:B------:R-:W-:Y:S01]  /*3500*/  HMMA.16816.F32 R28, R4, R20, R84 ;  /* 0x00000014041c723c */ /* 0x000fe20000001854 */
[C---:B------:R-:W-:Y:S02]  /*3510*/  ISETP.GE.AND P3, PT, R16.reuse, R203, PT ;  /* 0x000000cb1000720c */ /* 0x040fe40003f66270 */
        /* <DEDUP_REMOVED lines=8> */
[----:B------:R-:W-:-:S02]  /*35a0*/  ISETP.GE.AND P5, PT, R17, R206, PT ;  /* 0x000000ce1100720c */ /* 0x000fc40003fa6270 */
[C---:B------:R-:W-:Y:S02]  /*35b0*/  ISETP.GE.AND P4, PT, R17.reuse, R205, PT ;  /* 0x000000cd1100720c */ /* 0x040fe40003f86270 */
[C---:B------:R-:W-:Y:S02]  /*35c0*/  ISETP.GE.AND P1, PT, R17.reuse, R204, PT ;  /* 0x000000cc1100720c */ /* 0x040fe40003f26270 */
[C---:B------:R-:W-:Y:S02]  /*35d0*/  ISETP.GE.AND P2, PT, R17.reuse, R203, PT ;  /* 0x000000cb1100720c */ /* 0x040fe40003f46270 */
[----:B------:R-:W-:Y:S02]  /*35e0*/  ISETP.GE.AND P0, PT, R16, R206, PT ;  /* 0x000000ce1000720c */ /* 0x000fe40003f06270 */
[C---:B------:R-:W-:Y:S02]  /*35f0*/  ISETP.LT.OR P5, PT, R17.reuse, R202, P5 ;  /* 0x000000ca1100720c */ /* 0x040fe40002fa1670 */
[----:B------:R-:W-:-:S02]  /*3600*/  ISETP.LT.OR P4, PT, R17, R201, P4 ;  /* 0x000000c91100720c */ /* 0x000fc40002781670 */
[C---:B------:R-:W-:Y:S02]  /*3610*/  ISETP.LT.OR P1, PT, R17.reuse, R200, P1 ;  /* 0x000000c81100720c */ /* 0x040fe40000f21670 */
[----:B------:R-:W-:Y:S02]  /*3620*/  ISETP.LT.OR P2, PT, R17, R199, P2 ;  /* 0x000000c71100720c */ /* 0x000fe40001741670 */
[----:B------:R-:W-:Y:S02]  /*3630*/  IADD3 R17, R0, 0x11, RZ ;  /* 0x0000001100117810 */ /* 0x000fe40007ffe0ff */
[----:B------:R-:W-:Y:S02]  /*3640*/  ISETP.LT.OR P0, PT, R16, R202, P0 ;  /* 0x000000ca1000720c */ /* 0x000fe40000701670 */
[----:B------:R-:W-:Y:S02]  /*3650*/  FSEL R64, R40, -INF , !P6 ;  /* 0xff80000028407808 */ /* 0x000fe40007000000 */
[----:B------:R-:W-:-:S02]  /*3660*/  FSEL R68, R42, -INF , !P3 ;  /* 0xff8000002a447808 */ /* 0x000fc40005800000 */
[----:B------:R-:W-:Y:S02]  /*3670*/  FSEL R65, R41, -INF , !P1 ;  /* 0xff80000029417808 */ /* 0x000fe40004800000 */
[----:B------:R-:W-:Y:S02]  /*3680*/  FSEL R71, R43, -INF , !P2 ;  /* 0xff8000002b477808 */ /* 0x000fe40005000000 */
[C---:B------:R-:W-:Y:S01]  /*3690*/  ISETP.GE.AND P6, PT, R16.reuse, R205, PT ;  /* 0x000000cd1000720c */ /* 0x040fe20003fc6270 */
[----:B------:R-:W-:Y:S01]  /*36a0*/  HMMA.16816.F32 R40, R4, R22, R60 ;  /* 0x000000160428723c */ /* 0x000fe2000000183c */
[C---:B------:R-:W-:Y:S01]  /*36b0*/  ISETP.GE.AND P3, PT, R16.reuse, R204, PT ;  /* 0x000000cc1000720c */ /* 0x040fe20003f66270 */
[----:B------:R-:W1:Y:S01]  /*36c0*/  LDSM.16.M88.4 R20, [R189+0x1800] ;  /* 0x00180000bd14783b */ /* 0x000e620000000200 */
[----:B------:R-:W-:Y:S01]  /*36d0*/  ISETP.GE.AND P1, PT, R16, R203, PT ;  /* 0x000000cb1000720c */ /* 0x000fe20003f26270 */
[----:B------:R-:W-:-:S04]  /*36e0*/  DEPBAR.LE SB0, 0x0 ;  /* 0x000080000000791a */ /* 0x000fc80000000000 */
[----:B------:R-:W-:Y:S01]  /*36f0*/  BAR.SYNC.DEFER_BLOCKING 0x0 ;  /* 0x0000000000007b1d */ /* 0x000fe20000010000 */
[----:B------:R-:W-:Y:S02]  /*3700*/  ISETP.GE.AND P2, PT, R17, R206, PT ;  /* 0x000000ce1100720c */ /* 0x000fe40003f46270 */
[----:B------:R-:W-:Y:S02]  /*3710*/  FSEL R76, R37, -INF , !P5 ;  /* 0xff800000254c7808 */ /* 0x000fe40006800000 */
[----:B------:R-:W-:Y:S02]  /*3720*/  FSEL R79, R39, -INF , !P4 ;  /* 0xff800000274f7808 */ /* 0x000fe40006000000 */
[----:B------:R-:W-:Y:S01]  /*3730*/  FSEL R148, R48, -INF , !P0 ;  /* 0xff80000030947808 */ /* 0x000fe20004000000 */
[----:B--2---:R-:W-:Y:S01]  /*3740*/  HMMA.16816.F32 R36, R8, R24, R32 ;  /* 0x000000180824723c */ /* 0x004fe20000001820 */
[C---:B------:R-:W-:Y:S02]  /*3750*/  ISETP.GE.AND P4, PT, R17.reuse, R204, PT ;  /* 0x000000cc1100720c */ /* 0x040fe40003f86270 */
[----:B------:R-:W-:-:S02]  /*3760*/  ISETP.GE.AND P0, PT, R17, R203, PT ;  /* 0x000000cb1100720c */ /* 0x000fc40003f06270 */
[C---:B------:R-:W-:Y:S02]  /*3770*/  ISETP.LT.OR P6, PT, R16.reuse, R201, P6 ;  /* 0x000000c91000720c */ /* 0x040fe400037c1670 */
[C---:B------:R-:W-:Y:S01]  /*3780*/  ISETP.LT.OR P3, PT, R16.reuse, R200, P3 ;  /* 0x000000c81000720c */ /* 0x040fe20001f61670 */
[----:B------:R-:W-:Y:S01]  /*3790*/  HMMA.16816.F32 R32, R12, R128, R136 ;  /* 0x000000800c20723c */ /* 0x000fe20000001888 */
[----:B------:R-:W-:Y:S02]  /*37a0*/  ISETP.LT.OR P1, PT, R16, R199, P1 ;  /* 0x000000c71000720c */ /* 0x000fe40000f21670 */
[C---:B------:R-:W-:Y:S02]  /*37b0*/  ISETP.LT.OR P2, PT, R17.reuse, R202, P2 ;  /* 0x000000ca1100720c */ /* 0x040fe40001741670 */
[----:B------:R-:W-:Y:S02]  /*37c0*/  IADD3 R16, R0, 0x18, RZ ;  /* 0x0000001800107810 */ /* 0x000fe40007ffe0ff */
[----:B------:R-:W-:-:S02]  /*37d0*/  ISETP.LT.OR P4, PT, R17, R200, P4 ;  /* 0x000000c81100720c */ /* 0x000fc40002781670 */
[----:B------:R-:W-:Y:S02]  /*37e0*/  ISETP.LT.OR P0, PT, R17, R199, P0 ;  /* 0x000000c71100720c */ /* 0x000fe40000701670 */
        /* <DEDUP_REMOVED lines=8> */
[----:B------:R-:W-:Y:S02]  /*3870*/  ISETP.GE.AND P2, PT, R16, R203, PT ;  /* 0x000000cb1000720c */ /* 0x000fe40003f46270 */
[----:B------:R-:W-:Y:S02]  /*3880*/  FSEL R62, R29, -INF , !P4 ;  /* 0xff8000001d3e7808 */ /* 0x000fe40006000000 */
[----:B------:R-:W-:-:S02]  /*3890*/  FSEL R125, R31, -INF , !P0 ;  /* 0xff8000001f7d7808 */ /* 0x000fc40004000000 */
[----:B------:R-:W-:Y:S01]  /*38a0*/  HMMA.16816.F32 R28, R4, R24, R88 ;  /* 0x00000018041c723c */ /* 0x000fe20000001858 */
[-C--:B------:R-:W-:Y:S02]  /*38b0*/  ISETP.LT.OR P5, PT, R17, R201.reuse, P5 ;  /* 0x000000c91100720c */ /* 0x080fe40002fa1670 */
[C---:B------:R-:W-:Y:S02]  /*38c0*/  ISETP.LT.OR P6, PT, R16.reuse, R202, P6 ;  /* 0x000000ca1000720c */ /* 0x040fe400037c1670 */
[C---:B------:R-:W-:Y:S02]  /*38d0*/  ISETP.LT.OR P3, PT, R16.reuse, R201, P3 ;  /* 0x000000c91000720c */ /* 0x040fe40001f61670 */
[C---:B------:R-:W-:Y:S02]  /*38e0*/  ISETP.LT.OR P1, PT, R16.reuse, R200, P1 ;  /* 0x000000c81000720c */ /* 0x040fe40000f21670 */
[----:B------:R-:W-:Y:S02]  /*38f0*/  ISETP.LT.OR P2, PT, R16, R199, P2 ;  /* 0x000000c71000720c */ /* 0x000fe40001741670 */
[----:B------:R-:W-:-:S02]  /*3900*/  IADD3 R17, R0, 0x19, RZ ;  /* 0x0000001900117810 */ /* 0x000fc40007ffe0ff */
[----:B------:R-:W-:Y:S02]  /*3910*/  IADD3 R16, R0, 0x20, RZ ;  /* 0x0000002000107810 */ /* 0x000fe40007ffe0ff */
[----:B------:R-:W-:Y:S02]  /*3920*/  FSEL R157, R51, -INF , !P5 ;  /* 0xff800000339d7808 */ /* 0x000fe40006800000 */
[----:B------:R-:W-:Y:S01]  /*3930*/  FSEL R127, R52, -INF , !P6 ;  /* 0xff800000347f7808 */ /* 0x000fe20007000000 */
[----:B------:R-:W-:Y:S01]  /*3940*/  HMMA.16816.F32 R48, R8, R26, R44 ;  /* 0x0000001a0830723c */ /* 0x000fe2000000182c */
[----:B------:R-:W-:Y:S02]  /*3950*/  FSEL R151, R54, -INF , !P3 ;  /* 0xff80000036977808 */ /* 0x000fe40005800000 */
[-C--:B------:R-:W-:Y:S02]  /*3960*/  ISETP.GE.AND P5, PT, R17, R206.reuse, PT ;  /* 0x000000ce1100720c */ /* 0x080fe40003fa6270 */
[----:B------:R-:W-:-:S02]  /*3970*/  ISETP.GE.AND P0, PT, R16, R206, PT ;  /* 0x000000ce1000720c */ /* 0x000fc40003f06270 */
[C---:B------:R-:W-:Y:S01]  /*3980*/  ISETP.GE.AND P4, PT, R17.reuse, R205, PT ;  /* 0x000000cd1100720c */ /* 0x040fe20003f86270 */
[----:B------:R-:W-:Y:S01]  /*3990*/  HMMA.16816.F32 R44, R4, R26, R96 ;  /* 0x0000001a042c723c */ /* 0x000fe20000001860 */
[C---:B------:R-:W-:Y:S02]  /*39a0*/  ISETP.GE.AND P6, PT, R17.reuse, R204, PT ;  /* 0x000000cc1100720c */ /* 0x040fe40003fc6270 */
[C---:B------:R-:W-:Y:S02]  /*39b0*/  ISETP.GE.AND P3, PT, R17.reuse, R203, PT ;  /* 0x000000cb1100720c */ /* 0x040fe40003f66270 */
[C---:B------:R-:W-:Y:S02]  /*39c0*/  ISETP.LT.OR P5, PT, R17.reuse, R202, P5 ;  /* 0x000000ca1100720c */ /* 0x040fe40002fa1670 */
[C---:B------:R-:W-:Y:S01]  /*39d0*/  ISETP.LT.OR P4, PT, R17.reuse, R201, P4 ;  /* 0x000000c91100720c */ /* 0x040fe20002781670 */
[----:B-1----:R-:W-:Y:S01]  /*39e0*/  HMMA.16816.F32 R24, R8, R20, R32 ;  /* 0x000000140818723c */ /* 0x002fe20000001820 */
        /* <DEDUP_REMOVED lines=11> */
[----:B------:R-:W-:Y:S02]  /*3aa0*/  ISETP.GE.AND P6, PT, R16, R203, PT ;  /* 0x000000cb1000720c */ /* 0x000fe40003fc6270 */
[----:B------:R-:W-:-:S02]  /*3ab0*/  ISETP.GE.AND P4, PT, R17, R206, PT ;  /* 0x000000ce1100720c */ /* 0x000fc40003f86270 */
[----:B------:R-:W-:Y:S02]  /*3ac0*/  ISETP.GE.AND P0, PT, R17, R203, PT ;  /* 0x000000cb1100720c */ /* 0x000fe40003f06270 */
[----:B------:R-:W-:Y:S02]  /*3ad0*/  FSEL R119, R43, -INF , !P3 ;  /* 0xff8000002b777808 */ /* 0x000fe40005800000 */
[C---:B------:R-:W-:Y:S01]  /*3ae0*/  ISETP.LT.OR P1, PT, R16.reuse, R201, P1 ;  /* 0x000000c91000720c */ /* 0x040fe20000f21670 */
[----:B------:R-:W-:Y:S01]  /*3af0*/  HMMA.16816.F32 R40, R12, R130, R120 ;  /* 0x000000820c28723c */ /* 0x000fe20000001878 */
[C---:B------:R-:W-:Y:S02]  /*3b00*/  ISETP.LT.OR P2, PT, R16.reuse, R200, P2 ;  /* 0x000000c81000720c */ /* 0x040fe40001741670 */
[----:B------:R-:W-:Y:S02]  /*3b10*/  ISETP.LT.OR P6, PT, R16, R199, P6 ;  /* 0x000000c71000720c */ /* 0x000fe400037c1670 */
[----:B------:R-:W-:-:S02]  /*3b20*/  ISETP.LT.OR P4, PT, R17, R202, P4 ;  /* 0x000000ca1100720c */ /* 0x000fc40002781670 */
[----:B------:R-:W-:Y:S02]  /*3b30*/  ISETP.LT.OR P0, PT, R17, R199, P0 ;  /* 0x000000c71100720c */ /* 0x000fe40000701670 */
[C---:B------:R-:W-:Y:S02]  /*3b40*/  IADD3 R16, R0.reuse, 0x28, RZ ;  /* 0x0000002800107810 */ /* 0x040fe40007ffe0ff */
[----:B------:R-:W-:Y:S02]  /*3b50*/  IADD3 R13, R0, 0x29, RZ ;  /* 0x00000029000d7810 */ /* 0x000fe40007ffe0ff */
[----:B------:R-:W-:Y:S02]  /*3b60*/  FSEL R126, R53, -INF , !P5 ;  /* 0xff800000357e7808 */ /* 0x000fe40006800000 */
[----:B------:R-:W-:Y:S02]  /*3b70*/  FSEL R168, R38, -INF , !P1 ;  /* 0xff80000026a87808 */ /* 0x000fe40004800000 */
[----:B------:R-:W-:-:S02]  /*3b80*/  FSEL R156, R28, -INF , !P2 ;  /* 0xff8000001c9c7808 */ /* 0x000fc40005000000 */
[----:B------:R-:W-:Y:S02]  /*3b90*/  FSEL R161, R30, -INF , !P6 ;  /* 0xff8000001ea17808 */ /* 0x000fe40007000000 */
[----:B------:R-:W-:Y:S02]  /*3ba0*/  FSEL R165, R37, -INF , !P4 ;  /* 0xff80000025a57808 */ /* 0x000fe40006000000 */
[----:B------:R-:W-:Y:S01]  /*3bb0*/  FSEL R160, R31, -INF , !P0 ;  /* 0xff8000001fa07808 */ /* 0x000fe20004000000 */
[----:B------:R-:W-:Y:S01]  /*3bc0*/  HMMA.16816.F32 R8, R8, R22, R40 ;  /* 0x000000160808723c */ /* 0x000fe20000001828 */
[C---:B------:R-:W-:Y:S02]  /*3bd0*/  ISETP.GE.AND P5, PT, R17.reuse, R205, PT ;  /* 0x000000cd1100720c */ /* 0x040fe40003fa6270 */
[----:B------:R-:W-:Y:S02]  /*3be0*/  ISETP.GE.AND P3, PT, R17, R204, PT ;  /* 0x000000cc1100720c */ /* 0x000fe40003f66270 */
[----:B------:R-:W-:-:S02]  /*3bf0*/  ISETP.GE.AND P1, PT, R16, R206, PT ;  /* 0x000000ce1000720c */ /* 0x000fc40003f26270 */
[C---:B------:R-:W-:Y:S02]  /*3c00*/  ISETP.GE.AND P2, PT, R16.reuse, R205, PT ;  /* 0x000000cd1000720c */ /* 0x040fe40003f46270 */
[CC--:B------:R-:W-:Y:S02]  /*3c10*/  ISETP.GE.AND P6, PT, R16.reuse, R204.reuse, PT ;  /* 0x000000cc1000720c */ /* 0x0c0fe40003fc6270 */
[----:B------:R-:W-:Y:S02]  /*3c20*/  ISETP.GE.AND P4, PT, R16, R203, PT ;  /* 0x000000cb1000720c */ /* 0x000fe40003f86270 */
[----:B------:R-:W-:Y:S02]  /*3c30*/  ISETP.GE.AND P0, PT, R13, R204, PT ;  /* 0x000000cc0d00720c */ /* 0x000fe40003f06270 */
[C---:B------:R-:W-:Y:S02]  /*3c40*/  ISETP.LT.OR P5, PT, R17.reuse, R201, P5 ;  /* 0x000000c91100720c */ /* 0x040fe40002fa1670 */
[----:B------:R-:W-:-:S02]  /*3c50*/  ISETP.LT.OR P3, PT, R17, R200, P3 ;  /* 0x000000c81100720c */ /* 0x000fc40001f61670 */
[C---:B------:R-:W-:Y:S02]  /*3c60*/  ISETP.LT.OR P1, PT, R16.reuse, R202, P1 ;  /* 0x000000ca1000720c */ /* 0x040fe40000f21670 */
[C---:B------:R-:W-:Y:S02]  /*3c70*/  ISETP.LT.OR P2, PT, R16.reuse, R201, P2 ;  /* 0x000000c91000720c */ /* 0x040fe40001741670 */
[CC--:B------:R-:W-:Y:S02]  /*3c80*/  ISETP.LT.OR P6, PT, R16.reuse, R200.reuse, P6 ;  /* 0x000000c81000720c */ /* 0x0c0fe400037c1670 */
[----:B------:R-:W-:Y:S02]  /*3c90*/  ISETP.LT.OR P4, PT, R16, R199, P4 ;  /* 0x000000c71000720c */ /* 0x000fe40002781670 */
[----:B------:R-:W-:Y:S01]  /*3ca0*/  ISETP.LT.OR P0, PT, R13, R200, P0 ;  /* 0x000000c80d00720c */ /* 0x000fe20000701670 */
[----:B------:R-:W-:Y:S01]  /*3cb0*/  HMMA.16816.F32 R16, R4, R20, R112 ;  /* 0x000000140410723c */ /* 0x000fe20000001870 */
        /* <DEDUP_REMOVED lines=8> */
[CC--:B------:R-:W-:Y:S02]  /*3d40*/  ISETP.GE.AND P5, PT, R13.reuse, R206.reuse, PT ;  /* 0x000000ce0d00720c */ /* 0x0c0fe40003fa6270 */
[C---:B------:R-:W-:Y:S02]  /*3d50*/  ISETP.GE.AND P3, PT, R13.reuse, R205, PT ;  /* 0x000000cd0d00720c */ /* 0x040fe40003f66270 */
[----:B------:R-:W-:Y:S02]  /*3d60*/  ISETP.GE.AND P1, PT, R13, R203, PT ;  /* 0x000000cb0d00720c */ /* 0x000fe40003f26270 */
[C---:B------:R-:W-:Y:S02]  /*3d70*/  ISETP.GE.AND P2, PT, R12.reuse, R206, PT ;  /* 0x000000ce0c00720c */ /* 0x040fe40003f46270 */
[----:B------:R-:W-:-:S02]  /*3d80*/  ISETP.GE.AND P6, PT, R12, R205, PT ;  /* 0x000000cd0c00720c */ /* 0x000fc40003fc6270 */
[C---:B------:R-:W-:Y:S02]  /*3d90*/  ISETP.GE.AND P4, PT, R12.reuse, R204, PT ;  /* 0x000000cc0c00720c */ /* 0x040fe40003f86270 */
[C---:B------:R-:W-:Y:S02]  /*3da0*/  ISETP.GE.AND P0, PT, R12.reuse, R203, PT ;  /* 0x000000cb0c00720c */ /* 0x040fe40003f06270 */
[CC--:B------:R-:W-:Y:S02]  /*3db0*/  ISETP.LT.OR P5, PT, R13.reuse, R202.reuse, P5 ;  /* 0x000000ca0d00720c */ /* 0x0c0fe40002fa1670 */
[C---:B------:R-:W-:Y:S02]  /*3dc0*/  ISETP.LT.OR P3, PT, R13.reuse, R201, P3 ;  /* 0x000000c90d00720c */ /* 0x040fe40001f61670 */
[----:B------:R-:W-:Y:S02]  /*3dd0*/  ISETP.LT.OR P1, PT, R13, R199, P1 ;  /* 0x000000c70d00720c */ /* 0x000fe40000f21670 */
[----:B------:R-:W-:-:S02]  /*3de0*/  ISETP.LT.OR P2, PT, R12, R202, P2 ;  /* 0x000000ca0c00720c */ /* 0x000fc40001741670 */
[C---:B------:R-:W-:Y:S02]  /*3df0*/  ISETP.LT.OR P6, PT, R12.reuse, R201, P6 ;  /* 0x000000c90c00720c */ /* 0x040fe400037c1670 */
[C---:B------:R-:W-:Y:S02]  /*3e00*/  ISETP.LT.OR P4, PT, R12.reuse, R200, P4 ;  /* 0x000000c80c00720c */ /* 0x040fe40002781670 */
[----:B------:R-:W-:Y:S02]  /*3e10*/  ISETP.LT.OR P0, PT, R12, R199, P0 ;  /* 0x000000c70c00720c */ /* 0x000fe40000701670 */
[----:B------:R-:W-:Y:S01]  /*3e20*/  HMMA.16816.F32 R12, R4, R22, R100 ;  /* 0x00000016040c723c */ /* 0x000fe20000001864 */
[----:B------:R-:W-:Y:S02]  /*3e30*/  FSEL R158, R47, -INF , !P1 ;  /* 0xff8000002f9e7808 */ /* 0x000fe40004800000 */
[----:B------:R-:W-:Y:S02]  /*3e40*/  FSEL R175, R18, -INF , !P0 ;  /* 0xff80000012af7808 */ /* 0x000fe40004000000 */
[----:B------:R-:W-:-:S02]  /*3e50*/  FSEL R162, R49, -INF , !P5 ;  /* 0xff80000031a27808 */ /* 0x000fc40006800000 */
[C---:B------:R-:W-:Y:S02]  /*3e60*/  IADD3 R5, R0.reuse, 0x38, RZ ;  /* 0x0000003800057810 */ /* 0x040fe40007ffe0ff */
[C---:B------:R-:W-:Y:S02]  /*3e70*/  IADD3 R4, R0.reuse, 0x31, RZ ;  /* 0x0000003100047810 */ /* 0x040fe40007ffe0ff */
[C---:B------:R-:W-:Y:S02]  /*3e80*/  ISETP.GE.AND P0, PT, R5.reuse, R204, PT ;  /* 0x000000cc0500720c */ /* 0x040fe40003f06270 */
[----:B------:R-:W-:Y:S02]  /*3e90*/  IADD3 R0, R0, 0x39, RZ ;  /* 0x0000003900007810 */ /* 0x000fe40007ffe0ff */
[----:B------:R-:W-:Y:S02]  /*3ea0*/  ISETP.LT.OR P0, PT, R5, R200, P0 ;  /* 0x000000c80500720c */ /* 0x000fe40000701670 */
[----:B------:R-:W-:-:S02]  /*3eb0*/  FSEL R166, R51, -INF , !P3 ;  /* 0xff80000033a67808 */ /* 0x000fc40005800000 */
[----:B------:R-:W-:Y:S02]  /*3ec0*/  FSEL R180, R24, -INF , !P2 ;  /* 0xff80000018b47808 */ /* 0x000fe40005000000 */
[C---:B------:R-:W-:Y:S02]  /*3ed0*/  ISETP.GE.AND P1, PT, R4.reuse, R206, PT ;  /* 0x000000ce0400720c */ /* 0x040fe40003f26270 */
[----:B------:R-:W-:Y:S02]  /*3ee0*/  ISETP.GE.AND P5, PT, R4, R205, PT ;  /* 0x000000cd0400720c */ /* 0x000fe40003fa6270 */
[----:B------:R-:W-:Y:S02]  /*3ef0*/  FSEL R170, R12, -INF , !P0 ;  /* 0xff8000000caa7808 */ /* 0x000fe40004000000 */
[----:B------:R-:W-:Y:S02]  /*3f00*/  ISETP.GE.AND P0, PT, R0, R203, PT ;  /* 0x000000cb0000720c */ /* 0x000fe40003f06270 */
[----:B------:R-:W-:-:S02]  /*3f10*/  ISETP.GE.AND P3, PT, R4, R204, PT ;  /* 0x000000cc0400720c */ /* 0x000fc40003f66270 */
[----:B------:R-:W-:Y:S02]  /*3f20*/  ISETP.LT.OR P0, PT, R0, R199, P0 ;  /* 0x000000c70000720c */ /* 0x000fe40000701670 */
[C---:B------:R-:W-:Y:S02]  /*3f30*/  ISETP.GE.AND P2, PT, R4.reuse, R203, PT ;  /* 0x000000cb0400720c */ /* 0x040fe40003f46270 */
[----:B------:R-:W-:Y:S02]  /*3f40*/  FSEL R177, R15, -INF , !P0 ;  /* 0xff8000000fb17808 */ /* 0x000fe40004000000 */
[----:B------:R-:W-:Y:S02]  /*3f50*/  ISETP.GT.AND P0, PT, R75, UR18, PT ;  /* 0x000000124b007c0c */ /* 0x000fe4000bf04270 */
[C---:B------:R-:W-:Y:S02]  /*3f60*/  ISETP.LT.OR P1, PT, R4.reuse, R202, P1 ;  /* 0x000000ca0400720c */ /* 0x040fe40000f21670 */
[----:B------:R-:W-:-:S02]  /*3f70*/  ISETP.LT.OR P5, PT, R4, R201, P5 ;  /* 0x000000c90400720c */ /* 0x000fc40002fa1670 */
[C---:B------:R-:W-:Y:S02]  /*3f80*/  ISETP.LT.OR P3, PT, R4.reuse, R200, P3 ;  /* 0x000000c80400720c */ /* 0x040fe40001f61670 */
[----:B------:R-:W-:Y:S02]  /*3f90*/  ISETP.LT.OR P2, PT, R4, R199, P2 ;  /* 0x000000c70400720c */ /* 0x000fe40001741670 */
[----:B------:R-:W-:Y:S02]  /*3fa0*/  FSEL R207, R26, -INF , !P6 ;  /* 0xff8000001acf7808 */ /* 0x000fe40007000000 */
[----:B------:R-:W-:Y:S02]  /*3fb0*/  FSEL R173, R16, -INF , !P4 ;  /* 0xff80000010ad7808 */ /* 0x000fe40006000000 */
[----:B------:R-:W-:Y:S02]  /*3fc0*/  FSEL R181, R25, -INF , !P1 ;  /* 0xff80000019b57808 */ /* 0x000fe40004800000 */
[----:B------:R-:W-:-:S02]  /*3fd0*/  FSEL R209, R27, -INF , !P5 ;  /* 0xff8000001bd17808 */ /* 0x000fc40006800000 */
[----:B------:R-:W-:Y:S02]  /*3fe0*/  FSEL R171, R17, -INF , !P3 ;  /* 0xff80000011ab7808 */ /* 0x000fe40005800000 */
[----:B------:R-:W-:Y:S02]  /*3ff0*/  FSEL R174, R19, -INF , !P2 ;  /* 0xff80000013ae7808 */ /* 0x000fe40005000000 */
[CC--:B------:R-:W-:Y:S02]  /*4000*/  ISETP.GE.AND P6, PT, R5.reuse, R206.reuse, PT ;  /* 0x000000ce0500720c */ /* 0x0c0fe40003fc6270 */
[C---:B------:R-:W-:Y:S02]  /*4010*/  ISETP.GE.AND P4, PT, R5.reuse, R205, PT ;  /* 0x000000cd0500720c */ /* 0x040fe40003f86270 */
[----:B------:R-:W-:Y:S02]  /*4020*/  ISETP.GE.AND P1, PT, R5, R203, PT ;  /* 0x000000cb0500720c */ /* 0x000fe40003f26270 */
        /* <DEDUP_REMOVED lines=8> */
[----:B------:R-:W-:Y:S01]  /*40b0*/  ISETP.LT.OR P2, PT, R0, R200, P2 ;  /* 0x000000c80000720c */ /* 0x000fe20001741670 */
[----:B------:R-:W-:Y:S01]  /*40c0*/  IMAD.IADD R0, R133, 0x1, R134 ;  /* 0x0000000185007824 */ /* 0x000fe200078e0286 */
[----:B------:R-:W-:Y:S02]  /*40d0*/  FSEL R176, R14, -INF , !P1 ;  /* 0xff8000000eb07808 */ /* 0x000fe40004800000 */
[----:B------:R-:W-:Y:S02]  /*40e0*/  FSEL R169, R13, -INF , !P2 ;  /* 0xff8000000da97808 */ /* 0x000fe40005000000 */
[----:B------:R-:W-:Y:S02]  /*40f0*/  FSEL R178, R8, -INF , !P6 ;  /* 0xff80000008b27808 */ /* 0x000fe40007000000 */
[----:B------:R-:W-:-:S02]  /*4100*/  FSEL R182, R10, -INF , !P4 ;  /* 0xff8000000ab67808 */ /* 0x000fc40006000000 */
[----:B------:R-:W-:Y:S02]  /*4110*/  FSEL R179, R9, -INF , !P5 ;  /* 0xff80000009b37808 */ /* 0x000fe40006800000 */
[----:B------:R-:W-:Y:S01]  /*4120*/  FSEL R183, R11, -INF , !P3 ;  /* 0xff8000000bb77808 */ /* 0x000fe20005800000 */
[----:B------:R-:W-:Y:S05]  /*4130*/  @!P0 BRA `(.L_x_1621) ;  /* 0x000001a000008947 */ /* 0x000fea0003800000 */
[----:B------:R-:W-:Y:S01]  /*4140*/  IADD3 R4, R242, -0x2, RZ ;  /* 0xfffffffef2047810 */ /* 0x000fe20007ffe0ff */
[----:B------:R-:W-:-:S03]  /*4150*/  ULDC UR5, c[0x0][0x19c] ;  /* 0x0000670000057ab9 */ /* 0x000fc60000000800 */
[----:B------:R-:W-:Y:S01]  /*4160*/  SHF.R.S32.HI R7, RZ, 0x1f, R4 ;  /* 0x0000001fff077819 */ /* 0x000fe20000011404 */
[C---:B------:R-:W-:Y:S01]  /*4170*/  IMAD R6, R4.reuse, UR7, RZ ;  /* 0x0000000704067c24 */ /* 0x040fe2000f8e02ff */
[----:B------:R-:W-:Y:S01]  /*4180*/  UMOV UR7, 0x5 ;  /* 0x0000000500077882 */ /* 0x000fe20000000000 */
[----:B------:R-:W-:Y:S01]  /*4190*/  IMAD.WIDE.U32 R4, R4, UR8, R144 ;  /* 0x0000000804047c25 */ /* 0x000fe2000f8e0090 */
[----:B------:R-:W-:-:S03]  /*41a0*/  USHF.L.U64.HI UR5, UR6, UR7, UR5 ;  /* 0x0000000706057299 */ /* 0x000fc60008010205 */
[----:B------:R-:W-:Y:S01]  /*41b0*/  IMAD R6, R7, UR8, R6 ;  /* 0x0000000807067c24 */ /* 0x000fe2000f8e0206 */
[----:B------:R-:W-:Y:S01]  /*41c0*/  USHF.L.U32 UR8, UR6, 0x5, URZ ;  /* 0x0000000506087899 */ /* 0x000fe2000800063f */
[----:B------:R-:W-:Y:S02]  /*41d0*/  LEA R8, P2, R4, c[0x0][0x168], 0x1 ;  /* 0x00005a0004087a11 */ /* 0x000fe400078408ff */
[----:B------:R-:W-:-:S03]  /*41e0*/  IMAD.IADD R5, R5, 0x1, R6 ;  /* 0x0000000105057824 */ /* 0x000fc600078e0206 */
        /* <DEDUP_REMOVED lines=15> */
.L_x_1621:
[----:B-1----:R-:W-:Y:S01]  /*42e0*/  FMNMX.FTZ R4, R66, R67, !PT ;  /* 0x0000004342047209 */ /* 0x002fe20007810000 */
[----:B------:R-:W-:Y:S01]  /*42f0*/  UIADD3 UR14, UR25, -0x4498517b, URZ ;  /* 0xbb67ae85190e7890 */ /* 0x000fe2000fffe03f */
[----:B------:R-:W-:Y:S01]  /*4300*/  IADD3 R251, R249, 0x4, RZ ;  /* 0x00000004f9fb7810 */ /* 0x000fe20007ffe0ff */
[----:B------:R-:W-:Y:S01]  /*4310*/  IMAD.SHL.U32 R44, R75, 0x2, RZ ;  /* 0x000000024b2c7824 */ /* 0x000fe200078e00ff */
[----:B------:R-:W-:Y:S01]  /*4320*/  FMNMX.FTZ R4, R64, R4, !PT ;  /* 0x0000000440047209 */ /* 0x000fe20007810000 */
[----:B------:R-:W-:Y:S01]  /*4330*/  IMAD.WIDE.U32 R46, R250, -0x2daee0ad, RZ ;  /* 0xd2511f53fa2e7825 */ /* 0x000fe200078e00ff */
[----:B------:R-:W-:Y:S01]  /*4340*/  LOP3.LUT R248, R140, UR24, RZ, 0x3c, !PT ;  /* 0x000000188cf87c12 */ /* 0x000fe2000f8e3cff */
[----:B------:R-:W-:Y:S01]  /*4350*/  UIADD3 UR15, UR24, -0x61c88647, URZ ;  /* 0x9e3779b9180f7890 */ /* 0x000fe2000fffe03f */
[----:B------:R-:W-:Y:S01]  /*4360*/  FMNMX.FTZ R4, R65, R4, !PT ;  /* 0x0000000441047209 */ /* 0x000fe20007810000 */
[----:B------:R-:W-:Y:S01]  /*4370*/  IMAD.WIDE.U32 R56, R251, -0x326172a9, RZ ;  /* 0xcd9e8d57fb387825 */ /* 0x000fe200078e00ff */
[----:B------:R-:W-:Y:S01]  /*4380*/  UIADD3 UR13, UR24, 0x3c6ef372, URZ ;  /* 0x3c6ef372180d7890 */ /* 0x000fe2000fffe03f */
[----:B------:R-:W-:Y:S01]  /*4390*/  FMNMX.FTZ R9, R77, R74, !PT ;  /* 0x0000004a4d097209 */ /* 0x000fe20007810000 */
[----:B------:R-:W-:Y:S01]  /*43a0*/  UIADD3 UR10, UR25, 0x32370b8f, URZ ;  /* 0x32370b8f190a7890 */ /* 0x000fe2000fffe03f */
[----:B------:R-:W-:Y:S01]  /*43b0*/  FMNMX.FTZ R4, R118, R4, !PT ;  /* 0x0000000476047209 */ /* 0x000fe20007810000 */
[----:B------:R-:W-:Y:S01]  /*43c0*/  UIADD3 UR12, UR25, 0x76cf5d0a, URZ ;  /* 0x76cf5d0a190c7890 */ /* 0x000fe2000fffe03f */
[----:B------:R-:W-:Y:S01]  /*43d0*/  FMNMX.FTZ R9, R78, R9, !PT ;  /* 0x000000094e097209 */ /* 0x000fe20007810000 */
[----:B------:R-:W-:Y:S01]  /*43e0*/  IMAD.WIDE.U32 R210, R249, -0x326172a9, RZ ;  /* 0xcd9e8d57f9d27825 */ /* 0x000fe200078e00ff */
        /* <DEDUP_REMOVED lines=23> */
[----:B------:R-:W-:Y:S02]  /*4560*/  LOP3.LUT R5, R57, R248, RZ, 0x3c, !PT ;  /* 0x000000f839057212 */ /* 0x000fe400078e3cff */
[----:B------:R-:W-:Y:S01]  /*4570*/  FMNMX.FTZ R4, R125, R4, !PT ;  /* 0x000000047d047209 */ /* 0x000fe20007810000 */
[----:B------:R-:W-:Y:S01]  /*4580*/  LDSM.16.MT88.4 R32, [R186+0x6000] ;  /* 0x00600000ba20783b */ /* 0x000fe20000004200 */
[----:B------:R-:W-:Y:S01]  /*4590*/  FMNMX.FTZ R70, R155, R70, !PT ;  /* 0x000000469b467209 */ /* 0x000fe20007810000 */
[----:B------:R-:W-:Y:S01]  /*45a0*/  IMAD.WIDE.U32 R52, R5, -0x2daee0ad, RZ ;  /* 0xd2511f5305347825 */ /* 0x000fe200078e00ff */
[----:B------:R-:W-:Y:S01]  /*45b0*/  FMNMX.FTZ R4, R63, R4, !PT ;  /* 0x000000043f047209 */ /* 0x000fe20007810000 */
[----:B------:R-:W-:Y:S01]  /*45c0*/  LDSM.16.MT88.4 R36, [R187+0x6000] ;  /* 0x00600000bb24783b */ /* 0x000fe20000004200 */
[----:B------:R-:W-:-:S02]  /*45d0*/  FMNMX.FTZ R70, R173, R70, !PT ;  /* 0x00000046ad467209 */ /* 0x000fc40007810000 */
[----:B------:R-:W-:Y:S01]  /*45e0*/  FMNMX.FTZ R5, R119, R4, !PT ;  /* 0x0000000477057209 */ /* 0x000fe20007810000 */
[----:B------:R-:W-:Y:S01]  /*45f0*/  STL [R1+0x88], R251 ;  /* 0x000088fb01007387 */ /* 0x000fe20000100800 */
[----:B------:R-:W-:Y:S02]  /*4600*/  LOP3.LUT R4, R47, UR25, R44, 0x96, !PT ;  /* 0x000000192f047c12 */ /* 0x000fe4000f8e962c */
[----:B------:R-:W-:Y:S01]  /*4610*/  LOP3.LUT R7, R53, UR14, R46, 0x96, !PT ;  /* 0x0000000e35077c12 */ /* 0x000fe2000f8e962e */
[----:B------:R-:W-:Y:S01]  /*4620*/  STL [R1+0x30], R248 ;  /* 0x000030f801007387 */ /* 0x000fe20000100800 */
[----:B------:R-:W-:Y:S01]  /*4630*/  FMNMX.FTZ R6, R161, R5, !PT ;  /* 0x00000005a1067209 */ /* 0x000fe20007810000 */
[----:B------:R-:W-:Y:S01]  /*4640*/  IMAD.WIDE.U32 R4, R4, -0x326172a9, RZ ;  /* 0xcd9e8d5704047825 */ /* 0x000fe200078e00ff */
[----:B------:R-:W-:Y:S02]  /*4650*/  FMNMX.FTZ R70, R171, R70, !PT ;  /* 0x00000046ab467209 */ /* 0x000fe40007810000 */
[----:B------:R-:W-:Y:S01]  /*4660*/  FMNMX.FTZ R6, R160, R6, !PT ;  /* 0x00000006a0067209 */ /* 0x000fe20007810000 */
[----:B------:R-:W-:Y:S01]  /*4670*/  IMAD.WIDE.U32 R54, R7, -0x326172a9, RZ ;  /* 0xcd9e8d5707367825 */ /* 0x000fe200078e00ff */
[----:B------:R-:W-:-:S02]  /*4680*/  FMNMX.FTZ R70, R170, R70, !PT ;  /* 0x00000046aa467209 */ /* 0x000fc40007810000 */
[----:B------:R-:W-:Y:S02]  /*4690*/  FMNMX.FTZ R7, R159, R6, !PT ;  /* 0x000000069f077209 */ /* 0x000fe40007810000 */
[----:B------:R-:W-:Y:S02]  /*46a0*/  FMNMX.FTZ R70, R169, R70, !PT ;  /* 0x00000046a9467209 */ /* 0x000fe40007810000 */
[----:B------:R-:W-:Y:S02]  /*46b0*/  LOP3.LUT R6, R5, UR15, R56, 0x96, !PT ;  /* 0x0000000f05067c12 */ /* 0x000fe4000f8e9638 */
[----:B------:R-:W-:Y:S01]  /*46c0*/  LOP3.LUT R10, R55, UR13, R4, 0x96, !PT ;  /* 0x0000000d370a7c12 */ /* 0x000fe2000f8e9604 */
[----:B------:R-:W1:Y:S01]  /*46d0*/  SHFL.BFLY PT, R14, R70, 0x2, 0x1f ;  /* 0x0c401f00460e7f89 */ /* 0x000e6200000e0000 */
[----:B------:R-:W-:Y:S01]  /*46e0*/  FMNMX.FTZ R8, R158, R7, !PT ;  /* 0x000000079e087209 */ /* 0x000fe20007810000 */
[----:B------:R-:W-:-:S03]  /*46f0*/  IMAD.WIDE.U32 R6, R6, -0x2daee0ad, RZ ;  /* 0xd2511f5306067825 */ /* 0x000fc600078e00ff */
[----:B------:R-:W-:Y:S01]  /*4700*/  FMNMX.FTZ R8, R175, R8, !PT ;  /* 0x00000008af087209 */ /* 0x000fe20007810000 */
[----:B------:R-:W-:Y:S01]  /*4710*/  IMAD.WIDE.U32 R12, R10, -0x2daee0ad, RZ ;  /* 0xd2511f530a0c7825 */ /* 0x000fe200078e00ff */
[----:B------:R-:W-:Y:S02]  /*4720*/  LOP3.LUT R15, R7, UR12, R52, 0x96, !PT ;  /* 0x0000000c070f7c12 */ /* 0x000fe4000f8e9634 */
[----:B------:R-:W-:Y:S02]  /*4730*/  FMNMX.FTZ R7, R148, R9, !PT ;  /* 0x0000000994077209 */ /* 0x000fe40007810000 */
[----:B------:R-:W-:Y:S02]  /*4740*/  LOP3.LUT R13, R13, UR10, R6, 0x96, !PT ;  /* 0x0000000a0d0d7c12 */ /* 0x000fe4000f8e9606 */
[----:B------:R-:W-:Y:S02]  /*4750*/  FMNMX.FTZ R6, R93, R11, !PT ;  /* 0x0000000b5d067209 */ /* 0x000fe40007810000 */
[----:B------:R-:W-:Y:S01]  /*4760*/  FMNMX.FTZ R8, R174, R8, !PT ;  /* 0x00000008ae087209 */ /* 0x000fe20007810000 */
[----:B------:R-:W-:Y:S01]  /*4770*/  IMAD.WIDE.U32 R42, R13, -0x326172a9, RZ ;  /* 0xcd9e8d570d2a7825 */ /* 0x000fe200078e00ff */
[----:B------:R-:W-:-:S02]  /*4780*/  FMNMX.FTZ R6, R79, R6, !PT ;  /* 0x000000064f067209 */ /* 0x000fc40007810000 */
[----:B------:R-:W-:Y:S02]  /*4790*/  FMNMX.FTZ R7, R149, R7, !PT ;  /* 0x0000000795077209 */ /* 0x000fe40007810000 */
[----:B------:R-:W-:Y:S02]  /*47a0*/  FMNMX.FTZ R8, R176, R8, !PT ;  /* 0x00000008b0087209 */ /* 0x000fe40007810000 */
[----:B------:R-:W-:Y:S02]  /*47b0*/  LOP3.LUT R9, R211, R248, RZ, 0x3c, !PT ;  /* 0x000000f8d3097212 */ /* 0x000fe400078e3cff */
[----:B------:R-:W-:Y:S02]  /*47c0*/  FMNMX.FTZ R6, R152, R6, !PT ;  /* 0x0000000698067209 */ /* 0x000fe40007810000 */
[----:B------:R-:W-:Y:S01]  /*47d0*/  FMNMX.FTZ R7, R127, R7, !PT ;  /* 0x000000077f077209 */ /* 0x000fe20007810000 */
[----:B------:R-:W-:Y:S01]  /*47e0*/  IMAD.WIDE.U32 R58, R9, -0x2daee0ad, RZ ;  /* 0xd2511f53093a7825 */ /* 0x000fe200078e00ff */
[----:B------:R-:W-:-:S02]  /*47f0*/  FMNMX.FTZ R8, R177, R8, !PT ;  /* 0x00000008b1087209 */ /* 0x000fc40007810000 */
[----:B------:R-:W-:Y:S02]  /*4800*/  FMNMX.FTZ R6, R157, R6, !PT ;  /* 0x000000069d067209 */ /* 0x000fe40007810000 */
[----:B------:R-:W-:Y:S01]  /*4810*/  FMNMX.FTZ R7, R126, R7, !PT ;  /* 0x000000077e077209 */ /* 0x000fe20007810000 */
[----:B------:R-:W2:Y:S01]  /*4820*/  SHFL.BFLY PT, R69, R8, 0x2, 0x1f ;  /* 0x0c401f0008457f89 */ /* 0x000ea200000e0000 */
[----:B------:R-:W-:Y:S02]  /*4830*/  FMNMX.FTZ R6, R151, R6, !PT ;  /* 0x0000000697067209 */ /* 0x000fe40007810000 */
[----:B------:R-:W-:Y:S02]  /*4840*/  LOP3.LUT R10, R59, UR14, R46, 0x96, !PT ;  /* 0x0000000e3b0a7c12 */ /* 0x000fe4000f8e962e */
[----:B------:R-:W-:Y:S02]  /*4850*/  FMNMX.FTZ R7, R164, R7, !PT ;  /* 0x00000007a4077209 */ /* 0x000fe40007810000 */
[----:B-1----:R-:W-:Y:S01]  /*4860*/  FMNMX.FTZ R70, R70, R14, !PT ;  /* 0x0000000e46467209 */ /* 0x002fe20007810000 */
[----:B------:R-:W-:Y:S01]  /*4870*/  IMAD.WIDE.U32 R240, R10, -0x326172a9, RZ ;  /* 0xcd9e8d570af07825 */ /* 0x000fe200078e00ff */
[----:B------:R-:W-:-:S02]  /*4880*/  LOP3.LUT R14, R5, UR15, R210, 0x96, !PT ;  /* 0x0000000f050e7c12 */ /* 0x000fc4000f8e96d2 */
[----:B------:R-:W-:Y:S01]  /*4890*/  FMNMX.FTZ R5, R150, R6, !PT ;  /* 0x0000000696057209 */ /* 0x000fe20007810000 */
[----:B------:R-:W1:Y:S01]  /*48a0*/  SHFL.BFLY PT, R11, R70, 0x1, 0x1f ;  /* 0x0c201f00460b7f89 */ /* 0x000e6200000e0000 */
[----:B------:R-:W-:Y:S01]  /*48b0*/  FMNMX.FTZ R9, R165, R7, !PT ;  /* 0x00000007a5097209 */ /* 0x000fe20007810000 */
[----:B------:R-:W-:Y:S01]  /*48c0*/  IMAD.WIDE.U32 R6, R15, -0x326172a9, RZ ;  /* 0xcd9e8d570f067825 */ /* 0x000fe200078e00ff */
[----:B------:R-:W-:Y:S02]  /*48d0*/  FMNMX.FTZ R5, R168, R5, !PT ;  /* 0x00000005a8057209 */ /* 0x000fe40007810000 */
[----:B------:R-:W-:Y:S02]  /*48e0*/  FMNMX.FTZ R9, R163, R9, !PT ;  /* 0x00000009a3097209 */ /* 0x000fe40007810000 */
[----:B------:R-:W-:Y:S02]  /*48f0*/  LOP3.LUT R13, R241, UR13, R4, 0x96, !PT ;  /* 0x0000000df10d7c12 */ /* 0x000fe4000f8e9604 */
[----:B------:R-:W-:-:S02]  /*4900*/  FMNMX.FTZ R4, R172, R5, !PT ;  /* 0x00000005ac047209 */ /* 0x000fc40007810000 */
[----:B------:R-:W-:Y:S01]  /*4910*/  FMNMX.FTZ R5, R162, R9, !PT ;  /* 0x00000009a2057209 */ /* 0x000fe20007810000 */
[----:B------:R-:W-:Y:S01]  /*4920*/  IMAD.WIDE.U32 R48, R13, -0x2daee0ad, RZ ;  /* 0xd2511f530d307825 */ /* 0x000fe200078e00ff */
[----:B------:R-:W-:Y:S02]  /*4930*/  FMNMX.FTZ R4, R167, R4, !PT ;  /* 0x00000004a7047209 */ /* 0x000fe40007810000 */
[----:B------:R-:W-:Y:S02]  /*4940*/  FMNMX.FTZ R5, R180, R5, !PT ;  /* 0x00000005b4057209 */ /* 0x000fe40007810000 */
[----:B------:R-:W-:Y:S02]  /*4950*/  FMNMX.FTZ R4, R166, R4, !PT ;  /* 0x00000004a6047209 */ /* 0x000fe40007810000 */
[----:B------:R-:W-:Y:S02]  /*4960*/  FMNMX.FTZ R5, R181, R5, !PT ;  /* 0x00000005b5057209 */ /* 0x000fe40007810000 */
[----:B--2---:R-:W-:-:S02]  /*4970*/  FMNMX.FTZ R69, R8, R69, !PT ;  /* 0x0000004508457209 */ /* 0x004fc40007810000 */
[----:B------:R-:W-:Y:S02]  /*4980*/  FMNMX.FTZ R8, R207, R4, !PT ;  /* 0x00000004cf087209 */ /* 0x000fe40007810000 */
[----:B------:R-:W-:Y:S01]  /*4990*/  FMNMX.FTZ R4, R178, R5, !PT ;  /* 0x00000005b2047209 */ /* 0x000fe20007810000 */
[----:B------:R-:W2:Y:S01]  /*49a0*/  SHFL.BFLY PT, R16, R69, 0x1, 0x1f ;  /* 0x0c201f0045107f89 */ /* 0x000ea200000e0000 */
[----:B-1----:R-:W-:Y:S02]  /*49b0*/  FMNMX.FTZ R70, R70, R11, !PT ;  /* 0x0000000b46467209 */ /* 0x002fe40007810000 */
[----:B------:R-:W-:Y:S02]  /*49c0*/  FMNMX.FTZ R4, R179, R4, !PT ;  /* 0x00000004b3047209 */ /* 0x000fe40007810000 */
[----:B------:R-:W-:Y:S01]  /*49d0*/  LOP3.LUT R7, R7, UR11, R54, 0x96, !PT ;  /* 0x0000000b07077c12 */ /* 0x000fe2000f8e9636 */
[C---:B------:R-:W-:Y:S01]  /*49e0*/  FMUL.FTZ R5, R70.reuse, c[0x0][0x23c] ;  /* 0x00008f0046057a20 */ /* 0x040fe20000410000 */
[----:B------:R-:W-:Y:S01]  /*49f0*/  LOP3.LUT R9, R43, UR9, R6, 0x96, !PT ;  /* 0x000000092b097c12 */ /* 0x000fe2000f8e9606 */
[----:B------:R-:W1:Y:S01]  /*4a00*/  SHFL.BFLY PT, R17, R4, 0x2, 0x1f ;  /* 0x0c401f0004117f89 */ /* 0x000e6200000e0000 */
[----:B------:R-:W-:Y:S01]  /*4a10*/  FSETP.NEU.FTZ.AND P1, PT, R70, -INF , PT ;  /* 0xff8000004600780b */ /* 0x000fe20003f3d000 */
[----:B------:R-:W-:Y:S01]  /*4a20*/  IMAD.WIDE.U32 R6, R7, -0x2daee0ad, RZ ;  /* 0xd2511f5307067825 */ /* 0x000fe200078e00ff */
[----:B------:R-:W-:-:S02]  /*4a30*/  FMNMX.FTZ R8, R209, R8, !PT ;  /* 0x00000008d1087209 */ /* 0x000fc40007810000 */
[----:B------:R-:W-:Y:S01]  /*4a40*/  FSEL R5, R5, RZ, P1 ;  /* 0x000000ff05057208 */ /* 0x000fe20000800000 */
[----:B------:R-:W-:Y:S01]  /*4a50*/  IMAD.WIDE.U32 R40, R9, -0x2daee0ad, RZ ;  /* 0xd2511f5309287825 */ /* 0x000fe200078e00ff */
[----:B------:R-:W-:Y:S02]  /*4a60*/  FMNMX.FTZ R10, R182, R8, !PT ;  /* 0x00000008b60a7209 */ /* 0x000fe40007810000 */
[----:B------:R-:W-:Y:S01]  /*4a70*/  LOP3.LUT R11, R7, UR8, R12, 0x96, !PT ;  /* 0x00000008070b7c12 */ /* 0x000fe2000f8e960c */
[----:B------:R-:W-:Y:S01]  /*4a80*/  IMAD.WIDE.U32 R8, R14, -0x2daee0ad, RZ ;  /* 0xd2511f530e087825 */ /* 0x000fe200078e00ff */
[----:B------:R-:W-:Y:S02]  /*4a90*/  LOP3.LUT R6, R41, UR6, R6, 0x96, !PT ;  /* 0x0000000629067c12 */ /* 0x000fe4000f8e9606 */
[----:B------:R-:W-:Y:S01]  /*4aa0*/  FMNMX.FTZ R10, R183, R10, !PT ;  /* 0x0000000ab70a7209 */ /* 0x000fe20007810000 */
[--C-:B------:R-:W-:Y:S01]  /*4ab0*/  FFMA.FTZ R7, R66, c[0x0][0x23c], -R5.reuse ;  /* 0x00008f0042077a23 */ /* 0x100fe20000010805 */
[----:B------:R-:W-:Y:S01]  /*4ac0*/  LOP3.LUT R28, R9, UR12, R58, 0x96, !PT ;  /* 0x0000000c091c7c12 */ /* 0x000fe2000f8e963a */
[----:B------:R-:W-:Y:S01]  /*4ad0*/  FFMA.FTZ R9, R67, c[0x0][0x23c], -R5 ;  /* 0x00008f0043097a23 */ /* 0x000fe20000010805 */
[----:B--2---:R-:W-:Y:S01]  /*4ae0*/  FMNMX.FTZ R69, R69, R16, !PT ;  /* 0x0000001045457209 */ /* 0x004fe20007810000 */
[----:B------:R2:W-:Y:S01]  /*4af0*/  MUFU.EX2 R244, R7 ;  /* 0x0000000700f47308 */ /* 0x0005e20000000800 */
[----:B------:R-:W3:Y:S01]  /*4b00*/  SHFL.BFLY PT, R15, R10, 0x2, 0x1f ;  /* 0x0c401f000a0f7f89 */ /* 0x000ee200000e0000 */
[----:B------:R-:W-:Y:S01]  /*4b10*/  IMAD.WIDE.U32 R30, R11, -0x326172a9, RZ ;  /* 0xcd9e8d570b1e7825 */ /* 0x000fe200078e00ff */
[----:B------:R-:W-:-:S02]  /*4b20*/  LOP3.LUT R19, R49, UR10, R8, 0x96, !PT ;  /* 0x0000000a31137c12 */ /* 0x000fc4000f8e9608 */
[----:B------:R-:W-:-:S03]  /*4b30*/  FSETP.NEU.FTZ.AND P1, PT, R69, -INF , PT ;  /* 0xff8000004500780b */ /* 0x000fc60003f3d000 */
[----:B------:R4:W-:Y:S01]  /*4b40*/  MUFU.EX2 R243, R9 ;  /* 0x0000000900f37308 */ /* 0x0009e20000000800 */
[----:B------:R-:W-:-:S04]  /*4b50*/  IMAD.WIDE.U32 R120, R19, -0x326172a9, RZ ;  /* 0xcd9e8d5713787825 */ /* 0x000fc800078e00ff */
[----:B--2---:R-:W-:-:S05]  /*4b60*/  IMAD.WIDE.U32 R6, R6, -0x326172a9, RZ ;  /* 0xcd9e8d5706067825 */ /* 0x004fca00078e00ff */
[C---:B------:R-:W-:Y:S02]  /*4b70*/  LOP3.LUT R11, R6.reuse, 0xffff, RZ, 0xc0, !PT ;  /* 0x0000ffff060b7812 */ /* 0x040fe400078ec0ff */
[----:B------:R-:W-:Y:S02]  /*4b80*/  LOP3.LUT R14, R6, 0xff, RZ, 0xc0, !PT ;  /* 0x000000ff060e7812 */ /* 0x000fe400078ec0ff */
[--C-:B----4-:R-:W-:Y:S02]  /*4b90*/  SHF.R.U32.HI R9, RZ, 0x10, R6.reuse ;  /* 0x00000010ff097819 */ /* 0x110fe40000011606 */
[----:B------:R-:W-:Y:S02]  /*4ba0*/  SHF.R.U32.HI R13, RZ, 0x18, R6 ;  /* 0x00000018ff0d7819 */ /* 0x000fe40000011606 */
[----:B-1----:R-:W-:Y:S01]  /*4bb0*/  FMNMX.FTZ R6, R4, R17, !PT ;  /* 0x0000001104067209 */ /* 0x002fe20007810000 */
[----:B------:R-:W-:Y:S01]  /*4bc0*/  FMUL.FTZ R4, R69, c[0x0][0x23c] ;  /* 0x00008f0045047a20 */ /* 0x000fe20000410000 */
[----:B------:R-:W-:Y:S01]  /*4bd0*/  LOP3.LUT R8, R7, UR17, R30, 0x96, !PT ;  /* 0x0000001107087c12 */ /* 0x000fe2000f8e961e */
[----:B------:R-:W-:Y:S01]  /*4be0*/  FFMA.FTZ R7, R64, c[0x0][0x23c], -R5 ;  /* 0x00008f0040077a23 */ /* 0x000fe20000010805 */
[----:B------:R-:W-:Y:S01]  /*4bf0*/  SHF.R.U32.HI R12, RZ, 0x8, R11 ;  /* 0x00000008ff0c7819 */ /* 0x000fe2000001160b */
[----:B------:R-:W1:Y:S01]  /*4c00*/  SHFL.BFLY PT, R18, R6, 0x1, 0x1f ;  /* 0x0c201f0006127f89 */ /* 0x000e6200000e0000 */
[----:B------:R-:W-:Y:S01]  /*4c10*/  FSEL R4, R4, RZ, P1 ;  /* 0x000000ff04047208 */ /* 0x000fe20000800000 */
[----:B------:R2:W-:Y:S01]  /*4c20*/  MUFU.EX2 R239, R7 ;  /* 0x0000000700ef7308 */ /* 0x0005e20000000800 */
[----:B---3--:R-:W-:-:S02]  /*4c30*/  FMNMX.FTZ R11, R10, R15, !PT ;  /* 0x0000000f0a0b7209 */ /* 0x008fc40007810000 */
[----:B------:R-:W-:Y:S01]  /*4c40*/  PRMT R15, R14, 0x5410, R12 ;  /* 0x000054100e0f7816 */ /* 0x000fe2000000000c */
[----:B------:R-:W-:Y:S01]  /*4c50*/  FFMA.FTZ R10, R68, c[0x0][0x23c], -R4 ;  /* 0x00008f00440a7a23 */ /* 0x000fe20000010804 */
[----:B------:R-:W-:Y:S01]  /*4c60*/  SHF.R.U32.HI R12, RZ, 0x18, R8 ;  /* 0x00000018ff0c7819 */ /* 0x000fe20000011608 */
[----:B------:R-:W-:Y:S02]  /*4c70*/  FFMA.FTZ R0, R72, c[0x0][0x23c], -R4 ;  /* 0x00008f0048007a23 */ /* 0x000fe40000010804 */
[----:B------:R3:W-:Y:S01]  /*4c80*/  MUFU.EX2 R237, R10 ;  /* 0x0000000a00ed7308 */ /* 0x0007e20000000800 */
[----:B------:R-:W-:Y:S02]  /*4c90*/  IMAD R68, R132, 0x10000, R132 ;  /* 0x0001000084447824 */ /* 0x000fe400078e0284 */
[----:B------:R-:W-:-:S03]  /*4ca0*/  FFMA.FTZ R3, R73, c[0x0][0x23c], -R4 ;  /* 0x00008f0049037a23 */ /* 0x000fc60000010804 */
[--C-:B------:R-:W-:Y:S01]  /*4cb0*/  HSET2.LE.AND R2, R15, R68.reuse, PT ;  /* 0x000000440f027233 */ /* 0x100fe20003803000 */
[----:B--2---:R-:W-:Y:S01]  /*4cc0*/  LOP3.LUT R7, R9, 0xff, RZ, 0xc0, !PT ;  /* 0x000000ff09077812 */ /* 0x004fe200078ec0ff */
[----:B------:R-:W-:Y:S01]  /*4cd0*/  FFMA.FTZ R9, R65, c[0x0][0x23c], -R5 ;  /* 0x00008f0041097a23 */ /* 0x000fe20000010805 */
[----:B------:R2:W-:Y:S02]  /*4ce0*/  MUFU.EX2 R235, R0 ;  /* 0x0000000000eb7308 */ /* 0x0005e40000000800 */
[----:B------:R-:W-:Y:S02]  /*4cf0*/  PRMT R14, R7, 0x5410, R13 ;  /* 0x00005410070e7816 */ /* 0x000fe4000000000d */
[----:B------:R-:W-:Y:S02]  /*4d00*/  LOP3.LUT R7, R8, 0xffff, RZ, 0xc0, !PT ;  /* 0x0000ffff08077812 */ /* 0x000fe400078ec0ff */
[----:B-1----:R-:W-:Y:S01]  /*4d10*/  FMNMX.FTZ R72, R6, R18, !PT ;  /* 0x0000001206487209 */ /* 0x002fe20007810000 */
[----:B------:R-:W-:Y:S01]  /*4d20*/  HSET2.LE.AND R6, R14, R68, PT ;  /* 0x000000440e067233 */ /* 0x000fe20003803000 */
[----:B------:R1:W4:Y:S01]  /*4d30*/  MUFU.EX2 R238, R9 ;  /* 0x0000000900ee7308 */ /* 0x0003220000000800 */
[----:B---3--:R-:W-:-:S02]  /*4d40*/  SHF.R.U32.HI R10, RZ, 0x8, R7 ;  /* 0x00000008ff0a7819 */ /* 0x008fc40000011607 */
[----:B------:R-:W-:Y:S02]  /*4d50*/  LOP3.LUT R13, R8, 0xff, RZ, 0xc0, !PT ;  /* 0x000000ff080d7812 */ /* 0x000fe400078ec0ff */
[C---:B------:R-:W-:Y:S02]  /*4d60*/  FSETP.NEU.FTZ.AND P1, PT, R72.reuse, -INF , PT ;  /* 0xff8000004800780b */ /* 0x040fe40003f3d000 */
[----:B------:R-:W-:Y:S01]  /*4d70*/  PRMT R17, R13, 0x5410, R10 ;  /* 0x000054100d117816 */ /* 0x000fe2000000000a */
[----:B--2---:R-:W-:Y:S01]  /*4d80*/  FMUL.FTZ R0, R72, c[0x0][0x23c] ;  /* 0x00008f0048007a20 */ /* 0x004fe20000410000 */
[----:B------:R4:W-:Y:S04]  /*4d90*/  MUFU.EX2 R234, R3 ;  /* 0x0000000300ea7308 */ /* 0x0009e80000000800 */
[----:B------:R-:W-:-:S02]  /*4da0*/  FSEL R0, R0, RZ, P1 ;  /* 0x000000ff00007208 */ /* 0x000fc40000800000 */
[----:B-1----:R-:W-:Y:S01]  /*4db0*/  SHF.R.U32.HI R9, RZ, 0x10, R8 ;  /* 0x00000010ff097819 */ /* 0x002fe20000011608 */
[----:B------:R-:W-:-:S03]  /*4dc0*/  FFMA.FTZ R8, R71, c[0x0][0x23c], -R4 ;  /* 0x00008f0047087a23 */ /* 0x000fc60000010804 */
[----:B------:R-:W-:Y:S01]  /*4dd0*/  LOP3.LUT R7, R9, 0xff, RZ, 0xc0, !PT ;  /* 0x000000ff09077812 */ /* 0x000fe200078ec0ff */
[----:B------:R1:W2:Y:S01]  /*4de0*/  MUFU.EX2 R236, R8 ;  /* 0x0000000800ec7308 */ /* 0x0002a20000000800 */
[----:B------:R-:W3:Y:S02]  /*4df0*/  SHFL.BFLY PT, R9, R11, 0x1, 0x1f ;  /* 0x0c201f000b097f89 */ /* 0x000ee400000e0000 */
[----:B------:R-:W-:Y:S01]  /*4e00*/  PRMT R16, R7, 0x5410, R12 ;  /* 0x0000541007107816 */ /* 0x000fe2000000000c */
[----:B------:R-:W-:Y:S01]  /*4e10*/  IMAD.WIDE.U32 R12, R28, -0x326172a9, RZ ;  /* 0xcd9e8d571c0c7825 */ /* 0x000fe200078e00ff */
[----:B----4-:R-:W-:-:S04]  /*4e20*/  F2FP.PACK_AB R3, R238, R239 ;  /* 0x000000efee03723e */ /* 0x010fc800000000ff */
[----:B------:R-:W-:Y:S01]  /*4e30*/  LOP3.LUT R10, R2, R3, RZ, 0xc0, !PT ;  /* 0x00000003020a7212 */ /* 0x000fe200078ec0ff */
[----:B------:R-:W-:Y:S01]  /*4e40*/  HSET2.LE.AND R2, R17, R68, PT ;  /* 0x0000004411027233 */ /* 0x000fe20003803000 */
[----:B------:R-:W-:Y:S02]  /*4e50*/  F2FP.PACK_AB R3, R243, R244 ;  /* 0x000000f4f303723e */ /* 0x000fe400000000ff */
[----:B------:R-:W-:Y:S01]  /*4e60*/  LOP3.LUT R13, R13, UR11, R240, 0x96, !PT ;  /* 0x0000000b0d0d7c12 */ /* 0x000fe2000f8e96f0 */
[----:B-1----:R-:W-:Y:S01]  /*4e70*/  FFMA.FTZ R8, R77, c[0x0][0x23c], -R0 ;  /* 0x00008f004d087a23 */ /* 0x002fe20000010800 */
[----:B--2---:R-:W-:-:S03]  /*4e80*/  F2FP.PACK_AB R7, R236, R237 ;  /* 0x000000edec07723e */ /* 0x004fc600000000ff */
[----:B------:R1:W-:Y:S01]  /*4e90*/  MUFU.EX2 R233, R8 ;  /* 0x0000000800e97308 */ /* 0x0003e20000000800 */
[----:B---3--:R-:W-:Y:S02]  /*4ea0*/  FMNMX.FTZ R71, R11, R9, !PT ;  /* 0x000000090b477209 */ /* 0x008fe40007810000 */
[----:B------:R-:W-:Y:S01]  /*4eb0*/  LOP3.LUT R11, R6, R7, RZ, 0xc0, !PT ;  /* 0x00000007060b7212 */ /* 0x000fe200078ec0ff */
[----:B------:R-:W-:Y:S01]  /*4ec0*/  HSET2.LE.AND R6, R16, R68, PT ;  /* 0x0000004410067233 */ /* 0x000fe20003803000 */
[----:B------:R-:W-:Y:S02]  /*4ed0*/  F2FP.PACK_AB R7, R234, R235 ;  /* 0x000000ebea07723e */ /* 0x000fe400000000ff */
[----:B------:R-:W-:Y:S02]  /*4ee0*/  FSETP.NEU.FTZ.AND P1, PT, R71, -INF , PT ;  /* 0xff8000004700780b */ /* 0x000fe40003f3d000 */
[----:B------:R-:W-:Y:S01]  /*4ef0*/  LOP3.LUT R9, R6, R7, RZ, 0xc0, !PT ;  /* 0x0000000706097212 */ /* 0x000fe200078ec0ff */
[----:B------:R-:W-:-:S04]  /*4f00*/  IMAD.WIDE.U32 R6, R13, -0x2daee0ad, RZ ;  /* 0xd2511f530d067825 */ /* 0x000fc800078e00ff */
[----:B-1----:R-:W-:-:S04]  /*4f10*/  FFMA.FTZ R8, R74, c[0x0][0x23c], -R0 ;  /* 0x00008f004a087a23 */ /* 0x002fc80000010800 */
[----:B------:R1:W-:Y:S02]  /*4f20*/  MUFU.EX2 R232, R8 ;  /* 0x0000000800e87308 */ /* 0x0003e40000000800 */
[----:B-1----:R-:W-:Y:S01]  /*4f30*/  LOP3.LUT R8, R2, R3, RZ, 0xc0, !PT ;  /* 0x0000000302087212 */ /* 0x002fe200078ec0ff */
[----:B------:R-:W-:Y:S01]  /*4f40*/  FFMA.FTZ R3, R78, c[0x0][0x23c], -R0 ;  /* 0x00008f004e037a23 */ /* 0x000fe20000010800 */
[----:B------:R-:W-:Y:S01]  /*4f50*/  LOP3.LUT R2, R121, UR9, R12, 0x96, !PT ;  /* 0x0000000979027c12 */ /* 0x000fe2000f8e960c */
[----:B------:R-:W-:-:S03]  /*4f60*/  FFMA.FTZ R12, R76, c[0x0][0x23c], -R0 ;  /* 0x00008f004c0c7a23 */ /* 0x000fc60000010800 */
[----:B------:R1:W-:Y:S01]  /*4f70*/  MUFU.EX2 R230, R3 ;  /* 0x0000000300e67308 */ /* 0x0003e20000000800 */
[----:B------:R-:W-:Y:S01]  /*4f80*/  IMAD.WIDE.U32 R116, R2, -0x2daee0ad, RZ ;  /* 0xd2511f5302747825 */ /* 0x000fe200078e00ff */
[C---:B------:R-:W-:Y:S06]  /*4f90*/  HMMA.16816.F32 R80, R8.reuse, R20, RZ ;  /* 0x000000140850723c */ /* 0x040fec00000018ff */
[----:B------:R2:W3:Y:S02]  /*4fa0*/  MUFU.EX2 R231, R12 ;  /* 0x0000000c00e77308 */ /* 0x0004e40000000800 */
[----:B------:R-:W-:Y:S01]  /*4fb0*/  HMMA.16816.F32 R88, R8, R24, RZ ;  /* 0x000000180858723c */ /* 0x000fe200000018ff */
[----:B-1----:R-:W-:-:S07]  /*4fc0*/  FMUL.FTZ R3, R71, c[0x0][0x23c] ;  /* 0x00008f0047037a20 */ /* 0x002fce0000410000 */
[C---:B------:R-:W-:Y:S01]  /*4fd0*/  HMMA.16816.F32 R84, R8.reuse, R32, RZ ;  /* 0x000000200854723c */ /* 0x040fe200000018ff */
[----:B------:R-:W-:Y:S02]  /*4fe0*/  FSEL R2, R3, RZ, P1 ;  /* 0x000000ff03027208 */ /* 0x000fe40000800000 */
[----:B------:R-:W-:Y:S02]  /*4ff0*/  LOP3.LUT R3, R117, UR6, R6, 0x96, !PT ;  /* 0x0000000675037c12 */ /* 0x000fe4000f8e9606 */
[----:B--2---:R-:W-:Y:S01]  /*5000*/  LOP3.LUT R12, R7, UR8, R48, 0x96, !PT ;  /* 0x00000008070c7c12 */ /* 0x004fe2000f8e9630 */
[----:B------:R-:W-:Y:S02]  /*5010*/  FFMA.FTZ R6, R92, c[0x0][0x23c], -R2 ;  /* 0x00008f005c067a23 */ /* 0x000fe40000010802 */
[----:B------:R-:W-:Y:S01]  /*5020*/  HMMA.16816.F32 R104, R8, R36, RZ ;  /* 0x000000240868723c */ /* 0x000fe200000018ff */
[----:B------:R-:W-:Y:S01]  /*5030*/  LDSM.16.MT88.4 R48, [R188+0x6800] ;  /* 0x00680000bc30783b */ /* 0x000fe20000004200 */
[----:B------:R1:W-:Y:S01]  /*5040*/  MUFU.EX2 R228, R6 ;  /* 0x0000000600e47308 */ /* 0x0003e20000000800 */
[----:B------:R-:W-:-:S04]  /*5050*/  IMAD.WIDE.U32 R28, R12, -0x326172a9, RZ ;  /* 0xcd9e8d570c1c7825 */ /* 0x000fc800078e00ff */
[----:B------:R-:W-:Y:S01]  /*5060*/  FFMA.FTZ R12, R93, c[0x0][0x23c], -R2 ;  /* 0x00008f005d0c7a23 */ /* 0x000fe20000010802 */
[C---:B------:R-:W-:Y:S03]  /*5070*/  HMMA.16816.F32 R108, R8.reuse, R22, RZ ;  /* 0x00000016086c723c */ /* 0x040fe600000018ff */
[----:B------:R2:W-:Y:S05]  /*5080*/  MUFU.EX2 R227, R12 ;  /* 0x0000000c00e37308 */ /* 0x0005ea0000000800 */
[----:B------:R-:W-:Y:S01]  /*5090*/  HMMA.16816.F32 R112, R8, R26, RZ ;  /* 0x0000001a0870723c */ /* 0x000fe200000018ff */
[----:B-1----:R-:W-:-:S05]  /*50a0*/  IMAD.WIDE.U32 R6, R3, -0x326172a9, RZ ;  /* 0xcd9e8d5703067825 */ /* 0x002fca00078e00ff */
[C---:B------:R-:W-:Y:S02]  /*50b0*/  LOP3.LUT R14, R6.reuse, 0xffff, RZ, 0xc0, !PT ;  /* 0x0000ffff060e7812 */ /* 0x040fe400078ec0ff */
[----:B------:R-:W-:Y:S01]  /*50c0*/  HMMA.16816.F32 R100, R8, R34, RZ ;  /* 0x000000220864723c */ /* 0x000fe200000018ff */
[----:B------:R-:W-:Y:S01]  /*50d0*/  LOP3.LUT R3, R7, UR17, R28, 0x96, !PT ;  /* 0x0000001107037c12 */ /* 0x000fe2000f8e961c */
[----:B------:R-:W-:Y:S01]  /*50e0*/  FFMA.FTZ R7, R79, c[0x0][0x23c], -R2 ;  /* 0x00008f004f077a23 */ /* 0x000fe20000010802 */
[----:B------:R-:W-:Y:S02]  /*50f0*/  LOP3.LUT R13, R6, 0xff, RZ, 0xc0, !PT ;  /* 0x000000ff060d7812 */ /* 0x000fe400078ec0ff */
[----:B------:R-:W-:Y:S01]  /*5100*/  SHF.R.U32.HI R14, RZ, 0x8, R14 ;  /* 0x00000008ff0e7819 */ /* 0x000fe2000001160e */
[----:B------:R1:W4:Y:S01]  /*5110*/  MUFU.EX2 R229, R7 ;  /* 0x0000000700e57308 */ /* 0x0003220000000800 */
[--C-:B--2---:R-:W-:Y:S02]  /*5120*/  SHF.R.U32.HI R12, RZ, 0x10, R6.reuse ;  /* 0x00000010ff0c7819 */ /* 0x104fe40000011606 */
[----:B------:R-:W-:-:S02]  /*5130*/  SHF.R.U32.HI R18, RZ, 0x18, R6 ;  /* 0x00000018ff127819 */ /* 0x000fc40000011606 */
[----:B------:R-:W-:Y:S02]  /*5140*/  PRMT R14, R13, 0x5410, R14 ;  /* 0x000054100d0e7816 */ /* 0x000fe4000000000e */
[----:B------:R-:W-:Y:S01]  /*5150*/  LOP3.LUT R17, R12, 0xff, RZ, 0xc0, !PT ;  /* 0x000000ff0c117812 */ /* 0x000fe200078ec0ff */
[----:B------:R-:W-:Y:S01]  /*5160*/  FFMA.FTZ R12, R94, c[0x0][0x23c], -R2 ;  /* 0x00008f005e0c7a23 */ /* 0x000fe20000010802 */
[C---:B------:R-:W-:Y:S01]  /*5170*/  LOP3.LUT R6, R3.reuse, 0xffff, RZ, 0xc0, !PT ;  /* 0x0000ffff03067812 */ /* 0x040fe200078ec0ff */
[----:B------:R-:W-:Y:S01]  /*5180*/  HMMA.16816.F32 R92, R8, R38, RZ ;  /* 0x00000026085c723c */ /* 0x000fe200000018ff */
[----:B------:R-:W-:Y:S01]  /*5190*/  LOP3.LUT R16, R3, 0xff, RZ, 0xc0, !PT ;  /* 0x000000ff03107812 */ /* 0x000fe200078ec0ff */
[----:B------:R2:W5:Y:S01]  /*51a0*/  MUFU.EX2 R226, R12 ;  /* 0x0000000c00e27308 */ /* 0x0005620000000800 */
[----:B------:R-:W-:Y:S02]  /*51b0*/  SHF.R.U32.HI R15, RZ, 0x18, R3 ;  /* 0x00000018ff0f7819 */ /* 0x000fe40000011603 */
[----:B------:R-:W-:-:S02]  /*51c0*/  SHF.R.U32.HI R13, RZ, 0x8, R6 ;  /* 0x00000008ff0d7819 */ /* 0x000fc40000011606 */
[----:B-1----:R-:W-:Y:S01]  /*51d0*/  SHF.R.U32.HI R7, RZ, 0x10, R3 ;  /* 0x00000010ff077819 */ /* 0x002fe20000011603 */
[--C-:B------:R-:W-:Y:S01]  /*51e0*/  HSET2.LE.AND R3, R14, R68.reuse, PT ;  /* 0x000000440e037233 */ /* 0x100fe20003803000 */
[----:B---3--:R-:W-:Y:S01]  /*51f0*/  F2FP.PACK_AB R6, R231, R230 ;  /* 0x000000e6e706723e */ /* 0x008fe200000000ff */
[----:B------:R-:W-:Y:S01]  /*5200*/  FFMA.FTZ R9, R61, c[0x0][0x23c], -R5 ;  /* 0x00008f003d097a23 */ /* 0x000fe20000010805 */
[----:B------:R-:W-:Y:S02]  /*5210*/  LOP3.LUT R7, R7, 0xff, RZ, 0xc0, !PT ;  /* 0x000000ff07077812 */ /* 0x000fe400078ec0ff */
[----:B------:R-:W-:Y:S01]  /*5220*/  PRMT R13, R16, 0x5410, R13 ;  /* 0x00005410100d7816 */ /* 0x000fe2000000000d */
[----:B------:R1:W-:Y:S01]  /*5230*/  MUFU.EX2 R222, R9 ;  /* 0x0000000900de7308 */ /* 0x0003e20000000800 */
[----:B------:R-:W-:Y:S02]  /*5240*/  PRMT R15, R7, 0x5410, R15 ;  /* 0x00005410070f7816 */ /* 0x000fe4000000000f */
[----:B------:R-:W-:Y:S01]  /*5250*/  LOP3.LUT R14, R3, R6, RZ, 0xc0, !PT ;  /* 0x00000006030e7212 */ /* 0x000fe200078ec0ff */
[--C-:B------:R-:W-:Y:S01]  /*5260*/  HSET2.LE.AND R7, R13, R68.reuse, PT ;  /* 0x000000440d077233 */ /* 0x100fe20003803000 */
[----:B--2---:R-:W-:Y:S01]  /*5270*/  PRMT R12, R17, 0x5410, R18 ;  /* 0x00005410110c7816 */ /* 0x004fe20000000012 */
[----:B------:R-:W-:Y:S01]  /*5280*/  HSET2.LE.AND R13, R15, R68, PT ;  /* 0x000000440f0d7233 */ /* 0x000fe20003803000 */
[----:B----4-:R-:W-:-:S02]  /*5290*/  F2FP.PACK_AB R6, R229, R227 ;  /* 0x000000e3e506723e */ /* 0x010fc400000000ff */
[----:B------:R-:W-:Y:S01]  /*52a0*/  IADD3 R8, R44, 0x1, RZ ;  /* 0x000000012c087810 */ /* 0x000fe20007ffe0ff */
[----:B------:R-:W-:Y:S01]  /*52b0*/  HSET2.LE.AND R3, R12, R68, PT ;  /* 0x000000440c037233 */ /* 0x000fe20003803000 */
[----:B------:R-:W-:Y:S02]  /*52c0*/  F2FP.PACK_AB R12, R232, R233 ;  /* 0x000000e9e80c723e */ /* 0x000fe400000000ff */
[----:B------:R-:W-:Y:S02]  /*52d0*/  LOP3.LUT R18, R47, UR25, R8, 0x96, !PT ;  /* 0x000000192f127c12 */ /* 0x000fe4000f8e9608 */
[----:B------:R-:W-:Y:S01]  /*52e0*/  LOP3.LUT R15, R3, R6, RZ, 0xc0, !PT ;  /* 0x00000006030f7212 */ /* 0x000fe200078ec0ff */
[--C-:B------:R-:W-:Y:S01]  /*52f0*/  FFMA.FTZ R3, R118, c[0x0][0x23c], -R5.reuse ;  /* 0x00008f0076037a23 */ /* 0x100fe20000010805 */
[----:B------:R-:W-:Y:S01]  /*5300*/  LOP3.LUT R12, R7, R12, RZ, 0xc0, !PT ;  /* 0x0000000c070c7212 */ /* 0x000fe200078ec0ff */
[----:B------:R-:W-:Y:S01]  /*5310*/  FFMA.FTZ R6, R60, c[0x0][0x23c], -R5 ;  /* 0x00008f003c067a23 */ /* 0x000fe20000010805 */
[----:B-----5:R-:W-:Y:S01]  /*5320*/  F2FP.PACK_AB R16, R226, R228 ;  /* 0x000000e4e210723e */ /* 0x020fe200000000ff */
[----:B------:R2:W-:Y:S01]  /*5330*/  MUFU.EX2 R225, R3 ;  /* 0x0000000300e17308 */ /* 0x0005e20000000800 */
[----:B-1----:R-:W-:Y:S01]  /*5340*/  FFMA.FTZ R9, R124, c[0x0][0x23c], -R4 ;  /* 0x00008f007c097a23 */ /* 0x002fe20000010804 */
[----:B------:R-:W1:Y:S01]  /*5350*/  LDSM.16.MT88.4 R44, [R186+0x6800] ;  /* 0x00680000ba2c783b */ /* 0x000e620000004200 */
[----:B------:R-:W-:Y:S01]  /*5360*/  LOP3.LUT R13, R13, R16, RZ, 0xc0, !PT ;  /* 0x000000100d0d7212 */ /* 0x000fe200078ec0ff */
[----:B------:R-:W-:-:S04]  /*5370*/  IMAD.WIDE.U32 R18, R18, -0x326172a9, RZ ;  /* 0xcd9e8d5712127825 */ /* 0x000fc800078e00ff */
[----:B------:R-:W3:Y:S02]  /*5380*/  MUFU.EX2 R223, R6 ;  /* 0x0000000600df7308 */ /* 0x000ee40000000800 */
[----:B------:R-:W-:Y:S01]  /*5390*/  HMMA.16816.F32 R96, R12, R20, RZ ;  /* 0x000000140c60723c */ /* 0x000fe200000018ff */
[----:B--2---:R-:W-:-:S05]  /*53a0*/  FFMA.FTZ R3, R62, c[0x0][0x23c], -R5 ;  /* 0x00008f003e037a23 */ /* 0x004fca0000010805 */
[----:B------:R-:W-:Y:S02]  /*53b0*/  MUFU.EX2 R221, R9 ;  /* 0x0000000900dd7308 */ /* 0x000fe40000000800 */
[C---:B------:R-:W-:Y:S06]  /*53c0*/  HMMA.16816.F32 R132, R12.reuse, R22, RZ ;  /* 0x000000160c84723c */ /* 0x040fec00000018ff */
[----:B------:R2:W-:Y:S02]  /*53d0*/  MUFU.EX2 R224, R3 ;  /* 0x0000000300e07308 */ /* 0x0005e40000000800 */
[C---:B------:R-:W-:Y:S08]  /*53e0*/  HMMA.16816.F32 R76, R12.reuse, R24, RZ ;  /* 0x000000180c4c723c */ /* 0x040ff000000018ff */
[----:B------:R-:W-:Y:S01]  /*53f0*/  HMMA.16816.F32 R144, R12, R26, RZ ;  /* 0x0000001a0c90723c */ /* 0x000fe200000018ff */
[----:B------:R-:W4:Y:S01]  /*5400*/  LDSM.16.MT88.4 R24, [R185+0x6800] ;  /* 0x00680000b918783b */ /* 0x000f220000004200 */
[----:B--2---:R-:W-:-:S06]  /*5410*/  LOP3.LUT R3, R31, UR7, R42, 0x96, !PT ;  /* 0x000000071f037c12 */ /* 0x004fcc000f8e962a */
[----:B------:R-:W-:Y:S01]  /*5420*/  HMMA.16816.F32 R64, R12, R32, RZ ;  /* 0x000000200c40723c */ /* 0x000fe200000018ff */
[----:B------:R-:W-:-:S07]  /*5430*/  IMAD.WIDE.U32 R6, R3, -0x2daee0ad, RZ ;  /* 0xd2511f5303067825 */ /* 0x000fce00078e00ff */
[C---:B------:R-:W-:Y:S01]  /*5440*/  HMMA.16816.F32 R140, R12.reuse, R34, RZ ;  /* 0x000000220c8c723c */ /* 0x040fe200000018ff */
[--C-:B------:R-:W-:Y:S02]  /*5450*/  SHF.R.U32.HI R8, RZ, 0x10, R6.reuse ;  /* 0x00000010ff087819 */ /* 0x100fe40000011606 */
[C---:B------:R-:W-:Y:S02]  /*5460*/  LOP3.LUT R3, R6.reuse, 0xffff, RZ, 0xc0, !PT ;  /* 0x0000ffff06037812 */ /* 0x040fe400078ec0ff */
[----:B------:R-:W-:Y:S02]  /*5470*/  LOP3.LUT R11, R6, 0xff, RZ, 0xc0, !PT ;  /* 0x000000ff060b7812 */ /* 0x000fe400078ec0ff */
[----:B------:R-:W-:Y:S01]  /*5480*/  SHF.R.U32.HI R9, RZ, 0x18, R6 ;  /* 0x00000018ff097819 */ /* 0x000fe20000011606 */
[----:B------:R-:W-:Y:S01]  /*5490*/  HMMA.16816.F32 R136, R12, R38, RZ ;  /* 0x000000260c88723c */ /* 0x000fe200000018ff */
[----:B------:R-:W-:Y:S01]  /*54a0*/  LOP3.LUT R6, R8, 0xff, RZ, 0xc0, !PT ;  /* 0x000000ff08067812 */ /* 0x000fe200078ec0ff */
[----:B------:R-:W-:Y:S01]  /*54b0*/  FFMA.FTZ R8, R63, c[0x0][0x23c], -R4 ;  /* 0x00008f003f087a23 */ /* 0x000fe20000010804 */
[----:B------:R-:W-:-:S02]  /*54c0*/  SHF.R.U32.HI R10, RZ, 0x8, R3 ;  /* 0x00000008ff0a7819 */ /* 0x000fc40000011603 */
[----:B------:R-:W-:Y:S01]  /*54d0*/  PRMT R17, R6, 0x5410, R9 ;  /* 0x0000541006117816 */ /* 0x000fe20000000009 */
[----:B------:R-:W-:Y:S01]  /*54e0*/  FFMA.FTZ R6, R119, c[0x0][0x23c], -R4 ;  /* 0x00008f0077067a23 */ /* 0x000fe20000010804 */
[----:B------:R-:W-:Y:S01]  /*54f0*/  LOP3.LUT R3, R7, UR16, R40, 0x96, !PT ;  /* 0x0000001007037c12 */ /* 0x000fe2000f8e9628 */
[----:B------:R2:W-:Y:S01]  /*5500*/  MUFU.EX2 R220, R8 ;  /* 0x0000000800dc7308 */ /* 0x0005e20000000800 */
[----:B------:R-:W-:Y:S01]  /*5510*/  PRMT R16, R11, 0x5410, R10 ;  /* 0x000054100b107816 */ /* 0x000fe2000000000a */
[----:B------:R-:W-:Y:S01]  /*5520*/  HMMA.16816.F32 R60, R12, R36, RZ ;  /* 0x000000240c3c723c */ /* 0x000fe200000018ff */
[C---:B------:R-:W-:Y:S01]  /*5530*/  LOP3.LUT R7, R3.reuse, 0xffff, RZ, 0xc0, !PT ;  /* 0x0000ffff03077812 */ /* 0x040fe200078ec0ff */
[----:B------:R-:W5:Y:S01]  /*5540*/  LDSM.16.MT88.4 R40, [R187+0x6800] ;  /* 0x00680000bb28783b */ /* 0x000f620000004200 */
[----:B------:R-:W-:Y:S02]  /*5550*/  LOP3.LUT R11, R3, 0xff, RZ, 0xc0, !PT ;  /* 0x000000ff030b7812 */ /* 0x000fe400078ec0ff */
[----:B------:R-:W-:Y:S01]  /*5560*/  SHF.R.U32.HI R10, RZ, 0x18, R3 ;  /* 0x00000018ff0a7819 */ /* 0x000fe20000011603 */
[----:B------:R1:W-:Y:S01]  /*5570*/  MUFU.EX2 R219, R6 ;  /* 0x0000000600db7308 */ /* 0x0003e20000000800 */
[----:B------:R-:W-:Y:S01]  /*5580*/  SHF.R.U32.HI R9, RZ, 0x8, R7 ;  /* 0x00000008ff097819 */ /* 0x000fe20000011607 */
[----:B------:R-:W-:Y:S01]  /*5590*/  FFMA.FTZ R13, R149, c[0x0][0x23c], -R0 ;  /* 0x00008f00950d7a23 */ /* 0x000fe20000010800 */
[----:B------:R-:W-:Y:S01]  /*55a0*/  LDSM.16.MT88.4 R36, [R187+0x7000] ;  /* 0x00700000bb24783b */ /* 0x000fe20000004200 */
[----:B--2---:R-:W-:-:S04]  /*55b0*/  FFMA.FTZ R8, R125, c[0x0][0x23c], -R4 ;  /* 0x00008f007d087a23 */ /* 0x004fc80000010804 */
[----:B------:R2:W-:Y:S01]  /*55c0*/  MUFU.EX2 R216, R13 ;  /* 0x0000000d00d87308 */ /* 0x0005e20000000800 */
[----:B-1----:R-:W-:Y:S01]  /*55d0*/  SHF.R.U32.HI R6, RZ, 0x10, R3 ;  /* 0x00000010ff067819 */ /* 0x002fe20000011603 */
[----:B------:R-:W-:-:S06]  /*55e0*/  HSET2.LE.AND R3, R16, R68, PT ;  /* 0x0000004410037233 */ /* 0x000fcc0003803000 */
[----:B------:R1:W1:Y:S01]  /*55f0*/  MUFU.EX2 R218, R8 ;  /* 0x0000000800da7308 */ /* 0x0002620000000800 */
[----:B------:R-:W-:Y:S02]  /*5600*/  LOP3.LUT R7, R6, 0xff, RZ, 0xc0, !PT ;  /* 0x000000ff06077812 */ /* 0x000fe400078ec0ff */
[----:B---3--:R-:W-:Y:S01]  /*5610*/  F2FP.PACK_AB R6, R222, R223 ;  /* 0x000000dfde06723e */ /* 0x008fe200000000ff */
[----:B--2---:R-:W-:-:S04]  /*5620*/  FFMA.FTZ R13, R151, c[0x0][0x23c], -R2 ;  /* 0x00008f00970d7a23 */ /* 0x004fc80000010802 */
[----:B------:R-:W-:Y:S01]  /*5630*/  MUFU.EX2 R213, R13 ;  /* 0x0000000d00d57308 */ /* 0x000fe20000000800 */
[----:B-1----:R-:W-:Y:S02]  /*5640*/  PRMT R8, R11, 0x5410, R9 ;  /* 0x000054100b087816 */ /* 0x002fe40000000009 */
[----:B------:R-:W-:Y:S02]  /*5650*/  PRMT R9, R7, 0x5410, R10 ;  /* 0x0000541007097816 */ /* 0x000fe4000000000a */
[----:B------:R-:W-:Y:S01]  /*5660*/  LOP3.LUT R10, R3, R6, RZ, 0xc0, !PT ;  /* 0x00000006030a7212 */ /* 0x000fe200078ec0ff */
[----:B------:R-:W-:Y:S01]  /*5670*/  FFMA.FTZ R6, R148, c[0x0][0x23c], -R0 ;  /* 0x00008f0094067a23 */ /* 0x000fe20000010800 */
[--C-:B------:R-:W-:Y:S01]  /*5680*/  HSET2.LE.AND R3, R17, R68.reuse, PT ;  /* 0x0000004411037233 */ /* 0x100fe20003803000 */
[----:B------:R-:W-:Y:S01]  /*5690*/  F2FP.PACK_AB R12, R218, R221 ;  /* 0x000000ddda0c723e */ /* 0x000fe200000000ff */
[--C-:B------:R-:W-:Y:S01]  /*56a0*/  HSET2.LE.AND R7, R8, R68.reuse, PT ;  /* 0x0000004408077233 */ /* 0x100fe20003803000 */
[----:B------:R1:W-:Y:S01]  /*56b0*/  MUFU.EX2 R215, R6 ;  /* 0x0000000600d77308 */ /* 0x0003e20000000800 */
[----:B------:R-:W-:Y:S01]  /*56c0*/  F2FP.PACK_AB R8, R224, R225 ;  /* 0x000000e1e008723e */ /* 0x000fe200000000ff */
[----:B------:R-:W-:-:S03]  /*56d0*/  HSET2.LE.AND R9, R9, R68, PT ;  /* 0x0000004409097233 */ /* 0x000fc60003803000 */
[----:B------:R-:W-:Y:S01]  /*56e0*/  LOP3.LUT R8, R7, R8, RZ, 0xc0, !PT ;  /* 0x0000000807087212 */ /* 0x000fe200078ec0ff */
[----:B------:R-:W-:Y:S01]  /*56f0*/  FFMA.FTZ R7, R126, c[0x0][0x23c], -R0 ;  /* 0x00008f007e077a23 */ /* 0x000fe20000010800 */
[----:B------:R-:W-:-:S03]  /*5700*/  LOP3.LUT R9, R9, R12, RZ, 0xc0, !PT ;  /* 0x0000000c09097212 */ /* 0x000fc600078ec0ff */
[----:B------:R2:W-:Y:S01]  /*5710*/  MUFU.EX2 R214, R7 ;  /* 0x0000000700d67308 */ /* 0x0005e20000000800 */
[----:B-1----:R-:W-:-:S04]  /*5720*/  F2FP.PACK_AB R6, R219, R220 ;  /* 0x000000dcdb06723e */ /* 0x002fc800000000ff */
[----:B------:R-:W-:Y:S01]  /*5730*/  LOP3.LUT R11, R3, R6, RZ, 0xc0, !PT ;  /* 0x00000006030b7212 */ /* 0x000fe200078ec0ff */
[----:B------:R-:W-:Y:S01]  /*5740*/  FFMA.FTZ R3, R127, c[0x0][0x23c], -R0 ;  /* 0x00008f007f037a23 */ /* 0x000fe20000010800 */
[----:B------:R-:W-:Y:S02]  /*5750*/  LOP3.LUT R6, R29, UR7, R120, 0x96, !PT ;  /* 0x000000071d067c12 */ /* 0x000fe4000f8e9678 */
[----:B------:R-:W1:Y:S01]  /*5760*/  LDSM.16.MT88.4 R28, [R185+0x7000] ;  /* 0x00700000b91c783b */ /* 0x000e620000004200 */
[----:B------:R3:W1:Y:S02]  /*5770*/  MUFU.EX2 R217, R3 ;  /* 0x0000000300d97308 */ /* 0x0006640000000800 */
[----:B--2---:R-:W-:Y:S01]  /*5780*/  IMAD.WIDE.U32 R6, R6, -0x2daee0ad, RZ ;  /* 0xd2511f5306067825 */ /* 0x004fe200078e00ff */
[----:B------:R-:W-:Y:S04]  /*5790*/  HMMA.16816.F32 R128, R8, R44, R84 ;  /* 0x0000002c0880723c */ /* 0x000fe80000001854 */
[----:B------:R-:W-:-:S02]  /*57a0*/  LOP3.LUT R12, R6, 0xffff, RZ, 0xc0, !PT ;  /* 0x0000ffff060c7812 */ /* 0x000fc400078ec0ff */
[----:B------:R-:W-:Y:S02]  /*57b0*/  LOP3.LUT R14, R6, 0xff, RZ, 0xc0, !PT ;  /* 0x000000ff060e7812 */ /* 0x000fe400078ec0ff */
[----:B------:R-:W-:Y:S01]  /*57c0*/  SHF.R.U32.HI R20, RZ, 0x18, R6 ;  /* 0x00000018ff147819 */ /* 0x000fe20000011606 */
[C---:B----4-:R-:W-:Y:S01]  /*57d0*/  HMMA.16816.F32 R80, R8.reuse, R24, R80 ;  /* 0x000000180850723c */ /* 0x050fe20000001850 */
[----:B------:R-:W-:Y:S02]  /*57e0*/  SHF.R.U32.HI R12, RZ, 0x8, R12 ;  /* 0x00000008ff0c7819 */ /* 0x000fe4000001160c */
[----:B---3--:R-:W-:Y:S02]  /*57f0*/  LOP3.LUT R3, R19, UR15, R56, 0x96, !PT ;  /* 0x0000000f13037c12 */ /* 0x008fe4000f8e9638 */
[----:B------:R-:W-:Y:S01]  /*5800*/  PRMT R14, R14, 0x5410, R12 ;  /* 0x000054100e0e7816 */ /* 0x000fe2000000000c */
[--C-:B------:R-:W-:Y:S02]  /*5810*/  FFMA.FTZ R12, R157, c[0x0][0x23c], -R2.reuse ;  /* 0x00008f009d0c7a23 */ /* 0x100fe40000010802 */
[----:B------:R-:W-:Y:S01]  /*5820*/  HMMA.16816.F32 R120, R8, R48, R88 ;  /* 0x000000300878723c */ /* 0x000fe20000001858 */
[----:B------:R-:W-:Y:S01]  /*5830*/  IMAD.WIDE.U32 R22, R3, -0x2daee0ad, RZ ;  /* 0xd2511f5303167825 */ /* 0x000fe200078e00ff */
[----:B------:R-:W-:Y:S03]  /*5840*/  MUFU.EX2 R157, R12 ;  /* 0x0000000c009d7308 */ /* 0x000fe60000000800 */
[----:B------:R-:W-:Y:S01]  /*5850*/  FFMA.FTZ R3, R152, c[0x0][0x23c], -R2 ;  /* 0x00008f0098037a23 */ /* 0x000fe20000010802 */
[----:B------:R-:W-:-:S02]  /*5860*/  LOP3.LUT R21, R23, UR12, R52, 0x96, !PT ;  /* 0x0000000c17157c12 */ /* 0x000fc4000f8e9634 */
[C---:B-----5:R-:W-:Y:S02]  /*5870*/  HMMA.16816.F32 R104, R8.reuse, R40, R104 ;  /* 0x000000280868723c */ /* 0x060fe40000001868 */
[----:B------:R2:W-:Y:S06]  /*5880*/  MUFU.EX2 R212, R3 ;  /* 0x0000000300d47308 */ /* 0x0005ec0000000800 */
[C---:B------:R-:W-:Y:S08]  /*5890*/  HMMA.16816.F32 R84, R8.reuse, R26, R108 ;  /* 0x0000001a0854723c */ /* 0x040ff0000000186c */
[----:B------:R-:W-:Y:S01]  /*58a0*/  HMMA.16816.F32 R112, R8, R50, R112 ;  /* 0x000000320870723c */ /* 0x000fe20000001870 */
[----:B--2---:R-:W-:-:S02]  /*58b0*/  LOP3.LUT R3, R7, UR16, R116, 0x96, !PT ;  /* 0x0000001007037c12 */ /* 0x004fc4000f8e9674 */
[----:B------:R-:W-:Y:S01]  /*58c0*/  SHF.R.U32.HI R7, RZ, 0x10, R6 ;  /* 0x00000010ff077819 */ /* 0x000fe20000011606 */
[----:B------:R-:W-:Y:S01]  /*58d0*/  FFMA.FTZ R6, R150, c[0x0][0x23c], -R2 ;  /* 0x00008f0096067a23 */ /* 0x000fe20000010802 */
[----:B------:R-:W-:-:S03]  /*58e0*/  LOP3.LUT R17, R3, 0xff, RZ, 0xc0, !PT ;  /* 0x000000ff03117812 */ /* 0x000fc600078ec0ff */
[C---:B------:R-:W-:Y:S01]  /*58f0*/  HMMA.16816.F32 R116, R8.reuse, R46, R100 ;  /* 0x0000002e0874723c */ /* 0x040fe20000001864 */
[----:B------:R-:W-:Y:S01]  /*5900*/  LOP3.LUT R15, R7, 0xff, RZ, 0xc0, !PT ;  /* 0x000000ff070f7812 */ /* 0x000fe200078ec0ff */
[----:B------:R2:W3:Y:S01]  /*5910*/  MUFU.EX2 R211, R6 ;  /* 0x0000000600d37308 */ /* 0x0004e20000000800 */
[----:B------:R-:W-:Y:S02]  /*5920*/  LOP3.LUT R7, R3, 0xffff, RZ, 0xc0, !PT ;  /* 0x0000ffff03077812 */ /* 0x000fe400078ec0ff */
[----:B------:R-:W-:Y:S02]  /*5930*/  SHF.R.U32.HI R16, RZ, 0x18, R3 ;  /* 0x00000018ff107819 */ /* 0x000fe40000011603 */
[----:B------:R-:W-:Y:S01]  /*5940*/  SHF.R.U32.HI R13, RZ, 0x8, R7 ;  /* 0x00000008ff0d7819 */ /* 0x000fe20000011607 */
[----:B------:R-:W-:Y:S01]  /*5950*/  HMMA.16816.F32 R92, R8, R42, R92 ;  /* 0x0000002a085c723c */ /* 0x000fe2000000185c */
[----:B------:R-:W-:Y:S02]  /*5960*/  PRMT R12, R15, 0x5410, R20 ;  /* 0x000054100f0c7816 */ /* 0x000fe40000000014 */
[----:B------:R-:W-:-:S02]  /*5970*/  PRMT R13, R17, 0x5410, R13 ;  /* 0x00005410110d7816 */ /* 0x000fc4000000000d */
[--C-:B------:R-:W-:Y:S02]  /*5980*/  LOP3.LUT R17, R55, UR13, R18.reuse, 0x96, !PT ;  /* 0x0000000d37117c12 */ /* 0x100fe4000f8e9612 */
[--C-:B------:R-:W-:Y:S01]  /*5990*/  FFMA.FTZ R8, R156, c[0x0][0x23c], -R5.reuse ;  /* 0x00008f009c087a23 */ /* 0x100fe20000010805 */
[----:B------:R-:W-:Y:S01]  /*59a0*/  LOP3.LUT R10, R241, UR13, R18, 0x96, !PT ;  /* 0x0000000df10a7c12 */ /* 0x000fe2000f8e9612 */
[----:B------:R-:W-:Y:S01]  /*59b0*/  FFMA.FTZ R9, R153, c[0x0][0x23c], -R5 ;  /* 0x00008f0099097a23 */ /* 0x000fe20000010805 */
[----:B--2---:R-:W-:Y:S01]  /*59c0*/  SHF.R.U32.HI R6, RZ, 0x10, R3 ;  /* 0x00000010ff067819 */ /* 0x004fe20000011603 */
[----:B------:R-:W-:Y:S01]  /*59d0*/  HSET2.LE.AND R3, R14, R68, PT ;  /* 0x000000440e037233 */ /* 0x000fe20003803000 */
[----:B------:R2:W-:Y:S02]  /*59e0*/  MUFU.EX2 R156, R8 ;  /* 0x00000008009c7308 */ /* 0x0005e40000000800 */
[----:B------:R-:W-:Y:S02]  /*59f0*/  LOP3.LUT R7, R6, 0xff, RZ, 0xc0, !PT ;  /* 0x000000ff06077812 */ /* 0x000fe400078ec0ff */
[----:B-1----:R-:W-:-:S02]  /*5a00*/  F2FP.PACK_AB R6, R214, R217 ;  /* 0x000000d9d606723e */ /* 0x002fc400000000ff */
[----:B------:R-:W-:Y:S01]  /*5a10*/  PRMT R16, R7, 0x5410, R16 ;  /* 0x0000541007107816 */ /* 0x000fe20000000010 */
[--C-:B------:R-:W-:Y:S01]  /*5a20*/  HSET2.LE.AND R7, R13, R68.reuse, PT ;  /* 0x000000440d077233 */ /* 0x100fe20003803000 */
[----:B------:R-:W-:Y:S01]  /*5a30*/  LOP3.LUT R14, R3, R6, RZ, 0xc0, !PT ;  /* 0x00000006030e7212 */ /* 0x000fe200078ec0ff */
[--C-:B------:R-:W-:Y:S01]  /*5a40*/  HSET2.LE.AND R3, R12, R68.reuse, PT ;  /* 0x000000440c037233 */ /* 0x100fe20003803000 */
[----:B---3--:R-:W-:Y:S01]  /*5a50*/  F2FP.PACK_AB R6, R211, R213 ;  /* 0x000000d5d306723e */ /* 0x008fe200000000ff */
[----:B------:R-:W-:Y:S01]  /*5a60*/  MUFU.EX2 R152, R9 ;  /* 0x0000000900987308 */ /* 0x000fe20000000800 */
[----:B------:R-:W-:Y:S02]  /*5a70*/  F2FP.PACK_AB R12, R216, R215 ;  /* 0x000000d7d80c723e */ /* 0x000fe400000000ff */
[----:B------:R-:W-:Y:S01]  /*5a80*/  LOP3.LUT R15, R3, R6, RZ, 0xc0, !PT ;  /* 0x00000006030f7212 */ /* 0x000fe200078ec0ff */
[----:B------:R-:W-:Y:S01]  /*5a90*/  HSET2.LE.AND R3, R16, R68, PT ;  /* 0x0000004410037233 */ /* 0x000fe20003803000 */
[----:B------:R-:W-:Y:S01]  /*5aa0*/  F2FP.PACK_AB R6, R157, R212 ;  /* 0x000000d49d06723e */ /* 0x000fe200000000ff */
[----:B------:R-:W-:Y:S01]  /*5ab0*/  IMAD.WIDE.U32 R16, R17, -0x2daee0ad, RZ ;  /* 0xd2511f5311107825 */ /* 0x000fe200078e00ff */
[----:B------:R-:W-:-:S02]  /*5ac0*/  LOP3.LUT R12, R7, R12, RZ, 0xc0, !PT ;  /* 0x0000000c070c7212 */ /* 0x000fc400078ec0ff */
[----:B------:R-:W-:Y:S01]  /*5ad0*/  LOP3.LUT R13, R3, R6, RZ, 0xc0, !PT ;  /* 0x00000006030d7212 */ /* 0x000fe200078ec0ff */
[----:B------:R-:W-:Y:S01]  /*5ae0*/  IMAD.WIDE.U32 R6, R21, -0x326172a9, RZ ;  /* 0xcd9e8d5715067825 */ /* 0x000fe200078e00ff */
[----:B------:R-:W-:Y:S02]  /*5af0*/  LOP3.LUT R3, R17, UR10, R22, 0x96, !PT ;  /* 0x0000000a11037c12 */ /* 0x000fe4000f8e9616 */
[----:B------:R-:W1:Y:S01]  /*5b00*/  LDSM.16.MT88.4 R20, [R188+0x7000] ;  /* 0x00700000bc14783b */ /* 0x000e620000004200 */
[----:B--2---:R-:W-:Y:S01]  /*5b10*/  FFMA.FTZ R8, R154, c[0x0][0x23c], -R5 ;  /* 0x00008f009a087a23 */ /* 0x004fe20000010805 */
[----:B------:R-:W-:Y:S01]  /*5b20*/  LOP3.LUT R7, R7, UR11, R54, 0x96, !PT ;  /* 0x0000000b07077c12 */ /* 0x000fe2000f8e9636 */
[----:B------:R-:W-:Y:S01]  /*5b30*/  IMAD.WIDE.U32 R52, R3, -0x326172a9, RZ ;  /* 0xcd9e8d5703347825 */ /* 0x000fe200078e00ff */
[----:B------:R-:W-:Y:S01]  /*5b40*/  HMMA.16816.F32 R76, R12, R48, R76 ;  /* 0x000000300c4c723c */ /* 0x000fe2000000184c */
[----:B------:R2:W-:Y:S02]  /*5b50*/  MUFU.EX2 R154, R8 ;  /* 0x00000008009a7308 */ /* 0x0005e40000000800 */
[----:B------:R-:W-:Y:S01]  /*5b60*/  IMAD.WIDE.U32 R54, R10, -0x2daee0ad, RZ ;  /* 0xd2511f530a367825 */ /* 0x000fe200078e00ff */
[----:B------:R-:W-:-:S03]  /*5b70*/  LOP3.LUT R3, R53, UR9, R6, 0x96, !PT ;  /* 0x0000000935037c12 */ /* 0x000fc6000f8e9606 */
[----:B------:R-:W-:Y:S01]  /*5b80*/  IMAD.WIDE.U32 R6, R7, -0x2daee0ad, RZ ;  /* 0xd2511f5307067825 */ /* 0x000fe200078e00ff */
[----:B------:R-:W-:Y:S03]  /*5b90*/  HMMA.16816.F32 R64, R12, R44, R64 ;  /* 0x0000002c0c40723c */ /* 0x000fe60000001840 */
[----:B------:R-:W-:Y:S01]  /*5ba0*/  IMAD.WIDE.U32 R48, R3, -0x2daee0ad, RZ ;  /* 0xd2511f5303307825 */ /* 0x000fe200078e00ff */
[----:B------:R-:W-:-:S03]  /*5bb0*/  LOP3.LUT R7, R7, UR8, R16, 0x96, !PT ;  /* 0x0000000807077c12 */ /* 0x000fc6000f8e9610 */
[----:B------:R-:W-:Y:S01]  /*5bc0*/  FFMA.FTZ R10, R155, c[0x0][0x23c], -R5 ;  /* 0x00008f009b0a7a23 */ /* 0x000fe20000010805 */
[----:B------:R-:W-:Y:S01]  /*5bd0*/  LOP3.LUT R3, R49, UR6, R6, 0x96, !PT ;  /* 0x0000000631037c12 */ /* 0x000fe2000f8e9606 */
[----:B------:R-:W-:Y:S01]  /*5be0*/  IMAD.WIDE.U32 R34, R7, -0x326172a9, RZ ;  /* 0xcd9e8d5707227825 */ /* 0x000fe200078e00ff */
[----:B--2---:R-:W-:Y:S01]  /*5bf0*/  LOP3.LUT R8, R19, UR15, R210, 0x96, !PT ;  /* 0x0000000f13087c12 */ /* 0x004fe2000f8e96d2 */
[----:B------:R2:W-:Y:S01]  /*5c00*/  MUFU.EX2 R151, R10 ;  /* 0x0000000a00977308 */ /* 0x0005e20000000800 */
[----:B------:R-:W-:Y:S01]  /*5c10*/  HMMA.16816.F32 R124, R12, R40, R60 ;  /* 0x000000280c7c723c */ /* 0x000fe2000000183c */
[----:B------:R-:W-:-:S04]  /*5c20*/  IMAD.WIDE.U32 R6, R3, -0x326172a9, RZ ;  /* 0xcd9e8d5703067825 */ /* 0x000fc800078e00ff */
[----:B------:R-:W-:Y:S01]  /*5c30*/  IMAD.WIDE.U32 R8, R8, -0x2daee0ad, RZ ;  /* 0xd2511f5308087825 */ /* 0x000fe200078e00ff */
[----:B------:R-:W-:Y:S02]  /*5c40*/  LOP3.LUT R3, R7, UR17, R34, 0x96, !PT ;  /* 0x0000001107037c12 */ /* 0x000fe4000f8e9622 */
[C---:B------:R-:W-:Y:S01]  /*5c50*/  LOP3.LUT R7, R6.reuse, 0xffff, RZ, 0xc0, !PT ;  /* 0x0000ffff06077812 */ /* 0x040fe200078ec0ff */
[C---:B------:R-:W-:Y:S01]  /*5c60*/  HMMA.16816.F32 R88, R12.reuse, R24, R96 ;  /* 0x000000180c58723c */ /* 0x040fe20000001860 */
[----:B------:R-:W-:Y:S02]  /*5c70*/  LOP3.LUT R33, R9, UR12, R58, 0x96, !PT ;  /* 0x0000000c09217c12 */ /* 0x000fe4000f8e963a */
[----:B------:R-:W-:Y:S01]  /*5c80*/  LOP3.LUT R32, R55, UR10, R8, 0x96, !PT ;  /* 0x0000000a37207c12 */ /* 0x000fe2000f8e9608 */
[----:B------:R-:W-:Y:S01]  /*5c90*/  FFMA.FTZ R8, R161, c[0x0][0x23c], -R4 ;  /* 0x00008f00a1087a23 */ /* 0x000fe20000010804 */
[----:B------:R-:W-:Y:S02]  /*5ca0*/  LOP3.LUT R19, R6, 0xff, RZ, 0xc0, !PT ;  /* 0x000000ff06137812 */ /* 0x000fe400078ec0ff */
[--C-:B--2---:R-:W-:Y:S01]  /*5cb0*/  SHF.R.U32.HI R10, RZ, 0x10, R6.reuse ;  /* 0x00000010ff0a7819 */ /* 0x104fe20000011606 */
[----:B------:R2:W-:Y:S01]  /*5cc0*/  MUFU.EX2 R150, R8 ;  /* 0x0000000800967308 */ /* 0x0005e20000000800 */
[----:B------:R-:W-:Y:S01]  /*5cd0*/  SHF.R.U32.HI R17, RZ, 0x18, R6 ;  /* 0x00000018ff117819 */ /* 0x000fe20000011606 */
[----:B------:R-:W-:Y:S01]  /*5ce0*/  FFMA.FTZ R6, R160, c[0x0][0x23c], -R4 ;  /* 0x00008f00a0067a23 */ /* 0x000fe20000010804 */
[C---:B------:R-:W-:Y:S01]  /*5cf0*/  LOP3.LUT R9, R3.reuse, 0xffff, RZ, 0xc0, !PT ;  /* 0x0000ffff03097812 */ /* 0x040fe200078ec0ff */
[----:B------:R-:W-:Y:S01]  /*5d00*/  HMMA.16816.F32 R56, R12, R50, R144 ;  /* 0x000000320c38723c */ /* 0x000fe20000001890 */
[----:B------:R-:W-:-:S02]  /*5d10*/  LOP3.LUT R18, R3, 0xff, RZ, 0xc0, !PT ;  /* 0x000000ff03127812 */ /* 0x000fc400078ec0ff */
[--C-:B------:R-:W-:Y:S01]  /*5d20*/  SHF.R.U32.HI R11, RZ, 0x10, R3.reuse ;  /* 0x00000010ff0b7819 */ /* 0x100fe20000011603 */
[----:B------:R3:W4:Y:S01]  /*5d30*/  MUFU.EX2 R149, R6 ;  /* 0x0000000600957308 */ /* 0x0007220000000800 */
[----:B------:R-:W-:Y:S02]  /*5d40*/  SHF.R.U32.HI R16, RZ, 0x18, R3 ;  /* 0x00000018ff107819 */ /* 0x000fe40000011603 */
[----:B------:R-:W-:Y:S01]  /*5d50*/  LOP3.LUT R3, R10, 0xff, RZ, 0xc0, !PT ;  /* 0x000000ff0a037812 */ /* 0x000fe200078ec0ff */
[----:B------:R-:W-:Y:S01]  /*5d60*/  IMAD.WIDE.U32 R50, R32, -0x326172a9, RZ ;  /* 0xcd9e8d5720327825 */ /* 0x000fe200078e00ff */
[----:B------:R-:W-:Y:S01]  /*5d70*/  HMMA.16816.F32 R60, R12, R26, R132 ;  /* 0x0000001a0c3c723c */ /* 0x000fe20000001884 */
[----:B------:R-:W5:Y:S01]  /*5d80*/  LDSM.16.MT88.4 R24, [R186+0x7000] ;  /* 0x00700000ba18783b */ /* 0x000f620000004200 */
[----:B------:R-:W-:Y:S01]  /*5d90*/  PRMT R17, R3, 0x5410, R17 ;  /* 0x0000541003117816 */ /* 0x000fe20000000011 */
[--C-:B--2---:R-:W-:Y:S02]  /*5da0*/  FFMA.FTZ R8, R159, c[0x0][0x23c], -R4.reuse ;  /* 0x00008f009f087a23 */ /* 0x104fe40000010804 */
[----:B------:R-:W-:-:S02]  /*5db0*/  FFMA.FTZ R3, R158, c[0x0][0x23c], -R4 ;  /* 0x00008f009e037a23 */ /* 0x000fc40000010804 */
[----:B------:R-:W-:Y:S01]  /*5dc0*/  MUFU.EX2 R148, R8 ;  /* 0x0000000800947308 */ /* 0x000fe20000000800 */
[----:B------:R-:W-:Y:S01]  /*5dd0*/  HMMA.16816.F32 R44, R12, R46, R140 ;  /* 0x0000002e0c2c723c */ /* 0x000fe2000000188c */
[----:B---3--:R-:W-:Y:S02]  /*5de0*/  SHF.R.U32.HI R6, RZ, 0x8, R7 ;  /* 0x00000008ff067819 */ /* 0x008fe40000011607 */
[----:B------:R-:W-:-:S04]  /*5df0*/  SHF.R.U32.HI R7, RZ, 0x8, R9 ;  /* 0x00000008ff077819 */ /* 0x000fc80000011609 */
[----:B------:R2:W3:Y:S01]  /*5e00*/  MUFU.EX2 R145, R3 ;  /* 0x0000000300917308 */ /* 0x0004e20000000800 */
[----:B------:R-:W-:Y:S01]  /*5e10*/  LOP3.LUT R9, R11, 0xff, RZ, 0xc0, !PT ;  /* 0x000000ff0b097812 */ /* 0x000fe200078ec0ff */
[----:B------:R-:W-:Y:S01]  /*5e20*/  HMMA.16816.F32 R40, R12, R42, R136 ;  /* 0x0000002a0c28723c */ /* 0x000fe20000001888 */
[----:B------:R-:W-:Y:S02]  /*5e30*/  PRMT R10, R19, 0x5410, R6 ;  /* 0x00005410130a7816 */ /* 0x000fe40000000006 */
[----:B------:R-:W-:Y:S02]  /*5e40*/  PRMT R6, R18, 0x5410, R7 ;  /* 0x0000541012067816 */ /* 0x000fe40000000007 */
[----:B------:R-:W-:Y:S01]  /*5e50*/  PRMT R7, R9, 0x5410, R16 ;  /* 0x0000541009077816 */ /* 0x000fe20000000010 */
[----:B------:R-:W-:Y:S01]  /*5e60*/  FFMA.FTZ R16, R164, c[0x0][0x23c], -R0 ;  /* 0x00008f00a4107a23 */ /* 0x000fe20000010800 */
[----:B----4-:R-:W-:Y:S01]  /*5e70*/  F2FP.PACK_AB R9, R149, R150 ;  /* 0x000000969509723e */ /* 0x010fe200000000ff */
[--C-:B------:R-:W-:Y:S01]  /*5e80*/  HSET2.LE.AND R10, R10, R68.reuse, PT ;  /* 0x000000440a0a7233 */ /* 0x100fe20003803000 */
[----:B------:R-:W-:Y:S01]  /*5e90*/  F2FP.PACK_AB R11, R151, R152 ;  /* 0x00000098970b723e */ /* 0x000fe200000000ff */
[--C-:B------:R-:W-:Y:S01]  /*5ea0*/  HSET2.LE.AND R7, R7, R68.reuse, PT ;  /* 0x0000004407077233 */ /* 0x100fe20003803000 */
[----:B------:R4:W-:Y:S01]  /*5eb0*/  MUFU.EX2 R144, R16 ;  /* 0x0000001000907308 */ /* 0x0009e20000000800 */
[----:B------:R-:W-:Y:S01]  /*5ec0*/  FFMA.FTZ R12, R168, c[0x0][0x23c], -R2 ;  /* 0x00008f00a80c7a23 */ /* 0x000fe20000010802 */
[----:B------:R-:W-:Y:S01]  /*5ed0*/  LOP3.LUT R10, R10, R11, RZ, 0xc0, !PT ;  /* 0x0000000b0a0a7212 */ /* 0x000fe200078ec0ff */
[----:B--2---:R-:W-:Y:S01]  /*5ee0*/  HSET2.LE.AND R3, R6, R68, PT ;  /* 0x0000004406037233 */ /* 0x004fe20003803000 */
[----:B------:R-:W-:-:S02]  /*5ef0*/  F2FP.PACK_AB R6, R154, R156 ;  /* 0x0000009c9a06723e */ /* 0x000fc400000000ff */
[----:B------:R-:W-:Y:S01]  /*5f00*/  LOP3.LUT R9, R7, R9, RZ, 0xc0, !PT ;  /* 0x0000000907097212 */ /* 0x000fe200078ec0ff */
[----:B------:R-:W-:Y:S01]  /*5f10*/  FFMA.FTZ R7, R165, c[0x0][0x23c], -R0 ;  /* 0x00008f00a5077a23 */ /* 0x000fe20000010800 */
[----:B------:R-:W-:Y:S01]  /*5f20*/  LOP3.LUT R8, R3, R6, RZ, 0xc0, !PT ;  /* 0x0000000603087212 */ /* 0x000fe200078ec0ff */
[----:B------:R-:W-:Y:S01]  /*5f30*/  HSET2.LE.AND R3, R17, R68, PT ;  /* 0x0000004411037233 */ /* 0x000fe20003803000 */
[----:B---3--:R-:W-:Y:S01]  /*5f40*/  F2FP.PACK_AB R6, R145, R148 ;  /* 0x000000949106723e */ /* 0x008fe200000000ff */
[----:B------:R2:W-:Y:S03]  /*5f50*/  MUFU.EX2 R74, R7 ;  /* 0x00000007004a7308 */ /* 0x0005e60000000800 */
[----:B------:R-:W-:Y:S01]  /*5f60*/  LOP3.LUT R11, R3, R6, RZ, 0xc0, !PT ;  /* 0x00000006030b7212 */ /* 0x000fe200078ec0ff */
[----:B----4-:R-:W-:-:S05]  /*5f70*/  IMAD.WIDE.U32 R16, R33, -0x326172a9, RZ ;  /* 0xcd9e8d5721107825 */ /* 0x010fca00078e00ff */
[----:B------:R-:W-:Y:S01]  /*5f80*/  LOP3.LUT R6, R17, UR11, R240, 0x96, !PT ;  /* 0x0000000b11067c12 */ /* 0x000fe2000f8e96f0 */
[C---:B------:R-:W-:Y:S01]  /*5f90*/  HMMA.16816.F32 R84, R8.reuse, R30, R84 ;  /* 0x0000001e0854723c */ /* 0x040fe20000001854 */
[----:B------:R-:W-:Y:S02]  /*5fa0*/  LOP3.LUT R3, R51, UR9, R16, 0x96, !PT ;  /* 0x0000000933037c12 */ /* 0x000fe4000f8e9610 */
[----:B------:R-:W-:Y:S01]  /*5fb0*/  MUFU.EX2 R51, R12 ;  /* 0x0000000c00337308 */ /* 0x000fe20000000800 */
[--C-:B--2---:R-:W-:Y:S02]  /*5fc0*/  FFMA.FTZ R7, R163, c[0x0][0x23c], -R0.reuse ;  /* 0x00008f00a3077a23 */ /* 0x104fe40000010800 */
[----:B------:R-:W-:Y:S02]  /*5fd0*/  IMAD.WIDE.U32 R32, R3, -0x2daee0ad, RZ ;  /* 0xd2511f5303207825 */ /* 0x000fe400078e00ff */
[----:B------:R-:W-:Y:S03]  /*5fe0*/  HMMA.16816.F32 R80, R8, R28, R80 ;  /* 0x0000001c0850723c */ /* 0x000fe60000001850 */
[----:B------:R2:W-:Y:S01]  /*5ff0*/  MUFU.EX2 R73, R7 ;  /* 0x0000000700497308 */ /* 0x0005e20000000800 */
[----:B------:R-:W-:-:S04]  /*6000*/  FFMA.FTZ R3, R162, c[0x0][0x23c], -R0 ;  /* 0x00008f00a2037a23 */ /* 0x000fc80000010800 */
[C---:B-1----:R-:W-:Y:S01]  /*6010*/  HMMA.16816.F32 R96, R8.reuse, R20, R120 ;  /* 0x000000140860723c */ /* 0x042fe20000001878 */
[----:B------:R-:W1:Y:S02]  /*6020*/  LDSM.16.MT88.4 R120, [R186+0x7800] ;  /* 0x00780000ba78783b */ /* 0x000e640000004200 */
[----:B------:R3:W4:Y:S05]  /*6030*/  MUFU.EX2 R55, R3 ;  /* 0x0000000300377308 */ /* 0x00072a0000000800 */
[----:B-----5:R-:W-:Y:S01]  /*6040*/  HMMA.16816.F32 R128, R8, R24, R128 ;  /* 0x000000180880723c */ /* 0x020fe20000001880 */
[----:B--2---:R-:W-:-:S05]  /*6050*/  IMAD.WIDE.U32 R6, R6, -0x2daee0ad, RZ ;  /* 0xd2511f5306067825 */ /* 0x004fca00078e00ff */
[----:B------:R-:W-:Y:S02]  /*6060*/  LOP3.LUT R6, R33, UR6, R6, 0x96, !PT ;  /* 0x0000000621067c12 */ /* 0x000fe4000f8e9606 */
[----:B------:R-:W-:Y:S01]  /*6070*/  HMMA.16816.F32 R136, R8, R36, R104 ;  /* 0x000000240888723c */ /* 0x000fe20000001868 */
[----:B------:R-:W-:Y:S01]  /*6080*/  LDSM.16.MT88.4 R104, [R188+0x7800] ;  /* 0x00780000bc68783b */ /* 0x000fe20000004200 */
[----:B---3--:R-:W-:Y:S01]  /*6090*/  LOP3.LUT R3, R7, UR8, R54, 0x96, !PT ;  /* 0x0000000807037c12 */ /* 0x008fe2000f8e9636 */
[----:B------:R-:W-:-:S04]  /*60a0*/  IMAD.WIDE.U32 R6, R6, -0x326172a9, RZ ;  /* 0xcd9e8d5706067825 */ /* 0x000fc800078e00ff */
[----:B------:R-:W-:Y:S01]  /*60b0*/  IMAD.WIDE.U32 R18, R3, -0x326172a9, RZ ;  /* 0xcd9e8d5703127825 */ /* 0x000fe200078e00ff */
[--C-:B------:R-:W-:Y:S01]  /*60c0*/  SHF.R.U32.HI R12, RZ, 0x10, R6.reuse ;  /* 0x00000010ff0c7819 */ /* 0x100fe20000011606 */
[C---:B------:R-:W-:Y:S01]  /*60d0*/  HMMA.16816.F32 R100, R8.reuse, R22, R112 ;  /* 0x000000160864723c */ /* 0x040fe20000001870 */
[----:B------:R-:W-:Y:S01]  /*60e0*/  SHF.R.U32.HI R15, RZ, 0x18, R6 ;  /* 0x00000018ff0f7819 */ /* 0x000fe20000011606 */
[--C-:B------:R-:W-:Y:S01]  /*60f0*/  FFMA.FTZ R3, R167, c[0x0][0x23c], -R2.reuse ;  /* 0x00008f00a7037a23 */ /* 0x100fe20000010802 */
[----:B------:R-:W-:Y:S02]  /*6100*/  LOP3.LUT R12, R12, 0xff, RZ, 0xc0, !PT ;  /* 0x000000ff0c0c7812 */ /* 0x000fe400078ec0ff */
[C---:B------:R-:W-:Y:S01]  /*6110*/  LOP3.LUT R13, R6.reuse, 0xffff, RZ, 0xc0, !PT ;  /* 0x0000ffff060d7812 */ /* 0x040fe200078ec0ff */
[----:B------:R2:W-:Y:S01]  /*6120*/  MUFU.EX2 R53, R3 ;  /* 0x0000000300357308 */ /* 0x0005e20000000800 */
[----:B------:R-:W-:Y:S01]  /*6130*/  LOP3.LUT R14, R6, 0xff, RZ, 0xc0, !PT ;  /* 0x000000ff060e7812 */ /* 0x000fe200078ec0ff */
[--C-:B------:R-:W-:Y:S01]  /*6140*/  FFMA.FTZ R6, R166, c[0x0][0x23c], -R2.reuse ;  /* 0x00008f00a6067a23 */ /* 0x100fe20000010802 */
[----:B------:R-:W-:Y:S01]  /*6150*/  PRMT R16, R12, 0x5410, R15 ;  /* 0x000054100c107816 */ /* 0x000fe2000000000f */
[----:B------:R-:W-:Y:S01]  /*6160*/  FFMA.FTZ R12, R172, c[0x0][0x23c], -R2 ;  /* 0x00008f00ac0c7a23 */ /* 0x000fe20000010802 */
[----:B------:R-:W-:Y:S01]  /*6170*/  SHF.R.U32.HI R13, RZ, 0x8, R13 ;  /* 0x00000008ff0d7819 */ /* 0x000fe2000001160d */
[----:B------:R-:W-:Y:S02]  /*6180*/  HMMA.16816.F32 R116, R8, R26, R116 ;  /* 0x0000001a0874723c */ /* 0x000fe40000001874 */
[----:B------:R3:W5:Y:S01]  /*6190*/  MUFU.EX2 R49, R6 ;  /* 0x0000000600317308 */ /* 0x0007620000000800 */
[----:B------:R-:W-:-:S05]  /*61a0*/  PRMT R13, R14, 0x5410, R13 ;  /* 0x000054100e0d7816 */ /* 0x000fca000000000d */
[----:B------:R-:W-:Y:S01]  /*61b0*/  HMMA.16816.F32 R140, R8, R38, R92 ;  /* 0x00000026088c723c */ /* 0x000fe2000000185c */
[----:B--2---:R-:W-:Y:S01]  /*61c0*/  LOP3.LUT R3, R7, UR17, R18, 0x96, !PT ;  /* 0x0000001107037c12 */ /* 0x004fe2000f8e9612 */
[----:B------:R2:W1:Y:S03]  /*61d0*/  MUFU.EX2 R34, R12 ;  /* 0x0000000c00227308 */ /* 0x0004660000000800 */
[--C-:B------:R-:W-:Y:S02]  /*61e0*/  SHF.R.U32.HI R7, RZ, 0x10, R3.reuse ;  /* 0x00000010ff077819 */ /* 0x100fe40000011603 */
[C---:B------:R-:W-:Y:S02]  /*61f0*/  LOP3.LUT R15, R3.reuse, 0xff, RZ, 0xc0, !PT ;  /* 0x000000ff030f7812 */ /* 0x040fe400078ec0ff */
[----:B---3--:R-:W-:Y:S02]  /*6200*/  LOP3.LUT R6, R3, 0xffff, RZ, 0xc0, !PT ;  /* 0x0000ffff03067812 */ /* 0x008fe400078ec0ff */
[----:B------:R-:W-:Y:S01]  /*6210*/  SHF.R.U32.HI R14, RZ, 0x18, R3 ;  /* 0x00000018ff0e7819 */ /* 0x000fe20000011603 */
[----:B------:R-:W-:Y:S01]  /*6220*/  HSET2.LE.AND R3, R13, R68, PT ;  /* 0x000000440d037233 */ /* 0x000fe20003803000 */
[----:B------:R-:W-:-:S04]  /*6230*/  LOP3.LUT R7, R7, 0xff, RZ, 0xc0, !PT ;  /* 0x000000ff07077812 */ /* 0x000fc800078ec0ff */
[----:B------:R-:W-:Y:S02]  /*6240*/  PRMT R13, R7, 0x5410, R14 ;  /* 0x00005410070d7816 */ /* 0x000fe4000000000e */
[----:B--2---:R-:W-:Y:S02]  /*6250*/  SHF.R.U32.HI R12, RZ, 0x8, R6 ;  /* 0x00000008ff0c7819 */ /* 0x004fe40000011606 */
[----:B----4-:R-:W-:Y:S01]  /*6260*/  F2FP.PACK_AB R6, R55, R73 ;  /* 0x000000493706723e */ /* 0x010fe200000000ff */
[--C-:B------:R-:W-:Y:S01]  /*6270*/  HSET2.LE.AND R13, R13, R68.reuse, PT ;  /* 0x000000440d0d7233 */ /* 0x100fe20003803000 */
[----:B------:R-:W-:Y:S02]  /*6280*/  PRMT R12, R15, 0x5410, R12 ;  /* 0x000054100f0c7816 */ /* 0x000fe4000000000c */
[----:B------:R-:W-:Y:S01]  /*6290*/  LOP3.LUT R14, R3, R6, RZ, 0xc0, !PT ;  /* 0x00000006030e7212 */ /* 0x000fe200078ec0ff */
[--C-:B------:R-:W-:Y:S01]  /*62a0*/  HSET2.LE.AND R3, R16, R68.reuse, PT ;  /* 0x0000004410037233 */ /* 0x100fe20003803000 */
[----:B-----5:R-:W-:Y:S01]  /*62b0*/  F2FP.PACK_AB R6, R49, R53 ;  /* 0x000000353106723e */ /* 0x020fe200000000ff */
[----:B------:R-:W-:Y:S01]  /*62c0*/  HSET2.LE.AND R7, R12, R68, PT ;  /* 0x000000440c077233 */ /* 0x000fe20003803000 */
[----:B------:R-:W-:-:S02]  /*62d0*/  F2FP.PACK_AB R12, R74, R144 ;  /* 0x000000904a0c723e */ /* 0x000fc400000000ff */
[----:B-1----:R-:W-:Y:S02]  /*62e0*/  F2FP.PACK_AB R16, R34, R51 ;  /* 0x000000332210723e */ /* 0x002fe400000000ff */
[----:B------:R-:W-:Y:S01]  /*62f0*/  LOP3.LUT R15, R3, R6, RZ, 0xc0, !PT ;  /* 0x00000006030f7212 */ /* 0x000fe200078ec0ff */
[----:B------:R-:W-:Y:S01]  /*6300*/  FFMA.FTZ R3, R173, c[0x0][0x23c], -R5 ;  /* 0x00008f00ad037a23 */ /* 0x000fe20000010805 */
[----:B------:R-:W-:Y:S02]  /*6310*/  LOP3.LUT R12, R7, R12, RZ, 0xc0, !PT ;  /* 0x0000000c070c7212 */ /* 0x000fe400078ec0ff */
[----:B------:R-:W-:Y:S01]  /*6320*/  LOP3.LUT R13, R13, R16, RZ, 0xc0, !PT ;  /* 0x000000100d0d7212 */ /* 0x000fe200078ec0ff */
[----:B------:R1:W-:Y:S01]  /*6330*/  MUFU.EX2 R33, R3 ;  /* 0x0000000300217308 */ /* 0x0003e20000000800 */
[----:B------:R-:W-:-:S05]  /*6340*/  LOP3.LUT R6, R35, UR7, R52, 0x96, !PT ;  /* 0x0000000723067c12 */ /* 0x000fca000f8e9634 */
[----:B------:R-:W-:Y:S01]  /*6350*/  HMMA.16816.F32 R60, R12, R30, R60 ;  /* 0x0000001e0c3c723c */ /* 0x000fe2000000183c */
[----:B------:R-:W-:-:S05]  /*6360*/  IMAD.WIDE.U32 R6, R6, -0x2daee0ad, RZ ;  /* 0xd2511f5306067825 */ /* 0x000fca00078e00ff */
[C---:B------:R-:W-:Y:S02]  /*6370*/  LOP3.LUT R8, R6.reuse, 0xffff, RZ, 0xc0, !PT ;  /* 0x0000ffff06087812 */ /* 0x040fe400078ec0ff */
[C---:B------:R-:W-:Y:S01]  /*6380*/  HMMA.16816.F32 R108, R12.reuse, R28, R88 ;  /* 0x0000001c0c6c723c */ /* 0x040fe20000001858 */
[----:B------:R-:W-:Y:S01]  /*6390*/  LOP3.LUT R17, R6, 0xff, RZ, 0xc0, !PT ;  /* 0x000000ff06117812 */ /* 0x000fe200078ec0ff */
[----:B-1----:R-:W-:Y:S01]  /*63a0*/  FFMA.FTZ R3, R171, c[0x0][0x23c], -R5 ;  /* 0x00008f00ab037a23 */ /* 0x002fe20000010805 */
[--C-:B------:R-:W-:Y:S01]  /*63b0*/  SHF.R.U32.HI R9, RZ, 0x10, R6.reuse ;  /* 0x00000010ff097819 */ /* 0x100fe20000011606 */
[----:B------:R-:W-:Y:S01]  /*63c0*/  LDSM.16.MT88.4 R88, [R185+0x7800] ;  /* 0x00780000b958783b */ /* 0x000fe20000004200 */
[----:B------:R-:W-:Y:S01]  /*63d0*/  SHF.R.U32.HI R16, RZ, 0x18, R6 ;  /* 0x00000018ff107819 */ /* 0x000fe20000011606 */
[----:B------:R1:W-:Y:S01]  /*63e0*/  MUFU.EX2 R31, R3 ;  /* 0x00000003001f7308 */ /* 0x0003e20000000800 */
[----:B------:R-:W-:Y:S01]  /*63f0*/  LOP3.LUT R9, R9, 0xff, RZ, 0xc0, !PT ;  /* 0x000000ff09097812 */ /* 0x000fe200078ec0ff */
[----:B------:R-:W-:Y:S03]  /*6400*/  HMMA.16816.F32 R44, R12, R26, R44 ;  /* 0x0000001a0c2c723c */ /* 0x000fe6000000182c */
[----:B------:R-:W-:Y:S01]  /*6410*/  PRMT R16, R9, 0x5410, R16 ;  /* 0x0000541009107816 */ /* 0x000fe20000000010 */
[----:B------:R-:W-:-:S04]  /*6420*/  FFMA.FTZ R9, R180, c[0x0][0x23c], -R0 ;  /* 0x00008f00b4097a23 */ /* 0x000fc80000010800 */
[----:B------:R-:W-:Y:S01]  /*6430*/  HMMA.16816.F32 R64, R12, R24, R64 ;  /* 0x000000180c40723c */ /* 0x000fe20000001840 */
[----:B-1----:R-:W-:-:S07]  /*6440*/  FFMA.FTZ R3, R170, c[0x0][0x23c], -R5 ;  /* 0x00008f00aa037a23 */ /* 0x002fce0000010805 */
        /* <DEDUP_REMOVED lines=8> */
[----:B------:R-:W-:Y:S01]  /*64d0*/  HMMA.16816.F32 R40, R12, R38, R40 ;  /* 0x000000260c28723c */ /* 0x000fe20000001828 */
[----:B------:R-:W2:Y:S04]  /*64e0*/  LDSM.16.MT88.4 R12, [R187+0x7800] ;  /* 0x00780000bb0c783b */ /* 0x000ea80000004200 */
[----:B------:R3:W-:Y:S01]  /*64f0*/  MUFU.EX2 R28, R5 ;  /* 0x00000005001c7308 */ /* 0x0007e20000000800 */
[----:B-1----:R-:W-:Y:S01]  /*6500*/  LOP3.LUT R3, R7, UR16, R48, 0x96, !PT ;  /* 0x0000001007037c12 */ /* 0x002fe2000f8e9630 */
[----:B------:R-:W-:-:S03]  /*6510*/  FFMA.FTZ R7, R176, c[0x0][0x23c], -R4 ;  /* 0x00008f00b0077a23 */ /* 0x000fc60000010804 */
[----:B------:R-:W-:-:S03]  /*6520*/  LOP3.LUT R11, R3, 0xff, RZ, 0xc0, !PT ;  /* 0x000000ff030b7812 */ /* 0x000fc600078ec0ff */
[----:B------:R-:W-:Y:S01]  /*6530*/  MUFU.EX2 R25, R7 ;  /* 0x0000000700197308 */ /* 0x000fe20000000800 */
[--C-:B------:R-:W-:Y:S01]  /*6540*/  SHF.R.U32.HI R6, RZ, 0x10, R3.reuse ;  /* 0x00000010ff067819 */ /* 0x100fe20000011603 */
[----:B---3--:R-:W-:Y:S01]  /*6550*/  FFMA.FTZ R5, R174, c[0x0][0x23c], -R4 ;  /* 0x00008f00ae057a23 */ /* 0x008fe20000010804 */
[----:B------:R-:W-:-:S05]  /*6560*/  SHF.R.U32.HI R10, RZ, 0x18, R3 ;  /* 0x00000018ff0a7819 */ /* 0x000fca0000011603 */
[----:B------:R1:W3:Y:S02]  /*6570*/  MUFU.EX2 R26, R5 ;  /* 0x00000005001a7308 */ /* 0x0002e40000000800 */
[----:B-1----:R-:W-:Y:S02]  /*6580*/  LOP3.LUT R5, R3, 0xffff, RZ, 0xc0, !PT ;  /* 0x0000ffff03057812 */ /* 0x002fe400078ec0ff */
[----:B------:R-:W-:Y:S02]  /*6590*/  SHF.R.U32.HI R3, RZ, 0x8, R8 ;  /* 0x00000008ff037819 */ /* 0x000fe40000011608 */
[----:B------:R-:W-:Y:S02]  /*65a0*/  SHF.R.U32.HI R8, RZ, 0x8, R5 ;  /* 0x00000008ff087819 */ /* 0x000fe40000011605 */
[----:B------:R-:W-:Y:S01]  /*65b0*/  PRMT R7, R17, 0x5410, R3 ;  /* 0x0000541011077816 */ /* 0x000fe20000000003 */
[----:B------:R-:W-:Y:S01]  /*65c0*/  FFMA.FTZ R3, R177, c[0x0][0x23c], -R4 ;  /* 0x00008f00b1037a23 */ /* 0x000fe20000010804 */
[----:B------:R-:W-:-:S02]  /*65d0*/  PRMT R4, R11, 0x5410, R8 ;  /* 0x000054100b047816 */ /* 0x000fc40000000008 */
[----:B------:R-:W-:Y:S01]  /*65e0*/  LOP3.LUT R5, R6, 0xff, RZ, 0xc0, !PT ;  /* 0x000000ff06057812 */ /* 0x000fe200078ec0ff */
[----:B------:R1:W4:Y:S01]  /*65f0*/  MUFU.EX2 R24, R3 ;  /* 0x0000000300187308 */ /* 0x0003220000000800 */
[----:B---3--:R-:W-:Y:S01]  /*6600*/  F2FP.PACK_AB R6, R26, R28 ;  /* 0x0000001c1a06723e */ /* 0x008fe200000000ff */
[----:B------:R-:W-:Y:S01]  /*6610*/  HSET2.LE.AND R7, R7, R68, PT ;  /* 0x0000004407077233 */ /* 0x000fe20003803000 */
[----:B------:R-:W-:Y:S02]  /*6620*/  PRMT R5, R5, 0x5410, R10 ;  /* 0x0000541005057816 */ /* 0x000fe4000000000a */
[----:B------:R-:W-:-:S03]  /*6630*/  F2FP.PACK_AB R8, R29, R30 ;  /* 0x0000001e1d08723e */ /* 0x000fc600000000ff */
[----:B------:R-:W-:Y:S01]  /*6640*/  HSET2.LE.AND R5, R5, R68, PT ;  /* 0x0000004405057233 */ /* 0x000fe20003803000 */
[----:B------:R-:W-:-:S04]  /*6650*/  LOP3.LUT R134, R7, R8, RZ, 0xc0, !PT ;  /* 0x0000000807867212 */ /* 0x000fc800078ec0ff */
[----:B------:R-:W-:Y:S01]  /*6660*/  LOP3.LUT R133, R5, R6, RZ, 0xc0, !PT ;  /* 0x0000000605857212 */ /* 0x000fe200078ec0ff */
[----:B------:R-:W-:Y:S01]  /*6670*/  FFMA.FTZ R5, R181, c[0x0][0x23c], -R0 ;  /* 0x00008f00b5057a23 */ /* 0x000fe20000010800 */
[--C-:B-1----:R-:W-:Y:S01]  /*6680*/  HSET2.LE.AND R3, R4, R68.reuse, PT ;  /* 0x0000004404037233 */ /* 0x102fe20003803000 */
[----:B------:R-:W-:Y:S02]  /*6690*/  F2FP.PACK_AB R4, R31, R33 ;  /* 0x000000211f04723e */ /* 0x000fe400000000ff */
[----:B------:R-:W-:Y:S02]  /*66a0*/  MUFU.EX2 R21, R5 ;  /* 0x0000000500157308 */ /* 0x000fe40000000800 */
[----:B------:R-:W-:Y:S01]  /*66b0*/  LOP3.LUT R132, R3, R4, RZ, 0xc0, !PT ;  /* 0x0000000403847212 */ /* 0x000fe200078ec0ff */
[----:B------:R-:W-:Y:S01]  /*66c0*/  HSET2.LE.AND R3, R16, R68, PT ;  /* 0x0000004410037233 */ /* 0x000fe20003803000 */
[----:B----4-:R-:W-:-:S04]  /*66d0*/  F2FP.PACK_AB R4, R24, R25 ;  /* 0x000000191804723e */ /* 0x010fc800000000ff */
[----:B------:R-:W-:Y:S01]  /*66e0*/  LOP3.LUT R135, R3, R4, RZ, 0xc0, !PT ;  /* 0x0000000403877212 */ /* 0x000fe200078ec0ff */
[--C-:B------:R-:W-:Y:S02]  /*66f0*/  FFMA.FTZ R3, R178, c[0x0][0x23c], -R0.reuse ;  /* 0x00008f00b2037a23 */ /* 0x100fe40000010800 */
[----:B------:R-:W-:Y:S02]  /*6700*/  FFMA.FTZ R0, R179, c[0x0][0x23c], -R0 ;  /* 0x00008f00b3007a23 */ /* 0x000fe40000010800 */
[----:B------:R1:W-:Y:S02]  /*6710*/  MUFU.EX2 R22, R3 ;  /* 0x0000000300167308 */ /* 0x0003e40000000800 */
[C---:B------:R-:W-:Y:S06]  /*6720*/  HMMA.16816.F32 R112, R132.reuse, R120, R128 ;  /* 0x000000788470723c */ /* 0x040fec0000001880 */
[----:B------:R3:W4:Y:S02]  /*6730*/  MUFU.EX2 R20, R0 ;  /* 0x0000000000147308 */ /* 0x0007240000000800 */
[----:B--2---:R-:W-:Y:S01]  /*6740*/  HMMA.16816.F32 R128, R132, R12, R136 ;  /* 0x0000000c8480723c */ /* 0x004fe20000001888 */
[----:B-1----:R-:W-:-:S07]  /*6750*/  FFMA.FTZ R3, R207, c[0x0][0x23c], -R2 ;  /* 0x00008f00cf037a23 */ /* 0x002fce0000010802 */
[C---:B------:R-:W-:Y:S01]  /*6760*/  HMMA.16816.F32 R80, R132.reuse, R88, R80 ;  /* 0x000000588450723c */ /* 0x040fe20000001850 */
[----:B---3--:R-:W-:Y:S02]  /*6770*/  LOP3.LUT R0, R19, UR7, R50, 0x96, !PT ;  /* 0x0000000713007c12 */ /* 0x008fe4000f8e9632 */
        /* <DEDUP_REMOVED lines=10> */
[----:B-1----:R-:W-:Y:S01]  /*6820*/  FFMA.FTZ R3, R182, c[0x0][0x23c], -R2 ;  /* 0x00008f00b6037a23 */ /* 0x002fe20000010802 */
[C---:B------:R-:W-:Y:S01]  /*6830*/  LOP3.LUT R10, R0.reuse, 0xff, RZ, 0xc0, !PT ;  /* 0x000000ff000a7812 */ /* 0x040fe200078ec0ff */
[----:B------:R-:W-:Y:S01]  /*6840*/  MUFU.EX2 R17, R5 ;  /* 0x0000000500117308 */ /* 0x000fe20000000800 */
[----:B------:R-:W-:Y:S01]  /*6850*/  SHF.R.U32.HI R9, RZ, 0x18, R0 ;  /* 0x00000018ff097819 */ /* 0x000fe20000011600 */
[C---:B------:R-:W-:Y:S06]  /*6860*/  HMMA.16816.F32 R100, R132.reuse, R106, R100 ;  /* 0x0000006a8464723c */ /* 0x040fec0000001864 */
[----:B------:R1:W-:Y:S02]  /*6870*/  MUFU.EX2 R18, R3 ;  /* 0x0000000300127308 */ /* 0x0003e40000000800 */
[C---:B------:R-:W-:Y:S08]  /*6880*/  HMMA.16816.F32 R116, R132.reuse, R122, R116 ;  /* 0x0000007a8474723c */ /* 0x040ff00000001874 */
        /* <DEDUP_REMOVED lines=13> */
[----:B----4-:R-:W-:Y:S01]  /*6960*/  F2FP.PACK_AB R2, R20, R22 ;  /* 0x000000161402723e */ /* 0x010fe200000000ff */
        /* <DEDUP_REMOVED lines=84> */
[----:B------:R-:W2:Y:S01]  /*6eb0*/  LDL.64 R160, [R1+0x60] ;  /* 0x0000600001a07983 */ /* 0x000ea20000100a00 */
[----:B------:R-:W-:Y:S01]  /*6ec0*/  IADD3 R75, R242, -0x2, RZ ;  /* 0xfffffffef24b7810 */ /* 0x000fe20007ffe0ff */
[----:B------:R-:W-:-:S04]  /*6ed0*/  DEPBAR.LE SB0, 0x0 ;  /* 0x000080000000791a */ /* 0x000fc80000000000 */
[----:B------:R-:W-:Y:S01]  /*6ee0*/  SHF.R.S32.HI R0, RZ, 0x1f, R75 ;  /* 0x0000001fff007819 */ /* 0x000fe2000001144b */
[----:B------:R-:W-:Y:S01]  /*6ef0*/  IMAD R4, R75, UR19, RZ ;  /* 0x000000134b047c24 */ /* 0x000fe2000f8e02ff */
[----:B------:R-:W-:-:S03]  /*6f00*/  USHF.L.U32 UR5, UR4, 0x5, URZ ;  /* 0x0000000504057899 */ /* 0x000fc6000800063f */
[----:B------:R-:W-:Y:S02]  /*6f10*/  IMAD R0, R0, UR20, R4 ;  /* 0x0000001400007c24 */ /* 0x000fe4000f8e0204 */
[----:B------:R-:W-:Y:S01]  /*6f20*/  IMAD.U32 R4, RZ, RZ, UR4 ;  /* 0x00000004ff047e24 */ /* 0x000fe2000f8e00ff */
[----:B------:R-:W-:Y:S01]  /*6f30*/  BAR.SYNC.DEFER_BLOCKING 0x0 ;  /* 0x0000000000007b1d */ /* 0x000fe20000010000 */
[----:B--2---:R-:W-:-:S04]  /*6f40*/  IMAD.WIDE.U32 R2, R75, UR20, R160 ;  /* 0x000000144b027c25 */ /* 0x004fc8000f8e00a0 */
[----:B------:R-:W-:Y:S01]  /*6f50*/  IMAD.IADD R3, R3, 0x1, R0 ;  /* 0x0000000103037824 */ /* 0x000fe200078e0200 */
[----:B------:R-:W-:Y:S02]  /*6f60*/  LEA R6, P1, R2, c[0x0][0x170], 0x1 ;  /* 0x00005c0002067a11 */ /* 0x000fe400078208ff */
[----:B------:R-:W-:Y:S02]  /*6f70*/  SHF.L.U64.HI R0, R4, 0x5, R245 ;  /* 0x0000000504007819 */ /* 0x000fe400000102f5 */
[----:B------:R-:W-:Y:S02]  /*6f80*/  IADD3 R4, P0, R6, UR5, RZ ;  /* 0x0000000506047c10 */ /* 0x000fe4000ff1e0ff */
[----:B------:R-:W-:Y:S02]  /*6f90*/  LEA.HI.X R7, R2, c[0x0][0x174], R3, 0x1, P1 ;  /* 0x00005d0002077a11 */ /* 0x000fe400008f0c03 */
[----:B------:R-:W-:-:S03]  /*6fa0*/  IADD3 R2, P1, R4, UR5, RZ ;  /* 0x0000000504027c10 */ /* 0x000fc6000ff3e0ff */
[----:B------:R-:W-:Y:S01]  /*6fb0*/  IMAD.X R5, R0, 0x1, R7, P0 ;  /* 0x0000000100057824 */ /* 0x000fe200000e0607 */
[----:B------:R-:W-:Y:S01]  /*6fc0*/  IADD3 R8, P0, R2, UR5, RZ ;  /* 0x0000000502087c10 */ /* 0x000fe2000ff1e0ff */
        /* <DEDUP_REMOVED lines=9> */
[----:B------:R-:W-:Y:S04]  /*7060*/  LDSM.16.M88.4 R12, [R191] ;  /* 0x00000000bf0c783b */ /* 0x000fe80000000200 */
[----:B------:R-:W5:Y:S04]  /*7070*/  LDSM.16.M88.4 R20, [R184+0x4000] ;  /* 0x00400000b814783b */ /* 0x000f680000000200 */
[----:B------:R-:W1:Y:S04]  /*7080*/  LDSM.16.M88.4 R32, [R184+0x4800] ;  /* 0x00480000b820783b */ /* 0x000e680000000200 */
[----:B------:R-:W-:Y:S04]  /*7090*/  LDSM.16.M88.4 R28, [R184+0x5000] ;  /* 0x00500000b81c783b */ /* 0x000fe80000000200 */
[----:B------:R-:W-:Y:S01]  /*70a0*/  LDSM.16.M88.4 R24, [R184+0x5800] ;  /* 0x00580000b818783b */ /* 0x000fe20000000200 */
[----:B---3--:R-:W-:-:S03]  /*70b0*/  IADD3 R2, R242, -0x2, RZ ;  /* 0xfffffffef2027810 */ /* 0x008fc60007ffe0ff */
[----:B--2---:R-:W-:Y:S01]  /*70c0*/  LDSM.16.M88.4 R4, [R194+0x2000] ;  /* 0x00200000c204783b */ /* 0x004fe20000000200 */
[----:B------:R-:W-:-:S03]  /*70d0*/  ISETP.GT.AND P0, PT, R2, UR18, PT ;  /* 0x0000001202007c0c */ /* 0x000fc6000bf04270 */
[----:B----4-:R-:W2:Y:S01]  /*70e0*/  LDSM.16.M88.4 R8, [R191+0x2000] ;  /* 0x00200000bf08783b */ /* 0x010ea20000000200 */
[----:B------:R-:W-:-:S03]  /*70f0*/  IMAD R0, R2, 0x40, R252 ;  /* 0x0000004002007824 */ /* 0x000fc600078e02fc */
[----:B------:R-:W-:Y:S02]  /*7100*/  LDSM.16.M88.4 R52, [R190+0x5800] ;  /* 0x00580000be34783b */ /* 0x000fe40000000200 */
[C---:B------:R-:W-:Y:S02]  /*7110*/  ISETP.GE.AND P3, PT, R0.reuse, R206, PT ;  /* 0x000000ce0000720c */ /* 0x040fe40003f66270 */
[----:B------:R-:W3:Y:S01]  /*7120*/  LDSM.16.M88.4 R40, [R190+0x4000] ;  /* 0x00400000be28783b */ /* 0x000ee20000000200 */
[C---:B------:R-:W-:Y:S02]  /*7130*/  ISETP.GE.AND P2, PT, R0.reuse, R205, PT ;  /* 0x000000cd0000720c */ /* 0x040fe40003f46270 */
[C---:B------:R-:W-:Y:S01]  /*7140*/  ISETP.LT.OR P3, PT, R0.reuse, R202, P3 ;  /* 0x000000ca0000720c */ /* 0x040fe20001f61670 */
[----:B------:R-:W4:Y:S01]  /*7150*/  LDSM.16.M88.4 R44, [R190+0x4800] ;  /* 0x00480000be2c783b */ /* 0x000f220000000200 */
[C---:B------:R-:W-:Y:S02]  /*7160*/  ISETP.LT.OR P2, PT, R0.reuse, R201, P2 ;  /* 0x000000c90000720c */ /* 0x040fe40001741670 */
[C---:B------:R-:W-:Y:S01]  /*7170*/  IADD3 R2, R0.reuse, 0x1, RZ ;  /* 0x0000000100027810 */ /* 0x040fe20007ffe0ff */
[----:B------:R-:W3:Y:S01]  /*7180*/  LDSM.16.M88.4 R48, [R190+0x5000] ;  /* 0x00500000be30783b */ /* 0x000ee20000000200 */
[----:B------:R-:W-:-:S02]  /*7190*/  IADD3 R3, R0, 0x8, RZ ;  /* 0x0000000800037810 */ /* 0x000fc40007ffe0ff */
[C---:B------:R-:W-:Y:S01]  /*71a0*/  ISETP.GE.AND P5, PT, R2.reuse, R206, PT ;  /* 0x000000ce0200720c */ /* 0x040fe20003fa6270 */
[C---:B-----5:R-:W-:Y:S01]  /*71b0*/  HMMA.16816.F32 R148, R12.reuse, R20, RZ ;  /* 0x000000140c94723c */ /* 0x060fe200000018ff */
[----:B------:R-:W5:Y:S01]  /*71c0*/  LDSM.16.M88.4 R16, [R194] ;  /* 0x00000000c210783b */ /* 0x000f620000000200 */
[C---:B------:R-:W-:Y:S02]  /*71d0*/  ISETP.GE.AND P4, PT, R2.reuse, R204, PT ;  /* 0x000000cc0200720c */ /* 0x040fe40003f86270 */
[C---:B------:R-:W-:Y:S01]  /*71e0*/  ISETP.GE.AND P1, PT, R2.reuse, R203, PT ;  /* 0x000000cb0200720c */ /* 0x040fe20003f26270 */
[----:B------:R-:W0:Y:S01]  /*71f0*/  LDGDEPBAR ;  /* 0x00000000000079af */ /* 0x000e220000000000 */
[C---:B------:R-:W-:Y:S02]  /*7200*/  ISETP.LT.OR P5, PT, R2.reuse, R202, P5 ;  /* 0x000000ca0200720c */ /* 0x040fe40002fa1670 */
[----:B------:R-:W-:Y:S01]  /*7210*/  HMMA.16816.F32 R180, R12, R22, RZ ;  /* 0x000000160cb4723c */ /* 0x000fe200000018ff */
[----:B------:R-:W-:-:S02]  /*7220*/  ISETP.LT.OR P4, PT, R2, R200, P4 ;  /* 0x000000c80200720c */ /* 0x000fc40002781670 */
[C---:B------:R-:W-:Y:S02]  /*7230*/  ISETP.LT.OR P1, PT, R2.reuse, R199, P1 ;  /* 0x000000c70200720c */ /* 0x040fe40000f21670 */
[----:B------:R-:W-:-:S03]  /*7240*/  ISETP.GE.AND P6, PT, R2, R205, PT ;  /* 0x000000cd0200720c */ /* 0x000fc60003fc6270 */
[----:B-1----:R-:W-:Y:S01]  /*7250*/  HMMA.16816.F32 R156, R12, R32, RZ ;  /* 0x000000200c9c723c */ /* 0x002fe200000018ff */
[----:B------:R-:W-:Y:S02]  /*7260*/  ISETP.LT.OR P6, PT, R2, R201, P6 ;  /* 0x000000c90200720c */ /* 0x000fe400037c1670 */
[----:B------:R-:W-:-:S05]  /*7270*/  IADD3 R2, R0, 0x9, RZ ;  /* 0x0000000900027810 */ /* 0x000fca0007ffe0ff */
[C---:B--2---:R-:W-:Y:S08]  /*7280*/  HMMA.16816.F32 R144, R8.reuse, R20, RZ ;  /* 0x000000140890723c */ /* 0x044ff000000018ff */
        /* <DEDUP_REMOVED lines=8> */
[----:B------:R-:W-:Y:S07]  /*7310*/  LDSM.16.M88.4 R32, [R195] ;  /* 0x00000000c320783b */ /* 0x000fee0000000200 */
[C---:B---3--:R-:W-:Y:S08]  /*7320*/  HMMA.16816.F32 R232, R4.reuse, R40, R144 ;  /* 0x0000002804e8723c */ /* 0x048ff00000001890 */
[C---:B------:R-:W-:Y:S01]  /*7330*/  HMMA.16816.F32 R164, R4.reuse, R54, R8 ;  /* 0x0000003604a4723c */ /* 0x040fe20000001808 */
[----:B------:R-:W1:Y:S07]  /*7340*/  LDSM.16.M88.4 R8, [R192] ;  /* 0x00000000c008783b */ /* 0x000e6e0000000200 */
[C---:B----4-:R-:W-:Y:S08]  /*7350*/  HMMA.16816.F32 R228, R4.reuse, R44, R64 ;  /* 0x0000002c04e4723c */ /* 0x050ff00000001840 */
[C---:B------:R-:W-:Y:S08]  /*7360*/  HMMA.16816.F32 R224, R4.reuse, R48, R56 ;  /* 0x0000003004e0723c */ /* 0x040ff00000001838 */
[C---:B------:R-:W-:Y:S01]  /*7370*/  HMMA.16816.F32 R212, R4.reuse, R52, R20 ;  /* 0x0000003404d4723c */ /* 0x040fe20000001814 */
[----:B------:R-:W-:Y:S07]  /*7380*/  LDSM.16.M88.4 R20, [R193] ;  /* 0x00000000c114783b */ /* 0x000fee0000000200 */
[C---:B------:R-:W-:Y:S08]  /*7390*/  HMMA.16816.F32 R176, R4.reuse, R42, R140 ;  /* 0x0000002a04b0723c */ /* 0x040ff0000000188c */
[C---:B------:R-:W-:Y:S08]  /*73a0*/  HMMA.16816.F32 R172, R4.reuse, R46, R60 ;  /* 0x0000002e04ac723c */ /* 0x040ff0000000183c */
[----:B------:R-:W-:Y:S01]  /*73b0*/  HMMA.16816.F32 R168, R4, R50, R36 ;  /* 0x0000003204a8723c */ /* 0x000fe20000001824 */
[----:B------:R-:W2:Y:S04]  /*73c0*/  LDSM.16.M88.4 R4, [R192+0x2000] ;  /* 0x00200000c004783b */ /* 0x000ea80000000200 */
[----:B------:R-:W-:Y:S03]  /*73d0*/  LDSM.16.M88.4 R36, [R196] ;  /* 0x00000000c424783b */ /* 0x000fe60000000200 */
[C---:B------:R-:W-:Y:S08]  /*73e0*/  HMMA.16816.F32 R152, R12.reuse, R28, RZ ;  /* 0x0000001c0c98723c */ /* 0x040ff000000018ff */
[C---:B------:R-:W-:Y:S01]  /*73f0*/  HMMA.16816.F32 R236, R12.reuse, R30, RZ ;  /* 0x0000001e0cec723c */ /* 0x040fe200000018ff */
[----:B------:R-:W3:Y:S07]  /*7400*/  LDSM.16.M88.4 R28, [R198] ;  /* 0x00000000c61c783b */ /* 0x000eee0000000200 */
[C---:B------:R-:W-:Y:S08]  /*7410*/  HMMA.16816.F32 R160, R12.reuse, R24, RZ ;  /* 0x000000180ca0723c */ /* 0x040ff000000018ff */
[----:B------:R-:W-:Y:S01]  /*7420*/  HMMA.16816.F32 R216, R12, R26, RZ ;  /* 0x0000001a0cd8723c */ /* 0x000fe200000018ff */
[----:B------:R-:W4:Y:S04]  /*7430*/  LDSM.16.M88.4 R24, [R197] ;  /* 0x00000000c518783b */ /* 0x000f280000000200 */
[----:B------:R-:W-:Y:S03]  /*7440*/  LDSM.16.M88.4 R12, [R193+0x2000] ;  /* 0x00200000c10c783b */ /* 0x000fe60000000200 */
[C---:B-----5:R-:W-:Y:S08]  /*7450*/  HMMA.16816.F32 R60, R16.reuse, R40, R148 ;  /* 0x00000028103c723c */ /* 0x060ff00000001894 */
[C---:B------:R-:W-:Y:S01]  /*7460*/  HMMA.16816.F32 R56, R16.reuse, R42, R180 ;  /* 0x0000002a1038723c */ /* 0x040fe200000018b4 */
[----:B------:R-:W5:Y:S07]  /*7470*/  LDSM.16.M88.4 R40, [R189] ;  /* 0x00000000bd28783b */ /* 0x000f6e0000000200 */
[C---:B------:R-:W-:Y:S08]  /*7480*/  HMMA.16816.F32 R152, R16.reuse, R48, R152 ;  /* 0x000000301098723c */ /* 0x040ff00000001898 */
[C---:B------:R-:W-:Y:S08]  /*7490*/  HMMA.16816.F32 R156, R16.reuse, R44, R156 ;  /* 0x0000002c109c723c */ /* 0x040ff0000000189c */
[C---:B------:R-:W-:Y:S08]  /*74a0*/  HMMA.16816.F32 R140, R16.reuse, R52, R160 ;  /* 0x00000034108c723c */ /* 0x040ff000000018a0 */
[C---:B------:R-:W-:Y:S08]  /*74b0*/  HMMA.16816.F32 R64, R16.reuse, R46, R220 ;  /* 0x0000002e1040723c */ /* 0x040ff000000018dc */
[C---:B------:R-:W-:Y:S08]  /*74c0*/  HMMA.16816.F32 R48, R16.reuse, R50, R236 ;  /* 0x000000321030723c */ /* 0x040ff000000018ec */
[----:B------:R-:W-:Y:S08]  /*74d0*/  HMMA.16816.F32 R144, R16, R54, R216 ;  /* 0x000000361090723c */ /* 0x000ff000000018d8 */
[-C--:B-1----:R-:W-:Y:S08]  /*74e0*/  HMMA.16816.F32 R16, R8, R32.reuse, R60 ;  /* 0x000000200810723c */ /* 0x082ff0000000183c */
[C---:B--2---:R-:W-:Y:S08]  /*74f0*/  HMMA.16816.F32 R44, R4.reuse, R32, R232 ;  /* 0x00000020042c723c */ /* 0x044ff000000018e8 */
[C---:B---3--:R-:W-:Y:S08]  /*7500*/  HMMA.16816.F32 R148, R4.reuse, R28, R228 ;  /* 0x0000001c0494723c */ /* 0x048ff000000018e4 */
[C---:B----4-:R-:W-:Y:S08]  /*7510*/  HMMA.16816.F32 R224, R4.reuse, R24, R224 ;  /* 0x0000001804e0723c */ /* 0x050ff000000018e0 */
[C---:B------:R-:W-:Y:S08]  /*7520*/  HMMA.16816.F32 R212, R4.reuse, R36, R212 ;  /* 0x0000002404d4723c */ /* 0x040ff000000018d4 */
[C---:B------:R-:W-:Y:S08]  /*7530*/  HMMA.16816.F32 R60, R4.reuse, R34, R176 ;  /* 0x00000022043c723c */ /* 0x040ff000000018b0 */
[C---:B------:R-:W-:Y:S08]  /*7540*/  HMMA.16816.F32 R172, R4.reuse, R30, R172 ;  /* 0x0000001e04ac723c */ /* 0x040ff000000018ac */
[C---:B------:R-:W-:Y:S08]  /*7550*/  HMMA.16816.F32 R168, R4.reuse, R26, R168 ;  /* 0x0000001a04a8723c */ /* 0x040ff000000018a8 */
[----:B------:R-:W-:Y:S01]  /*7560*/  HMMA.16816.F32 R164, R4, R38, R164 ;  /* 0x0000002604a4723c */ /* 0x000fe200000018a4 */
[----:B------:R-:W1:Y:S07]  /*7570*/  LDSM.16.M88.4 R4, [R189+0x800] ;  /* 0x00080000bd04783b */ /* 0x000e6e0000000200 */
[C---:B------:R-:W-:Y:S08]  /*7580*/  HMMA.16816.F32 R32, R8.reuse, R34, R56 ;  /* 0x000000220820723c */ /* 0x040ff00000001838 */
[C---:B------:R-:W-:Y:S08]  /*7590*/  HMMA.16816.F32 R152, R8.reuse, R24, R152 ;  /* 0x000000180898723c */ /* 0x040ff00000001898 */
[----:B------:R-:W-:Y:S08]  /*75a0*/  HMMA.16816.F32 R56, R8, R26, R48 ;  /* 0x0000001a0838723c */ /* 0x000ff00000001830 */
[----:B-----5:R-:W-:Y:S08]  /*75b0*/  HMMA.16816.F32 R24, R20, R40, R16 ;  /* 0x000000281418723c */ /* 0x020ff00000001810 */
[C---:B------:R-:W-:Y:S08]  /*75c0*/  HMMA.16816.F32 R52, R8.reuse, R28, R156 ;  /* 0x0000001c0834723c */ /* 0x040ff0000000189c */
[----:B------:R-:W-:Y:S08]  /*75d0*/  HMMA.16816.F32 R64, R8, R30, R64 ;  /* 0x0000001e0840723c */ /* 0x000ff00000001840 */
[----:B------:R-:W-:Y:S01]  /*75e0*/  HMMA.16816.F32 R28, R12, R40, R44 ;  /* 0x000000280c1c723c */ /* 0x000fe2000000182c */
[----:B------:R-:W-:-:S02]  /*75f0*/  FSEL R68, R24, -INF , !P3 ;  /* 0xff80000018447808 */ /* 0x000fc40005800000 */
[----:B------:R-:W-:Y:S02]  /*7600*/  FSEL R74, R26, -INF , !P2 ;  /* 0xff8000001a4a7808 */ /* 0x000fe40005000000 */
[C---:B------:R-:W-:Y:S02]  /*7610*/  ISETP.GE.AND P3, PT, R0.reuse, R204, PT ;  /* 0x000000cc0000720c */ /* 0x040fe40003f66270 */
[C---:B------:R-:W-:Y:S01]  /*7620*/  ISETP.GE.AND P2, PT, R0.reuse, R203, PT ;  /* 0x000000cb0000720c */ /* 0x040fe20003f46270 */
[----:B------:R-:W-:Y:S01]  /*7630*/  HMMA.16816.F32 R16, R20, R42, R32 ;  /* 0x0000002a1410723c */ /* 0x000fe20000001820 */
[C---:B------:R-:W-:Y:S02]  /*7640*/  ISETP.LT.OR P3, PT, R0.reuse, R200, P3 ;  /* 0x000000c80000720c */ /* 0x040fe40001f61670 */
[----:B------:R-:W-:-:S05]  /*7650*/  ISETP.LT.OR P2, PT, R0, R199, P2 ;  /* 0x000000c70000720c */ /* 0x000fca0001741670 */
[----:B------:R-:W-:Y:S07]  /*7660*/  HMMA.16816.F32 R40, R12, R42, R60 ;  /* 0x0000002a0c28723c */ /* 0x000fee000000183c */
[----:B------:R-:W-:Y:S01]  /*7670*/  FSEL R61, R25, -INF , !P5 ;  /* 0xff800000193d7808 */ /* 0x000fe20006800000 */
[----:B------:R-:W-:Y:S01]  /*7680*/  HMMA.16816.F32 R140, R8, R36, R140 ;  /* 0x00000024088c723c */ /* 0x000fe2000000188c */
[----:B------:R-:W-:Y:S02]  /*7690*/  FSEL R46, R28, -INF , !P3 ;  /* 0xff8000001c2e7808 */ /* 0x000fe40005800000 */
[----:B------:R-:W-:-:S02]  /*76a0*/  FSEL R48, R30, -INF , !P2 ;  /* 0xff8000001e307808 */ /* 0x000fc40005000000 */
[----:B------:R-:W-:Y:S02]  /*76b0*/  FSEL R47, R29, -INF , !P4 ;  /* 0xff8000001d2f7808 */ /* 0x000fe40006000000 */
[C---:B------:R-:W-:Y:S01]  /*76c0*/  ISETP.GE.AND P3, PT, R3.reuse, R206, PT ;  /* 0x000000ce0300720c */ /* 0x040fe20003f66270 */
[----:B------:R-:W-:Y:S01]  /*76d0*/  HMMA.16816.F32 R144, R8, R38, R144 ;  /* 0x000000260890723c */ /* 0x000fe20000001890 */
[----:B------:R-:W2:Y:S01]  /*76e0*/  LDSM.16.M88.4 R8, [R189+0x1000] ;  /* 0x00100000bd08783b */ /* 0x000ea20000000200 */
[C---:B------:R-:W-:Y:S02]  /*76f0*/  ISETP.GE.AND P2, PT, R3.reuse, R205, PT ;  /* 0x000000cd0300720c */ /* 0x040fe40003f46270 */
[C---:B------:R-:W-:Y:S02]  /*7700*/  ISETP.GE.AND P5, PT, R3.reuse, R204, PT ;  /* 0x000000cc0300720c */ /* 0x040fe40003fa6270 */
[----:B------:R-:W-:Y:S02]  /*7710*/  ISETP.GE.AND P4, PT, R3, R203, PT ;  /* 0x000000cb0300720c */ /* 0x000fe40003f86270 */
[----:B-1----:R-:W-:Y:S01]  /*7720*/  HMMA.16816.F32 R36, R20, R4, R52 ;  /* 0x000000041424723c */ /* 0x002fe20000001834 */
[----:B------:R-:W-:-:S02]  /*7730*/  FSEL R49, R31, -INF , !P1 ;  /* 0xff8000001f317808 */ /* 0x000fc40004800000 */
[C---:B------:R-:W-:Y:S02]  /*7740*/  ISETP.LT.OR P3, PT, R3.reuse, R202, P3 ;  /* 0x000000ca0300720c */ /* 0x040fe40001f61670 */
[C---:B------:R-:W-:Y:S02]  /*7750*/  ISETP.LT.OR P2, PT, R3.reuse, R201, P2 ;  /* 0x000000c90300720c */ /* 0x040fe40001741670 */
[C---:B------:R-:W-:Y:S01]  /*7760*/  ISETP.LT.OR P5, PT, R3.reuse, R200, P5 ;  /* 0x000000c80300720c */ /* 0x040fe20002fa1670 */
[----:B------:R-:W-:Y:S01]  /*7770*/  HMMA.16816.F32 R28, R12, R4, R148 ;  /* 0x000000040c1c723c */ /* 0x000fe20000001894 */
[----:B------:R-:W-:Y:S02]  /*7780*/  ISETP.LT.OR P4, PT, R3, R199, P4 ;  /* 0x000000c70300720c */ /* 0x000fe40002781670 */
[----:B------:R-:W-:Y:S02]  /*7790*/  IADD3 R3, R0, 0x10, RZ ;  /* 0x0000001000037810 */ /* 0x000fe40007ffe0ff */
[----:B------:R-:W-:-:S02]  /*77a0*/  FSEL R62, R27, -INF , !P6 ;  /* 0xff8000001b3e7808 */ /* 0x000fc40007000000 */
[----:B------:R-:W-:Y:S01]  /*77b0*/  FSEL R60, R16, -INF , !P3 ;  /* 0xff800000103c7808 */ /* 0x000fe20005800000 */
[-C--:B------:R-:W-:Y:S01]  /*77c0*/  HMMA.16816.F32 R24, R20, R6.reuse, R64 ;  /* 0x000000061418723c */ /* 0x080fe20000001840 */
[----:B------:R-:W-:Y:S02]  /*77d0*/  FSEL R54, R18, -INF , !P2 ;  /* 0xff80000012367808 */ /* 0x000fe40005000000 */
        /* <DEDUP_REMOVED lines=9> */
[C---:B------:R-:W-:Y:S02]  /*7870*/  ISETP.GE.AND P2, PT, R2.reuse, R203, PT ;  /* 0x000000cb0200720c */ /* 0x040fe40003f46270 */
[C---:B------:R-:W-:Y:S02]  /*7880*/  ISETP.GE.AND P5, PT, R3.reuse, R206, PT ;  /* 0x000000ce0300720c */ /* 0x040fe40003fa6270 */
[----:B------:R-:W-:Y:S02]  /*7890*/  ISETP.GE.AND P4, PT, R3, R205, PT ;  /* 0x000000cd0300720c */ /* 0x000fe40003f86270 */
[C---:B------:R-:W-:Y:S02]  /*78a0*/  ISETP.LT.OR P1, PT, R2.reuse, R202, P1 ;  /* 0x000000ca0200720c */ /* 0x040fe40000f21670 */
[C---:B------:R-:W-:Y:S02]  /*78b0*/  ISETP.LT.OR P6, PT, R2.reuse, R201, P6 ;  /* 0x000000c90200720c */ /* 0x040fe400037c1670 */
[----:B------:R-:W-:-:S02]  /*78c0*/  ISETP.LT.OR P3, PT, R2, R200, P3 ;  /* 0x000000c80200720c */ /* 0x000fc40001f61670 */
[----:B------:R-:W-:Y:S02]  /*78d0*/  ISETP.LT.OR P2, PT, R2, R199, P2 ;  /* 0x000000c70200720c */ /* 0x000fe40001741670 */
[C---:B------:R-:W-:Y:S02]  /*78e0*/  ISETP.LT.OR P5, PT, R3.reuse, R202, P5 ;  /* 0x000000ca0300720c */ /* 0x040fe40002fa1670 */
[----:B------:R-:W-:Y:S02]  /*78f0*/  ISETP.LT.OR P4, PT, R3, R201, P4 ;  /* 0x000000c90300720c */ /* 0x000fe40002781670 */
[----:B------:R-:W-:Y:S02]  /*7900*/  IADD3 R2, R0, 0x11, RZ ;  /* 0x0000001100027810 */ /* 0x000fe40007ffe0ff */
[----:B------:R-:W-:Y:S02]  /*7910*/  FSEL R52, R17, -INF , !P1 ;  /* 0xff80000011347808 */ /* 0x000fe40004800000 */
[----:B------:R-:W-:-:S02]  /*7920*/  FSEL R41, R41, -INF , !P3 ;  /* 0xff80000029297808 */ /* 0x000fc40005800000 */
[----:B------:R-:W-:Y:S02]  /*7930*/  FSEL R43, R43, -INF , !P2 ;  /* 0xff8000002b2b7808 */ /* 0x000fe40005000000 */
[----:B------:R-:W-:Y:S02]  /*7940*/  FSEL R176, R36, -INF , !P5 ;  /* 0xff80000024b07808 */ /* 0x000fe40006800000 */
[----:B------:R-:W-:Y:S02]  /*7950*/  FSEL R177, R38, -INF , !P4 ;  /* 0xff80000026b17808 */ /* 0x000fe40006000000 */
[C---:B------:R-:W-:Y:S02]  /*7960*/  ISETP.GE.AND P1, PT, R3.reuse, R204, PT ;  /* 0x000000cc0300720c */ /* 0x040fe40003f26270 */
[----:B------:R-:W-:Y:S02]  /*7970*/  ISETP.GE.AND P3, PT, R3, R203, PT ;  /* 0x000000cb0300720c */ /* 0x000fe40003f66270 */
[----:B------:R-:W-:-:S02]  /*7980*/  ISETP.GE.AND P2, PT, R2, R205, PT ;  /* 0x000000cd0200720c */ /* 0x000fc40003f46270 */
[C---:B------:R-:W-:Y:S02]  /*7990*/  ISETP.GE.AND P5, PT, R2.reuse, R204, PT ;  /* 0x000000cc0200720c */ /* 0x040fe40003fa6270 */
[C---:B------:R-:W-:Y:S02]  /*79a0*/  ISETP.GE.AND P4, PT, R2.reuse, R203, PT ;  /* 0x000000cb0200720c */ /* 0x040fe40003f86270 */
[CC--:B------:R-:W-:Y:S02]  /*79b0*/  ISETP.LT.OR P1, PT, R3.reuse, R200.reuse, P1 ;  /* 0x000000c80300720c */ /* 0x0c0fe40000f21670 */
[----:B------:R-:W-:Y:S02]  /*79c0*/  ISETP.LT.OR P3, PT, R3, R199, P3 ;  /* 0x000000c70300720c */ /* 0x000fe40001f61670 */
[C---:B------:R-:W-:Y:S02]  /*79d0*/  ISETP.LT.OR P2, PT, R2.reuse, R201, P2 ;  /* 0x000000c90200720c */ /* 0x040fe40001741670 */
[----:B------:R-:W-:-:S02]  /*79e0*/  ISETP.LT.OR P5, PT, R2, R200, P5 ;  /* 0x000000c80200720c */ /* 0x000fc40002fa1670 */
[----:B------:R-:W-:Y:S02]  /*79f0*/  ISETP.LT.OR P4, PT, R2, R199, P4 ;  /* 0x000000c70200720c */ /* 0x000fe40002781670 */
[----:B------:R-:W-:Y:S02]  /*7a00*/  IADD3 R3, R0, 0x18, RZ ;  /* 0x0000001800037810 */ /* 0x000fe40007ffe0ff */
[----:B------:R-:W-:Y:S02]  /*7a10*/  FSEL R53, R19, -INF , !P6 ;  /* 0xff80000013357808 */ /* 0x000fe40007000000 */
[----:B------:R-:W-:Y:S01]  /*7a20*/  ISETP.GE.AND P6, PT, R2, R206, PT ;  /* 0x000000ce0200720c */ /* 0x000fe20003fc6270 */
[----:B--2---:R-:W-:Y:S01]  /*7a30*/  HMMA.16816.F32 R16, R12, R8, R224 ;  /* 0x000000080c10723c */ /* 0x004fe200000018e0 */
[----:B------:R-:W-:Y:S02]  /*7a40*/  FSEL R174, R39, -INF , !P2 ;  /* 0xff80000027ae7808 */ /* 0x000fe40005000000 */
[----:B------:R-:W-:-:S02]  /*7a50*/  FSEL R156, R28, -INF , !P1 ;  /* 0xff8000001c9c7808 */ /* 0x000fc40004800000 */
[----:B------:R-:W-:Y:S02]  /*7a60*/  FSEL R157, R30, -INF , !P3 ;  /* 0xff8000001e9d7808 */ /* 0x000fe40005800000 */
[----:B------:R-:W-:Y:S02]  /*7a70*/  FSEL R151, R29, -INF , !P5 ;  /* 0xff8000001d977808 */ /* 0x000fe40006800000 */
[----:B------:R-:W-:Y:S02]  /*7a80*/  FSEL R158, R31, -INF , !P4 ;  /* 0xff8000001f9e7808 */ /* 0x000fe40006000000 */
[C---:B------:R-:W-:Y:S01]  /*7a90*/  ISETP.GE.AND P2, PT, R3.reuse, R206, PT ;  /* 0x000000ce0300720c */ /* 0x040fe20003f46270 */
[----:B------:R-:W-:Y:S01]  /*7aa0*/  HMMA.16816.F32 R28, R20, R8, R152 ;  /* 0x00000008141c723c */ /* 0x000fe20000001898 */
[----:B------:R-:W-:Y:S02]  /*7ab0*/  ISETP.GE.AND P1, PT, R3, R205, PT ;  /* 0x000000cd0300720c */ /* 0x000fe40003f26270 */
[----:B------:R-:W-:-:S02]  /*7ac0*/  ISETP.LT.OR P6, PT, R2, R202, P6 ;  /* 0x000000ca0200720c */ /* 0x000fc400037c1670 */
[C---:B------:R-:W-:Y:S02]  /*7ad0*/  ISETP.LT.OR P2, PT, R3.reuse, R202, P2 ;  /* 0x000000ca0300720c */ /* 0x040fe40001741670 */
[----:B------:R-:W-:Y:S02]  /*7ae0*/  ISETP.LT.OR P1, PT, R3, R201, P1 ;  /* 0x000000c90300720c */ /* 0x000fe40000f21670 */
[----:B------:R-:W-:Y:S02]  /*7af0*/  IADD3 R2, R0, 0x19, RZ ;  /* 0x0000001900027810 */ /* 0x000fe40007ffe0ff */
[----:B------:R-:W-:Y:S02]  /*7b00*/  FSEL R159, R37, -INF , !P6 ;  /* 0xff800000259f7808 */ /* 0x000fe40007000000 */
[C---:B------:R-:W-:Y:S02]  /*7b10*/  ISETP.GE.AND P6, PT, R3.reuse, R204, PT ;  /* 0x000000cc0300720c */ /* 0x040fe40003fc6270 */
[----:B------:R-:W-:-:S02]  /*7b20*/  ISETP.GE.AND P3, PT, R3, R203, PT ;  /* 0x000000cb0300720c */ /* 0x000fc40003f66270 */
[----:B------:R-:W-:Y:S02]  /*7b30*/  FSEL R172, R24, -INF , !P2 ;  /* 0xff80000018ac7808 */ /* 0x000fe40005000000 */
[----:B------:R-:W-:Y:S02]  /*7b40*/  FSEL R173, R26, -INF , !P1 ;  /* 0xff8000001aad7808 */ /* 0x000fe40004800000 */
[C---:B------:R-:W-:Y:S02]  /*7b50*/  ISETP.GE.AND P2, PT, R2.reuse, R204, PT ;  /* 0x000000cc0200720c */ /* 0x040fe40003f46270 */
[----:B------:R-:W-:Y:S02]  /*7b60*/  ISETP.GE.AND P1, PT, R2, R203, PT ;  /* 0x000000cb0200720c */ /* 0x000fe40003f26270 */
[C---:B------:R-:W-:Y:S02]  /*7b70*/  ISETP.LT.OR P6, PT, R3.reuse, R200, P6 ;  /* 0x000000c80300720c */ /* 0x040fe400037c1670 */
[----:B------:R-:W-:-:S02]  /*7b80*/  ISETP.LT.OR P3, PT, R3, R199, P3 ;  /* 0x000000c70300720c */ /* 0x000fc40001f61670 */
[----:B------:R-:W-:Y:S02]  /*7b90*/  IADD3 R3, R0, 0x20, RZ ;  /* 0x0000002000037810 */ /* 0x000fe40007ffe0ff */
[C---:B------:R-:W-:Y:S02]  /*7ba0*/  ISETP.LT.OR P2, PT, R2.reuse, R200, P2 ;  /* 0x000000c80200720c */ /* 0x040fe40001741670 */
[----:B------:R-:W-:Y:S02]  /*7bb0*/  ISETP.LT.OR P1, PT, R2, R199, P1 ;  /* 0x000000c70200720c */ /* 0x000fe40000f21670 */
[----:B------:R-:W-:Y:S02]  /*7bc0*/  FSEL R148, R32, -INF , !P6 ;  /* 0xff80000020947808 */ /* 0x000fe40007000000 */
[----:B------:R-:W-:Y:S02]  /*7bd0*/  FSEL R150, R34, -INF , !P3 ;  /* 0xff80000022967808 */ /* 0x000fe40005800000 */
[----:B------:R-:W-:-:S02]  /*7be0*/  ISETP.GE.AND P4, PT, R2, R206, PT ;  /* 0x000000ce0200720c */ /* 0x000fc40003f86270 */
[CC--:B------:R-:W-:Y:S02]  /*7bf0*/  ISETP.GE.AND P5, PT, R2.reuse, R205.reuse, PT ;  /* 0x000000cd0200720c */ /* 0x0c0fe40003fa6270 */
[C---:B------:R-:W-:Y:S02]  /*7c00*/  ISETP.GE.AND P6, PT, R3.reuse, R206, PT ;  /* 0x000000ce0300720c */ /* 0x040fe40003fc6270 */
[----:B------:R-:W-:Y:S02]  /*7c10*/  ISETP.GE.AND P3, PT, R3, R205, PT ;  /* 0x000000cd0300720c */ /* 0x000fe40003f66270 */
[----:B------:R-:W-:Y:S02]  /*7c20*/  FSEL R149, R33, -INF , !P2 ;  /* 0xff80000021957808 */ /* 0x000fe40005000000 */
[----:B------:R-:W-:Y:S02]  /*7c30*/  FSEL R152, R35, -INF , !P1 ;  /* 0xff80000023987808 */ /* 0x000fe40004800000 */
[----:B------:R-:W-:Y:S01]  /*7c40*/  HMMA.16816.F32 R32, R20, R10, R56 ;  /* 0x0000000a1420723c */ /* 0x000fe20000001838 */
[----:B------:R-:W-:-:S02]  /*7c50*/  ISETP.LT.OR P4, PT, R2, R202, P4 ;  /* 0x000000ca0200720c */ /* 0x000fc40002781670 */
[-C--:B------:R-:W-:Y:S02]  /*7c60*/  ISETP.LT.OR P5, PT, R2, R201.reuse, P5 ;  /* 0x000000c90200720c */ /* 0x080fe40002fa1670 */
[C---:B------:R-:W-:Y:S02]  /*7c70*/  ISETP.LT.OR P6, PT, R3.reuse, R202, P6 ;  /* 0x000000ca0300720c */ /* 0x040fe400037c1670 */
[----:B------:R-:W-:Y:S02]  /*7c80*/  ISETP.LT.OR P3, PT, R3, R201, P3 ;  /* 0x000000c90300720c */ /* 0x000fe40001f61670 */
[----:B------:R-:W-:Y:S02]  /*7c90*/  IADD3 R2, R0, 0x21, RZ ;  /* 0x0000002100027810 */ /* 0x000fe40007ffe0ff */
[----:B------:R-:W-:Y:S02]  /*7ca0*/  FSEL R155, R27, -INF , !P5 ;  /* 0xff8000001b9b7808 */ /* 0x000fe40006800000 */
[----:B------:R-:W-:-:S02]  /*7cb0*/  FSEL R216, R28, -INF , !P6 ;  /* 0xff8000001cd87808 */ /* 0x000fc40007000000 */
[----:B------:R-:W-:Y:S02]  /*7cc0*/  FSEL R219, R30, -INF , !P3 ;  /* 0xff8000001edb7808 */ /* 0x000fe40005800000 */
[C---:B------:R-:W-:Y:S02]  /*7cd0*/  ISETP.GE.AND P5, PT, R2.reuse, R206, PT ;  /* 0x000000ce0200720c */ /* 0x040fe40003fa6270 */
[C---:B------:R-:W-:Y:S02]  /*7ce0*/  ISETP.GE.AND P1, PT, R2.reuse, R205, PT ;  /* 0x000000cd0200720c */ /* 0x040fe40003f26270 */
[C---:B------:R-:W-:Y:S02]  /*7cf0*/  ISETP.GE.AND P6, PT, R2.reuse, R204, PT ;  /* 0x000000cc0200720c */ /* 0x040fe40003fc6270 */
[----:B------:R-:W-:Y:S02]  /*7d00*/  ISETP.GE.AND P3, PT, R2, R203, PT ;  /* 0x000000cb0200720c */ /* 0x000fe40003f66270 */
[----:B------:R-:W-:-:S02]  /*7d10*/  FSEL R154, R25, -INF , !P4 ;  /* 0xff800000199a7808 */ /* 0x000fc40006000000 */
[C---:B------:R-:W-:Y:S01]  /*7d20*/  ISETP.GE.AND P4, PT, R3.reuse, R204, PT ;  /* 0x000000cc0300720c */ /* 0x040fe20003f86270 */
[C---:B------:R-:W-:Y:S01]  /*7d30*/  HMMA.16816.F32 R24, R12.reuse, R10, R168 ;  /* 0x0000000a0c18723c */ /* 0x040fe200000018a8 */
[----:B------:R-:W-:Y:S02]  /*7d40*/  ISETP.GE.AND P2, PT, R3, R203, PT ;  /* 0x000000cb0300720c */ /* 0x000fe40003f46270 */
[C---:B------:R-:W-:Y:S02]  /*7d50*/  ISETP.LT.OR P5, PT, R2.reuse, R202, P5 ;  /* 0x000000ca0200720c */ /* 0x040fe40002fa1670 */
[C---:B------:R-:W-:Y:S02]  /*7d60*/  ISETP.LT.OR P1, PT, R2.reuse, R201, P1 ;  /* 0x000000c90200720c */ /* 0x040fe40000f21670 */
[C---:B------:R-:W-:Y:S01]  /*7d70*/  ISETP.LT.OR P6, PT, R2.reuse, R200, P6 ;  /* 0x000000c80200720c */ /* 0x040fe200037c1670 */
[----:B-1----:R-:W-:Y:S01]  /*7d80*/  HMMA.16816.F32 R8, R12, R4, R212 ;  /* 0x000000040c08723c */ /* 0x002fe200000018d4 */
[----:B------:R-:W-:-:S02]  /*7d90*/  ISETP.LT.OR P3, PT, R2, R199, P3 ;  /* 0x000000c70200720c */ /* 0x000fc40001f61670 */
[----:B------:R-:W-:Y:S02]  /*7da0*/  IADD3 R2, R0, 0x28, RZ ;  /* 0x0000002800027810 */ /* 0x000fe40007ffe0ff */
[C---:B------:R-:W-:Y:S02]  /*7db0*/  ISETP.LT.OR P4, PT, R3.reuse, R200, P4 ;  /* 0x000000c80300720c */ /* 0x040fe40002781670 */
[----:B------:R-:W-:Y:S01]  /*7dc0*/  ISETP.LT.OR P2, PT, R3, R199, P2 ;  /* 0x000000c70300720c */ /* 0x000fe20001741670 */
[----:B------:R-:W-:Y:S01]  /*7dd0*/  HMMA.16816.F32 R12, R12, R6, R164 ;  /* 0x000000060c0c723c */ /* 0x000fe200000018a4 */
[----:B------:R-:W-:Y:S02]  /*7de0*/  FSEL R221, R31, -INF , !P1 ;  /* 0xff8000001fdd7808 */ /* 0x000fe40004800000 */
[----:B------:R-:W-:Y:S02]  /*7df0*/  ISETP.GE.AND P1, PT, R2, R206, PT ;  /* 0x000000ce0200720c */ /* 0x000fe40003f26270 */
[----:B------:R-:W-:-:S02]  /*7e00*/  FSEL R168, R16, -INF , !P4 ;  /* 0xff80000010a87808 */ /* 0x000fc40006000000 */
[----:B------:R-:W-:Y:S02]  /*7e10*/  FSEL R175, R18, -INF , !P2 ;  /* 0xff80000012af7808 */ /* 0x000fe40005000000 */
[----:B------:R-:W-:Y:S02]  /*7e20*/  FSEL R171, R17, -INF , !P6 ;  /* 0xff80000011ab7808 */ /* 0x000fe40007000000 */
[----:B------:R-:W-:Y:S02]  /*7e30*/  FSEL R180, R19, -INF , !P3 ;  /* 0xff80000013b47808 */ /* 0x000fe40005800000 */
[----:B------:R-:W-:Y:S01]  /*7e40*/  HMMA.16816.F32 R16, R20, R4, R140 ;  /* 0x000000041410723c */ /* 0x000fe2000000188c */
[----:B------:R-:W-:Y:S02]  /*7e50*/  ISETP.LT.OR P1, PT, R2, R202, P1 ;  /* 0x000000ca0200720c */ /* 0x000fe40000f21670 */
[----:B------:R-:W-:Y:S02]  /*7e60*/  IADD3 R3, R0, 0x29, RZ ;  /* 0x0000002900037810 */ /* 0x000fe40007ffe0ff */
        /* <DEDUP_REMOVED lines=8> */
[C---:B------:R-:W-:Y:S02]  /*7ef0*/  ISETP.LT.OR P4, PT, R2.reuse, R201, P4 ;  /* 0x000000c90200720c */ /* 0x040fe40002781670 */
[C---:B------:R-:W-:Y:S02]  /*7f00*/  ISETP.LT.OR P5, PT, R2.reuse, R200, P5 ;  /* 0x000000c80200720c */ /* 0x040fe40002fa1670 */
[----:B------:R-:W-:Y:S02]  /*7f10*/  ISETP.LT.OR P2, PT, R2, R199, P2 ;  /* 0x000000c70200720c */ /* 0x000fe40001741670 */
[C---:B------:R-:W-:Y:S02]  /*7f20*/  ISETP.LT.OR P3, PT, R3.reuse, R202, P3 ;  /* 0x000000ca0300720c */ /* 0x040fe40001f61670 */
[----:B------:R-:W-:Y:S02]  /*7f30*/  ISETP.LT.OR P1, PT, R3, R200, P1 ;  /* 0x000000c80300720c */ /* 0x000fe40000f21670 */
[----:B------:R-:W-:-:S02]  /*7f40*/  IADD3 R2, R0, 0x30, RZ ;  /* 0x0000003000027810 */ /* 0x000fc40007ffe0ff */
[----:B------:R-:W-:Y:S02]  /*7f50*/  FSEL R217, R34, -INF , !P4 ;  /* 0xff80000022d97808 */ /* 0x000fe40006000000 */
        /* <DEDUP_REMOVED lines=8> */
[C---:B------:R-:W-:Y:S02]  /*7fe0*/  ISETP.GE.AND P3, PT, R2.reuse, R204, PT ;  /* 0x000000cc0200720c */ /* 0x040fe40003f66270 */
[----:B------:R-:W-:Y:S02]  /*7ff0*/  ISETP.GE.AND P1, PT, R2, R203, PT ;  /* 0x000000cb0200720c */ /* 0x000fe40003f26270 */
[----:B------:R-:W-:-:S02]  /*8000*/  ISETP.LT.OR P6, PT, R3, R201, P6 ;  /* 0x000000c90300720c */ /* 0x000fc400037c1670 */
[----:B------:R-:W-:Y:S02]  /*8010*/  ISETP.LT.OR P4, PT, R3, R199, P4 ;  /* 0x000000c70300720c */ /* 0x000fe40002781670 */
        /* <DEDUP_REMOVED lines=20> */
[C---:B------:R-:W-:Y:S02]  /*8160*/  ISETP.GE.AND P1, PT, R2.reuse, R204, PT ;  /* 0x000000cc0200720c */ /* 0x040fe40003f26270 */
[C---:B------:R-:W-:Y:S02]  /*8170*/  ISETP.GE.AND P3, PT, R2.reuse, R203, PT ;  /* 0x000000cb0200720c */ /* 0x040fe40003f66270 */
[----:B------:R-:W-:-:S02]  /*8180*/  ISETP.LT.OR P1, PT, R2, R200, P1 ;  /* 0x000000c80200720c */ /* 0x000fc40000f21670 */
[----:B------:R-:W-:Y:S02]  /*8190*/  ISETP.LT.OR P3, PT, R2, R199, P3 ;  /* 0x000000c70200720c */ /* 0x000fe40001f61670 */
[----:B------:R-:W-:Y:S02]  /*81a0*/  IADD3 R0, R0, 0x39, RZ ;  /* 0x0000003900007810 */ /* 0x000fe40007ffe0ff */
[----:B------:R-:W-:Y:S02]  /*81b0*/  FSEL R227, R17, -INF , !P6 ;  /* 0xff80000011e37808 */ /* 0x000fe40007000000 */
[----:B------:R-:W-:Y:S02]  /*81c0*/  FSEL R231, R19, -INF , !P4 ;  /* 0xff80000013e77808 */ /* 0x000fe40006000000 */
[----:B------:R-:W-:Y:S02]  /*81d0*/  FSEL R215, R9, -INF , !P5 ;  /* 0xff80000009d77808 */ /* 0x000fe40006800000 */
[----:B------:R-:W-:-:S02]  /*81e0*/  FSEL R222, R11, -INF , !P2 ;  /* 0xff8000000bde7808 */ /* 0x000fc40005000000 */
[----:B------:R-:W-:Y:S02]  /*81f0*/  FSEL R213, R12, -INF , !P1 ;  /* 0xff8000000cd57808 */ /* 0x000fe40004800000 */
[----:B------:R-:W-:Y:S02]  /*8200*/  FSEL R223, R14, -INF , !P3 ;  /* 0xff8000000edf7808 */ /* 0x000fe40005800000 */
[CC--:B------:R-:W-:Y:S02]  /*8210*/  ISETP.GE.AND P6, PT, R2.reuse, R206.reuse, PT ;  /* 0x000000ce0200720c */ /* 0x0c0fe40003fc6270 */
[----:B------:R-:W-:Y:S02]  /*8220*/  ISETP.GE.AND P4, PT, R2, R205, PT ;  /* 0x000000cd0200720c */ /* 0x000fe40003f86270 */
[C---:B------:R-:W-:Y:S02]  /*8230*/  ISETP.GE.AND P5, PT, R0.reuse, R206, PT ;  /* 0x000000ce0000720c */ /* 0x040fe40003fa6270 */
[----:B------:R-:W-:-:S02]  /*8240*/  ISETP.GE.AND P2, PT, R0, R204, PT ;  /* 0x000000cc0000720c */ /* 0x000fc40003f46270 */
[C---:B------:R-:W-:Y:S02]  /*8250*/  ISETP.GE.AND P1, PT, R0.reuse, R203, PT ;  /* 0x000000cb0000720c */ /* 0x040fe40003f26270 */
[----:B------:R-:W-:Y:S02]  /*8260*/  ISETP.GE.AND P3, PT, R0, R205, PT ;  /* 0x000000cd0000720c */ /* 0x000fe40003f66270 */
[C---:B------:R-:W-:Y:S02]  /*8270*/  ISETP.LT.OR P6, PT, R2.reuse, R202, P6 ;  /* 0x000000ca0200720c */ /* 0x040fe400037c1670 */
[----:B------:R-:W-:Y:S02]  /*8280*/  ISETP.LT.OR P4, PT, R2, R201, P4 ;  /* 0x000000c90200720c */ /* 0x000fe40002781670 */
        /* <DEDUP_REMOVED lines=9> */
[----:B------:R-:W-:Y:S01]  /*8320*/  FSEL R230, R23, -INF , !P3 ;  /* 0xff80000017e67808 */ /* 0x000fe20005800000 */
[----:B------:R-:W-:Y:S05]  /*8330*/  @!P0 BRA `(.L_x_1623) ;  /* 0x000001e000008947 */ /* 0x000fea0003800000 */
[----:B------:R-:W2:Y:S04]  /*8340*/  LDL.64 R162, [R1+0x58] ;  /* 0x0000580001a27983 */ /* 0x000ea80000100a00 */
[----:B------:R-:W3:Y:S01]  /*8350*/  LDL.64 R210, [R1+0x40] ;  /* 0x0000400001d27983 */ /* 0x000ee20000100a00 */
[----:B------:R-:W-:Y:S01]  /*8360*/  IADD3 R0, R242, -0x3, RZ ;  /* 0xfffffffdf2007810 */ /* 0x000fe20007ffe0ff */
[----:B------:R-:W-:Y:S02]  /*8370*/  ULDC.64 UR4, c[0x0][0x198] ;  /* 0x0000660000047ab9 */ /* 0x000fe40000000a00 */
[----:B------:R-:W-:Y:S01]  /*8380*/  USHF.L.U32 UR21, UR4, 0x5, URZ ;  /* 0x0000000504157899 */ /* 0x000fe2000800063f */
[----:B------:R-:W-:Y:S01]  /*8390*/  SHF.R.S32.HI R4, RZ, 0x1f, R0 ;  /* 0x0000001fff047819 */ /* 0x000fe20000011400 */
[----:B------:R-:W-:Y:S01]  /*83a0*/  IMAD.WIDE.U32 R2, R0, c[0x0][0x198], RZ ;  /* 0x0000660000027a25 */ /* 0x000fe200078e00ff */
[----:B------:R-:W-:-:S02]  /*83b0*/  UMOV UR26, 0x5 ;  /* 0x00000005001a7882 */ /* 0x000fc40000000000 */
[----:B------:R-:W-:Y:S01]  /*83c0*/  USHF.L.U64.HI UR5, UR4, UR26, UR5 ;  /* 0x0000001a04057299 */ /* 0x000fe20008010205 */
[----:B------:R-:W-:-:S04]  /*83d0*/  IMAD R4, R4, c[0x0][0x198], RZ ;  /* 0x0000660004047a24 */ /* 0x000fc800078e02ff */
[----:B------:R-:W-:-:S04]  /*83e0*/  IMAD R4, R0, c[0x0][0x19c], R4 ;  /* 0x0000670000047a24 */ /* 0x000fc800078e0204 */
[----:B------:R-:W-:Y:S01]  /*83f0*/  IMAD.IADD R4, R3, 0x1, R4 ;  /* 0x0000000103047824 */ /* 0x000fe200078e0204 */
[----:B--2---:R-:W-:-:S04]  /*8400*/  LEA R0, P1, R2, R162, 0x6 ;  /* 0x000000a202007211 */ /* 0x004fc800078230ff */
        /* <DEDUP_REMOVED lines=10> */
[----:B------:R-:W-:-:S02]  /*84b0*/  IADD3 R8, P1, R2, UR21, RZ ;  /* 0x0000001502087c10 */ /* 0x000fc4000ff3e0ff */
[----:B------:R-:W-:Y:S01]  /*84c0*/  IADD3.X R3, R5, UR5, RZ, P2, !PT ;  /* 0x0000000505037c10 */ /* 0x000fe200097fe4ff */
[----:B------:R1:W-:Y:S03]  /*84d0*/  LDGSTS.E.BYPASS.LTC128B.128 [R208+0x4800], [R4.64] ;  /* 0x0480000004d07fae */ /* 0x0003e6000b901d56 */
[----:B------:R-:W-:Y:S01]  /*84e0*/  IADD3.X R9, R3, UR5, RZ, P1, !PT ;  /* 0x0000000503097c10 */ /* 0x000fe20008ffe4ff */
[----:B------:R1:W-:Y:S04]  /*84f0*/  LDGSTS.E.BYPASS.LTC128B.128 [R208+0x5000], [R2.64] ;  /* 0x0500000002d07fae */ /* 0x0003e8000b901d56 */
[----:B------:R1:W-:Y:S04]  /*8500*/  LDGSTS.E.BYPASS.LTC128B.128 [R208+0x5800], [R8.64] ;  /* 0x0580000008d07fae */ /* 0x0003e8000b901d56 */
[----:B------:R-:W0:Y:S02]  /*8510*/  LDGDEPBAR ;  /* 0x00000000000079af */ /* 0x000e240000000000 */
.L_x_1623:
[----:B------:R-:W-:Y:S01]  /*8520*/  FMNMX.FTZ R0, R70, R46, !PT ;  /* 0x0000002e46007209 */ /* 0x000fe20007810000 */
[----:B------:R-:W-:Y:S01]  /*8530*/  IMAD.WIDE.U32 R234, R251, -0x326172a9, RZ ;  /* 0xcd9e8d57fbea7825 */ /* 0x000fe200078e00ff */
[----:B------:R-:W2:Y:S01]  /*8540*/  LDC.U8 R153, c[0x0][0x2d8] ;  /* 0x0000b600ff997b82 */ /* 0x000ea20000000000 */
[----:B------:R-:W-:Y:S01]  /*8550*/  LDSM.16.MT88.4 R32, [R185+0x6000] ;  /* 0x00600000b920783b */ /* 0x000fe20000004200 */
[----:B------:R-:W-:Y:S01]  /*8560*/  FMNMX.FTZ R0, R47, R0, !PT ;  /* 0x000000002f007209 */ /* 0x000fe20007810000 */
[----:B------:R-:W-:-:S02]  /*8570*/  IMAD.SHL.U32 R73, R75, 0x2, RZ ;  /* 0x000000024b497824 */ /* 0x000fc400078e00ff */
[----:B------:R-:W-:Y:S01]  /*8580*/  IMAD.WIDE.U32 R140, R250, -0x2daee0ad, RZ ;  /* 0xd2511f53fa8c7825 */ /* 0x000fe200078e00ff */
[----:B------:R-:W-:Y:S01]  /*8590*/  FMNMX.FTZ R0, R40, R0, !PT ;  /* 0x0000000028007209 */ /* 0x000fe20007810000 */
[----:B------:R-:W-:Y:S03]  /*85a0*/  LDSM.16.MT88.4 R20, [R188+0x6000] ;  /* 0x00600000bc14783b */ /* 0x000fe60000004200 */
[----:B------:R-:W-:Y:S01]  /*85b0*/  FMNMX.FTZ R0, R41, R0, !PT ;  /* 0x0000000029007209 */ /* 0x000fe20007810000 */
[----:B------:R-:W-:Y:S01]  /*85c0*/  LDSM.16.MT88.4 R28, [R186+0x6000] ;  /* 0x00600000ba1c783b */ /* 0x000fe20000004200 */
[----:B-1----:R-:W-:Y:S02]  /*85d0*/  LOP3.LUT R8, R141, UR25, R73, 0x96, !PT ;  /* 0x000000198d087c12 */ /* 0x002fe4000f8e9649 */
[----:B------:R-:W-:Y:S01]  /*85e0*/  FMNMX.FTZ R0, R156, R0, !PT ;  /* 0x000000009c007209 */ /* 0x000fe20007810000 */
[----:B------:R-:W-:Y:S02]  /*85f0*/  LDSM.16.MT88.4 R24, [R187+0x6000] ;  /* 0x00600000bb18783b */ /* 0x000fe40000004200 */
        /* <DEDUP_REMOVED lines=22> */
[----:B--2---:R-:W-:Y:S01]  /*8760*/  PRMT R153, R153, 0x7054, R153 ;  /* 0x0000705499997816 */ /* 0x004fe20000000099 */
        /* <DEDUP_REMOVED lines=12> */
[----:B------:R-:W-:-:S05]  /*8830*/  LOP3.LUT R3, R51, UR14, R140, 0x96, !PT ;  /* 0x0000000e33037c12 */ /* 0x000fca000f8e968c */
[----:B------:R-:W-:Y:S01]  /*8840*/  IMAD.WIDE.U32 R44, R3, -0x326172a9, RZ ;  /* 0xcd9e8d57032c7825 */ /* 0x000fe200078e00ff */
[----:B------:R-:W-:-:S04]  /*8850*/  LOP3.LUT R3, R9, UR15, R234, 0x96, !PT ;  /* 0x0000000f09037c12 */ /* 0x000fc8000f8e96ea */
[----:B------:R-:W-:Y:S02]  /*8860*/  LOP3.LUT R4, R45, UR13, R8, 0x96, !PT ;  /* 0x0000000d2d047c12 */ /* 0x000fe4000f8e9608 */
[----:B-1----:R-:W-:Y:S01]  /*8870*/  FMNMX.FTZ R6, R2, R6, !PT ;  /* 0x0000000602067209 */ /* 0x002fe20007810000 */
[----:B------:R-:W-:Y:S01]  /*8880*/  IMAD.WIDE.U32 R2, R3, -0x2daee0ad, RZ ;  /* 0xd2511f5303027825 */ /* 0x000fe200078e00ff */
[----:B--2---:R-:W-:-:S03]  /*8890*/  FMNMX.FTZ R209, R0, R5, !PT ;  /* 0x0000000500d17209 */ /* 0x004fc60007810000 */
[----:B------:R-:W1:Y:S01]  /*88a0*/  SHFL.BFLY PT, R7, R6, 0x1, 0x1f ;  /* 0x0c201f0006077f89 */ /* 0x000e6200000e0000 */
[----:B------:R-:W-:Y:S01]  /*88b0*/  IMAD.WIDE.U32 R4, R4, -0x2daee0ad, RZ ;  /* 0xd2511f5304047825 */ /* 0x000fe200078e00ff */
[----:B------:R-:W-:Y:S02]  /*88c0*/  LOP3.LUT R3, R3, UR12, R50, 0x96, !PT ;  /* 0x0000000c03037c12 */ /* 0x000fe4000f8e9632 */
[C---:B------:R-:W-:Y:S01]  /*88d0*/  FSETP.NEU.FTZ.AND P2, PT, R209.reuse, -INF , PT ;  /* 0xff800000d100780b */ /* 0x040fe20003f5d000 */
[----:B------:R-:W-:Y:S01]  /*88e0*/  FMUL.FTZ R14, R209, c[0x0][0x23c] ;  /* 0x00008f00d10e7a20 */ /* 0x000fe20000410000 */
[----:B------:R-:W-:Y:S01]  /*88f0*/  LOP3.LUT R0, R5, UR10, R2, 0x96, !PT ;  /* 0x0000000a05007c12 */ /* 0x000fe2000f8e9602 */
[----:B------:R-:W-:-:S03]  /*8900*/  IMAD.WIDE.U32 R2, R3, -0x326172a9, RZ ;  /* 0xcd9e8d5703027825 */ /* 0x000fc600078e00ff */
[----:B------:R-:W-:Y:S01]  /*8910*/  FSEL R14, R14, RZ, P2 ;  /* 0x000000ff0e0e7208 */ /* 0x000fe20001000000 */
[----:B------:R-:W-:Y:S01]  /*8920*/  IMAD.WIDE.U32 R36, R0, -0x326172a9, RZ ;  /* 0xcd9e8d5700247825 */ /* 0x000fe200078e00ff */
[----:B------:R-:W-:-:S03]  /*8930*/  LOP3.LUT R3, R3, UR11, R44, 0x96, !PT ;  /* 0x0000000b03037c12 */ /* 0x000fc6000f8e962c */
[--C-:B------:R-:W-:Y:S02]  /*8940*/  FFMA.FTZ R0, R46, c[0x0][0x23c], -R14.reuse ;  /* 0x00008f002e007a23 */ /* 0x100fe4000001080e */
[----:B------:R-:W-:Y:S02]  /*8950*/  FFMA.FTZ R5, R47, c[0x0][0x23c], -R14 ;  /* 0x00008f002f057a23 */ /* 0x000fe4000001080e */
[----:B------:R2:W3:Y:S01]  /*8960*/  MUFU.EX2 R17, R0 ;  /* 0x0000000000117308 */ /* 0x0004e20000000800 */
[----:B-1----:R-:W-:-:S07]  /*8970*/  FMNMX.FTZ R207, R6, R7, !PT ;  /* 0x0000000706cf7209 */ /* 0x002fce0007810000 */
[----:B------:R-:W-:Y:S01]  /*8980*/  MUFU.EX2 R16, R5 ;  /* 0x0000000500107308 */ /* 0x000fe20000000800 */
[C---:B------:R-:W-:Y:S01]  /*8990*/  FSETP.NEU.FTZ.AND P1, PT, R207.reuse, -INF , PT ;  /* 0xff800000cf00780b */ /* 0x040fe20003f3d000 */
[----:B------:R-:W-:-:S05]  /*89a0*/  FMUL.FTZ R15, R207, c[0x0][0x23c] ;  /* 0x00008f00cf0f7a20 */ /* 0x000fca0000410000 */
[----:B------:R-:W-:Y:S02]  /*89b0*/  FSEL R15, R15, RZ, P1 ;  /* 0x000000ff0f0f7208 */ /* 0x000fe40000800000 */
[----:B--2---:R-:W-:Y:S01]  /*89c0*/  LOP3.LUT R0, R37, UR9, R2, 0x96, !PT ;  /* 0x0000000925007c12 */ /* 0x004fe2000f8e9602 */
[----:B------:R-:W-:-:S04]  /*89d0*/  IMAD.WIDE.U32 R2, R3, -0x2daee0ad, RZ ;  /* 0xd2511f5303027825 */ /* 0x000fc800078e00ff */
[----:B------:R-:W-:Y:S01]  /*89e0*/  IMAD.WIDE.U32 R38, R0, -0x2daee0ad, RZ ;  /* 0xd2511f5300267825 */ /* 0x000fe200078e00ff */
[----:B------:R-:W-:-:S03]  /*89f0*/  LOP3.LUT R4, R3, UR8, R4, 0x96, !PT ;  /* 0x0000000803047c12 */ /* 0x000fc6000f8e9604 */
[----:B------:R-:W-:Y:S01]  /*8a00*/  FFMA.FTZ R0, R40, c[0x0][0x23c], -R14 ;  /* 0x00008f0028007a23 */ /* 0x000fe2000001080e */
[----:B------:R-:W-:Y:S01]  /*8a10*/  LOP3.LUT R2, R39, UR6, R2, 0x96, !PT ;  /* 0x0000000627027c12 */ /* 0x000fe2000f8e9602 */
[----:B------:R-:W-:Y:S02]  /*8a20*/  IMAD.WIDE.U32 R18, R4, -0x326172a9, RZ ;  /* 0xcd9e8d5704127825 */ /* 0x000fe400078e00ff */
[----:B------:R1:W-:Y:S02]  /*8a30*/  MUFU.EX2 R57, R0 ;  /* 0x0000000000397308 */ /* 0x0003e40000000800 */
[----:B------:R-:W-:-:S04]  /*8a40*/  IMAD.WIDE.U32 R2, R2, -0x326172a9, RZ ;  /* 0xcd9e8d5702027825 */ /* 0x000fc800078e00ff */
[----:B------:R-:W-:Y:S01]  /*8a50*/  FFMA.FTZ R4, R48, c[0x0][0x23c], -R15 ;  /* 0x00008f0030047a23 */ /* 0x000fe2000001080f */
[----:B------:R-:W-:Y:S01]  /*8a60*/  LOP3.LUT R11, R2, 0xff, RZ, 0xc0, !PT ;  /* 0x000000ff020b7812 */ /* 0x000fe200078ec0ff */
[----:B------:R-:W-:Y:S01]  /*8a70*/  IMAD.MOV.U32 R48, RZ, RZ, R247 ;  /* 0x000000ffff307224 */ /* 0x000fe200078e00f7 */
[--C-:B------:R-:W-:Y:S01]  /*8a80*/  SHF.R.U32.HI R6, RZ, 0x10, R2.reuse ;  /* 0x00000010ff067819 */ /* 0x100fe20000011602 */
[----:B------:R2:W-:Y:S01]  /*8a90*/  MUFU.EX2 R56, R4 ;  /* 0x0000000400387308 */ /* 0x0005e20000000800 */
[----:B------:R-:W-:Y:S01]  /*8aa0*/  SHF.R.U32.HI R10, RZ, 0x18, R2 ;  /* 0x00000018ff0a7819 */ /* 0x000fe20000011602 */
[----:B-1----:R-:W-:-:S06]  /*8ab0*/  FFMA.FTZ R0, R41, c[0x0][0x23c], -R14 ;  /* 0x00008f0029007a23 */ /* 0x002fcc000001080e */
[----:B------:R1:W4:Y:S01]  /*8ac0*/  MUFU.EX2 R58, R0 ;  /* 0x00000000003a7308 */ /* 0x0003220000000800 */
[----:B--2---:R-:W-:-:S04]  /*8ad0*/  LOP3.LUT R4, R6, 0xff, RZ, 0xc0, !PT ;  /* 0x000000ff06047812 */ /* 0x004fc800078ec0ff */
[----:B------:R-:W-:Y:S02]  /*8ae0*/  PRMT R10, R4, 0x5410, R10 ;  /* 0x00005410040a7816 */ /* 0x000fe4000000000a */
[----:B-1----:R-:W-:Y:S02]  /*8af0*/  LOP3.LUT R0, R3, UR17, R18, 0x96, !PT ;  /* 0x0000001103007c12 */ /* 0x002fe4000f8e9612 */
[----:B------:R-:W-:Y:S02]  /*8b00*/  LOP3.LUT R3, R2, 0xffff, RZ, 0xc0, !PT ;  /* 0x0000ffff02037812 */ /* 0x000fe400078ec0ff */
[----:B------:R-:W-:Y:S02]  /*8b10*/  LOP3.LUT R2, R0, 0xffff, RZ, 0xc0, !PT ;  /* 0x0000ffff00027812 */ /* 0x000fe400078ec0ff */
[----:B------:R-:W-:Y:S01]  /*8b20*/  SHF.R.U32.HI R5, RZ, 0x8, R3 ;  /* 0x00000008ff057819 */ /* 0x000fe20000011603 */
[--C-:B------:R-:W-:Y:S01]  /*8b30*/  FFMA.FTZ R3, R42, c[0x0][0x23c], -R15.reuse ;  /* 0x00008f002a037a23 */ /* 0x100fe2000001080f */
[----:B------:R-:W-:Y:S01]  /*8b40*/  SHF.R.U32.HI R6, RZ, 0x8, R2 ;  /* 0x00000008ff067819 */ /* 0x000fe20000011602 */
[----:B------:R-:W-:Y:S01]  /*8b50*/  FFMA.FTZ R2, R43, c[0x0][0x23c], -R15 ;  /* 0x00008f002b027a23 */ /* 0x000fe2000001080f */
[----:B------:R-:W-:Y:S01]  /*8b60*/  LOP3.LUT R7, R0, 0xff, RZ, 0xc0, !PT ;  /* 0x000000ff00077812 */ /* 0x000fe200078ec0ff */
[----:B------:R1:W-:Y:S01]  /*8b70*/  MUFU.EX2 R59, R3 ;  /* 0x00000003003b7308 */ /* 0x0003e20000000800 */
[----:B------:R-:W-:-:S02]  /*8b80*/  SHF.R.U32.HI R4, RZ, 0x18, R0 ;  /* 0x00000018ff047819 */ /* 0x000fc40000011600 */
[----:B------:R-:W-:Y:S02]  /*8b90*/  PRMT R13, R7, 0x5410, R6 ;  /* 0x00005410070d7816 */ /* 0x000fe40000000006 */
[----:B------:R-:W-:Y:S01]  /*8ba0*/  PRMT R12, R11, 0x5410, R5 ;  /* 0x000054100b0c7816 */ /* 0x000fe20000000005 */
[----:B------:R-:W-:Y:S02]  /*8bb0*/  FFMA.FTZ R5, R49, c[0x0][0x23c], -R15 ;  /* 0x00008f0031057a23 */ /* 0x000fe4000001080f */
[----:B------:R2:W5:Y:S01]  /*8bc0*/  MUFU.EX2 R55, R2 ;  /* 0x0000000200377308 */ /* 0x0005620000000800 */
[----:B---3--:R-:W-:Y:S01]  /*8bd0*/  IMAD.MOV.U32 R49, RZ, RZ, R17 ;  /* 0x000000ffff317224 */ /* 0x008fe200078e0011 */
[----:B-1----:R-:W-:-:S06]  /*8be0*/  FSEL R3, R209, RZ, P2 ;  /* 0x000000ffd1037208 */ /* 0x002fcc0001000000 */
[----:B------:R1:W-:Y:S01]  /*8bf0*/  MUFU.EX2 R47, R5 ;  /* 0x00000005002f7308 */ /* 0x0003e20000000800 */
[----:B------:R-:W-:Y:S01]  /*8c00*/  FADD.FTZ R6, R70, -R3 ;  /* 0x8000000346067221 */ /* 0x000fe20000010000 */
[----:B------:R-:W-:Y:S02]  /*8c10*/  FMNMX.FTZ R3, R72, R68, !PT ;  /* 0x0000004448037209 */ /* 0x000fe40007810000 */
[----:B--2---:R-:W-:Y:S01]  /*8c20*/  SHF.R.U32.HI R2, RZ, 0x10, R0 ;  /* 0x00000010ff027819 */ /* 0x004fe20000011600 */
[----:B------:R-:W-:Y:S01]  /*8c30*/  FMUL.FTZ R6, R6, c[0x0][0x23c] ;  /* 0x00008f0006067a20 */ /* 0x000fe20000410000 */
[----:B------:R-:W-:Y:S02]  /*8c40*/  FMNMX.FTZ R3, R61, R3, !PT ;  /* 0x000000033d037209 */ /* 0x000fe40007810000 */
[----:B------:R-:W-:Y:S01]  /*8c50*/  LOP3.LUT R0, R2, 0xff, RZ, 0xc0, !PT ;  /* 0x000000ff02007812 */ /* 0x000fe200078ec0ff */
[----:B------:R-:W2:Y:S01]  /*8c60*/  MUFU.EX2 R143, R6 ;  /* 0x00000006008f7308 */ /* 0x000ea20000000800 */
[----:B------:R-:W-:-:S02]  /*8c70*/  FSEL R2, R207, RZ, P1 ;  /* 0x000000ffcf027208 */ /* 0x000fc40000800000 */
[----:B------:R-:W-:Y:S01]  /*8c80*/  PRMT R11, R0, 0x5410, R4 ;  /* 0x00005410000b7816 */ /* 0x000fe20000000004 */
[--C-:B------:R-:W-:Y:S01]  /*8c90*/  HSET2.LE.AND R0, R12, R153.reuse, PT ;  /* 0x000000990c007233 */ /* 0x100fe20003803000 */
[----:B------:R-:W-:Y:S01]  /*8ca0*/  FMNMX.FTZ R4, R60, R3, !PT ;  /* 0x000000033c047209 */ /* 0x000fe20007810000 */
[----:B-1----:R-:W-:Y:S01]  /*8cb0*/  FADD.FTZ R5, R69, -R2 ;  /* 0x8000000245057221 */ /* 0x002fe20000010000 */
[----:B----4-:R-:W-:Y:S01]  /*8cc0*/  F2FP.PACK_AB R2, R58, R57 ;  /* 0x000000393a02723e */ /* 0x010fe200000000ff */
[--C-:B------:R-:W-:Y:S01]  /*8cd0*/  HSET2.LE.AND R3, R10, R153.reuse, PT ;  /* 0x000000990a037233 */ /* 0x100fe20003803000 */
[----:B-----5:R-:W-:Y:S01]  /*8ce0*/  F2FP.PACK_AB R7, R55, R59 ;  /* 0x0000003b3707723e */ /* 0x020fe200000000ff */
[----:B------:R-:W-:Y:S01]  /*8cf0*/  FMUL.FTZ R5, R5, c[0x0][0x23c] ;  /* 0x00008f0005057a20 */ /* 0x000fe20000410000 */
[----:B------:R-:W-:Y:S02]  /*8d00*/  FMNMX.FTZ R4, R52, R4, !PT ;  /* 0x0000000434047209 */ /* 0x000fe40007810000 */
[----:B------:R-:W-:Y:S01]  /*8d10*/  LOP3.LUT R7, R3, R7, RZ, 0xc0, !PT ;  /* 0x0000000703077212 */ /* 0x000fe200078ec0ff */
[----:B------:R-:W1:Y:S01]  /*8d20*/  MUFU.EX2 R142, R5 ;  /* 0x00000005008e7308 */ /* 0x000e620000000800 */
[----:B------:R-:W-:Y:S01]  /*8d30*/  FMNMX.FTZ R3, R176, R4, !PT ;  /* 0x00000004b0037209 */ /* 0x000fe20007810000 */
[----:B--2---:R-:W-:Y:S01]  /*8d40*/  FMUL.FTZ R80, R80, R143 ;  /* 0x0000008f50507220 */ /* 0x004fe20000410000 */
[----:B------:R-:W-:Y:S01]  /*8d50*/  LOP3.LUT R6, R0, R2, RZ, 0xc0, !PT ;  /* 0x0000000200067212 */ /* 0x000fe200078ec0ff */
[--C-:B------:R-:W-:Y:S01]  /*8d60*/  HSET2.LE.AND R0, R13, R153.reuse, PT ;  /* 0x000000990d007233 */ /* 0x100fe20003803000 */
[----:B------:R-:W-:Y:S01]  /*8d70*/  F2FP.PACK_AB R2, R16, R49 ;  /* 0x000000311002723e */ /* 0x000fe200000000ff */
[----:B------:R-:W-:Y:S01]  /*8d80*/  FMUL.FTZ R81, R81, R143 ;  /* 0x0000008f51517220 */ /* 0x000fe20000410000 */
[----:B------:R-:W-:Y:S01]  /*8d90*/  FMNMX.FTZ R10, R159, R3, !PT ;  /* 0x000000039f0a7209 */ /* 0x000fe20007810000 */
[----:B------:R-:W-:Y:S01]  /*8da0*/  HSET2.LE.AND R3, R11, R153, PT ;  /* 0x000000990b037233 */ /* 0x000fe20003803000 */
[----:B------:R-:W-:Y:S01]  /*8db0*/  LOP3.LUT R4, R0, R2, RZ, 0xc0, !PT ;  /* 0x0000000200047212 */ /* 0x000fe200078ec0ff */
[-C--:B------:R-:W-:Y:S01]  /*8dc0*/  FMUL.FTZ R96, R96, R143.reuse ;  /* 0x0000008f60607220 */ /* 0x080fe20000410000 */
[----:B------:R-:W-:Y:S01]  /*8dd0*/  FMNMX.FTZ R2, R71, R74, !PT ;  /* 0x0000004a47027209 */ /* 0x000fe20007810000 */
[-C--:B------:R-:W-:Y:S01]  /*8de0*/  FMUL.FTZ R97, R97, R143.reuse ;  /* 0x0000008f61617220 */ /* 0x080fe20000410000 */
[----:B------:R-:W-:Y:S01]  /*8df0*/  FMNMX.FTZ R0, R172, R10, !PT ;  /* 0x0000000aac007209 */ /* 0x000fe20007810000 */
[-C--:B------:R-:W-:Y:S01]  /*8e00*/  FMUL.FTZ R100, R100, R143.reuse ;  /* 0x0000008f64647220 */ /* 0x080fe20000410000 */
[----:B------:R-:W-:Y:S01]  /*8e10*/  FMNMX.FTZ R2, R62, R2, !PT ;  /* 0x000000023e027209 */ /* 0x000fe20007810000 */
[----:B-1----:R-:W-:Y:S01]  /*8e20*/  FMUL.FTZ R82, R82, R142 ;  /* 0x0000008e52527220 */ /* 0x002fe20000410000 */
[----:B------:R-:W-:Y:S01]  /*8e30*/  FMNMX.FTZ R0, R154, R0, !PT ;  /* 0x000000009a007209 */ /* 0x000fe20007810000 */
[----:B------:R-:W-:Y:S01]  /*8e40*/  FMUL.FTZ R83, R83, R142 ;  /* 0x0000008e53537220 */ /* 0x000fe20000410000 */
[----:B------:R-:W-:Y:S01]  /*8e50*/  FMNMX.FTZ R2, R54, R2, !PT ;  /* 0x0000000236027209 */ /* 0x000fe20007810000 */
[----:B------:R-:W-:Y:S01]  /*8e60*/  FMUL.FTZ R98, R98, R142 ;  /* 0x0000008e62627220 */ /* 0x000fe20000410000 */
[----:B------:R-:W-:Y:S01]  /*8e70*/  FMNMX.FTZ R0, R216, R0, !PT ;  /* 0x00000000d8007209 */ /* 0x000fe20007810000 */
        /* <DEDUP_REMOVED lines=8> */
[-C--:B------:R-:W-:Y:S01]  /*8f00*/  FMUL.FTZ R84, R84, R143.reuse ;  /* 0x0000008f54547220 */ /* 0x080fe20000410000 */
        /* <DEDUP_REMOVED lines=10> */
[----:B------:R-:W-:Y:S01]  /*8fb0*/  F2FP.PACK_AB R5, R47, R56 ;  /* 0x000000382f05723e */ /* 0x000fe200000000ff */
[----:B------:R-:W-:Y:S01]  /*8fc0*/  FMUL.FTZ R114, R114, R142 ;  /* 0x0000008e72727220 */ /* 0x000fe20000410000 */
[----:B------:R-:W-:Y:S01]  /*8fd0*/  FMNMX.FTZ R2, R219, R2, !PT ;  /* 0x00000002db027209 */ /* 0x000fe20007810000 */
[----:B------:R-:W-:Y:S01]  /*8fe0*/  FMUL.FTZ R115, R115, R142 ;  /* 0x0000008e73737220 */ /* 0x000fe20000410000 */
[----:B------:R-:W-:Y:S01]  /*8ff0*/  FMNMX.FTZ R0, R227, R0, !PT ;  /* 0x00000000e3007209 */ /* 0x000fe20007810000 */
[-C--:B------:R-:W-:Y:S01]  /*9000*/  FMUL.FTZ R116, R116, R143.reuse ;  /* 0x0000008f74747220 */ /* 0x080fe20000410000 */
[----:B------:R-:W-:Y:S01]  /*9010*/  FMNMX.FTZ R2, R221, R2, !PT ;  /* 0x00000002dd027209 */ /* 0x000fe20007810000 */
[----:B------:R-:W-:Y:S01]  /*9020*/  FMUL.FTZ R117, R117, R143 ;  /* 0x0000008f75757220 */ /* 0x000fe20000410000 */
[----:B------:R-:W-:Y:S01]  /*9030*/  LOP3.LUT R5, R3, R5, RZ, 0xc0, !PT ;  /* 0x0000000503057212 */ /* 0x000fe200078ec0ff */
        /* <DEDUP_REMOVED lines=16> */
[----:B------:R-:W-:Y:S01]  /*9140*/  HMMA.16816.F32 R80, R4, R20, R96 ;  /* 0x000000140450723c */ /* 0x000fe20000001860 */
[----:B------:R-:W-:Y:S01]  /*9150*/  FMUL.FTZ R135, R135, R142 ;  /* 0x0000008e87877220 */ /* 0x000fe20000410000 */
[----:B------:R-:W-:-:S06]  /*9160*/  FMNMX.FTZ R2, R229, R2, !PT ;  /* 0x00000002e5027209 */ /* 0x000fcc0007810000 */
[C---:B------:R-:W-:Y:S08]  /*9170*/  HMMA.16816.F32 R144, R4.reuse, R22, R100 ;  /* 0x000000160490723c */ /* 0x040ff00000001864 */
[C---:B------:R-:W-:Y:S08]  /*9180*/  HMMA.16816.F32 R160, R4.reuse, R34, R84 ;  /* 0x0000002204a0723c */ /* 0x040ff00000001854 */
[C---:B------:R-:W-:Y:S07]  /*9190*/  HMMA.16816.F32 R96, R4.reuse, R28, R112 ;  /* 0x0000001c0460723c */ /* 0x040fee0000001870 */
[----:B------:R-:W-:Y:S01]  /*91a0*/  IMAD.WIDE.U32 R112, R249, -0x326172a9, RZ ;  /* 0xcd9e8d57f9707825 */ /* 0x000fe200078e00ff */
[----:B------:R-:W-:Y:S03]  /*91b0*/  HMMA.16816.F32 R100, R4, R30, R116 ;  /* 0x0000001e0464723c */ /* 0x000fe60000001874 */
[----:B------:R-:W-:Y:S01]  /*91c0*/  IMAD.MOV.U32 R115, RZ, RZ, R243 ;  /* 0x000000ffff737224 */ /* 0x000fe200078e00f3 */
[----:B------:R-:W-:Y:S01]  /*91d0*/  LOP3.LUT R3, R9, UR15, R112, 0x96, !PT ;  /* 0x0000000f09037c12 */ /* 0x000fe2000f8e9670 */
[----:B------:R-:W-:-:S02]  /*91e0*/  IMAD.MOV.U32 R114, RZ, RZ, R56 ;  /* 0x000000ffff727224 */ /* 0x000fc400078e0038 */
[----:B------:R-:W-:Y:S01]  /*91f0*/  IMAD.MOV.U32 R118, RZ, RZ, R16 ;  /* 0x000000ffff767224 */ /* 0x000fe200078e0010 */
[----:B------:R-:W-:Y:S01]  /*9200*/  HMMA.16816.F32 R128, R4, R24, R128 ;  /* 0x000000180480723c */ /* 0x000fe20000001880 */
[----:B------:R-:W-:Y:S02]  /*9210*/  IMAD.MOV.U32 R117, RZ, RZ, R47 ;  /* 0x000000ffff757224 */ /* 0x000fe400078e002f */
[----:B------:R-:W-:-:S05]  /*9220*/  IMAD.MOV.U32 R47, RZ, RZ, R244 ;  /* 0x000000ffff2f7224 */ /* 0x000fca00078e00f4 */
[----:B------:R-:W-:Y:S01]  /*9230*/  HMMA.16816.F32 R132, R4, R26, R132 ;  /* 0x0000001a0484723c */ /* 0x000fe20000001884 */
[----:B------:R-:W1:Y:S06]  /*9240*/  SHFL.BFLY PT, R4, R0, 0x2, 0x1f ;  /* 0x0c401f0000047f89 */ /* 0x000e6c00000e0000 */
[----:B------:R-:W-:Y:S02]  /*9250*/  FMNMX.FTZ R5, R230, R2, !PT ;  /* 0x00000002e6057209 */ /* 0x000fe40007810000 */
[----:B------:R-:W-:Y:S02]  /*9260*/  LOP3.LUT R2, R113, R248, RZ, 0x3c, !PT ;  /* 0x000000f871027212 */ /* 0x000fe400078e3cff */
[----:B------:R-:W-:Y:S01]  /*9270*/  LOP3.LUT R6, R241, UR13, R8, 0x96, !PT ;  /* 0x0000000df1067c12 */ /* 0x000fe2000f8e9608 */
[----:B------:R-:W2:Y:S02]  /*9280*/  SHFL.BFLY PT, R7, R5, 0x2, 0x1f ;  /* 0x0c401f0005077f89 */ /* 0x000ea400000e0000 */
[----:B------:R-:W-:-:S02]  /*9290*/  IMAD R116, R2, -0x2daee0ad, RZ ;  /* 0xd2511f5302747824 */ /* 0x000fc400078e02ff */
[----:B------:R-:W-:-:S04]  /*92a0*/  IMAD.WIDE.U32 R2, R3, -0x2daee0ad, RZ ;  /* 0xd2511f5303027825 */ /* 0x000fc800078e00ff */
[----:B------:R-:W-:Y:S01]  /*92b0*/  IMAD.WIDE.U32 R10, R6, -0x2daee0ad, RZ ;  /* 0xd2511f53060a7825 */ /* 0x000fe200078e00ff */
[----:B------:R-:W-:Y:S02]  /*92c0*/  LOP3.LUT R3, R3, UR12, R116, 0x96, !PT ;  /* 0x0000000c03037c12 */ /* 0x000fe4000f8e9674 */
[----:B-1----:R-:W-:Y:S02]  /*92d0*/  FMNMX.FTZ R4, R0, R4, !PT ;  /* 0x0000000400047209 */ /* 0x002fe40007810000 */
[----:B------:R-:W-:Y:S01]  /*92e0*/  LOP3.LUT R0, R11, UR10, R2, 0x96, !PT ;  /* 0x0000000a0b007c12 */ /* 0x000fe2000f8e9602 */
[----:B------:R-:W-:Y:S02]  /*92f0*/  IMAD.WIDE.U32 R2, R3, -0x326172a9, RZ ;  /* 0xcd9e8d5703027825 */ /* 0x000fe400078e00ff */
[----:B------:R-:W1:Y:S02]  /*9300*/  SHFL.BFLY PT, R8, R4, 0x1, 0x1f ;  /* 0x0c201f0004087f89 */ /* 0x000e6400000e0000 */
[----:B------:R-:W-:Y:S01]  /*9310*/  IMAD.WIDE.U32 R42, R0, -0x326172a9, RZ ;  /* 0xcd9e8d57002a7825 */ /* 0x000fe200078e00ff */
[----:B------:R-:W-:-:S02]  /*9320*/  LOP3.LUT R3, R3, UR11, R240, 0x96, !PT ;  /* 0x0000000b03037c12 */ /* 0x000fc4000f8e96f0 */
[----:B--2---:R-:W-:Y:S02]  /*9330*/  FMNMX.FTZ R0, R5, R7, !PT ;  /* 0x0000000705007209 */ /* 0x004fe40007810000 */
[----:B------:R-:W-:Y:S01]  /*9340*/  LOP3.LUT R6, R43, UR9, R2, 0x96, !PT ;  /* 0x000000092b067c12 */ /* 0x000fe2000f8e9602 */
[----:B------:R-:W-:Y:S02]  /*9350*/  IMAD.WIDE.U32 R2, R3, -0x2daee0ad, RZ ;  /* 0xd2511f5303027825 */ /* 0x000fe400078e00ff */
[----:B------:R-:W2:Y:S02]  /*9360*/  SHFL.BFLY PT, R5, R0, 0x1, 0x1f ;  /* 0x0c201f0000057f89 */ /* 0x000ea400000e0000 */
[----:B------:R-:W-:Y:S01]  /*9370*/  IMAD.WIDE.U32 R40, R6, -0x2daee0ad, RZ ;  /* 0xd2511f5306287825 */ /* 0x000fe200078e00ff */
[----:B------:R-:W-:-:S04]  /*9380*/  LOP3.LUT R6, R3, UR8, R10, 0x96, !PT ;  /* 0x0000000803067c12 */ /* 0x000fc8000f8e960a */
[----:B------:R-:W-:Y:S01]  /*9390*/  LOP3.LUT R2, R41, UR6, R2, 0x96, !PT ;  /* 0x0000000629027c12 */ /* 0x000fe2000f8e9602 */
[----:B------:R-:W-:-:S04]  /*93a0*/  IMAD.WIDE.U32 R16, R6, -0x326172a9, RZ ;  /* 0xcd9e8d5706107825 */ /* 0x000fc800078e00ff */
[----:B------:R-:W-:Y:S01]  /*93b0*/  IMAD.WIDE.U32 R2, R2, -0x326172a9, RZ ;  /* 0xcd9e8d5702027825 */ /* 0x000fe200078e00ff */
[----:B-1----:R-:W-:-:S04]  /*93c0*/  FMNMX.FTZ R211, R4, R8, !PT ;  /* 0x0000000804d37209 */ /* 0x002fc80007810000 */
[C---:B------:R-:W-:Y:S01]  /*93d0*/  FSETP.NEU.FTZ.AND P2, PT, R211.reuse, -INF , PT ;  /* 0xff800000d300780b */ /* 0x040fe20003f5d000 */
[----:B------:R-:W-:Y:S01]  /*93e0*/  FMUL.FTZ R4, R211, c[0x0][0x23c] ;  /* 0x00008f00d3047a20 */ /* 0x000fe20000410000 */
[C---:B------:R-:W-:Y:S02]  /*93f0*/  LOP3.LUT R7, R2.reuse, 0xffff, RZ, 0xc0, !PT ;  /* 0x0000ffff02077812 */ /* 0x040fe400078ec0ff */
[----:B------:R-:W-:Y:S02]  /*9400*/  LOP3.LUT R8, R2, 0xff, RZ, 0xc0, !PT ;  /* 0x000000ff02087812 */ /* 0x000fe400078ec0ff */
[----:B------:R-:W-:Y:S02]  /*9410*/  FSEL R12, R4, RZ, P2 ;  /* 0x000000ff040c7208 */ /* 0x000fe40001000000 */
[----:B--2---:R-:W-:Y:S02]  /*9420*/  FMNMX.FTZ R210, R0, R5, !PT ;  /* 0x0000000500d27209 */ /* 0x004fe40007810000 */
[----:B------:R-:W-:Y:S01]  /*9430*/  SHF.R.U32.HI R4, RZ, 0x10, R2 ;  /* 0x00000010ff047819 */ /* 0x000fe20000011602 */
[----:B------:R-:W-:Y:S01]  /*9440*/  FFMA.FTZ R0, R68, c[0x0][0x23c], -R12 ;  /* 0x00008f0044007a23 */ /* 0x000fe2000001080c */
[----:B------:R-:W-:-:S02]  /*9450*/  SHF.R.U32.HI R7, RZ, 0x8, R7 ;  /* 0x00000008ff077819 */ /* 0x000fc40000011607 */
[----:B------:R-:W-:Y:S01]  /*9460*/  LOP3.LUT R4, R4, 0xff, RZ, 0xc0, !PT ;  /* 0x000000ff04047812 */ /* 0x000fe200078ec0ff */
[----:B------:R1:W-:Y:S01]  /*9470*/  MUFU.EX2 R46, R0 ;  /* 0x00000000002e7308 */ /* 0x0003e20000000800 */
[----:B------:R-:W-:Y:S02]  /*9480*/  PRMT R8, R8, 0x5410, R7 ;  /* 0x0000541008087816 */ /* 0x000fe40000000007 */
[----:B------:R-:W-:Y:S02]  /*9490*/  FSETP.NEU.FTZ.AND P1, PT, R210, -INF , PT ;  /* 0xff800000d200780b */ /* 0x000fe40003f3d000 */
[----:B-1----:R-:W-:Y:S01]  /*94a0*/  SHF.R.U32.HI R0, RZ, 0x18, R2 ;  /* 0x00000018ff007819 */ /* 0x002fe20000011602 */
[----:B------:R-:W-:-:S03]  /*94b0*/  FFMA.FTZ R2, R61, c[0x0][0x23c], -R12 ;  /* 0x00008f003d027a23 */ /* 0x000fc6000001080c */
[----:B------:R-:W-:Y:S01]  /*94c0*/  PRMT R7, R4, 0x5410, R0 ;  /* 0x0000541004077816 */ /* 0x000fe20000000000 */
[----:B------:R1:W-:Y:S01]  /*94d0*/  MUFU.EX2 R250, R2 ;  /* 0x0000000200fa7308 */ /* 0x0003e20000000800 */
[----:B------:R-:W-:Y:S01]  /*94e0*/  LOP3.LUT R0, R3, UR17, R16, 0x96, !PT ;  /* 0x0000001103007c12 */ /* 0x000fe2000f8e9610 */
[----:B------:R-:W-:-:S06]  /*94f0*/  FFMA.FTZ R3, R60, c[0x0][0x23c], -R12 ;  /* 0x00008f003c037a23 */ /* 0x000fcc000001080c */
[----:B------:R2:W-:Y:S01]  /*9500*/  MUFU.EX2 R251, R3 ;  /* 0x0000000300fb7308 */ /* 0x0005e20000000800 */
[----:B-1----:R-:W-:-:S05]  /*9510*/  FMUL.FTZ R2, R210, c[0x0][0x23c] ;  /* 0x00008f00d2027a20 */ /* 0x002fca0000410000 */
[----:B------:R-:W-:Y:S02]  /*9520*/  FSEL R13, R2, RZ, P1 ;  /* 0x000000ff020d7208 */ /* 0x000fe40000800000 */
[----:B------:R-:W-:Y:S01]  /*9530*/  LOP3.LUT R2, R0, 0xffff, RZ, 0xc0, !PT ;  /* 0x0000ffff00027812 */ /* 0x000fe200078ec0ff */
[----:B--2---:R-:W-:Y:S02]  /*9540*/  FFMA.FTZ R3, R52, c[0x0][0x23c], -R12 ;  /* 0x00008f0034037a23 */ /* 0x004fe4000001080c */
[----:B------:R-:W-:Y:S02]  /*9550*/  FFMA.FTZ R4, R74, c[0x0][0x23c], -R13 ;  /* 0x00008f004a047a23 */ /* 0x000fe4000001080d */
[----:B------:R1:W2:Y:S08]  /*9560*/  MUFU.EX2 R252, R3 ;  /* 0x0000000300fc7308 */ /* 0x0002b00000000800 */
[----:B------:R3:W-:Y:S01]  /*9570*/  MUFU.EX2 R247, R4 ;  /* 0x0000000400f77308 */ /* 0x0007e20000000800 */
[----:B-1----:R-:W-:-:S02]  /*9580*/  SHF.R.U32.HI R3, RZ, 0x8, R2 ;  /* 0x00000008ff037819 */ /* 0x002fc40000011602 */
[----:B------:R-:W-:-:S04]  /*9590*/  LOP3.LUT R2, R0, 0xff, RZ, 0xc0, !PT ;  /* 0x000000ff00027812 */ /* 0x000fc800078ec0ff */
[----:B---3--:R-:W-:Y:S01]  /*95a0*/  PRMT R4, R2, 0x5410, R3 ;  /* 0x0000541002047816 */ /* 0x008fe20000000003 */
        /* <DEDUP_REMOVED lines=11> */
[----:B------:R-:W-:Y:S02]  /*9660*/  IMAD.MOV.U32 R72, RZ, RZ, R57 ;  /* 0x000000ffff487224 */ /* 0x000fe400078e0039 */
[----:B------:R-:W-:Y:S02]  /*9670*/  IMAD.MOV.U32 R57, RZ, RZ, R246 ;  /* 0x000000ffff397224 */ /* 0x000fe400078e00f6 */
[----:B------:R4:W5:Y:S02]  /*9680*/  MUFU.EX2 R246, R0 ;  /* 0x0000000000f67308 */ /* 0x0009640000000800 */
[----:B------:R-:W-:Y:S01]  /*9690*/  IMAD.MOV.U32 R119, RZ, RZ, R57 ;  /* 0x000000ffff777224 */ /* 0x000fe200078e0039 */
[----:B-1----:R-:W-:-:S05]  /*96a0*/  FSEL R3, R210, RZ, P1 ;  /* 0x000000ffd2037208 */ /* 0x002fca0000800000 */
[----:B------:R-:W-:-:S04]  /*96b0*/  FADD.FTZ R3, R71, -R3 ;  /* 0x8000000347037221 */ /* 0x000fc80000010000 */
[----:B------:R-:W-:Y:S01]  /*96c0*/  FMUL.FTZ R3, R3, c[0x0][0x23c] ;  /* 0x00008f0003037a20 */ /* 0x000fe20000410000 */
[--C-:B----4-:R-:W-:Y:S01]  /*96d0*/  HSET2.LE.AND R0, R8, R153.reuse, PT ;  /* 0x0000009908007233 */ /* 0x110fe20003803000 */
[----:B------:R-:W-:Y:S01]  /*96e0*/  FMUL.FTZ R8, R2, c[0x0][0x23c] ;  /* 0x00008f0002087a20 */ /* 0x000fe20000410000 */
[----:B--2---:R-:W-:Y:S01]  /*96f0*/  F2FP.PACK_AB R2, R252, R251 ;  /* 0x000000fbfc02723e */ /* 0x004fe200000000ff */
[----:B------:R-:W1:Y:S03]  /*9700*/  MUFU.EX2 R74, R3 ;  /* 0x00000003004a7308 */ /* 0x000e660000000800 */
[----:B------:R-:W-:Y:S01]  /*9710*/  LOP3.LUT R6, R0, R2, RZ, 0xc0, !PT ;  /* 0x0000000200067212 */ /* 0x000fe200078ec0ff */
[----:B------:R-:W-:Y:S01]  /*9720*/  HSET2.LE.AND R0, R7, R153, PT ;  /* 0x0000009907007233 */ /* 0x000fe20003803000 */
[----:B---3--:R-:W-:-:S03]  /*9730*/  F2FP.PACK_AB R2, R248, R249 ;  /* 0x000000f9f802723e */ /* 0x008fc600000000ff */
[----:B------:R-:W2:Y:S01]  /*9740*/  MUFU.EX2 R140, R8 ;  /* 0x00000008008c7308 */ /* 0x000ea20000000800 */
[----:B------:R-:W-:Y:S01]  /*9750*/  LOP3.LUT R7, R0, R2, RZ, 0xc0, !PT ;  /* 0x0000000200077212 */ /* 0x000fe200078ec0ff */
[----:B------:R-:W-:Y:S01]  /*9760*/  HSET2.LE.AND R0, R4, R153, PT ;  /* 0x0000009904007233 */ /* 0x000fe20003803000 */
[----:B------:R-:W-:-:S04]  /*9770*/  F2FP.PACK_AB R2, R250, R46 ;  /* 0x0000002efa02723e */ /* 0x000fc800000000ff */
[----:B------:R-:W-:Y:S01]  /*9780*/  LOP3.LUT R4, R0, R2, RZ, 0xc0, !PT ;  /* 0x0000000200047212 */ /* 0x000fe200078ec0ff */
[----:B------:R-:W-:Y:S01]  /*9790*/  HSET2.LE.AND R0, R5, R153, PT ;  /* 0x0000009905007233 */ /* 0x000fe20003803000 */
[----:B-----5:R-:W-:Y:S01]  /*97a0*/  F2FP.PACK_AB R2, R246, R247 ;  /* 0x000000f7f602723e */ /* 0x020fe200000000ff */
[-C--:B-1----:R-:W-:Y:S02]  /*97b0*/  FMUL.FTZ R90, R90, R74.reuse ;  /* 0x0000004a5a5a7220 */ /* 0x082fe40000410000 */
[----:B------:R-:W-:Y:S01]  /*97c0*/  FMUL.FTZ R91, R91, R74 ;  /* 0x0000004a5b5b7220 */ /* 0x000fe20000410000 */
[----:B------:R-:W-:Y:S01]  /*97d0*/  LOP3.LUT R5, R0, R2, RZ, 0xc0, !PT ;  /* 0x0000000200057212 */ /* 0x000fe200078ec0ff */
[----:B------:R-:W-:Y:S01]  /*97e0*/  FFMA.FTZ R0, R156, c[0x0][0x23c], -R14 ;  /* 0x00008f009c007a23 */ /* 0x000fe2000001080e */
[----:B------:R-:W-:Y:S01]  /*97f0*/  LOP3.LUT R2, R19, UR7, R36, 0x96, !PT ;  /* 0x0000000713027c12 */ /* 0x000fe2000f8e9624 */
[-C--:B--2---:R-:W-:Y:S02]  /*9800*/  FMUL.FTZ R88, R88, R140.reuse ;  /* 0x0000008c58587220 */ /* 0x084fe40000410000 */
[----:B------:R1:W-:Y:S01]  /*9810*/  MUFU.EX2 R243, R0 ;  /* 0x0000000000f37308 */ /* 0x0003e20000000800 */
[----:B------:R-:W-:-:S02]  /*9820*/  FMUL.FTZ R89, R89, R140 ;  /* 0x0000008c59597220 */ /* 0x000fc40000410000 */
[----:B------:R-:W-:-:S04]  /*9830*/  IMAD.WIDE.U32 R2, R2, -0x2daee0ad, RZ ;  /* 0xd2511f5302027825 */ /* 0x000fc800078e00ff */
[-C--:B------:R-:W-:Y:S01]  /*9840*/  FMUL.FTZ R108, R108, R140.reuse ;  /* 0x0000008c6c6c7220 */ /* 0x080fe20000410000 */
[----:B------:R-:W-:Y:S01]  /*9850*/  LOP3.LUT R10, R2, 0xff, RZ, 0xc0, !PT ;  /* 0x000000ff020a7812 */ /* 0x000fe200078ec0ff */
[----:B------:R-:W-:Y:S01]  /*9860*/  FMUL.FTZ R109, R109, R140 ;  /* 0x0000008c6d6d7220 */ /* 0x000fe20000410000 */
[--C-:B------:R-:W-:Y:S01]  /*9870*/  SHF.R.U32.HI R9, RZ, 0x10, R2.reuse ;  /* 0x00000010ff097819 */ /* 0x100fe20000011602 */
[-C--:B------:R-:W-:Y:S01]  /*9880*/  FMUL.FTZ R110, R110, R74.reuse ;  /* 0x0000004a6e6e7220 */ /* 0x080fe20000410000 */
[----:B------:R-:W-:Y:S01]  /*9890*/  SHF.R.U32.HI R11, RZ, 0x18, R2 ;  /* 0x00000018ff0b7819 */ /* 0x000fe20000011602 */
[----:B------:R-:W-:Y:S01]  /*98a0*/  FMUL.FTZ R111, R111, R74 ;  /* 0x0000004a6f6f7220 */ /* 0x000fe20000410000 */
[----:B------:R-:W-:Y:S01]  /*98b0*/  HMMA.16816.F32 R64, R4, R34, R88 ;  /* 0x000000220440723c */ /* 0x000fe20000001858 */
[----:B------:R-:W-:Y:S02]  /*98c0*/  FMUL.FTZ R120, R120, R140 ;  /* 0x0000008c78787220 */ /* 0x000fe40000410000 */
[----:B-1----:R-:W-:-:S02]  /*98d0*/  FFMA.FTZ R0, R151, c[0x0][0x23c], -R14 ;  /* 0x00008f0097007a23 */ /* 0x002fc4000001080e */
[----:B------:R-:W-:Y:S02]  /*98e0*/  FMUL.FTZ R121, R121, R140 ;  /* 0x0000008c79797220 */ /* 0x000fe40000410000 */
[----:B------:R1:W-:Y:S01]  /*98f0*/  MUFU.EX2 R244, R0 ;  /* 0x0000000000f47308 */ /* 0x0003e20000000800 */
[-C--:B------:R-:W-:Y:S01]  /*9900*/  FMUL.FTZ R122, R122, R74.reuse ;  /* 0x0000004a7a7a7220 */ /* 0x080fe20000410000 */
[C---:B------:R-:W-:Y:S01]  /*9910*/  HMMA.16816.F32 R108, R4.reuse, R28, R108 ;  /* 0x0000001c046c723c */ /* 0x040fe2000000186c */
[----:B------:R-:W-:Y:S02]  /*9920*/  FMUL.FTZ R123, R123, R74 ;  /* 0x0000004a7b7b7220 */ /* 0x000fe40000410000 */
[-C--:B------:R-:W-:Y:S02]  /*9930*/  FMUL.FTZ R76, R76, R140.reuse ;  /* 0x0000008c4c4c7220 */ /* 0x080fe40000410000 */
[----:B------:R-:W-:Y:S02]  /*9940*/  FMUL.FTZ R77, R77, R140 ;  /* 0x0000008c4d4d7220 */ /* 0x000fe40000410000 */
[-C--:B------:R-:W-:Y:S01]  /*9950*/  FMUL.FTZ R78, R78, R74.reuse ;  /* 0x0000004a4e4e7220 */ /* 0x080fe20000410000 */
[----:B------:R-:W-:Y:S01]  /*9960*/  HMMA.16816.F32 R120, R4, R30, R120 ;  /* 0x0000001e0478723c */ /* 0x000fe20000001878 */
[----:B------:R-:W-:Y:S01]  /*9970*/  FMUL.FTZ R79, R79, R74 ;  /* 0x0000004a4f4f7220 */ /* 0x000fe20000410000 */
[----:B------:R-:W2:Y:S01]  /*9980*/  LDSM.16.MT88.4 R28, [R185+0x6800] ;  /* 0x00680000b91c783b */ /* 0x000ea20000004200 */
[----:B------:R-:W-:-:S02]  /*9990*/  FMUL.FTZ R92, R92, R140 ;  /* 0x0000008c5c5c7220 */ /* 0x000fc40000410000 */
[----:B------:R-:W-:Y:S02]  /*99a0*/  FMUL.FTZ R93, R93, R140 ;  /* 0x0000008c5d5d7220 */ /* 0x000fe40000410000 */
[----:B-1----:R-:W-:Y:S01]  /*99b0*/  FFMA.FTZ R0, R148, c[0x0][0x23c], -R14 ;  /* 0x00008f0094007a23 */ /* 0x002fe2000001080e */
[----:B------:R-:W-:Y:S01]  /*99c0*/  HMMA.16816.F32 R84, R4, R32, R76 ;  /* 0x000000200454723c */ /* 0x000fe2000000184c */
[-C--:B------:R-:W-:Y:S01]  /*99d0*/  FMUL.FTZ R94, R94, R74.reuse ;  /* 0x0000004a5e5e7220 */ /* 0x080fe20000410000 */
[----:B------:R-:W-:Y:S01]  /*99e0*/  LDSM.16.MT88.4 R32, [R186+0x6800] ;  /* 0x00680000ba20783b */ /* 0x000fe20000004200 */
[----:B------:R1:W-:Y:S01]  /*99f0*/  MUFU.EX2 R245, R0 ;  /* 0x0000000000f57308 */ /* 0x0003e20000000800 */
[----:B------:R-:W-:Y:S02]  /*9a00*/  FMUL.FTZ R95, R95, R74 ;  /* 0x0000004a5f5f7220 */ /* 0x000fe40000410000 */
[-C--:B------:R-:W-:Y:S02]  /*9a10*/  FMUL.FTZ R104, R104, R140.reuse ;  /* 0x0000008c68687220 */ /* 0x080fe40000410000 */
[----:B------:R-:W-:-:S02]  /*9a20*/  FMUL.FTZ R105, R105, R140 ;  /* 0x0000008c69697220 */ /* 0x000fc40000410000 */
[-C--:B------:R-:W-:Y:S01]  /*9a30*/  FMUL.FTZ R106, R106, R74.reuse ;  /* 0x0000004a6a6a7220 */ /* 0x080fe20000410000 */
[----:B------:R-:W-:Y:S01]  /*9a40*/  HMMA.16816.F32 R60, R4, R20, R92 ;  /* 0x00000014043c723c */ /* 0x000fe2000000185c */
[----:B------:R-:W-:Y:S02]  /*9a50*/  FMUL.FTZ R107, R107, R74 ;  /* 0x0000004a6b6b7220 */ /* 0x000fe40000410000 */
[-C--:B------:R-:W-:Y:S02]  /*9a60*/  FMUL.FTZ R124, R124, R140.reuse ;  /* 0x0000008c7c7c7220 */ /* 0x080fe40000410000 */
[----:B------:R-:W-:Y:S02]  /*9a70*/  FMUL.FTZ R125, R125, R140 ;  /* 0x0000008c7d7d7220 */ /* 0x000fe40000410000 */
[----:B------:R-:W-:Y:S02]  /*9a80*/  FMUL.FTZ R126, R126, R74 ;  /* 0x0000004a7e7e7220 */ /* 0x000fe40000410000 */
[----:B-1----:R-:W-:-:S02]  /*9a90*/  FFMA.FTZ R0, R149, c[0x0][0x23c], -R14 ;  /* 0x00008f0095007a23 */ /* 0x002fc4000001080e */
[----:B------:R-:W-:Y:S02]  /*9aa0*/  FMUL.FTZ R127, R127, R74 ;  /* 0x0000004a7f7f7220 */ /* 0x000fe40000410000 */
[----:B------:R1:W-:Y:S01]  /*9ab0*/  MUFU.EX2 R239, R0 ;  /* 0x0000000000ef7308 */ /* 0x0003e20000000800 */
[-C--:B------:R-:W-:Y:S02]  /*9ac0*/  FMUL.FTZ R136, R136, R140.reuse ;  /* 0x0000008c88887220 */ /* 0x080fe40000410000 */
[----:B------:R-:W-:Y:S02]  /*9ad0*/  FMUL.FTZ R137, R137, R140 ;  /* 0x0000008c89897220 */ /* 0x000fe40000410000 */
[-C--:B------:R-:W-:Y:S02]  /*9ae0*/  FMUL.FTZ R138, R138, R74.reuse ;  /* 0x0000004a8a8a7220 */ /* 0x080fe40000410000 */
[----:B------:R-:W-:Y:S02]  /*9af0*/  FMUL.FTZ R139, R139, R74 ;  /* 0x0000004a8b8b7220 */ /* 0x000fe40000410000 */
[----:B------:R-:W-:-:S02]  /*9b00*/  FFMA.FTZ R8, R150, c[0x0][0x23c], -R15 ;  /* 0x00008f0096087a23 */ /* 0x000fc4000001080f */
[----:B------:R-:W-:Y:S02]  /*9b10*/  IMAD.MOV.U32 R91, RZ, RZ, R59 ;  /* 0x000000ffff5b7224 */ /* 0x000fe400078e003b */
[----:B------:R-:W-:Y:S01]  /*9b20*/  IMAD.MOV.U32 R90, RZ, RZ, R58 ;  /* 0x000000ffff5a7224 */ /* 0x000fe200078e003a */
[----:B------:R3:W-:Y:S01]  /*9b30*/  MUFU.EX2 R238, R8 ;  /* 0x0000000800ee7308 */ /* 0x0007e20000000800 */
[----:B------:R-:W-:Y:S01]  /*9b40*/  IMAD.MOV.U32 R89, RZ, RZ, R55 ;  /* 0x000000ffff597224 */ /* 0x000fe200078e0037 */
[----:B-1----:R-:W-:Y:S01]  /*9b50*/  LOP3.LUT R0, R3, UR16, R38, 0x96, !PT ;  /* 0x0000001003007c12 */ /* 0x002fe2000f8e9626 */
[C---:B------:R-:W-:Y:S01]  /*9b60*/  HMMA.16816.F32 R52, R4.reuse, R22, R104 ;  /* 0x000000160434723c */ /* 0x040fe20000001868 */
[----:B------:R-:W-:Y:S01]  /*9b70*/  LOP3.LUT R3, R2, 0xffff, RZ, 0xc0, !PT ;  /* 0x0000ffff02037812 */ /* 0x000fe200078ec0ff */
[----:B------:R-:W-:Y:S01]  /*9b80*/  FFMA.FTZ R2, R152, c[0x0][0x23c], -R15 ;  /* 0x00008f0098027a23 */ /* 0x000fe2000001080f */
[----:B------:R-:W-:Y:S03]  /*9b90*/  LDSM.16.MT88.4 R36, [R187+0x6800] ;  /* 0x00680000bb24783b */ /* 0x000fe60000004200 */
[----:B------:R1:W4:Y:S02]  /*9ba0*/  MUFU.EX2 R237, R2 ;  /* 0x0000000200ed7308 */ /* 0x0003240000000800 */
[----:B------:R-:W-:Y:S01]  /*9bb0*/  HMMA.16816.F32 R56, R4, R24, R124 ;  /* 0x000000180438723c */ /* 0x000fe2000000187c */
[----:B---3--:R-:W-:-:S02]  /*9bc0*/  SHF.R.U32.HI R8, RZ, 0x8, R3 ;  /* 0x00000008ff087819 */ /* 0x008fc40000011603 */
[----:B------:R-:W-:-:S05]  /*9bd0*/  LOP3.LUT R3, R9, 0xff, RZ, 0xc0, !PT ;  /* 0x000000ff09037812 */ /* 0x000fca00078ec0ff */
[----:B------:R-:W-:Y:S01]  /*9be0*/  HMMA.16816.F32 R136, R4, R26, R136 ;  /* 0x0000001a0488723c */ /* 0x000fe20000001888 */
[----:B------:R-:W-:Y:S01]  /*9bf0*/  PRMT R10, R10, 0x5410, R8 ;  /* 0x000054100a0a7816 */ /* 0x000fe20000000008 */
[----:B------:R-:W3:Y:S01]  /*9c00*/  LDSM.16.MT88.4 R24, [R188+0x6800] ;  /* 0x00680000bc18783b */ /* 0x000ee20000004200 */
[----:B------:R-:W-:Y:S02]  /*9c10*/  PRMT R9, R3, 0x5410, R11 ;  /* 0x0000541003097816 */ /* 0x000fe4000000000b */
[C---:B------:R-:W-:Y:S01]  /*9c20*/  LOP3.LUT R3, R0.reuse, 0xffff, RZ, 0xc0, !PT ;  /* 0x0000ffff00037812 */ /* 0x040fe200078ec0ff */
[--C-:B-1----:R-:W-:Y:S01]  /*9c30*/  FFMA.FTZ R2, R157, c[0x0][0x23c], -R15.reuse ;  /* 0x00008f009d027a23 */ /* 0x102fe2000001080f */
[----:B------:R-:W-:Y:S01]  /*9c40*/  LOP3.LUT R8, R0, 0xff, RZ, 0xc0, !PT ;  /* 0x000000ff00087812 */ /* 0x000fe200078ec0ff */
[----:B------:R-:W-:Y:S01]  /*9c50*/  FFMA.FTZ R4, R158, c[0x0][0x23c], -R15 ;  /* 0x00008f009e047a23 */ /* 0x000fe2000001080f */
[----:B------:R-:W-:Y:S01]  /*9c60*/  SHF.R.U32.HI R6, RZ, 0x18, R0 ;  /* 0x00000018ff067819 */ /* 0x000fe20000011600 */
[----:B------:R1:W-:Y:S01]  /*9c70*/  MUFU.EX2 R236, R2 ;  /* 0x0000000200ec7308 */ /* 0x0003e20000000800 */
[----:B------:R-:W-:Y:S01]  /*9c80*/  SHF.R.U32.HI R5, RZ, 0x8, R3 ;  /* 0x00000008ff057819 */ /* 0x000fe20000011603 */
[----:B------:R-:W-:Y:S01]  /*9c90*/  HSET2.LE.AND R3, R9, R153, PT ;  /* 0x0000009909037233 */ /* 0x000fe20003803000 */
[----:B----4-:R-:W-:-:S02]  /*9ca0*/  F2FP.PACK_AB R7, R237, R238 ;  /* 0x000000eeed07723e */ /* 0x010fc400000000ff */
[----:B------:R-:W-:Y:S02]  /*9cb0*/  PRMT R5, R8, 0x5410, R5 ;  /* 0x0000541008057816 */ /* 0x000fe40000000005 */
[----:B------:R-:W-:Y:S01]  /*9cc0*/  LOP3.LUT R7, R3, R7, RZ, 0xc0, !PT ;  /* 0x0000000703077212 */ /* 0x000fe200078ec0ff */
[----:B------:R4:W5:Y:S01]  /*9cd0*/  MUFU.EX2 R235, R4 ;  /* 0x0000000400eb7308 */ /* 0x0009620000000800 */
[----:B-1----:R-:W-:Y:S01]  /*9ce0*/  SHF.R.U32.HI R2, RZ, 0x10, R0 ;  /* 0x00000010ff027819 */ /* 0x002fe20000011600 */
[----:B------:R-:W-:-:S03]  /*9cf0*/  HSET2.LE.AND R0, R10, R153, PT ;  /* 0x000000990a007233 */ /* 0x000fc60003803000 */
[----:B----4-:R-:W-:Y:S02]  /*9d00*/  LOP3.LUT R4, R2, 0xff, RZ, 0xc0, !PT ;  /* 0x000000ff02047812 */ /* 0x010fe400078ec0ff */
[----:B------:R-:W-:Y:S02]  /*9d10*/  F2FP.PACK_AB R2, R239, R245 ;  /* 0x000000f5ef02723e */ /* 0x000fe400000000ff */
[----:B------:R-:W-:Y:S02]  /*9d20*/  PRMT R4, R4, 0x5410, R6 ;  /* 0x0000541004047816 */ /* 0x000fe40000000006 */
[----:B------:R-:W-:Y:S01]  /*9d30*/  LOP3.LUT R6, R0, R2, RZ, 0xc0, !PT ;  /* 0x0000000200067212 */ /* 0x000fe200078ec0ff */
[--C-:B------:R-:W-:Y:S01]  /*9d40*/  HSET2.LE.AND R0, R5, R153.reuse, PT ;  /* 0x0000009905007233 */ /* 0x100fe20003803000 */
[----:B------:R-:W-:Y:S01]  /*9d50*/  F2FP.PACK_AB R2, R244, R243 ;  /* 0x000000f3f402723e */ /* 0x000fe200000000ff */
[----:B------:R-:W-:Y:S01]  /*9d60*/  HSET2.LE.AND R3, R4, R153, PT ;  /* 0x0000009904037233 */ /* 0x000fe20003803000 */
[----:B-----5:R-:W-:-:S02]  /*9d70*/  F2FP.PACK_AB R5, R235, R236 ;  /* 0x000000eceb05723e */ /* 0x020fc400000000ff */
[----:B------:R-:W-:Y:S02]  /*9d80*/  LOP3.LUT R4, R0, R2, RZ, 0xc0, !PT ;  /* 0x0000000200047212 */ /* 0x000fe400078ec0ff */
[----:B------:R-:W-:Y:S01]  /*9d90*/  LOP3.LUT R5, R3, R5, RZ, 0xc0, !PT ;  /* 0x0000000503057212 */ /* 0x000fe200078ec0ff */
[----:B------:R-:W-:Y:S01]  /*9da0*/  FFMA.FTZ R3, R176, c[0x0][0x23c], -R12 ;  /* 0x00008f00b0037a23 */ /* 0x000fe2000001080c */
[----:B------:R-:W-:Y:S02]  /*9db0*/  LOP3.LUT R2, R17, UR7, R42, 0x96, !PT ;  /* 0x0000000711027c12 */ /* 0x000fe4000f8e962a */
[----:B------:R-:W-:Y:S01]  /*9dc0*/  IADD3 R0, R73, 0x1, RZ ;  /* 0x0000000149007810 */ /* 0x000fe20007ffe0ff */
[----:B------:R1:W-:Y:S02]  /*9dd0*/  MUFU.EX2 R233, R3 ;  /* 0x0000000300e97308 */ /* 0x0003e40000000800 */
[----:B--2---:R-:W-:Y:S01]  /*9de0*/  HMMA.16816.F32 R68, R4, R28, R164 ;  /* 0x0000001c0444723c */ /* 0x004fe200000018a4 */
[----:B------:R-:W-:Y:S01]  /*9df0*/  LOP3.LUT R9, R141, UR25, R0, 0x96, !PT ;  /* 0x000000198d097c12 */ /* 0x000fe2000f8e9600 */
[----:B------:R-:W-:-:S04]  /*9e00*/  FFMA.FTZ R0, R159, c[0x0][0x23c], -R12 ;  /* 0x00008f009f007a23 */ /* 0x000fc8000001080c */
[----:B------:R2:W4:Y:S01]  /*9e10*/  MUFU.EX2 R176, R0 ;  /* 0x0000000000b07308 */ /* 0x0005220000000800 */
[----:B------:R-:W-:Y:S01]  /*9e20*/  IMAD.WIDE.U32 R18, R9, -0x326172a9, RZ ;  /* 0xcd9e8d5709127825 */ /* 0x000fe200078e00ff */
[----:B------:R-:W-:Y:S03]  /*9e30*/  HMMA.16816.F32 R76, R4, R30, R160 ;  /* 0x0000001e044c723c */ /* 0x000fe600000018a0 */
[----:B-1----:R-:W-:-:S05]  /*9e40*/  IMAD.WIDE.U32 R2, R2, -0x2daee0ad, RZ ;  /* 0xd2511f5302027825 */ /* 0x002fca00078e00ff */
[----:B---3--:R-:W-:Y:S01]  /*9e50*/  HMMA.16816.F32 R80, R4, R24, R80 ;  /* 0x000000180450723c */ /* 0x008fe20000001850 */
[C---:B------:R-:W-:Y:S02]  /*9e60*/  LOP3.LUT R8, R2.reuse, 0xffff, RZ, 0xc0, !PT ;  /* 0x0000ffff02087812 */ /* 0x040fe400078ec0ff */
[----:B------:R-:W-:Y:S02]  /*9e70*/  LOP3.LUT R10, R2, 0xff, RZ, 0xc0, !PT ;  /* 0x000000ff020a7812 */ /* 0x000fe400078ec0ff */
[----:B------:R-:W-:-:S03]  /*9e80*/  SHF.R.U32.HI R11, RZ, 0x10, R2 ;  /* 0x00000010ff0b7819 */ /* 0x000fc60000011602 */
[C---:B------:R-:W-:Y:S01]  /*9e90*/  HMMA.16816.F32 R92, R4.reuse, R26, R144 ;  /* 0x0000001a045c723c */ /* 0x040fe20000001890 */
[----:B------:R-:W-:Y:S01]  /*9ea0*/  SHF.R.U32.HI R16, RZ, 0x18, R2 ;  /* 0x00000018ff107819 */ /* 0x000fe20000011602 */
[----:B------:R-:W-:Y:S01]  /*9eb0*/  FFMA.FTZ R2, R154, c[0x0][0x23c], -R12 ;  /* 0x00008f009a027a23 */ /* 0x000fe2000001080c */
[----:B--2---:R-:W-:Y:S01]  /*9ec0*/  LOP3.LUT R0, R3, UR16, R40, 0x96, !PT ;  /* 0x0000001003007c12 */ /* 0x004fe2000f8e9628 */
[----:B------:R-:W-:Y:S01]  /*9ed0*/  FFMA.FTZ R3, R172, c[0x0][0x23c], -R12 ;  /* 0x00008f00ac037a23 */ /* 0x000fe2000001080c */
[----:B------:R-:W-:Y:S01]  /*9ee0*/  SHF.R.U32.HI R8, RZ, 0x8, R8 ;  /* 0x00000008ff087819 */ /* 0x000fe20000011608 */
[----:B------:R1:W-:Y:S01]  /*9ef0*/  MUFU.EX2 R166, R2 ;  /* 0x0000000200a67308 */ /* 0x0003e20000000800 */
[----:B------:R-:W-:Y:S01]  /*9f00*/  IMAD.MOV.U32 R172, RZ, RZ, R89 ;  /* 0x000000ffffac7224 */ /* 0x000fe200078e0059 */
[----:B------:R-:W-:Y:S01]  /*9f10*/  HMMA.16816.F32 R96, R4, R32, R96 ;  /* 0x000000200460723c */ /* 0x000fe20000001860 */
[----:B------:R-:W-:-:S05]  /*9f20*/  PRMT R10, R10, 0x5410, R8 ;  /* 0x000054100a0a7816 */ /* 0x000fca0000000008 */
[----:B------:R2:W-:Y:S02]  /*9f30*/  MUFU.EX2 R167, R3 ;  /* 0x0000000300a77308 */ /* 0x0005e40000000800 */
[----:B------:R-:W-:Y:S01]  /*9f40*/  HMMA.16816.F32 R100, R4, R34, R100 ;  /* 0x000000220464723c */ /* 0x000fe20000001864 */
[----:B-1----:R-:W-:Y:S02]  /*9f50*/  FFMA.FTZ R2, R177, c[0x0][0x23c], -R13 ;  /* 0x00008f00b1027a23 */ /* 0x002fe4000001080d */
[----:B------:R-:W-:-:S05]  /*9f60*/  IMAD.MOV.U32 R177, RZ, RZ, R90 ;  /* 0x000000ffffb17224 */ /* 0x000fca00078e005a */
[----:B------:R-:W-:Y:S01]  /*9f70*/  HMMA.16816.F32 R104, R4, R36, R128 ;  /* 0x000000240468723c */ /* 0x000fe20000001880 */
[----:B------:R1:W-:Y:S01]  /*9f80*/  MUFU.EX2 R164, R2 ;  /* 0x0000000200a47308 */ /* 0x0003e20000000800 */
[----:B--2---:R-:W-:Y:S01]  /*9f90*/  LOP3.LUT R3, R19, UR15, R234, 0x96, !PT ;  /* 0x0000000f13037c12 */ /* 0x004fe2000f8e96ea */
[----:B------:R-:W-:-:S05]  /*9fa0*/  IMAD.MOV.U32 R234, RZ, RZ, R91 ;  /* 0x000000ffffea7224 */ /* 0x000fca00078e005b */
[----:B------:R-:W-:Y:S01]  /*9fb0*/  HMMA.16816.F32 R88, R4, R38, R132 ;  /* 0x000000260458723c */ /* 0x000fe20000001884 */
[----:B------:R-:W-:Y:S01]  /*9fc0*/  IMAD.WIDE.U32 R8, R3, -0x2daee0ad, RZ ;  /* 0xd2511f5303087825 */ /* 0x000fe200078e00ff */
[----:B------:R-:W-:-:S05]  /*9fd0*/  LOP3.LUT R3, R0, 0xffff, RZ, 0xc0, !PT ;  /* 0x0000ffff00037812 */ /* 0x000fca00078ec0ff */
[--C-:B------:R-:W-:Y:S01]  /*9fe0*/  FFMA.FTZ R4, R174, c[0x0][0x23c], -R13.reuse ;  /* 0x00008f00ae047a23 */ /* 0x100fe2000001080d */
[----:B------:R-:W-:Y:S01]  /*9ff0*/  LOP3.LUT R5, R0, 0xff, RZ, 0xc0, !PT ;  /* 0x000000ff00057812 */ /* 0x000fe200078ec0ff */
[----:B-1----:R-:W-:Y:S01]  /*a000*/  FFMA.FTZ R2, R173, c[0x0][0x23c], -R13 ;  /* 0x00008f00ad027a23 */ /* 0x002fe2000001080d */
[----:B------:R-:W-:Y:S01]  /*a010*/  SHF.R.U32.HI R7, RZ, 0x18, R0 ;  /* 0x00000018ff077819 */ /* 0x000fe20000011600 */
[----:B------:R-:W-:Y:S01]  /*a020*/  MUFU.EX2 R161, R4 ;  /* 0x0000000400a17308 */ /* 0x000fe20000000800 */
[----:B------:R-:W-:Y:S01]  /*a030*/  LOP3.LUT R6, R11, 0xff, RZ, 0xc0, !PT ;  /* 0x000000ff0b067812 */ /* 0x000fe200078ec0ff */
[----:B------:R-:W-:Y:S01]  /*a040*/  IMAD.MOV.U32 R173, RZ, RZ, R72 ;  /* 0x000000ffffad7224 */ /* 0x000fe200078e0048 */
[----:B------:R-:W-:Y:S01]  /*a050*/  SHF.R.U32.HI R3, RZ, 0x8, R3 ;  /* 0x00000008ff037819 */ /* 0x000fe20000011603 */
[----:B------:R-:W-:Y:S01]  /*a060*/  IMAD.MOV.U32 R174, RZ, RZ, R117 ;  /* 0x000000ffffae7224 */ /* 0x000fe200078e0075 */
[----:B------:R-:W-:Y:S02]  /*a070*/  PRMT R6, R6, 0x5410, R16 ;  /* 0x0000541006067816 */ /* 0x000fe40000000010 */
[----:B------:R-:W-:Y:S01]  /*a080*/  PRMT R5, R5, 0x5410, R3 ;  /* 0x0000541005057816 */ /* 0x000fe20000000003 */
[----:B------:R1:W-:Y:S01]  /*a090*/  MUFU.EX2 R165, R2 ;  /* 0x0000000200a57308 */ /* 0x0003e20000000800 */
[----:B------:R-:W-:Y:S01]  /*a0a0*/  LOP3.LUT R20, R9, UR12, R50, 0x96, !PT ;  /* 0x0000000c09147c12 */ /* 0x000fe2000f8e9632 */
[--C-:B------:R-:W-:Y:S01]  /*a0b0*/  HSET2.LE.AND R3, R6, R153.reuse, PT ;  /* 0x0000009906037233 */ /* 0x100fe20003803000 */
[----:B----4-:R-:W-:Y:S01]  /*a0c0*/  F2FP.PACK_AB R6, R176, R233 ;  /* 0x000000e9b006723e */ /* 0x010fe200000000ff */
[----:B------:R-:W-:Y:S01]  /*a0d0*/  HSET2.LE.AND R5, R5, R153, PT ;  /* 0x0000009905057233 */ /* 0x000fe20003803000 */
[----:B-1----:R-:W-:-:S04]  /*a0e0*/  FFMA.FTZ R2, R155, c[0x0][0x23c], -R13 ;  /* 0x00008f009b027a23 */ /* 0x002fc8000001080d */
[----:B------:R1:W2:Y:S02]  /*a0f0*/  MUFU.EX2 R163, R2 ;  /* 0x0000000200a37308 */ /* 0x0002a40000000800 */
[----:B-1----:R-:W-:Y:S02]  /*a100*/  SHF.R.U32.HI R2, RZ, 0x10, R0 ;  /* 0x00000010ff027819 */ /* 0x002fe40000011600 */
[----:B------:R-:W-:Y:S02]  /*a110*/  LOP3.LUT R0, R45, UR13, R18, 0x96, !PT ;  /* 0x0000000d2d007c12 */ /* 0x000fe4000f8e9612 */
[----:B------:R-:W-:Y:S02]  /*a120*/  LOP3.LUT R2, R2, 0xff, RZ, 0xc0, !PT ;  /* 0x000000ff02027812 */ /* 0x000fe400078ec0ff */
[----:B--2---:R-:W-:Y:S01]  /*a130*/  F2FP.PACK_AB R4, R163, R165 ;  /* 0x000000a5a304723e */ /* 0x004fe200000000ff */
[----:B------:R-:W-:Y:S01]  /*a140*/  IMAD.WIDE.U32 R16, R0, -0x2daee0ad, RZ ;  /* 0xd2511f5300107825 */ /* 0x000fe200078e00ff */
[----:B------:R-:W-:Y:S01]  /*a150*/  PRMT R9, R2, 0x5410, R7 ;  /* 0x0000541002097816 */ /* 0x000fe20000000007 */
[----:B------:R-:W-:Y:S01]  /*a160*/  HSET2.LE.AND R0, R10, R153, PT ;  /* 0x000000990a007233 */ /* 0x000fe20003803000 */
[----:B------:R-:W-:-:S02]  /*a170*/  F2FP.PACK_AB R2, R166, R167 ;  /* 0x000000a7a602723e */ /* 0x000fc400000000ff */
[----:B------:R-:W-:Y:S02]  /*a180*/  LOP3.LUT R7, R17, UR10, R8, 0x96, !PT ;  /* 0x0000000a11077c12 */ /* 0x000fe4000f8e9608 */
[----:B------:R-:W-:Y:S01]  /*a190*/  LOP3.LUT R10, R0, R2, RZ, 0xc0, !PT ;  /* 0x00000002000a7212 */ /* 0x000fe200078ec0ff */
[----:B------:R-:W-:Y:S01]  /*a1a0*/  HSET2.LE.AND R0, R9, R153, PT ;  /* 0x0000009909007233 */ /* 0x000fe20003803000 */
[----:B------:R-:W-:Y:S01]  /*a1b0*/  LOP3.LUT R11, R3, R4, RZ, 0xc0, !PT ;  /* 0x00000004030b7212 */ /* 0x000fe200078ec0ff */
[----:B------:R-:W-:Y:S01]  /*a1c0*/  FFMA.FTZ R3, R168, c[0x0][0x23c], -R14 ;  /* 0x00008f00a8037a23 */ /* 0x000fe2000001080e */
[----:B------:R-:W-:Y:S01]  /*a1d0*/  LOP3.LUT R8, R5, R6, RZ, 0xc0, !PT ;  /* 0x0000000605087212 */ /* 0x000fe200078ec0ff */
[----:B------:R-:W-:Y:S01]  /*a1e0*/  IMAD.WIDE.U32 R4, R20, -0x326172a9, RZ ;  /* 0xcd9e8d5714047825 */ /* 0x000fe200078e00ff */
[----:B------:R-:W-:Y:S01]  /*a1f0*/  F2FP.PACK_AB R2, R161, R164 ;  /* 0x000000a4a102723e */ /* 0x000fe200000000ff */
[----:B------:R1:W-:Y:S01]  /*a200*/  MUFU.EX2 R162, R3 ;  /* 0x0000000300a27308 */ /* 0x0003e20000000800 */
[----:B------:R-:W-:Y:S01]  /*a210*/  LDSM.16.MT88.4 R20, [R186+0x7000] ;  /* 0x00700000ba14783b */ /* 0x000fe20000004200 */
[----:B------:R-:W-:Y:S01]  /*a220*/  IMAD.WIDE.U32 R42, R7, -0x326172a9, RZ ;  /* 0xcd9e8d57072a7825 */ /* 0x000fe200078e00ff */
[----:B------:R-:W-:-:S02]  /*a230*/  LOP3.LUT R9, R0, R2, RZ, 0xc0, !PT ;  /* 0x0000000200097212 */ /* 0x000fc400078ec0ff */
[----:B------:R-:W-:Y:S01]  /*a240*/  LOP3.LUT R2, R5, UR11, R44, 0x96, !PT ;  /* 0x0000000b05027c12 */ /* 0x000fe2000f8e962c */
[----:B------:R-:W-:Y:S01]  /*a250*/  IMAD.MOV.U32 R168, RZ, RZ, R118 ;  /* 0x000000ffffa87224 */ /* 0x000fe200078e0076 */
[----:B------:R-:W-:Y:S01]  /*a260*/  LOP3.LUT R0, R43, UR9, R4, 0x96, !PT ;  /* 0x000000092b007c12 */ /* 0x000fe2000f8e9604 */
[----:B------:R-:W-:Y:S02]  /*a270*/  FFMA.FTZ R4, R170, c[0x0][0x23c], -R14 ;  /* 0x00008f00aa047a23 */ /* 0x000fe4000001080e */
[----:B------:R-:W-:Y:S01]  /*a280*/  HMMA.16816.F32 R56, R8, R36, R56 ;  /* 0x000000240838723c */ /* 0x000fe20000001838 */
[----:B------:R-:W-:Y:S01]  /*a290*/  IMAD.MOV.U32 R170, RZ, RZ, R115 ;  /* 0x000000ffffaa7224 */ /* 0x000fe200078e0073 */
[----:B------:R2:W-:Y:S01]  /*a2a0*/  MUFU.EX2 R158, R4 ;  /* 0x00000004009e7308 */ /* 0x0005e20000000800 */
[----:B------:R-:W-:-:S04]  /*a2b0*/  IMAD.WIDE.U32 R40, R0, -0x2daee0ad, RZ ;  /* 0xd2511f5300287825 */ /* 0x000fc800078e00ff */
[--C-:B-1----:R-:W-:Y:S01]  /*a2c0*/  FFMA.FTZ R3, R171, c[0x0][0x23c], -R14.reuse ;  /* 0x00008f00ab037a23 */ /* 0x102fe2000001080e */
[C---:B------:R-:W-:Y:S01]  /*a2d0*/  HMMA.16816.F32 R84, R8.reuse, R28, R84 ;  /* 0x0000001c0854723c */ /* 0x040fe20000001854 */
[----:B------:R-:W-:Y:S02]  /*a2e0*/  FFMA.FTZ R0, R169, c[0x0][0x23c], -R14 ;  /* 0x00008f00a9007a23 */ /* 0x000fe4000001080e */
[----:B------:R1:W-:Y:S01]  /*a2f0*/  MUFU.EX2 R160, R3 ;  /* 0x0000000300a07308 */ /* 0x0003e20000000800 */
[----:B------:R-:W-:Y:S02]  /*a300*/  IMAD.MOV.U32 R171, RZ, RZ, R119 ;  /* 0x000000ffffab7224 */ /* 0x000fe400078e0077 */
[----:B------:R-:W-:Y:S02]  /*a310*/  IMAD.MOV.U32 R169, RZ, RZ, R114 ;  /* 0x000000ffffa97224 */ /* 0x000fe400078e0072 */
[----:B------:R-:W-:Y:S01]  /*a320*/  HMMA.16816.F32 R64, R8, R30, R64 ;  /* 0x0000001e0840723c */ /* 0x000fe20000001840 */
[----:B------:R-:W3:Y:S01]  /*a330*/  LDSM.16.MT88.4 R28, [R185+0x7000] ;  /* 0x00700000b91c783b */ /* 0x000ee20000004200 */
[----:B--2---:R-:W-:Y:S01]  /*a340*/  FFMA.FTZ R4, R175, c[0x0][0x23c], -R15 ;  /* 0x00008f00af047a23 */ /* 0x004fe2000001080f */
[----:B------:R2:W-:Y:S01]  /*a350*/  MUFU.EX2 R159, R0 ;  /* 0x00000000009f7308 */ /* 0x0005e20000000800 */
[----:B------:R-:W-:-:S04]  /*a360*/  IMAD.MOV.U32 R175, RZ, RZ, R49 ;  /* 0x000000ffffaf7224 */ /* 0x000fc800078e0031 */
[C---:B------:R-:W-:Y:S01]  /*a370*/  HMMA.16816.F32 R60, R8.reuse, R24, R60 ;  /* 0x00000018083c723c */ /* 0x040fe2000000183c */
[----:B-1----:R-:W-:Y:S02]  /*a380*/  IMAD.WIDE.U32 R2, R2, -0x2daee0ad, RZ ;  /* 0xd2511f5302027825 */ /* 0x002fe400078e00ff */
[----:B------:R1:W-:Y:S03]  /*a390*/  MUFU.EX2 R157, R4 ;  /* 0x00000004009d7308 */ /* 0x0003e60000000800 */
[----:B------:R-:W-:Y:S02]  /*a3a0*/  LOP3.LUT R2, R41, UR6, R2, 0x96, !PT ;  /* 0x0000000629027c12 */ /* 0x000fe4000f8e9602 */
[----:B------:R-:W-:Y:S01]  /*a3b0*/  HMMA.16816.F32 R52, R8, R26, R52 ;  /* 0x0000001a0834723c */ /* 0x000fe20000001834 */
[----:B------:R-:W4:Y:S01]  /*a3c0*/  LDSM.16.MT88.4 R24, [R188+0x7000] ;  /* 0x00700000bc18783b */ /* 0x000f220000004200 */
[----:B--2---:R-:W-:Y:S01]  /*a3d0*/  LOP3.LUT R0, R3, UR8, R16, 0x96, !PT ;  /* 0x0000000803007c12 */ /* 0x004fe2000f8e9610 */
[----:B------:R-:W-:-:S04]  /*a3e0*/  IMAD.WIDE.U32 R2, R2, -0x326172a9, RZ ;  /* 0xcd9e8d5702027825 */ /* 0x000fc800078e00ff */
[----:B------:R-:W-:Y:S01]  /*a3f0*/  IMAD.WIDE.U32 R16, R0, -0x326172a9, RZ ;  /* 0xcd9e8d5700107825 */ /* 0x000fe200078e00ff */
[C---:B------:R-:W-:Y:S01]  /*a400*/  LOP3.LUT R0, R2.reuse, 0xffff, RZ, 0xc0, !PT ;  /* 0x0000ffff02007812 */ /* 0x040fe200078ec0ff */
[C---:B------:R-:W-:Y:S01]  /*a410*/  HMMA.16816.F32 R36, R8.reuse, R38, R136 ;  /* 0x000000260824723c */ /* 0x040fe20000001888 */
[----:B------:R-:W-:Y:S02]  /*a420*/  LOP3.LUT R5, R2, 0xff, RZ, 0xc0, !PT ;  /* 0x000000ff02057812 */ /* 0x000fe400078ec0ff */
[----:B-1----:R-:W-:Y:S02]  /*a430*/  SHF.R.U32.HI R4, RZ, 0x8, R0 ;  /* 0x00000008ff047819 */ /* 0x002fe40000011600 */
[----:B------:R-:W-:Y:S01]  /*a440*/  LOP3.LUT R0, R3, UR17, R16, 0x96, !PT ;  /* 0x0000001103007c12 */ /* 0x000fe2000f8e9610 */
[----:B------:R-:W-:Y:S01]  /*a450*/  FFMA.FTZ R3, R180, c[0x0][0x23c], -R15 ;  /* 0x00008f00b4037a23 */ /* 0x000fe2000001080f */
[----:B------:R-:W-:Y:S01]  /*a460*/  SHF.R.U32.HI R6, RZ, 0x10, R2 ;  /* 0x00000010ff067819 */ /* 0x000fe20000011602 */
[----:B------:R-:W-:Y:S01]  /*a470*/  IMAD.MOV.U32 R180, RZ, RZ, R48 ;  /* 0x000000ffffb47224 */ /* 0x000fe200078e0030 */
[----:B------:R-:W-:Y:S01]  /*a480*/  SHF.R.U32.HI R7, RZ, 0x18, R2 ;  /* 0x00000018ff077819 */ /* 0x000fe20000011602 */
[----:B------:R1:W2:Y:S01]  /*a490*/  MUFU.EX2 R156, R3 ;  /* 0x00000003009c7308 */ /* 0x0002a20000000800 */
[----:B------:R-:W-:Y:S01]  /*a4a0*/  PRMT R16, R5, 0x5410, R4 ;  /* 0x0000541005107816 */ /* 0x000fe20000000004 */
[----:B------:R-:W-:Y:S01]  /*a4b0*/  HMMA.16816.F32 R48, R8, R32, R108 ;  /* 0x000000200830723c */ /* 0x000fe2000000186c */
[----:B------:R-:W-:-:S02]  /*a4c0*/  LOP3.LUT R2, R0, 0xffff, RZ, 0xc0, !PT ;  /* 0x0000ffff00027812 */ /* 0x000fc400078ec0ff */
[----:B------:R-:W-:Y:S02]  /*a4d0*/  SHF.R.U32.HI R4, RZ, 0x10, R0 ;  /* 0x00000010ff047819 */ /* 0x000fe40000011600 */
[----:B------:R-:W-:Y:S02]  /*a4e0*/  LOP3.LUT R5, R0, 0xff, RZ, 0xc0, !PT ;  /* 0x000000ff00057812 */ /* 0x000fe400078ec0ff */
[----:B------:R-:W-:-:S04]  /*a4f0*/  SHF.R.U32.HI R2, RZ, 0x8, R2 ;  /* 0x00000008ff027819 */ /* 0x000fc80000011602 */
[----:B------:R-:W-:Y:S01]  /*a500*/  PRMT R2, R5, 0x5410, R2 ;  /* 0x0000541005027816 */ /* 0x000fe20000000002 */
[----:B-1----:R-:W-:Y:S01]  /*a510*/  FFMA.FTZ R3, R179, c[0x0][0x23c], -R15 ;  /* 0x00008f00b3037a23 */ /* 0x002fe2000001080f */
[----:B--2---:R-:W-:Y:S01]  /*a520*/  F2FP.PACK_AB R5, R156, R157 ;  /* 0x0000009d9c05723e */ /* 0x004fe200000000ff */
[----:B------:R-:W-:Y:S02]  /*a530*/  IMAD.MOV.U32 R179, RZ, RZ, R47 ;  /* 0x000000ffffb37224 */ /* 0x000fe400078e002f */
[----:B------:R1:W-:Y:S02]  /*a540*/  MUFU.EX2 R155, R3 ;  /* 0x00000003009b7308 */ /* 0x0003e40000000800 */
[----:B-1----:R-:W-:Y:S02]  /*a550*/  SHF.R.U32.HI R3, RZ, 0x18, R0 ;  /* 0x00000018ff037819 */ /* 0x002fe40000011600 */
[----:B------:R-:W-:Y:S01]  /*a560*/  LOP3.LUT R0, R4, 0xff, RZ, 0xc0, !PT ;  /* 0x000000ff04007812 */ /* 0x000fe200078ec0ff */
[----:B------:R-:W-:-:S02]  /*a570*/  FFMA.FTZ R4, R178, c[0x0][0x23c], -R15 ;  /* 0x00008f00b2047a23 */ /* 0x000fc4000001080f */
[----:B------:R-:W-:Y:S01]  /*a580*/  IMAD.MOV.U32 R178, RZ, RZ, R46 ;  /* 0x000000ffffb27224 */ /* 0x000fe200078e002e */
[----:B------:R-:W-:Y:S01]  /*a590*/  PRMT R3, R0, 0x5410, R3 ;  /* 0x0000541000037816 */ /* 0x000fe20000000003 */
[----:B------:R1:W2:Y:S01]  /*a5a0*/  MUFU.EX2 R154, R4 ;  /* 0x00000004009a7308 */ /* 0x0002a20000000800 */
[--C-:B------:R-:W-:Y:S01]  /*a5b0*/  HSET2.LE.AND R0, R2, R153.reuse, PT ;  /* 0x0000009902007233 */ /* 0x100fe20003803000 */
[----:B------:R-:W-:Y:S01]  /*a5c0*/  F2FP.PACK_AB R2, R160, R162 ;  /* 0x000000a2a002723e */ /* 0x000fe200000000ff */
[----:B------:R-:W-:Y:S01]  /*a5d0*/  HMMA.16816.F32 R44, R8, R34, R120 ;  /* 0x00000022082c723c */ /* 0x000fe20000001878 */
[----:B------:R-:W-:Y:S01]  /*a5e0*/  HSET2.LE.AND R3, R3, R153, PT ;  /* 0x0000009903037233 */ /* 0x000fe20003803000 */
[----:B------:R-:W5:Y:S04]  /*a5f0*/  LDSM.16.MT88.4 R32, [R187+0x7000] ;  /* 0x00700000bb20783b */ /* 0x000f680000004200 */
[----:B------:R-:W-:Y:S01]  /*a600*/  LOP3.LUT R5, R3, R5, RZ, 0xc0, !PT ;  /* 0x0000000503057212 */ /* 0x000fe200078ec0ff */
[----:B------:R-:W-:Y:S01]  /*a610*/  LDSM.16.MT88.4 R120, [R186+0x7800] ;  /* 0x00780000ba78783b */ /* 0x000fe20000004200 */
[----:B------:R-:W-:-:S02]  /*a620*/  LOP3.LUT R8, R241, UR13, R18, 0x96, !PT ;  /* 0x0000000df1087c12 */ /* 0x000fc4000f8e9612 */
[----:B-1----:R-:W-:-:S03]  /*a630*/  LOP3.LUT R4, R6, 0xff, RZ, 0xc0, !PT ;  /* 0x000000ff06047812 */ /* 0x002fc600078ec0ff */
[----:B------:R-:W-:Y:S01]  /*a640*/  IMAD.WIDE.U32 R10, R8, -0x2daee0ad, RZ ;  /* 0xd2511f53080a7825 */ /* 0x000fe200078e00ff */
[----:B------:R-:W-:-:S03]  /*a650*/  PRMT R6, R4, 0x5410, R7 ;  /* 0x0000541004067816 */ /* 0x000fc60000000007 */
[--C-:B------:R-:W-:Y:S01]  /*a660*/  FFMA.FTZ R8, R183, c[0x0][0x23c], -R12.reuse ;  /* 0x00008f00b7087a23 */ /* 0x100fe2000001080c */
[----:B------:R-:W-:Y:S01]  /*a670*/  LOP3.LUT R4, R0, R2, RZ, 0xc0, !PT ;  /* 0x0000000200047212 */ /* 0x000fe200078ec0ff */
[--C-:B------:R-:W-:Y:S01]  /*a680*/  HSET2.LE.AND R0, R16, R153.reuse, PT ;  /* 0x0000009910007233 */ /* 0x100fe20003803000 */
[----:B------:R-:W-:Y:S01]  /*a690*/  F2FP.PACK_AB R2, R158, R159 ;  /* 0x0000009f9e02723e */ /* 0x000fe200000000ff */
[----:B------:R-:W-:Y:S01]  /*a6a0*/  HSET2.LE.AND R3, R6, R153, PT ;  /* 0x0000009906037233 */ /* 0x000fe20003803000 */
[----:B--2---:R-:W-:Y:S01]  /*a6b0*/  F2FP.PACK_AB R7, R154, R155 ;  /* 0x0000009b9a07723e */ /* 0x004fe200000000ff */
[----:B------:R1:W-:Y:S01]  /*a6c0*/  MUFU.EX2 R151, R8 ;  /* 0x0000000800977308 */ /* 0x0003e20000000800 */
[----:B------:R-:W-:Y:S01]  /*a6d0*/  LOP3.LUT R6, R0, R2, RZ, 0xc0, !PT ;  /* 0x0000000200067212 */ /* 0x000fe200078ec0ff */
[----:B------:R-:W-:Y:S01]  /*a6e0*/  FFMA.FTZ R0, R216, c[0x0][0x23c], -R12 ;  /* 0x00008f00d8007a23 */ /* 0x000fe2000001080c */
[----:B------:R-:W-:Y:S02]  /*a6f0*/  LOP3.LUT R2, R19, UR15, R112, 0x96, !PT ;  /* 0x0000000f13027c12 */ /* 0x000fe4000f8e9670 */
[----:B------:R-:W-:-:S03]  /*a700*/  LOP3.LUT R7, R3, R7, RZ, 0xc0, !PT ;  /* 0x0000000703077212 */ /* 0x000fc600078ec0ff */
[----:B------:R-:W-:Y:S01]  /*a710*/  IMAD.WIDE.U32 R2, R2, -0x2daee0ad, RZ ;  /* 0xd2511f5302027825 */ /* 0x000fe200078e00ff */
[----:B------:R2:W-:Y:S03]  /*a720*/  MUFU.EX2 R152, R0 ;  /* 0x0000000000987308 */ /* 0x0005e60000000800 */
[----:B---3--:R-:W-:Y:S01]  /*a730*/  HMMA.16816.F32 R68, R4, R28, R68 ;  /* 0x0000001c0444723c */ /* 0x008fe20000001844 */
[----:B------:R-:W-:Y:S01]  /*a740*/  LOP3.LUT R3, R3, UR12, R116, 0x96, !PT ;  /* 0x0000000c03037c12 */ /* 0x000fe2000f8e9674 */
[----:B-1----:R-:W-:-:S04]  /*a750*/  FFMA.FTZ R8, R181, c[0x0][0x23c], -R12 ;  /* 0x00008f00b5087a23 */ /* 0x002fc8000001080c */
[----:B------:R-:W-:Y:S02]  /*a760*/  MUFU.EX2 R149, R8 ;  /* 0x0000000800957308 */ /* 0x000fe40000000800 */
[----:B------:R-:W-:Y:S01]  /*a770*/  HMMA.16816.F32 R108, R4, R30, R76 ;  /* 0x0000001e046c723c */ /* 0x000fe2000000184c */
[----:B--2---:R-:W-:Y:S01]  /*a780*/  LOP3.LUT R0, R11, UR10, R2, 0x96, !PT ;  /* 0x0000000a0b007c12 */ /* 0x004fe2000f8e9602 */
[----:B------:R-:W-:-:S06]  /*a790*/  IMAD.WIDE.U32 R2, R3, -0x326172a9, RZ ;  /* 0xcd9e8d5703027825 */ /* 0x000fcc00078e00ff */
[----:B----4-:R-:W-:Y:S01]  /*a7a0*/  HMMA.16816.F32 R112, R4, R24, R80 ;  /* 0x000000180470723c */ /* 0x010fe20000001850 */
[----:B------:R-:W-:Y:S01]  /*a7b0*/  IMAD.WIDE.U32 R136, R0, -0x326172a9, RZ ;  /* 0xcd9e8d5700887825 */ /* 0x000fe200078e00ff */
[----:B------:R-:W-:-:S03]  /*a7c0*/  LOP3.LUT R3, R3, UR11, R240, 0x96, !PT ;  /* 0x0000000b03037c12 */ /* 0x000fc6000f8e96f0 */
[----:B------:R-:W-:-:S03]  /*a7d0*/  FFMA.FTZ R0, R182, c[0x0][0x23c], -R12 ;  /* 0x00008f00b6007a23 */ /* 0x000fc6000001080c */
[C---:B------:R-:W-:Y:S01]  /*a7e0*/  HMMA.16816.F32 R92, R4.reuse, R26, R92 ;  /* 0x0000001a045c723c */ /* 0x040fe2000000185c */
[----:B------:R1:W2:Y:S07]  /*a7f0*/  MUFU.EX2 R150, R0 ;  /* 0x0000000000967308 */ /* 0x0002ae0000000800 */
[C---:B------:R-:W-:Y:S08]  /*a800*/  HMMA.16816.F32 R116, R4.reuse, R20, R96 ;  /* 0x000000140474723c */ /* 0x040ff00000001860 */
[----:B------:R-:W-:Y:S01]  /*a810*/  HMMA.16816.F32 R124, R4, R22, R100 ;  /* 0x00000016047c723c */ /* 0x000fe20000001864 */
[----:B-1----:R-:W-:Y:S01]  /*a820*/  LOP3.LUT R0, R137, UR9, R2, 0x96, !PT ;  /* 0x0000000989007c12 */ /* 0x002fe2000f8e9602 */
[----:B------:R-:W-:-:S04]  /*a830*/  IMAD.WIDE.U32 R2, R3, -0x2daee0ad, RZ ;  /* 0xd2511f5303027825 */ /* 0x000fc800078e00ff */
[----:B------:R-:W-:Y:S01]  /*a840*/  IMAD.WIDE.U32 R72, R0, -0x2daee0ad, RZ ;  /* 0xd2511f5300487825 */ /* 0x000fe200078e00ff */
[----:B------:R-:W-:Y:S01]  /*a850*/  LOP3.LUT R8, R3, UR8, R10, 0x96, !PT ;  /* 0x0000000803087c12 */ /* 0x000fe2000f8e960a */
[C---:B-----5:R-:W-:Y:S01]  /*a860*/  HMMA.16816.F32 R128, R4.reuse, R32, R104 ;  /* 0x000000200480723c */ /* 0x060fe20000001868 */
[----:B------:R-:W1:Y:S01]  /*a870*/  LDSM.16.MT88.4 R104, [R188+0x7800] ;  /* 0x00780000bc68783b */ /* 0x000e620000004200 */
[----:B------:R-:W-:Y:S01]  /*a880*/  FFMA.FTZ R0, R219, c[0x0][0x23c], -R13 ;  /* 0x00008f00db007a23 */ /* 0x000fe2000001080d */
[----:B------:R-:W-:Y:S01]  /*a890*/  LOP3.LUT R2, R73, UR6, R2, 0x96, !PT ;  /* 0x0000000649027c12 */ /* 0x000fe2000f8e9602 */
[----:B------:R-:W-:Y:S02]  /*a8a0*/  IMAD.WIDE.U32 R18, R8, -0x326172a9, RZ ;  /* 0xcd9e8d5708127825 */ /* 0x000fe400078e00ff */
[----:B------:R3:W-:Y:S02]  /*a8b0*/  MUFU.EX2 R148, R0 ;  /* 0x0000000000947308 */ /* 0x0007e40000000800 */
[----:B------:R-:W-:Y:S01]  /*a8c0*/  IMAD.WIDE.U32 R2, R2, -0x326172a9, RZ ;  /* 0xcd9e8d5702027825 */ /* 0x000fe200078e00ff */
[----:B------:R-:W-:Y:S01]  /*a8d0*/  HMMA.16816.F32 R144, R4, R34, R88 ;  /* 0x000000220490723c */ /* 0x000fe20000001858 */
[----:B------:R-:W4:Y:S06]  /*a8e0*/  LDSM.16.MT88.4 R88, [R185+0x7800] ;  /* 0x00780000b958783b */ /* 0x000f2c0000004200 */
[----:B------:R-:W-:-:S02]  /*a8f0*/  SHF.R.U32.HI R4, RZ, 0x10, R2 ;  /* 0x00000010ff047819 */ /* 0x000fc40000011602 */
[C---:B------:R-:W-:Y:S02]  /*a900*/  LOP3.LUT R5, R2.reuse, 0xffff, RZ, 0xc0, !PT ;  /* 0x0000ffff02057812 */ /* 0x040fe400078ec0ff */
[----:B------:R-:W-:Y:S01]  /*a910*/  LOP3.LUT R6, R2, 0xff, RZ, 0xc0, !PT ;  /* 0x000000ff02067812 */ /* 0x000fe200078ec0ff */
[--C-:B---3--:R-:W-:Y:S01]  /*a920*/  FFMA.FTZ R0, R217, c[0x0][0x23c], -R13.reuse ;  /* 0x00008f00d9007a23 */ /* 0x108fe2000001080d */
[----:B------:R-:W-:Y:S02]  /*a930*/  SHF.R.U32.HI R7, RZ, 0x18, R2 ;  /* 0x00000018ff077819 */ /* 0x000fe40000011602 */
[----:B------:R-:W-:Y:S01]  /*a940*/  LOP3.LUT R2, R4, 0xff, RZ, 0xc0, !PT ;  /* 0x000000ff04027812 */ /* 0x000fe200078ec0ff */
[----:B------:R3:W-:Y:S01]  /*a950*/  MUFU.EX2 R73, R0 ;  /* 0x0000000000497308 */ /* 0x0007e20000000800 */
[----:B------:R-:W-:Y:S01]  /*a960*/  FFMA.FTZ R4, R221, c[0x0][0x23c], -R13 ;  /* 0x00008f00dd047a23 */ /* 0x000fe2000001080d */
[----:B------:R-:W-:Y:S02]  /*a970*/  SHF.R.U32.HI R5, RZ, 0x8, R5 ;  /* 0x00000008ff057819 */ /* 0x000fe40000011605 */
[----:B------:R-:W-:-:S02]  /*a980*/  PRMT R8, R2, 0x5410, R7 ;  /* 0x0000541002087816 */ /* 0x000fc40000000007 */
[----:B------:R-:W-:Y:S02]  /*a990*/  PRMT R5, R6, 0x5410, R5 ;  /* 0x0000541006057816 */ /* 0x000fe40000000005 */
[----:B------:R-:W-:Y:S01]  /*a9a0*/  MUFU.EX2 R43, R4 ;  /* 0x00000004002b7308 */ /* 0x000fe20000000800 */
[----:B---3--:R-:W-:-:S07]  /*a9b0*/  FFMA.FTZ R0, R212, c[0x0][0x23c], -R13 ;  /* 0x00008f00d4007a23 */ /* 0x008fce000001080d */
[----:B------:R3:W5:Y:S02]  /*a9c0*/  MUFU.EX2 R141, R0 ;  /* 0x00000000008d7308 */ /* 0x0007640000000800 */
[----:B---3--:R-:W-:-:S04]  /*a9d0*/  LOP3.LUT R0, R3, UR17, R18, 0x96, !PT ;  /* 0x0000001103007c12 */ /* 0x008fc8000f8e9612 */
[C---:B------:R-:W-:Y:S02]  /*a9e0*/  LOP3.LUT R3, R0.reuse, 0xffff, RZ, 0xc0, !PT ;  /* 0x0000ffff00037812 */ /* 0x040fe400078ec0ff */
[--C-:B------:R-:W-:Y:S02]  /*a9f0*/  SHF.R.U32.HI R2, RZ, 0x10, R0.reuse ;  /* 0x00000010ff027819 */ /* 0x100fe40000011600 */
[----:B------:R-:W-:Y:S02]  /*aa00*/  SHF.R.U32.HI R4, RZ, 0x8, R3 ;  /* 0x00000008ff047819 */ /* 0x000fe40000011603 */
[----:B------:R-:W-:Y:S02]  /*aa10*/  LOP3.LUT R7, R0, 0xff, RZ, 0xc0, !PT ;  /* 0x000000ff00077812 */ /* 0x000fe400078ec0ff */
[----:B------:R-:W-:Y:S01]  /*aa20*/  SHF.R.U32.HI R6, RZ, 0x18, R0 ;  /* 0x00000018ff067819 */ /* 0x000fe20000011600 */
[----:B------:R-:W-:Y:S01]  /*aa30*/  HSET2.LE.AND R0, R5, R153, PT ;  /* 0x0000009905007233 */ /* 0x000fe20003803000 */
[----:B------:R-:W-:-:S02]  /*aa40*/  LOP3.LUT R3, R2, 0xff, RZ, 0xc0, !PT ;  /* 0x000000ff02037812 */ /* 0x000fc400078ec0ff */
[----:B--2---:R-:W-:Y:S02]  /*aa50*/  F2FP.PACK_AB R2, R149, R150 ;  /* 0x000000969502723e */ /* 0x004fe400000000ff */
[----:B------:R-:W-:Y:S02]  /*aa60*/  PRMT R4, R7, 0x5410, R4 ;  /* 0x0000541007047816 */ /* 0x000fe40000000004 */
[----:B------:R-:W-:Y:S02]  /*aa70*/  PRMT R5, R3, 0x5410, R6 ;  /* 0x0000541003057816 */ /* 0x000fe40000000006 */
[----:B------:R-:W-:Y:S01]  /*aa80*/  LOP3.LUT R6, R0, R2, RZ, 0xc0, !PT ;  /* 0x0000000200067212 */ /* 0x000fe200078ec0ff */
[--C-:B------:R-:W-:Y:S01]  /*aa90*/  HSET2.LE.AND R0, R8, R153.reuse, PT ;  /* 0x0000009908007233 */ /* 0x100fe20003803000 */
[----:B-----5:R-:W-:Y:S01]  /*aaa0*/  F2FP.PACK_AB R2, R141, R73 ;  /* 0x000000498d02723e */ /* 0x020fe200000000ff */
        /* <DEDUP_REMOVED lines=9> */
[----:B------:R-:W-:Y:S01]  /*ab40*/  LOP3.LUT R2, R17, UR7, R42, 0x96, !PT ;  /* 0x0000000711027c12 */ /* 0x000fe2000f8e962a */
[----:B------:R-:W-:-:S04]  /*ab50*/  FFMA.FTZ R8, R220, c[0x0][0x23c], -R15 ;  /* 0x00008f00dc087a23 */ /* 0x000fc8000001080f */
[----:B------:R-:W-:Y:S01]  /*ab60*/  HMMA.16816.F32 R64, R4, R30, R64 ;  /* 0x0000001e0440723c */ /* 0x000fe20000001840 */
[----:B------:R-:W-:-:S05]  /*ab70*/  IMAD.WIDE.U32 R2, R2, -0x2daee0ad, RZ ;  /* 0xd2511f5302027825 */ /* 0x000fca00078e00ff */
[C---:B------:R-:W-:Y:S02]  /*ab80*/  LOP3.LUT R9, R2.reuse, 0xffff, RZ, 0xc0, !PT ;  /* 0x0000ffff02097812 */ /* 0x040fe400078ec0ff */
[C---:B------:R-:W-:Y:S01]  /*ab90*/  HMMA.16816.F32 R76, R4.reuse, R28, R84 ;  /* 0x0000001c044c723c */ /* 0x040fe20000001854 */
[----:B------:R-:W-:Y:S01]  /*aba0*/  LOP3.LUT R17, R2, 0xff, RZ, 0xc0, !PT ;  /* 0x000000ff02117812 */ /* 0x000fe200078ec0ff */
[----:B--2---:R-:W-:Y:S01]  /*abb0*/  FFMA.FTZ R0, R215, c[0x0][0x23c], -R14 ;  /* 0x00008f00d7007a23 */ /* 0x004fe2000001080e */
[--C-:B------:R-:W-:Y:S02]  /*abc0*/  SHF.R.U32.HI R10, RZ, 0x10, R2.reuse ;  /* 0x00000010ff0a7819 */ /* 0x100fe40000011602 */
[----:B------:R-:W-:Y:S01]  /*abd0*/  SHF.R.U32.HI R16, RZ, 0x18, R2 ;  /* 0x00000018ff107819 */ /* 0x000fe20000011602 */
[----:B------:R2:W3:Y:S02]  /*abe0*/  MUFU.EX2 R30, R0 ;  /* 0x00000000001e7308 */ /* 0x0004e40000000800 */
[C---:B------:R-:W-:Y:S06]  /*abf0*/  HMMA.16816.F32 R52, R4.reuse, R26, R52 ;  /* 0x0000001a0434723c */ /* 0x040fec0000001834 */
[----:B------:R5:W-:Y:S02]  /*ac00*/  MUFU.EX2 R27, R8 ;  /* 0x00000008001b7308 */ /* 0x000be40000000800 */
[----:B------:R-:W-:Y:S01]  /*ac10*/  HMMA.16816.F32 R60, R4, R24, R60 ;  /* 0x00000018043c723c */ /* 0x000fe2000000183c */
[----:B--2---:R-:W-:-:S07]  /*ac20*/  FFMA.FTZ R0, R213, c[0x0][0x23c], -R14 ;  /* 0x00008f00d5007a23 */ /* 0x004fce000001080e */
[----:B------:R-:W-:Y:S01]  /*ac30*/  HMMA.16816.F32 R44, R4, R22, R44 ;  /* 0x00000016042c723c */ /* 0x000fe2000000182c */
[----:B------:R2:W-:Y:S01]  /*ac40*/  MUFU.EX2 R29, R0 ;  /* 0x00000000001d7308 */ /* 0x0005e20000000800 */
[----:B-----5:R-:W-:-:S06]  /*ac50*/  FFMA.FTZ R8, R223, c[0x0][0x23c], -R15 ;  /* 0x00008f00df087a23 */ /* 0x020fcc000001080f */
[C---:B------:R-:W-:Y:S01]  /*ac60*/  HMMA.16816.F32 R56, R4.reuse, R32, R56 ;  /* 0x000000200438723c */ /* 0x040fe20000001838 */
[----:B------:R-:W-:Y:S07]  /*ac70*/  MUFU.EX2 R25, R8 ;  /* 0x0000000800197308 */ /* 0x000fee0000000800 */
[----:B------:R-:W-:Y:S01]  /*ac80*/  HMMA.16816.F32 R48, R4, R20, R48 ;  /* 0x000000140430723c */ /* 0x000fe20000001830 */
[----:B--2---:R-:W-:-:S04]  /*ac90*/  FFMA.FTZ R0, R218, c[0x0][0x23c], -R14 ;  /* 0x00008f00da007a23 */ /* 0x004fc8000001080e */
[----:B------:R2:W5:Y:S03]  /*aca0*/  MUFU.EX2 R28, R0 ;  /* 0x00000000001c7308 */ /* 0x0005660000000800 */
[----:B------:R-:W-:Y:S07]  /*acb0*/  HMMA.16816.F32 R32, R4, R34, R36 ;  /* 0x000000220420723c */ /* 0x000fee0000001824 */
[----:B------:R-:W-:-:S02]  /*acc0*/  FFMA.FTZ R4, R229, c[0x0][0x23c], -R13 ;  /* 0x00008f00e5047a23 */ /* 0x000fc4000001080d */
[----:B------:R-:W-:Y:S01]  /*acd0*/  FFMA.FTZ R6, R231, c[0x0][0x23c], -R13 ;  /* 0x00008f00e7067a23 */ /* 0x000fe2000001080d */
[----:B--2---:R-:W-:Y:S01]  /*ace0*/  LOP3.LUT R0, R3, UR16, R40, 0x96, !PT ;  /* 0x0000001003007c12 */ /* 0x004fe2000f8e9628 */
[----:B------:R-:W-:-:S03]  /*acf0*/  FFMA.FTZ R3, R222, c[0x0][0x23c], -R15 ;  /* 0x00008f00de037a23 */ /* 0x000fc6000001080f */
[----:B------:R-:W-:Y:S01]  /*ad00*/  LOP3.LUT R14, R0, 0xff, RZ, 0xc0, !PT ;  /* 0x000000ff000e7812 */ /* 0x000fe200078ec0ff */
[----:B------:R2:W1:Y:S01]  /*ad10*/  MUFU.EX2 R26, R3 ;  /* 0x00000003001a7308 */ /* 0x0004620000000800 */
[--C-:B------:R-:W-:Y:S02]  /*ad20*/  SHF.R.U32.HI R2, RZ, 0x10, R0.reuse ;  /* 0x00000010ff027819 */ /* 0x100fe40000011600 */
[----:B------:R-:W-:Y:S02]  /*ad30*/  SHF.R.U32.HI R11, RZ, 0x18, R0 ;  /* 0x00000018ff0b7819 */ /* 0x000fe40000011600 */
[----:B------:R-:W-:-:S04]  /*ad40*/  LOP3.LUT R8, R2, 0xff, RZ, 0xc0, !PT ;  /* 0x000000ff02087812 */ /* 0x000fc800078ec0ff */
[----:B------:R-:W-:Y:S01]  /*ad50*/  PRMT R8, R8, 0x5410, R11 ;  /* 0x0000541008087816 */ /* 0x000fe2000000000b */
[----:B------:R-:W-:-:S04]  /*ad60*/  FFMA.FTZ R11, R228, c[0x0][0x23c], -R12 ;  /* 0x00008f00e40b7a23 */ /* 0x000fc8000001080c */
[----:B------:R-:W-:Y:S01]  /*ad70*/  MUFU.EX2 R23, R11 ;  /* 0x0000000b00177308 */ /* 0x000fe20000000800 */
[----:B--2---:R-:W-:Y:S02]  /*ad80*/  LOP3.LUT R3, R0, 0xffff, RZ, 0xc0, !PT ;  /* 0x0000ffff00037812 */ /* 0x004fe400078ec0ff */
[----:B------:R-:W-:Y:S02]  /*ad90*/  SHF.R.U32.HI R0, RZ, 0x8, R9 ;  /* 0x00000008ff007819 */ /* 0x000fe40000011609 */
[----:B------:R-:W-:Y:S02]  /*ada0*/  SHF.R.U32.HI R3, RZ, 0x8, R3 ;  /* 0x00000008ff037819 */ /* 0x000fe40000011603 */
[----:B------:R-:W-:Y:S01]  /*adb0*/  PRMT R2, R17, 0x5410, R0 ;  /* 0x0000541011027816 */ /* 0x000fe20000000000 */
[----:B------:R-:W-:Y:S01]  /*adc0*/  FFMA.FTZ R0, R224, c[0x0][0x23c], -R15 ;  /* 0x00008f00e0007a23 */ /* 0x000fe2000001080f */
[----:B------:R-:W-:Y:S02]  /*add0*/  LOP3.LUT R9, R10, 0xff, RZ, 0xc0, !PT ;  /* 0x000000ff0a097812 */ /* 0x000fe400078ec0ff */
[----:B------:R-:W-:Y:S01]  /*ade0*/  PRMT R3, R14, 0x5410, R3 ;  /* 0x000054100e037816 */ /* 0x000fe20000000003 */
[----:B------:R2:W1:Y:S01]  /*adf0*/  MUFU.EX2 R24, R0 ;  /* 0x0000000000187308 */ /* 0x0004620000000800 */
[----:B------:R-:W-:Y:S01]  /*ae00*/  PRMT R15, R9, 0x5410, R16 ;  /* 0x00005410090f7816 */ /* 0x000fe20000000010 */
[----:B------:R-:W-:Y:S01]  /*ae10*/  HSET2.LE.AND R9, R2, R153, PT ;  /* 0x0000009902097233 */ /* 0x000fe20003803000 */
[----:B---3--:R-:W-:-:S02]  /*ae20*/  F2FP.PACK_AB R2, R30, R41 ;  /* 0x000000291e02723e */ /* 0x008fc400000000ff */
[----:B-----5:R-:W-:-:S04]  /*ae30*/  F2FP.PACK_AB R10, R28, R29 ;  /* 0x0000001d1c0a723e */ /* 0x020fc800000000ff */
[----:B------:R-:W-:Y:S01]  /*ae40*/  LOP3.LUT R134, R9, R10, RZ, 0xc0, !PT ;  /* 0x0000000a09867212 */ /* 0x000fe200078ec0ff */
[--C-:B--2---:R-:W-:Y:S02]  /*ae50*/  HSET2.LE.AND R0, R3, R153.reuse, PT ;  /* 0x0000009903007233 */ /* 0x104fe40003803000 */
[--C-:B------:R-:W-:Y:S01]  /*ae60*/  HSET2.LE.AND R3, R8, R153.reuse, PT ;  /* 0x0000009908037233 */ /* 0x100fe20003803000 */
[----:B-1----:R-:W-:Y:S02]  /*ae70*/  F2FP.PACK_AB R8, R26, R27 ;  /* 0x0000001b1a08723e */ /* 0x002fe400000000ff */
[----:B------:R-:W-:Y:S01]  /*ae80*/  LOP3.LUT R132, R0, R2, RZ, 0xc0, !PT ;  /* 0x0000000200847212 */ /* 0x000fe200078ec0ff */
[----:B------:R-:W-:Y:S01]  /*ae90*/  HSET2.LE.AND R0, R15, R153, PT ;  /* 0x000000990f007233 */ /* 0x000fe20003803000 */
[----:B------:R-:W-:Y:S01]  /*aea0*/  F2FP.PACK_AB R2, R24, R25 ;  /* 0x000000191802723e */ /* 0x000fe200000000ff */
[----:B------:R1:W-:Y:S01]  /*aeb0*/  MUFU.EX2 R15, R4 ;  /* 0x00000004000f7308 */ /* 0x0003e20000000800 */
[----:B------:R-:W-:Y:S01]  /*aec0*/  LOP3.LUT R133, R3, R8, RZ, 0xc0, !PT ;  /* 0x0000000803857212 */ /* 0x000fe200078ec0ff */
[--C-:B------:R-:W-:Y:S01]  /*aed0*/  FFMA.FTZ R3, R227, c[0x0][0x23c], -R12.reuse ;  /* 0x00008f00e3037a23 */ /* 0x100fe2000001080c */
[----:B------:R-:W-:Y:S01]  /*aee0*/  LOP3.LUT R135, R0, R2, RZ, 0xc0, !PT ;  /* 0x0000000200877212 */ /* 0x000fe200078ec0ff */
[----:B------:R-:W-:Y:S01]  /*aef0*/  FFMA.FTZ R0, R226, c[0x0][0x23c], -R12 ;  /* 0x00008f00e2007a23 */ /* 0x000fe2000001080c */
[----:B------:R-:W-:-:S02]  /*af00*/  LOP3.LUT R2, R19, UR7, R136, 0x96, !PT ;  /* 0x0000000713027c12 */ /* 0x000fc4000f8e9688 */
[----:B------:R-:W2:Y:S01]  /*af10*/  LDSM.16.MT88.4 R16, [R187+0x7800] ;  /* 0x00780000bb10783b */ /* 0x000ea20000004200 */
[----:B------:R3:W-:Y:S02]  /*af20*/  MUFU.EX2 R22, R0 ;  /* 0x0000000000167308 */ /* 0x0007e40000000800 */
[C---:B------:R-:W-:Y:S06]  /*af30*/  HMMA.16816.F32 R96, R132.reuse, R104, R112 ;  /* 0x000000688460723c */ /* 0x040fec0000001870 */
[----:B------:R5:W5:Y:S01]  /*af40*/  MUFU.EX2 R21, R3 ;  /* 0x0000000300157308 */ /* 0x000b620000000800 */
[----:B-1----:R-:W-:Y:S01]  /*af50*/  FFMA.FTZ R4, R230, c[0x0][0x23c], -R13 ;  /* 0x00008f00e6047a23 */ /* 0x002fe2000001080d */
[----:B----4-:R-:W-:Y:S01]  /*af60*/  HMMA.16816.F32 R84, R132, R90, R108 ;  /* 0x0000005a8454723c */ /* 0x010fe2000000186c */
[----:B---3--:R-:W-:-:S05]  /*af70*/  FFMA.FTZ R0, R225, c[0x0][0x23c], -R12 ;  /* 0x00008f00e1007a23 */ /* 0x008fca000001080c */
[----:B------:R1:W-:Y:S02]  /*af80*/  MUFU.EX2 R12, R6 ;  /* 0x00000006000c7308 */ /* 0x0003e40000000800 */
[----:B------:R-:W-:Y:S01]  /*af90*/  HMMA.16816.F32 R100, R132, R106, R92 ;  /* 0x0000006a8464723c */ /* 0x000fe2000000185c */
[----:B-----5:R-:W-:-:S05]  /*afa0*/  IMAD.WIDE.U32 R2, R2, -0x2daee0ad, RZ ;  /* 0xd2511f5302027825 */ /* 0x020fca00078e00ff */
[----:B------:R3:W4:Y:S02]  /*afb0*/  MUFU.EX2 R20, R0 ;  /* 0x0000000000147308 */ /* 0x0007240000000800 */
[C---:B------:R-:W-:Y:S01]  /*afc0*/  HMMA.16816.F32 R112, R132.reuse, R120, R116 ;  /* 0x000000788470723c */ /* 0x040fe20000001874 */
[C---:B------:R-:W-:Y:S02]  /*afd0*/  LOP3.LUT R5, R2.reuse, 0xffff, RZ, 0xc0, !PT ;  /* 0x0000ffff02057812 */ /* 0x040fe400078ec0ff */
[----:B------:R-:W-:Y:S02]  /*afe0*/  LOP3.LUT R8, R2, 0xff, RZ, 0xc0, !PT ;  /* 0x000000ff02087812 */ /* 0x000fe400078ec0ff */
[----:B------:R-:W-:Y:S02]  /*aff0*/  SHF.R.U32.HI R11, RZ, 0x18, R2 ;  /* 0x00000018ff0b7819 */ /* 0x000fe40000011602 */
[----:B------:R-:W-:Y:S01]  /*b000*/  SHF.R.U32.HI R5, RZ, 0x8, R5 ;  /* 0x00000008ff057819 */ /* 0x000fe20000011605 */
[----:B------:R-:W-:Y:S01]  /*b010*/  HMMA.16816.F32 R80, R132, R88, R68 ;  /* 0x000000588450723c */ /* 0x000fe20000001844 */
[----:B-1----:R-:W-:Y:S01]  /*b020*/  F2FP.PACK_AB R6, R21, R23 ;  /* 0x000000171506723e */ /* 0x002fe200000000ff */
[----:B---3--:R-:W-:-:S02]  /*b030*/  FFMA.FTZ R0, R232, c[0x0][0x23c], -R13 ;  /* 0x00008f00e8007a23 */ /* 0x008fc4000001080d */
[----:B------:R-:W1:Y:S04]  /*b040*/  MUFU.EX2 R13, R4 ;  /* 0x00000004000d7308 */ /* 0x000e680000000800 */
[C---:B------:R-:W-:Y:S01]  /*b050*/  HMMA.16816.F32 R116, R132.reuse, R122, R124 ;  /* 0x0000007a8474723c */ /* 0x040fe2000000187c */
[----:B------:R-:W-:Y:S02]  /*b060*/  IMAD.MOV.U32 R71, RZ, RZ, R210 ;  /* 0x000000ffff477224 */ /* 0x000fe400078e00d2 */
[----:B------:R-:W-:Y:S02]  /*b070*/  IMAD.MOV.U32 R69, RZ, RZ, R207 ;  /* 0x000000ffff457224 */ /* 0x000fe400078e00cf */
[----:B------:R-:W-:Y:S01]  /*b080*/  IMAD.MOV.U32 R70, RZ, RZ, R209 ;  /* 0x000000ffff467224 */ /* 0x000fe200078e00d1 */
[----:B------:R3:W5:Y:S02]  /*b090*/  MUFU.EX2 R14, R0 ;  /* 0x00000000000e7308 */ /* 0x0007640000000800 */
[C---:B--2---:R-:W-:Y:S08]  /*b0a0*/  HMMA.16816.F32 R128, R132.reuse, R16, R128 ;  /* 0x000000108480723c */ /* 0x044ff00000001880 */
[----:B------:R-:W-:Y:S01]  /*b0b0*/  HMMA.16816.F32 R132, R132, R18, R144 ;  /* 0x000000128484723c */ /* 0x000fe20000001890 */
[----:B---3--:R-:W-:Y:S01]  /*b0c0*/  LOP3.LUT R0, R3, UR16, R72, 0x96, !PT ;  /* 0x0000001003007c12 */ /* 0x008fe2000f8e9648 */
[----:B------:R-:W-:Y:S01]  /*b0d0*/  IMAD.MOV.U32 R72, RZ, RZ, R211 ;  /* 0x000000ffff487224 */ /* 0x000fe200078e00d3 */
[----:B------:R-:W-:-:S02]  /*b0e0*/  SHF.R.U32.HI R3, RZ, 0x10, R2 ;  /* 0x00000010ff037819 */ /* 0x000fc40000011602 */
[--C-:B------:R-:W-:Y:S02]  /*b0f0*/  SHF.R.U32.HI R2, RZ, 0x10, R0.reuse ;  /* 0x00000010ff027819 */ /* 0x100fe40000011600 */
[----:B------:R-:W-:Y:S02]  /*b100*/  LOP3.LUT R7, R3, 0xff, RZ, 0xc0, !PT ;  /* 0x000000ff03077812 */ /* 0x000fe400078ec0ff */
[C---:B------:R-:W-:Y:S02]  /*b110*/  LOP3.LUT R3, R0.reuse, 0xffff, RZ, 0xc0, !PT ;  /* 0x0000ffff00037812 */ /* 0x040fe400078ec0ff */
[----:B------:R-:W-:Y:S02]  /*b120*/  LOP3.LUT R10, R0, 0xff, RZ, 0xc0, !PT ;  /* 0x000000ff000a7812 */ /* 0x000fe400078ec0ff */
[----:B------:R-:W-:Y:S02]  /*b130*/  SHF.R.U32.HI R9, RZ, 0x18, R0 ;  /* 0x00000018ff097819 */ /* 0x000fe40000011600 */
[----:B------:R-:W-:-:S02]  /*b140*/  PRMT R0, R8, 0x5410, R5 ;  /* 0x0000541008007816 */ /* 0x000fc40000000005 */
[----:B------:R-:W-:Y:S02]  /*b150*/  SHF.R.U32.HI R4, RZ, 0x8, R3 ;  /* 0x00000008ff047819 */ /* 0x000fe40000011603 */
[----:B------:R-:W-:Y:S01]  /*b160*/  LOP3.LUT R2, R2, 0xff, RZ, 0xc0, !PT ;  /* 0x000000ff02027812 */ /* 0x000fe200078ec0ff */
[--C-:B------:R-:W-:Y:S01]  /*b170*/  HSET2.LE.AND R0, R0, R153.reuse, PT ;  /* 0x0000009900007233 */ /* 0x100fe20003803000 */
[----:B------:R-:W-:Y:S02]  /*b180*/  PRMT R3, R7, 0x5410, R11 ;  /* 0x0000541007037816 */ /* 0x000fe4000000000b */
[----:B------:R-:W-:Y:S02]  /*b190*/  PRMT R7, R2, 0x5410, R9 ;  /* 0x0000541002077816 */ /* 0x000fe40000000009 */
[----:B----4-:R-:W-:Y:S01]  /*b1a0*/  F2FP.PACK_AB R2, R20, R22 ;  /* 0x000000161402723e */ /* 0x010fe200000000ff */
[--C-:B------:R-:W-:Y:S01]  /*b1b0*/  HSET2.LE.AND R3, R3, R153.reuse, PT ;  /* 0x0000009903037233 */ /* 0x100fe20003803000 */
[----:B------:R-:W-:Y:S01]  /*b1c0*/  PRMT R5, R10, 0x5410, R4 ;  /* 0x000054100a057816 */ /* 0x000fe20000000004 */
[----:B------:R-:W-:Y:S01]  /*b1d0*/  HSET2.LE.AND R7, R7, R153, PT ;  /* 0x0000009907077233 */ /* 0x000fe20003803000 */
[----:B-1----:R-:W-:-:S02]  /*b1e0*/  F2FP.PACK_AB R4, R13, R15 ;  /* 0x0000000f0d04723e */ /* 0x002fc400000000ff */
[----:B------:R-:W-:Y:S01]  /*b1f0*/  LOP3.LUT R138, R0, R2, RZ, 0xc0, !PT ;  /* 0x00000002008a7212 */ /* 0x000fe200078ec0ff */
[----:B------:R-:W-:Y:S01]  /*b200*/  HSET2.LE.AND R5, R5, R153, PT ;  /* 0x0000009905057233 */ /* 0x000fe20003803000 */
[----:B-----5:R-:W-:Y:S01]  /*b210*/  F2FP.PACK_AB R0, R12, R14 ;  /* 0x0000000e0c00723e */ /* 0x020fe200000000ff */
        /* <DEDUP_REMOVED lines=80> */
[----:B------:R-:W2:Y:S04]  /*b720*/  LDL.64 R168, [R1+0x70] ;  /* 0x0000700001a87983 */ /* 0x000ea80000100a00 */
[----:B------:R-:W3:Y:S01]  /*b730*/  LDL.64 R172, [R1+0x60] ;  /* 0x0000600001ac7983 */ /* 0x000ee20000100a00 */
[----:B------:R-:W-:Y:S01]  /*b740*/  IADD3 R75, R242, -0x3, RZ ;  /* 0xfffffffdf24b7810 */ /* 0x000fe20007ffe0ff */
[----:B------:R-:W-:-:S04]  /*b750*/  DEPBAR.LE SB0, 0x0 ;  /* 0x000080000000791a */ /* 0x000fc80000000000 */
[----:B------:R-:W-:Y:S01]  /*b760*/  SHF.R.S32.HI R0, RZ, 0x1f, R75 ;  /* 0x0000001fff007819 */ /* 0x000fe2000001144b */
[C---:B------:R-:W-:Y:S01]  /*b770*/  IMAD.WIDE.U32 R2, R75.reuse, c[0x0][0x1a0], RZ ;  /* 0x000068004b027a25 */ /* 0x040fe200078e00ff */
[----:B------:R-:W-:Y:S02]  /*b780*/  ULDC.64 UR4, c[0x0][0x1a0] ;  /* 0x0000680000047ab9 */ /* 0x000fe40000000a00 */
[----:B------:R-:W-:Y:S01]  /*b790*/  USHF.L.U32 UR21, UR4, 0x5, URZ ;  /* 0x0000000504157899 */ /* 0x000fe2000800063f */
[----:B------:R-:W-:Y:S01]  /*b7a0*/  IMAD R0, R0, c[0x0][0x1a0], RZ ;  /* 0x0000680000007a24 */ /* 0x000fe200078e02ff */
[----:B------:R-:W-:Y:S02]  /*b7b0*/  UMOV UR26, 0x5 ;  /* 0x00000005001a7882 */ /* 0x000fe40000000000 */
[----:B------:R-:W-:Y:S01]  /*b7c0*/  USHF.L.U64.HI UR5, UR4, UR26, UR5 ;  /* 0x0000001a04057299 */ /* 0x000fe20008010205 */
[----:B------:R-:W-:-:S04]  /*b7d0*/  IMAD R4, R75, c[0x0][0x1a4], R0 ;  /* 0x000069004b047a24 */ /* 0x000fc800078e0200 */
[----:B------:R-:W-:Y:S01]  /*b7e0*/  IMAD.IADD R4, R3, 0x1, R4 ;  /* 0x0000000103047824 */ /* 0x000fe200078e0204 */
[----:B------:R-:W-:Y:S01]  /*b7f0*/  BAR.SYNC.DEFER_BLOCKING 0x0 ;  /* 0x0000000000007b1d */ /* 0x000fe20000010000 */
        /* <DEDUP_REMOVED lines=13> */
[----:B------:R2:W-:Y:S01]  /*b8d0*/  LDGSTS.E.BYPASS.LTC128B.128 [R208+0x6800], [R4.64] ;  /* 0x0680000004d07fae */ /* 0x0005e2000b901d56 */
[----:B------:R-:W-:Y:S02]  /*b8e0*/  IADD3 R0, R242, -0x3, RZ ;  /* 0xfffffffdf2007810 */ /* 0x000fe40007ffe0ff */
[----:B------:R-:W-:Y:S01]  /*b8f0*/  IADD3.X R9, R3, UR5, RZ, P0, !PT ;  /* 0x0000000503097c10 */ /* 0x000fe200087fe4ff */
[----:B------:R3:W-:Y:S01]  /*b900*/  LDGSTS.E.BYPASS.LTC128B.128 [R208+0x7000], [R2.64] ;  /* 0x0700000002d07fae */ /* 0x0007e2000b901d56 */
[----:B------:R-:W-:-:S03]  /*b910*/  ISETP.GT.AND P0, PT, R0, UR18, PT ;  /* 0x0000001200007c0c */ /* 0x000fc6000bf04270 */
[----:B------:R4:W-:Y:S04]  /*b920*/  LDGSTS.E.BYPASS.LTC128B.128 [R208+0x7800], [R8.64] ;  /* 0x0780000008d07fae */ /* 0x0009e8000b901d56 */
[----:B------:R-:W-:Y:S04]  /*b930*/  LDSM.16.M88.4 R16, [R184+0x4800] ;  /* 0x00480000b810783b */ /* 0x000fe80000000200 */
[----:B------:R-:W-:Y:S04]  /*b940*/  LDSM.16.M88.4 R20, [R184+0x5000] ;  /* 0x00500000b814783b */ /* 0x000fe80000000200 */
[----:B------:R-:W-:Y:S04]  /*b950*/  LDSM.16.M88.4 R36, [R184+0x5800] ;  /* 0x00580000b824783b */ /* 0x000fe80000000200 */
[----:B------:R-:W5:Y:S04]  /*b960*/  LDSM.16.M88.4 R12, [R191] ;  /* 0x00000000bf0c783b */ /* 0x000f680000000200 */
[----:B--2---:R-:W2:Y:S04]  /*b970*/  LDSM.16.M88.4 R4, [R191+0x2000] ;  /* 0x00200000bf04783b */ /* 0x004ea80000000200 */
[----:B------:R-:W-:Y:S04]  /*b980*/  LDSM.16.M88.4 R24, [R190+0x5000] ;  /* 0x00500000be18783b */ /* 0x000fe80000000200 */
[----:B----4-:R-:W4:Y:S04]  /*b990*/  LDSM.16.M88.4 R8, [R184+0x4000] ;  /* 0x00400000b808783b */ /* 0x010f280000000200 */
[----:B------:R-:W-:Y:S04]  /*b9a0*/  LDSM.16.M88.4 R28, [R190+0x4800] ;  /* 0x00480000be1c783b */ /* 0x000fe80000000200 */
[----:B------:R-:W-:Y:S04]  /*b9b0*/  LDSM.16.M88.4 R40, [R197] ;  /* 0x00000000c528783b */ /* 0x000fe80000000200 */
[----:B------:R-:W-:Y:S04]  /*b9c0*/  LDSM.16.M88.4 R32, [R190+0x4000] ;  /* 0x00400000be20783b */ /* 0x000fe80000000200 */
[----:B------:R-:W-:Y:S04]  /*b9d0*/  LDSM.16.M88.4 R48, [R195] ;  /* 0x00000000c330783b */ /* 0x000fe80000000200 */
[----:B------:R-:W-:Y:S04]  /*b9e0*/  LDSM.16.M88.4 R44, [R198] ;  /* 0x00000000c62c783b */ /* 0x000fe80000000200 */
[----:B------:R-:W0:Y:S01]  /*b9f0*/  LDGDEPBAR ;  /* 0x00000000000079af */ /* 0x000e220000000000 */
[-C--:B-----5:R-:W-:Y:S08]  /*ba00*/  HMMA.16816.F32 R156, R12, R16.reuse, RZ ;  /* 0x000000100c9c723c */ /* 0x0a0ff000000018ff */
[C---:B--2---:R-:W-:Y:S08]  /*ba10*/  HMMA.16816.F32 R52, R4.reuse, R16, RZ ;  /* 0x000000100434723c */ /* 0x044ff000000018ff */
[C---:B----4-:R-:W-:Y:S08]  /*ba20*/  HMMA.16816.F32 R56, R4.reuse, R8, RZ ;  /* 0x000000080438723c */ /* 0x050ff000000018ff */
        /* <DEDUP_REMOVED lines=9> */
[----:B------:R-:W4:Y:S07]  /*bac0*/  LDSM.16.M88.4 R8, [R194] ;  /* 0x00000000c208783b */ /* 0x000f2e0000000200 */
[C---:B------:R-:W-:Y:S01]  /*bad0*/  HMMA.16816.F32 R172, R12.reuse, R18, RZ ;  /* 0x000000120cac723c */ /* 0x040fe200000018ff */
[----:B------:R-:W5:Y:S07]  /*bae0*/  LDSM.16.M88.4 R16, [R192+0x2000] ;  /* 0x00200000c010783b */ /* 0x000f6e0000000200 */
[C---:B------:R-:W-:Y:S08]  /*baf0*/  HMMA.16816.F32 R152, R12.reuse, R20, RZ ;  /* 0x000000140c98723c */ /* 0x040ff000000018ff */
[C---:B------:R-:W-:Y:S01]  /*bb00*/  HMMA.16816.F32 R164, R12.reuse, R22, RZ ;  /* 0x000000160ca4723c */ /* 0x040fe200000018ff */
[----:B------:R-:W1:Y:S07]  /*bb10*/  LDSM.16.M88.4 R20, [R190+0x5800] ;  /* 0x00580000be14783b */ /* 0x000e6e0000000200 */
[C---:B------:R-:W-:Y:S08]  /*bb20*/  HMMA.16816.F32 R148, R12.reuse, R36, RZ ;  /* 0x000000240c94723c */ /* 0x040ff000000018ff */
[----:B------:R-:W-:Y:S01]  /*bb30*/  HMMA.16816.F32 R60, R12, R38, RZ ;  /* 0x000000260c3c723c */ /* 0x000fe200000018ff */
[----:B------:R-:W3:Y:S07]  /*bb40*/  LDSM.16.M88.4 R36, [R196] ;  /* 0x00000000c424783b */ /* 0x000eee0000000200 */
[-C--:B--2---:R-:W-:Y:S08]  /*bb50*/  HMMA.16816.F32 R12, R4, R24.reuse, R64 ;  /* 0x00000018040c723c */ /* 0x084ff00000001840 */
[C---:B----4-:R-:W-:Y:S08]  /*bb60*/  HMMA.16816.F32 R220, R8.reuse, R24, R152 ;  /* 0x0000001808dc723c */ /* 0x050ff00000001898 */
[----:B------:R-:W-:Y:S08]  /*bb70*/  HMMA.16816.F32 R152, R8, R30, R172 ;  /* 0x0000001e0898723c */ /* 0x000ff000000018ac */
[----:B-----5:R-:W-:Y:S01]  /*bb80*/  HMMA.16816.F32 R172, R16, R40, R12 ;  /* 0x0000002810ac723c */ /* 0x020fe2000000180c */
[----:B------:R-:W2:Y:S07]  /*bb90*/  LDSM.16.M88.4 R12, [R192] ;  /* 0x00000000c00c783b */ /* 0x000eae0000000200 */
[C---:B-1----:R-:W-:Y:S08]  /*bba0*/  HMMA.16816.F32 R64, R4.reuse, R20, R68 ;  /* 0x000000140440723c */ /* 0x042ff00000001844 */
[C---:B------:R-:W-:Y:S08]  /*bbb0*/  HMMA.16816.F32 R68, R4.reuse, R34, R140 ;  /* 0x000000220444723c */ /* 0x040ff0000000188c */
[C---:B------:R-:W-:Y:S08]  /*bbc0*/  HMMA.16816.F32 R56, R4.reuse, R32, R56 ;  /* 0x000000200438723c */ /* 0x040ff00000001838 */
[C---:B------:R-:W-:Y:S08]  /*bbd0*/  HMMA.16816.F32 R52, R4.reuse, R28, R52 ;  /* 0x0000001c0434723c */ /* 0x040ff00000001834 */
[C---:B------:R-:W-:Y:S08]  /*bbe0*/  HMMA.16816.F32 R144, R4.reuse, R30, R144 ;  /* 0x0000001e0490723c */ /* 0x040ff00000001890 */
[C---:B------:R-:W-:Y:S08]  /*bbf0*/  HMMA.16816.F32 R140, R4.reuse, R26, R168 ;  /* 0x0000001a048c723c */ /* 0x040ff000000018a8 */
[----:B------:R-:W-:Y:S01]  /*bc00*/  HMMA.16816.F32 R212, R4, R22, R160 ;  /* 0x0000001604d4723c */ /* 0x000fe200000018a0 */
[----:B------:R-:W-:Y:S07]  /*bc10*/  LDSM.16.M88.4 R4, [R193+0x2000] ;  /* 0x00200000c104783b */ /* 0x000fee0000000200 */
[C---:B------:R-:W-:Y:S08]  /*bc20*/  HMMA.16816.F32 R180, R8.reuse, R32, R180 ;  /* 0x0000002008b4723c */ /* 0x040ff000000018b4 */
[C---:B------:R-:W-:Y:S08]  /*bc30*/  HMMA.16816.F32 R32, R8.reuse, R34, R176 ;  /* 0x000000220820723c */ /* 0x040ff000000018b0 */
[C---:B------:R-:W-:Y:S01]  /*bc40*/  HMMA.16816.F32 R216, R8.reuse, R28, R156 ;  /* 0x0000001c08d8723c */ /* 0x040fe2000000189c */
[----:B------:R-:W1:Y:S07]  /*bc50*/  LDSM.16.M88.4 R28, [R189] ;  /* 0x00000000bd1c783b */ /* 0x000e6e0000000200 */
[C---:B------:R-:W-:Y:S08]  /*bc60*/  HMMA.16816.F32 R224, R8.reuse, R20, R148 ;  /* 0x0000001408e0723c */ /* 0x040ff00000001894 */
[C---:B------:R-:W-:Y:S01]  /*bc70*/  HMMA.16816.F32 R164, R8.reuse, R26, R164 ;  /* 0x0000001a08a4723c */ /* 0x040fe200000018a4 */
[----:B------:R-:W4:Y:S07]  /*bc80*/  LDSM.16.M88.4 R24, [R189+0x800] ;  /* 0x00080000bd18783b */ /* 0x000f2e0000000200 */
[----:B------:R-:W-:Y:S01]  /*bc90*/  HMMA.16816.F32 R160, R8, R22, R60 ;  /* 0x0000001608a0723c */ /* 0x000fe2000000183c */
[----:B------:R-:W5:Y:S04]  /*bca0*/  LDSM.16.M88.4 R20, [R189+0x1000] ;  /* 0x00100000bd14783b */ /* 0x000f680000000200 */
[----:B------:R-:W-:Y:S03]  /*bcb0*/  LDSM.16.M88.4 R8, [R193] ;  /* 0x00000000c108783b */ /* 0x000fe60000000200 */
[C---:B---3--:R-:W-:Y:S08]  /*bcc0*/  HMMA.16816.F32 R176, R16.reuse, R36, R64 ;  /* 0x0000002410b0723c */ /* 0x048ff00000001840 */
[C---:B------:R-:W-:Y:S08]  /*bcd0*/  HMMA.16816.F32 R156, R16.reuse, R48, R56 ;  /* 0x00000030109c723c */ /* 0x040ff00000001838 */
[C---:B------:R-:W-:Y:S08]  /*bce0*/  HMMA.16816.F32 R168, R16.reuse, R44, R52 ;  /* 0x0000002c10a8723c */ /* 0x040ff00000001834 */
[C---:B------:R-:W-:Y:S08]  /*bcf0*/  HMMA.16816.F32 R68, R16.reuse, R50, R68 ;  /* 0x000000321044723c */ /* 0x040ff00000001844 */
[C---:B------:R-:W-:Y:S08]  /*bd00*/  HMMA.16816.F32 R148, R16.reuse, R46, R144 ;  /* 0x0000002e1094723c */ /* 0x040ff00000001890 */
[C---:B------:R-:W-:Y:S08]  /*bd10*/  HMMA.16816.F32 R140, R16.reuse, R42, R140 ;  /* 0x0000002a108c723c */ /* 0x040ff0000000188c */
[----:B------:R-:W-:Y:S01]  /*bd20*/  HMMA.16816.F32 R64, R16, R38, R212 ;  /* 0x000000261040723c */ /* 0x000fe200000018d4 */
[----:B------:R-:W3:Y:S01]  /*bd30*/  LDSM.16.M88.4 R16, [R189+0x1800] ;  /* 0x00180000bd10783b */ /* 0x000ee20000000200 */
        /* <DEDUP_REMOVED lines=10> */
[C---:B----4-:R-:W-:Y:S08]  /*bde0*/  HMMA.16816.F32 R144, R4.reuse, R24, R168 ;  /* 0x000000180490723c */ /* 0x050ff000000018a8 */
[C---:B-----5:R-:W-:Y:S08]  /*bdf0*/  HMMA.16816.F32 R152, R4.reuse, R20, R172 ;  /* 0x000000140498723c */ /* 0x060ff000000018ac */
[C---:B---3--:R-:W-:Y:S08]  /*be00*/  HMMA.16816.F32 R156, R4.reuse, R16, R176 ;  /* 0x00000010049c723c */ /* 0x048ff000000018b0 */
        /* <DEDUP_REMOVED lines=15> */
[----:B------:R-:W3:Y:S01]  /*bf00*/  LDL.64 R246, [R1+0x40] ;  /* 0x0000400001f67983 */ /* 0x000ee20000100a00 */
[----:B------:R-:W-:Y:S01]  /*bf10*/  IADD3 R0, R242, -0x4, RZ ;  /* 0xfffffffcf2007810 */ /* 0x000fe20007ffe0ff */
[----:B------:R-:W-:-:S02]  /*bf20*/  ULDC.64 UR4, c[0x0][0x198] ;  /* 0x0000660000047ab9 */ /* 0x000fc40000000a00 */
[----:B------:R-:W-:Y:S01]  /*bf30*/  USHF.L.U32 UR26, UR4, 0x5, URZ ;  /* 0x00000005041a7899 */ /* 0x000fe2000800063f */
[----:B------:R-:W-:Y:S01]  /*bf40*/  SHF.R.S32.HI R2, RZ, 0x1f, R0 ;  /* 0x0000001fff027819 */ /* 0x000fe20000011400 */
[----:B------:R-:W-:Y:S02]  /*bf50*/  UMOV UR21, 0x5 ;  /* 0x0000000500157882 */ /* 0x000fe40000000000 */
[----:B------:R-:W-:Y:S02]  /*bf60*/  USHF.L.U64.HI UR5, UR4, UR21, UR5 ;  /* 0x0000001504057299 */ /* 0x000fe40008010205 */
[----:B------:R-:W-:Y:S02]  /*bf70*/  IMAD R4, R2, c[0x0][0x198], RZ ;  /* 0x0000660002047a24 */ /* 0x000fe400078e02ff */
[----:B------:R-:W-:-:S04]  /*bf80*/  IMAD.WIDE.U32 R2, R0, c[0x0][0x198], RZ ;  /* 0x0000660000027a25 */ /* 0x000fc800078e00ff */
        /* <DEDUP_REMOVED lines=20> */
.L_x_1624:
[----:B-1----:R-:W2:Y:S04]  /*c0d0*/  LDL R5, [R1+0x30] ;  /* 0x0000300001057983 */ /* 0x002ea80000100800 */
[----:B------:R-:W3:Y:S04]  /*c0e0*/  LDL R2, [R1+0x88] ;  /* 0x0000880001027983 */ /* 0x000ee80000100800 */
[----:B------:R-:W4:Y:S04]  /*c0f0*/  LDL R3, [R1+0x78] ;  /* 0x0000780001037983 */ /* 0x000f280000100800 */
[----:B------:R-:W5:Y:S04]  /*c100*/  LDL R4, [R1+0x18] ;  /* 0x0000180001047983 */ /* 0x000f680000100800 */
[----:B------:R-:W1:Y:S01]  /*c110*/  S2R R0, SR_TID.X ;  /* 0x0000000000007919 */ /* 0x000e620000002100 */
[----:B------:R-:W2:Y:S03]  /*c120*/  LDC.U8 R182, c[0x0][0x2d8] ;  /* 0x0000b600ffb67b82 */ /* 0x000ea60000000000 */
[----:B------:R-:W-:Y:S04]  /*c130*/  LDSM.16.MT88.4 R56, [R187+0x6000] ;  /* 0x00600000bb38783b */ /* 0x000fe80000004200 */
[----:B------:R-:W-:Y:S04]  /*c140*/  LDSM.16.MT88.4 R48, [R185+0x6000] ;  /* 0x00600000b930783b */ /* 0x000fe80000004200 */
[----:B------:R-:W-:Y:S01]  /*c150*/  LDSM.16.MT88.4 R44, [R186+0x6000] ;  /* 0x00600000ba2c783b */ /* 0x000fe20000004200 */
[----:B-1----:R-:W-:-:S05]  /*c160*/  IMAD.SHL.U32 R0, R0, 0x2, RZ ;  /* 0x0000000200007824 */ /* 0x002fca00078e00ff */
[----:B------:R-:W-:-:S05]  /*c170*/  LOP3.LUT R0, R0, 0x6, RZ, 0xc0, !PT ;  /* 0x0000000600007812 */ /* 0x000fca00078ec0ff */
[----:B------:R-:W-:-:S05]  /*c180*/  IMAD R0, R75, 0x40, R0 ;  /* 0x000000404b007824 */ /* 0x000fca00078e0200 */
[C---:B------:R-:W-:Y:S02]  /*c190*/  IADD3 R16, R0.reuse, 0x1, RZ ;  /* 0x0000000100107810 */ /* 0x040fe40007ffe0ff */
[-C--:B------:R-:W-:Y:S02]  /*c1a0*/  ISETP.GE.AND P3, PT, R0, R204.reuse, PT ;  /* 0x000000cc0000720c */ /* 0x080fe40003f66270 */
[----:B------:R-:W-:Y:S02]  /*c1b0*/  ISETP.GE.AND P2, PT, R16, R204, PT ;  /* 0x000000cc1000720c */ /* 0x000fe40003f46270 */
[CC--:B------:R-:W-:Y:S02]  /*c1c0*/  ISETP.LT.OR P3, PT, R0.reuse, R200.reuse, P3 ;  /* 0x000000c80000720c */ /* 0x0c0fe40001f61670 */
[----:B------:R-:W-:Y:S02]  /*c1d0*/  IADD3 R15, R0, 0x8, RZ ;  /* 0x00000008000f7810 */ /* 0x000fe40007ffe0ff */
[----:B------:R-:W-:-:S02]  /*c1e0*/  ISETP.LT.OR P2, PT, R16, R200, P2 ;  /* 0x000000c81000720c */ /* 0x000fc40001741670 */
[----:B------:R-:W-:Y:S02]  /*c1f0*/  FSEL R10, R36, -INF , !P3 ;  /* 0xff800000240a7808 */ /* 0x000fe40005800000 */
[----:B------:R-:W-:Y:S02]  /*c200*/  IADD3 R17, R0, 0x9, RZ ;  /* 0x0000000900117810 */ /* 0x000fe40007ffe0ff */
[-C--:B------:R-:W-:Y:S02]  /*c210*/  ISETP.GE.AND P3, PT, R15, R204.reuse, PT ;  /* 0x000000cc0f00720c */ /* 0x080fe40003f66270 */
[----:B------:R-:W-:Y:S02]  /*c220*/  FSEL R12, R37, -INF , !P2 ;  /* 0xff800000250c7808 */ /* 0x000fe40005000000 */
[----:B------:R-:W-:Y:S02]  /*c230*/  ISETP.GE.AND P2, PT, R17, R204, PT ;  /* 0x000000cc1100720c */ /* 0x000fe40003f46270 */
[----:B------:R-:W-:-:S02]  /*c240*/  ISETP.LT.OR P3, PT, R15, R200, P3 ;  /* 0x000000c80f00720c */ /* 0x000fc40001f61670 */
[----:B------:R-:W-:Y:S02]  /*c250*/  IADD3 R19, R0, 0x10, RZ ;  /* 0x0000001000137810 */ /* 0x000fe40007ffe0ff */
[----:B------:R-:W-:Y:S02]  /*c260*/  ISETP.LT.OR P2, PT, R17, R200, P2 ;  /* 0x000000c81100720c */ /* 0x000fe40001741670 */
[----:B------:R-:W-:Y:S02]  /*c270*/  FSEL R11, R68, -INF , !P3 ;  /* 0xff800000440b7808 */ /* 0x000fe40005800000 */
[C---:B------:R-:W-:Y:S02]  /*c280*/  IADD3 R20, R0.reuse, 0x11, RZ ;  /* 0x0000001100147810 */ /* 0x040fe40007ffe0ff */
[----:B------:R-:W-:Y:S02]  /*c290*/  ISETP.GE.AND P3, PT, R19, R204, PT ;  /* 0x000000cc1300720c */ /* 0x000fe40003f66270 */
[----:B------:R-:W-:-:S02]  /*c2a0*/  ISETP.GE.AND P1, PT, R0, R203, PT ;  /* 0x000000cb0000720c */ /* 0x000fc40003f26270 */
[----:B------:R-:W-:Y:S02]  /*c2b0*/  FSEL R14, R69, -INF , !P2 ;  /* 0xff800000450e7808 */ /* 0x000fe40005000000 */
[----:B------:R-:W-:Y:S02]  /*c2c0*/  ISETP.GE.AND P2, PT, R20, R204, PT ;  /* 0x000000cc1400720c */ /* 0x000fe40003f46270 */
[----:B------:R-:W-:Y:S02]  /*c2d0*/  ISETP.LT.OR P3, PT, R19, R200, P3 ;  /* 0x000000c81300720c */ /* 0x000fe40001f61670 */
[C---:B------:R-:W-:Y:S02]  /*c2e0*/  ISETP.LT.OR P1, PT, R0.reuse, R199, P1 ;  /* 0x000000c70000720c */ /* 0x040fe40000f21670 */
[----:B------:R-:W-:Y:S02]  /*c2f0*/  IADD3 R21, R0, 0x18, RZ ;  /* 0x0000001800157810 */ /* 0x000fe40007ffe0ff */
[----:B------:R-:W-:-:S02]  /*c300*/  ISETP.GE.AND P0, PT, R16, R203, PT ;  /* 0x000000cb1000720c */ /* 0x000fc40003f06270 */
[----:B------:R-:W-:Y:S02]  /*c310*/  ISETP.LT.OR P2, PT, R20, R200, P2 ;  /* 0x000000c81400720c */ /* 0x000fe40001741670 */
[----:B------:R-:W-:Y:S02]  /*c320*/  FSEL R73, R144, -INF , !P3 ;  /* 0xff80000090497808 */ /* 0x000fe40005800000 */
[----:B------:R-:W-:Y:S02]  /*c330*/  FSEL R18, R38, -INF , !P1 ;  /* 0xff80000026127808 */ /* 0x000fe40004800000 */
[----:B------:R-:W-:Y:S02]  /*c340*/  IADD3 R25, R0, 0x19, RZ ;  /* 0x0000001900197810 */ /* 0x000fe40007ffe0ff */
[----:B------:R-:W-:Y:S02]  /*c350*/  ISETP.GE.AND P3, PT, R21, R204, PT ;  /* 0x000000cc1500720c */ /* 0x000fe40003f66270 */
[----:B------:R-:W-:-:S02]  /*c360*/  ISETP.GE.AND P1, PT, R15, R203, PT ;  /* 0x000000cb0f00720c */ /* 0x000fc40003f26270 */
[-C--:B------:R-:W-:Y:S02]  /*c370*/  ISETP.LT.OR P0, PT, R16, R199.reuse, P0 ;  /* 0x000000c71000720c */ /* 0x080fe40000701670 */
[----:B------:R-:W-:Y:S02]  /*c380*/  FSEL R74, R145, -INF , !P2 ;  /* 0xff800000914a7808 */ /* 0x000fe40005000000 */
[----:B------:R-:W-:Y:S02]  /*c390*/  ISETP.GE.AND P2, PT, R25, R204, PT ;  /* 0x000000cc1900720c */ /* 0x000fe40003f46270 */
[----:B------:R-:W-:Y:S02]  /*c3a0*/  ISETP.LT.OR P3, PT, R21, R200, P3 ;  /* 0x000000c81500720c */ /* 0x000fe40001f61670 */
[----:B------:R-:W-:Y:S02]  /*c3b0*/  ISETP.LT.OR P1, PT, R15, R199, P1 ;  /* 0x000000c70f00720c */ /* 0x000fe40000f21670 */
[----:B------:R-:W-:-:S02]  /*c3c0*/  IADD3 R24, R0, 0x20, RZ ;  /* 0x0000002000187810 */ /* 0x000fc40007ffe0ff */
[----:B------:R-:W-:Y:S02]  /*c3d0*/  FSEL R33, R39, -INF , !P0 ;  /* 0xff80000027217808 */ /* 0x000fe40004000000 */
[----:B------:R-:W-:Y:S02]  /*c3e0*/  ISETP.GE.AND P0, PT, R17, R203, PT ;  /* 0x000000cb1100720c */ /* 0x000fe40003f06270 */
[----:B------:R-:W-:Y:S02]  /*c3f0*/  ISETP.LT.OR P2, PT, R25, R200, P2 ;  /* 0x000000c81900720c */ /* 0x000fe40001741670 */
[----:B------:R-:W-:Y:S02]  /*c400*/  FSEL R144, R148, -INF , !P3 ;  /* 0xff80000094907808 */ /* 0x000fe40005800000 */
[----:B------:R-:W-:Y:S02]  /*c410*/  FSEL R29, R70, -INF , !P1 ;  /* 0xff800000461d7808 */ /* 0x000fe40004800000 */
[----:B------:R-:W-:-:S02]  /*c420*/  IADD3 R23, R0, 0x21, RZ ;  /* 0x0000002100177810 */ /* 0x000fc40007ffe0ff */
[CC--:B------:R-:W-:Y:S02]  /*c430*/  ISETP.GE.AND P3, PT, R24.reuse, R204.reuse, PT ;  /* 0x000000cc1800720c */ /* 0x0c0fe40003f66270 */
[----:B------:R-:W-:Y:S02]  /*c440*/  ISETP.GE.AND P1, PT, R19, R203, PT ;  /* 0x000000cb1300720c */ /* 0x000fe40003f26270 */
[----:B------:R-:W-:Y:S02]  /*c450*/  ISETP.LT.OR P0, PT, R17, R199, P0 ;  /* 0x000000c71100720c */ /* 0x000fe40000701670 */
[----:B------:R-:W-:Y:S02]  /*c460*/  FSEL R145, R149, -INF , !P2 ;  /* 0xff80000095917808 */ /* 0x000fe40005000000 */
[----:B------:R-:W-:Y:S02]  /*c470*/  ISETP.GE.AND P2, PT, R23, R204, PT ;  /* 0x000000cc1700720c */ /* 0x000fe40003f46270 */
[----:B------:R-:W-:-:S02]  /*c480*/  ISETP.LT.OR P3, PT, R24, R200, P3 ;  /* 0x000000c81800720c */ /* 0x000fc40001f61670 */
[----:B------:R-:W-:Y:S02]  /*c490*/  IADD3 R22, R0, 0x28, RZ ;  /* 0x0000002800167810 */ /* 0x000fe40007ffe0ff */
[----:B------:R-:W-:Y:S02]  /*c4a0*/  ISETP.LT.OR P1, PT, R19, R199, P1 ;  /* 0x000000c71300720c */ /* 0x000fe40000f21670 */
[----:B------:R-:W-:Y:S02]  /*c4b0*/  FSEL R30, R71, -INF , !P0 ;  /* 0xff800000471e7808 */ /* 0x000fe40004000000 */
[----:B------:R-:W-:Y:S02]  /*c4c0*/  ISETP.GE.AND P0, PT, R20, R203, PT ;  /* 0x000000cb1400720c */ /* 0x000fe40003f06270 */
[----:B------:R-:W-:Y:S02]  /*c4d0*/  ISETP.LT.OR P2, PT, R23, R200, P2 ;  /* 0x000000c81700720c */ /* 0x000fe40001741670 */
[----:B------:R-:W-:-:S02]  /*c4e0*/  FSEL R152, R152, -INF , !P3 ;  /* 0xff80000098987808 */ /* 0x000fc40005800000 */
[----:B------:R-:W-:Y:S02]  /*c4f0*/  IADD3 R26, R0, 0x29, RZ ;  /* 0x00000029001a7810 */ /* 0x000fe40007ffe0ff */
[----:B------:R-:W-:Y:S02]  /*c500*/  ISETP.GE.AND P6, PT, R22, R204, PT ;  /* 0x000000cc1600720c */ /* 0x000fe40003fc6270 */
[----:B------:R-:W-:Y:S02]  /*c510*/  FSEL R146, R146, -INF , !P1 ;  /* 0xff80000092927808 */ /* 0x000fe40004800000 */
[----:B------:R-:W-:Y:S02]  /*c520*/  ISETP.GE.AND P1, PT, R21, R203, PT ;  /* 0x000000cb1500720c */ /* 0x000fe40003f26270 */
[----:B------:R-:W-:Y:S02]  /*c530*/  ISETP.LT.OR P0, PT, R20, R199, P0 ;  /* 0x000000c71400720c */ /* 0x000fe40000701670 */
[----:B------:R-:W-:-:S02]  /*c540*/  FSEL R153, R153, -INF , !P2 ;  /* 0xff80000099997808 */ /* 0x000fc40005000000 */
[----:B------:R-:W-:Y:S02]  /*c550*/  IADD3 R27, R0, 0x30, RZ ;  /* 0x00000030001b7810 */ /* 0x000fe40007ffe0ff */
[----:B------:R-:W-:Y:S02]  /*c560*/  ISETP.GE.AND P5, PT, R26, R204, PT ;  /* 0x000000cc1a00720c */ /* 0x000fe40003fa6270 */
[----:B------:R-:W-:Y:S02]  /*c570*/  ISETP.LT.OR P6, PT, R22, R200, P6 ;  /* 0x000000c81600720c */ /* 0x000fe400037c1670 */
[----:B------:R-:W-:Y:S02]  /*c580*/  ISETP.LT.OR P1, PT, R21, R199, P1 ;  /* 0x000000c71500720c */ /* 0x000fe40000f21670 */
[----:B------:R-:W-:Y:S02]  /*c590*/  FSEL R147, R147, -INF , !P0 ;  /* 0xff80000093937808 */ /* 0x000fe40004000000 */
[----:B------:R-:W-:-:S02]  /*c5a0*/  IADD3 R31, R0, 0x31, RZ ;  /* 0x00000031001f7810 */ /* 0x000fc40007ffe0ff */
[----:B------:R-:W-:Y:S02]  /*c5b0*/  ISETP.GE.AND P4, PT, R27, R204, PT ;  /* 0x000000cc1b00720c */ /* 0x000fe40003f86270 */
[----:B------:R-:W-:Y:S02]  /*c5c0*/  ISETP.LT.OR P5, PT, R26, R200, P5 ;  /* 0x000000c81a00720c */ /* 0x000fe40002fa1670 */
[----:B------:R-:W-:Y:S02]  /*c5d0*/  FSEL R183, R140, -INF , !P6 ;  /* 0xff8000008cb77808 */ /* 0x000fe40007000000 */
[-C--:B------:R-:W-:Y:S02]  /*c5e0*/  ISETP.GE.AND P0, PT, R25, R203.reuse, PT ;  /* 0x000000cb1900720c */ /* 0x080fe40003f06270 */
[----:B------:R-:W-:Y:S02]  /*c5f0*/  FSEL R150, R150, -INF , !P1 ;  /* 0xff80000096967808 */ /* 0x000fe40004800000 */
[----:B------:R-:W-:-:S02]  /*c600*/  ISETP.GE.AND P1, PT, R24, R203, PT ;  /* 0x000000cb1800720c */ /* 0x000fc40003f26270 */
[----:B------:R-:W-:Y:S02]  /*c610*/  IADD3 R32, R0, 0x38, RZ ;  /* 0x0000003800207810 */ /* 0x000fe40007ffe0ff */
[----:B------:R-:W-:Y:S02]  /*c620*/  ISETP.GE.AND P3, PT, R31, R204, PT ;  /* 0x000000cc1f00720c */ /* 0x000fe40003f66270 */
[----:B------:R-:W-:Y:S02]  /*c630*/  ISETP.LT.OR P4, PT, R27, R200, P4 ;  /* 0x000000c81b00720c */ /* 0x000fe40002781670 */
[----:B------:R-:W-:Y:S02]  /*c640*/  FSEL R224, R141, -INF , !P5 ;  /* 0xff8000008de07808 */ /* 0x000fe40006800000 */
[-C--:B------:R-:W-:Y:S02]  /*c650*/  ISETP.LT.OR P0, PT, R25, R199.reuse, P0 ;  /* 0x000000c71900720c */ /* 0x080fe40000701670 */
[----:B------:R-:W-:-:S02]  /*c660*/  ISETP.LT.OR P1, PT, R24, R199, P1 ;  /* 0x000000c71800720c */ /* 0x000fc40000f21670 */
[----:B------:R-:W-:Y:S02]  /*c670*/  IADD3 R34, R0, 0x39, RZ ;  /* 0x0000003900227810 */ /* 0x000fe40007ffe0ff */
[----:B------:R-:W-:Y:S02]  /*c680*/  ISETP.GE.AND P2, PT, R32, R204, PT ;  /* 0x000000cc2000720c */ /* 0x000fe40003f46270 */
[----:B------:R-:W-:Y:S02]  /*c690*/  ISETP.LT.OR P3, PT, R31, R200, P3 ;  /* 0x000000c81f00720c */ /* 0x000fe40001f61670 */
[----:B------:R-:W-:Y:S02]  /*c6a0*/  FSEL R243, R156, -INF , !P4 ;  /* 0xff8000009cf37808 */ /* 0x000fe40006000000 */
[----:B------:R-:W-:Y:S02]  /*c6b0*/  FSEL R151, R151, -INF , !P0 ;  /* 0xff80000097977808 */ /* 0x000fe40004000000 */
[----:B------:R-:W-:-:S02]  /*c6c0*/  ISETP.GE.AND P0, PT, R23, R203, PT ;  /* 0x000000cb1700720c */ /* 0x000fc40003f06270 */
[----:B------:R-:W-:Y:S02]  /*c6d0*/  FSEL R227, R154, -INF , !P1 ;  /* 0xff8000009ae37808 */ /* 0x000fe40004800000 */
[----:B------:R-:W-:Y:S02]  /*c6e0*/  ISETP.GE.AND P1, PT, R34, R204, PT ;  /* 0x000000cc2200720c */ /* 0x000fe40003f26270 */
[-C--:B------:R-:W-:Y:S02]  /*c6f0*/  ISETP.LT.OR P2, PT, R32, R200.reuse, P2 ;  /* 0x000000c82000720c */ /* 0x080fe40001741670 */
[----:B------:R-:W-:Y:S02]  /*c700*/  FSEL R245, R157, -INF , !P3 ;  /* 0xff8000009df57808 */ /* 0x000fe40005800000 */
[----:B------:R-:W-:Y:S02]  /*c710*/  ISETP.LT.OR P0, PT, R23, R199, P0 ;  /* 0x000000c71700720c */ /* 0x000fe40000701670 */
[----:B------:R-:W-:-:S02]  /*c720*/  ISETP.LT.OR P1, PT, R34, R200, P1 ;  /* 0x000000c82200720c */ /* 0x000fc40000f21670 */
[----:B------:R-:W-:Y:S02]  /*c730*/  FSEL R244, R64, -INF , !P2 ;  /* 0xff80000040f47808 */ /* 0x000fe40005000000 */
[----:B------:R-:W-:Y:S02]  /*c740*/  FSEL R242, R155, -INF , !P0 ;  /* 0xff8000009bf27808 */ /* 0x000fe40004000000 */
[----:B------:R-:W-:Y:S02]  /*c750*/  ISETP.GE.AND P0, PT, R22, R203, PT ;  /* 0x000000cb1600720c */ /* 0x000fe40003f06270 */
[----:B------:R-:W-:Y:S01]  /*c760*/  FSEL R247, R65, -INF , !P1 ;  /* 0xff80000041f77808 */ /* 0x000fe20004800000 */
[----:B--2---:R-:W-:Y:S02]  /*c770*/  IMAD.MOV.U32 R40, RZ, RZ, R5 ;  /* 0x000000ffff287224 */ /* 0x004fe400078e0005 */
[----:B---3--:R-:W-:Y:S01]  /*c780*/  IMAD.MOV.U32 R5, RZ, RZ, R2 ;  /* 0x000000ffff057224 */ /* 0x008fe200078e0002 */
[----:B------:R-:W-:-:S04]  /*c790*/  FMNMX.FTZ R2, R209, R10, !PT ;  /* 0x0000000ad1027209 */ /* 0x000fc80007810000 */
[----:B------:R-:W-:-:S04]  /*c7a0*/  FMNMX.FTZ R2, R12, R2, !PT ;  /* 0x000000020c027209 */ /* 0x000fc80007810000 */
[----:B------:R-:W-:-:S04]  /*c7b0*/  FMNMX.FTZ R2, R11, R2, !PT ;  /* 0x000000020b027209 */ /* 0x000fc80007810000 */
[----:B------:R-:W-:-:S04]  /*c7c0*/  FMNMX.FTZ R2, R14, R2, !PT ;  /* 0x000000020e027209 */ /* 0x000fc80007810000 */
[----:B------:R-:W-:Y:S01]  /*c7d0*/  FMNMX.FTZ R2, R73, R2, !PT ;  /* 0x0000000249027209 */ /* 0x000fe20007810000 */
[----:B----4-:R-:W-:-:S03]  /*c7e0*/  IMAD.MOV.U32 R7, RZ, RZ, R3 ;  /* 0x000000ffff077224 */ /* 0x010fc600078e0003 */
        /* <DEDUP_REMOVED lines=16> */
[----:B-----5:R-:W-:Y:S01]  /*c8f0*/  IMAD.MOV.U32 R6, RZ, RZ, R4 ;  /* 0x000000ffff067224 */ /* 0x020fe200078e0004 */
[----:B------:R-:W-:Y:S02]  /*c900*/  FMNMX.FTZ R2, R151, R2, !PT ;  /* 0x0000000297027209 */ /* 0x000fe40007810000 */
[----:B------:R-:W-:Y:S02]  /*c910*/  FMNMX.FTZ R4, R244, R3, !PT ;  /* 0x00000003f4047209 */ /* 0x000fe40007810000 */
[----:B------:R-:W-:-:S02]  /*c920*/  ISETP.GE.AND P2, PT, R26, R203, PT ;  /* 0x000000cb1a00720c */ /* 0x000fc40003f46270 */
[----:B------:R-:W-:Y:S02]  /*c930*/  ISETP.LT.OR P3, PT, R22, R199, P0 ;  /* 0x000000c71600720c */ /* 0x000fe40000761670 */
[----:B------:R-:W-:Y:S02]  /*c940*/  FMNMX.FTZ R3, R227, R2, !PT ;  /* 0x00000002e3037209 */ /* 0x000fe40007810000 */
[----:B------:R-:W-:Y:S02]  /*c950*/  FMNMX.FTZ R2, R247, R4, !PT ;  /* 0x00000004f7027209 */ /* 0x000fe40007810000 */
[----:B------:R-:W-:Y:S02]  /*c960*/  ISETP.GE.AND P1, PT, R27, R203, PT ;  /* 0x000000cb1b00720c */ /* 0x000fe40003f26270 */
[----:B------:R-:W-:Y:S02]  /*c970*/  ISETP.LT.OR P2, PT, R26, R199, P2 ;  /* 0x000000c71a00720c */ /* 0x000fe40001741670 */
[----:B------:R-:W-:-:S02]  /*c980*/  FSEL R225, R142, -INF , !P3 ;  /* 0xff8000008ee17808 */ /* 0x000fc40005800000 */
[----:B------:R-:W-:Y:S01]  /*c990*/  FMNMX.FTZ R3, R242, R3, !PT ;  /* 0x00000003f2037209 */ /* 0x000fe20007810000 */
[----:B------:R-:W1:Y:S01]  /*c9a0*/  SHFL.BFLY PT, R4, R2, 0x2, 0x1f ;  /* 0x0c401f0002047f89 */ /* 0x000e6200000e0000 */
[----:B------:R-:W-:Y:S02]  /*c9b0*/  ISETP.GE.AND P0, PT, R31, R203, PT ;  /* 0x000000cb1f00720c */ /* 0x000fe40003f06270 */
[----:B------:R-:W-:Y:S02]  /*c9c0*/  FSEL R226, R143, -INF , !P2 ;  /* 0xff8000008fe27808 */ /* 0x000fe40005000000 */
[----:B------:R-:W-:Y:S02]  /*c9d0*/  ISETP.LT.OR P1, PT, R27, R199, P1 ;  /* 0x000000c71b00720c */ /* 0x000fe40000f21670 */
[----:B------:R-:W-:Y:S02]  /*c9e0*/  FMNMX.FTZ R3, R225, R3, !PT ;  /* 0x00000003e1037209 */ /* 0x000fe40007810000 */
[----:B------:R-:W-:-:S02]  /*c9f0*/  ISETP.LT.OR P2, PT, R31, R199, P0 ;  /* 0x000000c71f00720c */ /* 0x000fc40000741670 */
[----:B------:R-:W-:Y:S02]  /*ca00*/  ISETP.GE.AND P0, PT, R32, R203, PT ;  /* 0x000000cb2000720c */ /* 0x000fe40003f06270 */
[----:B------:R-:W-:Y:S02]  /*ca10*/  FSEL R246, R158, -INF , !P1 ;  /* 0xff8000009ef67808 */ /* 0x000fe40004800000 */
[----:B------:R-:W-:Y:S02]  /*ca20*/  FMNMX.FTZ R3, R226, R3, !PT ;  /* 0x00000003e2037209 */ /* 0x000fe40007810000 */
[----:B------:R-:W-:Y:S02]  /*ca30*/  FSEL R248, R159, -INF , !P2 ;  /* 0xff8000009ff87808 */ /* 0x000fe40005000000 */
[----:B------:R-:W-:Y:S02]  /*ca40*/  ISETP.GE.AND P1, PT, R34, R203, PT ;  /* 0x000000cb2200720c */ /* 0x000fe40003f26270 */
[----:B------:R-:W-:-:S02]  /*ca50*/  ISETP.LT.OR P0, PT, R32, R199, P0 ;  /* 0x000000c72000720c */ /* 0x000fc40000701670 */
[----:B------:R-:W-:Y:S02]  /*ca60*/  FMNMX.FTZ R3, R246, R3, !PT ;  /* 0x00000003f6037209 */ /* 0x000fe40007810000 */
[----:B------:R-:W-:Y:S02]  /*ca70*/  ISETP.LT.OR P1, PT, R34, R199, P1 ;  /* 0x000000c72200720c */ /* 0x000fe40000f21670 */
[----:B------:R-:W-:Y:S02]  /*ca80*/  FSEL R249, R66, -INF , !P0 ;  /* 0xff80000042f97808 */ /* 0x000fe40004000000 */
[----:B------:R-:W-:Y:S02]  /*ca90*/  FMNMX.FTZ R3, R248, R3, !PT ;  /* 0x00000003f8037209 */ /* 0x000fe40007810000 */
[----:B------:R-:W-:Y:S02]  /*caa0*/  FSEL R250, R67, -INF , !P1 ;  /* 0xff80000043fa7808 */ /* 0x000fe40004800000 */
[----:B------:R-:W-:Y:S01]  /*cab0*/  FMNMX.FTZ R3, R249, R3, !PT ;  /* 0x00000003f9037209 */ /* 0x000fe20007810000 */
[----:B------:R-:W-:Y:S01]  /*cac0*/  IMAD.WIDE.U32 R158, R5, -0x326172a9, RZ ;  /* 0xcd9e8d57059e7825 */ /* 0x000fe200078e00ff */
[----:B-1----:R-:W-:-:S02]  /*cad0*/  FMNMX.FTZ R4, R2, R4, !PT ;  /* 0x0000000402047209 */ /* 0x002fc40007810000 */
[----:B------:R-:W-:Y:S02]  /*cae0*/  FMNMX.FTZ R5, R250, R3, !PT ;  /* 0x00000003fa057209 */ /* 0x000fe40007810000 */
[----:B------:R-:W-:Y:S01]  /*caf0*/  LOP3.LUT R2, R159, R40, RZ, 0x3c, !PT ;  /* 0x000000289f027212 */ /* 0x000fe200078e3cff */
[----:B------:R-:W-:Y:S04]  /*cb00*/  SHFL.BFLY PT, R28, R4, 0x1, 0x1f ;  /* 0x0c201f00041c7f89 */ /* 0x000fe800000e0000 */
[----:B------:R-:W1:Y:S01]  /*cb10*/  SHFL.BFLY PT, R13, R5, 0x2, 0x1f ;  /* 0x0c401f00050d7f89 */ /* 0x000e6200000e0000 */
[----:B------:R-:W-:Y:S02]  /*cb20*/  IMAD.SHL.U32 R142, R75, 0x2, RZ ;  /* 0x000000024b8e7824 */ /* 0x000fe400078e00ff */
[----:B------:R-:W-:-:S04]  /*cb30*/  IMAD.WIDE.U32 R148, R7, -0x2daee0ad, RZ ;  /* 0xd2511f5307947825 */ /* 0x000fc800078e00ff */
[----:B------:R-:W-:Y:S01]  /*cb40*/  IMAD.WIDE.U32 R60, R2, -0x2daee0ad, RZ ;  /* 0xd2511f53023c7825 */ /* 0x000fe200078e00ff */
[----:B------:R-:W-:-:S04]  /*cb50*/  LOP3.LUT R2, R149, UR25, R142, 0x96, !PT ;  /* 0x0000001995027c12 */ /* 0x000fc8000f8e968e */
[----:B------:R-:W-:Y:S01]  /*cb60*/  LOP3.LUT R3, R61, UR14, R148, 0x96, !PT ;  /* 0x0000000e3d037c12 */ /* 0x000fe2000f8e9694 */
[----:B------:R-:W-:-:S04]  /*cb70*/  IMAD.WIDE.U32 R8, R2, -0x326172a9, RZ ;  /* 0xcd9e8d5702087825 */ /* 0x000fc800078e00ff */
[----:B------:R-:W-:Y:S01]  /*cb80*/  IMAD.WIDE.U32 R36, R3, -0x326172a9, RZ ;  /* 0xcd9e8d5703247825 */ /* 0x000fe200078e00ff */
[----:B------:R-:W-:-:S03]  /*cb90*/  LOP3.LUT R2, R9, UR15, R158, 0x96, !PT ;  /* 0x0000000f09027c12 */ /* 0x000fc6000f8e969e */
[----:B------:R-:W-:Y:S01]  /*cba0*/  IMAD.MOV.U32 R35, RZ, RZ, R6 ;  /* 0x000000ffff237224 */ /* 0x000fe200078e0006 */
[----:B------:R-:W-:Y:S01]  /*cbb0*/  LOP3.LUT R6, R37, UR13, R8, 0x96, !PT ;  /* 0x0000000d25067c12 */ /* 0x000fe2000f8e9608 */
[----:B------:R-:W-:Y:S01]  /*cbc0*/  IMAD.WIDE.U32 R2, R2, -0x2daee0ad, RZ ;  /* 0xd2511f5302027825 */ /* 0x000fe200078e00ff */
[----:B-1----:R-:W-:Y:S02]  /*cbd0*/  FMNMX.FTZ R5, R5, R13, !PT ;  /* 0x0000000d05057209 */ /* 0x002fe40007810000 */
[----:B------:R-:W-:Y:S01]  /*cbe0*/  FMNMX.FTZ R70, R4, R28, !PT ;  /* 0x0000001c04467209 */ /* 0x000fe20007810000 */
[----:B------:R-:W-:Y:S01]  /*cbf0*/  IMAD.WIDE.U32 R6, R6, -0x2daee0ad, RZ ;  /* 0xd2511f5306067825 */ /* 0x000fe200078e00ff */
[----:B------:R-:W-:Y:S01]  /*cc00*/  LOP3.LUT R3, R3, UR12, R60, 0x96, !PT ;  /* 0x0000000c03037c12 */ /* 0x000fe2000f8e963c */
[----:B------:R-:W1:Y:S01]  /*cc10*/  SHFL.BFLY PT, R28, R5, 0x1, 0x1f ;  /* 0x0c201f00051c7f89 */ /* 0x000e6200000e0000 */
[C---:B------:R-:W-:Y:S01]  /*cc20*/  FSETP.NEU.FTZ.AND P1, PT, R70.reuse, -INF , PT ;  /* 0xff8000004600780b */ /* 0x040fe20003f3d000 */
[----:B------:R-:W-:Y:S01]  /*cc30*/  FMUL.FTZ R4, R70, c[0x0][0x23c] ;  /* 0x00008f0046047a20 */ /* 0x000fe20000410000 */
[----:B------:R-:W-:Y:S01]  /*cc40*/  LOP3.LUT R7, R7, UR10, R2, 0x96, !PT ;  /* 0x0000000a07077c12 */ /* 0x000fe2000f8e9602 */
[----:B------:R-:W-:-:S03]  /*cc50*/  IMAD.WIDE.U32 R2, R3, -0x326172a9, RZ ;  /* 0xcd9e8d5703027825 */ /* 0x000fc600078e00ff */
[----:B------:R-:W-:Y:S01]  /*cc60*/  FSEL R13, R4, RZ, P1 ;  /* 0x000000ff040d7208 */ /* 0x000fe20000800000 */
[----:B------:R-:W-:Y:S01]  /*cc70*/  IMAD.WIDE.U32 R62, R7, -0x326172a9, RZ ;  /* 0xcd9e8d57073e7825 */ /* 0x000fe200078e00ff */
[----:B------:R-:W-:-:S03]  /*cc80*/  LOP3.LUT R7, R3, UR11, R36, 0x96, !PT ;  /* 0x0000000b03077c12 */ /* 0x000fc6000f8e9624 */
[----:B------:R-:W-:Y:S01]  /*cc90*/  FFMA.FTZ R3, R10, c[0x0][0x23c], -R13 ;  /* 0x00008f000a037a23 */ /* 0x000fe2000001080d */
[----:B------:R-:W-:-:S03]  /*cca0*/  LOP3.LUT R4, R63, UR9, R2, 0x96, !PT ;  /* 0x000000093f047c12 */ /* 0x000fc6000f8e9602 */
[----:B------:R2:W-:Y:S02]  /*ccb0*/  MUFU.EX2 R140, R3 ;  /* 0x00000003008c7308 */ /* 0x0005e40000000800 */
[----:B------:R-:W-:-:S04]  /*ccc0*/  IMAD.WIDE.U32 R68, R4, -0x2daee0ad, RZ ;  /* 0xd2511f5304447825 */ /* 0x000fc800078e00ff */
[----:B------:R-:W-:-:S04]  /*ccd0*/  FFMA.FTZ R4, R12, c[0x0][0x23c], -R13 ;  /* 0x00008f000c047a23 */ /* 0x000fc8000001080d */
[----:B------:R3:W-:Y:S01]  /*cce0*/  MUFU.EX2 R67, R4 ;  /* 0x0000000400437308 */ /* 0x0007e20000000800 */
[----:B--2---:R-:W-:-:S05]  /*ccf0*/  IMAD.WIDE.U32 R2, R7, -0x2daee0ad, RZ ;  /* 0xd2511f5307027825 */ /* 0x004fca00078e00ff */
[----:B------:R-:W-:Y:S02]  /*cd00*/  LOP3.LUT R6, R3, UR8, R6, 0x96, !PT ;  /* 0x0000000803067c12 */ /* 0x000fe4000f8e9606 */
[----:B---3--:R-:W-:Y:S01]  /*cd10*/  LOP3.LUT R4, R69, UR6, R2, 0x96, !PT ;  /* 0x0000000645047c12 */ /* 0x008fe2000f8e9602 */
[----:B------:R-:W-:Y:S01]  /*cd20*/  FFMA.FTZ R2, R11, c[0x0][0x23c], -R13 ;  /* 0x00008f000b027a23 */ /* 0x000fe2000001080d */
[----:B-1----:R-:W-:-:S03]  /*cd30*/  FMNMX.FTZ R69, R5, R28, !PT ;  /* 0x0000001c05457209 */ /* 0x002fc60007810000 */
[----:B------:R1:W-:Y:S01]  /*cd40*/  MUFU.EX2 R64, R2 ;  /* 0x0000000200407308 */ /* 0x0003e20000000800 */
[----:B------:R-:W-:Y:S01]  /*cd50*/  FSETP.NEU.FTZ.AND P0, PT, R69, -INF , PT ;  /* 0xff8000004500780b */ /* 0x000fe20003f1d000 */
[----:B------:R-:W-:Y:S02]  /*cd60*/  FFMA.FTZ R7, R14, c[0x0][0x23c], -R13 ;  /* 0x00008f000e077a23 */ /* 0x000fe4000001080d */
[----:B------:R-:W-:-:S04]  /*cd70*/  IMAD.WIDE.U32 R54, R6, -0x326172a9, RZ ;  /* 0xcd9e8d5706367825 */ /* 0x000fc800078e00ff */
[----:B-1----:R-:W-:-:S04]  /*cd80*/  IMAD.WIDE.U32 R2, R4, -0x326172a9, RZ ;  /* 0xcd9e8d5704027825 */ /* 0x002fc800078e00ff */
[----:B------:R-:W-:Y:S01]  /*cd90*/  FMUL.FTZ R4, R69, c[0x0][0x23c] ;  /* 0x00008f0045047a20 */ /* 0x000fe20000410000 */
[----:B------:R1:W2:Y:S04]  /*cda0*/  MUFU.EX2 R66, R7 ;  /* 0x0000000700427308 */ /* 0x0002a80000000800 */
[----:B------:R-:W-:Y:S02]  /*cdb0*/  FSEL R14, R4, RZ, P0 ;  /* 0x000000ff040e7208 */ /* 0x000fe40000000000 */
[--C-:B------:R-:W-:Y:S02]  /*cdc0*/  SHF.R.U32.HI R4, RZ, 0x10, R2.reuse ;  /* 0x00000010ff047819 */ /* 0x100fe40000011602 */
[----:B------:R-:W-:Y:S02]  /*cdd0*/  LOP3.LUT R5, R2, 0xffff, RZ, 0xc0, !PT ;  /* 0x0000ffff02057812 */ /* 0x000fe400078ec0ff */
[----:B------:R-:W-:-:S02]  /*cde0*/  SHF.R.U32.HI R6, RZ, 0x18, R2 ;  /* 0x00000018ff067819 */ /* 0x000fc40000011602 */
[----:B------:R-:W-:Y:S02]  /*cdf0*/  LOP3.LUT R4, R4, 0xff, RZ, 0xc0, !PT ;  /* 0x000000ff04047812 */ /* 0x000fe400078ec0ff */
[----:B-1----:R-:W-:Y:S01]  /*ce00*/  LOP3.LUT R7, R2, 0xff, RZ, 0xc0, !PT ;  /* 0x000000ff02077812 */ /* 0x002fe200078ec0ff */
[----:B------:R-:W-:Y:S01]  /*ce10*/  FFMA.FTZ R2, R18, c[0x0][0x23c], -R14 ;  /* 0x00008f0012027a23 */ /* 0x000fe2000001080e */
[----:B------:R-:W-:Y:S01]  /*ce20*/  PRMT R18, R4, 0x5410, R6 ;  /* 0x0000541004127816 */ /* 0x000fe20000000006 */
[----:B------:R-:W-:Y:S02]  /*ce30*/  FFMA.FTZ R4, R29, c[0x0][0x23c], -R14 ;  /* 0x00008f001d047a23 */ /* 0x000fe4000001080e */
[----:B------:R1:W-:Y:S01]  /*ce40*/  MUFU.EX2 R141, R2 ;  /* 0x00000002008d7308 */ /* 0x0003e20000000800 */
[----:B------:R-:W-:-:S04]  /*ce50*/  SHF.R.U32.HI R5, RZ, 0x8, R5 ;  /* 0x00000008ff057819 */ /* 0x000fc80000011605 */
[----:B------:R-:W-:-:S03]  /*ce60*/  PRMT R12, R7, 0x5410, R5 ;  /* 0x00005410070c7816 */ /* 0x000fc60000000005 */
[----:B------:R3:W-:Y:S01]  /*ce70*/  MUFU.EX2 R65, R4 ;  /* 0x0000000400417308 */ /* 0x0007e20000000800 */
[----:B-1----:R-:W-:-:S04]  /*ce80*/  LOP3.LUT R2, R3, UR17, R54, 0x96, !PT ;  /* 0x0000001103027c12 */ /* 0x002fc8000f8e9636 */
[----:B------:R-:W-:Y:S02]  /*ce90*/  LOP3.LUT R3, R2, 0xffff, RZ, 0xc0, !PT ;  /* 0x0000ffff02037812 */ /* 0x000fe400078ec0ff */
[----:B------:R-:W-:Y:S01]  /*cea0*/  SHF.R.U32.HI R6, RZ, 0x10, R2 ;  /* 0x00000010ff067819 */ /* 0x000fe20000011602 */
[----:B---3--:R-:W-:Y:S01]  /*ceb0*/  FFMA.FTZ R4, R30, c[0x0][0x23c], -R14 ;  /* 0x00008f001e047a23 */ /* 0x008fe2000001080e */
[----:B------:R-:W-:Y:S02]  /*cec0*/  SHF.R.U32.HI R5, RZ, 0x8, R3 ;  /* 0x00000008ff057819 */ /* 0x000fe40000011603 */
[----:B------:R-:W-:Y:S01]  /*ced0*/  LOP3.LUT R7, R2, 0xff, RZ, 0xc0, !PT ;  /* 0x000000ff02077812 */ /* 0x000fe200078ec0ff */
[----:B------:R1:W3:Y:S01]  /*cee0*/  MUFU.EX2 R252, R4 ;  /* 0x0000000400fc7308 */ /* 0x0002e20000000800 */
[----:B------:R-:W-:Y:S02]  /*cef0*/  SHF.R.U32.HI R3, RZ, 0x18, R2 ;  /* 0x00000018ff037819 */ /* 0x000fe40000011602 */
[----:B------:R-:W-:-:S02]  /*cf00*/  LOP3.LUT R2, R6, 0xff, RZ, 0xc0, !PT ;  /* 0x000000ff06027812 */ /* 0x000fc400078ec0ff */
[----:B------:R-:W-:Y:S02]  /*cf10*/  PRMT R182, R182, 0x7054, R182 ;  /* 0x00007054b6b67816 */ /* 0x000fe400000000b6 */
[----:B------:R-:W-:Y:S01]  /*cf20*/  PRMT R10, R2, 0x5410, R3 ;  /* 0x00005410020a7816 */ /* 0x000fe20000000003 */
[----:B------:R-:W-:Y:S02]  /*cf30*/  FFMA.FTZ R3, R33, c[0x0][0x23c], -R14 ;  /* 0x00008f0021037a23 */ /* 0x000fe4000001080e */
[----:B------:R-:W-:Y:S02]  /*cf40*/  HSET2.LE.AND R2, R12, R182, PT ;  /* 0x000000b60c027233 */ /* 0x000fe40003803000 */
[----:B------:R2:W4:Y:S01]  /*cf50*/  MUFU.EX2 R251, R3 ;  /* 0x0000000300fb7308 */ /* 0x0005220000000800 */
[----:B-1----:R-:W-:Y:S02]  /*cf60*/  FSEL R4, R69, RZ, P0 ;  /* 0x000000ff45047208 */ /* 0x002fe40000000000 */
[----:B------:R-:W-:-:S03]  /*cf70*/  PRMT R11, R7, 0x5410, R5 ;  /* 0x00005410070b7816 */ /* 0x000fc60000000005 */
[----:B------:R-:W-:Y:S01]  /*cf80*/  FADD.FTZ R4, R207, -R4 ;  /* 0x80000004cf047221 */ /* 0x000fe20000010000 */
[----:B--2---:R-:W-:-:S04]  /*cf90*/  F2FP.PACK_AB R3, R66, R64 ;  /* 0x000000404203723e */ /* 0x004fc800000000ff */
[----:B------:R-:W-:Y:S01]  /*cfa0*/  LOP3.LUT R6, R2, R3, RZ, 0xc0, !PT ;  /* 0x0000000302067212 */ /* 0x000fe200078ec0ff */
[--C-:B------:R-:W-:Y:S01]  /*cfb0*/  HSET2.LE.AND R2, R18, R182.reuse, PT ;  /* 0x000000b612027233 */ /* 0x100fe20003803000 */
[----:B---3--:R-:W-:Y:S01]  /*cfc0*/  F2FP.PACK_AB R3, R252, R65 ;  /* 0x00000041fc03723e */ /* 0x008fe200000000ff */
[----:B------:R-:W-:Y:S01]  /*cfd0*/  FMUL.FTZ R4, R4, c[0x0][0x23c] ;  /* 0x00008f0004047a20 */ /* 0x000fe20000410000 */
[----:B------:R-:W-:Y:S02]  /*cfe0*/  ISETP.GE.AND P2, PT, R0, R206, PT ;  /* 0x000000ce0000720c */ /* 0x000fe40003f46270 */
[----:B------:R-:W-:Y:S01]  /*cff0*/  LOP3.LUT R7, R2, R3, RZ, 0xc0, !PT ;  /* 0x0000000302077212 */ /* 0x000fe200078ec0ff */
[----:B------:R-:W-:Y:S01]  /*d000*/  HSET2.LE.AND R2, R11, R182, PT ;  /* 0x000000b60b027233 */ /* 0x000fe20003803000 */
[----:B------:R-:W-:Y:S02]  /*d010*/  F2FP.PACK_AB R3, R67, R140 ;  /* 0x0000008c4303723e */ /* 0x000fe400000000ff */
[----:B------:R-:W-:Y:S01]  /*d020*/  FSEL R5, R70, RZ, P1 ;  /* 0x000000ff46057208 */ /* 0x000fe20000800000 */
[----:B------:R1:W-:Y:S01]  /*d030*/  MUFU.EX2 R180, R4 ;  /* 0x0000000400b47308 */ /* 0x0003e20000000800 */
[----:B------:R-:W-:-:S02]  /*d040*/  ISETP.LT.OR P2, PT, R0, R202, P2 ;  /* 0x000000ca0000720c */ /* 0x000fc40001741670 */
[----:B------:R-:W-:Y:S02]  /*d050*/  ISETP.GE.AND P1, PT, R16, R206, PT ;  /* 0x000000ce1000720c */ /* 0x000fe40003f26270 */
[-C--:B------:R-:W-:Y:S02]  /*d060*/  ISETP.GE.AND P5, PT, R0, R205.reuse, PT ;  /* 0x000000cd0000720c */ /* 0x080fe40003fa6270 */
[----:B------:R-:W-:Y:S02]  /*d070*/  ISETP.LT.OR P1, PT, R16, R202, P1 ;  /* 0x000000ca1000720c */ /* 0x000fe40000f21670 */
[C---:B------:R-:W-:Y:S02]  /*d080*/  ISETP.GE.AND P0, PT, R15.reuse, R206, PT ;  /* 0x000000ce0f00720c */ /* 0x040fe40003f06270 */
[----:B------:R-:W-:Y:S02]  /*d090*/  ISETP.GE.AND P3, PT, R15, R205, PT ;  /* 0x000000cd0f00720c */ /* 0x000fe40003f66270 */
[----:B------:R-:W-:-:S02]  /*d0a0*/  ISETP.LT.OR P5, PT, R0, R201, P5 ;  /* 0x000000c90000720c */ /* 0x000fc40002fa1670 */
[----:B-1----:R-:W-:Y:S01]  /*d0b0*/  LOP3.LUT R4, R2, R3, RZ, 0xc0, !PT ;  /* 0x0000000302047212 */ /* 0x002fe200078ec0ff */
[----:B------:R-:W-:Y:S01]  /*d0c0*/  HSET2.LE.AND R2, R10, R182, PT ;  /* 0x000000b60a027233 */ /* 0x000fe20003803000 */
[----:B------:R-:W-:Y:S02]  /*d0d0*/  FSEL R10, R176, -INF , !P2 ;  /* 0xff800000b00a7808 */ /* 0x000fe40005000000 */
[----:B------:R-:W-:Y:S02]  /*d0e0*/  ISETP.GE.AND P4, PT, R16, R205, PT ;  /* 0x000000cd1000720c */ /* 0x000fe40003f86270 */
[C---:B------:R-:W-:Y:S02]  /*d0f0*/  ISETP.LT.OR P0, PT, R15.reuse, R202, P0 ;  /* 0x000000ca0f00720c */ /* 0x040fe40000701670 */
[----:B------:R-:W-:Y:S02]  /*d100*/  ISETP.LT.OR P3, PT, R15, R201, P3 ;  /* 0x000000c90f00720c */ /* 0x000fe40001f61670 */
[----:B------:R-:W-:-:S02]  /*d110*/  ISETP.GE.AND P6, PT, R17, R206, PT ;  /* 0x000000ce1100720c */ /* 0x000fc40003fc6270 */
[----:B------:R-:W-:Y:S02]  /*d120*/  FSEL R11, R177, -INF , !P1 ;  /* 0xff800000b10b7808 */ /* 0x000fe40004800000 */
[----:B------:R-:W-:Y:S02]  /*d130*/  FMNMX.FTZ R0, R211, R10, !PT ;  /* 0x0000000ad3007209 */ /* 0x000fe40007810000 */
[----:B------:R-:W-:Y:S01]  /*d140*/  FSEL R15, R178, -INF , !P5 ;  /* 0xff800000b20f7808 */ /* 0x000fe20006800000 */
[----:B------:R-:W-:Y:S01]  /*d150*/  FADD.FTZ R5, R209, -R5 ;  /* 0x80000005d1057221 */ /* 0x000fe20000010000 */
[C---:B------:R-:W-:Y:S02]  /*d160*/  ISETP.GE.AND P5, PT, R19.reuse, R206, PT ;  /* 0x000000ce1300720c */ /* 0x040fe40003fa6270 */
[----:B------:R-:W-:Y:S02]  /*d170*/  ISETP.GE.AND P1, PT, R19, R205, PT ;  /* 0x000000cd1300720c */ /* 0x000fe40003f26270 */
[----:B------:R-:W-:-:S02]  /*d180*/  ISETP.LT.OR P4, PT, R16, R201, P4 ;  /* 0x000000c91000720c */ /* 0x000fc40002781670 */
[----:B------:R-:W-:Y:S02]  /*d190*/  ISETP.LT.OR P6, PT, R17, R202, P6 ;  /* 0x000000ca1100720c */ /* 0x000fe400037c1670 */
[----:B------:R-:W-:Y:S02]  /*d1a0*/  FSEL R12, R172, -INF , !P0 ;  /* 0xff800000ac0c7808 */ /* 0x000fe40004000000 */
[----:B------:R-:W-:Y:S01]  /*d1b0*/  FMNMX.FTZ R0, R11, R0, !PT ;  /* 0x000000000b007209 */ /* 0x000fe20007810000 */
[----:B------:R-:W-:Y:S01]  /*d1c0*/  FMUL.FTZ R5, R5, c[0x0][0x23c] ;  /* 0x00008f0005057a20 */ /* 0x000fe20000410000 */
[C---:B------:R-:W-:Y:S02]  /*d1d0*/  ISETP.LT.OR P5, PT, R19.reuse, R202, P5 ;  /* 0x000000ca1300720c */ /* 0x040fe40002fa1670 */
[----:B------:R-:W-:Y:S02]  /*d1e0*/  ISETP.LT.OR P1, PT, R19, R201, P1 ;  /* 0x000000c91300720c */ /* 0x000fe40000f21670 */
[----:B------:R-:W-:-:S02]  /*d1f0*/  FSEL R19, R179, -INF , !P4 ;  /* 0xff800000b3137808 */ /* 0x000fc40006000000 */
[----:B------:R-:W-:Y:S02]  /*d200*/  ISETP.GE.AND P4, PT, R20, R206, PT ;  /* 0x000000ce1400720c */ /* 0x000fe40003f86270 */
[----:B------:R-:W-:Y:S02]  /*d210*/  FSEL R16, R173, -INF , !P6 ;  /* 0xff800000ad107808 */ /* 0x000fe40007000000 */
[----:B------:R-:W-:Y:S01]  /*d220*/  FMNMX.FTZ R0, R12, R0, !PT ;  /* 0x000000000c007209 */ /* 0x000fe20007810000 */
[----:B------:R1:W2:Y:S01]  /*d230*/  MUFU.EX2 R181, R5 ;  /* 0x0000000500b57308 */ /* 0x0002a20000000800 */
[----:B------:R-:W-:Y:S02]  /*d240*/  ISETP.LT.OR P4, PT, R20, R202, P4 ;  /* 0x000000ca1400720c */ /* 0x000fe40002781670 */
[----:B------:R-:W-:Y:S02]  /*d250*/  FSEL R30, R164, -INF , !P5 ;  /* 0xff800000a41e7808 */ /* 0x000fe40006800000 */
[----:B------:R-:W-:-:S02]  /*d260*/  FMNMX.FTZ R0, R16, R0, !PT ;  /* 0x0000000010007209 */ /* 0x000fc40007810000 */
[----:B------:R-:W-:Y:S02]  /*d270*/  ISETP.GE.AND P2, PT, R17, R205, PT ;  /* 0x000000cd1100720c */ /* 0x000fe40003f46270 */
[----:B----4-:R-:W-:Y:S02]  /*d280*/  F2FP.PACK_AB R3, R251, R141 ;  /* 0x0000008dfb03723e */ /* 0x010fe400000000ff */
[----:B------:R-:W-:Y:S02]  /*d290*/  FSEL R33, R165, -INF , !P4 ;  /* 0xff800000a5217808 */ /* 0x000fe40006000000 */
[----:B------:R-:W-:Y:S02]  /*d2a0*/  FMNMX.FTZ R0, R30, R0, !PT ;  /* 0x000000001e007209 */ /* 0x000fe40007810000 */
[----:B------:R-:W-:Y:S02]  /*d2b0*/  ISETP.LT.OR P2, PT, R17, R201, P2 ;  /* 0x000000c91100720c */ /* 0x000fe40001741670 */
[----:B------:R-:W-:-:S02]  /*d2c0*/  FSEL R17, R174, -INF , !P3 ;  /* 0xff800000ae117808 */ /* 0x000fc40005800000 */
[----:B-1----:R-:W-:Y:S02]  /*d2d0*/  LOP3.LUT R5, R2, R3, RZ, 0xc0, !PT ;  /* 0x0000000302057212 */ /* 0x002fe400078ec0ff */
[----:B------:R-:W-:Y:S02]  /*d2e0*/  ISETP.GE.AND P3, PT, R21, R206, PT ;  /* 0x000000ce1500720c */ /* 0x000fe40003f66270 */
[----:B------:R-:W-:Y:S02]  /*d2f0*/  FMNMX.FTZ R2, R33, R0, !PT ;  /* 0x0000000021027209 */ /* 0x000fe40007810000 */
[----:B------:R-:W-:Y:S02]  /*d300*/  FMNMX.FTZ R0, R210, R15, !PT ;  /* 0x0000000fd2007209 */ /* 0x000fe40007810000 */
[----:B------:R-:W-:Y:S02]  /*d310*/  ISETP.GE.AND P0, PT, R20, R205, PT ;  /* 0x000000cd1400720c */ /* 0x000fe40003f06270 */
[----:B------:R-:W-:-:S02]  /*d320*/  FSEL R18, R175, -INF , !P2 ;  /* 0xff800000af127808 */ /* 0x000fc40005000000 */
[----:B------:R-:W-:Y:S02]  /*d330*/  ISETP.LT.OR P3, PT, R21, R202, P3 ;  /* 0x000000ca1500720c */ /* 0x000fe40001f61670 */
[----:B------:R-:W-:Y:S02]  /*d340*/  ISETP.GE.AND P2, PT, R25, R206, PT ;  /* 0x000000ce1900720c */ /* 0x000fe40003f46270 */
[----:B------:R-:W-:Y:S01]  /*d350*/  FMNMX.FTZ R0, R19, R0, !PT ;  /* 0x0000000013007209 */ /* 0x000fe20007810000 */
[----:B--2---:R-:W-:Y:S01]  /*d360*/  FMUL.FTZ R128, R128, R181 ;  /* 0x000000b580807220 */ /* 0x004fe20000410000 */
[----:B------:R-:W-:Y:S01]  /*d370*/  ISETP.LT.OR P0, PT, R20, R201, P0 ;  /* 0x000000c91400720c */ /* 0x000fe20000701670 */
[----:B------:R-:W-:Y:S01]  /*d380*/  FMUL.FTZ R129, R129, R181 ;  /* 0x000000b581817220 */ /* 0x000fe20000410000 */
[----:B------:R-:W-:Y:S01]  /*d390*/  ISETP.GE.AND P6, PT, R21, R205, PT ;  /* 0x000000cd1500720c */ /* 0x000fe20003fc6270 */
[-C--:B------:R-:W-:Y:S01]  /*d3a0*/  FMUL.FTZ R130, R130, R180.reuse ;  /* 0x000000b482827220 */ /* 0x080fe20000410000 */
[----:B------:R-:W-:Y:S01]  /*d3b0*/  FSEL R39, R166, -INF , !P1 ;  /* 0xff800000a6277808 */ /* 0x000fe20004800000 */
[----:B------:R-:W-:Y:S01]  /*d3c0*/  FMUL.FTZ R131, R131, R180 ;  /* 0x000000b483837220 */ /* 0x000fe20000410000 */
[----:B------:R-:W-:-:S02]  /*d3d0*/  ISETP.LT.OR P2, PT, R25, R202, P2 ;  /* 0x000000ca1900720c */ /* 0x000fc40001741670 */
[----:B------:R-:W-:Y:S02]  /*d3e0*/  ISETP.GE.AND P1, PT, R24, R206, PT ;  /* 0x000000ce1800720c */ /* 0x000fe40003f26270 */
[----:B------:R-:W-:Y:S01]  /*d3f0*/  FSEL R38, R160, -INF , !P3 ;  /* 0xff800000a0267808 */ /* 0x000fe20005800000 */
[----:B------:R-:W-:Y:S01]  /*d400*/  IMAD.MOV.U32 R28, RZ, RZ, R40 ;  /* 0x000000ffff1c7224 */ /* 0x000fe200078e0028 */
[----:B------:R-:W-:Y:S01]  /*d410*/  FMNMX.FTZ R0, R17, R0, !PT ;  /* 0x0000000011007209 */ /* 0x000fe20007810000 */
[----:B------:R-:W-:Y:S01]  /*d420*/  IMAD.MOV.U32 R29, RZ, RZ, R35 ;  /* 0x000000ffff1d7224 */ /* 0x000fe200078e0023 */
[----:B------:R-:W-:Y:S01]  /*d430*/  ISETP.LT.OR P6, PT, R21, R201, P6 ;  /* 0x000000c91500720c */ /* 0x000fe200037c1670 */
[----:B------:R-:W1:Y:S01]  /*d440*/  LDSM.16.MT88.4 R40, [R188+0x6000] ;  /* 0x00600000bc28783b */ /* 0x000e620000004200 */
[----:B------:R-:W-:Y:S02]  /*d450*/  ISETP.GE.AND P5, PT, R25, R205, PT ;  /* 0x000000cd1900720c */ /* 0x000fe40003fa6270 */
[----:B------:R-:W-:-:S02]  /*d460*/  FSEL R54, R167, -INF , !P0 ;  /* 0xff800000a7367808 */ /* 0x000fc40004000000 */
[----:B------:R-:W-:Y:S02]  /*d470*/  ISETP.LT.OR P1, PT, R24, R202, P1 ;  /* 0x000000ca1800720c */ /* 0x000fe40000f21670 */
[----:B------:R-:W-:Y:S02]  /*d480*/  ISETP.GE.AND P0, PT, R23, R206, PT ;  /* 0x000000ce1700720c */ /* 0x000fe40003f06270 */
[----:B------:R-:W-:Y:S02]  /*d490*/  FSEL R35, R161, -INF , !P2 ;  /* 0xff800000a1237808 */ /* 0x000fe40005000000 */
[----:B------:R-:W-:Y:S01]  /*d4a0*/  FMNMX.FTZ R2, R38, R2, !PT ;  /* 0x0000000226027209 */ /* 0x000fe20007810000 */
[----:B------:R-:W-:Y:S01]  /*d4b0*/  HMMA.16816.F32 R236, R4, R56, R128 ;  /* 0x0000003804ec723c */ /* 0x000fe20000001880 */
[----:B------:R-:W-:Y:S02]  /*d4c0*/  FMNMX.FTZ R0, R18, R0, !PT ;  /* 0x0000000012007209 */ /* 0x000fe40007810000 */
[----:B------:R-:W-:-:S02]  /*d4d0*/  ISETP.LT.OR P5, PT, R25, R201, P5 ;  /* 0x000000c91900720c */ /* 0x000fc40002fa1670 */
[----:B------:R-:W-:Y:S02]  /*d4e0*/  ISETP.GE.AND P4, PT, R24, R205, PT ;  /* 0x000000cd1800720c */ /* 0x000fe40003f86270 */
[----:B------:R-:W-:Y:S02]  /*d4f0*/  FSEL R52, R162, -INF , !P6 ;  /* 0xff800000a2347808 */ /* 0x000fe40007000000 */
[----:B------:R-:W-:Y:S02]  /*d500*/  ISETP.LT.OR P0, PT, R23, R202, P0 ;  /* 0x000000ca1700720c */ /* 0x000fe40000701670 */
[----:B------:R-:W-:Y:S02]  /*d510*/  ISETP.GE.AND P6, PT, R22, R206, PT ;  /* 0x000000ce1600720c */ /* 0x000fe40003fc6270 */
[----:B------:R-:W-:Y:S02]  /*d520*/  FSEL R128, R168, -INF , !P1 ;  /* 0xff800000a8807808 */ /* 0x000fe40004800000 */
[----:B------:R-:W-:-:S02]  /*d530*/  FMNMX.FTZ R3, R35, R2, !PT ;  /* 0x0000000223037209 */ /* 0x000fc40007810000 */
[----:B------:R-:W-:Y:S02]  /*d540*/  FMNMX.FTZ R0, R39, R0, !PT ;  /* 0x0000000027007209 */ /* 0x000fe40007810000 */
[----:B------:R-:W-:Y:S02]  /*d550*/  ISETP.LT.OR P4, PT, R24, R201, P4 ;  /* 0x000000c91800720c */ /* 0x000fe40002781670 */
[----:B------:R-:W-:Y:S02]  /*d560*/  ISETP.GE.AND P3, PT, R23, R205, PT ;  /* 0x000000cd1700720c */ /* 0x000fe40003f66270 */
[----:B------:R-:W-:Y:S02]  /*d570*/  FSEL R53, R163, -INF , !P5 ;  /* 0xff800000a3357808 */ /* 0x000fe40006800000 */
[----:B------:R-:W-:Y:S02]  /*d580*/  ISETP.LT.OR P6, PT, R22, R202, P6 ;  /* 0x000000ca1600720c */ /* 0x000fe400037c1670 */
[----:B------:R-:W-:-:S02]  /*d590*/  ISETP.GE.AND P5, PT, R26, R206, PT ;  /* 0x000000ce1a00720c */ /* 0x000fc40003fa6270 */
[----:B------:R-:W-:Y:S02]  /*d5a0*/  FSEL R129, R169, -INF , !P0 ;  /* 0xff800000a9817808 */ /* 0x000fe40004000000 */
[----:B------:R-:W-:Y:S02]  /*d5b0*/  FMNMX.FTZ R3, R128, R3, !PT ;  /* 0x0000000380037209 */ /* 0x000fe40007810000 */
[----:B------:R-:W-:Y:S02]  /*d5c0*/  FMNMX.FTZ R0, R54, R0, !PT ;  /* 0x0000000036007209 */ /* 0x000fe40007810000 */
[----:B------:R-:W-:Y:S02]  /*d5d0*/  ISETP.LT.OR P3, PT, R23, R201, P3 ;  /* 0x000000c91700720c */ /* 0x000fe40001f61670 */
[----:B------:R-:W-:Y:S02]  /*d5e0*/  FSEL R156, R170, -INF , !P4 ;  /* 0xff800000aa9c7808 */ /* 0x000fe40006000000 */
[----:B------:R-:W-:-:S02]  /*d5f0*/  ISETP.LT.OR P5, PT, R26, R202, P5 ;  /* 0x000000ca1a00720c */ /* 0x000fc40002fa1670 */
[----:B------:R-:W-:Y:S02]  /*d600*/  ISETP.GE.AND P4, PT, R27, R206, PT ;  /* 0x000000ce1b00720c */ /* 0x000fe40003f86270 */
[----:B------:R-:W-:Y:S02]  /*d610*/  FSEL R130, R220, -INF , !P6 ;  /* 0xff800000dc827808 */ /* 0x000fe40007000000 */
[----:B------:R-:W-:Y:S02]  /*d620*/  FMNMX.FTZ R3, R129, R3, !PT ;  /* 0x0000000381037209 */ /* 0x000fe40007810000 */
[----:B------:R-:W-:Y:S02]  /*d630*/  FMNMX.FTZ R0, R52, R0, !PT ;  /* 0x0000000034007209 */ /* 0x000fe40007810000 */
[----:B------:R-:W-:Y:S02]  /*d640*/  FSEL R165, R171, -INF , !P3 ;  /* 0xff800000aba57808 */ /* 0x000fe40005800000 */
[----:B------:R-:W-:-:S02]  /*d650*/  ISETP.LT.OR P4, PT, R27, R202, P4 ;  /* 0x000000ca1b00720c */ /* 0x000fc40002781670 */
[----:B------:R-:W-:Y:S02]  /*d660*/  ISETP.GE.AND P3, PT, R31, R206, PT ;  /* 0x000000ce1f00720c */ /* 0x000fe40003f66270 */
[----:B------:R-:W-:Y:S02]  /*d670*/  FSEL R131, R221, -INF , !P5 ;  /* 0xff800000dd837808 */ /* 0x000fe40006800000 */
[----:B------:R-:W-:Y:S02]  /*d680*/  FMNMX.FTZ R3, R130, R3, !PT ;  /* 0x0000000382037209 */ /* 0x000fe40007810000 */
[----:B------:R-:W-:Y:S02]  /*d690*/  ISETP.GE.AND P2, PT, R22, R205, PT ;  /* 0x000000cd1600720c */ /* 0x000fe40003f46270 */
[----:B------:R-:W-:Y:S02]  /*d6a0*/  FMNMX.FTZ R0, R53, R0, !PT ;  /* 0x0000000035007209 */ /* 0x000fe40007810000 */
[----:B------:R-:W-:-:S02]  /*d6b0*/  ISETP.GE.AND P6, PT, R32, R206, PT ;  /* 0x000000ce2000720c */ /* 0x000fc40003fc6270 */
[----:B------:R-:W-:Y:S02]  /*d6c0*/  ISETP.LT.OR P3, PT, R31, R202, P3 ;  /* 0x000000ca1f00720c */ /* 0x000fe40001f61670 */
[----:B------:R-:W-:Y:S02]  /*d6d0*/  FSEL R175, R216, -INF , !P4 ;  /* 0xff800000d8af7808 */ /* 0x000fe40006000000 */
[----:B------:R-:W-:Y:S02]  /*d6e0*/  FMNMX.FTZ R3, R131, R3, !PT ;  /* 0x0000000383037209 */ /* 0x000fe40007810000 */
[----:B------:R-:W-:Y:S02]  /*d6f0*/  ISETP.LT.OR P2, PT, R22, R201, P2 ;  /* 0x000000c91600720c */ /* 0x000fe40001741670 */
[----:B------:R-:W-:Y:S01]  /*d700*/  ISETP.GE.AND P1, PT, R26, R205, PT ;  /* 0x000000cd1a00720c */ /* 0x000fe20003f26270 */
[-C--:B------:R-:W-:Y:S01]  /*d710*/  FMUL.FTZ R80, R80, R181.reuse ;  /* 0x000000b550507220 */ /* 0x080fe20000410000 */
[----:B------:R-:W-:Y:S01]  /*d720*/  FMNMX.FTZ R0, R156, R0, !PT ;  /* 0x000000009c007209 */ /* 0x000fe20007810000 */
[-C--:B------:R-:W-:Y:S01]  /*d730*/  FMUL.FTZ R81, R81, R181.reuse ;  /* 0x000000b551517220 */ /* 0x080fe20000410000 */
[----:B------:R-:W-:Y:S01]  /*d740*/  ISETP.GE.AND P5, PT, R34, R206, PT ;  /* 0x000000ce2200720c */ /* 0x000fe20003fa6270 */
[----:B------:R-:W-:Y:S01]  /*d750*/  FMUL.FTZ R82, R82, R180 ;  /* 0x000000b452527220 */ /* 0x000fe20000410000 */
[----:B------:R-:W-:Y:S01]  /*d760*/  ISETP.LT.OR P6, PT, R32, R202, P6 ;  /* 0x000000ca2000720c */ /* 0x000fe200037c1670 */
[-C--:B------:R-:W-:Y:S01]  /*d770*/  FMUL.FTZ R83, R83, R180.reuse ;  /* 0x000000b453537220 */ /* 0x080fe20000410000 */
[----:B------:R-:W-:Y:S01]  /*d780*/  FSEL R176, R217, -INF , !P3 ;  /* 0xff800000d9b07808 */ /* 0x000fe20005800000 */
[----:B------:R-:W-:Y:S01]  /*d790*/  FMUL.FTZ R84, R84, R181 ;  /* 0x000000b554547220 */ /* 0x000fe20000410000 */
[----:B------:R-:W-:Y:S01]  /*d7a0*/  FMNMX.FTZ R3, R175, R3, !PT ;  /* 0x00000003af037209 */ /* 0x000fe20007810000 */
[----:B------:R-:W-:Y:S01]  /*d7b0*/  FMUL.FTZ R85, R85, R181 ;  /* 0x000000b555557220 */ /* 0x000fe20000410000 */
[----:B------:R-:W-:Y:S01]  /*d7c0*/  ISETP.LT.OR P1, PT, R26, R201, P1 ;  /* 0x000000c91a00720c */ /* 0x000fe20000f21670 */
[----:B------:R-:W-:Y:S01]  /*d7d0*/  FMUL.FTZ R96, R96, R181 ;  /* 0x000000b560607220 */ /* 0x000fe20000410000 */
[----:B------:R-:W-:Y:S01]  /*d7e0*/  ISETP.GE.AND P0, PT, R27, R205, PT ;  /* 0x000000cd1b00720c */ /* 0x000fe20003f06270 */
[-C--:B------:R-:W-:Y:S01]  /*d7f0*/  FMUL.FTZ R86, R86, R180.reuse ;  /* 0x000000b456567220 */ /* 0x080fe20000410000 */
[----:B------:R-:W-:Y:S01]  /*d800*/  FSEL R154, R222, -INF , !P2 ;  /* 0xff800000de9a7808 */ /* 0x000fe20005000000 */
[----:B------:R-:W-:Y:S01]  /*d810*/  FMUL.FTZ R87, R87, R180 ;  /* 0x000000b457577220 */ /* 0x000fe20000410000 */
[----:B------:R-:W-:Y:S01]  /*d820*/  FMNMX.FTZ R2, R165, R0, !PT ;  /* 0x00000000a5027209 */ /* 0x000fe20007810000 */
[-C--:B------:R-:W-:Y:S01]  /*d830*/  FMUL.FTZ R97, R97, R181.reuse ;  /* 0x000000b561617220 */ /* 0x080fe20000410000 */
[----:B------:R-:W-:Y:S01]  /*d840*/  ISETP.LT.OR P5, PT, R34, R202, P5 ;  /* 0x000000ca2200720c */ /* 0x000fe20002fa1670 */
[-C--:B------:R-:W-:Y:S01]  /*d850*/  FMUL.FTZ R100, R100, R181.reuse ;  /* 0x000000b564647220 */ /* 0x080fe20000410000 */
[----:B------:R-:W-:Y:S01]  /*d860*/  FSEL R212, R212, -INF , !P6 ;  /* 0xff800000d4d47808 */ /* 0x000fe20007000000 */
[----:B------:R-:W-:Y:S01]  /*d870*/  FMUL.FTZ R101, R101, R181 ;  /* 0x000000b565657220 */ /* 0x000fe20000410000 */
[----:B------:R-:W-:Y:S01]  /*d880*/  FMNMX.FTZ R3, R176, R3, !PT ;  /* 0x00000003b0037209 */ /* 0x000fe20007810000 */
[-C--:B------:R-:W-:Y:S01]  /*d890*/  FMUL.FTZ R98, R98, R180.reuse ;  /* 0x000000b462627220 */ /* 0x080fe20000410000 */
[----:B------:R-:W-:Y:S01]  /*d8a0*/  ISETP.LT.OR P0, PT, R27, R201, P0 ;  /* 0x000000c91b00720c */ /* 0x000fe20000701670 */
[-C--:B------:R-:W-:Y:S01]  /*d8b0*/  FMUL.FTZ R99, R99, R180.reuse ;  /* 0x000000b463637220 */ /* 0x080fe20000410000 */
[----:B------:R-:W-:Y:S01]  /*d8c0*/  ISETP.GE.AND P3, PT, R31, R205, PT ;  /* 0x000000cd1f00720c */ /* 0x000fe20003f66270 */
[-C--:B------:R-:W-:Y:S01]  /*d8d0*/  FMUL.FTZ R102, R102, R180.reuse ;  /* 0x000000b466667220 */ /* 0x080fe20000410000 */
[----:B------:R-:W-:Y:S01]  /*d8e0*/  FSEL R157, R223, -INF , !P1 ;  /* 0xff800000df9d7808 */ /* 0x000fe20004800000 */
[----:B------:R-:W-:Y:S01]  /*d8f0*/  FMUL.FTZ R103, R103, R180 ;  /* 0x000000b467677220 */ /* 0x000fe20000410000 */
[----:B------:R-:W-:Y:S01]  /*d900*/  FMNMX.FTZ R2, R154, R2, !PT ;  /* 0x000000029a027209 */ /* 0x000fe20007810000 */
[-C--:B------:R-:W-:Y:S01]  /*d910*/  FMUL.FTZ R112, R112, R181.reuse ;  /* 0x000000b570707220 */ /* 0x080fe20000410000 */
[----:B------:R-:W-:Y:S01]  /*d920*/  FSEL R213, R213, -INF , !P5 ;  /* 0xff800000d5d57808 */ /* 0x000fe20006800000 */
[----:B------:R-:W-:Y:S01]  /*d930*/  FMUL.FTZ R113, R113, R181 ;  /* 0x000000b571717220 */ /* 0x000fe20000410000 */
[----:B------:R-:W-:Y:S01]  /*d940*/  FMNMX.FTZ R3, R212, R3, !PT ;  /* 0x00000003d4037209 */ /* 0x000fe20007810000 */
[-C--:B------:R-:W-:Y:S01]  /*d950*/  FMUL.FTZ R114, R114, R180.reuse ;  /* 0x000000b472727220 */ /* 0x080fe20000410000 */
[----:B------:R-:W-:Y:S01]  /*d960*/  ISETP.LT.OR P3, PT, R31, R201, P3 ;  /* 0x000000c91f00720c */ /* 0x000fe20001f61670 */
[----:B------:R-:W-:Y:S01]  /*d970*/  FMUL.FTZ R115, R115, R180 ;  /* 0x000000b473737220 */ /* 0x000fe20000410000 */
[----:B------:R-:W-:Y:S01]  /*d980*/  ISETP.GE.AND P1, PT, R32, R205, PT ;  /* 0x000000cd2000720c */ /* 0x000fe20003f26270 */
[-C--:B------:R-:W-:Y:S01]  /*d990*/  FMUL.FTZ R116, R116, R181.reuse ;  /* 0x000000b574747220 */ /* 0x080fe20000410000 */
[----:B------:R-:W-:Y:S01]  /*d9a0*/  FSEL R218, R218, -INF , !P0 ;  /* 0xff800000dada7808 */ /* 0x000fe20004000000 */
[----:B------:R-:W-:Y:S01]  /*d9b0*/  FMUL.FTZ R117, R117, R181 ;  /* 0x000000b575757220 */ /* 0x000fe20000410000 */
[----:B------:R-:W-:Y:S01]  /*d9c0*/  FMNMX.FTZ R2, R157, R2, !PT ;  /* 0x000000029d027209 */ /* 0x000fe20007810000 */
[----:B------:R-:W-:-:S02]  /*d9d0*/  FMUL.FTZ R118, R118, R180 ;  /* 0x000000b476767220 */ /* 0x000fc40000410000 */
[-C--:B------:R-:W-:Y:S02]  /*d9e0*/  FMUL.FTZ R119, R119, R180.reuse ;  /* 0x000000b477777220 */ /* 0x080fe40000410000 */
[-C--:B------:R-:W-:Y:S02]  /*d9f0*/  FMUL.FTZ R132, R132, R181.reuse ;  /* 0x000000b584847220 */ /* 0x080fe40000410000 */
[----:B------:R-:W-:Y:S02]  /*da00*/  FMUL.FTZ R133, R133, R181 ;  /* 0x000000b585857220 */ /* 0x000fe40000410000 */
[-C--:B------:R-:W-:Y:S02]  /*da10*/  FMUL.FTZ R134, R134, R180.reuse ;  /* 0x000000b486867220 */ /* 0x080fe40000410000 */
[----:B------:R-:W-:Y:S01]  /*da20*/  FMUL.FTZ R135, R135, R180 ;  /* 0x000000b487877220 */ /* 0x000fe20000410000 */
[----:B------:R-:W-:Y:S01]  /*da30*/  FMNMX.FTZ R0, R213, R3, !PT ;  /* 0x00000003d5007209 */ /* 0x000fe20007810000 */
[----:B------:R-:W-:Y:S01]  /*da40*/  IMAD.MOV.U32 R72, RZ, RZ, R231 ;  /* 0x000000ffff487224 */ /* 0x000fe200078e00e7 */
[----:B------:R-:W-:Y:S01]  /*da50*/  ISETP.LT.OR P1, PT, R32, R201, P1 ;  /* 0x000000c92000720c */ /* 0x000fe20000f21670 */
[----:B------:R-:W-:Y:S01]  /*da60*/  IMAD.MOV.U32 R71, RZ, RZ, R230 ;  /* 0x000000ffff477224 */ /* 0x000fe200078e00e6 */
[----:B------:R-:W-:Y:S01]  /*da70*/  ISETP.GE.AND P0, PT, R34, R205, PT ;  /* 0x000000cd2200720c */ /* 0x000fe20003f06270 */
[----:B------:R-:W-:Y:S01]  /*da80*/  IMAD.MOV.U32 R143, RZ, RZ, R229 ;  /* 0x000000ffff8f7224 */ /* 0x000fe200078e00e5 */
[----:B------:R-:W-:Y:S01]  /*da90*/  FSEL R219, R219, -INF , !P3 ;  /* 0xff800000dbdb7808 */ /* 0x000fe20005800000 */
[----:B------:R-:W-:Y:S01]  /*daa0*/  IMAD.MOV.U32 R155, RZ, RZ, R228 ;  /* 0x000000ffff9b7224 */ /* 0x000fe200078e00e4 */
[----:B------:R-:W-:Y:S01]  /*dab0*/  FMNMX.FTZ R2, R218, R2, !PT ;  /* 0x00000002da027209 */ /* 0x000fe20007810000 */
[----:B------:R-:W-:Y:S01]  /*dac0*/  HMMA.16816.F32 R228, R4, R48, R80 ;  /* 0x0000003004e4723c */ /* 0x000fe20000001850 */
[----:B------:R-:W-:Y:S01]  /*dad0*/  ISETP.LT.OR P0, PT, R34, R201, P0 ;  /* 0x000000c92200720c */ /* 0x000fe20000701670 */
[----:B------:R-:W-:Y:S01]  /*dae0*/  LDSM.16.MT88.4 R24, [R185+0x6800] ;  /* 0x00680000b918783b */ /* 0x000fe20000004200 */
[----:B------:R-:W-:-:S02]  /*daf0*/  FSEL R214, R214, -INF , !P1 ;  /* 0xff800000d6d67808 */ /* 0x000fc40004800000 */
[----:B------:R-:W-:Y:S01]  /*db00*/  FMNMX.FTZ R2, R219, R2, !PT ;  /* 0x00000002db027209 */ /* 0x000fe20007810000 */
[----:B------:R-:W-:Y:S02]  /*db10*/  LDSM.16.MT88.4 R20, [R188+0x6800] ;  /* 0x00680000bc14783b */ /* 0x000fe40000004200 */
[----:B------:R-:W-:Y:S01]  /*db20*/  HMMA.16816.F32 R84, R4, R50, R84 ;  /* 0x000000320454723c */ /* 0x000fe20000001854 */
[----:B------:R-:W-:-:S07]  /*db30*/  FSEL R215, R215, -INF , !P0 ;  /* 0xff800000d7d77808 */ /* 0x000fce0004000000 */
[----:B-1----:R-:W-:Y:S01]  /*db40*/  HMMA.16816.F32 R96, R4, R40, R96 ;  /* 0x000000280460723c */ /* 0x002fe20000001860 */
[----:B------:R-:W-:-:S07]  /*db50*/  FMNMX.FTZ R2, R214, R2, !PT ;  /* 0x00000002d6027209 */ /* 0x000fce0007810000 */
[C---:B------:R-:W-:Y:S08]  /*db60*/  HMMA.16816.F32 R100, R4.reuse, R42, R100 ;  /* 0x0000002a0464723c */ /* 0x040ff00000001864 */
[C---:B------:R-:W-:Y:S08]  /*db70*/  HMMA.16816.F32 R232, R4.reuse, R44, R112 ;  /* 0x0000002c04e8723c */ /* 0x040ff00000001870 */
[C---:B------:R-:W-:Y:S08]  /*db80*/  HMMA.16816.F32 R116, R4.reuse, R46, R116 ;  /* 0x0000002e0474723c */ /* 0x040ff00000001874 */
[----:B------:R-:W-:Y:S01]  /*db90*/  HMMA.16816.F32 R132, R4, R58, R132 ;  /* 0x0000003a0484723c */ /* 0x000fe20000001884 */
[----:B------:R-:W1:Y:S01]  /*dba0*/  SHFL.BFLY PT, R6, R0, 0x2, 0x1f ;  /* 0x0c401f0000067f89 */ /* 0x000e6200000e0000 */
[----:B------:R-:W-:-:S05]  /*dbb0*/  IMAD.WIDE.U32 R222, R29, -0x326172a9, RZ ;  /* 0xcd9e8d571dde7825 */ /* 0x000fca00078e00ff */
[----:B------:R-:W-:Y:S02]  /*dbc0*/  FMNMX.FTZ R4, R215, R2, !PT ;  /* 0x00000002d7047209 */ /* 0x000fe40007810000 */
[----:B------:R-:W-:-:S03]  /*dbd0*/  LOP3.LUT R2, R223, R28, RZ, 0x3c, !PT ;  /* 0x0000001cdf027212 */ /* 0x000fc600078e3cff */
[----:B------:R-:W2:Y:S01]  /*dbe0*/  SHFL.BFLY PT, R7, R4, 0x2, 0x1f ;  /* 0x0c401f0004077f89 */ /* 0x000ea200000e0000 */
[----:B------:R-:W-:Y:S02]  /*dbf0*/  LOP3.LUT R3, R9, UR15, R222, 0x96, !PT ;  /* 0x0000000f09037c12 */ /* 0x000fe4000f8e96de */
[----:B------:R-:W-:Y:S01]  /*dc00*/  LOP3.LUT R5, R241, UR13, R8, 0x96, !PT ;  /* 0x0000000df1057c12 */ /* 0x000fe2000f8e9608 */
[----:B------:R-:W-:Y:S02]  /*dc10*/  IMAD R31, R2, -0x2daee0ad, RZ ;  /* 0xd2511f53021f7824 */ /* 0x000fe400078e02ff */
[----:B------:R-:W-:-:S04]  /*dc20*/  IMAD.WIDE.U32 R2, R3, -0x2daee0ad, RZ ;  /* 0xd2511f5303027825 */ /* 0x000fc800078e00ff */
[----:B------:R-:W-:Y:S01]  /*dc30*/  IMAD.WIDE.U32 R8, R5, -0x2daee0ad, RZ ;  /* 0xd2511f5305087825 */ /* 0x000fe200078e00ff */
[----:B-1----:R-:W-:Y:S02]  /*dc40*/  FMNMX.FTZ R0, R0, R6, !PT ;  /* 0x0000000600007209 */ /* 0x002fe40007810000 */
[----:B------:R-:W-:Y:S02]  /*dc50*/  LOP3.LUT R3, R3, UR12, R31, 0x96, !PT ;  /* 0x0000000c03037c12 */ /* 0x000fe4000f8e961f */
[----:B------:R-:W-:Y:S01]  /*dc60*/  LOP3.LUT R5, R9, UR10, R2, 0x96, !PT ;  /* 0x0000000a09057c12 */ /* 0x000fe2000f8e9602 */
[----:B------:R-:W1:Y:S02]  /*dc70*/  SHFL.BFLY PT, R6, R0, 0x1, 0x1f ;  /* 0x0c201f0000067f89 */ /* 0x000e6400000e0000 */
[----:B------:R-:W-:-:S04]  /*dc80*/  IMAD.WIDE.U32 R2, R3, -0x326172a9, RZ ;  /* 0xcd9e8d5703027825 */ /* 0x000fc800078e00ff */
[----:B------:R-:W-:Y:S01]  /*dc90*/  IMAD.WIDE.U32 R80, R5, -0x326172a9, RZ ;  /* 0xcd9e8d5705507825 */ /* 0x000fe200078e00ff */
[----:B--2---:R-:W-:-:S04]  /*dca0*/  FMNMX.FTZ R4, R4, R7, !PT ;  /* 0x0000000704047209 */ /* 0x004fc80007810000 */
[----:B------:R-:W-:-:S05]  /*dcb0*/  LOP3.LUT R5, R81, UR9, R2, 0x96, !PT ;  /* 0x0000000951057c12 */ /* 0x000fca000f8e9602 */
[----:B------:R-:W-:Y:S02]  /*dcc0*/  IMAD.WIDE.U32 R112, R5, -0x2daee0ad, RZ ;  /* 0xd2511f5305707825 */ /* 0x000fe400078e00ff */
[----:B------:R-:W2:Y:S01]  /*dcd0*/  SHFL.BFLY PT, R5, R4, 0x1, 0x1f ;  /* 0x0c201f0004057f89 */ /* 0x000ea200000e0000 */
[----:B------:R-:W-:Y:S01]  /*dce0*/  LOP3.LUT R3, R3, UR11, R240, 0x96, !PT ;  /* 0x0000000b03037c12 */ /* 0x000fe2000f8e96f0 */
[----:B------:R-:W-:Y:S02]  /*dcf0*/  IMAD.MOV.U32 R32, RZ, RZ, R140 ;  /* 0x000000ffff207224 */ /* 0x000fe400078e008c */
[----:B------:R-:W-:Y:S02]  /*dd00*/  IMAD.MOV.U32 R140, RZ, RZ, R72 ;  /* 0x000000ffff8c7224 */ /* 0x000fe400078e0048 */
[----:B------:R-:W-:Y:S01]  /*dd10*/  IMAD.WIDE.U32 R2, R3, -0x2daee0ad, RZ ;  /* 0xd2511f5303027825 */ /* 0x000fe200078e00ff */
[----:B-1----:R-:W-:-:S04]  /*dd20*/  FMNMX.FTZ R72, R0, R6, !PT ;  /* 0x0000000600487209 */ /* 0x002fc80007810000 */
[----:B------:R-:W-:Y:S01]  /*dd30*/  LOP3.LUT R2, R113, UR6, R2, 0x96, !PT ;  /* 0x0000000671027c12 */ /* 0x000fe2000f8e9602 */
[C---:B------:R-:W-:Y:S01]  /*dd40*/  FMUL.FTZ R0, R72.reuse, c[0x0][0x23c] ;  /* 0x00008f0048007a20 */ /* 0x040fe20000410000 */
[----:B------:R-:W-:Y:S02]  /*dd50*/  FSETP.NEU.FTZ.AND P1, PT, R72, -INF , PT ;  /* 0xff8000004800780b */ /* 0x000fe40003f3d000 */
[----:B------:R-:W-:Y:S01]  /*dd60*/  LOP3.LUT R7, R3, UR8, R8, 0x96, !PT ;  /* 0x0000000803077c12 */ /* 0x000fe2000f8e9608 */
[----:B------:R-:W-:Y:S01]  /*dd70*/  IMAD.WIDE.U32 R2, R2, -0x326172a9, RZ ;  /* 0xcd9e8d5702027825 */ /* 0x000fe200078e00ff */
[----:B------:R-:W-:-:S03]  /*dd80*/  FSEL R0, R0, RZ, P1 ;  /* 0x000000ff00007208 */ /* 0x000fc60000800000 */
[----:B------:R-:W-:Y:S01]  /*dd90*/  IMAD.MOV.U32 R34, RZ, RZ, R71 ;  /* 0x000000ffff227224 */ /* 0x000fe200078e0047 */
[----:B--2---:R-:W-:Y:S01]  /*dda0*/  FMNMX.FTZ R71, R4, R5, !PT ;  /* 0x0000000504477209 */ /* 0x004fe20007810000 */
[----:B------:R-:W-:Y:S01]  /*ddb0*/  FFMA.FTZ R4, R10, c[0x0][0x23c], -R0 ;  /* 0x00008f000a047a23 */ /* 0x000fe20000010800 */
[--C-:B------:R-:W-:Y:S01]  /*ddc0*/  SHF.R.U32.HI R5, RZ, 0x10, R2.reuse ;  /* 0x00000010ff057819 */ /* 0x100fe20000011602 */
[----:B------:R-:W-:Y:S01]  /*ddd0*/  IMAD.WIDE.U32 R28, R7, -0x326172a9, RZ ;  /* 0xcd9e8d57071c7825 */ /* 0x000fe200078e00ff */
[C---:B------:R-:W-:Y:S01]  /*dde0*/  LOP3.LUT R6, R2.reuse, 0xffff, RZ, 0xc0, !PT ;  /* 0x0000ffff02067812 */ /* 0x040fe200078ec0ff */
[----:B------:R1:W-:Y:S01]  /*ddf0*/  MUFU.EX2 R220, R4 ;  /* 0x0000000400dc7308 */ /* 0x0003e20000000800 */
[----:B------:R-:W-:Y:S02]  /*de00*/  LOP3.LUT R8, R2, 0xff, RZ, 0xc0, !PT ;  /* 0x000000ff02087812 */ /* 0x000fe400078ec0ff */
[----:B------:R-:W-:Y:S02]  /*de10*/  LOP3.LUT R5, R5, 0xff, RZ, 0xc0, !PT ;  /* 0x000000ff05057812 */ /* 0x000fe400078ec0ff */
[----:B------:R-:W-:-:S04]  /*de20*/  SHF.R.U32.HI R2, RZ, 0x18, R2 ;  /* 0x00000018ff027819 */ /* 0x000fc80000011602 */
[----:B------:R-:W-:Y:S02]  /*de30*/  PRMT R7, R5, 0x5410, R2 ;  /* 0x0000541005077816 */ /* 0x000fe40000000002 */
[----:B------:R-:W-:Y:S01]  /*de40*/  LOP3.LUT R2, R3, UR17, R28, 0x96, !PT ;  /* 0x0000001103027c12 */ /* 0x000fe2000f8e961c */
[--C-:B-1----:R-:W-:Y:S01]  /*de50*/  FFMA.FTZ R4, R11, c[0x0][0x23c], -R0.reuse ;  /* 0x00008f000b047a23 */ /* 0x102fe20000010800 */
[C---:B------:R-:W-:Y:S01]  /*de60*/  FSETP.NEU.FTZ.AND P0, PT, R71.reuse, -INF , PT ;  /* 0xff8000004700780b */ /* 0x040fe20003f1d000 */
[----:B------:R-:W-:Y:S02]  /*de70*/  FMUL.FTZ R3, R71, c[0x0][0x23c] ;  /* 0x00008f0047037a20 */ /* 0x000fe40000410000 */
[----:B------:R1:W-:Y:S02]  /*de80*/  MUFU.EX2 R209, R4 ;  /* 0x0000000400d17308 */ /* 0x0003e40000000800 */
[----:B-1----:R-:W-:Y:S01]  /*de90*/  FFMA.FTZ R4, R12, c[0x0][0x23c], -R0 ;  /* 0x00008f000c047a23 */ /* 0x002fe20000010800 */
[----:B------:R-:W-:-:S05]  /*dea0*/  FSEL R12, R3, RZ, P0 ;  /* 0x000000ff030c7208 */ /* 0x000fca0000000000 */
[----:B------:R1:W-:Y:S01]  /*deb0*/  MUFU.EX2 R216, R4 ;  /* 0x0000000400d87308 */ /* 0x0003e20000000800 */
[----:B------:R-:W-:Y:S01]  /*dec0*/  LOP3.LUT R3, R2, 0xffff, RZ, 0xc0, !PT ;  /* 0x0000ffff02037812 */ /* 0x000fe200078ec0ff */
[----:B-1----:R-:W-:-:S06]  /*ded0*/  FFMA.FTZ R4, R16, c[0x0][0x23c], -R0 ;  /* 0x00008f0010047a23 */ /* 0x002fcc0000010800 */
[----:B------:R1:W2:Y:S01]  /*dee0*/  MUFU.EX2 R217, R4 ;  /* 0x0000000400d97308 */ /* 0x0002a20000000800 */
[----:B------:R-:W-:Y:S02]  /*def0*/  SHF.R.U32.HI R6, RZ, 0x8, R6 ;  /* 0x00000008ff067819 */ /* 0x000fe40000011606 */
[----:B-1----:R-:W-:Y:S02]  /*df00*/  SHF.R.U32.HI R4, RZ, 0x8, R3 ;  /* 0x00000008ff047819 */ /* 0x002fe40000011603 */
[----:B------:R-:W-:-:S04]  /*df10*/  LOP3.LUT R3, R2, 0xff, RZ, 0xc0, !PT ;  /* 0x000000ff02037812 */ /* 0x000fc800078ec0ff */
[----:B------:R-:W-:Y:S01]  /*df20*/  PRMT R9, R3, 0x5410, R4 ;  /* 0x0000541003097816 */ /* 0x000fe20000000004 */
[----:B------:R-:W-:Y:S01]  /*df30*/  FFMA.FTZ R3, R17, c[0x0][0x23c], -R12 ;  /* 0x00008f0011037a23 */ /* 0x000fe2000001080c */
[----:B------:R-:W-:-:S03]  /*df40*/  SHF.R.U32.HI R4, RZ, 0x10, R2 ;  /* 0x00000010ff047819 */ /* 0x000fc60000011602 */
[----:B------:R1:W-:Y:S01]  /*df50*/  MUFU.EX2 R207, R3 ;  /* 0x0000000300cf7308 */ /* 0x0003e20000000800 */
[----:B------:R-:W-:Y:S01]  /*df60*/  PRMT R6, R8, 0x5410, R6 ;  /* 0x0000541008067816 */ /* 0x000fe20000000006 */
[----:B------:R-:W-:Y:S01]  /*df70*/  FFMA.FTZ R5, R15, c[0x0][0x23c], -R12 ;  /* 0x00008f000f057a23 */ /* 0x000fe2000001080c */
[----:B-1----:R-:W-:Y:S02]  /*df80*/  SHF.R.U32.HI R3, RZ, 0x18, R2 ;  /* 0x00000018ff037819 */ /* 0x002fe40000011602 */
[----:B------:R-:W-:Y:S01]  /*df90*/  LOP3.LUT R2, R4, 0xff, RZ, 0xc0, !PT ;  /* 0x000000ff04027812 */ /* 0x000fe200078ec0ff */
[----:B------:R-:W-:-:S04]  /*dfa0*/  FFMA.FTZ R4, R18, c[0x0][0x23c], -R12 ;  /* 0x00008f0012047a23 */ /* 0x000fc8000001080c */
[----:B------:R1:W3:Y:S01]  /*dfb0*/  MUFU.EX2 R179, R4 ;  /* 0x0000000400b37308 */ /* 0x0002e20000000800 */
[----:B------:R-:W-:Y:S01]  /*dfc0*/  PRMT R8, R2, 0x5410, R3 ;  /* 0x0000541002087816 */ /* 0x000fe20000000003 */
[----:B------:R-:W-:Y:S01]  /*dfd0*/  FFMA.FTZ R2, R19, c[0x0][0x23c], -R12 ;  /* 0x00008f0013027a23 */ /* 0x000fe2000001080c */
[----:B------:R-:W-:-:S05]  /*dfe0*/  FSEL R3, R71, RZ, P0 ;  /* 0x000000ff47037208 */ /* 0x000fca0000000000 */
[----:B------:R4:W-:Y:S08]  /*dff0*/  MUFU.EX2 R178, R5 ;  /* 0x0000000500b27308 */ /* 0x0009f00000000800 */
[----:B------:R5:W3:Y:S01]  /*e000*/  MUFU.EX2 R177, R2 ;  /* 0x0000000200b17308 */ /* 0x000ae20000000800 */
[----:B-1----:R-:W-:Y:S01]  /*e010*/  FSEL R4, R72, RZ, P1 ;  /* 0x000000ff48047208 */ /* 0x002fe20000800000 */
[----:B----4-:R-:W-:Y:S01]  /*e020*/  FADD.FTZ R5, R210, -R3 ;  /* 0x80000003d2057221 */ /* 0x010fe20000010000 */
[----:B--2---:R-:W-:Y:S01]  /*e030*/  F2FP.PACK_AB R3, R217, R216 ;  /* 0x000000d8d903723e */ /* 0x004fe200000000ff */
[----:B-----5:R-:W-:-:S02]  /*e040*/  HSET2.LE.AND R2, R6, R182, PT ;  /* 0x000000b606027233 */ /* 0x020fc40003803000 */
[----:B------:R-:W-:-:S03]  /*e050*/  FADD.FTZ R4, R211, -R4 ;  /* 0x80000004d3047221 */ /* 0x000fc60000010000 */
[----:B------:R-:W-:Y:S01]  /*e060*/  LOP3.LUT R6, R2, R3, RZ, 0xc0, !PT ;  /* 0x0000000302067212 */ /* 0x000fe200078ec0ff */
[----:B------:R-:W-:Y:S01]  /*e070*/  HSET2.LE.AND R2, R7, R182, PT ;  /* 0x000000b607027233 */ /* 0x000fe20003803000 */
[----:B---3--:R-:W-:Y:S01]  /*e080*/  F2FP.PACK_AB R3, R179, R207 ;  /* 0x000000cfb303723e */ /* 0x008fe200000000ff */
[----:B------:R-:W-:-:S03]  /*e090*/  FMUL.FTZ R4, R4, c[0x0][0x23c] ;  /* 0x00008f0004047a20 */ /* 0x000fc60000410000 */
[----:B------:R-:W-:Y:S01]  /*e0a0*/  LOP3.LUT R7, R2, R3, RZ, 0xc0, !PT ;  /* 0x0000000302077212 */ /* 0x000fe200078ec0ff */
[----:B------:R-:W-:Y:S01]  /*e0b0*/  HSET2.LE.AND R2, R9, R182, PT ;  /* 0x000000b609027233 */ /* 0x000fe20003803000 */
[----:B------:R-:W-:Y:S01]  /*e0c0*/  F2FP.PACK_AB R3, R209, R220 ;  /* 0x000000dcd103723e */ /* 0x000fe200000000ff */
[----:B------:R-:W-:Y:S02]  /*e0d0*/  IMAD.MOV.U32 R19, RZ, RZ, R141 ;  /* 0x000000ffff137224 */ /* 0x000fe400078e008d */
[----:B------:R1:W2:Y:S01]  /*e0e0*/  MUFU.EX2 R141, R4 ;  /* 0x00000004008d7308 */ /* 0x0002a20000000800 */
[----:B------:R-:W-:Y:S02]  /*e0f0*/  FMUL.FTZ R5, R5, c[0x0][0x23c] ;  /* 0x00008f0005057a20 */ /* 0x000fe40000410000 */
[----:B------:R-:W-:-:S05]  /*e100*/  IMAD.MOV.U32 R211, RZ, RZ, R140 ;  /* 0x000000ffffd37224 */ /* 0x000fca00078e008c */
[----:B------:R3:W4:Y:S01]  /*e110*/  MUFU.EX2 R140, R5 ;  /* 0x00000005008c7308 */ /* 0x0007220000000800 */
[----:B-1----:R-:W-:Y:S01]  /*e120*/  LOP3.LUT R4, R2, R3, RZ, 0xc0, !PT ;  /* 0x0000000302047212 */ /* 0x002fe200078ec0ff */
[----:B------:R-:W-:Y:S01]  /*e130*/  HSET2.LE.AND R2, R8, R182, PT ;  /* 0x000000b608027233 */ /* 0x000fe20003803000 */
[----:B------:R-:W-:-:S04]  /*e140*/  F2FP.PACK_AB R3, R177, R178 ;  /* 0x000000b2b103723e */ /* 0x000fc800000000ff */
[----:B---3--:R-:W-:Y:S01]  /*e150*/  LOP3.LUT R5, R2, R3, RZ, 0xc0, !PT ;  /* 0x0000000302057212 */ /* 0x008fe200078ec0ff */
[----:B------:R-:W-:-:S04]  /*e160*/  FFMA.FTZ R2, R73, c[0x0][0x23c], -R13 ;  /* 0x00008f0049027a23 */ /* 0x000fc8000001080d */
[----:B------:R1:W-:Y:S01]  /*e170*/  MUFU.EX2 R174, R2 ;  /* 0x0000000200ae7308 */ /* 0x0003e20000000800 */
[--C-:B------:R-:W-:Y:S02]  /*e180*/  FFMA.FTZ R8, R145, c[0x0][0x23c], -R13.reuse ;  /* 0x00008f0091087a23 */ /* 0x100fe4000001080d */
[----:B-1----:R-:W-:-:S05]  /*e190*/  FFMA.FTZ R2, R74, c[0x0][0x23c], -R13 ;  /* 0x00008f004a027a23 */ /* 0x002fca000001080d */
[----:B------:R1:W3:Y:S02]  /*e1a0*/  MUFU.EX2 R172, R2 ;  /* 0x0000000200ac7308 */ /* 0x0002e40000000800 */
[----:B-1----:R-:W-:-:S06]  /*e1b0*/  FFMA.FTZ R2, R144, c[0x0][0x23c], -R13 ;  /* 0x00008f0090027a23 */ /* 0x002fcc000001080d */
[----:B------:R1:W-:Y:S01]  /*e1c0*/  MUFU.EX2 R173, R2 ;  /* 0x0000000200ad7308 */ /* 0x0003e20000000800 */
[----:B------:R-:W-:Y:S01]  /*e1d0*/  FFMA.FTZ R9, R146, c[0x0][0x23c], -R14 ;  /* 0x00008f0092097a23 */ /* 0x000fe2000001080e */
[----:B-1----:R-:W-:-:S06]  /*e1e0*/  LOP3.LUT R2, R55, UR7, R62, 0x96, !PT ;  /* 0x0000000737027c12 */ /* 0x002fcc000f8e963e */
[----:B------:R1:W-:Y:S01]  /*e1f0*/  MUFU.EX2 R171, R8 ;  /* 0x0000000800ab7308 */ /* 0x0003e20000000800 */
[----:B------:R-:W-:-:S05]  /*e200*/  IMAD.WIDE.U32 R2, R2, -0x2daee0ad, RZ ;  /* 0xd2511f5302027825 */ /* 0x000fca00078e00ff */
[C---:B------:R-:W-:Y:S02]  /*e210*/  LOP3.LUT R15, R2.reuse, 0xffff, RZ, 0xc0, !PT ;  /* 0x0000ffff020f7812 */ /* 0x040fe400078ec0ff */
[----:B------:R-:W-:Y:S02]  /*e220*/  LOP3.LUT R17, R2, 0xff, RZ, 0xc0, !PT ;  /* 0x000000ff02117812 */ /* 0x000fe400078ec0ff */
[----:B-1----:R-:W-:Y:S01]  /*e230*/  LOP3.LUT R8, R3, UR16, R68, 0x96, !PT ;  /* 0x0000001003087c12 */ /* 0x002fe2000f8e9644 */
[----:B------:R-:W-:Y:S01]  /*e240*/  FFMA.FTZ R3, R147, c[0x0][0x23c], -R14 ;  /* 0x00008f0093037a23 */ /* 0x000fe2000001080e */
[--C-:B------:R-:W-:Y:S02]  /*e250*/  SHF.R.U32.HI R11, RZ, 0x10, R2.reuse ;  /* 0x00000010ff0b7819 */ /* 0x100fe40000011602 */
[----:B------:R-:W-:Y:S01]  /*e260*/  SHF.R.U32.HI R16, RZ, 0x18, R2 ;  /* 0x00000018ff107819 */ /* 0x000fe20000011602 */
[----:B------:R1:W-:Y:S01]  /*e270*/  MUFU.EX2 R168, R3 ;  /* 0x0000000300a87308 */ /* 0x0003e20000000800 */
[----:B------:R-:W-:Y:S01]  /*e280*/  LOP3.LUT R2, R8, 0xffff, RZ, 0xc0, !PT ;  /* 0x0000ffff08027812 */ /* 0x000fe200078ec0ff */
[----:B--2---:R-:W-:-:S02]  /*e290*/  FMUL.FTZ R92, R92, R141 ;  /* 0x0000008d5c5c7220 */ /* 0x004fc40000410000 */
[-C--:B------:R-:W-:Y:S02]  /*e2a0*/  FMUL.FTZ R93, R93, R141.reuse ;  /* 0x0000008d5d5d7220 */ /* 0x080fe40000410000 */
[-C--:B----4-:R-:W-:Y:S02]  /*e2b0*/  FMUL.FTZ R94, R94, R140.reuse ;  /* 0x0000008c5e5e7220 */ /* 0x090fe40000410000 */
[-C--:B------:R-:W-:Y:S01]  /*e2c0*/  FMUL.FTZ R95, R95, R140.reuse ;  /* 0x0000008c5f5f7220 */ /* 0x080fe20000410000 */
[----:B------:R2:W4:Y:S01]  /*e2d0*/  MUFU.EX2 R170, R9 ;  /* 0x0000000900aa7308 */ /* 0x0005220000000800 */
[-C--:B------:R-:W-:Y:S01]  /*e2e0*/  FMUL.FTZ R76, R76, R141.reuse ;  /* 0x0000008d4c4c7220 */ /* 0x080fe20000410000 */
[----:B------:R-:W-:Y:S01]  /*e2f0*/  LOP3.LUT R10, R8, 0xff, RZ, 0xc0, !PT ;  /* 0x000000ff080a7812 */ /* 0x000fe200078ec0ff */
[----:B------:R-:W-:Y:S01]  /*e300*/  FMUL.FTZ R77, R77, R141 ;  /* 0x0000008d4d4d7220 */ /* 0x000fe20000410000 */
[----:B------:R-:W-:Y:S01]  /*e310*/  SHF.R.U32.HI R2, RZ, 0x8, R2 ;  /* 0x00000008ff027819 */ /* 0x000fe20000011602 */
[-C--:B------:R-:W-:Y:S01]  /*e320*/  FMUL.FTZ R78, R78, R140.reuse ;  /* 0x0000008c4e4e7220 */ /* 0x080fe20000410000 */
[----:B-1----:R-:W-:Y:S01]  /*e330*/  SHF.R.U32.HI R3, RZ, 0x10, R8 ;  /* 0x00000010ff037819 */ /* 0x002fe20000011608 */
[----:B------:R-:W-:-:S02]  /*e340*/  FMUL.FTZ R79, R79, R140 ;  /* 0x0000008c4f4f7220 */ /* 0x000fc40000410000 */
[-C--:B------:R-:W-:Y:S02]  /*e350*/  FMUL.FTZ R88, R88, R141.reuse ;  /* 0x0000008d58587220 */ /* 0x080fe40000410000 */
[-C--:B------:R-:W-:Y:S02]  /*e360*/  FMUL.FTZ R89, R89, R141.reuse ;  /* 0x0000008d59597220 */ /* 0x080fe40000410000 */
[-C--:B------:R-:W-:Y:S02]  /*e370*/  FMUL.FTZ R90, R90, R140.reuse ;  /* 0x0000008c5a5a7220 */ /* 0x080fe40000410000 */
[----:B------:R-:W-:Y:S02]  /*e380*/  FMUL.FTZ R91, R91, R140 ;  /* 0x0000008c5b5b7220 */ /* 0x000fe40000410000 */
[-C--:B------:R-:W-:Y:S02]  /*e390*/  FMUL.FTZ R104, R104, R141.reuse ;  /* 0x0000008d68687220 */ /* 0x080fe40000410000 */
        /* <DEDUP_REMOVED lines=15> */
[----:B--2---:R-:W-:Y:S02]  /*e490*/  FFMA.FTZ R9, R150, c[0x0][0x23c], -R14 ;  /* 0x00008f0096097a23 */ /* 0x004fe4000001080e */
[-C--:B------:R-:W-:Y:S02]  /*e4a0*/  FMUL.FTZ R136, R136, R141.reuse ;  /* 0x0000008d88887220 */ /* 0x080fe40000410000 */
[----:B------:R-:W-:Y:S02]  /*e4b0*/  FMUL.FTZ R137, R137, R141 ;  /* 0x0000008d89897220 */ /* 0x000fe40000410000 */
[----:B------:R-:W-:-:S02]  /*e4c0*/  FMUL.FTZ R138, R138, R140 ;  /* 0x0000008c8a8a7220 */ /* 0x000fc40000410000 */
[----:B------:R-:W-:Y:S01]  /*e4d0*/  FMUL.FTZ R139, R139, R140 ;  /* 0x0000008c8b8b7220 */ /* 0x000fe20000410000 */
[----:B------:R-:W-:Y:S02]  /*e4e0*/  SHF.R.U32.HI R8, RZ, 0x18, R8 ;  /* 0x00000018ff087819 */ /* 0x000fe40000011608 */
[----:B------:R-:W-:Y:S01]  /*e4f0*/  LOP3.LUT R3, R3, 0xff, RZ, 0xc0, !PT ;  /* 0x000000ff03037812 */ /* 0x000fe200078ec0ff */
[----:B------:R1:W-:Y:S01]  /*e500*/  MUFU.EX2 R169, R9 ;  /* 0x0000000900a97308 */ /* 0x0003e20000000800 */
[----:B------:R-:W-:Y:S02]  /*e510*/  IMAD.MOV.U32 R210, RZ, RZ, R67 ;  /* 0x000000ffffd27224 */ /* 0x000fe400078e0043 */
[----:B------:R-:W-:Y:S01]  /*e520*/  IMAD.MOV.U32 R83, RZ, RZ, R66 ;  /* 0x000000ffff537224 */ /* 0x000fe200078e0042 */
[----:B------:R-:W-:Y:S01]  /*e530*/  PRMT R3, R3, 0x5410, R8 ;  /* 0x0000541003037816 */ /* 0x000fe20000000008 */
[----:B------:R-:W-:Y:S02]  /*e540*/  IMAD.MOV.U32 R82, RZ, RZ, R65 ;  /* 0x000000ffff527224 */ /* 0x000fe400078e0041 */
[----:B------:R-:W-:Y:S01]  /*e550*/  IMAD.MOV.U32 R115, RZ, RZ, R64 ;  /* 0x000000ffff737224 */ /* 0x000fe200078e0040 */
[----:B------:R-:W-:Y:S01]  /*e560*/  HMMA.16816.F32 R76, R4, R48, R76 ;  /* 0x00000030044c723c */ /* 0x000fe2000000184c */
[----:B-1----:R-:W-:-:S07]  /*e570*/  PRMT R9, R10, 0x5410, R2 ;  /* 0x000054100a097816 */ /* 0x002fce0000000002 */
[----:B------:R-:W-:Y:S01]  /*e580*/  HMMA.16816.F32 R64, R4, R40, R92 ;  /* 0x000000280440723c */ /* 0x000fe2000000185c */
[----:B------:R-:W-:-:S04]  /*e590*/  FFMA.FTZ R2, R151, c[0x0][0x23c], -R14 ;  /* 0x00008f0097027a23 */ /* 0x000fc8000001080e */
[----:B------:R1:W2:Y:S03]  /*e5a0*/  MUFU.EX2 R167, R2 ;  /* 0x0000000200a77308 */ /* 0x0002a60000000800 */
[C---:B------:R-:W-:Y:S08]  /*e5b0*/  HMMA.16816.F32 R88, R4.reuse, R50, R88 ;  /* 0x000000320458723c */ /* 0x040ff00000001858 */
[C---:B------:R-:W-:Y:S08]  /*e5c0*/  HMMA.16816.F32 R104, R4.reuse, R42, R104 ;  /* 0x0000002a0468723c */ /* 0x040ff00000001868 */
[----:B------:R-:W-:Y:S01]  /*e5d0*/  HMMA.16816.F32 R108, R4, R44, R108 ;  /* 0x0000002c046c723c */ /* 0x000fe2000000186c */
[----:B-1----:R-:W-:-:S07]  /*e5e0*/  HSET2.LE.AND R2, R9, R182, PT ;  /* 0x000000b609027233 */ /* 0x002fce0003803000 */
[C---:B------:R-:W-:Y:S08]  /*e5f0*/  HMMA.16816.F32 R120, R4.reuse, R46, R120 ;  /* 0x0000002e0478723c */ /* 0x040ff00000001878 */
[C---:B------:R-:W-:Y:S01]  /*e600*/  HMMA.16816.F32 R136, R4.reuse, R58, R136 ;  /* 0x0000003a0488723c */ /* 0x040fe20000001888 */
[----:B------:R-:W-:Y:S01]  /*e610*/  LOP3.LUT R8, R11, 0xff, RZ, 0xc0, !PT ;  /* 0x000000ff0b087812 */ /* 0x000fe200078ec0ff */
[----:B------:R-:W1:Y:S06]  /*e620*/  LDSM.16.MT88.4 R40, [R186+0x6800] ;  /* 0x00680000ba28783b */ /* 0x000e6c0000004200 */
[----:B------:R-:W-:Y:S01]  /*e630*/  HMMA.16816.F32 R92, R4, R56, R124 ;  /* 0x00000038045c723c */ /* 0x000fe2000000187c */
[----:B------:R-:W5:Y:S06]  /*e640*/  LDSM.16.MT88.4 R48, [R187+0x6800] ;  /* 0x00680000bb30783b */ /* 0x000f6c0000004200 */
[----:B------:R-:W-:Y:S01]  /*e650*/  SHF.R.U32.HI R4, RZ, 0x8, R15 ;  /* 0x00000008ff047819 */ /* 0x000fe2000001160f */
[----:B------:R-:W-:Y:S01]  /*e660*/  HSET2.LE.AND R5, R3, R182, PT ;  /* 0x000000b603057233 */ /* 0x000fe20003803000 */
[----:B---3--:R-:W-:-:S02]  /*e670*/  F2FP.PACK_AB R3, R172, R174 ;  /* 0x000000aeac03723e */ /* 0x008fc400000000ff */
[----:B------:R-:W-:Y:S02]  /*e680*/  PRMT R7, R17, 0x5410, R4 ;  /* 0x0000541011077816 */ /* 0x000fe40000000004 */
[----:B------:R-:W-:Y:S02]  /*e690*/  LOP3.LUT R4, R2, R3, RZ, 0xc0, !PT ;  /* 0x0000000302047212 */ /* 0x000fe400078ec0ff */
[----:B----4-:R-:W-:Y:S01]  /*e6a0*/  F2FP.PACK_AB R6, R168, R170 ;  /* 0x000000aaa806723e */ /* 0x010fe200000000ff */
[----:B------:R-:W-:Y:S01]  /*e6b0*/  HSET2.LE.AND R2, R7, R182, PT ;  /* 0x000000b607027233 */ /* 0x000fe20003803000 */
[----:B------:R-:W-:Y:S02]  /*e6c0*/  F2FP.PACK_AB R3, R171, R173 ;  /* 0x000000adab03723e */ /* 0x000fe400000000ff */
[----:B------:R-:W-:Y:S02]  /*e6d0*/  LOP3.LUT R5, R5, R6, RZ, 0xc0, !PT ;  /* 0x0000000605057212 */ /* 0x000fe400078ec0ff */
[----:B------:R-:W-:Y:S01]  /*e6e0*/  LOP3.LUT R6, R2, R3, RZ, 0xc0, !PT ;  /* 0x0000000302067212 */ /* 0x000fe200078ec0ff */
[----:B------:R-:W-:-:S04]  /*e6f0*/  FFMA.FTZ R2, R30, c[0x0][0x23c], -R0 ;  /* 0x00008f001e027a23 */ /* 0x000fc80000010800 */
[----:B------:R3:W-:Y:S01]  /*e700*/  MUFU.EX2 R162, R2 ;  /* 0x0000000200a27308 */ /* 0x0007e20000000800 */
[----:B------:R-:W-:Y:S02]  /*e710*/  PRMT R8, R8, 0x5410, R16 ;  /* 0x0000541008087816 */ /* 0x000fe40000000010 */
[----:B------:R-:W-:-:S03]  /*e720*/  LOP3.LUT R3, R29, UR7, R80, 0x96, !PT ;  /* 0x000000071d037c12 */ /* 0x000fc6000f8e9650 */
[----:B------:R-:W-:Y:S01]  /*e730*/  HSET2.LE.AND R7, R8, R182, PT ;  /* 0x000000b608077233 */ /* 0x000fe20003803000 */
[----:B---3--:R-:W-:-:S04]  /*e740*/  FFMA.FTZ R2, R33, c[0x0][0x23c], -R0 ;  /* 0x00008f0021027a23 */ /* 0x008fc80000010800 */
[----:B------:R3:W-:Y:S01]  /*e750*/  MUFU.EX2 R163, R2 ;  /* 0x0000000200a37308 */ /* 0x0007e20000000800 */
[----:B--2---:R-:W-:-:S04]  /*e760*/  F2FP.PACK_AB R8, R167, R169 ;  /* 0x000000a9a708723e */ /* 0x004fc800000000ff */
[----:B------:R-:W-:Y:S01]  /*e770*/  LOP3.LUT R7, R7, R8, RZ, 0xc0, !PT ;  /* 0x0000000807077212 */ /* 0x000fe200078ec0ff */
[----:B---3--:R-:W-:-:S04]  /*e780*/  FFMA.FTZ R2, R38, c[0x0][0x23c], -R0 ;  /* 0x00008f0026027a23 */ /* 0x008fc80000010800 */
[----:B------:R2:W-:Y:S01]  /*e790*/  MUFU.EX2 R164, R2 ;  /* 0x0000000200a47308 */ /* 0x0005e20000000800 */
[----:B------:R-:W-:Y:S01]  /*e7a0*/  IADD3 R8, R142, 0x1, RZ ;  /* 0x000000018e087810 */ /* 0x000fe20007ffe0ff */
[----:B------:R-:W-:-:S03]  /*e7b0*/  FFMA.FTZ R9, R39, c[0x0][0x23c], -R12 ;  /* 0x00008f0027097a23 */ /* 0x000fc6000001080c */
[----:B------:R-:W-:Y:S01]  /*e7c0*/  LOP3.LUT R18, R149, UR25, R8, 0x96, !PT ;  /* 0x0000001995127c12 */ /* 0x000fe2000f8e9608 */
[----:B--2---:R-:W-:-:S04]  /*e7d0*/  FFMA.FTZ R2, R35, c[0x0][0x23c], -R0 ;  /* 0x00008f0023027a23 */ /* 0x004fc80000010800 */
[----:B------:R2:W-:Y:S01]  /*e7e0*/  MUFU.EX2 R166, R2 ;  /* 0x0000000200a67308 */ /* 0x0005e20000000800 */
[----:B------:R-:W-:-:S07]  /*e7f0*/  IMAD.MOV.U32 R45, RZ, RZ, R159 ;  /* 0x000000ffff2d7224 */ /* 0x000fce00078e009f */
[----:B------:R3:W-:Y:S01]  /*e800*/  MUFU.EX2 R159, R9 ;  /* 0x00000009009f7308 */ /* 0x0007e20000000800 */
[----:B--2---:R-:W-:-:S05]  /*e810*/  IMAD.WIDE.U32 R2, R3, -0x2daee0ad, RZ ;  /* 0xd2511f5303027825 */ /* 0x004fca00078e00ff */
[----:B------:R-:W-:Y:S02]  /*e820*/  LOP3.LUT R8, R3, UR16, R112, 0x96, !PT ;  /* 0x0000001003087c12 */ /* 0x000fe4000f8e9670 */
[----:B------:R-:W-:Y:S01]  /*e830*/  LOP3.LUT R3, R2, 0xffff, RZ, 0xc0, !PT ;  /* 0x0000ffff02037812 */ /* 0x000fe200078ec0ff */
[----:B---3--:R-:W-:Y:S01]  /*e840*/  FFMA.FTZ R9, R52, c[0x0][0x23c], -R12 ;  /* 0x00008f0034097a23 */ /* 0x008fe2000001080c */
[----:B------:R-:W-:Y:S02]  /*e850*/  LOP3.LUT R11, R2, 0xff, RZ, 0xc0, !PT ;  /* 0x000000ff020b7812 */ /* 0x000fe400078ec0ff */
[----:B------:R-:W-:Y:S01]  /*e860*/  SHF.R.U32.HI R10, RZ, 0x8, R3 ;  /* 0x00000008ff0a7819 */ /* 0x000fe20000011603 */
[----:B------:R2:W-:Y:S01]  /*e870*/  MUFU.EX2 R160, R9 ;  /* 0x0000000900a07308 */ /* 0x0005e20000000800 */
[--C-:B------:R-:W-:Y:S02]  /*e880*/  SHF.R.U32.HI R3, RZ, 0x10, R2.reuse ;  /* 0x00000010ff037819 */ /* 0x100fe40000011602 */
[----:B------:R-:W-:Y:S01]  /*e890*/  SHF.R.U32.HI R16, RZ, 0x18, R2 ;  /* 0x00000018ff107819 */ /* 0x000fe20000011602 */
[----:B------:R-:W-:Y:S01]  /*e8a0*/  FFMA.FTZ R2, R53, c[0x0][0x23c], -R12 ;  /* 0x00008f0035027a23 */ /* 0x000fe2000001080c */
[----:B------:R-:W-:Y:S01]  /*e8b0*/  PRMT R17, R11, 0x5410, R10 ;  /* 0x000054100b117816 */ /* 0x000fe2000000000a */
[----:B------:R-:W-:-:S02]  /*e8c0*/  IMAD.MOV.U32 R44, RZ, RZ, R158 ;  /* 0x000000ffff2c7224 */ /* 0x000fc400078e009e */
[----:B------:R3:W-:Y:S01]  /*e8d0*/  MUFU.EX2 R161, R2 ;  /* 0x0000000200a17308 */ /* 0x0007e20000000800 */
[----:B------:R-:W-:Y:S01]  /*e8e0*/  LOP3.LUT R10, R3, 0xff, RZ, 0xc0, !PT ;  /* 0x000000ff030a7812 */ /* 0x000fe200078ec0ff */
[----:B--2---:R-:W-:Y:S01]  /*e8f0*/  FFMA.FTZ R9, R54, c[0x0][0x23c], -R12 ;  /* 0x00008f0036097a23 */ /* 0x004fe2000001080c */
[----:B------:R-:W-:-:S05]  /*e900*/  LOP3.LUT R3, R8, 0xffff, RZ, 0xc0, !PT ;  /* 0x0000ffff08037812 */ /* 0x000fca00078ec0ff */
[----:B------:R2:W4:Y:S01]  /*e910*/  MUFU.EX2 R158, R9 ;  /* 0x00000009009e7308 */ /* 0x0005220000000800 */
[--C-:B---3--:R-:W-:Y:S02]  /*e920*/  SHF.R.U32.HI R2, RZ, 0x10, R8.reuse ;  /* 0x00000010ff027819 */ /* 0x108fe40000011608 */
[----:B------:R-:W-:Y:S02]  /*e930*/  LOP3.LUT R15, R8, 0xff, RZ, 0xc0, !PT ;  /* 0x000000ff080f7812 */ /* 0x000fe400078ec0ff */
[----:B------:R-:W-:Y:S02]  /*e940*/  SHF.R.U32.HI R11, RZ, 0x18, R8 ;  /* 0x00000018ff0b7819 */ /* 0x000fe40000011608 */
[----:B------:R-:W-:Y:S02]  /*e950*/  SHF.R.U32.HI R3, RZ, 0x8, R3 ;  /* 0x00000008ff037819 */ /* 0x000fe40000011603 */
[----:B------:R-:W-:Y:S02]  /*e960*/  LOP3.LUT R2, R2, 0xff, RZ, 0xc0, !PT ;  /* 0x000000ff02027812 */ /* 0x000fe400078ec0ff */
[----:B------:R-:W-:-:S02]  /*e970*/  PRMT R8, R10, 0x5410, R16 ;  /* 0x000054100a087816 */ /* 0x000fc40000000010 */
[----:B--2---:R-:W-:Y:S02]  /*e980*/  PRMT R9, R15, 0x5410, R3 ;  /* 0x000054100f097816 */ /* 0x004fe40000000003 */
[----:B------:R-:W-:Y:S01]  /*e990*/  PRMT R10, R2, 0x5410, R11 ;  /* 0x00005410020a7816 */ /* 0x000fe2000000000b */
[----:B------:R-:W-:Y:S01]  /*e9a0*/  IMAD.MOV.U32 R73, RZ, RZ, R115 ;  /* 0x000000ffff497224 */ /* 0x000fe200078e0073 */
[----:B------:R-:W-:Y:S01]  /*e9b0*/  HMMA.16816.F32 R84, R4, R26, R84 ;  /* 0x0000001a0454723c */ /* 0x000fe20000001854 */
[----:B------:R-:W-:Y:S02]  /*e9c0*/  IMAD.MOV.U32 R74, RZ, RZ, R82 ;  /* 0x000000ffff4a7224 */ /* 0x000fe400078e0052 */
[----:B------:R-:W-:Y:S01]  /*e9d0*/  IMAD.MOV.U32 R221, RZ, RZ, R83 ;  /* 0x000000ffffdd7224 */ /* 0x000fe200078e0053 */
[----:B------:R-:W-:Y:S01]  /*e9e0*/  HSET2.LE.AND R10, R10, R182, PT ;  /* 0x000000b60a0a7233 */ /* 0x000fe20003803000 */
[----:B------:R-:W-:-:S03]  /*e9f0*/  IMAD.WIDE.U32 R2, R18, -0x326172a9, RZ ;  /* 0xcd9e8d5712027825 */ /* 0x000fc600078e00ff */
[----:B------:R-:W-:Y:S01]  /*ea00*/  HMMA.16816.F32 R80, R4, R24, R228 ;  /* 0x000000180450723c */ /* 0x000fe200000018e4 */
[----:B----4-:R-:W-:-:S07]  /*ea10*/  F2FP.PACK_AB R11, R158, R159 ;  /* 0x0000009f9e0b723e */ /* 0x010fce00000000ff */
[C---:B------:R-:W-:Y:S08]  /*ea20*/  HMMA.16816.F32 R96, R4.reuse, R20, R96 ;  /* 0x000000140460723c */ /* 0x040ff00000001860 */
[C---:B------:R-:W-:Y:S08]  /*ea30*/  HMMA.16816.F32 R100, R4.reuse, R22, R100 ;  /* 0x000000160464723c */ /* 0x040ff00000001864 */
[C---:B-1----:R-:W-:Y:S08]  /*ea40*/  HMMA.16816.F32 R112, R4.reuse, R40, R232 ;  /* 0x000000280470723c */ /* 0x042ff000000018e8 */
[C---:B------:R-:W-:Y:S08]  /*ea50*/  HMMA.16816.F32 R116, R4.reuse, R42, R116 ;  /* 0x0000002a0474723c */ /* 0x040ff00000001874 */
[C---:B-----5:R-:W-:Y:S08]  /*ea60*/  HMMA.16816.F32 R148, R4.reuse, R48, R236 ;  /* 0x000000300494723c */ /* 0x060ff000000018ec */
[----:B------:R-:W-:Y:S07]  /*ea70*/  HMMA.16816.F32 R144, R4, R50, R132 ;  /* 0x000000320490723c */ /* 0x000fee0000001884 */
[--C-:B------:R-:W-:Y:S01]  /*ea80*/  HSET2.LE.AND R6, R17, R182.reuse, PT ;  /* 0x000000b611067233 */ /* 0x100fe20003803000 */
[----:B------:R-:W-:Y:S01]  /*ea90*/  F2FP.PACK_AB R4, R166, R164 ;  /* 0x000000a4a604723e */ /* 0x000fe200000000ff */
[--C-:B------:R-:W-:Y:S01]  /*eaa0*/  HSET2.LE.AND R7, R8, R182.reuse, PT ;  /* 0x000000b608077233 */ /* 0x100fe20003803000 */
[----:B------:R-:W-:Y:S01]  /*eab0*/  F2FP.PACK_AB R5, R161, R160 ;  /* 0x000000a0a105723e */ /* 0x000fe200000000ff */
[----:B------:R-:W-:Y:S01]  /*eac0*/  HSET2.LE.AND R8, R9, R182, PT ;  /* 0x000000b609087233 */ /* 0x000fe20003803000 */
[----:B------:R-:W-:-:S02]  /*ead0*/  F2FP.PACK_AB R9, R163, R162 ;  /* 0x000000a2a309723e */ /* 0x000fc400000000ff */
[----:B------:R-:W-:Y:S02]  /*eae0*/  LOP3.LUT R6, R6, R4, RZ, 0xc0, !PT ;  /* 0x0000000406067212 */ /* 0x000fe400078ec0ff */
[----:B------:R-:W-:Y:S02]  /*eaf0*/  LOP3.LUT R7, R7, R5, RZ, 0xc0, !PT ;  /* 0x0000000507077212 */ /* 0x000fe400078ec0ff */
[----:B------:R-:W-:Y:S02]  /*eb00*/  LOP3.LUT R4, R8, R9, RZ, 0xc0, !PT ;  /* 0x0000000908047212 */ /* 0x000fe400078ec0ff */
[----:B------:R-:W-:Y:S02]  /*eb10*/  LOP3.LUT R5, R10, R11, RZ, 0xc0, !PT ;  /* 0x0000000b0a057212 */ /* 0x000fe400078ec0ff */
[----:B------:R-:W-:Y:S02]  /*eb20*/  LOP3.LUT R10, R3, UR15, R44, 0x96, !PT ;  /* 0x0000000f030a7c12 */ /* 0x000fe4000f8e962c */
[----:B------:R-:W-:-:S03]  /*eb30*/  LOP3.LUT R8, R37, UR13, R2, 0x96, !PT ;  /* 0x0000000d25087c12 */ /* 0x000fc6000f8e9602 */
[----:B------:R-:W-:-:S04]  /*eb40*/  IMAD.WIDE.U32 R10, R10, -0x2daee0ad, RZ ;  /* 0xd2511f530a0a7825 */ /* 0x000fc800078e00ff */
[----:B------:R-:W-:Y:S01]  /*eb50*/  IMAD.WIDE.U32 R8, R8, -0x2daee0ad, RZ ;  /* 0xd2511f5308087825 */ /* 0x000fe200078e00ff */
[----:B------:R-:W-:-:S04]  /*eb60*/  LOP3.LUT R11, R11, UR12, R60, 0x96, !PT ;  /* 0x0000000c0b0b7c12 */ /* 0x000fc8000f8e963c */
[----:B------:R-:W-:Y:S01]  /*eb70*/  LOP3.LUT R16, R9, UR10, R10, 0x96, !PT ;  /* 0x0000000a09107c12 */ /* 0x000fe2000f8e960a */
[----:B------:R-:W-:Y:S01]  /*eb80*/  FFMA.FTZ R15, R152, c[0x0][0x23c], -R13 ;  /* 0x00008f00980f7a23 */ /* 0x000fe2000001080d */
[----:B------:R-:W-:Y:S01]  /*eb90*/  LOP3.LUT R3, R3, UR15, R222, 0x96, !PT ;  /* 0x0000000f03037c12 */ /* 0x000fe2000f8e96de */
[----:B------:R-:W-:-:S04]  /*eba0*/  IMAD.WIDE.U32 R10, R11, -0x326172a9, RZ ;  /* 0xcd9e8d570b0a7825 */ /* 0x000fc800078e00ff */
[----:B------:R-:W-:Y:S01]  /*ebb0*/  IMAD.WIDE.U32 R44, R16, -0x326172a9, RZ ;  /* 0xcd9e8d57102c7825 */ /* 0x000fe200078e00ff */
[----:B------:R-:W-:-:S03]  /*ebc0*/  LOP3.LUT R16, R241, UR13, R2, 0x96, !PT ;  /* 0x0000000df1107c12 */ /* 0x000fc6000f8e9602 */
[----:B------:R-:W-:Y:S02]  /*ebd0*/  FFMA.FTZ R9, R153, c[0x0][0x23c], -R13 ;  /* 0x00008f0099097a23 */ /* 0x000fe4000001080d */
[----:B------:R-:W-:Y:S01]  /*ebe0*/  IMAD.MOV.U32 R239, RZ, RZ, R155 ;  /* 0x000000ffffef7224 */ /* 0x000fe200078e009b */
[----:B------:R-:W-:Y:S01]  /*ebf0*/  LOP3.LUT R2, R11, UR11, R36, 0x96, !PT ;  /* 0x0000000b0b027c12 */ /* 0x000fe2000f8e9624 */
[----:B------:R1:W-:Y:S01]  /*ec00*/  MUFU.EX2 R155, R15 ;  /* 0x0000000f009b7308 */ /* 0x0003e20000000800 */
[----:B------:R-:W-:-:S07]  /*ec10*/  IMAD.WIDE.U32 R46, R16, -0x2daee0ad, RZ ;  /* 0xd2511f53102e7825 */ /* 0x000fce00078e00ff */
[----:B------:R2:W3:Y:S01]  /*ec20*/  MUFU.EX2 R127, R9 ;  /* 0x00000009007f7308 */ /* 0x0004e20000000800 */
[----:B-1----:R-:W-:Y:S01]  /*ec30*/  LOP3.LUT R15, R45, UR9, R10, 0x96, !PT ;  /* 0x000000092d0f7c12 */ /* 0x002fe2000f8e960a */
[----:B------:R-:W-:-:S04]  /*ec40*/  IMAD.WIDE.U32 R10, R3, -0x2daee0ad, RZ ;  /* 0xd2511f53030a7825 */ /* 0x000fc800078e00ff */
[----:B--2---:R-:W-:Y:S02]  /*ec50*/  FFMA.FTZ R9, R183, c[0x0][0x23c], -R13 ;  /* 0x00008f00b7097a23 */ /* 0x004fe4000001080d */
[----:B------:R-:W-:Y:S02]  /*ec60*/  IMAD.WIDE.U32 R2, R2, -0x2daee0ad, RZ ;  /* 0xd2511f5302027825 */ /* 0x000fe400078e00ff */
[----:B------:R1:W-:Y:S02]  /*ec70*/  MUFU.EX2 R153, R9 ;  /* 0x0000000900997308 */ /* 0x0003e40000000800 */
[----:B------:R-:W-:Y:S01]  /*ec80*/  IMAD.WIDE.U32 R38, R15, -0x2daee0ad, RZ ;  /* 0xd2511f530f267825 */ /* 0x000fe200078e00ff */
[----:B------:R-:W-:Y:S02]  /*ec90*/  LOP3.LUT R3, R3, UR8, R8, 0x96, !PT ;  /* 0x0000000803037c12 */ /* 0x000fe4000f8e9608 */
[----:B------:R-:W-:Y:S02]  /*eca0*/  LOP3.LUT R10, R47, UR10, R10, 0x96, !PT ;  /* 0x0000000a2f0a7c12 */ /* 0x000fe4000f8e960a */
[----:B------:R-:W-:-:S02]  /*ecb0*/  LOP3.LUT R2, R39, UR6, R2, 0x96, !PT ;  /* 0x0000000627027c12 */ /* 0x000fc4000f8e9602 */
[----:B-1----:R-:W-:-:S05]  /*ecc0*/  LOP3.LUT R9, R11, UR12, R31, 0x96, !PT ;  /* 0x0000000c0b097c12 */ /* 0x002fca000f8e961f */
[----:B------:R-:W-:-:S04]  /*ecd0*/  IMAD.WIDE.U32 R8, R9, -0x326172a9, RZ ;  /* 0xcd9e8d5709087825 */ /* 0x000fc800078e00ff */
[----:B------:R-:W-:Y:S01]  /*ece0*/  IMAD.MOV.U32 R229, RZ, RZ, R210 ;  /* 0x000000ffffe57224 */ /* 0x000fe200078e00d2 */
[----:B------:R-:W-:Y:S01]  /*ecf0*/  LOP3.LUT R29, R9, UR11, R240, 0x96, !PT ;  /* 0x0000000b091d7c12 */ /* 0x000fe2000f8e96f0 */
[----:B------:R-:W-:Y:S02]  /*ed00*/  IMAD.MOV.U32 R228, RZ, RZ, R211 ;  /* 0x000000ffffe47224 */ /* 0x000fe400078e00d3 */
[----:B------:R-:W-:-:S04]  /*ed10*/  IMAD.WIDE.U32 R210, R10, -0x326172a9, RZ ;  /* 0xcd9e8d570ad27825 */ /* 0x000fc800078e00ff */
[----:B------:R-:W-:Y:S02]  /*ed20*/  FFMA.FTZ R9, R227, c[0x0][0x23c], -R14 ;  /* 0x00008f00e3097a23 */ /* 0x000fe4000001080e */
[----:B------:R-:W-:-:S04]  /*ed30*/  IMAD.WIDE.U32 R36, R3, -0x326172a9, RZ ;  /* 0xcd9e8d5703247825 */ /* 0x000fc800078e00ff */
[----:B------:R-:W-:Y:S01]  /*ed40*/  IMAD.WIDE.U32 R2, R2, -0x326172a9, RZ ;  /* 0xcd9e8d5702027825 */ /* 0x000fe200078e00ff */
[----:B------:R1:W-:Y:S01]  /*ed50*/  MUFU.EX2 R126, R9 ;  /* 0x00000009007e7308 */ /* 0x0003e20000000800 */
[----:B------:R-:W-:-:S03]  /*ed60*/  LOP3.LUT R28, R211, UR9, R8, 0x96, !PT ;  /* 0x00000009d31c7c12 */ /* 0x000fc6000f8e9608 */
[----:B------:R-:W-:Y:S02]  /*ed70*/  LOP3.LUT R8, R3, UR17, R36, 0x96, !PT ;  /* 0x0000001103087c12 */ /* 0x000fe4000f8e9624 */
[----:B------:R-:W-:Y:S01]  /*ed80*/  LOP3.LUT R3, R2, 0xffff, RZ, 0xc0, !PT ;  /* 0x0000ffff02037812 */ /* 0x000fe200078ec0ff */
[----:B------:R-:W-:Y:S01]  /*ed90*/  FFMA.FTZ R11, R224, c[0x0][0x23c], -R13 ;  /* 0x00008f00e00b7a23 */ /* 0x000fe2000001080d */
[----:B------:R-:W-:Y:S01]  /*eda0*/  LOP3.LUT R17, R8, 0xff, RZ, 0xc0, !PT ;  /* 0x000000ff08117812 */ /* 0x000fe200078ec0ff */
[----:B-1----:R-:W-:-:S04]  /*edb0*/  FFMA.FTZ R9, R242, c[0x0][0x23c], -R14 ;  /* 0x00008f00f2097a23 */ /* 0x002fc8000001080e */
[----:B------:R1:W2:Y:S01]  /*edc0*/  MUFU.EX2 R125, R9 ;  /* 0x00000009007d7308 */ /* 0x0002a20000000800 */
[--C-:B------:R-:W-:Y:S02]  /*edd0*/  SHF.R.U32.HI R10, RZ, 0x10, R8.reuse ;  /* 0x00000010ff0a7819 */ /* 0x100fe40000011608 */
[----:B------:R-:W-:Y:S02]  /*ede0*/  SHF.R.U32.HI R16, RZ, 0x18, R8 ;  /* 0x00000018ff107819 */ /* 0x000fe40000011608 */
[----:B------:R-:W-:Y:S02]  /*edf0*/  LOP3.LUT R15, R2, 0xff, RZ, 0xc0, !PT ;  /* 0x000000ff020f7812 */ /* 0x000fe400078ec0ff */
[----:B------:R-:W-:Y:S01]  /*ee00*/  SHF.R.U32.HI R3, RZ, 0x8, R3 ;  /* 0x00000008ff037819 */ /* 0x000fe20000011603 */
[----:B------:R-:W-:Y:S01]  /*ee10*/  IMAD.MOV.U32 R235, RZ, RZ, R19 ;  /* 0x000000ffffeb7224 */ /* 0x000fe200078e0013 */
[----:B------:R-:W-:Y:S02]  /*ee20*/  SHF.R.U32.HI R19, RZ, 0x10, R2 ;  /* 0x00000010ff137819 */ /* 0x000fe40000011602 */
[----:B-1----:R-:W-:-:S04]  /*ee30*/  LOP3.LUT R9, R8, 0xffff, RZ, 0xc0, !PT ;  /* 0x0000ffff08097812 */ /* 0x002fc800078ec0ff */
[----:B------:R-:W-:Y:S01]  /*ee40*/  SHF.R.U32.HI R8, RZ, 0x8, R9 ;  /* 0x00000008ff087819 */ /* 0x000fe20000011609 */
[----:B------:R-:W1:Y:S01]  /*ee50*/  MUFU.EX2 R152, R11 ;  /* 0x0000000b00987308 */ /* 0x000e620000000800 */
[----:B------:R-:W-:Y:S02]  /*ee60*/  SHF.R.U32.HI R18, RZ, 0x18, R2 ;  /* 0x00000018ff127819 */ /* 0x000fe40000011602 */
[----:B------:R-:W-:Y:S01]  /*ee70*/  PRMT R15, R15, 0x5410, R3 ;  /* 0x000054100f0f7816 */ /* 0x000fe20000000003 */
[----:B------:R-:W-:Y:S01]  /*ee80*/  FFMA.FTZ R3, R226, c[0x0][0x23c], -R14 ;  /* 0x00008f00e2037a23 */ /* 0x000fe2000001080e */
[----:B------:R-:W-:Y:S01]  /*ee90*/  PRMT R2, R17, 0x5410, R8 ;  /* 0x0000541011027816 */ /* 0x000fe20000000008 */
[----:B------:R-:W-:Y:S01]  /*eea0*/  FFMA.FTZ R8, R128, c[0x0][0x23c], -R0 ;  /* 0x00008f0080087a23 */ /* 0x000fe20000010800 */
[----:B------:R-:W-:Y:S01]  /*eeb0*/  LOP3.LUT R9, R10, 0xff, RZ, 0xc0, !PT ;  /* 0x000000ff0a097812 */ /* 0x000fe200078ec0ff */
[----:B------:R3:W-:Y:S02]  /*eec0*/  MUFU.EX2 R142, R3 ;  /* 0x00000003008e7308 */ /* 0x0007e40000000800 */
[----:B------:R-:W-:Y:S01]  /*eed0*/  HSET2.LE.AND R2, R2, R182, PT ;  /* 0x000000b602027233 */ /* 0x000fe20003803000 */
[----:B------:R-:W-:-:S05]  /*eee0*/  PRMT R9, R9, 0x5410, R16 ;  /* 0x0000541009097816 */ /* 0x000fca0000000010 */
[----:B------:R4:W-:Y:S01]  /*eef0*/  MUFU.EX2 R124, R8 ;  /* 0x00000008007c7308 */ /* 0x0009e20000000800 */
[----:B---3--:R-:W-:Y:S01]  /*ef00*/  F2FP.PACK_AB R3, R127, R155 ;  /* 0x0000009b7f03723e */ /* 0x008fe200000000ff */
[----:B------:R-:W-:Y:S01]  /*ef10*/  IMAD.MOV.U32 R231, RZ, RZ, R74 ;  /* 0x000000ffffe77224 */ /* 0x000fe200078e004a */
[--C-:B------:R-:W-:Y:S01]  /*ef20*/  HSET2.LE.AND R9, R9, R182.reuse, PT ;  /* 0x000000b609097233 */ /* 0x100fe20003803000 */
[----:B------:R-:W-:Y:S01]  /*ef30*/  FFMA.FTZ R11, R225, c[0x0][0x23c], -R14 ;  /* 0x00008f00e10b7a23 */ /* 0x000fe2000001080e */
[----:B----4-:R-:W-:Y:S01]  /*ef40*/  LOP3.LUT R8, R2, R3, RZ, 0xc0, !PT ;  /* 0x0000000302087212 */ /* 0x010fe200078ec0ff */
[----:B------:R-:W-:Y:S01]  /*ef50*/  FFMA.FTZ R3, R129, c[0x0][0x23c], -R0 ;  /* 0x00008f0081037a23 */ /* 0x000fe20000010800 */
[----:B--2---:R-:W-:Y:S01]  /*ef60*/  F2FP.PACK_AB R10, R125, R126 ;  /* 0x0000007e7d0a723e */ /* 0x004fe200000000ff */
[----:B------:R-:W-:Y:S02]  /*ef70*/  HSET2.LE.AND R2, R15, R182, PT ;  /* 0x000000b60f027233 */ /* 0x000fe40003803000 */
[----:B------:R1:W-:Y:S01]  /*ef80*/  MUFU.EX2 R74, R3 ;  /* 0x00000003004a7308 */ /* 0x0003e20000000800 */
[----:B------:R-:W-:Y:S01]  /*ef90*/  IMAD.MOV.U32 R232, RZ, RZ, R143 ;  /* 0x000000ffffe87224 */ /* 0x000fe200078e008f */
[----:B------:R-:W-:Y:S01]  /*efa0*/  LOP3.LUT R9, R9, R10, RZ, 0xc0, !PT ;  /* 0x0000000a09097212 */ /* 0x000fe200078ec0ff */
[C---:B------:R-:W-:Y:S05]  /*efb0*/  HMMA.16816.F32 R52, R4.reuse, R48, R92 ;  /* 0x000000300434723c */ /* 0x040fea000000185c */
[----:B------:R2:W3:Y:S03]  /*efc0*/  MUFU.EX2 R143, R11 ;  /* 0x0000000b008f7308 */ /* 0x0004e60000000800 */
[----:B------:R-:W-:Y:S01]  /*efd0*/  HMMA.16816.F32 R48, R4, R50, R136 ;  /* 0x000000320430723c */ /* 0x000fe20000001888 */
[----:B-1----:R-:W-:-:S06]  /*efe0*/  F2FP.PACK_AB R3, R152, R153 ;  /* 0x000000999803723e */ /* 0x002fcc00000000ff */
[----:B------:R-:W-:Y:S01]  /*eff0*/  IMAD.WIDE.U32 R136, R28, -0x2daee0ad, RZ ;  /* 0xd2511f531c887825 */ /* 0x000fe200078e00ff */
[----:B------:R-:W-:Y:S01]  /*f000*/  LOP3.LUT R10, R2, R3, RZ, 0xc0, !PT ;  /* 0x00000003020a7212 */ /* 0x000fe200078ec0ff */
[C---:B------:R-:W-:Y:S02]  /*f010*/  HMMA.16816.F32 R56, R4.reuse, R40, R108 ;  /* 0x000000280438723c */ /* 0x040fe4000000186c */
[----:B------:R-:W-:Y:S01]  /*f020*/  IMAD.WIDE.U32 R2, R29, -0x2daee0ad, RZ ;  /* 0xd2511f531d027825 */ /* 0x000fe200078e00ff */
[----:B--2---:R-:W-:Y:S01]  /*f030*/  LOP3.LUT R11, R19, 0xff, RZ, 0xc0, !PT ;  /* 0x000000ff130b7812 */ /* 0x004fe200078ec0ff */
[----:B------:R-:W-:Y:S04]  /*f040*/  LDSM.16.MT88.4 R28, [R187+0x7000] ;  /* 0x00700000bb1c783b */ /* 0x000fe80000004200 */
[----:B------:R-:W-:Y:S01]  /*f050*/  HMMA.16816.F32 R132, R4, R24, R76 ;  /* 0x000000180484723c */ /* 0x000fe2000000184c */
[----:B------:R-:W-:-:S07]  /*f060*/  LOP3.LUT R2, R137, UR6, R2, 0x96, !PT ;  /* 0x0000000689027c12 */ /* 0x000fce000f8e9602 */
[----:B------:R-:W-:Y:S01]  /*f070*/  HMMA.16816.F32 R88, R4, R26, R88 ;  /* 0x0000001a0458723c */ /* 0x000fe20000001858 */
[----:B------:R-:W-:-:S07]  /*f080*/  PRMT R11, R11, 0x5410, R18 ;  /* 0x000054100b0b7816 */ /* 0x000fce0000000012 */
[C---:B------:R-:W-:Y:S08]  /*f090*/  HMMA.16816.F32 R64, R4.reuse, R20, R64 ;  /* 0x000000140440723c */ /* 0x040ff00000001840 */
[C---:B------:R-:W-:Y:S08]  /*f0a0*/  HMMA.16816.F32 R60, R4.reuse, R22, R104 ;  /* 0x00000016043c723c */ /* 0x040ff00000001868 */
[----:B------:R-:W-:Y:S01]  /*f0b0*/  HMMA.16816.F32 R40, R4, R42, R120 ;  /* 0x0000002a0428723c */ /* 0x000fe20000001878 */
[----:B------:R-:W-:Y:S01]  /*f0c0*/  HSET2.LE.AND R11, R11, R182, PT ;  /* 0x000000b60b0b7233 */ /* 0x000fe20003803000 */
[----:B------:R-:W-:Y:S01]  /*f0d0*/  IMAD.MOV.U32 R234, RZ, RZ, R34 ;  /* 0x000000ffffea7224 */ /* 0x000fe200078e0022 */
[----:B---3--:R-:W-:Y:S01]  /*f0e0*/  F2FP.PACK_AB R15, R142, R143 ;  /* 0x0000008f8e0f723e */ /* 0x008fe200000000ff */
[----:B------:R-:W-:Y:S01]  /*f0f0*/  IMAD.MOV.U32 R233, RZ, RZ, R32 ;  /* 0x000000ffffe97224 */ /* 0x000fe200078e0020 */
[----:B------:R-:W-:Y:S02]  /*f100*/  LDSM.16.MT88.4 R24, [R188+0x7000] ;  /* 0x00700000bc18783b */ /* 0x000fe40000004200 */
[----:B------:R-:W-:-:S02]  /*f110*/  FFMA.FTZ R4, R131, c[0x0][0x23c], -R0 ;  /* 0x00008f0083047a23 */ /* 0x000fc40000010800 */
[----:B------:R-:W-:Y:S01]  /*f120*/  FFMA.FTZ R5, R156, c[0x0][0x23c], -R12 ;  /* 0x00008f009c057a23 */ /* 0x000fe2000001080c */
[----:B------:R-:W1:Y:S01]  /*f130*/  LDSM.16.MT88.4 R32, [R185+0x7000] ;  /* 0x00700000b920783b */ /* 0x000e620000004200 */
[----:B------:R2:W-:Y:S01]  /*f140*/  MUFU.EX2 R68, R4 ;  /* 0x0000000400447308 */ /* 0x0005e20000000800 */
[----:B------:R-:W-:Y:S01]  /*f150*/  FFMA.FTZ R16, R130, c[0x0][0x23c], -R0 ;  /* 0x00008f0082107a23 */ /* 0x000fe20000010800 */
[----:B------:R-:W-:Y:S01]  /*f160*/  LOP3.LUT R11, R11, R15, RZ, 0xc0, !PT ;  /* 0x0000000f0b0b7212 */ /* 0x000fe200078ec0ff */
[----:B------:R-:W-:Y:S01]  /*f170*/  IMAD.MOV.U32 R230, RZ, RZ, R73 ;  /* 0x000000ffffe67224 */ /* 0x000fe200078e0049 */
[----:B------:R-:W3:Y:S04]  /*f180*/  LDSM.16.MT88.4 R20, [R186+0x7000] ;  /* 0x00700000ba14783b */ /* 0x000ee80000004200 */
[----:B------:R4:W-:Y:S01]  /*f190*/  MUFU.EX2 R45, R5 ;  /* 0x00000005002d7308 */ /* 0x0009e20000000800 */
[----:B------:R-:W-:Y:S04]  /*f1a0*/  LDSM.16.MT88.4 R104, [R188+0x7800] ;  /* 0x00780000bc68783b */ /* 0x000fe80000004200 */
[----:B------:R-:W-:Y:S01]  /*f1b0*/  LDSM.16.MT88.4 R120, [R186+0x7800] ;  /* 0x00780000ba78783b */ /* 0x000fe20000004200 */
[----:B--2---:R-:W-:Y:S01]  /*f1c0*/  LOP3.LUT R4, R3, UR8, R46, 0x96, !PT ;  /* 0x0000000803047c12 */ /* 0x004fe2000f8e962e */
[----:B------:R-:W-:-:S04]  /*f1d0*/  IMAD.WIDE.U32 R2, R2, -0x326172a9, RZ ;  /* 0xcd9e8d5702027825 */ /* 0x000fc800078e00ff */
[----:B------:R-:W-:Y:S01]  /*f1e0*/  IMAD.WIDE.U32 R18, R4, -0x326172a9, RZ ;  /* 0xcd9e8d5704127825 */ /* 0x000fe200078e00ff */
[----:B------:R-:W-:Y:S02]  /*f1f0*/  SHF.R.U32.HI R6, RZ, 0x10, R2 ;  /* 0x00000010ff067819 */ /* 0x000fe40000011602 */
[----:B----4-:R-:W-:Y:S01]  /*f200*/  LOP3.LUT R5, R2, 0xffff, RZ, 0xc0, !PT ;  /* 0x0000ffff02057812 */ /* 0x010fe200078ec0ff */
[----:B------:R-:W-:Y:S01]  /*f210*/  FFMA.FTZ R4, R154, c[0x0][0x23c], -R12 ;  /* 0x00008f009a047a23 */ /* 0x000fe2000001080c */
[----:B------:R-:W-:Y:S01]  /*f220*/  LOP3.LUT R15, R2, 0xff, RZ, 0xc0, !PT ;  /* 0x000000ff020f7812 */ /* 0x000fe200078ec0ff */
[----:B------:R2:W4:Y:S01]  /*f230*/  MUFU.EX2 R73, R16 ;  /* 0x0000001000497308 */ /* 0x0005220000000800 */
[----:B------:R-:W-:Y:S02]  /*f240*/  SHF.R.U32.HI R5, RZ, 0x8, R5 ;  /* 0x00000008ff057819 */ /* 0x000fe40000011605 */
[----:B------:R-:W-:Y:S02]  /*f250*/  SHF.R.U32.HI R7, RZ, 0x18, R2 ;  /* 0x00000018ff077819 */ /* 0x000fe40000011602 */
[----:B------:R-:W-:-:S03]  /*f260*/  LOP3.LUT R2, R3, UR17, R18, 0x96, !PT ;  /* 0x0000001103027c12 */ /* 0x000fc6000f8e9612 */
[----:B------:R5:W-:Y:S01]  /*f270*/  MUFU.EX2 R47, R4 ;  /* 0x00000004002f7308 */ /* 0x000be20000000800 */
[----:B------:R-:W-:Y:S01]  /*f280*/  FFMA.FTZ R3, R157, c[0x0][0x23c], -R12 ;  /* 0x00008f009d037a23 */ /* 0x000fe2000001080c */
[----:B--2---:R-:W-:-:S06]  /*f290*/  PRMT R16, R15, 0x5410, R5 ;  /* 0x000054100f107816 */ /* 0x004fcc0000000005 */
[----:B------:R2:W1:Y:S01]  /*f2a0*/  MUFU.EX2 R46, R3 ;  /* 0x00000003002e7308 */ /* 0x0004620000000800 */
[----:B------:R-:W-:Y:S02]  /*f2b0*/  LOP3.LUT R5, R2, 0xffff, RZ, 0xc0, !PT ;  /* 0x0000ffff02057812 */ /* 0x000fe400078ec0ff */
[----:B-----5:R-:W-:-:S04]  /*f2c0*/  LOP3.LUT R4, R6, 0xff, RZ, 0xc0, !PT ;  /* 0x000000ff06047812 */ /* 0x020fc800078ec0ff */
[----:B------:R-:W-:Y:S01]  /*f2d0*/  PRMT R17, R4, 0x5410, R7 ;  /* 0x0000541004117816 */ /* 0x000fe20000000007 */
[----:B------:R-:W-:Y:S01]  /*f2e0*/  FFMA.FTZ R7, R165, c[0x0][0x23c], -R12 ;  /* 0x00008f00a5077a23 */ /* 0x000fe2000001080c */
[--C-:B------:R-:W-:Y:S02]  /*f2f0*/  SHF.R.U32.HI R4, RZ, 0x10, R2.reuse ;  /* 0x00000010ff047819 */ /* 0x100fe40000011602 */
[----:B------:R-:W-:Y:S01]  /*f300*/  SHF.R.U32.HI R6, RZ, 0x8, R5 ;  /* 0x00000008ff067819 */ /* 0x000fe20000011605 */
[----:B------:R5:W3:Y:S01]  /*f310*/  MUFU.EX2 R39, R7 ;  /* 0x0000000700277308 */ /* 0x000ae20000000800 */
[----:B------:R-:W-:Y:S02]  /*f320*/  LOP3.LUT R5, R2, 0xff, RZ, 0xc0, !PT ;  /* 0x000000ff02057812 */ /* 0x000fe400078ec0ff */
[----:B--2---:R-:W-:Y:S02]  /*f330*/  SHF.R.U32.HI R3, RZ, 0x18, R2 ;  /* 0x00000018ff037819 */ /* 0x004fe40000011602 */
[----:B------:R-:W-:-:S02]  /*f340*/  LOP3.LUT R2, R4, 0xff, RZ, 0xc0, !PT ;  /* 0x000000ff04027812 */ /* 0x000fc400078ec0ff */
[----:B------:R-:W-:Y:S02]  /*f350*/  PRMT R15, R5, 0x5410, R6 ;  /* 0x00005410050f7816 */ /* 0x000fe40000000006 */
[----:B------:R-:W-:Y:S01]  /*f360*/  PRMT R5, R2, 0x5410, R3 ;  /* 0x0000541002057816 */ /* 0x000fe20000000003 */
[--C-:B------:R-:W-:Y:S01]  /*f370*/  HSET2.LE.AND R2, R16, R182.reuse, PT ;  /* 0x000000b610027233 */ /* 0x100fe20003803000 */
[----:B----4-:R-:W-:Y:S02]  /*f380*/  F2FP.PACK_AB R3, R68, R73 ;  /* 0x000000494403723e */ /* 0x010fe400000000ff */
[----:B-1----:R-:W-:Y:S02]  /*f390*/  F2FP.PACK_AB R4, R46, R47 ;  /* 0x0000002f2e04723e */ /* 0x002fe400000000ff */
[----:B------:R-:W-:Y:S01]  /*f3a0*/  LOP3.LUT R6, R2, R3, RZ, 0xc0, !PT ;  /* 0x0000000302067212 */ /* 0x000fe200078ec0ff */
[--C-:B-----5:R-:W-:Y:S01]  /*f3b0*/  HSET2.LE.AND R7, R17, R182.reuse, PT ;  /* 0x000000b611077233 */ /* 0x120fe20003803000 */
[----:B------:R-:W-:Y:S01]  /*f3c0*/  F2FP.PACK_AB R3, R74, R124 ;  /* 0x0000007c4a03723e */ /* 0x000fe200000000ff */
[--C-:B------:R-:W-:Y:S01]  /*f3d0*/  HSET2.LE.AND R2, R15, R182.reuse, PT ;  /* 0x000000b60f027233 */ /* 0x100fe20003803000 */
[----:B---3--:R-:W-:Y:S01]  /*f3e0*/  F2FP.PACK_AB R15, R39, R45 ;  /* 0x0000002d270f723e */ /* 0x008fe200000000ff */
[----:B------:R-:W-:Y:S01]  /*f3f0*/  HSET2.LE.AND R5, R5, R182, PT ;  /* 0x000000b605057233 */ /* 0x000fe20003803000 */
[----:B------:R-:W-:-:S02]  /*f400*/  LOP3.LUT R7, R7, R4, RZ, 0xc0, !PT ;  /* 0x0000000407077212 */ /* 0x000fc400078ec0ff */
[----:B------:R-:W-:Y:S01]  /*f410*/  LOP3.LUT R4, R2, R3, RZ, 0xc0, !PT ;  /* 0x0000000302047212 */ /* 0x000fe200078ec0ff */
[----:B------:R-:W-:Y:S01]  /*f420*/  FFMA.FTZ R2, R243, c[0x0][0x23c], -R13 ;  /* 0x00008f00f3027a23 */ /* 0x000fe2000001080d */
[----:B------:R-:W-:-:S03]  /*f430*/  LOP3.LUT R5, R5, R15, RZ, 0xc0, !PT ;  /* 0x0000000f05057212 */ /* 0x000fc600078ec0ff */
[----:B------:R1:W-:Y:S01]  /*f440*/  MUFU.EX2 R36, R2 ;  /* 0x0000000200247308 */ /* 0x0003e20000000800 */
[----:B------:R-:W-:Y:S01]  /*f450*/  HMMA.16816.F32 R84, R8, R34, R84 ;  /* 0x000000220854723c */ /* 0x000fe20000001854 */
[----:B------:R-:W-:-:S07]  /*f460*/  LOP3.LUT R3, R37, UR7, R44, 0x96, !PT ;  /* 0x0000000725037c12 */ /* 0x000fce000f8e962c */
[----:B------:R-:W-:Y:S01]  /*f470*/  HMMA.16816.F32 R108, R4, R34, R88 ;  /* 0x00000022046c723c */ /* 0x000fe20000001858 */
[----:B------:R-:W2:Y:S01]  /*f480*/  LDSM.16.MT88.4 R88, [R185+0x7800] ;  /* 0x00780000b958783b */ /* 0x000ea20000004200 */
[----:B-1----:R-:W-:-:S04]  /*f490*/  FFMA.FTZ R2, R245, c[0x0][0x23c], -R13 ;  /* 0x00008f00f5027a23 */ /* 0x002fc8000001080d */
[----:B------:R1:W3:Y:S02]  /*f4a0*/  MUFU.EX2 R34, R2 ;  /* 0x0000000200227308 */ /* 0x0002e40000000800 */
[-C--:B------:R-:W-:Y:S08]  /*f4b0*/  HMMA.16816.F32 R80, R8, R32.reuse, R80 ;  /* 0x000000200850723c */ /* 0x080ff00000001850 */
[----:B------:R-:W-:Y:S01]  /*f4c0*/  HMMA.16816.F32 R92, R4, R32, R132 ;  /* 0x00000020045c723c */ /* 0x000fe20000001884 */
[----:B-1----:R-:W-:-:S04]  /*f4d0*/  FFMA.FTZ R2, R244, c[0x0][0x23c], -R13 ;  /* 0x00008f00f4027a23 */ /* 0x002fc8000001080d */
[----:B------:R1:W-:Y:S03]  /*f4e0*/  MUFU.EX2 R33, R2 ;  /* 0x0000000200217308 */ /* 0x0003e60000000800 */
[----:B------:R-:W-:Y:S01]  /*f4f0*/  HMMA.16816.F32 R96, R8, R24, R96 ;  /* 0x000000180860723c */ /* 0x000fe20000001860 */
[----:B-1----:R-:W-:-:S04]  /*f500*/  FFMA.FTZ R2, R247, c[0x0][0x23c], -R13 ;  /* 0x00008f00f7027a23 */ /* 0x002fc8000001080d */
[----:B------:R1:W-:Y:S03]  /*f510*/  MUFU.EX2 R32, R2 ;  /* 0x0000000200207308 */ /* 0x0003e60000000800 */
[C---:B------:R-:W-:Y:S08]  /*f520*/  HMMA.16816.F32 R100, R8.reuse, R26, R100 ;  /* 0x0000001a0864723c */ /* 0x040ff00000001864 */
[----:B------:R-:W-:Y:S01]  /*f530*/  HMMA.16816.F32 R112, R8, R20, R112 ;  /* 0x000000140870723c */ /* 0x000fe20000001870 */
[----:B-1----:R-:W-:-:S07]  /*f540*/  IMAD.WIDE.U32 R2, R3, -0x2daee0ad, RZ ;  /* 0xd2511f5303027825 */ /* 0x002fce00078e00ff */
[C---:B------:R-:W-:Y:S08]  /*f550*/  HMMA.16816.F32 R116, R8.reuse, R22, R116 ;  /* 0x000000160874723c */ /* 0x040ff00000001874 */
[----:B------:R-:W-:Y:S01]  /*f560*/  HMMA.16816.F32 R128, R8, R28, R148 ;  /* 0x0000001c0880723c */ /* 0x000fe20000001894 */
[----:B------:R-:W-:-:S07]  /*f570*/  LOP3.LUT R18, R2, 0xff, RZ, 0xc0, !PT ;  /* 0x000000ff02127812 */ /* 0x000fce00078ec0ff */
[----:B------:R-:W-:Y:S01]  /*f580*/  HMMA.16816.F32 R76, R8, R30, R144 ;  /* 0x0000001e084c723c */ /* 0x000fe20000001890 */
[----:B------:R-:W-:-:S06]  /*f590*/  SHF.R.U32.HI R13, RZ, 0x10, R2 ;  /* 0x00000010ff0d7819 */ /* 0x000fcc0000011602 */
[----:B------:R-:W-:Y:S01]  /*f5a0*/  FFMA.FTZ R9, R246, c[0x0][0x23c], -R14 ;  /* 0x00008f00f6097a23 */ /* 0x000fe2000001080e */
[----:B------:R-:W-:Y:S02]  /*f5b0*/  LOP3.LUT R8, R3, UR16, R38, 0x96, !PT ;  /* 0x0000001003087c12 */ /* 0x000fe4000f8e9626 */
[----:B------:R-:W-:Y:S01]  /*f5c0*/  LOP3.LUT R11, R2, 0xffff, RZ, 0xc0, !PT ;  /* 0x0000ffff020b7812 */ /* 0x000fe200078ec0ff */
[----:B------:R-:W-:Y:S01]  /*f5d0*/  FFMA.FTZ R3, R248, c[0x0][0x23c], -R14 ;  /* 0x00008f00f8037a23 */ /* 0x000fe2000001080e */
[----:B------:R-:W-:Y:S01]  /*f5e0*/  HMMA.16816.F32 R60, R4, R26, R60 ;  /* 0x0000001a043c723c */ /* 0x000fe2000000183c */
[----:B------:R1:W-:Y:S01]  /*f5f0*/  MUFU.EX2 R27, R9 ;  /* 0x00000009001b7308 */ /* 0x0003e20000000800 */
[----:B------:R-:W-:Y:S02]  /*f600*/  SHF.R.U32.HI R17, RZ, 0x18, R2 ;  /* 0x00000018ff117819 */ /* 0x000fe40000011602 */
[----:B------:R-:W-:Y:S02]  /*f610*/  SHF.R.U32.HI R2, RZ, 0x8, R11 ;  /* 0x00000008ff027819 */ /* 0x000fe4000001160b */
[----:B------:R-:W-:-:S03]  /*f620*/  LOP3.LUT R16, R8, 0xff, RZ, 0xc0, !PT ;  /* 0x000000ff08107812 */ /* 0x000fc600078ec0ff */
[----:B------:R4:W-:Y:S01]  /*f630*/  MUFU.EX2 R26, R3 ;  /* 0x00000003001a7308 */ /* 0x0009e20000000800 */
[----:B------:R-:W-:Y:S02]  /*f640*/  SHF.R.U32.HI R15, RZ, 0x18, R8 ;  /* 0x00000018ff0f7819 */ /* 0x000fe40000011608 */
[----:B-1----:R-:W-:Y:S01]  /*f650*/  LOP3.LUT R9, R8, 0xffff, RZ, 0xc0, !PT ;  /* 0x0000ffff08097812 */ /* 0x002fe200078ec0ff */
[----:B------:R-:W-:Y:S01]  /*f660*/  FFMA.FTZ R10, R249, c[0x0][0x23c], -R14 ;  /* 0x00008f00f90a7a23 */ /* 0x000fe2000001080e */
[----:B----4-:R-:W-:Y:S02]  /*f670*/  SHF.R.U32.HI R3, RZ, 0x10, R8 ;  /* 0x00000010ff037819 */ /* 0x010fe40000011608 */
[----:B------:R-:W-:Y:S02]  /*f680*/  SHF.R.U32.HI R8, RZ, 0x8, R9 ;  /* 0x00000008ff087819 */ /* 0x000fe40000011609 */
[----:B------:R-:W-:Y:S02]  /*f690*/  LOP3.LUT R9, R3, 0xff, RZ, 0xc0, !PT ;  /* 0x000000ff03097812 */ /* 0x000fe400078ec0ff */
[----:B------:R-:W-:Y:S01]  /*f6a0*/  PRMT R3, R18, 0x5410, R2 ;  /* 0x0000541012037816 */ /* 0x000fe20000000002 */
[----:B------:R-:W-:Y:S01]  /*f6b0*/  FFMA.FTZ R2, R250, c[0x0][0x23c], -R14 ;  /* 0x00008f00fa027a23 */ /* 0x000fe2000001080e */
[----:B------:R-:W-:Y:S01]  /*f6c0*/  HMMA.16816.F32 R64, R4, R24, R64 ;  /* 0x000000180440723c */ /* 0x000fe20000001840 */
[----:B------:R1:W-:Y:S01]  /*f6d0*/  MUFU.EX2 R25, R10 ;  /* 0x0000000a00197308 */ /* 0x0003e20000000800 */
[----:B------:R-:W-:-:S07]  /*f6e0*/  PRMT R8, R16, 0x5410, R8 ;  /* 0x0000541010087816 */ /* 0x000fce0000000008 */
[----:B------:R4:W5:Y:S01]  /*f6f0*/  MUFU.EX2 R24, R2 ;  /* 0x0000000200187308 */ /* 0x0009620000000800 */
[----:B------:R-:W-:-:S04]  /*f700*/  LOP3.LUT R11, R13, 0xff, RZ, 0xc0, !PT ;  /* 0x000000ff0d0b7812 */ /* 0x000fc800078ec0ff */
[----:B------:R-:W-:Y:S01]  /*f710*/  PRMT R14, R11, 0x5410, R17 ;  /* 0x000054100b0e7816 */ /* 0x000fe20000000011 */
[--C-:B-1----:R-:W-:Y:S01]  /*f720*/  HSET2.LE.AND R10, R3, R182.reuse, PT ;  /* 0x000000b6030a7233 */ /* 0x102fe20003803000 */
[----:B---3--:R-:W-:Y:S02]  /*f730*/  F2FP.PACK_AB R3, R34, R36 ;  /* 0x000000242203723e */ /* 0x008fe400000000ff */
[----:B------:R-:W-:Y:S01]  /*f740*/  PRMT R9, R9, 0x5410, R15 ;  /* 0x0000541009097816 */ /* 0x000fe2000000000f */
[----:B----4-:R-:W-:-:S05]  /*f750*/  HSET2.LE.AND R2, R8, R182, PT ;  /* 0x000000b608027233 */ /* 0x010fca0003803000 */
[----:B------:R-:W-:Y:S01]  /*f760*/  LOP3.LUT R132, R2, R3, RZ, 0xc0, !PT ;  /* 0x0000000302847212 */ /* 0x000fe200078ec0ff */
[--C-:B------:R-:W-:Y:S01]  /*f770*/  HSET2.LE.AND R2, R14, R182.reuse, PT ;  /* 0x000000b60e027233 */ /* 0x100fe20003803000 */
[----:B-----5:R-:W-:Y:S01]  /*f780*/  F2FP.PACK_AB R3, R24, R25 ;  /* 0x000000191803723e */ /* 0x020fe200000000ff */
[----:B------:R-:W-:Y:S01]  /*f790*/  HSET2.LE.AND R8, R9, R182, PT ;  /* 0x000000b609087233 */ /* 0x000fe20003803000 */
[----:B------:R-:W-:Y:S02]  /*f7a0*/  F2FP.PACK_AB R9, R26, R27 ;  /* 0x0000001b1a09723e */ /* 0x000fe400000000ff */
[----:B------:R-:W-:Y:S01]  /*f7b0*/  LOP3.LUT R135, R2, R3, RZ, 0xc0, !PT ;  /* 0x0000000302877212 */ /* 0x000fe200078ec0ff */
[--C-:B------:R-:W-:Y:S01]  /*f7c0*/  FFMA.FTZ R2, R212, c[0x0][0x23c], -R0.reuse ;  /* 0x00008f00d4027a23 */ /* 0x100fe20000010800 */
[----:B------:R-:W-:Y:S01]  /*f7d0*/  HMMA.16816.F32 R56, R4, R20, R56 ;  /* 0x000000140438723c */ /* 0x000fe20000001838 */
[----:B------:R-:W-:Y:S01]  /*f7e0*/  LOP3.LUT R133, R8, R9, RZ, 0xc0, !PT ;  /* 0x0000000908857212 */ /* 0x000fe200078ec0ff */
[--C-:B------:R-:W-:Y:S01]  /*f7f0*/  FFMA.FTZ R13, R175, c[0x0][0x23c], -R0.reuse ;  /* 0x00008f00af0d7a23 */ /* 0x100fe20000010800 */
[----:B------:R1:W-:Y:S01]  /*f800*/  MUFU.EX2 R21, R2 ;  /* 0x0000000200157308 */ /* 0x0003e20000000800 */
[----:B------:R-:W-:-:S02]  /*f810*/  FFMA.FTZ R8, R176, c[0x0][0x23c], -R0 ;  /* 0x00008f00b0087a23 */ /* 0x000fc40000010800 */
[----:B------:R-:W-:Y:S02]  /*f820*/  FFMA.FTZ R0, R213, c[0x0][0x23c], -R0 ;  /* 0x00008f00d5007a23 */ /* 0x000fe40000010800 */
[----:B------:R-:W-:Y:S03]  /*f830*/  HMMA.16816.F32 R40, R4, R22, R40 ;  /* 0x000000160428723c */ /* 0x000fe60000001828 */
[----:B------:R3:W-:Y:S01]  /*f840*/  MUFU.EX2 R22, R0 ;  /* 0x0000000000167308 */ /* 0x0007e20000000800 */
[----:B-1----:R-:W-:-:S04]  /*f850*/  LOP3.LUT R2, R19, UR7, R210, 0x96, !PT ;  /* 0x0000000713027c12 */ /* 0x002fc8000f8e96d2 */
[----:B------:R-:W-:Y:S03]  /*f860*/  HMMA.16816.F32 R52, R4, R28, R52 ;  /* 0x0000001c0434723c */ /* 0x000fe60000001834 */
[----:B------:R-:W-:Y:S01]  /*f870*/  MUFU.EX2 R23, R13 ;  /* 0x0000000d00177308 */ /* 0x000fe20000000800 */
[----:B------:R-:W-:Y:S01]  /*f880*/  F2FP.PACK_AB R11, R32, R33 ;  /* 0x00000021200b723e */ /* 0x000fe200000000ff */
[----:B------:R-:W1:Y:S01]  /*f890*/  LDSM.16.MT88.4 R16, [R187+0x7800] ;  /* 0x00780000bb10783b */ /* 0x000e620000004200 */
[----:B------:R-:W-:-:S04]  /*f8a0*/  IMAD.WIDE.U32 R2, R2, -0x2daee0ad, RZ ;  /* 0xd2511f5302027825 */ /* 0x000fc800078e00ff */
[--C-:B---3--:R-:W-:Y:S01]  /*f8b0*/  FFMA.FTZ R0, R218, c[0x0][0x23c], -R12.reuse ;  /* 0x00008f00da007a23 */ /* 0x108fe2000001080c */
[----:B------:R-:W-:Y:S03]  /*f8c0*/  HMMA.16816.F32 R48, R4, R30, R48 ;  /* 0x0000001e0430723c */ /* 0x000fe60000001830 */
[----:B------:R3:W-:Y:S04]  /*f8d0*/  MUFU.EX2 R13, R0 ;  /* 0x00000000000d7308 */ /* 0x0007e80000000800 */
[--C-:B------:R-:W-:Y:S01]  /*f8e0*/  FFMA.FTZ R4, R219, c[0x0][0x23c], -R12.reuse ;  /* 0x00008f00db047a23 */ /* 0x100fe2000001080c */
[----:B------:R-:W-:Y:S01]  /*f8f0*/  LOP3.LUT R7, R2, 0xffff, RZ, 0xc0, !PT ;  /* 0x0000ffff02077812 */ /* 0x000fe200078ec0ff */
[----:B------:R-:W-:-:S02]  /*f900*/  FFMA.FTZ R5, R215, c[0x0][0x23c], -R12 ;  /* 0x00008f00d7057a23 */ /* 0x000fc4000001080c */
[----:B------:R4:W5:Y:S01]  /*f910*/  MUFU.EX2 R20, R8 ;  /* 0x0000000800147308 */ /* 0x0009620000000800 */
[----:B------:R-:W-:Y:S02]  /*f920*/  LOP3.LUT R134, R10, R11, RZ, 0xc0, !PT ;  /* 0x0000000b0a867212 */ /* 0x000fe400078ec0ff */
[----:B------:R-:W-:Y:S02]  /*f930*/  SHF.R.U32.HI R6, RZ, 0x10, R2 ;  /* 0x00000010ff067819 */ /* 0x000fe40000011602 */
[----:B---3--:R-:W-:-:S03]  /*f940*/  LOP3.LUT R0, R3, UR16, R136, 0x96, !PT ;  /* 0x0000001003007c12 */ /* 0x008fc6000f8e9688 */
[----:B------:R3:W1:Y:S01]  /*f950*/  MUFU.EX2 R15, R4 ;  /* 0x00000004000f7308 */ /* 0x0006620000000800 */
[----:B------:R-:W-:Y:S01]  /*f960*/  FFMA.FTZ R3, R214, c[0x0][0x23c], -R12 ;  /* 0x00008f00d6037a23 */ /* 0x000fe2000001080c */
[----:B------:R-:W-:Y:S02]  /*f970*/  SHF.R.U32.HI R11, RZ, 0x18, R2 ;  /* 0x00000018ff0b7819 */ /* 0x000fe40000011602 */
[----:B------:R-:W-:Y:S02]  /*f980*/  LOP3.LUT R10, R0, 0xff, RZ, 0xc0, !PT ;  /* 0x000000ff000a7812 */ /* 0x000fe400078ec0ff */
[--C-:B------:R-:W-:Y:S02]  /*f990*/  SHF.R.U32.HI R9, RZ, 0x18, R0.reuse ;  /* 0x00000018ff097819 */ /* 0x100fe40000011600 */
[----:B----4-:R-:W-:Y:S01]  /*f9a0*/  LOP3.LUT R8, R2, 0xff, RZ, 0xc0, !PT ;  /* 0x000000ff02087812 */ /* 0x010fe200078ec0ff */
[----:B------:R4:W-:Y:S01]  /*f9b0*/  MUFU.EX2 R14, R3 ;  /* 0x00000003000e7308 */ /* 0x0009e20000000800 */
[----:B------:R-:W-:-:S02]  /*f9c0*/  SHF.R.U32.HI R2, RZ, 0x10, R0 ;  /* 0x00000010ff027819 */ /* 0x000fc40000011600 */
[----:B------:R-:W-:Y:S02]  /*f9d0*/  LOP3.LUT R6, R6, 0xff, RZ, 0xc0, !PT ;  /* 0x000000ff06067812 */ /* 0x000fe400078ec0ff */
[----:B---3--:R-:W-:-:S03]  /*f9e0*/  LOP3.LUT R4, R0, 0xffff, RZ, 0xc0, !PT ;  /* 0x0000ffff00047812 */ /* 0x008fc600078ec0ff */
[----:B------:R3:W1:Y:S01]  /*f9f0*/  MUFU.EX2 R12, R5 ;  /* 0x00000005000c7308 */ /* 0x0006620000000800 */
[----:B------:R-:W-:Y:S02]  /*fa00*/  SHF.R.U32.HI R0, RZ, 0x8, R7 ;  /* 0x00000008ff007819 */ /* 0x000fe40000011607 */
[----:B------:R-:W-:Y:S02]  /*fa10*/  SHF.R.U32.HI R4, RZ, 0x8, R4 ;  /* 0x00000008ff047819 */ /* 0x000fe40000011604 */
[----:B------:R-:W-:Y:S02]  /*fa20*/  PRMT R0, R8, 0x5410, R0 ;  /* 0x0000541008007816 */ /* 0x000fe40000000000 */
[----:B------:R-:W-:Y:S02]  /*fa30*/  PRMT R4, R10, 0x5410, R4 ;  /* 0x000054100a047816 */ /* 0x000fe40000000004 */
[----:B----4-:R-:W-:Y:S02]  /*fa40*/  LOP3.LUT R3, R2, 0xff, RZ, 0xc0, !PT ;  /* 0x000000ff02037812 */ /* 0x010fe400078ec0ff */
[----:B------:R-:W-:-:S02]  /*fa50*/  PRMT R2, R6, 0x5410, R11 ;  /* 0x0000541006027816 */ /* 0x000fc4000000000b */
[----:B------:R-:W-:Y:S01]  /*fa60*/  PRMT R3, R3, 0x5410, R9 ;  /* 0x0000541003037816 */ /* 0x000fe20000000009 */
[--C-:B---3--:R-:W-:Y:S02]  /*fa70*/  HSET2.LE.AND R5, R0, R182.reuse, PT ;  /* 0x000000b600057233 */ /* 0x108fe40003803000 */
[--C-:B------:R-:W-:Y:S01]  /*fa80*/  HSET2.LE.AND R7, R2, R182.reuse, PT ;  /* 0x000000b602077233 */ /* 0x100fe20003803000 */
[----:B-----5:R-:W-:Y:S01]  /*fa90*/  F2FP.PACK_AB R2, R20, R23 ;  /* 0x000000171402723e */ /* 0x020fe200000000ff */
[--C-:B------:R-:W-:Y:S01]  /*faa0*/  HSET2.LE.AND R0, R4, R182.reuse, PT ;  /* 0x000000b604007233 */ /* 0x100fe20003803000 */
[----:B-1----:R-:W-:Y:S01]  /*fab0*/  F2FP.PACK_AB R4, R15, R13 ;  /* 0x0000000d0f04723e */ /* 0x002fe200000000ff */
[----:B------:R-:W-:-:S03]  /*fac0*/  HSET2.LE.AND R3, R3, R182, PT ;  /* 0x000000b603037233 */ /* 0x000fc60003803000 */
[----:B------:R-:W-:Y:S02]  /*fad0*/  LOP3.LUT R136, R0, R2, RZ, 0xc0, !PT ;  /* 0x0000000200887212 */ /* 0x000fe400078ec0ff */
[----:B------:R-:W-:Y:S02]  /*fae0*/  F2FP.PACK_AB R0, R12, R14 ;  /* 0x0000000e0c00723e */ /* 0x000fe400000000ff */
[----:B------:R-:W-:Y:S02]  /*faf0*/  F2FP.PACK_AB R6, R22, R21 ;  /* 0x000000151606723e */ /* 0x000fe400000000ff */
[----:B------:R-:W-:Y:S01]  /*fb00*/  LOP3.LUT R139, R7, R0, RZ, 0xc0, !PT ;  /* 0x00000000078b7212 */ /* 0x000fe200078ec0ff */
[----:B------:R-:W-:Y:S01]  /*fb10*/  FFMA.FTZ R0, R239, R141, R220 ;  /* 0x0000008def007223 */ /* 0x000fe200000100dc */
[----:B------:R-:W-:Y:S01]  /*fb20*/  LOP3.LUT R137, R3, R4, RZ, 0xc0, !PT ;  /* 0x0000000403897212 */ /* 0x000fe200078ec0ff */
[----:B------:R-:W-:Y:S01]  /*fb30*/  FFMA.FTZ R3, R232, R140, R178 ;  /* 0x0000008ce8037223 */ /* 0x000fe200000100b2 */
[----:B------:R-:W-:Y:S01]  /*fb40*/  LOP3.LUT R138, R5, R6, RZ, 0xc0, !PT ;  /* 0x00000006058a7212 */ /* 0x000fe200078ec0ff */
[----:B------:R-:W-:-:S02]  /*fb50*/  FFMA.FTZ R2, R234, R181, R233 ;  /* 0x000000b5ea027223 */ /* 0x000fc400000100e9 */
[----:B------:R-:W-:Y:S02]  /*fb60*/  FFMA.FTZ R4, R228, R180, R235 ;  /* 0x000000b4e4047223 */ /* 0x000fe400000100eb */
        /* <DEDUP_REMOVED lines=59> */
[C---:B--2---:R-:W-:Y:S01]  /*ff20*/  HMMA.16816.F32 R80, R132.reuse, R88, R80 ;  /* 0x000000588450723c */ /* 0x044fe20000001850 */
[----:B------:R-:W-:Y:S01]  /*ff30*/  FADD.FTZ R2, R32, R2 ;  /* 0x0000000220027221 */ /* 0x000fe20000010000 */
[----:B------:R1:W-:Y:S04]  /*ff40*/  STL [R1+0x20], R5 ;  /* 0x0000200501007387 */ /* 0x0003e80000100800 */
[----:B------:R1:W-:Y:S02]  /*ff50*/  STL [R1+0x24], R3 ;  /* 0x0000240301007387 */ /* 0x0003e40000100800 */
[C---:B------:R-:W-:Y:S02]  /*ff60*/  HMMA.16816.F32 R84, R132.reuse, R90, R84 ;  /* 0x0000005a8454723c */ /* 0x040fe40000001854 */
[----:B------:R1:W-:Y:S06]  /*ff70*/  STL [R1+0x2c], R0 ;  /* 0x00002c0001007387 */ /* 0x0003ec0000100800 */
[C---:B------:R-:W-:Y:S01]  /*ff80*/  HMMA.16816.F32 R96, R132.reuse, R104, R96 ;  /* 0x000000688460723c */ /* 0x040fe20000001860 */
[----:B------:R1:W-:Y:S07]  /*ff90*/  STL [R1+0x28], R2 ;  /* 0x0000280201007387 */ /* 0x0003ee0000100800 */
        /* <DEDUP_REMOVED lines=13> */
.L_x_1622:
[----:B-1----:R-:W-:-:S13]  /*10070*/  ISETP.GT.AND P0, PT, R75, UR18, PT ;  /* 0x000000124b007c0c */ /* 0x002fda000bf04270 */
[----:B------:R-:W-:Y:S05]  /*10080*/  @!P0 BRA `(.L_x_1625) ;  /* 0x0000495000008947 */ /* 0x000fea0003800000 */
[----:B------:R-:W2:Y:S01]  /*10090*/  LDL.LU R0, [R1+0x88] ;  /* 0x0000880001007983 */ /* 0x000ea20000300800 */
[----:B------:R-:W1:Y:S01]  /*100a0*/  LDC.U8 R252, c[0x0][0x2d8] ;  /* 0x0000b600fffc7b82 */ /* 0x000e620000000000 */
[----:B------:R-:W-:Y:S01]  /*100b0*/  UMOV UR21, 0x5 ;  /* 0x0000000500157882 */ /* 0x000fe20000000000 */
[----:B------:R-:W-:Y:S01]  /*100c0*/  MOV R68, R71 ;  /* 0x0000004700447202 */ /* 0x000fe20000000f00 */
[----:B------:R-:W3:Y:S01]  /*100d0*/  LDL.LU R2, [R1+0x30] ;  /* 0x0000300001027983 */ /* 0x000ee20000300800 */
[----:B------:R-:W-:Y:S01]  /*100e0*/  ULDC.64 UR4, c[0x0][0x1a0] ;  /* 0x0000680000047ab9 */ /* 0x000fe20000000a00 */
[----:B------:R-:W-:Y:S01]  /*100f0*/  MOV R3, R72 ;  /* 0x0000004800037202 */ /* 0x000fe20000000f00 */
[----:B------:R-:W-:Y:S01]  /*10100*/  USHF.L.U64.HI UR26, UR4, UR21, UR5 ;  /* 0x00000015041a7299 */ /* 0x000fe20008010205 */
[----:B------:R-:W4:Y:S01]  /*10110*/  LDL.LU R8, [R1+0x78] ;  /* 0x0000780001087983 */ /* 0x000f220000300800 */
[----:B------:R-:W-:Y:S01]  /*10120*/  USHF.L.U32 UR27, UR4, 0x5, URZ ;  /* 0x00000005041b7899 */ /* 0x000fe2000800063f */
[----:B------:R-:W-:-:S02]  /*10130*/  MOV R74, R69 ;  /* 0x00000045004a7202 */ /* 0x000fc40000000f00 */
[----:B------:R-:W5:Y:S01]  /*10140*/  LDL.LU.64 R6, [R1+0x60] ;  /* 0x0000600001067983 */ /* 0x000f620000300a00 */
[----:B------:R-:W-:Y:S01]  /*10150*/  ULDC.64 UR4, c[0x0][0x198] ;  /* 0x0000660000047ab9 */ /* 0x000fe20000000a00 */
[----:B------:R-:W-:Y:S01]  /*10160*/  MOV R73, R70 ;  /* 0x0000004600497202 */ /* 0x000fe20000000f00 */
[----:B------:R-:W-:Y:S01]  /*10170*/  USHF.L.U64.HI UR5, UR4, UR21, UR5 ;  /* 0x0000001504057299 */ /* 0x000fe20008010205 */
[----:B------:R-:W5:Y:S01]  /*10180*/  LDL.LU.64 R4, [R1+0x70] ;  /* 0x0000700001047983 */ /* 0x000f620000300a00 */
[----:B------:R-:W-:-:S03]  /*10190*/  USHF.L.U32 UR4, UR4, 0x5, URZ ;  /* 0x0000000504047899 */ /* 0x000fc6000800063f */
[----:B------:R-:W3:Y:S01]  /*101a0*/  LDL.LU R9, [R1+0x18] ;  /* 0x0000180001097983 */ /* 0x000ee20000300800 */
[----:B-1----:R-:W-:Y:S01]  /*101b0*/  PRMT R252, R252, 0x7054, R252 ;  /* 0x00007054fcfc7816 */ /* 0x002fe200000000fc */
[----:B--2---:R-:W-:-:S04]  /*101c0*/  IMAD.WIDE.U32 R10, R0, -0x326172a9, RZ ;  /* 0xcd9e8d57000a7825 */ /* 0x004fc800078e00ff */
[----:B----4-:R-:W-:-:S04]  /*101d0*/  IMAD.WIDE.U32 R250, R8, -0x2daee0ad, RZ ;  /* 0xd2511f5308fa7825 */ /* 0x010fc800078e00ff */
[----:B---3--:R-:W-:-:S05]  /*101e0*/  IMAD.WIDE.U32 R12, R9, -0x326172a9, RZ ;  /* 0xcd9e8d57090c7825 */ /* 0x008fca00078e00ff */
[-C--:B------:R-:W-:Y:S01]  /*101f0*/  LOP3.LUT R0, R13, R2.reuse, RZ, 0x3c, !PT ;  /* 0x000000020d007212 */ /* 0x080fe200078e3cff */
[----:B------:R-:W-:Y:S01]  /*10200*/  STL.64 [R1+0x18], R12 ;  /* 0x0000180c01007387 */ /* 0x000fe20000100a00 */
[----:B------:R-:W-:-:S03]  /*10210*/  LOP3.LUT R2, R11, R2, RZ, 0x3c, !PT ;  /* 0x000000020b027212 */ /* 0x000fc600078e3cff */
[----:B------:R1:W-:Y:S01]  /*10220*/  STL.64 [R1+0x10], R10 ;  /* 0x0000100a01007387 */ /* 0x0003e20000100a00 */
[----:B-----5:R-:W-:Y:S01]  /*10230*/  MOV R5, R7 ;  /* 0x0000000700057202 */ /* 0x020fe20000000f00 */
[----:B------:R-:W-:-:S04]  /*10240*/  IMAD.WIDE.U32 R8, R2, -0x2daee0ad, RZ ;  /* 0xd2511f5302087825 */ /* 0x000fc800078e00ff */
[----:B-1----:R-:W-:-:S05]  /*10250*/  IMAD.WIDE.U32 R10, R0, -0x2daee0ad, RZ ;  /* 0xd2511f53000a7825 */ /* 0x002fca00078e00ff */
[----:B------:R1:W-:Y:S04]  /*10260*/  STL.64 [R1], R10 ;  /* 0x0000000a01007387 */ /* 0x0003e80000100a00 */
[----:B------:R1:W-:Y:S04]  /*10270*/  STL.64 [R1+0x30], R4 ;  /* 0x0000300401007387 */ /* 0x0003e80000100a00 */
[----:B------:R1:W-:Y:S01]  /*10280*/  STL.64 [R1+0x8], R8 ;  /* 0x0000080801007387 */ /* 0x0003e20000100a00 */
[----:B------:R-:W-:Y:S05]  /*10290*/  BRA `(.L_x_1626) ;  /* 0x000001b000007947 */ /* 0x000fea0003800000 */
.L_x_1628:
        /* <DEDUP_REMOVED lines=27> */
.L_x_1626:
[----:B-1----:R-:W2:Y:S01]  /*10450*/  LDL.64 R4, [R1+0x30] ;  /* 0x0000300001047983 */ /* 0x002ea20000100a00 */
[----:B------:R-:W-:Y:S04]  /*10460*/  DEPBAR.LE SB0, 0x0 ;  /* 0x000080000000791a */ /* 0x000fe80000000000 */
[----:B------:R-:W-:Y:S01]  /*10470*/  IADD3 R207, R75, -0x1, RZ ;  /* 0xffffffff4bcf7810 */ /* 0x000fe20007ffe0ff */
[----:B------:R-:W-:Y:S03]  /*10480*/  BAR.SYNC.DEFER_BLOCKING 0x0 ;  /* 0x0000000000007b1d */ /* 0x000fe60000010000 */
[----:B------:R-:W-:Y:S01]  /*10490*/  SHF.R.S32.HI R2, RZ, 0x1f, R207 ;  /* 0x0000001fff027819 */ /* 0x000fe200000114cf */
[C---:B------:R-:W-:Y:S04]  /*104a0*/  IMAD R0, R207.reuse, UR19, RZ ;  /* 0x00000013cf007c24 */ /* 0x040fe8000f8e02ff */
[----:B------:R-:W-:Y:S02]  /*104b0*/  IMAD R0, R2, UR20, R0 ;  /* 0x0000001402007c24 */ /* 0x000fe4000f8e0200 */
[----:B--2---:R-:W-:Y:S04]  /*104c0*/  IMAD.WIDE.U32 R4, R207, UR20, R4 ;  /* 0x00000014cf047c25 */ /* 0x004fe8000f8e0004 */
[----:B------:R-:W-:Y:S01]  /*104d0*/  IMAD.IADD R0, R5, 0x1, R0 ;  /* 0x0000000105007824 */ /* 0x000fe200078e0200 */
[C---:B------:R-:W-:Y:S04]  /*104e0*/  LEA R8, P1, R4.reuse, c[0x0][0x170], 0x1 ;  /* 0x00005c0004087a11 */ /* 0x040fe800078208ff */
[----:B------:R-:W-:Y:S02]  /*104f0*/  LEA.HI.X R9, R4, c[0x0][0x174], R0, 0x1, P1 ;  /* 0x00005d0004097a11 */ /* 0x000fe400008f0c00 */
[----:B------:R-:W-:Y:S03]  /*10500*/  IADD3 R6, P0, R8, UR27, RZ ;  /* 0x0000001b08067c10 */ /* 0x000fe6000ff1e0ff */
[----:B------:R-:W-:Y:S01]  /*10510*/  @!PT LDS RZ, [RZ] ;  /* 0x00000000fffff984 */ /* 0x000fe20000000800 */
[----:B------:R-:W-:Y:S01]  /*10520*/  @!PT LDS RZ, [RZ] ;  /* 0x00000000fffff984 */ /* 0x000fe20000000800 */
[----:B------:R-:W-:Y:S01]  /*10530*/  @!PT LDS RZ, [RZ] ;  /* 0x00000000fffff984 */ /* 0x000fe20000000800 */
[----:B------:R1:W-:Y:S01]  /*10540*/  LDGSTS.E.BYPASS.LTC128B.128 [R208+0x6000], [R8.64] ;  /* 0x0600000008d07fae */ /* 0x0003e2000b901d56 */
[----:B------:R-:W-:Y:S02]  /*10550*/  IADD3.X R7, R9, UR26, RZ, P0, !PT ;  /* 0x0000001a09077c10 */ /* 0x000fe400087fe4ff */
[----:B------:R-:W-:Y:S03]  /*10560*/  IADD3 R4, P1, R6, UR27, RZ ;  /* 0x0000001b06047c10 */ /* 0x000fe6000ff3e0ff */
[----:B------:R2:W-:Y:S01]  /*10570*/  LDGSTS.E.BYPASS.LTC128B.128 [R208+0x6800], [R6.64] ;  /* 0x0680000006d07fae */ /* 0x0005e2000b901d56 */
[----:B------:R-:W-:Y:S02]  /*10580*/  IADD3.X R5, R7, UR26, RZ, P1, !PT ;  /* 0x0000001a07057c10 */ /* 0x000fe40008ffe4ff */
[----:B------:R-:W-:Y:S03]  /*10590*/  IADD3 R10, P0, R4, UR27, RZ ;  /* 0x0000001b040a7c10 */ /* 0x000fe6000ff1e0ff */
[----:B------:R2:W-:Y:S01]  /*105a0*/  LDGSTS.E.BYPASS.LTC128B.128 [R208+0x7000], [R4.64] ;  /* 0x0700000004d07fae */ /* 0x0005e2000b901d56 */
[----:B------:R-:W-:Y:S02]  /*105b0*/  IADD3.X R11, R5, UR26, RZ, P0, !PT ;  /* 0x0000001a050b7c10 */ /* 0x000fe400087fe4ff */
[----:B------:R-:W-:Y:S03]  /*105c0*/  ISETP.GT.AND P0, PT, R207, UR18, PT ;  /* 0x00000012cf007c0c */ /* 0x000fe6000bf04270 */
[----:B------:R1:W-:Y:S06]  /*105d0*/  LDGSTS.E.BYPASS.LTC128B.128 [R208+0x7800], [R10.64] ;  /* 0x078000000ad07fae */ /* 0x0003ec000b901d56 */
[----:B------:R-:W-:Y:S06]  /*105e0*/  LDSM.16.M88.4 R64, [R191] ;  /* 0x00000000bf40783b */ /* 0x000fec0000000200 */
[----:B------:R-:W2:Y:S06]  /*105f0*/  LDSM.16.M88.4 R16, [R184+0x4000] ;  /* 0x00400000b810783b */ /* 0x000eac0000000200 */
[----:B------:R-:W1:Y:S06]  /*10600*/  LDSM.16.M88.4 R60, [R191+0x2000] ;  /* 0x00200000bf3c783b */ /* 0x000e6c0000000200 */
[----:B------:R-:W3:Y:S06]  /*10610*/  LDSM.16.M88.4 R32, [R184+0x4800] ;  /* 0x00480000b820783b */ /* 0x000eec0000000200 */
[----:B------:R-:W0:Y:S06]  /*10620*/  LDGDEPBAR ;  /* 0x00000000000079af */ /* 0x000e2c0000000000 */
[----:B------:R-:W4:Y:S06]  /*10630*/  LDSM.16.M88.4 R48, [R184+0x5000] ;  /* 0x00500000b830783b */ /* 0x000f2c0000000200 */
[----:B------:R-:W5:Y:S06]  /*10640*/  LDSM.16.M88.4 R140, [R184+0x5800] ;  /* 0x00580000b88c783b */ /* 0x000f6c0000000200 */
[----:B------:R-:W-:Y:S01]  /*10650*/  LDSM.16.M88.4 R144, [R194] ;  /* 0x00000000c290783b */ /* 0x000fe20000000200 */
[-C--:B--2---:R-:W-:Y:S05]  /*10660*/  HMMA.16816.F32 R4, R64, R16.reuse, RZ ;  /* 0x000000104004723c */ /* 0x084fea00000018ff */
[----:B------:R-:W2:Y:S03]  /*10670*/  LDSM.16.M88.4 R148, [R190+0x4000] ;  /* 0x00400000be94783b */ /* 0x000ea60000000200 */
[C---:B-1----:R-:W-:Y:S03]  /*10680*/  HMMA.16816.F32 R8, R60.reuse, R16, RZ ;  /* 0x000000103c08723c */ /* 0x042fe600000018ff */
[----:B------:R-:W1:Y:S06]  /*10690*/  LDSM.16.M88.4 R152, [R194+0x2000] ;  /* 0x00200000c298783b */ /* 0x000e6c0000000200 */
[----:B------:R-:W1:Y:S01]  /*106a0*/  LDSM.16.M88.4 R156, [R190+0x4800] ;  /* 0x00480000be9c783b */ /* 0x000e620000000200 */
[-C--:B------:R-:W-:Y:S05]  /*106b0*/  HMMA.16816.F32 R12, R60, R18.reuse, RZ ;  /* 0x000000123c0c723c */ /* 0x080fea00000018ff */
[----:B------:R-:W1:Y:S03]  /*106c0*/  LDSM.16.M88.4 R160, [R190+0x5000] ;  /* 0x00500000bea0783b */ /* 0x000e660000000200 */
[C---:B------:R-:W-:Y:S03]  /*106d0*/  HMMA.16816.F32 R16, R64.reuse, R18, RZ ;  /* 0x000000124010723c */ /* 0x040fe600000018ff */
[----:B------:R-:W1:Y:S05]  /*106e0*/  LDSM.16.M88.4 R164, [R190+0x5800] ;  /* 0x00580000bea4783b */ /* 0x000e6a0000000200 */
[-C--:B---3--:R-:W-:Y:S01]  /*106f0*/  HMMA.16816.F32 R20, R64, R32.reuse, RZ ;  /* 0x000000204014723c */ /* 0x088fe200000018ff */
[----:B------:R-:W-:Y:S06]  /*10700*/  LDSM.16.M88.4 R168, [R192+0x2000] ;  /* 0x00200000c0a8783b */ /* 0x000fec0000000200 */
[----:B------:R-:W-:Y:S01]  /*10710*/  LDSM.16.M88.4 R172, [R193+0x2000] ;  /* 0x00200000c1ac783b */ /* 0x000fe20000000200 */
[C---:B------:R-:W-:Y:S05]  /*10720*/  HMMA.16816.F32 R24, R60.reuse, R32, RZ ;  /* 0x000000203c18723c */ /* 0x040fea00000018ff */
[----:B------:R-:W-:Y:S03]  /*10730*/  LDSM.16.M88.4 R176, [R189+0x800] ;  /* 0x00080000bdb0783b */ /* 0x000fe60000000200 */
[-C--:B------:R-:W-:Y:S03]  /*10740*/  HMMA.16816.F32 R28, R60, R34.reuse, RZ ;  /* 0x000000223c1c723c */ /* 0x080fe600000018ff */
[----:B------:R-:W-:Y:S05]  /*10750*/  LDSM.16.M88.4 R180, [R189+0x1000] ;  /* 0x00100000bdb4783b */ /* 0x000fea0000000200 */
        /* <DEDUP_REMOVED lines=30> */
[----:B------:R-:W-:Y:S06]  /*10940*/  LDSM.16.M88.4 R144, [R193] ;  /* 0x00000000c190783b */ /* 0x000fec0000000200 */
[----:B------:R-:W4:Y:S01]  /*10950*/  LDSM.16.M88.4 R164, [R189] ;  /* 0x00000000bda4783b */ /* 0x000f220000000200 */
[-C--:B-1----:R-:W-:Y:S08]  /*10960*/  HMMA.16816.F32 R4, R140, R148.reuse, R4 ;  /* 0x000000948c04723c */ /* 0x082ff00000001804 */
[C---:B------:R-:W-:Y:S08]  /*10970*/  HMMA.16816.F32 R8, R168.reuse, R148, R8 ;  /* 0x00000094a808723c */ /* 0x040ff00000001808 */
[-C--:B------:R-:W-:Y:S08]  /*10980*/  HMMA.16816.F32 R12, R168, R150.reuse, R12 ;  /* 0x00000096a80c723c */ /* 0x080ff0000000180c */
[C---:B------:R-:W-:Y:S01]  /*10990*/  HMMA.16816.F32 R16, R140.reuse, R150, R16 ;  /* 0x000000968c10723c */ /* 0x040fe20000001810 */
[----:B------:R-:W1:Y:S01]  /*109a0*/  LDSM.16.M88.4 R148, [R189+0x1800] ;  /* 0x00180000bd94783b */ /* 0x000e620000000200 */
[----:B------:R-:W-:Y:S05]  /*109b0*/  DEPBAR.LE SB0, 0x0 ;  /* 0x000080000000791a */ /* 0x000fea0000000000 */
[----:B------:R-:W-:Y:S01]  /*109c0*/  BAR.SYNC.DEFER_BLOCKING 0x0 ;  /* 0x0000000000007b1d */ /* 0x000fe20000010000 */
        /* <DEDUP_REMOVED lines=27> */
[----:B------:R-:W-:Y:S01]  /*10b80*/  HMMA.16816.F32 R64, R144, R150, R64 ;  /* 0x000000969040723c */ /* 0x000fe20000001840 */
[----:B------:R-:W-:-:S07]  /*10b90*/  @P0 BRA `(.L_x_1628) ;  /* 0xfffff70000000947 */ /* 0x000fce000383ffff */
.L_x_1627:
[----:B------:R-:W2:Y:S01]  /*10ba0*/  S2R R0, SR_TID.X ;  /* 0x0000000000007919 */ /* 0x000ea20000002100 */
[C---:B------:R-:W-:Y:S07]  /*10bb0*/  IMAD.SHL.U32 R159, R207.reuse, 0x2, RZ ;  /* 0x00000002cf9f7824 */ /* 0x040fee00078e00ff */
[----:B------:R-:W3:Y:S06]  /*10bc0*/  LDL.64 R212, [R1] ;  /* 0x0000000001d47983 */ /* 0x000eec0000100a00 */
[----:B------:R-:W4:Y:S06]  /*10bd0*/  LDL.64 R210, [R1+0x10] ;  /* 0x0000100001d27983 */ /* 0x000f2c0000100a00 */
[----:B------:R-:W5:Y:S06]  /*10be0*/  LDL.64 R180, [R1+0x18] ;  /* 0x0000180001b47983 */ /* 0x000f6c0000100a00 */
[----:B------:R-:W3:Y:S01]  /*10bf0*/  LDL.64 R214, [R1+0x8] ;  /* 0x0000080001d67983 */ /* 0x000ee20000100a00 */
[----:B--2---:R-:W-:Y:S05]  /*10c00*/  IMAD.SHL.U32 R0, R0, 0x2, RZ ;  /* 0x0000000200007824 */ /* 0x004fea00078e00ff */
[----:B------:R-:W-:Y:S05]  /*10c10*/  LOP3.LUT R0, R0, 0x6, RZ, 0xc0, !PT ;  /* 0x0000000600007812 */ /* 0x000fea00078ec0ff */
[----:B------:R-:W-:Y:S05]  /*10c20*/  IMAD R0, R207, 0x40, R0 ;  /* 0x00000040cf007824 */ /* 0x000fea00078e0200 */
[C---:B------:R-:W-:Y:S02]  /*10c30*/  IADD3 R75, R0.reuse, 0x1, RZ ;  /* 0x00000001004b7810 */ /* 0x040fe40007ffe0ff */
[CC--:B------:R-:W-:Y:S02]  /*10c40*/  ISETP.GE.AND P3, PT, R0.reuse, R202.reuse, PT ;  /* 0x000000ca0000720c */ /* 0x0c0fe40003f66270 */
[C---:B------:R-:W-:Y:S02]  /*10c50*/  ISETP.GE.AND P2, PT, R75.reuse, R202, PT ;  /* 0x000000ca4b00720c */ /* 0x040fe40003f46270 */
[CC--:B------:R-:W-:Y:S02]  /*10c60*/  ISETP.GE.AND P0, PT, R75.reuse, R201.reuse, PT ;  /* 0x000000c94b00720c */ /* 0x0c0fe40003f06270 */
[C---:B------:R-:W-:Y:S02]  /*10c70*/  ISETP.GE.AND P1, PT, R0.reuse, R201, PT ;  /* 0x000000c90000720c */ /* 0x040fe40003f26270 */
[C---:B------:R-:W-:Y:S02]  /*10c80*/  IADD3 R72, R0.reuse, 0x8, RZ ;  /* 0x0000000800487810 */ /* 0x040fe40007ffe0ff */
[C---:B-1----:R-:W-:Y:S02]  /*10c90*/  IADD3 R71, R0.reuse, 0x9, RZ ;  /* 0x0000000900477810 */ /* 0x042fe40007ffe0ff */
[CC--:B------:R-:W-:Y:S02]  /*10ca0*/  ISETP.GE.OR P3, PT, R0.reuse, R206.reuse, !P3 ;  /* 0x000000ce0000720c */ /* 0x0c0fe40005f66670 */
[C---:B------:R-:W-:Y:S02]  /*10cb0*/  ISETP.GE.OR P2, PT, R75.reuse, R206, !P2 ;  /* 0x000000ce4b00720c */ /* 0x040fe40005746670 */
[-C--:B------:R-:W-:Y:S02]  /*10cc0*/  ISETP.GE.OR P0, PT, R75, R205.reuse, !P0 ;  /* 0x000000cd4b00720c */ /* 0x080fe40004706670 */
[----:B------:R-:W-:Y:S02]  /*10cd0*/  ISETP.GE.OR P1, PT, R0, R205, !P1 ;  /* 0x000000cd0000720c */ /* 0x000fe40004f26670 */
[----:B------:R-:W-:Y:S02]  /*10ce0*/  FSEL R146, R4, -INF , !P3 ;  /* 0xff80000004927808 */ /* 0x000fe40005800000 */
[----:B------:R-:W-:Y:S02]  /*10cf0*/  FSEL R148, R5, -INF , !P2 ;  /* 0xff80000005947808 */ /* 0x000fe40005000000 */
[----:B------:R-:W-:Y:S02]  /*10d00*/  FSEL R149, R7, -INF , !P0 ;  /* 0xff80000007957808 */ /* 0x000fe40004000000 */
[-C--:B------:R-:W-:Y:S02]  /*10d10*/  ISETP.GE.AND P3, PT, R72, R202.reuse, PT ;  /* 0x000000ca4800720c */ /* 0x080fe40003f66270 */
[C---:B------:R-:W-:Y:S02]  /*10d20*/  ISETP.GE.AND P2, PT, R71.reuse, R202, PT ;  /* 0x000000ca4700720c */ /* 0x040fe40003f46270 */
[CC--:B------:R-:W-:Y:S02]  /*10d30*/  ISETP.GE.AND P0, PT, R71.reuse, R201.reuse, PT ;  /* 0x000000c94700720c */ /* 0x0c0fe40003f06270 */
[----:B------:R-:W-:Y:S02]  /*10d40*/  FSEL R147, R6, -INF , !P1 ;  /* 0xff80000006937808 */ /* 0x000fe40004800000 */
[C---:B------:R-:W-:Y:S02]  /*10d50*/  ISETP.GE.AND P1, PT, R72.reuse, R201, PT ;  /* 0x000000c94800720c */ /* 0x040fe40003f26270 */
[-C--:B------:R-:W-:Y:S02]  /*10d60*/  ISETP.GE.OR P3, PT, R72, R206.reuse, !P3 ;  /* 0x000000ce4800720c */ /* 0x080fe40005f66670 */
[C---:B------:R-:W-:Y:S02]  /*10d70*/  ISETP.GE.OR P2, PT, R71.reuse, R206, !P2 ;  /* 0x000000ce4700720c */ /* 0x040fe40005746670 */
[-C--:B------:R-:W-:Y:S02]  /*10d80*/  ISETP.GE.OR P0, PT, R71, R205.reuse, !P0 ;  /* 0x000000cd4700720c */ /* 0x080fe40004706670 */
[C---:B------:R-:W-:Y:S02]  /*10d90*/  IADD3 R70, R0.reuse, 0x10, RZ ;  /* 0x0000001000467810 */ /* 0x040fe40007ffe0ff */
[----:B------:R-:W-:Y:S02]  /*10da0*/  IADD3 R69, R0, 0x11, RZ ;  /* 0x0000001100457810 */ /* 0x000fe40007ffe0ff */
        /* <DEDUP_REMOVED lines=8> */
[C---:B------:R-:W-:Y:S02]  /*10e30*/  IADD3 R19, R0.reuse, 0x18, RZ ;  /* 0x0000001800137810 */ /* 0x040fe40007ffe0ff */
[----:B------:R-:W-:Y:S02]  /*10e40*/  IADD3 R18, R0, 0x19, RZ ;  /* 0x0000001900127810 */ /* 0x000fe40007ffe0ff */
[C---:B------:R-:W-:Y:S02]  /*10e50*/  ISETP.GE.AND P1, PT, R70.reuse, R201, PT ;  /* 0x000000c94600720c */ /* 0x040fe40003f26270 */
        /* <DEDUP_REMOVED lines=9> */
[-C--:B------:R-:W-:Y:S02]  /*10ef0*/  ISETP.GE.AND P0, PT, R18, R201.reuse, PT ;  /* 0x000000c91200720c */ /* 0x080fe40003f06270 */
[----:B------:R-:W-:Y:S02]  /*10f00*/  FSEL R157, R22, -INF , !P1 ;  /* 0xff800000169d7808 */ /* 0x000fe40004800000 */
[C---:B------:R-:W-:Y:S02]  /*10f10*/  ISETP.GE.AND P1, PT, R19.reuse, R201, PT ;  /* 0x000000c91300720c */ /* 0x040fe40003f26270 */
[CC--:B------:R-:W-:Y:S02]  /*10f20*/  ISETP.GE.OR P3, PT, R19.reuse, R206.reuse, !P3 ;  /* 0x000000ce1300720c */ /* 0x0c0fe40005f66670 */
        /* <DEDUP_REMOVED lines=26> */
[C---:B------:R-:W-:Y:S01]  /*110d0*/  ISETP.GE.AND P1, PT, R7.reuse, R201, PT ;  /* 0x000000c90700720c */ /* 0x040fe20003f26270 */
[----:B------:R-:W-:Y:S01]  /*110e0*/  LDSM.16.MT88.4 R36, [R188+0x6000] ;  /* 0x00600000bc24783b */ /* 0x000fe20000004200 */
        /* <DEDUP_REMOVED lines=9> */
[C---:B------:R-:W-:Y:S02]  /*11180*/  ISETP.GE.AND P0, PT, R0.reuse, R200, PT ;  /* 0x000000c80000720c */ /* 0x040fe40003f06270 */
[C---:B------:R-:W-:Y:S02]  /*11190*/  ISETP.GE.AND P3, PT, R0.reuse, R199, PT ;  /* 0x000000c70000720c */ /* 0x040fe40003f66270 */
[----:B------:R-:W-:Y:S02]  /*111a0*/  IADD3 R2, R0, 0x38, RZ ;  /* 0x0000003800027810 */ /* 0x000fe40007ffe0ff */
[C---:B------:R-:W-:Y:S02]  /*111b0*/  ISETP.GE.AND P6, PT, R5.reuse, R202, PT ;  /* 0x000000ca0500720c */ /* 0x040fe40003fc6270 */
[----:B------:R-:W-:Y:S02]  /*111c0*/  ISETP.GE.AND P2, PT, R4, R201, PT ;  /* 0x000000c90400720c */ /* 0x000fe40003f46270 */
[----:B------:R-:W-:Y:S02]  /*111d0*/  FSEL R166, R50, -INF , !P1 ;  /* 0xff80000032a67808 */ /* 0x000fe40004800000 */
[C---:B------:R-:W-:Y:S02]  /*111e0*/  ISETP.GE.OR P0, PT, R0.reuse, R204, !P0 ;  /* 0x000000cc0000720c */ /* 0x040fe40004706670 */
[C---:B------:R-:W-:Y:S02]  /*111f0*/  ISETP.GE.OR P3, PT, R0.reuse, R203, !P3 ;  /* 0x000000cb0000720c */ /* 0x040fe40005f66670 */
[----:B------:R-:W-:Y:S02]  /*11200*/  IADD3 R0, R0, 0x39, RZ ;  /* 0x0000003900007810 */ /* 0x000fe40007ffe0ff */
[----:B------:R-:W-:Y:S02]  /*11210*/  ISETP.GE.AND P1, PT, R2, R202, PT ;  /* 0x000000ca0200720c */ /* 0x000fe40003f26270 */
[----:B------:R-:W-:Y:S02]  /*11220*/  ISETP.GE.OR P6, PT, R5, R206, !P6 ;  /* 0x000000ce0500720c */ /* 0x000fe400077c6670 */
[----:B------:R-:W-:Y:S02]  /*11230*/  ISETP.GE.OR P2, PT, R4, R205, !P2 ;  /* 0x000000cd0400720c */ /* 0x000fe40005746670 */
[----:B------:R-:W-:Y:S02]  /*11240*/  FSEL R234, R52, -INF , !P6 ;  /* 0xff80000034ea7808 */ /* 0x000fe40007000000 */
[----:B------:R-:W-:Y:S02]  /*11250*/  FSEL R240, R55, -INF , !P2 ;  /* 0xff80000037f07808 */ /* 0x000fe40005000000 */
[----:B------:R-:W-:Y:S02]  /*11260*/  ISETP.GE.AND P6, PT, R0, R202, PT ;  /* 0x000000ca0000720c */ /* 0x000fe40003fc6270 */
[-C--:B------:R-:W-:Y:S02]  /*11270*/  ISETP.GE.OR P2, PT, R2, R206.reuse, !P1 ;  /* 0x000000ce0200720c */ /* 0x080fe40004f46670 */
[C---:B------:R-:W-:Y:S02]  /*11280*/  ISETP.GE.AND P1, PT, R0.reuse, R201, PT ;  /* 0x000000c90000720c */ /* 0x040fe40003f26270 */
[C---:B------:R-:W-:Y:S02]  /*11290*/  ISETP.GE.OR P6, PT, R0.reuse, R206, !P6 ;  /* 0x000000ce0000720c */ /* 0x040fe400077c6670 */
[----:B------:R-:W-:Y:S02]  /*112a0*/  ISETP.GE.OR P1, PT, R0, R205, !P1 ;  /* 0x000000cd0000720c */ /* 0x000fe40004f26670 */
[----:B------:R-:W-:Y:S02]  /*112b0*/  ISETP.GE.AND P5, PT, R4, R202, PT ;  /* 0x000000ca0400720c */ /* 0x000fe40003fa6270 */
[----:B------:R-:W-:Y:S02]  /*112c0*/  FSEL R223, R65, -INF , !P6 ;  /* 0xff80000041df7808 */ /* 0x000fe40007000000 */
[----:B------:R-:W-:Y:S02]  /*112d0*/  FSEL R232, R67, -INF , !P1 ;  /* 0xff80000043e87808 */ /* 0x000fe40004800000 */
[C---:B------:R-:W-:Y:S02]  /*112e0*/  ISETP.GE.AND P6, PT, R72.reuse, R200, PT ;  /* 0x000000c84800720c */ /* 0x040fe40003fc6270 */
[----:B------:R-:W-:Y:S02]  /*112f0*/  ISETP.GE.AND P1, PT, R72, R199, PT ;  /* 0x000000c74800720c */ /* 0x000fe40003f26270 */
[----:B------:R-:W-:Y:S02]  /*11300*/  ISETP.GE.OR P5, PT, R4, R206, !P5 ;  /* 0x000000ce0400720c */ /* 0x000fe40006fa6670 */
[C---:B------:R-:W-:Y:S02]  /*11310*/  ISETP.GE.OR P6, PT, R72.reuse, R204, !P6 ;  /* 0x000000cc4800720c */ /* 0x040fe400077c6670 */
[----:B------:R-:W-:Y:S02]  /*11320*/  ISETP.GE.OR P1, PT, R72, R203, !P1 ;  /* 0x000000cb4800720c */ /* 0x000fe40004f26670 */
[----:B------:R-:W-:Y:S02]  /*11330*/  FMNMX.FTZ R72, R146, R3, !PT ;  /* 0x0000000392487209 */ /* 0x000fe40007810000 */
[----:B------:R-:W-:Y:S02]  /*11340*/  FSEL R237, R53, -INF , !P5 ;  /* 0xff80000035ed7808 */ /* 0x000fe40006800000 */
[----:B------:R-:W-:Y:S02]  /*11350*/  ISETP.GE.AND P5, PT, R2, R201, PT ;  /* 0x000000c90200720c */ /* 0x000fe40003fa6270 */
[----:B------:R-:W-:Y:S02]  /*11360*/  FMNMX.FTZ R72, R148, R72, !PT ;  /* 0x0000004894487209 */ /* 0x000fe40007810000 */
[----:B------:R-:W-:Y:S02]  /*11370*/  ISETP.GE.OR P5, PT, R2, R205, !P5 ;  /* 0x000000cd0200720c */ /* 0x000fe40006fa6670 */
[----:B------:R-:W-:Y:S02]  /*11380*/  FMNMX.FTZ R72, R140, R72, !PT ;  /* 0x000000488c487209 */ /* 0x000fe40007810000 */
[----:B------:R-:W-:Y:S02]  /*11390*/  FSEL R227, R66, -INF , !P5 ;  /* 0xff80000042e37808 */ /* 0x000fe40006800000 */
[C---:B------:R-:W-:Y:S02]  /*113a0*/  ISETP.GE.AND P5, PT, R71.reuse, R200, PT ;  /* 0x000000c84700720c */ /* 0x040fe40003fa6270 */
[----:B------:R-:W-:Y:S02]  /*113b0*/  FSEL R21, R8, -INF , !P0 ;  /* 0xff80000008157808 */ /* 0x000fe40004000000 */
[----:B------:R-:W-:Y:S02]  /*113c0*/  ISETP.GE.AND P0, PT, R71, R199, PT ;  /* 0x000000c74700720c */ /* 0x000fe40003f06270 */
[----:B------:R-:W-:Y:S02]  /*113d0*/  FMNMX.FTZ R72, R141, R72, !PT ;  /* 0x000000488d487209 */ /* 0x000fe40007810000 */
        /* <DEDUP_REMOVED lines=11> */
[C---:B------:R-:W-:Y:S02]  /*11490*/  ISETP.GE.AND P4, PT, R5.reuse, R201, PT ;  /* 0x000000c90500720c */ /* 0x040fe40003f86270 */
[----:B------:R-:W-:Y:S02]  /*114a0*/  FMNMX.FTZ R72, R170, R72, !PT ;  /* 0x00000048aa487209 */ /* 0x000fe40007810000 */
[----:B------:R-:W-:Y:S02]  /*114b0*/  FMNMX.FTZ R71, R158, R71, !PT ;  /* 0x000000479e477209 */ /* 0x000fe40007810000 */
[----:B------:R-:W-:Y:S02]  /*114c0*/  ISETP.GE.OR P4, PT, R5, R205, !P4 ;  /* 0x000000cd0500720c */ /* 0x000fe40006786670 */
[----:B------:R-:W-:Y:S02]  /*114d0*/  FMNMX.FTZ R72, R173, R72, !PT ;  /* 0x00000048ad487209 */ /* 0x000fe40007810000 */
[----:B------:R-:W-:Y:S02]  /*114e0*/  FMNMX.FTZ R71, R153, R71, !PT ;  /* 0x0000004799477209 */ /* 0x000fe40007810000 */
[----:B------:R-:W-:Y:S02]  /*114f0*/  FSEL R238, R54, -INF , !P4 ;  /* 0xff80000036ee7808 */ /* 0x000fe40006000000 */
[C---:B------:R-:W-:Y:S01]  /*11500*/  ISETP.GE.AND P4, PT, R75.reuse, R200, PT ;  /* 0x000000c84b00720c */ /* 0x040fe20003f86270 */
[----:B------:R-:W-:Y:S01]  /*11510*/  LDSM.16.MT88.4 R52, [R186+0x6000] ;  /* 0x00600000ba34783b */ /* 0x000fe20000004200 */
[----:B------:R-:W-:Y:S02]  /*11520*/  FMNMX.FTZ R72, R164, R72, !PT ;  /* 0x00000048a4487209 */ /* 0x000fe40007810000 */
[----:B------:R-:W-:Y:S02]  /*11530*/  FMNMX.FTZ R71, R154, R71, !PT ;  /* 0x000000479a477209 */ /* 0x000fe40007810000 */
[----:B------:R-:W-:Y:S02]  /*11540*/  ISETP.GE.OR P4, PT, R75, R204, !P4 ;  /* 0x000000cc4b00720c */ /* 0x000fe40006786670 */
[----:B------:R-:W-:Y:S02]  /*11550*/  FMNMX.FTZ R72, R165, R72, !PT ;  /* 0x00000048a5487209 */ /* 0x000fe40007810000 */
[----:B------:R-:W-:Y:S02]  /*11560*/  FMNMX.FTZ R71, R175, R71, !PT ;  /* 0x00000047af477209 */ /* 0x000fe40007810000 */
[----:B------:R-:W-:Y:S02]  /*11570*/  FSEL R23, R10, -INF , !P3 ;  /* 0xff8000000a177808 */ /* 0x000fe40005800000 */
[----:B------:R-:W-:Y:S02]  /*11580*/  FSEL R22, R9, -INF , !P4 ;  /* 0xff80000009167808 */ /* 0x000fe40006000000 */
[-C--:B------:R-:W-:Y:S02]  /*11590*/  ISETP.GE.AND P4, PT, R70, R200.reuse, PT ;  /* 0x000000c84600720c */ /* 0x080fe40003f86270 */
[----:B------:R-:W-:Y:S02]  /*115a0*/  ISETP.GE.AND P3, PT, R69, R200, PT ;  /* 0x000000c84500720c */ /* 0x000fe40003f66270 */
[----:B------:R-:W-:Y:S02]  /*115b0*/  FMNMX.FTZ R72, R234, R72, !PT ;  /* 0x00000048ea487209 */ /* 0x000fe40007810000 */
[----:B------:R-:W-:Y:S02]  /*115c0*/  FMNMX.FTZ R71, R177, R71, !PT ;  /* 0x00000047b1477209 */ /* 0x000fe40007810000 */
[----:B------:R-:W-:Y:S02]  /*115d0*/  FSEL R222, R64, -INF , !P2 ;  /* 0xff80000040de7808 */ /* 0x000fe40005000000 */
[----:B------:R-:W-:Y:S02]  /*115e0*/  ISETP.GE.AND P2, PT, R75, R199, PT ;  /* 0x000000c74b00720c */ /* 0x000fe40003f46270 */
[-C--:B------:R-:W-:Y:S02]  /*115f0*/  ISETP.GE.OR P4, PT, R70, R204.reuse, !P4 ;  /* 0x000000cc4600720c */ /* 0x080fe40006786670 */
[----:B------:R-:W-:Y:S02]  /*11600*/  ISETP.GE.OR P3, PT, R69, R204, !P3 ;  /* 0x000000cc4500720c */ /* 0x000fe40005f66670 */
[----:B------:R-:W-:Y:S02]  /*11610*/  FMNMX.FTZ R72, R237, R72, !PT ;  /* 0x00000048ed487209 */ /* 0x000fe40007810000 */
[----:B------:R-:W-:Y:S02]  /*11620*/  FMNMX.FTZ R71, R166, R71, !PT ;  /* 0x00000047a6477209 */ /* 0x000fe40007810000 */
[----:B------:R-:W-:Y:S02]  /*11630*/  ISETP.GE.OR P2, PT, R75, R203, !P2 ;  /* 0x000000cb4b00720c */ /* 0x000fe40005746670 */
[----:B------:R-:W-:Y:S02]  /*11640*/  FSEL R160, R24, -INF , !P4 ;  /* 0xff80000018a07808 */ /* 0x000fe40006000000 */
[----:B------:R-:W-:Y:S02]  /*11650*/  ISETP.GE.AND P4, PT, R18, R199, PT ;  /* 0x000000c71200720c */ /* 0x000fe40003f86270 */
[----:B------:R-:W-:Y:S02]  /*11660*/  FSEL R161, R25, -INF , !P3 ;  /* 0xff80000019a17808 */ /* 0x000fe40005800000 */
[----:B------:R-:W-:Y:S02]  /*11670*/  ISETP.GE.AND P3, PT, R17, R200, PT ;  /* 0x000000c81100720c */ /* 0x000fe40003f66270 */
[----:B------:R-:W-:Y:S02]  /*11680*/  FMNMX.FTZ R72, R222, R72, !PT ;  /* 0x00000048de487209 */ /* 0x000fe40007810000 */
[----:B------:R-:W-:Y:S02]  /*11690*/  FMNMX.FTZ R71, R167, R71, !PT ;  /* 0x00000047a7477209 */ /* 0x000fe40007810000 */
[----:B------:R-:W-:Y:S02]  /*116a0*/  FSEL R32, R11, -INF , !P2 ;  /* 0xff8000000b207808 */ /* 0x000fe40005000000 */
[-C--:B------:R-:W-:Y:S02]  /*116b0*/  ISETP.GE.AND P2, PT, R70, R199.reuse, PT ;  /* 0x000000c74600720c */ /* 0x080fe40003f46270 */
[----:B------:R-:W-:Y:S02]  /*116c0*/  FSEL R10, R12, -INF , !P6 ;  /* 0xff8000000c0a7808 */ /* 0x000fe40007000000 */
[----:B------:R-:W-:Y:S02]  /*116d0*/  ISETP.GE.AND P6, PT, R69, R199, PT ;  /* 0x000000c74500720c */ /* 0x000fe40003fc6270 */
[----:B------:R-:W-:Y:S02]  /*116e0*/  ISETP.GE.OR P4, PT, R18, R203, !P4 ;  /* 0x000000cb1200720c */ /* 0x000fe40006786670 */
[----:B------:R-:W-:Y:S02]  /*116f0*/  ISETP.GE.OR P3, PT, R17, R204, !P3 ;  /* 0x000000cc1100720c */ /* 0x000fe40005f66670 */
[----:B------:R-:W-:Y:S02]  /*11700*/  FMNMX.FTZ R72, R223, R72, !PT ;  /* 0x00000048df487209 */ /* 0x000fe40007810000 */
[----:B------:R-:W-:Y:S02]  /*11710*/  FMNMX.FTZ R71, R238, R71, !PT ;  /* 0x00000047ee477209 */ /* 0x000fe40007810000 */
[-C--:B------:R-:W-:Y:S01]  /*11720*/  ISETP.GE.OR P2, PT, R70, R203.reuse, !P2 ;  /* 0x000000cb4600720c */ /* 0x080fe20005746670 */
[----:B------:R-:W1:Y:S01]  /*11730*/  SHFL.BFLY PT, R8, R72, 0x2, 0x1f ;  /* 0x0c401f0048087f89 */ /* 0x000e6200000e0000 */
[----:B------:R-:W-:Y:S02]  /*11740*/  ISETP.GE.OR P6, PT, R69, R203, !P6 ;  /* 0x000000cb4500720c */ /* 0x000fe400077c6670 */
[----:B------:R-:W-:Y:S02]  /*11750*/  FSEL R51, R31, -INF , !P4 ;  /* 0xff8000001f337808 */ /* 0x000fe40006000000 */
[-C--:B------:R-:W-:Y:S02]  /*11760*/  ISETP.GE.AND P4, PT, R6, R200.reuse, PT ;  /* 0x000000c80600720c */ /* 0x080fe40003f86270 */
[----:B------:R-:W-:Y:S02]  /*11770*/  FSEL R168, R40, -INF , !P3 ;  /* 0xff80000028a87808 */ /* 0x000fe40005800000 */
[-C--:B------:R-:W-:Y:S02]  /*11780*/  ISETP.GE.AND P3, PT, R6, R199.reuse, PT ;  /* 0x000000c70600720c */ /* 0x080fe40003f66270 */
[----:B------:R-:W-:Y:S02]  /*11790*/  FSEL R14, R14, -INF , !P1 ;  /* 0xff8000000e0e7808 */ /* 0x000fe40004800000 */
[----:B------:R-:W-:Y:S02]  /*117a0*/  FSEL R15, R15, -INF , !P0 ;  /* 0xff8000000f0f7808 */ /* 0x000fe40004000000 */
[----:B------:R-:W-:Y:S02]  /*117b0*/  ISETP.GE.AND P0, PT, R19, R199, PT ;  /* 0x000000c71300720c */ /* 0x000fe40003f06270 */
[-C--:B------:R-:W-:Y:S02]  /*117c0*/  ISETP.GE.AND P1, PT, R18, R200.reuse, PT ;  /* 0x000000c81200720c */ /* 0x080fe40003f26270 */
[----:B------:R-:W-:Y:S02]  /*117d0*/  FMNMX.FTZ R71, R240, R71, !PT ;  /* 0x00000047f0477209 */ /* 0x000fe40007810000 */
[----:B------:R-:W-:Y:S02]  /*117e0*/  FSEL R162, R26, -INF , !P2 ;  /* 0xff8000001aa27808 */ /* 0x000fe40005000000 */
[----:B------:R-:W-:Y:S02]  /*117f0*/  ISETP.GE.AND P2, PT, R17, R199, PT ;  /* 0x000000c71100720c */ /* 0x000fe40003f46270 */
[----:B------:R-:W-:Y:S02]  /*11800*/  FSEL R163, R27, -INF , !P6 ;  /* 0xff8000001ba37808 */ /* 0x000fe40007000000 */
[----:B------:R-:W-:Y:S02]  /*11810*/  ISETP.GE.AND P6, PT, R16, R200, PT ;  /* 0x000000c81000720c */ /* 0x000fe40003fc6270 */
[CC--:B------:R-:W-:Y:S02]  /*11820*/  ISETP.GE.OR P4, PT, R6.reuse, R204.reuse, !P4 ;  /* 0x000000cc0600720c */ /* 0x0c0fe40006786670 */
[----:B------:R-:W-:Y:S02]  /*11830*/  ISETP.GE.OR P3, PT, R6, R203, !P3 ;  /* 0x000000cb0600720c */ /* 0x000fe40005f66670 */
[----:B------:R-:W-:Y:S02]  /*11840*/  FMNMX.FTZ R6, R21, R73, !PT ;  /* 0x0000004915067209 */ /* 0x000fe40007810000 */
[----:B------:R-:W-:Y:S02]  /*11850*/  ISETP.GE.OR P0, PT, R19, R203, !P0 ;  /* 0x000000cb1300720c */ /* 0x000fe40004706670 */
[----:B------:R-:W-:Y:S02]  /*11860*/  ISETP.GE.OR P1, PT, R18, R204, !P1 ;  /* 0x000000cc1200720c */ /* 0x000fe40004f26670 */
[----:B------:R-:W-:Y:S02]  /*11870*/  FSEL R20, R13, -INF , !P5 ;  /* 0xff8000000d147808 */ /* 0x000fe40006800000 */
[----:B------:R-:W-:Y:S02]  /*11880*/  ISETP.GE.AND P5, PT, R19, R200, PT ;  /* 0x000000c81300720c */ /* 0x000fe40003fa6270 */
[----:B------:R-:W-:Y:S02]  /*11890*/  FMNMX.FTZ R71, R227, R71, !PT ;  /* 0x00000047e3477209 */ /* 0x000fe40007810000 */
[----:B------:R-:W-:Y:S02]  /*118a0*/  FMNMX.FTZ R6, R22, R6, !PT ;  /* 0x0000000616067209 */ /* 0x000fe40007810000 */
[----:B------:R-:W-:Y:S02]  /*118b0*/  ISETP.GE.OR P2, PT, R17, R203, !P2 ;  /* 0x000000cb1100720c */ /* 0x000fe40005746670 */
[----:B------:R-:W-:Y:S02]  /*118c0*/  ISETP.GE.OR P6, PT, R16, R204, !P6 ;  /* 0x000000cc1000720c */ /* 0x000fe400077c6670 */
[----:B------:R-:W-:Y:S02]  /*118d0*/  FSEL R49, R29, -INF , !P1 ;  /* 0xff8000001d317808 */ /* 0x000fe40004800000 */
[----:B------:R-:W-:Y:S02]  /*118e0*/  FSEL R50, R30, -INF , !P0 ;  /* 0xff8000001e327808 */ /* 0x000fe40004000000 */
[C---:B------:R-:W-:Y:S02]  /*118f0*/  ISETP.GE.AND P0, PT, R7.reuse, R199, PT ;  /* 0x000000c70700720c */ /* 0x040fe40003f06270 */
[----:B------:R-:W-:Y:S02]  /*11900*/  ISETP.GE.AND P1, PT, R7, R200, PT ;  /* 0x000000c80700720c */ /* 0x000fe40003f26270 */
[----:B------:R-:W-:Y:S02]  /*11910*/  ISETP.GE.OR P5, PT, R19, R204, !P5 ;  /* 0x000000cc1300720c */ /* 0x000fe40006fa6670 */
[----:B------:R-:W-:Y:S02]  /*11920*/  FMNMX.FTZ R71, R232, R71, !PT ;  /* 0x00000047e8477209 */ /* 0x000fe40007810000 */
[----:B------:R-:W-:Y:S02]  /*11930*/  FMNMX.FTZ R6, R10, R6, !PT ;  /* 0x000000060a067209 */ /* 0x000fe40007810000 */
[----:B------:R-:W-:Y:S02]  /*11940*/  FSEL R169, R41, -INF , !P6 ;  /* 0xff80000029a97808 */ /* 0x000fe40007000000 */
[C---:B------:R-:W-:Y:S02]  /*11950*/  ISETP.GE.AND P6, PT, R5.reuse, R200, PT ;  /* 0x000000c80500720c */ /* 0x040fe40003fc6270 */
[----:B------:R-:W-:Y:S02]  /*11960*/  FSEL R172, R42, -INF , !P2 ;  /* 0xff8000002aac7808 */ /* 0x000fe40005000000 */
[----:B------:R-:W-:Y:S02]  /*11970*/  ISETP.GE.AND P2, PT, R5, R199, PT ;  /* 0x000000c70500720c */ /* 0x000fe40003f46270 */
[C---:B------:R-:W-:Y:S02]  /*11980*/  ISETP.GE.OR P0, PT, R7.reuse, R203, !P0 ;  /* 0x000000cb0700720c */ /* 0x040fe40004706670 */
[-C--:B------:R-:W-:Y:S02]  /*11990*/  ISETP.GE.OR P1, PT, R7, R204.reuse, !P1 ;  /* 0x000000cc0700720c */ /* 0x080fe40004f26670 */
[----:B------:R-:W-:Y:S01]  /*119a0*/  FSEL R48, R28, -INF , !P5 ;  /* 0xff8000001c307808 */ /* 0x000fe20006800000 */
[----:B------:R-:W2:Y:S01]  /*119b0*/  SHFL.BFLY PT, R7, R71, 0x2, 0x1f ;  /* 0x0c401f0047077f89 */ /* 0x000ea200000e0000 */
[----:B------:R-:W-:Y:S02]  /*119c0*/  ISETP.GE.AND P5, PT, R16, R199, PT ;  /* 0x000000c71000720c */ /* 0x000fe40003fa6270 */
[C---:B------:R-:W-:Y:S02]  /*119d0*/  ISETP.GE.OR P6, PT, R5.reuse, R204, !P6 ;  /* 0x000000cc0500720c */ /* 0x040fe400077c6670 */
[-C--:B------:R-:W-:Y:S02]  /*119e0*/  ISETP.GE.OR P2, PT, R5, R203.reuse, !P2 ;  /* 0x000000cb0500720c */ /* 0x080fe40005746670 */
[----:B------:R-:W-:Y:S02]  /*119f0*/  FMNMX.FTZ R5, R20, R6, !PT ;  /* 0x0000000614057209 */ /* 0x000fe40007810000 */
[----:B------:R-:W-:Y:S02]  /*11a00*/  ISETP.GE.OR P5, PT, R16, R203, !P5 ;  /* 0x000000cb1000720c */ /* 0x000fe40006fa6670 */
[----:B------:R-:W-:Y:S02]  /*11a10*/  FMNMX.FTZ R5, R160, R5, !PT ;  /* 0x00000005a0057209 */ /* 0x000fe40007810000 */
[----:B------:R-:W-:Y:S02]  /*11a20*/  FMNMX.FTZ R6, R23, R74, !PT ;  /* 0x0000004a17067209 */ /* 0x000fe40007810000 */
[----:B------:R-:W-:Y:S02]  /*11a30*/  FSEL R176, R43, -INF , !P5 ;  /* 0xff8000002bb07808 */ /* 0x000fe40006800000 */
[----:B------:R-:W-:Y:S02]  /*11a40*/  FSEL R178, R44, -INF , !P1 ;  /* 0xff8000002cb27808 */ /* 0x000fe40004800000 */
[C---:B------:R-:W-:Y:S02]  /*11a50*/  ISETP.GE.AND P5, PT, R4.reuse, R200, PT ;  /* 0x000000c80400720c */ /* 0x040fe40003fa6270 */
[----:B------:R-:W-:Y:S02]  /*11a60*/  ISETP.GE.AND P1, PT, R4, R199, PT ;  /* 0x000000c70400720c */ /* 0x000fe40003f26270 */
[----:B------:R-:W-:Y:S02]  /*11a70*/  FMNMX.FTZ R5, R161, R5, !PT ;  /* 0x00000005a1057209 */ /* 0x000fe40007810000 */
[----:B-1----:R-:W-:Y:S02]  /*11a80*/  FMNMX.FTZ R72, R72, R8, !PT ;  /* 0x0000000848487209 */ /* 0x002fe40007810000 */
[C---:B------:R-:W-:Y:S02]  /*11a90*/  ISETP.GE.OR P5, PT, R4.reuse, R204, !P5 ;  /* 0x000000cc0400720c */ /* 0x040fe40006fa6670 */
[----:B------:R-:W-:Y:S02]  /*11aa0*/  ISETP.GE.OR P1, PT, R4, R203, !P1 ;  /* 0x000000cb0400720c */ /* 0x000fe40004f26670 */
[----:B------:R-:W-:Y:S02]  /*11ab0*/  FMNMX.FTZ R4, R32, R6, !PT ;  /* 0x0000000620047209 */ /* 0x000fe40007810000 */
[----:B------:R-:W-:Y:S02]  /*11ac0*/  FMNMX.FTZ R70, R48, R5, !PT ;  /* 0x0000000530467209 */ /* 0x000fe40007810000 */
[----:B------:R-:W1:Y:S01]  /*11ad0*/  SHFL.BFLY PT, R5, R72, 0x1, 0x1f ;  /* 0x0c201f0048057f89 */ /* 0x000e6200000e0000 */
[----:B------:R-:W-:Y:S02]  /*11ae0*/  FMNMX.FTZ R4, R14, R4, !PT ;  /* 0x000000040e047209 */ /* 0x000fe40007810000 */
[----:B------:R-:W-:Y:S02]  /*11af0*/  FSEL R182, R46, -INF , !P0 ;  /* 0xff8000002eb67808 */ /* 0x000fe40004000000 */
[----:B------:R-:W-:Y:S02]  /*11b00*/  FMNMX.FTZ R4, R15, R4, !PT ;  /* 0x000000040f047209 */ /* 0x000fe40007810000 */
[----:B------:R-:W-:Y:S02]  /*11b10*/  FSEL R179, R45, -INF , !P4 ;  /* 0xff8000002db37808 */ /* 0x000fe40006000000 */
[C---:B------:R-:W-:Y:S02]  /*11b20*/  ISETP.GE.AND P4, PT, R2.reuse, R200, PT ;  /* 0x000000c80200720c */ /* 0x040fe40003f86270 */
[----:B------:R-:W-:Y:S02]  /*11b30*/  ISETP.GE.AND P0, PT, R2, R199, PT ;  /* 0x000000c70200720c */ /* 0x000fe40003f06270 */
[----:B------:R-:W-:Y:S02]  /*11b40*/  FMNMX.FTZ R4, R162, R4, !PT ;  /* 0x00000004a2047209 */ /* 0x000fe40007810000 */
[----:B--2---:R-:W-:Y:S02]  /*11b50*/  FMNMX.FTZ R71, R71, R7, !PT ;  /* 0x0000000747477209 */ /* 0x004fe40007810000 */
[C---:B------:R-:W-:Y:S02]  /*11b60*/  ISETP.GE.OR P4, PT, R2.reuse, R204, !P4 ;  /* 0x000000cc0200720c */ /* 0x040fe40006786670 */
[----:B------:R-:W-:Y:S02]  /*11b70*/  ISETP.GE.OR P0, PT, R2, R203, !P0 ;  /* 0x000000cb0200720c */ /* 0x000fe40004706670 */
[----:B------:R-:W-:Y:S02]  /*11b80*/  FMNMX.FTZ R2, R163, R4, !PT ;  /* 0x00000004a3027209 */ /* 0x000fe40007810000 */
[----:B------:R-:W2:Y:S01]  /*11b90*/  SHFL.BFLY PT, R4, R71, 0x1, 0x1f ;  /* 0x0c201f0047047f89 */ /* 0x000ea200000e0000 */
[----:B------:R-:W-:Y:S02]  /*11ba0*/  FSEL R183, R47, -INF , !P3 ;  /* 0xff8000002fb77808 */ /* 0x000fe40005800000 */
[----:B------:R-:W-:Y:S02]  /*11bb0*/  ISETP.GE.AND P3, PT, R0, R200, PT ;  /* 0x000000c80000720c */ /* 0x000fe40003f66270 */
[----:B-1----:R-:W-:Y:S02]  /*11bc0*/  FMNMX.FTZ R72, R72, R5, !PT ;  /* 0x0000000548487209 */ /* 0x002fe40007810000 */
[----:B------:R-:W-:Y:S02]  /*11bd0*/  ISETP.GE.OR P3, PT, R0, R204, !P3 ;  /* 0x000000cc0000720c */ /* 0x000fe40005f66670 */
[----:B------:R-:W-:Y:S01]  /*11be0*/  FSEL R221, R58, -INF , !P2 ;  /* 0xff8000003add7808 */ /* 0x000fe20005000000 */
[C---:B------:R-:W-:Y:S01]  /*11bf0*/  FMUL.FTZ R144, R72.reuse, c[0x0][0x23c] ;  /* 0x00008f0048907a20 */ /* 0x040fe20000410000 */
[----:B------:R-:W-:Y:S02]  /*11c00*/  FSEL R230, R61, -INF , !P3 ;  /* 0xff8000003de67808 */ /* 0x000fe40005800000 */
[----:B------:R-:W-:Y:S02]  /*11c10*/  FSETP.NEU.FTZ.AND P3, PT, R72, -INF , PT ;  /* 0xff8000004800780b */ /* 0x000fe40003f7d000 */
[----:B------:R-:W-:Y:S02]  /*11c20*/  FMNMX.FTZ R2, R50, R2, !PT ;  /* 0x0000000232027209 */ /* 0x000fe40007810000 */
[----:B------:R-:W-:Y:S02]  /*11c30*/  FSEL R144, R144, RZ, P3 ;  /* 0x000000ff90907208 */ /* 0x000fe40001800000 */
[----:B------:R-:W-:Y:S02]  /*11c40*/  FMNMX.FTZ R70, R49, R70, !PT ;  /* 0x0000004631467209 */ /* 0x000fe40007810000 */
[----:B------:R-:W-:Y:S01]  /*11c50*/  FMNMX.FTZ R2, R51, R2, !PT ;  /* 0x0000000233027209 */ /* 0x000fe20007810000 */
[----:B------:R-:W-:Y:S01]  /*11c60*/  FFMA.FTZ R24, R156, c[0x0][0x23c], -R144 ;  /* 0x00008f009c187a23 */ /* 0x000fe20000010890 */
[----:B------:R-:W-:Y:S01]  /*11c70*/  FMNMX.FTZ R70, R168, R70, !PT ;  /* 0x00000046a8467209 */ /* 0x000fe20007810000 */
[----:B----4-:R-:W-:Y:S01]  /*11c80*/  IMAD.MOV.U32 R156, RZ, RZ, R210 ;  /* 0x000000ffff9c7224 */ /* 0x010fe200078e00d2 */
[----:B--2---:R-:W-:Y:S01]  /*11c90*/  FMNMX.FTZ R71, R71, R4, !PT ;  /* 0x0000000447477209 */ /* 0x004fe20007810000 */
[----:B------:R-:W-:Y:S01]  /*11ca0*/  FFMA.FTZ R4, R141, c[0x0][0x23c], -R144 ;  /* 0x00008f008d047a23 */ /* 0x000fe20000010890 */
[----:B------:R-:W-:Y:S02]  /*11cb0*/  FSEL R220, R57, -INF , !P5 ;  /* 0xff80000039dc7808 */ /* 0x000fe40006800000 */
[C---:B------:R-:W-:Y:S01]  /*11cc0*/  FSETP.NEU.FTZ.AND P2, PT, R71.reuse, -INF , PT ;  /* 0xff8000004700780b */ /* 0x040fe20003f5d000 */
[----:B------:R1:W-:Y:S01]  /*11cd0*/  MUFU.EX2 R249, R4 ;  /* 0x0000000400f97308 */ /* 0x0003e20000000800 */
[----:B------:R-:W-:Y:S01]  /*11ce0*/  FMUL.FTZ R145, R71, c[0x0][0x23c] ;  /* 0x00008f0047917a20 */ /* 0x000fe20000410000 */
        /* <DEDUP_REMOVED lines=8> */
[----:B------:R-:W-:Y:S01]  /*11d70*/  FSEL R219, R56, -INF , !P6 ;  /* 0xff80000038db7808 */ /* 0x000fe20007000000 */
[----:B------:R2:W-:Y:S01]  /*11d80*/  MUFU.EX2 R243, R6 ;  /* 0x0000000600f37308 */ /* 0x0005e20000000800 */
[----:B------:R-:W-:Y:S01]  /*11d90*/  FMNMX.FTZ R2, R183, R2, !PT ;  /* 0x00000002b7027209 */ /* 0x000fe20007810000 */
[----:B------:R-:W-:Y:S01]  /*11da0*/  FFMA.FTZ R28, R157, c[0x0][0x23c], -R145 ;  /* 0x00008f009d1c7a23 */ /* 0x000fe20000010891 */
[----:B------:R-:W-:Y:S01]  /*11db0*/  FMNMX.FTZ R70, R179, R70, !PT ;  /* 0x00000046b3467209 */ /* 0x000fe20007810000 */
[----:B---3--:R-:W-:Y:S01]  /*11dc0*/  IMAD.MOV.U32 R154, RZ, RZ, R212 ;  /* 0x000000ffff9a7224 */ /* 0x008fe200078e00d4 */
[----:B------:R-:W-:Y:S01]  /*11dd0*/  FSEL R224, R59, -INF , !P1 ;  /* 0xff8000003be07808 */ /* 0x000fe20004800000 */
[----:B------:R-:W-:Y:S01]  /*11de0*/  IMAD.MOV.U32 R157, RZ, RZ, R211 ;  /* 0x000000ffff9d7224 */ /* 0x000fe200078e00d3 */
[----:B------:R-:W-:Y:S01]  /*11df0*/  ISETP.GE.AND P1, PT, R0, R199, PT ;  /* 0x000000c70000720c */ /* 0x000fe20003f26270 */
[--C-:B-1----:R-:W-:Y:S01]  /*11e00*/  FFMA.FTZ R4, R142, c[0x0][0x23c], -R145.reuse ;  /* 0x00008f008e047a23 */ /* 0x102fe20000010891 */
[----:B------:R-:W-:Y:S02]  /*11e10*/  FSEL R231, R60, -INF , !P4 ;  /* 0xff8000003ce77808 */ /* 0x000fe40006000000 */
[----:B------:R-:W-:Y:S01]  /*11e20*/  ISETP.GE.OR P1, PT, R0, R203, !P1 ;  /* 0x000000cb0000720c */ /* 0x000fe20004f26670 */
[----:B------:R1:W-:Y:S01]  /*11e30*/  MUFU.EX2 R246, R4 ;  /* 0x0000000400f67308 */ /* 0x0003e20000000800 */
[----:B------:R-:W-:Y:S02]  /*11e40*/  FMNMX.FTZ R2, R221, R2, !PT ;  /* 0x00000002dd027209 */ /* 0x000fe40007810000 */
[----:B------:R-:W-:Y:S02]  /*11e50*/  FMNMX.FTZ R70, R219, R70, !PT ;  /* 0x00000046db467209 */ /* 0x000fe40007810000 */
[----:B------:R-:W-:Y:S01]  /*11e60*/  FMNMX.FTZ R0, R224, R2, !PT ;  /* 0x00000002e0007209 */ /* 0x000fe20007810000 */
[--C-:B------:R-:W-:Y:S01]  /*11e70*/  FFMA.FTZ R2, R140, c[0x0][0x23c], -R144.reuse ;  /* 0x00008f008c027a23 */ /* 0x100fe20000010890 */
[----:B------:R-:W-:Y:S02]  /*11e80*/  FMNMX.FTZ R70, R220, R70, !PT ;  /* 0x00000046dc467209 */ /* 0x000fe40007810000 */
[----:B------:R-:W-:Y:S01]  /*11e90*/  FSEL R233, R62, -INF , !P0 ;  /* 0xff8000003ee97808 */ /* 0x000fe20004000000 */
[----:B------:R3:W-:Y:S01]  /*11ea0*/  MUFU.EX2 R248, R2 ;  /* 0x0000000200f87308 */ /* 0x0007e20000000800 */
[----:B------:R-:W-:Y:S01]  /*11eb0*/  FMNMX.FTZ R70, R231, R70, !PT ;  /* 0x00000046e7467209 */ /* 0x000fe20007810000 */
[--C-:B--2---:R-:W-:Y:S01]  /*11ec0*/  FFMA.FTZ R6, R149, c[0x0][0x23c], -R145.reuse ;  /* 0x00008f0095067a23 */ /* 0x104fe20000010891 */
[----:B------:R-:W-:Y:S02]  /*11ed0*/  FSEL R75, R63, -INF , !P1 ;  /* 0xff8000003f4b7808 */ /* 0x000fe40004800000 */
[----:B------:R-:W-:Y:S02]  /*11ee0*/  FMNMX.FTZ R70, R230, R70, !PT ;  /* 0x00000046e6467209 */ /* 0x000fe40007810000 */
[----:B------:R-:W-:Y:S03]  /*11ef0*/  FMNMX.FTZ R0, R233, R0, !PT ;  /* 0x00000000e9007209 */ /* 0x000fe60007810000 */
[----:B------:R-:W-:Y:S01]  /*11f00*/  MUFU.EX2 R242, R6 ;  /* 0x0000000600f27308 */ /* 0x000fe20000000800 */
[----:B------:R-:W2:Y:S01]  /*11f10*/  SHFL.BFLY PT, R5, R70, 0x2, 0x1f ;  /* 0x0c401f0046057f89 */ /* 0x000ea200000e0000 */
[----:B------:R-:W-:Y:S01]  /*11f20*/  FMNMX.FTZ R0, R75, R0, !PT ;  /* 0x000000004b007209 */ /* 0x000fe20007810000 */
[----:B-1----:R-:W-:Y:S07]  /*11f30*/  FFMA.FTZ R4, R143, c[0x0][0x23c], -R145 ;  /* 0x00008f008f047a23 */ /* 0x002fee0000010891 */
[----:B------:R1:W4:Y:S01]  /*11f40*/  MUFU.EX2 R247, R4 ;  /* 0x0000000400f77308 */ /* 0x0003220000000800 */
[----:B---3--:R-:W3:Y:S01]  /*11f50*/  SHFL.BFLY PT, R2, R0, 0x2, 0x1f ;  /* 0x0c401f0000027f89 */ /* 0x008ee200000e0000 */
[----:B--2---:R-:W-:Y:S02]  /*11f60*/  FMNMX.FTZ R70, R70, R5, !PT ;  /* 0x0000000546467209 */ /* 0x004fe40007810000 */
[----:B------:R-:W-:Y:S05]  /*11f70*/  LOP3.LUT R5, R251, UR25, R159, 0x96, !PT ;  /* 0x00000019fb057c12 */ /* 0x000fea000f8e969f */
[----:B------:R-:W2:Y:S01]  /*11f80*/  SHFL.BFLY PT, R7, R70, 0x1, 0x1f ;  /* 0x0c201f0046077f89 */ /* 0x000ea200000e0000 */
[----:B-1----:R-:W-:Y:S01]  /*11f90*/  FFMA.FTZ R4, R146, c[0x0][0x23c], -R144 ;  /* 0x00008f0092047a23 */ /* 0x002fe20000010890 */
[----:B----4-:R-:W-:Y:S03]  /*11fa0*/  F2FP.PACK_AB R143, R247, R246 ;  /* 0x000000f6f78f723e */ /* 0x010fe600000000ff */
[----:B------:R1:W-:Y:S01]  /*11fb0*/  MUFU.EX2 R245, R4 ;  /* 0x0000000400f57308 */ /* 0x0003e20000000800 */
[----:B---3--:R-:W-:Y:S05]  /*11fc0*/  FMNMX.FTZ R0, R0, R2, !PT ;  /* 0x0000000200007209 */ /* 0x008fea0007810000 */
[----:B------:R-:W3:Y:S01]  /*11fd0*/  SHFL.BFLY PT, R2, R0, 0x1, 0x1f ;  /* 0x0c201f0000027f89 */ /* 0x000ee200000e0000 */
[----:B--2---:R-:W-:Y:S02]  /*11fe0*/  FMNMX.FTZ R70, R70, R7, !PT ;  /* 0x0000000746467209 */ /* 0x004fe40007810000 */
[----:B------:R-:W-:Y:S02]  /*11ff0*/  LOP3.LUT R7, R215, UR14, R250, 0x96, !PT ;  /* 0x0000000ed7077c12 */ /* 0x000fe4000f8e96fa */
[C---:B------:R-:W-:Y:S01]  /*12000*/  FSETP.NEU.FTZ.AND P1, PT, R70.reuse, -INF , PT ;  /* 0xff8000004600780b */ /* 0x040fe20003f3d000 */
[----:B------:R-:W-:Y:S02]  /*12010*/  FMUL.FTZ R146, R70, c[0x0][0x23c] ;  /* 0x00008f0046927a20 */ /* 0x000fe40000410000 */
[----:B-1----:R-:W-:Y:S03]  /*12020*/  FFMA.FTZ R4, R148, c[0x0][0x23c], -R144 ;  /* 0x00008f0094047a23 */ /* 0x002fe60000010890 */
[----:B------:R-:W-:Y:S01]  /*12030*/  FSEL R146, R146, RZ, P1 ;  /* 0x000000ff92927208 */ /* 0x000fe20000800000 */
[----:B------:R-:W-:Y:S01]  /*12040*/  IMAD.WIDE.U32 R148, R7, -0x326172a9, RZ ;  /* 0xcd9e8d5707947825 */ /* 0x000fe200078e00ff */
[----:B------:R1:W2:Y:S01]  /*12050*/  MUFU.EX2 R244, R4 ;  /* 0x0000000400f47308 */ /* 0x0002a20000000800 */
[----:B---3--:R-:W-:Y:S02]  /*12060*/  FMNMX.FTZ R69, R0, R2, !PT ;  /* 0x0000000200457209 */ /* 0x008fe40007810000 */
[----:B------:R-:W-:Y:S02]  /*12070*/  FFMA.FTZ R0, R20, c[0x0][0x23c], -R146 ;  /* 0x00008f0014007a23 */ /* 0x000fe40000010892 */
[C---:B------:R-:W-:Y:S01]  /*12080*/  FSETP.NEU.FTZ.AND P0, PT, R69.reuse, -INF , PT ;  /* 0xff8000004500780b */ /* 0x040fe20003f1d000 */
[----:B------:R-:W-:Y:S04]  /*12090*/  FMUL.FTZ R147, R69, c[0x0][0x23c] ;  /* 0x00008f0045937a20 */ /* 0x000fe80000410000 */
[----:B------:R3:W-:Y:S01]  /*120a0*/  MUFU.EX2 R239, R0 ;  /* 0x0000000000ef7308 */ /* 0x0007e20000000800 */
[----:B------:R-:W-:Y:S02]  /*120b0*/  FSEL R147, R147, RZ, P0 ;  /* 0x000000ff93937208 */ /* 0x000fe40000000000 */
[----:B-1----:R-:W-:Y:S05]  /*120c0*/  LOP3.LUT R4, R213, UR14, R250, 0x96, !PT ;  /* 0x0000000ed5047c12 */ /* 0x002fea000f8e96fa */
[----:B------:R-:W-:Y:S04]  /*120d0*/  IMAD.WIDE.U32 R150, R4, -0x326172a9, RZ ;  /* 0xcd9e8d5704967825 */ /* 0x000fe800078e00ff */
[----:B------:R-:W-:Y:S04]  /*120e0*/  IMAD.WIDE.U32 R4, R5, -0x326172a9, RZ ;  /* 0xcd9e8d5705047825 */ /* 0x000fe800078e00ff */
[--C-:B---3--:R-:W-:Y:S01]  /*120f0*/  FFMA.FTZ R0, R14, c[0x0][0x23c], -R147.reuse ;  /* 0x00008f000e007a23 */ /* 0x108fe20000010893 */
[C---:B-----5:R-:W-:Y:S02]  /*12100*/  LOP3.LUT R8, R5.reuse, UR15, R180, 0x96, !PT ;  /* 0x0000000f05087c12 */ /* 0x060fe4000f8e96b4 */
[----:B------:R-:W-:Y:S01]  /*12110*/  LOP3.LUT R9, R5, UR15, R210, 0x96, !PT ;  /* 0x0000000f05097c12 */ /* 0x000fe2000f8e96d2 */
[----:B------:R-:W-:Y:S01]  /*12120*/  MUFU.EX2 R236, R0 ;  /* 0x0000000000ec7308 */ /* 0x000fe20000000800 */
[----:B------:R-:W-:Y:S01]  /*12130*/  FFMA.FTZ R5, R10, c[0x0][0x23c], -R146 ;  /* 0x00008f000a057a23 */ /* 0x000fe20000010892 */
[--C-:B------:R-:W-:Y:S01]  /*12140*/  LOP3.LUT R10, R149, UR13, R4.reuse, 0x96, !PT ;  /* 0x0000000d950a7c12 */ /* 0x100fe2000f8e9604 */
[----:B------:R-:W-:Y:S01]  /*12150*/  IMAD.WIDE.U32 R6, R8, -0x2daee0ad, RZ ;  /* 0xd2511f5308067825 */ /* 0x000fe200078e00ff */
[----:B------:R-:W-:Y:S03]  /*12160*/  LOP3.LUT R12, R151, UR13, R4, 0x96, !PT ;  /* 0x0000000d970c7c12 */ /* 0x000fe6000f8e9604 */
[----:B------:R-:W-:Y:S01]  /*12170*/  IMAD.WIDE.U32 R10, R10, -0x2daee0ad, RZ ;  /* 0xd2511f530a0a7825 */ /* 0x000fe200078e00ff */
[----:B------:R-:W-:Y:S02]  /*12180*/  LOP3.LUT R7, R7, UR12, R212, 0x96, !PT ;  /* 0x0000000c07077c12 */ /* 0x000fe4000f8e96d4 */
[----:B------:R1:W3:Y:S01]  /*12190*/  MUFU.EX2 R241, R5 ;  /* 0x0000000500f17308 */ /* 0x0002e20000000800 */
[----:B------:R-:W-:Y:S05]  /*121a0*/  IMAD.WIDE.U32 R12, R12, -0x2daee0ad, RZ ;  /* 0xd2511f530c0c7825 */ /* 0x000fea00078e00ff */
[----:B------:R-:W-:Y:S01]  /*121b0*/  LOP3.LUT R8, R13, UR10, R6, 0x96, !PT ;  /* 0x0000000a0d087c12 */ /* 0x000fe2000f8e9606 */
[----:B------:R-:W-:Y:S03]  /*121c0*/  IMAD.WIDE.U32 R6, R7, -0x326172a9, RZ ;  /* 0xcd9e8d5707067825 */ /* 0x000fe600078e00ff */
[----:B------:R-:W-:Y:S01]  /*121d0*/  MUFU.EX2 R212, R28 ;  /* 0x0000001c00d47308 */ /* 0x000fe20000000800 */
[----:B------:R-:W-:Y:S05]  /*121e0*/  IMAD.WIDE.U32 R34, R8, -0x326172a9, RZ ;  /* 0xcd9e8d5708227825 */ /* 0x000fea00078e00ff */
[----:B------:R-:W-:Y:S05]  /*121f0*/  LOP3.LUT R6, R35, UR9, R6, 0x96, !PT ;  /* 0x0000000923067c12 */ /* 0x000fea000f8e9606 */
[----:B------:R-:W-:Y:S04]  /*12200*/  IMAD.WIDE.U32 R56, R6, -0x2daee0ad, RZ ;  /* 0xd2511f5306387825 */ /* 0x000fe800078e00ff */
[----:B-1----:R-:W-:Y:S05]  /*12210*/  IMAD.WIDE.U32 R4, R9, -0x2daee0ad, RZ ;  /* 0xd2511f5309047825 */ /* 0x002fea00078e00ff */
[----:B------:R-:W-:Y:S02]  /*12220*/  LOP3.LUT R5, R5, UR12, R214, 0x96, !PT ;  /* 0x0000000c05057c12 */ /* 0x000fe4000f8e96d6 */
[----:B------:R-:W-:Y:S03]  /*12230*/  LOP3.LUT R2, R11, UR10, R4, 0x96, !PT ;  /* 0x0000000a0b027c12 */ /* 0x000fe6000f8e9604 */
[----:B------:R-:W-:Y:S04]  /*12240*/  IMAD.WIDE.U32 R4, R5, -0x326172a9, RZ ;  /* 0xcd9e8d5705047825 */ /* 0x000fe800078e00ff */
[----:B------:R-:W-:Y:S01]  /*12250*/  IMAD.WIDE.U32 R42, R2, -0x326172a9, RZ ;  /* 0xcd9e8d57022a7825 */ /* 0x000fe200078e00ff */
[----:B------:R-:W-:Y:S02]  /*12260*/  LOP3.LUT R2, R7, UR11, R150, 0x96, !PT ;  /* 0x0000000b07027c12 */ /* 0x000fe4000f8e9696 */
[----:B------:R-:W-:Y:S02]  /*12270*/  LOP3.LUT R8, R5, UR11, R148, 0x96, !PT ;  /* 0x0000000b05087c12 */ /* 0x000fe4000f8e9694 */
[----:B------:R-:W-:Y:S01]  /*12280*/  LOP3.LUT R0, R43, UR9, R4, 0x96, !PT ;  /* 0x000000092b007c12 */ /* 0x000fe2000f8e9604 */
        /* <DEDUP_REMOVED lines=12> */
[----:B------:R4:W5:Y:S04]  /*12350*/  MUFU.EX2 R235, R2 ;  /* 0x0000000200eb7308 */ /* 0x0009680000000800 */
        /* <DEDUP_REMOVED lines=10> */
[----:B------:R1:W1:Y:S01]  /*12400*/  MUFU.EX2 R228, R0 ;  /* 0x0000000000e47308 */ /* 0x0002620000000800 */
[----:B------:R-:W-:Y:S02]  /*12410*/  LOP3.LUT R4, R5, UR17, R44, 0x96, !PT ;  /* 0x0000001105047c12 */ /* 0x000fe4000f8e962c */
[----:B----4-:R-:W-:Y:S02]  /*12420*/  LOP3.LUT R2, R6, 0xffff, RZ, 0xc0, !PT ;  /* 0x0000ffff06027812 */ /* 0x010fe400078ec0ff */
        /* <DEDUP_REMOVED lines=14> */
[----:B------:R-:W-:Y:S01]  /*12510*/  PRMT R13, R7, 0x5410, R13 ;  /* 0x00005410070d7816 */ /* 0x000fe2000000000d */
[----:B------:R-:W1:Y:S01]  /*12520*/  LDSM.16.MT88.4 R20, [R185+0x6000] ;  /* 0x00600000b914783b */ /* 0x000e620000004200 */
[----:B------:R-:W-:Y:S01]  /*12530*/  FFMA.FTZ R12, R153, c[0x0][0x23c], -R145 ;  /* 0x00008f00990c7a23 */ /* 0x000fe20000010891 */
[----:B------:R4:W-:Y:S01]  /*12540*/  MUFU.EX2 R226, R0 ;  /* 0x0000000000e27308 */ /* 0x0009e20000000800 */
[----:B------:R-:W-:Y:S01]  /*12550*/  SHF.R.U32.HI R8, RZ, 0x18, R4 ;  /* 0x00000018ff087819 */ /* 0x000fe20000011604 */
[----:B------:R-:W-:Y:S01]  /*12560*/  FFMA.FTZ R7, R32, c[0x0][0x23c], -R147 ;  /* 0x00008f0020077a23 */ /* 0x000fe20000010893 */
[--C-:B------:R-:W-:Y:S01]  /*12570*/  HSET2.LE.AND R67, R15, R252.reuse, PT ;  /* 0x000000fc0f437233 */ /* 0x100fe20003803000 */
[----:B------:R-:W-:Y:S01]  /*12580*/  FMUL.FTZ R2, R2, c[0x0][0x23c] ;  /* 0x00008f0002027a20 */ /* 0x000fe20000410000 */
[----:B------:R-:W-:Y:S01]  /*12590*/  LOP3.LUT R40, R41, UR7, R34, 0x96, !PT ;  /* 0x0000000729287c12 */ /* 0x000fe2000f8e9622 */
[----:B------:R-:W-:Y:S01]  /*125a0*/  FFMA.FTZ R32, R158, c[0x0][0x23c], -R145 ;  /* 0x00008f009e207a23 */ /* 0x000fe20000010891 */
[----:B------:R-:W-:Y:S01]  /*125b0*/  SHF.R.U32.HI R10, RZ, 0x18, R6 ;  /* 0x00000018ff0a7819 */ /* 0x000fe20000011606 */
[----:B------:R-:W-:Y:S01]  /*125c0*/  IMAD.MOV.U32 R153, RZ, RZ, R215 ;  /* 0x000000ffff997224 */ /* 0x000fe200078e00d7 */
[----:B------:R-:W-:Y:S01]  /*125d0*/  LOP3.LUT R44, R45, UR7, R42, 0x96, !PT ;  /* 0x000000072d2c7c12 */ /* 0x000fe2000f8e962a */
        /* <DEDUP_REMOVED lines=8> */
[----:B------:R-:W-:Y:S02]  /*12660*/  LOP3.LUT R60, R45, UR16, R60, 0x96, !PT ;  /* 0x000000102d3c7c12 */ /* 0x000fe4000f8e963c */
[----:B----4-:R-:W-:Y:S02]  /*12670*/  LOP3.LUT R0, R6, 0xffff, RZ, 0xc0, !PT ;  /* 0x0000ffff06007812 */ /* 0x010fe400078ec0ff */
[----:B------:R-:W-:Y:S01]  /*12680*/  LOP3.LUT R57, R44, 0xffff, RZ, 0xc0, !PT ;  /* 0x0000ffff2c397812 */ /* 0x000fe200078ec0ff */
[----:B------:R-:W-:Y:S01]  /*12690*/  FFMA.FTZ R45, R50, c[0x0][0x23c], -R147 ;  /* 0x00008f00322d7a23 */ /* 0x000fe20000010893 */
[----:B------:R-:W-:Y:S01]  /*126a0*/  SHF.R.U32.HI R5, RZ, 0x8, R0 ;  /* 0x00000008ff057819 */ /* 0x000fe20000011600 */
[----:B------:R-:W-:Y:S01]  /*126b0*/  MUFU.EX2 R215, R16 ;  /* 0x0000001000d77308 */ /* 0x000fe20000000800 */
        /* <DEDUP_REMOVED lines=8> */
[----:B------:R-:W-:Y:S01]  /*12740*/  SHF.R.U32.HI R4, RZ, 0x8, R3 ;  /* 0x00000008ff047819 */ /* 0x000fe20000011603 */
[----:B------:R-:W-:Y:S01]  /*12750*/  MUFU.EX2 R211, R32 ;  /* 0x0000002000d37308 */ /* 0x000fe20000000800 */
[----:B------:R-:W-:Y:S02]  /*12760*/  LOP3.LUT R3, R5, 0xff, RZ, 0xc0, !PT ;  /* 0x000000ff05037812 */ /* 0x000fe400078ec0ff */
[----:B-1----:R-:W-:Y:S02]  /*12770*/  SHF.R.U32.HI R7, RZ, 0x10, R6 ;  /* 0x00000010ff077819 */ /* 0x002fe40000011606 */
[----:B------:R-:W-:Y:S02]  /*12780*/  PRMT R8, R3, 0x5410, R8 ;  /* 0x0000541003087816 */ /* 0x000fe40000000008 */
[----:B------:R-:W-:Y:S01]  /*12790*/  LOP3.LUT R6, R7, 0xff, RZ, 0xc0, !PT ;  /* 0x000000ff07067812 */ /* 0x000fe200078ec0ff */
[----:B------:R-:W-:Y:S01]  /*127a0*/  FFMA.FTZ R7, R152, c[0x0][0x23c], -R144 ;  /* 0x00008f0098077a23 */ /* 0x000fe20000010890 */
[----:B------:R-:W-:Y:S01]  /*127b0*/  PRMT R9, R9, 0x5410, R4 ;  /* 0x0000541009097816 */ /* 0x000fe20000000004 */
[----:B------:R-:W1:Y:S01]  /*127c0*/  MUFU.EX2 R68, R0 ;  /* 0x0000000000447308 */ /* 0x000e620000000800 */
[----:B------:R-:W-:Y:S01]  /*127d0*/  PRMT R6, R6, 0x5410, R10 ;  /* 0x0000541006067816 */ /* 0x000fe2000000000a */
[--C-:B------:R-:W-:Y:S01]  /*127e0*/  HSET2.LE.AND R65, R8, R252.reuse, PT ;  /* 0x000000fc08417233 */ /* 0x100fe20003803000 */
[----:B------:R-:W-:Y:S01]  /*127f0*/  F2FP.PACK_AB R4, R249, R248 ;  /* 0x000000f8f904723e */ /* 0x000fe200000000ff */
[--C-:B------:R-:W-:Y:S01]  /*12800*/  HSET2.LE.AND R64, R9, R252.reuse, PT ;  /* 0x000000fc09407233 */ /* 0x100fe20003803000 */
[----:B------:R-:W-:Y:S01]  /*12810*/  FFMA.FTZ R9, R33, c[0x0][0x23c], -R144 ;  /* 0x00008f0021097a23 */ /* 0x000fe20000010890 */
[--C-:B------:R-:W-:Y:S01]  /*12820*/  HSET2.LE.AND R141, R6, R252.reuse, PT ;  /* 0x000000fc068d7233 */ /* 0x100fe20003803000 */
[----:B------:R-:W-:Y:S01]  /*12830*/  LOP3.LUT R142, R142, R4, RZ, 0xc0, !PT ;  /* 0x000000048e8e7212 */ /* 0x000fe200078ec0ff */
[--C-:B------:R-:W-:Y:S01]  /*12840*/  HSET2.LE.AND R4, R13, R252.reuse, PT ;  /* 0x000000fc0d047233 */ /* 0x100fe20003803000 */
[----:B--2---:R-:W-:Y:S01]  /*12850*/  F2FP.PACK_AB R5, R244, R245 ;  /* 0x000000f5f405723e */ /* 0x004fe200000000ff */
[----:B------:R2:W4:Y:S01]  /*12860*/  MUFU.EX2 R3, R2 ;  /* 0x0000000200037308 */ /* 0x0005220000000800 */
[----:B------:R-:W-:Y:S01]  /*12870*/  F2FP.PACK_AB R6, R242, R243 ;  /* 0x000000f3f206723e */ /* 0x000fe200000000ff */
[----:B------:R-:W-:Y:S01]  /*12880*/  IMAD.MOV.U32 R152, RZ, RZ, R214 ;  /* 0x000000ffff987224 */ /* 0x000fe200078e00d6 */
[----:B------:R-:W-:Y:S02]  /*12890*/  LOP3.LUT R143, R4, R143, RZ, 0xc0, !PT ;  /* 0x0000008f048f7212 */ /* 0x000fe400078ec0ff */
[----:B------:R-:W-:Y:S02]  /*128a0*/  LOP3.LUT R140, R140, R5, RZ, 0xc0, !PT ;  /* 0x000000058c8c7212 */ /* 0x000fe400078ec0ff */
[----:B------:R-:W-:Y:S02]  /*128b0*/  LOP3.LUT R141, R141, R6, RZ, 0xc0, !PT ;  /* 0x000000068d8d7212 */ /* 0x000fe400078ec0ff */
[----:B---3--:R-:W-:Y:S01]  /*128c0*/  F2FP.PACK_AB R4, R239, R241 ;  /* 0x000000f1ef04723e */ /* 0x008fe200000000ff */
[----:B------:R3:W-:Y:S01]  /*128d0*/  MUFU.EX2 R218, R7 ;  /* 0x0000000700da7308 */ /* 0x0007e20000000800 */
[----:B-----5:R-:W-:Y:S02]  /*128e0*/  F2FP.PACK_AB R5, R235, R236 ;  /* 0x000000eceb05723e */ /* 0x020fe400000000ff */
[----:B------:R-:W-:Y:S01]  /*128f0*/  F2FP.PACK_AB R6, R228, R229 ;  /* 0x000000e5e406723e */ /* 0x000fe200000000ff */
[----:B-1----:R-:W-:Y:S01]  /*12900*/  FMUL.FTZ R16, R68, R88 ;  /* 0x0000005844107220 */ /* 0x002fe20000410000 */
[----:B------:R-:W-:Y:S01]  /*12910*/  FSEL R0, R70, RZ, P1 ;  /* 0x000000ff46007208 */ /* 0x000fe20000800000 */
[----:B------:R-:W-:Y:S01]  /*12920*/  FMUL.FTZ R17, R68, R89 ;  /* 0x0000005944117220 */ /* 0x000fe20000410000 */
[----:B------:R-:W-:Y:S01]  /*12930*/  LOP3.LUT R66, R66, R4, RZ, 0xc0, !PT ;  /* 0x0000000442427212 */ /* 0x000fe200078ec0ff */
[C---:B------:R-:W-:Y:S01]  /*12940*/  FMUL.FTZ R4, R68.reuse, R76 ;  /* 0x0000004c44047220 */ /* 0x040fe20000410000 */
[----:B------:R-:W-:Y:S01]  /*12950*/  LOP3.LUT R67, R67, R5, RZ, 0xc0, !PT ;  /* 0x0000000543437212 */ /* 0x000fe200078ec0ff */
[----:B------:R-:W-:Y:S01]  /*12960*/  MUFU.EX2 R217, R9 ;  /* 0x0000000900d97308 */ /* 0x000fe20000000800 */
[----:B------:R-:W-:Y:S01]  /*12970*/  FMUL.FTZ R5, R68, R77 ;  /* 0x0000004d44057220 */ /* 0x000fe20000410000 */
[----:B------:R-:W-:Y:S01]  /*12980*/  LOP3.LUT R64, R64, R6, RZ, 0xc0, !PT ;  /* 0x0000000640407212 */ /* 0x000fe200078ec0ff */
[----:B------:R-:W-:Y:S01]  /*12990*/  FMUL.FTZ R32, R68, R104 ;  /* 0x0000006844207220 */ /* 0x000fe20000410000 */
[----:B------:R-:W-:Y:S01]  /*129a0*/  F2FP.PACK_AB R8, R225, R226 ;  /* 0x000000e2e108723e */ /* 0x000fe200000000ff */
[----:B--2---:R-:W-:Y:S01]  /*129b0*/  FADD.FTZ R2, -R0, R73 ;  /* 0x0000004900027221 */ /* 0x004fe20000010100 */
[----:B------:R-:W-:Y:S01]  /*129c0*/  FSEL R0, R69, RZ, P0 ;  /* 0x000000ff45007208 */ /* 0x000fe20000000000 */
[----:B----4-:R-:W-:Y:S01]  /*129d0*/  FMUL.FTZ R6, R3, R78 ;  /* 0x0000004e03067220 */ /* 0x010fe20000410000 */
[----:B------:R-:W-:Y:S01]  /*129e0*/  LOP3.LUT R65, R65, R8, RZ, 0xc0, !PT ;  /* 0x0000000841417212 */ /* 0x000fe200078ec0ff */
[----:B------:R-:W-:Y:S01]  /*129f0*/  FMUL.FTZ R2, R2, c[0x0][0x23c] ;  /* 0x00008f0002027a20 */ /* 0x000fe20000410000 */
[----:B------:R-:W-:Y:S01]  /*12a00*/  MUFU.EX2 R209, R41 ;  /* 0x0000002900d17308 */ /* 0x000fe20000000800 */
[----:B------:R-:W-:Y:S01]  /*12a10*/  FADD.FTZ R0, -R0, R74 ;  /* 0x0000004a00007221 */ /* 0x000fe20000010100 */
[----:B------:R-:W-:Y:S01]  /*12a20*/  SHF.R.U32.HI R73, RZ, 0x18, R40 ;  /* 0x00000018ff497819 */ /* 0x000fe20000011628 */
[C---:B------:R-:W-:Y:S01]  /*12a30*/  FMUL.FTZ R18, R3.reuse, R90 ;  /* 0x0000005a03127220 */ /* 0x040fe20000410000 */
[--C-:B------:R-:W-:Y:S01]  /*12a40*/  SHF.R.U32.HI R61, RZ, 0x18, R44.reuse ;  /* 0x00000018ff3d7819 */ /* 0x100fe2000001162c */
[----:B------:R-:W-:Y:S01]  /*12a50*/  FMUL.FTZ R0, R0, c[0x0][0x23c] ;  /* 0x00008f0000007a20 */ /* 0x000fe20000410000 */
[----:B------:R-:W-:Y:S01]  /*12a60*/  SHF.R.U32.HI R62, RZ, 0x10, R44 ;  /* 0x00000010ff3e7819 */ /* 0x000fe2000001162c */
[C---:B---3--:R-:W-:Y:S01]  /*12a70*/  FMUL.FTZ R7, R3.reuse, R79 ;  /* 0x0000004f03077220 */ /* 0x048fe20000410000 */
[----:B------:R-:W-:Y:S01]  /*12a80*/  LOP3.LUT R74, R60, 0xff, RZ, 0xc0, !PT ;  /* 0x000000ff3c4a7812 */ /* 0x000fe200078ec0ff */
[----:B------:R-:W1:Y:S01]  /*12a90*/  LDSM.16.MT88.4 R76, [R187+0x6000] ;  /* 0x00600000bb4c783b */ /* 0x000e620000004200 */
[----:B------:R-:W2:Y:S01]  /*12aa0*/  MUFU.EX2 R2, R2 ;  /* 0x0000000200027308 */ /* 0x000ea20000000800 */
[----:B------:R-:W-:Y:S01]  /*12ab0*/  FMUL.FTZ R49, R68, R121 ;  /* 0x0000007944317220 */ /* 0x000fe20000410000 */
[----:B------:R-:W-:Y:S01]  /*12ac0*/  LOP3.LUT R63, R44, 0xff, RZ, 0xc0, !PT ;  /* 0x000000ff2c3f7812 */ /* 0x000fe200078ec0ff */
[C---:B------:R-:W-:Y:S01]  /*12ad0*/  FMUL.FTZ R50, R3.reuse, R122 ;  /* 0x0000007a03327220 */ /* 0x040fe20000410000 */
[-C--:B------:R-:W-:Y:S01]  /*12ae0*/  HMMA.16816.F32 R4, R140, R20.reuse, R4 ;  /* 0x000000148c04723c */ /* 0x080fe20000001804 */
[C---:B------:R-:W-:Y:S01]  /*12af0*/  FMUL.FTZ R19, R3.reuse, R91 ;  /* 0x0000005b03137220 */ /* 0x040fe20000410000 */
[----:B------:R-:W-:Y:S01]  /*12b00*/  LOP3.LUT R58, R58, 0xff, RZ, 0xc0, !PT ;  /* 0x000000ff3a3a7812 */ /* 0x000fe200078ec0ff */
[----:B------:R-:W-:Y:S01]  /*12b10*/  FMUL.FTZ R33, R68, R105 ;  /* 0x0000006944217220 */ /* 0x000fe20000410000 */
[----:B------:R-:W-:Y:S01]  /*12b20*/  SHF.R.U32.HI R57, RZ, 0x8, R57 ;  /* 0x00000008ff397819 */ /* 0x000fe20000011639 */
[C---:B------:R-:W-:Y:S01]  /*12b30*/  FMUL.FTZ R34, R3.reuse, R106 ;  /* 0x0000006a03227220 */ /* 0x040fe20000410000 */
[----:B------:R-:W3:Y:S01]  /*12b40*/  MUFU.EX2 R0, R0 ;  /* 0x0000000000007308 */ /* 0x000ee20000000800 */
[----:B------:R-:W-:Y:S01]  /*12b50*/  FMUL.FTZ R35, R3, R107 ;  /* 0x0000006b03237220 */ /* 0x000fe20000410000 */
[----:B------:R-:W-:Y:S02]  /*12b60*/  PRMT R91, R63, 0x5410, R57 ;  /* 0x000054103f5b7816 */ /* 0x000fe40000000039 */
[----:B------:R-:W-:Y:S02]  /*12b70*/  ISETP.GT.AND P0, PT, R207, UR18, PT ;  /* 0x00000012cf007c0c */ /* 0x000fe4000bf04270 */
[----:B------:R-:W-:Y:S02]  /*12b80*/  LOP3.LUT R57, R60, 0xffff, RZ, 0xc0, !PT ;  /* 0x0000ffff3c397812 */ /* 0x000fe400078ec0ff */
[----:B------:R-:W-:Y:S01]  /*12b90*/  SHF.R.U32.HI R59, RZ, 0x8, R59 ;  /* 0x00000008ff3b7819 */ /* 0x000fe2000001163b */
[C---:B--2---:R-:W-:Y:S01]  /*12ba0*/  FMUL.FTZ R8, R2.reuse, R80 ;  /* 0x0000005002087220 */ /* 0x044fe20000410000 */
[--C-:B------:R-:W-:Y:S01]  /*12bb0*/  SHF.R.U32.HI R80, RZ, 0x18, R56.reuse ;  /* 0x00000018ff507819 */ /* 0x100fe20000011638 */
[----:B------:R-:W-:Y:S01]  /*12bc0*/  FMUL.FTZ R9, R2, R81 ;  /* 0x0000005102097220 */ /* 0x000fe20000410000 */
[----:B------:R-:W-:Y:S01]  /*12bd0*/  LOP3.LUT R81, R56, 0xff, RZ, 0xc0, !PT ;  /* 0x000000ff38517812 */ /* 0x000fe200078ec0ff */
[C---:B------:R-:W-:Y:S02]  /*12be0*/  FMUL.FTZ R12, R2.reuse, R84 ;  /* 0x00000054020c7220 */ /* 0x040fe40000410000 */
[C---:B------:R-:W-:Y:S02]  /*12bf0*/  FMUL.FTZ R13, R2.reuse, R85 ;  /* 0x00000055020d7220 */ /* 0x040fe40000410000 */
[----:B------:R-:W-:Y:S02]  /*12c00*/  FMUL.FTZ R25, R2, R97 ;  /* 0x0000006102197220 */ /* 0x000fe40000410000 */
[----:B---3--:R-:W-:Y:S01]  /*12c10*/  FMUL.FTZ R10, R0, R82 ;  /* 0x00000052000a7220 */ /* 0x008fe20000410000 */
[----:B------:R-:W-:Y:S01]  /*12c20*/  LOP3.LUT R82, R40, 0xff, RZ, 0xc0, !PT ;  /* 0x000000ff28527812 */ /* 0x000fe200078ec0ff */
[----:B------:R-:W-:Y:S01]  /*12c30*/  FMUL.FTZ R11, R0, R83 ;  /* 0x00000053000b7220 */ /* 0x000fe20000410000 */
[----:B------:R-:W-:Y:S01]  /*12c40*/  PRMT R83, R58, 0x5410, R73 ;  /* 0x000054103a537816 */ /* 0x000fe20000000049 */
[----:B------:R-:W-:Y:S01]  /*12c50*/  FMUL.FTZ R14, R0, R86 ;  /* 0x00000056000e7220 */ /* 0x000fe20000410000 */
[----:B------:R-:W-:Y:S01]  /*12c60*/  PRMT R82, R82, 0x5410, R59 ;  /* 0x0000541052527816 */ /* 0x000fe2000000003b */
[C---:B------:R-:W-:Y:S01]  /*12c70*/  FMUL.FTZ R15, R0.reuse, R87 ;  /* 0x00000057000f7220 */ /* 0x040fe20000410000 */
[----:B------:R-:W-:Y:S01]  /*12c80*/  SHF.R.U32.HI R58, RZ, 0x10, R56 ;  /* 0x00000010ff3a7819 */ /* 0x000fe20000011638 */
[----:B------:R-:W3:Y:S01]  /*12c90*/  LDSM.16.MT88.4 R84, [R185+0x6800] ;  /* 0x00680000b954783b */ /* 0x000ee20000004200 */
[C---:B------:R-:W-:Y:S01]  /*12ca0*/  HMMA.16816.F32 R8, R64.reuse, R20, R8 ;  /* 0x000000144008723c */ /* 0x040fe20000001808 */
[C---:B------:R-:W-:Y:S01]  /*12cb0*/  FMUL.FTZ R46, R0.reuse, R118 ;  /* 0x00000076002e7220 */ /* 0x040fe20000410000 */
[--C-:B------:R-:W-:Y:S01]  /*12cc0*/  HSET2.LE.AND R82, R82, R252.reuse, PT ;  /* 0x000000fc52527233 */ /* 0x100fe20003803000 */
[C---:B------:R-:W-:Y:S01]  /*12cd0*/  FMUL.FTZ R47, R0.reuse, R119 ;  /* 0x00000077002f7220 */ /* 0x040fe20000410000 */
[--C-:B------:R-:W-:Y:S01]  /*12ce0*/  HSET2.LE.AND R83, R83, R252.reuse, PT ;  /* 0x000000fc53537233 */ /* 0x100fe20003803000 */
[----:B------:R-:W-:Y:S01]  /*12cf0*/  FMUL.FTZ R26, R0, R98 ;  /* 0x00000062001a7220 */ /* 0x000fe20000410000 */
[----:B------:R-:W-:Y:S01]  /*12d00*/  LOP3.LUT R63, R58, 0xff, RZ, 0xc0, !PT ;  /* 0x000000ff3a3f7812 */ /* 0x000fe200078ec0ff */
[----:B------:R-:W-:Y:S01]  /*12d10*/  FFMA.FTZ R20, R155, c[0x0][0x23c], -R144 ;  /* 0x00008f009b147a23 */ /* 0x000fe20000010890 */
[-C--:B------:R-:W-:Y:S01]  /*12d20*/  HMMA.16816.F32 R12, R64, R22.reuse, R12 ;  /* 0x00000016400c723c */ /* 0x080fe2000000180c */
[----:B------:R-:W-:Y:S02]  /*12d30*/  IMAD.MOV.U32 R155, RZ, RZ, R213 ;  /* 0x000000ffff9b7224 */ /* 0x000fe400078e00d5 */
[----:B------:R3:W-:Y:S01]  /*12d40*/  MUFU.EX2 R214, R20 ;  /* 0x0000001400d67308 */ /* 0x0007e20000000800 */
[----:B------:R-:W-:Y:S01]  /*12d50*/  FMUL.FTZ R21, R68, R93 ;  /* 0x0000005d44157220 */ /* 0x000fe20000410000 */
[----:B------:R-:W-:Y:S01]  /*12d60*/  PRMT R88, R63, 0x5410, R80 ;  /* 0x000054103f587816 */ /* 0x000fe20000000050 */
[C---:B------:R-:W-:Y:S02]  /*12d70*/  FMUL.FTZ R63, R0.reuse, R135 ;  /* 0x00000087003f7220 */ /* 0x040fe40000410000 */
[C---:B------:R-:W-:Y:S01]  /*12d80*/  HMMA.16816.F32 R16, R140.reuse, R22, R16 ;  /* 0x000000168c10723c */ /* 0x040fe20000001810 */
[----:B------:R-:W-:Y:S03]  /*12d90*/  FMUL.FTZ R27, R0, R99 ;  /* 0x00000063001b7220 */ /* 0x000fe60000410000 */
[C---:B------:R-:W-:Y:S01]  /*12da0*/  FMUL.FTZ R28, R2.reuse, R100 ;  /* 0x00000064021c7220 */ /* 0x040fe20000410000 */
[----:B------:R-:W4:Y:S01]  /*12db0*/  MUFU.EX2 R213, R24 ;  /* 0x0000001800d57308 */ /* 0x000f220000000800 */
[----:B------:R-:W-:Y:S02]  /*12dc0*/  FMUL.FTZ R29, R2, R101 ;  /* 0x00000065021d7220 */ /* 0x000fe40000410000 */
[C---:B------:R-:W-:Y:S04]  /*12dd0*/  FMUL.FTZ R22, R3.reuse, R94 ;  /* 0x0000005e03167220 */ /* 0x040fe80000410000 */
[----:B------:R-:W-:Y:S02]  /*12de0*/  FMUL.FTZ R23, R3, R95 ;  /* 0x0000005f03177220 */ /* 0x000fe40000410000 */
[C---:B------:R-:W-:Y:S02]  /*12df0*/  FMUL.FTZ R30, R0.reuse, R102 ;  /* 0x00000066001e7220 */ /* 0x040fe40000410000 */
[----:B------:R-:W-:Y:S02]  /*12e00*/  FMUL.FTZ R31, R0, R103 ;  /* 0x00000067001f7220 */ /* 0x000fe40000410000 */
[----:B------:R-:W-:Y:S02]  /*12e10*/  FMUL.FTZ R40, R2, R112 ;  /* 0x0000007002287220 */ /* 0x000fe40000410000 */
[----:B---3--:R-:W-:Y:S02]  /*12e20*/  FMUL.FTZ R20, R68, R92 ;  /* 0x0000005c44147220 */ /* 0x008fe40000410000 */
[----:B------:R-:W-:Y:S02]  /*12e30*/  FMUL.FTZ R41, R2, R113 ;  /* 0x0000007102297220 */ /* 0x000fe40000410000 */
[C---:B------:R-:W-:Y:S02]  /*12e40*/  FMUL.FTZ R42, R0.reuse, R114 ;  /* 0x00000072002a7220 */ /* 0x040fe40000410000 */
[----:B------:R-:W-:Y:S01]  /*12e50*/  FMUL.FTZ R43, R0, R115 ;  /* 0x00000073002b7220 */ /* 0x000fe20000410000 */
[-C--:B------:R-:W-:Y:S01]  /*12e60*/  HMMA.16816.F32 R20, R140, R36.reuse, R20 ;  /* 0x000000248c14723c */ /* 0x080fe20000001814 */
[----:B------:R-:W-:Y:S01]  /*12e70*/  IMAD.MOV.U32 R95, RZ, RZ, R181 ;  /* 0x000000ffff5f7224 */ /* 0x000fe200078e00b5 */
[----:B----4-:R-:W-:Y:S01]  /*12e80*/  F2FP.PACK_AB R80, R213, R214 ;  /* 0x000000d6d550723e */ /* 0x010fe200000000ff */
[C---:B------:R-:W-:Y:S01]  /*12e90*/  FMUL.FTZ R24, R2.reuse, R96 ;  /* 0x0000006002187220 */ /* 0x040fe20000410000 */
[----:B------:R3:W-:Y:S01]  /*12ea0*/  MUFU.EX2 R181, R45 ;  /* 0x0000002d00b57308 */ /* 0x0007e20000000800 */
[----:B------:R-:W-:Y:S02]  /*12eb0*/  IMAD.MOV.U32 R94, RZ, RZ, R180 ;  /* 0x000000ffff5e7224 */ /* 0x000fe400078e00b4 */
[----:B------:R-:W-:Y:S02]  /*12ec0*/  FMUL.FTZ R44, R2, R116 ;  /* 0x00000074022c7220 */ /* 0x000fe40000410000 */
[C---:B------:R-:W-:Y:S01]  /*12ed0*/  FMUL.FTZ R58, R0.reuse, R130 ;  /* 0x00000082003a7220 */ /* 0x040fe20000410000 */
[C---:B------:R-:W-:Y:S02]  /*12ee0*/  HMMA.16816.F32 R24, R64.reuse, R36, R24 ;  /* 0x000000244018723c */ /* 0x040fe40000001818 */
[----:B------:R-:W-:Y:S05]  /*12ef0*/  FMUL.FTZ R59, R0, R131 ;  /* 0x00000083003b7220 */ /* 0x000fea0000410000 */
[--C-:B------:R-:W-:Y:S01]  /*12f00*/  FFMA.FTZ R36, R48, c[0x0][0x23c], -R146.reuse ;  /* 0x00008f0030247a23 */ /* 0x100fe20000010892 */
[-C--:B------:R-:W-:Y:S01]  /*12f10*/  HMMA.16816.F32 R28, R64, R38.reuse, R28 ;  /* 0x00000026401c723c */ /* 0x080fe2000000181c */
[----:B------:R-:W-:Y:S02]  /*12f20*/  FFMA.FTZ R48, R51, c[0x0][0x23c], -R147 ;  /* 0x00008f0033307a23 */ /* 0x000fe40000010893 */
[----:B------:R4:W-:Y:S01]  /*12f30*/  MUFU.EX2 R210, R36 ;  /* 0x0000002400d27308 */ /* 0x0009e20000000800 */
[C---:B------:R-:W-:Y:S02]  /*12f40*/  FMUL.FTZ R51, R3.reuse, R123 ;  /* 0x0000007b03337220 */ /* 0x040fe40000410000 */
[----:B------:R-:W-:Y:S02]  /*12f50*/  FMUL.FTZ R37, R68, R109 ;  /* 0x0000006d44257220 */ /* 0x000fe40000410000 */
[C---:B------:R-:W-:Y:S01]  /*12f60*/  HMMA.16816.F32 R32, R140.reuse, R38, R32 ;  /* 0x000000268c20723c */ /* 0x040fe20000001820 */
[----:B---3--:R-:W-:Y:S04]  /*12f70*/  FMUL.FTZ R45, R2, R117 ;  /* 0x00000075022d7220 */ /* 0x008fe80000410000 */
[----:B------:R3:W5:Y:S02]  /*12f80*/  MUFU.EX2 R180, R48 ;  /* 0x0000003000b47308 */ /* 0x0007640000000800 */
[C---:B------:R-:W-:Y:S02]  /*12f90*/  FMUL.FTZ R38, R3.reuse, R110 ;  /* 0x0000006e03267220 */ /* 0x040fe40000410000 */
[----:B------:R-:W-:Y:S03]  /*12fa0*/  FMUL.FTZ R39, R3, R111 ;  /* 0x0000006f03277220 */ /* 0x000fe60000410000 */
[C---:B----4-:R-:W-:Y:S07]  /*12fb0*/  FMUL.FTZ R36, R68.reuse, R108 ;  /* 0x0000006c44247220 */ /* 0x050fee0000410000 */
[-C--:B------:R-:W-:Y:S01]  /*12fc0*/  HMMA.16816.F32 R36, R140, R52.reuse, R36 ;  /* 0x000000348c24723c */ /* 0x080fe20000001824 */
[----:B---3--:R-:W-:Y:S02]  /*12fd0*/  FMUL.FTZ R48, R68, R120 ;  /* 0x0000007844307220 */ /* 0x008fe40000410000 */
        /* <DEDUP_REMOVED lines=17> */
[----:B------:R-:W-:Y:S01]  /*130f0*/  PRMT R73, R81, 0x5410, R73 ;  /* 0x0000541051497816 */ /* 0x000fe20000000049 */
[----:B------:R4:W-:Y:S02]  /*13100*/  MUFU.EX2 R126, R56 ;  /* 0x00000038007e7308 */ /* 0x0009e40000000800 */
[----:B------:R-:W-:Y:S01]  /*13110*/  FMUL.FTZ R55, R3, R127 ;  /* 0x0000007f03377220 */ /* 0x000fe20000410000 */
[----:B------:R-:W-:Y:S01]  /*13120*/  SHF.R.U32.HI R81, RZ, 0x18, R60 ;  /* 0x00000018ff517819 */ /* 0x000fe2000001163c */
[----:B------:R-:W-:Y:S01]  /*13130*/  FMUL.FTZ R62, R0, R134 ;  /* 0x00000086003e7220 */ /* 0x000fe20000410000 */
[----:B------:R-:W-:Y:S01]  /*13140*/  F2FP.PACK_AB R74, R215, R216 ;  /* 0x000000d8d74a723e */ /* 0x000fe200000000ff */
[----:B------:R-:W2:Y:S01]  /*13150*/  LDL.LU R127, [R1+0x20] ;  /* 0x00002000017f7983 */ /* 0x000ea20000300800 */
[----:B---3--:R-:W-:Y:S02]  /*13160*/  FFMA.FTZ R53, R161, c[0x0][0x23c], -R146 ;  /* 0x00008f00a1357a23 */ /* 0x008fe40000010892 */
[----:B------:R-:W-:Y:S01]  /*13170*/  LOP3.LUT R83, R83, R74, RZ, 0xc0, !PT ;  /* 0x0000004a53537212 */ /* 0x000fe200078ec0ff */
[--C-:B------:R-:W-:Y:S01]  /*13180*/  HSET2.LE.AND R74, R91, R252.reuse, PT ;  /* 0x000000fc5b4a7233 */ /* 0x100fe20003803000 */
[----:B-----5:R-:W-:Y:S01]  /*13190*/  F2FP.PACK_AB R91, R180, R181 ;  /* 0x000000b5b45b723e */ /* 0x020fe200000000ff */
[----:B------:R3:W5:Y:S01]  /*131a0*/  MUFU.EX2 R174, R53 ;  /* 0x0000003500ae7308 */ /* 0x0007620000000800 */
[----:B------:R-:W2:Y:S04]  /*131b0*/  LDL.LU R119, [R1+0x24] ;  /* 0x0000240001777983 */ /* 0x000ea80000300800 */
[----:B------:R-:W2:Y:S04]  /*131c0*/  LDL.LU R118, [R1+0x28] ;  /* 0x0000280001767983 */ /* 0x000ea80000300800 */
[----:B------:R-:W2:Y:S01]  /*131d0*/  LDL.LU R117, [R1+0x2c] ;  /* 0x00002c0001757983 */ /* 0x000ea20000300800 */
[----:B----4-:R-:W-:Y:S02]  /*131e0*/  FMUL.FTZ R56, R2, R128 ;  /* 0x0000008002387220 */ /* 0x010fe40000410000 */
[----:B---3--:R-:W-:Y:S02]  /*131f0*/  FMUL.FTZ R53, R68, R125 ;  /* 0x0000007d44357220 */ /* 0x008fe40000410000 */
[----:B------:R3:W4:Y:S05]  /*13200*/  MUFU.EX2 R125, R61 ;  /* 0x0000003d007d7308 */ /* 0x00072a0000000800 */
[-C--:B-1----:R-:W-:Y:S08]  /*13210*/  HMMA.16816.F32 R52, R140, R76.reuse, R52 ;  /* 0x0000004c8c34723c */ /* 0x082ff00000001834 */
[C---:B------:R-:W-:Y:S07]  /*13220*/  HMMA.16816.F32 R56, R64.reuse, R76, R56 ;  /* 0x0000004c4038723c */ /* 0x040fee0000001838 */
[--C-:B------:R-:W-:Y:S01]  /*13230*/  HSET2.LE.AND R76, R73, R252.reuse, PT ;  /* 0x000000fc494c7233 */ /* 0x100fe20003803000 */
[----:B------:R-:W-:Y:S04]  /*13240*/  F2FP.PACK_AB R73, R217, R218 ;  /* 0x000000dad949723e */ /* 0x000fe800000000ff */
[----:B------:R-:W-:Y:S01]  /*13250*/  LOP3.LUT R82, R82, R73, RZ, 0xc0, !PT ;  /* 0x0000004952527212 */ /* 0x000fe200078ec0ff */
[----:B------:R-:W-:Y:S01]  /*13260*/  FFMA.FTZ R73, R165, c[0x0][0x23c], -R144 ;  /* 0x00008f00a5497a23 */ /* 0x000fe20000010890 */
[----:B---3--:R-:W-:Y:S01]  /*13270*/  SHF.R.U32.HI R61, RZ, 0x10, R60 ;  /* 0x00000010ff3d7819 */ /* 0x008fe2000001163c */
[--C-:B------:R-:W-:Y:S01]  /*13280*/  FFMA.FTZ R60, R164, c[0x0][0x23c], -R144.reuse ;  /* 0x00008f00a43c7a23 */ /* 0x100fe20000010890 */
[----:B------:R-:W-:Y:S01]  /*13290*/  LOP3.LUT R80, R76, R80, RZ, 0xc0, !PT ;  /* 0x000000504c507212 */ /* 0x000fe200078ec0ff */
[----:B------:R1:W-:Y:S01]  /*132a0*/  MUFU.EX2 R165, R73 ;  /* 0x0000004900a57308 */ /* 0x0003e20000000800 */
[----:B------:R-:W-:Y:S01]  /*132b0*/  LOP3.LUT R77, R61, 0xff, RZ, 0xc0, !PT ;  /* 0x000000ff3d4d7812 */ /* 0x000fe200078ec0ff */
[--C-:B------:R-:W-:Y:S01]  /*132c0*/  HSET2.LE.AND R76, R90, R252.reuse, PT ;  /* 0x000000fc5a4c7233 */ /* 0x100fe20003803000 */
[----:B------:R-:W-:Y:S01]  /*132d0*/  F2FP.PACK_AB R90, R209, R210 ;  /* 0x000000d2d15a723e */ /* 0x000fe200000000ff */
[----:B------:R-:W-:Y:S01]  /*132e0*/  FMUL.FTZ R61, R2, R133 ;  /* 0x00000085023d7220 */ /* 0x000fe20000410000 */
[----:B------:R-:W-:Y:S01]  /*132f0*/  PRMT R89, R77, 0x5410, R81 ;  /* 0x000054104d597816 */ /* 0x000fe20000000051 */
[--C-:B------:R-:W-:Y:S01]  /*13300*/  HSET2.LE.AND R81, R88, R252.reuse, PT ;  /* 0x000000fc58517233 */ /* 0x100fe20003803000 */
[----:B------:R-:W-:Y:S01]  /*13310*/  LOP3.LUT R90, R74, R90, RZ, 0xc0, !PT ;  /* 0x0000005a4a5a7212 */ /* 0x000fe200078ec0ff */
[--C-:B------:R-:W-:Y:S01]  /*13320*/  HSET2.LE.AND R88, R92, R252.reuse, PT ;  /* 0x000000fc5c587233 */ /* 0x100fe20003803000 */
[--C-:B------:R-:W-:Y:S01]  /*13330*/  FFMA.FTZ R74, R167, c[0x0][0x23c], -R145.reuse ;  /* 0x00008f00a74a7a23 */ /* 0x100fe20000010891 */
[----:B------:R3:W-:Y:S01]  /*13340*/  MUFU.EX2 R171, R60 ;  /* 0x0000003c00ab7308 */ /* 0x0007e20000000800 */
[--C-:B------:R-:W-:Y:S01]  /*13350*/  HSET2.LE.AND R89, R89, R252.reuse, PT ;  /* 0x000000fc59597233 */ /* 0x100fe20003803000 */
[----:B------:R-:W-:Y:S01]  /*13360*/  IADD3 R92, R159, 0x1, RZ ;  /* 0x000000019f5c7810 */ /* 0x000fe20007ffe0ff */
[--C-:B------:R-:W-:Y:S01]  /*13370*/  FFMA.FTZ R77, R166, c[0x0][0x23c], -R145.reuse ;  /* 0x00008f00a64d7a23 */ /* 0x100fe20000010891 */
[----:B------:R-:W-:Y:S06]  /*13380*/  LOP3.LUT R91, R76, R91, RZ, 0xc0, !PT ;  /* 0x0000005b4c5b7212 */ /* 0x000fec00078ec0ff */
[----:B------:R4:W-:Y:S01]  /*13390*/  MUFU.EX2 R163, R74 ;  /* 0x0000004a00a37308 */ /* 0x0009e20000000800 */
[----:B-1----:R-:W-:Y:S04]  /*133a0*/  F2FP.PACK_AB R73, R211, R212 ;  /* 0x000000d4d349723e */ /* 0x002fe800000000ff */
[----:B------:R-:W-:Y:S02]  /*133b0*/  LOP3.LUT R81, R81, R73, RZ, 0xc0, !PT ;  /* 0x0000004951517212 */ /* 0x000fe400078ec0ff */
[----:B-----5:R-:W-:Y:S03]  /*133c0*/  F2FP.PACK_AB R73, R174, R116 ;  /* 0x00000074ae49723e */ /* 0x020fe600000000ff */
[----:B------:R-:W-:Y:S01]  /*133d0*/  MUFU.EX2 R164, R77 ;  /* 0x0000004d00a47308 */ /* 0x000fe20000000800 */
[----:B------:R-:W-:Y:S01]  /*133e0*/  LOP3.LUT R88, R88, R73, RZ, 0xc0, !PT ;  /* 0x0000004958587212 */ /* 0x000fe200078ec0ff */
[----:B------:R-:W-:Y:S02]  /*133f0*/  FFMA.FTZ R73, R170, c[0x0][0x23c], -R144 ;  /* 0x00008f00aa497a23 */ /* 0x000fe40000010890 */
[----:B---3--:R-:W-:Y:S06]  /*13400*/  FMUL.FTZ R60, R2, R132 ;  /* 0x00000084023c7220 */ /* 0x008fec0000410000 */
[----:B------:R1:W-:Y:S01]  /*13410*/  MUFU.EX2 R124, R73 ;  /* 0x00000049007c7308 */ /* 0x0003e20000000800 */
[-C--:B------:R-:W-:Y:S01]  /*13420*/  HMMA.16816.F32 R60, R64, R78.reuse, R60 ;  /* 0x0000004e403c723c */ /* 0x080fe2000000183c */
[----:B----4-:R-:W-:Y:S04]  /*13430*/  F2FP.PACK_AB R74, R125, R126 ;  /* 0x0000007e7d4a723e */ /* 0x010fe800000000ff */
[----:B------:R-:W-:Y:S02]  /*13440*/  LOP3.LUT R89, R89, R74, RZ, 0xc0, !PT ;  /* 0x0000004a59597212 */ /* 0x000fe400078ec0ff */
[----:B------:R-:W-:Y:S01]  /*13450*/  LOP3.LUT R74, R251, UR25, R92, 0x96, !PT ;  /* 0x00000019fb4a7c12 */ /* 0x000fe2000f8e965c */
[----:B------:R-:W-:Y:S04]  /*13460*/  FMUL.FTZ R64, R68, R136 ;  /* 0x0000008844407220 */ /* 0x000fe80000410000 */
[----:B------:R-:W-:Y:S04]  /*13470*/  IMAD.WIDE.U32 R98, R74, -0x326172a9, RZ ;  /* 0xcd9e8d574a627825 */ /* 0x000fe800078e00ff */
[----:B------:R-:W-:Y:S01]  /*13480*/  FMUL.FTZ R65, R68, R137 ;  /* 0x0000008944417220 */ /* 0x000fe20000410000 */
[----:B------:R-:W-:Y:S01]  /*13490*/  LOP3.LUT R74, R99, UR15, R156, 0x96, !PT ;  /* 0x0000000f634a7c12 */ /* 0x000fe2000f8e969c */
[----:B------:R-:W-:Y:S01]  /*134a0*/  FMUL.FTZ R66, R3, R138 ;  /* 0x0000008a03427220 */ /* 0x000fe20000410000 */
[--C-:B------:R-:W-:Y:S01]  /*134b0*/  LOP3.LUT R96, R151, UR13, R98.reuse, 0x96, !PT ;  /* 0x0000000d97607c12 */ /* 0x100fe2000f8e9662 */
[----:B------:R-:W-:Y:S01]  /*134c0*/  FMUL.FTZ R67, R3, R139 ;  /* 0x0000008b03437220 */ /* 0x000fe20000410000 */
[----:B------:R-:W-:Y:S01]  /*134d0*/  LOP3.LUT R98, R149, UR13, R98, 0x96, !PT ;  /* 0x0000000d95627c12 */ /* 0x000fe2000f8e9662 */
[----:B-1----:R-:W-:Y:S01]  /*134e0*/  FFMA.FTZ R73, R173, c[0x0][0x23c], -R144 ;  /* 0x00008f00ad497a23 */ /* 0x002fe20000010890 */
[----:B------:R-:W-:Y:S01]  /*134f0*/  LOP3.LUT R94, R99, UR15, R94, 0x96, !PT ;  /* 0x0000000f635e7c12 */ /* 0x000fe2000f8e965e */
[----:B------:R-:W-:Y:S02]  /*13500*/  IMAD.WIDE.U32 R100, R74, -0x2daee0ad, RZ ;  /* 0xd2511f534a647825 */ /* 0x000fe400078e00ff */
[----:B------:R1:W3:Y:S01]  /*13510*/  MUFU.EX2 R162, R73 ;  /* 0x0000004900a27308 */ /* 0x0002e20000000800 */
[----:B------:R-:W-:Y:S01]  /*13520*/  HMMA.16816.F32 R64, R140, R78, R64 ;  /* 0x0000004e8c40723c */ /* 0x000fe20000001840 */
[----:B------:R-:W-:Y:S01]  /*13530*/  IMAD.WIDE.U32 R98, R98, -0x2daee0ad, RZ ;  /* 0xd2511f5362627825 */ /* 0x000fe200078e00ff */
[----:B------:R-:W4:Y:S03]  /*13540*/  LDSM.16.MT88.4 R76, [R188+0x6800] ;  /* 0x00680000bc4c783b */ /* 0x000f260000004200 */
        /* <DEDUP_REMOVED lines=9> */
[-C--:B------:R-:W-:Y:S01]  /*135e0*/  HMMA.16816.F32 R12, R88, R86.reuse, R12 ;  /* 0x00000056580c723c */ /* 0x080fe2000000180c */
[--C-:B-1----:R-:W-:Y:S03]  /*135f0*/  FFMA.FTZ R73, R175, c[0x0][0x23c], -R145.reuse ;  /* 0x00008f00af497a23 */ /* 0x102fe60000010891 */
[----:B------:R-:W-:Y:S01]  /*13600*/  LOP3.LUT R95, R93, UR11, R150, 0x96, !PT ;  /* 0x0000000b5d5f7c12 */ /* 0x000fe2000f8e9696 */
[----:B------:R1:W-:Y:S01]  /*13610*/  MUFU.EX2 R161, R73 ;  /* 0x0000004900a17308 */ /* 0x0003e20000000800 */
[----:B------:R-:W-:Y:S02]  /*13620*/  IMAD.WIDE.U32 R108, R94, -0x326172a9, RZ ;  /* 0xcd9e8d575e6c7825 */ /* 0x000fe400078e00ff */
[C---:B------:R-:W-:Y:S01]  /*13630*/  HMMA.16816.F32 R16, R80.reuse, R86, R16 ;  /* 0x000000565010723c */ /* 0x040fe20000001810 */
[----:B------:R-:W5:Y:S03]  /*13640*/  LDSM.16.MT88.4 R84, [R186+0x6800] ;  /* 0x00680000ba54783b */ /* 0x000f660000004200 */
[----:B------:R-:W-:Y:S04]  /*13650*/  FFMA.FTZ R93, R168, c[0x0][0x23c], -R146 ;  /* 0x00008f00a85d7a23 */ /* 0x000fe80000010892 */
[----:B------:R3:W-:Y:S01]  /*13660*/  MUFU.EX2 R131, R93 ;  /* 0x0000005d00837308 */ /* 0x0007e20000000800 */
[-C--:B----4-:R-:W-:Y:S08]  /*13670*/  HMMA.16816.F32 R20, R80, R76.reuse, R20 ;  /* 0x0000004c5014723c */ /* 0x090ff00000001814 */
[C---:B------:R-:W-:Y:S01]  /*13680*/  HMMA.16816.F32 R24, R88.reuse, R76, R24 ;  /* 0x0000004c5818723c */ /* 0x040fe20000001818 */
[----:B-1----:R-:W-:Y:S06]  /*13690*/  FFMA.FTZ R73, R177, c[0x0][0x23c], -R145 ;  /* 0x00008f00b1497a23 */ /* 0x002fec0000010891 */
[----:B------:R-:W-:Y:S01]  /*136a0*/  IMAD.WIDE.U32 R76, R95, -0x2daee0ad, RZ ;  /* 0xd2511f535f4c7825 */ /* 0x000fe200078e00ff */
[-C--:B------:R-:W-:Y:S01]  /*136b0*/  HMMA.16816.F32 R28, R88, R78.reuse, R28 ;  /* 0x0000004e581c723c */ /* 0x080fe2000000181c */
[----:B------:R1:W-:Y:S03]  /*136c0*/  MUFU.EX2 R160, R73 ;  /* 0x0000004900a07308 */ /* 0x0003e60000000800 */
[----:B------:R-:W-:Y:S02]  /*136d0*/  LOP3.LUT R96, R77, UR8, R96, 0x96, !PT ;  /* 0x000000084d607c12 */ /* 0x000fe4000f8e9660 */
[----:B---3--:R-:W-:Y:S02]  /*136e0*/  LOP3.LUT R93, R109, UR9, R92, 0x96, !PT ;  /* 0x000000096d5d7c12 */ /* 0x008fe4000f8e965c */
[C---:B------:R-:W-:Y:S01]  /*136f0*/  HMMA.16816.F32 R32, R80.reuse, R78, R32 ;  /* 0x0000004e5020723c */ /* 0x040fe20000001820 */
[----:B------:R-:W-:Y:S04]  /*13700*/  IMAD.WIDE.U32 R104, R96, -0x326172a9, RZ ;  /* 0xcd9e8d5760687825 */ /* 0x000fe800078e00ff */
[----:B------:R-:W-:Y:S03]  /*13710*/  IMAD.WIDE.U32 R106, R93, -0x2daee0ad, RZ ;  /* 0xd2511f535d6a7825 */ /* 0x000fe600078e00ff */
[-C--:B-----5:R-:W-:Y:S08]  /*13720*/  HMMA.16816.F32 R36, R80, R84.reuse, R36 ;  /* 0x000000545024723c */ /* 0x0a0ff00000001824 */
[C---:B------:R-:W-:Y:S01]  /*13730*/  HMMA.16816.F32 R40, R88.reuse, R84, R40 ;  /* 0x000000545828723c */ /* 0x040fe20000001828 */
[----:B-1----:R-:W-:Y:S05]  /*13740*/  LOP3.LUT R73, R101, UR12, R152, 0x96, !PT ;  /* 0x0000000c65497c12 */ /* 0x002fea000f8e9698 */
[----:B------:R-:W-:Y:S02]  /*13750*/  IMAD.WIDE.U32 R100, R73, -0x326172a9, RZ ;  /* 0xcd9e8d5749647825 */ /* 0x000fe400078e00ff */
[-C--:B------:R-:W-:Y:S04]  /*13760*/  HMMA.16816.F32 R44, R88, R86.reuse, R44 ;  /* 0x00000056582c723c */ /* 0x080fe8000000182c */
[----:B------:R-:W-:Y:S01]  /*13770*/  FFMA.FTZ R73, R169, c[0x0][0x23c], -R146 ;  /* 0x00008f00a9497a23 */ /* 0x000fe20000010892 */
[----:B------:R-:W-:Y:S02]  /*13780*/  LOP3.LUT R74, R111, UR9, R100, 0x96, !PT ;  /* 0x000000096f4a7c12 */ /* 0x000fe4000f8e9664 */
[----:B------:R-:W-:Y:S01]  /*13790*/  LOP3.LUT R92, R101, UR11, R148, 0x96, !PT ;  /* 0x0000000b655c7c12 */ /* 0x000fe2000f8e9694 */
[C---:B------:R-:W-:Y:S01]  /*137a0*/  HMMA.16816.F32 R48, R80.reuse, R86, R48 ;  /* 0x000000565030723c */ /* 0x040fe20000001830 */
[----:B------:R1:W3:Y:S03]  /*137b0*/  MUFU.EX2 R130, R73 ;  /* 0x0000004900827308 */ /* 0x0002e60000000800 */
        /* <DEDUP_REMOVED lines=41> */
[----:B-----5:R-:W-:Y:S01]  /*13a50*/  FFMA.FTZ R74, R182, c[0x0][0x23c], -R147 ;  /* 0x00008f00b64a7a23 */ /* 0x020fe20000010893 */
[----:B------:R-:W-:Y:S01]  /*13a60*/  PRMT R102, R102, 0x5410, R93 ;  /* 0x0000541066667816 */ /* 0x000fe2000000005d */
[----:B------:R-:W-:Y:S01]  /*13a70*/  HMMA.16816.F32 R64, R80, R78, R64 ;  /* 0x0000004e5040723c */ /* 0x000fe20000001840 */
[----:B------:R-:W-:Y:S03]  /*13a80*/  MUFU.EX2 R156, R84 ;  /* 0x00000054009c7308 */ /* 0x000fe60000000800 */
[----:B------:R-:W-:Y:S01]  /*13a90*/  SHF.R.U32.HI R87, RZ, 0x18, R94 ;  /* 0x00000018ff577819 */ /* 0x000fe2000001165e */
[--C-:B------:R-:W-:Y:S01]  /*13aa0*/  HSET2.LE.AND R85, R85, R252.reuse, PT ;  /* 0x000000fc55557233 */ /* 0x100fe20003803000 */
[----:B------:R-:W-:Y:S01]  /*13ab0*/  F2FP.PACK_AB R76, R162, R124 ;  /* 0x0000007ca24c723e */ /* 0x000fe200000000ff */
[----:B------:R-:W-:Y:S01]  /*13ac0*/  FFMA.FTZ R80, R232, c[0x0][0x23c], -R145 ;  /* 0x00008f00e8507a23 */ /* 0x000fe20000010891 */
[--C-:B------:R-:W-:Y:S01]  /*13ad0*/  HSET2.LE.AND R78, R99, R252.reuse, PT ;  /* 0x000000fc634e7233 */ /* 0x100fe20003803000 */
[----:B--2---:R-:W-:Y:S02]  /*13ae0*/  FFMA.FTZ R68, R68, R127, R245 ;  /* 0x0000007f44447223 */ /* 0x004fe400000100f5 */
[----:B------:R2:W5:Y:S01]  /*13af0*/  MUFU.EX2 R157, R74 ;  /* 0x0000004a009d7308 */ /* 0x0005620000000800 */
[----:B------:R-:W-:Y:S02]  /*13b00*/  FFMA.FTZ R2, R2, R118, R229 ;  /* 0x0000007602027223 */ /* 0x000fe400000100e5 */
[----:B-1----:R-:W-:Y:S02]  /*13b10*/  FFMA.FTZ R73, R178, c[0x0][0x23c], -R146 ;  /* 0x00008f00b2497a23 */ /* 0x002fe40000010892 */
[----:B------:R-:W-:Y:S02]  /*13b20*/  FFMA.FTZ R3, R3, R119, R243 ;  /* 0x0000007703037223 */ /* 0x000fe400000100f3 */
[----:B------:R-:W-:Y:S02]  /*13b30*/  FFMA.FTZ R0, R0, R117, R226 ;  /* 0x0000007500007223 */ /* 0x000fe400000100e2 */
[----:B------:R-:W-:Y:S01]  /*13b40*/  FADD.FTZ R3, R242, R3 ;  /* 0x00000003f2037221 */ /* 0x000fe20000010000 */
[----:B------:R1:W1:Y:S01]  /*13b50*/  MUFU.EX2 R159, R73 ;  /* 0x00000049009f7308 */ /* 0x0002620000000800 */
[----:B------:R-:W-:Y:S02]  /*13b60*/  FADD.FTZ R0, R225, R0 ;  /* 0x00000000e1007221 */ /* 0x000fe40000010000 */
[----:B------:R-:W-:Y:S07]  /*13b70*/  FADD.FTZ R2, R228, R2 ;  /* 0x00000002e4027221 */ /* 0x000fee0000010000 */
[----:B------:R3:W-:Y:S01]  /*13b80*/  MUFU.EX2 R152, R80 ;  /* 0x0000005000987308 */ /* 0x0007e20000000800 */
[----:B--2---:R-:W-:Y:S04]  /*13b90*/  SHF.R.U32.HI R74, RZ, 0x10, R94 ;  /* 0x00000010ff4a7819 */ /* 0x004fe8000001165e */
        /* <DEDUP_REMOVED lines=18> */
[----:B---3--:R-:W3:Y:S01]  /*13cc0*/  LDSM.16.MT88.4 R80, [R186+0x7000] ;  /* 0x00700000ba50783b */ /* 0x008ee20000004200 */
[----:B------:R-:W-:Y:S01]  /*13cd0*/  LOP3.LUT R84, R84, R76, RZ, 0xc0, !PT ;  /* 0x0000004c54547212 */ /* 0x000fe200078ec0ff */
[--C-:B------:R-:W-:Y:S01]  /*13ce0*/  HSET2.LE.AND R76, R97, R252.reuse, PT ;  /* 0x000000fc614c7233 */ /* 0x100fe20003803000 */
[----:B------:R-:W-:Y:S01]  /*13cf0*/  FFMA.FTZ R97, R227, c[0x0][0x23c], -R145 ;  /* 0x00008f00e3617a23 */ /* 0x000fe20000010891 */
[----:B------:R-:W-:Y:S01]  /*13d00*/  LOP3.LUT R87, R87, R74, RZ, 0xc0, !PT ;  /* 0x0000004a57577212 */ /* 0x000fe200078ec0ff */
[--C-:B------:R-:W-:Y:S01]  /*13d10*/  HSET2.LE.AND R77, R96, R252.reuse, PT ;  /* 0x000000fc604d7233 */ /* 0x100fe20003803000 */
[----:B------:R-:W-:Y:S02]  /*13d20*/  F2FP.PACK_AB R74, R130, R131 ;  /* 0x00000083824a723e */ /* 0x000fe400000000ff */
[----:B----4-:R-:W-:Y:S01]  /*13d30*/  F2FP.PACK_AB R96, R128, R129 ;  /* 0x000000818060723e */ /* 0x010fe200000000ff */
[----:B------:R-:W-:Y:S01]  /*13d40*/  MUFU.EX2 R153, R97 ;  /* 0x0000006100997308 */ /* 0x000fe20000000800 */
[----:B------:R-:W-:Y:S02]  /*13d50*/  LOP3.LUT R76, R76, R74, RZ, 0xc0, !PT ;  /* 0x0000004a4c4c7212 */ /* 0x000fe400078ec0ff */
[----:B-----5:R-:W-:Y:S02]  /*13d60*/  F2FP.PACK_AB R74, R156, R157 ;  /* 0x0000009d9c4a723e */ /* 0x020fe400000000ff */
[----:B------:R-:W-:Y:S02]  /*13d70*/  LOP3.LUT R77, R77, R96, RZ, 0xc0, !PT ;  /* 0x000000604d4d7212 */ /* 0x000fe400078ec0ff */
[----:B------:R-:W-:Y:S01]  /*13d80*/  LOP3.LUT R79, R79, R74, RZ, 0xc0, !PT ;  /* 0x0000004a4f4f7212 */ /* 0x000fe200078ec0ff */
[----:B------:R-:W-:Y:S04]  /*13d90*/  FFMA.FTZ R74, R221, c[0x0][0x23c], -R147 ;  /* 0x00008f00dd4a7a23 */ /* 0x000fe80000010893 */
[----:B------:R-:W-:Y:S01]  /*13da0*/  MUFU.EX2 R143, R74 ;  /* 0x0000004a008f7308 */ /* 0x000fe20000000800 */
[----:B--2---:R-:W-:Y:S04]  /*13db0*/  F2FP.PACK_AB R73, R165, R171 ;  /* 0x000000aba549723e */ /* 0x004fe800000000ff */
[----:B------:R-:W-:Y:S01]  /*13dc0*/  LOP3.LUT R86, R86, R73, RZ, 0xc0, !PT ;  /* 0x0000004956567212 */ /* 0x000fe200078ec0ff */
[--C-:B------:R-:W-:Y:S04]  /*13dd0*/  FFMA.FTZ R73, R223, c[0x0][0x23c], -R144.reuse ;  /* 0x00008f00df497a23 */ /* 0x100fe80000010890 */
[----:B------:R2:W-:Y:S02]  /*13de0*/  MUFU.EX2 R154, R73 ;  /* 0x00000049009a7308 */ /* 0x0005e40000000800 */
[----:B--2---:R-:W-:Y:S04]  /*13df0*/  F2FP.PACK_AB R73, R160, R161 ;  /* 0x000000a1a049723e */ /* 0x004fe800000000ff */
[----:B------:R-:W-:Y:S02]  /*13e00*/  LOP3.LUT R85, R85, R73, RZ, 0xc0, !PT ;  /* 0x0000004955557212 */ /* 0x000fe400078ec0ff */
[----:B------:R-:W-:Y:S04]  /*13e10*/  F2FP.PACK_AB R73, R158, R159 ;  /* 0x0000009f9e49723e */ /* 0x000fe800000000ff */
[----:B------:R-:W-:Y:S01]  /*13e20*/  LOP3.LUT R78, R78, R73, RZ, 0xc0, !PT ;  /* 0x000000494e4e7212 */ /* 0x000fe200078ec0ff */
[-C--:B-1----:R-:W-:Y:S01]  /*13e30*/  HMMA.16816.F32 R4, R84, R92.reuse, R4 ;  /* 0x0000005c5404723c */ /* 0x082fe20000001804 */
[--C-:B------:R-:W-:Y:S02]  /*13e40*/  FFMA.FTZ R73, R234, c[0x0][0x23c], -R144.reuse ;  /* 0x00008f00ea497a23 */ /* 0x100fe40000010890 */
[----:B------:R-:W-:Y:S02]  /*13e50*/  FFMA.FTZ R144, R237, c[0x0][0x23c], -R144 ;  /* 0x00008f00ed907a23 */ /* 0x000fe40000010890 */
[----:B------:R1:W-:Y:S03]  /*13e60*/  MUFU.EX2 R151, R73 ;  /* 0x0000004900977308 */ /* 0x0003e60000000800 */
[C---:B------:R-:W-:Y:S07]  /*13e70*/  HMMA.16816.F32 R8, R76.reuse, R92, R8 ;  /* 0x0000005c4c08723c */ /* 0x040fee0000001808 */
        /* <DEDUP_REMOVED lines=12> */
[----:B------:R1:W-:Y:S04]  /*13f40*/  MUFU.EX2 R149, R73 ;  /* 0x0000004900957308 */ /* 0x0003e80000000800 */
[----:B------:R-:W-:Y:S02]  /*13f50*/  IMAD.WIDE.U32 R94, R94, -0x2daee0ad, RZ ;  /* 0xd2511f535e5e7825 */ /* 0x000fe400078e00ff */
[C---:B------:R-:W-:Y:S04]  /*13f60*/  HMMA.16816.F32 R24, R76.reuse, R88, R24 ;  /* 0x000000584c18723c */ /* 0x040fe80000001818 */
[----:B------:R-:W-:Y:S01]  /*13f70*/  LOP3.LUT R74, R95, UR16, R112, 0x96, !PT ;  /* 0x000000105f4a7c12 */ /* 0x000fe2000f8e9670 */
[----:B------:R-:W-:Y:S01]  /*13f80*/  MUFU.EX2 R148, R145 ;  /* 0x0000009100947308 */ /* 0x000fe20000000800 */
[----:B------:R-:W-:Y:S02]  /*13f90*/  LOP3.LUT R95, R94, 0xffff, RZ, 0xc0, !PT ;  /* 0x0000ffff5e5f7812 */ /* 0x000fe400078ec0ff */
[-C--:B------:R-:W-:Y:S01]  /*13fa0*/  HMMA.16816.F32 R28, R76, R90.reuse, R28 ;  /* 0x0000005a4c1c723c */ /* 0x080fe2000000181c */
[----:B------:R-:W-:Y:S07]  /*13fb0*/  SHF.R.U32.HI R99, RZ, 0x10, R94 ;  /* 0x00000010ff637819 */ /* 0x000fee000001165e */
[C---:B------:R-:W-:Y:S01]  /*13fc0*/  HMMA.16816.F32 R32, R84.reuse, R90, R32 ;  /* 0x0000005a5420723c */ /* 0x040fe20000001820 */
[----:B------:R-:W2:Y:S03]  /*13fd0*/  LDSM.16.MT88.4 R88, [R187+0x7000] ;  /* 0x00700000bb58783b */ /* 0x000ea60000004200 */
[--C-:B-1----:R-:W-:Y:S04]  /*13fe0*/  FFMA.FTZ R73, R219, c[0x0][0x23c], -R146.reuse ;  /* 0x00008f00db497a23 */ /* 0x102fe80000010892 */
[-C--:B---3--:R-:W-:Y:S01]  /*13ff0*/  HMMA.16816.F32 R36, R84, R80.reuse, R36 ;  /* 0x000000505424723c */ /* 0x088fe20000001824 */
[----:B------:R1:W-:Y:S07]  /*14000*/  MUFU.EX2 R145, R73 ;  /* 0x0000004900917308 */ /* 0x0003ee0000000800 */
        /* <DEDUP_REMOVED lines=46> */
[----:B------:R-:W-:Y:S02]  /*142f0*/  LOP3.LUT R82, R74, 0xff, RZ, 0xc0, !PT ;  /* 0x000000ff4a527812 */ /* 0x000fe400078ec0ff */
        /* <DEDUP_REMOVED lines=110> */
.L_x_1625:
[----:B------:R-:W2:Y:S04]  /*149e0*/  LDL.LU R6, [R1+0x20] ;  /* 0x0000200001067983 */ /* 0x000ea80000300800 */
[----:B------:R-:W3:Y:S04]  /*149f0*/  LDL.LU R4, [R1+0x24] ;  /* 0x0000240001047983 */ /* 0x000ee80000300800 */
        /* <DEDUP_REMOVED lines=20> */
[----:B------:R-:W-:Y:S01]  /*14b40*/  SHFL.BFLY PT, R7, R5, 0x1, 0x1f ;  /* 0x0c201f0005077f89 */ /* 0x000fe200000e0000 */
[----:B-1----:R-:W-:Y:S02]  /*14b50*/  FADD.FTZ R35, R2, R6 ;  /* 0x0000000602237221 */ /* 0x002fe40000010000 */
[----:B--2---:R-:W-:-:S05]  /*14b60*/  FADD.FTZ R4, R4, R8 ;  /* 0x0000000804047221 */ /* 0x004fca0000010000 */
[----:B------:R-:W1:Y:S01]  /*14b70*/  SHFL.BFLY PT, R6, R4, 0x1, 0x1f ;  /* 0x0c201f0004067f89 */ /* 0x000e6200000e0000 */
[----:B---3--:R-:W-:Y:S02]  /*14b80*/  FADD.FTZ R34, R0, R3 ;  /* 0x0000000300227221 */ /* 0x008fe40000010000 */
[----:B------:R-:W-:-:S05]  /*14b90*/  @P0 IMAD.WIDE.U32 R2, R60, c[0x0][0x1e8], RZ ;  /* 0x00007a003c020a25 */ /* 0x000fca00078e00ff */
[----:B------:R-:W-:Y:S02]  /*14ba0*/  @P0 MOV R39, R2 ;  /* 0x0000000200270202 */ /* 0x000fe40000000f00 */
[----:B------:R-:W-:Y:S01]  /*14bb0*/  @!P0 SHF.R.S32.HI R2, RZ, 0x1f, R58 ;  /* 0x0000001fff028819 */ /* 0x000fe2000001143a */
[----:B------:R-:W-:-:S04]  /*14bc0*/  @!P0 IMAD.WIDE.U32 R8, R58, c[0x0][0x1e0], RZ ;  /* 0x000078003a088a25 */ /* 0x000fc800078e00ff */
[----:B------:R-:W-:Y:S01]  /*14bd0*/  @!P0 IMAD R2, R2, c[0x0][0x1e0], RZ ;  /* 0x0000780002028a24 */ /* 0x000fe200078e02ff */
[----:B------:R-:W-:-:S03]  /*14be0*/  FSETP.NE.FTZ.AND P5, PT, R35, RZ, PT ;  /* 0x000000ff2300720b */ /* 0x000fc60003fb5000 */
[----:B------:R-:W-:Y:S01]  /*14bf0*/  @!P0 IMAD R2, R58, c[0x0][0x1e4], R2 ;  /* 0x000079003a028a24 */ /* 0x000fe200078e0202 */
[----:B------:R-:W-:Y:S01]  /*14c00*/  @!P0 MOV R39, R8 ;  /* 0x0000000800278202 */ /* 0x000fe20000000f00 */
[----:B------:R-:W-:Y:S02]  /*14c10*/  @P0 IMAD R56, R60, c[0x0][0x1ec], R3 ;  /* 0x00007b003c380a24 */ /* 0x000fe400078e0203 */
[----:B-1----:R-:W-:Y:S01]  /*14c20*/  FADD.FTZ R37, R4, R6 ;  /* 0x0000000604257221 */ /* 0x002fe20000010000 */
[----:B------:R-:W-:Y:S01]  /*14c30*/  @!P0 IADD3 R56, R9, R2, RZ ;  /* 0x0000000209388210 */ /* 0x000fe20007ffe0ff */
[----:B------:R-:W-:Y:S01]  /*14c40*/  FADD.FTZ R36, R5, R7 ;  /* 0x0000000705247221 */ /* 0x000fe20000010000 */
[----:B------:R-:W-:Y:S02]  /*14c50*/  MOV R0, 0x3f800000 ;  /* 0x3f80000000007802 */ /* 0x000fe40000000f00 */
[----:B------:R-:W-:Y:S02]  /*14c60*/  FSETP.NE.FTZ.AND P0, PT, R37, RZ, PT ;  /* 0x000000ff2500720b */ /* 0x000fe40003f15000 */
[----:B------:R-:W-:-:S02]  /*14c70*/  FSETP.NE.FTZ.AND P3, PT, R36, RZ, PT ;  /* 0x000000ff2400720b */ /* 0x000fc40003f75000 */
[----:B------:R-:W-:Y:S01]  /*14c80*/  MOV R4, 0x3f800000 ;  /* 0x3f80000000047802 */ /* 0x000fe20000000f00 */
[----:B------:R-:W1:Y:S01]  /*14c90*/  @P5 MUFU.RCP R0, R35 ;  /* 0x0000002300005308 */ /* 0x000e620000001000 */
[----:B------:R-:W-:Y:S02]  /*14ca0*/  MOV R2, 0x3f800000 ;  /* 0x3f80000000027802 */ /* 0x000fe40000000f00 */
[--C-:B------:R-:W-:Y:S02]  /*14cb0*/  SHF.R.S32.HI R5, RZ, 0x2, R33.reuse ;  /* 0x00000002ff057819 */ /* 0x100fe40000011421 */
[----:B------:R-:W-:-:S03]  /*14cc0*/  SHF.R.S32.HI R7, RZ, 0x1f, R33 ;  /* 0x0000001fff077819 */ /* 0x000fc60000011421 */
[----:B------:R-:W2:Y:S01]  /*14cd0*/  @P0 MUFU.RCP R4, R37 ;  /* 0x0000002500040308 */ /* 0x000ea20000001000 */
[----:B------:R-:W-:Y:S02]  /*14ce0*/  FSETP.NE.FTZ.AND P4, PT, R34, RZ, PT ;  /* 0x000000ff2200720b */ /* 0x000fe40003f95000 */
[----:B------:R-:W-:-:S05]  /*14cf0*/  LEA.HI R7, R7, R5, RZ, 0x3 ;  /* 0x0000000507077211 */ /* 0x000fca00078f18ff */
[----:B------:R-:W3:Y:S01]  /*14d00*/  @P3 MUFU.RCP R2, R36 ;  /* 0x0000002400023308 */ /* 0x000ee20000001000 */
[----:B------:R-:W-:Y:S01]  /*14d10*/  LOP3.LUT R7, R7, 0xfffffff8, RZ, 0xc0, !PT ;  /* 0xfffffff807077812 */ /* 0x000fe200078ec0ff */
[----:B-1----:R-:W-:Y:S01]  /*14d20*/  FMUL.FTZ R0, R0, c[0x0][0x2dc] ;  /* 0x0000b70000007a20 */ /* 0x002fe20000410000 */
[----:B------:R-:W-:-:S03]  /*14d30*/  MOV R3, 0x3f800000 ;  /* 0x3f80000000037802 */ /* 0x000fc60000000f00 */
        /* <DEDUP_REMOVED lines=36> */
[----:B---3--:R-:W-:-:S03]  /*14f80*/  FMUL.FTZ R2, R2, c[0x0][0x2dc] ;  /* 0x0000b70002027a20 */ /* 0x008fc60000410000 */
[----:B------:R-:W-:Y:S01]  /*14f90*/  ISETP.NE.U32.AND P1, PT, R0, 0x1, PT ;  /* 0x000000010000780c */ /* 0x000fe20003f25070 */
[C---:B------:R-:W-:Y:S01]  /*14fa0*/  FMUL.FTZ R80, R2.reuse, R80 ;  /* 0x0000005002507220 */ /* 0x040fe20000410000 */
[----:B------:R-:W-:Y:S01]  /*14fb0*/  LOP3.LUT R0, R33, 0x3ffffffc, RZ, 0xc0, !PT ;  /* 0x3ffffffc21007812 */ /* 0x000fe200078ec0ff */
        /* <DEDUP_REMOVED lines=14> */
[----:B------:R-:W-:Y:S01]  /*150a0*/  FMUL.FTZ R133, R2, R133 ;  /* 0x0000008502857220 */ /* 0x000fe20000410000 */
[----:B------:R-:W-:Y:S01]  /*150b0*/  SHF.L.U32 R2, R7, 0x6, RZ ;  /* 0x0000000607027819 */ /* 0x000fe200000006ff */
[----:B------:R-:W-:Y:S01]  /*150c0*/  IMAD.IADD R0, R57, 0x1, -R0 ;  /* 0x0000000139007824 */ /* 0x000fe200078e0a00 */
[----:B------:R-:W-:Y:S02]  /*150d0*/  SHF.R.S32.HI R33, RZ, 0x5, R38 ;  /* 0x00000005ff217819 */ /* 0x000fe40000011426 */
[----:B------:R-:W-:Y:S01]  /*150e0*/  LOP3.LUT R2, R2, 0x1c0, RZ, 0xc0, !PT ;  /* 0x000001c002027812 */ /* 0x000fe200078ec0ff */
[----:B-1----:R-:W-:Y:S01]  /*150f0*/  FMUL.FTZ R3, R3, c[0x0][0x2dc] ;  /* 0x0000b70003037a20 */ /* 0x002fe20000410000 */
[----:B------:R-:W-:-:S02]  /*15100*/  LEA R0, R33, R0, 0x9 ;  /* 0x0000000021007211 */ /* 0x000fc400078e48ff */
[----:B------:R-:W-:Y:S02]  /*15110*/  LEA.HI R2, R2, R2, RZ, 0x1d ;  /* 0x0000000202027211 */ /* 0x000fe400078fe8ff */
[----:B------:R-:W-:Y:S01]  /*15120*/  MOV R6, 0xfffffff0 ;  /* 0xfffffff000067802 */ /* 0x000fe20000000f00 */
[C---:B------:R-:W-:Y:S01]  /*15130*/  FMUL.FTZ R78, R3.reuse, R78 ;  /* 0x0000004e034e7220 */ /* 0x040fe20000410000 */
[----:B------:R-:W-:Y:S01]  /*15140*/  LEA R0, R0, R2, 0x1 ;  /* 0x0000000200007211 */ /* 0x000fe200078e08ff */
[----:B------:R-:W-:Y:S01]  /*15150*/  FMUL.FTZ R14, R3, R79 ;  /* 0x0000004f030e7220 */ /* 0x000fe20000410000 */
[----:B------:R-:W-:Y:S02]  /*15160*/  SEL R6, R6, 0x10, !P1 ;  /* 0x0000001006067807 */ /* 0x000fe40004800000 */
[----:B------:R-:W-:Y:S01]  /*15170*/  R2P PR, R7, 0x6 ;  /* 0x0000000607007804 */ /* 0x000fe20000000000 */
[C---:B------:R-:W-:Y:S01]  /*15180*/  FMUL.FTZ R90, R3.reuse, R90 ;  /* 0x0000005a035a7220 */ /* 0x040fe20000410000 */
[----:B------:R-:W-:Y:S01]  /*15190*/  F2FP.PACK_AB R14, R14, R78 ;  /* 0x0000004e0e0e723e */ /* 0x000fe200000000ff */
[----:B------:R-:W-:Y:S01]  /*151a0*/  FMUL.FTZ R5, R3, R91 ;  /* 0x0000005b03057220 */ /* 0x000fe20000410000 */
[----:B------:R-:W-:-:S02]  /*151b0*/  SHF.L.U32 R2, R0, 0x1, RZ ;  /* 0x0000000100027819 */ /* 0x000fc400000006ff */
        /* <DEDUP_REMOVED lines=49> */
[----:B------:R-:W-:-:S03]  /*154d0*/  F2FP.PACK_AB R19, R19, R120 ;  /* 0x000000781313723e */ /* 0x000fc600000000ff */
[----:B------:R-:W-:Y:S01]  /*154e0*/  STS [R5+0x2000], R30 ;  /* 0x0020001e05007388 */ /* 0x000fe20000000800 */
[----:B------:R-:W-:-:S03]  /*154f0*/  F2FP.PACK_AB R18, R18, R122 ;  /* 0x0000007a1212723e */ /* 0x000fc600000000ff */
[----:B------:R1:W-:Y:S01]  /*15500*/  STS [R5+0x2400], R98 ;  /* 0x0024006205007388 */ /* 0x0003e20000000800 */
[----:B------:R-:W-:Y:S01]  /*15510*/  F2FP.PACK_AB R22, R22, R112 ;  /* 0x000000701616723e */ /* 0x000fe200000000ff */
[----:B------:R-:W2:Y:S01]  /*15520*/  LDC.U8 R28, c[0x0][0x329] ;  /* 0x0000ca40ff1c7b82 */ /* 0x000ea20000000000 */
        /* <DEDUP_REMOVED lines=9> */
[C---:B-1----:R-:W-:Y:S02]  /*155c0*/  IADD3 R5, R6.reuse, R2, RZ ;  /* 0x0000000206057210 */ /* 0x042fe40007ffe0ff */
        /* <DEDUP_REMOVED lines=9> */
[----:B------:R-:W-:Y:S02]  /*15660*/  F2FP.PACK_AB R11, R11, R130 ;  /* 0x000000820b0b723e */ /* 0x000fe400000000ff */
[----:B------:R-:W-:Y:S01]  /*15670*/  F2FP.PACK_AB R7, R133, R132 ;  /* 0x000000848507723e */ /* 0x000fe200000000ff */
[----:B------:R-:W-:Y:S01]  /*15680*/  STS [R2+0x2000], R17 ;  /* 0x0020001102007388 */ /* 0x000fe20000000800 */
[----:B------:R-:W-:Y:S01]  /*15690*/  F2FP.PACK_AB R10, R10, R134 ;  /* 0x000000860a0a723e */ /* 0x000fe200000000ff */
[----:B------:R-:W3:Y:S02]  /*156a0*/  LDC.U8 R20, c[0x0][0x328] ;  /* 0x0000ca00ff147b82 */ /* 0x000ee40000000000 */
[----:B------:R-:W-:Y:S04]  /*156b0*/  STS [R2+0x2400], R16 ;  /* 0x0024001002007388 */ /* 0x000fe80000000800 */
[----:B------:R-:W-:Y:S04]  /*156c0*/  STS [R3], R15 ;  /* 0x0000000f03007388 */ /* 0x000fe80000000800 */
[----:B------:R-:W-:Y:S01]  /*156d0*/  STS [R3+0x400], R13 ;  /* 0x0004000d03007388 */ /* 0x000fe20000000800 */
[----:B-1----:R-:W-:-:S05]  /*156e0*/  IADD3 R0, R14, R2, RZ ;  /* 0x000000020e007210 */ /* 0x002fca0007ffe0ff */
[----:B------:R-:W-:Y:S04]  /*156f0*/  STS [R0], R9 ;  /* 0x0000000900007388 */ /* 0x000fe80000000800 */
[----:B------:R1:W-:Y:S04]  /*15700*/  STS [R5], R8 ;  /* 0x0000000805007388 */ /* 0x0003e80000000800 */
[----:B------:R-:W-:Y:S04]  /*15710*/  STS [R3+0x2000], R12 ;  /* 0x0020000c03007388 */ /* 0x000fe80000000800 */
[----:B------:R-:W-:Y:S04]  /*15720*/  STS [R3+0x2400], R11 ;  /* 0x0024000b03007388 */ /* 0x000fe80000000800 */
[----:B------:R4:W-:Y:S04]  /*15730*/  STS [R0+0x2000], R7 ;  /* 0x0020000700007388 */ /* 0x0009e80000000800 */
[----:B------:R4:W-:Y:S04]  /*15740*/  STS [R5+0x2000], R10 ;  /* 0x0020000a05007388 */ /* 0x0009e80000000800 */
[----:B------:R-:W-:Y:S01]  /*15750*/  BAR.SYNC.DEFER_BLOCKING 0x0 ;  /* 0x0000000000007b1d */ /* 0x000fe20000010000 */
[----:B--2---:R-:W-:-:S02]  /*15760*/  ISETP.NE.AND P6, PT, R28, RZ, PT ;  /* 0x000000ff1c00720c */ /* 0x004fc40003fc5270 */
[----:B---3--:R-:W-:-:S03]  /*15770*/  ISETP.NE.AND P2, PT, R20, RZ, PT ;  /* 0x000000ff1400720c */ /* 0x008fc60003f45270 */
[----:B-1----:R-:W1:Y:S01]  /*15780*/  S2R R8, SR_CTAID.X ;  /* 0x0000000000087919 */ /* 0x002e620000002500 */
        /* <DEDUP_REMOVED lines=16> */
[----:B------:R-:W4:Y:S01]  /*15890*/  LDS.128 R208, [R208+0x3800] ;  /* 0x00380000d0d07984 */ /* 0x000f220000000c00 */
        /* <DEDUP_REMOVED lines=74> */
.L_x_1630:
[----:B----4-:R-:W-:Y:S05]  /*15d40*/  BSYNC B0 ;  /* 0x0000000000007941 */ /* 0x010fea0003800000 */
.L_x_1629:
[----:B-1----:R-:W2:Y:S04]  /*15d50*/  LDL.LU.64 R8, [R1+0x68] ;  /* 0x0000680001087983 */ /* 0x002ea80000300a00 */
[----:B------:R-:W3:Y:S04]  /*15d60*/  LDL.LU.64 R4, [R1+0x48] ;  /* 0x0000480001047983 */ /* 0x000ee80000300a00 */
[----:B------:R1:W5:Y:S01]  /*15d70*/  LDL.64 R10, [R1+0x38] ;  /* 0x00003800010a7983 */ /* 0x0003620000100a00 */
[----:B------:R-:W-:Y:S01]  /*15d80*/  SHF.R.S32.HI R0, RZ, 0x1f, R17 ;  /* 0x0000001fff007819 */ /* 0x000fe20000011411 */
[----:B------:R-:W-:Y:S04]  /*15d90*/  BSSY B0, `(.L_x_1631) ;  /* 0x0000011000007945 */ /* 0x000fe80003800000 */
[----:B------:R-:W-:-:S04]  /*15da0*/  IMAD R0, R0, c[0x0][0x1f0], RZ ;  /* 0x00007c0000007a24 */ /* 0x000fc800078e02ff */
[----:B------:R-:W-:Y:S01]  /*15db0*/  IMAD R0, R17, c[0x0][0x1f4], R0 ;  /* 0x00007d0011007a24 */ /* 0x000fe200078e0200 */
[----:B--2---:R-:W-:-:S04]  /*15dc0*/  IADD3 R2, P0, R8, R39, RZ ;  /* 0x0000002708027210 */ /* 0x004fc80007f1e0ff */
[----:B------:R-:W-:Y:S02]  /*15dd0*/  IADD3.X R3, R9, R56, RZ, P0, !PT ;  /* 0x0000003809037210 */ /* 0x000fe400007fe4ff */
[----:B---3-5:R-:W-:-:S03]  /*15de0*/  ISETP.GE.AND P0, PT, R4, R59, PT ;  /* 0x0000003b0400720c */ /* 0x028fc60003f06270 */
[----:B------:R-:W-:-:S05]  /*15df0*/  IMAD.WIDE.U32 R8, R17, c[0x0][0x1f0], R2 ;  /* 0x00007c0011087a25 */ /* 0x000fca00078e0002 */
[----:B------:R-:W-:-:S05]  /*15e00*/  IADD3 R7, R0, R9, RZ ;  /* 0x0000000900077210 */ /* 0x000fca0007ffe0ff */
        /* <DEDUP_REMOVED lines=9> */
.L_x_1632:
[----:B-1----:R-:W-:Y:S05]  /*15ea0*/  BSYNC B0 ;  /* 0x0000000000007941 */ /* 0x002fea0003800000 */
.L_x_1631:
[----:B------:R-:W2:Y:S01]  /*15eb0*/  LDL.LU R0, [R1+0x7c] ;  /* 0x00007c0001007983 */ /* 0x000ea20000300800 */
[----:B------:R-:W-:Y:S01]  /*15ec0*/  BSSY B0, `(.L_x_1633) ;  /* 0x000000e000007945 */ /* 0x000fe20003800000 */
[----:B--2---:R-:W-:-:S13]  /*15ed0*/  ISETP.GE.AND P0, PT, R0, R59, PT ;  /* 0x0000003b0000720c */ /* 0x004fda0003f06270 */
        /* <DEDUP_REMOVED lines=12> */
.L_x_1634:
[----:B------:R-:W-:Y:S05]  /*15fa0*/  BSYNC B0 ;  /* 0x0000000000007941 */ /* 0x000fea0003800000 */
.L_x_1633:
        /* <DEDUP_REMOVED lines=15> */
.L_x_1636:
[----:B------:R-:W-:Y:S05]  /*160a0*/  BSYNC B0 ;  /* 0x0000000000007941 */ /* 0x000fea0003800000 */
.L_x_1635:
        /* <DEDUP_REMOVED lines=15> */
.L_x_1638:
[----:B------:R-:W-:Y:S05]  /*161a0*/  BSYNC B0 ;  /* 0x0000000000007941 */ /* 0x000fea0003800000 */
.L_x_1637:
        /* <DEDUP_REMOVED lines=15> */
.L_x_1640:
[----:B------:R-:W-:Y:S05]  /*162a0*/  BSYNC B0 ;  /* 0x0000000000007941 */ /* 0x000fea0003800000 */
.L_x_1639:
        /* <DEDUP_REMOVED lines=15> */
.L_x_1642:
[----:B------:R-:W-:Y:S05]  /*163a0*/  BSYNC B0 ;  /* 0x0000000000007941 */ /* 0x000fea0003800000 */
.L_x_1641:
        /* <DEDUP_REMOVED lines=15> */
.L_x_1644:
[----:B------:R-:W-:Y:S05]  /*164a0*/  BSYNC B0 ;  /* 0x0000000000007941 */ /* 0x000fea0003800000 */
.L_x_1643:
[----:B------:R-:W2:Y:S02]  /*164b0*/  LDL.LU R0, [R1+0x94] ;  /* 0x0000940001007983 */ /* 0x000ea40000300800 */
[----:B--2---:R-:W-:-:S13]  /*164c0*/  ISETP.GE.AND P0, PT, R0, R59, PT ;  /* 0x0000003b0000720c */ /* 0x004fda0003f06270 */
        /* <DEDUP_REMOVED lines=13> */
.L_x_1645:
        /* <DEDUP_REMOVED lines=14> */
.L_x_2137:


//--------------------- .text._ZN5flash16flash_fwd_kernelI23Flash_fwd_kernel_traitsILi64ELi128ELi64ELi4ELb0ELb0EN7cutlass6half_tE19Flash_kernel_traitsILi64ELi128ELi64ELi4ES3_EELb0ELb0ELb1ELb0ELb0ELb1ELb1ELb0EEEvNS_16Flash_fwd_paramsE --------------------------
	.section	.text._ZN5flash16flash_fwd_kernelI23Flash_fwd_kernel_traitsILi64ELi128ELi64ELi4ELb0ELb0EN7cutlass6half_tE19Flash_kernel_traitsILi64ELi128ELi64ELi4ES3_EELb0ELb0ELb1ELb0ELb0ELb1ELb1ELb0EEEvNS_16Flash_fwd_paramsE,"ax",@progbits
	.sectioninfo	@"SHI_REGISTERS=255"
	.align	128
        .global         _ZN5flash16flash_fwd_kernelI23Flash_fwd_kernel_traitsILi64ELi128ELi64ELi4ELb0ELb0EN7cutlass6half_tE19Flash_kernel_traitsILi64ELi128ELi64ELi4ES3_EELb0ELb0ELb1ELb0ELb0ELb1ELb1ELb0EEEvNS_16Flash_fwd_paramsE
        .type           _ZN5flash16flash_fwd_kernelI23Flash_fwd_kernel_traitsILi64ELi128ELi64ELi4ELb0ELb0EN7cutlass6half_tE19Flash_kernel_traitsILi64ELi128ELi64ELi4ES3_EELb0ELb0ELb1ELb0ELb0ELb1ELb1ELb0EEEvNS_16Flash_fwd_paramsE,@function
        .size           _ZN5flash16flash_fwd_kernelI23Flash_fwd_kernel_traitsILi64ELi128ELi64ELi4ELb0ELb0EN7cutlass6half_tE19Flash_kernel_traitsILi64ELi128ELi64ELi4ES3_EELb0ELb0ELb1ELb0ELb0ELb1ELb1ELb0EEEvNS_16Flash_fwd_paramsE,(.L_x_2138 - _ZN5flash16flash_fwd_kernelI23Flash_fwd_kernel_traitsILi64ELi128ELi64ELi4ELb0ELb0EN7cutlass6half_tE19Flash_kernel_traitsILi64ELi128ELi64ELi4ES3_EELb0ELb0ELb1ELb0ELb0ELb1ELb1ELb0EEEvNS_16Flash_fwd_paramsE)
        .other          _ZN5flash16flash_fwd_kernelI23Flash_fwd_kernel_traitsILi64ELi128ELi64ELi4ELb0ELb0EN7cutlass6half_tE19Flash_kernel_traitsILi64ELi128ELi64ELi4ES3_EELb0ELb0ELb1ELb0ELb0ELb1ELb1ELb0EEEvNS_16Flash_fwd_paramsE,@"STO_CUDA_ENTRY STV_DEFAULT"
_ZN5flash16flash_fwd_kernelI23Flash_fwd_kernel_traitsILi64ELi128ELi64ELi4ELb0ELb0EN7cutlass6half_tE19Flash_kernel_traitsILi64ELi128ELi64ELi4ES3_EELb0ELb0ELb1ELb0ELb0ELb1ELb1ELb0EEEvNS_16Flash_fwd_paramsE:
.text._ZN5flash16flash_fwd_kernelI23Flash_fwd_kernel_traitsILi64ELi128ELi64ELi4ELb0ELb0EN7cutlass6half_tE19Flash_kernel_traitsILi64ELi128ELi64ELi4ES3_EELb0ELb0ELb1ELb0ELb0ELb1ELb1ELb0EEEvNS_16Flash_fwd_paramsE:
        /* <DEDUP_REMOVED lines=22> */
[----:B------:R-:W2:Y:S01]  /*0160*/  S2R R16, SR_CTAID.Z ;  /* 0x0000000000107919 */ /* 0x000ea20000002700 */
        /* <DEDUP_REMOVED lines=11> */
.L_x_1646:
[----:B---34-:R-:W-:Y:S02]  /*0220*/  MOV R0, c[0x0][0x218] ;  /* 0x0000860000007a02 */ /* 0x018fe40000000f00 */
.L_x_1647:
        /* <DEDUP_REMOVED lines=12> */
[----:B------:R-:W-:Y:S01]  /*02f0*/  IADD3 R0, R56, R167, -R57 ;  /* 0x000000a738007210 */ /* 0x000fe20007ffe839 */
[----:B------:R-:W2:Y:S03]  /*0300*/  S2R R166, SR_TID.X ;  /* 0x0000000000a67919 */ /* 0x000ea60000002100 */
[----:B------:R-:W-:-:S04]  /*0310*/  IADD3 R0, R0, -c[0x0][0x2e4], RZ ;  /* 0x8000b90000007a10 */ /* 0x000fc80007ffe0ff */
[----:B------:R-:W-:-:S04]  /*0320*/  SHF.R.S32.HI R2, RZ, 0x1f, R0 ;  /* 0x0000001fff027819 */ /* 0x000fc80000011400 */
[----:B------:R-:W-:Y:S02]  /*0330*/  LEA.HI R0, R2, R0, RZ, 0x6 ;  /* 0x0000000002007211 */ /* 0x000fe400078f30ff */
[----:B------:R-:W-:Y:S02]  /*0340*/  IADD3 R2, R56, 0x3f, RZ ;  /* 0x0000003f38027810 */ /* 0x000fe40007ffe0ff */
[----:B------:R3:W4:Y:S02]  /*0350*/  R2UR UR8, R0 ;  /* 0x00000000000873c2 */ /* 0x00072400000e0000 */
[----:B------:R-:W-:-:S04]  /*0360*/  SHF.R.S32.HI R3, RZ, 0x1f, R2 ;  /* 0x0000001fff037819 */ /* 0x000fc80000011402 */
[----:B------:R-:W-:-:S04]  /*0370*/  LEA.HI R2, R3, R2, RZ, 0x6 ;  /* 0x0000000203027211 */ /* 0x000fc800078f30ff */
[----:B------:R-:W-:Y:S02]  /*0380*/  SHF.R.S32.HI R2, RZ, 0x6, R2 ;  /* 0x00000006ff027819 */ /* 0x000fe40000011402 */
[----:B---3--:R-:W-:Y:S01]  /*0390*/  IADD3 R0, -R57, 0xbf, R167 ;  /* 0x000000bf39007810 */ /* 0x008fe20007ffe1a7 */
[----:B----4-:R-:W-:-:S03]  /*03a0*/  USHF.R.S32.HI UR8, URZ, 0x6, UR8 ;  /* 0x000000063f087899 */ /* 0x010fc60008011408 */
[----:B------:R-:W-:Y:S01]  /*03b0*/  IADD3 R0, R0, c[0x0][0x2e8], R56 ;  /* 0x0000ba0000007a10 */ /* 0x000fe20007ffe038 */
[----:B------:R-:W-:-:S03]  /*03c0*/  UISETP.LT.AND UP0, UPT, URZ, UR8, UPT ;  /* 0x000000083f00728c */ /* 0x000fc6000bf01270 */
[----:B-1----:R-:W-:Y:S01]  /*03d0*/  SHF.R.S32.HI R4, RZ, 0x1f, R0 ;  /* 0x0000001fff047819 */ /* 0x002fe20000011400 */
[----:B------:R-:W-:-:S03]  /*03e0*/  USEL UR8, URZ, UR8, !UP0 ;  /* 0x000000083f087287 */ /* 0x000fc6000c000000 */
[----:B------:R-:W-:-:S04]  /*03f0*/  LEA.HI R0, R4, R0, RZ, 0x6 ;  /* 0x0000000004007211 */ /* 0x000fc800078f30ff */
[----:B------:R-:W-:-:S04]  /*0400*/  SHF.R.S32.HI R0, RZ, 0x6, R0 ;  /* 0x00000006ff007819 */ /* 0x000fc80000011400 */
[----:B------:R-:W-:-:S04]  /*0410*/  IMNMX R234, R2, R0, PT ;  /* 0x0000000002ea7217 */ /* 0x000fc80003800200 */
[----:B------:R-:W-:-:S13]  /*0420*/  ISETP.GT.AND P0, PT, R234, UR8, PT ;  /* 0x00000008ea007c0c */ /* 0x000fda000bf04270 */
[----:B------:R-:W-:Y:S05]  /*0430*/  @P0 BRA `(.L_x_1648) ;  /* 0x00000f2000000947 */ /* 0x000fea0003800000 */
[----:B--2---:R-:W1:Y:S01]  /*0440*/  LDC.U8 R6, c[0x0][0x329] ;  /* 0x0000ca40ff067b82 */ /* 0x004e620000000000 */
[----:B------:R-:W-:Y:S01]  /*0450*/  ISETP.NE.AND P0, PT, R252, -0x1, PT ;  /* 0xfffffffffc00780c */ /* 0x000fe20003f05270 */
[----:B------:R-:W-:Y:S01]  /*0460*/  IMAD.IADD R14, R57, 0x1, -R167 ;  /* 0x00000001390e7824 */ /* 0x000fe200078e0aa7 */
[----:B------:R-:W-:Y:S01]  /*0470*/  SHF.R.S32.HI R10, RZ, 0x1f, R166 ;  /* 0x0000001fff0a7819 */ /* 0x000fe200000114a6 */
[----:B------:R-:W-:Y:S03]  /*0480*/  BSSY B0, `(.L_x_1649) ;  /* 0x000003a000007945 */ /* 0x000fe60003800000 */
[----:B------:R-:W-:Y:S01]  /*0490*/  LEA.HI R10, R10, R166, RZ, 0x3 ;  /* 0x000000a60a0a7211 */ /* 0x000fe200078f18ff */
[----:B------:R-:W2:Y:S03]  /*04a0*/  LDC.U8 R0, c[0x0][0x328] ;  /* 0x0000ca00ff007b82 */ /* 0x000ea60000000000 */
[----:B------:R-:W-:-:S02]  /*04b0*/  LOP3.LUT R4, R10, 0x1ffffff8, RZ, 0xc0, !PT ;  /* 0x1ffffff80a047812 */ /* 0x000fc400078ec0ff */
[----:B------:R-:W-:Y:S01]  /*04c0*/  SHF.R.S32.HI R10, RZ, 0x3, R10 ;  /* 0x00000003ff0a7819 */ /* 0x000fe2000001140a */
[----:B------:R-:W-:-:S04]  /*04d0*/  @P0 IMAD.WIDE.U32 R2, R252, c[0x0][0x1e8], RZ ;  /* 0x00007a00fc020a25 */ /* 0x000fc800078e00ff */
[----:B------:R-:W-:Y:S01]  /*04e0*/  @P0 IMAD R5, R252, c[0x0][0x1ec], R3 ;  /* 0x00007b00fc050a24 */ /* 0x000fe200078e0203 */
[----:B-1----:R-:W-:Y:S02]  /*04f0*/  ISETP.NE.AND P2, PT, R6, RZ, PT ;  /* 0x000000ff0600720c */ /* 0x002fe40003f45270 */
[----:B--2---:R-:W-:Y:S02]  /*0500*/  ISETP.NE.AND P1, PT, R0, RZ, PT ;  /* 0x000000ff0000720c */ /* 0x004fe40003f25270 */
[----:B------:R-:W-:Y:S02]  /*0510*/  @!P0 SHF.R.S32.HI R0, RZ, 0x1f, R11 ;  /* 0x0000001fff008819 */ /* 0x000fe4000001140b */
[----:B------:R-:W-:-:S07]  /*0520*/  ISETP.NE.OR P3, PT, R6, RZ, !P1 ;  /* 0x000000ff0600720c */ /* 0x000fce0004f65670 */
[----:B------:R-:W-:Y:S02]  /*0530*/  @P2 IMAD.MOV.U32 R8, RZ, RZ, c[0x0][0x210] ;  /* 0x00008400ff082624 */ /* 0x000fe400078e00ff */
[----:B------:R-:W-:Y:S02]  /*0540*/  @!P0 IMAD R3, R0, c[0x0][0x1e0], RZ ;  /* 0x0000780000038a24 */ /* 0x000fe400078e02ff */
[----:B------:R-:W-:-:S04]  /*0550*/  @!P0 IMAD.WIDE.U32 R6, R11, c[0x0][0x1e0], RZ ;  /* 0x000078000b068a25 */ /* 0x000fc800078e00ff */
[----:B------:R-:W-:Y:S01]  /*0560*/  IMAD.IADD R0, R166, 0x1, -R4 ;  /* 0x00000001a6007824 */ /* 0x000fe200078e0a04 */
[----:B------:R-:W-:Y:S01]  /*0570*/  @!P0 MOV R2, R6 ;  /* 0x0000000600028202 */ /* 0x000fe20000000f00 */
[----:B------:R-:W-:Y:S02]  /*0580*/  @!P2 IMAD.MOV.U32 R9, RZ, RZ, c[0x0][0x214] ;  /* 0x00008500ff09a624 */ /* 0x000fe400078e00ff */
[----:B------:R-:W-:Y:S02]  /*0590*/  @!P0 IMAD R4, R11, c[0x0][0x1e4], R3 ;  /* 0x000079000b048a24 */ /* 0x000fe400078e0203 */
[----:B------:R-:W-:Y:S01]  /*05a0*/  @P2 IMAD R8, R8, c[0x0][0x214], RZ ;  /* 0x0000850008082a24 */ /* 0x000fe200078e02ff */
[----:B------:R-:W-:Y:S01]  /*05b0*/  @!P2 SEL R8, R9, c[0x0][0x234], !P1 ;  /* 0x00008d000908aa07 */ /* 0x000fe20004800000 */
[----:B------:R-:W-:Y:S01]  /*05c0*/  IMAD.SHL.U32 R0, R0, 0x8, RZ ;  /* 0x0000000800007824 */ /* 0x000fe200078e00ff */
[----:B------:R-:W-:Y:S01]  /*05d0*/  @!P0 IADD3 R5, R7, R4, RZ ;  /* 0x0000000407058210 */ /* 0x000fe20007ffe0ff */
[----:B------:R-:W-:Y:S01]  /*05e0*/  @P2 IMAD.MOV.U32 R3, RZ, RZ, 0x1 ;  /* 0x00000001ff032424 */ /* 0x000fe200078e00ff */
[----:B------:R-:W-:Y:S01]  /*05f0*/  SHF.R.S32.HI R9, RZ, 0x1f, R16 ;  /* 0x0000001fff097819 */ /* 0x000fe20000011410 */
[----:B------:R-:W-:Y:S01]  /*0600*/  @!P2 IMAD R3, R8, c[0x0][0x1c0], RZ ;  /* 0x000070000803aa24 */ /* 0x000fe200078e02ff */
[----:B------:R-:W-:Y:S01]  /*0610*/  IADD3 R4, P1, R0, R2, RZ ;  /* 0x0000000200047210 */ /* 0x000fe20007f3e0ff */
[----:B------:R-:W-:-:S02]  /*0620*/  @!P3 IMAD R7, R11, c[0x0][0x214], RZ ;  /* 0x000085000b07ba24 */ /* 0x000fc400078e02ff */
[----:B------:R-:W-:Y:S01]  /*0630*/  @P2 IMAD.MOV.U32 R15, RZ, RZ, c[0x0][0x210] ;  /* 0x00008400ff0f2624 */ /* 0x000fe200078e00ff */
[----:B------:R-:W-:Y:S01]  /*0640*/  LEA.HI.X.SX32 R5, R0, R5, 0x1, P1 ;  /* 0x0000000500057211 */ /* 0x000fe200008f0eff */
[----:B------:R-:W-:Y:S01]  /*0650*/  IMAD R0, R11, R3, RZ ;  /* 0x000000030b007224 */ /* 0x000fe200078e02ff */
[----:B------:R-:W-:Y:S01]  /*0660*/  @!P2 MOV R15, 0x1 ;  /* 0x00000001000fa802 */ /* 0x000fe20000000f00 */
[----:B------:R-:W-:Y:S01]  /*0670*/  CS2R R2, SRZ ;  /* 0x0000000000027805 */ /* 0x000fe2000001ff00 */
[----:B------:R-:W-:Y:S01]  /*0680*/  @!P3 SEL R7, R7, R252, !P0 ;  /* 0x000000fc0707b207 */ /* 0x000fe20004000000 */
[----:B------:R-:W-:Y:S01]  /*0690*/  IMAD R9, R9, c[0x0][0x1f0], RZ ;  /* 0x00007c0009097a24 */ /* 0x000fe200078e02ff */
[----:B------:R-:W-:Y:S01]  /*06a0*/  SEL R0, R0, RZ, P3 ;  /* 0x000000ff00007207 */ /* 0x000fe20001800000 */
[----:B------:R-:W-:Y:S01]  /*06b0*/  IMAD R6, R167, R15, RZ ;  /* 0x0000000fa7067224 */ /* 0x000fe200078e02ff */
[----:B------:R-:W-:Y:S01]  /*06c0*/  ISETP.GE.AND P2, PT, R10, R14, PT ;  /* 0x0000000e0a00720c */ /* 0x000fe20003f46270 */
[--C-:B------:R-:W-:Y:S01]  /*06d0*/  @!P3 IMAD.MOV.U32 R2, RZ, RZ, R7.reuse ;  /* 0x000000ffff02b224 */ /* 0x100fe200078e0007 */
[----:B------:R-:W-:Y:S01]  /*06e0*/  SHF.R.S32.HI R11, RZ, 0x1f, R10 ;  /* 0x0000001fff0b7819 */ /* 0x000fe2000001140a */
[C---:B------:R-:W-:Y:S01]  /*06f0*/  IMAD R0, R16.reuse, R8, R0 ;  /* 0x0000000810007224 */ /* 0x040fe200078e0200 */
[----:B------:R-:W-:Y:S01]  /*0700*/  @!P3 SHF.R.S32.HI R3, RZ, 0x1f, R7 ;  /* 0x0000001fff03b819 */ /* 0x000fe20000011407 */
[----:B------:R-:W-:-:S02]  /*0710*/  IMAD R9, R16, c[0x0][0x1f4], R9 ;  /* 0x00007d0010097a24 */ /* 0x000fc400078e0209 */
        /* <DEDUP_REMOVED lines=16> */
.L_x_1650:
[----:B------:R-:W-:Y:S05]  /*0820*/  BSYNC B0 ;  /* 0x0000000000007941 */ /* 0x000fea0003800000 */
.L_x_1649:
        /* <DEDUP_REMOVED lines=15> */
.L_x_1652:
[----:B------:R-:W-:Y:S05]  /*0920*/  BSYNC B0 ;  /* 0x0000000000007941 */ /* 0x000fea0003800000 */
.L_x_1651:
        /* <DEDUP_REMOVED lines=15> */
.L_x_1654:
[----:B------:R-:W-:Y:S05]  /*0a20*/  BSYNC B0 ;  /* 0x0000000000007941 */ /* 0x000fea0003800000 */
.L_x_1653:
        /* <DEDUP_REMOVED lines=15> */
.L_x_1656:
[----:B------:R-:W-:Y:S05]  /*0b20*/  BSYNC B0 ;  /* 0x0000000000007941 */ /* 0x000fea0003800000 */
.L_x_1655:
        /* <DEDUP_REMOVED lines=15> */
.L_x_1658:
[----:B------:R-:W-:Y:S05]  /*0c20*/  BSYNC B0 ;  /* 0x0000000000007941 */ /* 0x000fea0003800000 */
.L_x_1657:
        /* <DEDUP_REMOVED lines=15> */
.L_x_1660:
[----:B------:R-:W-:Y:S05]  /*0d20*/  BSYNC B0 ;  /* 0x0000000000007941 */ /* 0x000fea0003800000 */
.L_x_1659:
        /* <DEDUP_REMOVED lines=15> */
.L_x_1662:
[----:B------:R-:W-:Y:S05]  /*0e20*/  BSYNC B0 ;  /* 0x0000000000007941 */ /* 0x000fea0003800000 */
.L_x_1661:
        /* <DEDUP_REMOVED lines=15> */
.L_x_1664:
[----:B------:R-:W-:Y:S05]  /*0f20*/  BSYNC B0 ;  /* 0x0000000000007941 */ /* 0x000fea0003800000 */
.L_x_1663:
        /* <DEDUP_REMOVED lines=67> */
.L_x_1648:
[----:B--2---:R-:W-:Y:S02]  /*1360*/  ISETP.NE.AND P1, PT, R252, -0x1, PT ;  /* 0xfffffffffc00780c */ /* 0x004fe40003f25270 */
[----:B------:R-:W-:-:S11]  /*1370*/  ISETP.NE.AND P0, PT, R8, -0x1, PT ;  /* 0xffffffff0800780c */ /* 0x000fd60003f05270 */
[----:B------:R-:W-:Y:S01]  /*1380*/  @!P1 SHF.R.S32.HI R4, RZ, 0x1f, R11 ;  /* 0x0000001fff049819 */ /* 0x000fe2000001140b */
        /* <DEDUP_REMOVED lines=24> */
.L_x_1665:
[----:B------:R-:W-:Y:S02]  /*1510*/  IABS R4, c[0x0][0x1c8] ;  /* 0x0000720000047a13 */ /* 0x000fe40000000000 */
        /* <DEDUP_REMOVED lines=41> */
.L_x_1666:
[----:B------:R-:W-:Y:S01]  /*17b0*/  SHF.R.S32.HI R32, RZ, 0x1f, R166 ;  /* 0x0000001fff207819 */ /* 0x000fe200000114a6 */
[----:B------:R-:W-:Y:S01]  /*17c0*/  IMAD.IADD R245, R57, 0x1, -R167 ;  /* 0x0000000139f57824 */ /* 0x000fe200078e0aa7 */
[----:B------:R-:W-:Y:S01]  /*17d0*/  IADD3 R213, R234, -0x1, RZ ;  /* 0xffffffffead57810 */ /* 0x000fe20007ffe0ff */
[----:B------:R-:W-:Y:S01]  /*17e0*/  IMAD R7, R6, c[0x0][0x1a8], RZ ;  /* 0x00006a0006077a24 */ /* 0x000fe200078e02ff */
[CC--:B------:R-:W-:Y:S01]  /*17f0*/  LEA.HI R0, R32.reuse, R166.reuse, RZ, 0x3 ;  /* 0x000000a620007211 */ /* 0x0c0fe200078f18ff */
[----:B------:R-:W-:Y:S01]  /*1800*/  UMOV UR12, 0x6 ;  /* 0x00000006000c7882 */ /* 0x000fe20000000000 */
[----:B------:R-:W-:Y:S01]  /*1810*/  LEA.HI R6, R32, R166, RZ, 0x6 ;  /* 0x000000a620067211 */ /* 0x000fe200078f30ff */
[----:B------:R-:W-:Y:S01]  /*1820*/  IMAD R7, R16, c[0x0][0x1ac], R7 ;  /* 0x00006b0010077a24 */ /* 0x000fe200078e0207 */
[----:B------:R-:W-:Y:S01]  /*1830*/  SHF.R.S32.HI R34, RZ, 0x3, R0 ;  /* 0x00000003ff227819 */ /* 0x000fe20000011400 */
[----:B------:R-:W-:Y:S01]  /*1840*/  ULDC.64 UR6, c[0x0][0x198] ;  /* 0x0000660000067ab9 */ /* 0x000fe20000000a00 */
[----:B------:R-:W-:Y:S01]  /*1850*/  LOP3.LUT R2, R0, 0xfffffff8, RZ, 0xc0, !PT ;  /* 0xfffffff800027812 */ /* 0x000fe200078ec0ff */
[----:B------:R-:W-:Y:S01]  /*1860*/  IMAD.SHL.U32 R6, R6, 0x8, RZ ;  /* 0x0000000806067824 */ /* 0x000fe200078e00ff */
[C---:B------:R-:W-:Y:S01]  /*1870*/  IADD3 R37, R34.reuse, 0x10, RZ ;  /* 0x0000001022257810 */ /* 0x040fe20007ffe0ff */
[----:B------:R-:W-:Y:S01]  /*1880*/  IMAD.SHL.U32 R0, R34, 0x40, RZ ;  /* 0x0000004022007824 */ /* 0x000fe200078e00ff */
[----:B------:R-:W-:Y:S01]  /*1890*/  SHF.R.S32.HI R35, RZ, 0x1f, R34 ;  /* 0x0000001fff237819 */ /* 0x000fe20000011422 */
[----:B------:R-:W-:Y:S01]  /*18a0*/  IMAD.IADD R30, R166, 0x1, -R2 ;  /* 0x00000001a61e7824 */ /* 0x000fe200078e0a02 */
[----:B------:R-:W-:Y:S01]  /*18b0*/  ISETP.GE.AND P0, PT, R37, R245, PT ;  /* 0x000000f52500720c */ /* 0x000fe20003f06270 */
[----:B------:R-:W-:Y:S01]  /*18c0*/  USHF.L.U64.HI UR10, UR6, UR12, UR7 ;  /* 0x0000000c060a7299 */ /* 0x000fe20008010207 */
[----:B------:R-:W-:Y:S01]  /*18d0*/  LOP3.LUT R0, R0, 0x1c0, RZ, 0xc0, !PT ;  /* 0x000001c000007812 */ /* 0x000fe200078ec0ff */
[----:B------:R-:W-:Y:S01]  /*18e0*/  IMAD.SHL.U32 R38, R30, 0x8, RZ ;  /* 0x000000081e267824 */ /* 0x000fe200078e00ff */
[----:B------:R-:W-:Y:S01]  /*18f0*/  IADD3 R36, R34, 0x20, RZ ;  /* 0x0000002022247810 */ /* 0x000fe20007ffe0ff */
[----:B------:R-:W-:Y:S01]  /*1900*/  IMAD.WIDE R248, R248, 0x80, R34 ;  /* 0x00000080f8f87825 */ /* 0x000fe200078e0222 */
[----:B------:R-:W-:Y:S01]  /*1910*/  IADD3 R4, R34, 0x40, RZ ;  /* 0x0000004022047810 */ /* 0x000fe20007ffe0ff */
[----:B------:R-:W-:Y:S01]  /*1920*/  STL.64 [R1], R34 ;  /* 0x0000002201007387 */ /* 0x000fe20000100a00 */
[----:B------:R-:W-:Y:S01]  /*1930*/  LOP3.LUT R2, R0, 0x38, R38, 0xf8, !PT ;  /* 0x0000003800027812 */ /* 0x000fe200078ef826 */
[----:B------:R-:W-:Y:S01]  /*1940*/  USHF.L.U32 UR11, UR6, 0x6, URZ ;  /* 0x00000006060b7899 */ /* 0x000fe2000800063f */
[----:B------:R-:W-:Y:S01]  /*1950*/  SHF.R.U32.HI R0, RZ, 0x3, R0 ;  /* 0x00000003ff007819 */ /* 0x000fe20000011600 */
[----:B------:R-:W-:Y:S01]  /*1960*/  STL [R1+0x28], R37 ;  /* 0x0000282501007387 */ /* 0x000fe20000100800 */
[----:B------:R-:W-:Y:S01]  /*1970*/  SHF.R.S32.HI R39, RZ, 0x1f, R38 ;  /* 0x0000001fff277819 */ /* 0x000fe20000011426 */
[----:B------:R-:W-:Y:S01]  /*1980*/  USHF.L.U32 UR9, UR7, 0x5, URZ ;  /* 0x0000000507097899 */ /* 0x000fe2000800063f */
[----:B------:R-:W-:Y:S01]  /*1990*/  LOP3.LUT R5, R2, R0, RZ, 0x3c, !PT ;  /* 0x0000000002057212 */ /* 0x000fe200078e3cff */
[----:B------:R-:W-:Y:S01]  /*19a0*/  STL [R1+0x2c], R36 ;  /* 0x00002c2401007387 */ /* 0x000fe20000100800 */
[----:B------:R-:W-:Y:S01]  /*19b0*/  IADD3 R2, P1, R38, R9, RZ ;  /* 0x0000000926027210 */ /* 0x000fe20007f3e0ff */
[----:B------:R-:W-:Y:S01]  /*19c0*/  UIMAD.WIDE.U32 UR14, UR6, 0x20, URZ ;  /* 0x00000020060e78a5 */ /* 0x000fe2000f8e003f */
[-C--:B------:R-:W-:Y:S01]  /*19d0*/  ISETP.GE.AND P6, PT, R36, R245.reuse, PT ;  /* 0x000000f52400720c */ /* 0x080fe20003fc6270 */
[----:B------:R1:W-:Y:S01]  /*19e0*/  STL [R1+0x40], R4 ;  /* 0x0000400401007387 */ /* 0x0003e20000100800 */
[-C--:B------:R-:W-:Y:S01]  /*19f0*/  ISETP.GE.AND P4, PT, R4, R245.reuse, PT ;  /* 0x000000f50400720c */ /* 0x080fe20003f86270 */
[----:B------:R-:W-:Y:S01]  /*1a00*/  IMAD.X R3, R39, 0x1, R10, P1 ;  /* 0x0000000127037824 */ /* 0x000fe200008e060a */
[----:B------:R-:W-:Y:S01]  /*1a10*/  IADD3 R33, R34, 0x30, RZ ;  /* 0x0000003022217810 */ /* 0x000fe20007ffe0ff */
[----:B------:R-:W-:Y:S01]  /*1a20*/  ULDC.64 UR4, c[0x0][0x1a0] ;  /* 0x0000680000047ab9 */ /* 0x000fe20000000a00 */
[----:B------:R-:W-:Y:S01]  /*1a30*/  LOP3.LUT R212, R5, 0xfffffe00, R6, 0xf8, !PT ;  /* 0xfffffe0005d47812 */ /* 0x000fe200078ef806 */
[----:B------:R-:W-:Y:S01]  /*1a40*/  IMAD.WIDE.U32 R2, R16, c[0x0][0x1a8], R2 ;  /* 0x00006a0010027a25 */ /* 0x000fe200078e0002 */
[----:B------:R-:W-:Y:S01]  /*1a50*/  ISETP.GE.AND P5, PT, R33, R245, PT ;  /* 0x000000f52100720c */ /* 0x000fe20003fa6270 */
[----:B------:R-:W-:Y:S01]  /*1a60*/  STL [R1+0x30], R33 ;  /* 0x0000302101007387 */ /* 0x000fe20000100800 */
[C---:B------:R-:W-:Y:S01]  /*1a70*/  IADD3 R40, R34.reuse, 0x50, RZ ;  /* 0x0000005022287810 */ /* 0x040fe20007ffe0ff */
[----:B------:R-:W-:Y:S01]  /*1a80*/  IMAD.IADD R3, R3, 0x1, R7 ;  /* 0x0000000103037824 */ /* 0x000fe200078e0207 */
[----:B------:R-:W-:Y:S01]  /*1a90*/  IADD3 R21, R34, 0x60, RZ ;  /* 0x0000006022157810 */ /* 0x000fe20007ffe0ff */
[----:B------:R-:W-:Y:S01]  /*1aa0*/  IMAD.SHL.U32 R212, R212, 0x2, RZ ;  /* 0x00000002d4d47824 */ /* 0x000fe200078e00ff */
[----:B------:R-:W-:Y:S01]  /*1ab0*/  @!P6 IADD3 R12, P2, R248, 0x20, RZ ;  /* 0x00000020f80ce810 */ /* 0x000fe20007f5e0ff */
[----:B------:R-:W-:Y:S01]  /*1ac0*/  STL.64 [R1+0x18], R38 ;  /* 0x0000182601007387 */ /* 0x000fe20000100a00 */
[----:B------:R-:W-:Y:S01]  /*1ad0*/  USHF.L.U64.HI UR12, UR4, UR12, UR5 ;  /* 0x0000000c040c7299 */ /* 0x000fe20008010205 */
[----:B------:R-:W-:Y:S01]  /*1ae0*/  LEA.HI R157, R32, R166, RZ, 0x5 ;  /* 0x000000a6209d7211 */ /* 0x000fe200078f28ff */
[----:B------:R-:W-:Y:S01]  /*1af0*/  USHF.L.U32 UR13, UR4, 0x6, URZ ;  /* 0x00000006040d7899 */ /* 0x000fe2000800063f */
[----:B------:R-:W-:Y:S01]  /*1b00*/  @!P6 IMAD.X R5, RZ, RZ, R249, P2 ;  /* 0x000000ffff05e224 */ /* 0x000fe200010e06f9 */
[C---:B------:R-:W-:Y:S01]  /*1b10*/  @!P4 IADD3 R9, P2, R248.reuse, 0x40, RZ ;  /* 0x00000040f809c810 */ /* 0x040fe20007f5e0ff */
[----:B------:R-:W-:Y:S01]  /*1b20*/  STL [R1+0x34], R40 ;  /* 0x0000342801007387 */ /* 0x000fe20000100800 */
[----:B------:R-:W-:-:S02]  /*1b30*/  @!P5 IADD3 R8, P3, R248, 0x30, RZ ;  /* 0x00000030f808d810 */ /* 0x000fc40007f7e0ff */
[----:B------:R-:W-:Y:S01]  /*1b40*/  SHF.R.S32.HI R156, RZ, 0x5, R157 ;  /* 0x00000005ff9c7819 */ /* 0x000fe2000001149d */
[----:B------:R2:W-:Y:S01]  /*1b50*/  STL [R1+0x38], R21 ;  /* 0x0000381501007387 */ /* 0x0005e20000100800 */
[----:B-1----:R-:W-:-:S05]  /*1b60*/  @!P0 IADD3 R4, P1, R248, 0x10, RZ ;  /* 0x00000010f8048810 */ /* 0x002fca0007f3e0ff */
        /* <DEDUP_REMOVED lines=36> */
[----:B------:R-:W-:Y:S02]  /*1db0*/  @!P5 LEA R22, P2, R6, c[0x0][0x160], 0x1 ;  /* 0x000058000616da11 */ /* 0x000fe400078408ff */
        /* <DEDUP_REMOVED lines=13> */
[----:B------:R-:W-:Y:S01]  /*1e90*/  @!P3 IMAD.X R4, RZ, RZ, R249, P0 ;  /* 0x000000ffff04b224 */ /* 0x000fe200000e06f9 */
[----:B------:R-:W-:-:S03]  /*1ea0*/  @!P2 IADD3 R5, P0, R248, 0x60, RZ ;  /* 0x00000060f805a810 */ /* 0x000fc60007f1e0ff */
[----:B------:R-:W-:Y:S02]  /*1eb0*/  @!P3 IMAD R4, R4, c[0x0][0x190], RZ ;  /* 0x000064000404ba24 */ /* 0x000fe400078e02ff */
[----:B------:R-:W-:Y:S01]  /*1ec0*/  @!P2 IMAD.X R0, RZ, RZ, R249, P0 ;  /* 0x000000ffff00a224 */ /* 0x000fe200000e06f9 */
[----:B---3--:R-:W-:-:S03]  /*1ed0*/  @!P1 IADD3 R9, P0, R248, 0x70, RZ ;  /* 0x00000070f8099810 */ /* 0x008fc60007f1e0ff */
[----:B------:R-:W-:Y:S02]  /*1ee0*/  @!P2 IMAD R10, R0, c[0x0][0x190], RZ ;  /* 0x00006400000aaa24 */ /* 0x000fe400078e02ff */
[C---:B------:R-:W-:Y:S02]  /*1ef0*/  @!P3 IMAD R0, R6.reuse, c[0x0][0x194], R4 ;  /* 0x000065000600ba24 */ /* 0x040fe400078e0204 */
[----:B------:R-:W-:-:S04]  /*1f00*/  @!P3 IMAD.WIDE.U32 R6, R6, c[0x0][0x190], R2 ;  /* 0x000064000606ba25 */ /* 0x000fc800078e0002 */
[----:B------:R-:W-:Y:S02]  /*1f10*/  @!P1 IMAD.X R8, RZ, RZ, R249, P0 ;  /* 0x000000ffff089224 */ /* 0x000fe400000e06f9 */
[----:B------:R-:W-:Y:S01]  /*1f20*/  @!P2 IMAD R12, R5, c[0x0][0x194], R10 ;  /* 0x00006500050caa24 */ /* 0x000fe200078e020a */
[----:B------:R-:W-:Y:S01]  /*1f30*/  @!P3 LEA R10, P0, R6, c[0x0][0x160], 0x1 ;  /* 0x00005800060aba11 */ /* 0x000fe200078008ff */
[----:B------:R-:W-:Y:S02]  /*1f40*/  @!P3 IMAD.IADD R0, R7, 0x1, R0 ;  /* 0x000000010700b824 */ /* 0x000fe400078e0200 */
[----:B------:R-:W-:-:S03]  /*1f50*/  @!P2 IMAD.WIDE.U32 R4, R5, c[0x0][0x190], R2 ;  /* 0x000064000504aa25 */ /* 0x000fc600078e0002 */
[----:B------:R-:W-:Y:S01]  /*1f60*/  @!P3 LEA.HI.X R11, R6, c[0x0][0x164], R0, 0x1, P0 ;  /* 0x00005900060bba11 */ /* 0x000fe200000f0c00 */
[----:B------:R-:W-:Y:S01]  /*1f70*/  @!P1 IMAD R8, R8, c[0x0][0x190], RZ ;  /* 0x0000640008089a24 */ /* 0x000fe200078e02ff */
[C---:B------:R-:W-:Y:S01]  /*1f80*/  @!P2 LEA R18, P0, R4.reuse, c[0x0][0x160], 0x1 ;  /* 0x000058000412aa11 */ /* 0x040fe200078008ff */
[----:B------:R-:W-:Y:S02]  /*1f90*/  @!P2 IMAD.IADD R0, R5, 0x1, R12 ;  /* 0x000000010500a824 */ /* 0x000fe400078e020c */
[C---:B------:R-:W-:Y:S01]  /*1fa0*/  @!P1 IMAD R6, R9.reuse, c[0x0][0x194], R8 ;  /* 0x0000650009069a24 */ /* 0x040fe200078e0208 */
[----:B------:R2:W-:Y:S01]  /*1fb0*/  @!P3 LDGSTS.E.BYPASS.LTC128B.128 [R212+0x2800], [R10.64] ;  /* 0x028000000ad4bfae */ /* 0x0005e2000b901d50 */
[----:B------:R-:W-:Y:S01]  /*1fc0*/  @!P1 IMAD.WIDE.U32 R2, R9, c[0x0][0x190], R2 ;  /* 0x0000640009029a25 */ /* 0x000fe200078e0002 */
[----:B------:R-:W-:-:S03]  /*1fd0*/  @!P2 LEA.HI.X R19, R4, c[0x0][0x164], R0, 0x1, P0 ;  /* 0x000059000413aa11 */ /* 0x000fc600000f0c00 */
[----:B------:R-:W-:Y:S01]  /*1fe0*/  @!P1 IMAD.IADD R3, R3, 0x1, R6 ;  /* 0x0000000103039824 */ /* 0x000fe200078e0206 */
[----:B-1----:R-:W-:Y:S01]  /*1ff0*/  @!P1 LEA R14, P0, R2, c[0x0][0x160], 0x1 ;  /* 0x00005800020e9a11 */ /* 0x002fe200078008ff */
        /* <DEDUP_REMOVED lines=19> */
[-C--:B------:R-:W-:Y:S01]  /*2130*/  ISETP.GE.AND P3, PT, R36, R9.reuse, PT ;  /* 0x000000092400720c */ /* 0x080fe20003f66270 */
[----:B------:R-:W-:Y:S01]  /*2140*/  IMAD R2, R26, c[0x0][0x1b4], R0 ;  /* 0x00006d001a027a24 */ /* 0x000fe200078e0200 */
[----:B------:R-:W-:Y:S01]  /*2150*/  ISETP.GE.AND P2, PT, R33, R9, PT ;  /* 0x000000092100720c */ /* 0x000fe20003f46270 */
[----:B------:R-:W-:Y:S01]  /*2160*/  IMAD R0, R213, UR10, RZ ;  /* 0x0000000ad5007c24 */ /* 0x000fe2000f8e02ff */
[----:B------:R-:W-:Y:S01]  /*2170*/  STL.64 [R1+0x8], R236 ;  /* 0x000008ec01007387 */ /* 0x000fe20000100a00 */
[----:B------:R-:W-:-:S02]  /*2180*/  IMAD.IADD R251, R237, 0x1, R2 ;  /* 0x00000001edfb7824 */ /* 0x000fc400078e0202 */
[----:B------:R-:W-:Y:S02]  /*2190*/  IMAD R0, R17, UR11, R0 ;  /* 0x0000000b11007c24 */ /* 0x000fe4000f8e0200 */
[----:B------:R-:W-:-:S04]  /*21a0*/  IMAD.WIDE.U32 R2, R213, UR11, R250 ;  /* 0x0000000bd5027c25 */ /* 0x000fc8000f8e00fa */
[----:B------:R-:W-:Y:S01]  /*21b0*/  IMAD.U32 R4, RZ, RZ, UR6 ;  /* 0x00000006ff047e24 */ /* 0x000fe2000f8e00ff */
[----:B------:R-:W-:Y:S01]  /*21c0*/  @!P5 LEA R6, P6, R2, c[0x0][0x168], 0x1 ;  /* 0x00005a000206da11 */ /* 0x000fe200078c08ff */
[----:B------:R-:W-:Y:S02]  /*21d0*/  IMAD.U32 R7, RZ, RZ, UR6 ;  /* 0x00000006ff077e24 */ /* 0x000fe4000f8e00ff */
[----:B------:R-:W-:Y:S02]  /*21e0*/  IMAD.U32 R5, RZ, RZ, UR7 ;  /* 0x00000007ff057e24 */ /* 0x000fe4000f8e00ff */
[----:B------:R-:W-:Y:S01]  /*21f0*/  IMAD.IADD R3, R3, 0x1, R0 ;  /* 0x0000000103037824 */ /* 0x000fe200078e0200 */
[----:B------:R-:W-:Y:S01]  /*2200*/  @!P4 LEA R0, P0, R4, R2, 0x4 ;  /* 0x000000020400c211 */ /* 0x000fe200078020ff */
[----:B--2---:R-:W-:Y:S02]  /*2210*/  IMAD.U32 R10, RZ, RZ, UR9 ;  /* 0x00000009ff0a7e24 */ /* 0x004fe4000f8e00ff */
[----:B------:R-:W-:Y:S01]  /*2220*/  IMAD R11, R213, UR12, RZ ;  /* 0x0000000cd50b7c24 */ /* 0x000fe2000f8e02ff */
[----:B------:R-:W-:Y:S01]  /*2230*/  @!P4 LEA.HI.X R5, R7, R3, R5, 0x4, P0 ;  /* 0x000000030705c211 */ /* 0x000fe200000f2405 */
[----:B-1----:R-:W-:Y:S01]  /*2240*/  IMAD.WIDE.U32 R18, R26, c[0x0][0x1b8], R12 ;  /* 0x00006e001a127a25 */ /* 0x002fe200078e000c */
[----:B------:R-:W-:-:S02]  /*2250*/  ISETP.GE.AND P0, PT, R33, R9, PT ;  /* 0x000000092100720c */ /* 0x000fc40003f06270 */
[----:B------:R-:W-:Y:S01]  /*2260*/  @!P5 LEA.HI.X R7, R2, c[0x0][0x16c], R3, 0x1, P6 ;  /* 0x00005b000207da11 */ /* 0x000fe200030f0c03 */
[----:B------:R-:W-:Y:S01]  /*2270*/  IMAD R17, R17, UR13, R11 ;  /* 0x0000000d11117c24 */ /* 0x000fe2000f8e020b */
[----:B------:R-:W-:Y:S01]  /*2280*/  @!P4 LEA R4, P6, R0, c[0x0][0x168], 0x1 ;  /* 0x00005a000004ca11 */ /* 0x000fe200078c08ff */
[----:B------:R-:W-:Y:S01]  /*2290*/  IMAD.MOV.U32 R226, RZ, RZ, R18 ;  /* 0x000000ffffe27224 */ /* 0x000fe200078e0012 */
[----:B------:R-:W-:Y:S01]  /*22a0*/  LEA.HI R11, R32, R166, RZ, 0x4 ;  /* 0x000000a6200b7211 */ /* 0x000fe200078f20ff */
[----:B------:R1:W-:Y:S01]  /*22b0*/  @!P5 LDGSTS.E.BYPASS.LTC128B.128 [R212+0x4000], [R6.64] ;  /* 0x0400000006d4dfae */ /* 0x0003e2000b901d50 */
[----:B------:R-:W-:Y:S01]  /*22c0*/  @!P4 LEA.HI.X R5, R0, c[0x0][0x16c], R5, 0x1, P6 ;  /* 0x00005b000005ca11 */ /* 0x000fe200030f0c05 */
[----:B------:R-:W-:Y:S01]  /*22d0*/  IMAD.U32 R0, RZ, RZ, UR6 ;  /* 0x00000006ff007e24 */ /* 0x000fe2000f8e00ff */
[----:B------:R-:W-:Y:S01]  /*22e0*/  @!P3 IADD3 R8, P6, R2, UR14, RZ ;  /* 0x0000000e0208bc10 */ /* 0x000fe2000ffde0ff */
[----:B---3--:R-:W-:Y:S01]  /*22f0*/  IMAD.U32 R14, RZ, RZ, UR4 ;  /* 0x00000004ff0e7e24 */ /* 0x008fe2000f8e00ff */
[-C--:B------:R-:W-:Y:S01]  /*2300*/  ISETP.GE.AND P5, PT, R37, R9.reuse, PT ;  /* 0x000000092500720c */ /* 0x080fe20003fa6270 */
[----:B------:R-:W-:Y:S01]  /*2310*/  VOTEU.ALL UP0, P0 ;  /* 0x00000000003f7886 */ /* 0x000fe20000000000 */
[----:B------:R-:W-:Y:S01]  /*2320*/  @!P3 IADD3.X R10, R3, UR15, R10, P6, !PT ;  /* 0x0000000f030abc10 */ /* 0x000fe2000b7fe40a */
[----:B------:R-:W-:Y:S01]  /*2330*/  @!P0 IMAD.WIDE.U32 R2, R0, 0x30, R2 ;  /* 0x0000003000028825 */ /* 0x000fe200078e0002 */
[----:B------:R2:W-:Y:S01]  /*2340*/  @!P4 LDGSTS.E.BYPASS.LTC128B.128 [R212+0x4800], [R4.64] ;  /* 0x0480000004d4cfae */ /* 0x0005e2000b901d50 */
[-C--:B------:R-:W-:Y:S01]  /*2350*/  ISETP.GE.AND P6, PT, R34, R9.reuse, PT ;  /* 0x000000092200720c */ /* 0x080fe20003fc6270 */
[----:B------:R-:W-:Y:S01]  /*2360*/  @!UP0 UIMAD UR9, UR7, 0x30, URZ ;  /* 0x00000030070988a4 */ /* 0x000fe2000f8e023f */
[----:B------:R-:W-:Y:S01]  /*2370*/  IMAD R0, R16, c[0x0][0x1b8], RZ ;  /* 0x00006e0010007a24 */ /* 0x000fe200078e02ff */
[----:B------:R-:W-:Y:S01]  /*2380*/  ISETP.GE.AND P4, PT, R36, R9, PT ;  /* 0x000000092400720c */ /* 0x000fe20003f86270 */
[----:B------:R-:W-:Y:S01]  /*2390*/  IMAD.U32 R16, RZ, RZ, UR4 ;  /* 0x00000004ff107e24 */ /* 0x000fe2000f8e00ff */
[----:B------:R-:W-:Y:S01]  /*23a0*/  SHF.R.S32.HI R9, RZ, 0x4, R11 ;  /* 0x00000004ff097819 */ /* 0x000fe2000001140b */
[----:B------:R-:W-:Y:S01]  /*23b0*/  IMAD.U32 R13, RZ, RZ, UR5 ;  /* 0x00000005ff0d7e24 */ /* 0x000fe2000f8e00ff */
[----:B------:R-:W-:Y:S01]  /*23c0*/  UIMAD.WIDE.U32 UR14, UR4, 0x20, URZ ;  /* 0x00000020040e78a5 */ /* 0x000fe2000f8e003f */
[----:B------:R-:W-:Y:S01]  /*23d0*/  STL.64 [R1+0x20], R18 ;  /* 0x0000201201007387 */ /* 0x000fe20000100a00 */
[----:B------:R-:W-:Y:S01]  /*23e0*/  VOTEU.ALL UP0, P2 ;  /* 0x00000000003f7886 */ /* 0x000fe20001000000 */
[----:B-1----:R-:W-:-:S04]  /*23f0*/  @!P3 LEA R6, P1, R8, c[0x0][0x168], 0x1 ;  /* 0x00005a000806ba11 */ /* 0x002fc800078208ff */
[----:B------:R-:W-:Y:S01]  /*2400*/  @!P3 LEA.HI.X R7, R8, c[0x0][0x16c], R10, 0x1, P1 ;  /* 0x00005b000807ba11 */ /* 0x000fe200008f0c0a */
[----:B------:R-:W-:Y:S01]  /*2410*/  IMAD R8, R26, c[0x0][0x1bc], R0 ;  /* 0x00006f001a087a24 */ /* 0x000fe200078e0200 */
[----:B------:R-:W-:Y:S01]  /*2420*/  @!P0 IADD3 R0, R3, UR9, RZ ;  /* 0x0000000903008c10 */ /* 0x000fe2000fffe0ff */
[----:B------:R-:W-:Y:S01]  /*2430*/  IMAD.SHL.U32 R10, R34, 0x8, RZ ;  /* 0x00000008220a7824 */ /* 0x000fe200078e00ff */
[----:B------:R-:W-:Y:S01]  /*2440*/  LOP3.LUT R3, R11, 0xfffffff0, RZ, 0xc0, !PT ;  /* 0xfffffff00b037812 */ /* 0x000fe200078ec0ff */
[----:B------:R1:W-:Y:S01]  /*2450*/  @!P3 LDGSTS.E.BYPASS.LTC128B.128 [R212+0x5000], [R6.64] ;  /* 0x0500000006d4bfae */ /* 0x0003e2000b901d50 */
[C---:B--2---:R-:W-:Y:S01]  /*2460*/  @!P0 LEA R4, P1, R2.reuse, c[0x0][0x168], 0x1 ;  /* 0x00005a0002048a11 */ /* 0x044fe200078208ff */
[----:B------:R-:W-:Y:S01]  /*2470*/  IMAD.IADD R227, R19, 0x1, R8 ;  /* 0x0000000113e37824 */ /* 0x000fe200078e0208 */
[----:B------:R-:W-:Y:S01]  /*2480*/  LEA.HI R11, R11, R9, RZ, 0x1 ;  /* 0x000000090b0b7211 */ /* 0x000fe200078f08ff */
[----:B------:R-:W-:Y:S01]  /*2490*/  USHF.L.U32 UR9, UR5, 0x5, URZ ;  /* 0x0000000505097899 */ /* 0x000fe2000800063f */
[----:B------:R-:W-:Y:S01]  /*24a0*/  @!P0 LEA.HI.X R5, R2, c[0x0][0x16c], R0, 0x1, P1 ;  /* 0x00005b0002058a11 */ /* 0x000fe200008f0c00 */
[----:B------:R-:W-:Y:S01]  /*24b0*/  IMAD.IADD R0, R166, 0x1, -R3 ;  /* 0x00000001a6007824 */ /* 0x000fe200078e0a03 */
[----:B------:R-:W-:Y:S01]  /*24c0*/  LOP3.LUT R12, R11, 0xfffffffe, RZ, 0xc0, !PT ;  /* 0xfffffffe0b0c7812 */ /* 0x000fe200078ec0ff */
[----:B------:R-:W-:Y:S01]  /*24d0*/  IMAD.SHL.U32 R2, R30, 0x40, RZ ;  /* 0x000000401e027824 */ /* 0x000fe200078e00ff */
[----:B------:R-:W-:Y:S02]  /*24e0*/  STL.64 [R1+0x10], R226 ;  /* 0x000010e201007387 */ /* 0x000fe40000100a00 */
[----:B------:R-:W-:Y:S01]  /*24f0*/  SHF.R.S32.HI R3, RZ, 0x1f, R0 ;  /* 0x0000001fff037819 */ /* 0x000fe20000011400 */
[----:B------:R-:W-:Y:S01]  /*2500*/  IMAD.IADD R9, R9, 0x1, -R12 ;  /* 0x0000000109097824 */ /* 0x000fe200078e0a0c */
[----:B------:R2:W-:Y:S01]  /*2510*/  @!P0 LDGSTS.E.BYPASS.LTC128B.128 [R212+0x5800], [R4.64] ;  /* 0x0580000004d48fae */ /* 0x0005e2000b901d50 */
[----:B------:R-:W-:-:S02]  /*2520*/  LOP3.LUT R8, R2, 0x1c0, RZ, 0xc0, !PT ;  /* 0x000001c002087812 */ /* 0x000fc400078ec0ff */
[----:B------:R-:W-:Y:S01]  /*2530*/  LEA.HI R15, R3, R0, RZ, 0x3 ;  /* 0x00000000030f7211 */ /* 0x000fe200078f18ff */
[----:B------:R-:W0:Y:S01]  /*2540*/  LDGDEPBAR ;  /* 0x00000000000079af */ /* 0x000e220000000000 */
[----:B------:R-:W-:Y:S01]  /*2550*/  LOP3.LUT R11, R8, 0x8, R10, 0xf8, !PT ;  /* 0x00000008080b7812 */ /* 0x000fe200078ef80a */
[----:B------:R-:W-:Y:S01]  /*2560*/  IMAD.WIDE.U32 R2, R213, UR13, R226 ;  /* 0x0000000dd5027c25 */ /* 0x000fe2000f8e00e2 */
[----:B------:R-:W-:Y:S02]  /*2570*/  LOP3.LUT R10, R15, 0xfffffff8, RZ, 0xc0, !PT ;  /* 0xfffffff80f0a7812 */ /* 0x000fe400078ec0ff */
[----:B------:R-:W-:Y:S01]  /*2580*/  SHF.R.U32.HI R8, RZ, 0x3, R8 ;  /* 0x00000003ff087819 */ /* 0x000fe20000011608 */
[----:B------:R-:W-:Y:S01]  /*2590*/  IMAD.IADD R3, R3, 0x1, R17 ;  /* 0x0000000103037824 */ /* 0x000fe200078e0211 */
[----:B------:R-:W-:Y:S01]  /*25a0*/  @!P5 LEA R14, P1, R14, R2, 0x4 ;  /* 0x000000020e0ed211 */ /* 0x000fe200078220ff */
[----:B------:R-:W-:Y:S01]  /*25b0*/  IMAD.IADD R20, R0, 0x1, -R10 ;  /* 0x0000000100147824 */ /* 0x000fe200078e0a0a */
[----:B------:R-:W-:Y:S01]  /*25c0*/  LOP3.LUT R0, R11, R8, RZ, 0x3c, !PT ;  /* 0x000000080b007212 */ /* 0x000fe200078e3cff */
[----:B------:R-:W-:Y:S01]  /*25d0*/  IMAD.U32 R10, RZ, RZ, UR9 ;  /* 0x00000009ff0a7e24 */ /* 0x000fe2000f8e00ff */
[----:B------:R-:W-:Y:S01]  /*25e0*/  @!P5 LEA.HI.X R11, R16, R3, R13, 0x4, P1 ;  /* 0x00000003100bd211 */ /* 0x000fe200008f240d */
[----:B------:R-:W-:Y:S01]  /*25f0*/  @!UP0 UIMAD UR9, UR5, 0x30, URZ ;  /* 0x00000030050988a4 */ /* 0x000fe2000f8e023f */
[C---:B------:R-:W-:Y:S01]  /*2600*/  @!P6 LEA R12, P1, R2.reuse, c[0x0][0x170], 0x1 ;  /* 0x00005c00020cea11 */ /* 0x040fe200078208ff */
[C---:B------:R-:W-:Y:S01]  /*2610*/  IMAD R0, R9.reuse, 0x200, R0 ;  /* 0x0000020009007824 */ /* 0x040fe200078e0200 */
[C---:B-1----:R-:W-:Y:S01]  /*2620*/  @!P4 IADD3 R7, P0, R2.reuse, UR14, RZ ;  /* 0x0000000e0207cc10 */ /* 0x042fe2000ff1e0ff */
[----:B------:R-:W-:Y:S01]  /*2630*/  IMAD.SHL.U32 R9, R9, 0x8, RZ ;  /* 0x0000000809097824 */ /* 0x000fe200078e00ff */
[----:B------:R-:W-:Y:S01]  /*2640*/  @!P6 LEA.HI.X R13, R2, c[0x0][0x174], R3, 0x1, P1 ;  /* 0x00005d00020dea11 */ /* 0x000fe200008f0c03 */
[----:B------:R-:W-:Y:S01]  /*2650*/  IMAD.SHL.U32 R188, R0, 0x2, RZ ;  /* 0x0000000200bc7824 */ /* 0x000fe200078e00ff */
[----:B------:R-:W-:Y:S01]  /*2660*/  @!P5 LEA R8, P1, R14, c[0x0][0x170], 0x1 ;  /* 0x00005c000e08da11 */ /* 0x000fe200078208ff */
[----:B------:R-:W-:-:S02]  /*2670*/  IMAD.MOV.U32 R0, RZ, RZ, 0x20 ;  /* 0x00000020ff007424 */ /* 0x000fc400078e00ff */
[----:B--2---:R-:W-:Y:S01]  /*2680*/  IMAD.SHL.U32 R4, R20, 0x40, RZ ;  /* 0x0000004014047824 */ /* 0x004fe200078e00ff */
[----:B------:R-:W-:-:S04]  /*2690*/  DEPBAR.LE SB0, 0x0 ;  /* 0x000080000000791a */ /* 0x000fc80000000000 */
[----:B------:R-:W-:Y:S01]  /*26a0*/  LOP3.LUT R4, R4, 0x1c0, RZ, 0xc0, !PT ;  /* 0x000001c004047812 */ /* 0x000fe200078ec0ff */
[----:B------:R-:W-:Y:S01]  /*26b0*/  IMAD.U32 R5, RZ, RZ, UR4 ;  /* 0x00000004ff057e24 */ /* 0x000fe2000f8e00ff */
[----:B------:R-:W-:Y:S01]  /*26c0*/  BAR.SYNC.DEFER_BLOCKING 0x0 ;  /* 0x0000000000007b1d */ /* 0x000fe20000010000 */
[----:B------:R-:W-:Y:S02]  /*26d0*/  IADD3 R199, R188, 0x4040, RZ ;  /* 0x00004040bcc77810 */ /* 0x000fe40007ffe0ff */
[----:B------:R-:W-:Y:S02]  /*26e0*/  LOP3.LUT R9, R4, 0x8, R9, 0xf8, !PT ;  /* 0x0000000804097812 */ /* 0x000fe400078ef809 */
[----:B------:R-:W-:Y:S01]  /*26f0*/  SHF.R.U32.HI R6, RZ, 0x3, R4 ;  /* 0x00000003ff067819 */ /* 0x000fe20000011604 */
[----:B------:R-:W-:Y:S01]  /*2700*/  @!P2 IMAD.WIDE.U32 R4, R5, 0x30, R2 ;  /* 0x000000300504a825 */ /* 0x000fe200078e0002 */
[----:B------:R-:W-:Y:S02]  /*2710*/  @!P4 IADD3.X R2, R3, UR15, R10, P0, !PT ;  /* 0x0000000f0302cc10 */ /* 0x000fe400087fe40a */
[----:B------:R-:W-:-:S02]  /*2720*/  LOP3.LUT R59, R9, R6, RZ, 0x3c, !PT ;  /* 0x00000006093b7212 */ /* 0x000fc400078e3cff */
[----:B------:R-:W-:Y:S01]  /*2730*/  @!P2 IADD3 R3, R5, UR9, RZ ;  /* 0x000000090503ac10 */ /* 0x000fe2000fffe0ff */
[----:B------:R-:W-:Y:S01]  /*2740*/  IMAD.SHL.U32 R5, R15, 0x40, RZ ;  /* 0x000000400f057824 */ /* 0x000fe200078e00ff */
[----:B------:R-:W-:Y:S02]  /*2750*/  @!P5 LEA.HI.X R9, R14, c[0x0][0x174], R11, 0x1, P1 ;  /* 0x00005d000e09da11 */ /* 0x000fe400008f0c0b */
[----:B------:R-:W-:Y:S02]  /*2760*/  @!P4 LEA R6, P1, R7, c[0x0][0x170], 0x1 ;  /* 0x00005c000706ca11 */ /* 0x000fe400078208ff */
[----:B------:R-:W-:Y:S02]  /*2770*/  LOP3.LUT R58, R5, 0xfffffe00, RZ, 0xc0, !PT ;  /* 0xfffffe00053a7812 */ /* 0x000fe400078ec0ff */
[----:B------:R-:W-:Y:S02]  /*2780*/  @!P4 LEA.HI.X R7, R7, c[0x0][0x174], R2, 0x1, P1 ;  /* 0x00005d000707ca11 */ /* 0x000fe400008f0c02 */
[----:B------:R-:W-:Y:S01]  /*2790*/  @!P2 LEA R10, P0, R4, c[0x0][0x170], 0x1 ;  /* 0x00005c00040aaa11 */ /* 0x000fe200078008ff */
[----:B------:R-:W-:Y:S01]  /*27a0*/  IMAD R2, R156, 0x400, R58 ;  /* 0x000004009c027824 */ /* 0x000fe200078e023a */
[----:B------:R-:W-:Y:S02]  /*27b0*/  @P6 STS.128 [R212+0x6000], RZ ;  /* 0x006000ffd4006388 */ /* 0x000fe40000000c00 */
[----:B------:R-:W-:Y:S01]  /*27c0*/  @!P2 LEA.HI.X R11, R4, c[0x0][0x174], R3, 0x1, P0 ;  /* 0x00005d00040baa11 */ /* 0x000fe200000f0c03 */
[----:B------:R-:W-:Y:S01]  /*27d0*/  IMAD.IADD R2, R59, 0x1, R2 ;  /* 0x000000013b027824 */ /* 0x000fe200078e0202 */
[----:B------:R-:W-:Y:S01]  /*27e0*/  @!PT LDS RZ, [RZ] ;  /* 0x00000000fffff984 */ /* 0x000fe20000000800 */
[----:B------:R-:W-:Y:S01]  /*27f0*/  @!PT LDS RZ, [RZ] ;  /* 0x00000000fffff984 */ /* 0x000fe20000000800 */
[----:B------:R-:W-:Y:S01]  /*2800*/  @!PT LDS RZ, [RZ] ;  /* 0x00000000fffff984 */ /* 0x000fe20000000800 */
[----:B------:R1:W-:Y:S03]  /*2810*/  @!P6 LDGSTS.E.BYPASS.LTC128B.128 [R212+0x6000], [R12.64] ;  /* 0x060000000cd4efae */ /* 0x0003e6000b901d50 */
[----:B------:R-:W-:Y:S01]  /*2820*/  IMAD.SHL.U32 R195, R2, 0x2, RZ ;  /* 0x0000000202c37824 */ /* 0x000fe200078e00ff */
        /* <DEDUP_REMOVED lines=16> */
[----:B------:R-:W-:-:S02]  /*2930*/  R2P PR, R20, 0x6 ;  /* 0x0000000614007804 */ /* 0x000fc40000000000 */
[----:B------:R-:W-:Y:S01]  /*2940*/  IADD3 R20, R188, 0x4000, RZ ;  /* 0x00004000bc147810 */ /* 0x000fe20007ffe0ff */
[----:B------:R-:W-:Y:S02]  /*2950*/  LDSM.16.M88.4 R16, [R195] ;  /* 0x00000000c310783b */ /* 0x000fe40000000200 */
[----:B------:R-:W-:Y:S02]  /*2960*/  SEL R2, R2, 0xfffffff0, !P1 ;  /* 0xfffffff002027807 */ /* 0x000fe40004800000 */
[----:B------:R-:W-:Y:S01]  /*2970*/  SEL R3, R0, 0xffffffe0, !P2 ;  /* 0xffffffe000037807 */ /* 0x000fe20005000000 */
[----:B------:R-:W5:Y:S01]  /*2980*/  LDSM.16.M88.4 R36, [R188+0x4800] ;  /* 0x00480000bc24783b */ /* 0x000f620000000200 */
[----:B------:R-:W-:Y:S01]  /*2990*/  R2P PR, R30, 0x6 ;  /* 0x000000061e007804 */ /* 0x000fe20000000000 */
[--C-:B------:R-:W-:Y:S02]  /*29a0*/  IMAD R198, R2, 0x2, R195.reuse ;  /* 0x0000000202c67824 */ /* 0x100fe400078e02c3 */
[----:B------:R-:W5:Y:S01]  /*29b0*/  LDSM.16.M88.4 R32, [R188+0x5000] ;  /* 0x00500000bc20783b */ /* 0x000f620000000200 */
[----:B------:R-:W-:Y:S01]  /*29c0*/  IMAD R196, R3, 0x2, R195 ;  /* 0x0000000203c47824 */ /* 0x000fe200078e02c3 */
[----:B------:R-:W-:-:S02]  /*29d0*/  SEL R0, R0, 0xffffffe0, !P1 ;  /* 0xffffffe000007807 */ /* 0x000fc40004800000 */
[----:B-1----:R-:W-:Y:S01]  /*29e0*/  LDSM.16.M88.4 R12, [R195+0x2000] ;  /* 0x00200000c30c783b */ /* 0x002fe20000000200 */
[----:B------:R-:W-:Y:S02]  /*29f0*/  IMAD R197, R2, 0x2, R196 ;  /* 0x0000000202c57824 */ /* 0x000fe400078e02c4 */
[----:B------:R-:W-:Y:S01]  /*2a00*/  IMAD.IADD R194, R188, 0x1, R0 ;  /* 0x00000001bcc27824 */ /* 0x000fe200078e0200 */
[----:B---3--:R-:W1:Y:S02]  /*2a10*/  LDSM.16.M88.4 R4, [R188+0x4000] ;  /* 0x00400000bc04783b */ /* 0x008e640000000200 */
[----:B------:R-:W-:Y:S02]  /*2a20*/  @P2 IADD3 R199, R20, -0x40, RZ ;  /* 0xffffffc014c72810 */ /* 0x000fe40007ffe0ff */
[----:B------:R-:W-:Y:S02]  /*2a30*/  LDSM.16.M88.4 R64, [R194+0x4000] ;  /* 0x00400000c240783b */ /* 0x000fe40000000200 */
[C---:B------:R-:W-:Y:S01]  /*2a40*/  IADD3 R202, R199.reuse, 0x800, RZ ;  /* 0x00000800c7ca7810 */ /* 0x040fe20007ffe0ff */
[----:B------:R-:W-:Y:S01]  /*2a50*/  IMAD.IADD R193, R0, 0x1, R199 ;  /* 0x0000000100c17824 */ /* 0x000fe200078e02c7 */
[----:B--2---:R-:W-:Y:S01]  /*2a60*/  LDSM.16.M88.4 R8, [R198] ;  /* 0x00000000c608783b */ /* 0x004fe20000000200 */
[----:B------:R-:W-:-:S02]  /*2a70*/  IADD3 R201, R199, 0x1000, RZ ;  /* 0x00001000c7c97810 */ /* 0x000fc40007ffe0ff */
[----:B------:R-:W-:Y:S01]  /*2a80*/  IADD3 R200, R199, 0x1800, RZ ;  /* 0x00001800c7c87810 */ /* 0x000fe20007ffe0ff */
[----:B------:R-:W2:Y:S04]  /*2a90*/  LDSM.16.M88.4 R72, [R194+0x4800] ;  /* 0x00480000c248783b */ /* 0x000ea80000000200 */
[----:B------:R-:W-:Y:S04]  /*2aa0*/  LDSM.16.M88.4 R76, [R199] ;  /* 0x00000000c74c783b */ /* 0x000fe80000000200 */
[----:B----4-:R-:W3:Y:S04]  /*2ab0*/  LDSM.16.M88.4 R24, [R196] ;  /* 0x00000000c418783b */ /* 0x010ee80000000200 */
[----:B------:R-:W4:Y:S04]  /*2ac0*/  LDSM.16.M88.4 R80, [R194+0x5000] ;  /* 0x00500000c250783b */ /* 0x000f280000000200 */
[----:B------:R-:W3:Y:S01]  /*2ad0*/  LDSM.16.M88.4 R28, [R188+0x5800] ;  /* 0x00580000bc1c783b */ /* 0x000ee20000000200 */
[C---:B-----5:R-:W-:Y:S03]  /*2ae0*/  HMMA.16816.F32 R48, R16.reuse, R36, RZ ;  /* 0x000000241030723c */ /* 0x060fe600000018ff */
[----:B------:R-:W5:Y:S04]  /*2af0*/  LDSM.16.M88.4 R96, [R199+0x800] ;  /* 0x00080000c760783b */ /* 0x000f680000000200 */
[----:B------:R-:W-:Y:S01]  /*2b00*/  LDSM.16.M88.4 R20, [R197] ;  /* 0x00000000c514783b */ /* 0x000fe20000000200 */
[C---:B------:R-:W-:Y:S03]  /*2b10*/  HMMA.16816.F32 R44, R16.reuse, R32, RZ ;  /* 0x00000020102c723c */ /* 0x040fe600000018ff */
[----:B------:R-:W3:Y:S04]  /*2b20*/  LDSM.16.M88.4 R84, [R193] ;  /* 0x00000000c154783b */ /* 0x000ee80000000200 */
[----:B------:R-:W3:Y:S01]  /*2b30*/  LDSM.16.M88.4 R136, [R199+0x1000] ;  /* 0x00100000c788783b */ /* 0x000ee20000000200 */
[----:B-1----:R-:W-:Y:S03]  /*2b40*/  HMMA.16816.F32 R40, R16, R4, RZ ;  /* 0x000000041028723c */ /* 0x002fe600000018ff */
[----:B------:R-:W1:Y:S04]  /*2b50*/  LDSM.16.M88.4 R68, [R194+0x5800] ;  /* 0x00580000c244783b */ /* 0x000e680000000200 */
[----:B------:R-:W-:Y:S01]  /*2b60*/  LDSM.16.M88.4 R104, [R193+0x800] ;  /* 0x00080000c168783b */ /* 0x000fe20000000200 */
[----:B--2---:R-:W-:Y:S03]  /*2b70*/  HMMA.16816.F32 R48, R8, R72, R48 ;  /* 0x000000480830723c */ /* 0x004fe60000001830 */
[----:B------:R-:W-:Y:S04]  /*2b80*/  LDSM.16.M88.4 R148, [R193+0x1000] ;  /* 0x00100000c194783b */ /* 0x000fe80000000200 */
[----:B------:R-:W-:Y:S01]  /*2b90*/  LDSM.16.M88.4 R152, [R199+0x1800] ;  /* 0x00180000c798783b */ /* 0x000fe20000000200 */
[----:B------:R-:W-:Y:S03]  /*2ba0*/  HMMA.16816.F32 R92, R12, R4, RZ ;  /* 0x000000040c5c723c */ /* 0x000fe600000018ff */
[----:B------:R-:W0:Y:S05]  /*2bb0*/  LDGDEPBAR ;  /* 0x00000000000079af */ /* 0x000e2a0000000000 */
[----:B------:R-:W-:Y:S08]  /*2bc0*/  HMMA.16816.F32 R40, R8, R64, R40 ;  /* 0x000000400828723c */ /* 0x000ff00000001828 */
[-C--:B------:R-:W-:Y:S08]  /*2bd0*/  HMMA.16816.F32 R128, R12, R6.reuse, RZ ;  /* 0x000000060c80723c */ /* 0x080ff000000018ff */
[----:B------:R-:W-:Y:S01]  /*2be0*/  HMMA.16816.F32 R108, R16, R6, RZ ;  /* 0x00000006106c723c */ /* 0x000fe200000018ff */
[----:B------:R-:W2:Y:S07]  /*2bf0*/  LDSM.16.M88.4 R4, [R198+0x2000] ;  /* 0x00200000c604783b */ /* 0x000eae0000000200 */
[----:B---3--:R-:W-:Y:S08]  /*2c00*/  HMMA.16816.F32 R40, R24, R76, R40 ;  /* 0x0000004c1828723c */ /* 0x008ff00000001828 */
[----:B----4-:R-:W-:Y:S08]  /*2c10*/  HMMA.16816.F32 R44, R8, R80, R44 ;  /* 0x00000050082c723c */ /* 0x010ff0000000182c */
[----:B------:R-:W-:Y:S08]  /*2c20*/  HMMA.16816.F32 R60, R16, R28, RZ ;  /* 0x0000001c103c723c */ /* 0x000ff000000018ff */
[----:B-----5:R-:W-:Y:S08]  /*2c30*/  HMMA.16816.F32 R48, R24, R96, R48 ;  /* 0x000000601830723c */ /* 0x020ff00000001830 */
[----:B------:R-:W-:Y:S08]  /*2c40*/  HMMA.16816.F32 R52, R20, R84, R40 ;  /* 0x000000541434723c */ /* 0x000ff00000001828 */
[C---:B------:R-:W-:Y:S08]  /*2c50*/  HMMA.16816.F32 R88, R12.reuse, R36, RZ ;  /* 0x000000240c58723c */ /* 0x040ff000000018ff */
[C---:B------:R-:W-:Y:S08]  /*2c60*/  HMMA.16816.F32 R100, R12.reuse, R32, RZ ;  /* 0x000000200c64723c */ /* 0x040ff000000018ff */
[----:B------:R-:W-:Y:S01]  /*2c70*/  HMMA.16816.F32 R116, R12, R28, RZ ;  /* 0x0000001c0c74723c */ /* 0x000fe200000018ff */
[----:B------:R-:W-:-:S04]  /*2c80*/  FMUL.FTZ R0, R52, c[0x0][0x2ec] ;  /* 0x0000bb0034007a20 */ /* 0x000fc80000410000 */
[----:B------:R3:W4:Y:S03]  /*2c90*/  MUFU.TANH R159, R0 ;  /* 0x00000000009f7308 */ /* 0x0007260000002400 */
[C---:B------:R-:W-:Y:S08]  /*2ca0*/  HMMA.16816.F32 R124, R12.reuse, R38, RZ ;  /* 0x000000260c7c723c */ /* 0x040ff000000018ff */
[----:B------:R-:W-:Y:S01]  /*2cb0*/  HMMA.16816.F32 R140, R12, R34, RZ ;  /* 0x000000220c8c723c */ /* 0x000fe200000018ff */
[----:B---3--:R-:W-:-:S07]  /*2cc0*/  FMUL.FTZ R0, R53, c[0x0][0x2ec] ;  /* 0x0000bb0035007a20 */ /* 0x008fce0000410000 */
[----:B------:R-:W-:Y:S01]  /*2cd0*/  HMMA.16816.F32 R112, R12, R30, RZ ;  /* 0x0000001e0c70723c */ /* 0x000fe200000018ff */
[----:B------:R3:W-:Y:S07]  /*2ce0*/  MUFU.TANH R158, R0 ;  /* 0x00000000009e7308 */ /* 0x0007ee0000002400 */
[C---:B------:R-:W-:Y:S08]  /*2cf0*/  HMMA.16816.F32 R120, R16.reuse, R38, RZ ;  /* 0x000000261078723c */ /* 0x040ff000000018ff */
[----:B------:R-:W-:Y:S01]  /*2d00*/  HMMA.16816.F32 R132, R16, R34, RZ ;  /* 0x000000221084723c */ /* 0x000fe200000018ff */
[----:B---3--:R-:W-:-:S07]  /*2d10*/  FMUL.FTZ R0, R54, c[0x0][0x2ec] ;  /* 0x0000bb0036007a20 */ /* 0x008fce0000410000 */
[----:B------:R-:W-:Y:S01]  /*2d20*/  HMMA.16816.F32 R144, R16, R30, RZ ;  /* 0x0000001e1090723c */ /* 0x000fe200000018ff */
[----:B------:R-:W3:Y:S07]  /*2d30*/  LDSM.16.M88.4 R16, [R196+0x2000] ;  /* 0x00200000c410783b */ /* 0x000eee0000000200 */
[----:B------:R-:W-:Y:S08]  /*2d40*/  HMMA.16816.F32 R12, R24, R136, R44 ;  /* 0x00000088180c723c */ /* 0x000ff0000000182c */
[----:B-1----:R-:W-:Y:S01]  /*2d50*/  HMMA.16816.F32 R28, R8, R68, R60 ;  /* 0x00000044081c723c */ /* 0x002fe2000000183c */
[----:B------:R1:W-:Y:S07]  /*2d60*/  MUFU.TANH R62, R0 ;  /* 0x00000000003e7308 */ /* 0x0003ee0000002400 */
[----:B--2---:R-:W-:Y:S01]  /*2d70*/  HMMA.16816.F32 R32, R4, R64, R92 ;  /* 0x000000400420723c */ /* 0x004fe2000000185c */
[----:B------:R-:W-:Y:S07]  /*2d80*/  LDSM.16.M88.4 R92, [R193+0x1800] ;  /* 0x00180000c15c783b */ /* 0x000fee0000000200 */
[----:B------:R-:W-:Y:S01]  /*2d90*/  HMMA.16816.F32 R36, R20, R104, R48 ;  /* 0x000000681424723c */ /* 0x000fe20000001830 */
[----:B-1----:R-:W-:-:S07]  /*2da0*/  FMUL.FTZ R0, R55, c[0x0][0x2ec] ;  /* 0x0000bb0037007a20 */ /* 0x002fce0000410000 */
[----:B------:R-:W-:Y:S01]  /*2db0*/  HMMA.16816.F32 R48, R20, R148, R12 ;  /* 0x000000941430723c */ /* 0x000fe2000000180c */
[----:B------:R-:W1:Y:S01]  /*2dc0*/  LDSM.16.M88.4 R12, [R197+0x2000] ;  /* 0x00200000c50c783b */ /* 0x000e620000000200 */
[----:B------:R-:W-:-:S06]  /*2dd0*/  DEPBAR.LE SB0, 0x0 ;  /* 0x000080000000791a */ /* 0x000fcc0000000000 */
[----:B------:R-:W-:Y:S08]  /*2de0*/  HMMA.16816.F32 R40, R24, R152, R28 ;  /* 0x000000981828723c */ /* 0x000ff0000000181c */
[----:B------:R-:W-:Y:S01]  /*2df0*/  HMMA.16816.F32 R88, R4, R72, R88 ;  /* 0x000000480458723c */ /* 0x000fe20000001858 */
[----:B------:R2:W-:Y:S07]  /*2e00*/  MUFU.TANH R73, R0 ;  /* 0x0000000000497308 */ /* 0x0005ee0000002400 */
[----:B---3--:R-:W-:Y:S08]  /*2e10*/  HMMA.16816.F32 R28, R16, R76, R32 ;  /* 0x0000004c101c723c */ /* 0x008ff00000001820 */
[----:B------:R-:W-:Y:S01]  /*2e20*/  HMMA.16816.F32 R32, R8, R66, R108 ;  /* 0x000000420820723c */ /* 0x000fe2000000186c */
[----:B--2---:R-:W-:-:S04]  /*2e30*/  FMUL.FTZ R0, R36, c[0x0][0x2ec] ;  /* 0x0000bb0024007a20 */ /* 0x004fc80000410000 */
[----:B------:R2:W-:Y:S03]  /*2e40*/  MUFU.TANH R161, R0 ;  /* 0x0000000000a17308 */ /* 0x0005e60000002400 */
[----:B------:R-:W-:Y:S08]  /*2e50*/  HMMA.16816.F32 R100, R4, R80, R100 ;  /* 0x000000500464723c */ /* 0x000ff00000001864 */
[----:B-1----:R-:W-:Y:S01]  /*2e60*/  HMMA.16816.F32 R44, R12, R84, R28 ;  /* 0x000000540c2c723c */ /* 0x002fe2000000181c */
[----:B--2---:R-:W-:-:S07]  /*2e70*/  FMUL.FTZ R0, R37, c[0x0][0x2ec] ;  /* 0x0000bb0025007a20 */ /* 0x004fce0000410000 */
[----:B------:R-:W-:Y:S01]  /*2e80*/  HMMA.16816.F32 R28, R24, R78, R32 ;  /* 0x0000004e181c723c */ /* 0x000fe20000001820 */
[----:B------:R1:W-:Y:S07]  /*2e90*/  MUFU.TANH R162, R0 ;  /* 0x0000000000a27308 */ /* 0x0003ee0000002400 */
[C---:B------:R-:W-:Y:S08]  /*2ea0*/  HMMA.16816.F32 R116, R4.reuse, R68, R116 ;  /* 0x000000440474723c */ /* 0x040ff00000001874 */
[----:B------:R-:W-:Y:S01]  /*2eb0*/  HMMA.16816.F32 R140, R4, R82, R140 ;  /* 0x00000052048c723c */ /* 0x000fe2000000188c */
[----:B-1----:R-:W-:-:S04]  /*2ec0*/  FMUL.FTZ R0, R38, c[0x0][0x2ec] ;  /* 0x0000bb0026007a20 */ /* 0x002fc80000410000 */
[----:B------:R1:W-:Y:S03]  /*2ed0*/  MUFU.TANH R160, R0 ;  /* 0x0000000000a07308 */ /* 0x0003e60000002400 */
[----:B------:R-:W-:Y:S08]  /*2ee0*/  HMMA.16816.F32 R28, R20, R86, R28 ;  /* 0x00000056141c723c */ /* 0x000ff0000000181c */
[----:B------:R-:W-:Y:S01]  /*2ef0*/  HMMA.16816.F32 R112, R4, R70, R112 ;  /* 0x000000460470723c */ /* 0x000fe20000001870 */
[----:B-1----:R-:W-:-:S07]  /*2f00*/  FMUL.FTZ R0, R39, c[0x0][0x2ec] ;  /* 0x0000bb0027007a20 */ /* 0x002fce0000410000 */
[----:B------:R-:W-:Y:S01]  /*2f10*/  HMMA.16816.F32 R36, R20, R92, R40 ;  /* 0x0000005c1424723c */ /* 0x000fe20000001828 */
[----:B------:R1:W-:Y:S07]  /*2f20*/  MUFU.TANH R108, R0 ;  /* 0x00000000006c7308 */ /* 0x0003ee0000002400 */
[----:B------:R-:W-:Y:S08]  /*2f30*/  HMMA.16816.F32 R40, R4, R66, R128 ;  /* 0x000000420428723c */ /* 0x000ff00000001880 */
[----:B------:R-:W-:Y:S01]  /*2f40*/  HMMA.16816.F32 R32, R8, R74, R120 ;  /* 0x0000004a0820723c */ /* 0x000fe20000001878 */
[----:B-1----:R-:W-:-:S04]  /*2f50*/  FMUL.FTZ R0, R48, c[0x0][0x2ec] ;  /* 0x0000bb0030007a20 */ /* 0x002fc80000410000 */
[----:B------:R1:W-:Y:S03]  /*2f60*/  MUFU.TANH R109, R0 ;  /* 0x00000000006d7308 */ /* 0x0003e60000002400 */
[C---:B------:R-:W-:Y:S08]  /*2f70*/  HMMA.16816.F32 R80, R8.reuse, R82, R132 ;  /* 0x000000520850723c */ /* 0x040ff00000001884 */
[----:B------:R-:W-:Y:S01]  /*2f80*/  HMMA.16816.F32 R68, R8, R70, R144 ;  /* 0x000000460844723c */ /* 0x000fe20000001890 */
[----:B-1----:R-:W-:-:S07]  /*2f90*/  FMUL.FTZ R0, R49, c[0x0][0x2ec] ;  /* 0x0000bb0031007a20 */ /* 0x002fce0000410000 */
[----:B------:R-:W-:Y:S01]  /*2fa0*/  HMMA.16816.F32 R8, R24, R98, R32 ;  /* 0x000000621808723c */ /* 0x000fe20000001820 */
[----:B------:R1:W-:Y:S02]  /*2fb0*/  MUFU.TANH R111, R0 ;  /* 0x00000000006f7308 */ /* 0x0003e40000002400 */
[----:B-1----:R-:W-:-:S06]  /*2fc0*/  FMUL.FTZ R0, R50, c[0x0][0x2ec] ;  /* 0x0000bb0032007a20 */ /* 0x002fcc0000410000 */
[----:B------:R1:W-:-:S15]  /*2fd0*/  MUFU.TANH R110, R0 ;  /* 0x00000000006e7308 */ /* 0x0003de0000002400 */
[----:B------:R-:W-:Y:S01]  /*2fe0*/  HMMA.16816.F32 R32, R20, R106, R8 ;  /* 0x0000006a1420723c */ /* 0x000fe20000001808 */
[----:B-1----:R-:W-:-:S07]  /*2ff0*/  FMUL.FTZ R0, R51, c[0x0][0x2ec] ;  /* 0x0000bb0033007a20 */ /* 0x002fce0000410000 */
[----:B------:R-:W-:Y:S01]  /*3000*/  HMMA.16816.F32 R48, R4, R74, R124 ;  /* 0x0000004a0430723c */ /* 0x000fe2000000187c */
[----:B------:R1:W-:Y:S07]  /*3010*/  MUFU.TANH R84, R0 ;  /* 0x0000000000547308 */ /* 0x0003ee0000002400 */
[----:B------:R-:W-:Y:S08]  /*3020*/  HMMA.16816.F32 R4, R16, R78, R40 ;  /* 0x0000004e1004723c */ /* 0x000ff00000001828 */
[----:B------:R-:W-:-:S04]  /*3030*/  FMUL.FTZ R33, R33, c[0x0][0x2ec] ;  /* 0x0000bb0021217a20 */ /* 0x000fc80000410000 */
[----:B------:R-:W-:Y:S01]  /*3040*/  MUFU.TANH R76, R33 ;  /* 0x00000021004c7308 */ /* 0x000fe20000002400 */
[----:B------:R-:W-:Y:S01]  /*3050*/  HMMA.16816.F32 R40, R16, R96, R88 ;  /* 0x000000601028723c */ /* 0x000fe20000001858 */
[----:B-1----:R-:W-:-:S06]  /*3060*/  FMUL.FTZ R0, R36, c[0x0][0x2ec] ;  /* 0x0000bb0024007a20 */ /* 0x002fcc0000410000 */
[----:B------:R1:W-:Y:S01]  /*3070*/  MUFU.TANH R164, R0 ;  /* 0x0000000000a47308 */ /* 0x0003e20000002400 */
[----:B------:R-:W-:Y:S01]  /*3080*/  HMMA.16816.F32 R48, R16, R98, R48 ;  /* 0x000000621030723c */ /* 0x000fe20000001830 */
[----:B-1----:R-:W-:-:S15]  /*3090*/  FMUL.FTZ R0, R37, c[0x0][0x2ec] ;  /* 0x0000bb0025007a20 */ /* 0x002fde0000410000 */
[C---:B------:R-:W-:Y:S01]  /*30a0*/  HMMA.16816.F32 R40, R12.reuse, R104, R40 ;  /* 0x000000680c28723c */ /* 0x040fe20000001828 */
[----:B------:R1:W-:Y:S07]  /*30b0*/  MUFU.TANH R165, R0 ;  /* 0x0000000000a57308 */ /* 0x0003ee0000002400 */
[----:B------:R-:W-:Y:S01]  /*30c0*/  HMMA.16816.F32 R8, R12, R106, R48 ;  /* 0x0000006a0c08723c */ /* 0x000fe20000001830 */
[----:B-1----:R-:W-:-:S04]  /*30d0*/  FMUL.FTZ R0, R38, c[0x0][0x2ec] ;  /* 0x0000bb0026007a20 */ /* 0x002fc80000410000 */
[----:B------:R1:W-:Y:S11]  /*30e0*/  MUFU.TANH R85, R0 ;  /* 0x0000000000557308 */ /* 0x0003f60000002400 */
[----:B------:R-:W-:-:S04]  /*30f0*/  FMUL.FTZ R43, R43, c[0x0][0x2ec] ;  /* 0x0000bb002b2b7a20 */ /* 0x000fc80000410000 */
[----:B------:R-:W-:Y:S01]  /*3100*/  MUFU.TANH R67, R43 ;  /* 0x0000002b00437308 */ /* 0x000fe20000002400 */
[----:B-1----:R-:W-:Y:S02]  /*3110*/  FMUL.FTZ R0, R39, c[0x0][0x2ec] ;  /* 0x0000bb0027007a20 */ /* 0x002fe40000410000 */
[----:B------:R-:W-:Y:S05]  /*3120*/  HMMA.16816.F32 R36, R12, R86, R4 ;  /* 0x000000560c24723c */ /* 0x000fea0000001804 */
[----:B------:R1:W-:Y:S02]  /*3130*/  MUFU.TANH R163, R0 ;  /* 0x0000000000a37308 */ /* 0x0003e40000002400 */
[----:B------:R-:W-:-:S02]  /*3140*/  FMUL.FTZ R4, R31, c[0x0][0x2ec] ;  /* 0x0000bb001f047a20 */ /* 0x000fc40000410000 */
[----:B------:R-:W-:-:S04]  /*3150*/  IMAD R6, R156, 0x10, R167 ;  /* 0x000000109c067824 */ /* 0x000fc800078e02a7 */
[----:B------:R2:W-:Y:S01]  /*3160*/  MUFU.TANH R66, R4 ;  /* 0x0000000400427308 */ /* 0x0005e20000002400 */
[----:B-1----:R-:W-:-:S07]  /*3170*/  FMUL.FTZ R0, R44, c[0x0][0x2ec] ;  /* 0x0000bb002c007a20 */ /* 0x002fce0000410000 */
[----:B------:R1:W3:Y:S03]  /*3180*/  MUFU.TANH R63, R0 ;  /* 0x00000000003f7308 */ /* 0x0002e60000002400 */
[----:B------:R-:W-:Y:S02]  /*3190*/  FMUL.FTZ R7, R37, c[0x0][0x2ec] ;  /* 0x0000bb0025077a20 */ /* 0x000fe40000410000 */
[----:B--2---:R-:W-:-:S03]  /*31a0*/  FMUL.FTZ R4, R36, c[0x0][0x2ec] ;  /* 0x0000bb0024047a20 */ /* 0x004fc60000410000 */
[----:B------:R-:W-:Y:S01]  /*31b0*/  MUFU.TANH R64, R7 ;  /* 0x0000000700407308 */ /* 0x000fe20000002400 */
[----:B-1----:R-:W-:-:S07]  /*31c0*/  FMUL.FTZ R0, R45, c[0x0][0x2ec] ;  /* 0x0000bb002d007a20 */ /* 0x002fce0000410000 */
[----:B------:R1:W-:Y:S08]  /*31d0*/  MUFU.TANH R44, R4 ;  /* 0x00000004002c7308 */ /* 0x0003f00000002400 */
[----:B------:R2:W-:Y:S01]  /*31e0*/  MUFU.TANH R77, R0 ;  /* 0x00000000004d7308 */ /* 0x0005e20000002400 */
[----:B-1----:R-:W-:Y:S01]  /*31f0*/  IADD3 R4, R56, -c[0x0][0x2e4], -R57 ;  /* 0x8000b90038047a10 */ /* 0x002fe20007ffe839 */
[----:B--2---:R-:W-:-:S06]  /*3200*/  FMUL.FTZ R0, R46, c[0x0][0x2ec] ;  /* 0x0000bb002e007a20 */ /* 0x004fcc0000410000 */
[----:B------:R1:W2:Y:S02]  /*3210*/  MUFU.TANH R52, R0 ;  /* 0x0000000000347308 */ /* 0x0002a40000002400 */
[----:B-1----:R-:W-:-:S06]  /*3220*/  FMUL.FTZ R0, R47, c[0x0][0x2ec] ;  /* 0x0000bb002f007a20 */ /* 0x002fcc0000410000 */
[----:B------:R1:W-:Y:S02]  /*3230*/  MUFU.TANH R61, R0 ;  /* 0x00000000003d7308 */ /* 0x0003e40000002400 */
[----:B-1----:R-:W-:-:S06]  /*3240*/  FMUL.FTZ R0, R28, c[0x0][0x2ec] ;  /* 0x0000bb001c007a20 */ /* 0x002fcc0000410000 */
[----:B------:R1:W5:Y:S02]  /*3250*/  MUFU.TANH R46, R0 ;  /* 0x00000000002e7308 */ /* 0x0003640000002400 */
[----:B-1----:R-:W-:Y:S02]  /*3260*/  FMUL.FTZ R0, R29, c[0x0][0x2ec] ;  /* 0x0000bb001d007a20 */ /* 0x002fe40000410000 */
[----:B------:R-:W-:-:S04]  /*3270*/  FMUL.FTZ R29, R38, c[0x0][0x2ec] ;  /* 0x0000bb00261d7a20 */ /* 0x000fc80000410000 */
[----:B------:R1:W-:Y:S08]  /*3280*/  MUFU.TANH R72, R0 ;  /* 0x0000000000487308 */ /* 0x0003f00000002400 */
[----:B------:R-:W-:Y:S01]  /*3290*/  MUFU.TANH R53, R29 ;  /* 0x0000001d00357308 */ /* 0x000fe20000002400 */
[----:B-1----:R-:W-:Y:S02]  /*32a0*/  FMUL.FTZ R0, R30, c[0x0][0x2ec] ;  /* 0x0000bb001e007a20 */ /* 0x002fe40000410000 */
[----:B------:R-:W-:-:S05]  /*32b0*/  FMUL.FTZ R30, R39, c[0x0][0x2ec] ;  /* 0x0000bb00271e7a20 */ /* 0x000fca0000410000 */
[----:B------:R1:W1:Y:S08]  /*32c0*/  MUFU.TANH R65, R0 ;  /* 0x0000000000417308 */ /* 0x0002700000002400 */
[----:B------:R2:W2:Y:S01]  /*32d0*/  MUFU.TANH R54, R30 ;  /* 0x0000001e00367308 */ /* 0x0004a20000002400 */
[----:B-1----:R-:W-:-:S05]  /*32e0*/  LOP3.LUT R0, R157, 0xffffffe0, RZ, 0xc0, !PT ;  /* 0xffffffe09d007812 */ /* 0x002fca00078ec0ff */
[C---:B------:R-:W-:Y:S02]  /*32f0*/  IMAD.IADD R0, R166.reuse, 0x1, -R0 ;  /* 0x00000001a6007824 */ /* 0x040fe400078e0a00 */
[----:B------:R-:W-:-:S03]  /*3300*/  IMAD.SHL.U32 R166, R166, 0x2, RZ ;  /* 0x00000002a6a67824 */ /* 0x000fc600078e00ff */
[----:B------:R-:W-:Y:S02]  /*3310*/  SHF.R.S32.HI R5, RZ, 0x1f, R0 ;  /* 0x0000001fff057819 */ /* 0x000fe40000011400 */
[----:B------:R-:W-:Y:S02]  /*3320*/  LOP3.LUT R235, R166, 0x6, RZ, 0xc0, !PT ;  /* 0x00000006a6eb7812 */ /* 0x000fe400078ec0ff */
[----:B------:R-:W-:Y:S02]  /*3330*/  LEA.HI R0, R5, R0, RZ, 0x2 ;  /* 0x0000000005007211 */ /* 0x000fe400078f10ff */
[----:B------:R-:W-:Y:S02]  /*3340*/  IADD3 R5, R56, 0x1, -R57 ;  /* 0x0000000138057810 */ /* 0x000fe40007ffe839 */
[----:B------:R-:W-:Y:S02]  /*3350*/  SHF.R.S32.HI R168, RZ, 0x2, R0 ;  /* 0x00000002ffa87819 */ /* 0x000fe40000011400 */
[----:B------:R-:W-:-:S03]  /*3360*/  IADD3 R28, R5, c[0x0][0x2e8], RZ ;  /* 0x0000ba00051c7a10 */ /* 0x000fc60007ffe0ff */
[----:B------:R-:W-:Y:S01]  /*3370*/  IMAD.IADD R0, R168, 0x1, R6 ;  /* 0x00000001a8007824 */ /* 0x000fe200078e0206 */
[----:B------:R1:W-:Y:S03]  /*3380*/  STL [R1+0x44], R168 ;  /* 0x000044a801007387 */ /* 0x0003e60000100800 */
[C---:B------:R-:W-:Y:S01]  /*3390*/  IMAD.IADD R39, R0.reuse, 0x1, R4 ;  /* 0x0000000100277824 */ /* 0x040fe200078e0204 */
[C---:B------:R-:W-:Y:S01]  /*33a0*/  IADD3 R6, R0.reuse, 0x8, RZ ;  /* 0x0000000800067810 */ /* 0x040fe20007ffe0ff */
[C---:B------:R-:W-:Y:S01]  /*33b0*/  IMAD.IADD R7, R0.reuse, 0x1, R28 ;  /* 0x0000000100077824 */ /* 0x040fe200078e021c */
[C---:B------:R-:W-:Y:S02]  /*33c0*/  IADD3 R5, R0.reuse, 0x40, RZ ;  /* 0x0000004000057810 */ /* 0x040fe40007ffe0ff */
[----:B------:R-:W-:Y:S01]  /*33d0*/  IADD3 R0, R0, 0x48, RZ ;  /* 0x0000004800007810 */ /* 0x000fe20007ffe0ff */
[C---:B------:R-:W-:Y:S01]  /*33e0*/  IMAD.IADD R38, R4.reuse, 0x1, R6 ;  /* 0x0000000104267824 */ /* 0x040fe200078e0206 */
[----:B------:R-:W-:Y:S01]  /*33f0*/  IMNMX R210, R7, R56, PT ;  /* 0x0000003807d27217 */ /* 0x000fe20003800200 */
[C-C-:B------:R-:W-:Y:S01]  /*3400*/  IMAD.IADD R37, R4.reuse, 0x1, R5.reuse ;  /* 0x0000000104257824 */ /* 0x140fe200078e0205 */
[----:B------:R-:W-:Y:S01]  /*3410*/  IMNMX R206, RZ, R39, !PT ;  /* 0x00000027ffce7217 */ /* 0x000fe20007800200 */
[----:B------:R-:W-:Y:S01]  /*3420*/  IMAD.IADD R36, R4, 0x1, R0 ;  /* 0x0000000104247824 */ /* 0x000fe200078e0200 */
[----:B------:R-:W-:Y:S01]  /*3430*/  IMNMX R205, RZ, R38, !PT ;  /* 0x00000026ffcd7217 */ /* 0x000fe20007800200 */
[----:B------:R-:W-:Y:S01]  /*3440*/  FMUL.FTZ R4, R40, c[0x0][0x2ec] ;  /* 0x0000bb0028047a20 */ /* 0x000fe20000410000 */
[----:B------:R-:W-:Y:S01]  /*3450*/  IMNMX R204, RZ, R37, !PT ;  /* 0x00000025ffcc7217 */ /* 0x000fe20007800200 */
[C---:B------:R-:W-:Y:S01]  /*3460*/  IMAD.IADD R6, R28.reuse, 0x1, R6 ;  /* 0x000000011c067824 */ /* 0x040fe200078e0206 */
[----:B------:R-:W-:Y:S01]  /*3470*/  IMNMX R203, RZ, R36, !PT ;  /* 0x00000024ffcb7217 */ /* 0x000fe20007800200 */
[----:B------:R1:W1:Y:S01]  /*3480*/  MUFU.TANH R60, R4 ;  /* 0x00000004003c7308 */ /* 0x0002620000002400 */
[----:B------:R-:W-:-:S02]  /*3490*/  IMAD.IADD R5, R28, 0x1, R5 ;  /* 0x000000011c057824 */ /* 0x000fc400078e0205 */
[----:B------:R-:W-:Y:S01]  /*34a0*/  IMAD.IADD R0, R28, 0x1, R0 ;  /* 0x000000011c007824 */ /* 0x000fe200078e0200 */
[-C--:B------:R-:W-:Y:S01]  /*34b0*/  IMNMX R209, R6, R56.reuse, PT ;  /* 0x0000003806d17217 */ /* 0x080fe20003800200 */
[----:B--2---:R-:W-:Y:S01]  /*34c0*/  HMMA.16816.F32 R28, R16, R136, R100 ;  /* 0x00000088101c723c */ /* 0x004fe20000001864 */
[-C--:B------:R-:W-:Y:S01]  /*34d0*/  IMNMX R208, R5, R56.reuse, PT ;  /* 0x0000003805d07217 */ /* 0x080fe20003800200 */
[----:B------:R-:W-:Y:S01]  /*34e0*/  FMUL.FTZ R7, R42, c[0x0][0x2ec] ;  /* 0x0000bb002a077a20 */ /* 0x000fe20000410000 */
[----:B------:R-:W-:Y:S01]  /*34f0*/  IMNMX R207, R0, R56, PT ;  /* 0x0000003800cf7217 */ /* 0x000fe20003800200 */
[----:B------:R-:W-:Y:S02]  /*3500*/  FMUL.FTZ R6, R41, c[0x0][0x2ec] ;  /* 0x0000bb0029067a20 */ /* 0x000fe40000410000 */
[----:B------:R2:W2:Y:S01]  /*3510*/  MUFU.TANH R55, R7 ;  /* 0x0000000700377308 */ /* 0x0004a20000002400 */
[----:B------:R-:W-:Y:S02]  /*3520*/  FMUL.FTZ R36, R35, c[0x0][0x2ec] ;  /* 0x0000bb0023247a20 */ /* 0x000fe40000410000 */
[----:B------:R-:W-:-:S02]  /*3530*/  IMAD.IADD R0, R58, 0x1, R59 ;  /* 0x000000013a007824 */ /* 0x000fc400078e023b */
[----:B-1----:R-:W-:-:S03]  /*3540*/  IMAD R4, R213, 0x40, R235 ;  /* 0x00000040d5047824 */ /* 0x002fc600078e02eb */
[----:B------:R-:W1:Y:S01]  /*3550*/  MUFU.TANH R74, R6 ;  /* 0x00000006004a7308 */ /* 0x000e620000002400 */
[----:B------:R-:W-:Y:S01]  /*3560*/  BAR.SYNC.DEFER_BLOCKING 0x0 ;  /* 0x0000000000007b1d */ /* 0x000fe20000010000 */
[C---:B------:R-:W-:Y:S02]  /*3570*/  ISETP.GE.AND P1, PT, R4.reuse, R210, PT ;  /* 0x000000d20400720c */ /* 0x040fe40003f26270 */
[C---:B------:R-:W-:Y:S02]  /*3580*/  IADD3 R5, R4.reuse, 0x1, RZ ;  /* 0x0000000104057810 */ /* 0x040fe40007ffe0ff */
[C---:B------:R-:W-:Y:S02]  /*3590*/  ISETP.LT.OR P1, PT, R4.reuse, R206, P1 ;  /* 0x000000ce0400720c */ /* 0x040fe40000f21670 */
[----:B------:R-:W-:Y:S01]  /*35a0*/  ISETP.GE.AND P5, PT, R4, R208, PT ;  /* 0x000000d00400720c */ /* 0x000fe20003fa6270 */
[----:B--2---:R-:W-:Y:S01]  /*35b0*/  FMUL.FTZ R7, R34, c[0x0][0x2ec] ;  /* 0x0000bb0022077a20 */ /* 0x004fe20000410000 */
[----:B----4-:R-:W-:-:S02]  /*35c0*/  FSEL R42, R159, -INF , !P1 ;  /* 0xff8000009f2a7808 */ /* 0x010fc40004800000 */
[C---:B------:R-:W-:Y:S01]  /*35d0*/  ISETP.GE.AND P6, PT, R5.reuse, R210, PT ;  /* 0x000000d20500720c */ /* 0x040fe20003fc6270 */
[----:B------:R2:W-:Y:S01]  /*35e0*/  MUFU.TANH R57, R7 ;  /* 0x0000000700397308 */ /* 0x0005e20000002400 */
[CC--:B------:R-:W-:Y:S02]  /*35f0*/  ISETP.GE.AND P4, PT, R5.reuse, R209.reuse, PT ;  /* 0x000000d10500720c */ /* 0x0c0fe40003f86270 */
[C---:B------:R-:W-:Y:S02]  /*3600*/  ISETP.GE.AND P0, PT, R4.reuse, R209, PT ;  /* 0x000000d10400720c */ /* 0x040fe40003f06270 */
[C---:B------:R-:W-:Y:S02]  /*3610*/  ISETP.GE.AND P1, PT, R4.reuse, R207, PT ;  /* 0x000000cf0400720c */ /* 0x040fe40003f26270 */
[----:B------:R-:W-:Y:S02]  /*3620*/  ISETP.LT.OR P5, PT, R4, R204, P5 ;  /* 0x000000cc0400720c */ /* 0x000fe40002fa1670 */
[----:B------:R-:W-:-:S02]  /*3630*/  ISETP.LT.OR P6, PT, R5, R206, P6 ;  /* 0x000000ce0500720c */ /* 0x000fc400037c1670 */
[-C--:B------:R-:W-:Y:S02]  /*3640*/  ISETP.LT.OR P4, PT, R5, R205.reuse, P4 ;  /* 0x000000cd0500720c */ /* 0x080fe40002781670 */
[C---:B------:R-:W-:Y:S02]  /*3650*/  ISETP.LT.OR P0, PT, R4.reuse, R205, P0 ;  /* 0x000000cd0400720c */ /* 0x040fe40000701670 */
[C---:B------:R-:W-:Y:S01]  /*3660*/  ISETP.LT.OR P1, PT, R4.reuse, R203, P1 ;  /* 0x000000cb0400720c */ /* 0x040fe20000f21670 */
[----:B--2---:R-:W-:Y:S01]  /*3670*/  FMUL.FTZ R7, R9, c[0x0][0x2ec] ;  /* 0x0000bb0009077a20 */ /* 0x004fe20000410000 */
[----:B------:R-:W-:Y:S02]  /*3680*/  IADD3 R6, R4, 0x8, RZ ;  /* 0x0000000804067810 */ /* 0x000fe40007ffe0ff */
[C---:B------:R-:W-:Y:S02]  /*3690*/  ISETP.GE.AND P2, PT, R5.reuse, R208, PT ;  /* 0x000000d00500720c */ /* 0x040fe40003f46270 */
[----:B------:R-:W-:-:S02]  /*36a0*/  ISETP.GE.AND P3, PT, R5, R207, PT ;  /* 0x000000cf0500720c */ /* 0x000fc40003f66270 */
[----:B---3--:R-:W-:Y:S02]  /*36b0*/  FSEL R49, R63, -INF , !P5 ;  /* 0xff8000003f317808 */ /* 0x008fe40006800000 */
[----:B------:R-:W-:Y:S02]  /*36c0*/  FSEL R62, R62, -INF , !P0 ;  /* 0xff8000003e3e7808 */ /* 0x000fe40004000000 */
[----:B------:R-:W-:Y:S02]  /*36d0*/  FSEL R52, R52, -INF , !P1 ;  /* 0xff80000034347808 */ /* 0x000fe40004800000 */
[----:B------:R-:W-:Y:S02]  /*36e0*/  FSEL R45, R158, -INF , !P6 ;  /* 0xff8000009e2d7808 */ /* 0x000fe40007000000 */
[----:B------:R-:W-:Y:S02]  /*36f0*/  FSEL R63, R73, -INF , !P4 ;  /* 0xff800000493f7808 */ /* 0x000fe40006000000 */
[C---:B------:R-:W-:Y:S01]  /*3700*/  ISETP.GE.AND P0, PT, R6.reuse, R210, PT ;  /* 0x000000d20600720c */ /* 0x040fe20003f06270 */
[----:B------:R-:W-:Y:S01]  /*3710*/  MUFU.TANH R73, R36 ;  /* 0x0000002400497308 */ /* 0x000fe20000002400 */
[----:B------:R-:W-:-:S02]  /*3720*/  ISETP.GE.AND P1, PT, R6, R209, PT ;  /* 0x000000d10600720c */ /* 0x000fc40003f26270 */
[C---:B------:R-:W-:Y:S02]  /*3730*/  ISETP.GE.AND P6, PT, R6.reuse, R208, PT ;  /* 0x000000d00600720c */ /* 0x040fe40003fc6270 */
[----:B------:R-:W-:Y:S02]  /*3740*/  ISETP.GE.AND P4, PT, R6, R207, PT ;  /* 0x000000cf0600720c */ /* 0x000fe40003f86270 */
[C---:B------:R-:W-:Y:S02]  /*3750*/  ISETP.LT.OR P2, PT, R5.reuse, R204, P2 ;  /* 0x000000cc0500720c */ /* 0x040fe40001741670 */
[----:B------:R-:W-:Y:S01]  /*3760*/  ISETP.LT.OR P3, PT, R5, R203, P3 ;  /* 0x000000cb0500720c */ /* 0x000fe20001f61670 */
[----:B------:R-:W-:Y:S01]  /*3770*/  FMUL.FTZ R5, R32, c[0x0][0x2ec] ;  /* 0x0000bb0020057a20 */ /* 0x000fe20000410000 */
[C---:B------:R-:W-:Y:S01]  /*3780*/  ISETP.LT.OR P0, PT, R6.reuse, R206, P0 ;  /* 0x000000ce0600720c */ /* 0x040fe20000701670 */
[----:B------:R-:W-:Y:S01]  /*3790*/  HMMA.16816.F32 R32, R12, R148, R28 ;  /* 0x000000940c20723c */ /* 0x000fe2000000181c */
[C---:B------:R-:W-:Y:S01]  /*37a0*/  ISETP.LT.OR P1, PT, R6.reuse, R205, P1 ;  /* 0x000000cd0600720c */ /* 0x040fe20000f21670 */
[----:B------:R2:W3:Y:S01]  /*37b0*/  MUFU.TANH R58, R5 ;  /* 0x00000005003a7308 */ /* 0x0004e20000002400 */
[----:B------:R-:W-:-:S02]  /*37c0*/  ISETP.LT.OR P6, PT, R6, R204, P6 ;  /* 0x000000cc0600720c */ /* 0x000fc400037c1670 */
[----:B------:R-:W-:Y:S01]  /*37d0*/  ISETP.LT.OR P4, PT, R6, R203, P4 ;  /* 0x000000cb0600720c */ /* 0x000fe20002781670 */
[----:B------:R-:W-:Y:S01]  /*37e0*/  FMUL.FTZ R6, R8, c[0x0][0x2ec] ;  /* 0x0000bb0008067a20 */ /* 0x000fe20000410000 */
[----:B------:R-:W-:Y:S01]  /*37f0*/  FSEL R47, R77, -INF , !P2 ;  /* 0xff8000004d2f7808 */ /* 0x000fe20005000000 */
[----:B------:R-:W-:Y:S01]  /*3800*/  FMUL.FTZ R29, R10, c[0x0][0x2ec] ;  /* 0x0000bb000a1d7a20 */ /* 0x000fe20000410000 */
[----:B-----5:R-:W-:Y:S01]  /*3810*/  FSEL R46, R46, -INF , !P0 ;  /* 0xff8000002e2e7808 */ /* 0x020fe20004000000 */
[----:B------:R-:W-:Y:S01]  /*3820*/  FMUL.FTZ R28, R11, c[0x0][0x2ec] ;  /* 0x0000bb000b1c7a20 */ /* 0x000fe20000410000 */
[----:B------:R4:W5:Y:S01]  /*3830*/  MUFU.TANH R48, R6 ;  /* 0x0000000600307308 */ /* 0x0009620000002400 */
[----:B------:R-:W-:Y:S01]  /*3840*/  HMMA.16816.F32 R8, R24, R138, R80 ;  /* 0x0000008a1808723c */ /* 0x000fe20000001850 */
[----:B------:R-:W-:Y:S02]  /*3850*/  FSEL R50, R61, -INF , !P3 ;  /* 0xff8000003d327808 */ /* 0x000fe40005800000 */
[----:B------:R-:W-:-:S02]  /*3860*/  FSEL R65, R65, -INF , !P1 ;  /* 0xff80000041417808 */ /* 0x000fc40004800000 */
[----:B------:R-:W-:Y:S02]  /*3870*/  FSEL R51, R53, -INF , !P4 ;  /* 0xff80000035337808 */ /* 0x000fe40006000000 */
[----:B------:R-:W1:Y:S01]  /*3880*/  MUFU.TANH R40, R29 ;  /* 0x0000001d00287308 */ /* 0x000e620000002400 */
[----:B--2---:R-:W-:Y:S01]  /*3890*/  IADD3 R5, R4, 0x9, RZ ;  /* 0x0000000904057810 */ /* 0x004fe20007ffe0ff */
[----:B------:R-:W-:Y:S01]  /*38a0*/  HMMA.16816.F32 R36, R16, R152, R116 ;  /* 0x000000981024723c */ /* 0x000fe20000001874 */
[----:B------:R-:W-:Y:S02]  /*38b0*/  FSEL R44, R44, -INF , !P6 ;  /* 0xff8000002c2c7808 */ /* 0x000fe40007000000 */
[C---:B------:R-:W-:Y:S01]  /*38c0*/  ISETP.GE.AND P5, PT, R5.reuse, R210, PT ;  /* 0x000000d20500720c */ /* 0x040fe20003fa6270 */
[----:B------:R-:W-:Y:S01]  /*38d0*/  FMUL.FTZ R34, R34, c[0x0][0x2ec] ;  /* 0x0000bb0022227a20 */ /* 0x000fe20000410000 */
[C---:B------:R-:W-:Y:S01]  /*38e0*/  ISETP.GE.AND P2, PT, R5.reuse, R209, PT ;  /* 0x000000d10500720c */ /* 0x040fe20003f46270 */
[----:B------:R2:W1:Y:S01]  /*38f0*/  MUFU.TANH R41, R28 ;  /* 0x0000001c00297308 */ /* 0x0004620000002400 */
[----:B----4-:R-:W-:Y:S01]  /*3900*/  IADD3 R6, R4, 0x10, RZ ;  /* 0x0000001004067810 */ /* 0x010fe20007ffe0ff */
[----:B------:R-:W-:Y:S01]  /*3910*/  HMMA.16816.F32 R24, R24, R154, R68 ;  /* 0x0000009a1818723c */ /* 0x000fe20000001844 */
[----:B------:R-:W-:-:S02]  /*3920*/  ISETP.GE.AND P0, PT, R5, R207, PT ;  /* 0x000000cf0500720c */ /* 0x000fc40003f06270 */
[C---:B------:R-:W-:Y:S02]  /*3930*/  ISETP.GE.AND P3, PT, R5.reuse, R208, PT ;  /* 0x000000d00500720c */ /* 0x040fe40003f66270 */
[C---:B------:R-:W-:Y:S01]  /*3940*/  ISETP.GE.AND P1, PT, R6.reuse, R210, PT ;  /* 0x000000d20600720c */ /* 0x040fe20003f26270 */
[----:B------:R4:W1:Y:S01]  /*3950*/  MUFU.TANH R61, R7 ;  /* 0x00000007003d7308 */ /* 0x0008620000002400 */
[C---:B------:R-:W-:Y:S01]  /*3960*/  ISETP.LT.OR P5, PT, R5.reuse, R206, P5 ;  /* 0x000000ce0500720c */ /* 0x040fe20002fa1670 */
[----:B------:R-:W-:Y:S01]  /*3970*/  HMMA.16816.F32 R8, R20, R150, R8 ;  /* 0x000000961408723c */ /* 0x000fe20000001808 */
[C---:B------:R-:W-:Y:S02]  /*3980*/  ISETP.LT.OR P2, PT, R5.reuse, R205, P2 ;  /* 0x000000cd0500720c */ /* 0x040fe40001741670 */
[C---:B------:R-:W-:Y:S02]  /*3990*/  ISETP.LT.OR P0, PT, R5.reuse, R203, P0 ;  /* 0x000000cb0500720c */ /* 0x040fe40000701670 */
[----:B------:R-:W-:Y:S01]  /*39a0*/  ISETP.LT.OR P3, PT, R5, R204, P3 ;  /* 0x000000cc0500720c */ /* 0x000fe20001f61670 */
[----:B------:R-:W-:Y:S01]  /*39b0*/  MUFU.TANH R34, R34 ;  /* 0x0000002200227308 */ /* 0x000fe20000002400 */
[----:B------:R-:W-:Y:S01]  /*39c0*/  ISETP.LT.OR P1, PT, R6, R206, P1 ;  /* 0x000000ce0600720c */ /* 0x000fe20000f21670 */
[----:B--2---:R-:W-:Y:S01]  /*39d0*/  HMMA.16816.F32 R28, R16, R138, R140 ;  /* 0x0000008a101c723c */ /* 0x004fe2000000188c */
[----:B------:R-:W-:-:S02]  /*39e0*/  IADD3 R5, R4, 0x11, RZ ;  /* 0x0000001104057810 */ /* 0x000fc40007ffe0ff */
[----:B------:R-:W-:Y:S02]  /*39f0*/  FSEL R56, R72, -INF , !P5 ;  /* 0xff80000048387808 */ /* 0x000fe40006800000 */
[----:B------:R-:W-:Y:S01]  /*3a00*/  FSEL R66, R66, -INF , !P2 ;  /* 0xff80000042427808 */ /* 0x000fe20005000000 */
[----:B----4-:R-:W-:Y:S01]  /*3a10*/  FMUL.FTZ R7, R35, c[0x0][0x2ec] ;  /* 0x0000bb0023077a20 */ /* 0x010fe20000410000 */
[----:B------:R-:W-:Y:S01]  /*3a20*/  FSEL R53, R54, -INF , !P0 ;  /* 0xff80000036357808 */ /* 0x000fe20004000000 */
[----:B------:R-:W-:Y:S01]  /*3a30*/  HMMA.16816.F32 R16, R16, R154, R112 ;  /* 0x0000009a1010723c */ /* 0x000fe20000001870 */
[C---:B------:R-:W-:Y:S02]  /*3a40*/  ISETP.GE.AND P4, PT, R6.reuse, R209, PT ;  /* 0x000000d10600720c */ /* 0x040fe40003f86270 */
[C---:B------:R-:W-:Y:S02]  /*3a50*/  ISETP.GE.AND P5, PT, R6.reuse, R208, PT ;  /* 0x000000d00600720c */ /* 0x040fe40003fa6270 */
[----:B------:R-:W-:-:S02]  /*3a60*/  ISETP.GE.AND P2, PT, R6, R207, PT ;  /* 0x000000cf0600720c */ /* 0x000fc40003f46270 */
[----:B------:R-:W-:Y:S01]  /*3a70*/  FSEL R43, R64, -INF , !P3 ;  /* 0xff800000402b7808 */ /* 0x000fe20005800000 */
[----:B------:R-:W-:Y:S01]  /*3a80*/  HMMA.16816.F32 R20, R20, R94, R24 ;  /* 0x0000005e1414723c */ /* 0x000fe20000001818 */
[----:B------:R-:W-:Y:S02]  /*3a90*/  FSEL R54, R161, -INF , !P1 ;  /* 0xff800000a1367808 */ /* 0x000fe40004800000 */
[C---:B------:R-:W-:Y:S02]  /*3aa0*/  ISETP.GE.AND P6, PT, R5.reuse, R210, PT ;  /* 0x000000d20500720c */ /* 0x040fe40003fc6270 */
[C---:B------:R-:W-:Y:S02]  /*3ab0*/  ISETP.GE.AND P3, PT, R5.reuse, R209, PT ;  /* 0x000000d10500720c */ /* 0x040fe40003f66270 */
[C---:B------:R-:W-:Y:S01]  /*3ac0*/  ISETP.GE.AND P0, PT, R5.reuse, R208, PT ;  /* 0x000000d00500720c */ /* 0x040fe20003f06270 */
[----:B------:R-:W-:Y:S01]  /*3ad0*/  HMMA.16816.F32 R28, R12, R150, R28 ;  /* 0x000000960c1c723c */ /* 0x000fe2000000181c */
[----:B------:R-:W-:-:S02]  /*3ae0*/  ISETP.GE.AND P1, PT, R5, R207, PT ;  /* 0x000000cf0500720c */ /* 0x000fc40003f26270 */
[C---:B------:R-:W-:Y:S02]  /*3af0*/  ISETP.LT.OR P4, PT, R6.reuse, R205, P4 ;  /* 0x000000cd0600720c */ /* 0x040fe40002781670 */
[C---:B------:R-:W-:Y:S02]  /*3b00*/  ISETP.LT.OR P5, PT, R6.reuse, R204, P5 ;  /* 0x000000cc0600720c */ /* 0x040fe40002fa1670 */
[----:B------:R-:W-:Y:S01]  /*3b10*/  ISETP.LT.OR P2, PT, R6, R203, P2 ;  /* 0x000000cb0600720c */ /* 0x000fe20001741670 */
[----:B------:R-:W-:Y:S01]  /*3b20*/  FMUL.FTZ R6, R32, c[0x0][0x2ec] ;  /* 0x0000bb0020067a20 */ /* 0x000fe20000410000 */
[C---:B------:R-:W-:Y:S02]  /*3b30*/  ISETP.LT.OR P6, PT, R5.reuse, R206, P6 ;  /* 0x000000ce0500720c */ /* 0x040fe400037c1670 */
[C---:B------:R-:W-:Y:S01]  /*3b40*/  ISETP.LT.OR P3, PT, R5.reuse, R205, P3 ;  /* 0x000000cd0500720c */ /* 0x040fe20001f61670 */
[----:B------:R2:W4:Y:S01]  /*3b50*/  MUFU.TANH R59, R6 ;  /* 0x00000006003b7308 */ /* 0x0005220000002400 */
[----:B------:R-:W-:-:S02]  /*3b60*/  ISETP.LT.OR P0, PT, R5, R204, P0 ;  /* 0x000000cc0500720c */ /* 0x000fc40000701670 */
[----:B------:R-:W-:Y:S01]  /*3b70*/  ISETP.LT.OR P1, PT, R5, R203, P1 ;  /* 0x000000cb0500720c */ /* 0x000fe20000f21670 */
[----:B------:R-:W-:Y:S01]  /*3b80*/  FMUL.FTZ R22, R22, c[0x0][0x2ec] ;  /* 0x0000bb0016167a20 */ /* 0x000fe20000410000 */
[----:B------:R-:W-:Y:S01]  /*3b90*/  IADD3 R5, R4, 0x18, RZ ;  /* 0x0000001804057810 */ /* 0x000fe20007ffe0ff */
[----:B------:R-:W-:Y:S01]  /*3ba0*/  FMUL.FTZ R20, R20, c[0x0][0x2ec] ;  /* 0x0000bb0014147a20 */ /* 0x000fe20000410000 */
[----:B------:R-:W-:Y:S01]  /*3bb0*/  FSEL R131, R160, -INF , !P4 ;  /* 0xff800000a0837808 */ /* 0x000fe20006000000 */
[----:B------:R-:W-:Y:S01]  /*3bc0*/  FMUL.FTZ R21, R21, c[0x0][0x2ec] ;  /* 0x0000bb0015157a20 */ /* 0x000fe20000410000 */
[----:B------:R-:W-:Y:S01]  /*3bd0*/  ISETP.GE.AND P4, PT, R5, R210, PT ;  /* 0x000000d20500720c */ /* 0x000fe20003f86270 */
[----:B------:R-:W-:Y:S01]  /*3be0*/  MUFU.TANH R22, R22 ;  /* 0x0000001600167308 */ /* 0x000fe20000002400 */
[----:B------:R-:W-:Y:S01]  /*3bf0*/  FSEL R64, R60, -INF , !P5 ;  /* 0xff8000003c407808 */ /* 0x000fe20006800000 */
[----:B------:R-:W-:Y:S01]  /*3c00*/  FMUL.FTZ R31, R31, c[0x0][0x2ec] ;  /* 0x0000bb001f1f7a20 */ /* 0x000fe20000410000 */
[----:B------:R-:W-:Y:S01]  /*3c10*/  ISETP.LT.OR P4, PT, R5, R206, P4 ;  /* 0x000000ce0500720c */ /* 0x000fe20002781670 */
[----:B------:R-:W-:Y:S01]  /*3c20*/  FMUL.FTZ R23, R23, c[0x0][0x2ec] ;  /* 0x0000bb0017177a20 */ /* 0x000fe20000410000 */
[----:B------:R-:W-:Y:S01]  /*3c30*/  FSEL R88, R55, -INF , !P2 ;  /* 0xff80000037587808 */ /* 0x000fe20005000000 */
[----:B--2---:R-:W-:Y:S01]  /*3c40*/  FMUL.FTZ R6, R33, c[0x0][0x2ec] ;  /* 0x0000bb0021067a20 */ /* 0x004fe20000410000 */
[----:B------:R-:W-:Y:S01]  /*3c50*/  FSEL R55, R162, -INF , !P6 ;  /* 0xff800000a2377808 */ /* 0x000fe20007000000 */
[----:B------:R2:W-:Y:S01]  /*3c60*/  MUFU.TANH R60, R7 ;  /* 0x00000007003c7308 */ /* 0x0005e20000002400 */
[----:B------:R-:W-:-:S02]  /*3c70*/  FSEL R130, R108, -INF , !P3 ;  /* 0xff8000006c827808 */ /* 0x000fc40005800000 */
[----:B-1----:R-:W-:Y:S02]  /*3c80*/  FSEL R74, R74, -INF , !P0 ;  /* 0xff8000004a4a7808 */ /* 0x002fe40004000000 */
[----:B------:R-:W-:Y:S02]  /*3c90*/  FSEL R75, R67, -INF , !P1 ;  /* 0xff800000434b7808 */ /* 0x000fe40004800000 */
[----:B---3--:R-:W-:Y:S01]  /*3ca0*/  FSEL R101, R58, -INF , !P4 ;  /* 0xff8000003a657808 */ /* 0x008fe20006000000 */
[----:B------:R1:W3:Y:S01]  /*3cb0*/  MUFU.TANH R72, R6 ;  /* 0x0000000600487308 */ /* 0x0002e20000002400 */
[C---:B------:R-:W-:Y:S02]  /*3cc0*/  ISETP.GE.AND P5, PT, R5.reuse, R209, PT ;  /* 0x000000d10500720c */ /* 0x040fe40003fa6270 */
[C---:B------:R-:W-:Y:S02]  /*3cd0*/  ISETP.GE.AND P2, PT, R5.reuse, R208, PT ;  /* 0x000000d00500720c */ /* 0x040fe40003f46270 */
[----:B------:R-:W-:-:S02]  /*3ce0*/  ISETP.GE.AND P6, PT, R5, R207, PT ;  /* 0x000000cf0500720c */ /* 0x000fc40003fc6270 */
[----:B------:R-:W-:Y:S01]  /*3cf0*/  ISETP.LT.OR P5, PT, R5, R205, P5 ;  /* 0x000000cd0500720c */ /* 0x000fe20002fa1670 */
[----:B--2---:R-:W-:Y:S01]  /*3d00*/  FMUL.FTZ R7, R9, c[0x0][0x2ec] ;  /* 0x0000bb0009077a20 */ /* 0x004fe20000410000 */
[C---:B------:R-:W-:Y:S01]  /*3d10*/  ISETP.LT.OR P2, PT, R5.reuse, R204, P2 ;  /* 0x000000cc0500720c */ /* 0x040fe20001741670 */
[----:B------:R-:W-:Y:S01]  /*3d20*/  MUFU.TANH R31, R31 ;  /* 0x0000001f001f7308 */ /* 0x000fe20000002400 */
[----:B------:R-:W-:Y:S01]  /*3d30*/  ISETP.LT.OR P6, PT, R5, R203, P6 ;  /* 0x000000cb0500720c */ /* 0x000fe200037c1670 */
[----:B------:R-:W-:Y:S01]  /*3d40*/  FMUL.FTZ R5, R8, c[0x0][0x2ec] ;  /* 0x0000bb0008057a20 */ /* 0x000fe20000410000 */
[----:B------:R-:W-:Y:S02]  /*3d50*/  FSEL R129, R57, -INF , !P5 ;  /* 0xff80000039817808 */ /* 0x000fe40006800000 */
[----:B-----5:R-:W-:Y:S02]  /*3d60*/  FSEL R68, R48, -INF , !P2 ;  /* 0xff80000030447808 */ /* 0x020fe40005000000 */
[----:B-1----:R-:W-:Y:S01]  /*3d70*/  IADD3 R6, R4, 0x19, RZ ;  /* 0x0000001904067810 */ /* 0x002fe20007ffe0ff */
[----:B------:R1:W-:Y:S01]  /*3d80*/  MUFU.TANH R35, R7 ;  /* 0x0000000700237308 */ /* 0x0003e20000002400 */
[----:B------:R-:W-:-:S02]  /*3d90*/  FSEL R69, R40, -INF , !P6 ;  /* 0xff80000028457808 */ /* 0x000fc40007000000 */
[C---:B------:R-:W-:Y:S02]  /*3da0*/  ISETP.GE.AND P3, PT, R6.reuse, R210, PT ;  /* 0x000000d20600720c */ /* 0x040fe40003f66270 */
[C---:B------:R-:W-:Y:S02]  /*3db0*/  ISETP.GE.AND P0, PT, R6.reuse, R209, PT ;  /* 0x000000d10600720c */ /* 0x040fe40003f06270 */
[C---:B------:R-:W-:Y:S01]  /*3dc0*/  ISETP.GE.AND P1, PT, R6.reuse, R208, PT ;  /* 0x000000d00600720c */ /* 0x040fe20003f26270 */
[----:B------:R2:W-:Y:S01]  /*3dd0*/  MUFU.TANH R33, R5 ;  /* 0x0000000500217308 */ /* 0x0005e20000002400 */
[C---:B------:R-:W-:Y:S02]  /*3de0*/  ISETP.GE.AND P4, PT, R6.reuse, R207, PT ;  /* 0x000000cf0600720c */ /* 0x040fe40003f86270 */
[C---:B------:R-:W-:Y:S02]  /*3df0*/  ISETP.LT.OR P3, PT, R6.reuse, R206, P3 ;  /* 0x000000ce0600720c */ /* 0x040fe40001f61670 */
[----:B------:R-:W-:-:S02]  /*3e00*/  ISETP.LT.OR P0, PT, R6, R205, P0 ;  /* 0x000000cd0600720c */ /* 0x000fc40000701670 */
[----:B------:R-:W-:Y:S01]  /*3e10*/  ISETP.LT.OR P1, PT, R6, R204, P1 ;  /* 0x000000cc0600720c */ /* 0x000fe20000f21670 */
[----:B-1----:R-:W-:Y:S01]  /*3e20*/  FMUL.FTZ R7, R10, c[0x0][0x2ec] ;  /* 0x0000bb000a077a20 */ /* 0x002fe20000410000 */
[----:B------:R-:W-:Y:S01]  /*3e30*/  ISETP.LT.OR P4, PT, R6, R203, P4 ;  /* 0x000000cb0600720c */ /* 0x000fe20002781670 */
[----:B------:R-:W-:Y:S01]  /*3e40*/  FMUL.FTZ R6, R11, c[0x0][0x2ec] ;  /* 0x0000bb000b067a20 */ /* 0x000fe20000410000 */
[----:B------:R-:W-:Y:S01]  /*3e50*/  FSEL R100, R76, -INF , !P3 ;  /* 0xff8000004c647808 */ /* 0x000fe20005800000 */
[----:B------:R-:W-:Y:S01]  /*3e60*/  HMMA.16816.F32 R8, R12, R92, R36 ;  /* 0x0000005c0c08723c */ /* 0x000fe20000001824 */
[----:B------:R1:W-:Y:S01]  /*3e70*/  MUFU.TANH R32, R7 ;  /* 0x0000000700207308 */ /* 0x0003e20000002400 */
[----:B------:R-:W-:Y:S02]  /*3e80*/  FSEL R125, R73, -INF , !P0 ;  /* 0xff800000497d7808 */ /* 0x000fe40004000000 */
[----:B--2---:R-:W-:Y:S02]  /*3e90*/  IADD3 R5, R4, 0x20, RZ ;  /* 0x0000002004057810 */ /* 0x004fe40007ffe0ff */
[----:B------:R-:W-:-:S02]  /*3ea0*/  FSEL R41, R41, -INF , !P4 ;  /* 0xff80000029297808 */ /* 0x000fc40006000000 */
[C---:B------:R-:W-:Y:S01]  /*3eb0*/  ISETP.GE.AND P5, PT, R5.reuse, R210, PT ;  /* 0x000000d20500720c */ /* 0x040fe20003fa6270 */
[----:B------:R2:W-:Y:S01]  /*3ec0*/  MUFU.TANH R40, R6 ;  /* 0x0000000600287308 */ /* 0x0005e20000002400 */
[C---:B------:R-:W-:Y:S01]  /*3ed0*/  ISETP.GE.AND P2, PT, R5.reuse, R209, PT ;  /* 0x000000d10500720c */ /* 0x040fe20003f46270 */
[----:B------:R-:W-:Y:S01]  /*3ee0*/  HMMA.16816.F32 R12, R12, R94, R16 ;  /* 0x0000005e0c0c723c */ /* 0x000fe20000001810 */
[C---:B------:R-:W-:Y:S02]  /*3ef0*/  ISETP.LT.OR P5, PT, R5.reuse, R206, P5 ;  /* 0x000000ce0500720c */ /* 0x040fe40002fa1670 */
[----:B------:R-:W-:Y:S02]  /*3f00*/  ISETP.LT.OR P2, PT, R5, R205, P2 ;  /* 0x000000cd0500720c */ /* 0x000fe40001741670 */
[----:B------:R-:W-:Y:S01]  /*3f10*/  FSEL R109, R109, -INF , !P5 ;  /* 0xff8000006d6d7808 */ /* 0x000fe20006800000 */
[----:B-1----:R-:W-:Y:S01]  /*3f20*/  FMUL.FTZ R7, R28, c[0x0][0x2ec] ;  /* 0x0000bb001c077a20 */ /* 0x002fe20000410000 */
[----:B------:R-:W-:Y:S01]  /*3f30*/  FSEL R147, R110, -INF , !P2 ;  /* 0xff8000006e937808 */ /* 0x000fe20005000000 */
[----:B------:R-:W-:Y:S01]  /*3f40*/  MUFU.TANH R20, R20 ;  /* 0x0000001400147308 */ /* 0x000fe20000002400 */
[----:B------:R-:W-:-:S02]  /*3f50*/  ISETP.GE.AND P6, PT, R5, R208, PT ;  /* 0x000000d00500720c */ /* 0x000fc40003fc6270 */
[C---:B------:R-:W-:Y:S02]  /*3f60*/  ISETP.GE.AND P3, PT, R5.reuse, R207, PT ;  /* 0x000000cf0500720c */ /* 0x040fe40003f66270 */
[C---:B------:R-:W-:Y:S01]  /*3f70*/  ISETP.LT.OR P6, PT, R5.reuse, R204, P6 ;  /* 0x000000cc0500720c */ /* 0x040fe200037c1670 */
[----:B------:R-:W-:Y:S01]  /*3f80*/  FMUL.FTZ R8, R8, c[0x0][0x2ec] ;  /* 0x0000bb0008087a20 */ /* 0x000fe20000410000 */
[----:B--2---:R-:W-:Y:S01]  /*3f90*/  IADD3 R6, R4, 0x21, RZ ;  /* 0x0000002104067810 */ /* 0x004fe20007ffe0ff */
[----:B------:R1:W2:Y:S01]  /*3fa0*/  MUFU.TANH R28, R7 ;  /* 0x00000007001c7308 */ /* 0x0002a20000002400 */
[----:B------:R-:W-:Y:S01]  /*3fb0*/  ISETP.LT.OR P3, PT, R5, R203, P3 ;  /* 0x000000cb0500720c */ /* 0x000fe20001f61670 */
[----:B------:R-:W-:Y:S01]  /*3fc0*/  FMUL.FTZ R9, R9, c[0x0][0x2ec] ;  /* 0x0000bb0009097a20 */ /* 0x000fe20000410000 */
[----:B------:R-:W-:Y:S01]  /*3fd0*/  ISETP.GE.AND P0, PT, R6, R210, PT ;  /* 0x000000d20600720c */ /* 0x000fe20003f06270 */
[----:B------:R-:W-:Y:S01]  /*3fe0*/  FMUL.FTZ R10, R10, c[0x0][0x2ec] ;  /* 0x0000bb000a0a7a20 */ /* 0x000fe20000410000 */
[C---:B------:R-:W-:Y:S01]  /*3ff0*/  ISETP.GE.AND P4, PT, R6.reuse, R209, PT ;  /* 0x000000d10600720c */ /* 0x040fe20003f86270 */
[----:B------:R-:W-:Y:S01]  /*4000*/  FMUL.FTZ R11, R11, c[0x0][0x2ec] ;  /* 0x0000bb000b0b7a20 */ /* 0x000fe20000410000 */
[C---:B------:R-:W-:Y:S01]  /*4010*/  ISETP.GE.AND P5, PT, R6.reuse, R208, PT ;  /* 0x000000d00600720c */ /* 0x040fe20003fa6270 */
[----:B------:R-:W-:Y:S01]  /*4020*/  MUFU.TANH R8, R8 ;  /* 0x0000000800087308 */ /* 0x000fe20000002400 */
[----:B------:R-:W-:Y:S01]  /*4030*/  ISETP.GE.AND P2, PT, R6, R207, PT ;  /* 0x000000cf0600720c */ /* 0x000fe20003f46270 */
[----:B------:R-:W-:Y:S01]  /*4040*/  FMUL.FTZ R14, R14, c[0x0][0x2ec] ;  /* 0x0000bb000e0e7a20 */ /* 0x000fe20000410000 */
[----:B------:R-:W-:Y:S01]  /*4050*/  ISETP.LT.OR P0, PT, R6, R206, P0 ;  /* 0x000000ce0600720c */ /* 0x000fe20000701670 */
[----:B------:R-:W-:Y:S01]  /*4060*/  FMUL.FTZ R12, R12, c[0x0][0x2ec] ;  /* 0x0000bb000c0c7a20 */ /* 0x000fe20000410000 */
[C---:B------:R-:W-:Y:S01]  /*4070*/  ISETP.LT.OR P4, PT, R6.reuse, R205, P4 ;  /* 0x000000cd0600720c */ /* 0x040fe20002781670 */
[----:B------:R-:W-:Y:S01]  /*4080*/  FMUL.FTZ R13, R13, c[0x0][0x2ec] ;  /* 0x0000bb000d0d7a20 */ /* 0x000fe20000410000 */
[C---:B------:R-:W-:Y:S01]  /*4090*/  ISETP.LT.OR P5, PT, R6.reuse, R204, P5 ;  /* 0x000000cc0600720c */ /* 0x040fe20002fa1670 */
[----:B-1----:R-:W-:Y:S01]  /*40a0*/  FMUL.FTZ R7, R29, c[0x0][0x2ec] ;  /* 0x0000bb001d077a20 */ /* 0x002fe20000410000 */
[----:B------:R-:W-:Y:S01]  /*40b0*/  ISETP.LT.OR P2, PT, R6, R203, P2 ;  /* 0x000000cb0600720c */ /* 0x000fe20001741670 */
[----:B------:R-:W-:Y:S01]  /*40c0*/  MUFU.TANH R9, R9 ;  /* 0x0000000900097308 */ /* 0x000fe20000002400 */
[C---:B------:R-:W-:Y:S01]  /*40d0*/  IADD3 R5, R4.reuse, 0x28, RZ ;  /* 0x0000002804057810 */ /* 0x040fe20007ffe0ff */
[----:B------:R-:W-:Y:S01]  /*40e0*/  FMUL.FTZ R15, R15, c[0x0][0x2ec] ;  /* 0x0000bb000f0f7a20 */ /* 0x000fe20000410000 */
[----:B------:R-:W-:-:S02]  /*40f0*/  IADD3 R6, R4, 0x29, RZ ;  /* 0x0000002904067810 */ /* 0x000fc40007ffe0ff */
[----:B------:R-:W-:Y:S02]  /*4100*/  FSEL R36, R61, -INF , !P1 ;  /* 0xff8000003d247808 */ /* 0x000fe40004800000 */
[----:B----4-:R-:W-:Y:S01]  /*4110*/  FSEL R124, R59, -INF , !P6 ;  /* 0xff8000003b7c7808 */ /* 0x010fe20007000000 */
[----:B------:R1:W-:Y:S01]  /*4120*/  MUFU.TANH R29, R7 ;  /* 0x00000007001d7308 */ /* 0x0003e20000002400 */
[----:B------:R-:W-:Y:S02]  /*4130*/  FSEL R128, R34, -INF , !P3 ;  /* 0xff80000022807808 */ /* 0x000fe40005800000 */
[----:B------:R-:W-:Y:S02]  /*4140*/  FSEL R108, R111, -INF , !P0 ;  /* 0xff8000006f6c7808 */ /* 0x000fe40004000000 */
[----:B------:R-:W-:Y:S02]  /*4150*/  FSEL R143, R84, -INF , !P4 ;  /* 0xff800000548f7808 */ /* 0x000fe40006000000 */
[C---:B------:R-:W-:Y:S01]  /*4160*/  ISETP.GE.AND P1, PT, R5.reuse, R210, PT ;  /* 0x000000d20500720c */ /* 0x040fe20003f26270 */
[----:B------:R-:W-:Y:S01]  /*4170*/  MUFU.TANH R10, R10 ;  /* 0x0000000a000a7308 */ /* 0x000fe20000002400 */
[----:B------:R-:W-:-:S02]  /*4180*/  ISETP.GE.AND P6, PT, R5, R209, PT ;  /* 0x000000d10500720c */ /* 0x000fc40003fc6270 */
[C---:B------:R-:W-:Y:S02]  /*4190*/  ISETP.GE.AND P3, PT, R5.reuse, R208, PT ;  /* 0x000000d00500720c */ /* 0x040fe40003f66270 */
[C---:B------:R-:W-:Y:S02]  /*41a0*/  ISETP.GE.AND P0, PT, R5.reuse, R207, PT ;  /* 0x000000cf0500720c */ /* 0x040fe40003f06270 */
[----:B------:R-:W-:Y:S01]  /*41b0*/  ISETP.GE.AND P4, PT, R6, R210, PT ;  /* 0x000000d20600720c */ /* 0x000fe20003f86270 */
[----:B-1----:R-:W-:Y:S01]  /*41c0*/  FMUL.FTZ R7, R30, c[0x0][0x2ec] ;  /* 0x0000bb001e077a20 */ /* 0x002fe20000410000 */
[C---:B------:R-:W-:Y:S01]  /*41d0*/  ISETP.LT.OR P1, PT, R5.reuse, R206, P1 ;  /* 0x000000ce0500720c */ /* 0x040fe20000f21670 */
[----:B------:R-:W-:Y:S01]  /*41e0*/  MUFU.TANH R11, R11 ;  /* 0x0000000b000b7308 */ /* 0x000fe20000002400 */
[C---:B------:R-:W-:Y:S02]  /*41f0*/  ISETP.LT.OR P6, PT, R5.reuse, R205, P6 ;  /* 0x000000cd0500720c */ /* 0x040fe400037c1670 */
[----:B------:R-:W-:-:S02]  /*4200*/  ISETP.LT.OR P3, PT, R5, R204, P3 ;  /* 0x000000cc0500720c */ /* 0x000fc40001f61670 */
[----:B------:R-:W-:Y:S02]  /*4210*/  ISETP.LT.OR P0, PT, R5, R203, P0 ;  /* 0x000000cb0500720c */ /* 0x000fe40000701670 */
[----:B------:R-:W-:Y:S01]  /*4220*/  ISETP.LT.OR P4, PT, R6, R206, P4 ;  /* 0x000000ce0600720c */ /* 0x000fe20002781670 */
[----:B------:R-:W1:Y:S01]  /*4230*/  MUFU.TANH R7, R7 ;  /* 0x0000000700077308 */ /* 0x000e620000002400 */
[----:B------:R-:W-:Y:S02]  /*4240*/  IADD3 R5, R4, 0x30, RZ ;  /* 0x0000003004057810 */ /* 0x000fe40007ffe0ff */
[----:B---3--:R-:W-:Y:S02]  /*4250*/  FSEL R123, R72, -INF , !P5 ;  /* 0xff800000487b7808 */ /* 0x008fe40006800000 */
[----:B--2---:R-:W-:Y:S02]  /*4260*/  FSEL R122, R28, -INF , !P3 ;  /* 0xff8000001c7a7808 */ /* 0x004fe40005800000 */
[----:B------:R-:W-:Y:S01]  /*4270*/  FSEL R136, R35, -INF , !P4 ;  /* 0xff80000023887808 */ /* 0x000fe20006000000 */
[----:B------:R-:W2:Y:S01]  /*4280*/  MUFU.TANH R14, R14 ;  /* 0x0000000e000e7308 */ /* 0x000ea20000002400 */
[----:B------:R-:W-:-:S02]  /*4290*/  ISETP.GE.AND P5, PT, R5, R210, PT ;  /* 0x000000d20500720c */ /* 0x000fc40003fa6270 */
[C---:B------:R-:W-:Y:S02]  /*42a0*/  ISETP.GE.AND P3, PT, R5.reuse, R209, PT ;  /* 0x000000d10500720c */ /* 0x040fe40003f66270 */
[C---:B------:R-:W-:Y:S02]  /*42b0*/  ISETP.GE.AND P4, PT, R5.reuse, R207, PT ;  /* 0x000000cf0500720c */ /* 0x040fe40003f86270 */
[----:B------:R-:W-:Y:S01]  /*42c0*/  ISETP.LT.OR P5, PT, R5, R206, P5 ;  /* 0x000000ce0500720c */ /* 0x000fe20002fa1670 */
[----:B------:R-:W-:Y:S01]  /*42d0*/  MUFU.TANH R21, R21 ;  /* 0x0000001500157308 */ /* 0x000fe20000002400 */
[----:B-1----:R-:W-:Y:S02]  /*42e0*/  FSEL R134, R7, -INF , !P0 ;  /* 0xff80000007867808 */ /* 0x002fe40004000000 */
[C---:B------:R-:W-:Y:S02]  /*42f0*/  ISETP.GE.AND P0, PT, R5.reuse, R208, PT ;  /* 0x000000d00500720c */ /* 0x040fe40003f06270 */
[----:B------:R-:W-:-:S02]  /*4300*/  ISETP.LT.OR P3, PT, R5, R205, P3 ;  /* 0x000000cd0500720c */ /* 0x000fc40001f61670 */
[C---:B------:R-:W-:Y:S01]  /*4310*/  ISETP.LT.OR P0, PT, R5.reuse, R204, P0 ;  /* 0x000000cc0500720c */ /* 0x040fe20000701670 */
[----:B------:R-:W-:Y:S01]  /*4320*/  MUFU.TANH R23, R23 ;  /* 0x0000001700177308 */ /* 0x000fe20000002400 */
[----:B------:R-:W-:Y:S02]  /*4330*/  ISETP.LT.OR P4, PT, R5, R203, P4 ;  /* 0x000000cb0500720c */ /* 0x000fe40002781670 */
[----:B------:R-:W-:Y:S02]  /*4340*/  FSEL R127, R60, -INF , !P2 ;  /* 0xff8000003c7f7808 */ /* 0x000fe40005000000 */
[----:B------:R-:W-:Y:S02]  /*4350*/  FSEL R121, R33, -INF , !P1 ;  /* 0xff80000021797808 */ /* 0x000fe40004800000 */
[----:B------:R-:W-:Y:S01]  /*4360*/  FSEL R142, R32, -INF , !P6 ;  /* 0xff800000208e7808 */ /* 0x000fe20007000000 */
[----:B------:R-:W1:Y:S01]  /*4370*/  MUFU.TANH R12, R12 ;  /* 0x0000000c000c7308 */ /* 0x000e620000002400 */
[----:B------:R-:W-:-:S02]  /*4380*/  IADD3 R5, R4, 0x38, RZ ;  /* 0x0000003804057810 */ /* 0x000fc40007ffe0ff */
[C---:B------:R-:W-:Y:S02]  /*4390*/  ISETP.GE.AND P2, PT, R6.reuse, R209, PT ;  /* 0x000000d10600720c */ /* 0x040fe40003f46270 */
[C---:B------:R-:W-:Y:S02]  /*43a0*/  ISETP.GE.AND P1, PT, R6.reuse, R208, PT ;  /* 0x000000d00600720c */ /* 0x040fe40003f26270 */
[----:B------:R-:W-:Y:S01]  /*43b0*/  ISETP.GE.AND P6, PT, R6, R207, PT ;  /* 0x000000cf0600720c */ /* 0x000fe20003fc6270 */
[----:B------:R-:W3:Y:S01]  /*43c0*/  MUFU.TANH R13, R13 ;  /* 0x0000000d000d7308 */ /* 0x000ee20000002400 */
[----:B------:R-:W-:Y:S02]  /*43d0*/  FSEL R141, R8, -INF , !P0 ;  /* 0xff800000088d7808 */ /* 0x000fe40004000000 */
[----:B------:R-:W-:Y:S02]  /*43e0*/  ISETP.GE.AND P0, PT, R5, R209, PT ;  /* 0x000000d10500720c */ /* 0x000fe40003f06270 */
[----:B------:R-:W-:-:S02]  /*43f0*/  ISETP.LT.OR P2, PT, R6, R205, P2 ;  /* 0x000000cd0600720c */ /* 0x000fc40001741670 */
[C---:B------:R-:W-:Y:S01]  /*4400*/  ISETP.LT.OR P1, PT, R6.reuse, R204, P1 ;  /* 0x000000cc0600720c */ /* 0x040fe20000f21670 */
[----:B------:R-:W4:Y:S01]  /*4410*/  MUFU.TANH R15, R15 ;  /* 0x0000000f000f7308 */ /* 0x000f220000002400 */
[----:B------:R-:W-:Y:S02]  /*4420*/  ISETP.LT.OR P6, PT, R6, R203, P6 ;  /* 0x000000cb0600720c */ /* 0x000fe400037c1670 */
[----:B------:R-:W-:Y:S02]  /*4430*/  IADD3 R6, R4, 0x31, RZ ;  /* 0x0000003104067810 */ /* 0x000fe40007ffe0ff */
[----:B------:R-:W-:Y:S02]  /*4440*/  ISETP.LT.OR P0, PT, R5, R205, P0 ;  /* 0x000000cd0500720c */ /* 0x000fe40000701670 */
[----:B------:R-:W-:Y:S02]  /*4450*/  FSEL R137, R40, -INF , !P2 ;  /* 0xff80000028897808 */ /* 0x000fe40005000000 */
[----:B------:R-:W-:-:S02]  /*4460*/  ISETP.GE.AND P2, PT, R6, R210, PT ;  /* 0x000000d20600720c */ /* 0x000fc40003f46270 */
[----:B------:R-:W-:Y:S02]  /*4470*/  FSEL R120, R29, -INF , !P1 ;  /* 0xff8000001d787808 */ /* 0x000fe40004800000 */
[----:B------:R-:W-:Y:S02]  /*4480*/  FSEL R126, R31, -INF , !P6 ;  /* 0xff8000001f7e7808 */ /* 0x000fe40007000000 */
[----:B------:R-:W-:Y:S02]  /*4490*/  FSEL R133, R164, -INF , !P5 ;  /* 0xff800000a4857808 */ /* 0x000fe40006800000 */
[----:B------:R-:W-:Y:S02]  /*44a0*/  FSEL R151, R85, -INF , !P3 ;  /* 0xff80000055977808 */ /* 0x000fe40005800000 */
[----:B------:R-:W-:Y:S02]  /*44b0*/  ISETP.GE.AND P1, PT, R5, R210, PT ;  /* 0x000000d20500720c */ /* 0x000fe40003f26270 */
[----:B------:R-:W-:-:S02]  /*44c0*/  ISETP.GE.AND P6, PT, R6, R209, PT ;  /* 0x000000d10600720c */ /* 0x000fc40003fc6270 */
[C---:B------:R-:W-:Y:S02]  /*44d0*/  ISETP.GE.AND P5, PT, R6.reuse, R208, PT ;  /* 0x000000d00600720c */ /* 0x040fe40003fa6270 */
[----:B------:R-:W-:Y:S02]  /*44e0*/  ISETP.GE.AND P3, PT, R6, R207, PT ;  /* 0x000000cf0600720c */ /* 0x000fe40003f66270 */
[----:B------:R-:W-:Y:S02]  /*44f0*/  FSEL R149, R22, -INF , !P0 ;  /* 0xff80000016957808 */ /* 0x000fe40004000000 */
[----:B------:R-:W-:Y:S02]  /*4500*/  ISETP.GT.AND P0, PT, R213, UR8, PT ;  /* 0x00000008d5007c0c */ /* 0x000fe4000bf04270 */
        /* <DEDUP_REMOVED lines=8> */
[----:B------:R-:W-:Y:S02]  /*4590*/  ISETP.GE.AND P2, PT, R5, R207, PT ;  /* 0x000000cf0500720c */ /* 0x000fe40003f46270 */
        /* <DEDUP_REMOVED lines=12> */
[C---:B------:R-:W-:Y:S02]  /*4660*/  ISETP.LT.OR P5, PT, R4.reuse, R205, P5 ;  /* 0x000000cd0400720c */ /* 0x040fe40002fa1670 */
[C---:B------:R-:W-:Y:S02]  /*4670*/  ISETP.LT.OR P3, PT, R4.reuse, R204, P3 ;  /* 0x000000cc0400720c */ /* 0x040fe40001f61670 */
[----:B------:R-:W-:Y:S02]  /*4680*/  ISETP.LT.OR P1, PT, R4, R203, P1 ;  /* 0x000000cb0400720c */ /* 0x000fe40000f21670 */
[----:B--2---:R-:W-:Y:S02]  /*4690*/  FSEL R144, R14, -INF , !P2 ;  /* 0xff8000000e907808 */ /* 0x004fe40005000000 */
[----:B-1----:R-:W-:-:S02]  /*46a0*/  FSEL R138, R12, -INF , !P4 ;  /* 0xff8000000c8a7808 */ /* 0x002fc40006000000 */
[----:B------:R-:W-:Y:S02]  /*46b0*/  FSEL R14, R21, -INF , !P6 ;  /* 0xff800000150e7808 */ /* 0x000fe40007000000 */
[----:B------:R-:W-:Y:S02]  /*46c0*/  FSEL R150, R23, -INF , !P5 ;  /* 0xff80000017967808 */ /* 0x000fe40006800000 */
[----:B---3--:R-:W-:Y:S02]  /*46d0*/  FSEL R139, R13, -INF , !P3 ;  /* 0xff8000000d8b7808 */ /* 0x008fe40005800000 */
[----:B----4-:R-:W-:Y:S01]  /*46e0*/  FSEL R15, R15, -INF , !P1 ;  /* 0xff8000000f0f7808 */ /* 0x010fe20004800000 */
[----:B------:R-:W-:Y:S05]  /*46f0*/  @!P0 BRA `(.L_x_1667) ;  /* 0x0000018000008947 */ /* 0x000fea0003800000 */
[----:B------:R-:W-:Y:S01]  /*4700*/  IADD3 R4, R234, -0x2, RZ ;  /* 0xfffffffeea047810 */ /* 0x000fe20007ffe0ff */
[----:B------:R-:W-:-:S03]  /*4710*/  USHF.L.U64.HI UR9, UR6, 0x5, UR7 ;  /* 0x0000000506097899 */ /* 0x000fc60008010207 */
[----:B------:R-:W-:Y:S01]  /*4720*/  SHF.R.S32.HI R7, RZ, 0x1f, R4 ;  /* 0x0000001fff077819 */ /* 0x000fe20000011404 */
[C---:B------:R-:W-:Y:S01]  /*4730*/  IMAD R6, R4.reuse, UR10, RZ ;  /* 0x0000000a04067c24 */ /* 0x040fe2000f8e02ff */
[----:B------:R-:W-:Y:S01]  /*4740*/  USHF.L.U32 UR10, UR6, 0x5, URZ ;  /* 0x00000005060a7899 */ /* 0x000fe2000800063f */
        /* <DEDUP_REMOVED lines=19> */
.L_x_1667:
[----:B-1----:R-:W-:Y:S02]  /*4880*/  FMNMX.FTZ R4, R42, R45, !PT ;  /* 0x0000002d2a047209 */ /* 0x002fe40007810000 */
[----:B------:R-:W-:-:S02]  /*4890*/  SHF.L.U32 R189, R0, 0x1, RZ ;  /* 0x0000000100bd7819 */ /* 0x000fc400000006ff */
[----:B------:R-:W-:Y:S02]  /*48a0*/  FMNMX.FTZ R4, R46, R4, !PT ;  /* 0x000000042e047209 */ /* 0x000fe40007810000 */
[-C--:B------:R-:W-:Y:S01]  /*48b0*/  LEA R190, R3, R189.reuse, 0x1 ;  /* 0x000000bd03be7211 */ /* 0x080fe200078e08ff */
[----:B------:R-:W-:Y:S01]  /*48c0*/  LDSM.16.MT88.4 R28, [R189+0x6000] ;  /* 0x00600000bd1c783b */ /* 0x000fe20000004200 */
[----:B------:R-:W-:Y:S02]  /*48d0*/  FMNMX.FTZ R4, R56, R4, !PT ;  /* 0x0000000438047209 */ /* 0x000fe40007810000 */
[----:B------:R-:W-:Y:S01]  /*48e0*/  LEA R192, R2, R189, 0x1 ;  /* 0x000000bd02c07211 */ /* 0x000fe200078e08ff */
[----:B------:R-:W-:Y:S01]  /*48f0*/  LDSM.16.MT88.4 R20, [R190+0x6000] ;  /* 0x00600000be14783b */ /* 0x000fe20000004200 */
[----:B------:R-:W-:Y:S02]  /*4900*/  FMNMX.FTZ R4, R54, R4, !PT ;  /* 0x0000000436047209 */ /* 0x000fe40007810000 */
[----:B------:R-:W-:Y:S01]  /*4910*/  LEA R191, R2, R190, 0x1 ;  /* 0x000000be02bf7211 */ /* 0x000fe200078e08ff */
        /* <DEDUP_REMOVED lines=50> */
[----:B------:R-:W-:-:S03]  /*4c40*/  FMNMX.FTZ R5, R131, R5, !PT ;  /* 0x0000000583057209 */ /* 0x000fc60007810000 */
[----:B------:R-:W3:Y:S01]  /*4c50*/  SHFL.BFLY PT, R6, R70, 0x2, 0x1f ;  /* 0x0c401f0046067f89 */ /* 0x000ee200000e0000 */
[----:B--2---:R-:W-:Y:S02]  /*4c60*/  FMNMX.FTZ R71, R4, R71, !PT ;  /* 0x0000004704477209 */ /* 0x004fe40007810000 */
[----:B------:R-:W-:-:S03]  /*4c70*/  FMNMX.FTZ R4, R130, R5, !PT ;  /* 0x0000000582047209 */ /* 0x000fc60007810000 */
[----:B------:R-:W2:Y:S01]  /*4c80*/  SHFL.BFLY PT, R8, R71, 0x1, 0x1f ;  /* 0x0c201f0047087f89 */ /* 0x000ea200000e0000 */
[----:B------:R-:W-:Y:S02]  /*4c90*/  FMNMX.FTZ R4, R129, R4, !PT ;  /* 0x0000000481047209 */ /* 0x000fe40007810000 */
[----:B-1----:R-:W-:Y:S02]  /*4ca0*/  FMNMX.FTZ R73, R73, R7, !PT ;  /* 0x0000000749497209 */ /* 0x002fe40007810000 */
[----:B------:R-:W-:Y:S02]  /*4cb0*/  FMNMX.FTZ R4, R125, R4, !PT ;  /* 0x000000047d047209 */ /* 0x000fe40007810000 */
[----:B------:R-:W-:Y:S02]  /*4cc0*/  FSETP.NEU.FTZ.AND P1, PT, R73, -INF , PT ;  /* 0xff8000004900780b */ /* 0x000fe40003f3d000 */
[----:B------:R-:W-:Y:S01]  /*4cd0*/  FMNMX.FTZ R5, R147, R4, !PT ;  /* 0x0000000493057209 */ /* 0x000fe20007810000 */
[----:B------:R-:W-:-:S03]  /*4ce0*/  FMUL.FTZ R4, R73, c[0x0][0x23c] ;  /* 0x00008f0049047a20 */ /* 0x000fc60000410000 */
[----:B------:R-:W-:Y:S02]  /*4cf0*/  FMNMX.FTZ R5, R143, R5, !PT ;  /* 0x000000058f057209 */ /* 0x000fe40007810000 */
[----:B------:R-:W-:Y:S02]  /*4d00*/  FSEL R4, R4, RZ, P1 ;  /* 0x000000ff04047208 */ /* 0x000fe40000800000 */
[----:B---3--:R-:W-:Y:S02]  /*4d10*/  FMNMX.FTZ R70, R70, R6, !PT ;  /* 0x0000000646467209 */ /* 0x008fe40007810000 */
[----:B------:R-:W-:Y:S01]  /*4d20*/  FMNMX.FTZ R6, R142, R5, !PT ;  /* 0x000000058e067209 */ /* 0x000fe20007810000 */
[----:B------:R-:W-:Y:S02]  /*4d30*/  FFMA.FTZ R5, R42, c[0x0][0x23c], -R4 ;  /* 0x00008f002a057a23 */ /* 0x000fe40000010804 */
[----:B------:R-:W1:Y:S01]  /*4d40*/  SHFL.BFLY PT, R9, R70, 0x1, 0x1f ;  /* 0x0c201f0046097f89 */ /* 0x000e6200000e0000 */
[----:B------:R-:W-:Y:S01]  /*4d50*/  FMNMX.FTZ R6, R137, R6, !PT ;  /* 0x0000000689067209 */ /* 0x000fe20007810000 */
[----:B------:R3:W-:Y:S01]  /*4d60*/  MUFU.EX2 R224, R5 ;  /* 0x0000000500e07308 */ /* 0x0007e20000000800 */
[----:B--2---:R-:W-:-:S04]  /*4d70*/  FMNMX.FTZ R71, R71, R8, !PT ;  /* 0x0000000847477209 */ /* 0x004fc80007810000 */
[C---:B------:R-:W-:Y:S01]  /*4d80*/  FSETP.NEU.FTZ.AND P1, PT, R71.reuse, -INF , PT ;  /* 0xff8000004700780b */ /* 0x040fe20003f3d000 */
[----:B------:R-:W-:-:S05]  /*4d90*/  FMUL.FTZ R13, R71, c[0x0][0x23c] ;  /* 0x00008f00470d7a20 */ /* 0x000fca0000410000 */
[----:B------:R-:W-:Y:S02]  /*4da0*/  FSEL R13, R13, RZ, P1 ;  /* 0x000000ff0d0d7208 */ /* 0x000fe40000800000 */
[----:B---3--:R-:W-:Y:S01]  /*4db0*/  FMNMX.FTZ R5, R151, R6, !PT ;  /* 0x0000000697057209 */ /* 0x008fe20007810000 */
[----:B------:R-:W-:-:S03]  /*4dc0*/  FFMA.FTZ R6, R45, c[0x0][0x23c], -R4 ;  /* 0x00008f002d067a23 */ /* 0x000fc60000010804 */
[----:B------:R-:W-:Y:S01]  /*4dd0*/  FMNMX.FTZ R5, R148, R5, !PT ;  /* 0x0000000594057209 */ /* 0x000fe20007810000 */
[----:B------:R2:W3:Y:S01]  /*4de0*/  MUFU.EX2 R221, R6 ;  /* 0x0000000600dd7308 */ /* 0x0004e20000000800 */
[----:B-1----:R-:W-:-:S04]  /*4df0*/  FMNMX.FTZ R70, R70, R9, !PT ;  /* 0x0000000946467209 */ /* 0x002fc80007810000 */
[C---:B------:R-:W-:Y:S01]  /*4e00*/  FSETP.NEU.FTZ.AND P1, PT, R70.reuse, -INF , PT ;  /* 0xff8000004600780b */ /* 0x040fe20003f3d000 */
[----:B------:R-:W-:-:S05]  /*4e10*/  FMUL.FTZ R12, R70, c[0x0][0x23c] ;  /* 0x00008f00460c7a20 */ /* 0x000fca0000410000 */
[----:B------:R-:W-:Y:S02]  /*4e20*/  FSEL R12, R12, RZ, P1 ;  /* 0x000000ff0c0c7208 */ /* 0x000fe40000800000 */
[----:B--2---:R-:W-:Y:S01]  /*4e30*/  FMNMX.FTZ R6, R149, R5, !PT ;  /* 0x0000000595067209 */ /* 0x004fe20007810000 */
[----:B------:R-:W-:Y:S01]  /*4e40*/  FFMA.FTZ R5, R46, c[0x0][0x23c], -R4 ;  /* 0x00008f002e057a23 */ /* 0x000fe20000010804 */
[----:B---3--:R-:W-:Y:S01]  /*4e50*/  F2FP.PACK_AB R16, R221, R224 ;  /* 0x000000e0dd10723e */ /* 0x008fe200000000ff */
[----:B------:R-:W-:Y:S02]  /*4e60*/  FFMA.FTZ R0, R50, c[0x0][0x23c], -R12 ;  /* 0x00008f0032007a23 */ /* 0x000fe4000001080c */
[----:B------:R1:W2:Y:S01]  /*4e70*/  MUFU.EX2 R223, R5 ;  /* 0x0000000500df7308 */ /* 0x0002a20000000800 */
[----:B------:R-:W-:-:S07]  /*4e80*/  FADD.FTZ R3, R224, R221 ;  /* 0x000000dde0037221 */ /* 0x000fce0000010000 */
[----:B------:R3:W-:Y:S01]  /*4e90*/  MUFU.EX2 R187, R0 ;  /* 0x0000000000bb7308 */ /* 0x0007e20000000800 */
[----:B-1----:R-:W-:Y:S01]  /*4ea0*/  FMNMX.FTZ R5, R150, R6, !PT ;  /* 0x0000000696057209 */ /* 0x002fe20007810000 */
[----:B------:R-:W-:Y:S02]  /*4eb0*/  FFMA.FTZ R6, R49, c[0x0][0x23c], -R13 ;  /* 0x00008f0031067a23 */ /* 0x000fe4000001080d */
[----:B--2---:R-:W-:Y:S02]  /*4ec0*/  FADD.FTZ R3, R223, R3 ;  /* 0x00000003df037221 */ /* 0x004fe40000010000 */
[----:B------:R-:W1:Y:S02]  /*4ed0*/  SHFL.BFLY PT, R7, R5, 0x2, 0x1f ;  /* 0x0c401f0005077f89 */ /* 0x000e6400000e0000 */
[----:B------:R2:W-:Y:S01]  /*4ee0*/  MUFU.EX2 R220, R6 ;  /* 0x0000000600dc7308 */ /* 0x0005e20000000800 */
[----:B---3--:R-:W-:-:S07]  /*4ef0*/  FFMA.FTZ R0, R51, c[0x0][0x23c], -R12 ;  /* 0x00008f0033007a23 */ /* 0x008fce000001080c */
[----:B------:R3:W-:Y:S01]  /*4f00*/  MUFU.EX2 R211, R0 ;  /* 0x0000000000d37308 */ /* 0x0007e20000000800 */
[----:B--2---:R-:W-:-:S07]  /*4f10*/  FFMA.FTZ R6, R47, c[0x0][0x23c], -R13 ;  /* 0x00008f002f067a23 */ /* 0x004fce000001080d */
[----:B------:R2:W4:Y:S01]  /*4f20*/  MUFU.EX2 R218, R6 ;  /* 0x0000000600da7308 */ /* 0x0005220000000800 */
[----:B-1----:R-:W-:Y:S01]  /*4f30*/  FMNMX.FTZ R5, R5, R7, !PT ;  /* 0x0000000705057209 */ /* 0x002fe20007810000 */
[----:B---3--:R-:W-:-:S06]  /*4f40*/  FFMA.FTZ R0, R53, c[0x0][0x23c], -R12 ;  /* 0x00008f0035007a23 */ /* 0x008fcc000001080c */
[----:B------:R1:W3:Y:S01]  /*4f50*/  MUFU.EX2 R216, R0 ;  /* 0x0000000000d87308 */ /* 0x0002e20000000800 */
[----:B--2---:R-:W-:Y:S01]  /*4f60*/  FFMA.FTZ R6, R44, c[0x0][0x23c], -R13 ;  /* 0x00008f002c067a23 */ /* 0x004fe2000001080d */
[----:B----4-:R-:W-:Y:S01]  /*4f70*/  F2FP.PACK_AB R8, R218, R220 ;  /* 0x000000dcda08723e */ /* 0x010fe200000000ff */
[----:B------:R-:W-:Y:S05]  /*4f80*/  LDSM.16.MT88.4 R44, [R191+0x6000] ;  /* 0x00600000bf2c783b */ /* 0x000fea0000004200 */
[----:B------:R2:W-:Y:S01]  /*4f90*/  MUFU.EX2 R219, R6 ;  /* 0x0000000600db7308 */ /* 0x0005e20000000800 */
[----:B-1----:R-:W-:Y:S01]  /*4fa0*/  FFMA.FTZ R0, R56, c[0x0][0x23c], -R4 ;  /* 0x00008f0038007a23 */ /* 0x002fe20000010804 */
[----:B---3--:R-:W-:-:S06]  /*4fb0*/  F2FP.PACK_AB R11, R216, R211 ;  /* 0x000000d3d80b723e */ /* 0x008fcc00000000ff */
[----:B------:R1:W3:Y:S01]  /*4fc0*/  MUFU.EX2 R186, R0 ;  /* 0x0000000000ba7308 */ /* 0x0002e20000000800 */
[----:B--2---:R-:W-:-:S07]  /*4fd0*/  FFMA.FTZ R6, R43, c[0x0][0x23c], -R13 ;  /* 0x00008f002b067a23 */ /* 0x004fce000001080d */
[----:B------:R2:W4:Y:S01]  /*4fe0*/  MUFU.EX2 R222, R6 ;  /* 0x0000000600de7308 */ /* 0x0005220000000800 */
[----:B-1----:R-:W-:Y:S01]  /*4ff0*/  FFMA.FTZ R0, R54, c[0x0][0x23c], -R4 ;  /* 0x00008f0036007a23 */ /* 0x002fe20000010804 */
[C---:B---3--:R-:W-:Y:S01]  /*5000*/  F2FP.PACK_AB R18, R186.reuse, R223 ;  /* 0x000000dfba12723e */ /* 0x048fe200000000ff */
[----:B------:R-:W-:-:S05]  /*5010*/  FADD.FTZ R3, R186, R3 ;  /* 0x00000003ba037221 */ /* 0x000fca0000010000 */
[----:B------:R-:W1:Y:S01]  /*5020*/  MUFU.EX2 R214, R0 ;  /* 0x0000000000d67308 */ /* 0x000e620000000800 */
[----:B--2---:R-:W-:Y:S01]  /*5030*/  FFMA.FTZ R6, R52, c[0x0][0x23c], -R12 ;  /* 0x00008f0034067a23 */ /* 0x004fe2000001080c */
[----:B----4-:R-:W-:-:S06]  /*5040*/  F2FP.PACK_AB R10, R222, R219 ;  /* 0x000000dbde0a723e */ /* 0x010fcc00000000ff */
[----:B------:R2:W3:Y:S01]  /*5050*/  MUFU.EX2 R215, R6 ;  /* 0x0000000600d77308 */ /* 0x0004e20000000800 */
[----:B-1----:R-:W-:Y:S01]  /*5060*/  FADD.FTZ R3, R214, R3 ;  /* 0x00000003d6037221 */ /* 0x002fe20000010000 */
[----:B--2---:R-:W1:Y:S01]  /*5070*/  SHFL.BFLY PT, R6, R5, 0x1, 0x1f ;  /* 0x0c201f0005067f89 */ /* 0x004e6200000e0000 */
[----:B---3--:R-:W-:-:S07]  /*5080*/  F2FP.PACK_AB R9, R187, R215 ;  /* 0x000000d7bb09723e */ /* 0x008fce00000000ff */
[C---:B------:R-:W-:Y:S08]  /*5090*/  HMMA.16816.F32 R84, R8.reuse, R28, RZ ;  /* 0x0000001c0854723c */ /* 0x040ff000000018ff */
[----:B------:R-:W-:Y:S01]  /*50a0*/  HMMA.16816.F32 R80, R8, R30, RZ ;  /* 0x0000001e0850723c */ /* 0x000fe200000018ff */
[----:B-1----:R-:W-:-:S07]  /*50b0*/  FMNMX.FTZ R72, R5, R6, !PT ;  /* 0x0000000605487209 */ /* 0x002fce0007810000 */
[----:B------:R-:W-:Y:S01]  /*50c0*/  HMMA.16816.F32 R76, R8, R24, RZ ;  /* 0x00000018084c723c */ /* 0x000fe200000018ff */
[C---:B------:R-:W-:Y:S01]  /*50d0*/  FSETP.NEU.FTZ.AND P1, PT, R72.reuse, -INF , PT ;  /* 0xff8000004800780b */ /* 0x040fe20003f3d000 */
[----:B------:R-:W-:-:S06]  /*50e0*/  FMUL.FTZ R2, R72, c[0x0][0x23c] ;  /* 0x00008f0048027a20 */ /* 0x000fcc0000410000 */
[----:B------:R-:W-:Y:S01]  /*50f0*/  HMMA.16816.F32 R56, R8, R22, RZ ;  /* 0x000000160838723c */ /* 0x000fe200000018ff */
[----:B------:R-:W-:Y:S01]  /*5100*/  FSEL R0, R2, RZ, P1 ;  /* 0x000000ff02007208 */ /* 0x000fe20000800000 */
[----:B------:R-:W-:-:S04]  /*5110*/  FFMA.FTZ R2, R55, c[0x0][0x23c], -R4 ;  /* 0x00008f0037027a23 */ /* 0x000fc80000010804 */
[----:B------:R1:W2:Y:S02]  /*5120*/  MUFU.EX2 R217, R2 ;  /* 0x0000000200d97308 */ /* 0x0002a40000000800 */
[C---:B------:R-:W-:Y:S08]  /*5130*/  HMMA.16816.F32 R52, R8.reuse, R44, RZ ;  /* 0x0000002c0834723c */ /* 0x040ff000000018ff */
[----:B------:R-:W-:Y:S01]  /*5140*/  HMMA.16816.F32 R48, R8, R46, RZ ;  /* 0x0000002e0830723c */ /* 0x000fe200000018ff */
[----:B-1----:R-:W-:-:S02]  /*5150*/  FFMA.FTZ R2, R62, c[0x0][0x23c], -R0 ;  /* 0x00008f003e027a23 */ /* 0x002fc40000010800 */
[----:B--2---:R-:W-:Y:S02]  /*5160*/  FADD.FTZ R3, R217, R3 ;  /* 0x00000003d9037221 */ /* 0x004fe40000010000 */
[----:B------:R1:W-:Y:S02]  /*5170*/  MUFU.EX2 R179, R2 ;  /* 0x0000000200b37308 */ /* 0x0003e40000000800 */
[--C-:B-1----:R-:W-:Y:S02]  /*5180*/  FFMA.FTZ R2, R63, c[0x0][0x23c], -R0.reuse ;  /* 0x00008f003f027a23 */ /* 0x102fe40000010800 */
[----:B------:R-:W-:Y:S04]  /*5190*/  HMMA.16816.F32 R60, R8, R20, RZ ;  /* 0x00000014083c723c */ /* 0x000fe800000018ff */
[----:B------:R1:W2:Y:S02]  /*51a0*/  MUFU.EX2 R175, R2 ;  /* 0x0000000200af7308 */ /* 0x0002a40000000800 */
[----:B-1----:R-:W-:Y:S01]  /*51b0*/  FFMA.FTZ R2, R65, c[0x0][0x23c], -R0 ;  /* 0x00008f0041027a23 */ /* 0x002fe20000010800 */
[----:B--2---:R-:W-:-:S05]  /*51c0*/  F2FP.PACK_AB R17, R175, R179 ;  /* 0x000000b3af11723e */ /* 0x004fca00000000ff */
[----:B------:R1:W-:Y:S02]  /*51d0*/  MUFU.EX2 R180, R2 ;  /* 0x0000000200b47308 */ /* 0x0003e40000000800 */
[----:B-1----:R-:W-:-:S06]  /*51e0*/  FFMA.FTZ R2, R66, c[0x0][0x23c], -R0 ;  /* 0x00008f0042027a23 */ /* 0x002fcc0000010800 */
[----:B------:R1:W2:Y:S02]  /*51f0*/  MUFU.EX2 R181, R2 ;  /* 0x0000000200b57308 */ /* 0x0002a40000000800 */
[--C-:B-1----:R-:W-:Y:S01]  /*5200*/  FFMA.FTZ R2, R64, c[0x0][0x23c], -R13.reuse ;  /* 0x00008f0040027a23 */ /* 0x102fe2000001080d */
[----:B--2---:R-:W-:Y:S01]  /*5210*/  F2FP.PACK_AB R19, R181, R180 ;  /* 0x000000b4b513723e */ /* 0x004fe200000000ff */
[----:B------:R-:W-:Y:S04]  /*5220*/  HMMA.16816.F32 R64, R8, R26, RZ ;  /* 0x0000001a0840723c */ /* 0x000fe800000018ff */
[----:B------:R1:W-:Y:S04]  /*5230*/  MUFU.EX2 R182, R2 ;  /* 0x0000000200b67308 */ /* 0x0003e80000000800 */
[C---:B------:R-:W-:Y:S08]  /*5240*/  HMMA.16816.F32 R92, R16.reuse, R28, RZ ;  /* 0x0000001c105c723c */ /* 0x040ff000000018ff */
[----:B------:R-:W-:Y:S01]  /*5250*/  HMMA.16816.F32 R96, R16, R30, RZ ;  /* 0x0000001e1060723c */ /* 0x000fe200000018ff */
[----:B------:R-:W2:Y:S01]  /*5260*/  LDSM.16.MT88.4 R28, [R189+0x6800] ;  /* 0x00680000bd1c783b */ /* 0x000ea20000004200 */
[----:B-1----:R-:W-:-:S04]  /*5270*/  FFMA.FTZ R2, R74, c[0x0][0x23c], -R13 ;  /* 0x00008f004a027a23 */ /* 0x002fc8000001080d */
[----:B------:R1:W3:Y:S02]  /*5280*/  MUFU.EX2 R185, R2 ;  /* 0x0000000200b97308 */ /* 0x0002e40000000800 */
[C---:B------:R-:W-:Y:S08]  /*5290*/  HMMA.16816.F32 R104, R16.reuse, R26, RZ ;  /* 0x0000001a1068723c */ /* 0x040ff000000018ff */
[----:B------:R-:W-:Y:S01]  /*52a0*/  HMMA.16816.F32 R116, R16, R22, RZ ;  /* 0x000000161074723c */ /* 0x000fe200000018ff */
[----:B-1----:R-:W-:Y:S01]  /*52b0*/  FFMA.FTZ R2, R68, c[0x0][0x23c], -R13 ;  /* 0x00008f0044027a23 */ /* 0x002fe2000001080d */
[----:B---3--:R-:W-:-:S03]  /*52c0*/  F2FP.PACK_AB R8, R185, R182 ;  /* 0x000000b6b908723e */ /* 0x008fc600000000ff */
[----:B------:R1:W-:Y:S02]  /*52d0*/  MUFU.EX2 R184, R2 ;  /* 0x0000000200b87308 */ /* 0x0003e40000000800 */
[----:B-1----:R-:W-:Y:S02]  /*52e0*/  FFMA.FTZ R2, R36, c[0x0][0x23c], -R13 ;  /* 0x00008f0024027a23 */ /* 0x002fe4000001080d */
[----:B------:R-:W1:Y:S04]  /*52f0*/  LDSM.16.MT88.4 R36, [R192+0x6800] ;  /* 0x00680000c024783b */ /* 0x000e680000004200 */
[----:B------:R3:W4:Y:S02]  /*5300*/  MUFU.EX2 R183, R2 ;  /* 0x0000000200b77308 */ /* 0x0007240000000800 */
[--C-:B---3--:R-:W-:Y:S01]  /*5310*/  FFMA.FTZ R2, R88, c[0x0][0x23c], -R12.reuse ;  /* 0x00008f0058027a23 */ /* 0x108fe2000001080c */
[----:B----4-:R-:W-:Y:S01]  /*5320*/  F2FP.PACK_AB R10, R183, R184 ;  /* 0x000000b8b70a723e */ /* 0x010fe200000000ff */
[C---:B------:R-:W-:Y:S04]  /*5330*/  HMMA.16816.F32 R88, R16.reuse, R24, RZ ;  /* 0x000000181058723c */ /* 0x040fe800000018ff */
[----:B------:R3:W-:Y:S04]  /*5340*/  MUFU.EX2 R174, R2 ;  /* 0x0000000200ae7308 */ /* 0x0007e80000000800 */
[C---:B------:R-:W-:Y:S08]  /*5350*/  HMMA.16816.F32 R24, R16.reuse, R20, RZ ;  /* 0x000000141018723c */ /* 0x040ff000000018ff */
[----:B------:R-:W-:Y:S01]  /*5360*/  HMMA.16816.F32 R20, R16, R44, RZ ;  /* 0x0000002c1014723c */ /* 0x000fe200000018ff */
[----:B---3--:R-:W-:-:S04]  /*5370*/  FFMA.FTZ R2, R75, c[0x0][0x23c], -R12 ;  /* 0x00008f004b027a23 */ /* 0x008fc8000001080c */
[----:B------:R3:W4:Y:S02]  /*5380*/  MUFU.EX2 R178, R2 ;  /* 0x0000000200b27308 */ /* 0x0007240000000800 */
[----:B---3--:R-:W-:Y:S01]  /*5390*/  FFMA.FTZ R2, R69, c[0x0][0x23c], -R12 ;  /* 0x00008f0045027a23 */ /* 0x008fe2000001080c */
[----:B----4-:R-:W-:-:S05]  /*53a0*/  F2FP.PACK_AB R9, R178, R174 ;  /* 0x000000aeb209723e */ /* 0x010fca00000000ff */
[----:B------:R3:W-:Y:S02]  /*53b0*/  MUFU.EX2 R177, R2 ;  /* 0x0000000200b17308 */ /* 0x0007e40000000800 */
[----:B---3--:R-:W-:Y:S02]  /*53c0*/  FFMA.FTZ R2, R41, c[0x0][0x23c], -R12 ;  /* 0x00008f0029027a23 */ /* 0x008fe4000001080c */
[----:B------:R-:W3:Y:S04]  /*53d0*/  LDSM.16.MT88.4 R40, [R191+0x6800] ;  /* 0x00680000bf28783b */ /* 0x000ee80000004200 */
[----:B------:R4:W5:Y:S02]  /*53e0*/  MUFU.EX2 R176, R2 ;  /* 0x0000000200b07308 */ /* 0x0009640000000800 */
[----:B----4-:R-:W-:Y:S01]  /*53f0*/  FFMA.FTZ R2, R101, c[0x0][0x23c], -R4 ;  /* 0x00008f0065027a23 */ /* 0x010fe20000010804 */
[----:B-----5:R-:W-:-:S05]  /*5400*/  F2FP.PACK_AB R11, R176, R177 ;  /* 0x000000b1b00b723e */ /* 0x020fca00000000ff */
[----:B------:R4:W-:Y:S02]  /*5410*/  MUFU.EX2 R173, R2 ;  /* 0x0000000200ad7308 */ /* 0x0009e40000000800 */
[C---:B--2---:R-:W-:Y:S08]  /*5420*/  HMMA.16816.F32 R112, R8.reuse, R28, R84 ;  /* 0x0000001c0870723c */ /* 0x044ff00000001854 */
[----:B------:R-:W-:Y:S01]  /*5430*/  HMMA.16816.F32 R84, R8, R32, R60 ;  /* 0x000000200854723c */ /* 0x000fe2000000183c */
[----:B----4-:R-:W-:-:S04]  /*5440*/  FFMA.FTZ R2, R100, c[0x0][0x23c], -R4 ;  /* 0x00008f0064027a23 */ /* 0x010fc80000010804 */
[----:B------:R2:W4:Y:S03]  /*5450*/  MUFU.EX2 R172, R2 ;  /* 0x0000000200ac7308 */ /* 0x0005260000000800 */
[C---:B------:R-:W-:Y:S08]  /*5460*/  HMMA.16816.F32 R80, R8.reuse, R30, R80 ;  /* 0x0000001e0850723c */ /* 0x040ff00000001850 */
[----:B-1----:R-:W-:Y:S01]  /*5470*/  HMMA.16816.F32 R64, R8, R38, R64 ;  /* 0x000000260840723c */ /* 0x002fe20000001840 */
[----:B--2---:R-:W-:-:S07]  /*5480*/  FFMA.FTZ R2, R109, c[0x0][0x23c], -R4 ;  /* 0x00008f006d027a23 */ /* 0x004fce0000010804 */
[C---:B------:R-:W-:Y:S01]  /*5490*/  HMMA.16816.F32 R60, R8.reuse, R34, R56 ;  /* 0x00000022083c723c */ /* 0x040fe20000001838 */
[----:B------:R1:W-:Y:S07]  /*54a0*/  MUFU.EX2 R171, R2 ;  /* 0x0000000200ab7308 */ /* 0x0003ee0000000800 */
[----:B---3--:R-:W-:Y:S08]  /*54b0*/  HMMA.16816.F32 R48, R8, R42, R48 ;  /* 0x0000002a0830723c */ /* 0x008ff00000001830 */
[----:B------:R-:W-:Y:S01]  /*54c0*/  HMMA.16816.F32 R100, R16, R46, RZ ;  /* 0x0000002e1064723c */ /* 0x000fe200000018ff */
[----:B------:R-:W-:Y:S01]  /*54d0*/  LDSM.16.MT88.4 R16, [R192+0x7000] ;  /* 0x00700000c010783b */ /* 0x000fe20000004200 */
[----:B-1----:R-:W-:-:S04]  /*54e0*/  FFMA.FTZ R2, R108, c[0x0][0x23c], -R4 ;  /* 0x00008f006c027a23 */ /* 0x002fc80000010804 */
[----:B------:R1:W-:Y:S02]  /*54f0*/  MUFU.EX2 R170, R2 ;  /* 0x0000000200aa7308 */ /* 0x0003e40000000800 */
[C---:B------:R-:W-:Y:S08]  /*5500*/  HMMA.16816.F32 R108, R8.reuse, R36, R76 ;  /* 0x00000024086c723c */ /* 0x040ff0000000184c */
[----:B------:R-:W-:Y:S01]  /*5510*/  HMMA.16816.F32 R76, R8, R40, R52 ;  /* 0x00000028084c723c */ /* 0x000fe20000001834 */
[----:B-1----:R-:W-:-:S06]  /*5520*/  FFMA.FTZ R2, R131, c[0x0][0x23c], -R0 ;  /* 0x00008f0083027a23 */ /* 0x002fcc0000010800 */
[----:B------:R-:W-:Y:S02]  /*5530*/  F2FP.PACK_AB R8, R217, R214 ;  /* 0x000000d6d908723e */ /* 0x000fe400000000ff */
[----:B----4-:R-:W-:Y:S01]  /*5540*/  F2FP.PACK_AB R10, R172, R173 ;  /* 0x000000adac0a723e */ /* 0x010fe200000000ff */
        /* <DEDUP_REMOVED lines=11> */
[C---:B------:R-:W-:Y:S01]  /*5600*/  HMMA.16816.F32 R56, R8.reuse, R28, R92 ;  /* 0x0000001c0838723c */ /* 0x040fe2000000185c */
[----:B------:R-:W-:Y:S07]  /*5610*/  LDSM.16.MT88.4 R92, [R189+0x7800] ;  /* 0x00780000bd5c783b */ /* 0x000fee0000004200 */
[----:B------:R-:W-:Y:S01]  /*5620*/  HMMA.16816.F32 R52, R8, R36, R88 ;  /* 0x000000240834723c */ /* 0x000fe20000001858 */
[----:B-1----:R-:W-:-:S04]  /*5630*/  FFMA.FTZ R2, R124, c[0x0][0x23c], -R13 ;  /* 0x00008f007c027a23 */ /* 0x002fc8000001080d */
[----:B------:R1:W-:Y:S03]  /*5640*/  MUFU.EX2 R163, R2 ;  /* 0x0000000200a37308 */ /* 0x0003e60000000800 */
[C---:B------:R-:W-:Y:S01]  /*5650*/  HMMA.16816.F32 R44, R8.reuse, R30, R96 ;  /* 0x0000001e082c723c */ /* 0x040fe20000001860 */
[----:B------:R-:W-:Y:S07]  /*5660*/  LDSM.16.MT88.4 R28, [R191+0x7000] ;  /* 0x00700000bf1c783b */ /* 0x000fee0000004200 */
[----:B------:R-:W-:Y:S01]  /*5670*/  HMMA.16816.F32 R36, R8, R38, R104 ;  /* 0x000000260824723c */ /* 0x000fe20000001868 */
[----:B-1----:R-:W-:-:S04]  /*5680*/  FFMA.FTZ R2, R123, c[0x0][0x23c], -R13 ;  /* 0x00008f007b027a23 */ /* 0x002fc8000001080d */
[----:B------:R1:W2:Y:S02]  /*5690*/  MUFU.EX2 R164, R2 ;  /* 0x0000000200a47308 */ /* 0x0002a40000000800 */
[----:B-1----:R-:W-:-:S06]  /*56a0*/  FFMA.FTZ R2, R122, c[0x0][0x23c], -R13 ;  /* 0x00008f007a027a23 */ /* 0x002fcc000001080d */
[----:B------:R1:W-:Y:S02]  /*56b0*/  MUFU.EX2 R162, R2 ;  /* 0x0000000200a27308 */ /* 0x0003e40000000800 */
[----:B-1----:R-:W-:Y:S02]  /*56c0*/  FFMA.FTZ R2, R120, c[0x0][0x23c], -R13 ;  /* 0x00008f0078027a23 */ /* 0x002fe4000001080d */
[C---:B------:R-:W-:Y:S01]  /*56d0*/  HMMA.16816.F32 R120, R8.reuse, R32, R24 ;  /* 0x000000200878723c */ /* 0x040fe20000001818 */
[----:B------:R-:W-:Y:S03]  /*56e0*/  LDSM.16.MT88.4 R24, [R190+0x7000] ;  /* 0x00700000be18783b */ /* 0x000fe60000004200 */
[----:B------:R1:W3:Y:S04]  /*56f0*/  MUFU.EX2 R161, R2 ;  /* 0x0000000200a17308 */ /* 0x0002e80000000800 */
[----:B------:R-:W-:Y:S01]  /*5700*/  HMMA.16816.F32 R32, R8, R34, R116 ;  /* 0x000000220820723c */ /* 0x000fe20000001874 */
[----:B-1----:R-:W-:-:S07]  /*5710*/  FFMA.FTZ R2, R128, c[0x0][0x23c], -R12 ;  /* 0x00008f0080027a23 */ /* 0x002fce000001080c */
[C---:B------:R-:W-:Y:S01]  /*5720*/  HMMA.16816.F32 R128, R8.reuse, R40, R20 ;  /* 0x000000280880723c */ /* 0x040fe20000001814 */
[----:B------:R-:W1:Y:S01]  /*5730*/  LDSM.16.MT88.4 R20, [R189+0x7000] ;  /* 0x00700000bd14783b */ /* 0x000e620000004200 */
[----:B------:R4:W-:Y:S06]  /*5740*/  MUFU.EX2 R160, R2 ;  /* 0x0000000200a07308 */ /* 0x0009ec0000000800 */
[----:B------:R-:W-:Y:S07]  /*5750*/  HMMA.16816.F32 R40, R8, R42, R100 ;  /* 0x0000002a0828723c */ /* 0x000fee0000001864 */
[----:B--2---:R-:W-:-:S02]  /*5760*/  F2FP.PACK_AB R8, R164, R163 ;  /* 0x000000a3a408723e */ /* 0x004fc400000000ff */
[----:B---3--:R-:W-:Y:S01]  /*5770*/  F2FP.PACK_AB R10, R161, R162 ;  /* 0x000000a2a10a723e */ /* 0x008fe200000000ff */
[----:B----4-:R-:W-:-:S04]  /*5780*/  FFMA.FTZ R2, R127, c[0x0][0x23c], -R12 ;  /* 0x00008f007f027a23 */ /* 0x010fc8000001080c */
[----:B------:R2:W3:Y:S02]  /*5790*/  MUFU.EX2 R159, R2 ;  /* 0x00000002009f7308 */ /* 0x0004e40000000800 */
[----:B--2---:R-:W-:Y:S01]  /*57a0*/  FFMA.FTZ R2, R134, c[0x0][0x23c], -R12 ;  /* 0x00008f0086027a23 */ /* 0x004fe2000001080c */
[----:B---3--:R-:W-:-:S05]  /*57b0*/  F2FP.PACK_AB R9, R159, R160 ;  /* 0x000000a09f09723e */ /* 0x008fca00000000ff */
[----:B------:R2:W-:Y:S02]  /*57c0*/  MUFU.EX2 R158, R2 ;  /* 0x00000002009e7308 */ /* 0x0005e40000000800 */
[----:B--2---:R-:W-:Y:S02]  /*57d0*/  FFMA.FTZ R2, R126, c[0x0][0x23c], -R12 ;  /* 0x00008f007e027a23 */ /* 0x004fe4000001080c */
[----:B------:R-:W-:Y:S04]  /*57e0*/  LDSM.16.MT88.4 R124, [R190+0x7800] ;  /* 0x00780000be7c783b */ /* 0x000fe80000004200 */
[----:B------:R2:W3:Y:S02]  /*57f0*/  MUFU.EX2 R157, R2 ;  /* 0x00000002009d7308 */ /* 0x0004e40000000800 */
[----:B--2---:R-:W-:Y:S01]  /*5800*/  FFMA.FTZ R2, R136, c[0x0][0x23c], -R4 ;  /* 0x00008f0088027a23 */ /* 0x004fe20000010804 */
[----:B---3--:R-:W-:-:S05]  /*5810*/  F2FP.PACK_AB R11, R157, R158 ;  /* 0x0000009e9d0b723e */ /* 0x008fca00000000ff */
[----:B------:R2:W3:Y:S02]  /*5820*/  MUFU.EX2 R156, R2 ;  /* 0x00000002009c7308 */ /* 0x0004e40000000800 */
[C---:B-1----:R-:W-:Y:S08]  /*5830*/  HMMA.16816.F32 R96, R8.reuse, R20, R112 ;  /* 0x000000140860723c */ /* 0x042ff00000001870 */
[----:B------:R-:W-:Y:S01]  /*5840*/  HMMA.16816.F32 R100, R8, R16, R108 ;  /* 0x000000100864723c */ /* 0x000fe2000000186c */
[----:B------:R-:W1:Y:S01]  /*5850*/  LDSM.16.MT88.4 R108, [R192+0x7800] ;  /* 0x00780000c06c783b */ /* 0x000e620000004200 */
[----:B--2---:R-:W-:Y:S01]  /*5860*/  FFMA.FTZ R2, R133, c[0x0][0x23c], -R4 ;  /* 0x00008f0085027a23 */ /* 0x004fe20000010804 */
[----:B---3--:R-:W-:-:S03]  /*5870*/  F2FP.PACK_AB R6, R156, R169 ;  /* 0x000000a99c06723e */ /* 0x008fc600000000ff */
[----:B------:R2:W-:Y:S02]  /*5880*/  MUFU.EX2 R155, R2 ;  /* 0x00000002009b7308 */ /* 0x0005e40000000800 */
[C---:B------:R-:W-:Y:S08]  /*5890*/  HMMA.16816.F32 R116, R8.reuse, R24, R84 ;  /* 0x000000180874723c */ /* 0x040ff00000001854 */
[----:B------:R-:W-:Y:S01]  /*58a0*/  HMMA.16816.F32 R76, R8, R28, R76 ;  /* 0x0000001c084c723c */ /* 0x000fe2000000184c */
[----:B--2---:R-:W-:-:S07]  /*58b0*/  FFMA.FTZ R2, R135, c[0x0][0x23c], -R4 ;  /* 0x00008f0087027a23 */ /* 0x004fce0000010804 */
[C---:B------:R-:W-:Y:S01]  /*58c0*/  HMMA.16816.F32 R88, R8.reuse, R22, R80 ;  /* 0x000000160858723c */ /* 0x040fe20000001850 */
[----:B------:R2:W-:Y:S07]  /*58d0*/  MUFU.EX2 R154, R2 ;  /* 0x00000002009a7308 */ /* 0x0005ee0000000800 */
[C---:B------:R-:W-:Y:S08]  /*58e0*/  HMMA.16816.F32 R64, R8.reuse, R18, R64 ;  /* 0x000000120840723c */ /* 0x040ff00000001840 */
[----:B------:R-:W-:Y:S01]  /*58f0*/  HMMA.16816.F32 R60, R8, R26, R60 ;  /* 0x0000001a083c723c */ /* 0x000fe2000000183c */
[----:B--2---:R-:W-:-:S04]  /*5900*/  FFMA.FTZ R2, R132, c[0x0][0x23c], -R4 ;  /* 0x00008f0084027a23 */ /* 0x004fc80000010804 */
[----:B------:R2:W-:Y:S03]  /*5910*/  MUFU.EX2 R153, R2 ;  /* 0x0000000200997308 */ /* 0x0005e60000000800 */
[----:B------:R-:W-:Y:S01]  /*5920*/  HMMA.16816.F32 R48, R8, R30, R48 ;  /* 0x0000001e0830723c */ /* 0x000fe20000001830 */
[----:B------:R-:W3:Y:S01]  /*5930*/  LDSM.16.MT88.4 R8, [R191+0x7800] ;  /* 0x00780000bf08783b */ /* 0x000ee20000004200 */
[----:B--2---:R-:W-:-:S04]  /*5940*/  FFMA.FTZ R2, R147, c[0x0][0x23c], -R0 ;  /* 0x00008f0093027a23 */ /* 0x004fc80000010800 */
[----:B------:R2:W-:Y:S02]  /*5950*/  MUFU.EX2 R152, R2 ;  /* 0x0000000200987308 */ /* 0x0005e40000000800 */
[----:B--2---:R-:W-:-:S06]  /*5960*/  FFMA.FTZ R2, R143, c[0x0][0x23c], -R0 ;  /* 0x00008f008f027a23 */ /* 0x004fcc0000010800 */
[----:B------:R2:W4:Y:S02]  /*5970*/  MUFU.EX2 R147, R2 ;  /* 0x0000000200937308 */ /* 0x0005240000000800 */
[----:B--2---:R-:W-:Y:S01]  /*5980*/  FFMA.FTZ R2, R142, c[0x0][0x23c], -R0 ;  /* 0x00008f008e027a23 */ /* 0x004fe20000010800 */
[----:B----4-:R-:W-:-:S05]  /*5990*/  F2FP.PACK_AB R5, R147, R152 ;  /* 0x000000989305723e */ /* 0x010fca00000000ff */
[----:B------:R2:W-:Y:S02]  /*59a0*/  MUFU.EX2 R75, R2 ;  /* 0x00000002004b7308 */ /* 0x0005e40000000800 */
[----:B--2---:R-:W-:-:S06]  /*59b0*/  FFMA.FTZ R2, R137, c[0x0][0x23c], -R0 ;  /* 0x00008f0089027a23 */ /* 0x004fcc0000010800 */
[----:B------:R2:W4:Y:S02]  /*59c0*/  MUFU.EX2 R74, R2 ;  /* 0x00000002004a7308 */ /* 0x0005240000000800 */
[----:B--2---:R-:W-:Y:S01]  /*59d0*/  FFMA.FTZ R2, R14, c[0x0][0x23c], -R4 ;  /* 0x00008f000e027a23 */ /* 0x004fe20000010804 */
[----:B------:R-:W-:Y:S02]  /*59e0*/  F2FP.PACK_AB R4, R170, R171 ;  /* 0x000000abaa04723e */ /* 0x000fe400000000ff */
[----:B----4-:R-:W-:-:S03]  /*59f0*/  F2FP.PACK_AB R7, R74, R75 ;  /* 0x0000004b4a07723e */ /* 0x010fc600000000ff */
[----:B------:R2:W4:Y:S04]  /*5a00*/  MUFU.EX2 R241, R2 ;  /* 0x0000000200f17308 */ /* 0x0005280000000800 */
[C---:B------:R-:W-:Y:S08]  /*5a10*/  HMMA.16816.F32 R56, R4.reuse, R20, R56 ;  /* 0x000000140438723c */ /* 0x040ff00000001838 */
[----:B------:R-:W-:Y:S01]  /*5a20*/  HMMA.16816.F32 R52, R4, R16, R52 ;  /* 0x000000100434723c */ /* 0x000fe20000001834 */
[----:B--2---:R-:W-:Y:S01]  /*5a30*/  FFMA.FTZ R2, R141, c[0x0][0x23c], -R13 ;  /* 0x00008f008d027a23 */ /* 0x004fe2000001080d */
[----:B----4-:R-:W-:-:S03]  /*5a40*/  F2FP.PACK_AB R142, R241, R153 ;  /* 0x00000099f18e723e */ /* 0x010fc600000000ff */
[----:B------:R2:W-:Y:S03]  /*5a50*/  MUFU.EX2 R68, R2 ;  /* 0x0000000200447308 */ /* 0x0005e60000000800 */
[C---:B------:R-:W-:Y:S08]  /*5a60*/  HMMA.16816.F32 R44, R4.reuse, R22, R44 ;  /* 0x00000016042c723c */ /* 0x040ff0000000182c */
[----:B------:R-:W-:Y:S01]  /*5a70*/  HMMA.16816.F32 R36, R4, R18, R36 ;  /* 0x000000120424723c */ /* 0x000fe20000001824 */
[----:B--2---:R-:W-:Y:S01]  /*5a80*/  FFMA.FTZ R2, R140, c[0x0][0x23c], -R13 ;  /* 0x00008f008c027a23 */ /* 0x004fe2000001080d */
[----:B------:R-:W-:-:S06]  /*5a90*/  F2FP.PACK_AB R140, R154, R155 ;  /* 0x0000009b9a8c723e */ /* 0x000fcc00000000ff */
[C---:B------:R-:W-:Y:S01]  /*5aa0*/  HMMA.16816.F32 R112, R4.reuse, R24, R120 ;  /* 0x000000180470723c */ /* 0x040fe20000001878 */
[----:B------:R2:W4:Y:S07]  /*5ab0*/  MUFU.EX2 R69, R2 ;  /* 0x0000000200457308 */ /* 0x00052e0000000800 */
[C---:B------:R-:W-:Y:S08]  /*5ac0*/  HMMA.16816.F32 R32, R4.reuse, R26, R32 ;  /* 0x0000001a0420723c */ /* 0x040ff00000001820 */
[----:B------:R-:W-:Y:S01]  /*5ad0*/  HMMA.16816.F32 R128, R4, R28, R128 ;  /* 0x0000001c0480723c */ /* 0x000fe20000001880 */
[----:B--2---:R-:W-:Y:S01]  /*5ae0*/  FFMA.FTZ R2, R138, c[0x0][0x23c], -R13 ;  /* 0x00008f008a027a23 */ /* 0x004fe2000001080d */
[----:B----4-:R-:W-:-:S03]  /*5af0*/  F2FP.PACK_AB R136, R69, R68 ;  /* 0x000000444588723e */ /* 0x010fc600000000ff */
[----:B------:R2:W-:Y:S03]  /*5b00*/  MUFU.EX2 R20, R2 ;  /* 0x0000000200147308 */ /* 0x0005e60000000800 */
[----:B------:R-:W-:Y:S07]  /*5b10*/  HMMA.16816.F32 R40, R4, R30, R40 ;  /* 0x0000001e0428723c */ /* 0x000fee0000001828 */
[----:B------:R-:W-:-:S02]  /*5b20*/  FADD.FTZ R4, R215, R187 ;  /* 0x000000bbd7047221 */ /* 0x000fc40000010000 */
[----:B------:R-:W-:Y:S02]  /*5b30*/  FADD.FTZ R5, R173, R3 ;  /* 0x00000003ad057221 */ /* 0x000fe40000010000 */
[----:B------:R-:W-:Y:S02]  /*5b40*/  FADD.FTZ R4, R211, R4 ;  /* 0x00000004d3047221 */ /* 0x000fe40000010000 */
[----:B--2---:R-:W-:Y:S02]  /*5b50*/  FFMA.FTZ R2, R139, c[0x0][0x23c], -R13 ;  /* 0x00008f008b027a23 */ /* 0x004fe4000001080d */
[----:B------:R-:W-:Y:S02]  /*5b60*/  FADD.FTZ R4, R216, R4 ;  /* 0x00000004d8047221 */ /* 0x000fe40000010000 */
[----:B------:R2:W4:Y:S02]  /*5b70*/  MUFU.EX2 R244, R2 ;  /* 0x0000000200f47308 */ /* 0x0005240000000800 */
[----:B------:R-:W-:-:S04]  /*5b80*/  FADD.FTZ R4, R174, R4 ;  /* 0x00000004ae047221 */ /* 0x000fc80000010000 */
[----:B------:R-:W-:Y:S02]  /*5b90*/  FADD.FTZ R4, R178, R4 ;  /* 0x00000004b2047221 */ /* 0x000fe40000010000 */
[----:B--2---:R-:W-:Y:S01]  /*5ba0*/  FFMA.FTZ R2, R146, c[0x0][0x23c], -R12 ;  /* 0x00008f0092027a23 */ /* 0x004fe2000001080c */
[----:B----4-:R-:W-:-:S03]  /*5bb0*/  F2FP.PACK_AB R138, R244, R20 ;  /* 0x00000014f48a723e */ /* 0x010fc600000000ff */
        /* <DEDUP_REMOVED lines=9> */
[----:B----4-:R-:W-:-:S05]  /*5c50*/  F2FP.PACK_AB R139, R243, R13 ;  /* 0x0000000df38b723e */ /* 0x010fca00000000ff */
[----:B------:R2:W-:Y:S02]  /*5c60*/  MUFU.EX2 R12, R2 ;  /* 0x00000002000c7308 */ /* 0x0005e40000000800 */
[C---:B------:R-:W-:Y:S08]  /*5c70*/  HMMA.16816.F32 R84, R136.reuse, R92, R96 ;  /* 0x0000005c8854723c */ /* 0x040ff00000001860 */
[----:B------:R-:W-:Y:S01]  /*5c80*/  HMMA.16816.F32 R88, R136, R94, R88 ;  /* 0x0000005e8858723c */ /* 0x000fe20000001858 */
[----:B--2---:R-:W-:-:S04]  /*5c90*/  FFMA.FTZ R2, R148, c[0x0][0x23c], -R0 ;  /* 0x00008f0094027a23 */ /* 0x004fc80000010800 */
[----:B------:R2:W4:Y:S03]  /*5ca0*/  MUFU.EX2 R7, R2 ;  /* 0x0000000200077308 */ /* 0x0005260000000800 */
[C---:B-1----:R-:W-:Y:S08]  /*5cb0*/  HMMA.16816.F32 R100, R136.reuse, R108, R100 ;  /* 0x0000006c8864723c */ /* 0x042ff00000001864 */
[----:B------:R-:W-:Y:S01]  /*5cc0*/  HMMA.16816.F32 R104, R136, R110, R64 ;  /* 0x0000006e8868723c */ /* 0x000fe20000001840 */
[--C-:B--2---:R-:W-:Y:S01]  /*5cd0*/  FFMA.FTZ R2, R149, c[0x0][0x23c], -R0.reuse ;  /* 0x00008f0095027a23 */ /* 0x104fe20000010800 */
[----:B----4-:R-:W-:Y:S01]  /*5ce0*/  F2FP.PACK_AB R141, R7, R12 ;  /* 0x0000000c078d723e */ /* 0x010fe200000000ff */
[----:B------:R-:W-:-:S05]  /*5cf0*/  FFMA.FTZ R0, R150, c[0x0][0x23c], -R0 ;  /* 0x00008f0096007a23 */ /* 0x000fca0000010800 */
[C---:B------:R-:W-:Y:S01]  /*5d00*/  HMMA.16816.F32 R116, R136.reuse, R124, R116 ;  /* 0x0000007c8874723c */ /* 0x040fe20000001874 */
[----:B------:R1:W-:Y:S07]  /*5d10*/  MUFU.EX2 R6, R2 ;  /* 0x0000000200067308 */ /* 0x0003ee0000000800 */
[C---:B------:R-:W-:Y:S01]  /*5d20*/  HMMA.16816.F32 R120, R136.reuse, R126, R60 ;  /* 0x0000007e8878723c */ /* 0x040fe2000000183c */
[----:B------:R2:W4:Y:S07]  /*5d30*/  MUFU.EX2 R242, R0 ;  /* 0x0000000000f27308 */ /* 0x00052e0000000800 */
[----:B---3--:R-:W-:Y:S01]  /*5d40*/  HMMA.16816.F32 R132, R136, R8, R76 ;  /* 0x000000088884723c */ /* 0x008fe2000000184c */
[----:B-1----:R-:W-:-:S04]  /*5d50*/  FADD.FTZ R2, R179, R175 ;  /* 0x000000afb3027221 */ /* 0x002fc80000010000 */
[----:B------:R-:W-:-:S03]  /*5d60*/  FADD.FTZ R2, R180, R2 ;  /* 0x00000002b4027221 */ /* 0x000fc60000010000 */
[----:B------:R-:W-:Y:S01]  /*5d70*/  HMMA.16816.F32 R136, R136, R10, R48 ;  /* 0x0000000a8888723c */ /* 0x000fe20000001830 */
[----:B--2---:R-:W-:Y:S01]  /*5d80*/  FADD.FTZ R0, R220, R218 ;  /* 0x000000dadc007221 */ /* 0x004fe20000010000 */
[----:B----4-:R-:W-:Y:S01]  /*5d90*/  F2FP.PACK_AB R143, R242, R6 ;  /* 0x00000006f28f723e */ /* 0x010fe200000000ff */
        /* <DEDUP_REMOVED lines=55> */
[----:B------:R-:W-:Y:S01]  /*6110*/  IADD3 R213, R234, -0x2, RZ ;  /* 0xfffffffeead57810 */ /* 0x000fe20007ffe0ff */
[----:B------:R-:W-:-:S04]  /*6120*/  DEPBAR.LE SB0, 0x0 ;  /* 0x000080000000791a */ /* 0x000fc80000000000 */
[----:B------:R-:W-:Y:S01]  /*6130*/  SHF.R.S32.HI R4, RZ, 0x1f, R213 ;  /* 0x0000001fff047819 */ /* 0x000fe200000114d5 */
[C---:B------:R-:W-:Y:S01]  /*6140*/  IMAD R0, R213.reuse, UR12, RZ ;  /* 0x0000000cd5007c24 */ /* 0x040fe2000f8e02ff */
[----:B------:R-:W-:Y:S01]  /*6150*/  USHF.L.U32 UR14, UR4, 0x5, URZ ;  /* 0x00000005040e7899 */ /* 0x000fe2000800063f */
[----:B------:R-:W-:Y:S01]  /*6160*/  IMAD.WIDE.U32 R2, R213, UR13, R226 ;  /* 0x0000000dd5027c25 */ /* 0x000fe2000f8e00e2 */
[----:B------:R-:W-:-:S03]  /*6170*/  USHF.L.U64.HI UR11, UR4, 0x5, UR5 ;  /* 0x00000005040b7899 */ /* 0x000fc60008010205 */
[----:B------:R-:W-:Y:S01]  /*6180*/  IMAD R0, R4, UR13, R0 ;  /* 0x0000000d04007c24 */ /* 0x000fe2000f8e0200 */
[----:B------:R-:W-:Y:S01]  /*6190*/  BAR.SYNC.DEFER_BLOCKING 0x0 ;  /* 0x0000000000007b1d */ /* 0x000fe20000010000 */
[----:B------:R-:W-:Y:S02]  /*61a0*/  LEA R6, P1, R2, c[0x0][0x170], 0x1 ;  /* 0x00005c0002067a11 */ /* 0x000fe400078208ff */
[----:B------:R-:W-:Y:S02]  /*61b0*/  IMAD.IADD R0, R3, 0x1, R0 ;  /* 0x0000000103007824 */ /* 0x000fe400078e0200 */
[----:B------:R-:W-:-:S03]  /*61c0*/  IADD3 R4, P0, R6, UR14, RZ ;  /* 0x0000000e06047c10 */ /* 0x000fc6000ff1e0ff */
[----:B------:R-:W-:Y:S01]  /*61d0*/  LEA.HI.X R7, R2, c[0x0][0x174], R0, 0x1, P1 ;  /* 0x00005d0002077a11 */ /* 0x000fe200008f0c00 */
[----:B------:R-:W-:Y:S01]  /*61e0*/  IMAD R0, R213, 0x40, R235 ;  /* 0x00000040d5007824 */ /* 0x000fe200078e02eb */
[----:B------:R-:W-:Y:S02]  /*61f0*/  IADD3 R2, P1, R4, UR14, RZ ;  /* 0x0000000e04027c10 */ /* 0x000fe4000ff3e0ff */
[----:B------:R-:W-:Y:S02]  /*6200*/  IADD3.X R5, R7, UR11, RZ, P0, !PT ;  /* 0x0000000b07057c10 */ /* 0x000fe400087fe4ff */
[----:B------:R-:W-:Y:S02]  /*6210*/  IADD3 R8, P0, R2, UR14, RZ ;  /* 0x0000000e02087c10 */ /* 0x000fe4000ff1e0ff */
[----:B------:R-:W-:Y:S02]  /*6220*/  IADD3.X R3, R5, UR11, RZ, P1, !PT ;  /* 0x0000000b05037c10 */ /* 0x000fe40008ffe4ff */
[----:B------:R-:W-:-:S02]  /*6230*/  ISETP.GE.AND P2, PT, R0, R210, PT ;  /* 0x000000d20000720c */ /* 0x000fc40003f46270 */
[----:B------:R-:W-:Y:S02]  /*6240*/  IADD3.X R9, R3, UR11, RZ, P0, !PT ;  /* 0x0000000b03097c10 */ /* 0x000fe400087fe4ff */
[C---:B------:R-:W-:Y:S01]  /*6250*/  ISETP.LT.OR P2, PT, R0.reuse, R206, P2 ;  /* 0x000000ce0000720c */ /* 0x040fe20001741670 */
[----:B------:R-:W-:Y:S01]  /*6260*/  @!PT LDS RZ, [RZ] ;  /* 0x00000000fffff984 */ /* 0x000fe20000000800 */
[----:B------:R-:W-:Y:S01]  /*6270*/  @!PT LDS RZ, [RZ] ;  /* 0x00000000fffff984 */ /* 0x000fe20000000800 */
[----:B------:R-:W-:Y:S01]  /*6280*/  @!PT LDS RZ, [RZ] ;  /* 0x00000000fffff984 */ /* 0x000fe20000000800 */
[----:B------:R1:W-:Y:S01]  /*6290*/  LDGSTS.E.BYPASS.LTC128B.128 [R212+0x6000], [R6.64] ;  /* 0x0600000006d47fae */ /* 0x0003e2000b901d50 */
[C---:B------:R-:W-:Y:S02]  /*62a0*/  ISETP.GE.AND P0, PT, R0.reuse, R209, PT ;  /* 0x000000d10000720c */ /* 0x040fe40003f06270 */
[C---:B------:R-:W-:Y:S01]  /*62b0*/  ISETP.GE.AND P4, PT, R0.reuse, R208, PT ;  /* 0x000000d00000720c */ /* 0x040fe20003f86270 */
[----:B------:R1:W-:Y:S01]  /*62c0*/  LDGSTS.E.BYPASS.LTC128B.128 [R212+0x6800], [R4.64] ;  /* 0x0680000004d47fae */ /* 0x0003e2000b901d50 */
[C---:B------:R-:W-:Y:S02]  /*62d0*/  ISETP.LT.OR P0, PT, R0.reuse, R205, P0 ;  /* 0x000000cd0000720c */ /* 0x040fe40000701670 */
[C---:B------:R-:W-:Y:S01]  /*62e0*/  ISETP.LT.OR P4, PT, R0.reuse, R204, P4 ;  /* 0x000000cc0000720c */ /* 0x040fe20002781670 */
[----:B------:R2:W-:Y:S04]  /*62f0*/  LDGSTS.E.BYPASS.LTC128B.128 [R212+0x7000], [R2.64] ;  /* 0x0700000002d47fae */ /* 0x0005e8000b901d50 */
[----:B------:R3:W-:Y:S04]  /*6300*/  LDGSTS.E.BYPASS.LTC128B.128 [R212+0x7800], [R8.64] ;  /* 0x0780000008d47fae */ /* 0x0007e8000b901d50 */
[----:B------:R-:W-:Y:S04]  /*6310*/  LDSM.16.M88.4 R16, [R195] ;  /* 0x00000000c310783b */ /* 0x000fe80000000200 */
[----:B------:R-:W4:Y:S04]  /*6320*/  LDSM.16.M88.4 R20, [R188+0x4000] ;  /* 0x00400000bc14783b */ /* 0x000f280000000200 */
[----:B------:R-:W5:Y:S04]  /*6330*/  LDSM.16.M88.4 R12, [R195+0x2000] ;  /* 0x00200000c30c783b */ /* 0x000f680000000200 */
[----:B------:R-:W-:Y:S04]  /*6340*/  LDSM.16.M88.4 R36, [R194+0x4000] ;  /* 0x00400000c224783b */ /* 0x000fe80000000200 */
[----:B-1----:R-:W-:Y:S01]  /*6350*/  LDSM.16.M88.4 R4, [R198+0x2000] ;  /* 0x00200000c604783b */ /* 0x002fe20000000200 */
[----:B--2---:R-:W-:-:S03]  /*6360*/  IADD3 R2, R0, 0x1, RZ ;  /* 0x0000000100027810 */ /* 0x004fc60007ffe0ff */
[----:B------:R-:W-:Y:S01]  /*6370*/  LDSM.16.M88.4 R44, [R199] ;  /* 0x00000000c72c783b */ /* 0x000fe20000000200 */
[----:B------:R-:W-:-:S03]  /*6380*/  ISETP.GE.AND P6, PT, R2, R210, PT ;  /* 0x000000d20200720c */ /* 0x000fc60003fc6270 */
[----:B---3--:R-:W1:Y:S01]  /*6390*/  LDSM.16.M88.4 R8, [R198] ;  /* 0x00000000c608783b */ /* 0x008e620000000200 */
[C---:B------:R-:W-:Y:S02]  /*63a0*/  ISETP.GE.AND P5, PT, R2.reuse, R209, PT ;  /* 0x000000d10200720c */ /* 0x040fe40003fa6270 */
[C---:B------:R-:W-:Y:S01]  /*63b0*/  ISETP.GE.AND P3, PT, R2.reuse, R208, PT ;  /* 0x000000d00200720c */ /* 0x040fe20003f66270 */
[----:B------:R-:W2:Y:S01]  /*63c0*/  LDSM.16.M88.4 R32, [R196] ;  /* 0x00000000c420783b */ /* 0x000ea20000000200 */
[C---:B------:R-:W-:Y:S02]  /*63d0*/  ISETP.GE.AND P1, PT, R2.reuse, R207, PT ;  /* 0x000000cf0200720c */ /* 0x040fe40003f26270 */
[C---:B------:R-:W-:Y:S01]  /*63e0*/  ISETP.LT.OR P6, PT, R2.reuse, R206, P6 ;  /* 0x000000ce0200720c */ /* 0x040fe200037c1670 */
[----:B------:R-:W3:Y:S01]  /*63f0*/  LDSM.16.M88.4 R52, [R188+0x4800] ;  /* 0x00480000bc34783b */ /* 0x000ee20000000200 */
[C---:B------:R-:W-:Y:S02]  /*6400*/  ISETP.LT.OR P5, PT, R2.reuse, R205, P5 ;  /* 0x000000cd0200720c */ /* 0x040fe40002fa1670 */
[C---:B------:R-:W-:Y:S01]  /*6410*/  ISETP.LT.OR P3, PT, R2.reuse, R204, P3 ;  /* 0x000000cc0200720c */ /* 0x040fe20001f61670 */
[----:B------:R-:W2:Y:S01]  /*6420*/  LDSM.16.M88.4 R28, [R196+0x2000] ;  /* 0x00200000c41c783b */ /* 0x000ea20000000200 */
[----:B------:R-:W-:-:S02]  /*6430*/  ISETP.LT.OR P1, PT, R2, R203, P1 ;  /* 0x000000cb0200720c */ /* 0x000fc40000f21670 */
[----:B------:R-:W-:Y:S01]  /*6440*/  IADD3 R2, R0, 0x8, RZ ;  /* 0x0000000800027810 */ /* 0x000fe20007ffe0ff */
[----:B------:R-:W2:Y:S01]  /*6450*/  LDSM.16.M88.4 R56, [R194+0x4800] ;  /* 0x00480000c238783b */ /* 0x000ea20000000200 */
[----:B----4-:R-:W-:Y:S03]  /*6460*/  HMMA.16816.F32 R40, R16, R20, RZ ;  /* 0x000000141028723c */ /* 0x010fe600000018ff */
[----:B------:R-:W-:Y:S04]  /*6470*/  LDSM.16.M88.4 R60, [R193] ;  /* 0x00000000c13c783b */ /* 0x000fe80000000200 */
[----:B------:R-:W0:Y:S01]  /*6480*/  LDGDEPBAR ;  /* 0x00000000000079af */ /* 0x000e220000000000 */
[C---:B-----5:R-:W-:Y:S08]  /*6490*/  HMMA.16816.F32 R48, R12.reuse, R22, RZ ;  /* 0x000000160c30723c */ /* 0x060ff000000018ff */
[----:B------:R-:W-:Y:S08]  /*64a0*/  HMMA.16816.F32 R24, R12, R20, RZ ;  /* 0x000000140c18723c */ /* 0x000ff000000018ff */
[----:B-1----:R-:W-:Y:S01]  /*64b0*/  HMMA.16816.F32 R76, R8, R36, R40 ;  /* 0x00000024084c723c */ /* 0x002fe20000001828 */
[----:B------:R-:W1:Y:S07]  /*64c0*/  LDSM.16.M88.4 R40, [R188+0x5000] ;  /* 0x00500000bc28783b */ /* 0x000e6e0000000200 */
[----:B------:R-:W-:Y:S01]  /*64d0*/  HMMA.16816.F32 R64, R16, R22, RZ ;  /* 0x000000161040723c */ /* 0x000fe200000018ff */
[----:B------:R-:W-:Y:S07]  /*64e0*/  LDSM.16.M88.4 R20, [R197+0x2000] ;  /* 0x00200000c514783b */ /* 0x000fee0000000200 */
[----:B------:R-:W-:Y:S01]  /*64f0*/  HMMA.16816.F32 R156, R4, R38, R48 ;  /* 0x00000026049c723c */ /* 0x000fe20000001830 */
[----:B------:R-:W4:Y:S07]  /*6500*/  LDSM.16.M88.4 R48, [R188+0x5800] ;  /* 0x00580000bc30783b */ /* 0x000f2e0000000200 */
[----:B--2---:R-:W-:Y:S08]  /*6510*/  HMMA.16816.F32 R148, R32, R44, R76 ;  /* 0x0000002c2094723c */ /* 0x004ff0000000184c */
[----:B------:R-:W-:Y:S01]  /*6520*/  HMMA.16816.F32 R152, R4, R36, R24 ;  /* 0x000000240498723c */ /* 0x000fe20000001818 */
[----:B------:R-:W2:Y:S07]  /*6530*/  LDSM.16.M88.4 R24, [R197] ;  /* 0x00000000c518783b */ /* 0x000eae0000000200 */
[----:B------:R-:W-:Y:S08]  /*6540*/  HMMA.16816.F32 R76, R8, R38, R64 ;  /* 0x00000026084c723c */ /* 0x000ff00000001840 */
[-C--:B---3--:R-:W-:Y:S08]  /*6550*/  HMMA.16816.F32 R36, R12, R52.reuse, RZ ;  /* 0x000000340c24723c */ /* 0x088ff000000018ff */
[----:B------:R-:W-:Y:S08]  /*6560*/  HMMA.16816.F32 R144, R16, R52, RZ ;  /* 0x000000341090723c */ /* 0x000ff000000018ff */
[----:B------:R-:W-:Y:S08]  /*6570*/  HMMA.16816.F32 R64, R28, R44, R152 ;  /* 0x0000002c1c40723c */ /* 0x000ff00000001898 */
[----:B------:R-:W-:Y:S01]  /*6580*/  HMMA.16816.F32 R160, R4, R56, R36 ;  /* 0x0000003804a0723c */ /* 0x000fe20000001824 */
[----:B------:R-:W3:Y:S07]  /*6590*/  LDSM.16.M88.4 R36, [R202] ;  /* 0x00000000ca24783b */ /* 0x000eee0000000200 */
[-C--:B------:R-:W-:Y:S08]  /*65a0*/  HMMA.16816.F32 R156, R28, R46.reuse, R156 ;  /* 0x0000002e1c9c723c */ /* 0x080ff0000000189c */
[----:B------:R-:W-:Y:S08]  /*65b0*/  HMMA.16816.F32 R44, R32, R46, R76 ;  /* 0x0000002e202c723c */ /* 0x000ff0000000184c */
[----:B------:R-:W-:Y:S08]  /*65c0*/  HMMA.16816.F32 R152, R8, R56, R144 ;  /* 0x000000380898723c */ /* 0x000ff00000001890 */
[C---:B------:R-:W-:Y:S08]  /*65d0*/  HMMA.16816.F32 R144, R12.reuse, R54, RZ ;  /* 0x000000360c90723c */ /* 0x040ff000000018ff */
[C---:B-1----:R-:W-:Y:S08]  /*65e0*/  HMMA.16816.F32 R164, R12.reuse, R40, RZ ;  /* 0x000000280ca4723c */ /* 0x042ff000000018ff */
[C---:B----4-:R-:W-:Y:S08]  /*65f0*/  HMMA.16816.F32 R168, R12.reuse, R48, RZ ;  /* 0x000000300ca8723c */ /* 0x050ff000000018ff */
[C---:B------:R-:W-:Y:S08]  /*6600*/  HMMA.16816.F32 R172, R12.reuse, R42, RZ ;  /* 0x0000002a0cac723c */ /* 0x040ff000000018ff */
        /* <DEDUP_REMOVED lines=8> */
[----:B------:R-:W4:Y:S07]  /*6690*/  LDSM.16.M88.4 R16, [R194+0x5000] ;  /* 0x00500000c210783b */ /* 0x000f2e0000000200 */
[C---:B--2---:R-:W-:Y:S08]  /*66a0*/  HMMA.16816.F32 R148, R24.reuse, R60, R148 ;  /* 0x0000003c1894723c */ /* 0x044ff00000001894 */
[----:B------:R-:W-:Y:S08]  /*66b0*/  HMMA.16816.F32 R76, R24, R62, R44 ;  /* 0x0000003e184c723c */ /* 0x000ff0000000182c */
[----:B---3--:R-:W-:Y:S08]  /*66c0*/  HMMA.16816.F32 R48, R32, R36, R152 ;  /* 0x000000242030723c */ /* 0x008ff00000001898 */
[----:B------:R-:W-:Y:S01]  /*66d0*/  HMMA.16816.F32 R64, R20, R60, R64 ;  /* 0x0000003c1440723c */ /* 0x000fe20000001840 */
[----:B------:R-:W-:-:S02]  /*66e0*/  FMUL.FTZ R148, R148, c[0x0][0x2ec] ;  /* 0x0000bb0094947a20 */ /* 0x000fc40000410000 */
[----:B------:R-:W-:Y:S02]  /*66f0*/  FMUL.FTZ R149, R149, c[0x0][0x2ec] ;  /* 0x0000bb0095957a20 */ /* 0x000fe40000410000 */
[----:B------:R-:W-:Y:S01]  /*6700*/  FMUL.FTZ R150, R150, c[0x0][0x2ec] ;  /* 0x0000bb0096967a20 */ /* 0x000fe20000410000 */
[----:B------:R-:W2:Y:S01]  /*6710*/  MUFU.TANH R231, R148 ;  /* 0x0000009400e77308 */ /* 0x000ea20000002400 */
[----:B------:R-:W-:Y:S01]  /*6720*/  FMUL.FTZ R151, R151, c[0x0][0x2ec] ;  /* 0x0000bb0097977a20 */ /* 0x000fe20000410000 */
[----:B------:R-:W-:Y:S01]  /*6730*/  HMMA.16816.F32 R44, R28, R36, R160 ;  /* 0x000000241c2c723c */ /* 0x000fe200000018a0 */
[----:B------:R-:W-:Y:S02]  /*6740*/  FMUL.FTZ R76, R76, c[0x0][0x2ec] ;  /* 0x0000bb004c4c7a20 */ /* 0x000fe40000410000 */
[----:B------:R-:W-:Y:S02]  /*6750*/  FMUL.FTZ R77, R77, c[0x0][0x2ec] ;  /* 0x0000bb004d4d7a20 */ /* 0x000fe40000410000 */
[----:B------:R-:W-:Y:S01]  /*6760*/  FMUL.FTZ R78, R78, c[0x0][0x2ec] ;  /* 0x0000bb004e4e7a20 */ /* 0x000fe20000410000 */
[----:B------:R-:W-:Y:S01]  /*6770*/  MUFU.TANH R232, R149 ;  /* 0x0000009500e87308 */ /* 0x000fe20000002400 */
[----:B------:R-:W-:Y:S01]  /*6780*/  FMUL.FTZ R79, R79, c[0x0][0x2ec] ;  /* 0x0000bb004f4f7a20 */ /* 0x000fe20000410000 */
[-C--:B------:R-:W-:Y:S06]  /*6790*/  HMMA.16816.F32 R144, R4, R58.reuse, R144 ;  /* 0x0000003a0490723c */ /* 0x080fec0000001890 */
[----:B------:R-:W3:Y:S02]  /*67a0*/  MUFU.TANH R230, R150 ;  /* 0x0000009600e67308 */ /* 0x000ee40000002400 */
[----:B------:R-:W-:Y:S01]  /*67b0*/  HMMA.16816.F32 R56, R8, R58, R52 ;  /* 0x0000003a0838723c */ /* 0x000fe20000001834 */
[----:B------:R-:W-:-:S02]  /*67c0*/  FMUL.FTZ R64, R64, c[0x0][0x2ec] ;  /* 0x0000bb0040407a20 */ /* 0x000fc40000410000 */
[----:B------:R-:W-:Y:S02]  /*67d0*/  FMUL.FTZ R65, R65, c[0x0][0x2ec] ;  /* 0x0000bb0041417a20 */ /* 0x000fe40000410000 */
[----:B------:R-:W-:Y:S01]  /*67e0*/  FMUL.FTZ R66, R66, c[0x0][0x2ec] ;  /* 0x0000bb0042427a20 */ /* 0x000fe20000410000 */
[----:B------:R4:W-:Y:S01]  /*67f0*/  MUFU.TANH R233, R151 ;  /* 0x0000009700e97308 */ /* 0x0009e20000002400 */
[----:B------:R-:W-:Y:S01]  /*6800*/  FMUL.FTZ R67, R67, c[0x0][0x2ec] ;  /* 0x0000bb0043437a20 */ /* 0x000fe20000410000 */
[C---:B-1----:R-:W-:Y:S06]  /*6810*/  HMMA.16816.F32 R168, R4.reuse, R12, R168 ;  /* 0x0000000c04a8723c */ /* 0x042fec00000018a8 */
[----:B------:R-:W-:Y:S02]  /*6820*/  MUFU.TANH R163, R76 ;  /* 0x0000004c00a37308 */ /* 0x000fe40000002400 */
[C---:B------:R-:W-:Y:S06]  /*6830*/  HMMA.16816.F32 R152, R4.reuse, R14, R176 ;  /* 0x0000000e0498723c */ /* 0x040fec00000018b0 */
[----:B------:R-:W-:Y:S02]  /*6840*/  MUFU.TANH R227, R77 ;  /* 0x0000004d00e37308 */ /* 0x000fe40000002400 */
[----:B----4-:R-:W-:Y:S06]  /*6850*/  HMMA.16816.F32 R148, R4, R18, R172 ;  /* 0x000000120494723c */ /* 0x010fec00000018ac */
[----:B------:R-:W-:Y:S02]  /*6860*/  MUFU.TANH R224, R78 ;  /* 0x0000004e00e07308 */ /* 0x000fe40000002400 */
[----:B------:R-:W-:Y:S06]  /*6870*/  HMMA.16816.F32 R52, R24, R40, R48 ;  /* 0x000000281834723c */ /* 0x000fec0000001830 */
[----:B------:R1:W-:Y:S02]  /*6880*/  MUFU.TANH R226, R79 ;  /* 0x0000004f00e27308 */ /* 0x0003e40000002400 */
[----:B------:R-:W-:Y:S06]  /*6890*/  HMMA.16816.F32 R48, R8, R16, R180 ;  /* 0x000000100830723c */ /* 0x000fec00000018b4 */
[----:B------:R-:W-:Y:S02]  /*68a0*/  MUFU.TANH R228, R64 ;  /* 0x0000004000e47308 */ /* 0x000fe40000002400 */
[----:B------:R-:W-:Y:S06]  /*68b0*/  HMMA.16816.F32 R56, R32, R38, R56 ;  /* 0x000000262038723c */ /* 0x000fec0000001838 */
[----:B------:R-:W-:Y:S02]  /*68c0*/  MUFU.TANH R229, R65 ;  /* 0x0000004100e57308 */ /* 0x000fe40000002400 */
[----:B-1----:R-:W-:Y:S01]  /*68d0*/  HMMA.16816.F32 R76, R4, R16, R164 ;  /* 0x00000010044c723c */ /* 0x002fe200000018a4 */
[----:B------:R-:W1:Y:S01]  /*68e0*/  LDSM.16.M88.4 R4, [R201] ;  /* 0x00000000c904783b */ /* 0x000e620000000200 */
[----:B------:R-:W-:-:S02]  /*68f0*/  FMUL.FTZ R52, R52, c[0x0][0x2ec] ;  /* 0x0000bb0034347a20 */ /* 0x000fc40000410000 */
[----:B------:R-:W-:Y:S02]  /*6900*/  FMUL.FTZ R53, R53, c[0x0][0x2ec] ;  /* 0x0000bb0035357a20 */ /* 0x000fe40000410000 */
[----:B------:R-:W4:Y:S01]  /*6910*/  MUFU.TANH R211, R66 ;  /* 0x0000004200d37308 */ /* 0x000f220000002400 */
[----:B------:R-:W-:Y:S01]  /*6920*/  FMUL.FTZ R54, R54, c[0x0][0x2ec] ;  /* 0x0000bb0036367a20 */ /* 0x000fe20000410000 */
[----:B------:R-:W-:Y:S01]  /*6930*/  HMMA.16816.F32 R60, R20, R62, R156 ;  /* 0x0000003e143c723c */ /* 0x000fe2000000189c */
[----:B------:R-:W-:-:S05]  /*6940*/  FMUL.FTZ R55, R55, c[0x0][0x2ec] ;  /* 0x0000bb0037377a20 */ /* 0x000fca0000410000 */
[----:B------:R5:W1:Y:S02]  /*6950*/  MUFU.TANH R225, R67 ;  /* 0x0000004300e17308 */ /* 0x000a640000002400 */
[----:B------:R-:W-:Y:S06]  /*6960*/  HMMA.16816.F32 R56, R24, R42, R56 ;  /* 0x0000002a1838723c */ /* 0x000fec0000001838 */
[----:B------:R-:W-:Y:S02]  /*6970*/  MUFU.TANH R172, R52 ;  /* 0x0000003400ac7308 */ /* 0x000fe40000002400 */
[----:B-----5:R-:W-:Y:S06]  /*6980*/  HMMA.16816.F32 R64, R20, R40, R44 ;  /* 0x000000281440723c */ /* 0x020fec000000182c */
[----:B------:R-:W-:Y:S02]  /*6990*/  MUFU.TANH R173, R53 ;  /* 0x0000003500ad7308 */ /* 0x000fe40000002400 */
[----:B------:R-:W-:-:S02]  /*69a0*/  FMUL.FTZ R60, R60, c[0x0][0x2ec] ;  /* 0x0000bb003c3c7a20 */ /* 0x000fc40000410000 */
[----:B------:R-:W-:Y:S02]  /*69b0*/  FMUL.FTZ R61, R61, c[0x0][0x2ec] ;  /* 0x0000bb003d3d7a20 */ /* 0x000fe40000410000 */
[----:B------:R-:W-:Y:S01]  /*69c0*/  FMUL.FTZ R62, R62, c[0x0][0x2ec] ;  /* 0x0000bb003e3e7a20 */ /* 0x000fe20000410000 */
[----:B------:R-:W-:Y:S01]  /*69d0*/  HMMA.16816.F32 R44, R28, R38, R144 ;  /* 0x000000261c2c723c */ /* 0x000fe20000001890 */
[----:B------:R-:W5:Y:S01]  /*69e0*/  LDSM.16.M88.4 R36, [R193+0x1000] ;  /* 0x00100000c124783b */ /* 0x000f620000000200 */
[----:B------:R-:W-:Y:S01]  /*69f0*/  MUFU.TANH R167, R54 ;  /* 0x0000003600a77308 */ /* 0x000fe20000002400 */
[----:B------:R-:W-:Y:S02]  /*6a00*/  FMUL.FTZ R63, R63, c[0x0][0x2ec] ;  /* 0x0000bb003f3f7a20 */ /* 0x000fe40000410000 */
[----:B------:R-:W-:Y:S02]  /*6a10*/  FMUL.FTZ R58, R58, c[0x0][0x2ec] ;  /* 0x0000bb003a3a7a20 */ /* 0x000fe40000410000 */
[----:B------:R-:W-:Y:S01]  /*6a20*/  FMUL.FTZ R57, R57, c[0x0][0x2ec] ;  /* 0x0000bb0039397a20 */ /* 0x000fe20000410000 */
[----:B------:R-:W-:Y:S01]  /*6a30*/  HMMA.16816.F32 R144, R8, R12, R184 ;  /* 0x0000000c0890723c */ /* 0x000fe200000018b8 */
[----:B------:R-:W-:Y:S01]  /*6a40*/  FMUL.FTZ R56, R56, c[0x0][0x2ec] ;  /* 0x0000bb0038387a20 */ /* 0x000fe20000410000 */
[----:B------:R1:W-:Y:S01]  /*6a50*/  MUFU.TANH R166, R55 ;  /* 0x0000003700a67308 */ /* 0x0003e20000002400 */
[----:B------:R-:W-:-:S02]  /*6a60*/  FMUL.FTZ R59, R59, c[0x0][0x2ec] ;  /* 0x0000bb003b3b7a20 */ /* 0x000fc40000410000 */
[----:B------:R-:W-:-:S05]  /*6a70*/  FMUL.FTZ R67, R67, c[0x0][0x2ec] ;  /* 0x0000bb0043437a20 */ /* 0x000fca0000410000 */
[----:B------:R-:W-:Y:S01]  /*6a80*/  MUFU.TANH R214, R60 ;  /* 0x0000003c00d67308 */ /* 0x000fe20000002400 */
[----:B------:R-:W-:Y:S02]  /*6a90*/  FMUL.FTZ R64, R64, c[0x0][0x2ec] ;  /* 0x0000bb0040407a20 */ /* 0x000fe40000410000 */
[----:B------:R-:W-:Y:S02]  /*6aa0*/  FMUL.FTZ R66, R66, c[0x0][0x2ec] ;  /* 0x0000bb0042427a20 */ /* 0x000fe40000410000 */
[----:B------:R-:W-:Y:S01]  /*6ab0*/  FMUL.FTZ R65, R65, c[0x0][0x2ec] ;  /* 0x0000bb0041417a20 */ /* 0x000fe20000410000 */
[----:B------:R-:W-:Y:S02]  /*6ac0*/  HMMA.16816.F32 R44, R20, R42, R44 ;  /* 0x0000002a142c723c */ /* 0x000fe4000000182c */
[----:B------:R-:W-:Y:S06]  /*6ad0*/  MUFU.TANH R215, R61 ;  /* 0x0000003d00d77308 */ /* 0x000fec0000002400 */
[----:B-1----:R-:W-:Y:S02]  /*6ae0*/  HMMA.16816.F32 R52, R8, R18, R220 ;  /* 0x000000120834723c */ /* 0x002fe400000018dc */
[----:B------:R-:W1:Y:S06]  /*6af0*/  MUFU.TANH R3, R62 ;  /* 0x0000003e00037308 */ /* 0x000e6c0000002400 */
[-C--:B------:R-:W-:Y:S02]  /*6b00*/  HMMA.16816.F32 R16, R32, R4.reuse, R48 ;  /* 0x000000042010723c */ /* 0x080fe40000001830 */
[----:B------:R1:W1:Y:S06]  /*6b10*/  MUFU.TANH R174, R63 ;  /* 0x0000003f00ae7308 */ /* 0x00026c0000002400 */
[----:B------:R-:W-:Y:S01]  /*6b20*/  HMMA.16816.F32 R40, R28, R4, R76 ;  /* 0x000000041c28723c */ /* 0x000fe2000000184c */
[----:B------:R-:W-:Y:S01]  /*6b30*/  FMUL.FTZ R46, R46, c[0x0][0x2ec] ;  /* 0x0000bb002e2e7a20 */ /* 0x000fe20000410000 */
[----:B------:R-:W-:Y:S01]  /*6b40*/  MUFU.TANH R160, R67 ;  /* 0x0000004300a07308 */ /* 0x000fe20000002400 */
[----:B------:R-:W-:-:S02]  /*6b50*/  FMUL.FTZ R47, R47, c[0x0][0x2ec] ;  /* 0x0000bb002f2f7a20 */ /* 0x000fc40000410000 */
[----:B------:R-:W-:Y:S02]  /*6b60*/  FMUL.FTZ R44, R44, c[0x0][0x2ec] ;  /* 0x0000bb002c2c7a20 */ /* 0x000fe40000410000 */
[----:B------:R-:W-:Y:S01]  /*6b70*/  FMUL.FTZ R45, R45, c[0x0][0x2ec] ;  /* 0x0000bb002d2d7a20 */ /* 0x000fe20000410000 */
[----:B------:R-:W-:Y:S02]  /*6b80*/  HMMA.16816.F32 R48, R28, R6, R148 ;  /* 0x000000061c30723c */ /* 0x000fe40000001894 */
[----:B------:R2:W-:Y:S06]  /*6b90*/  MUFU.TANH R67, R46 ;  /* 0x0000002e00437308 */ /* 0x0005ec0000002400 */
[----:B-----5:R-:W-:Y:S02]  /*6ba0*/  HMMA.16816.F32 R16, R24, R36, R16 ;  /* 0x000000241810723c */ /* 0x020fe40000001810 */
[----:B------:R3:W5:Y:S06]  /*6bb0*/  MUFU.TANH R158, R64 ;  /* 0x00000040009e7308 */ /* 0x00076c0000002400 */
[----:B-1----:R-:W-:Y:S01]  /*6bc0*/  HMMA.16816.F32 R60, R8, R14, R216 ;  /* 0x0000000e083c723c */ /* 0x002fe200000018d8 */
[----:B------:R-:W1:Y:S01]  /*6bd0*/  LDSM.16.M88.4 R8, [R200] ;  /* 0x00000000c808783b */ /* 0x000e620000000200 */
[----:B--2---:R-:W-:Y:S01]  /*6be0*/  FSEL R46, R231, -INF , !P2 ;  /* 0xff800000e72e7808 */ /* 0x004fe20005000000 */
[----:B------:R2:W-:Y:S01]  /*6bf0*/  MUFU.TANH R165, R58 ;  /* 0x0000003a00a57308 */ /* 0x0005e20000002400 */
[----:B------:R-:W-:-:S04]  /*6c00*/  ISETP.GE.AND P2, PT, R0, R207, PT ;  /* 0x000000cf0000720c */ /* 0x000fc80003f46270 */
[----:B------:R-:W-:Y:S01]  /*6c10*/  HMMA.16816.F32 R12, R32, R6, R52 ;  /* 0x00000006200c723c */ /* 0x000fe20000001834 */
[----:B------:R-:W-:Y:S02]  /*6c20*/  ISETP.LT.OR P2, PT, R0, R203, P2 ;  /* 0x000000cb0000720c */ /* 0x000fe40001741670 */
[----:B---3--:R-:W-:Y:S01]  /*6c30*/  FSEL R64, R230, -INF , !P0 ;  /* 0xff800000e6407808 */ /* 0x008fe20004000000 */
[----:B------:R3:W-:Y:S01]  /*6c40*/  MUFU.TANH R68, R47 ;  /* 0x0000002f00447308 */ /* 0x0007e20000002400 */
[----:B------:R-:W-:Y:S02]  /*6c50*/  ISETP.GE.AND P0, PT, R2, R210, PT ;  /* 0x000000d20200720c */ /* 0x000fe40003f06270 */
[----:B----4-:R-:W-:Y:S01]  /*6c60*/  FSEL R54, R211, -INF , !P2 ;  /* 0xff800000d3367808 */ /* 0x010fe20005000000 */
[----:B------:R-:W-:Y:S01]  /*6c70*/  HMMA.16816.F32 R4, R20, R36, R40 ;  /* 0x000000241404723c */ /* 0x000fe20000001828 */
[----:B------:R-:W-:Y:S01]  /*6c80*/  FMUL.FTZ R16, R16, c[0x0][0x2ec] ;  /* 0x0000bb0010107a20 */ /* 0x000fe20000410000 */
[----:B------:R-:W-:Y:S01]  /*6c90*/  ISETP.LT.OR P0, PT, R2, R206, P0 ;  /* 0x000000ce0200720c */ /* 0x000fe20000701670 */
[----:B------:R-:W-:Y:S01]  /*6ca0*/  FMUL.FTZ R17, R17, c[0x0][0x2ec] ;  /* 0x0000bb0011117a20 */ /* 0x000fe20000410000 */
[----:B--2---:R-:W-:Y:S01]  /*6cb0*/  FSEL R58, R232, -INF , !P6 ;  /* 0xff800000e83a7808 */ /* 0x004fe20007000000 */
[----:B------:R-:W-:Y:S01]  /*6cc0*/  FMUL.FTZ R18, R18, c[0x0][0x2ec] ;  /* 0x0000bb0012127a20 */ /* 0x000fe20000410000 */
[----:B------:R-:W-:Y:S01]  /*6cd0*/  MUFU.TANH R150, R16 ;  /* 0x0000001000967308 */ /* 0x000fe20000002400 */
[----:B------:R-:W-:Y:S01]  /*6ce0*/  FMUL.FTZ R19, R19, c[0x0][0x2ec] ;  /* 0x0000bb0013137a20 */ /* 0x000fe20000410000 */
[----:B------:R-:W-:-:S02]  /*6cf0*/  ISETP.GE.AND P2, PT, R2, R208, PT ;  /* 0x000000d00200720c */ /* 0x000fc40003f46270 */
[----:B------:R-:W-:Y:S02]  /*6d00*/  ISETP.GE.AND P6, PT, R2, R207, PT ;  /* 0x000000cf0200720c */ /* 0x000fe40003fc6270 */
[----:B---3--:R-:W-:Y:S02]  /*6d10*/  FSEL R47, R228, -INF , !P4 ;  /* 0xff800000e42f7808 */ /* 0x008fe40006000000 */
[----:B------:R-:W-:Y:S01]  /*6d20*/  MUFU.TANH R156, R17 ;  /* 0x00000011009c7308 */ /* 0x000fe20000002400 */
[C---:B------:R-:W-:Y:S02]  /*6d30*/  ISETP.GE.AND P4, PT, R2.reuse, R209, PT ;  /* 0x000000d10200720c */ /* 0x040fe40003f86270 */
[C---:B------:R-:W-:Y:S02]  /*6d40*/  ISETP.LT.OR P2, PT, R2.reuse, R204, P2 ;  /* 0x000000cc0200720c */ /* 0x040fe40001741670 */
[C---:B------:R-:W-:Y:S02]  /*6d50*/  ISETP.LT.OR P4, PT, R2.reuse, R205, P4 ;  /* 0x000000cd0200720c */ /* 0x040fe40002781670 */
[----:B------:R-:W-:Y:S01]  /*6d60*/  ISETP.LT.OR P6, PT, R2, R203, P6 ;  /* 0x000000cb0200720c */ /* 0x000fe200037c1670 */
[----:B------:R-:W-:Y:S01]  /*6d70*/  MUFU.TANH R211, R18 ;  /* 0x0000001200d37308 */ /* 0x000fe20000002400 */
[----:B------:R-:W-:Y:S01]  /*6d80*/  IADD3 R2, R0, 0x9, RZ ;  /* 0x0000000900027810 */ /* 0x000fe20007ffe0ff */
[----:B------:R-:W-:Y:S01]  /*6d90*/  FMUL.FTZ R4, R4, c[0x0][0x2ec] ;  /* 0x0000bb0004047a20 */ /* 0x000fe20000410000 */
[----:B------:R-:W-:Y:S01]  /*6da0*/  FSEL R53, R229, -INF , !P3 ;  /* 0xff800000e5357808 */ /* 0x000fe20005800000 */
[----:B------:R-:W-:Y:S01]  /*6db0*/  FMUL.FTZ R5, R5, c[0x0][0x2ec] ;  /* 0x0000bb0005057a20 */ /* 0x000fe20000410000 */
[----:B------:R-:W-:Y:S01]  /*6dc0*/  FSEL R55, R225, -INF , !P1 ;  /* 0xff800000e1377808 */ /* 0x000fe20004800000 */
[----:B------:R-:W-:Y:S01]  /*6dd0*/  FMUL.FTZ R6, R6, c[0x0][0x2ec] ;  /* 0x0000bb0006067a20 */ /* 0x000fe20000410000 */
[C---:B------:R-:W-:Y:S01]  /*6de0*/  ISETP.GE.AND P3, PT, R2.reuse, R209, PT ;  /* 0x000000d10200720c */ /* 0x040fe20003f66270 */
[----:B------:R2:W-:Y:S01]  /*6df0*/  MUFU.TANH R183, R19 ;  /* 0x0000001300b77308 */ /* 0x0005e20000002400 */
[----:B------:R-:W-:Y:S01]  /*6e00*/  FMUL.FTZ R7, R7, c[0x0][0x2ec] ;  /* 0x0000bb0007077a20 */ /* 0x000fe20000410000 */
[C---:B------:R-:W-:Y:S01]  /*6e10*/  ISETP.GE.AND P1, PT, R2.reuse, R208, PT ;  /* 0x000000d00200720c */ /* 0x040fe20003f26270 */
[----:B-1----:R-:W-:Y:S01]  /*6e20*/  HMMA.16816.F32 R40, R28, R8, R168 ;  /* 0x000000081c28723c */ /* 0x002fe200000018a8 */
[----:B------:R-:W-:-:S02]  /*6e30*/  ISETP.LT.OR P3, PT, R2, R205, P3 ;  /* 0x000000cd0200720c */ /* 0x000fc40001f61670 */
[----:B------:R-:W-:Y:S02]  /*6e40*/  ISETP.LT.OR P1, PT, R2, R204, P1 ;  /* 0x000000cc0200720c */ /* 0x000fe40000f21670 */
[----:B------:R1:W-:Y:S01]  /*6e50*/  MUFU.TANH R159, R57 ;  /* 0x00000039009f7308 */ /* 0x0003e20000002400 */
[----:B------:R-:W-:Y:S02]  /*6e60*/  FSEL R52, R3, -INF , !P6 ;  /* 0xff80000003347808 */ /* 0x000fe40007000000 */
[----:B------:R-:W-:Y:S05]  /*6e70*/  HMMA.16816.F32 R28, R28, R10, R152 ;  /* 0x0000000a1c1c723c */ /* 0x000fea0000001898 */
[----:B------:R-:W3:Y:S03]  /*6e80*/  MUFU.TANH R157, R66 ;  /* 0x00000042009d7308 */ /* 0x000ee60000002400 */
[----:B--2---:R-:W-:Y:S01]  /*6e90*/  HMMA.16816.F32 R16, R24, R38, R12 ;  /* 0x000000261810723c */ /* 0x004fe2000000180c */
[----:B-1----:R-:W-:-:S04]  /*6ea0*/  FSEL R57, R163, -INF , !P0 ;  /* 0xff800000a3397808 */ /* 0x002fc80004000000 */
[----:B------:R-:W-:Y:S01]  /*6eb0*/  MUFU.TANH R164, R4 ;  /* 0x0000000400a47308 */ /* 0x000fe20000002400 */
[C---:B------:R-:W-:Y:S02]  /*6ec0*/  ISETP.GE.AND P0, PT, R2.reuse, R207, PT ;  /* 0x000000cf0200720c */ /* 0x040fe40003f06270 */
[----:B------:R-:W-:Y:S02]  /*6ed0*/  HMMA.16816.F32 R36, R20, R38, R48 ;  /* 0x000000261424723c */ /* 0x000fe40000001830 */
[----:B------:R-:W-:-:S03]  /*6ee0*/  ISETP.LT.OR P0, PT, R2, R203, P0 ;  /* 0x000000cb0200720c */ /* 0x000fc60000701670 */
[----:B------:R-:W-:Y:S02]  /*6ef0*/  MUFU.TANH R163, R5 ;  /* 0x0000000500a37308 */ /* 0x000fe40000002400 */
[----:B------:R-:W-:Y:S01]  /*6f00*/  FSEL R48, R226, -INF , !P3 ;  /* 0xff800000e2307808 */ /* 0x000fe20005800000 */
[C---:B------:R-:W-:Y:S05]  /*6f10*/  HMMA.16816.F32 R12, R32.reuse, R8, R144 ;  /* 0x00000008200c723c */ /* 0x040fea0000001890 */
[----:B------:R-:W-:Y:S03]  /*6f20*/  MUFU.TANH R66, R6 ;  /* 0x0000000600427308 */ /* 0x000fe60000002400 */
[----:B------:R-:W-:Y:S01]  /*6f30*/  FMUL.FTZ R3, R16, c[0x0][0x2ec] ;  /* 0x0000bb0010037a20 */ /* 0x000fe20000410000 */
[----:B------:R-:W-:Y:S01]  /*6f40*/  FSEL R16, R215, -INF , !P1 ;  /* 0xff800000d7107808 */ /* 0x000fe20004800000 */
[----:B------:R-:W-:Y:S01]  /*6f50*/  HMMA.16816.F32 R32, R32, R10, R60 ;  /* 0x0000000a2020723c */ /* 0x000fe2000000183c */
[----:B------:R-:W-:-:S02]  /*6f60*/  FMUL.FTZ R17, R17, c[0x0][0x2ec] ;  /* 0x0000bb0011117a20 */ /* 0x000fc40000410000 */
[----:B------:R-:W-:Y:S01]  /*6f70*/  FMUL.FTZ R18, R18, c[0x0][0x2ec] ;  /* 0x0000bb0012127a20 */ /* 0x000fe20000410000 */
[----:B------:R1:W-:Y:S01]  /*6f80*/  MUFU.TANH R49, R7 ;  /* 0x0000000700317308 */ /* 0x0003e20000002400 */
[----:B------:R-:W-:Y:S02]  /*6f90*/  FMUL.FTZ R19, R19, c[0x0][0x2ec] ;  /* 0x0000bb0013137a20 */ /* 0x000fe40000410000 */
[----:B------:R-:W-:Y:S02]  /*6fa0*/  FMUL.FTZ R36, R36, c[0x0][0x2ec] ;  /* 0x0000bb0024247a20 */ /* 0x000fe40000410000 */
[----:B------:R-:W-:Y:S02]  /*6fb0*/  FMUL.FTZ R38, R38, c[0x0][0x2ec] ;  /* 0x0000bb0026267a20 */ /* 0x000fe40000410000 */
[----:B------:R-:W-:Y:S01]  /*6fc0*/  FMUL.FTZ R37, R37, c[0x0][0x2ec] ;  /* 0x0000bb0025257a20 */ /* 0x000fe20000410000 */
[----:B------:R2:W4:Y:S01]  /*6fd0*/  MUFU.TANH R162, R65 ;  /* 0x0000004100a27308 */ /* 0x0005220000002400 */
[----:B------:R-:W-:Y:S01]  /*6fe0*/  FMUL.FTZ R39, R39, c[0x0][0x2ec] ;  /* 0x0000bb0027277a20 */ /* 0x000fe20000410000 */
[----:B-1----:R-:W1:Y:S06]  /*6ff0*/  LDSM.16.M88.4 R4, [R193+0x1800] ;  /* 0x00180000c104783b */ /* 0x002e6c0000000200 */
[----:B------:R3:W1:Y:S01]  /*7000*/  MUFU.TANH R69, R56 ;  /* 0x0000003800457308 */ /* 0x0006620000002400 */
[----:B------:R-:W-:-:S04]  /*7010*/  DEPBAR.LE SB0, 0x0 ;  /* 0x000080000000791a */ /* 0x000fc80000000000 */
[----:B--2---:R-:W-:-:S03]  /*7020*/  FSEL R65, R233, -INF , !P5 ;  /* 0xff800000e9417808 */ /* 0x004fc60006800000 */
[----:B------:R2:W-:Y:S01]  /*7030*/  MUFU.TANH R161, R59 ;  /* 0x0000003b00a17308 */ /* 0x0005e20000002400 */
[----:B------:R-:W-:-:S04]  /*7040*/  ISETP.GE.AND P5, PT, R2, R210, PT ;  /* 0x000000d20200720c */ /* 0x000fc80003fa6270 */
[----:B------:R-:W-:Y:S02]  /*7050*/  ISETP.LT.OR P5, PT, R2, R206, P5 ;  /* 0x000000ce0200720c */ /* 0x000fe40002fa1670 */
[----:B------:R-:W-:Y:S01]  /*7060*/  IADD3 R2, R0, 0x10, RZ ;  /* 0x0000001000027810 */ /* 0x000fe20007ffe0ff */
[----:B------:R4:W1:Y:S01]  /*7070*/  MUFU.TANH R75, R44 ;  /* 0x0000002c004b7308 */ /* 0x0008620000002400 */
[----:B---3--:R-:W-:Y:S02]  /*7080*/  FSEL R56, R227, -INF , !P5 ;  /* 0xff800000e3387808 */ /* 0x008fe40006800000 */
[C---:B------:R-:W-:Y:S02]  /*7090*/  ISETP.GE.AND P6, PT, R2.reuse, R208, PT ;  /* 0x000000d00200720c */ /* 0x040fe40003fc6270 */
[C---:B------:R-:W-:Y:S02]  /*70a0*/  ISETP.GE.AND P5, PT, R2.reuse, R207, PT ;  /* 0x000000cf0200720c */ /* 0x040fe40003fa6270 */
[----:B------:R-:W-:Y:S01]  /*70b0*/  ISETP.LT.OR P6, PT, R2, R204, P6 ;  /* 0x000000cc0200720c */ /* 0x000fe200037c1670 */
[----:B------:R3:W-:Y:S01]  /*70c0*/  MUFU.TANH R154, R3 ;  /* 0x00000003009a7308 */ /* 0x0007e20000002400 */
[----:B--2---:R-:W-:-:S02]  /*70d0*/  FSEL R59, R224, -INF , !P4 ;  /* 0xff800000e03b7808 */ /* 0x004fc40006000000 */
[C---:B------:R-:W-:Y:S02]  /*70e0*/  ISETP.GE.AND P4, PT, R2.reuse, R210, PT ;  /* 0x000000d20200720c */ /* 0x040fe40003f86270 */
[C---:B------:R-:W-:Y:S02]  /*70f0*/  ISETP.LT.OR P5, PT, R2.reuse, R203, P5 ;  /* 0x000000cb0200720c */ /* 0x040fe40002fa1670 */
[----:B------:R-:W-:Y:S01]  /*7100*/  ISETP.LT.OR P4, PT, R2, R206, P4 ;  /* 0x000000ce0200720c */ /* 0x000fe20002781670 */
[----:B------:R2:W2:Y:S01]  /*7110*/  MUFU.TANH R74, R45 ;  /* 0x0000002d004a7308 */ /* 0x0004a20000002400 */
[----:B----4-:R-:W-:Y:S02]  /*7120*/  FSEL R44, R214, -INF , !P2 ;  /* 0xff800000d62c7808 */ /* 0x010fe40005000000 */
[----:B------:R-:W-:Y:S02]  /*7130*/  ISETP.GE.AND P2, PT, R2, R209, PT ;  /* 0x000000d10200720c */ /* 0x000fe40003f46270 */
[----:B------:R-:W-:-:S02]  /*7140*/  FSEL R148, R172, -INF , !P4 ;  /* 0xff800000ac947808 */ /* 0x000fc40006000000 */
[----:B------:R-:W-:Y:S01]  /*7150*/  ISETP.LT.OR P2, PT, R2, R205, P2 ;  /* 0x000000cd0200720c */ /* 0x000fe20001741670 */
[-C--:B-1----:R-:W-:Y:S01]  /*7160*/  HMMA.16816.F32 R12, R24, R4.reuse, R12 ;  /* 0x00000004180c723c */ /* 0x082fe2000000180c */
[C---:B------:R-:W-:Y:S01]  /*7170*/  IADD3 R2, R0.reuse, 0x11, RZ ;  /* 0x0000001100027810 */ /* 0x040fe20007ffe0ff */
[----:B------:R-:W-:Y:S01]  /*7180*/  MUFU.TANH R17, R17 ;  /* 0x0000001100117308 */ /* 0x000fe20000002400 */
[----:B---3--:R-:W-:Y:S02]  /*7190*/  IADD3 R3, R0, 0x18, RZ ;  /* 0x0000001800037810 */ /* 0x008fe40007ffe0ff */
[----:B------:R-:W-:Y:S02]  /*71a0*/  FSEL R170, R167, -INF , !P2 ;  /* 0xff800000a7aa7808 */ /* 0x000fe40005000000 */
[----:B------:R-:W-:Y:S01]  /*71b0*/  ISETP.GE.AND P3, PT, R2, R210, PT ;  /* 0x000000d20200720c */ /* 0x000fe20003f66270 */
[----:B------:R-:W-:Y:S01]  /*71c0*/  HMMA.16816.F32 R8, R20, R4, R40 ;  /* 0x000000041408723c */ /* 0x000fe20000001828 */
[----:B--2---:R-:W-:Y:S01]  /*71d0*/  FSEL R45, R174, -INF , !P0 ;  /* 0xff800000ae2d7808 */ /* 0x004fe20004000000 */
[----:B------:R-:W1:Y:S01]  /*71e0*/  MUFU.TANH R18, R18 ;  /* 0x0000001200127308 */ /* 0x000e620000002400 */
[----:B------:R-:W-:-:S02]  /*71f0*/  ISETP.GE.AND P1, PT, R2, R209, PT ;  /* 0x000000d10200720c */ /* 0x000fc40003f26270 */
[C---:B------:R-:W-:Y:S02]  /*7200*/  ISETP.GE.AND P0, PT, R2.reuse, R208, PT ;  /* 0x000000d00200720c */ /* 0x040fe40003f06270 */
[C---:B------:R-:W-:Y:S01]  /*7210*/  ISETP.GE.AND P4, PT, R2.reuse, R207, PT ;  /* 0x000000cf0200720c */ /* 0x040fe20003f86270 */
[-C--:B------:R-:W-:Y:S01]  /*7220*/  HMMA.16816.F32 R24, R24, R6.reuse, R32 ;  /* 0x000000061818723c */ /* 0x080fe20000001820 */
[C---:B------:R-:W-:Y:S01]  /*7230*/  ISETP.GE.AND P2, PT, R3.reuse, R210, PT ;  /* 0x000000d20300720c */ /* 0x040fe20003f46270 */
[----:B------:R-:W-:Y:S01]  /*7240*/  MUFU.TANH R19, R19 ;  /* 0x0000001300137308 */ /* 0x000fe20000002400 */
[C---:B------:R-:W-:Y:S02]  /*7250*/  ISETP.LT.OR P3, PT, R2.reuse, R206, P3 ;  /* 0x000000ce0200720c */ /* 0x040fe40001f61670 */
[C---:B------:R-:W-:Y:S02]  /*7260*/  ISETP.LT.OR P1, PT, R2.reuse, R205, P1 ;  /* 0x000000cd0200720c */ /* 0x040fe40000f21670 */
[----:B------:R-:W-:Y:S01]  /*7270*/  ISETP.LT.OR P0, PT, R2, R204, P0 ;  /* 0x000000cc0200720c */ /* 0x000fe20000701670 */
[----:B------:R-:W-:Y:S01]  /*7280*/  FMUL.FTZ R12, R12, c[0x0][0x2ec] ;  /* 0x0000bb000c0c7a20 */ /* 0x000fe20000410000 */
[----:B------:R-:W-:Y:S01]  /*7290*/  ISETP.LT.OR P4, PT, R2, R203, P4 ;  /* 0x000000cb0200720c */ /* 0x000fe20002781670 */
[----:B------:R-:W2:Y:S01]  /*72a0*/  MUFU.TANH R36, R36 ;  /* 0x0000002400247308 */ /* 0x000ea20000002400 */
[----:B------:R-:W-:Y:S01]  /*72b0*/  ISETP.LT.OR P2, PT, R3, R206, P2 ;  /* 0x000000ce0300720c */ /* 0x000fe20001741670 */
[----:B------:R-:W-:Y:S01]  /*72c0*/  FMUL.FTZ R13, R13, c[0x0][0x2ec] ;  /* 0x0000bb000d0d7a20 */ /* 0x000fe20000410000 */
[----:B------:R-:W-:Y:S01]  /*72d0*/  IADD3 R2, R0, 0x19, RZ ;  /* 0x0000001900027810 */ /* 0x000fe20007ffe0ff */
[----:B------:R-:W-:Y:S01]  /*72e0*/  FMUL.FTZ R14, R14, c[0x0][0x2ec] ;  /* 0x0000bb000e0e7a20 */ /* 0x000fe20000410000 */
[----:B-----5:R-:W-:Y:S01]  /*72f0*/  FSEL R79, R158, -INF , !P6 ;  /* 0xff8000009e4f7808 */ /* 0x020fe20007000000 */
[----:B------:R-:W-:Y:S01]  /*7300*/  FMUL.FTZ R8, R8, c[0x0][0x2ec] ;  /* 0x0000bb0008087a20 */ /* 0x000fe20000410000 */
[----:B------:R-:W-:Y:S01]  /*7310*/  FSEL R149, R157, -INF , !P5 ;  /* 0xff8000009d957808 */ /* 0x000fe20006800000 */
[----:B------:R-:W3:Y:S01]  /*7320*/  MUFU.TANH R38, R38 ;  /* 0x0000002600267308 */ /* 0x000ee20000002400 */
[----:B------:R-:W-:Y:S01]  /*7330*/  FSEL R158, R173, -INF , !P3 ;  /* 0xff800000ad9e7808 */ /* 0x000fe20005800000 */
[----:B------:R-:W-:Y:S01]  /*7340*/  FMUL.FTZ R10, R10, c[0x0][0x2ec] ;  /* 0x0000bb000a0a7a20 */ /* 0x000fe20000410000 */
[----:B------:R-:W-:Y:S01]  /*7350*/  FSEL R171, R166, -INF , !P1 ;  /* 0xff800000a6ab7808 */ /* 0x000fe20004800000 */
[----:B------:R-:W-:Y:S01]  /*7360*/  HMMA.16816.F32 R20, R20, R6, R28 ;  /* 0x000000061414723c */ /* 0x000fe2000000181c */
[----:B------:R-:W-:Y:S01]  /*7370*/  FSEL R144, R162, -INF , !P0 ;  /* 0xff800000a2907808 */ /* 0x000fe20004000000 */
[----:B------:R-:W-:Y:S01]  /*7380*/  FMUL.FTZ R26, R26, c[0x0][0x2ec] ;  /* 0x0000bb001a1a7a20 */ /* 0x000fe20000410000 */
[----:B------:R-:W-:Y:S01]  /*7390*/  FSEL R147, R160, -INF , !P4 ;  /* 0xff800000a0937808 */ /* 0x000fe20006000000 */
[----:B------:R-:W4:Y:S01]  /*73a0*/  MUFU.TANH R37, R37 ;  /* 0x0000002500257308 */ /* 0x000f220000002400 */
[----:B------:R-:W-:Y:S01]  /*73b0*/  FSEL R155, R69, -INF , !P2 ;  /* 0xff800000459b7808 */ /* 0x000fe20005000000 */
[----:B------:R-:W-:Y:S01]  /*73c0*/  FMUL.FTZ R15, R15, c[0x0][0x2ec] ;  /* 0x0000bb000f0f7a20 */ /* 0x000fe20000410000 */
[----:B------:R-:W-:Y:S01]  /*73d0*/  ISETP.GE.AND P6, PT, R3, R209, PT ;  /* 0x000000d10300720c */ /* 0x000fe20003fc6270 */
[----:B------:R-:W-:Y:S01]  /*73e0*/  FMUL.FTZ R9, R9, c[0x0][0x2ec] ;  /* 0x0000bb0009097a20 */ /* 0x000fe20000410000 */
[----:B------:R-:W-:Y:S01]  /*73f0*/  ISETP.GE.AND P5, PT, R3, R208, PT ;  /* 0x000000d00300720c */ /* 0x000fe20003fa6270 */
[----:B------:R-:W-:Y:S01]  /*7400*/  FMUL.FTZ R4, R11, c[0x0][0x2ec] ;  /* 0x0000bb000b047a20 */ /* 0x000fe20000410000 */
[----:B------:R-:W-:Y:S01]  /*7410*/  ISETP.GE.AND P3, PT, R3, R207, PT ;  /* 0x000000cf0300720c */ /* 0x000fe20003f66270 */
[----:B------:R-:W5:Y:S01]  /*7420*/  MUFU.TANH R39, R39 ;  /* 0x0000002700277308 */ /* 0x000f620000002400 */
[----:B------:R-:W-:Y:S01]  /*7430*/  ISETP.GE.AND P1, PT, R2, R210, PT ;  /* 0x000000d20200720c */ /* 0x000fe20003f26270 */
[----:B------:R-:W-:Y:S01]  /*7440*/  FMUL.FTZ R24, R24, c[0x0][0x2ec] ;  /* 0x0000bb0018187a20 */ /* 0x000fe20000410000 */
[C---:B------:R-:W-:Y:S01]  /*7450*/  ISETP.GE.AND P0, PT, R2.reuse, R209, PT ;  /* 0x000000d10200720c */ /* 0x040fe20003f06270 */
[----:B------:R-:W-:Y:S01]  /*7460*/  FMUL.FTZ R25, R25, c[0x0][0x2ec] ;  /* 0x0000bb0019197a20 */ /* 0x000fe20000410000 */
[C---:B------:R-:W-:Y:S01]  /*7470*/  ISETP.GE.AND P4, PT, R2.reuse, R208, PT ;  /* 0x000000d00200720c */ /* 0x040fe20003f86270 */
[----:B------:R-:W-:Y:S01]  /*7480*/  FMUL.FTZ R27, R27, c[0x0][0x2ec] ;  /* 0x0000bb001b1b7a20 */ /* 0x000fe20000410000 */
[----:B------:R-:W-:Y:S01]  /*7490*/  ISETP.GE.AND P2, PT, R2, R207, PT ;  /* 0x000000cf0200720c */ /* 0x000fe20003f46270 */
[----:B------:R-:W1:Y:S01]  /*74a0*/  MUFU.TANH R12, R12 ;  /* 0x0000000c000c7308 */ /* 0x000e620000002400 */
[----:B------:R-:W-:-:S02]  /*74b0*/  ISETP.LT.OR P6, PT, R3, R205, P6 ;  /* 0x000000cd0300720c */ /* 0x000fc400037c1670 */
[C---:B------:R-:W-:Y:S01]  /*74c0*/  ISETP.LT.OR P5, PT, R3.reuse, R204, P5 ;  /* 0x000000cc0300720c */ /* 0x040fe20002fa1670 */
[----:B------:R-:W-:Y:S01]  /*74d0*/  FMUL.FTZ R20, R20, c[0x0][0x2ec] ;  /* 0x0000bb0014147a20 */ /* 0x000fe20000410000 */
[----:B------:R-:W-:Y:S01]  /*74e0*/  ISETP.LT.OR P3, PT, R3, R203, P3 ;  /* 0x000000cb0300720c */ /* 0x000fe20001f61670 */
[----:B------:R-:W-:Y:S01]  /*74f0*/  FMUL.FTZ R21, R21, c[0x0][0x2ec] ;  /* 0x0000bb0015157a20 */ /* 0x000fe20000410000 */
[C---:B------:R-:W-:Y:S01]  /*7500*/  ISETP.LT.OR P1, PT, R2.reuse, R206, P1 ;  /* 0x000000ce0200720c */ /* 0x040fe20000f21670 */
[----:B------:R-:W-:Y:S01]  /*7510*/  MUFU.TANH R13, R13 ;  /* 0x0000000d000d7308 */ /* 0x000fe20000002400 */
[C---:B------:R-:W-:Y:S02]  /*7520*/  ISETP.LT.OR P0, PT, R2.reuse, R205, P0 ;  /* 0x000000cd0200720c */ /* 0x040fe40000701670 */
[C---:B------:R-:W-:Y:S02]  /*7530*/  ISETP.LT.OR P4, PT, R2.reuse, R204, P4 ;  /* 0x000000cc0200720c */ /* 0x040fe40002781670 */
[----:B------:R-:W-:-:S02]  /*7540*/  ISETP.LT.OR P2, PT, R2, R203, P2 ;  /* 0x000000cb0200720c */ /* 0x000fc40001741670 */
[----:B------:R-:W-:Y:S01]  /*7550*/  IADD3 R2, R0, 0x20, RZ ;  /* 0x0000002000027810 */ /* 0x000fe20007ffe0ff */
[----:B------:R-:W1:Y:S01]  /*7560*/  MUFU.TANH R14, R14 ;  /* 0x0000000e000e7308 */ /* 0x000e620000002400 */
[----:B------:R-:W-:Y:S02]  /*7570*/  FSEL R165, R165, -INF , !P6 ;  /* 0xff800000a5a57808 */ /* 0x000fe40007000000 */
[----:B------:R-:W-:Y:S02]  /*7580*/  FSEL R75, R75, -INF , !P5 ;  /* 0xff8000004b4b7808 */ /* 0x000fe40006800000 */
[----:B------:R-:W-:Y:S02]  /*7590*/  FSEL R146, R67, -INF , !P3 ;  /* 0xff80000043927808 */ /* 0x000fe40005800000 */
[----:B------:R-:W-:Y:S01]  /*75a0*/  FSEL R151, R159, -INF , !P1 ;  /* 0xff8000009f977808 */ /* 0x000fe20004800000 */
[----:B------:R-:W1:Y:S01]  /*75b0*/  MUFU.TANH R8, R8 ;  /* 0x0000000800087308 */ /* 0x000e620000002400 */
[----:B------:R-:W-:-:S02]  /*75c0*/  ISETP.GE.AND P6, PT, R2, R210, PT ;  /* 0x000000d20200720c */ /* 0x000fc40003fc6270 */
[C---:B------:R-:W-:Y:S02]  /*75d0*/  ISETP.GE.AND P5, PT, R2.reuse, R209, PT ;  /* 0x000000d10200720c */ /* 0x040fe40003fa6270 */
[C---:B------:R-:W-:Y:S02]  /*75e0*/  ISETP.GE.AND P3, PT, R2.reuse, R208, PT ;  /* 0x000000d00200720c */ /* 0x040fe40003f66270 */
[C---:B------:R-:W-:Y:S01]  /*75f0*/  ISETP.GE.AND P1, PT, R2.reuse, R207, PT ;  /* 0x000000cf0200720c */ /* 0x040fe20003f26270 */
[----:B------:R-:W1:Y:S01]  /*7600*/  MUFU.TANH R10, R10 ;  /* 0x0000000a000a7308 */ /* 0x000e620000002400 */
[C---:B------:R-:W-:Y:S02]  /*7610*/  ISETP.LT.OR P6, PT, R2.reuse, R206, P6 ;  /* 0x000000ce0200720c */ /* 0x040fe400037c1670 */
[C---:B------:R-:W-:Y:S02]  /*7620*/  ISETP.LT.OR P5, PT, R2.reuse, R205, P5 ;  /* 0x000000cd0200720c */ /* 0x040fe40002fa1670 */
[----:B------:R-:W-:-:S02]  /*7630*/  ISETP.LT.OR P3, PT, R2, R204, P3 ;  /* 0x000000cc0200720c */ /* 0x000fc40001f61670 */
[----:B------:R-:W-:Y:S01]  /*7640*/  ISETP.LT.OR P1, PT, R2, R203, P1 ;  /* 0x000000cb0200720c */ /* 0x000fe20000f21670 */
[----:B------:R-:W1:Y:S01]  /*7650*/  MUFU.TANH R26, R26 ;  /* 0x0000001a001a7308 */ /* 0x000e620000002400 */
[----:B------:R-:W-:Y:S02]  /*7660*/  IADD3 R2, R0, 0x21, RZ ;  /* 0x0000002100027810 */ /* 0x000fe40007ffe0ff */
[----:B------:R-:W-:Y:S02]  /*7670*/  FSEL R161, R161, -INF , !P0 ;  /* 0xff800000a1a17808 */ /* 0x000fe40004000000 */
[----:B------:R-:W-:Y:S02]  /*7680*/  FSEL R74, R74, -INF , !P4 ;  /* 0xff8000004a4a7808 */ /* 0x000fe40006000000 */
[----:B------:R-:W-:Y:S01]  /*7690*/  FSEL R145, R68, -INF , !P2 ;  /* 0xff80000044917808 */ /* 0x000fe20005000000 */
[----:B------:R-:W1:Y:S01]  /*76a0*/  MUFU.TANH R15, R15 ;  /* 0x0000000f000f7308 */ /* 0x000e620000002400 */
[----:B------:R-:W-:-:S02]  /*76b0*/  FSEL R150, R150, -INF , !P6 ;  /* 0xff80000096967808 */ /* 0x000fc40007000000 */
[C---:B------:R-:W-:Y:S02]  /*76c0*/  ISETP.GE.AND P0, PT, R2.reuse, R210, PT ;  /* 0x000000d20200720c */ /* 0x040fe40003f06270 */
[C---:B------:R-:W-:Y:S02]  /*76d0*/  ISETP.GE.AND P4, PT, R2.reuse, R209, PT ;  /* 0x000000d10200720c */ /* 0x040fe40003f86270 */
[C---:B------:R-:W-:Y:S01]  /*76e0*/  ISETP.GE.AND P2, PT, R2.reuse, R208, PT ;  /* 0x000000d00200720c */ /* 0x040fe20003f46270 */
[----:B------:R-:W1:Y:S01]  /*76f0*/  MUFU.TANH R9, R9 ;  /* 0x0000000900097308 */ /* 0x000e620000002400 */
[C---:B------:R-:W-:Y:S02]  /*7700*/  ISETP.GE.AND P6, PT, R2.reuse, R207, PT ;  /* 0x000000cf0200720c */ /* 0x040fe40003fc6270 */
[C---:B------:R-:W-:Y:S02]  /*7710*/  ISETP.LT.OR P0, PT, R2.reuse, R206, P0 ;  /* 0x000000ce0200720c */ /* 0x040fe40000701670 */
[----:B------:R-:W-:-:S02]  /*7720*/  ISETP.LT.OR P4, PT, R2, R205, P4 ;  /* 0x000000cd0200720c */ /* 0x000fc40002781670 */
[C---:B------:R-:W-:Y:S01]  /*7730*/  ISETP.LT.OR P2, PT, R2.reuse, R204, P2 ;  /* 0x000000cc0200720c */ /* 0x040fe20001741670 */
[----:B------:R-:W1:Y:S01]  /*7740*/  MUFU.TANH R4, R4 ;  /* 0x0000000400047308 */ /* 0x000e620000002400 */
[----:B------:R-:W-:Y:S02]  /*7750*/  ISETP.LT.OR P6, PT, R2, R203, P6 ;  /* 0x000000cb0200720c */ /* 0x000fe400037c1670 */
[----:B------:R-:W-:Y:S02]  /*7760*/  IADD3 R2, R0, 0x28, RZ ;  /* 0x0000002800027810 */ /* 0x000fe40007ffe0ff */
[----:B------:R-:W-:Y:S02]  /*7770*/  FSEL R211, R211, -INF , !P5 ;  /* 0xff800000d3d37808 */ /* 0x000fe40006800000 */
[----:B------:R-:W-:Y:S01]  /*7780*/  FSEL R164, R164, -INF , !P3 ;  /* 0xff800000a4a47808 */ /* 0x000fe20005800000 */
[----:B------:R-:W1:Y:S01]  /*7790*/  MUFU.TANH R24, R24 ;  /* 0x0000001800187308 */ /* 0x000e620000002400 */
[----:B------:R-:W-:-:S02]  /*77a0*/  FSEL R173, R66, -INF , !P1 ;  /* 0xff80000042ad7808 */ /* 0x000fc40004800000 */
[----:B------:R-:W-:Y:S02]  /*77b0*/  FSEL R156, R156, -INF , !P0 ;  /* 0xff8000009c9c7808 */ /* 0x000fe40004000000 */
[C---:B------:R-:W-:Y:S02]  /*77c0*/  ISETP.GE.AND P5, PT, R2.reuse, R210, PT ;  /* 0x000000d20200720c */ /* 0x040fe40003fa6270 */
[C---:B------:R-:W-:Y:S01]  /*77d0*/  ISETP.GE.AND P3, PT, R2.reuse, R209, PT ;  /* 0x000000d10200720c */ /* 0x040fe20003f66270 */
[----:B------:R-:W-:Y:S01]  /*77e0*/  MUFU.TANH R25, R25 ;  /* 0x0000001900197308 */ /* 0x000fe20000002400 */
[C---:B------:R-:W-:Y:S02]  /*77f0*/  ISETP.GE.AND P1, PT, R2.reuse, R208, PT ;  /* 0x000000d00200720c */ /* 0x040fe40003f26270 */
[C---:B------:R-:W-:Y:S02]  /*7800*/  ISETP.GE.AND P0, PT, R2.reuse, R207, PT ;  /* 0x000000cf0200720c */ /* 0x040fe40003f06270 */
[----:B------:R-:W-:-:S02]  /*7810*/  ISETP.LT.OR P5, PT, R2, R206, P5 ;  /* 0x000000ce0200720c */ /* 0x000fc40002fa1670 */
[C---:B------:R-:W-:Y:S01]  /*7820*/  ISETP.LT.OR P3, PT, R2.reuse, R205, P3 ;  /* 0x000000cd0200720c */ /* 0x040fe20001f61670 */
[----:B------:R-:W-:Y:S01]  /*7830*/  MUFU.TANH R27, R27 ;  /* 0x0000001b001b7308 */ /* 0x000fe20000002400 */
[C---:B------:R-:W-:Y:S02]  /*7840*/  ISETP.LT.OR P1, PT, R2.reuse, R204, P1 ;  /* 0x000000cc0200720c */ /* 0x040fe40000f21670 */
[----:B------:R-:W-:Y:S02]  /*7850*/  ISETP.LT.OR P0, PT, R2, R203, P0 ;  /* 0x000000cb0200720c */ /* 0x000fe40000701670 */
[----:B------:R-:W-:Y:S02]  /*7860*/  IADD3 R2, R0, 0x29, RZ ;  /* 0x0000002900027810 */ /* 0x000fe40007ffe0ff */
[----:B------:R-:W-:Y:S01]  /*7870*/  FSEL R183, R183, -INF , !P4 ;  /* 0xff800000b7b77808 */ /* 0x000fe20006000000 */
[----:B------:R-:W1:Y:S01]  /*7880*/  MUFU.TANH R20, R20 ;  /* 0x0000001400147308 */ /* 0x000e620000002400 */
[----:B------:R-:W-:-:S02]  /*7890*/  FSEL R163, R163, -INF , !P2 ;  /* 0xff800000a3a37808 */ /* 0x000fc40005000000 */
[----:B------:R-:W-:Y:S02]  /*78a0*/  FSEL R174, R49, -INF , !P6 ;  /* 0xff80000031ae7808 */ /* 0x000fe40007000000 */
[----:B------:R-:W-:Y:S02]  /*78b0*/  FSEL R154, R154, -INF , !P5 ;  /* 0xff8000009a9a7808 */ /* 0x000fe40006800000 */
[C---:B------:R-:W-:Y:S01]  /*78c0*/  ISETP.GE.AND P4, PT, R2.reuse, R210, PT ;  /* 0x000000d20200720c */ /* 0x040fe20003f86270 */
[----:B------:R-:W-:Y:S01]  /*78d0*/  MUFU.TANH R21, R21 ;  /* 0x0000001500157308 */ /* 0x000fe20000002400 */
[C---:B------:R-:W-:Y:S02]  /*78e0*/  ISETP.GE.AND P2, PT, R2.reuse, R209, PT ;  /* 0x000000d10200720c */ /* 0x040fe40003f46270 */
[C---:B------:R-:W-:Y:S02]  /*78f0*/  ISETP.GE.AND P6, PT, R2.reuse, R208, PT ;  /* 0x000000d00200720c */ /* 0x040fe40003fc6270 */
[----:B------:R-:W-:-:S02]  /*7900*/  ISETP.GE.AND P5, PT, R2, R207, PT ;  /* 0x000000cf0200720c */ /* 0x000fc40003fa6270 */
[C---:B------:R-:W-:Y:S02]  /*7910*/  ISETP.LT.OR P4, PT, R2.reuse, R206, P4 ;  /* 0x000000ce0200720c */ /* 0x040fe40002781670 */
[C---:B------:R-:W-:Y:S02]  /*7920*/  ISETP.LT.OR P2, PT, R2.reuse, R205, P2 ;  /* 0x000000cd0200720c */ /* 0x040fe40001741670 */
[C---:B------:R-:W-:Y:S02]  /*7930*/  ISETP.LT.OR P6, PT, R2.reuse, R204, P6 ;  /* 0x000000cc0200720c */ /* 0x040fe400037c1670 */
[----:B------:R-:W-:Y:S02]  /*7940*/  ISETP.LT.OR P5, PT, R2, R203, P5 ;  /* 0x000000cb0200720c */ /* 0x000fe40002fa1670 */
[C---:B------:R-:W-:Y:S02]  /*7950*/  IADD3 R2, R0.reuse, 0x30, RZ ;  /* 0x0000003000027810 */ /* 0x040fe40007ffe0ff */
[----:B------:R-:W-:-:S02]  /*7960*/  IADD3 R3, R0, 0x31, RZ ;  /* 0x0000003100037810 */ /* 0x000fc40007ffe0ff */
[----:B-1----:R-:W-:Y:S02]  /*7970*/  FSEL R182, R18, -INF , !P3 ;  /* 0xff80000012b67808 */ /* 0x002fe40005800000 */
[----:B--2---:R-:W-:Y:S02]  /*7980*/  FSEL R160, R36, -INF , !P1 ;  /* 0xff80000024a07808 */ /* 0x004fe40004800000 */
[----:B---3--:R-:W-:Y:S02]  /*7990*/  FSEL R167, R38, -INF , !P0 ;  /* 0xff80000026a77808 */ /* 0x008fe40004000000 */
[----:B------:R-:W-:Y:S02]  /*79a0*/  FSEL R175, R17, -INF , !P4 ;  /* 0xff80000011af7808 */ /* 0x000fe40006000000 */
[----:B------:R-:W-:Y:S01]  /*79b0*/  FSEL R180, R19, -INF , !P2 ;  /* 0xff80000013b47808 */ /* 0x000fe20005000000 */
[----:B------:R-:W-:Y:S01]  /*79c0*/  BAR.SYNC.DEFER_BLOCKING 0x0 ;  /* 0x0000000000007b1d */ /* 0x000fe20000010000 */
        /* <DEDUP_REMOVED lines=11> */
[----:B----4-:R-:W-:Y:S02]  /*7a80*/  FSEL R157, R37, -INF , !P6 ;  /* 0xff800000259d7808 */ /* 0x010fe40007000000 */
[----:B-----5:R-:W-:-:S02]  /*7a90*/  FSEL R166, R39, -INF , !P5 ;  /* 0xff80000027a67808 */ /* 0x020fc40006800000 */
[----:B------:R-:W-:Y:S02]  /*7aa0*/  FSEL R169, R12, -INF , !P3 ;  /* 0xff8000000ca97808 */ /* 0x000fe40005800000 */
        /* <DEDUP_REMOVED lines=13> */
[----:B------:R-:W-:Y:S01]  /*7b80*/  ISETP.LT.OR P3, PT, R3, R203, P3 ;  /* 0x000000cb0300720c */ /* 0x000fe20001f61670 */
[----:B------:R-:W-:Y:S01]  /*7b90*/  FMUL.FTZ R3, R22, c[0x0][0x2ec] ;  /* 0x0000bb0016037a20 */ /* 0x000fe20000410000 */
[C---:B------:R-:W-:Y:S02]  /*7ba0*/  ISETP.LT.OR P1, PT, R2.reuse, R206, P1 ;  /* 0x000000ce0200720c */ /* 0x040fe40000f21670 */
[C---:B------:R-:W-:Y:S02]  /*7bb0*/  ISETP.LT.OR P0, PT, R2.reuse, R205, P0 ;  /* 0x000000cd0200720c */ /* 0x040fe40000701670 */
[C---:B------:R-:W-:Y:S01]  /*7bc0*/  ISETP.LT.OR P4, PT, R2.reuse, R204, P4 ;  /* 0x000000cc0200720c */ /* 0x040fe20002781670 */
[----:B------:R-:W1:Y:S01]  /*7bd0*/  MUFU.TANH R3, R3 ;  /* 0x0000000300037308 */ /* 0x000e620000002400 */
[----:B------:R-:W-:Y:S01]  /*7be0*/  ISETP.LT.OR P2, PT, R2, R203, P2 ;  /* 0x000000cb0200720c */ /* 0x000fe20001741670 */
[----:B------:R-:W-:Y:S01]  /*7bf0*/  FMUL.FTZ R2, R23, c[0x0][0x2ec] ;  /* 0x0000bb0017027a20 */ /* 0x000fe20000410000 */
[----:B------:R-:W-:-:S02]  /*7c00*/  FSEL R216, R26, -INF , !P0 ;  /* 0xff8000001ad87808 */ /* 0x000fc40004000000 */
[----:B------:R-:W-:Y:S02]  /*7c10*/  ISETP.GT.AND P0, PT, R213, UR8, PT ;  /* 0x00000008d5007c0c */ /* 0x000fe4000bf04270 */
[----:B------:R-:W-:Y:S01]  /*7c20*/  IADD3 R0, R0, 0x39, RZ ;  /* 0x0000003900007810 */ /* 0x000fe20007ffe0ff */
[----:B------:R-:W2:Y:S01]  /*7c30*/  MUFU.TANH R2, R2 ;  /* 0x0000000200027308 */ /* 0x000ea20000002400 */
        /* <DEDUP_REMOVED lines=12> */
[----:B------:R-:W-:Y:S02]  /*7d00*/  FSEL R177, R20, -INF , !P4 ;  /* 0xff80000014b17808 */ /* 0x000fe40006000000 */
[----:B-1----:R-:W-:Y:S02]  /*7d10*/  FSEL R184, R3, -INF , !P2 ;  /* 0xff80000003b87808 */ /* 0x002fe40005000000 */
[----:B------:R-:W-:Y:S02]  /*7d20*/  FSEL R176, R25, -INF , !P6 ;  /* 0xff80000019b07808 */ /* 0x000fe40007000000 */
[----:B------:R-:W-:-:S02]  /*7d30*/  FSEL R215, R27, -INF , !P5 ;  /* 0xff8000001bd77808 */ /* 0x000fc40006800000 */
[----:B------:R-:W-:Y:S02]  /*7d40*/  FSEL R178, R21, -INF , !P3 ;  /* 0xff80000015b27808 */ /* 0x000fe40005800000 */
[----:B--2---:R-:W-:Y:S01]  /*7d50*/  FSEL R186, R2, -INF , !P1 ;  /* 0xff80000002ba7808 */ /* 0x004fe20004800000 */
[----:B------:R-:W-:Y:S05]  /*7d60*/  @!P0 BRA `(.L_x_1669) ;  /* 0x000001a000008947 */ /* 0x000fea0003800000 */
[----:B------:R-:W-:Y:S01]  /*7d70*/  IADD3 R0, R234, -0x3, RZ ;  /* 0xfffffffdea007810 */ /* 0x000fe20007ffe0ff */
[----:B------:R-:W-:Y:S02]  /*7d80*/  USHF.L.U32 UR9, UR6, 0x5, URZ ;  /* 0x0000000506097899 */ /* 0x000fe4000800063f */
[----:B------:R-:W-:Y:S01]  /*7d90*/  USHF.L.U64.HI UR10, UR6, 0x5, UR7 ;  /* 0x00000005060a7899 */ /* 0x000fe20008010207 */
[----:B------:R-:W-:Y:S01]  /*7da0*/  SHF.R.S32.HI R4, RZ, 0x1f, R0 ;  /* 0x0000001fff047819 */ /* 0x000fe20000011400 */
[----:B------:R-:W-:-:S04]  /*7db0*/  IMAD.WIDE.U32 R2, R0, c[0x0][0x198], RZ ;  /* 0x0000660000027a25 */ /* 0x000fc800078e00ff */
[----:B------:R-:W-:-:S04]  /*7dc0*/  IMAD R4, R4, c[0x0][0x198], RZ ;  /* 0x0000660004047a24 */ /* 0x000fc800078e02ff */
[----:B------:R-:W-:Y:S01]  /*7dd0*/  IMAD R4, R0, c[0x0][0x19c], R4 ;  /* 0x0000670000047a24 */ /* 0x000fe200078e0204 */
[----:B------:R-:W-:-:S03]  /*7de0*/  LEA R0, P1, R2, R236, 0x6 ;  /* 0x000000ec02007211 */ /* 0x000fc600078230ff */
[----:B------:R-:W-:Y:S01]  /*7df0*/  IMAD.IADD R4, R3, 0x1, R4 ;  /* 0x0000000103047824 */ /* 0x000fe200078e0204 */
[----:B------:R-:W-:-:S04]  /*7e00*/  LEA R6, P2, R0, c[0x0][0x168], 0x1 ;  /* 0x00005a0000067a11 */ /* 0x000fc800078408ff */
        /* <DEDUP_REMOVED lines=16> */
.L_x_1669:
[----:B------:R-:W-:Y:S01]  /*7f10*/  FMNMX.FTZ R0, R73, R46, !PT ;  /* 0x0000002e49007209 */ /* 0x000fe20007810000 */
[----:B------:R-:W-:Y:S03]  /*7f20*/  LDSM.16.MT88.4 R12, [R189+0x6000] ;  /* 0x00600000bd0c783b */ /* 0x000fe60000004200 */
[----:B-1----:R-:W-:Y:S01]  /*7f30*/  FMNMX.FTZ R2, R58, R0, !PT ;  /* 0x000000003a027209 */ /* 0x002fe20007810000 */
        /* <DEDUP_REMOVED lines=54> */
[----:B-1----:R-:W-:-:S03]  /*82a0*/  FMNMX.FTZ R2, R0, R6, !PT ;  /* 0x0000000600027209 */ /* 0x002fc60007810000 */
[----:B------:R-:W1:Y:S04]  /*82b0*/  SHFL.BFLY PT, R6, R4, 0x2, 0x1f ;  /* 0x0c401f0004067f89 */ /* 0x000e6800000e0000 */
[----:B------:R-:W3:Y:S01]  /*82c0*/  SHFL.BFLY PT, R8, R2, 0x1, 0x1f ;  /* 0x0c201f0002087f89 */ /* 0x000ee200000e0000 */
[----:B--2---:R-:W-:Y:S02]  /*82d0*/  FMNMX.FTZ R0, R3, R7, !PT ;  /* 0x0000000703007209 */ /* 0x004fe40007810000 */
[----:B------:R-:W-:-:S03]  /*82e0*/  FMNMX.FTZ R3, R170, R5, !PT ;  /* 0x00000005aa037209 */ /* 0x000fc60007810000 */
[----:B------:R-:W2:Y:S01]  /*82f0*/  SHFL.BFLY PT, R7, R0, 0x1, 0x1f ;  /* 0x0c201f0000077f89 */ /* 0x000ea200000e0000 */
[----:B------:R-:W-:-:S04]  /*8300*/  FMNMX.FTZ R3, R171, R3, !PT ;  /* 0x00000003ab037209 */ /* 0x000fc80007810000 */
[----:B------:R-:W-:-:S04]  /*8310*/  FMNMX.FTZ R3, R165, R3, !PT ;  /* 0x00000003a5037209 */ /* 0x000fc80007810000 */
[----:B------:R-:W-:-:S04]  /*8320*/  FMNMX.FTZ R3, R161, R3, !PT ;  /* 0x00000003a1037209 */ /* 0x000fc80007810000 */
[----:B------:R-:W-:Y:S02]  /*8330*/  FMNMX.FTZ R3, R211, R3, !PT ;  /* 0x00000003d3037209 */ /* 0x000fe40007810000 */
[----:B-1----:R-:W-:Y:S02]  /*8340*/  FMNMX.FTZ R5, R4, R6, !PT ;  /* 0x0000000604057209 */ /* 0x002fe40007810000 */
[----:B------:R-:W-:Y:S02]  /*8350*/  FMNMX.FTZ R3, R183, R3, !PT ;  /* 0x00000003b7037209 */ /* 0x000fe40007810000 */
[----:B---3--:R-:W-:Y:S01]  /*8360*/  FMNMX.FTZ R162, R2, R8, !PT ;  /* 0x0000000802a27209 */ /* 0x008fe20007810000 */
[----:B------:R-:W1:Y:S01]  /*8370*/  SHFL.BFLY PT, R6, R5, 0x1, 0x1f ;  /* 0x0c201f0005067f89 */ /* 0x000e6200000e0000 */
[----:B------:R-:W-:Y:S02]  /*8380*/  FMNMX.FTZ R2, R182, R3, !PT ;  /* 0x00000003b6027209 */ /* 0x000fe40007810000 */
[C---:B------:R-:W-:Y:S01]  /*8390*/  FSETP.NEU.FTZ.AND P3, PT, R162.reuse, -INF , PT ;  /* 0xff800000a200780b */ /* 0x040fe20003f7d000 */
[----:B------:R-:W-:Y:S01]  /*83a0*/  FMUL.FTZ R3, R162, c[0x0][0x23c] ;  /* 0x00008f00a2037a20 */ /* 0x000fe20000410000 */
[----:B------:R-:W-:-:S02]  /*83b0*/  FMNMX.FTZ R2, R180, R2, !PT ;  /* 0x00000002b4027209 */ /* 0x000fc40007810000 */
[----:B--2---:R-:W-:Y:S02]  /*83c0*/  FMNMX.FTZ R153, R0, R7, !PT ;  /* 0x0000000700997209 */ /* 0x004fe40007810000 */
[----:B------:R-:W-:Y:S02]  /*83d0*/  FSEL R0, R3, RZ, P3 ;  /* 0x000000ff03007208 */ /* 0x000fe40001800000 */
[----:B------:R-:W-:Y:S01]  /*83e0*/  FMNMX.FTZ R2, R217, R2, !PT ;  /* 0x00000002d9027209 */ /* 0x000fe20007810000 */
[C---:B------:R-:W-:Y:S01]  /*83f0*/  FMUL.FTZ R3, R153.reuse, c[0x0][0x23c] ;  /* 0x00008f0099037a20 */ /* 0x040fe20000410000 */
[----:B------:R-:W-:Y:S01]  /*8400*/  FSETP.NEU.FTZ.AND P2, PT, R153, -INF , PT ;  /* 0xff8000009900780b */ /* 0x000fe20003f5d000 */
[--C-:B------:R-:W-:Y:S01]  /*8410*/  FFMA.FTZ R4, R46, c[0x0][0x23c], -R0.reuse ;  /* 0x00008f002e047a23 */ /* 0x100fe20000010800 */
[----:B------:R-:W-:Y:S01]  /*8420*/  FMNMX.FTZ R2, R214, R2, !PT ;  /* 0x00000002d6027209 */ /* 0x000fe20007810000 */
[----:B------:R-:W-:Y:S01]  /*8430*/  FFMA.FTZ R9, R56, c[0x0][0x23c], -R0 ;  /* 0x00008f0038097a23 */ /* 0x000fe20000010800 */
[----:B------:R-:W-:Y:S01]  /*8440*/  FSEL R3, R3, RZ, P2 ;  /* 0x000000ff03037208 */ /* 0x000fe20001000000 */
[----:B------:R2:W-:Y:S01]  /*8450*/  MUFU.EX2 R39, R4 ;  /* 0x0000000400277308 */ /* 0x0005e20000000800 */
[----:B-1----:R-:W-:-:S03]  /*8460*/  FMNMX.FTZ R152, R5, R6, !PT ;  /* 0x0000000605987209 */ /* 0x002fc60007810000 */
[----:B------:R-:W-:-:S04]  /*8470*/  FFMA.FTZ R5, R44, c[0x0][0x23c], -R3 ;  /* 0x00008f002c057a23 */ /* 0x000fc80000010803 */
[----:B------:R1:W-:Y:S01]  /*8480*/  MUFU.EX2 R35, R9 ;  /* 0x0000000900237308 */ /* 0x0003e20000000800 */
[----:B------:R-:W-:Y:S02]  /*8490*/  FSETP.NEU.FTZ.AND P1, PT, R152, -INF , PT ;  /* 0xff8000009800780b */ /* 0x000fe40003f3d000 */
[----:B--2---:R-:W-:Y:S01]  /*84a0*/  FMNMX.FTZ R4, R216, R2, !PT ;  /* 0x00000002d8047209 */ /* 0x004fe20007810000 */
[----:B------:R-:W-:-:S04]  /*84b0*/  FFMA.FTZ R2, R47, c[0x0][0x23c], -R3 ;  /* 0x00008f002f027a23 */ /* 0x000fc80000010803 */
[----:B------:R2:W-:Y:S01]  /*84c0*/  MUFU.EX2 R37, R5 ;  /* 0x0000000500257308 */ /* 0x0005e20000000800 */
[----:B------:R-:W-:Y:S02]  /*84d0*/  FMNMX.FTZ R4, R215, R4, !PT ;  /* 0x00000004d7047209 */ /* 0x000fe40007810000 */
[----:B-1----:R-:W-:-:S03]  /*84e0*/  FSEL R9, R162, RZ, P3 ;  /* 0x000000ffa2097208 */ /* 0x002fc60001800000 */
[----:B------:R-:W1:Y:S02]  /*84f0*/  SHFL.BFLY PT, R6, R4, 0x2, 0x1f ;  /* 0x0c401f0004067f89 */ /* 0x000e6400000e0000 */
[----:B------:R3:W-:Y:S01]  /*8500*/  MUFU.EX2 R36, R2 ;  /* 0x0000000200247308 */ /* 0x0007e20000000800 */
[--C-:B--2---:R-:W-:Y:S02]  /*8510*/  FFMA.FTZ R5, R16, c[0x0][0x23c], -R3.reuse ;  /* 0x00008f0010057a23 */ /* 0x104fe40000010803 */
[----:B------:R-:W-:Y:S05]  /*8520*/  LDSM.16.MT88.4 R16, [R192+0x6000] ;  /* 0x00600000c010783b */ /* 0x000fea0000004200 */
[----:B------:R-:W-:Y:S01]  /*8530*/  MUFU.EX2 R23, R5 ;  /* 0x0000000500177308 */ /* 0x000fe20000000800 */
[----:B---3--:R-:W-:-:S07]  /*8540*/  FFMA.FTZ R2, R53, c[0x0][0x23c], -R3 ;  /* 0x00008f0035027a23 */ /* 0x008fce0000010803 */
[----:B------:R2:W-:Y:S01]  /*8550*/  MUFU.EX2 R32, R2 ;  /* 0x0000000200207308 */ /* 0x0005e20000000800 */
[----:B-1----:R-:W-:Y:S02]  /*8560*/  FMNMX.FTZ R4, R4, R6, !PT ;  /* 0x0000000604047209 */ /* 0x002fe40007810000 */
[----:B------:R-:W-:-:S03]  /*8570*/  FSEL R6, R153, RZ, P2 ;  /* 0x000000ff99067208 */ /* 0x000fc60001000000 */
[----:B------:R-:W1:Y:S02]  /*8580*/  SHFL.BFLY PT, R8, R4, 0x1, 0x1f ;  /* 0x0c201f0004087f89 */ /* 0x000e6400000e0000 */
[----:B------:R-:W-:Y:S01]  /*8590*/  FADD.FTZ R7, R71, -R6 ;  /* 0x8000000647077221 */ /* 0x000fe20000010000 */
[----:B------:R-:W-:-:S03]  /*85a0*/  FSEL R6, R152, RZ, P1 ;  /* 0x000000ff98067208 */ /* 0x000fc60000800000 */
[----:B------:R-:W-:Y:S02]  /*85b0*/  FMUL.FTZ R7, R7, c[0x0][0x23c] ;  /* 0x00008f0007077a20 */ /* 0x000fe40000410000 */
[----:B--2---:R-:W-:Y:S02]  /*85c0*/  FMUL.FTZ R2, R152, c[0x0][0x23c] ;  /* 0x00008f0098027a20 */ /* 0x004fe40000410000 */
[----:B------:R-:W2:Y:S03]  /*85d0*/  MUFU.EX2 R78, R7 ;  /* 0x00000007004e7308 */ /* 0x000ea60000000800 */
[----:B------:R-:W-:-:S05]  /*85e0*/  FSEL R2, R2, RZ, P1 ;  /* 0x000000ff02027208 */ /* 0x000fca0000800000 */
[----:B------:R-:W-:-:S04]  /*85f0*/  FFMA.FTZ R5, R54, c[0x0][0x23c], -R2 ;  /* 0x00008f0036057a23 */ /* 0x000fc80000010802 */
[----:B------:R3:W-:Y:S01]  /*8600*/  MUFU.EX2 R33, R5 ;  /* 0x0000000500217308 */ /* 0x0007e20000000800 */
[----:B-1----:R-:W-:Y:S01]  /*8610*/  FMNMX.FTZ R159, R4, R8, !PT ;  /* 0x00000008049f7209 */ /* 0x002fe20007810000 */
[----:B------:R-:W-:Y:S02]  /*8620*/  FFMA.FTZ R4, R58, c[0x0][0x23c], -R0 ;  /* 0x00008f003a047a23 */ /* 0x000fe40000010800 */
[-C--:B--2---:R-:W-:Y:S01]  /*8630*/  FMUL.FTZ R88, R88, R78.reuse ;  /* 0x0000004e58587220 */ /* 0x084fe20000410000 */
[----:B------:R-:W-:Y:S01]  /*8640*/  FSETP.NEU.FTZ.AND P1, PT, R159, -INF , PT ;  /* 0xff8000009f00780b */ /* 0x000fe20003f3d000 */
[-C--:B------:R-:W-:Y:S02]  /*8650*/  FMUL.FTZ R89, R89, R78.reuse ;  /* 0x0000004e59597220 */ /* 0x080fe40000410000 */
[----:B------:R1:W-:Y:S01]  /*8660*/  MUFU.EX2 R20, R4 ;  /* 0x0000000400147308 */ /* 0x0003e20000000800 */
[-C--:B------:R-:W-:Y:S02]  /*8670*/  FMUL.FTZ R100, R100, R78.reuse ;  /* 0x0000004e64647220 */ /* 0x080fe40000410000 */
[----:B------:R-:W-:-:S02]  /*8680*/  FMUL.FTZ R101, R101, R78 ;  /* 0x0000004e65657220 */ /* 0x000fc40000410000 */
[-C--:B------:R-:W-:Y:S02]  /*8690*/  FMUL.FTZ R104, R104, R78.reuse ;  /* 0x0000004e68687220 */ /* 0x080fe40000410000 */
[-C--:B------:R-:W-:Y:S02]  /*86a0*/  FMUL.FTZ R105, R105, R78.reuse ;  /* 0x0000004e69697220 */ /* 0x080fe40000410000 */
[----:B---3--:R-:W-:Y:S02]  /*86b0*/  FFMA.FTZ R5, R55, c[0x0][0x23c], -R2 ;  /* 0x00008f0037057a23 */ /* 0x008fe40000010802 */
[-C--:B------:R-:W-:Y:S02]  /*86c0*/  FMUL.FTZ R84, R84, R78.reuse ;  /* 0x0000004e54547220 */ /* 0x080fe40000410000 */
[----:B------:R2:W-:Y:S01]  /*86d0*/  MUFU.EX2 R22, R5 ;  /* 0x0000000500167308 */ /* 0x0005e20000000800 */
[----:B------:R-:W-:Y:S02]  /*86e0*/  FMUL.FTZ R85, R85, R78 ;  /* 0x0000004e55557220 */ /* 0x000fe40000410000 */
[----:B-1----:R-:W-:-:S02]  /*86f0*/  FMUL.FTZ R4, R159, c[0x0][0x23c] ;  /* 0x00008f009f047a20 */ /* 0x002fc40000410000 */
[-C--:B------:R-:W-:Y:S02]  /*8700*/  FMUL.FTZ R116, R116, R78.reuse ;  /* 0x0000004e74747220 */ /* 0x080fe40000410000 */
[-C--:B------:R-:W-:Y:S01]  /*8710*/  FMUL.FTZ R117, R117, R78.reuse ;  /* 0x0000004e75757220 */ /* 0x080fe20000410000 */
[----:B------:R-:W-:Y:S01]  /*8720*/  FSEL R8, R4, RZ, P1 ;  /* 0x000000ff04087208 */ /* 0x000fe20000800000 */
[----:B------:R-:W-:Y:S01]  /*8730*/  FMUL.FTZ R120, R120, R78 ;  /* 0x0000004e78787220 */ /* 0x000fe20000410000 */
[----:B------:R-:W-:Y:S01]  /*8740*/  F2FP.PACK_AB R4, R32, R36 ;  /* 0x000000242004723e */ /* 0x000fe200000000ff */
[----:B------:R-:W-:Y:S02]  /*8750*/  FMUL.FTZ R121, R121, R78 ;  /* 0x0000004e79797220 */ /* 0x000fe40000410000 */
[--C-:B------:R-:W-:Y:S02]  /*8760*/  FFMA.FTZ R11, R65, c[0x0][0x23c], -R8.reuse ;  /* 0x00008f00410b7a23 */ /* 0x100fe40000010808 */
[----:B------:R-:W-:-:S02]  /*8770*/  FFMA.FTZ R10, R64, c[0x0][0x23c], -R8 ;  /* 0x00008f00400a7a23 */ /* 0x000fc40000010808 */
[----:B--2---:R-:W-:Y:S01]  /*8780*/  FFMA.FTZ R5, R52, c[0x0][0x23c], -R2 ;  /* 0x00008f0034057a23 */ /* 0x004fe20000010802 */
[----:B------:R1:W-:Y:S01]  /*8790*/  MUFU.EX2 R246, R11 ;  /* 0x0000000b00f67308 */ /* 0x0003e20000000800 */
[-C--:B------:R-:W-:Y:S02]  /*87a0*/  FMUL.FTZ R132, R132, R78.reuse ;  /* 0x0000004e84847220 */ /* 0x080fe40000410000 */
[-C--:B------:R-:W-:Y:S02]  /*87b0*/  FMUL.FTZ R133, R133, R78.reuse ;  /* 0x0000004e85857220 */ /* 0x080fe40000410000 */
[-C--:B------:R-:W-:Y:S02]  /*87c0*/  FMUL.FTZ R136, R136, R78.reuse ;  /* 0x0000004e88887220 */ /* 0x080fe40000410000 */
[----:B------:R-:W-:Y:S01]  /*87d0*/  FMUL.FTZ R137, R137, R78 ;  /* 0x0000004e89897220 */ /* 0x000fe20000410000 */
[----:B------:R2:W-:Y:S01]  /*87e0*/  MUFU.EX2 R34, R5 ;  /* 0x0000000500227308 */ /* 0x0005e20000000800 */
[----:B-1----:R-:W-:-:S07]  /*87f0*/  FFMA.FTZ R11, R48, c[0x0][0x23c], -R8 ;  /* 0x00008f00300b7a23 */ /* 0x002fce0000010808 */
[----:B------:R1:W-:Y:S01]  /*8800*/  MUFU.EX2 R247, R10 ;  /* 0x0000000a00f77308 */ /* 0x0003e20000000800 */
[----:B--2---:R-:W-:-:S07]  /*8810*/  FFMA.FTZ R5, R45, c[0x0][0x23c], -R2 ;  /* 0x00008f002d057a23 */ /* 0x004fce0000010802 */
[----:B------:R-:W-:Y:S08]  /*8820*/  MUFU.EX2 R239, R11 ;  /* 0x0000000b00ef7308 */ /* 0x000ff00000000800 */
[----:B------:R2:W3:Y:S01]  /*8830*/  MUFU.EX2 R21, R5 ;  /* 0x0000000500157308 */ /* 0x0004e20000000800 */
[----:B-1----:R-:W-:-:S07]  /*8840*/  FFMA.FTZ R10, R59, c[0x0][0x23c], -R8 ;  /* 0x00008f003b0a7a23 */ /* 0x002fce0000010808 */
[----:B------:R-:W-:Y:S01]  /*8850*/  MUFU.EX2 R240, R10 ;  /* 0x0000000a00f07308 */ /* 0x000fe20000000800 */
[----:B--2---:R-:W-:Y:S01]  /*8860*/  FADD.FTZ R5, R70, -R6 ;  /* 0x8000000646057221 */ /* 0x004fe20000010000 */
[----:B------:R-:W-:Y:S02]  /*8870*/  F2FP.PACK_AB R6, R23, R37 ;  /* 0x000000251706723e */ /* 0x000fe400000000ff */
[----:B---3--:R-:W-:Y:S01]  /*8880*/  F2FP.PACK_AB R7, R21, R34 ;  /* 0x000000221507723e */ /* 0x008fe200000000ff */
[----:B------:R-:W-:-:S04]  /*8890*/  FMUL.FTZ R5, R5, c[0x0][0x23c] ;  /* 0x00008f0005057a20 */ /* 0x000fc80000410000 */
[----:B------:R1:W2:Y:S02]  /*88a0*/  MUFU.EX2 R77, R5 ;  /* 0x00000005004d7308 */ /* 0x0002a40000000800 */
[----:B-1----:R-:W-:Y:S02]  /*88b0*/  FFMA.FTZ R5, R57, c[0x0][0x23c], -R0 ;  /* 0x00008f0039057a23 */ /* 0x002fe40000010800 */
[----:B--2---:R-:W-:-:S04]  /*88c0*/  FMUL.FTZ R90, R90, R77 ;  /* 0x0000004d5a5a7220 */ /* 0x004fc80000410000 */
[----:B------:R1:W2:Y:S01]  /*88d0*/  MUFU.EX2 R38, R5 ;  /* 0x0000000500267308 */ /* 0x0002a20000000800 */
        /* <DEDUP_REMOVED lines=8> */
[----:B-1----:R-:W-:Y:S01]  /*8960*/  F2FP.PACK_AB R5, R22, R33 ;  /* 0x000000211605723e */ /* 0x002fe200000000ff */
[-C--:B------:R-:W-:Y:S02]  /*8970*/  FMUL.FTZ R119, R119, R77.reuse ;  /* 0x0000004d77777220 */ /* 0x080fe40000410000 */
[-C--:B------:R-:W-:Y:S02]  /*8980*/  FMUL.FTZ R122, R122, R77.reuse ;  /* 0x0000004d7a7a7220 */ /* 0x080fe40000410000 */
[-C--:B------:R-:W-:Y:S02]  /*8990*/  FMUL.FTZ R123, R123, R77.reuse ;  /* 0x0000004d7b7b7220 */ /* 0x080fe40000410000 */
[----:B------:R-:W-:Y:S01]  /*89a0*/  HMMA.16816.F32 R68, R4, R14, R88 ;  /* 0x0000000e0444723c */ /* 0x000fe20000001858 */
[----:B------:R-:W-:-:S02]  /*89b0*/  FMUL.FTZ R134, R134, R77 ;  /* 0x0000004d86867220 */ /* 0x000fc40000410000 */
[-C--:B------:R-:W-:Y:S02]  /*89c0*/  FMUL.FTZ R135, R135, R77.reuse ;  /* 0x0000004d87877220 */ /* 0x080fe40000410000 */
[-C--:B------:R-:W-:Y:S02]  /*89d0*/  FMUL.FTZ R138, R138, R77.reuse ;  /* 0x0000004d8a8a7220 */ /* 0x080fe40000410000 */
[----:B------:R-:W-:Y:S01]  /*89e0*/  MOV R88, R20 ;  /* 0x0000001400587202 */ /* 0x000fe20000000f00 */
[----:B------:R-:W-:Y:S01]  /*89f0*/  FADD.FTZ R20, R73, -R9 ;  /* 0x8000000949147221 */ /* 0x000fe20000010000 */
[----:B------:R-:W-:Y:S01]  /*8a00*/  FSEL R9, R159, RZ, P1 ;  /* 0x000000ff9f097208 */ /* 0x000fe20000800000 */
[----:B------:R-:W-:Y:S01]  /*8a10*/  FMUL.FTZ R139, R139, R77 ;  /* 0x0000004d8b8b7220 */ /* 0x000fe20000410000 */
[C---:B------:R-:W-:Y:S01]  /*8a20*/  HMMA.16816.F32 R64, R4.reuse, R16, R100 ;  /* 0x000000100440723c */ /* 0x040fe20000001864 */
[----:B------:R-:W-:Y:S01]  /*8a30*/  FMUL.FTZ R10, R20, c[0x0][0x23c] ;  /* 0x00008f00140a7a20 */ /* 0x000fe20000410000 */
[----:B------:R-:W-:Y:S01]  /*8a40*/  MOV R91, R39 ;  /* 0x00000027005b7202 */ /* 0x000fe20000000f00 */
[----:B------:R-:W-:Y:S01]  /*8a50*/  FADD.FTZ R9, R72, -R9 ;  /* 0x8000000948097221 */ /* 0x000fe20000010000 */
[----:B------:R-:W-:Y:S01]  /*8a60*/  MOV R90, R36 ;  /* 0x00000024005a7202 */ /* 0x000fe20000000f00 */
[----:B------:R-:W1:Y:S01]  /*8a70*/  MUFU.EX2 R76, R10 ;  /* 0x0000000a004c7308 */ /* 0x000e620000000800 */
[----:B------:R-:W-:Y:S01]  /*8a80*/  MOV R89, R33 ;  /* 0x0000002100597202 */ /* 0x000fe20000000f00 */
[----:B------:R-:W-:Y:S01]  /*8a90*/  FMUL.FTZ R9, R9, c[0x0][0x23c] ;  /* 0x00008f0009097a20 */ /* 0x000fe20000410000 */
[----:B------:R-:W-:Y:S01]  /*8aa0*/  HMMA.16816.F32 R60, R4, R18, R104 ;  /* 0x00000012043c723c */ /* 0x000fe20000001868 */
[----:B--2---:R-:W-:-:S02]  /*8ab0*/  MOV R101, R38 ;  /* 0x0000002600657202 */ /* 0x004fc40000000f00 */
[----:B------:R-:W-:Y:S02]  /*8ac0*/  MOV R100, R37 ;  /* 0x0000002500647202 */ /* 0x000fe40000000f00 */
[----:B------:R2:W3:Y:S01]  /*8ad0*/  MUFU.EX2 R11, R9 ;  /* 0x00000009000b7308 */ /* 0x0004e20000000800 */
[----:B------:R-:W-:Y:S02]  /*8ae0*/  MOV R103, R32 ;  /* 0x0000002000677202 */ /* 0x000fe40000000f00 */
[----:B------:R-:W-:Y:S01]  /*8af0*/  MOV R106, R35 ;  /* 0x00000023006a7202 */ /* 0x000fe20000000f00 */
[C---:B------:R-:W-:Y:S01]  /*8b00*/  HMMA.16816.F32 R84, R4.reuse, R12, R84 ;  /* 0x0000000c0454723c */ /* 0x040fe20000001854 */
[----:B------:R-:W-:Y:S02]  /*8b10*/  MOV R107, R34 ;  /* 0x00000022006b7202 */ /* 0x000fe40000000f00 */
[----:B------:R-:W-:Y:S01]  /*8b20*/  MOV R105, R23 ;  /* 0x0000001700697202 */ /* 0x000fe20000000f00 */
[----:B-1----:R-:W-:Y:S01]  /*8b30*/  FMUL.FTZ R80, R80, R76 ;  /* 0x0000004c50507220 */ /* 0x002fe20000410000 */
[----:B------:R-:W-:Y:S01]  /*8b40*/  MOV R102, R22 ;  /* 0x0000001600667202 */ /* 0x000fe20000000f00 */
[-C--:B------:R-:W-:Y:S01]  /*8b50*/  FMUL.FTZ R81, R81, R76.reuse ;  /* 0x0000004c51517220 */ /* 0x080fe20000410000 */
[----:B------:R-:W-:Y:S01]  /*8b60*/  MOV R104, R21 ;  /* 0x0000001500687202 */ /* 0x000fe20000000f00 */
[----:B------:R-:W-:Y:S01]  /*8b70*/  HMMA.16816.F32 R56, R4, R24, R116 ;  /* 0x000000180438723c */ /* 0x000fe20000001874 */
[-C--:B------:R-:W-:Y:S01]  /*8b80*/  FMUL.FTZ R92, R92, R76.reuse ;  /* 0x0000004c5c5c7220 */ /* 0x080fe20000410000 */
[----:B------:R-:W-:Y:S01]  /*8b90*/  LDSM.16.MT88.4 R20, [R190+0x6800] ;  /* 0x00680000be14783b */ /* 0x000fe20000004200 */
[----:B------:R-:W-:-:S02]  /*8ba0*/  FMUL.FTZ R93, R93, R76 ;  /* 0x0000004c5d5d7220 */ /* 0x000fc40000410000 */
[----:B--2---:R-:W-:Y:S02]  /*8bb0*/  FFMA.FTZ R9, R148, c[0x0][0x23c], -R0 ;  /* 0x00008f0094097a23 */ /* 0x004fe40000010800 */
[-C--:B---3--:R-:W-:Y:S01]  /*8bc0*/  FMUL.FTZ R82, R82, R11.reuse ;  /* 0x0000000b52527220 */ /* 0x088fe20000410000 */
[C---:B------:R-:W-:Y:S01]  /*8bd0*/  HMMA.16816.F32 R52, R4.reuse, R26, R120 ;  /* 0x0000001a0434723c */ /* 0x040fe20000001878 */
[----:B------:R1:W-:Y:S01]  /*8be0*/  MUFU.EX2 R237, R9 ;  /* 0x0000000900ed7308 */ /* 0x0003e20000000800 */
[-C--:B------:R-:W-:Y:S02]  /*8bf0*/  FMUL.FTZ R83, R83, R11.reuse ;  /* 0x0000000b53537220 */ /* 0x080fe40000410000 */
[-C--:B------:R-:W-:Y:S02]  /*8c00*/  FMUL.FTZ R94, R94, R11.reuse ;  /* 0x0000000b5e5e7220 */ /* 0x080fe40000410000 */
[----:B------:R-:W-:Y:S02]  /*8c10*/  FMUL.FTZ R95, R95, R11 ;  /* 0x0000000b5f5f7220 */ /* 0x000fe40000410000 */
[----:B------:R-:W-:Y:S01]  /*8c20*/  HMMA.16816.F32 R48, R4, R28, R132 ;  /* 0x0000001c0430723c */ /* 0x000fe20000001884 */
[----:B------:R-:W-:-:S02]  /*8c30*/  FMUL.FTZ R96, R96, R76 ;  /* 0x0000004c60607220 */ /* 0x000fc40000410000 */
[-C--:B------:R-:W-:Y:S02]  /*8c40*/  FMUL.FTZ R97, R97, R76.reuse ;  /* 0x0000004c61617220 */ /* 0x080fe40000410000 */
[-C--:B------:R-:W-:Y:S02]  /*8c50*/  FMUL.FTZ R98, R98, R11.reuse ;  /* 0x0000000b62627220 */ /* 0x080fe40000410000 */
[----:B------:R-:W-:Y:S01]  /*8c60*/  FMUL.FTZ R99, R99, R11 ;  /* 0x0000000b63637220 */ /* 0x000fe20000410000 */
[----:B------:R-:W-:Y:S01]  /*8c70*/  HMMA.16816.F32 R40, R4, R30, R136 ;  /* 0x0000001e0428723c */ /* 0x000fe20000001888 */
[----:B-1----:R-:W-:Y:S02]  /*8c80*/  FFMA.FTZ R9, R144, c[0x0][0x23c], -R3 ;  /* 0x00008f0090097a23 */ /* 0x002fe40000010803 */
[-C--:B------:R-:W-:Y:S02]  /*8c90*/  FMUL.FTZ R108, R108, R76.reuse ;  /* 0x0000004c6c6c7220 */ /* 0x080fe40000410000 */
[----:B------:R1:W-:Y:S01]  /*8ca0*/  MUFU.EX2 R235, R9 ;  /* 0x0000000900eb7308 */ /* 0x0003e20000000800 */
[-C--:B------:R-:W-:Y:S01]  /*8cb0*/  FMUL.FTZ R109, R109, R76.reuse ;  /* 0x0000004c6d6d7220 */ /* 0x080fe20000410000 */
        /* <DEDUP_REMOVED lines=8> */
[-C--:B------:R-:W-:Y:S02]  /*8d40*/  FMUL.FTZ R114, R114, R11.reuse ;  /* 0x0000000b72727220 */ /* 0x080fe40000410000 */
[-C--:B------:R-:W-:Y:S02]  /*8d50*/  FMUL.FTZ R115, R115, R11.reuse ;  /* 0x0000000b73737220 */ /* 0x080fe40000410000 */
[-C--:B------:R-:W-:Y:S01]  /*8d60*/  FMUL.FTZ R124, R124, R76.reuse ;  /* 0x0000004c7c7c7220 */ /* 0x080fe20000410000 */
[----:B------:R-:W-:Y:S01]  /*8d70*/  HMMA.16816.F32 R44, R4, R12, R80 ;  /* 0x0000000c042c723c */ /* 0x000fe20000001850 */
[----:B-1----:R-:W-:Y:S02]  /*8d80*/  FFMA.FTZ R9, R74, c[0x0][0x23c], -R3 ;  /* 0x00008f004a097a23 */ /* 0x002fe40000010803 */
[----:B------:R-:W-:Y:S02]  /*8d90*/  FMUL.FTZ R125, R125, R76 ;  /* 0x0000004c7d7d7220 */ /* 0x000fe40000410000 */
[----:B------:R1:W-:Y:S01]  /*8da0*/  MUFU.EX2 R233, R9 ;  /* 0x0000000900e97308 */ /* 0x0003e20000000800 */
[----:B------:R-:W-:-:S02]  /*8db0*/  FMUL.FTZ R126, R126, R11 ;  /* 0x0000000b7e7e7220 */ /* 0x000fc40000410000 */
[-C--:B------:R-:W-:Y:S01]  /*8dc0*/  FMUL.FTZ R127, R127, R11.reuse ;  /* 0x0000000b7f7f7220 */ /* 0x080fe20000410000 */
[C---:B------:R-:W-:Y:S01]  /*8dd0*/  HMMA.16816.F32 R36, R4.reuse, R14, R92 ;  /* 0x0000000e0424723c */ /* 0x040fe2000000185c */
[----:B------:R-:W-:Y:S01]  /*8de0*/  LDSM.16.MT88.4 R12, [R191+0x6800] ;  /* 0x00680000bf0c783b */ /* 0x000fe20000004200 */
[----:B------:R-:W-:Y:S02]  /*8df0*/  FFMA.FTZ R10, R79, c[0x0][0x23c], -R3 ;  /* 0x00008f004f0a7a23 */ /* 0x000fe40000010803 */
[-C--:B------:R-:W-:Y:S01]  /*8e00*/  FMUL.FTZ R128, R128, R76.reuse ;  /* 0x0000004c80807220 */ /* 0x080fe20000410000 */
[----:B------:R-:W-:Y:S01]  /*8e10*/  LDSM.16.MT88.4 R92, [R189+0x7800] ;  /* 0x00780000bd5c783b */ /* 0x000fe20000004200 */
[----:B------:R2:W3:Y:S01]  /*8e20*/  MUFU.EX2 R238, R10 ;  /* 0x0000000a00ee7308 */ /* 0x0004e20000000800 */
[----:B------:R-:W-:Y:S01]  /*8e30*/  FMUL.FTZ R129, R129, R76 ;  /* 0x0000004c81817220 */ /* 0x000fe20000410000 */
[----:B------:R-:W-:Y:S01]  /*8e40*/  HMMA.16816.F32 R32, R4, R16, R96 ;  /* 0x000000100420723c */ /* 0x000fe20000001860 */
[----:B------:R-:W-:-:S02]  /*8e50*/  FMUL.FTZ R130, R130, R11 ;  /* 0x0000000b82827220 */ /* 0x000fc40000410000 */
[-C--:B------:R-:W-:Y:S02]  /*8e60*/  FMUL.FTZ R131, R131, R11.reuse ;  /* 0x0000000b83837220 */ /* 0x080fe40000410000 */
[----:B-1----:R-:W-:Y:S02]  /*8e70*/  FFMA.FTZ R9, R147, c[0x0][0x23c], -R2 ;  /* 0x00008f0093097a23 */ /* 0x002fe40000010802 */
[-C--:B------:R-:W-:Y:S01]  /*8e80*/  FMUL.FTZ R140, R140, R76.reuse ;  /* 0x0000004c8c8c7220 */ /* 0x080fe20000410000 */
[----:B------:R-:W-:Y:S01]  /*8e90*/  HMMA.16816.F32 R108, R4, R18, R108 ;  /* 0x00000012046c723c */ /* 0x000fe2000000186c */
[----:B------:R1:W-:Y:S01]  /*8ea0*/  MUFU.EX2 R230, R9 ;  /* 0x0000000900e67308 */ /* 0x0003e20000000800 */
[----:B------:R-:W-:Y:S01]  /*8eb0*/  LDSM.16.MT88.4 R16, [R192+0x6800] ;  /* 0x00680000c010783b */ /* 0x000fe20000004200 */
[----:B------:R-:W-:Y:S02]  /*8ec0*/  FMUL.FTZ R141, R141, R76 ;  /* 0x0000004c8d8d7220 */ /* 0x000fe40000410000 */
[----:B------:R-:W-:-:S02]  /*8ed0*/  FMUL.FTZ R142, R142, R11 ;  /* 0x0000000b8e8e7220 */ /* 0x000fc40000410000 */
[----:B--2---:R-:W-:Y:S01]  /*8ee0*/  FFMA.FTZ R10, R75, c[0x0][0x23c], -R3 ;  /* 0x00008f004b0a7a23 */ /* 0x004fe20000010803 */
[C---:B------:R-:W-:Y:S01]  /*8ef0*/  HMMA.16816.F32 R112, R4.reuse, R24, R112 ;  /* 0x000000180470723c */ /* 0x040fe20000001870 */
[----:B------:R-:W-:Y:S02]  /*8f00*/  FMUL.FTZ R143, R143, R11 ;  /* 0x0000000b8f8f7220 */ /* 0x000fe40000410000 */
[----:B------:R2:W4:Y:S05]  /*8f10*/  MUFU.EX2 R236, R10 ;  /* 0x0000000a00ec7308 */ /* 0x00052a0000000800 */
[C---:B------:R-:W-:Y:S01]  /*8f20*/  HMMA.16816.F32 R124, R4.reuse, R26, R124 ;  /* 0x0000001a047c723c */ /* 0x040fe2000000187c */
[--C-:B-1----:R-:W-:Y:S01]  /*8f30*/  FFMA.FTZ R9, R146, c[0x0][0x23c], -R2.reuse ;  /* 0x00008f0092097a23 */ /* 0x102fe20000010802 */
[----:B------:R-:W1:Y:S03]  /*8f40*/  LDSM.16.MT88.4 R24, [R189+0x6800] ;  /* 0x00680000bd18783b */ /* 0x000e660000004200 */
[----:B------:R5:W-:Y:S03]  /*8f50*/  MUFU.EX2 R231, R9 ;  /* 0x0000000900e77308 */ /* 0x000be60000000800 */
[----:B------:R-:W-:Y:S01]  /*8f60*/  HMMA.16816.F32 R128, R4, R28, R128 ;  /* 0x0000001c0480723c */ /* 0x000fe20000001880 */
[----:B--2---:R-:W-:-:S04]  /*8f70*/  FFMA.FTZ R10, R149, c[0x0][0x23c], -R2 ;  /* 0x00008f00950a7a23 */ /* 0x004fc80000010802 */
[----:B------:R2:W2:Y:S03]  /*8f80*/  MUFU.EX2 R232, R10 ;  /* 0x0000000a00e87308 */ /* 0x0004a60000000800 */
[----:B------:R-:W-:Y:S01]  /*8f90*/  HMMA.16816.F32 R140, R4, R30, R140 ;  /* 0x0000001e048c723c */ /* 0x000fe2000000188c */
[----:B-----5:R-:W-:-:S06]  /*8fa0*/  FFMA.FTZ R9, R145, c[0x0][0x23c], -R2 ;  /* 0x00008f0091097a23 */ /* 0x020fcc0000010802 */
[----:B---3--:R-:W-:Y:S01]  /*8fb0*/  F2FP.PACK_AB R4, R235, R238 ;  /* 0x000000eeeb04723e */ /* 0x008fe200000000ff */
[----:B------:R3:W5:Y:S01]  /*8fc0*/  MUFU.EX2 R229, R9 ;  /* 0x0000000900e57308 */ /* 0x0007620000000800 */
[----:B----4-:R-:W-:Y:S01]  /*8fd0*/  F2FP.PACK_AB R6, R233, R236 ;  /* 0x000000ece906723e */ /* 0x010fe200000000ff */
[----:B--2---:R-:W-:Y:S01]  /*8fe0*/  FFMA.FTZ R10, R158, c[0x0][0x23c], -R0 ;  /* 0x00008f009e0a7a23 */ /* 0x004fe20000010800 */
[----:B------:R-:W-:-:S05]  /*8ff0*/  F2FP.PACK_AB R5, R230, R232 ;  /* 0x000000e8e605723e */ /* 0x000fca00000000ff */
[----:B------:R-:W2:Y:S01]  /*9000*/  MUFU.EX2 R228, R10 ;  /* 0x0000000a00e47308 */ /* 0x000ea20000000800 */
[----:B---3--:R-:W-:Y:S01]  /*9010*/  FFMA.FTZ R9, R155, c[0x0][0x23c], -R0 ;  /* 0x00008f009b097a23 */ /* 0x008fe20000010800 */
[----:B-----5:R-:W-:-:S06]  /*9020*/  F2FP.PACK_AB R7, R229, R231 ;  /* 0x000000e7e507723e */ /* 0x020fcc00000000ff */
[----:B------:R3:W-:Y:S01]  /*9030*/  MUFU.EX2 R227, R9 ;  /* 0x0000000900e37308 */ /* 0x0007e20000000800 */
[C---:B-1----:R-:W-:Y:S08]  /*9040*/  HMMA.16816.F32 R72, R4.reuse, R24, R84 ;  /* 0x000000180448723c */ /* 0x042ff00000001854 */
[----:B------:R-:W-:Y:S01]  /*9050*/  HMMA.16816.F32 R68, R4, R26, R68 ;  /* 0x0000001a0444723c */ /* 0x000fe20000001844 */
[----:B---3--:R-:W-:-:S04]  /*9060*/  FFMA.FTZ R9, R151, c[0x0][0x23c], -R0 ;  /* 0x00008f0097097a23 */ /* 0x008fc80000010800 */
[----:B------:R1:W3:Y:S03]  /*9070*/  MUFU.EX2 R226, R9 ;  /* 0x0000000900e27308 */ /* 0x0002e60000000800 */
        /* <DEDUP_REMOVED lines=9> */
[----:B------:R-:W-:Y:S07]  /*9110*/  HMMA.16816.F32 R40, R4, R14, R40 ;  /* 0x0000000e0428723c */ /* 0x000fee0000001828 */
[----:B--2---:R-:W-:-:S02]  /*9120*/  F2FP.PACK_AB R4, R228, R237 ;  /* 0x000000ede404723e */ /* 0x004fc400000000ff */
[----:B---3--:R-:W-:Y:S01]  /*9130*/  F2FP.PACK_AB R6, R226, R227 ;  /* 0x000000e3e206723e */ /* 0x008fe200000000ff */
        /* <DEDUP_REMOVED lines=12> */
[----:B------:R-:W2:Y:S01]  /*9200*/  LDSM.16.MT88.4 R24, [R189+0x7000] ;  /* 0x00700000bd18783b */ /* 0x000ea20000004200 */
[----:B-1----:R-:W-:-:S04]  /*9210*/  FFMA.FTZ R9, R154, c[0x0][0x23c], -R0 ;  /* 0x00008f009a097a23 */ /* 0x002fc80000010800 */
[----:B------:R1:W-:Y:S02]  /*9220*/  MUFU.EX2 R219, R9 ;  /* 0x0000000900db7308 */ /* 0x0003e40000000800 */
[C---:B------:R-:W-:Y:S08]  /*9230*/  HMMA.16816.F32 R32, R4.reuse, R16, R32 ;  /* 0x000000100420723c */ /* 0x040ff00000001820 */
[----:B------:R-:W-:Y:S01]  /*9240*/  HMMA.16816.F32 R28, R4, R18, R108 ;  /* 0x00000012041c723c */ /* 0x000fe2000000186c */
[----:B------:R-:W-:Y:S04]  /*9250*/  LDSM.16.MT88.4 R16, [R190+0x7000] ;  /* 0x00700000be10783b */ /* 0x000fe80000004200 */
[----:B------:R-:W-:Y:S01]  /*9260*/  LDSM.16.MT88.4 R108, [R192+0x7800] ;  /* 0x00780000c06c783b */ /* 0x000fe20000004200 */
[----:B-1----:R-:W-:-:S02]  /*9270*/  FFMA.FTZ R9, R164, c[0x0][0x23c], -R3 ;  /* 0x00008f00a4097a23 */ /* 0x002fc40000010803 */
[C---:B------:R-:W-:Y:S02]  /*9280*/  HMMA.16816.F32 R112, R4.reuse, R20, R112 ;  /* 0x000000140470723c */ /* 0x040fe40000001870 */
[----:B------:R1:W-:Y:S06]  /*9290*/  MUFU.EX2 R218, R9 ;  /* 0x0000000900da7308 */ /* 0x0003ec0000000800 */
[C---:B------:R-:W-:Y:S01]  /*92a0*/  HMMA.16816.F32 R124, R4.reuse, R22, R124 ;  /* 0x00000016047c723c */ /* 0x040fe2000000187c */
[----:B------:R-:W3:Y:S07]  /*92b0*/  LDSM.16.MT88.4 R20, [R192+0x7000] ;  /* 0x00700000c014783b */ /* 0x000eee0000004200 */
[----:B------:R-:W-:Y:S01]  /*92c0*/  HMMA.16816.F32 R128, R4, R12, R128 ;  /* 0x0000000c0480723c */ /* 0x000fe20000001880 */
[----:B-1----:R-:W-:-:S04]  /*92d0*/  FFMA.FTZ R9, R163, c[0x0][0x23c], -R3 ;  /* 0x00008f00a3097a23 */ /* 0x002fc80000010803 */
[----:B------:R1:W4:Y:S03]  /*92e0*/  MUFU.EX2 R171, R9 ;  /* 0x0000000900ab7308 */ /* 0x0003260000000800 */
[----:B------:R-:W-:Y:S01]  /*92f0*/  HMMA.16816.F32 R140, R4, R14, R140 ;  /* 0x0000000e048c723c */ /* 0x000fe2000000188c */
[----:B------:R-:W5:Y:S01]  /*9300*/  LDSM.16.MT88.4 R12, [R191+0x7000] ;  /* 0x00700000bf0c783b */ /* 0x000f620000004200 */
[----:B-1----:R-:W-:-:S05]  /*9310*/  FFMA.FTZ R9, R160, c[0x0][0x23c], -R3 ;  /* 0x00008f00a0097a23 */ /* 0x002fca0000010803 */
[----:B----4-:R-:W-:Y:S01]  /*9320*/  F2FP.PACK_AB R4, R171, R218 ;  /* 0x000000daab04723e */ /* 0x010fe200000000ff */
[----:B------:R1:W-:Y:S02]  /*9330*/  MUFU.EX2 R170, R9 ;  /* 0x0000000900aa7308 */ /* 0x0003e40000000800 */
[----:B-1----:R-:W-:-:S06]  /*9340*/  FFMA.FTZ R9, R157, c[0x0][0x23c], -R3 ;  /* 0x00008f009d097a23 */ /* 0x002fcc0000010803 */
[----:B------:R1:W4:Y:S02]  /*9350*/  MUFU.EX2 R165, R9 ;  /* 0x0000000900a57308 */ /* 0x0003240000000800 */
[----:B-1----:R-:W-:Y:S01]  /*9360*/  FFMA.FTZ R9, R173, c[0x0][0x23c], -R2 ;  /* 0x00008f00ad097a23 */ /* 0x002fe20000010802 */
[----:B----4-:R-:W-:Y:S02]  /*9370*/  F2FP.PACK_AB R6, R165, R170 ;  /* 0x000000aaa506723e */ /* 0x010fe400000000ff */
[----:B------:R-:W-:-:S03]  /*9380*/  MOV R173, R104 ;  /* 0x0000006800ad7202 */ /* 0x000fc60000000f00 */
[----:B------:R1:W-:Y:S02]  /*9390*/  MUFU.EX2 R164, R9 ;  /* 0x0000000900a47308 */ /* 0x0003e40000000800 */
[----:B-1----:R-:W-:Y:S01]  /*93a0*/  FFMA.FTZ R9, R174, c[0x0][0x23c], -R2 ;  /* 0x00008f00ae097a23 */ /* 0x002fe20000010802 */
[----:B------:R-:W-:-:S05]  /*93b0*/  MOV R174, R105 ;  /* 0x0000006900ae7202 */ /* 0x000fca0000000f00 */
        /* <DEDUP_REMOVED lines=11> */
[----:B------:R1:W4:Y:S02]  /*9470*/  MUFU.EX2 R158, R9 ;  /* 0x00000009009e7308 */ /* 0x0003240000000800 */
[C---:B--2---:R-:W-:Y:S08]  /*9480*/  HMMA.16816.F32 R72, R4.reuse, R24, R72 ;  /* 0x000000180448723c */ /* 0x044ff00000001848 */
[----:B------:R-:W-:Y:S01]  /*9490*/  HMMA.16816.F32 R68, R4, R26, R68 ;  /* 0x0000001a0444723c */ /* 0x000fe20000001844 */
[----:B-1----:R-:W-:Y:S01]  /*94a0*/  FFMA.FTZ R9, R169, c[0x0][0x23c], -R0 ;  /* 0x00008f00a9097a23 */ /* 0x002fe20000010800 */
[----:B------:R-:W-:-:S03]  /*94b0*/  MOV R169, R101 ;  /* 0x0000006500a97202 */ /* 0x000fc60000000f00 */
[----:B------:R1:W-:Y:S03]  /*94c0*/  MUFU.EX2 R157, R9 ;  /* 0x00000009009d7308 */ /* 0x0003e60000000800 */
[C---:B---3--:R-:W-:Y:S08]  /*94d0*/  HMMA.16816.F32 R64, R4.reuse, R20, R64 ;  /* 0x000000140440723c */ /* 0x048ff00000001840 */
[----:B------:R-:W-:Y:S01]  /*94e0*/  HMMA.16816.F32 R60, R4, R22, R60 ;  /* 0x00000016043c723c */ /* 0x000fe2000000183c */
[----:B-1----:R-:W-:-:S07]  /*94f0*/  FFMA.FTZ R9, R172, c[0x0][0x23c], -R0 ;  /* 0x00008f00ac097a23 */ /* 0x002fce0000010800 */
[C---:B------:R-:W-:Y:S01]  /*9500*/  HMMA.16816.F32 R56, R4.reuse, R16, R56 ;  /* 0x000000100438723c */ /* 0x040fe20000001838 */
[----:B------:R-:W-:Y:S01]  /*9510*/  MOV R172, R102 ;  /* 0x0000006600ac7202 */ /* 0x000fe20000000f00 */
[----:B------:R1:W-:Y:S06]  /*9520*/  MUFU.EX2 R156, R9 ;  /* 0x00000009009c7308 */ /* 0x0003ec0000000800 */
[C---:B------:R-:W-:Y:S08]  /*9530*/  HMMA.16816.F32 R52, R4.reuse, R18, R52 ;  /* 0x000000120434723c */ /* 0x040ff00000001834 */
[----:B-----5:R-:W-:Y:S01]  /*9540*/  HMMA.16816.F32 R48, R4, R12, R48 ;  /* 0x0000000c0430723c */ /* 0x020fe20000001830 */
[--C-:B-1----:R-:W-:Y:S01]  /*9550*/  FFMA.FTZ R9, R168, c[0x0][0x23c], -R0.reuse ;  /* 0x00008f00a8097a23 */ /* 0x102fe20000010800 */
[----:B------:R-:W-:Y:S01]  /*9560*/  MOV R168, R103 ;  /* 0x0000006700a87202 */ /* 0x000fe20000000f00 */
[----:B------:R-:W-:-:S02]  /*9570*/  FFMA.FTZ R0, R176, c[0x0][0x23c], -R0 ;  /* 0x00008f00b0007a23 */ /* 0x000fc40000010800 */
[----:B------:R1:W-:Y:S03]  /*9580*/  MUFU.EX2 R155, R9 ;  /* 0x00000009009b7308 */ /* 0x0003e60000000800 */
[----:B------:R-:W-:Y:S05]  /*9590*/  HMMA.16816.F32 R40, R4, R14, R40 ;  /* 0x0000000e0428723c */ /* 0x000fea0000001828 */
[----:B------:R2:W-:Y:S02]  /*95a0*/  MUFU.EX2 R154, R0 ;  /* 0x00000000009a7308 */ /* 0x0005e40000000800 */
[----:B------:R-:W-:-:S02]  /*95b0*/  F2FP.PACK_AB R4, R221, R225 ;  /* 0x000000e1dd04723e */ /* 0x000fc400000000ff */
[----:B----4-:R-:W-:Y:S01]  /*95c0*/  F2FP.PACK_AB R6, R158, R219 ;  /* 0x000000db9e06723e */ /* 0x010fe200000000ff */
[----:B-1----:R-:W-:Y:S01]  /*95d0*/  FFMA.FTZ R9, R211, c[0x0][0x23c], -R8 ;  /* 0x00008f00d3097a23 */ /* 0x002fe20000010808 */
[----:B------:R-:W-:-:S03]  /*95e0*/  MOV R211, R88 ;  /* 0x0000005800d37202 */ /* 0x000fc60000000f00 */
[----:B------:R1:W-:Y:S01]  /*95f0*/  MUFU.EX2 R151, R9 ;  /* 0x0000000900977308 */ /* 0x0003e20000000800 */
[----:B--2---:R-:W-:-:S07]  /*9600*/  FFMA.FTZ R0, R181, c[0x0][0x23c], -R3 ;  /* 0x00008f00b5007a23 */ /* 0x004fce0000010803 */
[----:B------:R2:W-:Y:S01]  /*9610*/  MUFU.EX2 R146, R0 ;  /* 0x0000000000927308 */ /* 0x0005e20000000800 */
[----:B-1----:R-:W-:Y:S01]  /*9620*/  FFMA.FTZ R9, R183, c[0x0][0x23c], -R8 ;  /* 0x00008f00b7097a23 */ /* 0x002fe20000010808 */
[----:B------:R-:W-:-:S06]  /*9630*/  MOV R183, R89 ;  /* 0x0000005900b77202 */ /* 0x000fcc0000000f00 */
[----:B------:R1:W3:Y:S01]  /*9640*/  MUFU.EX2 R150, R9 ;  /* 0x0000000900967308 */ /* 0x0002e20000000800 */
[----:B--2---:R-:W-:-:S07]  /*9650*/  FFMA.FTZ R0, R179, c[0x0][0x23c], -R3 ;  /* 0x00008f00b3007a23 */ /* 0x004fce0000010803 */
[----:B------:R2:W4:Y:S01]  /*9660*/  MUFU.EX2 R147, R0 ;  /* 0x0000000000937308 */ /* 0x0005220000000800 */
[----:B-1----:R-:W-:Y:S01]  /*9670*/  FFMA.FTZ R9, R182, c[0x0][0x23c], -R8 ;  /* 0x00008f00b6097a23 */ /* 0x002fe20000010808 */
[----:B---3--:R-:W-:Y:S02]  /*9680*/  F2FP.PACK_AB R5, R150, R151 ;  /* 0x000000979605723e */ /* 0x008fe400000000ff */
[----:B------:R-:W-:-:S04]  /*9690*/  MOV R182, R90 ;  /* 0x0000005a00b67202 */ /* 0x000fc80000000f00 */
[----:B------:R1:W-:Y:S01]  /*96a0*/  MUFU.EX2 R149, R9 ;  /* 0x0000000900957308 */ /* 0x0003e20000000800 */
[--C-:B--2---:R-:W-:Y:S01]  /*96b0*/  FFMA.FTZ R0, R177, c[0x0][0x23c], -R3.reuse ;  /* 0x00008f00b1007a23 */ /* 0x104fe20000010803 */
[----:B----4-:R-:W-:Y:S01]  /*96c0*/  F2FP.PACK_AB R136, R147, R146 ;  /* 0x000000929388723e */ /* 0x010fe200000000ff */
[----:B------:R-:W-:-:S05]  /*96d0*/  FFMA.FTZ R3, R178, c[0x0][0x23c], -R3 ;  /* 0x00008f00b2037a23 */ /* 0x000fca0000010803 */
[----:B------:R2:W-:Y:S01]  /*96e0*/  MUFU.EX2 R145, R0 ;  /* 0x0000000000917308 */ /* 0x0005e20000000800 */
[----:B-1----:R-:W-:Y:S01]  /*96f0*/  FFMA.FTZ R9, R180, c[0x0][0x23c], -R8 ;  /* 0x00008f00b4097a23 */ /* 0x002fe20000010808 */
[----:B------:R-:W-:-:S06]  /*9700*/  MOV R180, R91 ;  /* 0x0000005b00b47202 */ /* 0x000fcc0000000f00 */
[----:B------:R1:W3:Y:S01]  /*9710*/  MUFU.EX2 R144, R3 ;  /* 0x0000000300907308 */ /* 0x0002e20000000800 */
[----:B--2---:R-:W-:-:S07]  /*9720*/  FFMA.FTZ R0, R187, c[0x0][0x23c], -R2 ;  /* 0x00008f00bb007a23 */ /* 0x004fce0000010802 */
[----:B------:R-:W2:Y:S08]  /*9730*/  MUFU.EX2 R148, R9 ;  /* 0x0000000900947308 */ /* 0x000eb00000000800 */
[----:B------:R4:W-:Y:S01]  /*9740*/  MUFU.EX2 R79, R0 ;  /* 0x00000000004f7308 */ /* 0x0009e20000000800 */
[----:B-1----:R-:W-:Y:S01]  /*9750*/  FFMA.FTZ R3, R242, R11, R247 ;  /* 0x0000000bf2037223 */ /* 0x002fe200000100f7 */
[----:B---3--:R-:W-:-:S02]  /*9760*/  F2FP.PACK_AB R138, R144, R145 ;  /* 0x00000091908a723e */ /* 0x008fc400000000ff */
[----:B--2---:R-:W-:-:S07]  /*9770*/  F2FP.PACK_AB R7, R148, R149 ;  /* 0x000000959407723e */ /* 0x004fce00000000ff */
[----:B------:R-:W-:Y:S01]  /*9780*/  HMMA.16816.F32 R36, R4, R26, R36 ;  /* 0x0000001a0424723c */ /* 0x000fe20000001824 */
[----:B----4-:R-:W-:-:S04]  /*9790*/  FFMA.FTZ R0, R185, c[0x0][0x23c], -R2 ;  /* 0x00008f00b9007a23 */ /* 0x010fc80000010802 */
[----:B------:R1:W2:Y:S03]  /*97a0*/  MUFU.EX2 R27, R0 ;  /* 0x00000000001b7308 */ /* 0x0002a60000000800 */
[C---:B------:R-:W-:Y:S08]  /*97b0*/  HMMA.16816.F32 R44, R4.reuse, R24, R44 ;  /* 0x00000018042c723c */ /* 0x040ff0000000182c */
[----:B------:R-:W-:Y:S01]  /*97c0*/  HMMA.16816.F32 R32, R4, R20, R32 ;  /* 0x000000140420723c */ /* 0x000fe20000001820 */
[--C-:B-1----:R-:W-:Y:S01]  /*97d0*/  FFMA.FTZ R0, R184, c[0x0][0x23c], -R2.reuse ;  /* 0x00008f00b8007a23 */ /* 0x102fe20000010802 */
[----:B--2---:R-:W-:Y:S01]  /*97e0*/  F2FP.PACK_AB R137, R27, R79 ;  /* 0x0000004f1b89723e */ /* 0x004fe200000000ff */
[----:B------:R-:W-:-:S05]  /*97f0*/  FFMA.FTZ R2, R186, c[0x0][0x23c], -R2 ;  /* 0x00008f00ba027a23 */ /* 0x000fca0000010802 */
[C---:B------:R-:W-:Y:S01]  /*9800*/  HMMA.16816.F32 R28, R4.reuse, R22, R28 ;  /* 0x00000016041c723c */ /* 0x040fe2000000181c */
[----:B------:R1:W-:Y:S07]  /*9810*/  MUFU.EX2 R26, R0 ;  /* 0x00000000001a7308 */ /* 0x0003ee0000000800 */
[C---:B------:R-:W-:Y:S01]  /*9820*/  HMMA.16816.F32 R128, R4.reuse, R12, R128 ;  /* 0x0000000c0480723c */ /* 0x040fe20000001880 */
[----:B------:R2:W3:Y:S07]  /*9830*/  MUFU.EX2 R25, R2 ;  /* 0x0000000200197308 */ /* 0x0004ee0000000800 */
[----:B------:R-:W-:Y:S01]  /*9840*/  HMMA.16816.F32 R112, R4, R16, R112 ;  /* 0x000000100470723c */ /* 0x000fe20000001870 */
[----:B-1----:R-:W-:-:S04]  /*9850*/  FFMA.FTZ R0, R217, c[0x0][0x23c], -R8 ;  /* 0x00008f00d9007a23 */ /* 0x002fc80000010808 */
[----:B------:R1:W-:Y:S03]  /*9860*/  MUFU.EX2 R24, R0 ;  /* 0x0000000000187308 */ /* 0x0003e60000000800 */
[----:B------:R-:W-:Y:S01]  /*9870*/  HMMA.16816.F32 R20, R4, R18, R124 ;  /* 0x000000120414723c */ /* 0x000fe2000000187c */
[----:B--2---:R-:W-:Y:S01]  /*9880*/  FFMA.FTZ R2, R244, R78, R182 ;  /* 0x0000004ef4027223 */ /* 0x004fe200000100b6 */
[----:B------:R-:W2:Y:S01]  /*9890*/  LDSM.16.MT88.4 R124, [R190+0x7800] ;  /* 0x00780000be7c783b */ /* 0x000ea20000004200 */
[----:B---3--:R-:W-:-:S03]  /*98a0*/  F2FP.PACK_AB R139, R25, R26 ;  /* 0x0000001a198b723e */ /* 0x008fc600000000ff */
[----:B------:R-:W3:Y:S02]  /*98b0*/  LDSM.16.MT88.4 R16, [R191+0x7800] ;  /* 0x00780000bf10783b */ /* 0x000ee40000004200 */
[----:B------:R-:W-:Y:S01]  /*98c0*/  HMMA.16816.F32 R12, R4, R14, R140 ;  /* 0x0000000e040c723c */ /* 0x000fe2000000188c */
[----:B-1----:R-:W-:-:S06]  /*98d0*/  FFMA.FTZ R0, R214, c[0x0][0x23c], -R8 ;  /* 0x00008f00d6007a23 */ /* 0x002fcc0000010808 */
[----:B------:R-:W-:Y:S01]  /*98e0*/  FFMA.FTZ R4, R241, R76, R180 ;  /* 0x0000004cf1047223 */ /* 0x000fe200000100b4 */
[----:B------:R-:W-:Y:S01]  /*98f0*/  F2FP.PACK_AB R140, R156, R157 ;  /* 0x0000009d9c8c723e */ /* 0x000fe200000000ff */
[----:B------:R-:W1:Y:S01]  /*9900*/  MUFU.EX2 R10, R0 ;  /* 0x00000000000a7308 */ /* 0x000e620000000800 */
[----:B------:R-:W-:Y:S01]  /*9910*/  FADD.FTZ R7, R246, R3 ;  /* 0x00000003f6077221 */ /* 0x000fe20000010000 */
[----:B------:R-:W-:Y:S01]  /*9920*/  F2FP.PACK_AB R142, R154, R155 ;  /* 0x0000009b9a8e723e */ /* 0x000fe200000000ff */
[----:B------:R-:W-:Y:S01]  /*9930*/  FADD.FTZ R4, R211, R4 ;  /* 0x00000004d3047221 */ /* 0x000fe20000010000 */
[----:B------:R-:W-:Y:S01]  /*9940*/  HMMA.16816.F32 R84, R136, R92, R72 ;  /* 0x0000005c8854723c */ /* 0x000fe20000001848 */
[----:B------:R-:W-:Y:S02]  /*9950*/  FADD.FTZ R6, R168, R2 ;  /* 0x00000002a8067221 */ /* 0x000fe40000010000 */
[----:B------:R-:W-:Y:S02]  /*9960*/  FADD.FTZ R3, R169, R4 ;  /* 0x00000004a9037221 */ /* 0x000fe40000010000 */
[----:B------:R-:W-:-:S02]  /*9970*/  FADD.FTZ R2, R240, R7 ;  /* 0x00000007f0027221 */ /* 0x000fc40000010000 */
[----:B------:R-:W-:Y:S01]  /*9980*/  FADD.FTZ R3, R167, R3 ;  /* 0x00000003a7037221 */ /* 0x000fe20000010000 */
[C---:B------:R-:W-:Y:S01]  /*9990*/  HMMA.16816.F32 R88, R136.reuse, R94, R68 ;  /* 0x0000005e8858723c */ /* 0x040fe20000001844 */
[----:B------:R-:W-:Y:S01]  /*99a0*/  FADD.FTZ R2, R239, R2 ;  /* 0x00000002ef027221 */ /* 0x000fe20000010000 */
[----:B------:R-:W-:Y:S01]  /*99b0*/  MOV R72, R159 ;  /* 0x0000009f00487202 */ /* 0x000fe20000000f00 */
[----:B------:R-:W-:Y:S01]  /*99c0*/  FADD.FTZ R3, R237, R3 ;  /* 0x00000003ed037221 */ /* 0x000fe20000010000 */
[----:B-1----:R-:W-:Y:S01]  /*99d0*/  F2FP.PACK_AB R141, R10, R24 ;  /* 0x000000180a8d723e */ /* 0x002fe200000000ff */
[----:B------:R-:W-:Y:S01]  /*99e0*/  FFMA.FTZ R0, R216, c[0x0][0x23c], -R8 ;  /* 0x00008f00d8007a23 */ /* 0x000fe20000010808 */
[----:B------:R-:W-:Y:S01]  /*99f0*/  MOV R73, R162 ;  /* 0x000000a200497202 */ /* 0x000fe20000000f00 */
[----:B------:R-:W-:Y:S01]  /*9a00*/  FADD.FTZ R2, R224, R2 ;  /* 0x00000002e0027221 */ /* 0x000fe20000010000 */
[----:B------:R-:W-:Y:S01]  /*9a10*/  HMMA.16816.F32 R100, R136, R108, R64 ;  /* 0x0000006c8864723c */ /* 0x000fe20000001840 */
[----:B------:R1:W-:Y:S01]  /*9a20*/  MUFU.EX2 R9, R0 ;  /* 0x0000000000097308 */ /* 0x0003e20000000800 */
[----:B------:R-:W-:Y:S01]  /*9a30*/  FADD.FTZ R3, R228, R3 ;  /* 0x00000003e4037221 */ /* 0x000fe20000010000 */
[----:B------:R-:W-:Y:S01]  /*9a40*/  MOV R70, R152 ;  /* 0x0000009800467202 */ /* 0x000fe20000000f00 */
[----:B------:R-:W-:Y:S01]  /*9a50*/  FADD.FTZ R2, R223, R2 ;  /* 0x00000002df027221 */ /* 0x000fe20000010000 */
[----:B------:R-:W-:-:S03]  /*9a60*/  MOV R71, R153 ;  /* 0x0000009900477202 */ /* 0x000fc60000000f00 */
[C---:B------:R-:W-:Y:S08]  /*9a70*/  HMMA.16816.F32 R104, R136.reuse, R110, R60 ;  /* 0x0000006e8868723c */ /* 0x040ff0000000183c */
[----:B--2---:R-:W-:Y:S01]  /*9a80*/  HMMA.16816.F32 R116, R136, R124, R56 ;  /* 0x0000007c8874723c */ /* 0x004fe20000001838 */
[----:B-1----:R-:W-:-:S04]  /*9a90*/  FFMA.FTZ R0, R215, c[0x0][0x23c], -R8 ;  /* 0x00008f00d7007a23 */ /* 0x002fc80000010808 */
[----:B------:R1:W2:Y:S03]  /*9aa0*/  MUFU.EX2 R8, R0 ;  /* 0x0000000000087308 */ /* 0x0002a60000000800 */
[C---:B------:R-:W-:Y:S08]  /*9ab0*/  HMMA.16816.F32 R120, R136.reuse, R126, R52 ;  /* 0x0000007e8878723c */ /* 0x040ff00000001834 */
[----:B---3--:R-:W-:Y:S01]  /*9ac0*/  HMMA.16816.F32 R132, R136, R16, R48 ;  /* 0x000000108884723c */ /* 0x008fe20000001830 */
[----:B-1----:R-:W-:Y:S01]  /*9ad0*/  FFMA.FTZ R0, R243, R77, R183 ;  /* 0x0000004df3007223 */ /* 0x002fe200000100b7 */
[----:B--2---:R-:W-:-:S06]  /*9ae0*/  F2FP.PACK_AB R143, R8, R9 ;  /* 0x00000009088f723e */ /* 0x004fcc00000000ff */
[----:B------:R-:W-:Y:S01]  /*9af0*/  HMMA.16816.F32 R136, R136, R18, R40 ;  /* 0x000000128888723c */ /* 0x000fe20000001828 */
        /* <DEDUP_REMOVED lines=57> */
[----:B------:R-:W-:Y:S05]  /*9e90*/  @!P0 BRA `(.L_x_1668) ;  /* 0x00003c2000008947 */ /* 0x000fea0003800000 */
[----:B------:R-:W2:Y:S04]  /*9ea0*/  LDL.64 R174, [R1+0x20] ;  /* 0x0000200001ae7983 */ /* 0x000ea80000100a00 */
[----:B------:R-:W3:Y:S01]  /*9eb0*/  LDL.64 R166, [R1+0x10] ;  /* 0x0000100001a67983 */ /* 0x000ee20000100a00 */
[----:B------:R-:W-:Y:S01]  /*9ec0*/  IADD3 R213, R234, -0x3, RZ ;  /* 0xfffffffdead57810 */ /* 0x000fe20007ffe0ff */
[----:B------:R-:W-:-:S04]  /*9ed0*/  DEPBAR.LE SB0, 0x0 ;  /* 0x000080000000791a */ /* 0x000fc80000000000 */
[----:B------:R-:W-:Y:S01]  /*9ee0*/  SHF.R.S32.HI R4, RZ, 0x1f, R213 ;  /* 0x0000001fff047819 */ /* 0x000fe200000114d5 */
[----:B------:R-:W-:-:S04]  /*9ef0*/  IMAD.WIDE.U32 R2, R213, c[0x0][0x1a0], RZ ;  /* 0x00006800d5027a25 */ /* 0x000fc800078e00ff */
[----:B------:R-:W-:-:S04]  /*9f00*/  IMAD R4, R4, c[0x0][0x1a0], RZ ;  /* 0x0000680004047a24 */ /* 0x000fc800078e02ff */
[----:B------:R-:W-:-:S05]  /*9f10*/  IMAD R4, R213, c[0x0][0x1a4], R4 ;  /* 0x00006900d5047a24 */ /* 0x000fca00078e0204 */
[----:B------:R-:W-:Y:S01]  /*9f20*/  IADD3 R3, R3, R4, RZ ;  /* 0x0000000403037210 */ /* 0x000fe20007ffe0ff */
        /* <DEDUP_REMOVED lines=16> */
[----:B------:R2:W-:Y:S01]  /*a030*/  LDGSTS.E.BYPASS.LTC128B.128 [R212+0x7000], [R2.64] ;  /* 0x0700000002d47fae */ /* 0x0005e2000b901d50 */
[----:B------:R-:W-:-:S03]  /*a040*/  ISETP.GT.AND P0, PT, R213, UR8, PT ;  /* 0x00000008d5007c0c */ /* 0x000fc6000bf04270 */
[----:B------:R3:W-:Y:S04]  /*a050*/  LDGSTS.E.BYPASS.LTC128B.128 [R212+0x7800], [R8.64] ;  /* 0x0780000008d47fae */ /* 0x0007e8000b901d50 */
[----:B------:R-:W-:Y:S04]  /*a060*/  LDSM.16.M88.4 R32, [R195] ;  /* 0x00000000c320783b */ /* 0x000fe80000000200 */
[----:B------:R-:W1:Y:S04]  /*a070*/  LDSM.16.M88.4 R36, [R188+0x4000] ;  /* 0x00400000bc24783b */ /* 0x000e680000000200 */
[----:B------:R-:W4:Y:S04]  /*a080*/  LDSM.16.M88.4 R28, [R195+0x2000] ;  /* 0x00200000c31c783b */ /* 0x000f280000000200 */
[----:B------:R-:W-:Y:S04]  /*a090*/  LDSM.16.M88.4 R24, [R198] ;  /* 0x00000000c618783b */ /* 0x000fe80000000200 */
[----:B------:R-:W5:Y:S04]  /*a0a0*/  LDSM.16.M88.4 R40, [R194+0x4000] ;  /* 0x00400000c228783b */ /* 0x000f680000000200 */
[----:B------:R-:W2:Y:S04]  /*a0b0*/  LDSM.16.M88.4 R20, [R198+0x2000] ;  /* 0x00200000c614783b */ /* 0x000ea80000000200 */
[----:B------:R-:W-:Y:S04]  /*a0c0*/  LDSM.16.M88.4 R44, [R199] ;  /* 0x00000000c72c783b */ /* 0x000fe80000000200 */
[----:B------:R-:W2:Y:S04]  /*a0d0*/  LDSM.16.M88.4 R16, [R196] ;  /* 0x00000000c410783b */ /* 0x000ea80000000200 */
[----:B------:R-:W2:Y:S04]  /*a0e0*/  LDSM.16.M88.4 R12, [R196+0x2000] ;  /* 0x00200000c40c783b */ /* 0x000ea80000000200 */
[----:B------:R-:W-:Y:S04]  /*a0f0*/  LDSM.16.M88.4 R48, [R193] ;  /* 0x00000000c130783b */ /* 0x000fe80000000200 */
[----:B---3--:R-:W3:Y:S01]  /*a100*/  LDSM.16.M88.4 R8, [R197] ;  /* 0x00000000c508783b */ /* 0x008ee20000000200 */
[-C--:B-1----:R-:W-:Y:S03]  /*a110*/  HMMA.16816.F32 R4, R32, R36.reuse, RZ ;  /* 0x000000242004723c */ /* 0x082fe600000018ff */
[----:B------:R-:W0:Y:S05]  /*a120*/  LDGDEPBAR ;  /* 0x00000000000079af */ /* 0x000e2a0000000000 */
[----:B----4-:R-:W-:Y:S08]  /*a130*/  HMMA.16816.F32 R52, R28, R36, RZ ;  /* 0x000000241c34723c */ /* 0x010ff000000018ff */
[----:B------:R-:W-:Y:S08]  /*a140*/  HMMA.16816.F32 R60, R32, R38, RZ ;  /* 0x00000026203c723c */ /* 0x000ff000000018ff */
[-C--:B-----5:R-:W-:Y:S01]  /*a150*/  HMMA.16816.F32 R56, R24, R40.reuse, R4 ;  /* 0x000000281838723c */ /* 0x0a0fe20000001804 */
[----:B------:R-:W-:Y:S07]  /*a160*/  LDSM.16.M88.4 R4, [R197+0x2000] ;  /* 0x00200000c504783b */ /* 0x000fee0000000200 */
[----:B--2---:R-:W-:Y:S08]  /*a170*/  HMMA.16816.F32 R52, R20, R40, R52 ;  /* 0x000000281434723c */ /* 0x004ff00000001834 */
[----:B------:R-:W-:Y:S01]  /*a180*/  HMMA.16816.F32 R68, R28, R38, RZ ;  /* 0x000000261c44723c */ /* 0x000fe200000018ff */
[----:B------:R-:W-:Y:S07]  /*a190*/  LDSM.16.M88.4 R36, [R194+0x4800] ;  /* 0x00480000c224783b */ /* 0x000fee0000000200 */
[----:B------:R-:W-:Y:S01]  /*a1a0*/  HMMA.16816.F32 R64, R16, R44, R56 ;  /* 0x0000002c1040723c */ /* 0x000fe20000001838 */
[----:B------:R-:W1:Y:S07]  /*a1b0*/  LDSM.16.M88.4 R56, [R188+0x4800] ;  /* 0x00480000bc38783b */ /* 0x000e6e0000000200 */
[----:B------:R-:W-:Y:S08]  /*a1c0*/  HMMA.16816.F32 R60, R24, R42, R60 ;  /* 0x0000002a183c723c */ /* 0x000ff0000000183c */
[----:B------:R-:W-:Y:S08]  /*a1d0*/  HMMA.16816.F32 R52, R12, R44, R52 ;  /* 0x0000002c0c34723c */ /* 0x000ff00000001834 */
[----:B------:R-:W-:Y:S08]  /*a1e0*/  HMMA.16816.F32 R68, R20, R42, R68 ;  /* 0x0000002a1444723c */ /* 0x000ff00000001844 */
[----:B---3--:R-:W-:Y:S08]  /*a1f0*/  HMMA.16816.F32 R72, R8, R48, R64 ;  /* 0x000000300848723c */ /* 0x008ff00000001840 */
[----:B------:R-:W-:Y:S08]  /*a200*/  HMMA.16816.F32 R60, R16, R46, R60 ;  /* 0x0000002e103c723c */ /* 0x000ff0000000183c */
[-C--:B-1----:R-:W-:Y:S08]  /*a210*/  HMMA.16816.F32 R64, R32, R56.reuse, RZ ;  /* 0x000000382040723c */ /* 0x082ff000000018ff */
[----:B------:R-:W-:Y:S01]  /*a220*/  HMMA.16816.F32 R40, R28, R56, RZ ;  /* 0x000000381c28723c */ /* 0x000fe200000018ff */
[----:B------:R-:W-:-:S02]  /*a230*/  FMUL.FTZ R72, R72, c[0x0][0x2ec] ;  /* 0x0000bb0048487a20 */ /* 0x000fc40000410000 */
[----:B------:R-:W-:Y:S02]  /*a240*/  FMUL.FTZ R73, R73, c[0x0][0x2ec] ;  /* 0x0000bb0049497a20 */ /* 0x000fe40000410000 */
[----:B------:R-:W-:Y:S01]  /*a250*/  FMUL.FTZ R74, R74, c[0x0][0x2ec] ;  /* 0x0000bb004a4a7a20 */ /* 0x000fe20000410000 */
[----:B------:R-:W1:Y:S01]  /*a260*/  MUFU.TANH R178, R72 ;  /* 0x0000004800b27308 */ /* 0x000e620000002400 */
[----:B------:R-:W-:Y:S01]  /*a270*/  FMUL.FTZ R75, R75, c[0x0][0x2ec] ;  /* 0x0000bb004b4b7a20 */ /* 0x000fe20000410000 */
[----:B------:R-:W-:Y:S01]  /*a280*/  HMMA.16816.F32 R144, R4, R48, R52 ;  /* 0x000000300490723c */ /* 0x000fe20000001834 */
[----:B------:R-:W2:Y:S05]  /*a290*/  LDSM.16.M88.4 R52, [R202] ;  /* 0x00000000ca34783b */ /* 0x000eaa0000000200 */
[----:B------:R-:W3:Y:S02]  /*a2a0*/  MUFU.TANH R179, R73 ;  /* 0x0000004900b37308 */ /* 0x000ee40000002400 */
[----:B------:R-:W-:Y:S06]  /*a2b0*/  HMMA.16816.F32 R44, R12, R46, R68 ;  /* 0x0000002e0c2c723c */ /* 0x000fec0000001844 */
[----:B------:R-:W4:Y:S02]  /*a2c0*/  MUFU.TANH R175, R74 ;  /* 0x0000004a00af7308 */ /* 0x000f240000002400 */
[----:B------:R-:W-:Y:S06]  /*a2d0*/  HMMA.16816.F32 R68, R24, R36, R64 ;  /* 0x000000241844723c */ /* 0x000fec0000001840 */
[----:B------:R5:W1:Y:S02]  /*a2e0*/  MUFU.TANH R174, R75 ;  /* 0x0000004b00ae7308 */ /* 0x000a640000002400 */
[----:B------:R-:W-:Y:S01]  /*a2f0*/  HMMA.16816.F32 R76, R8, R50, R60 ;  /* 0x00000032084c723c */ /* 0x000fe2000000183c */
[----:B------:R-:W-:-:S02]  /*a300*/  FMUL.FTZ R144, R144, c[0x0][0x2ec] ;  /* 0x0000bb0090907a20 */ /* 0x000fc40000410000 */
[----:B------:R-:W-:Y:S02]  /*a310*/  FMUL.FTZ R145, R145, c[0x0][0x2ec] ;  /* 0x0000bb0091917a20 */ /* 0x000fe40000410000 */
[----:B------:R-:W-:Y:S01]  /*a320*/  FMUL.FTZ R146, R146, c[0x0][0x2ec] ;  /* 0x0000bb0092927a20 */ /* 0x000fe20000410000 */
[----:B------:R-:W1:Y:S01]  /*a330*/  MUFU.TANH R173, R144 ;  /* 0x0000009000ad7308 */ /* 0x000e620000002400 */
[----:B------:R-:W-:Y:S01]  /*a340*/  FMUL.FTZ R147, R147, c[0x0][0x2ec] ;  /* 0x0000bb0093937a20 */ /* 0x000fe20000410000 */
[----:B------:R-:W-:Y:S01]  /*a350*/  HMMA.16816.F32 R60, R20, R36, R40 ;  /* 0x00000024143c723c */ /* 0x000fe20000001828 */
[----:B------:R-:W1:Y:S05]  /*a360*/  LDSM.16.M88.4 R40, [R193+0x800] ;  /* 0x00080000c128783b */ /* 0x000e6a0000000200 */
[----:B------:R-:W1:Y:S02]  /*a370*/  MUFU.TANH R172, R145 ;  /* 0x0000009100ac7308 */ /* 0x000e640000002400 */
[----:B------:R-:W-:Y:S06]  /*a380*/  HMMA.16816.F32 R64, R32, R58, RZ ;  /* 0x0000003a2040723c */ /* 0x000fec00000018ff */
[----:B------:R-:W1:Y:S02]  /*a390*/  MUFU.TANH R168, R146 ;  /* 0x0000009200a87308 */ /* 0x000e640000002400 */
[----:B------:R-:W-:Y:S01]  /*a3a0*/  HMMA.16816.F32 R148, R4, R50, R44 ;  /* 0x000000320494723c */ /* 0x000fe2000000182c */
[----:B------:R-:W1:Y:S01]  /*a3b0*/  LDSM.16.M88.4 R44, [R188+0x5000] ;  /* 0x00500000bc2c783b */ /* 0x000e620000000200 */
[----:B------:R-:W-:-:S02]  /*a3c0*/  FMUL.FTZ R76, R76, c[0x0][0x2ec] ;  /* 0x0000bb004c4c7a20 */ /* 0x000fc40000410000 */
[----:B------:R-:W-:Y:S02]  /*a3d0*/  FMUL.FTZ R77, R77, c[0x0][0x2ec] ;  /* 0x0000bb004d4d7a20 */ /* 0x000fe40000410000 */
[----:B------:R-:W-:Y:S01]  /*a3e0*/  FMUL.FTZ R78, R78, c[0x0][0x2ec] ;  /* 0x0000bb004e4e7a20 */ /* 0x000fe20000410000 */
[----:B------:R-:W1:Y:S01]  /*a3f0*/  MUFU.TANH R166, R76 ;  /* 0x0000004c00a67308 */ /* 0x000e620000002400 */
[----:B-----5:R-:W-:Y:S01]  /*a400*/  HMMA.16816.F32 R72, R28, R58, RZ ;  /* 0x0000003a1c48723c */ /* 0x020fe200000018ff */
[----:B------:R-:W5:Y:S01]  /*a410*/  LDSM.16.M88.4 R56, [R194+0x5000] ;  /* 0x00500000c238783b */ /* 0x000f620000000200 */
[----:B------:R-:W-:-:S05]  /*a420*/  FMUL.FTZ R79, R79, c[0x0][0x2ec] ;  /* 0x0000bb004f4f7a20 */ /* 0x000fca0000410000 */
[----:B------:R-:W1:Y:S01]  /*a430*/  MUFU.TANH R167, R77 ;  /* 0x0000004d00a77308 */ /* 0x000e620000002400 */
[-C--:B--2---:R-:W-:Y:S07]  /*a440*/  HMMA.16816.F32 R68, R16, R52.reuse, R68 ;  /* 0x000000341044723c */ /* 0x084fee0000001844 */
[----:B------:R-:W2:Y:S01]  /*a450*/  MUFU.TANH R165, R78 ;  /* 0x0000004e00a57308 */ /* 0x000ea20000002400 */
[----:B------:R-:W-:Y:S01]  /*a460*/  HMMA.16816.F32 R48, R12, R52, R60 ;  /* 0x000000340c30723c */ /* 0x000fe2000000183c */
[----:B------:R-:W-:-:S02]  /*a470*/  FMUL.FTZ R148, R148, c[0x0][0x2ec] ;  /* 0x0000bb0094947a20 */ /* 0x000fc40000410000 */
[----:B------:R-:W-:Y:S02]  /*a480*/  FMUL.FTZ R149, R149, c[0x0][0x2ec] ;  /* 0x0000bb0095957a20 */ /* 0x000fe40000410000 */
[----:B------:R-:W-:Y:S02]  /*a490*/  FMUL.FTZ R150, R150, c[0x0][0x2ec] ;  /* 0x0000bb0096967a20 */ /* 0x000fe40000410000 */
[----:B------:R1:W1:Y:S01]  /*a4a0*/  MUFU.TANH R164, R79 ;  /* 0x0000004f00a47308 */ /* 0x0002620000002400 */
[----:B------:R-:W-:Y:S01]  /*a4b0*/  HMMA.16816.F32 R60, R24, R38, R64 ;  /* 0x00000026183c723c */ /* 0x000fe20000001840 */
[----:B------:R-:W-:-:S06]  /*a4c0*/  FMUL.FTZ R151, R151, c[0x0][0x2ec] ;  /* 0x0000bb0097977a20 */ /* 0x000fcc0000410000 */
[----:B------:R2:W2:Y:S01]  /*a4d0*/  MUFU.TANH R170, R147 ;  /* 0x0000009300aa7308 */ /* 0x0004a20000002400 */
[----:B------:R-:W-:Y:S01]  /*a4e0*/  HMMA.16816.F32 R64, R20, R38, R72 ;  /* 0x000000261440723c */ /* 0x000fe20000001848 */
[----:B------:R-:W3:Y:S06]  /*a4f0*/  LDSM.16.M88.4 R36, [R201] ;  /* 0x00000000c924783b */ /* 0x000eec0000000200 */
[----:B------:R-:W2:Y:S01]  /*a500*/  MUFU.TANH R163, R148 ;  /* 0x0000009400a37308 */ /* 0x000ea20000002400 */
[----:B-1----:R-:W-:Y:S07]  /*a510*/  HMMA.16816.F32 R76, R8, R40, R68 ;  /* 0x00000028084c723c */ /* 0x002fee0000001844 */
[----:B------:R-:W1:Y:S01]  /*a520*/  MUFU.TANH R161, R149 ;  /* 0x0000009500a17308 */ /* 0x000e620000002400 */
[----:B------:R-:W-:Y:S07]  /*a530*/  HMMA.16816.F32 R68, R32, R44, RZ ;  /* 0x0000002c2044723c */ /* 0x000fee00000018ff */
[----:B------:R-:W1:Y:S01]  /*a540*/  MUFU.TANH R158, R150 ;  /* 0x00000096009e7308 */ /* 0x000e620000002400 */
[----:B--2---:R-:W-:Y:S07]  /*a550*/  HMMA.16816.F32 R144, R4, R40, R48 ;  /* 0x000000280490723c */ /* 0x004fee0000001830 */
[----:B------:R2:W1:Y:S01]  /*a560*/  MUFU.TANH R160, R151 ;  /* 0x0000009700a07308 */ /* 0x0004620000002400 */
[----:B------:R-:W-:Y:S01]  /*a570*/  HMMA.16816.F32 R60, R16, R54, R60 ;  /* 0x00000036103c723c */ /* 0x000fe2000000183c */
[----:B------:R-:W-:-:S02]  /*a580*/  FMUL.FTZ R76, R76, c[0x0][0x2ec] ;  /* 0x0000bb004c4c7a20 */ /* 0x000fc40000410000 */
[----:B------:R-:W-:Y:S02]  /*a590*/  FMUL.FTZ R77, R77, c[0x0][0x2ec] ;  /* 0x0000bb004d4d7a20 */ /* 0x000fe40000410000 */
[----:B------:R-:W-:Y:S02]  /*a5a0*/  FMUL.FTZ R78, R78, c[0x0][0x2ec] ;  /* 0x0000bb004e4e7a20 */ /* 0x000fe40000410000 */
[----:B------:R-:W-:Y:S01]  /*a5b0*/  FMUL.FTZ R79, R79, c[0x0][0x2ec] ;  /* 0x0000bb004f4f7a20 */ /* 0x000fe20000410000 */
[----:B------:R-:W-:Y:S01]  /*a5c0*/  HMMA.16816.F32 R48, R28, R44, RZ ;  /* 0x0000002c1c30723c */ /* 0x000fe200000018ff */
[----:B------:R-:W1:Y:S07]  /*a5d0*/  MUFU.TANH R157, R76 ;  /* 0x0000004c009d7308 */ /* 0x000e6e0000002400 */
[----:B------:R-:W-:Y:S01]  /*a5e0*/  HMMA.16816.F32 R64, R12, R54, R64 ;  /* 0x000000360c40723c */ /* 0x000fe20000001840 */
[----:B------:R-:W-:Y:S01]  /*a5f0*/  LDSM.16.M88.4 R52, [R193+0x1000] ;  /* 0x00100000c134783b */ /* 0x000fe20000000200 */
[----:B------:R-:W-:Y:S01]  /*a600*/  FMUL.FTZ R144, R144, c[0x0][0x2ec] ;  /* 0x0000bb0090907a20 */ /* 0x000fe20000410000 */
[----:B------:R-:W1:Y:S01]  /*a610*/  MUFU.TANH R156, R77 ;  /* 0x0000004d009c7308 */ /* 0x000e620000002400 */
[----:B------:R-:W-:-:S02]  /*a620*/  FMUL.FTZ R145, R145, c[0x0][0x2ec] ;  /* 0x0000bb0091917a20 */ /* 0x000fc40000410000 */
[----:B------:R-:W-:Y:S02]  /*a630*/  FMUL.FTZ R146, R146, c[0x0][0x2ec] ;  /* 0x0000bb0092927a20 */ /* 0x000fe40000410000 */
[----:B-----5:R-:W-:Y:S01]  /*a640*/  HMMA.16816.F32 R68, R24, R56, R68 ;  /* 0x000000381844723c */ /* 0x020fe20000001844 */
[----:B------:R-:W-:Y:S02]  /*a650*/  FMUL.FTZ R147, R147, c[0x0][0x2ec] ;  /* 0x0000bb0093937a20 */ /* 0x000fe40000410000 */
[----:B------:R-:W1:Y:S05]  /*a660*/  MUFU.TANH R155, R144 ;  /* 0x00000090009b7308 */ /* 0x000e6a0000002400 */
[----:B------:R-:W-:Y:S03]  /*a670*/  HMMA.16816.F32 R72, R8, R42, R60 ;  /* 0x0000002a0848723c */ /* 0x000fe6000000183c */
[----:B------:R-:W1:Y:S05]  /*a680*/  MUFU.TANH R154, R145 ;  /* 0x00000091009a7308 */ /* 0x000e6a0000002400 */
[----:B------:R-:W-:Y:S01]  /*a690*/  HMMA.16816.F32 R60, R20, R56, R48 ;  /* 0x00000038143c723c */ /* 0x000fe20000001830 */
[----:B------:R-:W5:Y:S02]  /*a6a0*/  LDSM.16.M88.4 R48, [R188+0x5800] ;  /* 0x00580000bc30783b */ /* 0x000f640000000200 */
[----:B------:R-:W1:Y:S05]  /*a6b0*/  MUFU.TANH R183, R78 ;  /* 0x0000004e00b77308 */ /* 0x000e6a0000002400 */
[----:B--2---:R-:W-:Y:S03]  /*a6c0*/  HMMA.16816.F32 R148, R4, R42, R64 ;  /* 0x0000002a0494723c */ /* 0x004fe60000001840 */
[----:B------:R-:W2:Y:S05]  /*a6d0*/  MUFU.TANH R182, R79 ;  /* 0x0000004f00b67308 */ /* 0x000eaa0000002400 */
[----:B------:R-:W-:Y:S01]  /*a6e0*/  HMMA.16816.F32 R40, R32, R46, RZ ;  /* 0x0000002e2028723c */ /* 0x000fe200000018ff */
[----:B------:R-:W-:-:S02]  /*a6f0*/  FMUL.FTZ R72, R72, c[0x0][0x2ec] ;  /* 0x0000bb0048487a20 */ /* 0x000fc40000410000 */
[----:B------:R-:W-:Y:S01]  /*a700*/  FMUL.FTZ R73, R73, c[0x0][0x2ec] ;  /* 0x0000bb0049497a20 */ /* 0x000fe20000410000 */
[----:B------:R-:W1:Y:S01]  /*a710*/  MUFU.TANH R146, R146 ;  /* 0x0000009200927308 */ /* 0x000e620000002400 */
[----:B------:R-:W-:Y:S02]  /*a720*/  FMUL.FTZ R74, R74, c[0x0][0x2ec] ;  /* 0x0000bb004a4a7a20 */ /* 0x000fe40000410000 */
[----:B------:R-:W-:Y:S01]  /*a730*/  FMUL.FTZ R75, R75, c[0x0][0x2ec] ;  /* 0x0000bb004b4b7a20 */ /* 0x000fe20000410000 */
[----:B---3--:R-:W-:Y:S04]  /*a740*/  HMMA.16816.F32 R64, R16, R36, R68 ;  /* 0x000000241040723c */ /* 0x008fe80000001844 */
[----:B------:R-:W3:Y:S04]  /*a750*/  MUFU.TANH R145, R72 ;  /* 0x0000004800917308 */ /* 0x000ee80000002400 */
[----:B------:R-:W-:Y:S01]  /*a760*/  HMMA.16816.F32 R68, R28, R46, RZ ;  /* 0x0000002e1c44723c */ /* 0x000fe200000018ff */
[----:B------:R-:W-:-:S02]  /*a770*/  FMUL.FTZ R148, R148, c[0x0][0x2ec] ;  /* 0x0000bb0094947a20 */ /* 0x000fc40000410000 */
[----:B------:R-:W-:Y:S01]  /*a780*/  FMUL.FTZ R149, R149, c[0x0][0x2ec] ;  /* 0x0000bb0095957a20 */ /* 0x000fe20000410000 */
[----:B------:R-:W1:Y:S01]  /*a790*/  MUFU.TANH R144, R73 ;  /* 0x0000004900907308 */ /* 0x000e620000002400 */
[----:B------:R-:W-:Y:S02]  /*a7a0*/  FMUL.FTZ R150, R150, c[0x0][0x2ec] ;  /* 0x0000bb0096967a20 */ /* 0x000fe40000410000 */
[----:B------:R-:W-:Y:S01]  /*a7b0*/  FMUL.FTZ R151, R151, c[0x0][0x2ec] ;  /* 0x0000bb0097977a20 */ /* 0x000fe20000410000 */
[----:B------:R-:W-:Y:S04]  /*a7c0*/  HMMA.16816.F32 R44, R12, R36, R60 ;  /* 0x000000240c2c723c */ /* 0x000fe8000000183c */
[----:B------:R-:W1:Y:S04]  /*a7d0*/  MUFU.TANH R171, R74 ;  /* 0x0000004a00ab7308 */ /* 0x000e680000002400 */
[-C--:B------:R-:W-:Y:S01]  /*a7e0*/  HMMA.16816.F32 R60, R24, R58.reuse, R40 ;  /* 0x0000003a183c723c */ /* 0x080fe20000001828 */
[----:B------:R-:W1:Y:S03]  /*a7f0*/  LDSM.16.M88.4 R40, [R194+0x5800] ;  /* 0x00580000c228783b */ /* 0x000e660000000200 */
[----:B------:R2:W1:Y:S04]  /*a800*/  MUFU.TANH R169, R75 ;  /* 0x0000004b00a97308 */ /* 0x0004680000002400 */
[----:B------:R-:W-:Y:S04]  /*a810*/  HMMA.16816.F32 R68, R20, R58, R68 ;  /* 0x0000003a1444723c */ /* 0x000fe80000001844 */
[----:B------:R-:W1:Y:S04]  /*a820*/  MUFU.TANH R147, R147 ;  /* 0x0000009300937308 */ /* 0x000e680000002400 */
[----:B-----5:R-:W-:Y:S04]  /*a830*/  HMMA.16816.F32 R56, R28, R48, RZ ;  /* 0x000000301c38723c */ /* 0x020fe800000018ff */
[----:B------:R-:W1:Y:S04]  /*a840*/  MUFU.TANH R148, R148 ;  /* 0x0000009400947308 */ /* 0x000e680000002400 */
[----:B--2---:R-:W-:Y:S04]  /*a850*/  HMMA.16816.F32 R72, R8, R52, R64 ;  /* 0x000000340848723c */ /* 0x004fe80000001840 */
[----:B------:R-:W2:Y:S04]  /*a860*/  MUFU.TANH R149, R149 ;  /* 0x0000009500957308 */ /* 0x000ea80000002400 */
[C---:B------:R-:W-:Y:S04]  /*a870*/  HMMA.16816.F32 R64, R32.reuse, R48, RZ ;  /* 0x000000302040723c */ /* 0x040fe800000018ff */
[----:B------:R-:W1:Y:S04]  /*a880*/  MUFU.TANH R150, R150 ;  /* 0x0000009600967308 */ /* 0x000e680000002400 */
[-C--:B------:R-:W-:Y:S04]  /*a890*/  HMMA.16816.F32 R32, R32, R50.reuse, RZ ;  /* 0x000000322020723c */ /* 0x080fe800000018ff */
[----:B------:R-:W1:Y:S04]  /*a8a0*/  MUFU.TANH R151, R151 ;  /* 0x0000009700977308 */ /* 0x000e680000002400 */
[----:B------:R-:W-:Y:S01]  /*a8b0*/  HMMA.16816.F32 R48, R28, R50, RZ ;  /* 0x000000321c30723c */ /* 0x000fe200000018ff */
[----:B------:R-:W-:-:S02]  /*a8c0*/  FMUL.FTZ R72, R72, c[0x0][0x2ec] ;  /* 0x0000bb0048487a20 */ /* 0x000fc40000410000 */
[----:B------:R-:W-:Y:S02]  /*a8d0*/  FMUL.FTZ R73, R73, c[0x0][0x2ec] ;  /* 0x0000bb0049497a20 */ /* 0x000fe40000410000 */
[----:B------:R-:W-:Y:S02]  /*a8e0*/  FMUL.FTZ R74, R74, c[0x0][0x2ec] ;  /* 0x0000bb004a4a7a20 */ /* 0x000fe40000410000 */
[----:B------:R-:W-:Y:S01]  /*a8f0*/  FMUL.FTZ R75, R75, c[0x0][0x2ec] ;  /* 0x0000bb004b4b7a20 */ /* 0x000fe20000410000 */
[----:B------:R-:W-:Y:S01]  /*a900*/  HMMA.16816.F32 R76, R4, R52, R44 ;  /* 0x00000034044c723c */ /* 0x000fe2000000182c */
[----:B------:R-:W5:Y:S01]  /*a910*/  LDSM.16.M88.4 R44, [R200] ;  /* 0x00000000c82c783b */ /* 0x000f620000000200 */
[----:B------:R-:W1:Y:S06]  /*a920*/  MUFU.TANH R72, R72 ;  /* 0x0000004800487308 */ /* 0x000e6c0000002400 */
[-C--:B------:R-:W-:Y:S02]  /*a930*/  HMMA.16816.F32 R60, R16, R38.reuse, R60 ;  /* 0x00000026103c723c */ /* 0x080fe4000000183c */
[----:B------:R-:W2:Y:S06]  /*a940*/  MUFU.TANH R73, R73 ;  /* 0x0000004900497308 */ /* 0x000eac0000002400 */
[----:B------:R-:W-:Y:S01]  /*a950*/  HMMA.16816.F32 R68, R12, R38, R68 ;  /* 0x000000260c44723c */ /* 0x000fe20000001844 */
[----:B------:R-:W2:Y:S01]  /*a960*/  LDSM.16.M88.4 R36, [R193+0x1800] ;  /* 0x00180000c124783b */ /* 0x000ea20000000200 */
[----:B------:R-:W2:Y:S01]  /*a970*/  MUFU.TANH R74, R74 ;  /* 0x0000004a004a7308 */ /* 0x000ea20000002400 */
[----:B------:R-:W-:-:S05]  /*a980*/  DEPBAR.LE SB0, 0x0 ;  /* 0x000080000000791a */ /* 0x000fca0000000000 */
[-C--:B-1----:R-:W-:Y:S01]  /*a990*/  HMMA.16816.F32 R64, R24, R40.reuse, R64 ;  /* 0x000000281840723c */ /* 0x082fe20000001840 */
[----:B------:R-:W-:Y:S01]  /*a9a0*/  FMUL.FTZ R76, R76, c[0x0][0x2ec] ;  /* 0x0000bb004c4c7a20 */ /* 0x000fe20000410000 */
[----:B------:R-:W1:Y:S01]  /*a9b0*/  MUFU.TANH R75, R75 ;  /* 0x0000004b004b7308 */ /* 0x000e620000002400 */
[----:B------:R-:W-:Y:S02]  /*a9c0*/  FMUL.FTZ R77, R77, c[0x0][0x2ec] ;  /* 0x0000bb004d4d7a20 */ /* 0x000fe40000410000 */
[----:B------:R-:W-:Y:S02]  /*a9d0*/  FMUL.FTZ R78, R78, c[0x0][0x2ec] ;  /* 0x0000bb004e4e7a20 */ /* 0x000fe40000410000 */
[----:B------:R-:W-:Y:S01]  /*a9e0*/  FMUL.FTZ R79, R79, c[0x0][0x2ec] ;  /* 0x0000bb004f4f7a20 */ /* 0x000fe20000410000 */
[----:B------:R-:W-:Y:S02]  /*a9f0*/  HMMA.16816.F32 R56, R20, R40, R56 ;  /* 0x000000281438723c */ /* 0x000fe40000001838 */
[----:B------:R-:W1:Y:S06]  /*aa00*/  MUFU.TANH R76, R76 ;  /* 0x0000004c004c7308 */ /* 0x000e6c0000002400 */
[-C--:B------:R-:W-:Y:S02]  /*aa10*/  HMMA.16816.F32 R24, R24, R42.reuse, R32 ;  /* 0x0000002a1818723c */ /* 0x080fe40000001820 */
[----:B------:R-:W1:Y:S06]  /*aa20*/  MUFU.TANH R77, R77 ;  /* 0x0000004d004d7308 */ /* 0x000e6c0000002400 */
[----:B------:R-:W-:Y:S02]  /*aa30*/  HMMA.16816.F32 R40, R20, R42, R48 ;  /* 0x0000002a1428723c */ /* 0x000fe40000001830 */
[----:B------:R-:W1:Y:S06]  /*aa40*/  MUFU.TANH R78, R78 ;  /* 0x0000004e004e7308 */ /* 0x000e6c0000002400 */
[-C--:B------:R-:W-:Y:S02]  /*aa50*/  HMMA.16816.F32 R60, R8, R54.reuse, R60 ;  /* 0x00000036083c723c */ /* 0x080fe4000000183c */
[----:B------:R-:W1:Y:S06]  /*aa60*/  MUFU.TANH R79, R79 ;  /* 0x0000004f004f7308 */ /* 0x000e6c0000002400 */
[----:B------:R-:W-:Y:S08]  /*aa70*/  HMMA.16816.F32 R68, R4, R54, R68 ;  /* 0x000000360444723c */ /* 0x000ff00000001844 */
[-C--:B-----5:R-:W-:Y:S08]  /*aa80*/  HMMA.16816.F32 R52, R16, R44.reuse, R64 ;  /* 0x0000002c1034723c */ /* 0x0a0ff00000001840 */
[----:B------:R-:W-:Y:S01]  /*aa90*/  HMMA.16816.F32 R28, R12, R44, R56 ;  /* 0x0000002c0c1c723c */ /* 0x000fe20000001838 */
[----:B------:R-:W-:-:S02]  /*aaa0*/  FMUL.FTZ R61, R61, c[0x0][0x2ec] ;  /* 0x0000bb003d3d7a20 */ /* 0x000fc40000410000 */
[----:B------:R-:W-:Y:S02]  /*aab0*/  FMUL.FTZ R60, R60, c[0x0][0x2ec] ;  /* 0x0000bb003c3c7a20 */ /* 0x000fe40000410000 */
[----:B------:R-:W-:Y:S02]  /*aac0*/  FMUL.FTZ R62, R62, c[0x0][0x2ec] ;  /* 0x0000bb003e3e7a20 */ /* 0x000fe40000410000 */
[----:B------:R-:W-:Y:S01]  /*aad0*/  FMUL.FTZ R63, R63, c[0x0][0x2ec] ;  /* 0x0000bb003f3f7a20 */ /* 0x000fe20000410000 */
[----:B------:R-:W-:Y:S01]  /*aae0*/  HMMA.16816.F32 R16, R16, R46, R24 ;  /* 0x0000002e1010723c */ /* 0x000fe20000001818 */
[----:B------:R-:W-:Y:S01]  /*aaf0*/  FMUL.FTZ R68, R68, c[0x0][0x2ec] ;  /* 0x0000bb0044447a20 */ /* 0x000fe20000410000 */
[----:B------:R1:W1:Y:S01]  /*ab00*/  MUFU.TANH R64, R60 ;  /* 0x0000003c00407308 */ /* 0x0002620000002400 */
[----:B------:R-:W-:Y:S02]  /*ab10*/  FMUL.FTZ R69, R69, c[0x0][0x2ec] ;  /* 0x0000bb0045457a20 */ /* 0x000fe40000410000 */
[----:B------:R-:W-:-:S02]  /*ab20*/  FMUL.FTZ R70, R70, c[0x0][0x2ec] ;  /* 0x0000bb0046467a20 */ /* 0x000fc40000410000 */
[----:B------:R-:W-:Y:S01]  /*ab30*/  FMUL.FTZ R44, R71, c[0x0][0x2ec] ;  /* 0x0000bb00472c7a20 */ /* 0x000fe20000410000 */
[----:B------:R-:W-:Y:S02]  /*ab40*/  HMMA.16816.F32 R12, R12, R46, R40 ;  /* 0x0000002e0c0c723c */ /* 0x000fe40000001828 */
[----:B------:R-:W1:Y:S06]  /*ab50*/  MUFU.TANH R61, R61 ;  /* 0x0000003d003d7308 */ /* 0x000e6c0000002400 */
[-C--:B--2---:R-:W-:Y:S02]  /*ab60*/  HMMA.16816.F32 R32, R8, R36.reuse, R52 ;  /* 0x000000240820723c */ /* 0x084fe40000001834 */
[----:B------:R2:W1:Y:S06]  /*ab70*/  MUFU.TANH R176, R62 ;  /* 0x0000003e00b07308 */ /* 0x00046c0000002400 */
[----:B------:R-:W-:Y:S02]  /*ab80*/  HMMA.16816.F32 R20, R4, R36, R28 ;  /* 0x000000240414723c */ /* 0x000fe4000000181c */
[----:B------:R2:W1:Y:S06]  /*ab90*/  MUFU.TANH R177, R63 ;  /* 0x0000003f00b17308 */ /* 0x00046c0000002400 */
[-C--:B------:R-:W-:Y:S02]  /*aba0*/  HMMA.16816.F32 R8, R8, R38.reuse, R16 ;  /* 0x000000260808723c */ /* 0x080fe40000001810 */
[----:B------:R-:W1:Y:S06]  /*abb0*/  MUFU.TANH R68, R68 ;  /* 0x0000004400447308 */ /* 0x000e6c0000002400 */
[----:B------:R-:W-:Y:S01]  /*abc0*/  HMMA.16816.F32 R4, R4, R38, R12 ;  /* 0x000000260404723c */ /* 0x000fe2000000180c */
[----:B------:R-:W-:Y:S01]  /*abd0*/  FMUL.FTZ R32, R32, c[0x0][0x2ec] ;  /* 0x0000bb0020207a20 */ /* 0x000fe20000410000 */
[----:B------:R-:W1:Y:S01]  /*abe0*/  MUFU.TANH R69, R69 ;  /* 0x0000004500457308 */ /* 0x000e620000002400 */
[----:B------:R-:W-:-:S02]  /*abf0*/  FMUL.FTZ R33, R33, c[0x0][0x2ec] ;  /* 0x0000bb0021217a20 */ /* 0x000fc40000410000 */
[----:B------:R-:W-:Y:S02]  /*ac00*/  FMUL.FTZ R34, R34, c[0x0][0x2ec] ;  /* 0x0000bb0022227a20 */ /* 0x000fe40000410000 */
[----:B------:R-:W-:Y:S02]  /*ac10*/  FMUL.FTZ R35, R35, c[0x0][0x2ec] ;  /* 0x0000bb0023237a20 */ /* 0x000fe40000410000 */
[----:B------:R-:W-:Y:S01]  /*ac20*/  FMUL.FTZ R20, R20, c[0x0][0x2ec] ;  /* 0x0000bb0014147a20 */ /* 0x000fe20000410000 */
[----:B------:R-:W1:Y:S01]  /*ac30*/  MUFU.TANH R70, R70 ;  /* 0x0000004600467308 */ /* 0x000e620000002400 */
[----:B------:R-:W-:Y:S02]  /*ac40*/  FMUL.FTZ R21, R21, c[0x0][0x2ec] ;  /* 0x0000bb0015157a20 */ /* 0x000fe40000410000 */
[----:B------:R-:W-:Y:S02]  /*ac50*/  FMUL.FTZ R22, R22, c[0x0][0x2ec] ;  /* 0x0000bb0016167a20 */ /* 0x000fe40000410000 */
[----:B------:R-:W-:-:S02]  /*ac60*/  FMUL.FTZ R23, R23, c[0x0][0x2ec] ;  /* 0x0000bb0017177a20 */ /* 0x000fc40000410000 */
[----:B------:R-:W-:Y:S01]  /*ac70*/  FMUL.FTZ R8, R8, c[0x0][0x2ec] ;  /* 0x0000bb0008087a20 */ /* 0x000fe20000410000 */
[----:B------:R-:W1:Y:S01]  /*ac80*/  MUFU.TANH R44, R44 ;  /* 0x0000002c002c7308 */ /* 0x000e620000002400 */
[----:B------:R-:W-:Y:S02]  /*ac90*/  FMUL.FTZ R9, R9, c[0x0][0x2ec] ;  /* 0x0000bb0009097a20 */ /* 0x000fe40000410000 */
[----:B------:R-:W-:Y:S02]  /*aca0*/  FMUL.FTZ R10, R10, c[0x0][0x2ec] ;  /* 0x0000bb000a0a7a20 */ /* 0x000fe40000410000 */
[----:B------:R-:W-:Y:S02]  /*acb0*/  FMUL.FTZ R11, R11, c[0x0][0x2ec] ;  /* 0x0000bb000b0b7a20 */ /* 0x000fe40000410000 */
[----:B------:R-:W-:Y:S01]  /*acc0*/  FMUL.FTZ R4, R4, c[0x0][0x2ec] ;  /* 0x0000bb0004047a20 */ /* 0x000fe20000410000 */
[----:B------:R2:W1:Y:S01]  /*acd0*/  MUFU.TANH R36, R32 ;  /* 0x0000002000247308 */ /* 0x0004620000002400 */
[----:B------:R-:W-:-:S02]  /*ace0*/  FMUL.FTZ R5, R5, c[0x0][0x2ec] ;  /* 0x0000bb0005057a20 */ /* 0x000fc40000410000 */
[----:B------:R-:W-:Y:S02]  /*acf0*/  FMUL.FTZ R6, R6, c[0x0][0x2ec] ;  /* 0x0000bb0006067a20 */ /* 0x000fe40000410000 */
[----:B------:R-:W-:-:S03]  /*ad00*/  FMUL.FTZ R7, R7, c[0x0][0x2ec] ;  /* 0x0000bb0007077a20 */ /* 0x000fc60000410000 */
        /* <DEDUP_REMOVED lines=17> */
[----:B---34-:R-:W3:Y:S01]  /*ae20*/  LDL.64 R180, [R1+0x8] ;  /* 0x0000080001b47983 */ /* 0x018ee20000100a00 */
[----:B------:R-:W-:Y:S01]  /*ae30*/  IADD3 R0, R234, -0x4, RZ ;  /* 0xfffffffcea007810 */ /* 0x000fe20007ffe0ff */
[----:B------:R-:W-:-:S02]  /*ae40*/  USHF.L.U32 UR9, UR6, 0x5, URZ ;  /* 0x0000000506097899 */ /* 0x000fc4000800063f */
[----:B------:R-:W-:Y:S01]  /*ae50*/  USHF.L.U64.HI UR10, UR6, 0x5, UR7 ;  /* 0x00000005060a7899 */ /* 0x000fe20008010207 */
[----:B--2---:R-:W-:Y:S01]  /*ae60*/  SHF.R.S32.HI R4, RZ, 0x1f, R0 ;  /* 0x0000001fff047819 */ /* 0x004fe20000011400 */
[----:B------:R-:W-:-:S04]  /*ae70*/  IMAD.WIDE.U32 R2, R0, c[0x0][0x198], RZ ;  /* 0x0000660000027a25 */ /* 0x000fc800078e00ff */
[----:B------:R-:W-:-:S04]  /*ae80*/  IMAD R4, R4, c[0x0][0x198], RZ ;  /* 0x0000660004047a24 */ /* 0x000fc800078e02ff */
[----:B------:R-:W-:-:S04]  /*ae90*/  IMAD R4, R0, c[0x0][0x19c], R4 ;  /* 0x0000670000047a24 */ /* 0x000fc800078e0204 */
[----:B------:R-:W-:Y:S01]  /*aea0*/  IMAD.IADD R4, R3, 0x1, R4 ;  /* 0x0000000103047824 */ /* 0x000fe200078e0204 */
[----:B---3--:R-:W-:-:S04]  /*aeb0*/  LEA R0, P0, R2, R180, 0x6 ;  /* 0x000000b402007211 */ /* 0x008fc800078030ff */
[----:B------:R-:W-:Y:S02]  /*aec0*/  LEA R6, P1, R0, c[0x0][0x168], 0x1 ;  /* 0x00005a0000067a11 */ /* 0x000fe400078208ff */
        /* <DEDUP_REMOVED lines=16> */
.L_x_1670:
[----:B---34-:R-:W3:Y:S02]  /*afd0*/  S2R R0, SR_TID.X ;  /* 0x0000000000007919 */ /* 0x018ee40000002100 */
[----:B---3--:R-:W-:-:S05]  /*afe0*/  IMAD.SHL.U32 R0, R0, 0x2, RZ ;  /* 0x0000000200007824 */ /* 0x008fca00078e00ff */
[----:B------:R-:W-:-:S05]  /*aff0*/  LOP3.LUT R0, R0, 0x6, RZ, 0xc0, !PT ;  /* 0x0000000600007812 */ /* 0x000fca00078ec0ff */
[----:B------:R-:W-:-:S05]  /*b000*/  IMAD R0, R213, 0x40, R0 ;  /* 0x00000040d5007824 */ /* 0x000fca00078e0200 */
[C---:B------:R-:W-:Y:S02]  /*b010*/  ISETP.GE.AND P6, PT, R0.reuse, R210, PT ;  /* 0x000000d20000720c */ /* 0x040fe40003fc6270 */
[C---:B--2---:R-:W-:Y:S02]  /*b020*/  IADD3 R2, R0.reuse, 0x1, RZ ;  /* 0x0000000100027810 */ /* 0x044fe40007ffe0ff */
[----:B------:R-:W-:Y:S02]  /*b030*/  ISETP.LT.OR P6, PT, R0, R206, P6 ;  /* 0x000000ce0000720c */ /* 0x000fe400037c1670 */
[C---:B------:R-:W-:Y:S02]  /*b040*/  ISETP.GE.AND P3, PT, R2.reuse, R210, PT ;  /* 0x000000d20200720c */ /* 0x040fe40003f66270 */
[C---:B------:R-:W-:Y:S02]  /*b050*/  ISETP.GE.AND P4, PT, R2.reuse, R209, PT ;  /* 0x000000d10200720c */ /* 0x040fe40003f86270 */
[----:B------:R-:W-:-:S02]  /*b060*/  ISETP.GE.AND P2, PT, R2, R208, PT ;  /* 0x000000d00200720c */ /* 0x000fc40003f46270 */
[----:B------:R-:W-:Y:S02]  /*b070*/  ISETP.GE.AND P5, PT, R2, R207, PT ;  /* 0x000000cf0200720c */ /* 0x000fe40003fa6270 */
[----:B------:R-:W-:Y:S02]  /*b080*/  ISETP.GE.AND P0, PT, R0, R209, PT ;  /* 0x000000d10000720c */ /* 0x000fe40003f06270 */
[----:B------:R-:W-:Y:S02]  /*b090*/  FSEL R12, R178, -INF , !P6 ;  /* 0xff800000b20c7808 */ /* 0x000fe40007000000 */
[C---:B------:R-:W-:Y:S02]  /*b0a0*/  ISETP.GE.AND P1, PT, R0.reuse, R208, PT ;  /* 0x000000d00000720c */ /* 0x040fe40003f26270 */
[----:B------:R-:W-:Y:S02]  /*b0b0*/  ISETP.GE.AND P6, PT, R0, R207, PT ;  /* 0x000000cf0000720c */ /* 0x000fe40003fc6270 */
[----:B------:R-:W-:-:S02]  /*b0c0*/  ISETP.LT.OR P3, PT, R2, R206, P3 ;  /* 0x000000ce0200720c */ /* 0x000fc40001f61670 */
[C---:B------:R-:W-:Y:S02]  /*b0d0*/  ISETP.LT.OR P4, PT, R2.reuse, R205, P4 ;  /* 0x000000cd0200720c */ /* 0x040fe40002781670 */
[CC--:B------:R-:W-:Y:S02]  /*b0e0*/  ISETP.LT.OR P2, PT, R2.reuse, R204.reuse, P2 ;  /* 0x000000cc0200720c */ /* 0x0c0fe40001741670 */
[----:B------:R-:W-:Y:S02]  /*b0f0*/  ISETP.LT.OR P5, PT, R2, R203, P5 ;  /* 0x000000cb0200720c */ /* 0x000fe40002fa1670 */
[C---:B------:R-:W-:Y:S02]  /*b100*/  ISETP.LT.OR P0, PT, R0.reuse, R205, P0 ;  /* 0x000000cd0000720c */ /* 0x040fe40000701670 */
[C---:B------:R-:W-:Y:S02]  /*b110*/  IADD3 R2, R0.reuse, 0x8, RZ ;  /* 0x0000000800027810 */ /* 0x040fe40007ffe0ff */
[----:B------:R-:W-:-:S02]  /*b120*/  ISETP.LT.OR P1, PT, R0, R204, P1 ;  /* 0x000000cc0000720c */ /* 0x000fc40000f21670 */
[----:B------:R-:W-:Y:S02]  /*b130*/  ISETP.LT.OR P6, PT, R0, R203, P6 ;  /* 0x000000cb0000720c */ /* 0x000fe400037c1670 */
[----:B------:R-:W-:Y:S02]  /*b140*/  FSEL R32, R175, -INF , !P0 ;  /* 0xff800000af207808 */ /* 0x000fe40004000000 */
[----:B------:R-:W-:Y:S02]  /*b150*/  ISETP.GE.AND P0, PT, R2, R210, PT ;  /* 0x000000d20200720c */ /* 0x000fe40003f06270 */
[----:B------:R-:W-:Y:S02]  /*b160*/  FSEL R13, R173, -INF , !P1 ;  /* 0xff800000ad0d7808 */ /* 0x000fe40004800000 */
[----:B------:R-:W-:Y:S02]  /*b170*/  FSEL R16, R168, -INF , !P6 ;  /* 0xff800000a8107808 */ /* 0x000fe40007000000 */
[----:B------:R-:W-:-:S02]  /*b180*/  FSEL R21, R179, -INF , !P3 ;  /* 0xff800000b3157808 */ /* 0x000fc40005800000 */
[C---:B------:R-:W-:Y:S02]  /*b190*/  ISETP.GE.AND P1, PT, R2.reuse, R209, PT ;  /* 0x000000d10200720c */ /* 0x040fe40003f26270 */
[C---:B------:R-:W-:Y:S02]  /*b1a0*/  ISETP.GE.AND P6, PT, R2.reuse, R208, PT ;  /* 0x000000d00200720c */ /* 0x040fe40003fc6270 */
[C---:B------:R-:W-:Y:S02]  /*b1b0*/  ISETP.GE.AND P3, PT, R2.reuse, R207, PT ;  /* 0x000000cf0200720c */ /* 0x040fe40003f66270 */
[----:B------:R-:W-:Y:S02]  /*b1c0*/  ISETP.LT.OR P0, PT, R2, R206, P0 ;  /* 0x000000ce0200720c */ /* 0x000fe40000701670 */
[----:B------:R-:W-:Y:S02]  /*b1d0*/  IADD3 R3, R0, 0x9, RZ ;  /* 0x0000000900037810 */ /* 0x000fe40007ffe0ff */
[----:B------:R-:W-:-:S02]  /*b1e0*/  ISETP.LT.OR P1, PT, R2, R205, P1 ;  /* 0x000000cd0200720c */ /* 0x000fc40000f21670 */
[C---:B------:R-:W-:Y:S02]  /*b1f0*/  ISETP.LT.OR P6, PT, R2.reuse, R204, P6 ;  /* 0x000000cc0200720c */ /* 0x040fe400037c1670 */
[----:B------:R-:W-:Y:S02]  /*b200*/  ISETP.LT.OR P3, PT, R2, R203, P3 ;  /* 0x000000cb0200720c */ /* 0x000fe40001f61670 */
[----:B------:R-:W-:Y:S02]  /*b210*/  IADD3 R2, R0, 0x10, RZ ;  /* 0x0000001000027810 */ /* 0x000fe40007ffe0ff */
[----:B------:R-:W-:Y:S02]  /*b220*/  FSEL R22, R166, -INF , !P0 ;  /* 0xff800000a6167808 */ /* 0x000fe40004000000 */
[----:B------:R-:W-:Y:S02]  /*b230*/  ISETP.GE.AND P0, PT, R3, R207, PT ;  /* 0x000000cf0300720c */ /* 0x000fe40003f06270 */
[----:B------:R-:W-:-:S02]  /*b240*/  FSEL R33, R174, -INF , !P4 ;  /* 0xff800000ae217808 */ /* 0x000fc40006000000 */
[----:B------:R-:W-:Y:S02]  /*b250*/  FSEL R34, R165, -INF , !P1 ;  /* 0xff800000a5227808 */ /* 0x000fe40004800000 */
[CC--:B------:R-:W-:Y:S02]  /*b260*/  ISETP.GE.AND P4, PT, R3.reuse, R210.reuse, PT ;  /* 0x000000d20300720c */ /* 0x0c0fe40003f86270 */
[----:B------:R-:W-:Y:S02]  /*b270*/  ISETP.GE.AND P1, PT, R2, R210, PT ;  /* 0x000000d20200720c */ /* 0x000fe40003f26270 */
[C---:B------:R-:W-:Y:S02]  /*b280*/  ISETP.LT.OR P0, PT, R3.reuse, R203, P0 ;  /* 0x000000cb0300720c */ /* 0x040fe40000701670 */
[----:B------:R-:W-:Y:S02]  /*b290*/  IADD3 R4, R0, 0x11, RZ ;  /* 0x0000001100047810 */ /* 0x000fe40007ffe0ff */
[----:B------:R-:W-:-:S02]  /*b2a0*/  ISETP.LT.OR P4, PT, R3, R206, P4 ;  /* 0x000000ce0300720c */ /* 0x000fc40002781670 */
[----:B------:R-:W-:Y:S02]  /*b2b0*/  ISETP.LT.OR P1, PT, R2, R206, P1 ;  /* 0x000000ce0200720c */ /* 0x000fe40000f21670 */
[----:B------:R-:W-:Y:S02]  /*b2c0*/  FSEL R14, R172, -INF , !P2 ;  /* 0xff800000ac0e7808 */ /* 0x000fe40005000000 */
[----:B------:R-:W-:Y:S02]  /*b2d0*/  FSEL R18, R170, -INF , !P5 ;  /* 0xff800000aa127808 */ /* 0x000fe40006800000 */
[----:B------:R-:W-:Y:S02]  /*b2e0*/  FSEL R20, R160, -INF , !P0 ;  /* 0xff800000a0147808 */ /* 0x000fe40004000000 */
[C---:B------:R-:W-:Y:S02]  /*b2f0*/  ISETP.GE.AND P2, PT, R3.reuse, R209, PT ;  /* 0x000000d10300720c */ /* 0x040fe40003f46270 */
[----:B------:R-:W-:-:S02]  /*b300*/  ISETP.GE.AND P5, PT, R3, R208, PT ;  /* 0x000000d00300720c */ /* 0x000fc40003fa6270 */
[----:B------:R-:W-:Y:S02]  /*b310*/  ISETP.GE.AND P0, PT, R4, R208, PT ;  /* 0x000000d00400720c */ /* 0x000fe40003f06270 */
[----:B------:R-:W-:Y:S02]  /*b320*/  FSEL R15, R163, -INF , !P6 ;  /* 0xff800000a30f7808 */ /* 0x000fe40007000000 */
[----:B------:R-:W-:Y:S02]  /*b330*/  FSEL R19, R158, -INF , !P3 ;  /* 0xff8000009e137808 */ /* 0x000fe40005800000 */
[----:B------:R-:W-:Y:S02]  /*b340*/  FSEL R23, R167, -INF , !P4 ;  /* 0xff800000a7177808 */ /* 0x000fe40006000000 */
[----:B------:R-:W-:Y:S02]  /*b350*/  FSEL R40, R157, -INF , !P1 ;  /* 0xff8000009d287808 */ /* 0x000fe40004800000 */
[----:B------:R-:W-:-:S02]  /*b360*/  ISETP.GE.AND P6, PT, R2, R209, PT ;  /* 0x000000d10200720c */ /* 0x000fc40003fc6270 */
[C---:B------:R-:W-:Y:S02]  /*b370*/  ISETP.GE.AND P3, PT, R2.reuse, R208, PT ;  /* 0x000000d00200720c */ /* 0x040fe40003f66270 */
[-C--:B------:R-:W-:Y:S02]  /*b380*/  ISETP.GE.AND P4, PT, R2, R207.reuse, PT ;  /* 0x000000cf0200720c */ /* 0x080fe40003f86270 */
[C---:B------:R-:W-:Y:S02]  /*b390*/  ISETP.GE.AND P1, PT, R4.reuse, R207, PT ;  /* 0x000000cf0400720c */ /* 0x040fe40003f26270 */
[C---:B------:R-:W-:Y:S02]  /*b3a0*/  ISETP.LT.OR P2, PT, R3.reuse, R205, P2 ;  /* 0x000000cd0300720c */ /* 0x040fe40001741670 */
[-C--:B------:R-:W-:Y:S02]  /*b3b0*/  ISETP.LT.OR P5, PT, R3, R204.reuse, P5 ;  /* 0x000000cc0300720c */ /* 0x080fe40002fa1670 */
[----:B------:R-:W-:-:S02]  /*b3c0*/  ISETP.LT.OR P0, PT, R4, R204, P0 ;  /* 0x000000cc0400720c */ /* 0x000fc40000701670 */
[----:B------:R-:W-:Y:S02]  /*b3d0*/  IADD3 R3, R0, 0x18, RZ ;  /* 0x0000001800037810 */ /* 0x000fe40007ffe0ff */
[C---:B------:R-:W-:Y:S02]  /*b3e0*/  ISETP.LT.OR P6, PT, R2.reuse, R205, P6 ;  /* 0x000000cd0200720c */ /* 0x040fe400037c1670 */
[C---:B------:R-:W-:Y:S02]  /*b3f0*/  ISETP.LT.OR P3, PT, R2.reuse, R204, P3 ;  /* 0x000000cc0200720c */ /* 0x040fe40001f61670 */
[-C--:B------:R-:W-:Y:S02]  /*b400*/  ISETP.LT.OR P4, PT, R2, R203.reuse, P4 ;  /* 0x000000cb0200720c */ /* 0x080fe40002781670 */
[----:B------:R-:W-:Y:S02]  /*b410*/  ISETP.LT.OR P1, PT, R4, R203, P1 ;  /* 0x000000cb0400720c */ /* 0x000fe40000f21670 */
[----:B------:R-:W-:-:S02]  /*b420*/  IADD3 R2, R0, 0x19, RZ ;  /* 0x0000001900027810 */ /* 0x000fc40007ffe0ff */
[----:B------:R-:W-:Y:S02]  /*b430*/  FSEL R42, R154, -INF , !P0 ;  /* 0xff8000009a2a7808 */ /* 0x000fe40004000000 */
[----:B------:R-:W-:Y:S02]  /*b440*/  ISETP.GE.AND P0, PT, R3, R207, PT ;  /* 0x000000cf0300720c */ /* 0x000fe40003f06270 */
[----:B------:R-:W-:Y:S02]  /*b450*/  FSEL R54, R147, -INF , !P1 ;  /* 0xff80000093367808 */ /* 0x000fe40004800000 */
[C---:B------:R-:W-:Y:S02]  /*b460*/  ISETP.GE.AND P1, PT, R2.reuse, R210, PT ;  /* 0x000000d20200720c */ /* 0x040fe40003f26270 */
[----:B------:R-:W-:Y:S02]  /*b470*/  ISETP.LT.OR P0, PT, R3, R203, P0 ;  /* 0x000000cb0300720c */ /* 0x000fe40000701670 */
[----:B------:R-:W-:-:S02]  /*b480*/  ISETP.LT.OR P1, PT, R2, R206, P1 ;  /* 0x000000ce0200720c */ /* 0x000fc40000f21670 */
[----:B------:R-:W-:Y:S02]  /*b490*/  IADD3 R8, R0, 0x20, RZ ;  /* 0x0000002000087810 */ /* 0x000fe40007ffe0ff */
[----:B------:R-:W-:Y:S02]  /*b4a0*/  FSEL R55, R150, -INF , !P0 ;  /* 0xff80000096377808 */ /* 0x000fe40004000000 */
[----:B------:R-:W-:Y:S02]  /*b4b0*/  ISETP.GE.AND P0, PT, R2, R207, PT ;  /* 0x000000cf0200720c */ /* 0x000fe40003f06270 */
[----:B------:R-:W-:Y:S02]  /*b4c0*/  FSEL R41, R155, -INF , !P3 ;  /* 0xff8000009b297808 */ /* 0x000fe40005800000 */
[----:B------:R-:W-:Y:S02]  /*b4d0*/  ISETP.GE.AND P3, PT, R3, R210, PT ;  /* 0x000000d20300720c */ /* 0x000fe40003f66270 */
[----:B------:R-:W-:-:S02]  /*b4e0*/  FSEL R144, R144, -INF , !P1 ;  /* 0xff80000090907808 */ /* 0x000fc40004800000 */
[----:B------:R-:W-:Y:S02]  /*b4f0*/  ISETP.GE.AND P1, PT, R8, R210, PT ;  /* 0x000000d20800720c */ /* 0x000fe40003f26270 */
[----:B------:R-:W-:Y:S02]  /*b500*/  ISETP.LT.OR P0, PT, R2, R203, P0 ;  /* 0x000000cb0200720c */ /* 0x000fe40000701670 */
[-C--:B------:R-:W-:Y:S02]  /*b510*/  ISETP.LT.OR P3, PT, R3, R206.reuse, P3 ;  /* 0x000000ce0300720c */ /* 0x080fe40001f61670 */
[----:B------:R-:W-:Y:S02]  /*b520*/  ISETP.LT.OR P1, PT, R8, R206, P1 ;  /* 0x000000ce0800720c */ /* 0x000fe40000f21670 */
[----:B------:R-:W-:Y:S02]  /*b530*/  IADD3 R7, R0, 0x21, RZ ;  /* 0x0000002100077810 */ /* 0x000fe40007ffe0ff */
[----:B-1----:R-:W-:-:S02]  /*b540*/  FSEL R60, R151, -INF , !P0 ;  /* 0xff800000973c7808 */ /* 0x002fc40004000000 */
[----:B------:R-:W-:Y:S02]  /*b550*/  ISETP.GE.AND P0, PT, R8, R207, PT ;  /* 0x000000cf0800720c */ /* 0x000fe40003f06270 */
[----:B------:R-:W-:Y:S02]  /*b560*/  FSEL R63, R145, -INF , !P3 ;  /* 0xff800000913f7808 */ /* 0x000fe40005800000 */
[----:B------:R-:W-:Y:S02]  /*b570*/  FSEL R145, R72, -INF , !P1 ;  /* 0xff80000048917808 */ /* 0x000fe40004800000 */
[C---:B------:R-:W-:Y:S02]  /*b580*/  ISETP.GE.AND P1, PT, R7.reuse, R210, PT ;  /* 0x000000d20700720c */ /* 0x040fe40003f26270 */
[----:B------:R-:W-:Y:S02]  /*b590*/  ISETP.LT.OR P0, PT, R8, R203, P0 ;  /* 0x000000cb0800720c */ /* 0x000fe40000701670 */
[----:B------:R-:W-:-:S02]  /*b5a0*/  ISETP.LT.OR P1, PT, R7, R206, P1 ;  /* 0x000000ce0700720c */ /* 0x000fc40000f21670 */
[----:B------:R-:W-:Y:S02]  /*b5b0*/  IADD3 R6, R0, 0x28, RZ ;  /* 0x0000002800067810 */ /* 0x000fe40007ffe0ff */
[----:B------:R-:W-:Y:S02]  /*b5c0*/  FSEL R178, R78, -INF , !P0 ;  /* 0xff8000004eb27808 */ /* 0x000fe40004000000 */
[----:B------:R-:W-:Y:S02]  /*b5d0*/  ISETP.GE.AND P0, PT, R7, R207, PT ;  /* 0x000000cf0700720c */ /* 0x000fe40003f06270 */
[----:B------:R-:W-:Y:S02]  /*b5e0*/  FMNMX.FTZ R10, R162, R12, !PT ;  /* 0x0000000ca20a7209 */ /* 0x000fe40007810000 */
[----:B------:R-:W-:Y:S02]  /*b5f0*/  FSEL R53, R146, -INF , !P4 ;  /* 0xff80000092357808 */ /* 0x000fe40006000000 */
[----:B------:R-:W-:-:S02]  /*b600*/  FSEL R146, R73, -INF , !P1 ;  /* 0xff80000049927808 */ /* 0x000fc40004800000 */
[----:B------:R-:W-:Y:S02]  /*b610*/  FMNMX.FTZ R9, R153, R13, !PT ;  /* 0x0000000d99097209 */ /* 0x000fe40007810000 */
[----:B------:R-:W-:Y:S02]  /*b620*/  ISETP.GE.AND P1, PT, R6, R210, PT ;  /* 0x000000d20600720c */ /* 0x000fe40003f26270 */
[----:B------:R-:W-:Y:S02]  /*b630*/  FSEL R35, R164, -INF , !P2 ;  /* 0xff800000a4237808 */ /* 0x000fe40005000000 */
[----:B------:R-:W-:Y:S02]  /*b640*/  ISETP.LT.OR P0, PT, R7, R203, P0 ;  /* 0x000000cb0700720c */ /* 0x000fe40000701670 */
[----:B------:R-:W-:Y:S02]  /*b650*/  FMNMX.FTZ R10, R21, R10, !PT ;  /* 0x0000000a150a7209 */ /* 0x000fe40007810000 */
[----:B------:R-:W-:-:S02]  /*b660*/  ISETP.GE.AND P2, PT, R4, R210, PT ;  /* 0x000000d20400720c */ /* 0x000fc40003f46270 */
[----:B------:R-:W-:Y:S02]  /*b670*/  FMNMX.FTZ R9, R14, R9, !PT ;  /* 0x000000090e097209 */ /* 0x000fe40007810000 */
[----:B------:R-:W-:Y:S02]  /*b680*/  ISETP.LT.OR P1, PT, R6, R206, P1 ;  /* 0x000000ce0600720c */ /* 0x000fe40000f21670 */
[----:B------:R-:W-:Y:S02]  /*b690*/  IADD3 R5, R0, 0x29, RZ ;  /* 0x0000002900057810 */ /* 0x000fe40007ffe0ff */
[----:B------:R-:W-:Y:S02]  /*b6a0*/  FSEL R180, R79, -INF , !P0 ;  /* 0xff8000004fb47808 */ /* 0x000fe40004000000 */
[----:B------:R-:W-:Y:S02]  /*b6b0*/  FMNMX.FTZ R10, R22, R10, !PT ;  /* 0x0000000a160a7209 */ /* 0x000fe40007810000 */
[----:B------:R-:W-:-:S02]  /*b6c0*/  ISETP.LT.OR P2, PT, R4, R206, P2 ;  /* 0x000000ce0400720c */ /* 0x000fc40001741670 */
[----:B------:R-:W-:Y:S02]  /*b6d0*/  ISETP.GE.AND P0, PT, R6, R207, PT ;  /* 0x000000cf0600720c */ /* 0x000fe40003f06270 */
[----:B------:R-:W-:Y:S02]  /*b6e0*/  FSEL R17, R161, -INF , !P5 ;  /* 0xff800000a1117808 */ /* 0x000fe40006800000 */
[----:B------:R-:W-:Y:S02]  /*b6f0*/  FMNMX.FTZ R9, R15, R9, !PT ;  /* 0x000000090f097209 */ /* 0x000fe40007810000 */
[----:B------:R-:W-:Y:S02]  /*b700*/  FSEL R147, R64, -INF , !P1 ;  /* 0xff80000040937808 */ /* 0x000fe40004800000 */
[----:B------:R-:W-:Y:S02]  /*b710*/  ISETP.GE.AND P5, PT, R4, R209, PT ;  /* 0x000000d10400720c */ /* 0x000fe40003fa6270 */
[----:B------:R-:W-:-:S02]  /*b720*/  ISETP.GE.AND P1, PT, R5, R210, PT ;  /* 0x000000d20500720c */ /* 0x000fc40003f26270 */
[----:B------:R-:W-:Y:S02]  /*b730*/  FMNMX.FTZ R10, R23, R10, !PT ;  /* 0x0000000a170a7209 */ /* 0x000fe40007810000 */
[----:B------:R-:W-:Y:S02]  /*b740*/  FSEL R62, R156, -INF , !P2 ;  /* 0xff8000009c3e7808 */ /* 0x000fe40005000000 */
[----:B------:R-:W-:Y:S02]  /*b750*/  ISETP.LT.OR P0, PT, R6, R203, P0 ;  /* 0x000000cb0600720c */ /* 0x000fe40000701670 */
[----:B------:R-:W-:Y:S02]  /*b760*/  ISETP.GE.AND P2, PT, R3, R208, PT ;  /* 0x000000d00300720c */ /* 0x000fe40003f46270 */
[----:B------:R-:W-:Y:S02]  /*b770*/  FMNMX.FTZ R9, R17, R9, !PT ;  /* 0x0000000911097209 */ /* 0x000fe40007810000 */
[----:B------:R-:W-:-:S02]  /*b780*/  ISETP.LT.OR P5, PT, R4, R205, P5 ;  /* 0x000000cd0400720c */ /* 0x000fc40002fa1670 */
[----:B------:R-:W-:Y:S02]  /*b790*/  ISETP.LT.OR P1, PT, R5, R206, P1 ;  /* 0x000000ce0500720c */ /* 0x000fe40000f21670 */
[----:B------:R-:W-:Y:S02]  /*b7a0*/  FMNMX.FTZ R10, R40, R10, !PT ;  /* 0x0000000a280a7209 */ /* 0x000fe40007810000 */
[----:B------:R-:W-:Y:S02]  /*b7b0*/  IADD3 R4, R0, 0x30, RZ ;  /* 0x0000003000047810 */ /* 0x000fe40007ffe0ff */
[----:B------:R-:W-:Y:S02]  /*b7c0*/  FSEL R179, R70, -INF , !P0 ;  /* 0xff80000046b37808 */ /* 0x000fe40004000000 */
[----:B------:R-:W-:Y:S02]  /*b7d0*/  ISETP.LT.OR P2, PT, R3, R204, P2 ;  /* 0x000000cc0300720c */ /* 0x000fe40001741670 */
[----:B------:R-:W-:-:S02]  /*b7e0*/  ISETP.GE.AND P0, PT, R5, R207, PT ;  /* 0x000000cf0500720c */ /* 0x000fc40003f06270 */
[----:B------:R-:W-:Y:S02]  /*b7f0*/  FMNMX.FTZ R9, R41, R9, !PT ;  /* 0x0000000929097209 */ /* 0x000fe40007810000 */
[----:B------:R-:W-:Y:S02]  /*b800*/  FSEL R187, R61, -INF , !P1 ;  /* 0xff8000003dbb7808 */ /* 0x000fe40004800000 */
[----:B------:R-:W-:Y:S02]  /*b810*/  FMNMX.FTZ R10, R62, R10, !PT ;  /* 0x0000000a3e0a7209 */ /* 0x000fe40007810000 */
[----:B------:R-:W-:Y:S02]  /*b820*/  ISETP.GE.AND P4, PT, R3, R209, PT ;  /* 0x000000d10300720c */ /* 0x000fe40003f86270 */
[----:B------:R-:W-:Y:S02]  /*b830*/  ISETP.GE.AND P1, PT, R4, R210, PT ;  /* 0x000000d20400720c */ /* 0x000fe40003f26270 */
[----:B------:R-:W-:-:S02]  /*b840*/  FSEL R48, R148, -INF , !P2 ;  /* 0xff80000094307808 */ /* 0x000fc40005000000 */
[----:B------:R-:W-:Y:S02]  /*b850*/  ISETP.LT.OR P0, PT, R5, R203, P0 ;  /* 0x000000cb0500720c */ /* 0x000fe40000701670 */
[----:B------:R-:W-:Y:S02]  /*b860*/  FMNMX.FTZ R9, R42, R9, !PT ;  /* 0x000000092a097209 */ /* 0x000fe40007810000 */
[----:B------:R-:W-:Y:S02]  /*b870*/  FMNMX.FTZ R11, R63, R10, !PT ;  /* 0x0000000a3f0b7209 */ /* 0x000fe40007810000 */
[----:B------:R-:W-:Y:S02]  /*b880*/  ISETP.LT.OR P4, PT, R3, R205, P4 ;  /* 0x000000cd0300720c */ /* 0x000fe40002781670 */
[----:B------:R-:W-:Y:S02]  /*b890*/  ISETP.LT.OR P1, PT, R4, R206, P1 ;  /* 0x000000ce0400720c */ /* 0x000fe40000f21670 */
[----:B------:R-:W-:-:S02]  /*b8a0*/  IADD3 R3, R0, 0x31, RZ ;  /* 0x0000003100037810 */ /* 0x000fc40007ffe0ff */
[----:B------:R-:W-:Y:S02]  /*b8b0*/  FSEL R181, R44, -INF , !P0 ;  /* 0xff8000002cb57808 */ /* 0x000fe40004000000 */
[----:B------:R-:W-:Y:S02]  /*b8c0*/  FMNMX.FTZ R10, R48, R9, !PT ;  /* 0x00000009300a7209 */ /* 0x000fe40007810000 */
[----:B------:R-:W-:Y:S02]  /*b8d0*/  ISETP.GE.AND P0, PT, R4, R208, PT ;  /* 0x000000d00400720c */ /* 0x000fe40003f06270 */
[----:B------:R-:W-:Y:S02]  /*b8e0*/  FMNMX.FTZ R9, R152, R16, !PT ;  /* 0x0000001098097209 */ /* 0x000fe40007810000 */
[----:B------:R-:W-:Y:S02]  /*b8f0*/  FMNMX.FTZ R11, R144, R11, !PT ;  /* 0x0000000b900b7209 */ /* 0x000fe40007810000 */
[----:B------:R-:W-:-:S02]  /*b900*/  FSEL R185, R36, -INF , !P1 ;  /* 0xff80000024b97808 */ /* 0x000fc40004800000 */
[C---:B------:R-:W-:Y:S02]  /*b910*/  ISETP.GE.AND P3, PT, R2.reuse, R209, PT ;  /* 0x000000d10200720c */ /* 0x040fe40003f66270 */
[----:B------:R-:W-:Y:S02]  /*b920*/  ISETP.GE.AND P2, PT, R2, R208, PT ;  /* 0x000000d00200720c */ /* 0x000fe40003f46270 */
[----:B------:R-:W-:Y:S02]  /*b930*/  ISETP.GE.AND P1, PT, R3, R210, PT ;  /* 0x000000d20300720c */ /* 0x000fe40003f26270 */
[----:B------:R-:W-:Y:S02]  /*b940*/  ISETP.LT.OR P0, PT, R4, R204, P0 ;  /* 0x000000cc0400720c */ /* 0x000fe40000701670 */
[----:B------:R-:W-:Y:S02]  /*b950*/  FMNMX.FTZ R9, R18, R9, !PT ;  /* 0x0000000912097209 */ /* 0x000fe40007810000 */
[----:B------:R-:W-:-:S02]  /*b960*/  FMNMX.FTZ R73, R145, R11, !PT ;  /* 0x0000000b91497209 */ /* 0x000fc40007810000 */
[C---:B------:R-:W-:Y:S02]  /*b970*/  ISETP.LT.OR P3, PT, R2.reuse, R205, P3 ;  /* 0x000000cd0200720c */ /* 0x040fe40001f61670 */
[----:B------:R-:W-:Y:S02]  /*b980*/  ISETP.LT.OR P2, PT, R2, R204, P2 ;  /* 0x000000cc0200720c */ /* 0x000fe40001741670 */
[----:B------:R-:W-:Y:S02]  /*b990*/  ISETP.LT.OR P1, PT, R3, R206, P1 ;  /* 0x000000ce0300720c */ /* 0x000fe40000f21670 */
[----:B------:R-:W-:Y:S02]  /*b9a0*/  IADD3 R2, R0, 0x38, RZ ;  /* 0x0000003800027810 */ /* 0x000fe40007ffe0ff */
[----:B------:R-:W-:Y:S02]  /*b9b0*/  FSEL R238, R26, -INF , !P0 ;  /* 0xff8000001aee7808 */ /* 0x000fe40004000000 */
[----:B------:R-:W-:-:S02]  /*b9c0*/  FMNMX.FTZ R9, R19, R9, !PT ;  /* 0x0000000913097209 */ /* 0x000fc40007810000 */
[----:B------:R-:W-:Y:S02]  /*b9d0*/  ISETP.GE.AND P0, PT, R3, R208, PT ;  /* 0x000000d00300720c */ /* 0x000fe40003f06270 */
[----:B------:R-:W-:Y:S02]  /*b9e0*/  FMNMX.FTZ R73, R146, R73, !PT ;  /* 0x0000004992497209 */ /* 0x000fe40007810000 */
[----:B------:R-:W-:Y:S02]  /*b9f0*/  FSEL R214, R37, -INF , !P1 ;  /* 0xff80000025d67808 */ /* 0x000fe40004800000 */
[----:B------:R-:W-:Y:S02]  /*ba00*/  ISETP.GE.AND P1, PT, R2, R210, PT ;  /* 0x000000d20200720c */ /* 0x000fe40003f26270 */
[----:B------:R-:W-:Y:S02]  /*ba10*/  FMNMX.FTZ R9, R20, R9, !PT ;  /* 0x0000000914097209 */ /* 0x000fe40007810000 */
[----:B------:R-:W-:-:S02]  /*ba20*/  FSEL R49, R149, -INF , !P2 ;  /* 0xff80000095317808 */ /* 0x000fc40005000000 */
[----:B------:R-:W-:Y:S02]  /*ba30*/  ISETP.LT.OR P0, PT, R3, R204, P0 ;  /* 0x000000cc0300720c */ /* 0x000fe40000701670 */
[----:B------:R-:W-:Y:S02]  /*ba40*/  FMNMX.FTZ R73, R147, R73, !PT ;  /* 0x0000004993497209 */ /* 0x000fe40007810000 */
[----:B------:R-:W-:Y:S02]  /*ba50*/  ISETP.GE.AND P2, PT, R8, R208, PT ;  /* 0x000000d00800720c */ /* 0x000fe40003f46270 */
[----:B------:R-:W-:Y:S02]  /*ba60*/  ISETP.LT.OR P1, PT, R2, R206, P1 ;  /* 0x000000ce0200720c */ /* 0x000fe40000f21670 */
[----:B------:R-:W-:Y:S02]  /*ba70*/  FMNMX.FTZ R9, R53, R9, !PT ;  /* 0x0000000935097209 */ /* 0x000fe40007810000 */
[----:B------:R-:W-:-:S02]  /*ba80*/  IADD3 R0, R0, 0x39, RZ ;  /* 0x0000003900007810 */ /* 0x000fc40007ffe0ff */
[----:B------:R-:W-:Y:S02]  /*ba90*/  FSEL R239, R27, -INF , !P0 ;  /* 0xff8000001bef7808 */ /* 0x000fe40004000000 */
[----:B------:R-:W-:Y:S02]  /*baa0*/  FMNMX.FTZ R73, R187, R73, !PT ;  /* 0x00000049bb497209 */ /* 0x000fe40007810000 */
[----:B------:R-:W-:Y:S02]  /*bab0*/  ISETP.LT.OR P2, PT, R8, R204, P2 ;  /* 0x000000cc0800720c */ /* 0x000fe40001741670 */
[----:B------:R-:W-:Y:S02]  /*bac0*/  ISETP.GE.AND P0, PT, R2, R208, PT ;  /* 0x000000d00200720c */ /* 0x000fe40003f06270 */
[----:B------:R-:W-:Y:S02]  /*bad0*/  FSEL R211, R24, -INF , !P1 ;  /* 0xff80000018d37808 */ /* 0x000fe40004800000 */
[----:B------:R-:W-:-:S02]  /*bae0*/  FMNMX.FTZ R9, R54, R9, !PT ;  /* 0x0000000936097209 */ /* 0x000fc40007810000 */
[----:B------:R-:W-:Y:S02]  /*baf0*/  ISETP.GE.AND P1, PT, R0, R210, PT ;  /* 0x000000d20000720c */ /* 0x000fe40003f26270 */
[----:B------:R-:W-:Y:S02]  /*bb00*/  FMNMX.FTZ R73, R185, R73, !PT ;  /* 0x00000049b9497209 */ /* 0x000fe40007810000 */
[----:B------:R-:W-:Y:S02]  /*bb10*/  FSEL R148, R76, -INF , !P2 ;  /* 0xff8000004c947808 */ /* 0x000fe40005000000 */
[----:B------:R-:W-:Y:S02]  /*bb20*/  ISETP.LT.OR P0, PT, R2, R204, P0 ;  /* 0x000000cc0200720c */ /* 0x000fe40000701670 */
[----:B------:R-:W-:Y:S02]  /*bb30*/  ISETP.GE.AND P2, PT, R7, R208, PT ;  /* 0x000000d00700720c */ /* 0x000fe40003f46270 */
[----:B------:R-:W-:-:S02]  /*bb40*/  FMNMX.FTZ R9, R55, R9, !PT ;  /* 0x0000000937097209 */ /* 0x000fc40007810000 */
[----:B------:R-:W-:Y:S02]  /*bb50*/  ISETP.LT.OR P1, PT, R0, R206, P1 ;  /* 0x000000ce0000720c */ /* 0x000fe40000f21670 */
[----:B------:R-:W-:Y:S02]  /*bb60*/  FMNMX.FTZ R73, R214, R73, !PT ;  /* 0x00000049d6497209 */ /* 0x000fe40007810000 */
[----:B------:R-:W-:Y:S02]  /*bb70*/  FSEL R236, R25, -INF , !P0 ;  /* 0xff80000019ec7808 */ /* 0x000fe40004000000 */
[----:B------:R-:W-:Y:S01]  /*bb80*/  ISETP.LT.OR P2, PT, R7, R204, P2 ;  /* 0x000000cc0700720c */ /* 0x000fe20001741670 */
[----:B------:R-:W-:Y:S01]  /*bb90*/  LDSM.16.MT88.4 R24, [R190+0x6000] ;  /* 0x00600000be18783b */ /* 0x000fe20000004200 */
[----:B------:R-:W-:Y:S02]  /*bba0*/  ISETP.GE.AND P0, PT, R0, R208, PT ;  /* 0x000000d00000720c */ /* 0x000fe40003f06270 */
[----:B------:R-:W-:-:S02]  /*bbb0*/  FMNMX.FTZ R9, R60, R9, !PT ;  /* 0x000000093c097209 */ /* 0x000fc40007810000 */
[----:B------:R-:W-:Y:S02]  /*bbc0*/  FSEL R215, R29, -INF , !P1 ;  /* 0xff8000001dd77808 */ /* 0x000fe40004800000 */
[----:B------:R-:W-:Y:S02]  /*bbd0*/  FMNMX.FTZ R73, R211, R73, !PT ;  /* 0x00000049d3497209 */ /* 0x000fe40007810000 */
[----:B------:R-:W-:Y:S02]  /*bbe0*/  FSEL R149, R77, -INF , !P2 ;  /* 0xff8000004d957808 */ /* 0x000fe40005000000 */
[----:B------:R-:W-:Y:S02]  /*bbf0*/  ISETP.LT.OR P0, PT, R0, R204, P0 ;  /* 0x000000cc0000720c */ /* 0x000fe40000701670 */
[----:B------:R-:W-:Y:S02]  /*bc00*/  ISETP.GE.AND P2, PT, R6, R208, PT ;  /* 0x000000d00600720c */ /* 0x000fe40003f46270 */
[----:B------:R-:W-:-:S02]  /*bc10*/  FMNMX.FTZ R9, R178, R9, !PT ;  /* 0x00000009b2097209 */ /* 0x000fc40007810000 */
[----:B------:R-:W-:Y:S02]  /*bc20*/  FMNMX.FTZ R73, R215, R73, !PT ;  /* 0x00000049d7497209 */ /* 0x000fe40007810000 */
[----:B------:R-:W-:Y:S02]  /*bc30*/  FSEL R226, R28, -INF , !P0 ;  /* 0xff8000001ce27808 */ /* 0x000fe40004000000 */
[----:B------:R-:W-:Y:S02]  /*bc40*/  ISETP.LT.OR P2, PT, R6, R204, P2 ;  /* 0x000000cc0600720c */ /* 0x000fe40001741670 */
[----:B------:R-:W-:Y:S02]  /*bc50*/  ISETP.GE.AND P0, PT, R3, R207, PT ;  /* 0x000000cf0300720c */ /* 0x000fe40003f06270 */
[----:B------:R-:W-:Y:S02]  /*bc60*/  FMNMX.FTZ R70, R180, R9, !PT ;  /* 0x00000009b4467209 */ /* 0x000fe40007810000 */
[----:B------:R-:W1:Y:S01]  /*bc70*/  SHFL.BFLY PT, R9, R73, 0x2, 0x1f ;  /* 0x0c401f0049097f89 */ /* 0x000e6200000e0000 */
[----:B------:R-:W-:-:S02]  /*bc80*/  FSEL R150, R68, -INF , !P2 ;  /* 0xff80000044967808 */ /* 0x000fc40005000000 */
[----:B------:R-:W-:Y:S02]  /*bc90*/  ISETP.LT.OR P0, PT, R3, R203, P0 ;  /* 0x000000cb0300720c */ /* 0x000fe40000701670 */
[----:B------:R-:W-:Y:S02]  /*bca0*/  ISETP.GE.AND P2, PT, R5, R208, PT ;  /* 0x000000d00500720c */ /* 0x000fe40003f46270 */
[----:B------:R-:W-:Y:S02]  /*bcb0*/  FSEL R230, R43, -INF , !P0 ;  /* 0xff8000002be67808 */ /* 0x000fe40004000000 */
[----:B------:R-:W-:Y:S02]  /*bcc0*/  ISETP.LT.OR P2, PT, R5, R204, P2 ;  /* 0x000000cc0500720c */ /* 0x000fe40001741670 */
[----:B------:R-:W-:Y:S02]  /*bcd0*/  ISETP.GE.AND P0, PT, R0, R207, PT ;  /* 0x000000cf0000720c */ /* 0x000fe40003f06270 */
[----:B------:R-:W-:-:S02]  /*bce0*/  FSEL R151, R69, -INF , !P2 ;  /* 0xff80000045977808 */ /* 0x000fc40005000000 */
[----:B------:R-:W-:Y:S02]  /*bcf0*/  ISETP.LT.OR P0, PT, R0, R203, P0 ;  /* 0x000000cb0000720c */ /* 0x000fe40000701670 */
[----:B------:R-:W-:Y:S02]  /*bd00*/  ISETP.GE.AND P2, PT, R8, R209, PT ;  /* 0x000000d10800720c */ /* 0x000fe40003f46270 */
[----:B------:R-:W-:Y:S02]  /*bd10*/  FSEL R237, R30, -INF , !P0 ;  /* 0xff8000001eed7808 */ /* 0x000fe40004000000 */
[----:B------:R-:W-:Y:S02]  /*bd20*/  ISETP.LT.OR P2, PT, R8, R205, P2 ;  /* 0x000000cd0800720c */ /* 0x000fe40001741670 */
[----:B------:R-:W-:Y:S02]  /*bd30*/  ISETP.GE.AND P0, PT, R6, R209, PT ;  /* 0x000000d10600720c */ /* 0x000fe40003f06270 */
[----:B------:R-:W-:-:S02]  /*bd40*/  FMNMX.FTZ R8, R159, R32, !PT ;  /* 0x000000209f087209 */ /* 0x000fc40007810000 */
[----:B------:R-:W-:Y:S02]  /*bd50*/  ISETP.LT.OR P0, PT, R6, R205, P0 ;  /* 0x000000cd0600720c */ /* 0x000fe40000701670 */
[----:B------:R-:W-:Y:S02]  /*bd60*/  FMNMX.FTZ R6, R33, R8, !PT ;  /* 0x0000000821067209 */ /* 0x000fe40007810000 */
[----:B------:R-:W-:Y:S02]  /*bd70*/  ISETP.GE.AND P1, PT, R4, R207, PT ;  /* 0x000000cf0400720c */ /* 0x000fe40003f26270 */
[----:B-1----:R-:W-:Y:S02]  /*bd80*/  FMNMX.FTZ R73, R73, R9, !PT ;  /* 0x0000000949497209 */ /* 0x002fe40007810000 */
[----:B------:R-:W-:Y:S02]  /*bd90*/  FMNMX.FTZ R6, R34, R6, !PT ;  /* 0x0000000622067209 */ /* 0x000fe40007810000 */
[----:B------:R-:W-:Y:S01]  /*bda0*/  ISETP.LT.OR P1, PT, R4, R203, P1 ;  /* 0x000000cb0400720c */ /* 0x000fe20000f21670 */
[----:B------:R-:W1:Y:S01]  /*bdb0*/  SHFL.BFLY PT, R8, R73, 0x1, 0x1f ;  /* 0x0c201f0049087f89 */ /* 0x000e6200000e0000 */
[----:B------:R-:W-:-:S02]  /*bdc0*/  FSEL R43, R183, -INF , !P6 ;  /* 0xff800000b72b7808 */ /* 0x000fc40007000000 */
[----:B------:R-:W-:Y:S02]  /*bdd0*/  FMNMX.FTZ R6, R35, R6, !PT ;  /* 0x0000000623067209 */ /* 0x000fe40007810000 */
[----:B------:R-:W-:Y:S02]  /*bde0*/  FSEL R221, R45, -INF , !P1 ;  /* 0xff8000002ddd7808 */ /* 0x000fe40004800000 */
[----:B------:R-:W-:Y:S02]  /*bdf0*/  ISETP.GE.AND P1, PT, R2, R207, PT ;  /* 0x000000cf0200720c */ /* 0x000fe40003f26270 */
[----:B------:R-:W-:Y:S02]  /*be00*/  ISETP.GE.AND P6, PT, R5, R209, PT ;  /* 0x000000d10500720c */ /* 0x000fe40003fc6270 */
[----:B------:R-:W-:Y:S02]  /*be10*/  FMNMX.FTZ R10, R49, R10, !PT ;  /* 0x0000000a310a7209 */ /* 0x000fe40007810000 */
[----:B------:R-:W-:-:S02]  /*be20*/  FSEL R50, R182, -INF , !P5 ;  /* 0xff800000b6327808 */ /* 0x000fc40006800000 */
[----:B------:R-:W-:Y:S02]  /*be30*/  FMNMX.FTZ R6, R43, R6, !PT ;  /* 0x000000062b067209 */ /* 0x000fe40007810000 */
[----:B------:R-:W-:Y:S02]  /*be40*/  ISETP.LT.OR P1, PT, R2, R203, P1 ;  /* 0x000000cb0200720c */ /* 0x000fe40000f21670 */
[----:B------:R-:W-:Y:S02]  /*be50*/  ISETP.LT.OR P6, PT, R5, R205, P6 ;  /* 0x000000cd0500720c */ /* 0x000fe400037c1670 */
[----:B------:R-:W-:Y:S02]  /*be60*/  ISETP.GE.AND P5, PT, R4, R209, PT ;  /* 0x000000d10400720c */ /* 0x000fe40003fa6270 */
[----:B------:R-:W-:Y:S02]  /*be70*/  FMNMX.FTZ R10, R148, R10, !PT ;  /* 0x0000000a940a7209 */ /* 0x000fe40007810000 */
[----:B------:R-:W-:-:S02]  /*be80*/  FSEL R51, R171, -INF , !P4 ;  /* 0xff800000ab337808 */ /* 0x000fc40006000000 */
[----:B------:R-:W-:Y:S02]  /*be90*/  FMNMX.FTZ R5, R50, R6, !PT ;  /* 0x0000000632057209 */ /* 0x000fe40007810000 */
[----:B------:R-:W-:Y:S02]  /*bea0*/  FSEL R235, R31, -INF , !P1 ;  /* 0xff8000001feb7808 */ /* 0x000fe40004800000 */
[----:B------:R-:W-:Y:S01]  /*beb0*/  ISETP.GE.AND P4, PT, R3, R209, PT ;  /* 0x000000d10300720c */ /* 0x000fe20003f86270 */
[----:B------:R-:W-:Y:S01]  /*bec0*/  LDSM.16.MT88.4 R28, [R191+0x6000] ;  /* 0x00600000bf1c783b */ /* 0x000fe20000004200 */
[----:B------:R-:W-:Y:S02]  /*bed0*/  ISETP.LT.OR P5, PT, R4, R205, P5 ;  /* 0x000000cd0400720c */ /* 0x000fe40002fa1670 */
[----:B------:R-:W-:Y:S02]  /*bee0*/  FMNMX.FTZ R10, R149, R10, !PT ;  /* 0x0000000a950a7209 */ /* 0x000fe40007810000 */
[----:B------:R-:W-:-:S02]  /*bef0*/  ISETP.GE.AND P1, PT, R7, R209, PT ;  /* 0x000000d10700720c */ /* 0x000fc40003f26270 */
[----:B------:R-:W-:Y:S02]  /*bf00*/  FSEL R52, R169, -INF , !P3 ;  /* 0xff800000a9347808 */ /* 0x000fe40005800000 */
[----:B------:R-:W-:Y:S02]  /*bf10*/  FMNMX.FTZ R4, R51, R5, !PT ;  /* 0x0000000533047209 */ /* 0x000fe40007810000 */
[----:B------:R-:W-:Y:S02]  /*bf20*/  ISETP.LT.OR P4, PT, R3, R205, P4 ;  /* 0x000000cd0300720c */ /* 0x000fe40002781670 */
[----:B------:R-:W-:Y:S02]  /*bf30*/  ISETP.GE.AND P3, PT, R2, R209, PT ;  /* 0x000000d10200720c */ /* 0x000fe40003f66270 */
[----:B------:R-:W-:Y:S02]  /*bf40*/  FMNMX.FTZ R10, R150, R10, !PT ;  /* 0x0000000a960a7209 */ /* 0x000fe40007810000 */
[----:B------:R-:W-:-:S02]  /*bf50*/  ISETP.LT.OR P1, PT, R7, R205, P1 ;  /* 0x000000cd0700720c */ /* 0x000fc40000f21670 */
[----:B------:R-:W-:Y:S02]  /*bf60*/  FSEL R173, R74, -INF , !P2 ;  /* 0xff8000004aad7808 */ /* 0x000fe40005000000 */
[----:B------:R-:W-:Y:S02]  /*bf70*/  FMNMX.FTZ R3, R52, R4, !PT ;  /* 0x0000000434037209 */ /* 0x000fe40007810000 */
[----:B------:R-:W-:Y:S02]  /*bf80*/  ISETP.LT.OR P3, PT, R2, R205, P3 ;  /* 0x000000cd0200720c */ /* 0x000fe40001f61670 */
[----:B------:R-:W-:Y:S02]  /*bf90*/  FMNMX.FTZ R10, R151, R10, !PT ;  /* 0x0000000a970a7209 */ /* 0x000fe40007810000 */
[----:B------:R-:W-:Y:S02]  /*bfa0*/  FSEL R175, R75, -INF , !P1 ;  /* 0xff8000004baf7808 */ /* 0x000fe40004800000 */
[----:B------:R-:W-:-:S02]  /*bfb0*/  FMNMX.FTZ R2, R173, R3, !PT ;  /* 0x00000003ad027209 */ /* 0x000fc40007810000 */
[----:B------:R-:W-:Y:S02]  /*bfc0*/  FMNMX.FTZ R10, R238, R10, !PT ;  /* 0x0000000aee0a7209 */ /* 0x000fe40007810000 */
[----:B------:R-:W-:Y:S02]  /*bfd0*/  ISETP.GE.AND P2, PT, R0, R209, PT ;  /* 0x000000d10000720c */ /* 0x000fe40003f46270 */
[----:B------:R-:W-:Y:S02]  /*bfe0*/  FSEL R176, R176, -INF , !P0 ;  /* 0xff800000b0b07808 */ /* 0x000fe40004000000 */
[----:B------:R-:W-:Y:S02]  /*bff0*/  FMNMX.FTZ R2, R175, R2, !PT ;  /* 0x00000002af027209 */ /* 0x000fe40007810000 */
[----:B-1----:R-:W-:Y:S02]  /*c000*/  FMNMX.FTZ R73, R73, R8, !PT ;  /* 0x0000000849497209 */ /* 0x002fe40007810000 */
[----:B------:R-:W-:-:S02]  /*c010*/  FMNMX.FTZ R10, R239, R10, !PT ;  /* 0x0000000aef0a7209 */ /* 0x000fc40007810000 */
[----:B------:R-:W-:Y:S01]  /*c020*/  ISETP.LT.OR P2, PT, R0, R205, P2 ;  /* 0x000000cd0000720c */ /* 0x000fe20001741670 */
[----:B------:R-:W-:Y:S01]  /*c030*/  FMUL.FTZ R0, R73, c[0x0][0x23c] ;  /* 0x00008f0049007a20 */ /* 0x000fe20000410000 */
[----:B------:R-:W-:Y:S02]  /*c040*/  FSEL R177, R177, -INF , !P6 ;  /* 0xff800000b1b17808 */ /* 0x000fe40007000000 */
[----:B------:R-:W-:Y:S02]  /*c050*/  FMNMX.FTZ R2, R176, R2, !PT ;  /* 0x00000002b0027209 */ /* 0x000fe40007810000 */
[----:B------:R-:W-:Y:S02]  /*c060*/  FSETP.NEU.FTZ.AND P0, PT, R73, -INF , PT ;  /* 0xff8000004900780b */ /* 0x000fe40003f1d000 */
[----:B------:R-:W-:Y:S02]  /*c070*/  FMNMX.FTZ R10, R236, R10, !PT ;  /* 0x0000000aec0a7209 */ /* 0x000fe40007810000 */
[----:B------:R-:W-:-:S02]  /*c080*/  FSEL R225, R56, -INF , !P5 ;  /* 0xff80000038e17808 */ /* 0x000fc40006800000 */
[----:B------:R-:W-:Y:S02]  /*c090*/  FMNMX.FTZ R2, R177, R2, !PT ;  /* 0x00000002b1027209 */ /* 0x000fe40007810000 */
[----:B------:R-:W-:Y:S02]  /*c0a0*/  FSEL R0, R0, RZ, P0 ;  /* 0x000000ff00007208 */ /* 0x000fe40000000000 */
[----:B------:R-:W-:Y:S02]  /*c0b0*/  FMNMX.FTZ R71, R226, R10, !PT ;  /* 0x0000000ae2477209 */ /* 0x000fe40007810000 */
[----:B------:R-:W-:Y:S01]  /*c0c0*/  FMNMX.FTZ R70, R179, R70, !PT ;  /* 0x00000046b3467209 */ /* 0x000fe20007810000 */
[----:B------:R-:W-:Y:S01]  /*c0d0*/  FFMA.FTZ R4, R12, c[0x0][0x23c], -R0 ;  /* 0x00008f000c047a23 */ /* 0x000fe20000010800 */
[----:B------:R-:W-:Y:S01]  /*c0e0*/  FSEL R224, R46, -INF , !P4 ;  /* 0xff8000002ee07808 */ /* 0x000fe20006000000 */
[----:B------:R-:W1:Y:S01]  /*c0f0*/  SHFL.BFLY PT, R10, R71, 0x2, 0x1f ;  /* 0x0c401f00470a7f89 */ /* 0x000e6200000e0000 */
[----:B------:R-:W-:Y:S01]  /*c100*/  FMNMX.FTZ R2, R225, R2, !PT ;  /* 0x00000002e1027209 */ /* 0x000fe20007810000 */
[----:B------:R2:W-:Y:S01]  /*c110*/  MUFU.EX2 R233, R4 ;  /* 0x0000000400e97308 */ /* 0x0005e20000000800 */
[----:B------:R-:W-:-:S02]  /*c120*/  FMNMX.FTZ R70, R181, R70, !PT ;  /* 0x00000046b5467209 */ /* 0x000fc40007810000 */
[----:B------:R-:W-:Y:S02]  /*c130*/  FSEL R231, R38, -INF , !P3 ;  /* 0xff80000026e77808 */ /* 0x000fe40005800000 */
[----:B------:R-:W-:Y:S02]  /*c140*/  FMNMX.FTZ R2, R224, R2, !PT ;  /* 0x00000002e0027209 */ /* 0x000fe40007810000 */
[----:B------:R-:W-:Y:S02]  /*c150*/  FMNMX.FTZ R70, R221, R70, !PT ;  /* 0x00000046dd467209 */ /* 0x000fe40007810000 */
[----:B------:R-:W-:Y:S02]  /*c160*/  FSEL R227, R39, -INF , !P2 ;  /* 0xff80000027e37808 */ /* 0x000fe40005000000 */
[----:B------:R-:W-:-:S04]  /*c170*/  FMNMX.FTZ R70, R230, R70, !PT ;  /* 0x00000046e6467209 */ /* 0x000fc80007810000 */
[----:B------:R-:W-:Y:S02]  /*c180*/  FMNMX.FTZ R70, R235, R70, !PT ;  /* 0x00000046eb467209 */ /* 0x000fe40007810000 */
[----:B--2---:R-:W-:Y:S02]  /*c190*/  FMNMX.FTZ R4, R231, R2, !PT ;  /* 0x00000002e7047209 */ /* 0x004fe40007810000 */
[----:B------:R-:W-:Y:S02]  /*c1a0*/  FMNMX.FTZ R70, R237, R70, !PT ;  /* 0x00000046ed467209 */ /* 0x000fe40007810000 */
[----:B------:R-:W-:Y:S02]  /*c1b0*/  FMNMX.FTZ R4, R227, R4, !PT ;  /* 0x00000004e3047209 */ /* 0x000fe40007810000 */
[----:B-1----:R-:W-:Y:S01]  /*c1c0*/  FMNMX.FTZ R71, R71, R10, !PT ;  /* 0x0000000a47477209 */ /* 0x002fe20007810000 */
[----:B------:R-:W1:Y:S01]  /*c1d0*/  SHFL.BFLY PT, R7, R70, 0x2, 0x1f ;  /* 0x0c401f0046077f89 */ /* 0x000e6200000e0000 */
[----:B------:R-:W-:-:S03]  /*c1e0*/  FSEL R10, R73, RZ, P0 ;  /* 0x000000ff490a7208 */ /* 0x000fc60000000000 */
[----:B------:R-:W2:Y:S04]  /*c1f0*/  SHFL.BFLY PT, R6, R4, 0x2, 0x1f ;  /* 0x0c401f0004067f89 */ /* 0x000ea800000e0000 */
[----:B------:R-:W3:Y:S01]  /*c200*/  SHFL.BFLY PT, R9, R71, 0x1, 0x1f ;  /* 0x0c201f0047097f89 */ /* 0x000ee200000e0000 */
[----:B-1----:R-:W-:Y:S02]  /*c210*/  FMNMX.FTZ R70, R70, R7, !PT ;  /* 0x0000000746467209 */ /* 0x002fe40007810000 */
[----:B--2---:R-:W-:-:S03]  /*c220*/  FMNMX.FTZ R4, R4, R6, !PT ;  /* 0x0000000604047209 */ /* 0x004fc60007810000 */
[----:B------:R-:W1:Y:S01]  /*c230*/  SHFL.BFLY PT, R5, R70, 0x1, 0x1f ;  /* 0x0c201f0046057f89 */ /* 0x000e6200000e0000 */
[----:B---3--:R-:W-:-:S03]  /*c240*/  FMNMX.FTZ R71, R71, R9, !PT ;  /* 0x0000000947477209 */ /* 0x008fc60007810000 */
[----:B------:R-:W2:Y:S01]  /*c250*/  SHFL.BFLY PT, R72, R4, 0x1, 0x1f ;  /* 0x0c201f0004487f89 */ /* 0x000ea200000e0000 */
[----:B------:R-:W-:Y:S01]  /*c260*/  FFMA.FTZ R9, R23, c[0x0][0x23c], -R0 ;  /* 0x00008f0017097a23 */ /* 0x000fe20000010800 */
[C---:B------:R-:W-:Y:S01]  /*c270*/  FSETP.NEU.FTZ.AND P1, PT, R71.reuse, -INF , PT ;  /* 0xff8000004700780b */ /* 0x040fe20003f3d000 */
[C---:B------:R-:W-:Y:S02]  /*c280*/  FMUL.FTZ R3, R71.reuse, c[0x0][0x23c] ;  /* 0x00008f0047037a20 */ /* 0x040fe40000410000 */
[----:B------:R-:W-:Y:S01]  /*c290*/  MUFU.EX2 R218, R9 ;  /* 0x0000000900da7308 */ /* 0x000fe20000000800 */
[----:B------:R-:W-:Y:S02]  /*c2a0*/  FSEL R6, R71, RZ, P1 ;  /* 0x000000ff47067208 */ /* 0x000fe40000800000 */
[----:B------:R-:W-:-:S03]  /*c2b0*/  FSEL R3, R3, RZ, P1 ;  /* 0x000000ff03037208 */ /* 0x000fc60000800000 */
[----:B------:R-:W-:Y:S02]  /*c2c0*/  FADD.FTZ R7, R153, -R6 ;  /* 0x8000000699077221 */ /* 0x000fe40000010000 */
[--C-:B------:R-:W-:Y:S02]  /*c2d0*/  FFMA.FTZ R2, R13, c[0x0][0x23c], -R3.reuse ;  /* 0x00008f000d027a23 */ /* 0x100fe40000010803 */
[----:B------:R-:W-:Y:S02]  /*c2e0*/  FMUL.FTZ R7, R7, c[0x0][0x23c] ;  /* 0x00008f0007077a20 */ /* 0x000fe40000410000 */
[----:B------:R3:W-:Y:S01]  /*c2f0*/  MUFU.EX2 R229, R2 ;  /* 0x0000000200e57308 */ /* 0x0007e20000000800 */
[----:B-1----:R-:W-:Y:S01]  /*c300*/  FMNMX.FTZ R70, R70, R5, !PT ;  /* 0x0000000546467209 */ /* 0x002fe20007810000 */
[----:B------:R-:W-:Y:S01]  /*c310*/  FFMA.FTZ R5, R15, c[0x0][0x23c], -R3 ;  /* 0x00008f000f057a23 */ /* 0x000fe20000010803 */
[----:B--2---:R-:W-:Y:S01]  /*c320*/  FMNMX.FTZ R72, R4, R72, !PT ;  /* 0x0000004804487209 */ /* 0x004fe20007810000 */
[----:B------:R-:W-:Y:S01]  /*c330*/  FFMA.FTZ R4, R21, c[0x0][0x23c], -R0 ;  /* 0x00008f0015047a23 */ /* 0x000fe20000010800 */
[----:B------:R-:W-:-:S03]  /*c340*/  FSETP.NEU.FTZ.AND P2, PT, R70, -INF , PT ;  /* 0xff8000004600780b */ /* 0x000fc60003f5d000 */
[----:B------:R1:W-:Y:S01]  /*c350*/  MUFU.EX2 R232, R5 ;  /* 0x0000000500e87308 */ /* 0x0003e20000000800 */
[----:B------:R-:W-:Y:S02]  /*c360*/  FSETP.NEU.FTZ.AND P1, PT, R72, -INF , PT ;  /* 0xff8000004800780b */ /* 0x000fe40003f3d000 */
[----:B------:R-:W-:Y:S01]  /*c370*/  FSEL R6, R70, RZ, P2 ;  /* 0x000000ff46067208 */ /* 0x000fe20001000000 */
[----:B---3--:R-:W-:-:S04]  /*c380*/  FFMA.FTZ R2, R14, c[0x0][0x23c], -R3 ;  /* 0x00008f000e027a23 */ /* 0x008fc80000010803 */
[----:B------:R2:W-:Y:S01]  /*c390*/  MUFU.EX2 R217, R4 ;  /* 0x0000000400d97308 */ /* 0x0005e20000000800 */
[----:B------:R-:W3:Y:S07]  /*c3a0*/  LDSM.16.MT88.4 R12, [R189+0x6000] ;  /* 0x00600000bd0c783b */ /* 0x000eee0000004200 */
[----:B------:R4:W5:Y:S01]  /*c3b0*/  MUFU.EX2 R228, R2 ;  /* 0x0000000200e47308 */ /* 0x0009620000000800 */
[----:B-1----:R-:W-:Y:S02]  /*c3c0*/  FFMA.FTZ R5, R17, c[0x0][0x23c], -R3 ;  /* 0x00008f0011057a23 */ /* 0x002fe40000010803 */
[----:B--2---:R-:W-:-:S05]  /*c3d0*/  FMUL.FTZ R4, R72, c[0x0][0x23c] ;  /* 0x00008f0048047a20 */ /* 0x004fca0000410000 */
[----:B------:R1:W-:Y:S01]  /*c3e0*/  MUFU.EX2 R234, R5 ;  /* 0x0000000500ea7308 */ /* 0x0003e20000000800 */
[----:B------:R-:W-:Y:S01]  /*c3f0*/  FSEL R8, R4, RZ, P1 ;  /* 0x000000ff04087208 */ /* 0x000fe20000800000 */
[----:B----4-:R-:W-:-:S06]  /*c400*/  FMUL.FTZ R2, R70, c[0x0][0x23c] ;  /* 0x00008f0046027a20 */ /* 0x010fcc0000410000 */
[----:B------:R-:W2:Y:S01]  /*c410*/  MUFU.EX2 R75, R7 ;  /* 0x00000007004b7308 */ /* 0x000ea20000000800 */
[--C-:B------:R-:W-:Y:S01]  /*c420*/  FFMA.FTZ R9, R33, c[0x0][0x23c], -R8.reuse ;  /* 0x00008f0021097a23 */ /* 0x100fe20000010808 */
[----:B-----5:R-:W-:Y:S01]  /*c430*/  F2FP.PACK_AB R4, R228, R229 ;  /* 0x000000e5e404723e */ /* 0x020fe200000000ff */
[----:B------:R-:W-:Y:S01]  /*c440*/  FFMA.FTZ R11, R32, c[0x0][0x23c], -R8 ;  /* 0x00008f00200b7a23 */ /* 0x000fe20000010808 */
[----:B------:R-:W-:-:S04]  /*c450*/  FSEL R2, R2, RZ, P2 ;  /* 0x000000ff02027208 */ /* 0x000fc80001000000 */
[----:B------:R4:W-:Y:S01]  /*c460*/  MUFU.EX2 R184, R9 ;  /* 0x0000000900b87308 */ /* 0x0009e20000000800 */
[----:B-1----:R-:W-:-:S07]  /*c470*/  FFMA.FTZ R5, R16, c[0x0][0x23c], -R2 ;  /* 0x00008f0010057a23 */ /* 0x002fce0000010802 */
[----:B------:R1:W-:Y:S01]  /*c480*/  MUFU.EX2 R220, R5 ;  /* 0x0000000500dc7308 */ /* 0x0003e20000000800 */
[-C--:B--2---:R-:W-:Y:S02]  /*c490*/  FMUL.FTZ R84, R84, R75.reuse ;  /* 0x0000004b54547220 */ /* 0x084fe40000410000 */
[-C--:B------:R-:W-:Y:S02]  /*c4a0*/  FMUL.FTZ R85, R85, R75.reuse ;  /* 0x0000004b55557220 */ /* 0x080fe40000410000 */
[-C--:B------:R-:W-:Y:S02]  /*c4b0*/  FMUL.FTZ R88, R88, R75.reuse ;  /* 0x0000004b58587220 */ /* 0x080fe40000410000 */
[-C--:B------:R-:W-:Y:S01]  /*c4c0*/  FMUL.FTZ R89, R89, R75.reuse ;  /* 0x0000004b59597220 */ /* 0x080fe20000410000 */
[----:B----4-:R-:W-:Y:S01]  /*c4d0*/  FSEL R9, R72, RZ, P1 ;  /* 0x000000ff48097208 */ /* 0x010fe20000800000 */
[----:B------:R2:W-:Y:S01]  /*c4e0*/  MUFU.EX2 R186, R11 ;  /* 0x0000000b00ba7308 */ /* 0x0005e20000000800 */
[----:B------:R-:W-:-:S02]  /*c4f0*/  FMUL.FTZ R100, R100, R75 ;  /* 0x0000004b64647220 */ /* 0x000fc40000410000 */
[-C--:B------:R-:W-:Y:S02]  /*c500*/  FMUL.FTZ R101, R101, R75.reuse ;  /* 0x0000004b65657220 */ /* 0x080fe40000410000 */
[----:B------:R-:W-:Y:S02]  /*c510*/  FADD.FTZ R9, R159, -R9 ;  /* 0x800000099f097221 */ /* 0x000fe40000010000 */
[----:B-1----:R-:W-:Y:S02]  /*c520*/  FFMA.FTZ R5, R18, c[0x0][0x23c], -R2 ;  /* 0x00008f0012057a23 */ /* 0x002fe40000010802 */
[----:B------:R-:W-:Y:S02]  /*c530*/  FMUL.FTZ R9, R9, c[0x0][0x23c] ;  /* 0x00008f0009097a20 */ /* 0x000fe40000410000 */
[----:B------:R1:W-:Y:S01]  /*c540*/  MUFU.EX2 R219, R5 ;  /* 0x0000000500db7308 */ /* 0x0003e20000000800 */
[-C--:B------:R-:W-:Y:S02]  /*c550*/  FMUL.FTZ R104, R104, R75.reuse ;  /* 0x0000004b68687220 */ /* 0x080fe40000410000 */
[----:B------:R-:W-:-:S02]  /*c560*/  FMUL.FTZ R105, R105, R75 ;  /* 0x0000004b69697220 */ /* 0x000fc40000410000 */
[----:B--2---:R-:W-:Y:S02]  /*c570*/  FFMA.FTZ R11, R34, c[0x0][0x23c], -R8 ;  /* 0x00008f00220b7a23 */ /* 0x004fe40000010808 */
[-C--:B------:R-:W-:Y:S01]  /*c580*/  FMUL.FTZ R116, R116, R75.reuse ;  /* 0x0000004b74747220 */ /* 0x080fe20000410000 */
[----:B------:R2:W4:Y:S01]  /*c590*/  MUFU.EX2 R68, R9 ;  /* 0x0000000900447308 */ /* 0x0005220000000800 */
[-C--:B------:R-:W-:Y:S02]  /*c5a0*/  FMUL.FTZ R117, R117, R75.reuse ;  /* 0x0000004b75757220 */ /* 0x080fe40000410000 */
[-C--:B------:R-:W-:Y:S02]  /*c5b0*/  FMUL.FTZ R120, R120, R75.reuse ;  /* 0x0000004b78787220 */ /* 0x080fe40000410000 */
[-C--:B------:R-:W-:Y:S02]  /*c5c0*/  FMUL.FTZ R121, R121, R75.reuse ;  /* 0x0000004b79797220 */ /* 0x080fe40000410000 */
[----:B------:R-:W-:Y:S01]  /*c5d0*/  FMUL.FTZ R132, R132, R75 ;  /* 0x0000004b84847220 */ /* 0x000fe20000410000 */
[----:B------:R-:W-:Y:S01]  /*c5e0*/  MUFU.EX2 R183, R11 ;  /* 0x0000000b00b77308 */ /* 0x000fe20000000800 */
[----:B-1----:R-:W-:-:S02]  /*c5f0*/  FFMA.FTZ R5, R19, c[0x0][0x23c], -R2 ;  /* 0x00008f0013057a23 */ /* 0x002fc40000010802 */
[----:B------:R-:W1:Y:S01]  /*c600*/  LDSM.16.MT88.4 R16, [R192+0x6000] ;  /* 0x00600000c010783b */ /* 0x000e620000004200 */
[-C--:B------:R-:W-:Y:S02]  /*c610*/  FMUL.FTZ R133, R133, R75.reuse ;  /* 0x0000004b85857220 */ /* 0x080fe40000410000 */
[-C--:B------:R-:W-:Y:S02]  /*c620*/  FMUL.FTZ R136, R136, R75.reuse ;  /* 0x0000004b88887220 */ /* 0x080fe40000410000 */
[----:B--2---:R-:W-:Y:S01]  /*c630*/  FFMA.FTZ R9, R40, c[0x0][0x23c], -R0 ;  /* 0x00008f0028097a23 */ /* 0x004fe20000010800 */
[----:B------:R2:W-:Y:S01]  /*c640*/  MUFU.EX2 R223, R5 ;  /* 0x0000000500df7308 */ /* 0x0005e20000000800 */
[----:B------:R-:W-:Y:S02]  /*c650*/  FMUL.FTZ R137, R137, R75 ;  /* 0x0000004b89897220 */ /* 0x000fe40000410000 */
[-C--:B----4-:R-:W-:Y:S02]  /*c660*/  FMUL.FTZ R82, R82, R68.reuse ;  /* 0x0000004452527220 */ /* 0x090fe40000410000 */
[----:B------:R-:W-:-:S02]  /*c670*/  FMUL.FTZ R83, R83, R68 ;  /* 0x0000004453537220 */ /* 0x000fc40000410000 */
[-C--:B------:R-:W-:Y:S01]  /*c680*/  FMUL.FTZ R94, R94, R68.reuse ;  /* 0x000000445e5e7220 */ /* 0x080fe20000410000 */
[----:B------:R4:W-:Y:S01]  /*c690*/  MUFU.EX2 R172, R9 ;  /* 0x0000000900ac7308 */ /* 0x0009e20000000800 */
[-C--:B------:R-:W-:Y:S02]  /*c6a0*/  FMUL.FTZ R95, R95, R68.reuse ;  /* 0x000000445f5f7220 */ /* 0x080fe40000410000 */
[-C--:B------:R-:W-:Y:S02]  /*c6b0*/  FMUL.FTZ R98, R98, R68.reuse ;  /* 0x0000004462627220 */ /* 0x080fe40000410000 */
[-C--:B------:R-:W-:Y:S02]  /*c6c0*/  FMUL.FTZ R99, R99, R68.reuse ;  /* 0x0000004463637220 */ /* 0x080fe40000410000 */
[----:B------:R-:W-:Y:S02]  /*c6d0*/  FMUL.FTZ R110, R110, R68 ;  /* 0x000000446e6e7220 */ /* 0x000fe40000410000 */
[----:B--2---:R-:W-:-:S02]  /*c6e0*/  FFMA.FTZ R5, R20, c[0x0][0x23c], -R2 ;  /* 0x00008f0014057a23 */ /* 0x004fc40000010802 */
[----:B------:R-:W-:Y:S02]  /*c6f0*/  FADD.FTZ R20, R162, -R10 ;  /* 0x8000000aa2147221 */ /* 0x000fe40000010000 */
[----:B------:R2:W5:Y:S01]  /*c700*/  MUFU.EX2 R222, R5 ;  /* 0x0000000500de7308 */ /* 0x0005620000000800 */
[----:B------:R-:W-:Y:S02]  /*c710*/  FFMA.FTZ R10, R35, c[0x0][0x23c], -R8 ;  /* 0x00008f00230a7a23 */ /* 0x000fe40000010808 */
[----:B----4-:R-:W-:Y:S02]  /*c720*/  FFMA.FTZ R9, R42, c[0x0][0x23c], -R3 ;  /* 0x00008f002a097a23 */ /* 0x010fe40000010803 */
[----:B------:R-:W-:Y:S02]  /*c730*/  FMUL.FTZ R11, R20, c[0x0][0x23c] ;  /* 0x00008f00140b7a20 */ /* 0x000fe40000410000 */
[-C--:B------:R-:W-:Y:S01]  /*c740*/  FMUL.FTZ R111, R111, R68.reuse ;  /* 0x000000446f6f7220 */ /* 0x080fe20000410000 */
[----:B------:R4:W-:Y:S01]  /*c750*/  MUFU.EX2 R170, R9 ;  /* 0x0000000900aa7308 */ /* 0x0009e20000000800 */
[----:B------:R-:W-:-:S02]  /*c760*/  FMUL.FTZ R114, R114, R68 ;  /* 0x0000004472727220 */ /* 0x000fc40000410000 */
[-C--:B------:R-:W-:Y:S02]  /*c770*/  FMUL.FTZ R115, R115, R68.reuse ;  /* 0x0000004473737220 */ /* 0x080fe40000410000 */
[-C--:B------:R-:W-:Y:S02]  /*c780*/  FMUL.FTZ R126, R126, R68.reuse ;  /* 0x000000447e7e7220 */ /* 0x080fe40000410000 */
[----:B------:R-:W-:Y:S01]  /*c790*/  FMUL.FTZ R127, R127, R68 ;  /* 0x000000447f7f7220 */ /* 0x000fe20000410000 */
[----:B------:R1:W-:Y:S01]  /*c7a0*/  MUFU.EX2 R182, R10 ;  /* 0x0000000a00b67308 */ /* 0x0003e20000000800 */
[----:B--2---:R-:W-:Y:S01]  /*c7b0*/  FADD.FTZ R5, R152, -R6 ;  /* 0x8000000698057221 */ /* 0x004fe20000010000 */
[----:B------:R-:W-:Y:S01]  /*c7c0*/  F2FP.PACK_AB R6, R234, R232 ;  /* 0x000000e8ea06723e */ /* 0x000fe200000000ff */
[----:B------:R-:W-:Y:S01]  /*c7d0*/  FMUL.FTZ R130, R130, R68 ;  /* 0x0000004482827220 */ /* 0x000fe20000410000 */
[----:B-----5:R-:W-:Y:S01]  /*c7e0*/  F2FP.PACK_AB R7, R222, R223 ;  /* 0x000000dfde07723e */ /* 0x020fe200000000ff */
[----:B------:R-:W-:-:S02]  /*c7f0*/  FMUL.FTZ R5, R5, c[0x0][0x23c] ;  /* 0x00008f0005057a20 */ /* 0x000fc40000410000 */
[-C--:B------:R-:W-:Y:S01]  /*c800*/  FMUL.FTZ R131, R131, R68.reuse ;  /* 0x0000004483837220 */ /* 0x080fe20000410000 */
[----:B------:R-:W2:Y:S01]  /*c810*/  MUFU.EX2 R69, R11 ;  /* 0x0000000b00457308 */ /* 0x000ea20000000800 */
[----:B----4-:R-:W-:Y:S02]  /*c820*/  FFMA.FTZ R9, R49, c[0x0][0x23c], -R3 ;  /* 0x00008f0031097a23 */ /* 0x010fe40000010803 */
[-C--:B------:R-:W-:Y:S02]  /*c830*/  FMUL.FTZ R142, R142, R68.reuse ;  /* 0x000000448e8e7220 */ /* 0x080fe40000410000 */
[----:B------:R-:W-:-:S03]  /*c840*/  FMUL.FTZ R143, R143, R68 ;  /* 0x000000448f8f7220 */ /* 0x000fc60000410000 */
[----:B------:R4:W-:Y:S01]  /*c850*/  MUFU.EX2 R169, R9 ;  /* 0x0000000900a97308 */ /* 0x0009e20000000800 */
[----:B-1----:R-:W-:-:S07]  /*c860*/  FFMA.FTZ R10, R41, c[0x0][0x23c], -R3 ;  /* 0x00008f00290a7a23 */ /* 0x002fce0000010803 */
[----:B------:R1:W5:Y:S01]  /*c870*/  MUFU.EX2 R74, R5 ;  /* 0x00000005004a7308 */ /* 0x0003620000000800 */
[-C--:B--2---:R-:W-:Y:S02]  /*c880*/  FMUL.FTZ R80, R80, R69.reuse ;  /* 0x0000004550507220 */ /* 0x084fe40000410000 */
[-C--:B------:R-:W-:Y:S02]  /*c890*/  FMUL.FTZ R81, R81, R69.reuse ;  /* 0x0000004551517220 */ /* 0x080fe40000410000 */
[-C--:B------:R-:W-:Y:S02]  /*c8a0*/  FMUL.FTZ R92, R92, R69.reuse ;  /* 0x000000455c5c7220 */ /* 0x080fe40000410000 */
[-C--:B------:R-:W-:Y:S01]  /*c8b0*/  FMUL.FTZ R93, R93, R69.reuse ;  /* 0x000000455d5d7220 */ /* 0x080fe20000410000 */
[----:B------:R-:W-:Y:S01]  /*c8c0*/  MUFU.EX2 R174, R10 ;  /* 0x0000000a00ae7308 */ /* 0x000fe20000000800 */
[----:B----4-:R-:W-:Y:S02]  /*c8d0*/  FFMA.FTZ R9, R54, c[0x0][0x23c], -R2 ;  /* 0x00008f0036097a23 */ /* 0x010fe40000010802 */
[----:B------:R-:W-:-:S02]  /*c8e0*/  FMUL.FTZ R96, R96, R69 ;  /* 0x0000004560607220 */ /* 0x000fc40000410000 */
[-C--:B------:R-:W-:Y:S02]  /*c8f0*/  FMUL.FTZ R97, R97, R69.reuse ;  /* 0x0000004561617220 */ /* 0x080fe40000410000 */
[----:B------:R-:W-:Y:S01]  /*c900*/  FMUL.FTZ R108, R108, R69 ;  /* 0x000000456c6c7220 */ /* 0x000fe20000410000 */
[----:B------:R2:W-:Y:S01]  /*c910*/  MUFU.EX2 R166, R9 ;  /* 0x0000000900a67308 */ /* 0x0005e20000000800 */
[----:B-1----:R-:W-:Y:S02]  /*c920*/  FFMA.FTZ R5, R22, c[0x0][0x23c], -R0 ;  /* 0x00008f0016057a23 */ /* 0x002fe40000010800 */
[-C--:B-----5:R-:W-:Y:S01]  /*c930*/  FMUL.FTZ R86, R86, R74.reuse ;  /* 0x0000004a56567220 */ /* 0x0a0fe20000410000 */
[----:B------:R-:W-:Y:S01]  /*c940*/  LDSM.16.MT88.4 R20, [R190+0x6800] ;  /* 0x00680000be14783b */ /* 0x000fe20000004200 */
[-C--:B------:R-:W-:Y:S02]  /*c950*/  FMUL.FTZ R87, R87, R74.reuse ;  /* 0x0000004a57577220 */ /* 0x080fe40000410000 */
[-C--:B------:R-:W-:Y:S01]  /*c960*/  FMUL.FTZ R90, R90, R74.reuse ;  /* 0x0000004a5a5a7220 */ /* 0x080fe20000410000 */
[----:B------:R1:W4:Y:S01]  /*c970*/  MUFU.EX2 R216, R5 ;  /* 0x0000000500d87308 */ /* 0x0003220000000800 */
[----:B------:R-:W-:-:S02]  /*c980*/  FMUL.FTZ R91, R91, R74 ;  /* 0x0000004a5b5b7220 */ /* 0x000fc40000410000 */
[-C--:B------:R-:W-:Y:S02]  /*c990*/  FMUL.FTZ R102, R102, R74.reuse ;  /* 0x0000004a66667220 */ /* 0x080fe40000410000 */
[-C--:B------:R-:W-:Y:S02]  /*c9a0*/  FMUL.FTZ R103, R103, R74.reuse ;  /* 0x0000004a67677220 */ /* 0x080fe40000410000 */
[-C--:B------:R-:W-:Y:S02]  /*c9b0*/  FMUL.FTZ R106, R106, R74.reuse ;  /* 0x0000004a6a6a7220 */ /* 0x080fe40000410000 */
[----:B--2---:R-:W-:Y:S02]  /*c9c0*/  FFMA.FTZ R9, R55, c[0x0][0x23c], -R2 ;  /* 0x00008f0037097a23 */ /* 0x004fe40000010802 */
[-C--:B------:R-:W-:Y:S02]  /*c9d0*/  FMUL.FTZ R107, R107, R74.reuse ;  /* 0x0000004a6b6b7220 */ /* 0x080fe40000410000 */
[----:B------:R2:W-:Y:S01]  /*c9e0*/  MUFU.EX2 R167, R9 ;  /* 0x0000000900a77308 */ /* 0x0005e20000000800 */
[----:B------:R-:W-:Y:S01]  /*c9f0*/  FMUL.FTZ R118, R118, R74 ;  /* 0x0000004a76767220 */ /* 0x000fe20000410000 */
[----:B-1----:R-:W-:Y:S01]  /*ca00*/  F2FP.PACK_AB R5, R219, R220 ;  /* 0x000000dcdb05723e */ /* 0x002fe200000000ff */
[----:B------:R-:W-:-:S02]  /*ca10*/  FMUL.FTZ R119, R119, R74 ;  /* 0x0000004a77777220 */ /* 0x000fc40000410000 */
[-C--:B------:R-:W-:Y:S02]  /*ca20*/  FMUL.FTZ R122, R122, R74.reuse ;  /* 0x0000004a7a7a7220 */ /* 0x080fe40000410000 */
[-C--:B------:R-:W-:Y:S02]  /*ca30*/  FMUL.FTZ R123, R123, R74.reuse ;  /* 0x0000004a7b7b7220 */ /* 0x080fe40000410000 */
[-C--:B------:R-:W-:Y:S01]  /*ca40*/  FMUL.FTZ R134, R134, R74.reuse ;  /* 0x0000004a86867220 */ /* 0x080fe20000410000 */
[----:B---3--:R-:W-:Y:S01]  /*ca50*/  HMMA.16816.F32 R84, R4, R12, R84 ;  /* 0x0000000c0454723c */ /* 0x008fe20000001854 */
[-C--:B------:R-:W-:Y:S02]  /*ca60*/  FMUL.FTZ R135, R135, R74.reuse ;  /* 0x0000004a87877220 */ /* 0x080fe40000410000 */
[----:B------:R-:W-:Y:S02]  /*ca70*/  FMUL.FTZ R138, R138, R74 ;  /* 0x0000004a8a8a7220 */ /* 0x000fe40000410000 */
[----:B--2---:R-:W-:-:S02]  /*ca80*/  FFMA.FTZ R9, R60, c[0x0][0x23c], -R2 ;  /* 0x00008f003c097a23 */ /* 0x004fc40000010802 */
[----:B------:R-:W-:Y:S01]  /*ca90*/  FMUL.FTZ R139, R139, R74 ;  /* 0x0000004a8b8b7220 */ /* 0x000fe20000410000 */
[C---:B------:R-:W-:Y:S01]  /*caa0*/  HMMA.16816.F32 R76, R4.reuse, R14, R88 ;  /* 0x0000000e044c723c */ /* 0x040fe20000001858 */
[----:B------:R1:W-:Y:S01]  /*cab0*/  MUFU.EX2 R165, R9 ;  /* 0x0000000900a57308 */ /* 0x0003e20000000800 */
[-C--:B------:R-:W-:Y:S02]  /*cac0*/  FMUL.FTZ R109, R109, R69.reuse ;  /* 0x000000456d6d7220 */ /* 0x080fe40000410000 */
[-C--:B------:R-:W-:Y:S02]  /*cad0*/  FMUL.FTZ R112, R112, R69.reuse ;  /* 0x0000004570707220 */ /* 0x080fe40000410000 */
[-C--:B------:R-:W-:Y:S02]  /*cae0*/  FMUL.FTZ R113, R113, R69.reuse ;  /* 0x0000004571717220 */ /* 0x080fe40000410000 */
[----:B------:R-:W-:Y:S01]  /*caf0*/  HMMA.16816.F32 R64, R4, R16, R100 ;  /* 0x000000100440723c */ /* 0x000fe20000001864 */
[----:B------:R-:W-:-:S02]  /*cb00*/  FMUL.FTZ R124, R124, R69 ;  /* 0x000000457c7c7220 */ /* 0x000fc40000410000 */
[-C--:B------:R-:W-:Y:S02]  /*cb10*/  FMUL.FTZ R125, R125, R69.reuse ;  /* 0x000000457d7d7220 */ /* 0x080fe40000410000 */
[----:B------:R-:W-:Y:S02]  /*cb20*/  FFMA.FTZ R10, R48, c[0x0][0x23c], -R3 ;  /* 0x00008f00300a7a23 */ /* 0x000fe40000010803 */
[-C--:B------:R-:W-:Y:S01]  /*cb30*/  FMUL.FTZ R128, R128, R69.reuse ;  /* 0x0000004580807220 */ /* 0x080fe20000410000 */
[----:B------:R-:W-:Y:S01]  /*cb40*/  HMMA.16816.F32 R104, R4, R18, R104 ;  /* 0x000000120468723c */ /* 0x000fe20000001868 */
[----:B-1----:R-:W-:Y:S01]  /*cb50*/  FFMA.FTZ R9, R63, c[0x0][0x23c], -R0 ;  /* 0x00008f003f097a23 */ /* 0x002fe20000010800 */
[----:B------:R1:W2:Y:S01]  /*cb60*/  MUFU.EX2 R171, R10 ;  /* 0x0000000a00ab7308 */ /* 0x0002a20000000800 */
[-C--:B------:R-:W-:Y:S02]  /*cb70*/  FMUL.FTZ R129, R129, R69.reuse ;  /* 0x0000004581817220 */ /* 0x080fe40000410000 */
[----:B------:R-:W-:-:S02]  /*cb80*/  FMUL.FTZ R140, R140, R69 ;  /* 0x000000458c8c7220 */ /* 0x000fc40000410000 */
[----:B------:R-:W-:Y:S01]  /*cb90*/  FMUL.FTZ R141, R141, R69 ;  /* 0x000000458d8d7220 */ /* 0x000fe20000410000 */
[C---:B------:R-:W-:Y:S02]  /*cba0*/  HMMA.16816.F32 R56, R4.reuse, R24, R116 ;  /* 0x000000180438723c */ /* 0x040fe40000001874 */
[----:B------:R3:W-:Y:S06]  /*cbb0*/  MUFU.EX2 R163, R9 ;  /* 0x0000000900a37308 */ /* 0x0007ec0000000800 */
[----:B------:R-:W-:Y:S01]  /*cbc0*/  HMMA.16816.F32 R120, R4, R26, R120 ;  /* 0x0000001a0478723c */ /* 0x000fe20000001878 */
[----:B-1----:R-:W-:-:S04]  /*cbd0*/  FFMA.FTZ R10, R53, c[0x0][0x23c], -R2 ;  /* 0x00008f00350a7a23 */ /* 0x002fc80000010802 */
[----:B------:R1:W5:Y:S03]  /*cbe0*/  MUFU.EX2 R168, R10 ;  /* 0x0000000a00a87308 */ /* 0x0003660000000800 */
[----:B------:R-:W-:Y:S01]  /*cbf0*/  HMMA.16816.F32 R132, R4, R28, R132 ;  /* 0x0000001c0484723c */ /* 0x000fe20000001884 */
[----:B---3--:R-:W-:-:S04]  /*cc00*/  FFMA.FTZ R9, R144, c[0x0][0x23c], -R0 ;  /* 0x00008f0090097a23 */ /* 0x008fc80000010800 */
[----:B------:R3:W-:Y:S03]  /*cc10*/  MUFU.EX2 R162, R9 ;  /* 0x0000000900a27308 */ /* 0x0007e60000000800 */
[----:B------:R-:W-:Y:S01]  /*cc20*/  HMMA.16816.F32 R136, R4, R30, R136 ;  /* 0x0000001e0488723c */ /* 0x000fe20000001888 */
[----:B-1----:R-:W-:-:S06]  /*cc30*/  FFMA.FTZ R10, R62, c[0x0][0x23c], -R0 ;  /* 0x00008f003e0a7a23 */ /* 0x002fcc0000010800 */
[----:B------:R-:W-:Y:S02]  /*cc40*/  F2FP.PACK_AB R4, R217, R233 ;  /* 0x000000e9d904723e */ /* 0x000fe400000000ff */
[----:B------:R-:W-:Y:S01]  /*cc50*/  F2FP.PACK_AB R5, R184, R186 ;  /* 0x000000bab805723e */ /* 0x000fe200000000ff */
[----:B------:R-:W1:Y:S01]  /*cc60*/  MUFU.EX2 R164, R10 ;  /* 0x0000000a00a47308 */ /* 0x000e620000000800 */
[----:B----4-:R-:W-:Y:S02]  /*cc70*/  F2FP.PACK_AB R6, R218, R216 ;  /* 0x000000d8da06723e */ /* 0x010fe400000000ff */
[----:B------:R-:W-:Y:S01]  /*cc80*/  F2FP.PACK_AB R7, R182, R183 ;  /* 0x000000b7b607723e */ /* 0x000fe200000000ff */
[----:B---3--:R-:W-:-:S04]  /*cc90*/  FFMA.FTZ R9, R145, c[0x0][0x23c], -R0 ;  /* 0x00008f0091097a23 */ /* 0x008fc80000010800 */
[----:B------:R3:W-:Y:S02]  /*cca0*/  MUFU.EX2 R161, R9 ;  /* 0x0000000900a17308 */ /* 0x0007e40000000800 */
[C---:B------:R-:W-:Y:S08]  /*ccb0*/  HMMA.16816.F32 R44, R4.reuse, R12, R80 ;  /* 0x0000000c042c723c */ /* 0x040ff00000001850 */
[----:B------:R-:W-:Y:S01]  /*ccc0*/  HMMA.16816.F32 R36, R4, R14, R92 ;  /* 0x0000000e0424723c */ /* 0x000fe2000000185c */
[----:B------:R-:W-:Y:S04]  /*ccd0*/  LDSM.16.MT88.4 R12, [R191+0x6800] ;  /* 0x00680000bf0c783b */ /* 0x000fe80000004200 */
[----:B------:R-:W-:Y:S01]  /*cce0*/  LDSM.16.MT88.4 R92, [R189+0x7800] ;  /* 0x00780000bd5c783b */ /* 0x000fe20000004200 */
[----:B---3--:R-:W-:-:S02]  /*ccf0*/  FFMA.FTZ R9, R43, c[0x0][0x23c], -R8 ;  /* 0x00008f002b097a23 */ /* 0x008fc40000010808 */
[C---:B------:R-:W-:Y:S02]  /*cd00*/  HMMA.16816.F32 R32, R4.reuse, R16, R96 ;  /* 0x000000100420723c */ /* 0x040fe40000001860 */
[----:B------:R3:W-:Y:S06]  /*cd10*/  MUFU.EX2 R160, R9 ;  /* 0x0000000900a07308 */ /* 0x0007ec0000000800 */
[C---:B------:R-:W-:Y:S01]  /*cd20*/  HMMA.16816.F32 R108, R4.reuse, R18, R108 ;  /* 0x00000012046c723c */ /* 0x040fe2000000186c */
[----:B------:R-:W4:Y:S07]  /*cd30*/  LDSM.16.MT88.4 R16, [R192+0x6800] ;  /* 0x00680000c010783b */ /* 0x000f2e0000004200 */
[----:B------:R-:W-:Y:S01]  /*cd40*/  HMMA.16816.F32 R112, R4, R24, R112 ;  /* 0x000000180470723c */ /* 0x000fe20000001870 */
[----:B---3--:R-:W-:-:S04]  /*cd50*/  FFMA.FTZ R9, R50, c[0x0][0x23c], -R8 ;  /* 0x00008f0032097a23 */ /* 0x008fc80000010808 */
[----:B------:R3:W1:Y:S03]  /*cd60*/  MUFU.EX2 R159, R9 ;  /* 0x00000009009f7308 */ /* 0x0006660000000800 */
[C---:B------:R-:W-:Y:S01]  /*cd70*/  HMMA.16816.F32 R124, R4.reuse, R26, R124 ;  /* 0x0000001a047c723c */ /* 0x040fe2000000187c */
[----:B------:R-:W1:Y:S07]  /*cd80*/  LDSM.16.MT88.4 R24, [R189+0x6800] ;  /* 0x00680000bd18783b */ /* 0x000e6e0000004200 */
[----:B------:R-:W-:Y:S01]  /*cd90*/  HMMA.16816.F32 R128, R4, R28, R128 ;  /* 0x0000001c0480723c */ /* 0x000fe20000001880 */
[----:B---3--:R-:W-:-:S07]  /*cda0*/  FFMA.FTZ R9, R51, c[0x0][0x23c], -R8 ;  /* 0x00008f0033097a23 */ /* 0x008fce0000010808 */
[----:B------:R-:W-:Y:S01]  /*cdb0*/  HMMA.16816.F32 R140, R4, R30, R140 ;  /* 0x0000001e048c723c */ /* 0x000fe2000000188c */
[----:B------:R3:W-:Y:S06]  /*cdc0*/  MUFU.EX2 R157, R9 ;  /* 0x00000009009d7308 */ /* 0x0007ec0000000800 */
[----:B------:R-:W-:Y:S02]  /*cdd0*/  F2FP.PACK_AB R4, R170, R174 ;  /* 0x000000aeaa04723e */ /* 0x000fe400000000ff */
[----:B--2---:R-:W-:Y:S02]  /*cde0*/  F2FP.PACK_AB R6, R169, R171 ;  /* 0x000000aba906723e */ /* 0x004fe400000000ff */
[----:B-----5:R-:W-:-:S02]  /*cdf0*/  F2FP.PACK_AB R5, R166, R168 ;  /* 0x000000a8a605723e */ /* 0x020fc400000000ff */
[----:B------:R-:W-:Y:S01]  /*ce00*/  F2FP.PACK_AB R7, R165, R167 ;  /* 0x000000a7a507723e */ /* 0x000fe200000000ff */
[----:B---3--:R-:W-:-:S06]  /*ce10*/  FFMA.FTZ R9, R52, c[0x0][0x23c], -R8 ;  /* 0x00008f0034097a23 */ /* 0x008fcc0000010808 */
[C---:B----4-:R-:W-:Y:S01]  /*ce20*/  HMMA.16816.F32 R64, R4.reuse, R16, R64 ;  /* 0x000000100440723c */ /* 0x050fe20000001840 */
[----:B------:R2:W3:Y:S07]  /*ce30*/  MUFU.EX2 R156, R9 ;  /* 0x00000009009c7308 */ /* 0x0004ee0000000800 */
[C---:B-1----:R-:W-:Y:S08]  /*ce40*/  HMMA.16816.F32 R80, R4.reuse, R24, R84 ;  /* 0x000000180450723c */ /* 0x042ff00000001854 */
[----:B------:R-:W-:Y:S01]  /*ce50*/  HMMA.16816.F32 R76, R4, R26, R76 ;  /* 0x0000001a044c723c */ /* 0x000fe2000000184c */
[----:B--2---:R-:W-:-:S04]  /*ce60*/  FFMA.FTZ R9, R146, c[0x0][0x23c], -R0 ;  /* 0x00008f0092097a23 */ /* 0x004fc80000010800 */
        /* <DEDUP_REMOVED lines=9> */
[----:B------:R1:W-:Y:S02]  /*cf00*/  MUFU.EX2 R154, R9 ;  /* 0x00000009009a7308 */ /* 0x0003e40000000800 */
[----:B------:R-:W-:Y:S02]  /*cf10*/  F2FP.PACK_AB R4, R164, R172 ;  /* 0x000000aca404723e */ /* 0x000fe400000000ff */
[----:B------:R-:W-:Y:S02]  /*cf20*/  F2FP.PACK_AB R5, R159, R160 ;  /* 0x000000a09f05723e */ /* 0x000fe400000000ff */
[----:B------:R-:W-:Y:S02]  /*cf30*/  F2FP.PACK_AB R6, R162, R163 ;  /* 0x000000a3a206723e */ /* 0x000fe400000000ff */
[----:B---3--:R-:W-:-:S07]  /*cf40*/  F2FP.PACK_AB R7, R156, R157 ;  /* 0x0000009d9c07723e */ /* 0x008fce00000000ff */
[----:B------:R-:W-:Y:S01]  /*cf50*/  HMMA.16816.F32 R44, R4, R24, R44 ;  /* 0x00000018042c723c */ /* 0x000fe2000000182c */
[----:B-1----:R-:W-:-:S04]  /*cf60*/  FFMA.FTZ R9, R149, c[0x0][0x23c], -R3 ;  /* 0x00008f0095097a23 */ /* 0x002fc80000010803 */
[----:B------:R1:W2:Y:S03]  /*cf70*/  MUFU.EX2 R153, R9 ;  /* 0x0000000900997308 */ /* 0x0002a60000000800 */
[C---:B------:R-:W-:Y:S01]  /*cf80*/  HMMA.16816.F32 R36, R4.reuse, R26, R36 ;  /* 0x0000001a0424723c */ /* 0x040fe20000001824 */
[----:B------:R-:W3:Y:S07]  /*cf90*/  LDSM.16.MT88.4 R24, [R189+0x7000] ;  /* 0x00700000bd18783b */ /* 0x000eee0000004200 */
[----:B------:R-:W-:Y:S01]  /*cfa0*/  HMMA.16816.F32 R112, R4, R20, R112 ;  /* 0x000000140470723c */ /* 0x000fe20000001870 */
[----:B-1----:R-:W-:-:S07]  /*cfb0*/  FFMA.FTZ R9, R150, c[0x0][0x23c], -R3 ;  /* 0x00008f0096097a23 */ /* 0x002fce0000010803 */
[C---:B------:R-:W-:Y:S01]  /*cfc0*/  HMMA.16816.F32 R124, R4.reuse, R22, R124 ;  /* 0x00000016047c723c */ /* 0x040fe2000000187c */
[----:B------:R-:W1:Y:S01]  /*cfd0*/  LDSM.16.MT88.4 R20, [R192+0x7000] ;  /* 0x00700000c014783b */ /* 0x000e620000004200 */
[----:B------:R4:W-:Y:S06]  /*cfe0*/  MUFU.EX2 R152, R9 ;  /* 0x0000000900987308 */ /* 0x0009ec0000000800 */
[C---:B------:R-:W-:Y:S08]  /*cff0*/  HMMA.16816.F32 R32, R4.reuse, R16, R32 ;  /* 0x000000100420723c */ /* 0x040ff00000001820 */
[----:B------:R-:W-:Y:S01]  /*d000*/  HMMA.16816.F32 R28, R4, R18, R108 ;  /* 0x00000012041c723c */ /* 0x000fe2000000186c */
[----:B------:R-:W5:Y:S01]  /*d010*/  LDSM.16.MT88.4 R16, [R190+0x7000] ;  /* 0x00700000be10783b */ /* 0x000f620000004200 */
[----:B----4-:R-:W-:-:S03]  /*d020*/  FFMA.FTZ R9, R151, c[0x0][0x23c], -R3 ;  /* 0x00008f0097097a23 */ /* 0x010fc60000010803 */
[----:B------:R-:W-:Y:S01]  /*d030*/  LDSM.16.MT88.4 R108, [R192+0x7800] ;  /* 0x00780000c06c783b */ /* 0x000fe20000004200 */
[----:B------:R4:W1:Y:S02]  /*d040*/  MUFU.EX2 R151, R9 ;  /* 0x0000000900977308 */ /* 0x0008640000000800 */
[C---:B------:R-:W-:Y:S08]  /*d050*/  HMMA.16816.F32 R128, R4.reuse, R12, R128 ;  /* 0x0000000c0480723c */ /* 0x040ff00000001880 */
[----:B------:R-:W-:Y:S01]  /*d060*/  HMMA.16816.F32 R140, R4, R14, R140 ;  /* 0x0000000e048c723c */ /* 0x000fe2000000188c */
[----:B------:R-:W3:Y:S01]  /*d070*/  LDSM.16.MT88.4 R12, [R191+0x7000] ;  /* 0x00700000bf0c783b */ /* 0x000ee20000004200 */
[----:B----4-:R-:W-:-:S05]  /*d080*/  FFMA.FTZ R9, R178, c[0x0][0x23c], -R2 ;  /* 0x00008f00b2097a23 */ /* 0x010fca0000010802 */
[----:B--2---:R-:W-:Y:S02]  /*d090*/  F2FP.PACK_AB R4, R153, R154 ;  /* 0x0000009a9904723e */ /* 0x004fe400000000ff */
[----:B-1----:R-:W-:Y:S01]  /*d0a0*/  F2FP.PACK_AB R6, R151, R152 ;  /* 0x000000989706723e */ /* 0x002fe200000000ff */
        /* <DEDUP_REMOVED lines=10> */
[----:B------:R1:W2:Y:S02]  /*d150*/  MUFU.EX2 R146, R9 ;  /* 0x0000000900927308 */ /* 0x0002a40000000800 */
[C---:B---3--:R-:W-:Y:S08]  /*d160*/  HMMA.16816.F32 R88, R4.reuse, R26, R76 ;  /* 0x0000001a0458723c */ /* 0x048ff0000000184c */
[----:B------:R-:W-:Y:S01]  /*d170*/  HMMA.16816.F32 R100, R4, R20, R64 ;  /* 0x000000140464723c */ /* 0x000fe20000001840 */
[----:B-1----:R-:W-:-:S04]  /*d180*/  FFMA.FTZ R9, R185, c[0x0][0x23c], -R0 ;  /* 0x00008f00b9097a23 */ /* 0x002fc80000010800 */
[----:B------:R1:W-:Y:S03]  /*d190*/  MUFU.EX2 R145, R9 ;  /* 0x0000000900917308 */ /* 0x0003e60000000800 */
[C---:B------:R-:W-:Y:S08]  /*d1a0*/  HMMA.16816.F32 R104, R4.reuse, R22, R60 ;  /* 0x000000160468723c */ /* 0x040ff0000000183c */
[----:B-----5:R-:W-:Y:S01]  /*d1b0*/  HMMA.16816.F32 R116, R4, R16, R56 ;  /* 0x000000100474723c */ /* 0x020fe20000001838 */
[----:B-1----:R-:W-:-:S07]  /*d1c0*/  FFMA.FTZ R9, R214, c[0x0][0x23c], -R0 ;  /* 0x00008f00d6097a23 */ /* 0x002fce0000010800 */
[C---:B------:R-:W-:Y:S01]  /*d1d0*/  HMMA.16816.F32 R132, R4.reuse, R12, R48 ;  /* 0x0000000c0484723c */ /* 0x040fe20000001830 */
[----:B------:R1:W-:Y:S07]  /*d1e0*/  MUFU.EX2 R144, R9 ;  /* 0x0000000900907308 */ /* 0x0003ee0000000800 */
[C---:B------:R-:W-:Y:S08]  /*d1f0*/  HMMA.16816.F32 R120, R4.reuse, R18, R52 ;  /* 0x000000120478723c */ /* 0x040ff00000001834 */
[----:B------:R-:W-:Y:S01]  /*d200*/  HMMA.16816.F32 R84, R4, R24, R80 ;  /* 0x000000180454723c */ /* 0x000fe20000001850 */
[----:B-1----:R-:W-:-:S02]  /*d210*/  FFMA.FTZ R9, R211, c[0x0][0x23c], -R0 ;  /* 0x00008f00d3097a23 */ /* 0x002fc40000010800 */
[----:B------:R-:W-:Y:S02]  /*d220*/  FFMA.FTZ R0, R215, c[0x0][0x23c], -R0 ;  /* 0x00008f00d7007a23 */ /* 0x000fe40000010800 */
[----:B------:R1:W-:Y:S03]  /*d230*/  MUFU.EX2 R76, R9 ;  /* 0x00000009004c7308 */ /* 0x0003e60000000800 */
[----:B------:R-:W-:Y:S05]  /*d240*/  HMMA.16816.F32 R52, R4, R14, R40 ;  /* 0x0000000e0434723c */ /* 0x000fea0000001828 */
[----:B------:R3:W-:Y:S02]  /*d250*/  MUFU.EX2 R50, R0 ;  /* 0x0000000000327308 */ /* 0x0007e40000000800 */
[----:B------:R-:W-:-:S02]  /*d260*/  F2FP.PACK_AB R4, R158, R161 ;  /* 0x000000a19e04723e */ /* 0x000fc400000000ff */
[----:B--2---:R-:W-:Y:S01]  /*d270*/  F2FP.PACK_AB R6, R146, R155 ;  /* 0x0000009b9206723e */ /* 0x004fe200000000ff */
[----:B-1----:R-:W-:-:S04]  /*d280*/  FFMA.FTZ R9, R173, c[0x0][0x23c], -R8 ;  /* 0x00008f00ad097a23 */ /* 0x002fc80000010808 */
[----:B------:R1:W-:Y:S01]  /*d290*/  MUFU.EX2 R64, R9 ;  /* 0x0000000900407308 */ /* 0x0003e20000000800 */
[----:B---3--:R-:W-:-:S07]  /*d2a0*/  FFMA.FTZ R0, R238, c[0x0][0x23c], -R3 ;  /* 0x00008f00ee007a23 */ /* 0x008fce0000010803 */
[----:B------:R2:W-:Y:S01]  /*d2b0*/  MUFU.EX2 R48, R0 ;  /* 0x0000000000307308 */ /* 0x0005e20000000800 */
[----:B-1----:R-:W-:-:S07]  /*d2c0*/  FFMA.FTZ R9, R175, c[0x0][0x23c], -R8 ;  /* 0x00008f00af097a23 */ /* 0x002fce0000010808 */
[----:B------:R1:W3:Y:S01]  /*d2d0*/  MUFU.EX2 R60, R9 ;  /* 0x00000009003c7308 */ /* 0x0002e20000000800 */
[----:B--2---:R-:W-:-:S07]  /*d2e0*/  FFMA.FTZ R0, R239, c[0x0][0x23c], -R3 ;  /* 0x00008f00ef007a23 */ /* 0x004fce0000010803 */
[----:B------:R2:W4:Y:S01]  /*d2f0*/  MUFU.EX2 R49, R0 ;  /* 0x0000000000317308 */ /* 0x0005220000000800 */
[----:B-1----:R-:W-:Y:S01]  /*d300*/  FFMA.FTZ R9, R176, c[0x0][0x23c], -R8 ;  /* 0x00008f00b0097a23 */ /* 0x002fe20000010808 */
[----:B---3--:R-:W-:-:S06]  /*d310*/  F2FP.PACK_AB R5, R60, R64 ;  /* 0x000000403c05723e */ /* 0x008fcc00000000ff */
[----:B------:R1:W-:Y:S01]  /*d320*/  MUFU.EX2 R57, R9 ;  /* 0x0000000900397308 */ /* 0x0003e20000000800 */
[--C-:B--2---:R-:W-:Y:S01]  /*d330*/  FFMA.FTZ R0, R236, c[0x0][0x23c], -R3.reuse ;  /* 0x00008f00ec007a23 */ /* 0x104fe20000010803 */
[----:B----4-:R-:W-:Y:S01]  /*d340*/  F2FP.PACK_AB R136, R49, R48 ;  /* 0x000000303188723e */ /* 0x010fe200000000ff */
[----:B------:R-:W-:Y:S02]  /*d350*/  FFMA.FTZ R3, R226, c[0x0][0x23c], -R3 ;  /* 0x00008f00e2037a23 */ /* 0x000fe40000010803 */
[----:B-1----:R-:W-:-:S04]  /*d360*/  FFMA.FTZ R9, R177, c[0x0][0x23c], -R8 ;  /* 0x00008f00b1097a23 */ /* 0x002fc80000010808 */
[----:B------:R-:W1:Y:S02]  /*d370*/  MUFU.EX2 R56, R9 ;  /* 0x0000000900387308 */ /* 0x000e640000000800 */
[----:B-1----:R-:W-:-:S07]  /*d380*/  F2FP.PACK_AB R7, R56, R57 ;  /* 0x000000393807723e */ /* 0x002fce00000000ff */
        /* <DEDUP_REMOVED lines=9> */
[----:B---3--:R-:W-:-:S03]  /*d420*/  F2FP.PACK_AB R138, R25, R44 ;  /* 0x0000002c198a723e */ /* 0x008fc600000000ff */
[----:B------:R-:W-:-:S03]  /*d430*/  FADD.FTZ R3, R217, R3 ;  /* 0x00000003d9037221 */ /* 0x000fc60000010000 */
[----:B------:R-:W-:Y:S01]  /*d440*/  HMMA.16816.F32 R128, R4, R12, R128 ;  /* 0x0000000c0480723c */ /* 0x000fe20000001880 */
[----:B-1----:R-:W-:-:S07]  /*d450*/  FFMA.FTZ R0, R230, c[0x0][0x23c], -R2 ;  /* 0x00008f00e6007a23 */ /* 0x002fce0000010802 */
[C---:B------:R-:W-:Y:S01]  /*d460*/  HMMA.16816.F32 R112, R4.reuse, R16, R112 ;  /* 0x000000100470723c */ /* 0x040fe20000001870 */
[----:B------:R1:W2:Y:S07]  /*d470*/  MUFU.EX2 R21, R0 ;  /* 0x0000000000157308 */ /* 0x0002ae0000000800 */
[C---:B------:R-:W-:Y:S01]  /*d480*/  HMMA.16816.F32 R36, R4.reuse, R18, R124 ;  /* 0x000000120424723c */ /* 0x040fe2000000187c */
[----:B------:R-:W3:Y:S04]  /*d490*/  LDSM.16.MT88.4 R124, [R190+0x7800] ;  /* 0x00780000be7c783b */ /* 0x000ee80000004200 */
[----:B------:R-:W4:Y:S03]  /*d4a0*/  LDSM.16.MT88.4 R16, [R191+0x7800] ;  /* 0x00780000bf10783b */ /* 0x000f260000004200 */
[----:B------:R-:W-:Y:S01]  /*d4b0*/  HMMA.16816.F32 R12, R4, R14, R140 ;  /* 0x0000000e040c723c */ /* 0x000fe2000000188c */
[--C-:B-1----:R-:W-:Y:S01]  /*d4c0*/  FFMA.FTZ R0, R235, c[0x0][0x23c], -R2.reuse ;  /* 0x00008f00eb007a23 */ /* 0x102fe20000010802 */
[----:B--2---:R-:W-:Y:S01]  /*d4d0*/  F2FP.PACK_AB R137, R21, R24 ;  /* 0x000000181589723e */ /* 0x004fe200000000ff */
[----:B------:R-:W-:-:S02]  /*d4e0*/  FFMA.FTZ R2, R237, c[0x0][0x23c], -R2 ;  /* 0x00008f00ed027a23 */ /* 0x000fc40000010802 */
[----:B------:R1:W-:Y:S02]  /*d4f0*/  MUFU.EX2 R22, R0 ;  /* 0x0000000000167308 */ /* 0x0003e40000000800 */
[----:B------:R-:W-:Y:S01]  /*d500*/  FFMA.FTZ R4, R242, R68, R186 ;  /* 0x00000044f2047223 */ /* 0x000fe200000100ba */
[----:B------:R-:W-:Y:S01]  /*d510*/  F2FP.PACK_AB R140, R144, R145 ;  /* 0x00000091908c723e */ /* 0x000fe200000000ff */
[----:B------:R-:W-:Y:S01]  /*d520*/  FADD.FTZ R5, R216, R3 ;  /* 0x00000003d8057221 */ /* 0x000fe20000010000 */
[----:B------:R-:W-:Y:S01]  /*d530*/  F2FP.PACK_AB R142, R50, R76 ;  /* 0x0000004c328e723e */ /* 0x000fe200000000ff */
[----:B------:R-:W-:Y:S02]  /*d540*/  FADD.FTZ R4, R184, R4 ;  /* 0x00000004b8047221 */ /* 0x000fe40000010000 */
[----:B------:R2:W5:Y:S01]  /*d550*/  MUFU.EX2 R20, R2 ;  /* 0x0000000200147308 */ /* 0x0005620000000800 */
[----:B------:R-:W-:Y:S02]  /*d560*/  FADD.FTZ R7, R218, R5 ;  /* 0x00000005da077221 */ /* 0x000fe40000010000 */
[----:B------:R-:W-:-:S04]  /*d570*/  FADD.FTZ R3, R183, R4 ;  /* 0x00000004b7037221 */ /* 0x000fc80000010000 */
[----:B------:R-:W-:Y:S02]  /*d580*/  FADD.FTZ R6, R182, R3 ;  /* 0x00000003b6067221 */ /* 0x000fe40000010000 */
[----:B-1----:R-:W-:Y:S02]  /*d590*/  FFMA.FTZ R0, R225, c[0x0][0x23c], -R8 ;  /* 0x00008f00e1007a23 */ /* 0x002fe40000010808 */
[----:B------:R-:W-:Y:S02]  /*d5a0*/  FADD.FTZ R3, R172, R7 ;  /* 0x00000007ac037221 */ /* 0x000fe40000010000 */
[----:B------:R1:W-:Y:S01]  /*d5b0*/  MUFU.EX2 R11, R0 ;  /* 0x00000000000b7308 */ /* 0x0003e20000000800 */
[----:B--2---:R-:W-:Y:S01]  /*d5c0*/  FFMA.FTZ R2, R244, R75, R229 ;  /* 0x0000004bf4027223 */ /* 0x004fe200000100e5 */
[----:B-----5:R-:W-:-:S03]  /*d5d0*/  F2FP.PACK_AB R139, R20, R22 ;  /* 0x00000016148b723e */ /* 0x020fc600000000ff */
[----:B------:R-:W-:-:S04]  /*d5e0*/  FADD.FTZ R2, R228, R2 ;  /* 0x00000002e4027221 */ /* 0x000fc80000010000 */
[----:B------:R-:W-:Y:S01]  /*d5f0*/  FADD.FTZ R2, R232, R2 ;  /* 0x00000002e8027221 */ /* 0x000fe20000010000 */
[C---:B------:R-:W-:Y:S03]  /*d600*/  HMMA.16816.F32 R84, R136.reuse, R92, R84 ;  /* 0x0000005c8854723c */ /* 0x040fe60000001854 */
[----:B------:R-:W-:Y:S02]  /*d610*/  FADD.FTZ R5, R234, R2 ;  /* 0x00000002ea057221 */ /* 0x000fe40000010000 */
[----:B-1----:R-:W-:Y:S02]  /*d620*/  FFMA.FTZ R0, R224, c[0x0][0x23c], -R8 ;  /* 0x00008f00e0007a23 */ /* 0x002fe40000010808 */
[----:B------:R-:W-:Y:S01]  /*d630*/  FADD.FTZ R2, R160, R6 ;  /* 0x00000006a0027221 */ /* 0x000fe20000010000 */
[C---:B------:R-:W-:Y:S01]  /*d640*/  HMMA.16816.F32 R88, R136.reuse, R94, R88 ;  /* 0x0000005e8858723c */ /* 0x040fe20000001858 */
[----:B------:R1:W2:Y:S07]  /*d650*/  MUFU.EX2 R9, R0 ;  /* 0x0000000000097308 */ /* 0x0002ae0000000800 */
[C---:B------:R-:W-:Y:S08]  /*d660*/  HMMA.16816.F32 R100, R136.reuse, R108, R100 ;  /* 0x0000006c8864723c */ /* 0x040ff00000001864 */
[----:B------:R-:W-:Y:S01]  /*d670*/  HMMA.16816.F32 R104, R136, R110, R104 ;  /* 0x0000006e8868723c */ /* 0x000fe20000001868 */
[----:B-1----:R-:W-:Y:S01]  /*d680*/  FFMA.FTZ R0, R231, c[0x0][0x23c], -R8 ;  /* 0x00008f00e7007a23 */ /* 0x002fe20000010808 */
[----:B--2---:R-:W-:-:S03]  /*d690*/  F2FP.PACK_AB R141, R9, R11 ;  /* 0x0000000b098d723e */ /* 0x004fc600000000ff */
[----:B------:R1:W-:Y:S03]  /*d6a0*/  MUFU.EX2 R10, R0 ;  /* 0x00000000000a7308 */ /* 0x0003e60000000800 */
[C---:B---3--:R-:W-:Y:S08]  /*d6b0*/  HMMA.16816.F32 R116, R136.reuse, R124, R116 ;  /* 0x0000007c8874723c */ /* 0x048ff00000001874 */
[----:B------:R-:W-:Y:S01]  /*d6c0*/  HMMA.16816.F32 R120, R136, R126, R120 ;  /* 0x0000007e8878723c */ /* 0x000fe20000001878 */
[----:B-1----:R-:W-:-:S07]  /*d6d0*/  FFMA.FTZ R0, R227, c[0x0][0x23c], -R8 ;  /* 0x00008f00e3007a23 */ /* 0x002fce0000010808 */
[C---:B----4-:R-:W-:Y:S01]  /*d6e0*/  HMMA.16816.F32 R132, R136.reuse, R16, R132 ;  /* 0x000000108884723c */ /* 0x050fe20000001884 */
[----:B------:R1:W2:Y:S07]  /*d6f0*/  MUFU.EX2 R8, R0 ;  /* 0x0000000000087308 */ /* 0x0002ae0000000800 */
[----:B------:R-:W-:Y:S01]  /*d700*/  HMMA.16816.F32 R136, R136, R18, R52 ;  /* 0x000000128888723c */ /* 0x000fe20000001834 */
[----:B-1----:R-:W-:Y:S01]  /*d710*/  FFMA.FTZ R0, R243, R74, R220 ;  /* 0x0000004af3007223 */ /* 0x002fe200000100dc */
[----:B--2---:R-:W-:-:S03]  /*d720*/  F2FP.PACK_AB R143, R8, R10 ;  /* 0x0000000a088f723e */ /* 0x004fc600000000ff */
[----:B------:R-:W-:-:S04]  /*d730*/  FADD.FTZ R0, R219, R0 ;  /* 0x00000000db007221 */ /* 0x000fc80000010000 */
[----:B------:R-:W-:Y:S01]  /*d740*/  FADD.FTZ R0, R223, R0 ;  /* 0x00000000df007221 */ /* 0x000fe20000010000 */
[C---:B------:R-:W-:Y:S03]  /*d750*/  HMMA.16816.F32 R80, R140.reuse, R92, R80 ;  /* 0x0000005c8c50723c */ /* 0x040fe60000001850 */
        /* <DEDUP_REMOVED lines=54> */
.L_x_1668:
[----:B------:R-:W-:-:S13]  /*dac0*/  ISETP.GT.AND P0, PT, R213, UR8, PT ;  /* 0x00000008d5007c0c */ /* 0x000fda000bf04270 */
[----:B------:R-:W-:Y:S05]  /*dad0*/  @!P0 BRA `(.L_x_1671) ;  /* 0x00003d1000008947 */ /* 0x000fea0003800000 */
[----:B------:R-:W2:Y:S01]  /*dae0*/  LDL.LU.64 R6, [R1+0x10] ;  /* 0x0000100001067983 */ /* 0x000ea20000300a00 */
[----:B------:R-:W-:Y:S01]  /*daf0*/  IMAD.MOV.U32 R68, RZ, RZ, R72 ;  /* 0x000000ffff447224 */ /* 0x000fe200078e0048 */
[----:B------:R-:W-:Y:S01]  /*db00*/  MOV R75, R70 ;  /* 0x00000046004b7202 */ /* 0x000fe20000000f00 */
[----:B------:R-:W-:Y:S01]  /*db10*/  IMAD.MOV.U32 R3, RZ, RZ, R73 ;  /* 0x000000ffff037224 */ /* 0x000fe200078e0049 */
[----:B------:R-:W3:Y:S01]  /*db20*/  LDL.LU.64 R4, [R1+0x20] ;  /* 0x0000200001047983 */ /* 0x000ee20000300a00 */
[----:B------:R-:W-:Y:S01]  /*db30*/  IMAD.MOV.U32 R74, RZ, RZ, R71 ;  /* 0x000000ffff4a7224 */ /* 0x000fe200078e0047 */
[----:B------:R-:W-:Y:S02]  /*db40*/  USHF.L.U64.HI UR5, UR4, 0x5, UR5 ;  /* 0x0000000504057899 */ /* 0x000fe40008010205 */
[----:B------:R-:W-:Y:S02]  /*db50*/  USHF.L.U64.HI UR7, UR6, 0x5, UR7 ;  /* 0x0000000506077899 */ /* 0x000fe40008010207 */
[----:B------:R-:W-:-:S02]  /*db60*/  USHF.L.U32 UR4, UR4, 0x5, URZ ;  /* 0x0000000504047899 */ /* 0x000fc4000800063f */
[----:B------:R-:W-:Y:S01]  /*db70*/  USHF.L.U32 UR6, UR6, 0x5, URZ ;  /* 0x0000000506067899 */ /* 0x000fe2000800063f */
[----:B--2---:R-:W-:Y:S02]  /*db80*/  MOV R247, R7 ;  /* 0x0000000700f77202 */ /* 0x004fe40000000f00 */
[----:B---3--:R-:W-:Y:S01]  /*db90*/  MOV R246, R4 ;  /* 0x0000000400f67202 */ /* 0x008fe20000000f00 */
[----:B------:R-:W-:Y:S05]  /*dba0*/  BRA `(.L_x_1672) ;  /* 0x000001a000007947 */ /* 0x000fea0003800000 */
.L_x_1674:
[----:B------:R-:W-:Y:S01]  /*dbb0*/  IADD3 R0, R213, -0x2, RZ ;  /* 0xfffffffed5007810 */ /* 0x000fe20007ffe0ff */
[----:B------:R-:W2:Y:S03]  /*dbc0*/  LDL.64 R214, [R1+0x8] ;  /* 0x0000080001d67983 */ /* 0x000ea60000100a00 */
[----:B------:R-:W-:Y:S01]  /*dbd0*/  SHF.R.S32.HI R2, RZ, 0x1f, R0 ;  /* 0x0000001fff027819 */ /* 0x000fe20000011400 */
[----:B------:R-:W-:Y:S04]  /*dbe0*/  IMAD.WIDE.U32 R4, R0, c[0x0][0x198], RZ ;  /* 0x0000660000047a25 */ /* 0x000fe800078e00ff */
[----:B------:R-:W-:Y:S04]  /*dbf0*/  IMAD R2, R2, c[0x0][0x198], RZ ;  /* 0x0000660002027a24 */ /* 0x000fe800078e02ff */
[----:B------:R-:W-:Y:S04]  /*dc00*/  IMAD R2, R0, c[0x0][0x19c], R2 ;  /* 0x0000670000027a24 */ /* 0x000fe800078e0202 */
[----:B------:R-:W-:Y:S01]  /*dc10*/  IMAD.IADD R2, R5, 0x1, R2 ;  /* 0x0000000105027824 */ /* 0x000fe200078e0202 */
[----:B--2---:R-:W-:Y:S04]  /*dc20*/  LEA R0, P0, R4, R214, 0x6 ;  /* 0x000000d604007211 */ /* 0x004fe800078030ff */
        /* <DEDUP_REMOVED lines=18> */
.L_x_1672:
[----:B------:R-:W-:Y:S04]  /*dd50*/  DEPBAR.LE SB0, 0x0 ;  /* 0x000080000000791a */ /* 0x000fe80000000000 */
[----:B------:R-:W-:Y:S01]  /*dd60*/  BAR.SYNC.DEFER_BLOCKING 0x0 ;  /* 0x0000000000007b1d */ /* 0x000fe20000010000 */
[----:B------:R-:W-:Y:S04]  /*dd70*/  IADD3 R211, R213, -0x1, RZ ;  /* 0xffffffffd5d37810 */ /* 0x000fe80007ffe0ff */
[----:B------:R-:W-:Y:S01]  /*dd80*/  SHF.R.S32.HI R2, RZ, 0x1f, R211 ;  /* 0x0000001fff027819 */ /* 0x000fe200000114d3 */
[C---:B------:R-:W-:Y:S02]  /*dd90*/  IMAD R0, R211.reuse, UR12, RZ ;  /* 0x0000000cd3007c24 */ /* 0x040fe4000f8e02ff */
[----:B------:R-:W-:Y:S04]  /*dda0*/  IMAD.WIDE.U32 R4, R211, UR13, R246 ;  /* 0x0000000dd3047c25 */ /* 0x000fe8000f8e00f6 */
[----:B------:R-:W-:Y:S01]  /*ddb0*/  IMAD R0, R2, UR13, R0 ;  /* 0x0000000d02007c24 */ /* 0x000fe2000f8e0200 */
[----:B------:R-:W-:Y:S04]  /*ddc0*/  LEA R8, P1, R4, c[0x0][0x170], 0x1 ;  /* 0x00005c0004087a11 */ /* 0x000fe800078208ff */
[----:B------:R-:W-:Y:S02]  /*ddd0*/  IADD3 R0, R5, R0, RZ ;  /* 0x0000000005007210 */ /* 0x000fe40007ffe0ff */
        /* <DEDUP_REMOVED lines=12> */
[----:B------:R-:W-:Y:S07]  /*dea0*/  ISETP.GT.AND P0, PT, R211, UR8, PT ;  /* 0x00000008d3007c0c */ /* 0x000fee000bf04270 */
        /* <DEDUP_REMOVED lines=101> */
[----:B------:R-:W1:Y:S10]  /*e500*/  MUFU.TANH R180, R14 ;  /* 0x0000000e00b47308 */ /* 0x000e740000002400 */
[----:B------:R-:W1:Y:S01]  /*e510*/  MUFU.TANH R181, R15 ;  /* 0x0000000f00b57308 */ /* 0x000e620000002400 */
[----:B-----5:R-:W5:Y:S01]  /*e520*/  LDSM.16.M88.4 R8, [R193+0x1000] ;  /* 0x00100000c108783b */ /* 0x020f620000000200 */
[-C--:B----4-:R-:W-:Y:S08]  /*e530*/  HMMA.16816.F32 R20, R156, R4.reuse, R20 ;  /* 0x000000049c14723c */ /* 0x090ff00000001814 */
[----:B------:R-:W4:Y:S01]  /*e540*/  MUFU.TANH R178, R12 ;  /* 0x0000000c00b27308 */ /* 0x000f220000002400 */
[C---:B------:R-:W-:Y:S09]  /*e550*/  HMMA.16816.F32 R24, R76.reuse, R4, R24 ;  /* 0x000000044c18723c */ /* 0x040ff20000001818 */
[----:B------:R-:W1:Y:S01]  /*e560*/  MUFU.TANH R177, R13 ;  /* 0x0000000d00b17308 */ /* 0x000e620000002400 */
[-C--:B------:R-:W-:Y:S08]  /*e570*/  HMMA.16816.F32 R28, R76, R6.reuse, R28 ;  /* 0x000000064c1c723c */ /* 0x080ff0000000181c */
[C---:B------:R-:W-:Y:S01]  /*e580*/  HMMA.16816.F32 R32, R156.reuse, R6, R32 ;  /* 0x000000069c20723c */ /* 0x040fe20000001820 */
[----:B------:R-:W1:Y:S01]  /*e590*/  MUFU.TANH R152, R16 ;  /* 0x0000001000987308 */ /* 0x000e620000002400 */
[----:B------:R-:W1:Y:S01]  /*e5a0*/  LDSM.16.M88.4 R4, [R193+0x1800] ;  /* 0x00180000c104783b */ /* 0x000e620000000200 */
[----:B------:R-:W-:Y:S04]  /*e5b0*/  DEPBAR.LE SB0, 0x0 ;  /* 0x000080000000791a */ /* 0x000fe80000000000 */
[----:B------:R-:W-:Y:S02]  /*e5c0*/  FMUL.FTZ R23, R23, c[0x0][0x2ec] ;  /* 0x0000bb0017177a20 */ /* 0x000fe40000410000 */
[----:B------:R-:W-:Y:S02]  /*e5d0*/  FMUL.FTZ R20, R20, c[0x0][0x2ec] ;  /* 0x0000bb0014147a20 */ /* 0x000fe40000410000 */
[----:B------:R-:W1:Y:S01]  /*e5e0*/  MUFU.TANH R150, R23 ;  /* 0x0000001700967308 */ /* 0x000e620000002400 */
[----:B------:R-:W-:Y:S01]  /*e5f0*/  BAR.SYNC.DEFER_BLOCKING 0x0 ;  /* 0x0000000000007b1d */ /* 0x000fe20000010000 */
[----:B------:R-:W-:Y:S01]  /*e600*/  FMUL.FTZ R22, R22, c[0x0][0x2ec] ;  /* 0x0000bb0016167a20 */ /* 0x000fe20000410000 */
[-C--:B-----5:R-:W-:Y:S05]  /*e610*/  HMMA.16816.F32 R36, R156, R8.reuse, R36 ;  /* 0x000000089c24723c */ /* 0x0a0fea0000001824 */
[----:B------:R-:W-:Y:S02]  /*e620*/  FMUL.FTZ R25, R25, c[0x0][0x2ec] ;  /* 0x0000bb0019197a20 */ /* 0x000fe40000410000 */
[----:B------:R-:W1:Y:S01]  /*e630*/  MUFU.TANH R148, R20 ;  /* 0x0000001400947308 */ /* 0x000e620000002400 */
[----:B------:R-:W-:Y:S01]  /*e640*/  FMUL.FTZ R27, R27, c[0x0][0x2ec] ;  /* 0x0000bb001b1b7a20 */ /* 0x000fe20000410000 */
[C---:B------:R-:W-:Y:S04]  /*e650*/  HMMA.16816.F32 R40, R76.reuse, R8, R40 ;  /* 0x000000084c28723c */ /* 0x040fe80000001828 */
[----:B------:R-:W-:Y:S02]  /*e660*/  FMUL.FTZ R29, R29, c[0x0][0x2ec] ;  /* 0x0000bb001d1d7a20 */ /* 0x000fe40000410000 */
[----:B------:R-:W-:Y:S02]  /*e670*/  FMUL.FTZ R31, R31, c[0x0][0x2ec] ;  /* 0x0000bb001f1f7a20 */ /* 0x000fe40000410000 */
[----:B------:R-:W2:Y:S01]  /*e680*/  MUFU.TANH R151, R22 ;  /* 0x0000001600977308 */ /* 0x000ea20000002400 */
[-C--:B------:R-:W-:Y:S03]  /*e690*/  HMMA.16816.F32 R44, R76, R10.reuse, R44 ;  /* 0x0000000a4c2c723c */ /* 0x080fe6000000182c */
[----:B------:R-:W-:Y:S02]  /*e6a0*/  FMUL.FTZ R35, R35, c[0x0][0x2ec] ;  /* 0x0000bb0023237a20 */ /* 0x000fe40000410000 */
[----:B------:R-:W-:Y:S02]  /*e6b0*/  FMUL.FTZ R21, R21, c[0x0][0x2ec] ;  /* 0x0000bb0015157a20 */ /* 0x000fe40000410000 */
[----:B------:R-:W-:Y:S01]  /*e6c0*/  FMUL.FTZ R36, R36, c[0x0][0x2ec] ;  /* 0x0000bb0024247a20 */ /* 0x000fe20000410000 */
[C---:B------:R-:W-:Y:S01]  /*e6d0*/  HMMA.16816.F32 R48, R156.reuse, R10, R48 ;  /* 0x0000000a9c30723c */ /* 0x040fe20000001830 */
[----:B------:R-:W2:Y:S03]  /*e6e0*/  MUFU.TANH R167, R25 ;  /* 0x0000001900a77308 */ /* 0x000ea60000002400 */
        /* <DEDUP_REMOVED lines=8> */
[----:B------:R5:W2:Y:S01]  /*e770*/  MUFU.TANH R162, R29 ;  /* 0x0000001d00a27308 */ /* 0x000aa20000002400 */
[----:B------:R-:W-:Y:S02]  /*e780*/  FMUL.FTZ R26, R26, c[0x0][0x2ec] ;  /* 0x0000bb001a1a7a20 */ /* 0x000fe40000410000 */
[-C--:B------:R-:W-:Y:S04]  /*e790*/  HMMA.16816.F32 R60, R76, R6.reuse, R60 ;  /* 0x000000064c3c723c */ /* 0x080fe8000000183c */
[----:B------:R-:W-:Y:S02]  /*e7a0*/  FMUL.FTZ R28, R28, c[0x0][0x2ec] ;  /* 0x0000bb001c1c7a20 */ /* 0x000fe40000410000 */
[----:B------:R-:W-:Y:S01]  /*e7b0*/  FMUL.FTZ R30, R30, c[0x0][0x2ec] ;  /* 0x0000bb001e1e7a20 */ /* 0x000fe20000410000 */
[----:B------:R2:W2:Y:S01]  /*e7c0*/  MUFU.TANH R174, R31 ;  /* 0x0000001f00ae7308 */ /* 0x0004a20000002400 */
[----:B------:R-:W-:Y:S04]  /*e7d0*/  HMMA.16816.F32 R64, R156, R6, R64 ;  /* 0x000000069c40723c */ /* 0x000fe80000001840 */
[----:B-1----:R-:W-:Y:S02]  /*e7e0*/  FMUL.FTZ R27, R48, c[0x0][0x2ec] ;  /* 0x0000bb00301b7a20 */ /* 0x002fe40000410000 */
[----:B------:R-:W-:Y:S02]  /*e7f0*/  FMUL.FTZ R32, R32, c[0x0][0x2ec] ;  /* 0x0000bb0020207a20 */ /* 0x000fe40000410000 */
[----:B------:R-:W-:Y:S01]  /*e800*/  FMUL.FTZ R56, R56, c[0x0][0x2ec] ;  /* 0x0000bb0038387a20 */ /* 0x000fe20000410000 */
[----:B------:R1:W1:Y:S03]  /*e810*/  MUFU.TANH R72, R35 ;  /* 0x0000002300487308 */ /* 0x0002660000002400 */
[----:B------:R-:W-:Y:S02]  /*e820*/  FMUL.FTZ R57, R57, c[0x0][0x2ec] ;  /* 0x0000bb0039397a20 */ /* 0x000fe40000410000 */
[----:B-----5:R-:W-:Y:S02]  /*e830*/  FMUL.FTZ R29, R49, c[0x0][0x2ec] ;  /* 0x0000bb00311d7a20 */ /* 0x020fe40000410000 */
[----:B------:R-:W-:Y:S02]  /*e840*/  FMUL.FTZ R60, R60, c[0x0][0x2ec] ;  /* 0x0000bb003c3c7a20 */ /* 0x000fe40000410000 */
[----:B------:R-:W-:Y:S01]  /*e850*/  FMUL.FTZ R61, R61, c[0x0][0x2ec] ;  /* 0x0000bb003d3d7a20 */ /* 0x000fe20000410000 */
[----:B------:R5:W3:Y:S01]  /*e860*/  MUFU.TANH R14, R36 ;  /* 0x00000024000e7308 */ /* 0x000ae20000002400 */
[----:B------:R-:W-:Y:S02]  /*e870*/  FMUL.FTZ R62, R62, c[0x0][0x2ec] ;  /* 0x0000bb003e3e7a20 */ /* 0x000fe40000410000 */
[----:B------:R-:W-:Y:S02]  /*e880*/  FMUL.FTZ R63, R63, c[0x0][0x2ec] ;  /* 0x0000bb003f3f7a20 */ /* 0x000fe40000410000 */
[----:B--2---:R-:W-:Y:S02]  /*e890*/  FMUL.FTZ R31, R52, c[0x0][0x2ec] ;  /* 0x0000bb00341f7a20 */ /* 0x004fe40000410000 */
[----:B------:R-:W-:Y:S02]  /*e8a0*/  FMUL.FTZ R20, R64, c[0x0][0x2ec] ;  /* 0x0000bb0040147a20 */ /* 0x000fe40000410000 */
[----:B------:R-:W-:Y:S01]  /*e8b0*/  FMUL.FTZ R15, R65, c[0x0][0x2ec] ;  /* 0x0000bb00410f7a20 */ /* 0x000fe20000410000 */
[----:B------:R2:W2:Y:S01]  /*e8c0*/  MUFU.TANH R23, R37 ;  /* 0x0000002500177308 */ /* 0x0004a20000002400 */
[----:B------:R-:W-:Y:S02]  /*e8d0*/  FMUL.FTZ R22, R66, c[0x0][0x2ec] ;  /* 0x0000bb0042167a20 */ /* 0x000fe40000410000 */
[----:B------:R-:W-:Y:S02]  /*e8e0*/  FMUL.FTZ R25, R67, c[0x0][0x2ec] ;  /* 0x0000bb0043197a20 */ /* 0x000fe40000410000 */
[----:B-1----:R-:W-:Y:S02]  /*e8f0*/  FMUL.FTZ R35, R55, c[0x0][0x2ec] ;  /* 0x0000bb0037237a20 */ /* 0x002fe40000410000 */
[----:B------:R-:W-:Y:S02]  /*e900*/  FMUL.FTZ R33, R33, c[0x0][0x2ec] ;  /* 0x0000bb0021217a20 */ /* 0x000fe40000410000 */
[----:B------:R-:W-:Y:S01]  /*e910*/  FMUL.FTZ R34, R34, c[0x0][0x2ec] ;  /* 0x0000bb0022227a20 */ /* 0x000fe20000410000 */
[----:B------:R1:W1:Y:S01]  /*e920*/  MUFU.TANH R70, R38 ;  /* 0x0000002600467308 */ /* 0x0002620000002400 */
[----:B------:R-:W-:Y:S02]  /*e930*/  FMUL.FTZ R40, R40, c[0x0][0x2ec] ;  /* 0x0000bb0028287a20 */ /* 0x000fe40000410000 */
        /* <DEDUP_REMOVED lines=12> */
[----:B-1----:R-:W-:Y:S07]  /*ea00*/  FMUL.FTZ R38, R51, c[0x0][0x2ec] ;  /* 0x0000bb0033267a20 */ /* 0x002fee0000410000 */
[----:B------:R1:W1:Y:S01]  /*ea10*/  MUFU.TANH R155, R18 ;  /* 0x00000012009b7308 */ /* 0x0002620000002400 */
[----:B-----5:R-:W-:Y:S09]  /*ea20*/  FMUL.FTZ R39, R50, c[0x0][0x2ec] ;  /* 0x0000bb0032277a20 */ /* 0x020ff20000410000 */
        /* <DEDUP_REMOVED lines=38> */
.L_x_1673:
[----:B------:R-:W2:Y:S08]  /*ec90*/  S2R R0, SR_TID.X ;  /* 0x0000000000007919 */ /* 0x000eb00000002100 */
[----:B------:R-:W-:Y:S01]  /*eca0*/  LDSM.16.MT88.4 R52, [R190+0x6000] ;  /* 0x00600000be34783b */ /* 0x000fe20000004200 */
[----:B--2---:R-:W-:Y:S05]  /*ecb0*/  IMAD.SHL.U32 R0, R0, 0x2, RZ ;  /* 0x0000000200007824 */ /* 0x004fea00078e00ff */
[----:B------:R-:W-:Y:S05]  /*ecc0*/  LOP3.LUT R0, R0, 0x6, RZ, 0xc0, !PT ;  /* 0x0000000600007812 */ /* 0x000fea00078ec0ff */
[----:B------:R-:W-:Y:S05]  /*ecd0*/  IMAD R0, R211, 0x40, R0 ;  /* 0x00000040d3007824 */ /* 0x000fea00078e0200 */
[C---:B------:R-:W-:Y:S02]  /*ece0*/  ISETP.GE.AND P1, PT, R0.reuse, R204, PT ;  /* 0x000000cc0000720c */ /* 0x040fe40003f26270 */
[C---:B------:R-:W-:Y:S02]  /*ecf0*/  IADD3 R13, R0.reuse, 0x9, RZ ;  /* 0x00000009000d7810 */ /* 0x040fe40007ffe0ff */
[C---:B------:R-:W-:Y:S02]  /*ed00*/  ISETP.GE.OR P1, PT, R0.reuse, R208, !P1 ;  /* 0x000000d00000720c */ /* 0x040fe40004f26670 */
[C---:B-1----:R-:W-:Y:S02]  /*ed10*/  IADD3 R9, R0.reuse, 0x19, RZ ;  /* 0x0000001900097810 */ /* 0x042fe40007ffe0ff */
[----:B------:R-:W-:Y:S02]  /*ed20*/  FSEL R26, R169, -INF , !P1 ;  /* 0xff800000a91a7808 */ /* 0x000fe40004800000 */
[CC--:B------:R-:W-:Y:S02]  /*ed30*/  ISETP.GE.AND P1, PT, R13.reuse, R206.reuse, PT ;  /* 0x000000ce0d00720c */ /* 0x0c0fe40003f26270 */
[C---:B------:R-:W-:Y:S02]  /*ed40*/  ISETP.GE.AND P5, PT, R0.reuse, R206, PT ;  /* 0x000000ce0000720c */ /* 0x040fe40003fa6270 */
[-C--:B------:R-:W-:Y:S02]  /*ed50*/  ISETP.GE.OR P1, PT, R13, R210.reuse, !P1 ;  /* 0x000000d20d00720c */ /* 0x080fe40004f26670 */
[C---:B------:R-:W-:Y:S02]  /*ed60*/  IADD3 R2, R0.reuse, 0x1, RZ ;  /* 0x0000000100027810 */ /* 0x040fe40007ffe0ff */
[----:B------:R-:W-:Y:S02]  /*ed70*/  FSEL R24, R149, -INF , !P1 ;  /* 0xff80000095187808 */ /* 0x000fe40004800000 */
[----:B------:R-:W-:Y:S02]  /*ed80*/  ISETP.GE.OR P5, PT, R0, R210, !P5 ;  /* 0x000000d20000720c */ /* 0x000fe40006fa6670 */
[C---:B------:R-:W-:Y:S02]  /*ed90*/  ISETP.GE.AND P1, PT, R9.reuse, R206, PT ;  /* 0x000000ce0900720c */ /* 0x040fe40003f26270 */
[----:B------:R-:W-:Y:S02]  /*eda0*/  FSEL R16, R166, -INF , !P5 ;  /* 0xff800000a6107808 */ /* 0x000fe40006800000 */
[----:B------:R-:W-:Y:S02]  /*edb0*/  ISETP.GE.AND P2, PT, R2, R204, PT ;  /* 0x000000cc0200720c */ /* 0x000fe40003f46270 */
[----:B------:R-:W-:Y:S02]  /*edc0*/  IADD3 R8, R0, 0x20, RZ ;  /* 0x0000002000087810 */ /* 0x000fe40007ffe0ff */
[----:B------:R-:W-:Y:S02]  /*edd0*/  ISETP.GE.OR P1, PT, R9, R210, !P1 ;  /* 0x000000d20900720c */ /* 0x000fe40004f26670 */
[C---:B------:R-:W-:Y:S02]  /*ede0*/  ISETP.GE.AND P4, PT, R2.reuse, R206, PT ;  /* 0x000000ce0200720c */ /* 0x040fe40003f86270 */
[C---:B------:R-:W-:Y:S02]  /*edf0*/  ISETP.GE.AND P3, PT, R2.reuse, R205, PT ;  /* 0x000000cd0200720c */ /* 0x040fe40003f66270 */
[----:B------:R-:W-:Y:S02]  /*ee00*/  ISETP.GE.AND P6, PT, R2, R203, PT ;  /* 0x000000cb0200720c */ /* 0x000fe40003fc6270 */
[C---:B------:R-:W-:Y:S02]  /*ee10*/  ISETP.GE.AND P0, PT, R0.reuse, R205, PT ;  /* 0x000000cd0000720c */ /* 0x040fe40003f06270 */
[----:B------:R-:W-:Y:S02]  /*ee20*/  ISETP.GE.AND P5, PT, R0, R203, PT ;  /* 0x000000cb0000720c */ /* 0x000fe40003fa6270 */
[C---:B------:R-:W-:Y:S02]  /*ee30*/  ISETP.GE.OR P2, PT, R2.reuse, R208, !P2 ;  /* 0x000000d00200720c */ /* 0x040fe40005746670 */
[----:B------:R-:W-:Y:S02]  /*ee40*/  FSEL R34, R19, -INF , !P1 ;  /* 0xff80000013227808 */ /* 0x000fe40004800000 */
[C---:B------:R-:W-:Y:S02]  /*ee50*/  ISETP.GE.OR P4, PT, R2.reuse, R210, !P4 ;  /* 0x000000d20200720c */ /* 0x040fe40006786670 */
[-C--:B------:R-:W-:Y:S02]  /*ee60*/  ISETP.GE.OR P3, PT, R2, R209.reuse, !P3 ;  /* 0x000000d10200720c */ /* 0x080fe40005f66670 */
[C---:B------:R-:W-:Y:S02]  /*ee70*/  IADD3 R12, R0.reuse, 0x10, RZ ;  /* 0x00000010000c7810 */ /* 0x040fe40007ffe0ff */
[C---:B------:R-:W-:Y:S02]  /*ee80*/  ISETP.GE.OR P0, PT, R0.reuse, R209, !P0 ;  /* 0x000000d10000720c */ /* 0x040fe40004706670 */
[-C--:B------:R-:W-:Y:S02]  /*ee90*/  ISETP.GE.OR P5, PT, R0, R207.reuse, !P5 ;  /* 0x000000cf0000720c */ /* 0x080fe40006fa6670 */
[-C--:B------:R-:W-:Y:S02]  /*eea0*/  ISETP.GE.AND P1, PT, R8, R206.reuse, PT ;  /* 0x000000ce0800720c */ /* 0x080fe40003f26270 */
[----:B------:R-:W-:Y:S02]  /*eeb0*/  ISETP.GE.OR P6, PT, R2, R207, !P6 ;  /* 0x000000cf0200720c */ /* 0x000fe400077c6670 */
[----:B------:R-:W-:Y:S02]  /*eec0*/  IADD3 R2, R0, 0x8, RZ ;  /* 0x0000000800027810 */ /* 0x000fe40007ffe0ff */
[----:B------:R-:W-:Y:S02]  /*eed0*/  FSEL R18, R170, -INF , !P0 ;  /* 0xff800000aa127808 */ /* 0x000fe40004000000 */
[----:B------:R-:W-:Y:S02]  /*eee0*/  FSEL R28, R160, -INF , !P5 ;  /* 0xff800000a01c7808 */ /* 0x000fe40006800000 */
[-C--:B------:R-:W-:Y:S02]  /*eef0*/  ISETP.GE.AND P0, PT, R2, R206.reuse, PT ;  /* 0x000000ce0200720c */ /* 0x080fe40003f06270 */
[----:B------:R-:W-:Y:S02]  /*ef00*/  ISETP.GE.AND P5, PT, R12, R206, PT ;  /* 0x000000ce0c00720c */ /* 0x000fe40003fa6270 */
[-C--:B------:R-:W-:Y:S02]  /*ef10*/  ISETP.GE.OR P1, PT, R8, R210.reuse, !P1 ;  /* 0x000000d20800720c */ /* 0x080fe40004f26670 */
[C---:B------:R-:W-:Y:S02]  /*ef20*/  IADD3 R7, R0.reuse, 0x21, RZ ;  /* 0x0000002100077810 */ /* 0x040fe40007ffe0ff */
[----:B------:R-:W-:Y:S02]  /*ef30*/  IADD3 R11, R0, 0x11, RZ ;  /* 0x00000011000b7810 */ /* 0x000fe40007ffe0ff */
[-C--:B------:R-:W-:Y:S02]  /*ef40*/  ISETP.GE.OR P0, PT, R2, R210.reuse, !P0 ;  /* 0x000000d20200720c */ /* 0x080fe40004706670 */
[----:B------:R-:W-:Y:S02]  /*ef50*/  ISETP.GE.OR P5, PT, R12, R210, !P5 ;  /* 0x000000d20c00720c */ /* 0x000fe40006fa6670 */
[C---:B------:R-:W-:Y:S02]  /*ef60*/  IADD3 R6, R0.reuse, 0x28, RZ ;  /* 0x0000002800067810 */ /* 0x040fe40007ffe0ff */
[----:B------:R-:W-:Y:S02]  /*ef70*/  IADD3 R10, R0, 0x18, RZ ;  /* 0x00000018000a7810 */ /* 0x000fe40007ffe0ff */
[----:B------:R-:W-:Y:S02]  /*ef80*/  FSEL R58, R14, -INF , !P1 ;  /* 0xff8000000e3a7808 */ /* 0x000fe40004800000 */
[-C--:B------:R-:W-:Y:S02]  /*ef90*/  ISETP.GE.AND P1, PT, R7, R206.reuse, PT ;  /* 0x000000ce0700720c */ /* 0x080fe40003f26270 */
[----:B------:R-:W-:Y:S02]  /*efa0*/  FSEL R21, R152, -INF , !P0 ;  /* 0xff80000098157808 */ /* 0x000fe40004000000 */
[----:B------:R-:W-:Y:S02]  /*efb0*/  FSEL R17, R171, -INF , !P4 ;  /* 0xff800000ab117808 */ /* 0x000fe40006000000 */
[----:B------:R-:W-:Y:S02]  /*efc0*/  ISETP.GE.AND P4, PT, R11, R206, PT ;  /* 0x000000ce0b00720c */ /* 0x000fe40003f86270 */
[----:B------:R-:W-:Y:S02]  /*efd0*/  FSEL R19, R175, -INF , !P3 ;  /* 0xff800000af137808 */ /* 0x000fe40005800000 */
[----:B------:R-:W-:Y:S02]  /*efe0*/  ISETP.GE.OR P1, PT, R7, R210, !P1 ;  /* 0x000000d20700720c */ /* 0x000fe40004f26670 */
[-C--:B------:R-:W-:Y:S02]  /*eff0*/  ISETP.GE.AND P3, PT, R6, R206.reuse, PT ;  /* 0x000000ce0600720c */ /* 0x080fe40003f66270 */
[----:B------:R-:W-:Y:S02]  /*f000*/  ISETP.GE.AND P0, PT, R10, R206, PT ;  /* 0x000000ce0a00720c */ /* 0x000fe40003f06270 */
[----:B------:R-:W-:Y:S02]  /*f010*/  FSEL R30, R148, -INF , !P5 ;  /* 0xff800000941e7808 */ /* 0x000fe40006800000 */
[C---:B------:R-:W-:Y:S02]  /*f020*/  ISETP.GE.AND P5, PT, R2.reuse, R205, PT ;  /* 0x000000cd0200720c */ /* 0x040fe40003fa6270 */
[-C--:B------:R-:W-:Y:S02]  /*f030*/  ISETP.GE.OR P4, PT, R11, R210.reuse, !P4 ;  /* 0x000000d20b00720c */ /* 0x080fe40006786670 */
[----:B------:R-:W-:Y:S02]  /*f040*/  ISETP.GE.OR P5, PT, R2, R209, !P5 ;  /* 0x000000d10200720c */ /* 0x000fe40006fa6670 */
[----:B------:R-:W-:Y:S02]  /*f050*/  FSEL R59, R23, -INF , !P1 ;  /* 0xff800000173b7808 */ /* 0x000fe40004800000 */
[-C--:B------:R-:W-:Y:S02]  /*f060*/  ISETP.GE.OR P0, PT, R10, R210.reuse, !P0 ;  /* 0x000000d20a00720c */ /* 0x080fe40004706670 */
[----:B------:R-:W-:Y:S02]  /*f070*/  IADD3 R5, R0, 0x29, RZ ;  /* 0x0000002900057810 */ /* 0x000fe40007ffe0ff */
[----:B------:R-:W-:Y:S02]  /*f080*/  ISETP.GE.AND P1, PT, R13, R205, PT ;  /* 0x000000cd0d00720c */ /* 0x000fe40003f26270 */
[----:B------:R-:W-:Y:S02]  /*f090*/  ISETP.GE.OR P3, PT, R6, R210, !P3 ;  /* 0x000000d20600720c */ /* 0x000fe40005f66670 */
[----:B------:R-:W-:Y:S02]  /*f0a0*/  FSEL R23, R155, -INF , !P5 ;  /* 0xff8000009b177808 */ /* 0x000fe40006800000 */
[----:B------:R-:W-:Y:S02]  /*f0b0*/  FSEL R32, R147, -INF , !P4 ;  /* 0xff80000093207808 */ /* 0x000fe40006000000 */
[----:B------:R-:W-:Y:S02]  /*f0c0*/  FSEL R33, R71, -INF , !P0 ;  /* 0xff80000047217808 */ /* 0x000fe40004000000 */
[----:B------:R-:W-:Y:S02]  /*f0d0*/  IADD3 R4, R0, 0x30, RZ ;  /* 0x0000003000047810 */ /* 0x000fe40007ffe0ff */
[----:B------:R-:W-:Y:S02]  /*f0e0*/  ISETP.GE.AND P5, PT, R5, R206, PT ;  /* 0x000000ce0500720c */ /* 0x000fe40003fa6270 */
[----:B------:R-:W-:Y:S02]  /*f0f0*/  ISETP.GE.OR P1, PT, R13, R209, !P1 ;  /* 0x000000d10d00720c */ /* 0x000fe40004f26670 */
[----:B------:R-:W-:Y:S02]  /*f100*/  FSEL R158, R27, -INF , !P3 ;  /* 0xff8000001b9e7808 */ /* 0x000fe40005800000 */
[----:B------:R-:W-:Y:S02]  /*f110*/  ISETP.GE.AND P3, PT, R12, R205, PT ;  /* 0x000000cd0c00720c */ /* 0x000fe40003f66270 */
[C---:B------:R-:W-:Y:S02]  /*f120*/  ISETP.GE.AND P4, PT, R2.reuse, R204, PT ;  /* 0x000000cc0200720c */ /* 0x040fe40003f86270 */
[----:B------:R-:W-:Y:S02]  /*f130*/  ISETP.GE.AND P0, PT, R2, R203, PT ;  /* 0x000000cb0200720c */ /* 0x000fe40003f06270 */
[----:B------:R-:W-:Y:S02]  /*f140*/  FSEL R27, R154, -INF , !P1 ;  /* 0xff8000009a1b7808 */ /* 0x000fe40004800000 */
[----:B------:R-:W-:Y:S02]  /*f150*/  ISETP.GE.OR P4, PT, R2, R208, !P4 ;  /* 0x000000d00200720c */ /* 0x000fe40006786670 */
[----:B------:R-:W-:Y:S02]  /*f160*/  ISETP.GE.OR P5, PT, R5, R210, !P5 ;  /* 0x000000d20500720c */ /* 0x000fe40006fa6670 */
[----:B------:R-:W-:Y:S02]  /*f170*/  ISETP.GE.OR P3, PT, R12, R209, !P3 ;  /* 0x000000d10c00720c */ /* 0x000fe40005f66670 */
[----:B------:R-:W-:Y:S02]  /*f180*/  ISETP.GE.OR P0, PT, R2, R207, !P0 ;  /* 0x000000cf0200720c */ /* 0x000fe40004706670 */
[----:B------:R-:W-:Y:S02]  /*f190*/  IADD3 R2, R0, 0x31, RZ ;  /* 0x0000003100027810 */ /* 0x000fe40007ffe0ff */
[-C--:B------:R-:W-:Y:S02]  /*f1a0*/  ISETP.GE.AND P1, PT, R4, R206.reuse, PT ;  /* 0x000000ce0400720c */ /* 0x080fe40003f26270 */
[----:B------:R-:W-:Y:S02]  /*f1b0*/  FSEL R159, R29, -INF , !P5 ;  /* 0xff8000001d9f7808 */ /* 0x000fe40006800000 */
[----:B------:R-:W-:Y:S02]  /*f1c0*/  ISETP.GE.AND P5, PT, R11, R205, PT ;  /* 0x000000cd0b00720c */ /* 0x000fe40003fa6270 */
[----:B------:R-:W-:Y:S02]  /*f1d0*/  FSEL R29, R151, -INF , !P3 ;  /* 0xff800000971d7808 */ /* 0x000fe40005800000 */
[----:B------:R-:W-:Y:S02]  /*f1e0*/  ISETP.GE.AND P3, PT, R2, R206, PT ;  /* 0x000000ce0200720c */ /* 0x000fe40003f66270 */
[-C--:B------:R-:W-:Y:S02]  /*f1f0*/  ISETP.GE.OR P1, PT, R4, R210.reuse, !P1 ;  /* 0x000000d20400720c */ /* 0x080fe40004f26670 */
[----:B------:R-:W-:Y:S02]  /*f200*/  ISETP.GE.OR P5, PT, R11, R209, !P5 ;  /* 0x000000d10b00720c */ /* 0x000fe40006fa6670 */
[----:B------:R-:W-:Y:S02]  /*f210*/  ISETP.GE.OR P3, PT, R2, R210, !P3 ;  /* 0x000000d20200720c */ /* 0x000fe40005f66670 */
[----:B------:R-:W-:Y:S02]  /*f220*/  IADD3 R14, R0, 0x38, RZ ;  /* 0x00000038000e7810 */ /* 0x000fe40007ffe0ff */
[----:B------:R-:W-:Y:S02]  /*f230*/  FSEL R213, R31, -INF , !P1 ;  /* 0xff8000001fd57808 */ /* 0x000fe40004800000 */
[-C--:B------:R-:W-:Y:S02]  /*f240*/  ISETP.GE.AND P1, PT, R10, R205.reuse, PT ;  /* 0x000000cd0a00720c */ /* 0x080fe40003f26270 */
[----:B------:R-:W-:Y:S02]  /*f250*/  FSEL R221, R37, -INF , !P3 ;  /* 0xff80000025dd7808 */ /* 0x000fe40005800000 */
[C---:B------:R-:W-:Y:S02]  /*f260*/  ISETP.GE.AND P3, PT, R9.reuse, R205, PT ;  /* 0x000000cd0900720c */ /* 0x040fe40003f66270 */
[----:B------:R-:W-:Y:S02]  /*f270*/  IADD3 R0, R0, 0x39, RZ ;  /* 0x0000003900007810 */ /* 0x000fe40007ffe0ff */
[----:B------:R-:W-:Y:S02]  /*f280*/  FSEL R31, R150, -INF , !P5 ;  /* 0xff800000961f7808 */ /* 0x000fe40006800000 */
[----:B------:R-:W-:Y:S02]  /*f290*/  ISETP.GE.AND P5, PT, R14, R206, PT ;  /* 0x000000ce0e00720c */ /* 0x000fe40003fa6270 */
[-C--:B------:R-:W-:Y:S02]  /*f2a0*/  ISETP.GE.OR P1, PT, R10, R209.reuse, !P1 ;  /* 0x000000d10a00720c */ /* 0x080fe40004f26670 */
[----:B------:R-:W-:Y:S02]  /*f2b0*/  ISETP.GE.OR P5, PT, R14, R210, !P5 ;  /* 0x000000d20e00720c */ /* 0x000fe40006fa6670 */
[----:B------:R-:W-:Y:S02]  /*f2c0*/  ISETP.GE.OR P3, PT, R9, R209, !P3 ;  /* 0x000000d10900720c */ /* 0x000fe40005f66670 */
[----:B------:R-:W-:Y:S02]  /*f2d0*/  FSEL R40, R73, -INF , !P1 ;  /* 0xff80000049287808 */ /* 0x000fe40004800000 */
[----:B------:R-:W-:Y:S02]  /*f2e0*/  ISETP.GE.AND P1, PT, R0, R206, PT ;  /* 0x000000ce0000720c */ /* 0x000fe40003f26270 */
[----:B------:R-:W-:Y:S02]  /*f2f0*/  FSEL R233, R20, -INF , !P5 ;  /* 0xff80000014e97808 */ /* 0x000fe40006800000 */
[-C--:B------:R-:W-:Y:S02]  /*f300*/  ISETP.GE.AND P5, PT, R8, R205.reuse, PT ;  /* 0x000000cd0800720c */ /* 0x080fe40003fa6270 */
[----:B------:R-:W-:Y:S02]  /*f310*/  ISETP.GE.OR P1, PT, R0, R210, !P1 ;  /* 0x000000d20000720c */ /* 0x000fe40004f26670 */
[----:B------:R-:W-:Y:S02]  /*f320*/  FSEL R41, R72, -INF , !P3 ;  /* 0xff80000048297808 */ /* 0x000fe40005800000 */
[----:B------:R-:W-:Y:S02]  /*f330*/  ISETP.GE.AND P3, PT, R7, R205, PT ;  /* 0x000000cd0700720c */ /* 0x000fe40003f66270 */
[----:B------:R-:W-:Y:S02]  /*f340*/  ISETP.GE.OR P5, PT, R8, R209, !P5 ;  /* 0x000000d10800720c */ /* 0x000fe40006fa6670 */
[----:B------:R-:W-:Y:S02]  /*f350*/  FSEL R238, R15, -INF , !P1 ;  /* 0xff8000000fee7808 */ /* 0x000fe40004800000 */
[----:B------:R-:W-:Y:S02]  /*f360*/  FMNMX.FTZ R15, R16, R3, !PT ;  /* 0x00000003100f7209 */ /* 0x000fe40007810000 */
[----:B------:R-:W-:Y:S02]  /*f370*/  ISETP.GE.OR P3, PT, R7, R209, !P3 ;  /* 0x000000d10700720c */ /* 0x000fe40005f66670 */
[----:B------:R-:W-:Y:S02]  /*f380*/  FMNMX.FTZ R15, R17, R15, !PT ;  /* 0x0000000f110f7209 */ /* 0x000fe40007810000 */
[----:B------:R-:W-:Y:S02]  /*f390*/  FSEL R150, R69, -INF , !P3 ;  /* 0xff80000045967808 */ /* 0x000fe40005800000 */
[-C--:B------:R-:W-:Y:S02]  /*f3a0*/  ISETP.GE.AND P3, PT, R4, R205.reuse, PT ;  /* 0x000000cd0400720c */ /* 0x080fe40003f66270 */
[----:B------:R-:W-:Y:S02]  /*f3b0*/  FSEL R149, R70, -INF , !P5 ;  /* 0xff80000046957808 */ /* 0x000fe40006800000 */
[----:B------:R-:W-:Y:S02]  /*f3c0*/  ISETP.GE.AND P5, PT, R5, R205, PT ;  /* 0x000000cd0500720c */ /* 0x000fe40003fa6270 */
[----:B------:R-:W-:Y:S02]  /*f3d0*/  FMNMX.FTZ R15, R21, R15, !PT ;  /* 0x0000000f150f7209 */ /* 0x000fe40007810000 */
[-C--:B------:R-:W-:Y:S02]  /*f3e0*/  ISETP.GE.OR P5, PT, R5, R209.reuse, !P5 ;  /* 0x000000d10500720c */ /* 0x080fe40006fa6670 */
[----:B------:R-:W-:Y:S02]  /*f3f0*/  ISETP.GE.OR P3, PT, R4, R209, !P3 ;  /* 0x000000d10400720c */ /* 0x000fe40005f66670 */
[----:B------:R-:W-:Y:S02]  /*f400*/  ISETP.GE.AND P1, PT, R6, R205, PT ;  /* 0x000000cd0600720c */ /* 0x000fe40003f26270 */
[----:B------:R-:W-:Y:S02]  /*f410*/  FSEL R166, R38, -INF , !P5 ;  /* 0xff80000026a67808 */ /* 0x000fe40006800000 */
[----:B------:R-:W-:Y:S02]  /*f420*/  FSEL R216, R36, -INF , !P3 ;  /* 0xff80000024d87808 */ /* 0x000fe40005800000 */
[----:B------:R-:W-:Y:S02]  /*f430*/  ISETP.GE.OR P1, PT, R6, R209, !P1 ;  /* 0x000000d10600720c */ /* 0x000fe40004f26670 */
[----:B------:R-:W-:Y:S02]  /*f440*/  FMNMX.FTZ R15, R24, R15, !PT ;  /* 0x0000000f180f7209 */ /* 0x000fe40007810000 */
[-C--:B------:R-:W-:Y:S02]  /*f450*/  ISETP.GE.AND P5, PT, R14, R205.reuse, PT ;  /* 0x000000cd0e00720c */ /* 0x080fe40003fa6270 */
[----:B------:R-:W-:Y:S02]  /*f460*/  ISETP.GE.AND P3, PT, R0, R205, PT ;  /* 0x000000cd0000720c */ /* 0x000fe40003f66270 */
[----:B------:R-:W-:Y:S02]  /*f470*/  FSEL R160, R39, -INF , !P1 ;  /* 0xff80000027a07808 */ /* 0x000fe40004800000 */
[----:B------:R-:W-:Y:S01]  /*f480*/  ISETP.GE.OR P5, PT, R14, R209, !P5 ;  /* 0x000000d10e00720c */ /* 0x000fe20006fa6670 */
[----:B------:R-:W-:Y:S01]  /*f490*/  LDSM.16.MT88.4 R36, [R192+0x6000] ;  /* 0x00600000c024783b */ /* 0x000fe20000004200 */
[----:B------:R-:W-:Y:S02]  /*f4a0*/  FMNMX.FTZ R15, R30, R15, !PT ;  /* 0x0000000f1e0f7209 */ /* 0x000fe40007810000 */
[----:B------:R-:W-:Y:S02]  /*f4b0*/  ISETP.GE.AND P1, PT, R2, R205, PT ;  /* 0x000000cd0200720c */ /* 0x000fe40003f26270 */
[----:B------:R-:W-:Y:S02]  /*f4c0*/  ISETP.GE.OR P3, PT, R0, R209, !P3 ;  /* 0x000000d10000720c */ /* 0x000fe40005f66670 */
[----:B------:R-:W-:Y:S02]  /*f4d0*/  FSEL R239, R22, -INF , !P5 ;  /* 0xff80000016ef7808 */ /* 0x000fe40006800000 */
[----:B------:R-:W-:Y:S02]  /*f4e0*/  FSEL R22, R179, -INF , !P2 ;  /* 0xff800000b3167808 */ /* 0x000fe40005000000 */
[----:B------:R-:W-:Y:S02]  /*f4f0*/  FMNMX.FTZ R15, R32, R15, !PT ;  /* 0x0000000f200f7209 */ /* 0x000fe40007810000 */
[CC--:B------:R-:W-:Y:S02]  /*f500*/  ISETP.GE.AND P2, PT, R12.reuse, R204.reuse, PT ;  /* 0x000000cc0c00720c */ /* 0x0c0fe40003f46270 */
[----:B------:R-:W-:Y:S02]  /*f510*/  FSEL R240, R25, -INF , !P3 ;  /* 0xff80000019f07808 */ /* 0x000fe40005800000 */
[----:B------:R-:W-:Y:S02]  /*f520*/  ISETP.GE.AND P3, PT, R12, R203, PT ;  /* 0x000000cb0c00720c */ /* 0x000fe40003f66270 */
[----:B------:R-:W-:Y:S02]  /*f530*/  ISETP.GE.OR P1, PT, R2, R209, !P1 ;  /* 0x000000d10200720c */ /* 0x000fe40004f26670 */
[----:B------:R-:W-:Y:S02]  /*f540*/  ISETP.GE.AND P5, PT, R13, R203, PT ;  /* 0x000000cb0d00720c */ /* 0x000fe40003fa6270 */
[----:B------:R-:W-:Y:S02]  /*f550*/  FSEL R223, R35, -INF , !P1 ;  /* 0xff80000023df7808 */ /* 0x000fe40004800000 */
[----:B------:R-:W-:Y:S02]  /*f560*/  ISETP.GE.AND P1, PT, R13, R204, PT ;  /* 0x000000cc0d00720c */ /* 0x000fe40003f26270 */
[CC--:B------:R-:W-:Y:S02]  /*f570*/  ISETP.GE.OR P2, PT, R12.reuse, R208.reuse, !P2 ;  /* 0x000000d00c00720c */ /* 0x0c0fe40005746670 */
[----:B------:R-:W-:Y:S02]  /*f580*/  ISETP.GE.OR P3, PT, R12, R207, !P3 ;  /* 0x000000cf0c00720c */ /* 0x000fe40005f66670 */
[----:B------:R-:W-:Y:S02]  /*f590*/  FMNMX.FTZ R12, R33, R15, !PT ;  /* 0x0000000f210c7209 */ /* 0x000fe40007810000 */
[C---:B------:R-:W-:Y:S02]  /*f5a0*/  ISETP.GE.OR P1, PT, R13.reuse, R208, !P1 ;  /* 0x000000d00d00720c */ /* 0x040fe40004f26670 */
[----:B------:R-:W-:Y:S02]  /*f5b0*/  ISETP.GE.OR P5, PT, R13, R207, !P5 ;  /* 0x000000cf0d00720c */ /* 0x000fe40006fa6670 */
[----:B------:R-:W-:Y:S02]  /*f5c0*/  FMNMX.FTZ R13, R34, R12, !PT ;  /* 0x0000000c220d7209 */ /* 0x000fe40007810000 */
[----:B------:R-:W-:Y:S02]  /*f5d0*/  FMNMX.FTZ R12, R18, R68, !PT ;  /* 0x00000044120c7209 */ /* 0x000fe40007810000 */
[----:B------:R-:W-:Y:S02]  /*f5e0*/  FMNMX.FTZ R13, R58, R13, !PT ;  /* 0x0000000d3a0d7209 */ /* 0x000fe40007810000 */
[----:B------:R-:W-:Y:S02]  /*f5f0*/  FSEL R20, R177, -INF , !P1 ;  /* 0xff800000b1147808 */ /* 0x000fe40004800000 */
[----:B------:R-:W-:Y:S02]  /*f600*/  FMNMX.FTZ R73, R59, R13, !PT ;  /* 0x0000000d3b497209 */ /* 0x000fe40007810000 */
[----:B------:R-:W-:Y:S02]  /*f610*/  ISETP.GE.AND P1, PT, R11, R203, PT ;  /* 0x000000cb0b00720c */ /* 0x000fe40003f26270 */
[----:B------:R-:W-:Y:S02]  /*f620*/  FMNMX.FTZ R73, R158, R73, !PT ;  /* 0x000000499e497209 */ /* 0x000fe40007810000 */
[----:B------:R-:W-:Y:S02]  /*f630*/  FMNMX.FTZ R12, R19, R12, !PT ;  /* 0x0000000c130c7209 */ /* 0x000fe40007810000 */
        /* <DEDUP_REMOVED lines=9> */
[----:B------:R-:W-:Y:S02]  /*f6d0*/  FSEL R35, R164, -INF , !P2 ;  /* 0xff800000a4237808 */ /* 0x000fe40005000000 */
[----:B------:R-:W-:Y:S02]  /*f6e0*/  FSEL R25, R167, -INF , !P4 ;  /* 0xff800000a7197808 */ /* 0x000fe40006000000 */
[----:B------:R-:W-:Y:S02]  /*f6f0*/  FMNMX.FTZ R11, R29, R11, !PT ;  /* 0x0000000b1d0b7209 */ /* 0x000fe40007810000 */
[C---:B------:R-:W-:Y:S02]  /*f700*/  ISETP.GE.AND P2, PT, R10.reuse, R204, PT ;  /* 0x000000cc0a00720c */ /* 0x040fe40003f46270 */
[C---:B------:R-:W-:Y:S02]  /*f710*/  ISETP.GE.AND P4, PT, R10.reuse, R203, PT ;  /* 0x000000cb0a00720c */ /* 0x040fe40003f86270 */
[----:B------:R-:W-:Y:S02]  /*f720*/  FMNMX.FTZ R73, R233, R73, !PT ;  /* 0x00000049e9497209 */ /* 0x000fe40007810000 */
[----:B------:R-:W-:Y:S02]  /*f730*/  ISETP.GE.OR P2, PT, R10, R208, !P2 ;  /* 0x000000d00a00720c */ /* 0x000fe40005746670 */
[----:B------:R-:W-:Y:S02]  /*f740*/  FMNMX.FTZ R73, R238, R73, !PT ;  /* 0x00000049ee497209 */ /* 0x000fe40007810000 */
[----:B------:R-:W-:Y:S02]  /*f750*/  ISETP.GE.OR P4, PT, R10, R207, !P4 ;  /* 0x000000cf0a00720c */ /* 0x000fe40006786670 */
[----:B------:R-:W-:Y:S02]  /*f760*/  FMNMX.FTZ R10, R31, R11, !PT ;  /* 0x0000000b1f0a7209 */ /* 0x000fe40007810000 */
[----:B------:R-:W1:Y:S01]  /*f770*/  SHFL.BFLY PT, R11, R73, 0x2, 0x1f ;  /* 0x0c401f00490b7f89 */ /* 0x000e6200000e0000 */
[----:B------:R-:W-:Y:S02]  /*f780*/  FSEL R44, R153, -INF , !P2 ;  /* 0xff800000992c7808 */ /* 0x000fe40005000000 */
[----:B------:R-:W-:Y:S02]  /*f790*/  FMNMX.FTZ R10, R40, R10, !PT ;  /* 0x0000000a280a7209 */ /* 0x000fe40007810000 */
[----:B------:R-:W-:Y:S02]  /*f7a0*/  ISETP.GE.AND P2, PT, R9, R204, PT ;  /* 0x000000cc0900720c */ /* 0x000fe40003f46270 */
[----:B------:R-:W-:Y:S02]  /*f7b0*/  FMNMX.FTZ R10, R41, R10, !PT ;  /* 0x0000000a290a7209 */ /* 0x000fe40007810000 */
[----:B------:R-:W-:Y:S02]  /*f7c0*/  ISETP.GE.OR P2, PT, R9, R208, !P2 ;  /* 0x000000d00900720c */ /* 0x000fe40005746670 */
[----:B------:R-:W-:Y:S02]  /*f7d0*/  FSEL R13, R182, -INF , !P6 ;  /* 0xff800000b60d7808 */ /* 0x000fe40007000000 */
[----:B------:R-:W-:Y:S02]  /*f7e0*/  ISETP.GE.AND P6, PT, R8, R204, PT ;  /* 0x000000cc0800720c */ /* 0x000fe40003fc6270 */
[----:B------:R-:W-:Y:S02]  /*f7f0*/  FMNMX.FTZ R10, R149, R10, !PT ;  /* 0x0000000a950a7209 */ /* 0x000fe40007810000 */
[----:B------:R-:W-:Y:S02]  /*f800*/  FSEL R42, R162, -INF , !P2 ;  /* 0xff800000a22a7808 */ /* 0x000fe40005000000 */
[CC--:B------:R-:W-:Y:S02]  /*f810*/  ISETP.GE.AND P2, PT, R9.reuse, R203.reuse, PT ;  /* 0x000000cb0900720c */ /* 0x0c0fe40003f46270 */
[----:B------:R-:W-:Y:S02]  /*f820*/  FMNMX.FTZ R10, R150, R10, !PT ;  /* 0x0000000a960a7209 */ /* 0x000fe40007810000 */
[----:B------:R-:W-:Y:S02]  /*f830*/  ISETP.GE.OR P6, PT, R8, R208, !P6 ;  /* 0x000000d00800720c */ /* 0x000fe400077c6670 */
[----:B------:R-:W-:Y:S02]  /*f840*/  FSEL R12, R180, -INF , !P0 ;  /* 0xff800000b40c7808 */ /* 0x000fe40004000000 */
[----:B------:R-:W-:Y:S02]  /*f850*/  ISETP.GE.AND P0, PT, R8, R203, PT ;  /* 0x000000cb0800720c */ /* 0x000fe40003f06270 */
[-C--:B------:R-:W-:Y:S02]  /*f860*/  ISETP.GE.OR P2, PT, R9, R207.reuse, !P2 ;  /* 0x000000cf0900720c */ /* 0x080fe40005746670 */
[----:B------:R-:W-:Y:S02]  /*f870*/  FSEL R9, R181, -INF , !P5 ;  /* 0xff800000b5097808 */ /* 0x000fe40006800000 */
[----:B------:R-:W-:Y:S02]  /*f880*/  ISETP.GE.AND P5, PT, R6, R204, PT ;  /* 0x000000cc0600720c */ /* 0x000fe40003fa6270 */
[----:B------:R-:W-:Y:S02]  /*f890*/  ISETP.GE.OR P0, PT, R8, R207, !P0 ;  /* 0x000000cf0800720c */ /* 0x000fe40004706670 */
[----:B------:R-:W-:Y:S02]  /*f8a0*/  FMNMX.FTZ R8, R160, R10, !PT ;  /* 0x0000000aa0087209 */ /* 0x000fe40007810000 */
[----:B------:R-:W-:Y:S02]  /*f8b0*/  FSEL R156, R146, -INF , !P6 ;  /* 0xff800000929c7808 */ /* 0x000fe40007000000 */
[C---:B------:R-:W-:Y:S02]  /*f8c0*/  ISETP.GE.AND P6, PT, R7.reuse, R204, PT ;  /* 0x000000cc0700720c */ /* 0x040fe40003fc6270 */
[-C--:B------:R-:W-:Y:S02]  /*f8d0*/  ISETP.GE.OR P5, PT, R6, R208.reuse, !P5 ;  /* 0x000000d00600720c */ /* 0x080fe40006fa6670 */
[----:B------:R-:W-:Y:S02]  /*f8e0*/  ISETP.GE.OR P6, PT, R7, R208, !P6 ;  /* 0x000000d00700720c */ /* 0x000fe400077c6670 */
[----:B------:R-:W-:Y:S02]  /*f8f0*/  FMNMX.FTZ R8, R166, R8, !PT ;  /* 0x00000008a6087209 */ /* 0x000fe40007810000 */
[----:B------:R-:W-:Y:S02]  /*f900*/  FSEL R47, R172, -INF , !P4 ;  /* 0xff800000ac2f7808 */ /* 0x000fe40006000000 */
[----:B------:R-:W-:Y:S02]  /*f910*/  FSEL R157, R43, -INF , !P5 ;  /* 0xff8000002b9d7808 */ /* 0x000fe40006800000 */
[----:B------:R-:W-:Y:S02]  /*f920*/  FSEL R43, R176, -INF , !P1 ;  /* 0xff800000b02b7808 */ /* 0x000fe40004800000 */
[CC--:B------:R-:W-:Y:S02]  /*f930*/  ISETP.GE.AND P4, PT, R4.reuse, R203.reuse, PT ;  /* 0x000000cb0400720c */ /* 0x0c0fe40003f86270 */
[----:B------:R-:W-:Y:S02]  /*f940*/  ISETP.GE.AND P1, PT, R4, R204, PT ;  /* 0x000000cc0400720c */ /* 0x000fe40003f26270 */
[----:B------:R-:W-:Y:S02]  /*f950*/  FMNMX.FTZ R8, R216, R8, !PT ;  /* 0x00000008d8087209 */ /* 0x000fe40007810000 */
[----:B------:R-:W-:Y:S02]  /*f960*/  FSEL R155, R145, -INF , !P6 ;  /* 0xff800000919b7808 */ /* 0x000fe40007000000 */
[----:B------:R-:W-:Y:S02]  /*f970*/  ISETP.GE.AND P6, PT, R7, R203, PT ;  /* 0x000000cb0700720c */ /* 0x000fe40003fc6270 */
[----:B-1----:R-:W-:Y:S02]  /*f980*/  FMNMX.FTZ R73, R73, R11, !PT ;  /* 0x0000000b49497209 */ /* 0x002fe40007810000 */
[C---:B------:R-:W-:Y:S02]  /*f990*/  ISETP.GE.OR P4, PT, R4.reuse, R207, !P4 ;  /* 0x000000cf0400720c */ /* 0x040fe40006786670 */
[----:B------:R-:W-:Y:S02]  /*f9a0*/  ISETP.GE.OR P1, PT, R4, R208, !P1 ;  /* 0x000000d00400720c */ /* 0x000fe40004f26670 */
[----:B------:R-:W-:Y:S02]  /*f9b0*/  FMNMX.FTZ R4, R28, R75, !PT ;  /* 0x0000004b1c047209 */ /* 0x000fe40007810000 */
[----:B------:R-:W-:Y:S02]  /*f9c0*/  ISETP.GE.OR P6, PT, R7, R207, !P6 ;  /* 0x000000cf0700720c */ /* 0x000fe400077c6670 */
[----:B------:R-:W-:Y:S02]  /*f9d0*/  FMNMX.FTZ R7, R223, R8, !PT ;  /* 0x00000008df077209 */ /* 0x000fe40007810000 */
[----:B------:R-:W-:Y:S01]  /*f9e0*/  FSEL R46, R174, -INF , !P2 ;  /* 0xff800000ae2e7808 */ /* 0x000fe20005000000 */
[----:B------:R-:W1:Y:S01]  /*f9f0*/  SHFL.BFLY PT, R8, R73, 0x1, 0x1f ;  /* 0x0c201f0049087f89 */ /* 0x000e6200000e0000 */
[----:B------:R-:W-:Y:S02]  /*fa00*/  FMNMX.FTZ R4, R13, R4, !PT ;  /* 0x000000040d047209 */ /* 0x000fe40007810000 */
[----:B------:R-:W-:Y:S02]  /*fa10*/  FSEL R185, R56, -INF , !P1 ;  /* 0xff80000038b97808 */ /* 0x000fe40004800000 */
[C---:B------:R-:W-:Y:S02]  /*fa20*/  ISETP.GE.AND P1, PT, R2.reuse, R204, PT ;  /* 0x000000cc0200720c */ /* 0x040fe40003f26270 */
[C---:B------:R-:W-:Y:S02]  /*fa30*/  ISETP.GE.AND P2, PT, R2.reuse, R203, PT ;  /* 0x000000cb0200720c */ /* 0x040fe40003f46270 */
[C---:B------:R-:W-:Y:S02]  /*fa40*/  ISETP.GE.OR P1, PT, R2.reuse, R208, !P1 ;  /* 0x000000d00200720c */ /* 0x040fe40004f26670 */
[----:B------:R-:W-:Y:S02]  /*fa50*/  ISETP.GE.OR P2, PT, R2, R207, !P2 ;  /* 0x000000cf0200720c */ /* 0x000fe40005746670 */
[----:B------:R-:W-:Y:S02]  /*fa60*/  FMNMX.FTZ R2, R12, R4, !PT ;  /* 0x000000040c027209 */ /* 0x000fe40007810000 */
[----:B------:R-:W-:Y:S02]  /*fa70*/  FSEL R45, R173, -INF , !P3 ;  /* 0xff800000ad2d7808 */ /* 0x000fe40005800000 */
[----:B------:R-:W-:Y:S02]  /*fa80*/  FMNMX.FTZ R2, R9, R2, !PT ;  /* 0x0000000209027209 */ /* 0x000fe40007810000 */
[----:B------:R-:W-:Y:S02]  /*fa90*/  ISETP.GE.AND P5, PT, R5, R204, PT ;  /* 0x000000cc0500720c */ /* 0x000fe40003fa6270 */
[----:B------:R-:W-:Y:S02]  /*faa0*/  FMNMX.FTZ R2, R45, R2, !PT ;  /* 0x000000022d027209 */ /* 0x000fe40007810000 */
[----:B------:R-:W-:Y:S02]  /*fab0*/  ISETP.GE.AND P3, PT, R6, R203, PT ;  /* 0x000000cb0600720c */ /* 0x000fe40003f66270 */
[----:B------:R-:W-:Y:S02]  /*fac0*/  FMNMX.FTZ R2, R43, R2, !PT ;  /* 0x000000022b027209 */ /* 0x000fe40007810000 */
[----:B------:R-:W-:Y:S02]  /*fad0*/  ISETP.GE.OR P5, PT, R5, R208, !P5 ;  /* 0x000000d00500720c */ /* 0x000fe40006fa6670 */
[----:B------:R-:W-:Y:S02]  /*fae0*/  FMNMX.FTZ R2, R47, R2, !PT ;  /* 0x000000022f027209 */ /* 0x000fe40007810000 */
[----:B------:R-:W-:Y:S02]  /*faf0*/  FSEL R152, R165, -INF , !P0 ;  /* 0xff800000a5987808 */ /* 0x000fe40004000000 */
[----:B------:R-:W-:Y:S02]  /*fb00*/  FMNMX.FTZ R2, R46, R2, !PT ;  /* 0x000000022e027209 */ /* 0x000fe40007810000 */
[----:B-1----:R-:W-:Y:S02]  /*fb10*/  FMNMX.FTZ R73, R73, R8, !PT ;  /* 0x0000000849497209 */ /* 0x002fe40007810000 */
[----:B------:R-:W-:Y:S02]  /*fb20*/  ISETP.GE.OR P3, PT, R6, R207, !P3 ;  /* 0x000000cf0600720c */ /* 0x000fe40005f66670 */
[----:B------:R-:W-:Y:S01]  /*fb30*/  FSEL R164, R144, -INF , !P5 ;  /* 0xff80000090a47808 */ /* 0x000fe20006800000 */
[----:B------:R-:W-:Y:S01]  /*fb40*/  FMUL.FTZ R77, R73, c[0x0][0x23c] ;  /* 0x00008f00494d7a20 */ /* 0x000fe20000410000 */
[----:B------:R-:W-:Y:S02]  /*fb50*/  ISETP.GE.AND P5, PT, R5, R203, PT ;  /* 0x000000cb0500720c */ /* 0x000fe40003fa6270 */
[----:B------:R-:W-:Y:S02]  /*fb60*/  ISETP.GE.AND P0, PT, R0, R204, PT ;  /* 0x000000cc0000720c */ /* 0x000fe40003f06270 */
[----:B------:R-:W-:Y:S02]  /*fb70*/  FSEL R151, R168, -INF , !P6 ;  /* 0xff800000a8977808 */ /* 0x000fe40007000000 */
[----:B------:R-:W-:Y:S02]  /*fb80*/  FMNMX.FTZ R2, R152, R2, !PT ;  /* 0x0000000298027209 */ /* 0x000fe40007810000 */
[----:B------:R-:W-:Y:S02]  /*fb90*/  FSEL R153, R161, -INF , !P3 ;  /* 0xff800000a1997808 */ /* 0x000fe40005800000 */
[----:B------:R-:W-:Y:S02]  /*fba0*/  FSETP.NEU.FTZ.AND P3, PT, R73, -INF , PT ;  /* 0xff8000004900780b */ /* 0x000fe40003f7d000 */
[----:B------:R-:W-:Y:S02]  /*fbb0*/  ISETP.GE.OR P5, PT, R5, R207, !P5 ;  /* 0x000000cf0500720c */ /* 0x000fe40006fa6670 */
[C---:B------:R-:W-:Y:S02]  /*fbc0*/  ISETP.GE.OR P0, PT, R0.reuse, R208, !P0 ;  /* 0x000000d00000720c */ /* 0x040fe40004706670 */
[----:B------:R-:W-:Y:S02]  /*fbd0*/  FMNMX.FTZ R2, R151, R2, !PT ;  /* 0x0000000297027209 */ /* 0x000fe40007810000 */
[----:B------:R-:W-:Y:S02]  /*fbe0*/  FSEL R77, R77, RZ, P3 ;  /* 0x000000ff4d4d7208 */ /* 0x000fe40001800000 */
[----:B------:R-:W-:Y:S02]  /*fbf0*/  FMNMX.FTZ R2, R153, R2, !PT ;  /* 0x0000000299027209 */ /* 0x000fe40007810000 */
[----:B------:R-:W-:Y:S02]  /*fc00*/  FSEL R181, R61, -INF , !P0 ;  /* 0xff8000003db57808 */ /* 0x000fe40004000000 */
[----:B------:R-:W-:Y:S02]  /*fc10*/  ISETP.GE.AND P0, PT, R0, R203, PT ;  /* 0x000000cb0000720c */ /* 0x000fe40003f06270 */
[----:B------:R-:W-:Y:S02]  /*fc20*/  FSEL R154, R163, -INF , !P5 ;  /* 0xff800000a39a7808 */ /* 0x000fe40006800000 */
[----:B------:R-:W-:Y:S02]  /*fc30*/  FMNMX.FTZ R6, R26, R74, !PT ;  /* 0x0000004a1a067209 */ /* 0x000fe40007810000 */
[----:B------:R-:W-:Y:S02]  /*fc40*/  ISETP.GE.OR P0, PT, R0, R207, !P0 ;  /* 0x000000cf0000720c */ /* 0x000fe40004706670 */
[----:B------:R-:W-:Y:S01]  /*fc50*/  FMNMX.FTZ R0, R154, R2, !PT ;  /* 0x000000029a007209 */ /* 0x000fe20007810000 */
[--C-:B------:R-:W-:Y:S01]  /*fc60*/  FFMA.FTZ R2, R16, c[0x0][0x23c], -R77.reuse ;  /* 0x00008f0010027a23 */ /* 0x100fe2000001084d */
[----:B------:R-:W-:Y:S02]  /*fc70*/  FMNMX.FTZ R6, R22, R6, !PT ;  /* 0x0000000616067209 */ /* 0x000fe40007810000 */
[----:B------:R-:W-:Y:S01]  /*fc80*/  FMNMX.FTZ R7, R239, R7, !PT ;  /* 0x00000007ef077209 */ /* 0x000fe20007810000 */
[----:B------:R1:W-:Y:S01]  /*fc90*/  MUFU.EX2 R237, R2 ;  /* 0x0000000200ed7308 */ /* 0x0003e20000000800 */
[----:B------:R-:W-:Y:S02]  /*fca0*/  FMNMX.FTZ R6, R15, R6, !PT ;  /* 0x000000060f067209 */ /* 0x000fe40007810000 */
[----:B------:R-:W-:Y:S02]  /*fcb0*/  FMNMX.FTZ R72, R240, R7, !PT ;  /* 0x00000007f0487209 */ /* 0x000fe40007810000 */
[----:B------:R-:W-:Y:S02]  /*fcc0*/  FMNMX.FTZ R6, R20, R6, !PT ;  /* 0x0000000614067209 */ /* 0x000fe40007810000 */
[----:B------:R-:W-:Y:S01]  /*fcd0*/  FSEL R184, R57, -INF , !P1 ;  /* 0xff80000039b87808 */ /* 0x000fe20004800000 */
[----:B------:R-:W2:Y:S01]  /*fce0*/  SHFL.BFLY PT, R7, R72, 0x2, 0x1f ;  /* 0x0c401f0048077f89 */ /* 0x000ea200000e0000 */
[----:B------:R-:W-:Y:S02]  /*fcf0*/  FMNMX.FTZ R6, R35, R6, !PT ;  /* 0x0000000623067209 */ /* 0x000fe40007810000 */
[C---:B------:R-:W-:Y:S02]  /*fd00*/  ISETP.GE.AND P1, PT, R14.reuse, R204, PT ;  /* 0x000000cc0e00720c */ /* 0x040fe40003f26270 */
[----:B------:R-:W-:Y:S02]  /*fd10*/  FMNMX.FTZ R5, R25, R6, !PT ;  /* 0x0000000619057209 */ /* 0x000fe40007810000 */
[----:B------:R-:W-:Y:S02]  /*fd20*/  ISETP.GE.OR P1, PT, R14, R208, !P1 ;  /* 0x000000d00e00720c */ /* 0x000fe40004f26670 */
[----:B------:R-:W-:Y:S02]  /*fd30*/  FMNMX.FTZ R5, R44, R5, !PT ;  /* 0x000000052c057209 */ /* 0x000fe40007810000 */
[----:B------:R-:W-:Y:S02]  /*fd40*/  FSEL R179, R48, -INF , !P4 ;  /* 0xff80000030b37808 */ /* 0x000fe40006000000 */
[----:B------:R-:W-:Y:S02]  /*fd50*/  FMNMX.FTZ R71, R42, R5, !PT ;  /* 0x000000052a477209 */ /* 0x000fe40007810000 */
[----:B------:R-:W-:Y:S01]  /*fd60*/  FSEL R182, R60, -INF , !P1 ;  /* 0xff8000003cb67808 */ /* 0x000fe20004800000 */
[--C-:B-1----:R-:W-:Y:S01]  /*fd70*/  FFMA.FTZ R2, R17, c[0x0][0x23c], -R77.reuse ;  /* 0x00008f0011027a23 */ /* 0x102fe2000001084d */
[----:B------:R-:W-:Y:S02]  /*fd80*/  FMNMX.FTZ R71, R156, R71, !PT ;  /* 0x000000479c477209 */ /* 0x000fe40007810000 */
[----:B------:R-:W-:Y:S01]  /*fd90*/  FSEL R180, R49, -INF , !P2 ;  /* 0xff80000031b47808 */ /* 0x000fe20005000000 */
[----:B------:R-:W1:Y:S01]  /*fda0*/  MUFU.EX2 R236, R2 ;  /* 0x0000000200ec7308 */ /* 0x000e620000000800 */
[----:B------:R-:W-:Y:S02]  /*fdb0*/  ISETP.GE.AND P1, PT, R14, R203, PT ;  /* 0x000000cb0e00720c */ /* 0x000fe40003f26270 */
[----:B------:R-:W-:Y:S02]  /*fdc0*/  FMNMX.FTZ R71, R155, R71, !PT ;  /* 0x000000479b477209 */ /* 0x000fe40007810000 */
[----:B--2---:R-:W-:Y:S02]  /*fdd0*/  FMNMX.FTZ R72, R72, R7, !PT ;  /* 0x0000000748487209 */ /* 0x004fe40007810000 */
[----:B------:R-:W-:Y:S02]  /*fde0*/  ISETP.GE.OR P1, PT, R14, R207, !P1 ;  /* 0x000000cf0e00720c */ /* 0x000fe40004f26670 */
[----:B------:R-:W-:Y:S01]  /*fdf0*/  FMNMX.FTZ R71, R157, R71, !PT ;  /* 0x000000479d477209 */ /* 0x000fe20007810000 */
[----:B------:R-:W2:Y:S01]  /*fe00*/  SHFL.BFLY PT, R4, R72, 0x1, 0x1f ;  /* 0x0c201f0048047f89 */ /* 0x000ea200000e0000 */
[----:B------:R-:W-:Y:S02]  /*fe10*/  FMNMX.FTZ R0, R179, R0, !PT ;  /* 0x00000000b3007209 */ /* 0x000fe40007810000 */
[----:B------:R-:W-:Y:S02]  /*fe20*/  FSEL R186, R62, -INF , !P1 ;  /* 0xff8000003eba7808 */ /* 0x000fe40004800000 */
[----:B------:R-:W-:Y:S02]  /*fe30*/  FMNMX.FTZ R0, R180, R0, !PT ;  /* 0x00000000b4007209 */ /* 0x000fe40007810000 */
[----:B------:R-:W-:Y:S02]  /*fe40*/  FMNMX.FTZ R71, R164, R71, !PT ;  /* 0x00000047a4477209 */ /* 0x000fe40007810000 */
[----:B------:R-:W-:Y:S02]  /*fe50*/  FSEL R76, R63, -INF , !P0 ;  /* 0xff8000003f4c7808 */ /* 0x000fe40004000000 */
[----:B------:R-:W-:Y:S02]  /*fe60*/  FMNMX.FTZ R0, R186, R0, !PT ;  /* 0x00000000ba007209 */ /* 0x000fe40007810000 */
[----:B------:R-:W-:Y:S02]  /*fe70*/  FMNMX.FTZ R71, R185, R71, !PT ;  /* 0x00000047b9477209 */ /* 0x000fe40007810000 */
[----:B------:R-:W-:Y:S02]  /*fe80*/  FMNMX.FTZ R0, R76, R0, !PT ;  /* 0x000000004c007209 */ /* 0x000fe40007810000 */
[----:B------:R-:W-:Y:S02]  /*fe90*/  FMNMX.FTZ R71, R184, R71, !PT ;  /* 0x00000047b8477209 */ /* 0x000fe40007810000 */
[----:B-1----:R-:W-:Y:S01]  /*fea0*/  F2FP.PACK_AB R144, R236, R237 ;  /* 0x000000edec90723e */ /* 0x002fe200000000ff */
[----:B------:R-:W1:Y:S01]  /*feb0*/  SHFL.BFLY PT, R2, R0, 0x2, 0x1f ;  /* 0x0c401f0000027f89 */ /* 0x000e6200000e0000 */
[----:B------:R-:W-:Y:S02]  /*fec0*/  FMNMX.FTZ R71, R182, R71, !PT ;  /* 0x00000047b6477209 */ /* 0x000fe40007810000 */
[----:B--2---:R-:W-:Y:S02]  /*fed0*/  FMNMX.FTZ R72, R72, R4, !PT ;  /* 0x0000000448487209 */ /* 0x004fe40007810000 */
[----:B------:R-:W-:Y:S02]  /*fee0*/  FMNMX.FTZ R71, R181, R71, !PT ;  /* 0x00000047b5477209 */ /* 0x000fe40007810000 */
[C---:B------:R-:W-:Y:S01]  /*fef0*/  FSETP.NEU.FTZ.AND P2, PT, R72.reuse, -INF , PT ;  /* 0xff8000004800780b */ /* 0x040fe20003f5d000 */
[----:B------:R-:W-:Y:S02]  /*ff00*/  FMUL.FTZ R78, R72, c[0x0][0x23c] ;  /* 0x00008f00484e7a20 */ /* 0x000fe40000410000 */
[----:B------:R-:W2:Y:S03]  /*ff10*/  SHFL.BFLY PT, R5, R71, 0x2, 0x1f ;  /* 0x0c401f0047057f89 */ /* 0x000ea600000e0000 */
[----:B------:R-:W-:Y:S05]  /*ff20*/  FSEL R78, R78, RZ, P2 ;  /* 0x000000ff4e4e7208 */ /* 0x000fea0001000000 */
[--C-:B------:R-:W-:Y:S04]  /*ff30*/  FFMA.FTZ R4, R18, c[0x0][0x23c], -R78.reuse ;  /* 0x00008f0012047a23 */ /* 0x100fe8000001084e */
[----:B------:R3:W-:Y:S01]  /*ff40*/  MUFU.EX2 R231, R4 ;  /* 0x0000000400e77308 */ /* 0x0007e20000000800 */
[----:B-1----:R-:W-:Y:S01]  /*ff50*/  FMNMX.FTZ R0, R0, R2, !PT ;  /* 0x0000000200007209 */ /* 0x002fe20007810000 */
[--C-:B------:R-:W-:Y:S08]  /*ff60*/  FFMA.FTZ R2, R23, c[0x0][0x23c], -R78.reuse ;  /* 0x00008f0017027a23 */ /* 0x100ff0000001084e */
[----:B------:R1:W-:Y:S01]  /*ff70*/  MUFU.EX2 R229, R2 ;  /* 0x0000000200e57308 */ /* 0x0003e20000000800 */
[----:B--2---:R-:W-:Y:S05]  /*ff80*/  FMNMX.FTZ R71, R71, R5, !PT ;  /* 0x0000000547477209 */ /* 0x004fea0007810000 */
[----:B------:R-:W2:Y:S01]  /*ff90*/  SHFL.BFLY PT, R5, R71, 0x1, 0x1f ;  /* 0x0c201f0047057f89 */ /* 0x000ea200000e0000 */
[--C-:B---3--:R-:W-:Y:S04]  /*ffa0*/  FFMA.FTZ R4, R19, c[0x0][0x23c], -R78.reuse ;  /* 0x00008f0013047a23 */ /* 0x108fe8000001084e */
[----:B------:R3:W4:Y:S03]  /*ffb0*/  MUFU.EX2 R232, R4 ;  /* 0x0000000400e87308 */ /* 0x0007260000000800 */
[----:B-1----:R-:W1:Y:S01]  /*ffc0*/  SHFL.BFLY PT, R2, R0, 0x1, 0x1f ;  /* 0x0c201f0000027f89 */ /* 0x002e6200000e0000 */
[----:B--2---:R-:W-:Y:S01]  /*ffd0*/  FMNMX.FTZ R71, R71, R5, !PT ;  /* 0x0000000547477209 */ /* 0x004fe20007810000 */
[--C-:B------:R-:W-:Y:S03]  /*ffe0*/  FFMA.FTZ R5, R32, c[0x0][0x23c], -R77.reuse ;  /* 0x00008f0020057a23 */ /* 0x100fe6000001084d */
[C---:B------:R-:W-:Y:S02]  /*fff0*/  FSETP.NEU.FTZ.AND P1, PT, R71.reuse, -INF , PT ;  /* 0xff8000004700780b */ /* 0x040fe40003f3d000 */
[----:B------:R-:W-:Y:S01]  /*10000*/  MUFU.EX2 R224, R5 ;  /* 0x0000000500e07308 */ /* 0x000fe20000000800 */
[----:B------:R-:W-:Y:S05]  /*10010*/  FMUL.FTZ R79, R71, c[0x0][0x23c] ;  /* 0x00008f00474f7a20 */ /* 0x000fea0000410000 */
[----:B------:R-:W-:Y:S01]  /*10020*/  FSEL R79, R79, RZ, P1 ;  /* 0x000000ff4f4f7208 */ /* 0x000fe20000800000 */
[----:B---3--:R-:W-:Y:S01]  /*10030*/  FFMA.FTZ R4, R21, c[0x0][0x23c], -R77 ;  /* 0x00008f0015047a23 */ /* 0x008fe2000001084d */
[----:B----4-:R-:W-:Y:S03]  /*10040*/  F2FP.PACK_AB R145, R232, R231 ;  /* 0x000000e7e891723e */ /* 0x010fe600000000ff */
[----:B------:R2:W-:Y:S01]  /*10050*/  MUFU.EX2 R234, R4 ;  /* 0x0000000400ea7308 */ /* 0x0005e20000000800 */
[----:B-1----:R-:W-:Y:S01]  /*10060*/  FMNMX.FTZ R70, R0, R2, !PT ;  /* 0x0000000200467209 */ /* 0x002fe20007810000 */
[----:B------:R-:W-:Y:S02]  /*10070*/  FFMA.FTZ R0, R15, c[0x0][0x23c], -R79 ;  /* 0x00008f000f007a23 */ /* 0x000fe4000001084f */
[--C-:B------:R-:W-:Y:S01]  /*10080*/  FFMA.FTZ R2, R30, c[0x0][0x23c], -R77.reuse ;  /* 0x00008f001e027a23 */ /* 0x100fe2000001084d */
[C---:B------:R-:W-:Y:S01]  /*10090*/  FSETP.NEU.FTZ.AND P0, PT, R70.reuse, -INF , PT ;  /* 0xff8000004600780b */ /* 0x040fe20003f1d000 */
[----:B------:R-:W-:Y:S04]  /*100a0*/  FMUL.FTZ R148, R70, c[0x0][0x23c] ;  /* 0x00008f0046947a20 */ /* 0x000fe80000410000 */
[----:B------:R1:W-:Y:S01]  /*100b0*/  MUFU.EX2 R226, R0 ;  /* 0x0000000000e27308 */ /* 0x0003e20000000800 */
[----:B------:R-:W-:Y:S09]  /*100c0*/  FSEL R148, R148, RZ, P0 ;  /* 0x000000ff94947208 */ /* 0x000ff20000000000 */
[----:B------:R3:W-:Y:S01]  /*100d0*/  MUFU.EX2 R220, R2 ;  /* 0x0000000200dc7308 */ /* 0x0007e20000000800 */
[----:B--2---:R-:W-:Y:S09]  /*100e0*/  FFMA.FTZ R4, R24, c[0x0][0x23c], -R77 ;  /* 0x00008f0018047a23 */ /* 0x004ff2000001084d */
[----:B------:R2:W4:Y:S01]  /*100f0*/  MUFU.EX2 R235, R4 ;  /* 0x0000000400eb7308 */ /* 0x0005220000000800 */
[----:B-1----:R-:W-:Y:S09]  /*10100*/  FFMA.FTZ R0, R20, c[0x0][0x23c], -R79 ;  /* 0x00008f0014007a23 */ /* 0x002ff2000001084f */
[----:B------:R1:W5:Y:S01]  /*10110*/  MUFU.EX2 R228, R0 ;  /* 0x0000000000e47308 */ /* 0x0003620000000800 */
[----:B---3--:R-:W-:Y:S09]  /*10120*/  FFMA.FTZ R2, R33, c[0x0][0x23c], -R77 ;  /* 0x00008f0021027a23 */ /* 0x008ff2000001084d */
[----:B------:R3:W-:Y:S01]  /*10130*/  MUFU.EX2 R219, R2 ;  /* 0x0000000200db7308 */ /* 0x0007e20000000800 */
[----:B--2---:R-:W-:Y:S01]  /*10140*/  FFMA.FTZ R4, R27, c[0x0][0x23c], -R78 ;  /* 0x00008f001b047a23 */ /* 0x004fe2000001084e */
[----:B----4-:R-:W-:Y:S08]  /*10150*/  F2FP.PACK_AB R146, R235, R234 ;  /* 0x000000eaeb92723e */ /* 0x010ff000000000ff */
[----:B------:R2:W4:Y:S01]  /*10160*/  MUFU.EX2 R230, R4 ;  /* 0x0000000400e67308 */ /* 0x0005220000000800 */
[--C-:B-1----:R-:W-:Y:S01]  /*10170*/  FFMA.FTZ R0, R28, c[0x0][0x23c], -R148.reuse ;  /* 0x00008f001c007a23 */ /* 0x102fe20000010894 */
[----:B-----5:R-:W-:Y:S08]  /*10180*/  F2FP.PACK_AB R66, R228, R226 ;  /* 0x000000e2e442723e */ /* 0x020ff000000000ff */
[----:B------:R1:W-:Y:S01]  /*10190*/  MUFU.EX2 R187, R0 ;  /* 0x0000000000bb7308 */ /* 0x0003e20000000800 */
[----:B---3--:R-:W-:Y:S01]  /*101a0*/  FSEL R2, R72, RZ, P2 ;  /* 0x000000ff48027208 */ /* 0x008fe20001000000 */
[--C-:B--2---:R-:W-:Y:S01]  /*101b0*/  FFMA.FTZ R4, R26, c[0x0][0x23c], -R79.reuse ;  /* 0x00008f001a047a23 */ /* 0x104fe2000001084f */
[----:B----4-:R-:W-:Y:S07]  /*101c0*/  F2FP.PACK_AB R147, R230, R229 ;  /* 0x000000e5e693723e */ /* 0x010fee00000000ff */
[----:B------:R2:W-:Y:S01]  /*101d0*/  MUFU.EX2 R225, R4 ;  /* 0x0000000400e17308 */ /* 0x0005e20000000800 */
[--C-:B-1----:R-:W-:Y:S09]  /*101e0*/  FFMA.FTZ R0, R13, c[0x0][0x23c], -R148.reuse ;  /* 0x00008f000d007a23 */ /* 0x102ff20000010894 */
[----:B------:R1:W3:Y:S01]  /*101f0*/  MUFU.EX2 R214, R0 ;  /* 0x0000000000d67308 */ /* 0x0002e20000000800 */
[----:B--2---:R-:W-:Y:S02]  /*10200*/  FFMA.FTZ R4, R22, c[0x0][0x23c], -R79 ;  /* 0x00008f0016047a23 */ /* 0x004fe4000001084f */
[----:B------:R-:W2:Y:S07]  /*10210*/  LDSM.16.MT88.4 R20, [R189+0x6000] ;  /* 0x00600000bd14783b */ /* 0x000eae0000004200 */
[----:B------:R4:W5:Y:S01]  /*10220*/  MUFU.EX2 R227, R4 ;  /* 0x0000000400e37308 */ /* 0x0009620000000800 */
[----:B-1----:R-:W-:Y:S01]  /*10230*/  FFMA.FTZ R0, R12, c[0x0][0x23c], -R148 ;  /* 0x00008f000c007a23 */ /* 0x002fe20000010894 */
[----:B---3--:R-:W-:Y:S08]  /*10240*/  F2FP.PACK_AB R65, R214, R187 ;  /* 0x000000bbd641723e */ /* 0x008ff000000000ff */
[----:B------:R1:W-:Y:S01]  /*10250*/  MUFU.EX2 R217, R0 ;  /* 0x0000000000d97308 */ /* 0x0003e20000000800 */
[----:B----4-:R-:W-:Y:S01]  /*10260*/  FFMA.FTZ R4, R29, c[0x0][0x23c], -R78 ;  /* 0x00008f001d047a23 */ /* 0x010fe2000001084e */
[----:B-----5:R-:W-:Y:S08]  /*10270*/  F2FP.PACK_AB R64, R227, R225 ;  /* 0x000000e1e340723e */ /* 0x020ff000000000ff */
[----:B------:R-:W-:Y:S01]  /*10280*/  MUFU.EX2 R215, R4 ;  /* 0x0000000400d77308 */ /* 0x000fe20000000800 */
[----:B-1----:R-:W-:Y:S09]  /*10290*/  FFMA.FTZ R0, R9, c[0x0][0x23c], -R148 ;  /* 0x00008f0009007a23 */ /* 0x002ff20000010894 */
[----:B------:R1:W3:Y:S02]  /*102a0*/  MUFU.EX2 R222, R0 ;  /* 0x0000000000de7308 */ /* 0x0002e40000000800 */
[----:B-1----:R-:W-:Y:S01]  /*102b0*/  FFMA.FTZ R0, R31, c[0x0][0x23c], -R78 ;  /* 0x00008f001f007a23 */ /* 0x002fe2000001084e */
[----:B---3--:R-:W-:Y:S07]  /*102c0*/  F2FP.PACK_AB R67, R222, R217 ;  /* 0x000000d9de43723e */ /* 0x008fee00000000ff */
[----:B------:R1:W-:Y:S02]  /*102d0*/  MUFU.EX2 R218, R0 ;  /* 0x0000000000da7308 */ /* 0x0003e40000000800 */
[----:B-1----:R-:W-:Y:S05]  /*102e0*/  FSEL R0, R73, RZ, P3 ;  /* 0x000000ff49007208 */ /* 0x002fea0001800000 */
[----:B------:R-:W-:Y:S04]  /*102f0*/  FADD.FTZ R0, -R0, R3 ;  /* 0x0000000300007221 */ /* 0x000fe80000010100 */
[----:B------:R-:W-:Y:S04]  /*10300*/  FMUL.FTZ R0, R0, c[0x0][0x23c] ;  /* 0x00008f0000007a20 */ /* 0x000fe80000410000 */
[----:B------:R1:W3:Y:S02]  /*10310*/  MUFU.EX2 R69, R0 ;  /* 0x0000000000457308 */ /* 0x0002e40000000800 */
[----:B-1----:R-:W-:Y:S01]  /*10320*/  FADD.FTZ R0, -R2, R68 ;  /* 0x0000004402007221 */ /* 0x002fe20000010100 */
[----:B------:R-:W-:Y:S01]  /*10330*/  FSEL R2, R71, RZ, P1 ;  /* 0x000000ff47027208 */ /* 0x000fe20000800000 */
[C---:B---3--:R-:W-:Y:S02]  /*10340*/  FMUL.FTZ R4, R69.reuse, R80 ;  /* 0x0000005045047220 */ /* 0x048fe40000410000 */
[----:B------:R-:W-:Y:S02]  /*10350*/  FMUL.FTZ R0, R0, c[0x0][0x23c] ;  /* 0x00008f0000007a20 */ /* 0x000fe40000410000 */
[C---:B------:R-:W-:Y:S02]  /*10360*/  FMUL.FTZ R5, R69.reuse, R81 ;  /* 0x0000005145057220 */ /* 0x040fe40000410000 */
[----:B------:R1:W3:Y:S01]  /*10370*/  MUFU.EX2 R68, R0 ;  /* 0x0000000000447308 */ /* 0x0002e20000000800 */
[C---:B------:R-:W-:Y:S02]  /*10380*/  FMUL.FTZ R16, R69.reuse, R92 ;  /* 0x0000005c45107220 */ /* 0x040fe40000410000 */
[C---:B------:R-:W-:Y:S02]  /*10390*/  FMUL.FTZ R17, R69.reuse, R93 ;  /* 0x0000005d45117220 */ /* 0x040fe40000410000 */
[C---:B------:R-:W-:Y:S02]  /*103a0*/  FMUL.FTZ R32, R69.reuse, R108 ;  /* 0x0000006c45207220 */ /* 0x040fe40000410000 */
[C---:B------:R-:W-:Y:S02]  /*103b0*/  FMUL.FTZ R33, R69.reuse, R109 ;  /* 0x0000006d45217220 */ /* 0x040fe40000410000 */
[C---:B------:R-:W-:Y:S02]  /*103c0*/  FMUL.FTZ R48, R69.reuse, R124 ;  /* 0x0000007c45307220 */ /* 0x040fe40000410000 */
[----:B------:R-:W-:Y:S02]  /*103d0*/  FMUL.FTZ R49, R69, R125 ;  /* 0x0000007d45317220 */ /* 0x000fe40000410000 */
[----:B-1----:R-:W-:Y:S01]  /*103e0*/  FADD.FTZ R0, -R2, R74 ;  /* 0x0000004a02007221 */ /* 0x002fe20000010100 */
[----:B------:R-:W-:Y:S01]  /*103f0*/  FSEL R2, R70, RZ, P0 ;  /* 0x000000ff46027208 */ /* 0x000fe20000000000 */
[----:B---3--:R-:W-:Y:S01]  /*10400*/  FMUL.FTZ R6, R68, R82 ;  /* 0x0000005244067220 */ /* 0x008fe20000410000 */
[----:B------:R-:W-:Y:S01]  /*10410*/  ISETP.GT.AND P0, PT, R211, UR8, PT ;  /* 0x00000008d3007c0c */ /* 0x000fe2000bf04270 */
[----:B------:R-:W-:Y:S02]  /*10420*/  FMUL.FTZ R0, R0, c[0x0][0x23c] ;  /* 0x00008f0000007a20 */ /* 0x000fe40000410000 */
[C---:B------:R-:W-:Y:S02]  /*10430*/  FMUL.FTZ R7, R68.reuse, R83 ;  /* 0x0000005344077220 */ /* 0x040fe40000410000 */
[----:B------:R1:W3:Y:S01]  /*10440*/  MUFU.EX2 R3, R0 ;  /* 0x0000000000037308 */ /* 0x0002e20000000800 */
[----:B------:R-:W4:Y:S01]  /*10450*/  LDSM.16.MT88.4 R80, [R191+0x6000] ;  /* 0x00600000bf50783b */ /* 0x000f220000004200 */
[C---:B------:R-:W-:Y:S02]  /*10460*/  FMUL.FTZ R18, R68.reuse, R94 ;  /* 0x0000005e44127220 */ /* 0x040fe40000410000 */
[C---:B------:R-:W-:Y:S01]  /*10470*/  FMUL.FTZ R19, R68.reuse, R95 ;  /* 0x0000005f44137220 */ /* 0x040fe20000410000 */
[-C--:B--2---:R-:W-:Y:S01]  /*10480*/  HMMA.16816.F32 R4, R144, R20.reuse, R4 ;  /* 0x000000149004723c */ /* 0x084fe20000001804 */
[C---:B------:R-:W-:Y:S02]  /*10490*/  FMUL.FTZ R50, R68.reuse, R126 ;  /* 0x0000007e44327220 */ /* 0x040fe40000410000 */
[----:B------:R-:W-:Y:S01]  /*104a0*/  FMUL.FTZ R51, R68, R127 ;  /* 0x0000007f44337220 */ /* 0x000fe20000410000 */
[----:B------:R-:W-:Y:S01]  /*104b0*/  LDSM.16.MT88.4 R92, [R192+0x6800] ;  /* 0x00680000c05c783b */ /* 0x000fe20000004200 */
[----:B------:R-:W-:Y:S07]  /*104c0*/  FFMA.FTZ R74, R164, c[0x0][0x23c], -R79 ;  /* 0x00008f00a44a7a23 */ /* 0x000fee000001084f */
[----:B------:R-:W-:Y:S01]  /*104d0*/  LDSM.16.MT88.4 R124, [R190+0x7800] ;  /* 0x00780000be7c783b */ /* 0x000fe20000004200 */
[----:B-1----:R-:W-:Y:S02]  /*104e0*/  FADD.FTZ R0, -R2, R75 ;  /* 0x0000004b02007221 */ /* 0x002fe40000010100 */
[----:B------:R-:W-:Y:S02]  /*104f0*/  FFMA.FTZ R2, R34, c[0x0][0x23c], -R77 ;  /* 0x00008f0022027a23 */ /* 0x000fe4000001084d */
[----:B------:R-:W-:Y:S02]  /*10500*/  FMUL.FTZ R0, R0, c[0x0][0x23c] ;  /* 0x00008f0000007a20 */ /* 0x000fe40000410000 */
[----:B------:R1:W-:Y:S01]  /*10510*/  MUFU.EX2 R183, R2 ;  /* 0x0000000200b77308 */ /* 0x0003e20000000800 */
[C---:B---3--:R-:W-:Y:S02]  /*10520*/  FMUL.FTZ R57, R3.reuse, R133 ;  /* 0x0000008503397220 */ /* 0x048fe40000410000 */
[C---:B------:R-:W-:Y:S02]  /*10530*/  FMUL.FTZ R8, R3.reuse, R84 ;  /* 0x0000005403087220 */ /* 0x040fe40000410000 */
[C---:B------:R-:W-:Y:S02]  /*10540*/  FMUL.FTZ R9, R3.reuse, R85 ;  /* 0x0000005503097220 */ /* 0x040fe40000410000 */
[C---:B------:R-:W-:Y:S02]  /*10550*/  FMUL.FTZ R56, R3.reuse, R132 ;  /* 0x0000008403387220 */ /* 0x040fe40000410000 */
[C---:B------:R-:W-:Y:S01]  /*10560*/  FMUL.FTZ R12, R3.reuse, R88 ;  /* 0x00000058030c7220 */ /* 0x040fe20000410000 */
[----:B------:R-:W2:Y:S01]  /*10570*/  MUFU.EX2 R0, R0 ;  /* 0x0000000000007308 */ /* 0x000ea20000000800 */
[C---:B------:R-:W-:Y:S02]  /*10580*/  FMUL.FTZ R13, R3.reuse, R89 ;  /* 0x00000059030d7220 */ /* 0x040fe40000410000 */
[C---:B------:R-:W-:Y:S02]  /*10590*/  FMUL.FTZ R24, R3.reuse, R100 ;  /* 0x0000006403187220 */ /* 0x040fe40000410000 */
[C---:B------:R-:W-:Y:S02]  /*105a0*/  FMUL.FTZ R28, R3.reuse, R104 ;  /* 0x00000068031c7220 */ /* 0x040fe40000410000 */
[C---:B------:R-:W-:Y:S02]  /*105b0*/  FMUL.FTZ R29, R3.reuse, R105 ;  /* 0x00000069031d7220 */ /* 0x040fe40000410000 */
[----:B------:R-:W-:Y:S02]  /*105c0*/  FMUL.FTZ R34, R68, R110 ;  /* 0x0000006e44227220 */ /* 0x000fe40000410000 */
[C---:B------:R-:W-:Y:S02]  /*105d0*/  FMUL.FTZ R60, R3.reuse, R136 ;  /* 0x00000088033c7220 */ /* 0x040fe40000410000 */
[C---:B------:R-:W-:Y:S02]  /*105e0*/  FMUL.FTZ R61, R3.reuse, R137 ;  /* 0x00000089033d7220 */ /* 0x040fe40000410000 */
[--C-:B-1----:R-:W-:Y:S02]  /*105f0*/  FFMA.FTZ R2, R40, c[0x0][0x23c], -R78.reuse ;  /* 0x00008f0028027a23 */ /* 0x102fe4000001084e */
[----:B------:R-:W-:Y:S02]  /*10600*/  FMUL.FTZ R40, R3, R116 ;  /* 0x0000007403287220 */ /* 0x000fe40000410000 */
[----:B------:R1:W-:Y:S01]  /*10610*/  MUFU.EX2 R178, R2 ;  /* 0x0000000200b27308 */ /* 0x0003e20000000800 */
[C---:B--2---:R-:W-:Y:S02]  /*10620*/  FMUL.FTZ R10, R0.reuse, R86 ;  /* 0x00000056000a7220 */ /* 0x044fe40000410000 */
[C---:B------:R-:W-:Y:S02]  /*10630*/  FMUL.FTZ R11, R0.reuse, R87 ;  /* 0x00000057000b7220 */ /* 0x040fe40000410000 */
[----:B------:R-:W2:Y:S01]  /*10640*/  LDSM.16.MT88.4 R84, [R189+0x6800] ;  /* 0x00680000bd54783b */ /* 0x000ea20000004200 */
[C---:B------:R-:W-:Y:S02]  /*10650*/  FMUL.FTZ R26, R0.reuse, R102 ;  /* 0x00000066001a7220 */ /* 0x040fe40000410000 */
[C---:B------:R-:W-:Y:S02]  /*10660*/  FMUL.FTZ R27, R0.reuse, R103 ;  /* 0x00000067001b7220 */ /* 0x040fe40000410000 */
[C---:B------:R-:W-:Y:S01]  /*10670*/  HMMA.16816.F32 R8, R64.reuse, R20, R8 ;  /* 0x000000144008723c */ /* 0x040fe20000001808 */
[C---:B------:R-:W-:Y:S02]  /*10680*/  FMUL.FTZ R14, R0.reuse, R90 ;  /* 0x0000005a000e7220 */ /* 0x040fe40000410000 */
[C---:B------:R-:W-:Y:S02]  /*10690*/  FMUL.FTZ R15, R0.reuse, R91 ;  /* 0x0000005b000f7220 */ /* 0x040fe40000410000 */
[C---:B------:R-:W-:Y:S02]  /*106a0*/  FMUL.FTZ R30, R0.reuse, R106 ;  /* 0x0000006a001e7220 */ /* 0x040fe40000410000 */
[C---:B------:R-:W-:Y:S02]  /*106b0*/  FMUL.FTZ R20, R69.reuse, R96 ;  /* 0x0000006045147220 */ /* 0x040fe40000410000 */
[----:B------:R-:W-:Y:S01]  /*106c0*/  FMUL.FTZ R21, R69, R97 ;  /* 0x0000006145157220 */ /* 0x000fe20000410000 */
[-C--:B------:R-:W-:Y:S02]  /*106d0*/  HMMA.16816.F32 R12, R64, R22.reuse, R12 ;  /* 0x00000016400c723c */ /* 0x080fe4000000180c */
[----:B-1----:R-:W-:Y:S02]  /*106e0*/  FFMA.FTZ R2, R41, c[0x0][0x23c], -R78 ;  /* 0x00008f0029027a23 */ /* 0x002fe4000001084e */
[C---:B------:R-:W-:Y:S02]  /*106f0*/  FMUL.FTZ R31, R0.reuse, R107 ;  /* 0x0000006b001f7220 */ /* 0x040fe40000410000 */
[----:B------:R1:W-:Y:S01]  /*10700*/  MUFU.EX2 R177, R2 ;  /* 0x0000000200b17308 */ /* 0x0003e20000000800 */
[----:B------:R-:W-:Y:S01]  /*10710*/  FMUL.FTZ R41, R3, R117 ;  /* 0x0000007503297220 */ /* 0x000fe20000410000 */
[C---:B------:R-:W-:Y:S01]  /*10720*/  HMMA.16816.F32 R16, R144.reuse, R22, R16 ;  /* 0x000000169010723c */ /* 0x040fe20000001810 */
[C---:B------:R-:W-:Y:S03]  /*10730*/  FMUL.FTZ R62, R0.reuse, R138 ;  /* 0x0000008a003e7220 */ /* 0x040fe60000410000 */
[----:B------:R-:W-:Y:S03]  /*10740*/  FMUL.FTZ R63, R0, R139 ;  /* 0x0000008b003f7220 */ /* 0x000fe60000410000 */
[C---:B------:R-:W-:Y:S02]  /*10750*/  FMUL.FTZ R22, R68.reuse, R98 ;  /* 0x0000006244167220 */ /* 0x040fe40000410000 */
[C---:B------:R-:W-:Y:S02]  /*10760*/  FMUL.FTZ R23, R68.reuse, R99 ;  /* 0x0000006344177220 */ /* 0x040fe40000410000 */
[----:B------:R-:W3:Y:S05]  /*10770*/  LDSM.16.MT88.4 R96, [R190+0x6800] ;  /* 0x00680000be60783b */ /* 0x000eea0000004200 */
[-C--:B------:R-:W-:Y:S01]  /*10780*/  HMMA.16816.F32 R20, R144, R36.reuse, R20 ;  /* 0x000000249014723c */ /* 0x080fe20000001814 */
[--C-:B-1----:R-:W-:Y:S02]  /*10790*/  FFMA.FTZ R2, R35, c[0x0][0x23c], -R79.reuse ;  /* 0x00008f0023027a23 */ /* 0x102fe4000001084f */
[----:B------:R-:W-:Y:S02]  /*107a0*/  FMUL.FTZ R35, R68, R111 ;  /* 0x0000006f44237220 */ /* 0x000fe40000410000 */
[----:B------:R1:W-:Y:S01]  /*107b0*/  MUFU.EX2 R176, R2 ;  /* 0x0000000200b07308 */ /* 0x0003e20000000800 */
[----:B------:R-:W-:Y:S01]  /*107c0*/  LDSM.16.MT88.4 R108, [R192+0x7800] ;  /* 0x00780000c06c783b */ /* 0x000fe20000004200 */
[--C-:B-1----:R-:W-:Y:S02]  /*107d0*/  FFMA.FTZ R2, R25, c[0x0][0x23c], -R79.reuse ;  /* 0x00008f0019027a23 */ /* 0x102fe4000001084f */
[----:B------:R-:W-:Y:S06]  /*107e0*/  FMUL.FTZ R25, R3, R101 ;  /* 0x0000006503197220 */ /* 0x000fec0000410000 */
[----:B------:R1:W5:Y:S01]  /*107f0*/  MUFU.EX2 R175, R2 ;  /* 0x0000000200af7308 */ /* 0x0003620000000800 */
[----:B------:R-:W-:Y:S01]  /*10800*/  LDSM.16.MT88.4 R100, [R189+0x7800] ;  /* 0x00780000bd64783b */ /* 0x000fe20000004200 */
[C---:B------:R-:W-:Y:S07]  /*10810*/  HMMA.16816.F32 R24, R64.reuse, R36, R24 ;  /* 0x000000244018723c */ /* 0x040fee0000001818 */
[C---:B------:R-:W-:Y:S01]  /*10820*/  FMUL.FTZ R36, R69.reuse, R112 ;  /* 0x0000007045247220 */ /* 0x040fe20000410000 */
[-C--:B------:R-:W-:Y:S01]  /*10830*/  HMMA.16816.F32 R28, R64, R38.reuse, R28 ;  /* 0x00000026401c723c */ /* 0x080fe2000000181c */
[----:B------:R-:W-:Y:S07]  /*10840*/  FMUL.FTZ R37, R69, R113 ;  /* 0x0000007145257220 */ /* 0x000fee0000410000 */
[C---:B------:R-:W-:Y:S01]  /*10850*/  HMMA.16816.F32 R32, R144.reuse, R38, R32 ;  /* 0x000000269020723c */ /* 0x040fe20000001820 */
[--C-:B-1----:R-:W-:Y:S03]  /*10860*/  FFMA.FTZ R2, R44, c[0x0][0x23c], -R79.reuse ;  /* 0x00008f002c027a23 */ /* 0x102fe6000001084f */
[----:B-----5:R-:W-:Y:S01]  /*10870*/  F2FP.PACK_AB R88, R175, R176 ;  /* 0x000000b0af58723e */ /* 0x020fe200000000ff */
[----:B------:R-:W-:Y:S01]  /*10880*/  FMUL.FTZ R44, R3, R120 ;  /* 0x00000078032c7220 */ /* 0x000fe20000410000 */
[----:B------:R1:W-:Y:S01]  /*10890*/  MUFU.EX2 R174, R2 ;  /* 0x0000000200ae7308 */ /* 0x0003e20000000800 */
[C---:B------:R-:W-:Y:S02]  /*108a0*/  FMUL.FTZ R38, R68.reuse, R114 ;  /* 0x0000007244267220 */ /* 0x040fe40000410000 */
[----:B------:R-:W-:Y:S07]  /*108b0*/  FMUL.FTZ R39, R68, R115 ;  /* 0x0000007344277220 */ /* 0x000fee0000410000 */
[-C--:B------:R-:W-:Y:S01]  /*108c0*/  HMMA.16816.F32 R36, R144, R52.reuse, R36 ;  /* 0x000000349024723c */ /* 0x080fe20000001824 */
[----:B-1----:R-:W-:Y:S02]  /*108d0*/  FFMA.FTZ R2, R42, c[0x0][0x23c], -R79 ;  /* 0x00008f002a027a23 */ /* 0x002fe4000001084f */
[C---:B------:R-:W-:Y:S02]  /*108e0*/  FMUL.FTZ R42, R0.reuse, R118 ;  /* 0x00000076002a7220 */ /* 0x040fe40000410000 */
[----:B------:R1:W5:Y:S02]  /*108f0*/  MUFU.EX2 R173, R2 ;  /* 0x0000000200ad7308 */ /* 0x0003640000000800 */
[--C-:B-1----:R-:W-:Y:S01]  /*10900*/  FFMA.FTZ R2, R45, c[0x0][0x23c], -R148.reuse ;  /* 0x00008f002d027a23 */ /* 0x102fe20000010894 */
[----:B-----5:R-:W-:Y:S01]  /*10910*/  F2FP.PACK_AB R90, R173, R174 ;  /* 0x000000aead5a723e */ /* 0x020fe200000000ff */
[----:B------:R-:W-:Y:S06]  /*10920*/  FMUL.FTZ R45, R3, R121 ;  /* 0x00000079032d7220 */ /* 0x000fec0000410000 */
[----:B------:R1:W-:Y:S02]  /*10930*/  MUFU.EX2 R172, R2 ;  /* 0x0000000200ac7308 */ /* 0x0003e40000000800 */
[--C-:B-1----:R-:W-:Y:S02]  /*10940*/  FFMA.FTZ R2, R43, c[0x0][0x23c], -R148.reuse ;  /* 0x00008f002b027a23 */ /* 0x102fe40000010894 */
[C---:B------:R-:W-:Y:S06]  /*10950*/  FMUL.FTZ R43, R0.reuse, R119 ;  /* 0x00000077002b7220 */ /* 0x040fec0000410000 */
[----:B------:R1:W5:Y:S01]  /*10960*/  MUFU.EX2 R171, R2 ;  /* 0x0000000200ab7308 */ /* 0x0003620000000800 */
[C---:B------:R-:W-:Y:S07]  /*10970*/  HMMA.16816.F32 R40, R64.reuse, R52, R40 ;  /* 0x000000344028723c */ /* 0x040fee0000001828 */
[C---:B------:R-:W-:Y:S02]  /*10980*/  FMUL.FTZ R52, R69.reuse, R128 ;  /* 0x0000008045347220 */ /* 0x040fe40000410000 */
[----:B------:R-:W-:Y:S03]  /*10990*/  FMUL.FTZ R53, R69, R129 ;  /* 0x0000008145357220 */ /* 0x000fe60000410000 */
[--C-:B-1----:R-:W-:Y:S01]  /*109a0*/  FFMA.FTZ R2, R47, c[0x0][0x23c], -R148.reuse ;  /* 0x00008f002f027a23 */ /* 0x102fe20000010894 */
[----:B-----5:R-:W-:Y:S01]  /*109b0*/  F2FP.PACK_AB R89, R171, R172 ;  /* 0x000000acab59723e */ /* 0x020fe200000000ff */
[----:B------:R-:W-:Y:S02]  /*109c0*/  FMUL.FTZ R47, R0, R123 ;  /* 0x0000007b002f7220 */ /* 0x000fe40000410000 */
[----:B------:R1:W-:Y:S02]  /*109d0*/  MUFU.EX2 R170, R2 ;  /* 0x0000000200aa7308 */ /* 0x0003e40000000800 */
[----:B-1----:R-:W-:Y:S02]  /*109e0*/  FFMA.FTZ R2, R46, c[0x0][0x23c], -R148 ;  /* 0x00008f002e027a23 */ /* 0x002fe40000010894 */
[----:B------:R-:W-:Y:S06]  /*109f0*/  FMUL.FTZ R46, R0, R122 ;  /* 0x0000007a002e7220 */ /* 0x000fec0000410000 */
[----:B------:R1:W5:Y:S01]  /*10a00*/  MUFU.EX2 R169, R2 ;  /* 0x0000000200a97308 */ /* 0x0003620000000800 */
[-C--:B------:R-:W-:Y:S08]  /*10a10*/  HMMA.16816.F32 R44, R64, R54.reuse, R44 ;  /* 0x00000036402c723c */ /* 0x080ff0000000182c */
[C---:B------:R-:W-:Y:S07]  /*10a20*/  HMMA.16816.F32 R48, R144.reuse, R54, R48 ;  /* 0x000000369030723c */ /* 0x040fee0000001830 */
[C---:B------:R-:W-:Y:S02]  /*10a30*/  FMUL.FTZ R54, R68.reuse, R130 ;  /* 0x0000008244367220 */ /* 0x040fe40000410000 */
[----:B------:R-:W-:Y:S03]  /*10a40*/  FMUL.FTZ R55, R68, R131 ;  /* 0x0000008344377220 */ /* 0x000fe60000410000 */
[--C-:B-1----:R-:W-:Y:S01]  /*10a50*/  FFMA.FTZ R2, R58, c[0x0][0x23c], -R77.reuse ;  /* 0x00008f003a027a23 */ /* 0x102fe2000001084d */
[----:B-----5:R-:W-:Y:S01]  /*10a60*/  F2FP.PACK_AB R91, R169, R170 ;  /* 0x000000aaa95b723e */ /* 0x020fe200000000ff */
[C---:B------:R-:W-:Y:S02]  /*10a70*/  FMUL.FTZ R58, R0.reuse, R134 ;  /* 0x00000086003a7220 */ /* 0x040fe40000410000 */
[-C--:B----4-:R-:W-:Y:S01]  /*10a80*/  HMMA.16816.F32 R52, R144, R80.reuse, R52 ;  /* 0x000000509034723c */ /* 0x090fe20000001834 */
[----:B------:R1:W-:Y:S02]  /*10a90*/  MUFU.EX2 R168, R2 ;  /* 0x0000000200a87308 */ /* 0x0003e40000000800 */
[----:B-1----:R-:W-:Y:S02]  /*10aa0*/  FFMA.FTZ R2, R59, c[0x0][0x23c], -R77 ;  /* 0x00008f003b027a23 */ /* 0x002fe4000001084d */
[C---:B------:R-:W-:Y:S06]  /*10ab0*/  FMUL.FTZ R59, R0.reuse, R135 ;  /* 0x00000087003b7220 */ /* 0x040fec0000410000 */
[----:B------:R1:W4:Y:S01]  /*10ac0*/  MUFU.EX2 R167, R2 ;  /* 0x0000000200a77308 */ /* 0x0003220000000800 */
[----:B------:R-:W-:Y:S01]  /*10ad0*/  FFMA.FTZ R0, R0, R243, R187 ;  /* 0x000000f300007223 */ /* 0x000fe200000100bb */
[C---:B------:R-:W-:Y:S03]  /*10ae0*/  HMMA.16816.F32 R56, R64.reuse, R80, R56 ;  /* 0x000000504038723c */ /* 0x040fe60000001838 */
[----:B------:R-:W-:Y:S04]  /*10af0*/  FADD.FTZ R0, R214, R0 ;  /* 0x00000000d6007221 */ /* 0x000fe80000010000 */
[----:B------:R-:W-:Y:S01]  /*10b00*/  F2FP.PACK_AB R80, R224, R220 ;  /* 0x000000dce050723e */ /* 0x000fe200000000ff */
[-C--:B------:R-:W-:Y:S01]  /*10b10*/  HMMA.16816.F32 R60, R64, R82.reuse, R60 ;  /* 0x00000052403c723c */ /* 0x080fe2000000183c */
[----:B------:R-:W-:Y:S06]  /*10b20*/  F2FP.PACK_AB R81, R218, R215 ;  /* 0x000000d7da51723e */ /* 0x000fec00000000ff */
[C---:B------:R-:W-:Y:S02]  /*10b30*/  FMUL.FTZ R64, R69.reuse, R140 ;  /* 0x0000008c45407220 */ /* 0x040fe40000410000 */
[----:B------:R-:W-:Y:S03]  /*10b40*/  FMUL.FTZ R65, R69, R141 ;  /* 0x0000008d45417220 */ /* 0x000fe60000410000 */
[--C-:B-1----:R-:W-:Y:S02]  /*10b50*/  FFMA.FTZ R2, R149, c[0x0][0x23c], -R78.reuse ;  /* 0x00008f0095027a23 */ /* 0x102fe4000001084e */
[C---:B------:R-:W-:Y:S02]  /*10b60*/  FMUL.FTZ R66, R68.reuse, R142 ;  /* 0x0000008e44427220 */ /* 0x040fe40000410000 */
[----:B------:R1:W-:Y:S01]  /*10b70*/  MUFU.EX2 R165, R2 ;  /* 0x0000000200a57308 */ /* 0x0003e20000000800 */
[C---:B------:R-:W-:Y:S02]  /*10b80*/  FMUL.FTZ R67, R68.reuse, R143 ;  /* 0x0000008f44437220 */ /* 0x040fe40000410000 */
[----:B------:R-:W-:Y:S02]  /*10b90*/  FFMA.FTZ R68, R68, R242, R231 ;  /* 0x000000f244447223 */ /* 0x000fe400000100e7 */
[----:B------:R-:W-:Y:S03]  /*10ba0*/  FFMA.FTZ R69, R69, R241, R237 ;  /* 0x000000f145457223 */ /* 0x000fe600000100ed */
[----:B------:R-:W-:Y:S07]  /*10bb0*/  HMMA.16816.F32 R64, R144, R82, R64 ;  /* 0x000000529040723c */ /* 0x000fee0000001840 */
[----:B------:R-:W-:Y:S02]  /*10bc0*/  F2FP.PACK_AB R82, R183, R219 ;  /* 0x000000dbb752723e */ /* 0x000fe400000000ff */
[----:B------:R-:W-:Y:S07]  /*10bd0*/  F2FP.PACK_AB R83, R177, R178 ;  /* 0x000000b2b153723e */ /* 0x000fee00000000ff */
[-C--:B--2---:R-:W-:Y:S01]  /*10be0*/  HMMA.16816.F32 R4, R80, R84.reuse, R4 ;  /* 0x000000545004723c */ /* 0x084fe20000001804 */
[--C-:B-1----:R-:W-:Y:S04]  /*10bf0*/  FFMA.FTZ R2, R150, c[0x0][0x23c], -R78.reuse ;  /* 0x00008f0096027a23 */ /* 0x102fe8000001084e */
[----:B------:R1:W2:Y:S03]  /*10c00*/  MUFU.EX2 R162, R2 ;  /* 0x0000000200a27308 */ /* 0x0002a60000000800 */
[C---:B------:R-:W-:Y:S08]  /*10c10*/  HMMA.16816.F32 R8, R88.reuse, R84, R8 ;  /* 0x000000545808723c */ /* 0x040ff00000001808 */
[-C--:B------:R-:W-:Y:S08]  /*10c20*/  HMMA.16816.F32 R12, R88, R86.reuse, R12 ;  /* 0x00000056580c723c */ /* 0x080ff0000000180c */
[C---:B------:R-:W-:Y:S01]  /*10c30*/  HMMA.16816.F32 R16, R80.reuse, R86, R16 ;  /* 0x000000565010723c */ /* 0x040fe20000001810 */
[----:B------:R-:W5:Y:S03]  /*10c40*/  LDSM.16.MT88.4 R84, [R191+0x6800] ;  /* 0x00680000bf54783b */ /* 0x000f660000004200 */
[--C-:B-1----:R-:W-:Y:S04]  /*10c50*/  FFMA.FTZ R2, R158, c[0x0][0x23c], -R77.reuse ;  /* 0x00008f009e027a23 */ /* 0x102fe8000001084d */
[-C--:B------:R-:W-:Y:S01]  /*10c60*/  HMMA.16816.F32 R20, R80, R92.reuse, R20 ;  /* 0x0000005c5014723c */ /* 0x080fe20000001814 */
[----:B------:R1:W-:Y:S07]  /*10c70*/  MUFU.EX2 R163, R2 ;  /* 0x0000000200a37308 */ /* 0x0003ee0000000800 */
[C---:B------:R-:W-:Y:S08]  /*10c80*/  HMMA.16816.F32 R24, R88.reuse, R92, R24 ;  /* 0x0000005c5818723c */ /* 0x040ff00000001818 */
[-C--:B------:R-:W-:Y:S08]  /*10c90*/  HMMA.16816.F32 R28, R88, R94.reuse, R28 ;  /* 0x0000005e581c723c */ /* 0x080ff0000000181c */
[C---:B------:R-:W-:Y:S01]  /*10ca0*/  HMMA.16816.F32 R32, R80.reuse, R94, R32 ;  /* 0x0000005e5020723c */ /* 0x040fe20000001820 */
[----:B-1----:R-:W-:Y:S01]  /*10cb0*/  FFMA.FTZ R2, R159, c[0x0][0x23c], -R77 ;  /* 0x00008f009f027a23 */ /* 0x002fe2000001084d */
[----:B------:R-:W1:Y:S03]  /*10cc0*/  LDSM.16.MT88.4 R92, [R189+0x7000] ;  /* 0x00700000bd5c783b */ /* 0x000e660000004200 */
[----:B------:R2:W1:Y:S03]  /*10cd0*/  MUFU.EX2 R161, R2 ;  /* 0x0000000200a17308 */ /* 0x0004660000000800 */
[-C--:B---3--:R-:W-:Y:S08]  /*10ce0*/  HMMA.16816.F32 R36, R80, R96.reuse, R36 ;  /* 0x000000605024723c */ /* 0x088ff00000001824 */
[C---:B------:R-:W-:Y:S08]  /*10cf0*/  HMMA.16816.F32 R40, R88.reuse, R96, R40 ;  /* 0x000000605828723c */ /* 0x040ff00000001828 */
[-C--:B------:R-:W-:Y:S01]  /*10d00*/  HMMA.16816.F32 R44, R88, R98.reuse, R44 ;  /* 0x00000062582c723c */ /* 0x080fe2000000182c */
[--C-:B--2---:R-:W-:Y:S07]  /*10d10*/  FFMA.FTZ R2, R160, c[0x0][0x23c], -R78.reuse ;  /* 0x00008f00a0027a23 */ /* 0x104fee000001084e */
[C---:B------:R-:W-:Y:S01]  /*10d20*/  HMMA.16816.F32 R48, R80.reuse, R98, R48 ;  /* 0x000000625030723c */ /* 0x040fe20000001830 */
[----:B------:R2:W-:Y:S01]  /*10d30*/  MUFU.EX2 R160, R2 ;  /* 0x0000000200a07308 */ /* 0x0005e20000000800 */
[----:B------:R-:W-:Y:S06]  /*10d40*/  LDSM.16.MT88.4 R96, [R190+0x7000] ;  /* 0x00700000be60783b */ /* 0x000fec0000004200 */
[-C--:B-----5:R-:W-:Y:S08]  /*10d50*/  HMMA.16816.F32 R52, R80, R84.reuse, R52 ;  /* 0x000000545034723c */ /* 0x0a0ff00000001834 */
[C---:B------:R-:W-:Y:S08]  /*10d60*/  HMMA.16816.F32 R56, R88.reuse, R84, R56 ;  /* 0x000000545838723c */ /* 0x040ff00000001838 */
[-C--:B------:R-:W-:Y:S01]  /*10d70*/  HMMA.16816.F32 R60, R88, R86.reuse, R60 ;  /* 0x00000056583c723c */ /* 0x080fe2000000183c */
[----:B--2---:R-:W-:Y:S01]  /*10d80*/  FFMA.FTZ R2, R166, c[0x0][0x23c], -R78 ;  /* 0x00008f00a6027a23 */ /* 0x004fe2000001084e */
[----:B------:R-:W2:Y:S03]  /*10d90*/  LDSM.16.MT88.4 R88, [R192+0x7000] ;  /* 0x00700000c058783b */ /* 0x000ea60000004200 */
[----:B------:R3:W5:Y:S03]  /*10da0*/  MUFU.EX2 R159, R2 ;  /* 0x00000002009f7308 */ /* 0x0007660000000800 */
[----:B------:R-:W-:Y:S07]  /*10db0*/  HMMA.16816.F32 R64, R80, R86, R64 ;  /* 0x000000565040723c */ /* 0x000fee0000001840 */
[----:B----4-:R-:W-:Y:S02]  /*10dc0*/  F2FP.PACK_AB R80, R167, R168 ;  /* 0x000000a8a750723e */ /* 0x010fe400000000ff */
[----:B------:R-:W-:Y:S03]  /*10dd0*/  F2FP.PACK_AB R81, R162, R165 ;  /* 0x000000a5a251723e */ /* 0x000fe600000000ff */
[----:B-1----:R-:W-:Y:S01]  /*10de0*/  F2FP.PACK_AB R82, R161, R163 ;  /* 0x000000a3a152723e */ /* 0x002fe200000000ff */
[--C-:B---3--:R-:W-:Y:S01]  /*10df0*/  FFMA.FTZ R2, R156, c[0x0][0x23c], -R79.reuse ;  /* 0x00008f009c027a23 */ /* 0x108fe2000001084f */
[----:B-----5:R-:W-:Y:S03]  /*10e00*/  F2FP.PACK_AB R83, R159, R160 ;  /* 0x000000a09f53723e */ /* 0x020fe600000000ff */
[----:B------:R1:W-:Y:S04]  /*10e10*/  MUFU.EX2 R135, R2 ;  /* 0x0000000200877308 */ /* 0x0003e80000000800 */
[-C--:B------:R-:W-:Y:S01]  /*10e20*/  HMMA.16816.F32 R4, R80, R92.reuse, R4 ;  /* 0x0000005c5004723c */ /* 0x080fe20000001804 */
[--C-:B-1----:R-:W-:Y:S05]  /*10e30*/  FFMA.FTZ R2, R155, c[0x0][0x23c], -R79.reuse ;  /* 0x00008f009b027a23 */ /* 0x102fea000001084f */
[----:B------:R1:W3:Y:S02]  /*10e40*/  MUFU.EX2 R134, R2 ;  /* 0x0000000200867308 */ /* 0x0002e40000000800 */
[----:B-1----:R-:W-:Y:S01]  /*10e50*/  FFMA.FTZ R2, R157, c[0x0][0x23c], -R79 ;  /* 0x00008f009d027a23 */ /* 0x002fe2000001084f */
[----:B---3--:R-:W-:Y:S07]  /*10e60*/  F2FP.PACK_AB R84, R134, R135 ;  /* 0x000000878654723e */ /* 0x008fee00000000ff */
[----:B------:R-:W-:Y:S10]  /*10e70*/  MUFU.EX2 R157, R74 ;  /* 0x0000004a009d7308 */ /* 0x000ff40000000800 */
[----:B------:R1:W3:Y:S02]  /*10e80*/  MUFU.EX2 R158, R2 ;  /* 0x00000002009e7308 */ /* 0x0002e40000000800 */
[--C-:B-1----:R-:W-:Y:S01]  /*10e90*/  FFMA.FTZ R2, R152, c[0x0][0x23c], -R148.reuse ;  /* 0x00008f0098027a23 */ /* 0x102fe20000010894 */
[----:B---3--:R-:W-:Y:S07]  /*10ea0*/  F2FP.PACK_AB R86, R157, R158 ;  /* 0x0000009e9d56723e */ /* 0x008fee00000000ff */
[----:B------:R1:W-:Y:S02]  /*10eb0*/  MUFU.EX2 R133, R2 ;  /* 0x0000000200857308 */ /* 0x0003e40000000800 */
[--C-:B-1----:R-:W-:Y:S08]  /*10ec0*/  FFMA.FTZ R2, R151, c[0x0][0x23c], -R148.reuse ;  /* 0x00008f0097027a23 */ /* 0x102ff00000010894 */
[----:B------:R1:W3:Y:S02]  /*10ed0*/  MUFU.EX2 R132, R2 ;  /* 0x0000000200847308 */ /* 0x0002e40000000800 */
[--C-:B-1----:R-:W-:Y:S01]  /*10ee0*/  FFMA.FTZ R2, R153, c[0x0][0x23c], -R148.reuse ;  /* 0x00008f0099027a23 */ /* 0x102fe20000010894 */
[----:B---3--:R-:W-:Y:S07]  /*10ef0*/  F2FP.PACK_AB R85, R132, R133 ;  /* 0x000000858455723e */ /* 0x008fee00000000ff */
[----:B------:R1:W-:Y:S02]  /*10f00*/  MUFU.EX2 R156, R2 ;  /* 0x00000002009c7308 */ /* 0x0003e40000000800 */
[----:B-1----:R-:W-:Y:S08]  /*10f10*/  FFMA.FTZ R2, R154, c[0x0][0x23c], -R148 ;  /* 0x00008f009a027a23 */ /* 0x002ff00000010894 */
[----:B------:R1:W3:Y:S02]  /*10f20*/  MUFU.EX2 R155, R2 ;  /* 0x00000002009b7308 */ /* 0x0002e40000000800 */
[----:B-1----:R-:W-:Y:S01]  /*10f30*/  FFMA.FTZ R2, R213, c[0x0][0x23c], -R77 ;  /* 0x00008f00d5027a23 */ /* 0x002fe2000001084d */
[----:B---3--:R-:W-:Y:S01]  /*10f40*/  F2FP.PACK_AB R87, R155, R156 ;  /* 0x0000009c9b57723e */ /* 0x008fe200000000ff */
[----:B------:R-:W-:Y:S06]  /*10f50*/  IMAD.MOV.U32 R213, RZ, RZ, R211 ;  /* 0x000000ffffd57224 */ /* 0x000fec00078e00d3 */
[----:B------:R1:W-:Y:S01]  /*10f60*/  MUFU.EX2 R154, R2 ;  /* 0x00000002009a7308 */ /* 0x0003e20000000800 */
[C---:B------:R-:W-:Y:S08]  /*10f70*/  HMMA.16816.F32 R8, R84.reuse, R92, R8 ;  /* 0x0000005c5408723c */ /* 0x040ff00000001808 */
[-C--:B------:R-:W-:Y:S08]  /*10f80*/  HMMA.16816.F32 R12, R84, R94.reuse, R12 ;  /* 0x0000005e540c723c */ /* 0x080ff0000000180c */
[C---:B------:R-:W-:Y:S01]  /*10f90*/  HMMA.16816.F32 R16, R80.reuse, R94, R16 ;  /* 0x0000005e5010723c */ /* 0x040fe20000001810 */
[----:B------:R-:W3:Y:S03]  /*10fa0*/  LDSM.16.MT88.4 R92, [R191+0x7000] ;  /* 0x00700000bf5c783b */ /* 0x000ee60000004200 */
[--C-:B-1----:R-:W-:Y:S04]  /*10fb0*/  FFMA.FTZ R2, R221, c[0x0][0x23c], -R77.reuse ;  /* 0x00008f00dd027a23 */ /* 0x102fe8000001084d */
[-C--:B--2---:R-:W-:Y:S01]  /*10fc0*/  HMMA.16816.F32 R20, R80, R88.reuse, R20 ;  /* 0x000000585014723c */ /* 0x084fe20000001814 */
[----:B------:R1:W2:Y:S07]  /*10fd0*/  MUFU.EX2 R153, R2 ;  /* 0x0000000200997308 */ /* 0x0002ae0000000800 */
[C---:B------:R-:W-:Y:S08]  /*10fe0*/  HMMA.16816.F32 R24, R84.reuse, R88, R24 ;  /* 0x000000585418723c */ /* 0x040ff00000001818 */
[-C--:B------:R-:W-:Y:S08]  /*10ff0*/  HMMA.16816.F32 R28, R84, R90.reuse, R28 ;  /* 0x0000005a541c723c */ /* 0x080ff0000000181c */
[C---:B------:R-:W-:Y:S01]  /*11000*/  HMMA.16816.F32 R32, R80.reuse, R90, R32 ;  /* 0x0000005a5020723c */ /* 0x040fe20000001820 */
[--C-:B-1----:R-:W-:Y:S03]  /*11010*/  FFMA.FTZ R2, R216, c[0x0][0x23c], -R78.reuse ;  /* 0x00008f00d8027a23 */ /* 0x102fe6000001084e */
[----:B--2---:R-:W-:Y:S01]  /*11020*/  F2FP.PACK_AB R140, R153, R154 ;  /* 0x0000009a998c723e */ /* 0x004fe200000000ff */
[----:B------:R1:W-:Y:S03]  /*11030*/  MUFU.EX2 R152, R2 ;  /* 0x0000000200987308 */ /* 0x0003e60000000800 */
[-C--:B------:R-:W-:Y:S08]  /*11040*/  HMMA.16816.F32 R36, R80, R96.reuse, R36 ;  /* 0x000000605024723c */ /* 0x080ff00000001824 */
[C---:B------:R-:W-:Y:S08]  /*11050*/  HMMA.16816.F32 R40, R84.reuse, R96, R40 ;  /* 0x000000605428723c */ /* 0x040ff00000001828 */
[-C--:B------:R-:W-:Y:S01]  /*11060*/  HMMA.16816.F32 R44, R84, R98.reuse, R44 ;  /* 0x00000062542c723c */ /* 0x080fe2000000182c */
[--C-:B-1----:R-:W-:Y:S07]  /*11070*/  FFMA.FTZ R2, R223, c[0x0][0x23c], -R78.reuse ;  /* 0x00008f00df027a23 */ /* 0x102fee000001084e */
[C---:B------:R-:W-:Y:S01]  /*11080*/  HMMA.16816.F32 R48, R80.reuse, R98, R48 ;  /* 0x000000625030723c */ /* 0x040fe20000001830 */
[----:B------:R1:W2:Y:S07]  /*11090*/  MUFU.EX2 R151, R2 ;  /* 0x0000000200977308 */ /* 0x0002ae0000000800 */
[-C--:B---3--:R-:W-:Y:S08]  /*110a0*/  HMMA.16816.F32 R52, R80, R92.reuse, R52 ;  /* 0x0000005c5034723c */ /* 0x088ff00000001834 */
[C---:B------:R-:W-:Y:S08]  /*110b0*/  HMMA.16816.F32 R56, R84.reuse, R92, R56 ;  /* 0x0000005c5438723c */ /* 0x040ff00000001838 */
[-C--:B------:R-:W-:Y:S01]  /*110c0*/  HMMA.16816.F32 R60, R84, R94.reuse, R60 ;  /* 0x0000005e543c723c */ /* 0x080fe2000000183c */
[--C-:B-1----:R-:W-:Y:S03]  /*110d0*/  FFMA.FTZ R2, R233, c[0x0][0x23c], -R77.reuse ;  /* 0x00008f00e9027a23 */ /* 0x102fe6000001084d */
[----:B------:R-:W-:Y:S01]  /*110e0*/  FFMA.FTZ R77, R238, c[0x0][0x23c], -R77 ;  /* 0x00008f00ee4d7a23 */ /* 0x000fe2000001084d */
[----:B------:R1:W-:Y:S01]  /*110f0*/  MUFU.EX2 R150, R2 ;  /* 0x0000000200967308 */ /* 0x0003e20000000800 */
[----:B--2---:R-:W-:Y:S02]  /*11100*/  F2FP.PACK_AB R141, R151, R152 ;  /* 0x00000098978d723e */ /* 0x004fe400000000ff */
[----:B------:R-:W-:Y:S07]  /*11110*/  HMMA.16816.F32 R64, R80, R94, R64 ;  /* 0x0000005e5040723c */ /* 0x000fee0000001840 */
[----:B------:R-:W2:Y:S01]  /*11120*/  MUFU.EX2 R149, R77 ;  /* 0x0000004d00957308 */ /* 0x000ea20000000800 */
[--C-:B-1----:R-:W-:Y:S04]  /*11130*/  FFMA.FTZ R2, R239, c[0x0][0x23c], -R78.reuse ;  /* 0x00008f00ef027a23 */ /* 0x102fe8000001084e */
[----:B------:R-:W-:Y:S05]  /*11140*/  FFMA.FTZ R78, R240, c[0x0][0x23c], -R78 ;  /* 0x00008f00f04e7a23 */ /* 0x000fea000001084e */
[----:B------:R1:W-:Y:S01]  /*11150*/  MUFU.EX2 R147, R2 ;  /* 0x0000000200937308 */ /* 0x0003e20000000800 */
[----:B--2---:R-:W-:Y:S09]  /*11160*/  F2FP.PACK_AB R142, R149, R150 ;  /* 0x00000096958e723e */ /* 0x004ff200000000ff */
[----:B------:R-:W2:Y:S01]  /*11170*/  MUFU.EX2 R146, R78 ;  /* 0x0000004e00927308 */ /* 0x000ea20000000800 */
[--C-:B-1----:R-:W-:Y:S09]  /*11180*/  FFMA.FTZ R2, R185, c[0x0][0x23c], -R79.reuse ;  /* 0x00008f00b9027a23 */ /* 0x102ff2000001084f */
[----:B------:R1:W-:Y:S01]  /*11190*/  MUFU.EX2 R144, R2 ;  /* 0x0000000200907308 */ /* 0x0003e20000000800 */
[----:B--2---:R-:W-:Y:S07]  /*111a0*/  F2FP.PACK_AB R143, R146, R147 ;  /* 0x00000093928f723e */ /* 0x004fee00000000ff */
[-C--:B------:R-:W-:Y:S01]  /*111b0*/  HMMA.16816.F32 R80, R140, R100.reuse, R4 ;  /* 0x000000648c50723c */ /* 0x080fe20000001804 */
[----:B------:R-:W2:Y:S01]  /*111c0*/  LDSM.16.MT88.4 R4, [R191+0x7800] ;  /* 0x00780000bf04783b */ /* 0x000ea20000004200 */
[--C-:B-1----:R-:W-:Y:S04]  /*111d0*/  FFMA.FTZ R2, R184, c[0x0][0x23c], -R79.reuse ;  /* 0x00008f00b8027a23 */ /* 0x102fe8000001084f */
[----:B------:R1:W3:Y:S02]  /*111e0*/  MUFU.EX2 R145, R2 ;  /* 0x0000000200917308 */ /* 0x0002e40000000800 */
[--C-:B-1----:R-:W-:Y:S01]  /*111f0*/  FFMA.FTZ R2, R182, c[0x0][0x23c], -R79.reuse ;  /* 0x00008f00b6027a23 */ /* 0x102fe2000001084f */
[----:B---3--:R-:W-:Y:S03]  /*11200*/  F2FP.PACK_AB R136, R145, R144 ;  /* 0x000000909188723e */ /* 0x008fe600000000ff */
[----:B------:R-:W-:Y:S04]  /*11210*/  FFMA.FTZ R79, R181, c[0x0][0x23c], -R79 ;  /* 0x00008f00b54f7a23 */ /* 0x000fe8000001084f */
[----:B------:R1:W-:Y:S10]  /*11220*/  MUFU.EX2 R78, R2 ;  /* 0x00000002004e7308 */ /* 0x0003f40000000800 */
[----:B------:R-:W3:Y:S01]  /*11230*/  MUFU.EX2 R79, R79 ;  /* 0x0000004f004f7308 */ /* 0x000ee20000000800 */
[--C-:B-1----:R-:W-:Y:S09]  /*11240*/  FFMA.FTZ R2, R179, c[0x0][0x23c], -R148.reuse ;  /* 0x00008f00b3027a23 */ /* 0x102ff20000010894 */
[----:B------:R1:W-:Y:S01]  /*11250*/  MUFU.EX2 R77, R2 ;  /* 0x00000002004d7308 */ /* 0x0003e20000000800 */
[----:B---3--:R-:W-:Y:S01]  /*11260*/  F2FP.PACK_AB R138, R79, R78 ;  /* 0x0000004e4f8a723e */ /* 0x008fe200000000ff */
[--C-:B-1----:R-:W-:Y:S08]  /*11270*/  FFMA.FTZ R2, R180, c[0x0][0x23c], -R148.reuse ;  /* 0x00008f00b4027a23 */ /* 0x102ff00000010894 */
[----:B------:R1:W3:Y:S02]  /*11280*/  MUFU.EX2 R75, R2 ;  /* 0x00000002004b7308 */ /* 0x0002e40000000800 */
[--C-:B-1----:R-:W-:Y:S01]  /*11290*/  FFMA.FTZ R2, R186, c[0x0][0x23c], -R148.reuse ;  /* 0x00008f00ba027a23 */ /* 0x102fe20000010894 */
[----:B---3--:R-:W-:Y:S01]  /*112a0*/  F2FP.PACK_AB R137, R75, R77 ;  /* 0x0000004d4b89723e */ /* 0x008fe200000000ff */
[----:B------:R-:W-:Y:S06]  /*112b0*/  FFMA.FTZ R148, R76, c[0x0][0x23c], -R148 ;  /* 0x00008f004c947a23 */ /* 0x000fec0000010894 */
[----:B------:R1:W-:Y:S10]  /*112c0*/  MUFU.EX2 R74, R2 ;  /* 0x00000002004a7308 */ /* 0x0003f40000000800 */
[----:B------:R-:W3:Y:S01]  /*112d0*/  MUFU.EX2 R148, R148 ;  /* 0x0000009400947308 */ /* 0x000ee20000000800 */
[----:B-1----:R-:W-:Y:S02]  /*112e0*/  FFMA.FTZ R2, R3, R244, R225 ;  /* 0x000000f403027223 */ /* 0x002fe400000100e1 */
[----:B------:R-:W-:Y:S02]  /*112f0*/  FADD.FTZ R3, R232, R68 ;  /* 0x00000044e8037221 */ /* 0x000fe40000010000 */
[----:B------:R-:W-:Y:S02]  /*11300*/  FADD.FTZ R2, R227, R2 ;  /* 0x00000002e3027221 */ /* 0x000fe40000010000 */
[----:B------:R-:W-:Y:S01]  /*11310*/  IMAD.MOV.U32 R68, RZ, RZ, R72 ;  /* 0x000000ffff447224 */ /* 0x000fe200078e0048 */
[----:B---3--:R-:W-:Y:S07]  /*11320*/  F2FP.PACK_AB R139, R148, R74 ;  /* 0x0000004a948b723e */ /* 0x008fee00000000ff */
        /* <DEDUP_REMOVED lines=72> */
[----:B------:R-:W-:Y:S02]  /*117b0*/  IMAD.MOV.U32 R75, RZ, RZ, R70 ;  /* 0x000000ffff4b7224 */ /* 0x000fe400078e0046 */
[----:B------:R-:W-:Y:S02]  /*117c0*/  IMAD.MOV.U32 R3, RZ, RZ, R73 ;  /* 0x000000ffff037224 */ /* 0x000fe400078e0049 */
[----:B------:R-:W-:Y:S01]  /*117d0*/  IMAD.MOV.U32 R74, RZ, RZ, R71 ;  /* 0x000000ffff4a7224 */ /* 0x000fe200078e0047 */
[----:B------:R-:W-:-:S05]  /*117e0*/  @P0 BRA `(.L_x_1672) ;  /* 0xffffc56000000947 */ /* 0x000fca000383ffff */
.L_x_1671:
[----:B------:R-:W1:Y:S01]  /*117f0*/  SHFL.BFLY PT, R0, R241, 0x2, 0x1f ;  /* 0x0c401f00f1007f89 */ /* 0x000e6200000e0000 */
[----:B------:R-:W-:Y:S01]  /*11800*/  ISETP.NE.AND P0, PT, R252, -0x1, PT ;  /* 0xfffffffffc00780c */ /* 0x000fe20003f05270 */
[----:B------:R-:W-:Y:S02]  /*11810*/  BSSY B0, `(.L_x_1675) ;  /* 0x0000128000007945 */ /* 0x000fe40003800000 */
[----:B------:R-:W2:Y:S04]  /*11820*/  SHFL.BFLY PT, R2, R242, 0x2, 0x1f ;  /* 0x0c401f00f2027f89 */ /* 0x000ea800000e0000 */
[----:B------:R-:W3:Y:S04]  /*11830*/  SHFL.BFLY PT, R5, R244, 0x2, 0x1f ;  /* 0x0c401f00f4057f89 */ /* 0x000ee800000e0000 */
[----:B------:R-:W4:Y:S04]  /*11840*/  SHFL.BFLY PT, R4, R243, 0x2, 0x1f ;  /* 0x0c401f00f3047f89 */ /* 0x000f2800000e0000 */
[----:B------:R-:W5:Y:S04]  /*11850*/  S2R R59, SR_CTAID.Y ;  /* 0x00000000003b7919 */ /* 0x000f680000002600 */
[----:B------:R-:W5:Y:S01]  /*11860*/  S2R R58, SR_TID.X ;  /* 0x00000000003a7919 */ /* 0x000f620000002100 */
[----:B-1----:R-:W-:-:S02]  /*11870*/  FADD.FTZ R0, R0, R241 ;  /* 0x000000f100007221 */ /* 0x002fc40000010000 */
[----:B--2---:R-:W-:-:S03]  /*11880*/  FADD.FTZ R2, R2, R242 ;  /* 0x000000f202027221 */ /* 0x004fc60000010000 */
[----:B------:R-:W1:Y:S01]  /*11890*/  SHFL.BFLY PT, R3, R0, 0x1, 0x1f ;  /* 0x0c201f0000037f89 */ /* 0x000e6200000e0000 */
[----:B---3--:R-:W-:-:S03]  /*118a0*/  FADD.FTZ R5, R5, R244 ;  /* 0x000000f405057221 */ /* 0x008fc60000010000 */
[----:B------:R-:W2:Y:S01]  /*118b0*/  SHFL.BFLY PT, R8, R2, 0x1, 0x1f ;  /* 0x0c201f0002087f89 */ /* 0x000ea200000e0000 */
[----:B----4-:R-:W-:-:S03]  /*118c0*/  FADD.FTZ R4, R4, R243 ;  /* 0x000000f304047221 */ /* 0x010fc60000010000 */
[----:B------:R-:W3:Y:S01]  /*118d0*/  SHFL.BFLY PT, R7, R5, 0x1, 0x1f ;  /* 0x0c201f0005077f89 */ /* 0x000ee200000e0000 */
[----:B-----5:R-:W-:-:S03]  /*118e0*/  @!P0 SHF.R.S32.HI R10, RZ, 0x1f, R59 ;  /* 0x0000001fff0a8819 */ /* 0x020fc6000001143b */
[----:B------:R-:W4:Y:S01]  /*118f0*/  SHFL.BFLY PT, R6, R4, 0x1, 0x1f ;  /* 0x0c201f0004067f89 */ /* 0x000f2200000e0000 */
[----:B------:R-:W-:Y:S01]  /*11900*/  SHF.R.S32.HI R43, RZ, 0x1f, R58 ;  /* 0x0000001fff2b7819 */ /* 0x000fe2000001143a */
[----:B------:R-:W-:Y:S02]  /*11910*/  @!P0 IMAD R10, R10, c[0x0][0x1e0], RZ ;  /* 0x000078000a0a8a24 */ /* 0x000fe400078e02ff */
[----:B-1----:R-:W-:Y:S01]  /*11920*/  FADD.FTZ R39, R0, R3 ;  /* 0x0000000300277221 */ /* 0x002fe20000010000 */
[----:B------:R-:W-:Y:S01]  /*11930*/  MOV R0, 0x3f800000 ;  /* 0x3f80000000007802 */ /* 0x000fe20000000f00 */
[----:B--2---:R-:W-:-:S03]  /*11940*/  FADD.FTZ R40, R2, R8 ;  /* 0x0000000802287221 */ /* 0x004fc60000010000 */
[----:B------:R-:W-:Y:S01]  /*11950*/  FSETP.NE.FTZ.AND P5, PT, R39, RZ, PT ;  /* 0x000000ff2700720b */ /* 0x000fe20003fb5000 */
[----:B------:R-:W-:Y:S01]  /*11960*/  @P0 IMAD.WIDE.U32 R2, R252, c[0x0][0x1e8], RZ ;  /* 0x00007a00fc020a25 */ /* 0x000fe200078e00ff */
[----:B------:R-:W-:-:S03]  /*11970*/  FSETP.NE.FTZ.AND P4, PT, R40, RZ, PT ;  /* 0x000000ff2800720b */ /* 0x000fc60003f95000 */
[----:B---3--:R-:W-:Y:S01]  /*11980*/  FADD.FTZ R41, R5, R7 ;  /* 0x0000000705297221 */ /* 0x008fe20000010000 */
[----:B------:R-:W-:Y:S01]  /*11990*/  @P0 MOV R56, R2 ;  /* 0x0000000200380202 */ /* 0x000fe20000000f00 */
[----:B------:R-:W-:Y:S01]  /*119a0*/  @P0 IMAD R57, R252, c[0x0][0x1ec], R3 ;  /* 0x00007b00fc390a24 */ /* 0x000fe200078e0203 */
[----:B------:R-:W-:Y:S01]  /*119b0*/  MOV R3, 0x3f800000 ;  /* 0x3f80000000037802 */ /* 0x000fe20000000f00 */
[----:B------:R-:W-:Y:S01]  /*119c0*/  @!P0 IMAD.WIDE.U32 R8, R59, c[0x0][0x1e0], RZ ;  /* 0x000078003b088a25 */ /* 0x000fe200078e00ff */
[----:B------:R-:W-:-:S03]  /*119d0*/  FSETP.NE.FTZ.AND P3, PT, R41, RZ, PT ;  /* 0x000000ff2900720b */ /* 0x000fc60003f75000 */
[----:B------:R-:W1:Y:S01]  /*119e0*/  @P5 MUFU.RCP R0, R39 ;  /* 0x0000002700005308 */ /* 0x000e620000001000 */
[----:B------:R-:W-:Y:S01]  /*119f0*/  @!P0 IMAD R2, R59, c[0x0][0x1e4], R10 ;  /* 0x000079003b028a24 */ /* 0x000fe200078e020a */
[----:B------:R-:W-:Y:S01]  /*11a00*/  @!P0 MOV R56, R8 ;  /* 0x0000000800388202 */ /* 0x000fe20000000f00 */
[----:B----4-:R-:W-:Y:S01]  /*11a10*/  FADD.FTZ R42, R4, R6 ;  /* 0x00000006042a7221 */ /* 0x010fe20000010000 */
[----:B------:R-:W-:Y:S01]  /*11a20*/  MOV R6, 0xfffffff0 ;  /* 0xfffffff000067802 */ /* 0x000fe20000000f00 */
[----:B------:R-:W-:Y:S01]  /*11a30*/  @!P0 IMAD.IADD R57, R9, 0x1, R2 ;  /* 0x0000000109398824 */ /* 0x000fe200078e0202 */
[----:B------:R-:W-:Y:S02]  /*11a40*/  MOV R2, 0x3f800000 ;  /* 0x3f80000000027802 */ /* 0x000fe40000000f00 */
[----:B------:R-:W2:Y:S01]  /*11a50*/  @P4 MUFU.RCP R3, R40 ;  /* 0x0000002800034308 */ /* 0x000ea20000001000 */
[----:B------:R-:W-:-:S07]  /*11a60*/  FSETP.NE.FTZ.AND P0, PT, R42, RZ, PT ;  /* 0x000000ff2a00720b */ /* 0x000fce0003f15000 */
[----:B------:R-:W3:Y:S01]  /*11a70*/  @P3 MUFU.RCP R2, R41 ;  /* 0x0000002900023308 */ /* 0x000ee20000001000 */
[C---:B-1----:R-:W-:Y:S02]  /*11a80*/  FMUL.FTZ R80, R0.reuse, R80 ;  /* 0x0000005000507220 */ /* 0x042fe40000410000 */
        /* <DEDUP_REMOVED lines=21> */
[----:B------:R-:W-:Y:S01]  /*11be0*/  MOV R0, 0x3f800000 ;  /* 0x3f80000000007802 */ /* 0x000fe20000000f00 */
[----:B--2---:R-:W-:Y:S01]  /*11bf0*/  FMUL.FTZ R82, R3, R82 ;  /* 0x0000005203527220 */ /* 0x004fe20000410000 */
        /* <DEDUP_REMOVED lines=24> */
[C---:B------:R-:W-:Y:S01]  /*11d80*/  LEA.HI R3, R43.reuse, R58, RZ, 0x2 ;  /* 0x0000003a2b037211 */ /* 0x040fe200078f10ff */
[C---:B---3--:R-:W-:Y:S01]  /*11d90*/  FMUL.FTZ R84, R2.reuse, R84 ;  /* 0x0000005402547220 */ /* 0x048fe20000410000 */
        /* <DEDUP_REMOVED lines=55> */
[C---:B------:R-:W-:Y:S02]  /*12110*/  SHF.L.U32 R3, R0.reuse, 0x6, RZ ;  /* 0x0000000600037819 */ /* 0x040fe400000006ff */
[----:B------:R-:W-:Y:S01]  /*12120*/  LOP3.LUT R4, R0, 0x1, RZ, 0xc0, !PT ;  /* 0x0000000100047812 */ /* 0x000fe200078ec0ff */
[----:B------:R-:W-:Y:S01]  /*12130*/  IMAD.IADD R2, R58, 0x1, -R2 ;  /* 0x000000013a027824 */ /* 0x000fe200078e0a02 */
[----:B------:R-:W-:-:S02]  /*12140*/  LOP3.LUT R3, R3, 0x1c0, RZ, 0xc0, !PT ;  /* 0x000001c003037812 */ /* 0x000fc400078ec0ff */
[----:B------:R-:W-:Y:S02]  /*12150*/  ISETP.NE.U32.AND P1, PT, R4, 0x1, PT ;  /* 0x000000010400780c */ /* 0x000fe40003f25070 */
[----:B------:R-:W-:Y:S02]  /*12160*/  LEA R2, R38, R2, 0x9 ;  /* 0x0000000226027211 */ /* 0x000fe400078e48ff */
[----:B------:R-:W-:Y:S02]  /*12170*/  LEA.HI R3, R3, R3, RZ, 0x1d ;  /* 0x0000000303037211 */ /* 0x000fe400078fe8ff */
[----:B------:R-:W-:Y:S02]  /*12180*/  SEL R6, R6, 0x10, !P1 ;  /* 0x0000001006067807 */ /* 0x000fe40004800000 */
[----:B------:R-:W-:Y:S02]  /*12190*/  LEA R2, R2, R3, 0x1 ;  /* 0x0000000302027211 */ /* 0x000fe400078e08ff */
[----:B------:R-:W-:-:S02]  /*121a0*/  R2P PR, R0, 0x6 ;  /* 0x0000000600007804 */ /* 0x000fc40000000000 */
[----:B------:R-:W-:Y:S02]  /*121b0*/  SHF.L.U32 R2, R2, 0x1, RZ ;  /* 0x0000000102027819 */ /* 0x000fe400000006ff */
[----:B------:R-:W-:Y:S02]  /*121c0*/  MOV R0, 0x20 ;  /* 0x0000002000007802 */ /* 0x000fe40000000f00 */
[----:B------:R-:W-:Y:S01]  /*121d0*/  F2FP.PACK_AB R13, R135, R13 ;  /* 0x0000000d870d723e */ /* 0x000fe200000000ff */
[----:B------:R-:W-:Y:S01]  /*121e0*/  IMAD.IADD R3, R2, 0x1, R6 ;  /* 0x0000000102037824 */ /* 0x000fe200078e0206 */
[----:B------:R1:W-:Y:S01]  /*121f0*/  STS [R2+0x400], R7 ;  /* 0x0004000702007388 */ /* 0x0003e20000000800 */
[----:B------:R-:W-:-:S03]  /*12200*/  F2FP.PACK_AB R9, R139, R9 ;  /* 0x000000098b09723e */ /* 0x000fc600000000ff */
[----:B------:R2:W-:Y:S04]  /*12210*/  STS [R2], R8 ;  /* 0x0000000802007388 */ /* 0x0005e80000000800 */
[----:B------:R3:W-:Y:S04]  /*12220*/  STS [R3], R5 ;  /* 0x0000000503007388 */ /* 0x0007e80000000800 */
[----:B------:R4:W-:Y:S04]  /*12230*/  STS [R3+0x400], R14 ;  /* 0x0004000e03007388 */ /* 0x0009e80000000800 */
[----:B------:R5:W-:Y:S04]  /*12240*/  STS [R2+0x2000], R15 ;  /* 0x0020000f02007388 */ /* 0x000be80000000800 */
[----:B------:R5:W-:Y:S04]  /*12250*/  STS [R2+0x2400], R16 ;  /* 0x0024001002007388 */ /* 0x000be80000000800 */
[----:B------:R-:W-:Y:S01]  /*12260*/  STS [R3+0x2000], R23 ;  /* 0x0020001703007388 */ /* 0x000fe20000000800 */
[----:B-1----:R-:W-:-:S02]  /*12270*/  SEL R7, R0, 0xffffffe0, !P1 ;  /* 0xffffffe000077807 */ /* 0x002fc40004800000 */
[C---:B------:R-:W-:Y:S01]  /*12280*/  IADD3 R0, R2.reuse, 0x40, RZ ;  /* 0x0000004002007810 */ /* 0x040fe20007ffe0ff */
[----:B------:R1:W-:Y:S01]  /*12290*/  STS [R3+0x2400], R22 ;  /* 0x0024001603007388 */ /* 0x0003e20000000800 */
[C---:B------:R-:W-:Y:S01]  /*122a0*/  @P2 IADD3 R0, R2.reuse, -0x40, RZ ;  /* 0xffffffc002002810 */ /* 0x040fe20007ffe0ff */
[----:B--2---:R-:W2:Y:S01]  /*122b0*/  LDC.U8 R8, c[0x0][0x329] ;  /* 0x0000ca40ff087b82 */ /* 0x004ea20000000000 */
[-C--:B------:R-:W-:Y:S02]  /*122c0*/  IADD3 R4, R3, R7.reuse, RZ ;  /* 0x0000000703047210 */ /* 0x080fe40007ffe0ff */
[----:B---3--:R-:W-:-:S05]  /*122d0*/  IADD3 R5, R2, R7, RZ ;  /* 0x0000000702057210 */ /* 0x008fca0007ffe0ff */
[----:B------:R-:W-:Y:S01]  /*122e0*/  STS [R5], R21 ;  /* 0x0000001505007388 */ /* 0x000fe20000000800 */
[----:B----4-:R-:W3:Y:S01]  /*122f0*/  LDC.U8 R14, c[0x0][0x328] ;  /* 0x0000ca00ff0e7b82 */ /* 0x010ee20000000000 */
[----:B-----5:R-:W-:Y:S02]  /*12300*/  MOV R15, 0x7f800000 ;  /* 0x7f800000000f7802 */ /* 0x020fe40000000f00 */
[----:B------:R-:W-:Y:S01]  /*12310*/  STS [R5+0x400], R20 ;  /* 0x0004001405007388 */ /* 0x000fe20000000800 */
[----:B------:R-:W-:-:S03]  /*12320*/  IADD3 R2, R7, 0x400, R0 ;  /* 0x0000040007027810 */ /* 0x000fc60007ffe000 */
[----:B------:R-:W-:Y:S01]  /*12330*/  STS [R4], R18 ;  /* 0x0000001204007388 */ /* 0x000fe20000000800 */
[----:B------:R-:W-:-:S03]  /*12340*/  MOV R16, 0x7f800000 ;  /* 0x7f80000000107802 */ /* 0x000fc60000000f00 */
[----:B------:R4:W-:Y:S01]  /*12350*/  STS [R4+0x400], R17 ;  /* 0x0004001104007388 */ /* 0x0009e20000000800 */
[----:B-1----:R-:W-:-:S03]  /*12360*/  IADD3 R3, R7, R0, RZ ;  /* 0x0000000007037210 */ /* 0x002fc60007ffe0ff */
[----:B------:R-:W-:Y:S01]  /*12370*/  STS [R5+0x2000], R19 ;  /* 0x0020001305007388 */ /* 0x000fe20000000800 */
[----:B--2---:R-:W-:-:S03]  /*12380*/  ISETP.NE.AND P2, PT, R8, RZ, PT ;  /* 0x000000ff0800720c */ /* 0x004fc60003f45270 */
[----:B------:R1:W-:Y:S04]  /*12390*/  STS [R5+0x2400], R25 ;  /* 0x0024001905007388 */ /* 0x0003e80000000800 */
[----:B------:R-:W-:Y:S01]  /*123a0*/  STS [R4+0x2000], R24 ;  /* 0x0020001804007388 */ /* 0x000fe20000000800 */
[----:B---3--:R-:W-:Y:S02]  /*123b0*/  ISETP.NE.AND P1, PT, R14, RZ, PT ;  /* 0x000000ff0e00720c */ /* 0x008fe40003f25270 */
[----:B------:R-:W-:Y:S01]  /*123c0*/  MOV R14, 0x7f800000 ;  /* 0x7f800000000e7802 */ /* 0x000fe20000000f00 */
[----:B------:R2:W-:Y:S01]  /*123d0*/  STS [R4+0x2400], R33 ;  /* 0x0024002104007388 */ /* 0x0005e20000000800 */
[----:B------:R-:W-:-:S03]  /*123e0*/  ISETP.NE.OR P6, PT, R8, RZ, !P1 ;  /* 0x000000ff0800720c */ /* 0x000fc60004fc5670 */
[----:B------:R-:W-:Y:S04]  /*123f0*/  STS [R0], R32 ;  /* 0x0000002000007388 */ /* 0x000fe80000000800 */
[----:B------:R-:W-:Y:S04]  /*12400*/  STS [R0+0x400], R31 ;  /* 0x0004001f00007388 */ /* 0x000fe80000000800 */
[----:B------:R-:W3:Y:S04]  /*12410*/  S2R R8, SR_CTAID.X ;  /* 0x0000000000087919 */ /* 0x000ee80000002500 */
[----:B----4-:R-:W4:Y:S01]  /*12420*/  S2R R17, SR_CTAID.Z ;  /* 0x0000000000117919 */ /* 0x010f220000002700 */
[C---:B-1----:R-:W-:Y:S01]  /*12430*/  IADD3 R5, R6.reuse, R2, RZ ;  /* 0x0000000206057210 */ /* 0x042fe20007ffe0ff */
[----:B------:R-:W-:-:S02]  /*12440*/  IMAD.IADD R2, R6, 0x1, R0 ;  /* 0x0000000106027824 */ /* 0x000fc400078e0200 */
[----:B------:R-:W1:Y:S03]  /*12450*/  @P5 MUFU.LG2 R6, R39 ;  /* 0x0000002700065308 */ /* 0x000e660000000c00 */
[----:B------:R-:W-:Y:S01]  /*12460*/  STS [R2], R29 ;  /* 0x0000001d02007388 */ /* 0x000fe20000000800 */
[----:B--2---:R-:W-:-:S03]  /*12470*/  @P2 MOV R4, c[0x0][0x210] ;  /* 0x0000840000042a02 */ /* 0x004fc60000000f00 */
[----:B------:R-:W-:Y:S02]  /*12480*/  STS [R2+0x400], R28 ;  /* 0x0004001c02007388 */ /* 0x000fe40000000800 */
[----:B------:R-:W-:Y:S02]  /*12490*/  @P2 IMAD R4, R4, c[0x0][0x214], RZ ;  /* 0x0000850004042a24 */ /* 0x000fe400078e02ff */
[----:B------:R-:W-:Y:S04]  /*124a0*/  STS [R0+0x2000], R30 ;  /* 0x0020001e00007388 */ /* 0x000fe80000000800 */
[----:B------:R2:W-:Y:S01]  /*124b0*/  STS [R0+0x2400], R34 ;  /* 0x0024002200007388 */ /* 0x0005e20000000800 */
[----:B-1----:R-:W-:-:S03]  /*124c0*/  @P5 FMUL.FTZ R6, R6, 0.69314718246459960938 ;  /* 0x3f31721806065820 */ /* 0x002fc60000410000 */
[----:B------:R-:W-:Y:S01]  /*124d0*/  STS [R2+0x2000], R37 ;  /* 0x0020002502007388 */ /* 0x000fe20000000800 */
[----:B------:R-:W-:-:S03]  /*124e0*/  @P5 FFMA.FTZ R16, R73, c[0x0][0x238], R6 ;  /* 0x00008e0049105a23 */ /* 0x000fc60000010006 */
[----:B------:R1:W-:Y:S04]  /*124f0*/  STS [R2+0x2400], R36 ;  /* 0x0024002402007388 */ /* 0x0003e80000000800 */
[----:B------:R-:W-:Y:S04]  /*12500*/  STS [R3], R35 ;  /* 0x0000002303007388 */ /* 0x000fe80000000800 */
[----:B------:R-:W-:Y:S01]  /*12510*/  STS [R3+0x400], R27 ;  /* 0x0004001b03007388 */ /* 0x000fe20000000800 */
[----:B--2---:R-:W-:-:S05]  /*12520*/  IADD3 R0, R7, R2, RZ ;  /* 0x0000000207007210 */ /* 0x004fca0007ffe0ff */
[----:B------:R-:W-:Y:S01]  /*12530*/  STS [R0], R12 ;  /* 0x0000000c00007388 */ /* 0x000fe20000000800 */
[----:B-1----:R-:W-:-:S03]  /*12540*/  LOP3.LUT R2, R43, 0xffffffe0, RZ, 0xc0, !PT ;  /* 0xffffffe02b027812 */ /* 0x002fc600078ec0ff */
[----:B------:R1:W-:Y:S01]  /*12550*/  STS [R5], R11 ;  /* 0x0000000b05007388 */ /* 0x0003e20000000800 */
[----:B------:R-:W-:-:S03]  /*12560*/  IADD3 R7, -R2, R58, RZ ;  /* 0x0000003a02077210 */ /* 0x000fc60007ffe1ff */
[----:B------:R-:W-:Y:S04]  /*12570*/  STS [R3+0x2000], R26 ;  /* 0x0020001a03007388 */ /* 0x000fe80000000800 */
[----:B------:R2:W-:Y:S04]  /*12580*/  STS [R3+0x2400], R13 ;  /* 0x0024000d03007388 */ /* 0x0005e80000000800 */
[----:B------:R5:W-:Y:S04]  /*12590*/  STS [R0+0x2000], R10 ;  /* 0x0020000a00007388 */ /* 0x000be80000000800 */
[----:B------:R3:W-:Y:S04]  /*125a0*/  STS [R5+0x2000], R9 ;  /* 0x0020000905007388 */ /* 0x0007e80000000800 */
[----:B------:R-:W-:Y:S06]  /*125b0*/  BAR.SYNC.DEFER_BLOCKING 0x0 ;  /* 0x0000000000007b1d */ /* 0x000fec0000010000 */
[----:B-1----:R-:W1:Y:S01]  /*125c0*/  @P4 MUFU.LG2 R11, R40 ;  /* 0x00000028000b4308 */ /* 0x002e620000000c00 */
[----:B--2---:R-:W-:Y:S01]  /*125d0*/  CS2R R2, SRZ ;  /* 0x0000000000027805 */ /* 0x004fe2000001ff00 */
[----:B------:R-:W-:-:S02]  /*125e0*/  MOV R13, 0x7f800000 ;  /* 0x7f800000000d7802 */ /* 0x000fc40000000f00 */
[----:B-----5:R-:W-:-:S04]  /*125f0*/  @!P2 MOV R0, c[0x0][0x214] ;  /* 0x000085000000aa02 */ /* 0x020fc80000000f00 */
[----:B------:R-:W2:Y:S01]  /*12600*/  @P3 MUFU.LG2 R10, R41 ;  /* 0x00000029000a3308 */ /* 0x000ea20000000c00 */
[----:B------:R-:W-:Y:S01]  /*12610*/  @!P2 SEL R4, R0, c[0x0][0x234], !P1 ;  /* 0x00008d000004aa07 */ /* 0x000fe20004800000 */
[----:B------:R-:W-:Y:S01]  /*12620*/  @P2 IMAD.MOV.U32 R0, RZ, RZ, 0x1 ;  /* 0x00000001ff002424 */ /* 0x000fe200078e00ff */
[----:B------:R-:W-:Y:S01]  /*12630*/  ISETP.NE.OR P1, PT, R252, -0x1, P6 ;  /* 0xfffffffffc00780c */ /* 0x000fe20003725670 */
[----:B------:R2:W2:Y:S01]  /*12640*/  LDS.128 R20, [R212] ;  /* 0x00000000d4147984 */ /* 0x0004a20000000c00 */
[----:B---3--:R-:W-:Y:S01]  /*12650*/  @P2 MOV R5, c[0x0][0x210] ;  /* 0x0000840000052a02 */ /* 0x008fe20000000f00 */
[----:B------:R-:W-:Y:S02]  /*12660*/  @!P2 IMAD R0, R4, c[0x0][0x1c0], RZ ;  /* 0x000070000400aa24 */ /* 0x000fe400078e02ff */
[----:B------:R-:W3:Y:S01]  /*12670*/  @P0 MUFU.LG2 R9, R42 ;  /* 0x0000002a00090308 */ /* 0x000ee20000000c00 */
[----:B------:R2:W2:Y:S01]  /*12680*/  LDS.128 R24, [R212+0x800] ;  /* 0x00080000d4187984 */ /* 0x0004a20000000c00 */
[----:B------:R-:W-:Y:S01]  /*12690*/  @!P2 MOV R5, 0x1 ;  /* 0x000000010005a802 */ /* 0x000fe20000000f00 */
[----:B------:R-:W-:-:S02]  /*126a0*/  IMAD R0, R59, R0, RZ ;  /* 0x000000003b007224 */ /* 0x000fc400078e02ff */
[----:B------:R2:W2:Y:S02]  /*126b0*/  LDS.128 R28, [R212+0x1000] ;  /* 0x00100000d41c7984 */ /* 0x0004a40000000c00 */
[----:B------:R-:W-:Y:S01]  /*126c0*/  IMAD R6, R8, R5, RZ ;  /* 0x0000000508067224 */ /* 0x000fe200078e02ff */
[----:B------:R-:W-:Y:S01]  /*126d0*/  SEL R0, R0, RZ, P6 ;  /* 0x000000ff00007207 */ /* 0x000fe20003000000 */
[----:B------:R2:W2:Y:S01]  /*126e0*/  LDS.128 R32, [R212+0x1800] ;  /* 0x00180000d4207984 */ /* 0x0004a20000000c00 */
[----:B------:R-:W-:Y:S01]  /*126f0*/  @!P1 IMAD R252, R59, c[0x0][0x214], RZ ;  /* 0x000085003bfc9a24 */ /* 0x000fe200078e02ff */
[----:B------:R-:W-:Y:S01]  /*12700*/  LOP3.LUT P1, RZ, R7, 0x3, RZ, 0xc0, !PT ;  /* 0x0000000307ff7812 */ /* 0x000fe2000782c0ff */
[----:B-1----:R-:W-:Y:S01]  /*12710*/  @P4 FMUL.FTZ R7, R11, 0.69314718246459960938 ;  /* 0x3f3172180b074820 */ /* 0x002fe20000410000 */
[----:B------:R1:W1:Y:S01]  /*12720*/  LDS.128 R44, [R212+0x2000] ;  /* 0x00200000d42c7984 */ /* 0x0002620000000c00 */
[----:B------:R-:W-:Y:S01]  /*12730*/  @!P6 IMAD.MOV.U32 R2, RZ, RZ, R252 ;  /* 0x000000ffff02e224 */ /* 0x000fe200078e00fc */
[----:B------:R-:W-:Y:S01]  /*12740*/  SHF.L.U32 R8, R6, 0x7, RZ ;  /* 0x0000000706087819 */ /* 0x000fe200000006ff */
[----:B----4-:R-:W-:Y:S01]  /*12750*/  IMAD R0, R17, R4, R0 ;  /* 0x0000000411007224 */ /* 0x010fe200078e0200 */
[----:B------:R4:W1:Y:S01]  /*12760*/  LDS.128 R48, [R212+0x2800] ;  /* 0x00280000d4307984 */ /* 0x0008620000000c00 */
[----:B--2---:R-:W-:Y:S01]  /*12770*/  @P3 FMUL.FTZ R6, R10, 0.69314718246459960938 ;  /* 0x3f3172180a063820 */ /* 0x004fe20000410000 */
[----:B------:R-:W-:Y:S01]  /*12780*/  @!P6 SHF.R.S32.HI R3, RZ, 0x1f, R252 ;  /* 0x0000001fff03e819 */ /* 0x000fe200000114fc */
[----:B---3--:R-:W-:Y:S01]  /*12790*/  @P0 FMUL.FTZ R4, R9, 0.69314718246459960938 ;  /* 0x3f31721809040820 */ /* 0x008fe20000410000 */
[----:B------:R4:W2:Y:S01]  /*127a0*/  LDS.128 R52, [R212+0x3000] ;  /* 0x00300000d4347984 */ /* 0x0008a20000000c00 */
[----:B------:R-:W-:Y:S01]  /*127b0*/  IADD3 R10, P5, P2, R8, R2, R0 ;  /* 0x00000002080a7210 */ /* 0x000fe20007abe000 */
[----:B------:R-:W-:Y:S01]  /*127c0*/  @P4 FFMA.FTZ R15, R72, c[0x0][0x238], R7 ;  /* 0x00008e00480f4a23 */ /* 0x000fe20000010007 */
[----:B------:R-:W-:Y:S01]  /*127d0*/  SHF.R.S32.HI R2, RZ, 0x1f, R8 ;  /* 0x0000001fff027819 */ /* 0x000fe20000011408 */
[----:B------:R-:W3:Y:S01]  /*127e0*/  LDS.128 R212, [R212+0x3800] ;  /* 0x00380000d4d47984 */ /* 0x000ee20000000c00 */
[----:B------:R-:W-:Y:S01]  /*127f0*/  SHF.R.S32.HI R0, RZ, 0x1f, R0 ;  /* 0x0000001fff007819 */ /* 0x000fe20000011400 */
[----:B------:R-:W-:-:S02]  /*12800*/  @P3 FFMA.FTZ R13, R71, c[0x0][0x238], R6 ;  /* 0x00008e00470d3a23 */ /* 0x000fc40000010006 */
[----:B------:R-:W-:Y:S01]  /*12810*/  @P0 FFMA.FTZ R14, R70, c[0x0][0x238], R4 ;  /* 0x00008e00460e0a23 */ /* 0x000fe20000010004 */
        /* <DEDUP_REMOVED lines=39> */
.L_x_1676:
[----:B------:R-:W-:Y:S05]  /*12a90*/  BSYNC B0 ;  /* 0x0000000000007941 */ /* 0x000fea0003800000 */
.L_x_1675:
[----:B----4-:R-:W4:Y:S04]  /*12aa0*/  LDL.LU.64 R8, [R1+0x18] ;  /* 0x0000180001087983 */ /* 0x010f280000300a00 */
[----:B------:R-:W5:Y:S01]  /*12ab0*/  LDL.LU.64 R4, [R1] ;  /* 0x0000000001047983 */ /* 0x000f620000300a00 */
[----:B------:R-:W-:Y:S01]  /*12ac0*/  SHF.R.S32.HI R0, RZ, 0x1f, R17 ;  /* 0x0000001fff007819 */ /* 0x000fe20000011411 */
[----:B------:R-:W-:Y:S04]  /*12ad0*/  BSSY B0, `(.L_x_1677) ;  /* 0x0000011000007945 */ /* 0x000fe80003800000 */
[----:B------:R-:W-:-:S04]  /*12ae0*/  IMAD R0, R0, c[0x0][0x1f0], RZ ;  /* 0x00007c0000007a24 */ /* 0x000fc800078e02ff */
[----:B------:R-:W-:Y:S01]  /*12af0*/  IMAD R0, R17, c[0x0][0x1f4], R0 ;  /* 0x00007d0011007a24 */ /* 0x000fe200078e0200 */
[----:B----4-:R-:W-:-:S04]  /*12b00*/  IADD3 R2, P0, R8, R56, RZ ;  /* 0x0000003808027210 */ /* 0x010fc80007f1e0ff */
[----:B------:R-:W-:Y:S02]  /*12b10*/  IADD3.X R3, R9, R57, RZ, P0, !PT ;  /* 0x0000003909037210 */ /* 0x000fe400007fe4ff */
[----:B-----5:R-:W-:-:S03]  /*12b20*/  ISETP.GE.AND P0, PT, R4, R245, PT ;  /* 0x000000f50400720c */ /* 0x020fc60003f06270 */
[----:B------:R-:W-:-:S05]  /*12b30*/  IMAD.WIDE.U32 R8, R17, c[0x0][0x1f0], R2 ;  /* 0x00007c0011087a25 */ /* 0x000fca00078e0002 */
[----:B------:R-:W-:-:S05]  /*12b40*/  IADD3 R7, R0, R9, RZ ;  /* 0x0000000900077210 */ /* 0x000fca0007ffe0ff */
        /* <DEDUP_REMOVED lines=9> */
.L_x_1678:
[----:B------:R-:W-:Y:S05]  /*12be0*/  BSYNC B0 ;  /* 0x0000000000007941 */ /* 0x000fea0003800000 */
.L_x_1677:
[----:B------:R-:W5:Y:S01]  /*12bf0*/  LDL.LU R0, [R1+0x28] ;  /* 0x0000280001007983 */ /* 0x000f620000300800 */
[----:B------:R-:W-:Y:S01]  /*12c00*/  BSSY B0, `(.L_x_1679) ;  /* 0x000000e000007945 */ /* 0x000fe20003800000 */
[----:B-----5:R-:W-:-:S13]  /*12c10*/  ISETP.GE.AND P0, PT, R0, R245, PT ;  /* 0x000000f50000720c */ /* 0x020fda0003f06270 */
[----:B------:R-:W-:Y:S05]  /*12c20*/  @P0 BRA `(.L_x_1680) ;  /* 0x000000b000000947 */ /* 0x000fea0003800000 */
[----:B----4-:R-:W-:Y:S01]  /*12c30*/  IADD3 R4, P0, R248, 0x10, RZ ;  /* 0x00000010f8047810 */ /* 0x010fe20007f1e0ff */
        /* <DEDUP_REMOVED lines=10> */
.L_x_1680:
[----:B------:R-:W-:Y:S05]  /*12ce0*/  BSYNC B0 ;  /* 0x0000000000007941 */ /* 0x000fea0003800000 */
.L_x_1679:
        /* <DEDUP_REMOVED lines=15> */
.L_x_1682:
[----:B------:R-:W-:Y:S05]  /*12de0*/  BSYNC B0 ;  /* 0x0000000000007941 */ /* 0x000fea0003800000 */
.L_x_1681:
        /* <DEDUP_REMOVED lines=15> */
.L_x_1684:
[----:B------:R-:W-:Y:S05]  /*12ee0*/  BSYNC B0 ;  /* 0x0000000000007941 */ /* 0x000fea0003800000 */
.L_x_1683:
        /* <DEDUP_REMOVED lines=15> */
.L_x_1686:
[----:B------:R-:W-:Y:S05]  /*12fe0*/  BSYNC B0 ;  /* 0x0000000000007941 */ /* 0x000fea0003800000 */
.L_x_1685:
[----:B------:R-:W5:Y:S01]  /*12ff0*/  LDL.LU R0, [R1+0x34] ;  /* 0x0000340001007983 */ /* 0x000f620000300800 */
[----:B------:R-:W-:Y:S01]  /*13000*/  BSSY B0, `(.L_x_1687) ;  /* 0x000000e000007945 */ /* 0x000fe20003800000 */
[----:B-----5:R-:W-:-:S13]  /*13010*/  ISETP.GE.AND P0, PT, R0, R245, PT ;  /* 0x000000f50000720c */ /* 0x020fda0003f06270 */
[----:B------:R-:W-:Y:S05]  /*13020*/  @P0 BRA `(.L_x_1688) ;  /* 0x000000b000000947 */ /* 0x000fea0003800000 */
[----:B-1--4-:R-:W-:Y:S01]  /*13030*/  IADD3 R4, P0, R248, 0x50, RZ ;  /* 0x00000050f8047810 */ /* 0x012fe20007f1e0ff */
        /* <DEDUP_REMOVED lines=10> */
.L_x_1688:
[----:B------:R-:W-:Y:S05]  /*130e0*/  BSYNC B0 ;  /* 0x0000000000007941 */ /* 0x000fea0003800000 */
.L_x_1687:
        /* <DEDUP_REMOVED lines=15> */
.L_x_1690:
[----:B------:R-:W-:Y:S05]  /*131e0*/  BSYNC B0 ;  /* 0x0000000000007941 */ /* 0x000fea0003800000 */
.L_x_1689:
[----:B------:R-:W5:Y:S02]  /*131f0*/  LDL.LU R0, [R1+0x3c] ;  /* 0x00003c0001007983 */ /* 0x000f640000300800 */
[----:B-----5:R-:W-:-:S13]  /*13200*/  ISETP.GE.AND P0, PT, R0, R245, PT ;  /* 0x000000f50000720c */ /* 0x020fda0003f06270 */
[----:B------:R-:W-:Y:S05]  /*13210*/  @P0 EXIT ;  /* 0x000000000000094d */ /* 0x000fea0003800000 */
[----:B------:R-:W-:Y:S01]  /*13220*/  IADD3 R6, P0, R248, 0x70, RZ ;  /* 0x00000070f8067810 */ /* 0x000fe20007f1e0ff */
[----:B------:R-:W-:Y:S01]  /*13230*/  IMAD.MOV.U32 R2, RZ, RZ, R8 ;  /* 0x000000ffff027224 */ /* 0x000fe200078e0008 */
[----:B------:R-:W-:-:S03]  /*13240*/  MOV R3, R7 ;  /* 0x0000000700037202 */ /* 0x000fc60000000f00 */
[----:B------:R-:W-:Y:S02]  /*13250*/  IMAD.X R0, RZ, RZ, R249, P0 ;  /* 0x000000ffff007224 */ /* 0x000fe400000e06f9 */
[----:B-1--4-:R-:W-:-:S04]  /*13260*/  IMAD.WIDE.U32 R4, R6, c[0x0][0x1e8], R2 ;  /* 0x00007a0006047a25 */ /* 0x012fc800078e0002 */
[----:B------:R-:W-:Y:S01]  /*13270*/  IMAD R0, R0, c[0x0][0x1e8], RZ ;  /* 0x00007a0000007a24 */ /* 0x000fe200078e02ff */
[----:B------:R-:W-:-:S03]  /*13280*/  LEA R2, P0, R4, c[0x0][0x1d0], 0x1 ;  /* 0x0000740004027a11 */ /* 0x000fc600078008ff */
[----:B------:R-:W-:-:S05]  /*13290*/  IMAD R0, R6, c[0x0][0x1ec], R0 ;  /* 0x00007b0006007a24 */ /* 0x000fca00078e0200 */
[----:B------:R-:W-:-:S04]  /*132a0*/  IADD3 R0, R0, R5, RZ ;  /* 0x0000000500007210 */ /* 0x000fc80007ffe0ff */
[----:B------:R-:W-:-:S05]  /*132b0*/  LEA.HI.X R3, R4, c[0x0][0x1d4], R0, 0x1, P0 ;  /* 0x0000750004037a11 */ /* 0x000fca00000f0c00 */
[----:B---3--:R-:W-:Y:S01]  /*132c0*/  STG.E.128 [R2.64], R212 ;  /* 0x000000d402007986 */ /* 0x008fe2000c101d10 */
[----:B------:R-:W-:Y:S05]  /*132d0*/  EXIT ;  /* 0x000000000000794d */ /* 0x000fea0003800000 */
.L_x_1691:
        /* <DEDUP_REMOVED lines=10> */
.L_x_2138:


//--------------------- .text._ZN5flash16flash_fwd_kernelI23Flash_fwd_kernel_traitsILi64ELi128ELi64ELi4ELb0ELb0EN7cutlass6half_tE19Flash_kernel_traitsILi64ELi128ELi64ELi4ES3_EELb1ELb0ELb1ELb1ELb0ELb0ELb0ELb0EEEvNS_16Flash_fwd_paramsE --------------------------
	.section	.text._ZN5flash16flash_fwd_kernelI23Flash_fwd_kernel_traitsILi64ELi128ELi64ELi4ELb0ELb0EN7cutlass6half_tE19Flash_kernel_traitsILi64ELi128ELi64ELi4ES3_EELb1ELb0ELb1ELb1ELb0ELb0ELb0ELb0EEEvNS_16Flash_fwd_paramsE,"ax",@progbits
	.sectioninfo	@"SHI_REGISTERS=255"
	.align	128
        .global         _ZN5flash16flash_fwd_kernelI23Flash_fwd_kernel_traitsILi64ELi128ELi64ELi4ELb0ELb0EN7cutlass6half_tE19Flash_kernel_traitsILi64ELi128ELi64ELi4ES3_EELb1ELb0ELb1ELb1ELb0ELb0ELb0ELb0EEEvNS_16Flash_fwd_paramsE
        .type           _ZN5flash16flash_fwd_kernelI23Flash_fwd_kernel_traitsILi64ELi128ELi64ELi4ELb0ELb0EN7cutlass6half_tE19Flash_kernel_traitsILi64ELi128ELi64ELi4ES3_EELb1ELb0ELb1ELb1ELb0ELb0ELb0ELb0EEEvNS_16Flash_fwd_paramsE,@function
        .size           _ZN5flash16flash_fwd_kernelI23Flash_fwd_kernel_traitsILi64ELi128ELi64ELi4ELb0ELb0EN7cutlass6half_tE19Flash_kernel_traitsILi64ELi128ELi64ELi4ES3_EELb1ELb0ELb1ELb1ELb0ELb0ELb0ELb0EEEvNS_16Flash_fwd_paramsE,(.L_x_2139 - _ZN5flash16flash_fwd_kernelI23Flash_fwd_kernel_traitsILi64ELi128ELi64ELi4ELb0ELb0EN7cutlass6half_tE19Flash_kernel_traitsILi64ELi128ELi64ELi4ES3_EELb1ELb0ELb1ELb1ELb0ELb0ELb0ELb0EEEvNS_16Flash_fwd_paramsE)
        .other          _ZN5flash16flash_fwd_kernelI23Flash_fwd_kernel_traitsILi64ELi128ELi64ELi4ELb0ELb0EN7cutlass6half_tE19Flash_kernel_traitsILi64ELi128ELi64ELi4ES3_EELb1ELb0ELb1ELb1ELb0ELb0ELb0ELb0EEEvNS_16Flash_fwd_paramsE,@"STO_CUDA_ENTRY STV_DEFAULT"
_ZN5flash16flash_fwd_kernelI23Flash_fwd_kernel_traitsILi64ELi128ELi64ELi4ELb0ELb0EN7cutlass6half_tE19Flash_kernel_traitsILi64ELi128ELi64ELi4ES3_EELb1ELb0ELb1ELb1ELb0ELb0ELb0ELb0EEEvNS_16Flash_fwd_paramsE:
.text._ZN5flash16flash_fwd_kernelI23Flash_fwd_kernel_traitsILi64ELi128ELi64ELi4ELb0ELb0EN7cutlass6half_tE19Flash_kernel_traitsILi64ELi128ELi64ELi4ES3_EELb1ELb0ELb1ELb1ELb0ELb0ELb0ELb0EEEvNS_16Flash_fwd_paramsE:
        /* <DEDUP_REMOVED lines=12> */
[----:B------:R-:W-:-:S02]  /*00c0*/  ULDC.64 UR4, c[0x0][0x250] ;  /* 0x0000940000047ab9 */ /* 0x000fc40000000a00 */
[----:B------:R-:W-:Y:S01]  /*00d0*/  ULDC.64 UR8, c[0x0][0x240] ;  /* 0x0000900000087ab9 */ /* 0x000fe20000000a00 */
[----:B------:R3:W4:Y:S02]  /*00e0*/  @P1 LDG.E.64 R4, [R2.64] ;  /* 0x0000001c02041981 */ /* 0x000724000c1e1b00 */
[----:B---3--:R-:W-:Y:S01]  /*00f0*/  @P1 IMAD.MOV.U32 R2, RZ, RZ, R7 ;  /* 0x000000ffff021224 */ /* 0x008fe200078e0007 */
[----:B------:R-:W-:-:S06]  /*0100*/  @P1 MOV R3, R8 ;  /* 0x0000000800031202 */ /* 0x000fcc0000000f00 */
[----:B------:R-:W3:Y:S01]  /*0110*/  @P1 LDG.E.64 R2, [R2.64] ;  /* 0x0000001c02021981 */ /* 0x000ee2000c1e1b00 */
[----:B------:R-:W5:Y:S01]  /*0120*/  S2UR UR15, SR_CTAID.Y ;  /* 0x00000000000f79c3 */ /* 0x000f620000002600 */
[----:B------:R-:W-:Y:S02]  /*0130*/  UISETP.NE.U32.AND UP1, UPT, URZ, UR4, UPT ;  /* 0x000000043f00728c */ /* 0x000fe4000bf25070 */
[----:B------:R-:W-:Y:S02]  /*0140*/  UISETP.NE.U32.AND UP2, UPT, URZ, UR8, UPT ;  /* 0x000000083f00728c */ /* 0x000fe4000bf45070 */
[----:B------:R-:W-:Y:S02]  /*0150*/  UISETP.NE.AND.EX UP1, UPT, URZ, UR5, UPT, UP1 ;  /* 0x000000053f00728c */ /* 0x000fe4000bf25310 */
[----:B------:R-:W-:Y:S01]  /*0160*/  UISETP.NE.AND.EX UP2, UPT, URZ, UR9, UPT, UP2 ;  /* 0x000000093f00728c */ /* 0x000fe2000bf45320 */
[----:B------:R-:W1:Y:S01]  /*0170*/  S2UR UR14, SR_CTAID.Z ;  /* 0x00000000000e79c3 */ /* 0x000e620000002700 */
[----:B------:R-:W-:-:S02]  /*0180*/  ULDC.64 UR4, c[0x0][0x248] ;  /* 0x0000920000047ab9 */ /* 0x000fc40000000a00 */
[----:B------:R-:W-:Y:S02]  /*0190*/  UISETP.EQ.U32.AND UP0, UPT, URZ, UR4, UPT ;  /* 0x000000043f00728c */ /* 0x000fe4000bf02070 */
[----:B------:R-:W-:Y:S01]  /*01a0*/  UMOV UR13, 0x4 ;  /* 0x00000004000d7882 */ /* 0x000fe20000000000 */
[----:B------:R-:W-:Y:S01]  /*01b0*/  PLOP3.LUT P2, PT, PT, PT, UP2, 0x80, 0x0 ;  /* 0x000000000000781c */ /* 0x000fe20003f4f028 */
[----:B------:R-:W-:Y:S02]  /*01c0*/  ULDC.64 UR8, c[0x0][0x240] ;  /* 0x0000900000087ab9 */ /* 0x000fe40000000a00 */
[----:B-----5:R-:W-:Y:S02]  /*01d0*/  UIMAD.WIDE UR8, UR15, UR13, UR8 ;  /* 0x0000000d0f0872a5 */ /* 0x020fe4000f8e0208 */
[----:B-1----:R-:W-:-:S06]  /*01e0*/  ULOP3.LUT UR7, UR14, UR6, UR15, 0xfe, !UPT ;  /* 0x000000060e077292 */ /* 0x002fcc000f8efe0f */
[----:B--2---:R-:W-:Y:S01]  /*01f0*/  LOP3.LUT P0, RZ, R19, UR7, RZ, 0xfc, !PT ;  /* 0x0000000713ff7c12 */ /* 0x004fe2000f80fcff */
[----:B------:R-:W-:Y:S02]  /*0200*/  ULDC.U8 UR7, c[0x0][0x312] ;  /* 0x0000c48000077ab9 */ /* 0x000fe40000000000 */
[----:B------:R-:W-:-:S04]  /*0210*/  UISETP.NE.AND UP3, UPT, UR7, URZ, UPT ;  /* 0x0000003f0700728c */ /* 0x000fc8000bf65270 */
[----:B------:R-:W-:-:S06]  /*0220*/  UISETP.EQ.OR.EX UP0, UPT, URZ, UR5, !UP3, UP0 ;  /* 0x000000053f00728c */ /* 0x000fcc000df02700 */
[----:B------:R-:W-:Y:S02]  /*0230*/  @!P0 IMAD.MOV.U32 R10, RZ, RZ, c[0x0][0x308] ;  /* 0x0000c200ff0a8624 */ /* 0x000fe400078e00ff */
[----:B------:R-:W-:Y:S01]  /*0240*/  @!P0 IMAD.MOV.U32 R11, RZ, RZ, c[0x0][0x30c] ;  /* 0x0000c300ff0b8624 */ /* 0x000fe200078e00ff */
[----:B------:R-:W-:Y:S02]  /*0250*/  ULDC.64 UR4, c[0x0][0x248] ;  /* 0x0000920000047ab9 */ /* 0x000fe40000000a00 */
[----:B------:R-:W-:Y:S01]  /*0260*/  UIMAD.WIDE UR4, UR15, UR13, UR4 ;  /* 0x0000000d0f0472a5 */ /* 0x000fe2000f8e0204 */
[----:B----4-:R-:W1:Y:S08]  /*0270*/  @P1 R2UR UR30, R4 ;  /* 0x00000000041e13c2 */ /* 0x010e7000000e0000 */
[----:B------:R-:W2:Y:S01]  /*0280*/  @P1 R2UR UR31, R5 ;  /* 0x00000000051f13c2 */ /* 0x000ea200000e0000 */
[----:B-1----:R-:W-:Y:S01]  /*0290*/  IMAD.U32 R4, RZ, RZ, UR30 ;  /* 0x0000001eff047e24 */ /* 0x002fe2000f8e00ff */
[----:B---3--:R-:W-:Y:S01]  /*02a0*/  @P1 IADD3 R7, P3, R2, c[0x0][0x300], RZ ;  /* 0x0000c00002071a10 */ /* 0x008fe20007f7e0ff */
[----:B------:R-:W-:Y:S01]  /*02b0*/  IMAD.U32 R2, RZ, RZ, UR8 ;  /* 0x00000008ff027e24 */ /* 0x000fe2000f8e00ff */
[----:B--2---:R-:W-:-:S03]  /*02c0*/  MOV R5, UR31 ;  /* 0x0000001f00057c02 */ /* 0x004fc60008000f00 */
[----:B------:R-:W-:Y:S02]  /*02d0*/  @P1 IMAD.X R8, RZ, RZ, R3, P3 ;  /* 0x000000ffff081224 */ /* 0x000fe400018e0603 */
[----:B------:R1:W-:Y:S01]  /*02e0*/  @!P0 STG.E.64 [R10.64], R4 ;  /* 0x000000040a008986 */ /* 0x0003e2000c101b1c */
[----:B------:R-:W-:Y:S01]  /*02f0*/  PLOP3.LUT P1, PT, PT, PT, UP0, 0x80, 0x0 ;  /* 0x000000000000781c */ /* 0x000fe20003f2f008 */
[----:B------:R-:W-:Y:S01]  /*0300*/  IMAD.U32 R3, RZ, RZ, UR9 ;  /* 0x00000009ff037e24 */ /* 0x000fe2000f8e00ff */
[----:B------:R-:W-:Y:S02]  /*0310*/  ULDC.64 UR8, c[0x0][0x250] ;  /* 0x0000940000087ab9 */ /* 0x000fe40000000a00 */
[----:B------:R-:W-:Y:S01]  /*0320*/  @UP1 UIMAD.WIDE UR8, UR15, UR13, UR8 ;  /* 0x0000000d0f0812a5 */ /* 0x000fe2000f8e0208 */
[----:B-1----:R-:W-:Y:S01]  /*0330*/  @!P0 MOV R4, R7 ;  /* 0x0000000700048202 */ /* 0x002fe20000000f00 */
[----:B------:R-:W-:-:S05]  /*0340*/  @!P0 IMAD.MOV.U32 R5, RZ, RZ, R8 ;  /* 0x000000ffff058224 */ /* 0x000fca00078e0008 */
[----:B------:R1:W-:Y:S01]  /*0350*/  @!P0 STG.E.64 [R10.64+0x8], R4 ;  /* 0x000008040a008986 */ /* 0x0003e2000c101b1c */
[----:B------:R-:W-:-:S03]  /*0360*/  PLOP3.LUT P0, PT, PT, PT, UP1, 0x80, 0x0 ;  /* 0x000000000000781c */ /* 0x000fc60003f0f018 */
[----:B------:R2:W3:Y:S04]  /*0370*/  @P2 LDG.E R9, [R2.64] ;  /* 0x0000001c02092981 */ /* 0x0004e8000c1e1900 */
[----:B------:R2:W4:Y:S01]  /*0380*/  @P2 LDG.E R6, [R2.64+0x4] ;  /* 0x0000041c02062981 */ /* 0x000522000c1e1900 */
[----:B-1----:R-:W-:Y:S02]  /*0390*/  IMAD.U32 R4, RZ, RZ, UR8 ;  /* 0x00000008ff047e24 */ /* 0x002fe4000f8e00ff */
[----:B------:R-:W-:Y:S01]  /*03a0*/  IMAD.U32 R5, RZ, RZ, UR9 ;  /* 0x00000009ff057e24 */ /* 0x000fe2000f8e00ff */
[----:B--2---:R-:W-:Y:S01]  /*03b0*/  MOV R2, UR4 ;  /* 0x0000000400027c02 */ /* 0x004fe20008000f00 */
[----:B------:R-:W-:-:S03]  /*03c0*/  IMAD.U32 R3, RZ, RZ, UR5 ;  /* 0x00000005ff037e24 */ /* 0x000fc6000f8e00ff */
[----:B------:R1:W2:Y:S04]  /*03d0*/  @P0 LDG.E R4, [R4.64] ;  /* 0x0000001c04040981 */ /* 0x0002a8000c1e1900 */
[----:B------:R-:W5:Y:S01]  /*03e0*/  @!P1 LDG.E R0, [R2.64] ;  /* 0x0000001c02009981 */ /* 0x000f62000c1e1900 */
[----:B------:R-:W-:Y:S01]  /*03f0*/  SHF.R.S32.HI R13, RZ, 0x1f, R19 ;  /* 0x0000001fff0d7819 */ /* 0x000fe20000011413 */
[----:B------:R-:W-:Y:S02]  /*0400*/  UMOV UR20, 0xffffffff ;  /* 0xffffffff00147882 */ /* 0x000fe40000000000 */
[----:B------:R-:W-:Y:S02]  /*0410*/  UMOV UR26, 0xffffffff ;  /* 0xffffffff001a7882 */ /* 0x000fe40000000000 */
[----:B------:R-:W-:-:S02]  /*0420*/  ULDC UR4, c[0x0][0x1c0] ;  /* 0x0000700000047ab9 */ /* 0x000fc40000000800 */
[----:B------:R-:W-:Y:S02]  /*0430*/  UMOV UR18, URZ ;  /* 0x0000003f00127c82 */ /* 0x000fe40008000000 */
[----:B------:R-:W-:-:S04]  /*0440*/  UIMAD UR4, UR15, UR4, UR14 ;  /* 0x000000040f0472a4 */ /* 0x000fc8000f8e020e */
[----:B------:R-:W-:-:S04]  /*0450*/  USHF.L.U32 UR5, UR4, 0x5, URZ ;  /* 0x0000000504057899 */ /* 0x000fc8000800063f */
[----:B------:R-:W-:Y:S01]  /*0460*/  USHF.R.S32.HI UR4, URZ, 0x1f, UR5 ;  /* 0x0000001f3f047899 */ /* 0x000fe20008011405 */
[----:B-1----:R-:W-:Y:S01]  /*0470*/  LEA.HI R5, R13, R19, RZ, 0x5 ;  /* 0x000000130d057211 */ /* 0x002fe200078f28ff */
[----:B---3--:R-:W1:Y:S08]  /*0480*/  @P2 R2UR UR26, R9 ;  /* 0x00000000091a23c2 */ /* 0x008e7000000e0000 */
[----:B----4-:R-:W1:Y:S08]  /*0490*/  @P2 R2UR UR11, R6 ;  /* 0x00000000060b23c2 */ /* 0x010e7000000e0000 */
[----:B--2---:R2:W3:Y:S01]  /*04a0*/  @P0 R2UR UR18, R4 ;  /* 0x00000000041203c2 */ /* 0x0044e200000e0000 */
[----:B------:R-:W-:Y:S01]  /*04b0*/  ISETP.NE.U32.AND P0, PT, RZ, c[0x0][0x248], PT ;  /* 0x00009200ff007a0c */ /* 0x000fe20003f05070 */
[----:B-1----:R-:W-:-:S03]  /*04c0*/  @UP2 UIADD3 UR11, UR11, -UR26, URZ ;  /* 0x8000001a0b0b2290 */ /* 0x002fc6000fffe03f */
[----:B------:R-:W-:-:S03]  /*04d0*/  ISETP.NE.AND.EX P2, PT, RZ, c[0x0][0x24c], PT, P0 ;  /* 0x00009300ff007a0c */ /* 0x000fc60003f45300 */
[----:B-----5:R1:W4:Y:S01]  /*04e0*/  @!P1 R2UR UR20, R0 ;  /* 0x00000000001493c2 */ /* 0x02032200000e0000 */
[----:B------:R-:W-:Y:S01]  /*04f0*/  @!UP2 ULDC UR11, c[0x0][0x214] ;  /* 0x00008500000baab9 */ /* 0x000fe20000000800 */
[----:B-1----:R-:W-:-:S05]  /*0500*/  LOP3.LUT R0, R5, 0xffffffe0, RZ, 0xc0, !PT ;  /* 0xffffffe005007812 */ /* 0x002fca00078ec0ff */
[----:B------:R-:W-:-:S05]  /*0510*/  IMAD.IADD R16, R19, 0x1, -R0 ;  /* 0x0000000113107824 */ /* 0x000fca00078e0a00 */
[--C-:B------:R-:W-:Y:S02]  /*0520*/  IADD3 R177, P1, P0, R7, UR5, R16.reuse ;  /* 0x0000000507b17c10 */ /* 0x100fe4000f83e010 */
[----:B------:R-:W-:-:S03]  /*0530*/  SHF.R.S32.HI R0, RZ, 0x1f, R16 ;  /* 0x0000001fff007819 */ /* 0x000fc60000011410 */
[----:B------:R2:W-:Y:S01]  /*0540*/  STL [R1+0x60], R177 ;  /* 0x000060b101007387 */ /* 0x0005e20000100800 */
[----:B------:R-:W-:Y:S01]  /*0550*/  IADD3.X R243, R8, UR4, R0, P1, P0 ;  /* 0x0000000408f37c10 */ /* 0x000fe20008fe0400 */
[----:B--234-:R-:W-:Y:S05]  /*0560*/  @!P2 BRA `(.L_x_1692) ;  /* 0x000000700000a947 */ /* 0x01cfea0003800000 */
[----:B------:R-:W-:-:S13]  /*0570*/  PLOP3.LUT P0, PT, PT, PT, UP3, 0x80, 0x0 ;  /* 0x000000000000781c */ /* 0x000fda0003f0f038 */
[----:B------:R-:W2:Y:S04]  /*0580*/  @P0 LDG.E R0, [R2.64+0x4] ;  /* 0x0000041c02000981 */ /* 0x000ea8000c1e1900 */
[----:B------:R-:W3:Y:S01]  /*0590*/  @!P0 LDG.E R2, [R2.64] ;  /* 0x0000001c02028981 */ /* 0x000ee2000c1e1900 */
[----:B--2---:R-:W1:Y:S02]  /*05a0*/  @P0 R2UR UR7, R0 ;  /* 0x00000000000703c2 */ /* 0x004e6400000e0000 */
[----:B-1----:R-:W-:-:S11]  /*05b0*/  @UP3 UIADD3 UR7, UR7, -UR20, URZ ;  /* 0x8000001407073290 */ /* 0x002fd6000fffe03f */
[----:B---3--:R1:W2:Y:S02]  /*05c0*/  @!P0 R2UR UR7, R2 ;  /* 0x00000000020783c2 */ /* 0x0082a400000e0000 */
[----:B-12---:R-:W-:Y:S05]  /*05d0*/  BRA `(.L_x_1693) ;  /* 0x0000001000007947 */ /* 0x006fea0003800000 */
.L_x_1692:
[----:B------:R-:W-:Y:S02]  /*05e0*/  ULDC UR7, c[0x0][0x218] ;  /* 0x0000860000077ab9 */ /* 0x000fe40000000800 */
.L_x_1693:
        /* <DEDUP_REMOVED lines=21> */
[----:B------:R-:W-:Y:S02]  /*0740*/  UIADD3 UR6, UR10, UR9, -UR11 ;  /* 0x000000090a067290 */ /* 0x000fe4000fffe80b */
[----:B------:R-:W-:Y:S02]  /*0750*/  UIADD3 UR4, -UR11, 0xbf, UR9 ;  /* 0x000000bf0b047890 */ /* 0x000fe4000fffe109 */
[----:B------:R-:W-:Y:S02]  /*0760*/  ULDC UR12, c[0x0][0x2e4] ;  /* 0x0000b900000c7ab9 */ /* 0x000fe40000000800 */
[----:B------:R-:W-:Y:S02]  /*0770*/  ULDC UR5, c[0x0][0x2e8] ;  /* 0x0000ba0000057ab9 */ /* 0x000fe40000000800 */
[----:B------:R-:W-:Y:S02]  /*0780*/  UIADD3 UR7, UR10, 0x3f, URZ ;  /* 0x0000003f0a077890 */ /* 0x000fe4000fffe03f */
[----:B------:R-:W-:-:S02]  /*0790*/  UIADD3 UR12, UR6, -UR12, URZ ;  /* 0x8000000c060c7290 */ /* 0x000fc4000fffe03f */
[----:B------:R-:W-:Y:S02]  /*07a0*/  UIADD3 UR5, UR4, UR5, UR10 ;  /* 0x0000000504057290 */ /* 0x000fe4000fffe00a */
[----:B------:R-:W-:Y:S02]  /*07b0*/  USHF.R.S32.HI UR6, URZ, 0x1f, UR7 ;  /* 0x0000001f3f067899 */ /* 0x000fe40008011407 */
[----:B------:R-:W-:Y:S02]  /*07c0*/  USHF.R.S32.HI UR8, URZ, 0x1f, UR12 ;  /* 0x0000001f3f087899 */ /* 0x000fe4000801140c */
[----:B------:R-:W-:Y:S02]  /*07d0*/  USHF.R.S32.HI UR4, URZ, 0x1f, UR5 ;  /* 0x0000001f3f047899 */ /* 0x000fe40008011405 */
[----:B------:R-:W-:Y:S02]  /*07e0*/  ULEA.HI UR6, UR6, UR7, URZ, 0x6 ;  /* 0x0000000706067291 */ /* 0x000fe4000f8f303f */
        /* <DEDUP_REMOVED lines=12> */
[----:B------:R-:W-:Y:S01]  /*08b0*/  UISETP.NE.AND UP0, UPT, UR26, -0x1, UPT ;  /* 0xffffffff1a00788c */ /* 0x000fe2000bf05270 */
[----:B------:R-:W-:Y:S01]  /*08c0*/  LEA.HI R4, R13, R19, RZ, 0x3 ;  /* 0x000000130d047211 */ /* 0x000fe200078f18ff */
[----:B------:R-:W-:Y:S01]  /*08d0*/  ULDC.64 UR4, c[0x0][0x1e8] ;  /* 0x00007a0000047ab9 */ /* 0x000fe20000000a00 */
[----:B------:R-:W1:Y:S01]  /*08e0*/  S2R R8, SR_CTAID.Z ;  /* 0x0000000000087919 */ /* 0x000e620000002700 */
[----:B------:R-:W-:Y:S01]  /*08f0*/  USHF.R.S32.HI UR10, URZ, 0x1f, UR14 ;  /* 0x0000001f3f0a7899 */ /* 0x000fe2000801140e */
[----:B------:R-:W-:Y:S01]  /*0900*/  LOP3.LUT R0, R4, 0xfffffff8, RZ, 0xc0, !PT ;  /* 0xfffffff804007812 */ /* 0x000fe200078ec0ff */
[----:B------:R-:W-:Y:S01]  /*0910*/  ULDC.64 UR6, c[0x0][0x1e0] ;  /* 0x0000780000067ab9 */ /* 0x000fe20000000a00 */
[----:B------:R-:W2:Y:S01]  /*0920*/  S2R R6, SR_CTAID.X ;  /* 0x0000000000067919 */ /* 0x000ea20000002500 */
[----:B------:R-:W-:Y:S01]  /*0930*/  UIADD3 UR11, -UR9, UR11, URZ ;  /* 0x0000000b090b7290 */ /* 0x000fe2000fffe13f */
[----:B------:R-:W-:Y:S01]  /*0940*/  SHF.R.S32.HI R4, RZ, 0x3, R4 ;  /* 0x00000003ff047819 */ /* 0x000fe20000011404 */
[----:B------:R-:W-:Y:S01]  /*0950*/  IMAD.IADD R14, R19, 0x1, -R0 ;  /* 0x00000001130e7824 */ /* 0x000fe200078e0a00 */
[----:B------:R-:W-:Y:S01]  /*0960*/  @UP0 UIMAD.WIDE.U32 UR12, UR26, UR4, URZ ;  /* 0x000000041a0c02a5 */ /* 0x000fe2000f8e003f */
[----:B------:R-:W-:Y:S01]  /*0970*/  BSSY B0, `(.L_x_1695) ;  /* 0x000003d000007945 */ /* 0x000fe20003800000 */
[----:B------:R-:W-:Y:S01]  /*0980*/  @!UP0 UIMAD.WIDE.U32 UR16, UR15, UR6, URZ ;  /* 0x000000060f1082a5 */ /* 0x000fe2000f8e003f */
[----:B------:R-:W-:Y:S01]  /*0990*/  IMAD.SHL.U32 R0, R14, 0x8, RZ ;  /* 0x000000080e007824 */ /* 0x000fe200078e00ff */
[----:B------:R-:W-:Y:S01]  /*09a0*/  @UP0 UIMAD UR8, UR26, UR5, UR13 ;  /* 0x000000051a0802a4 */ /* 0x000fe2000f8e020d */
[----:B------:R-:W-:Y:S01]  /*09b0*/  SHF.R.S32.HI R5, RZ, 0x1f, R4 ;  /* 0x0000001fff057819 */ /* 0x000fe20000011404 */
[----:B------:R-:W-:Y:S01]  /*09c0*/  @!UP0 USHF.R.S32.HI UR13, URZ, 0x1f, UR15 ;  /* 0x0000001f3f0d8899 */ /* 0x000fe2000801140f */
[----:B------:R-:W-:Y:S01]  /*09d0*/  ISETP.GE.AND P4, PT, R4, UR11, PT ;  /* 0x0000000b04007c0c */ /* 0x000fe2000bf86270 */
[----:B------:R-:W-:Y:S01]  /*09e0*/  ULDC.64 UR4, c[0x0][0x1f0] ;  /* 0x00007c0000047ab9 */ /* 0x000fe20000000a00 */
[----:B------:R-:W-:Y:S01]  /*09f0*/  ISETP.GE.AND P1, PT, R0, c[0x0][0x220], PT ;  /* 0x0000880000007a0c */ /* 0x000fe20003f26270 */
[----:B------:R-:W-:-:S02]  /*0a00*/  UIMAD UR4, UR10, UR4, URZ ;  /* 0x000000040a0472a4 */ /* 0x000fc4000f8e023f */
[----:B------:R-:W-:Y:S02]  /*0a10*/  @!UP0 UIMAD UR13, UR13, UR6, URZ ;  /* 0x000000060d0d82a4 */ /* 0x000fe4000f8e023f */
[----:B------:R-:W-:Y:S02]  /*0a20*/  UIMAD UR5, UR14, UR5, UR4 ;  /* 0x000000050e0572a4 */ /* 0x000fe4000f8e0204 */
[----:B------:R-:W-:Y:S02]  /*0a30*/  ULDC.U8 UR10, c[0x0][0x328] ;  /* 0x0000ca00000a7ab9 */ /* 0x000fe40000000000 */
[----:B------:R-:W-:Y:S02]  /*0a40*/  ULDC.U8 UR4, c[0x0][0x329] ;  /* 0x0000ca4000047ab9 */ /* 0x000fe40000000000 */
[----:B------:R-:W-:Y:S02]  /*0a50*/  UISETP.NE.AND UP2, UPT, UR4, URZ, UPT ;  /* 0x0000003f0400728c */ /* 0x000fe4000bf45270 */
[----:B------:R-:W-:-:S02]  /*0a60*/  UISETP.NE.AND UP3, UPT, UR10, URZ, UPT ;  /* 0x0000003f0a00728c */ /* 0x000fc4000bf65270 */
[----:B------:R-:W-:Y:S02]  /*0a70*/  @!UP0 UIMAD UR13, UR15, UR7, UR13 ;  /* 0x000000070f0d82a4 */ /* 0x000fe4000f8e020d */
[----:B------:R-:W-:Y:S02]  /*0a80*/  UISETP.EQ.AND UP3, UPT, UR4, URZ, UP3 ;  /* 0x0000003f0400728c */ /* 0x000fe40009f62270 */
[----:B------:R-:W-:Y:S02]  /*0a90*/  @UP0 UMOV UR18, UR12 ;  /* 0x0000000c00120c82 */ /* 0x000fe40008000000 */
[----:B------:R-:W-:Y:S02]  /*0aa0*/  ULDC UR7, c[0x0][0x214] ;  /* 0x0000850000077ab9 */ /* 0x000fe40000000800 */
[----:B------:R-:W-:Y:S02]  /*0ab0*/  @!UP2 UISETP.NE.AND UP1, UPT, UR10, URZ, UPT ;  /* 0x0000003f0a00a28c */ /* 0x000fe4000bf25270 */
[----:B------:R-:W-:-:S02]  /*0ac0*/  @UP2 ULDC UR12, c[0x0][0x210] ;  /* 0x00008400000c2ab9 */ /* 0x000fc40000000800 */
[----:B------:R-:W-:Y:S02]  /*0ad0*/  ULDC UR6, c[0x0][0x234] ;  /* 0x00008d0000067ab9 */ /* 0x000fe40000000800 */
[----:B------:R-:W-:Y:S02]  /*0ae0*/  @UP2 UIMAD UR12, UR12, UR7, URZ ;  /* 0x000000070c0c22a4 */ /* 0x000fe4000f8e023f */
[----:B------:R-:W-:Y:S02]  /*0af0*/  @!UP2 USEL UR12, UR7, UR6, !UP1 ;  /* 0x00000006070ca287 */ /* 0x000fe4000c800000 */
[----:B------:R-:W-:Y:S02]  /*0b00*/  ULDC UR4, c[0x0][0x1c0] ;  /* 0x0000700000047ab9 */ /* 0x000fe40000000800 */
[----:B------:R-:W-:Y:S02]  /*0b10*/  @UP2 UMOV UR19, 0x1 ;  /* 0x0000000100132882 */ /* 0x000fe40000000000 */
[----:B------:R-:W-:-:S02]  /*0b20*/  @!UP2 UIMAD UR19, UR12, UR4, URZ ;  /* 0x000000040c13a2a4 */ /* 0x000fc4000f8e023f */
[----:B------:R-:W-:Y:S02]  /*0b30*/  @!UP0 UMOV UR18, UR16 ;  /* 0x0000001000128c82 */ /* 0x000fe40008000000 */
[----:B------:R-:W-:Y:S01]  /*0b40*/  @!UP0 UIADD3 UR8, UR17, UR13, URZ ;  /* 0x0000000d11088290 */ /* 0x000fe2000fffe03f */
[C---:B------:R-:W-:Y:S01]  /*0b50*/  IADD3 R2, P0, R0.reuse, UR18, RZ ;  /* 0x0000001200027c10 */ /* 0x040fe2000ff1e0ff */
[----:B------:R-:W-:Y:S02]  /*0b60*/  @UP3 UIMAD UR10, UR15, UR7, URZ ;  /* 0x000000070f0a32a4 */ /* 0x000fe4000f8e023f */
[----:B------:R-:W-:Y:S02]  /*0b70*/  UIMAD UR19, UR15, UR19, URZ ;  /* 0x000000130f1372a4 */ /* 0x000fe4000f8e023f */
[----:B------:R-:W-:Y:S01]  /*0b80*/  @UP3 USEL UR10, UR10, UR26, !UP0 ;  /* 0x0000001a0a0a3287 */ /* 0x000fe2000c000000 */
[----:B------:R-:W-:Y:S01]  /*0b90*/  LEA.HI.X.SX32 R3, R0, UR8, 0x1, P0 ;  /* 0x0000000800037c11 */ /* 0x000fe200080f0eff */
[----:B------:R-:W-:Y:S01]  /*0ba0*/  @UP2 ULDC UR20, c[0x0][0x210] ;  /* 0x0000840000142ab9 */ /* 0x000fe20000000800 */
[----:B------:R-:W-:Y:S01]  /*0bb0*/  ISETP.GE.OR P0, PT, R4, UR11, P1 ;  /* 0x0000000b04007c0c */ /* 0x000fe20008f06670 */
[----:B------:R-:W-:-:S02]  /*0bc0*/  USEL UR19, UR19, URZ, !UP3 ;  /* 0x0000003f13137287 */ /* 0x000fc4000d800000 */
[----:B------:R-:W-:Y:S01]  /*0bd0*/  @!UP2 UMOV UR20, 0x1 ;  /* 0x000000010014a882 */ /* 0x000fe20000000000 */
[----:B-1----:R-:W-:Y:S01]  /*0be0*/  IMAD.WIDE.U32 R8, R8, c[0x0][0x1f0], R2 ;  /* 0x00007c0008087a25 */ /* 0x002fe200078e0002 */
[----:B------:R-:W-:Y:S02]  /*0bf0*/  UIMAD UR9, UR9, UR20, URZ ;  /* 0x00000014090972a4 */ /* 0x000fe4000f8e023f */
[----:B------:R-:W-:Y:S01]  /*0c00*/  UIMAD UR12, UR14, UR12, UR19 ;  /* 0x0000000c0e0c72a4 */ /* 0x000fe2000f8e0213 */
[----:B--2---:R-:W-:Y:S01]  /*0c10*/  IMAD.WIDE R2, R6, 0x80, R4 ;  /* 0x0000008006027825 */ /* 0x004fe200078e0204 */
[----:B------:R-:W-:Y:S01]  /*0c20*/  @!UP3 UMOV UR22, URZ ;  /* 0x0000003f0016bc82 */ /* 0x000fe20008000000 */
[----:B------:R-:W-:Y:S01]  /*0c30*/  IADD3 R7, R9, UR5, RZ ;  /* 0x0000000509077c10 */ /* 0x000fe2000fffe0ff */
[----:B------:R-:W-:Y:S02]  /*0c40*/  @UP3 UMOV UR22, UR10 ;  /* 0x0000000a00163c82 */ /* 0x000fe40008000000 */
        /* <DEDUP_REMOVED lines=15> */
.L_x_1696:
[----:B------:R-:W-:Y:S05]  /*0d40*/  BSYNC B0 ;  /* 0x0000000000007941 */ /* 0x000fea0003800000 */
.L_x_1695:
        /* <DEDUP_REMOVED lines=16> */
.L_x_1698:
[----:B------:R-:W-:Y:S05]  /*0e50*/  BSYNC B0 ;  /* 0x0000000000007941 */ /* 0x000fea0003800000 */
.L_x_1697:
        /* <DEDUP_REMOVED lines=17> */
.L_x_1700:
[----:B------:R-:W-:Y:S05]  /*0f70*/  BSYNC B0 ;  /* 0x0000000000007941 */ /* 0x000fea0003800000 */
.L_x_1699:
        /* <DEDUP_REMOVED lines=16> */
.L_x_1702:
[----:B------:R-:W-:Y:S05]  /*1080*/  BSYNC B0 ;  /* 0x0000000000007941 */ /* 0x000fea0003800000 */
.L_x_1701:
        /* <DEDUP_REMOVED lines=17> */
.L_x_1704:
[----:B------:R-:W-:Y:S05]  /*11a0*/  BSYNC B0 ;  /* 0x0000000000007941 */ /* 0x000fea0003800000 */
.L_x_1703:
        /* <DEDUP_REMOVED lines=17> */
.L_x_1706:
[----:B------:R-:W-:Y:S05]  /*12c0*/  BSYNC B0 ;  /* 0x0000000000007941 */ /* 0x000fea0003800000 */
.L_x_1705:
        /* <DEDUP_REMOVED lines=16> */
.L_x_1708:
[----:B------:R-:W-:Y:S05]  /*13d0*/  BSYNC B0 ;  /* 0x0000000000007941 */ /* 0x000fea0003800000 */
.L_x_1707:
        /* <DEDUP_REMOVED lines=15> */
.L_x_1710:
[----:B------:R-:W-:Y:S05]  /*14d0*/  BSYNC B0 ;  /* 0x0000000000007941 */ /* 0x000fea0003800000 */
.L_x_1709:
        /* <DEDUP_REMOVED lines=69> */
.L_x_1694:
[----:B------:R-:W-:Y:S01]  /*1930*/  UISETP.NE.AND UP0, UPT, UR26, -0x1, UPT ;  /* 0xffffffff1a00788c */ /* 0x000fe2000bf05270 */
[----:B------:R-:W1:Y:S01]  /*1940*/  LDC.U8 R81, c[0x0][0x2d8] ;  /* 0x0000b600ff517b82 */ /* 0x000e620000000000 */
[----:B------:R-:W-:Y:S02]  /*1950*/  UISETP.NE.AND UP1, UPT, UR20, -0x1, UPT ;  /* 0xffffffff1400788c */ /* 0x000fe4000bf25270 */
[----:B------:R-:W-:Y:S02]  /*1960*/  ULDC.64 UR4, c[0x0][0x190] ;  /* 0x0000640000047ab9 */ /* 0x000fe40000000a00 */
[----:B------:R-:W-:Y:S02]  /*1970*/  ULDC.64 UR6, c[0x0][0x178] ;  /* 0x00005e0000067ab9 */ /* 0x000fe40000000a00 */
[----:B------:R-:W-:-:S03]  /*1980*/  PLOP3.LUT P0, PT, PT, PT, UP1, 0x80, 0x0 ;  /* 0x000000000000781c */ /* 0x000fc60003f0f018 */
[----:B------:R-:W-:Y:S02]  /*1990*/  @UP0 UIMAD.WIDE.U32 UR16, UR26, UR4, URZ ;  /* 0x000000041a1002a5 */ /* 0x000fe4000f8e003f */
[----:B------:R-:W-:Y:S02]  /*19a0*/  @!UP0 USHF.R.S32.HI UR12, URZ, 0x1f, UR15 ;  /* 0x0000001f3f0c8899 */ /* 0x000fe4000801140f */
[----:B------:R-:W-:Y:S02]  /*19b0*/  @UP0 UIMAD UR8, UR26, UR5, UR17 ;  /* 0x000000051a0802a4 */ /* 0x000fe4000f8e0211 */
[----:B------:R-:W-:Y:S02]  /*19c0*/  @UP1 UIADD3 UR17, UR18, UR20, URZ ;  /* 0x0000001412111290 */ /* 0x000fe4000fffe03f */
[----:B------:R-:W-:Y:S02]  /*19d0*/  ULDC.64 UR4, c[0x0][0x198] ;  /* 0x0000660000047ab9 */ /* 0x000fe40000000a00 */
[----:B------:R-:W-:-:S02]  /*19e0*/  @!UP0 UIMAD UR12, UR12, UR6, URZ ;  /* 0x000000060c0c82a4 */ /* 0x000fc4000f8e023f */
[----:B------:R-:W-:Y:S02]  /*19f0*/  @UP1 UIMAD.WIDE.U32 UR22, UR17, UR4, URZ ;  /* 0x00000004111612a5 */ /* 0x000fe4000f8e003f */
[----:B------:R-:W-:Y:S02]  /*1a00*/  @!UP0 UIMAD.WIDE.U32 UR24, UR15, UR6, URZ ;  /* 0x000000060f1882a5 */ /* 0x000fe4000f8e003f */
[----:B------:R-:W-:Y:S02]  /*1a10*/  @!UP0 UIMAD UR7, UR15, UR7, UR12 ;  /* 0x000000070f0782a4 */ /* 0x000fe4000f8e020c */
[----:B------:R-:W-:Y:S02]  /*1a20*/  @UP1 UIMAD UR12, UR17, UR5, UR23 ;  /* 0x00000005110c12a4 */ /* 0x000fe4000f8e0217 */
[----:B------:R-:W-:Y:S02]  /*1a30*/  @UP0 UMOV UR6, UR16 ;  /* 0x0000001000060c82 */ /* 0x000fe40008000000 */
[----:B------:R-:W-:-:S02]  /*1a40*/  USHF.R.S32.HI UR17, URZ, 0x1f, UR14 ;  /* 0x0000001f3f117899 */ /* 0x000fc4000801140e */
[----:B------:R-:W-:Y:S02]  /*1a50*/  @!UP0 UIADD3 UR8, UR25, UR7, URZ ;  /* 0x0000000719088290 */ /* 0x000fe4000fffe03f */
[----:B------:R-:W-:Y:S02]  /*1a60*/  @!UP0 UMOV UR6, UR24 ;  /* 0x0000001800068c82 */ /* 0x000fe40008000000 */
[----:B------:R-:W-:Y:S01]  /*1a70*/  @UP1 UMOV UR16, UR22 ;  /* 0x0000001600101c82 */ /* 0x000fe20008000000 */
[----:B------:R-:W-:Y:S05]  /*1a80*/  @P0 BRA `(.L_x_1711) ;  /* 0x000000d000000947 */ /* 0x000fea0003800000 */
[----:B-1----:R-:W-:Y:S02]  /*1a90*/  USHF.R.S32.HI UR12, URZ, 0x1f, UR18 ;  /* 0x0000001f3f0c7899 */ /* 0x002fe40008011412 */
[----:B------:R-:W-:Y:S02]  /*1aa0*/  ULDC.64 UR4, c[0x0][0x198] ;  /* 0x0000660000047ab9 */ /* 0x000fe40000000a00 */
[----:B------:R-:W-:Y:S02]  /*1ab0*/  UIMAD UR12, UR12, UR4, URZ ;  /* 0x000000040c0c72a4 */ /* 0x000fe4000f8e023f */
[----:B------:R-:W-:-:S02]  /*1ac0*/  UIMAD.WIDE.U32 UR22, UR18, UR4, URZ ;  /* 0x00000004121672a5 */ /* 0x000fc4000f8e003f */
[----:B------:R-:W-:Y:S02]  /*1ad0*/  UIMAD UR12, UR18, UR5, UR12 ;  /* 0x00000005120c72a4 */ /* 0x000fe4000f8e020c */
[----:B------:R-:W-:Y:S02]  /*1ae0*/  USHF.R.S32.HI UR7, URZ, 0x1f, UR15 ;  /* 0x0000001f3f077899 */ /* 0x000fe4000801140f */
[----:B------:R-:W-:Y:S02]  /*1af0*/  UIADD3 UR23, UR23, UR12, URZ ;  /* 0x0000000c17177290 */ /* 0x000fe4000fffe03f */
[----:B------:R-:W-:Y:S02]  /*1b00*/  ULDC.64 UR4, c[0x0][0x180] ;  /* 0x0000600000047ab9 */ /* 0x000fe40000000a00 */
[----:B------:R-:W-:Y:S02]  /*1b10*/  UIMAD UR7, UR7, UR4, URZ ;  /* 0x00000004070772a4 */ /* 0x000fe4000f8e023f */
[----:B------:R-:W-:-:S02]  /*1b20*/  UIMAD.WIDE.U32 UR22, UR15, UR4, UR22 ;  /* 0x000000040f1672a5 */ /* 0x000fc4000f8e0016 */
[----:B------:R-:W-:-:S04]  /*1b30*/  UIMAD UR5, UR15, UR5, UR7 ;  /* 0x000000050f0572a4 */ /* 0x000fc8000f8e0207 */
[----:B------:R-:W-:Y:S02]  /*1b40*/  UIADD3 UR12, UR23, UR5, URZ ;  /* 0x00000005170c7290 */ /* 0x000fe4000fffe03f */
[----:B------:R-:W-:Y:S02]  /*1b50*/  UMOV UR16, UR22 ;  /* 0x0000001600107c82 */ /* 0x000fe40008000000 */
.L_x_1711:
[----:B-1----:R-:W-:Y:S01]  /*1b60*/  IABS R4, c[0x0][0x1c8] ;  /* 0x0000720000047a13 */ /* 0x002fe20000000000 */
        /* <DEDUP_REMOVED lines=43> */
.L_x_1712:
[----:B------:R-:W1:Y:S01]  /*1e20*/  S2R R244, SR_CTAID.X ;  /* 0x0000000000f47919 */ /* 0x000e620000002500 */
[CC--:B------:R-:W-:Y:S01]  /*1e30*/  LEA.HI R0, R13.reuse, R19.reuse, RZ, 0x3 ;  /* 0x000000130d007211 */ /* 0x0c0fe200078f18ff */
[----:B------:R-:W-:Y:S01]  /*1e40*/  ULDC.64 UR4, c[0x0][0x1a8] ;  /* 0x00006a0000047ab9 */ /* 0x000fe20000000a00 */
[----:B------:R-:W-:Y:S01]  /*1e50*/  LEA.HI R4, R13, R19, RZ, 0x6 ;  /* 0x000000130d047211 */ /* 0x000fe200078f30ff */
[----:B------:R-:W2:Y:S01]  /*1e60*/  S2R R8, SR_CTAID.Z ;  /* 0x0000000000087919 */ /* 0x000ea20000002700 */
[----:B------:R-:W-:Y:S01]  /*1e70*/  SHF.R.S32.HI R10, RZ, 0x3, R0 ;  /* 0x00000003ff0a7819 */ /* 0x000fe20000011400 */
[----:B------:R-:W-:Y:S01]  /*1e80*/  UIMAD UR4, UR17, UR4, URZ ;  /* 0x00000004110472a4 */ /* 0x000fe2000f8e023f */
[----:B------:R-:W-:Y:S01]  /*1e90*/  LOP3.LUT R0, R0, 0xfffffff8, RZ, 0xc0, !PT ;  /* 0xfffffff800007812 */ /* 0x000fe200078ec0ff */
[----:B------:R-:W-:Y:S01]  /*1ea0*/  IMAD.SHL.U32 R4, R4, 0x8, RZ ;  /* 0x0000000804047824 */ /* 0x000fe200078e00ff */
[----:B------:R-:W-:Y:S01]  /*1eb0*/  SHF.R.S32.HI R11, RZ, 0x1f, R10 ;  /* 0x0000001fff0b7819 */ /* 0x000fe2000001140a */
[----:B------:R-:W-:Y:S01]  /*1ec0*/  IMAD.SHL.U32 R2, R10, 0x40, RZ ;  /* 0x000000400a027824 */ /* 0x000fe200078e00ff */
[----:B------:R-:W-:Y:S01]  /*1ed0*/  UIMAD UR4, UR14, UR5, UR4 ;  /* 0x000000050e0472a4 */ /* 0x000fe2000f8e0204 */
[----:B------:R-:W-:Y:S01]  /*1ee0*/  IMAD.IADD R28, R19, 0x1, -R0 ;  /* 0x00000001131c7824 */ /* 0x000fe200078e0a00 */
[----:B------:R-:W-:Y:S01]  /*1ef0*/  BSSY B0, `(.L_x_1713) ;  /* 0x0000023000007945 */ /* 0x000fe20003800000 */
[----:B------:R-:W-:-:S02]  /*1f00*/  SHF.R.S32.HI R80, RZ, 0x5, R5 ;  /* 0x00000005ff507819 */ /* 0x000fc40000011405 */
[----:B------:R-:W-:Y:S01]  /*1f10*/  IMAD.SHL.U32 R180, R28, 0x8, RZ ;  /* 0x000000081cb47824 */ /* 0x000fe200078e00ff */
[----:B------:R-:W-:Y:S02]  /*1f20*/  LOP3.LUT R0, R2, 0x1c0, RZ, 0xc0, !PT ;  /* 0x000001c002007812 */ /* 0x000fe400078ec0ff */
[----:B------:R-:W-:Y:S02]  /*1f30*/  SHF.R.S32.HI R18, RZ, 0x1f, R12 ;  /* 0x0000001fff127819 */ /* 0x000fe4000001140c */
[----:B------:R-:W-:Y:S02]  /*1f40*/  SHF.R.S32.HI R181, RZ, 0x1f, R180 ;  /* 0x0000001fffb57819 */ /* 0x000fe400000114b4 */
[----:B------:R-:W-:Y:S01]  /*1f50*/  SHF.R.U32.HI R3, RZ, 0x3, R0 ;  /* 0x00000003ff037819 */ /* 0x000fe20000011600 */
[----:B-1----:R-:W-:Y:S01]  /*1f60*/  IMAD.WIDE R20, R244, 0x80, R10 ;  /* 0x00000080f4147825 */ /* 0x002fe200078e020a */
[----:B------:R-:W-:Y:S01]  /*1f70*/  IADD3 R2, P0, R180, UR6, RZ ;  /* 0x00000006b4027c10 */ /* 0x000fe2000ff1e0ff */
[----:B------:R1:W-:Y:S01]  /*1f80*/  STL.64 [R1+0x48], R180 ;  /* 0x000048b401007387 */ /* 0x0003e20000100a00 */
[----:B------:R-:W-:Y:S01]  /*1f90*/  LOP3.LUT R0, R0, 0x38, R180, 0xf8, !PT ;  /* 0x0000003800007812 */ /* 0x000fe200078ef8b4 */
[----:B------:R-:W-:-:S02]  /*1fa0*/  UIADD3 UR6, -UR9, UR11, URZ ;  /* 0x0000000b09067290 */ /* 0x000fc4000fffe13f */
[----:B------:R1:W-:Y:S01]  /*1fb0*/  STL.64 [R1+0x40], R20 ;  /* 0x0000401401007387 */ /* 0x0003e20000100a00 */
[----:B------:R-:W-:Y:S02]  /*1fc0*/  LOP3.LUT R0, R0, R3, RZ, 0x3c, !PT ;  /* 0x0000000300007212 */ /* 0x000fe400078e3cff */
[----:B------:R-:W-:Y:S02]  /*1fd0*/  IADD3.X R3, R181, UR8, RZ, P0, !PT ;  /* 0x00000008b5037c10 */ /* 0x000fe400087fe4ff */
        /* <DEDUP_REMOVED lines=20> */
.L_x_1714:
[----:B------:R-:W-:Y:S05]  /*2120*/  BSYNC B0 ;  /* 0x0000000000007941 */ /* 0x000fea0003800000 */
.L_x_1713:
        /* <DEDUP_REMOVED lines=21> */
.L_x_1716:
[----:B------:R-:W-:Y:S05]  /*2280*/  BSYNC B0 ;  /* 0x0000000000007941 */ /* 0x000fea0003800000 */
.L_x_1715:
        /* <DEDUP_REMOVED lines=21> */
.L_x_1718:
[----:B------:R-:W-:Y:S05]  /*23e0*/  BSYNC B0 ;  /* 0x0000000000007941 */ /* 0x000fea0003800000 */
.L_x_1717:
        /* <DEDUP_REMOVED lines=21> */
.L_x_1720:
[----:B------:R-:W-:Y:S05]  /*2540*/  BSYNC B0 ;  /* 0x0000000000007941 */ /* 0x000fea0003800000 */
.L_x_1719:
[----:B------:R-:W-:Y:S01]  /*2550*/  IADD3 R0, R10, 0x40, RZ ;  /* 0x000000400a007810 */ /* 0x000fe20007ffe0ff */
[----:B------:R-:W-:Y:S03]  /*2560*/  BSSY B0, `(.L_x_1721) ;  /* 0x0000015000007945 */ /* 0x000fe60003800000 */
[----:B------:R-:W-:Y:S01]  /*2570*/  ISETP.GE.AND P0, PT, R0, UR6, PT ;  /* 0x0000000600007c0c */ /* 0x000fe2000bf06270 */
        /* <DEDUP_REMOVED lines=19> */
.L_x_1722:
[----:B------:R-:W-:Y:S05]  /*26b0*/  BSYNC B0 ;  /* 0x0000000000007941 */ /* 0x000fea0003800000 */
.L_x_1721:
[----:B-1----:R-:W-:Y:S01]  /*26c0*/  IADD3 R0, R10, 0x50, RZ ;  /* 0x000000500a007810 */ /* 0x002fe20007ffe0ff */
        /* <DEDUP_REMOVED lines=21> */
.L_x_1724:
[----:B------:R-:W-:Y:S05]  /*2820*/  BSYNC B0 ;  /* 0x0000000000007941 */ /* 0x000fea0003800000 */
.L_x_1723:
        /* <DEDUP_REMOVED lines=22> */
.L_x_1726:
[----:B------:R-:W-:Y:S05]  /*2990*/  BSYNC B0 ;  /* 0x0000000000007941 */ /* 0x000fea0003800000 */
.L_x_1725:
[----:B-1----:R-:W-:Y:S01]  /*29a0*/  IADD3 R0, R10, 0x70, RZ ;  /* 0x000000700a007810 */ /* 0x002fe20007ffe0ff */
[----:B------:R-:W-:Y:S01]  /*29b0*/  UMOV UR22, 0x6 ;  /* 0x0000000600167882 */ /* 0x000fe20000000000 */
[----:B------:R-:W-:Y:S01]  /*29c0*/  BSSY B0, `(.L_x_1727) ;  /* 0x0000018000007945 */ /* 0x000fe20003800000 */
[----:B------:R-:W-:Y:S01]  /*29d0*/  ULDC.64 UR20, c[0x0][0x198] ;  /* 0x0000660000147ab9 */ /* 0x000fe20000000a00 */
[----:B------:R-:W-:Y:S01]  /*29e0*/  ISETP.GE.AND P0, PT, R0, UR6, PT ;  /* 0x0000000600007c0c */ /* 0x000fe2000bf06270 */
[----:B------:R1:W-:Y:S01]  /*29f0*/  STL [R1+0x68], R0 ;  /* 0x0000680001007387 */ /* 0x0003e20000100800 */
[----:B------:R-:W-:Y:S02]  /*2a00*/  USHF.L.U64.HI UR7, UR20, UR22, UR21 ;  /* 0x0000001614077299 */ /* 0x000fe40008010215 */
[----:B------:R-:W-:-:S09]  /*2a10*/  USHF.L.U32 UR8, UR20, 0x6, URZ ;  /* 0x0000000614087899 */ /* 0x000fd2000800063f */
        /* <DEDUP_REMOVED lines=18> */
.L_x_1728:
[----:B------:R-:W-:Y:S05]  /*2b40*/  BSYNC B0 ;  /* 0x0000000000007941 */ /* 0x000fea0003800000 */
.L_x_1727:
[----:B------:R-:W-:Y:S01]  /*2b50*/  IMAD R6, R11, c[0x0][0x198], RZ ;  /* 0x000066000b067a24 */ /* 0x000fe200078e02ff */
[----:B------:R-:W-:Y:S01]  /*2b60*/  LEA.HI R13, R13, R19, RZ, 0x4 ;  /* 0x000000130d0d7211 */ /* 0x000fe200078f20ff */
[--C-:B---3--:R-:W-:Y:S01]  /*2b70*/  IMAD.WIDE.U32 R4, R10, c[0x0][0x198], R180.reuse ;  /* 0x000066000a047a25 */ /* 0x108fe200078e00b4 */
[----:B------:R-:W-:Y:S01]  /*2b80*/  UIADD3 UR35, UR32, -0x1, URZ ;  /* 0xffffffff20237890 */ /* 0x000fe2000fffe03f */
[----:B------:R-:W-:Y:S01]  /*2b90*/  MOV R176, UR8 ;  /* 0x0000000800b07c02 */ /* 0x000fe20008000f00 */
[----:B------:R-:W-:Y:S01]  /*2ba0*/  BSSY B0, `(.L_x_1729) ;  /* 0x000002f000007945 */ /* 0x000fe20003800000 */
[----:B-1----:R-:W-:Y:S01]  /*2bb0*/  IMAD R0, R11, c[0x0][0x1a0], RZ ;  /* 0x000068000b007a24 */ /* 0x002fe200078e02ff */
[----:B------:R-:W-:Y:S01]  /*2bc0*/  IADD3 R4, P1, R4, UR16, RZ ;  /* 0x0000001004047c10 */ /* 0x000fe2000ff3e0ff */
[C---:B------:R-:W-:Y:S01]  /*2bd0*/  IMAD.WIDE.U32 R2, R10.reuse, c[0x0][0x1a0], R180 ;  /* 0x000068000a027a25 */ /* 0x040fe200078e00b4 */
[----:B------:R-:W-:Y:S02]  /*2be0*/  USHF.R.S32.HI UR16, URZ, 0x1f, UR35 ;  /* 0x0000001f3f107899 */ /* 0x000fe40008011423 */
[----:B------:R-:W-:Y:S01]  /*2bf0*/  UIMAD UR4, UR7, UR35, URZ ;  /* 0x00000023070472a4 */ /* 0x000fe2000f8e023f */
[----:B------:R-:W-:Y:S01]  /*2c00*/  IMAD R6, R10, c[0x0][0x19c], R6 ;  /* 0x000067000a067a24 */ /* 0x000fe200078e0206 */
[----:B------:R-:W-:Y:S01]  /*2c10*/  IADD3 R2, P0, R2, UR24, RZ ;  /* 0x0000001802027c10 */ /* 0x000fe2000ff1e0ff */
[----:B------:R-:W-:Y:S01]  /*2c20*/  IMAD R0, R10, c[0x0][0x1a4], R0 ;  /* 0x000069000a007a24 */ /* 0x000fe200078e0200 */
[----:B------:R-:W-:Y:S01]  /*2c30*/  UIMAD UR4, UR16, UR8, UR4 ;  /* 0x00000008100472a4 */ /* 0x000fe2000f8e0204 */
[C---:B------:R-:W-:Y:S01]  /*2c40*/  IMAD R7, R18.reuse, c[0x0][0x1b0], RZ ;  /* 0x00006c0012077a24 */ /* 0x040fe200078e02ff */
[----:B------:R-:W-:Y:S01]  /*2c50*/  IADD3.X R5, R5, UR12, R6, P1, !PT ;  /* 0x0000000c05057c10 */ /* 0x000fe20008ffe406 */
[----:B------:R-:W-:Y:S01]  /*2c60*/  UIMAD UR12, UR35, -0x40, UR10 ;  /* 0xffffffc0230c78a4 */ /* 0x000fe2000f8e020a */
[----:B------:R-:W-:Y:S01]  /*2c70*/  IADD3.X R3, R3, UR23, R0, P0, !PT ;  /* 0x0000001703037c10 */ /* 0x000fe200087fe400 */
[----:B------:R-:W-:Y:S01]  /*2c80*/  IMAD R0, R18, c[0x0][0x1b8], RZ ;  /* 0x00006e0012007a24 */ /* 0x000fe200078e02ff */
[----:B------:R-:W-:Y:S01]  /*2c90*/  LOP3.LUT R6, R13, 0xfffffff0, RZ, 0xc0, !PT ;  /* 0xfffffff00d067812 */ /* 0x000fe200078ec0ff */
[----:B------:R-:W-:-:S02]  /*2ca0*/  IMAD R7, R12, c[0x0][0x1b4], R7 ;  /* 0x00006d000c077a24 */ /* 0x000fc400078e0207 */
[----:B------:R-:W-:Y:S01]  /*2cb0*/  IMAD.WIDE.U32 R24, R12, c[0x0][0x1b0], R4 ;  /* 0x00006c000c187a25 */ /* 0x000fe200078e0004 */
[----:B------:R-:W-:Y:S02]  /*2cc0*/  IADD3 R6, -R6, R19, RZ ;  /* 0x0000001306067210 */ /* 0x000fe40007ffe1ff */
[----:B------:R-:W-:Y:S01]  /*2cd0*/  ISETP.GE.AND P0, PT, R10, UR12, PT ;  /* 0x0000000c0a007c0c */ /* 0x000fe2000bf06270 */
[C---:B------:R-:W-:Y:S01]  /*2ce0*/  IMAD R8, R12.reuse, c[0x0][0x1bc], R0 ;  /* 0x00006f000c087a24 */ /* 0x040fe200078e0200 */
[----:B------:R1:W-:Y:S01]  /*2cf0*/  STL.64 [R1+0x58], R24 ;  /* 0x0000581801007387 */ /* 0x0003e20000100a00 */
[----:B------:R-:W-:Y:S01]  /*2d00*/  IMAD.WIDE.U32 R20, R12, c[0x0][0x1b8], R2 ;  /* 0x00006e000c147a25 */ /* 0x000fe200078e0002 */
[----:B------:R-:W-:-:S03]  /*2d10*/  SHF.R.S32.HI R0, RZ, 0x1f, R6 ;  /* 0x0000001fff007819 */ /* 0x000fc60000011406 */
[----:B------:R-:W-:Y:S01]  /*2d20*/  IMAD.IADD R179, R25, 0x1, R7 ;  /* 0x0000000119b37824 */ /* 0x000fe200078e0207 */
[----:B------:R1:W-:Y:S01]  /*2d30*/  STL.64 [R1+0x28], R20 ;  /* 0x0000281401007387 */ /* 0x0003e20000100a00 */
[----:B------:R-:W-:Y:S01]  /*2d40*/  IMAD.MOV.U32 R178, RZ, RZ, R24 ;  /* 0x000000ffffb27224 */ /* 0x000fe200078e0018 */
[----:B------:R-:W-:Y:S01]  /*2d50*/  LEA.HI R0, R0, R6, RZ, 0x3 ;  /* 0x0000000600007211 */ /* 0x000fe200078f18ff */
[----:B------:R-:W-:Y:S02]  /*2d60*/  IMAD.IADD R23, R21, 0x1, R8 ;  /* 0x0000000115177824 */ /* 0x000fe400078e0208 */
[----:B------:R-:W-:Y:S01]  /*2d70*/  IMAD.WIDE.U32 R2, R176, UR35, R178 ;  /* 0x00000023b0027c25 */ /* 0x000fe2000f8e00b2 */
[----:B------:R1:W-:Y:S01]  /*2d80*/  STL.64 [R1+0x50], R178 ;  /* 0x000050b201007387 */ /* 0x0003e20000100a00 */
[C---:B------:R-:W-:Y:S02]  /*2d90*/  SHF.L.U32 R4, R0.reuse, 0x6, RZ ;  /* 0x0000000600047819 */ /* 0x040fe400000006ff */
[----:B------:R-:W-:Y:S01]  /*2da0*/  LOP3.LUT R0, R0, 0xfffffff8, RZ, 0xc0, !PT ;  /* 0xfffffff800007812 */ /* 0x000fe200078ec0ff */
[----:B------:R1:W-:Y:S01]  /*2db0*/  STL [R1+0x14], R23 ;  /* 0x0000141701007387 */ /* 0x0003e20000100800 */
[----:B------:R-:W-:-:S02]  /*2dc0*/  IADD3 R5, R3, UR4, RZ ;  /* 0x0000000403057c10 */ /* 0x000fc4000fffe0ff */
[----:B------:R-:W-:Y:S02]  /*2dd0*/  IADD3 R12, R6, -R0, RZ ;  /* 0x80000000060c7210 */ /* 0x000fe40007ffe0ff */
[----:B------:R-:W-:Y:S01]  /*2de0*/  LOP3.LUT R145, R4, 0xfffffe00, RZ, 0xc0, !PT ;  /* 0xfffffe0004917812 */ /* 0x000fe200078ec0ff */
        /* <DEDUP_REMOVED lines=10> */
.L_x_1730:
[----:B------:R-:W-:Y:S05]  /*2e90*/  BSYNC B0 ;  /* 0x0000000000007941 */ /* 0x000fea0003800000 */
.L_x_1729:
        /* <DEDUP_REMOVED lines=10> */
[----:B-1----:R-:W-:Y:S02]  /*2f40*/  IADD3.X R7, R5, UR20, RZ, P0, !PT ;  /* 0x0000001405077c10 */ /* 0x002fe400087fe4ff */
[----:B------:R-:W-:-:S04]  /*2f50*/  LEA R6, P0, R0, c[0x0][0x168], 0x1 ;  /* 0x00005a0000067a11 */ /* 0x000fc800078008ff */
[----:B------:R-:W-:-:S05]  /*2f60*/  LEA.HI.X R7, R0, c[0x0][0x16c], R7, 0x1, P0 ;  /* 0x00005b0000077a11 */ /* 0x000fca00000f0c07 */
[----:B------:R-:W-:Y:S01]  /*2f70*/  @!PT LDS RZ, [RZ] ;  /* 0x00000000fffff984 */ /* 0x000fe20000000800 */
[----:B------:R-:W-:Y:S01]  /*2f80*/  @!PT LDS RZ, [RZ] ;  /* 0x00000000fffff984 */ /* 0x000fe20000000800 */
[----:B------:R-:W-:Y:S01]  /*2f90*/  @!PT LDS RZ, [RZ] ;  /* 0x00000000fffff984 */ /* 0x000fe20000000800 */
[----:B------:R1:W-:Y:S04]  /*2fa0*/  LDGSTS.E.BYPASS.LTC128B.128 [R211+0x4800], [R6.64] ;  /* 0x0480000006d37fae */ /* 0x0003e8000b901d5c */
.L_x_1732:
[----:B------:R-:W-:Y:S05]  /*2fb0*/  BSYNC B0 ;  /* 0x0000000000007941 */ /* 0x000fea0003800000 */
.L_x_1731:
[----:B------:R-:W-:Y:S01]  /*2fc0*/  ISETP.GE.AND P0, PT, R15, UR12, PT ;  /* 0x0000000c0f007c0c */ /* 0x000fe2000bf06270 */
[----:B------:R-:W-:-:S12]  /*2fd0*/  BSSY B0, `(.L_x_1733) ;  /* 0x000000f000007945 */ /* 0x000fd80003800000 */
        /* <DEDUP_REMOVED lines=14> */
.L_x_1734:
[----:B------:R-:W-:Y:S05]  /*30c0*/  BSYNC B0 ;  /* 0x0000000000007941 */ /* 0x000fea0003800000 */
.L_x_1733:
        /* <DEDUP_REMOVED lines=18> */
.L_x_1736:
[----:B------:R-:W-:Y:S05]  /*31f0*/  BSYNC B0 ;  /* 0x0000000000007941 */ /* 0x000fea0003800000 */
.L_x_1735:
[----:B------:R-:W-:Y:S01]  /*3200*/  ULDC.64 UR4, c[0x0][0x318] ;  /* 0x0000c60000047ab9 */ /* 0x000fe20000000a00 */
[----:B------:R-:W0:Y:S01]  /*3210*/  LDGDEPBAR ;  /* 0x00000000000079af */ /* 0x000e220000000000 */
[----:B------:R-:W-:Y:S01]  /*3220*/  UISETP.NE.U32.AND UP1, UPT, URZ, UR4, UPT ;  /* 0x000000043f00728c */ /* 0x000fe2000bf25070 */
[----:B------:R-:W-:Y:S02]  /*3230*/  IMAD.MOV.U32 R4, RZ, RZ, R22 ;  /* 0x000000ffff047224 */ /* 0x000fe400078e0016 */
        /* <DEDUP_REMOVED lines=16> */
[----:B-1----:R-:W-:-:S02]  /*3340*/  MOV R2, UR14 ;  /* 0x0000000e00027c02 */ /* 0x002fc40008000f00 */
[----:B------:R-:W-:Y:S01]  /*3350*/  ISETP.GE.AND P1, PT, R10, UR12, PT ;  /* 0x0000000c0a007c0c */ /* 0x000fe2000bf26270 */
[----:B------:R-:W-:Y:S01]  /*3360*/  IMAD.MOV.U32 R4, RZ, RZ, R20 ;  /* 0x000000ffff047224 */ /* 0x000fe200078e0014 */
[----:B------:R-:W-:Y:S01]  /*3370*/  ULDC.64 UR24, c[0x0][0x1a0] ;  /* 0x0000680000187ab9 */ /* 0x000fe20000000a00 */
[----:B------:R-:W-:-:S05]  /*3380*/  IMAD.U32 R3, RZ, RZ, UR15 ;  /* 0x0000000fff037e24 */ /* 0x000fca000f8e00ff */
[----:B------:R1:W5:Y:S01]  /*3390*/  @P0 LDG.E R0, [R2.64] ;  /* 0x0000001c02000981 */ /* 0x000362000c1e1900 */
[----:B------:R-:W-:Y:S01]  /*33a0*/  USHF.L.U64.HI UR22, UR24, UR22, UR25 ;  /* 0x0000001618167299 */ /* 0x000fe20008010219 */
[----:B------:R-:W-:Y:S01]  /*33b0*/  IMAD.U32 R6, RZ, RZ, UR35 ;  /* 0x00000023ff067e24 */ /* 0x000fe2000f8e00ff */
[----:B------:R-:W-:Y:S01]  /*33c0*/  USHF.L.U32 UR23, UR24, 0x6, URZ ;  /* 0x0000000618177899 */ /* 0x000fe2000800063f */
[----:B------:R-:W-:Y:S01]  /*33d0*/  BAR.SYNC.DEFER_BLOCKING 0x0 ;  /* 0x0000000000007b1d */ /* 0x000fe20000010000 */
[----:B------:R-:W-:Y:S01]  /*33e0*/  UIMAD UR15, UR22, UR35, URZ ;  /* 0x00000023160f72a4 */ /* 0x000fe2000f8e023f */
[----:B------:R-:W-:Y:S01]  /*33f0*/  SHF.L.U32 R19, R19, 0x1, RZ ;  /* 0x0000000113137819 */ /* 0x000fe200000006ff */
[----:B------:R-:W-:Y:S01]  /*3400*/  UIADD3 UR14, UR10, 0x1, -UR11 ;  /* 0x000000010a0e7890 */ /* 0x000fe2000fffe80b */
[----:B------:R-:W-:Y:S01]  /*3410*/  LEA R244, R244, R80, 0x3 ;  /* 0x00000050f4f47211 */ /* 0x000fe200078e18ff */
[----:B------:R-:W-:Y:S01]  /*3420*/  UIMAD UR15, UR16, UR23, UR15 ;  /* 0x00000017100f72a4 */ /* 0x000fe2000f8e020f */
[----:B------:R2:W-:Y:S01]  /*3430*/  STL.64 [R1+0x10], R4 ;  /* 0x0000100401007387 */ /* 0x0005e20000100a00 */
[----:B------:R-:W-:Y:S01]  /*3440*/  IMAD.WIDE.U32 R6, R6, UR23, R4 ;  /* 0x0000001706067c25 */ /* 0x000fe2000f8e0004 */
[----:B------:R-:W-:Y:S01]  /*3450*/  ULDC UR4, c[0x0][0x2e8] ;  /* 0x0000ba0000047ab9 */ /* 0x000fe20000000800 */
[----:B------:R-:W-:Y:S01]  /*3460*/  BSSY B0, `(.L_x_1737) ;  /* 0x0000018000007945 */ /* 0x000fe20003800000 */
[----:B------:R-:W-:Y:S01]  /*3470*/  UMOV UR27, URZ ;  /* 0x0000003f001b7c82 */ /* 0x000fe20008000000 */
[----:B------:R-:W-:Y:S01]  /*3480*/  LOP3.LUT R252, R19, 0x6, RZ, 0xc0, !PT ;  /* 0x0000000613fc7812 */ /* 0x000fe200078ec0ff */
[----:B------:R-:W-:Y:S01]  /*3490*/  UIADD3 UR4, UR14, UR4, URZ ;  /* 0x000000040e047290 */ /* 0x000fe2000fffe03f */
[----:B------:R-:W-:Y:S01]  /*34a0*/  IADD3 R9, R7, UR15, RZ ;  /* 0x0000000f07097c10 */ /* 0x000fe2000fffe0ff */
[----:B-1----:R-:W5:Y:S01]  /*34b0*/  @P0 MUFU.RCP R2, c[0x0][0x238] ;  /* 0x00008e0000020b08 */ /* 0x002f620000001000 */
[----:B------:R2:W-:Y:S01]  /*34c0*/  @P1 STS.128 [R211+0x6000], RZ ;  /* 0x006000ffd3001388 */ /* 0x0005e20000000c00 */
[----:B-----5:R-:W-:-:S04]  /*34d0*/  @P0 FMUL.FTZ R0, R0, R2 ;  /* 0x0000000200000220 */ /* 0x020fc80000410000 */
[----:B------:R1:W5:Y:S02]  /*34e0*/  @P0 R2UR UR5, R0 ;  /* 0x00000000000503c2 */ /* 0x00036400000e0000 */
[----:B-1----:R-:W-:Y:S01]  /*34f0*/  SHF.R.S32.HI R0, RZ, 0x1f, R16 ;  /* 0x0000001fff007819 */ /* 0x002fe20000011410 */
[----:B-----5:R-:W-:-:S03]  /*3500*/  @UP1 UMOV UR27, UR5 ;  /* 0x00000005001b1c82 */ /* 0x020fc60008000000 */
[----:B------:R-:W-:-:S04]  /*3510*/  LEA.HI R0, R0, R16, RZ, 0x2 ;  /* 0x0000001000007211 */ /* 0x000fc800078f10ff */
[----:B------:R-:W-:-:S05]  /*3520*/  SHF.R.S32.HI R82, RZ, 0x2, R0 ;  /* 0x00000002ff527819 */ /* 0x000fca0000011400 */
[----:B------:R2:W-:Y:S01]  /*3530*/  STL [R1+0x64], R82 ;  /* 0x0000645201007387 */ /* 0x0005e20000100800 */
        /* <DEDUP_REMOVED lines=10> */
.L_x_1738:
[----:B------:R-:W-:Y:S05]  /*35e0*/  BSYNC B0 ;  /* 0x0000000000007941 */ /* 0x000fea0003800000 */
.L_x_1737:
        /* <DEDUP_REMOVED lines=18> */
.L_x_1740:
[----:B------:R-:W-:Y:S05]  /*3710*/  BSYNC B0 ;  /* 0x0000000000007941 */ /* 0x000fea0003800000 */
.L_x_1739:
[----:B------:R-:W-:Y:S01]  /*3720*/  ISETP.GE.AND P0, PT, R15, UR12, PT ;  /* 0x0000000c0f007c0c */ /* 0x000fe2000bf06270 */
        /* <DEDUP_REMOVED lines=16> */
.L_x_1742:
[----:B------:R-:W-:Y:S05]  /*3830*/  BSYNC B0 ;  /* 0x0000000000007941 */ /* 0x000fea0003800000 */
.L_x_1741:
[----:B------:R-:W-:Y:S01]  /*3840*/  ISETP.GE.AND P0, PT, R14, UR12, PT ;  /* 0x0000000c0e007c0c */ /* 0x000fe2000bf06270 */
[----:B-1----:R-:W-:Y:S01]  /*3850*/  IMAD.MOV.U32 R2, RZ, RZ, 0x10 ;  /* 0x00000010ff027424 */ /* 0x002fe200078e00ff */
        /* <DEDUP_REMOVED lines=22> */
.L_x_1744:
[----:B------:R-:W-:Y:S05]  /*39c0*/  BSYNC B0 ;  /* 0x0000000000007941 */ /* 0x000fea0003800000 */
.L_x_1743:
        /* <DEDUP_REMOVED lines=9> */
[----:B------:R-:W-:Y:S01]  /*3a60*/  UISETP.GT.AND UP0, UPT, UR35, UR19, UPT ;  /* 0x000000132300728c */ /* 0x000fe2000bf04270 */
[----:B------:R-:W-:Y:S01]  /*3a70*/  LOP3.LUT R3, R3, 0x1c0, RZ, 0xc0, !PT ;  /* 0x000001c003037812 */ /* 0x000fe200078ec0ff */
[----:B------:R-:W-:-:S02]  /*3a80*/  UIADD3 UR18, UR31, 0x646e171e, URZ ;  /* 0x646e171e1f127890 */ /* 0x000fc4000fffe03f */
        /* <DEDUP_REMOVED lines=24> */
[----:B------:R-:W-:Y:S02]  /*3c10*/  IMAD.U32 R3, RZ, RZ, UR35 ;  /* 0x00000023ff037e24 */ /* 0x000fe4000f8e00ff */
[----:B------:R-:W-:Y:S01]  /*3c20*/  IMAD R193, R2, 0x2, R192 ;  /* 0x0000000202c17824 */ /* 0x000fe200078e02c0 */
[----:B------:R-:W2:Y:S01]  /*3c30*/  LDSM.16.M88.4 R16, [R184+0x4800] ;  /* 0x00480000b810783b */ /* 0x000ea20000000200 */
[----:B------:R-:W-:Y:S01]  /*3c40*/  IMAD.IADD R189, R0, 0x1, R195 ;  /* 0x0000000100bd7824 */ /* 0x000fe200078e02c3 */
[----:B------:R-:W-:-:S02]  /*3c50*/  LEA R0, R80, UR9, 0x4 ;  /* 0x0000000950007c11 */ /* 0x000fc4000f8e20ff */
[----:B------:R-:W3:Y:S01]  /*3c60*/  LDSM.16.M88.4 R24, [R184+0x5000] ;  /* 0x00500000b818783b */ /* 0x000ee20000000200 */
[C---:B------:R-:W-:Y:S02]  /*3c70*/  IADD3 R198, R195.reuse, 0x800, RZ ;  /* 0x00000800c3c67810 */ /* 0x040fe40007ffe0ff */
[----:B------:R-:W-:Y:S01]  /*3c80*/  IMAD.IADD R0, R82, 0x1, R0 ;  /* 0x0000000152007824 */ /* 0x000fe200078e0200 */
[----:B------:R-:W4:Y:S01]  /*3c90*/  LDSM.16.M88.4 R44, [R184+0x5800] ;  /* 0x00580000b82c783b */ /* 0x000f220000000200 */
[C---:B------:R-:W-:Y:S02]  /*3ca0*/  IADD3 R197, R195.reuse, 0x1000, RZ ;  /* 0x00001000c3c57810 */ /* 0x040fe40007ffe0ff */
[----:B------:R-:W-:Y:S01]  /*3cb0*/  IADD3 R196, R195, 0x1800, RZ ;  /* 0x00001800c3c47810 */ /* 0x000fe20007ffe0ff */
[----:B------:R-:W-:Y:S01]  /*3cc0*/  LDSM.16.M88.4 R40, [R190+0x4000] ;  /* 0x00400000be28783b */ /* 0x000fe20000000200 */
[----:B------:R-:W-:-:S03]  /*3cd0*/  IADD3 R200, R0, UR11, RZ ;  /* 0x0000000b00c87c10 */ /* 0x000fc6000fffe0ff */
[----:B------:R-:W-:Y:S04]  /*3ce0*/  LDSM.16.M88.4 R36, [R190+0x4800] ;  /* 0x00480000be24783b */ /* 0x000fe80000000200 */
[----:B------:R-:W-:Y:S04]  /*3cf0*/  LDSM.16.M88.4 R32, [R190+0x5000] ;  /* 0x00500000be20783b */ /* 0x000fe80000000200 */
[----:B------:R-:W-:Y:S04]  /*3d00*/  LDSM.16.M88.4 R28, [R190+0x5800] ;  /* 0x00580000be1c783b */ /* 0x000fe80000000200 */
[----:B------:R-:W-:Y:S01]  /*3d10*/  LDSM.16.M88.4 R72, [R195+0x1000] ;  /* 0x00100000c348783b */ /* 0x000fe20000000200 */
[-C--:B-1----:R-:W-:Y:S03]  /*3d20*/  HMMA.16816.F32 R116, R20, R12.reuse, RZ ;  /* 0x0000000c1474723c */ /* 0x082fe600000018ff */
[----:B------:R-:W-:Y:S04]  /*3d30*/  LDSM.16.M88.4 R48, [R195+0x800] ;  /* 0x00080000c330783b */ /* 0x000fe80000000200 */
[----:B------:R-:W-:Y:S01]  /*3d40*/  LDSM.16.M88.4 R132, [R195+0x1800] ;  /* 0x00180000c384783b */ /* 0x000fe20000000200 */
[C---:B-----5:R-:W-:Y:S08]  /*3d50*/  HMMA.16816.F32 R56, R8.reuse, R12, RZ ;  /* 0x0000000c0838723c */ /* 0x060ff000000018ff */
[-C--:B------:R-:W-:Y:S08]  /*3d60*/  HMMA.16816.F32 R68, R8, R14.reuse, RZ ;  /* 0x0000000e0844723c */ /* 0x080ff000000018ff */
[----:B------:R-:W-:Y:S01]  /*3d70*/  HMMA.16816.F32 R128, R20, R14, RZ ;  /* 0x0000000e1480723c */ /* 0x000fe200000018ff */
[----:B------:R-:W1:Y:S07]  /*3d80*/  LDSM.16.M88.4 R12, [R194+0x2000] ;  /* 0x00200000c20c783b */ /* 0x000e6e0000000200 */
[C---:B--2---:R-:W-:Y:S08]  /*3d90*/  HMMA.16816.F32 R52, R8.reuse, R16, RZ ;  /* 0x000000100834723c */ /* 0x044ff000000018ff */
[----:B------:R-:W-:Y:S08]  /*3da0*/  HMMA.16816.F32 R76, R8, R18, RZ ;  /* 0x00000012084c723c */ /* 0x000ff000000018ff */
[C---:B------:R-:W-:Y:S08]  /*3db0*/  HMMA.16816.F32 R100, R20.reuse, R16, RZ ;  /* 0x000000101464723c */ /* 0x040ff000000018ff */
[----:B------:R-:W-:Y:S01]  /*3dc0*/  HMMA.16816.F32 R124, R20, R18, RZ ;  /* 0x00000012147c723c */ /* 0x000fe200000018ff */
[----:B------:R-:W2:Y:S07]  /*3dd0*/  LDSM.16.M88.4 R16, [R194] ;  /* 0x00000000c210783b */ /* 0x000eae0000000200 */
[C---:B---3--:R-:W-:Y:S08]  /*3de0*/  HMMA.16816.F32 R60, R8.reuse, R24, RZ ;  /* 0x00000018083c723c */ /* 0x048ff000000018ff */
[C---:B----4-:R-:W-:Y:S08]  /*3df0*/  HMMA.16816.F32 R64, R8.reuse, R44, RZ ;  /* 0x0000002c0840723c */ /* 0x050ff000000018ff */
[C---:B------:R-:W-:Y:S08]  /*3e00*/  HMMA.16816.F32 R88, R8.reuse, R26, RZ ;  /* 0x0000001a0858723c */ /* 0x040ff000000018ff */
[----:B------:R-:W-:Y:S01]  /*3e10*/  HMMA.16816.F32 R84, R8, R46, RZ ;  /* 0x0000002e0854723c */ /* 0x000fe200000018ff */
[----:B------:R-:W-:Y:S07]  /*3e20*/  LDSM.16.M88.4 R8, [R192+0x2000] ;  /* 0x00200000c008783b */ /* 0x000fee0000000200 */
[C---:B------:R-:W-:Y:S08]  /*3e30*/  HMMA.16816.F32 R92, R20.reuse, R24, RZ ;  /* 0x00000018145c723c */ /* 0x040ff000000018ff */
[C---:B------:R-:W-:Y:S01]  /*3e40*/  HMMA.16816.F32 R120, R20.reuse, R26, RZ ;  /* 0x0000001a1478723c */ /* 0x040fe200000018ff */
[----:B------:R-:W3:Y:S07]  /*3e50*/  LDSM.16.M88.4 R24, [R195] ;  /* 0x00000000c318783b */ /* 0x000eee0000000200 */
[C---:B------:R-:W-:Y:S08]  /*3e60*/  HMMA.16816.F32 R96, R20.reuse, R44, RZ ;  /* 0x0000002c1460723c */ /* 0x040ff000000018ff */
[----:B------:R-:W-:Y:S01]  /*3e70*/  HMMA.16816.F32 R112, R20, R46, RZ ;  /* 0x0000002e1470723c */ /* 0x000fe200000018ff */
[----:B------:R-:W4:Y:S07]  /*3e80*/  LDSM.16.M88.4 R20, [R192] ;  /* 0x00000000c014783b */ /* 0x000f2e0000000200 */
        /* <DEDUP_REMOVED lines=10> */
[----:B------:R-:W-:Y:S08]  /*3f30*/  HMMA.16816.F32 R100, R16, R28, R96 ;  /* 0x0000001c1064723c */ /* 0x000ff00000001860 */
[----:B---3--:R-:W-:Y:S08]  /*3f40*/  HMMA.16816.F32 R96, R8, R24, R108 ;  /* 0x000000180860723c */ /* 0x008ff0000000186c */
[----:B------:R-:W-:Y:S08]  /*3f50*/  HMMA.16816.F32 R40, R16, R42, R128 ;  /* 0x0000002a1028723c */ /* 0x000ff00000001880 */
[----:B------:R-:W-:Y:S08]  /*3f60*/  HMMA.16816.F32 R108, R8, R72, R60 ;  /* 0x00000048086c723c */ /* 0x000ff0000000183c */
[----:B------:R-:W-:Y:S01]  /*3f70*/  HMMA.16816.F32 R84, R16, R38, R124 ;  /* 0x000000261054723c */ /* 0x000fe2000000187c */
[----:B------:R-:W-:Y:S07]  /*3f80*/  LDSM.16.M88.4 R36, [R193] ;  /* 0x00000000c124783b */ /* 0x000fee0000000200 */
[C---:B------:R-:W-:Y:S08]  /*3f90*/  HMMA.16816.F32 R104, R8.reuse, R48, R104 ;  /* 0x000000300868723c */ /* 0x040ff00000001868 */
[C---:B------:R-:W-:Y:S01]  /*3fa0*/  HMMA.16816.F32 R128, R8.reuse, R132, R52 ;  /* 0x000000840880723c */ /* 0x040fe20000001834 */
[----:B------:R-:W-:Y:S07]  /*3fb0*/  LDSM.16.M88.4 R52, [R193+0x2000] ;  /* 0x00200000c134783b */ /* 0x000fee0000000200 */
[C---:B------:R-:W-:Y:S08]  /*3fc0*/  HMMA.16816.F32 R68, R8.reuse, R26, R68 ;  /* 0x0000001a0844723c */ /* 0x040ff00000001844 */
[C---:B------:R-:W-:Y:S08]  /*3fd0*/  HMMA.16816.F32 R60, R8.reuse, R50, R64 ;  /* 0x00000032083c723c */ /* 0x040ff00000001840 */
[C---:B------:R-:W-:Y:S08]  /*3fe0*/  HMMA.16816.F32 R116, R8.reuse, R74, R56 ;  /* 0x0000004a0874723c */ /* 0x040ff00000001838 */
[----:B------:R-:W-:Y:S01]  /*3ff0*/  HMMA.16816.F32 R172, R8, R134, R44 ;  /* 0x0000008608ac723c */ /* 0x000fe2000000182c */
[----:B------:R-:W1:Y:S07]  /*4000*/  LDSM.16.M88.4 R8, [R189] ;  /* 0x00000000bd08783b */ /* 0x000e6e0000000200 */
[C---:B------:R-:W-:Y:S07]  /*4010*/  HMMA.16816.F32 R92, R16.reuse, R32, R92 ;  /* 0x00000020105c723c */ /* 0x040fee000000185c */
[----:B------:R-:W-:Y:S01]  /*4020*/  IMAD R32, R3, 0x40, R252 ;  /* 0x0000004003207824 */ /* 0x000fe200078e02fc */
[----:B------:R-:W-:Y:S03]  /*4030*/  HMMA.16816.F32 R112, R16, R30, R112 ;  /* 0x0000001e1070723c */ /* 0x000fe60000001870 */
[----:B------:R-:W-:-:S05]  /*4040*/  IMAD.IADD R3, R200, 0x1, -R32 ;  /* 0x00000001c8037824 */ /* 0x000fca00078e0a20 */
[----:B----4-:R-:W-:Y:S01]  /*4050*/  HMMA.16816.F32 R28, R20, R24, R12 ;  /* 0x00000018141c723c */ /* 0x010fe2000000180c */
[----:B------:R-:W-:-:S05]  /*4060*/  IABS R3, R3 ;  /* 0x0000000300037213 */ /* 0x000fca0000000000 */
[----:B------:R-:W-:Y:S01]  /*4070*/  IMAD.MOV.U32 R5, RZ, RZ, R3 ;  /* 0x000000ffff057224 */ /* 0x000fe200078e0003 */
[C---:B------:R-:W-:Y:S01]  /*4080*/  IADD3 R14, R0.reuse, 0x8, RZ ;  /* 0x00000008000e7810 */ /* 0x040fe20007ffe0ff */
[----:B------:R-:W-:Y:S01]  /*4090*/  HMMA.16816.F32 R88, R16, R34, R120 ;  /* 0x000000221058723c */ /* 0x000fe20000001878 */
[----:B------:R-:W-:Y:S01]  /*40a0*/  IADD3 R13, R0, 0x40, RZ ;  /* 0x00000040000d7810 */ /* 0x000fe20007ffe0ff */
[----:B------:R2:W3:Y:S01]  /*40b0*/  I2F R17, R5 ;  /* 0x0000000500117306 */ /* 0x0004e20000201400 */
[----:B------:R-:W-:Y:S02]  /*40c0*/  IADD3 R199, R14, UR11, RZ ;  /* 0x0000000b0ec77c10 */ /* 0x000fe4000fffe0ff */
[----:B------:R-:W-:Y:S02]  /*40d0*/  IADD3 R201, R13, UR11, RZ ;  /* 0x0000000b0dc97c10 */ /* 0x000fe4000fffe0ff */
[----:B------:R-:W-:Y:S01]  /*40e0*/  IADD3 R12, R0, 0x48, RZ ;  /* 0x00000048000c7810 */ /* 0x000fe20007ffe0ff */
[----:B------:R-:W-:Y:S01]  /*40f0*/  IMAD.IADD R6, R199, 0x1, -R32 ;  /* 0x00000001c7067824 */ /* 0x000fe200078e0a20 */
[----:B------:R-:W-:Y:S01]  /*4100*/  HMMA.16816.F32 R40, R20, R26, R40 ;  /* 0x0000001a1428723c */ /* 0x000fe20000001828 */
[----:B------:R-:W4:Y:S01]  /*4110*/  LDSM.16.M88.4 R24, [R189+0x800] ;  /* 0x00080000bd18783b */ /* 0x000f220000000200 */
[----:B------:R-:W-:-:S02]  /*4120*/  IADD3 R205, R12, UR11, RZ ;  /* 0x0000000b0ccd7c10 */ /* 0x000fc4000fffe0ff */
[----:B------:R-:W-:Y:S01]  /*4130*/  IABS R3, R6 ;  /* 0x0000000600037213 */ /* 0x000fe20000000000 */
[----:B------:R-:W-:-:S03]  /*4140*/  IMAD.IADD R6, R201, 0x1, -R32 ;  /* 0x00000001c9067824 */ /* 0x000fc600078e0a20 */
[-C--:B-1----:R-:W-:Y:S01]  /*4150*/  HMMA.16816.F32 R28, R36, R8.reuse, R28 ;  /* 0x00000008241c723c */ /* 0x082fe2000000181c */
[----:B--2---:R-:W-:Y:S01]  /*4160*/  IMAD.MOV.U32 R5, RZ, RZ, R3 ;  /* 0x000000ffff057224 */ /* 0x004fe200078e0003 */
[----:B------:R-:W-:Y:S01]  /*4170*/  IABS R3, R6 ;  /* 0x0000000600037213 */ /* 0x000fe20000000000 */
[----:B------:R-:W-:Y:S02]  /*4180*/  IMAD.IADD R6, R205, 0x1, -R32 ;  /* 0x00000001cd067824 */ /* 0x000fe400078e0a20 */
[----:B------:R1:W2:Y:S03]  /*4190*/  I2F R16, R5 ;  /* 0x0000000500107306 */ /* 0x0002a60000201400 */
[----:B------:R-:W-:Y:S01]  /*41a0*/  IABS R6, R6 ;  /* 0x0000000600067213 */ /* 0x000fe20000000000 */
[C---:B------:R-:W-:Y:S04]  /*41b0*/  HMMA.16816.F32 R44, R52.reuse, R8, R96 ;  /* 0x00000008342c723c */ /* 0x040fe80000001860 */
[----:B------:R-:W5:Y:S03]  /*41c0*/  I2F R7, R6 ;  /* 0x0000000600077306 */ /* 0x000f660000201400 */
[----:B------:R-:W-:Y:S01]  /*41d0*/  SHF.R.S32.HI R8, RZ, 0x1f, R80 ;  /* 0x0000001fff087819 */ /* 0x000fe20000011450 */
[----:B------:R-:W-:Y:S01]  /*41e0*/  HMMA.16816.F32 R68, R52, R10, R68 ;  /* 0x0000000a3444723c */ /* 0x000fe20000001844 */
[----:B------:R-:W-:Y:S01]  /*41f0*/  IADD3 R9, R13, UR4, RZ ;  /* 0x000000040d097c10 */ /* 0x000fe2000fffe0ff */
[----:B-1----:R-:W-:Y:S01]  /*4200*/  IMAD.MOV.U32 R5, RZ, RZ, R3 ;  /* 0x000000ffff057224 */ /* 0x002fe200078e0003 */
[----:B------:R-:W-:-:S02]  /*4210*/  IADD3 R3, R32, 0x1, RZ ;  /* 0x0000000120037810 */ /* 0x000fc40007ffe0ff */
[----:B------:R-:W-:Y:S01]  /*4220*/  IMNMX R208, R9, UR10, PT ;  /* 0x0000000a09d07c17 */ /* 0x000fe2000b800200 */
[----:B------:R1:W1:Y:S02]  /*4230*/  I2F R15, R5 ;  /* 0x00000005000f7306 */ /* 0x0002640000201400 */
[----:B------:R-:W-:Y:S01]  /*4240*/  HMMA.16816.F32 R40, R36, R10, R40 ;  /* 0x0000000a2428723c */ /* 0x000fe20000001828 */
[----:B------:R-:W-:Y:S01]  /*4250*/  IADD3 R9, R201, -c[0x0][0x2e4], RZ ;  /* 0x8000b900c9097a10 */ /* 0x000fe20007ffe0ff */
[----:B---3--:R-:W-:Y:S01]  /*4260*/  FFMA.FTZ R18, R17, -UR27, R28 ;  /* 0x8000001b11127c23 */ /* 0x008fe2000801001c */
[----:B------:R-:W-:Y:S01]  /*4270*/  ISETP.GE.AND P1, PT, R3, R208, PT ;  /* 0x000000d00300720c */ /* 0x000fe20003f26270 */
[----:B------:R-:W-:Y:S01]  /*4280*/  IMAD.IADD R13, R201, 0x1, -R3 ;  /* 0x00000001c90d7824 */ /* 0x000fe200078e0a03 */
[----:B------:R-:W-:Y:S01]  /*4290*/  IMNMX R203, RZ, R9, !PT ;  /* 0x00000009ffcb7217 */ /* 0x000fe20007800200 */
[----:B--2---:R-:W-:Y:S01]  /*42a0*/  FFMA.FTZ R16, R16, -UR27, R30 ;  /* 0x8000001b10107c23 */ /* 0x004fe2000801001e */
[----:B------:R-:W-:Y:S01]  /*42b0*/  IADD3 R10, R12, UR4, RZ ;  /* 0x000000040c0a7c10 */ /* 0x000fe2000fffe0ff */
[----:B-----5:R-:W-:Y:S01]  /*42c0*/  FFMA.FTZ R19, R7, -UR27, R46 ;  /* 0x8000001b07137c23 */ /* 0x020fe2000801002e */
[----:B------:R-:W-:Y:S01]  /*42d0*/  IADD3 R7, R32, 0x9, RZ ;  /* 0x0000000920077810 */ /* 0x000fe20007ffe0ff */
[----:B------:R-:W-:Y:S01]  /*42e0*/  HMMA.16816.F32 R76, R20, R48, R76 ;  /* 0x00000030144c723c */ /* 0x000fe2000000184c */
[----:B------:R-:W-:-:S02]  /*42f0*/  IMNMX R207, R10, UR10, PT ;  /* 0x0000000a0acf7c17 */ /* 0x000fc4000b800200 */
[----:B------:R-:W-:Y:S01]  /*4300*/  IADD3 R10, R205, -c[0x0][0x2e4], RZ ;  /* 0x8000b900cd0a7a10 */ /* 0x000fe20007ffe0ff */
[C---:B------:R-:W-:Y:S01]  /*4310*/  IMAD.IADD R12, R200.reuse, 0x1, -R7 ;  /* 0x00000001c80c7824 */ /* 0x040fe200078e0a07 */
[----:B------:R-:W-:Y:S01]  /*4320*/  ISETP.LT.OR P1, PT, R3, R203, P1 ;  /* 0x000000cb0300720c */ /* 0x000fe20000f21670 */
[----:B-1----:R-:W-:Y:S01]  /*4330*/  IMAD.IADD R5, R200, 0x1, -R3 ;  /* 0x00000001c8057824 */ /* 0x002fe200078e0a03 */
[----:B------:R-:W-:Y:S01]  /*4340*/  IMNMX R202, RZ, R10, !PT ;  /* 0x0000000affca7217 */ /* 0x000fe20007800200 */
[----:B------:R-:W-:Y:S01]  /*4350*/  FFMA.FTZ R30, R15, -UR27, R44 ;  /* 0x8000001b0f1e7c23 */ /* 0x000fe2000801002c */
[----:B------:R-:W-:Y:S01]  /*4360*/  IABS R12, R12 ;  /* 0x0000000c000c7213 */ /* 0x000fe20000000000 */
[----:B------:R-:W-:Y:S01]  /*4370*/  HMMA.16816.F32 R84, R20, R50, R84 ;  /* 0x000000321454723c */ /* 0x000fe20000001854 */
[----:B------:R-:W-:Y:S02]  /*4380*/  IABS R5, R5 ;  /* 0x0000000500057213 */ /* 0x000fe40000000000 */
[----:B------:R-:W-:-:S02]  /*4390*/  IABS R13, R13 ;  /* 0x0000000d000d7213 */ /* 0x000fc40000000000 */
[----:B------:R1:W2:Y:S03]  /*43a0*/  I2F R6, R5 ;  /* 0x0000000500067306 */ /* 0x0002a60000201400 */
[-C--:B----4-:R-:W-:Y:S08]  /*43b0*/  HMMA.16816.F32 R56, R52, R24.reuse, R104 ;  /* 0x000000183438723c */ /* 0x090ff00000001868 */
[----:B------:R-:W-:Y:S01]  /*43c0*/  HMMA.16816.F32 R48, R36, R24, R76 ;  /* 0x000000182430723c */ /* 0x000fe2000000184c */
[----:B-1----:R-:W-:Y:S01]  /*43d0*/  LEA.HI R5, R8, R80, RZ, 0x2 ;  /* 0x0000005008057211 */ /* 0x002fe200078f10ff */
[----:B--2---:R-:W-:Y:S01]  /*43e0*/  FFMA.FTZ R29, R6, -UR27, R29 ;  /* 0x8000001b061d7c23 */ /* 0x004fe2000801001d */
[----:B------:R-:W-:-:S05]  /*43f0*/  IADD3 R8, R14, UR4, RZ ;  /* 0x000000040e087c10 */ /* 0x000fca000fffe0ff */
[C---:B------:R-:W-:Y:S01]  /*4400*/  HMMA.16816.F32 R92, R20.reuse, R72, R92 ;  /* 0x00000048145c723c */ /* 0x040fe2000000185c */
[----:B------:R-:W-:Y:S02]  /*4410*/  LOP3.LUT R5, R5, 0xfffffffc, RZ, 0xc0, !PT ;  /* 0xfffffffc05057812 */ /* 0x000fe400078ec0ff */
[----:B------:R-:W-:Y:S02]  /*4420*/  IMNMX R209, R8, UR10, PT ;  /* 0x0000000a08d17c17 */ /* 0x000fe4000b800200 */
[----:B------:R-:W-:Y:S01]  /*4430*/  IADD3 R8, R199, -c[0x0][0x2e4], RZ ;  /* 0x8000b900c7087a10 */ /* 0x000fe20007ffe0ff */
[----:B------:R-:W-:Y:S01]  /*4440*/  IMAD.IADD R5, R80, 0x1, -R5 ;  /* 0x0000000150057824 */ /* 0x000fe200078e0a05 */
[----:B------:R-:W-:Y:S01]  /*4450*/  ISETP.GE.AND P2, PT, R3, R209, PT ;  /* 0x000000d10300720c */ /* 0x000fe20003f46270 */
[----:B------:R-:W-:Y:S01]  /*4460*/  HMMA.16816.F32 R100, R20, R132, R100 ;  /* 0x000000841464723c */ /* 0x000fe20000001864 */
[----:B------:R-:W-:Y:S01]  /*4470*/  IMNMX R204, RZ, R8, !PT ;  /* 0x00000008ffcc7217 */ /* 0x000fe20007800200 */
[----:B------:R-:W-:Y:S01]  /*4480*/  IMAD.MOV.U32 R8, RZ, RZ, R12 ;  /* 0x000000ffff087224 */ /* 0x000fe200078e000c */
[----:B------:R1:W-:Y:S01]  /*4490*/  STL [R1+0x78], R5 ;  /* 0x0000780501007387 */ /* 0x0003e20000100800 */
[----:B------:R-:W-:-:S02]  /*44a0*/  P2R R12, PR, RZ, 0x2 ;  /* 0x00000002ff0c7803 */ /* 0x000fc40000000000 */
[----:B------:R2:W3:Y:S01]  /*44b0*/  I2F R33, R8 ;  /* 0x0000000800217306 */ /* 0x0004e20000201400 */
[----:B------:R-:W-:Y:S01]  /*44c0*/  ISETP.LT.OR P6, PT, R3, R204, P2 ;  /* 0x000000cc0300720c */ /* 0x000fe200017c1670 */
[----:B------:R-:W-:Y:S01]  /*44d0*/  HMMA.16816.F32 R88, R20, R74, R88 ;  /* 0x0000004a1458723c */ /* 0x000fe20000001858 */
[----:B------:R-:W-:-:S07]  /*44e0*/  IADD3 R6, R32, 0x10, RZ ;  /* 0x0000001020067810 */ /* 0x000fce0007ffe0ff */
[----:B------:R-:W-:Y:S01]  /*44f0*/  HMMA.16816.F32 R132, R20, R134, R112 ;  /* 0x000000861484723c */ /* 0x000fe20000001870 */
[----:B--2---:R-:W-:-:S05]  /*4500*/  IMAD.IADD R8, R205, 0x1, -R3 ;  /* 0x00000001cd087824 */ /* 0x004fca00078e0a03 */
[----:B------:R-:W-:Y:S02]  /*4510*/  IABS R8, R8 ;  /* 0x0000000800087213 */ /* 0x000fe40000000000 */
[----:B-1----:R-:W-:Y:S02]  /*4520*/  IADD3 R5, R0, UR4, RZ ;  /* 0x0000000400057c10 */ /* 0x002fe4000fffe0ff */
[----:B------:R-:W-:Y:S02]  /*4530*/  IADD3 R0, R32, 0x8, RZ ;  /* 0x0000000820007810 */ /* 0x000fe40007ffe0ff */
[----:B------:R-:W-:Y:S02]  /*4540*/  IMNMX R210, R5, UR10, PT ;  /* 0x0000000a05d27c17 */ /* 0x000fe4000b800200 */
[C---:B------:R-:W-:Y:S01]  /*4550*/  IADD3 R5, R200.reuse, -c[0x0][0x2e4], RZ ;  /* 0x8000b900c8057a10 */ /* 0x040fe20007ffe0ff */
[--C-:B------:R-:W-:Y:S01]  /*4560*/  IMAD.IADD R11, R200, 0x1, -R0.reuse ;  /* 0x00000001c80b7824 */ /* 0x100fe200078e0a00 */
[----:B------:R-:W-:Y:S01]  /*4570*/  ISETP.GE.AND P0, PT, R3, R210, PT ;  /* 0x000000d20300720c */ /* 0x000fe20003f06270 */
[--C-:B------:R-:W-:Y:S01]  /*4580*/  IMAD.IADD R9, R201, 0x1, -R0.reuse ;  /* 0x00000001c9097824 */ /* 0x100fe200078e0a00 */
[----:B------:R-:W-:Y:S01]  /*4590*/  IMNMX R206, RZ, R5, !PT ;  /* 0x00000005ffce7217 */ /* 0x000fe20007800200 */
[----:B------:R-:W-:Y:S01]  /*45a0*/  IMAD.IADD R10, R205, 0x1, -R0 ;  /* 0x00000001cd0a7824 */ /* 0x000fe200078e0a00 */
[----:B------:R-:W-:Y:S01]  /*45b0*/  IABS R5, R11 ;  /* 0x0000000b00057213 */ /* 0x000fe20000000000 */
[----:B------:R-:W-:Y:S01]  /*45c0*/  IMAD.IADD R11, R199, 0x1, -R3 ;  /* 0x00000001c70b7824 */ /* 0x000fe200078e0a03 */
[----:B------:R-:W-:-:S02]  /*45d0*/  ISETP.LT.OR P4, PT, R3, R206, P0 ;  /* 0x000000ce0300720c */ /* 0x000fc40000781670 */
[C---:B------:R-:W-:Y:S01]  /*45e0*/  ISETP.GE.AND P0, PT, R3.reuse, R207, PT ;  /* 0x000000cf0300720c */ /* 0x040fe20003f06270 */
[----:B------:R1:W-:Y:S01]  /*45f0*/  I2F R17, R5 ;  /* 0x0000000500117306 */ /* 0x0003e20000201400 */
[C---:B------:R-:W-:Y:S02]  /*4600*/  ISETP.GE.AND P3, PT, R32.reuse, R210, PT ;  /* 0x000000d22000720c */ /* 0x040fe40003f66270 */
[----:B------:R-:W-:Y:S01]  /*4610*/  ISETP.LT.OR P0, PT, R3, R202, P0 ;  /* 0x000000ca0300720c */ /* 0x000fe20000701670 */
[----:B------:R-:W-:Y:S01]  /*4620*/  IMAD.IADD R3, R199, 0x1, -R0 ;  /* 0x00000001c7037824 */ /* 0x000fe200078e0a00 */
[----:B------:R-:W-:Y:S02]  /*4630*/  ISETP.LT.OR P1, PT, R32, R206, P3 ;  /* 0x000000ce2000720c */ /* 0x000fe40001f21670 */
[----:B------:R-:W-:Y:S02]  /*4640*/  ISETP.GE.AND P2, PT, R0, R210, PT ;  /* 0x000000d20000720c */ /* 0x000fe40003f46270 */
[----:B------:R-:W-:-:S02]  /*4650*/  FSEL R97, R18, -INF , !P1 ;  /* 0xff80000012617808 */ /* 0x000fc40004800000 */
[----:B------:R-:W-:Y:S02]  /*4660*/  ISETP.GE.AND P1, PT, R32, R208, PT ;  /* 0x000000d02000720c */ /* 0x000fe40003f26270 */
[----:B------:R-:W-:Y:S02]  /*4670*/  ISETP.LT.OR P2, PT, R0, R206, P2 ;  /* 0x000000ce0000720c */ /* 0x000fe40001741670 */
[----:B------:R-:W-:Y:S02]  /*4680*/  IABS R3, R3 ;  /* 0x0000000300037213 */ /* 0x000fe40000000000 */
[----:B-1----:R-:W-:Y:S02]  /*4690*/  IABS R5, R11 ;  /* 0x0000000b00057213 */ /* 0x002fe40000000000 */
[----:B------:R-:W-:Y:S02]  /*46a0*/  P2R R11, PR, RZ, 0x1 ;  /* 0x00000001ff0b7803 */ /* 0x000fe40000000000 */
[C---:B------:R-:W-:Y:S01]  /*46b0*/  ISETP.GE.AND P0, PT, R32.reuse, R209, PT ;  /* 0x000000d12000720c */ /* 0x040fe20003f06270 */
[----:B------:R1:W2:Y:S01]  /*46c0*/  I2F R14, R5 ;  /* 0x00000005000e7306 */ /* 0x0002a20000201400 */
[----:B------:R-:W-:-:S02]  /*46d0*/  ISETP.LT.OR P1, PT, R32, R203, P1 ;  /* 0x000000cb2000720c */ /* 0x000fc40000f21670 */
[----:B------:R-:W-:Y:S02]  /*46e0*/  ISETP.LT.OR P0, PT, R32, R204, P0 ;  /* 0x000000cc2000720c */ /* 0x000fe40000701670 */
[----:B------:R-:W-:Y:S02]  /*46f0*/  P2R R28, PR, RZ, 0x4 ;  /* 0x00000004ff1c7803 */ /* 0x000fe40000000000 */
[----:B------:R-:W-:Y:S02]  /*4700*/  FSEL R99, R16, -INF , !P0 ;  /* 0xff80000010637808 */ /* 0x000fe40004000000 */
[----:B------:R-:W-:Y:S02]  /*4710*/  ISETP.GE.AND P0, PT, R32, R207, PT ;  /* 0x000000cf2000720c */ /* 0x000fe40003f06270 */
[----:B------:R-:W-:Y:S02]  /*4720*/  FSEL R80, R30, -INF , !P1 ;  /* 0xff8000001e507808 */ /* 0x000fe40004800000 */
[----:B------:R-:W-:-:S02]  /*4730*/  ISETP.LT.OR P0, PT, R32, R202, P0 ;  /* 0x000000ca2000720c */ /* 0x000fc40000701670 */
[C---:B------:R-:W-:Y:S01]  /*4740*/  ISETP.GE.AND P2, PT, R0.reuse, R209, PT ;  /* 0x000000d10000720c */ /* 0x040fe20003f46270 */
[----:B-1----:R-:W-:Y:S01]  /*4750*/  IMAD.MOV.U32 R5, RZ, RZ, R13 ;  /* 0x000000ffff057224 */ /* 0x002fe200078e000d */
[----:B------:R-:W-:Y:S01]  /*4760*/  FSEL R82, R19, -INF , !P0 ;  /* 0xff80000013527808 */ /* 0x000fe20004000000 */
[----:B---3--:R-:W-:Y:S01]  /*4770*/  FFMA.FTZ R19, R33, -UR27, R41 ;  /* 0x8000001b21137c23 */ /* 0x008fe20008010029 */
[C---:B------:R-:W-:Y:S01]  /*4780*/  ISETP.GE.AND P1, PT, R0.reuse, R208, PT ;  /* 0x000000d00000720c */ /* 0x040fe20003f26270 */
[----:B------:R1:W3:Y:S01]  /*4790*/  I2F R15, R5 ;  /* 0x00000005000f7306 */ /* 0x0002e20000201400 */
[C---:B------:R-:W-:Y:S02]  /*47a0*/  ISETP.GE.AND P0, PT, R0.reuse, R207, PT ;  /* 0x000000cf0000720c */ /* 0x040fe40003f06270 */
[----:B------:R-:W-:Y:S02]  /*47b0*/  FSEL R96, R29, -INF , !P4 ;  /* 0xff8000001d607808 */ /* 0x000fe40006000000 */
[----:B------:R-:W-:-:S02]  /*47c0*/  ISETP.LT.OR P5, PT, R0, R204, P2 ;  /* 0x000000cc0000720c */ /* 0x000fc400017a1670 */
[----:B------:R-:W-:Y:S02]  /*47d0*/  ISETP.NE.AND P2, PT, R12, RZ, PT ;  /* 0x000000ff0c00720c */ /* 0x000fe40003f45270 */
[C---:B------:R-:W-:Y:S02]  /*47e0*/  ISETP.LT.OR P4, PT, R0.reuse, R203, P1 ;  /* 0x000000cb0000720c */ /* 0x040fe40000f81670 */
[----:B------:R-:W-:Y:S01]  /*47f0*/  ISETP.LT.OR P3, PT, R0, R202, P0 ;  /* 0x000000ca0000720c */ /* 0x000fe20000761670 */
[----:B------:R-:W-:Y:S01]  /*4800*/  IMAD.IADD R0, R200, 0x1, -R6 ;  /* 0x00000001c8007824 */ /* 0x000fe200078e0a06 */
[----:B------:R-:W-:Y:S01]  /*4810*/  ISETP.NE.AND P1, PT, R11, RZ, PT ;  /* 0x000000ff0b00720c */ /* 0x000fe20003f25270 */
[----:B--2---:R-:W-:Y:S01]  /*4820*/  FFMA.FTZ R11, R14, -UR27, R31 ;  /* 0x8000001b0e0b7c23 */ /* 0x004fe2000801001f */
[----:B------:R-:W-:Y:S01]  /*4830*/  ISETP.GE.AND P0, PT, R7, R210, PT ;  /* 0x000000d20700720c */ /* 0x000fe20003f06270 */
[----:B-1----:R-:W-:Y:S01]  /*4840*/  IMAD.MOV.U32 R5, RZ, RZ, R8 ;  /* 0x000000ffff057224 */ /* 0x002fe200078e0008 */
[----:B------:R-:W-:Y:S01]  /*4850*/  IABS R0, R0 ;  /* 0x0000000000007213 */ /* 0x000fe20000000000 */
[----:B---3--:R-:W-:Y:S01]  /*4860*/  FFMA.FTZ R15, R15, -UR27, R45 ;  /* 0x8000001b0f0f7c23 */ /* 0x008fe2000801002d */
[----:B------:R-:W-:Y:S01]  /*4870*/  FSEL R98, R11, -INF , !P6 ;  /* 0xff8000000b627808 */ /* 0x000fe20007000000 */
[----:B------:R1:W2:Y:S01]  /*4880*/  I2F R13, R5 ;  /* 0x00000005000d7306 */ /* 0x0002a20000201400 */
[----:B------:R-:W-:Y:S01]  /*4890*/  ISETP.LT.OR P6, PT, R7, R206, P0 ;  /* 0x000000ce0700720c */ /* 0x000fe200007c1670 */
[----:B------:R-:W-:Y:S01]  /*48a0*/  IMAD.MOV.U32 R8, RZ, RZ, R0 ;  /* 0x000000ffff087224 */ /* 0x000fe200078e0000 */
[----:B------:R-:W-:Y:S01]  /*48b0*/  IADD3 R0, R32, 0x18, RZ ;  /* 0x0000001820007810 */ /* 0x000fe20007ffe0ff */
[----:B------:R-:W-:Y:S01]  /*48c0*/  IMAD.IADD R11, R201, 0x1, -R7 ;  /* 0x00000001c90b7824 */ /* 0x000fe200078e0a07 */
[----:B------:R-:W-:-:S02]  /*48d0*/  ISETP.NE.AND P0, PT, R28, RZ, PT ;  /* 0x000000ff1c00720c */ /* 0x000fc40003f05270 */
[----:B------:R-:W-:Y:S01]  /*48e0*/  FSEL R66, R15, -INF , !P2 ;  /* 0xff8000000f427808 */ /* 0x000fe20005000000 */
[----:B------:R3:W-:Y:S01]  /*48f0*/  I2F R24, R8 ;  /* 0x0000000800187306 */ /* 0x0007e20000201400 */
[----:B------:R-:W-:Y:S01]  /*4900*/  ISETP.GE.AND P2, PT, R7, R209, PT ;  /* 0x000000d10700720c */ /* 0x000fe20003f46270 */
[----:B------:R-:W-:Y:S01]  /*4910*/  HMMA.16816.F32 R28, R36, R26, R84 ;  /* 0x0000001a241c723c */ /* 0x000fe20000001854 */
[----:B------:R-:W-:Y:S02]  /*4920*/  FSEL R77, R19, -INF , !P6 ;  /* 0xff800000134d7808 */ /* 0x000fe40007000000 */
[----:B------:R-:W-:Y:S01]  /*4930*/  ISETP.LT.OR P2, PT, R7, R204, P2 ;  /* 0x000000cc0700720c */ /* 0x000fe20001741670 */
[----:B-1----:R-:W-:Y:S01]  /*4940*/  IMAD.MOV.U32 R5, RZ, RZ, R3 ;  /* 0x000000ffff057224 */ /* 0x002fe200078e0003 */
[----:B------:R-:W-:Y:S01]  /*4950*/  IABS R3, R9 ;  /* 0x0000000900037213 */ /* 0x000fe20000000000 */
[----:B--2---:R-:W-:Y:S02]  /*4960*/  FFMA.FTZ R14, R13, -UR27, R47 ;  /* 0x8000001b0d0e7c23 */ /* 0x004fe4000801002f */
[----:B------:R-:W1:Y:S01]  /*4970*/  I2F R9, R5 ;  /* 0x0000000500097306 */ /* 0x000e620000201400 */
[----:B------:R-:W-:-:S02]  /*4980*/  FFMA.FTZ R13, R17, -UR27, R40 ;  /* 0x8000001b110d7c23 */ /* 0x000fc40008010028 */
[----:B------:R-:W-:Y:S01]  /*4990*/  FSEL R72, R14, -INF , !P1 ;  /* 0xff8000000e487808 */ /* 0x000fe20004800000 */
[----:B---3--:R-:W-:Y:S01]  /*49a0*/  IMAD.IADD R8, R200, 0x1, -R0 ;  /* 0x00000001c8087824 */ /* 0x008fe200078e0a00 */
[----:B------:R-:W-:Y:S02]  /*49b0*/  ISETP.GE.AND P1, PT, R7, R208, PT ;  /* 0x000000d00700720c */ /* 0x000fe40003f26270 */
[----:B------:R-:W-:Y:S01]  /*49c0*/  FSEL R79, R13, -INF , !P0 ;  /* 0xff8000000d4f7808 */ /* 0x000fe20004000000 */
[----:B------:R2:W3:Y:S01]  /*49d0*/  I2F R12, R3 ;  /* 0x00000003000c7306 */ /* 0x0004e20000201400 */
[----:B------:R-:W-:Y:S02]  /*49e0*/  IABS R8, R8 ;  /* 0x0000000800087213 */ /* 0x000fe40000000000 */
[C---:B------:R-:W-:Y:S02]  /*49f0*/  ISETP.GE.AND P0, PT, R7.reuse, R207, PT ;  /* 0x000000cf0700720c */ /* 0x040fe40003f06270 */
[----:B------:R-:W-:-:S02]  /*4a00*/  ISETP.LT.OR P1, PT, R7, R203, P1 ;  /* 0x000000cb0700720c */ /* 0x000fc40000f21670 */
[----:B------:R-:W-:Y:S01]  /*4a10*/  ISETP.LT.OR P0, PT, R7, R202, P0 ;  /* 0x000000ca0700720c */ /* 0x000fe20000701670 */
[----:B-1----:R-:W-:Y:S01]  /*4a20*/  FFMA.FTZ R16, R9, -UR27, R42 ;  /* 0x8000001b09107c23 */ /* 0x002fe2000801002a */
[----:B------:R-:W-:-:S04]  /*4a30*/  IABS R5, R10 ;  /* 0x0000000a00057213 */ /* 0x000fc80000000000 */
[----:B------:R1:W4:Y:S01]  /*4a40*/  I2F R10, R5 ;  /* 0x00000005000a7306 */ /* 0x0003220000201400 */
[----:B------:R-:W-:Y:S02]  /*4a50*/  FSEL R83, R16, -INF , !P5 ;  /* 0xff80000010537808 */ /* 0x000fe40006800000 */
[----:B--2---:R-:W-:Y:S01]  /*4a60*/  IADD3 R3, R32, 0x11, RZ ;  /* 0x0000001120037810 */ /* 0x004fe20007ffe0ff */
[----:B---3--:R-:W-:Y:S01]  /*4a70*/  FFMA.FTZ R18, R12, -UR27, R68 ;  /* 0x8000001b0c127c23 */ /* 0x008fe20008010044 */
[----:B------:R-:W-:Y:S02]  /*4a80*/  P2R R12, PR, RZ, 0x4 ;  /* 0x00000004ff0c7803 */ /* 0x000fe40000000000 */
[----:B------:R-:W-:Y:S02]  /*4a90*/  ISETP.GE.AND P2, PT, R6, R209, PT ;  /* 0x000000d10600720c */ /* 0x000fe40003f46270 */
[----:B------:R-:W-:Y:S02]  /*4aa0*/  FSEL R67, R18, -INF , !P4 ;  /* 0xff80000012437808 */ /* 0x000fe40006000000 */
[----:B------:R-:W-:-:S02]  /*4ab0*/  ISETP.LT.OR P5, PT, R6, R204, P2 ;  /* 0x000000cc0600720c */ /* 0x000fc400017a1670 */
[----:B------:R-:W-:Y:S01]  /*4ac0*/  ISETP.NE.AND P6, PT, R12, RZ, PT ;  /* 0x000000ff0c00720c */ /* 0x000fe20003fc5270 */
[----:B------:R-:W-:Y:S02]  /*4ad0*/  FFMA.FTZ R12, R24, -UR27, R48 ;  /* 0x8000001b180c7c23 */ /* 0x000fe40008010030 */
[----:B-1----:R-:W-:Y:S02]  /*4ae0*/  IMAD.IADD R5, R200, 0x1, -R3 ;  /* 0x00000001c8057824 */ /* 0x002fe400078e0a03 */
[----:B----4-:R-:W-:-:S03]  /*4af0*/  FFMA.FTZ R17, R10, -UR27, R70 ;  /* 0x8000001b0a117c23 */ /* 0x010fc60008010046 */
        /* <DEDUP_REMOVED lines=22> */
[----:B------:R-:W-:Y:S01]  /*4c60*/  IABS R14, R8 ;  /* 0x00000008000e7213 */ /* 0x000fe20000000000 */
[----:B------:R1:W2:Y:S01]  /*4c70*/  I2F R11, R7 ;  /* 0x00000007000b7306 */ /* 0x0002a20000201400 */
[C---:B------:R-:W-:Y:S01]  /*4c80*/  ISETP.GE.AND P0, PT, R6.reuse, R210, PT ;  /* 0x000000d20600720c */ /* 0x040fe20003f06270 */
[----:B------:R-:W-:Y:S01]  /*4c90*/  IMAD.IADD R8, R201, 0x1, -R6 ;  /* 0x00000001c9087824 */ /* 0x000fe200078e0a06 */
[----:B------:R-:W-:Y:S01]  /*4ca0*/  ISETP.NE.AND P1, PT, R9, RZ, PT ;  /* 0x000000ff0900720c */ /* 0x000fe20003f25270 */
[----:B------:R-:W-:Y:S01]  /*4cb0*/  IMAD.IADD R9, R205, 0x1, -R3 ;  /* 0x00000001cd097824 */ /* 0x000fe200078e0a03 */
[----:B------:R-:W-:Y:S02]  /*4cc0*/  ISETP.LT.OR P0, PT, R6, R206, P0 ;  /* 0x000000ce0600720c */ /* 0x000fe40000701670 */
[----:B------:R-:W-:Y:S01]  /*4cd0*/  IABS R8, R8 ;  /* 0x0000000800087213 */ /* 0x000fe20000000000 */
[----:B------:R-:W3:Y:S01]  /*4ce0*/  I2F R16, R14 ;  /* 0x0000000e00107306 */ /* 0x000ee20000201400 */
[----:B------:R-:W-:-:S02]  /*4cf0*/  P2R R15, PR, RZ, 0x1 ;  /* 0x00000001ff0f7803 */ /* 0x000fc40000000000 */
        /* <DEDUP_REMOVED lines=60> */
[----:B------:R-:W-:Y:S01]  /*50c0*/  HMMA.16816.F32 R24, R52, R26, R60 ;  /* 0x0000001a3418723c */ /* 0x000fe2000000183c */
[----:B---3--:R-:W-:Y:S01]  /*50d0*/  IMAD.MOV.U32 R6, RZ, RZ, R7 ;  /* 0x000000ffff067224 */ /* 0x008fe200078e0007 */
[----:B------:R-:W-:Y:S01]  /*50e0*/  ISETP.GE.AND P0, PT, R5, R210, PT ;  /* 0x000000d20500720c */ /* 0x000fe20003f06270 */
[----:B------:R-:W-:Y:S01]  /*50f0*/  IMAD.IADD R7, R201, 0x1, -R0 ;  /* 0x00000001c9077824 */ /* 0x000fe200078e0a00 */
[----:B------:R-:W-:Y:S01]  /*5100*/  ISETP.NE.AND P2, PT, R15, RZ, PT ;  /* 0x000000ff0f00720c */ /* 0x000fe20003f45270 */
[----:B------:R2:W3:Y:S01]  /*5110*/  I2F R14, R6 ;  /* 0x00000006000e7306 */ /* 0x0004e20000201400 */
[----:B----4-:R-:W-:Y:S01]  /*5120*/  FFMA.FTZ R11, R33, -UR27, R57 ;  /* 0x8000001b210b7c23 */ /* 0x010fe20008010039 */
[----:B------:R-:W-:-:S04]  /*5130*/  ISETP.NE.AND P1, PT, R13, RZ, PT ;  /* 0x000000ff0d00720c */ /* 0x000fc80003f25270 */
        /* <DEDUP_REMOVED lines=8> */
[----:B---3--:R-:W-:Y:S02]  /*51c0*/  FFMA.FTZ R9, R14, -UR27, R59 ;  /* 0x8000001b0e097c23 */ /* 0x008fe4000801003b */
[----:B------:R-:W-:Y:S02]  /*51d0*/  FFMA.FTZ R14, R44, -UR27, R29 ;  /* 0x8000001b2c0e7c23 */ /* 0x000fe4000801001d */
[----:B-1----:R-:W-:Y:S01]  /*51e0*/  HMMA.16816.F32 R44, R52, R18, R116 ;  /* 0x00000012342c723c */ /* 0x002fe20000001874 */
        /* <DEDUP_REMOVED lines=20> */
[----:B------:R-:W-:Y:S01]  /*5330*/  HMMA.16816.F32 R40, R36, R16, R92 ;  /* 0x000000102428723c */ /* 0x000fe2000000185c */
[----:B------:R-:W-:Y:S02]  /*5340*/  P2R R20, PR, RZ, 0x4 ;  /* 0x00000004ff147803 */ /* 0x000fe40000000000 */
[----:B------:R-:W-:Y:S02]  /*5350*/  FSEL R125, R8, -INF , !P0 ;  /* 0xff800000087d7808 */ /* 0x000fe40004000000 */
[C---:B------:R-:W-:Y:S01]  /*5360*/  ISETP.GE.AND P0, PT, R5.reuse, R207, PT ;  /* 0x000000cf0500720c */ /* 0x040fe20003f06270 */
[----:B-1----:R-:W-:Y:S01]  /*5370*/  IMAD.MOV.U32 R6, RZ, RZ, R0 ;  /* 0x000000ffff067224 */ /* 0x002fe200078e0000 */
[----:B------:R-:W-:Y:S01]  /*5380*/  IABS R0, R7 ;  /* 0x0000000700007213 */ /* 0x000fe20000000000 */
[----:B---3--:R-:W-:Y:S01]  /*5390*/  FFMA.FTZ R13, R22, -UR27, R26 ;  /* 0x8000001b160d7c23 */ /* 0x008fe2000801001a */
[----:B------:R-:W-:Y:S01]  /*53a0*/  ISETP.LT.OR P0, PT, R5, R202, P0 ;  /* 0x000000ca0500720c */ /* 0x000fe20000701670 */
[----:B------:R1:W3:Y:S01]  /*53b0*/  I2F R12, R6 ;  /* 0x00000006000c7306 */ /* 0x0002e20000201400 */
[----:B------:R-:W-:-:S02]  /*53c0*/  IADD3 R5, R32, 0x28, RZ ;  /* 0x0000002820057810 */ /* 0x000fc40007ffe0ff */
[----:B------:R-:W-:Y:S01]  /*53d0*/  P2R R15, PR, RZ, 0x1 ;  /* 0x00000001ff0f7803 */ /* 0x000fe20000000000 */
[----:B--2---:R-:W-:Y:S01]  /*53e0*/  FFMA.FTZ R17, R21, -UR27, R31 ;  /* 0x8000001b15117c23 */ /* 0x004fe2000801001f */
[----:B------:R-:W-:Y:S01]  /*53f0*/  IADD3 R3, R32, 0x20, RZ ;  /* 0x0000002020037810 */ /* 0x000fe20007ffe0ff */
[----:B------:R-:W-:Y:S01]  /*5400*/  HMMA.16816.F32 R28, R36, R18, R88 ;  /* 0x00000012241c723c */ /* 0x000fe20000001858 */
[----:B------:R-:W-:Y:S02]  /*5410*/  P2R R16, PR, RZ, 0x2 ;  /* 0x00000002ff107803 */ /* 0x000fe40000000000 */
[C---:B------:R-:W-:Y:S01]  /*5420*/  ISETP.GE.AND P0, PT, R3.reuse, R210, PT ;  /* 0x000000d20300720c */ /* 0x040fe20003f06270 */
[----:B------:R-:W-:Y:S01]  /*5430*/  IMAD.IADD R7, R200, 0x1, -R3 ;  /* 0x00000001c8077824 */ /* 0x000fe200078e0a03 */
[C---:B------:R-:W-:Y:S02]  /*5440*/  ISETP.GE.AND P2, PT, R3.reuse, R209, PT ;  /* 0x000000d10300720c */ /* 0x040fe40003f46270 */
[----:B------:R-:W-:-:S02]  /*5450*/  ISETP.LT.OR P0, PT, R3, R206, P0 ;  /* 0x000000ce0300720c */ /* 0x000fc40000701670 */
[C---:B------:R-:W-:Y:S01]  /*5460*/  ISETP.GE.AND P1, PT, R3.reuse, R208, PT ;  /* 0x000000d00300720c */ /* 0x040fe20003f26270 */
[----:B-1----:R-:W-:Y:S01]  /*5470*/  IMAD.MOV.U32 R6, RZ, RZ, R0 ;  /* 0x000000ffff067224 */ /* 0x002fe200078e0000 */
[----:B------:R-:W-:Y:S01]  /*5480*/  IABS R0, R7 ;  /* 0x0000000700007213 */ /* 0x000fe20000000000 */
[----:B---3--:R-:W-:Y:S01]  /*5490*/  FFMA.FTZ R22, R12, -UR27, R25 ;  /* 0x8000001b0c167c23 */ /* 0x008fe20008010019 */
[----:B------:R-:W-:Y:S01]  /*54a0*/  P2R R9, PR, RZ, 0x1 ;  /* 0x00000001ff097803 */ /* 0x000fe20000000000 */
[----:B------:R-:W1:Y:S01]  /*54b0*/  I2F R10, R6 ;  /* 0x00000006000a7306 */ /* 0x000e620000201400 */
[----:B------:R-:W-:Y:S02]  /*54c0*/  ISETP.GE.AND P0, PT, R3, R207, PT ;  /* 0x000000cf0300720c */ /* 0x000fe40003f06270 */
[----:B------:R-:W-:Y:S02]  /*54d0*/  FSEL R35, R11, -INF , !P4 ;  /* 0xff8000000b237808 */ /* 0x000fe40006000000 */
[----:B------:R-:W-:-:S02]  /*54e0*/  FSEL R74, R13, -INF , !P3 ;  /* 0xff8000000d4a7808 */ /* 0x000fc40005800000 */
[C---:B------:R-:W-:Y:S01]  /*54f0*/  ISETP.LT.OR P5, PT, R3.reuse, R204, P2 ;  /* 0x000000cc0300720c */ /* 0x040fe200017a1670 */
[----:B------:R2:W3:Y:S01]  /*5500*/  I2F R7, R0 ;  /* 0x0000000000077306 */ /* 0x0004e20000201400 */
[C---:B------:R-:W-:Y:S02]  /*5510*/  ISETP.LT.OR P4, PT, R3.reuse, R203, P1 ;  /* 0x000000cb0300720c */ /* 0x040fe40000f81670 */
[----:B------:R-:W-:Y:S02]  /*5520*/  ISETP.LT.OR P3, PT, R3, R202, P0 ;  /* 0x000000ca0300720c */ /* 0x000fe40000761670 */
[----:B------:R-:W-:Y:S02]  /*5530*/  FSEL R123, R14, -INF , !P6 ;  /* 0xff8000000e7b7808 */ /* 0x000fe40007000000 */
[----:B------:R-:W-:Y:S01]  /*5540*/  ISETP.NE.AND P6, PT, R20, RZ, PT ;  /* 0x000000ff1400720c */ /* 0x000fe20003fc5270 */
[----:B-1----:R-:W-:Y:S01]  /*5550*/  FFMA.FTZ R12, R10, -UR27, R27 ;  /* 0x8000001b0a0c7c23 */ /* 0x002fe2000801001b */
[----:B------:R-:W-:Y:S01]  /*5560*/  ISETP.NE.AND P2, PT, R16, RZ, PT ;  /* 0x000000ff1000720c */ /* 0x000fe20003f45270 */
[----:B------:R-:W1:Y:S01]  /*5570*/  LDSM.16.M88.4 R24, [R189+0x1800] ;  /* 0x00180000bd18783b */ /* 0x000e620000000200 */
[----:B------:R-:W-:Y:S01]  /*5580*/  FSEL R142, R17, -INF , !P6 ;  /* 0xff800000118e7808 */ /* 0x000fe20007000000 */
[----:B------:R-:W-:-:S04]  /*5590*/  DEPBAR.LE SB0, 0x0 ;  /* 0x000080000000791a */ /* 0x000fc80000000000 */
[----:B--2---:R-:W-:Y:S01]  /*55a0*/  IADD3 R0, R32, 0x21, RZ ;  /* 0x0000002120007810 */ /* 0x004fe20007ffe0ff */
[----:B---3--:R-:W-:Y:S01]  /*55b0*/  FFMA.FTZ R21, R7, -UR27, R40 ;  /* 0x8000001b07157c23 */ /* 0x008fe20008010028 */
[----:B------:R-:W-:Y:S01]  /*55c0*/  BAR.SYNC.DEFER_BLOCKING 0x0 ;  /* 0x0000000000007b1d */ /* 0x000fe20000010000 */
[----:B------:R-:W-:Y:S01]  /*55d0*/  IMAD.IADD R7, R200, 0x1, -R5 ;  /* 0x00000001c8077824 */ /* 0x000fe200078e0a05 */
[----:B------:R-:W-:Y:S01]  /*55e0*/  ISETP.GE.AND P0, PT, R0, R210, PT ;  /* 0x000000d20000720c */ /* 0x000fe20003f06270 */
[----:B------:R-:W-:Y:S01]  /*55f0*/  IMAD.IADD R6, R200, 0x1, -R0 ;  /* 0x00000001c8067824 */ /* 0x000fe200078e0a00 */
[----:B------:R-:W-:Y:S02]  /*5600*/  ISETP.NE.AND P1, PT, R15, RZ, PT ;  /* 0x000000ff0f00720c */ /* 0x000fe40003f25270 */
[----:B------:R-:W-:Y:S02]  /*5610*/  IABS R7, R7 ;  /* 0x0000000700077213 */ /* 0x000fe40000000000 */
[----:B------:R-:W-:-:S02]  /*5620*/  IABS R6, R6 ;  /* 0x0000000600067213 */ /* 0x000fc40000000000 */
[----:B------:R2:W-:Y:S01]  /*5630*/  I2F R33, R7 ;  /* 0x0000000700217306 */ /* 0x0005e20000201400 */
[----:B------:R-:W-:Y:S02]  /*5640*/  ISETP.LT.OR P6, PT, R0, R206, P0 ;  /* 0x000000ce0000720c */ /* 0x000fe400007c1670 */
[----:B------:R-:W-:Y:S01]  /*5650*/  IMAD.MOV.U32 R8, RZ, RZ, R6 ;  /* 0x000000ffff087224 */ /* 0x000fe200078e0006 */
[----:B------:R-:W-:Y:S01]  /*5660*/  ISETP.NE.AND P0, PT, R9, RZ, PT ;  /* 0x000000ff0900720c */ /* 0x000fe20003f05270 */
[----:B------:R-:W-:Y:S01]  /*5670*/  IMAD.IADD R6, R199, 0x1, -R3 ;  /* 0x00000001c7067824 */ /* 0x000fe200078e0a03 */
[----:B------:R-:W-:Y:S02]  /*5680*/  FSEL R34, R22, -INF , !P2 ;  /* 0xff80000016227808 */ /* 0x000fe40005000000 */
[----:B------:R3:W4:Y:S01]  /*5690*/  I2F R23, R8 ;  /* 0x0000000800177306 */ /* 0x0007220000201400 */
[----:B------:R-:W-:Y:S02]  /*56a0*/  FSEL R69, R12, -INF , !P1 ;  /* 0xff8000000c457808 */ /* 0x000fe40004800000 */
[----:B------:R-:W-:-:S02]  /*56b0*/  IABS R6, R6 ;  /* 0x0000000600067213 */ /* 0x000fc40000000000 */
[----:B------:R-:W-:Y:S02]  /*56c0*/  FSEL R164, R21, -INF , !P0 ;  /* 0xff80000015a47808 */ /* 0x000fe40004000000 */
[C---:B------:R-:W-:Y:S01]  /*56d0*/  ISETP.GE.AND P2, PT, R0.reuse, R209, PT ;  /* 0x000000d10000720c */ /* 0x040fe20003f46270 */
[----:B------:R5:W5:Y:S01]  /*56e0*/  I2F R10, R6 ;  /* 0x00000006000a7306 */ /* 0x000b620000201400 */
[----:B--2---:R-:W-:Y:S01]  /*56f0*/  IMAD.IADD R7, R199, 0x1, -R0 ;  /* 0x00000001c7077824 */ /* 0x004fe200078e0a00 */
[C---:B------:R-:W-:Y:S02]  /*5700*/  ISETP.GE.AND P1, PT, R0.reuse, R208, PT ;  /* 0x000000d00000720c */ /* 0x040fe40003f26270 */
[C---:B------:R-:W-:Y:S02]  /*5710*/  ISETP.GE.AND P0, PT, R0.reuse, R207, PT ;  /* 0x000000cf0000720c */ /* 0x040fe40003f06270 */
[C---:B------:R-:W-:Y:S01]  /*5720*/  ISETP.LT.OR P2, PT, R0.reuse, R204, P2 ;  /* 0x000000cc0000720c */ /* 0x040fe20001741670 */
[----:B-1----:R-:W-:Y:S01]  /*5730*/  HMMA.16816.F32 R56, R36, R24, R100 ;  /* 0x000000182438723c */ /* 0x002fe20000001864 */
[----:B---3--:R-:W-:Y:S01]  /*5740*/  IMAD.IADD R8, R201, 0x1, -R3 ;  /* 0x00000001c9087824 */ /* 0x008fe200078e0a03 */
[C---:B------:R-:W-:Y:S01]  /*5750*/  ISETP.LT.OR P1, PT, R0.reuse, R203, P1 ;  /* 0x000000cb0000720c */ /* 0x040fe20000f21670 */
[----:B----4-:R-:W-:Y:S01]  /*5760*/  FFMA.FTZ R13, R23, -UR27, R41 ;  /* 0x8000001b170d7c23 */ /* 0x010fe20008010029 */
[----:B------:R-:W-:-:S02]  /*5770*/  ISETP.LT.OR P0, PT, R0, R202, P0 ;  /* 0x000000ca0000720c */ /* 0x000fc40000701670 */
[----:B------:R-:W-:Y:S02]  /*5780*/  IABS R8, R8 ;  /* 0x0000000800087213 */ /* 0x000fe40000000000 */
[----:B------:R-:W-:Y:S01]  /*5790*/  P2R R16, PR, RZ, 0x1 ;  /* 0x00000001ff107803 */ /* 0x000fe20000000000 */
[----:B-----5:R-:W-:Y:S01]  /*57a0*/  IMAD.IADD R6, R205, 0x1, -R3 ;  /* 0x00000001cd067824 */ /* 0x020fe200078e0a03 */
[----:B------:R-:W-:Y:S01]  /*57b0*/  ISETP.GE.AND P0, PT, R5, R210, PT ;  /* 0x000000d20500720c */ /* 0x000fe20003f06270 */
[----:B------:R-:W-:Y:S01]  /*57c0*/  IMAD.MOV.U32 R3, RZ, RZ, R8 ;  /* 0x000000ffff037224 */ /* 0x000fe200078e0008 */
[----:B------:R-:W-:Y:S01]  /*57d0*/  P2R R20, PR, RZ, 0x4 ;  /* 0x00000004ff147803 */ /* 0x000fe20000000000 */
[----:B------:R-:W-:Y:S01]  /*57e0*/  FFMA.FTZ R10, R10, -UR27, R42 ;  /* 0x8000001b0a0a7c23 */ /* 0x000fe2000801002a */
[----:B------:R-:W-:Y:S01]  /*57f0*/  IABS R11, R6 ;  /* 0x00000006000b7213 */ /* 0x000fe20000000000 */
[----:B------:R1:W2:Y:S01]  /*5800*/  I2F R8, R3 ;  /* 0x0000000300087306 */ /* 0x0002a20000201400 */
[----:B------:R-:W-:Y:S01]  /*5810*/  IMAD.IADD R6, R201, 0x1, -R0 ;  /* 0x00000001c9067824 */ /* 0x000fe200078e0a00 */
[----:B------:R-:W-:Y:S01]  /*5820*/  ISETP.LT.OR P0, PT, R5, R206, P0 ;  /* 0x000000ce0500720c */ /* 0x000fe20000701670 */
[----:B------:R-:W-:Y:S01]  /*5830*/  HMMA.16816.F32 R60, R52, R24, R128 ;  /* 0x00000018343c723c */ /* 0x000fe20000001880 */
[----:B------:R-:W-:-:S02]  /*5840*/  FSEL R167, R10, -INF , !P5 ;  /* 0xff8000000aa77808 */ /* 0x000fc40006800000 */
[----:B------:R-:W-:Y:S02]  /*5850*/  IABS R6, R6 ;  /* 0x0000000600067213 */ /* 0x000fe40000000000 */
[----:B------:R-:W-:Y:S02]  /*5860*/  P2R R17, PR, RZ, 0x2 ;  /* 0x00000002ff117803 */ /* 0x000fe40000000000 */
[----:B------:R-:W-:Y:S02]  /*5870*/  P2R R18, PR, RZ, 0x1 ;  /* 0x00000001ff127803 */ /* 0x000fe40000000000 */
[C---:B------:R-:W-:Y:S02]  /*5880*/  ISETP.GE.AND P2, PT, R5.reuse, R209, PT ;  /* 0x000000d10500720c */ /* 0x040fe40003f46270 */
[C---:B------:R-:W-:Y:S02]  /*5890*/  ISETP.GE.AND P1, PT, R5.reuse, R208, PT ;  /* 0x000000d00500720c */ /* 0x040fe40003f26270 */
[----:B-1----:R-:W-:Y:S01]  /*58a0*/  IABS R3, R7 ;  /* 0x0000000700037213 */ /* 0x002fe20000000000 */
[----:B------:R-:W-:Y:S01]  /*58b0*/  IMAD.MOV.U32 R7, RZ, RZ, R11 ;  /* 0x000000ffff077224 */ /* 0x000fe200078e000b */
[----:B------:R-:W-:Y:S01]  /*58c0*/  ISETP.GE.AND P0, PT, R5, R207, PT ;  /* 0x000000cf0500720c */ /* 0x000fe20003f06270 */
[----:B--2---:R-:W-:Y:S01]  /*58d0*/  FFMA.FTZ R11, R8, -UR27, R48 ;  /* 0x8000001b080b7c23 */ /* 0x004fe20008010030 */
[----:B------:R1:W-:Y:S01]  /*58e0*/  I2F R21, R3 ;  /* 0x0000000300157306 */ /* 0x0003e20000201400 */
[----:B------:R-:W-:Y:S01]  /*58f0*/  IMAD.IADD R8, R201, 0x1, -R5 ;  /* 0x00000001c9087824 */ /* 0x000fe200078e0a05 */
[----:B------:R-:W-:-:S02]  /*5900*/  ISETP.LT.OR P5, PT, R5, R204, P2 ;  /* 0x000000cc0500720c */ /* 0x000fc400017a1670 */
[----:B------:R-:W-:Y:S02]  /*5910*/  FSEL R141, R11, -INF , !P4 ;  /* 0xff8000000b8d7808 */ /* 0x000fe40006000000 */
[----:B------:R-:W-:Y:S02]  /*5920*/  ISETP.LT.OR P4, PT, R5, R203, P1 ;  /* 0x000000cb0500720c */ /* 0x000fe40000f81670 */
[----:B------:R-:W2:Y:S01]  /*5930*/  I2F R7, R7 ;  /* 0x0000000700077306 */ /* 0x000ea20000201400 */
[----:B------:R-:W-:Y:S02]  /*5940*/  FSEL R160, R13, -INF , !P6 ;  /* 0xff8000000da07808 */ /* 0x000fe40007000000 */
[----:B------:R-:W-:Y:S02]  /*5950*/  ISETP.NE.AND P2, PT, R17, RZ, PT ;  /* 0x000000ff1100720c */ /* 0x000fe40003f45270 */
[----:B------:R-:W-:Y:S02]  /*5960*/  ISETP.NE.AND P6, PT, R20, RZ, PT ;  /* 0x000000ff1400720c */ /* 0x000fe40003fc5270 */
[----:B------:R-:W-:Y:S01]  /*5970*/  ISETP.NE.AND P1, PT, R16, RZ, PT ;  /* 0x000000ff1000720c */ /* 0x000fe20003f25270 */
[----:B-1----:R-:W-:-:S02]  /*5980*/  IMAD.IADD R3, R205, 0x1, -R0 ;  /* 0x00000001cd037824 */ /* 0x002fc400078e0a00 */
[----:B------:R-:W-:-:S03]  /*5990*/  IMAD.MOV.U32 R0, RZ, RZ, R6 ;  /* 0x000000ffff007224 */ /* 0x000fc600078e0006 */
[----:B------:R-:W-:Y:S01]  /*59a0*/  IABS R6, R3 ;  /* 0x0000000300067213 */ /* 0x000fe20000000000 */
[----:B------:R-:W-:Y:S01]  /*59b0*/  IMAD.IADD R3, R199, 0x1, -R5 ;  /* 0x00000001c7037824 */ /* 0x000fe200078e0a05 */
[----:B------:R1:W3:Y:S01]  /*59c0*/  I2F R15, R0 ;  /* 0x00000000000f7306 */ /* 0x0002e20000201400 */
[----:B--2---:R-:W-:-:S03]  /*59d0*/  FFMA.FTZ R12, R7, -UR27, R50 ;  /* 0x8000001b070c7c23 */ /* 0x004fc60008010032 */
[----:B------:R-:W-:Y:S02]  /*59e0*/  IABS R3, R3 ;  /* 0x0000000300037213 */ /* 0x000fe40000000000 */
[----:B------:R-:W-:Y:S01]  /*59f0*/  FSEL R150, R12, -INF , !P3 ;  /* 0xff8000000c967808 */ /* 0x000fe20005800000 */
[----:B------:R-:W-:Y:S01]  /*5a00*/  FFMA.FTZ R12, R21, -UR27, R43 ;  /* 0x8000001b150c7c23 */ /* 0x000fe2000801002b */
[----:B------:R2:W4:Y:S01]  /*5a10*/  I2F R19, R6 ;  /* 0x0000000600137306 */ /* 0x0005220000201400 */
[----:B------:R-:W-:Y:S01]  /*5a20*/  IMAD.MOV.U32 R7, RZ, RZ, R3 ;  /* 0x000000ffff077224 */ /* 0x000fe200078e0003 */
[----:B------:R-:W-:Y:S01]  /*5a30*/  IABS R3, R8 ;  /* 0x0000000800037213 */ /* 0x000fe20000000000 */
[----:B------:R-:W-:Y:S01]  /*5a40*/  IMAD.IADD R8, R205, 0x1, -R5 ;  /* 0x00000001cd087824 */ /* 0x000fe200078e0a05 */
[----:B------:R-:W-:Y:S02]  /*5a50*/  ISETP.LT.OR P3, PT, R5, R202, P0 ;  /* 0x000000ca0500720c */ /* 0x000fe40000761670 */
[----:B------:R-:W-:-:S02]  /*5a60*/  FSEL R162, R12, -INF , !P6 ;  /* 0xff8000000ca27808 */ /* 0x000fc40007000000 */
[----:B-1----:R-:W-:Y:S01]  /*5a70*/  IADD3 R0, R32, 0x29, RZ ;  /* 0x0000002920007810 */ /* 0x002fe20007ffe0ff */
[----:B------:R1:W5:Y:S01]  /*5a80*/  I2F R14, R7 ;  /* 0x00000007000e7306 */ /* 0x0003620000201400 */
[----:B---3--:R-:W-:Y:S02]  /*5a90*/  FFMA.FTZ R16, R15, -UR27, R49 ;  /* 0x8000001b0f107c23 */ /* 0x008fe40008010031 */
[----:B------:R-:W-:Y:S01]  /*5aa0*/  ISETP.GE.AND P0, PT, R0, R210, PT ;  /* 0x000000d20000720c */ /* 0x000fe20003f06270 */
[----:B------:R-:W-:Y:S02]  /*5ab0*/  IMAD.IADD R9, R200, 0x1, -R0 ;  /* 0x00000001c8097824 */ /* 0x000fe400078e0a00 */
[----:B------:R-:W-:Y:S01]  /*5ac0*/  FFMA.FTZ R15, R33, -UR27, R28 ;  /* 0x8000001b210f7c23 */ /* 0x000fe2000801001c */
[----:B--2---:R-:W-:Y:S01]  /*5ad0*/  IADD3 R6, R32, 0x30, RZ ;  /* 0x0000003020067810 */ /* 0x004fe20007ffe0ff */
[----:B----4-:R-:W-:Y:S01]  /*5ae0*/  FFMA.FTZ R13, R19, -UR27, R51 ;  /* 0x8000001b130d7c23 */ /* 0x010fe20008010033 */
[----:B------:R-:W-:-:S02]  /*5af0*/  IABS R9, R9 ;  /* 0x0000000900097213 */ /* 0x000fc40000000000 */
        /* <DEDUP_REMOVED lines=9> */
[----:B-----5:R-:W-:Y:S01]  /*5b90*/  FFMA.FTZ R19, R14, -UR27, R30 ;  /* 0x8000001b0e137c23 */ /* 0x020fe2000801001e */
[----:B------:R-:W-:-:S02]  /*5ba0*/  FSEL R154, R15, -INF , !P0 ;  /* 0xff8000000f9a7808 */ /* 0x000fc40004000000 */
[C---:B------:R-:W-:Y:S02]  /*5bb0*/  ISETP.GE.AND P2, PT, R0.reuse, R209, PT ;  /* 0x000000d10000720c */ /* 0x040fe40003f46270 */
[----:B------:R3:W4:Y:S01]  /*5bc0*/  I2F R8, R3 ;  /* 0x0000000300087306 */ /* 0x0007220000201400 */
[C---:B------:R-:W-:Y:S02]  /*5bd0*/  ISETP.GE.AND P1, PT, R0.reuse, R208, PT ;  /* 0x000000d00000720c */ /* 0x040fe40003f26270 */
[C---:B------:R-:W-:Y:S02]  /*5be0*/  ISETP.GE.AND P0, PT, R0.reuse, R207, PT ;  /* 0x000000cf0000720c */ /* 0x040fe40003f06270 */
[C---:B------:R-:W-:Y:S02]  /*5bf0*/  ISETP.LT.OR P2, PT, R0.reuse, R204, P2 ;  /* 0x000000cc0000720c */ /* 0x040fe40001741670 */
[----:B------:R-:W-:Y:S01]  /*5c00*/  ISETP.LT.OR P1, PT, R0, R203, P1 ;  /* 0x000000cb0000720c */ /* 0x000fe20000f21670 */
[----:B------:R5:W5:Y:S01]  /*5c10*/  I2F R10, R7 ;  /* 0x00000007000a7306 */ /* 0x000b620000201400 */
[----:B-1----:R-:W-:Y:S01]  /*5c20*/  IADD3 R5, R32, 0x31, RZ ;  /* 0x0000003120057810 */ /* 0x002fe20007ffe0ff */
[----:B--2---:R-:W-:Y:S01]  /*5c30*/  FFMA.FTZ R12, R17, -UR27, R29 ;  /* 0x8000001b110c7c23 */ /* 0x004fe2000801001d */
[----:B------:R-:W-:-:S02]  /*5c40*/  ISETP.LT.OR P0, PT, R0, R202, P0 ;  /* 0x000000ca0000720c */ /* 0x000fc40000701670 */
[----:B------:R-:W-:Y:S02]  /*5c50*/  P2R R15, PR, RZ, 0x4 ;  /* 0x00000004ff0f7803 */ /* 0x000fe40000000000 */
[----:B------:R-:W-:Y:S01]  /*5c60*/  P2R R13, PR, RZ, 0x1 ;  /* 0x00000001ff0d7803 */ /* 0x000fe20000000000 */
[----:B---3--:R-:W-:Y:S01]  /*5c70*/  IMAD.IADD R3, R200, 0x1, -R6 ;  /* 0x00000001c8037824 */ /* 0x008fe200078e0a06 */
[----:B------:R-:W-:Y:S01]  /*5c80*/  ISETP.GE.AND P0, PT, R6, R210, PT ;  /* 0x000000d20600720c */ /* 0x000fe20003f06270 */
[----:B----4-:R-:W-:Y:S01]  /*5c90*/  FFMA.FTZ R20, R8, -UR27, R46 ;  /* 0x8000001b08147c23 */ /* 0x010fe2000801002e */
[----:B------:R-:W-:Y:S02]  /*5ca0*/  P2R R14, PR, RZ, 0x2 ;  /* 0x00000002ff0e7803 */ /* 0x000fe40000000000 */
[----:B------:R-:W-:Y:S02]  /*5cb0*/  IABS R3, R3 ;  /* 0x0000000300037213 */ /* 0x000fe40000000000 */
[----:B------:R-:W-:Y:S01]  /*5cc0*/  ISETP.LT.OR P0, PT, R6, R206, P0 ;  /* 0x000000ce0600720c */ /* 0x000fe20000701670 */
[----:B-----5:R-:W-:Y:S01]  /*5cd0*/  IMAD.IADD R7, R199, 0x1, -R0 ;  /* 0x00000001c7077824 */ /* 0x020fe200078e0a00 */
[----:B------:R1:W2:Y:S01]  /*5ce0*/  I2F R22, R3 ;  /* 0x0000000300167306 */ /* 0x0002a20000201400 */
[----:B------:R-:W-:Y:S01]  /*5cf0*/  FFMA.FTZ R21, R10, -UR27, R44 ;  /* 0x8000001b0a157c23 */ /* 0x000fe2000801002c */
[----:B------:R-:W-:Y:S01]  /*5d00*/  P2R R16, PR, RZ, 0x1 ;  /* 0x00000001ff107803 */ /* 0x000fe20000000000 */
[----:B------:R-:W-:Y:S01]  /*5d10*/  IMAD.IADD R10, R200, 0x1, -R5 ;  /* 0x00000001c80a7824 */ /* 0x000fe200078e0a05 */
[----:B------:R-:W-:-:S02]  /*5d20*/  IABS R7, R7 ;  /* 0x0000000700077213 */ /* 0x000fc40000000000 */
[C---:B------:R-:W-:Y:S02]  /*5d30*/  ISETP.GE.AND P2, PT, R6.reuse, R209, PT ;  /* 0x000000d10600720c */ /* 0x040fe40003f46270 */
[C---:B------:R-:W-:Y:S01]  /*5d40*/  ISETP.GE.AND P1, PT, R6.reuse, R208, PT ;  /* 0x000000d00600720c */ /* 0x040fe20003f26270 */
[----:B------:R-:W-:Y:S01]  /*5d50*/  IMAD.MOV.U32 R8, RZ, RZ, R7 ;  /* 0x000000ffff087224 */ /* 0x000fe200078e0007 */
[----:B------:R-:W-:Y:S02]  /*5d60*/  IABS R7, R9 ;  /* 0x0000000900077213 */ /* 0x000fe40000000000 */
[----:B------:R-:W-:Y:S01]  /*5d70*/  ISETP.GE.AND P0, PT, R6, R207, PT ;  /* 0x000000cf0600720c */ /* 0x000fe20003f06270 */
[----:B------:R3:W4:Y:S01]  /*5d80*/  I2F R11, R8 ;  /* 0x00000008000b7306 */ /* 0x0007220000201400 */
[----:B------:R-:W-:Y:S02]  /*5d90*/  FSEL R148, R12, -INF , !P6 ;  /* 0xff8000000c947808 */ /* 0x000fe40007000000 */
[----:B-1----:R-:W-:Y:S01]  /*5da0*/  IADD3 R3, R32, 0x38, RZ ;  /* 0x0000003820037810 */ /* 0x002fe20007ffe0ff */
[----:B--2---:R-:W-:Y:S01]  /*5db0*/  FFMA.FTZ R12, R22, -UR27, R56 ;  /* 0x8000001b160c7c23 */ /* 0x004fe20008010038 */
[----:B------:R-:W-:-:S02]  /*5dc0*/  ISETP.NE.AND P6, PT, R15, RZ, PT ;  /* 0x000000ff0f00720c */ /* 0x000fc40003fc5270 */
[----:B------:R-:W-:Y:S01]  /*5dd0*/  FSEL R157, R19, -INF , !P5 ;  /* 0xff800000139d7808 */ /* 0x000fe20006800000 */
[----:B------:R-:W-:Y:S01]  /*5de0*/  IMAD.IADD R9, R200, 0x1, -R3 ;  /* 0x00000001c8097824 */ /* 0x000fe200078e0a03 */
[----:B------:R-:W-:Y:S02]  /*5df0*/  FSEL R137, R21, -INF , !P4 ;  /* 0xff80000015897808 */ /* 0x000fe40006000000 */
[----:B------:R-:W-:Y:S02]  /*5e00*/  FSEL R139, R20, -INF , !P3 ;  /* 0xff800000148b7808 */ /* 0x000fe40005800000 */
[----:B------:R-:W-:Y:S02]  /*5e10*/  IABS R9, R9 ;  /* 0x0000000900097213 */ /* 0x000fe40000000000 */
[C---:B------:R-:W-:Y:S01]  /*5e20*/  ISETP.LT.OR P5, PT, R6.reuse, R204, P2 ;  /* 0x000000cc0600720c */ /* 0x040fe200017a1670 */
[----:B---3--:R-:W-:Y:S01]  /*5e30*/  IMAD.MOV.U32 R8, RZ, RZ, R7 ;  /* 0x000000ffff087224 */ /* 0x008fe200078e0007 */
[----:B------:R-:W-:Y:S01]  /*5e40*/  IABS R7, R10 ;  /* 0x0000000a00077213 */ /* 0x000fe20000000000 */
[----:B----4-:R-:W-:Y:S01]  /*5e50*/  FFMA.FTZ R17, R11, -UR27, R31 ;  /* 0x8000001b0b117c23 */ /* 0x010fe2000801001f */
[C---:B------:R-:W-:Y:S01]  /*5e60*/  ISETP.LT.OR P4, PT, R6.reuse, R203, P1 ;  /* 0x000000cb0600720c */ /* 0x040fe20000f81670 */
[----:B------:R1:W2:Y:S01]  /*5e70*/  I2F R10, R8 ;  /* 0x00000008000a7306 */ /* 0x0002a20000201400 */
[----:B------:R-:W-:Y:S01]  /*5e80*/  ISETP.LT.OR P3, PT, R6, R202, P0 ;  /* 0x000000ca0600720c */ /* 0x000fe20000761670 */
[----:B------:R-:W-:Y:S01]  /*5e90*/  HMMA.16816.F32 R28, R36, R26, R132 ;  /* 0x0000001a241c723c */ /* 0x000fe20000001884 */
[----:B------:R-:W-:-:S02]  /*5ea0*/  ISETP.GE.AND P0, PT, R5, R210, PT ;  /* 0x000000d20500720c */ /* 0x000fc40003f06270 */
[----:B------:R-:W-:Y:S02]  /*5eb0*/  FSEL R152, R17, -INF , !P6 ;  /* 0xff80000011987808 */ /* 0x000fe40007000000 */
[----:B------:R-:W-:Y:S01]  /*5ec0*/  ISETP.LT.OR P6, PT, R5, R206, P0 ;  /* 0x000000ce0500720c */ /* 0x000fe200007c1670 */
[----:B------:R3:W4:Y:S01]  /*5ed0*/  I2F R23, R7 ;  /* 0x0000000700177306 */ /* 0x0007220000201400 */
[----:B------:R-:W-:Y:S02]  /*5ee0*/  ISETP.NE.AND P2, PT, R14, RZ, PT ;  /* 0x000000ff0e00720c */ /* 0x000fe40003f45270 */
[----:B------:R-:W-:Y:S02]  /*5ef0*/  ISETP.NE.AND P1, PT, R13, RZ, PT ;  /* 0x000000ff0d00720c */ /* 0x000fe40003f25270 */
[----:B------:R-:W-:Y:S01]  /*5f00*/  ISETP.NE.AND P0, PT, R16, RZ, PT ;  /* 0x000000ff1000720c */ /* 0x000fe20003f05270 */
[----:B-1----:R-:W-:Y:S01]  /*5f10*/  IMAD.IADD R8, R205, 0x1, -R0 ;  /* 0x00000001cd087824 */ /* 0x002fe200078e0a00 */
[----:B------:R-:W-:Y:S01]  /*5f20*/  IADD3 R0, R32, 0x39, RZ ;  /* 0x0000003920007810 */ /* 0x000fe20007ffe0ff */
[----:B--2---:R-:W-:Y:S01]  /*5f30*/  FFMA.FTZ R18, R10, -UR27, R45 ;  /* 0x8000001b0a127c23 */ /* 0x004fe2000801002d */
[----:B------:R-:W-:Y:S01]  /*5f40*/  FSEL R169, R12, -INF , !P0 ;  /* 0xff8000000ca97808 */ /* 0x000fe20004000000 */
        /* <DEDUP_REMOVED lines=8> */
[C---:B------:R-:W-:Y:S02]  /*5fd0*/  ISETP.GE.AND P0, PT, R5.reuse, R207, PT ;  /* 0x000000cf0500720c */ /* 0x040fe40003f06270 */
[C---:B------:R-:W-:Y:S02]  /*5fe0*/  ISETP.LT.OR P2, PT, R5.reuse, R204, P2 ;  /* 0x000000cc0500720c */ /* 0x040fe40001741670 */
[----:B------:R2:W-:Y:S01]  /*5ff0*/  I2F R25, R7 ;  /* 0x0000000700197306 */ /* 0x0005e20000201400 */
[----:B------:R-:W-:-:S02]  /*6000*/  ISETP.LT.OR P0, PT, R5, R202, P0 ;  /* 0x000000ca0500720c */ /* 0x000fc40000701670 */
[----:B------:R-:W-:Y:S02]  /*6010*/  P2R R13, PR, RZ, 0x4 ;  /* 0x00000004ff0d7803 */ /* 0x000fe40000000000 */
[----:B------:R-:W-:Y:S02]  /*6020*/  P2R R14, PR, RZ, 0x1 ;  /* 0x00000001ff0e7803 */ /* 0x000fe40000000000 */
[C---:B------:R-:W-:Y:S02]  /*6030*/  ISETP.GE.AND P0, PT, R3.reuse, R210, PT ;  /* 0x000000d20300720c */ /* 0x040fe40003f06270 */
[C---:B------:R-:W-:Y:S02]  /*6040*/  ISETP.GE.AND P2, PT, R3.reuse, R209, PT ;  /* 0x000000d10300720c */ /* 0x040fe40003f46270 */
[----:B------:R-:W-:Y:S02]  /*6050*/  ISETP.LT.OR P0, PT, R3, R206, P0 ;  /* 0x000000ce0300720c */ /* 0x000fe40000701670 */
        /* <DEDUP_REMOVED lines=50> */
[----:B------:R-:W-:Y:S02]  /*6380*/  FSEL R147, R9, -INF , !P1 ;  /* 0xff80000009937808 */ /* 0x000fe40004800000 */
        /* <DEDUP_REMOVED lines=12> */
[----:B------:R-:W-:-:S02]  /*6450*/  ISETP.GE.AND P0, PT, R0, R210, PT ;  /* 0x000000d20000720c */ /* 0x000fc40003f06270 */
[----:B------:R-:W-:Y:S01]  /*6460*/  FSEL R170, R7, -INF , !P4 ;  /* 0xff80000007aa7808 */ /* 0x000fe20006000000 */
[----:B------:R-:W-:Y:S01]  /*6470*/  FFMA.FTZ R7, R25, -UR27, R28 ;  /* 0x8000001b19077c23 */ /* 0x000fe2000801001c */
[----:B------:R-:W-:Y:S02]  /*6480*/  ISETP.LT.OR P4, PT, R0, R206, P0 ;  /* 0x000000ce0000720c */ /* 0x000fe40000781670 */
[----:B------:R-:W-:Y:S01]  /*6490*/  FSEL R153, R8, -INF , !P2 ;  /* 0xff80000008997808 */ /* 0x000fe20005000000 */
[----:B------:R3:W4:Y:S01]  /*64a0*/  I2F R10, R5 ;  /* 0x00000005000a7306 */ /* 0x0007220000201400 */
[C---:B------:R-:W-:Y:S02]  /*64b0*/  ISETP.GE.AND P0, PT, R0.reuse, R208, PT ;  /* 0x000000d00000720c */ /* 0x040fe40003f06270 */
[----:B------:R-:W-:Y:S02]  /*64c0*/  ISETP.GE.AND P2, PT, R0, R207, PT ;  /* 0x000000cf0000720c */ /* 0x000fe40003f46270 */
[----:B------:R-:W-:-:S02]  /*64d0*/  FSEL R163, R7, -INF , !P3 ;  /* 0xff80000007a37808 */ /* 0x000fc40005800000 */
[C---:B------:R-:W-:Y:S01]  /*64e0*/  ISETP.LT.OR P3, PT, R0.reuse, R204, P1 ;  /* 0x000000cc0000720c */ /* 0x040fe20000f61670 */
[----:B-1----:R-:W-:Y:S01]  /*64f0*/  IMAD.IADD R6, R201, 0x1, -R0 ;  /* 0x00000001c9067824 */ /* 0x002fe200078e0a00 */
[C---:B------:R-:W-:Y:S01]  /*6500*/  ISETP.LT.OR P1, PT, R0.reuse, R203, P0 ;  /* 0x000000cb0000720c */ /* 0x040fe20000721670 */
[----:B--2---:R-:W-:Y:S01]  /*6510*/  FFMA.FTZ R8, R13, -UR27, R16 ;  /* 0x8000001b0d087c23 */ /* 0x004fe20008010010 */
[----:B------:R-:W-:Y:S02]  /*6520*/  ISETP.LT.OR P0, PT, R0, R202, P2 ;  /* 0x000000ca0000720c */ /* 0x000fe40001701670 */
[----:B------:R-:W-:Y:S01]  /*6530*/  ISETP.NE.AND P2, PT, R12, RZ, PT ;  /* 0x000000ff0c00720c */ /* 0x000fe20003f45270 */
[----:B---3--:R-:W-:Y:S01]  /*6540*/  IMAD.MOV.U32 R5, RZ, RZ, R3 ;  /* 0x000000ffff057224 */ /* 0x008fe200078e0003 */
[----:B------:R-:W-:Y:S01]  /*6550*/  IABS R3, R6 ;  /* 0x0000000600037213 */ /* 0x000fe20000000000 */
[----:B------:R-:W-:Y:S02]  /*6560*/  IMAD.IADD R6, R205, 0x1, -R0 ;  /* 0x00000001cd067824 */ /* 0x000fe400078e0a00 */
[----:B------:R1:W2:Y:S01]  /*6570*/  I2F R11, R5 ;  /* 0x00000005000b7306 */ /* 0x0002a20000201400 */
[----:B------:R-:W-:Y:S01]  /*6580*/  IMAD.IADD R0, R145, 0x1, R144 ;  /* 0x0000000191007824 */ /* 0x000fe200078e0290 */
[----:B------:R-:W-:Y:S01]  /*6590*/  FSEL R144, R8, -INF , !P6 ;  /* 0xff80000008907808 */ /* 0x000fe20007000000 */
[----:B----4-:R-:W-:-:S02]  /*65a0*/  FFMA.FTZ R7, R10, -UR27, R18 ;  /* 0x8000001b0a077c23 */ /* 0x010fc40008010012 */
[----:B------:R-:W-:-:S03]  /*65b0*/  FFMA.FTZ R10, R24, -UR27, R29 ;  /* 0x8000001b180a7c23 */ /* 0x000fc6000801001d */
[----:B------:R-:W-:Y:S02]  /*65c0*/  FSEL R149, R7, -INF , !P5 ;  /* 0xff80000007957808 */ /* 0x000fe40006800000 */
        /* <DEDUP_REMOVED lines=18> */
[----:B------:R-:W-:Y:S01]  /*66f0*/  UIADD3 UR5, UR32, -0x2, URZ ;  /* 0xfffffffe20057890 */ /* 0x000fe2000fffe03f */
[----:B------:R-:W-:Y:S01]  /*6700*/  ISETP.GE.AND P0, PT, R180, c[0x0][0x220], PT ;  /* 0x00008800b4007a0c */ /* 0x000fe20003f06270 */
[----:B------:R-:W-:Y:S01]  /*6710*/  IMAD.MOV.U32 R17, RZ, RZ, c[0x0][0x198] ;  /* 0x00006600ff117624 */ /* 0x000fe200078e00ff */
[----:B------:R-:W-:Y:S01]  /*6720*/  BSSY B0, `(.L_x_1746) ;  /* 0x000002d000007945 */ /* 0x000fe20003800000 */
[----:B------:R-:W-:Y:S02]  /*6730*/  USHF.R.S32.HI UR4, URZ, 0x1f, UR5 ;  /* 0x0000001f3f047899 */ /* 0x000fe40008011405 */
        /* <DEDUP_REMOVED lines=43> */
.L_x_1747:
[----:B------:R-:W-:Y:S05]  /*69f0*/  BSYNC B0 ;  /* 0x0000000000007941 */ /* 0x000fea0003800000 */
.L_x_1746:
[----:B------:R-:W0:Y:S02]  /*6a00*/  LDGDEPBAR ;  /* 0x00000000000079af */ /* 0x000e240000000000 */
.L_x_1745:
[----:B------:R-:W-:Y:S01]  /*6a10*/  FMNMX.FTZ R3, R80, R66, !PT ;  /* 0x0000004250037209 */ /* 0x000fe20007810000 */
[----:B------:R-:W-:Y:S01]  /*6a20*/  USHF.L.U32 UR4, UR35, 0x1, URZ ;  /* 0x0000000123047899 */ /* 0x000fe2000800063f */
[----:B------:R-:W-:Y:S01]  /*6a30*/  FMNMX.FTZ R5, R82, R72, !PT ;  /* 0x0000004852057209 */ /* 0x000fe20007810000 */
[----:B------:R-:W-:Y:S01]  /*6a40*/  IMAD.WIDE.U32 R234, R177, -0x2daee0ad, RZ ;  /* 0xd2511f53b1ea7825 */ /* 0x000fe200078e00ff */
[----:B------:R-:W-:Y:S01]  /*6a50*/  FMNMX.FTZ R3, R67, R3, !PT ;  /* 0x0000000343037209 */ /* 0x000fe20007810000 */
[----:B------:R-:W-:Y:S01]  /*6a60*/  UIADD3 UR15, UR31, -0x4498517b, URZ ;  /* 0xbb67ae851f0f7890 */ /* 0x000fe2000fffe03f */
[----:B------:R-:W-:Y:S01]  /*6a70*/  FMNMX.FTZ R5, R68, R5, !PT ;  /* 0x0000000544057209 */ /* 0x000fe20007810000 */
[----:B------:R-:W-:Y:S01]  /*6a80*/  IMAD.WIDE.U32 R174, R244, -0x326172a9, RZ ;  /* 0xcd9e8d57f4ae7825 */ /* 0x000fe200078e00ff */
[----:B------:R-:W-:Y:S01]  /*6a90*/  FMNMX.FTZ R3, R64, R3, !PT ;  /* 0x0000000340037209 */ /* 0x000fe20007810000 */
[----:B------:R-:W-:Y:S01]  /*6aa0*/  UIADD3 UR16, UR30, -0x61c88647, URZ ;  /* 0x9e3779b91e107890 */ /* 0x000fe2000fffe03f */
[----:B------:R-:W-:Y:S01]  /*6ab0*/  FMNMX.FTZ R5, R65, R5, !PT ;  /* 0x0000000541057209 */ /* 0x000fe20007810000 */
[----:B------:R-:W-:Y:S01]  /*6ac0*/  UIADD3 UR14, UR30, 0x3c6ef372, URZ ;  /* 0x3c6ef3721e0e7890 */ /* 0x000fe2000fffe03f */
        /* <DEDUP_REMOVED lines=9> */
[----:B------:R-:W-:Y:S01]  /*6b60*/  UIADD3 UR7, UR31, -0x56f99767, URZ ;  /* 0xa90668991f077890 */ /* 0x000fe2000fffe03f */
        /* <DEDUP_REMOVED lines=8> */
[----:B-1----:R-:W-:Y:S01]  /*6bf0*/  LOP3.LUT R10, R175, R243, RZ, 0x3c, !PT ;  /* 0x000000f3af0a7212 */ /* 0x002fe200078e3cff */
[----:B------:R-:W-:Y:S01]  /*6c00*/  IMAD.SHL.U32 R185, R0, 0x2, RZ ;  /* 0x0000000200b97824 */ /* 0x000fe200078e00ff */
[----:B------:R-:W-:Y:S01]  /*6c10*/  FMNMX.FTZ R3, R138, R3, !PT ;  /* 0x000000038a037209 */ /* 0x000fe20007810000 */
[----:B------:R-:W-:-:S02]  /*6c20*/  IMAD R172, R81, 0x10000, R81 ;  /* 0x0001000051ac7824 */ /* 0x000fc400078e0251 */
[----:B------:R-:W-:Y:S01]  /*6c30*/  IMAD.WIDE.U32 R60, R10, -0x2daee0ad, RZ ;  /* 0xd2511f530a3c7825 */ /* 0x000fe200078e00ff */
[----:B------:R-:W-:Y:S01]  /*6c40*/  FMNMX.FTZ R3, R137, R3, !PT ;  /* 0x0000000389037209 */ /* 0x000fe20007810000 */
[----:B------:R-:W-:Y:S02]  /*6c50*/  LDSM.16.MT88.4 R20, [R185+0x6000] ;  /* 0x00600000b914783b */ /* 0x000fe40000004200 */
[--C-:B------:R-:W-:Y:S01]  /*6c60*/  IMAD R186, R4, 0x2, R185.reuse ;  /* 0x0000000204ba7824 */ /* 0x100fe200078e02b9 */
[----:B------:R-:W-:Y:S01]  /*6c70*/  FMNMX.FTZ R3, R136, R3, !PT ;  /* 0x0000000388037209 */ /* 0x000fe20007810000 */
[C---:B------:R-:W-:Y:S02]  /*6c80*/  IMAD R188, R2.reuse, 0x2, R185 ;  /* 0x0000000202bc7824 */ /* 0x040fe400078e02b9 */
[----:B------:R-:W-:Y:S01]  /*6c90*/  IMAD R187, R2, 0x2, R186 ;  /* 0x0000000202bb7824 */ /* 0x000fe200078e02ba */
[----:B------:R-:W-:Y:S01]  /*6ca0*/  FMNMX.FTZ R3, R156, R3, !PT ;  /* 0x000000039c037209 */ /* 0x000fe20007810000 */
[----:B------:R-:W-:Y:S03]  /*6cb0*/  LDSM.16.MT88.4 R36, [R186+0x6000] ;  /* 0x00600000ba24783b */ /* 0x000fe60000004200 */
[----:B------:R-:W-:Y:S01]  /*6cc0*/  FMNMX.FTZ R3, R147, R3, !PT ;  /* 0x0000000393037209 */ /* 0x000fe20007810000 */
[----:B------:R-:W-:Y:S03]  /*6cd0*/  LDSM.16.MT88.4 R28, [R188+0x6000] ;  /* 0x00600000bc1c783b */ /* 0x000fe60000004200 */
[----:B------:R-:W-:Y:S01]  /*6ce0*/  FMNMX.FTZ R3, R144, R3, !PT ;  /* 0x0000000390037209 */ /* 0x000fe20007810000 */
[----:B------:R-:W-:Y:S03]  /*6cf0*/  LDSM.16.MT88.4 R40, [R187+0x6000] ;  /* 0x00600000bb28783b */ /* 0x000fe60000004200 */
[----:B------:R-:W-:-:S05]  /*6d00*/  FMNMX.FTZ R3, R145, R3, !PT ;  /* 0x0000000391037209 */ /* 0x000fca0007810000 */
[----:B--2---:R-:W1:Y:S02]  /*6d10*/  SHFL.BFLY PT, R6, R3, 0x2, 0x1f ;  /* 0x0c401f0003067f89 */ /* 0x004e6400000e0000 */
[----:B-1----:R-:W-:Y:S02]  /*6d20*/  FMNMX.FTZ R16, R3, R6, !PT ;  /* 0x0000000603107209 */ /* 0x002fe40007810000 */
[----:B------:R-:W-:Y:S02]  /*6d30*/  FMNMX.FTZ R3, R74, R5, !PT ;  /* 0x000000054a037209 */ /* 0x000fe40007810000 */
[----:B------:R-:W-:Y:S01]  /*6d40*/  FMNMX.FTZ R6, R97, R96, !PT ;  /* 0x0000006061067209 */ /* 0x000fe20007810000 */
[----:B------:R-:W-:Y:S01]  /*6d50*/  SHFL.BFLY PT, R71, R16, 0x1, 0x1f ;  /* 0x0c201f0010477f89 */ /* 0x000fe200000e0000 */
[----:B------:R-:W-:Y:S02]  /*6d60*/  FMNMX.FTZ R3, R69, R3, !PT ;  /* 0x0000000345037209 */ /* 0x000fe40007810000 */
[----:B------:R-:W-:-:S02]  /*6d70*/  FMNMX.FTZ R5, R99, R98, !PT ;  /* 0x0000006263057209 */ /* 0x000fc40007810000 */
[----:B------:R-:W-:Y:S02]  /*6d80*/  FMNMX.FTZ R3, R150, R3, !PT ;  /* 0x0000000396037209 */ /* 0x000fe40007810000 */
[----:B------:R-:W-:Y:S02]  /*6d90*/  FMNMX.FTZ R7, R79, R6, !PT ;  /* 0x000000064f077209 */ /* 0x000fe40007810000 */
[----:B------:R-:W-:Y:S02]  /*6da0*/  FMNMX.FTZ R3, R146, R3, !PT ;  /* 0x0000000392037209 */ /* 0x000fe40007810000 */
[----:B------:R-:W-:Y:S01]  /*6db0*/  FMNMX.FTZ R6, R83, R5, !PT ;  /* 0x0000000553067209 */ /* 0x000fe20007810000 */
[----:B------:R-:W-:Y:S01]  /*6dc0*/  IMAD.U32 R5, RZ, RZ, UR4 ;  /* 0x00000004ff057e24 */ /* 0x000fe2000f8e00ff */
[----:B------:R-:W-:Y:S01]  /*6dd0*/  FMNMX.FTZ R3, R139, R3, !PT ;  /* 0x000000038b037209 */ /* 0x000fe20007810000 */
[----:B------:R-:W-:Y:S01]  /*6de0*/  UIADD3 UR4, UR4, 0x1, URZ ;  /* 0x0000000104047890 */ /* 0x000fe2000fffe03f */
[----:B------:R-:W-:-:S02]  /*6df0*/  FMNMX.FTZ R9, R77, R7, !PT ;  /* 0x000000074d097209 */ /* 0x000fc40007810000 */
[----:B------:R-:W-:Y:S02]  /*6e00*/  FMNMX.FTZ R3, R140, R3, !PT ;  /* 0x000000038c037209 */ /* 0x000fe40007810000 */
        /* <DEDUP_REMOVED lines=8> */
[----:B------:R-:W-:Y:S02]  /*6e90*/  LOP3.LUT R6, R51, R243, RZ, 0x3c, !PT ;  /* 0x000000f333067212 */ /* 0x000fe400078e3cff */
[----:B------:R-:W-:Y:S02]  /*6ea0*/  FMNMX.FTZ R3, R151, R3, !PT ;  /* 0x0000000397037209 */ /* 0x000fe40007810000 */
[----:B------:R-:W-:Y:S01]  /*6eb0*/  FMNMX.FTZ R5, R125, R5, !PT ;  /* 0x000000057d057209 */ /* 0x000fe20007810000 */
[----:B------:R-:W-:Y:S01]  /*6ec0*/  IMAD.WIDE.U32 R46, R6, -0x2daee0ad, RZ ;  /* 0xd2511f53062e7825 */ /* 0x000fe200078e00ff */
[----:B------:R-:W-:Y:S01]  /*6ed0*/  LOP3.LUT R7, R61, UR15, R234, 0x96, !PT ;  /* 0x0000000f3d077c12 */ /* 0x000fe2000f8e96ea */
[----:B------:R-:W1:Y:S01]  /*6ee0*/  SHFL.BFLY PT, R70, R3, 0x2, 0x1f ;  /* 0x0c401f0003467f89 */ /* 0x000e6200000e0000 */
[----:B------:R-:W-:-:S02]  /*6ef0*/  FMNMX.FTZ R5, R123, R5, !PT ;  /* 0x000000057b057209 */ /* 0x000fc40007810000 */
[----:B------:R-:W-:Y:S01]  /*6f00*/  LOP3.LUT R6, R47, UR15, R234, 0x96, !PT ;  /* 0x0000000f2f067c12 */ /* 0x000fe2000f8e96ea */
[----:B------:R-:W-:Y:S01]  /*6f10*/  IMAD.WIDE.U32 R224, R7, -0x326172a9, RZ ;  /* 0xcd9e8d5707e07825 */ /* 0x000fe200078e00ff */
[----:B------:R-:W-:Y:S02]  /*6f20*/  FMNMX.FTZ R5, R164, R5, !PT ;  /* 0x00000005a4057209 */ /* 0x000fe40007810000 */
[----:B------:R-:W-:Y:S01]  /*6f30*/  FMNMX.FTZ R11, R158, R8, !PT ;  /* 0x000000089e0b7209 */ /* 0x000fe20007810000 */
[----:B------:R-:W-:Y:S01]  /*6f40*/  IMAD.WIDE.U32 R44, R6, -0x326172a9, RZ ;  /* 0xcd9e8d57062c7825 */ /* 0x000fe200078e00ff */
[----:B------:R-:W-:Y:S02]  /*6f50*/  LOP3.LUT R10, R13, UR16, R174, 0x96, !PT ;  /* 0x000000100d0a7c12 */ /* 0x000fe4000f8e96ae */
[----:B------:R-:W-:Y:S02]  /*6f60*/  FMNMX.FTZ R5, R160, R5, !PT ;  /* 0x00000005a0057209 */ /* 0x000fe40007810000 */
[----:B------:R-:W-:Y:S01]  /*6f70*/  FMNMX.FTZ R6, R155, R11, !PT ;  /* 0x0000000b9b067209 */ /* 0x000fe20007810000 */
[----:B------:R-:W-:Y:S01]  /*6f80*/  IMAD.WIDE.U32 R14, R10, -0x2daee0ad, RZ ;  /* 0xd2511f530a0e7825 */ /* 0x000fe200078e00ff */
[----:B------:R-:W-:-:S02]  /*6f90*/  LOP3.LUT R8, R13, UR16, R50, 0x96, !PT ;  /* 0x000000100d087c12 */ /* 0x000fc4000f8e9632 */
[----:B------:R-:W-:Y:S02]  /*6fa0*/  FMNMX.FTZ R5, R154, R5, !PT ;  /* 0x000000059a057209 */ /* 0x000fe40007810000 */
[----:B------:R-:W-:Y:S02]  /*6fb0*/  FMNMX.FTZ R10, R143, R6, !PT ;  /* 0x000000068f0a7209 */ /* 0x000fe40007810000 */
[--C-:B------:R-:W-:Y:S02]  /*6fc0*/  LOP3.LUT R9, R225, UR14, R12.reuse, 0x96, !PT ;  /* 0x0000000ee1097c12 */ /* 0x100fe4000f8e960c */
[----:B------:R-:W-:Y:S01]  /*6fd0*/  LOP3.LUT R7, R45, UR14, R12, 0x96, !PT ;  /* 0x0000000e2d077c12 */ /* 0x000fe2000f8e960c */
[----:B------:R-:W-:Y:S01]  /*6fe0*/  IMAD.WIDE.U32 R12, R8, -0x2daee0ad, RZ ;  /* 0xd2511f53080c7825 */ /* 0x000fe200078e00ff */
[----:B------:R-:W-:Y:S02]  /*6ff0*/  FMNMX.FTZ R8, R148, R5, !PT ;  /* 0x0000000594087209 */ /* 0x000fe40007810000 */
[----:B------:R-:W-:Y:S01]  /*7000*/  FMNMX.FTZ R5, R142, R10, !PT ;  /* 0x0000000a8e057209 */ /* 0x000fe20007810000 */
[----:B------:R-:W-:Y:S01]  /*7010*/  IMAD.WIDE.U32 R6, R7, -0x2daee0ad, RZ ;  /* 0xd2511f5307067825 */ /* 0x000fe200078e00ff */
[----:B------:R-:W-:-:S02]  /*7020*/  FMNMX.FTZ R8, R169, R8, !PT ;  /* 0x00000008a9087209 */ /* 0x000fc40007810000 */
[----:B------:R-:W-:Y:S01]  /*7030*/  FMNMX.FTZ R5, R167, R5, !PT ;  /* 0x00000005a7057209 */ /* 0x000fe20007810000 */
[----:B------:R-:W-:Y:S01]  /*7040*/  IMAD.WIDE.U32 R32, R9, -0x2daee0ad, RZ ;  /* 0xd2511f5309207825 */ /* 0x000fe200078e00ff */
[----:B------:R-:W-:Y:S02]  /*7050*/  FMNMX.FTZ R8, R168, R8, !PT ;  /* 0x00000008a8087209 */ /* 0x000fe40007810000 */
[----:B-1----:R-:W-:Y:S02]  /*7060*/  FMNMX.FTZ R70, R3, R70, !PT ;  /* 0x0000004603467209 */ /* 0x002fe40007810000 */
[----:B------:R-:W-:Y:S02]  /*7070*/  FMNMX.FTZ R3, R162, R5, !PT ;  /* 0x00000005a2037209 */ /* 0x000fe40007810000 */
[----:B------:R-:W-:Y:S02]  /*7080*/  LOP3.LUT R11, R7, UR11, R12, 0x96, !PT ;  /* 0x0000000b070b7c12 */ /* 0x000fe4000f8e960c */
[----:B------:R-:W-:-:S02]  /*7090*/  FMNMX.FTZ R5, R163, R8, !PT ;  /* 0x00000008a3057209 */ /* 0x000fc40007810000 */
[----:B------:R-:W-:Y:S01]  /*70a0*/  FMNMX.FTZ R7, R157, R3, !PT ;  /* 0x000000039d077209 */ /* 0x000fe20007810000 */
[----:B------:R-:W-:Y:S01]  /*70b0*/  IMAD.WIDE.U32 R18, R11, -0x326172a9, RZ ;  /* 0xcd9e8d570b127825 */ /* 0x000fe200078e00ff */
[----:B------:R-:W-:Y:S02]  /*70c0*/  FMNMX.FTZ R3, R161, R5, !PT ;  /* 0x00000005a1037209 */ /* 0x000fe40007810000 */
[----:B------:R-:W-:Y:S02]  /*70d0*/  LOP3.LUT R9, R13, UR13, R46, 0x96, !PT ;  /* 0x0000000d0d097c12 */ /* 0x000fe4000f8e962e */
[----:B------:R-:W-:Y:S01]  /*70e0*/  FMNMX.FTZ R5, R152, R7, !PT ;  /* 0x0000000798057209 */ /* 0x000fe20007810000 */
[----:B------:R-:W1:Y:S01]  /*70f0*/  SHFL.BFLY PT, R73, R3, 0x2, 0x1f ;  /* 0x0c401f0003497f89 */ /* 0x000e6200000e0000 */
[----:B------:R-:W-:Y:S01]  /*7100*/  LOP3.LUT R17, R15, UR13, R60, 0x96, !PT ;  /* 0x0000000d0f117c12 */ /* 0x000fe2000f8e963c */
[----:B------:R-:W-:Y:S01]  /*7110*/  IMAD.WIDE.U32 R8, R9, -0x326172a9, RZ ;  /* 0xcd9e8d5709087825 */ /* 0x000fe200078e00ff */
[----:B------:R-:W-:-:S02]  /*7120*/  FMNMX.FTZ R7, R171, R5, !PT ;  /* 0x00000005ab077209 */ /* 0x000fc40007810000 */
[----:B------:R-:W-:Y:S01]  /*7130*/  LOP3.LUT R15, R33, UR11, R14, 0x96, !PT ;  /* 0x0000000b210f7c12 */ /* 0x000fe2000f8e960e */
[----:B------:R-:W-:Y:S01]  /*7140*/  IMAD.WIDE.U32 R12, R17, -0x326172a9, RZ ;  /* 0xcd9e8d57110c7825 */ /* 0x000fe200078e00ff */
[----:B------:R-:W2:Y:S01]  /*7150*/  SHFL.BFLY PT, R14, R70, 0x1, 0x1f ;  /* 0x0c201f00460e7f89 */ /* 0x000ea200000e0000 */
[----:B------:R-:W-:Y:S02]  /*7160*/  FMNMX.FTZ R7, R170, R7, !PT ;  /* 0x00000007aa077209 */ /* 0x000fe40007810000 */
[----:B------:R-:W-:Y:S01]  /*7170*/  LOP3.LUT R8, R19, UR10, R8, 0x96, !PT ;  /* 0x0000000a13087c12 */ /* 0x000fe2000f8e9608 */
[----:B------:R-:W-:Y:S01]  /*7180*/  IMAD.WIDE.U32 R120, R15, -0x326172a9, RZ ;  /* 0xcd9e8d570f787825 */ /* 0x000fe200078e00ff */
[----:B------:R-:W-:Y:S02]  /*7190*/  FMNMX.FTZ R7, R165, R7, !PT ;  /* 0x00000007a5077209 */ /* 0x000fe40007810000 */
[----:B------:R-:W-:Y:S01]  /*71a0*/  FMNMX.FTZ R71, R16, R71, !PT ;  /* 0x0000004710477209 */ /* 0x000fe20007810000 */
[----:B------:R-:W-:Y:S01]  /*71b0*/  IMAD.WIDE.U32 R26, R8, -0x2daee0ad, RZ ;  /* 0xd2511f53081a7825 */ /* 0x000fe200078e00ff */
[----:B------:R-:W-:-:S02]  /*71c0*/  FMNMX.FTZ R8, R166, R7, !PT ;  /* 0x00000007a6087209 */ /* 0x000fc40007810000 */
[----:B------:R-:W-:Y:S01]  /*71d0*/  LOP3.LUT R10, R9, UR12, R44, 0x96, !PT ;  /* 0x0000000c090a7c12 */ /* 0x000fe2000f8e962c */
[C---:B------:R-:W-:Y:S01]  /*71e0*/  FMUL.FTZ R5, R71.reuse, c[0x0][0x23c] ;  /* 0x00008f0047057a20 */ /* 0x040fe20000410000 */
[----:B------:R-:W-:Y:S01]  /*71f0*/  FSETP.NEU.FTZ.AND P0, PT, R71, -INF , PT ;  /* 0xff8000004700780b */ /* 0x000fe20003f1d000 */
[----:B------:R-:W3:Y:S01]  /*7200*/  SHFL.BFLY PT, R15, R8, 0x2, 0x1f ;  /* 0x0c401f00080f7f89 */ /* 0x000ee200000e0000 */
[----:B------:R-:W-:Y:S01]  /*7210*/  LOP3.LUT R17, R13, UR12, R224, 0x96, !PT ;  /* 0x0000000c0d117c12 */ /* 0x000fe2000f8e96e0 */
[----:B------:R-:W-:Y:S01]  /*7220*/  IMAD.WIDE.U32 R10, R10, -0x2daee0ad, RZ ;  /* 0xd2511f530a0a7825 */ /* 0x000fe200078e00ff */
[----:B------:R-:W-:Y:S02]  /*7230*/  FSEL R5, R5, RZ, P0 ;  /* 0x000000ff05057208 */ /* 0x000fe40000000000 */
[----:B-1----:R-:W-:Y:S02]  /*7240*/  FMNMX.FTZ R73, R3, R73, !PT ;  /* 0x0000004903497209 */ /* 0x002fe40007810000 */
[----:B------:R-:W-:Y:S01]  /*7250*/  LOP3.LUT R7, R27, UR7, R10, 0x96, !PT ;  /* 0x000000071b077c12 */ /* 0x000fe2000f8e960a */
[--C-:B------:R-:W-:Y:S01]  /*7260*/  FFMA.FTZ R9, R80, c[0x0][0x23c], -R5.reuse ;  /* 0x00008f0050097a23 */ /* 0x100fe20000010805 */
[----:B------:R-:W-:Y:S01]  /*7270*/  LOP3.LUT R10, R11, UR9, R6, 0x96, !PT ;  /* 0x000000090b0a7c12 */ /* 0x000fe2000f8e9606 */
[----:B------:R-:W-:Y:S01]  /*7280*/  FFMA.FTZ R3, R67, c[0x0][0x23c], -R5 ;  /* 0x00008f0043037a23 */ /* 0x000fe20000010805 */
[----:B--2---:R-:W-:Y:S01]  /*7290*/  FMNMX.FTZ R70, R70, R14, !PT ;  /* 0x0000000e46467209 */ /* 0x004fe20007810000 */
[----:B------:R1:W-:Y:S01]  /*72a0*/  MUFU.EX2 R245, R9 ;  /* 0x0000000900f57308 */ /* 0x0003e20000000800 */
[----:B------:R-:W-:Y:S01]  /*72b0*/  IMAD.WIDE.U32 R6, R7, -0x326172a9, RZ ;  /* 0xcd9e8d5707067825 */ /* 0x000fe200078e00ff */
[----:B------:R-:W2:Y:S01]  /*72c0*/  SHFL.BFLY PT, R16, R73, 0x1, 0x1f ;  /* 0x0c201f0049107f89 */ /* 0x000ea200000e0000 */
[----:B------:R-:W-:-:S02]  /*72d0*/  FSETP.NEU.FTZ.AND P0, PT, R70, -INF , PT ;  /* 0xff8000004600780b */ /* 0x000fc40003f1d000 */
[----:B------:R-:W-:Y:S01]  /*72e0*/  LOP3.LUT R19, R121, UR10, R12, 0x96, !PT ;  /* 0x0000000a79137c12 */ /* 0x000fe2000f8e960c */
[----:B------:R-:W-:Y:S01]  /*72f0*/  IMAD.WIDE.U32 R24, R10, -0x326172a9, RZ ;  /* 0xcd9e8d570a187825 */ /* 0x000fe200078e00ff */
[----:B------:R-:W-:Y:S01]  /*7300*/  LOP3.LUT R13, R6, 0xff, RZ, 0xc0, !PT ;  /* 0x000000ff060d7812 */ /* 0x000fe200078ec0ff */
[----:B------:R4:W-:Y:S01]  /*7310*/  MUFU.EX2 R242, R3 ;  /* 0x0000000300f27308 */ /* 0x0009e20000000800 */
[--C-:B------:R-:W-:Y:S01]  /*7320*/  SHF.R.U32.HI R10, RZ, 0x10, R6.reuse ;  /* 0x00000010ff0a7819 */ /* 0x100fe20000011606 */
[----:B------:R-:W-:Y:S01]  /*7330*/  IMAD.WIDE.U32 R62, R19, -0x2daee0ad, RZ ;  /* 0xd2511f53133e7825 */ /* 0x000fe200078e00ff */
[----:B------:R-:W-:Y:S02]  /*7340*/  SHF.R.U32.HI R12, RZ, 0x18, R6 ;  /* 0x00000018ff0c7819 */ /* 0x000fe40000011606 */
[----:B---3--:R-:W-:Y:S02]  /*7350*/  FMNMX.FTZ R8, R8, R15, !PT ;  /* 0x0000000f08087209 */ /* 0x008fe40007810000 */
[----:B------:R-:W-:Y:S01]  /*7360*/  LOP3.LUT R18, R25, UR8, R18, 0x96, !PT ;  /* 0x0000000819127c12 */ /* 0x000fe2000f8e9612 */
[----:B-1----:R-:W-:-:S04]  /*7370*/  FFMA.FTZ R9, R66, c[0x0][0x23c], -R5 ;  /* 0x00008f0042097a23 */ /* 0x002fc80000010805 */
[----:B------:R1:W-:Y:S01]  /*7380*/  MUFU.EX2 R240, R9 ;  /* 0x0000000900f07308 */ /* 0x0003e20000000800 */
[----:B----4-:R-:W-:Y:S01]  /*7390*/  FMUL.FTZ R3, R70, c[0x0][0x23c] ;  /* 0x00008f0046037a20 */ /* 0x010fe20000410000 */
[----:B--2---:R-:W-:-:S04]  /*73a0*/  FMNMX.FTZ R73, R73, R16, !PT ;  /* 0x0000001049497209 */ /* 0x004fc80007810000 */
[----:B------:R-:W-:Y:S02]  /*73b0*/  FSEL R3, R3, RZ, P0 ;  /* 0x000000ff03037208 */ /* 0x000fe40000000000 */
[----:B------:R-:W-:-:S03]  /*73c0*/  FSETP.NEU.FTZ.AND P0, PT, R73, -INF , PT ;  /* 0xff8000004900780b */ /* 0x000fc60003f1d000 */
[----:B------:R-:W-:Y:S01]  /*73d0*/  FFMA.FTZ R0, R82, c[0x0][0x23c], -R3 ;  /* 0x00008f0052007a23 */ /* 0x000fe20000010803 */
[----:B-1----:R-:W-:Y:S01]  /*73e0*/  LOP3.LUT R9, R6, 0xffff, RZ, 0xc0, !PT ;  /* 0x0000ffff06097812 */ /* 0x002fe200078ec0ff */
[----:B------:R-:W-:Y:S02]  /*73f0*/  FFMA.FTZ R6, R64, c[0x0][0x23c], -R5 ;  /* 0x00008f0040067a23 */ /* 0x000fe40000010805 */
[----:B------:R1:W-:Y:S01]  /*7400*/  MUFU.EX2 R237, R0 ;  /* 0x0000000000ed7308 */ /* 0x0003e20000000800 */
[----:B------:R-:W-:Y:S02]  /*7410*/  SHF.R.U32.HI R11, RZ, 0x8, R9 ;  /* 0x00000008ff0b7819 */ /* 0x000fe40000011609 */
[----:B------:R-:W-:Y:S02]  /*7420*/  LOP3.LUT R9, R10, 0xff, RZ, 0xc0, !PT ;  /* 0x000000ff0a097812 */ /* 0x000fe400078ec0ff */
[----:B------:R-:W-:Y:S01]  /*7430*/  PRMT R15, R13, 0x5410, R11 ;  /* 0x000054100d0f7816 */ /* 0x000fe2000000000b */
[----:B------:R-:W-:-:S02]  /*7440*/  FFMA.FTZ R11, R65, c[0x0][0x23c], -R3 ;  /* 0x00008f00410b7a23 */ /* 0x000fc40000010803 */
[----:B------:R2:W3:Y:S01]  /*7450*/  MUFU.EX2 R241, R6 ;  /* 0x0000000600f17308 */ /* 0x0004e20000000800 */
[----:B------:R-:W-:Y:S01]  /*7460*/  PRMT R14, R9, 0x5410, R12 ;  /* 0x00005410090e7816 */ /* 0x000fe2000000000c */
[----:B------:R-:W-:-:S06]  /*7470*/  HSET2.LE.AND R2, R15, R172, PT ;  /* 0x000000ac0f027233 */ /* 0x000fcc0003803000 */
[----:B------:R4:W-:Y:S01]  /*7480*/  MUFU.EX2 R238, R11 ;  /* 0x0000000b00ee7308 */ /* 0x0009e20000000800 */
[----:B-1----:R-:W-:-:S05]  /*7490*/  FMUL.FTZ R0, R73, c[0x0][0x23c] ;  /* 0x00008f0049007a20 */ /* 0x002fca0000410000 */
[----:B------:R-:W-:Y:S02]  /*74a0*/  FSEL R0, R0, RZ, P0 ;  /* 0x000000ff00007208 */ /* 0x000fe40000000000 */
[----:B--2---:R-:W-:Y:S01]  /*74b0*/  LOP3.LUT R6, R7, UR17, R24, 0x96, !PT ;  /* 0x0000001107067c12 */ /* 0x004fe2000f8e9618 */
[----:B------:R-:W-:Y:S01]  /*74c0*/  FFMA.FTZ R7, R68, c[0x0][0x23c], -R3 ;  /* 0x00008f0044077a23 */ /* 0x000fe20000010803 */
[----:B---3--:R-:W-:Y:S02]  /*74d0*/  F2FP.PACK_AB R4, R241, R242 ;  /* 0x000000f2f104723e */ /* 0x008fe400000000ff */
[C---:B------:R-:W-:Y:S01]  /*74e0*/  LOP3.LUT R9, R6.reuse, 0xffff, RZ, 0xc0, !PT ;  /* 0x0000ffff06097812 */ /* 0x040fe200078ec0ff */
[----:B------:R1:W2:Y:S01]  /*74f0*/  MUFU.EX2 R239, R7 ;  /* 0x0000000700ef7308 */ /* 0x0002a20000000800 */
[----:B------:R-:W-:Y:S01]  /*7500*/  LOP3.LUT R12, R6, 0xff, RZ, 0xc0, !PT ;  /* 0x000000ff060c7812 */ /* 0x000fe200078ec0ff */
[----:B----4-:R-:W3:Y:S01]  /*7510*/  SHFL.BFLY PT, R11, R8, 0x1, 0x1f ;  /* 0x0c201f00080b7f89 */ /* 0x010ee200000e0000 */
[----:B------:R-:W-:-:S02]  /*7520*/  SHF.R.U32.HI R10, RZ, 0x18, R6 ;  /* 0x00000018ff0a7819 */ /* 0x000fc40000011606 */
[----:B------:R-:W-:-:S04]  /*7530*/  SHF.R.U32.HI R9, RZ, 0x8, R9 ;  /* 0x00000008ff097819 */ /* 0x000fc80000011609 */
[----:B------:R-:W-:Y:S01]  /*7540*/  PRMT R13, R12, 0x5410, R9 ;  /* 0x000054100c0d7816 */ /* 0x000fe20000000009 */
[----:B------:R-:W-:-:S04]  /*7550*/  FFMA.FTZ R9, R97, c[0x0][0x23c], -R0 ;  /* 0x00008f0061097a23 */ /* 0x000fc80000010800 */
[----:B------:R-:W-:Y:S01]  /*7560*/  MUFU.EX2 R233, R9 ;  /* 0x0000000900e97308 */ /* 0x000fe20000000800 */
[----:B-1----:R-:W-:-:S04]  /*7570*/  SHF.R.U32.HI R7, RZ, 0x10, R6 ;  /* 0x00000010ff077819 */ /* 0x002fc80000011606 */
[----:B------:R-:W-:Y:S02]  /*7580*/  LOP3.LUT R6, R7, 0xff, RZ, 0xc0, !PT ;  /* 0x000000ff07067812 */ /* 0x000fe400078ec0ff */
[----:B--2---:R-:W-:Y:S02]  /*7590*/  F2FP.PACK_AB R7, R238, R239 ;  /* 0x000000efee07723e */ /* 0x004fe400000000ff */
[----:B------:R-:W-:Y:S01]  /*75a0*/  PRMT R12, R6, 0x5410, R10 ;  /* 0x00005410060c7816 */ /* 0x000fe2000000000a */
[----:B------:R-:W-:Y:S01]  /*75b0*/  FFMA.FTZ R6, R72, c[0x0][0x23c], -R3 ;  /* 0x00008f0048067a23 */ /* 0x000fe20000010803 */
[----:B------:R-:W-:Y:S01]  /*75c0*/  LOP3.LUT R10, R2, R4, RZ, 0xc0, !PT ;  /* 0x00000004020a7212 */ /* 0x000fe200078ec0ff */
[----:B------:R-:W-:Y:S01]  /*75d0*/  FFMA.FTZ R4, R96, c[0x0][0x23c], -R0 ;  /* 0x00008f0060047a23 */ /* 0x000fe20000010800 */
[----:B------:R-:W-:Y:S01]  /*75e0*/  HSET2.LE.AND R2, R13, R172, PT ;  /* 0x000000ac0d027233 */ /* 0x000fe20003803000 */
[----:B------:R1:W2:Y:S01]  /*75f0*/  MUFU.EX2 R236, R6 ;  /* 0x0000000600ec7308 */ /* 0x0002a20000000800 */
[----:B---3--:R-:W-:-:S04]  /*7600*/  FMNMX.FTZ R72, R8, R11, !PT ;  /* 0x0000000b08487209 */ /* 0x008fc80007810000 */
[----:B------:R-:W-:-:S03]  /*7610*/  FSETP.NEU.FTZ.AND P0, PT, R72, -INF , PT ;  /* 0xff8000004800780b */ /* 0x000fc60003f1d000 */
[----:B------:R3:W-:Y:S01]  /*7620*/  MUFU.EX2 R232, R4 ;  /* 0x0000000400e87308 */ /* 0x0007e20000000800 */
[----:B-1----:R-:W-:Y:S01]  /*7630*/  HSET2.LE.AND R6, R14, R172, PT ;  /* 0x000000ac0e067233 */ /* 0x002fe20003803000 */
[----:B------:R-:W-:-:S04]  /*7640*/  IMAD.WIDE.U32 R14, R17, -0x2daee0ad, RZ ;  /* 0xd2511f53110e7825 */ /* 0x000fc800078e00ff */
[----:B------:R-:W-:Y:S01]  /*7650*/  LOP3.LUT R11, R6, R7, RZ, 0xc0, !PT ;  /* 0x00000007060b7212 */ /* 0x000fe200078ec0ff */
[----:B------:R-:W-:Y:S01]  /*7660*/  HSET2.LE.AND R6, R12, R172, PT ;  /* 0x000000ac0c067233 */ /* 0x000fe20003803000 */
[----:B--2---:R-:W-:Y:S01]  /*7670*/  F2FP.PACK_AB R7, R236, R237 ;  /* 0x000000edec07723e */ /* 0x004fe200000000ff */
[--C-:B------:R-:W-:Y:S01]  /*7680*/  FFMA.FTZ R12, R79, c[0x0][0x23c], -R0.reuse ;  /* 0x00008f004f0c7a23 */ /* 0x100fe20000010800 */
[----:B---3--:R-:W-:Y:S02]  /*7690*/  F2FP.PACK_AB R4, R240, R245 ;  /* 0x000000f5f004723e */ /* 0x008fe400000000ff */
[----:B------:R-:W-:Y:S01]  /*76a0*/  LOP3.LUT R9, R6, R7, RZ, 0xc0, !PT ;  /* 0x0000000706097212 */ /* 0x000fe200078ec0ff */
[----:B------:R-:W-:Y:S01]  /*76b0*/  FFMA.FTZ R7, R77, c[0x0][0x23c], -R0 ;  /* 0x00008f004d077a23 */ /* 0x000fe20000010800 */
[----:B------:R-:W-:Y:S01]  /*76c0*/  LOP3.LUT R8, R2, R4, RZ, 0xc0, !PT ;  /* 0x0000000402087212 */ /* 0x000fe200078ec0ff */
[----:B------:R-:W-:Y:S01]  /*76d0*/  FMUL.FTZ R2, R72, c[0x0][0x23c] ;  /* 0x00008f0048027a20 */ /* 0x000fe20000410000 */
[----:B------:R-:W-:Y:S01]  /*76e0*/  LOP3.LUT R4, R15, UR9, R32, 0x96, !PT ;  /* 0x000000090f047c12 */ /* 0x000fe2000f8e9620 */
[----:B------:R1:W-:Y:S01]  /*76f0*/  MUFU.EX2 R231, R7 ;  /* 0x0000000700e77308 */ /* 0x0003e20000000800 */
[----:B------:R-:W-:-:S02]  /*7700*/  LOP3.LUT R6, R63, UR7, R14, 0x96, !PT ;  /* 0x000000073f067c12 */ /* 0x000fc4000f8e960e */
[----:B------:R-:W-:Y:S01]  /*7710*/  FSEL R2, R2, RZ, P0 ;  /* 0x000000ff02027208 */ /* 0x000fe20000000000 */
[----:B------:R-:W-:Y:S01]  /*7720*/  IMAD.WIDE.U32 R48, R4, -0x326172a9, RZ ;  /* 0xcd9e8d5704307825 */ /* 0x000fe200078e00ff */
[C---:B------:R-:W-:Y:S03]  /*7730*/  HMMA.16816.F32 R84, R8.reuse, R20, RZ ;  /* 0x000000140854723c */ /* 0x040fe600000018ff */
[----:B------:R-:W-:Y:S01]  /*7740*/  FFMA.FTZ R4, R83, c[0x0][0x23c], -R2 ;  /* 0x00008f0053047a23 */ /* 0x000fe20000010802 */
[----:B------:R2:W-:Y:S04]  /*7750*/  MUFU.EX2 R230, R12 ;  /* 0x0000000c00e67308 */ /* 0x0005e80000000800 */
[----:B------:R-:W-:Y:S01]  /*7760*/  HMMA.16816.F32 R100, R8, R28, RZ ;  /* 0x0000001c0864723c */ /* 0x000fe200000018ff */
[----:B-1----:R-:W-:-:S03]  /*7770*/  IMAD.WIDE.U32 R6, R6, -0x326172a9, RZ ;  /* 0xcd9e8d5706067825 */ /* 0x002fc600078e00ff */
[----:B------:R1:W-:Y:S02]  /*7780*/  MUFU.EX2 R228, R4 ;  /* 0x0000000400e47308 */ /* 0x0003e40000000800 */
[C---:B------:R-:W-:Y:S02]  /*7790*/  LOP3.LUT R15, R6.reuse, 0xffff, RZ, 0xc0, !PT ;  /* 0x0000ffff060f7812 */ /* 0x040fe400078ec0ff */
[C---:B------:R-:W-:Y:S01]  /*77a0*/  HMMA.16816.F32 R92, R8.reuse, R36, RZ ;  /* 0x00000024085c723c */ /* 0x040fe200000018ff */
[--C-:B------:R-:W-:Y:S02]  /*77b0*/  SHF.R.U32.HI R13, RZ, 0x10, R6.reuse ;  /* 0x00000010ff0d7819 */ /* 0x100fe40000011606 */
[----:B--2---:R-:W-:Y:S02]  /*77c0*/  LOP3.LUT R12, R6, 0xff, RZ, 0xc0, !PT ;  /* 0x000000ff060c7812 */ /* 0x004fe400078ec0ff */
[----:B------:R-:W-:Y:S02]  /*77d0*/  SHF.R.U32.HI R15, RZ, 0x8, R15 ;  /* 0x00000008ff0f7819 */ /* 0x000fe4000001160f */
[----:B------:R-:W-:Y:S01]  /*77e0*/  SHF.R.U32.HI R16, RZ, 0x18, R6 ;  /* 0x00000018ff107819 */ /* 0x000fe20000011606 */
[----:B------:R-:W-:Y:S01]  /*77f0*/  HMMA.16816.F32 R104, R8, R40, RZ ;  /* 0x000000280868723c */ /* 0x000fe200000018ff */
[----:B------:R-:W-:-:S02]  /*7800*/  LOP3.LUT R13, R13, 0xff, RZ, 0xc0, !PT ;  /* 0x000000ff0d0d7812 */ /* 0x000fc400078ec0ff */
[----:B-1----:R-:W-:Y:S01]  /*7810*/  LOP3.LUT R4, R7, UR17, R48, 0x96, !PT ;  /* 0x0000001107047c12 */ /* 0x002fe2000f8e9630 */
[--C-:B------:R-:W-:Y:S01]  /*7820*/  FFMA.FTZ R7, R78, c[0x0][0x23c], -R2.reuse ;  /* 0x00008f004e077a23 */ /* 0x100fe20000010802 */
[----:B------:R-:W-:Y:S01]  /*7830*/  PRMT R15, R12, 0x5410, R15 ;  /* 0x000054100c0f7816 */ /* 0x000fe2000000000f */
[----:B------:R-:W-:Y:S01]  /*7840*/  FFMA.FTZ R12, R98, c[0x0][0x23c], -R2 ;  /* 0x00008f00620c7a23 */ /* 0x000fe20000010802 */
[C---:B------:R-:W-:Y:S01]  /*7850*/  LOP3.LUT R6, R4.reuse, 0xffff, RZ, 0xc0, !PT ;  /* 0x0000ffff04067812 */ /* 0x040fe200078ec0ff */
[----:B------:R1:W2:Y:S01]  /*7860*/  MUFU.EX2 R229, R7 ;  /* 0x0000000700e57308 */ /* 0x0002a20000000800 */
[----:B------:R-:W-:Y:S01]  /*7870*/  LOP3.LUT R14, R4, 0xff, RZ, 0xc0, !PT ;  /* 0x000000ff040e7812 */ /* 0x000fe200078ec0ff */
[----:B------:R-:W-:Y:S01]  /*7880*/  HMMA.16816.F32 R108, R8, R22, RZ ;  /* 0x00000016086c723c */ /* 0x000fe200000018ff */
[----:B------:R-:W-:Y:S02]  /*7890*/  PRMT R13, R13, 0x5410, R16 ;  /* 0x000054100d0d7816 */ /* 0x000fe40000000010 */
[----:B------:R-:W-:-:S03]  /*78a0*/  SHF.R.U32.HI R16, RZ, 0x18, R4 ;  /* 0x00000018ff107819 */ /* 0x000fc60000011604 */
[----:B------:R3:W-:Y:S02]  /*78b0*/  MUFU.EX2 R220, R12 ;  /* 0x0000000c00dc7308 */ /* 0x0007e40000000800 */
[----:B------:R-:W-:Y:S01]  /*78c0*/  HMMA.16816.F32 R88, R8, R38, RZ ;  /* 0x000000260858723c */ /* 0x000fe200000018ff */
[----:B-1----:R-:W-:-:S07]  /*78d0*/  FFMA.FTZ R7, R99, c[0x0][0x23c], -R2 ;  /* 0x00008f0063077a23 */ /* 0x002fce0000010802 */
[----:B------:R-:W-:Y:S01]  /*78e0*/  HMMA.16816.F32 R96, R8, R30, RZ ;  /* 0x0000001e0860723c */ /* 0x000fe200000018ff */
[----:B------:R1:W4:Y:S01]  /*78f0*/  MUFU.EX2 R223, R7 ;  /* 0x0000000700df7308 */ /* 0x0003220000000800 */
[----:B---3--:R-:W-:-:S06]  /*7900*/  FFMA.FTZ R12, R76, c[0x0][0x23c], -R5 ;  /* 0x00008f004c0c7a23 */ /* 0x008fcc0000010805 */
[----:B------:R-:W-:Y:S01]  /*7910*/  HMMA.16816.F32 R80, R8, R42, RZ ;  /* 0x0000002a0850723c */ /* 0x000fe200000018ff */
[----:B------:R3:W-:Y:S06]  /*7920*/  MUFU.EX2 R227, R12 ;  /* 0x0000000c00e37308 */ /* 0x0007ec0000000800 */
[----:B------:R-:W-:Y:S01]  /*7930*/  FFMA.FTZ R8, R34, c[0x0][0x23c], -R5 ;  /* 0x00008f0022087a23 */ /* 0x000fe20000010805 */
[----:B-1----:R-:W-:-:S03]  /*7940*/  SHF.R.U32.HI R7, RZ, 0x8, R6 ;  /* 0x00000008ff077819 */ /* 0x002fc60000011606 */
[----:B------:R-:W-:Y:S01]  /*7950*/  MUFU.EX2 R221, R8 ;  /* 0x0000000800dd7308 */ /* 0x000fe20000000800 */
[----:B------:R-:W-:Y:S01]  /*7960*/  SHF.R.U32.HI R6, RZ, 0x10, R4 ;  /* 0x00000010ff067819 */ /* 0x000fe20000011604 */
[--C-:B------:R-:W-:Y:S01]  /*7970*/  HSET2.LE.AND R4, R15, R172.reuse, PT ;  /* 0x000000ac0f047233 */ /* 0x100fe20003803000 */
[----:B------:R-:W-:Y:S01]  /*7980*/  PRMT R17, R14, 0x5410, R7 ;  /* 0x000054100e117816 */ /* 0x000fe20000000007 */
[----:B------:R-:W-:Y:S01]  /*7990*/  HSET2.LE.AND R7, R13, R172, PT ;  /* 0x000000ac0d077233 */ /* 0x000fe20003803000 */
[----:B--2---:R-:W-:Y:S02]  /*79a0*/  F2FP.PACK_AB R15, R229, R228 ;  /* 0x000000e4e50f723e */ /* 0x004fe400000000ff */
[----:B------:R-:W-:Y:S02]  /*79b0*/  LOP3.LUT R14, R6, 0xff, RZ, 0xc0, !PT ;  /* 0x000000ff060e7812 */ /* 0x000fe400078ec0ff */
[----:B------:R-:W-:Y:S01]  /*79c0*/  LOP3.LUT R15, R7, R15, RZ, 0xc0, !PT ;  /* 0x0000000f070f7212 */ /* 0x000fe200078ec0ff */
[----:B------:R-:W-:Y:S01]  /*79d0*/  FFMA.FTZ R7, R75, c[0x0][0x23c], -R5 ;  /* 0x00008f004b077a23 */ /* 0x000fe20000010805 */
[----:B------:R-:W-:-:S02]  /*79e0*/  F2FP.PACK_AB R6, R231, R230 ;  /* 0x000000e6e706723e */ /* 0x000fc400000000ff */
[----:B---3--:R-:W-:Y:S01]  /*79f0*/  PRMT R12, R14, 0x5410, R16 ;  /* 0x000054100e0c7816 */ /* 0x008fe20000000010 */
[----:B------:R1:W-:Y:S01]  /*7a00*/  MUFU.EX2 R226, R7 ;  /* 0x0000000700e27308 */ /* 0x0003e20000000800 */
[----:B------:R-:W-:Y:S01]  /*7a10*/  LOP3.LUT R14, R4, R6, RZ, 0xc0, !PT ;  /* 0x00000006040e7212 */ /* 0x000fe200078ec0ff */
[--C-:B------:R-:W-:Y:S01]  /*7a20*/  HSET2.LE.AND R4, R17, R172.reuse, PT ;  /* 0x000000ac11047233 */ /* 0x100fe20003803000 */
[----:B------:R-:W-:Y:S02]  /*7a30*/  F2FP.PACK_AB R6, R232, R233 ;  /* 0x000000e9e806723e */ /* 0x000fe400000000ff */
[----:B----4-:R-:W-:Y:S01]  /*7a40*/  F2FP.PACK_AB R13, R220, R223 ;  /* 0x000000dfdc0d723e */ /* 0x010fe200000000ff */
[----:B-1----:R-:W-:Y:S01]  /*7a50*/  HSET2.LE.AND R7, R12, R172, PT ;  /* 0x000000ac0c077233 */ /* 0x002fe20003803000 */
[----:B------:R-:W-:Y:S01]  /*7a60*/  LOP3.LUT R12, R4, R6, RZ, 0xc0, !PT ;  /* 0x00000006040c7212 */ /* 0x000fe200078ec0ff */
[----:B------:R-:W-:Y:S02]  /*7a70*/  FFMA.FTZ R4, R35, c[0x0][0x23c], -R5 ;  /* 0x00008f0023047a23 */ /* 0x000fe40000010805 */
[----:B------:R-:W1:Y:S01]  /*7a80*/  LDSM.16.MT88.4 R32, [R186+0x6800] ;  /* 0x00680000ba20783b */ /* 0x000e620000004200 */
[----:B------:R-:W-:Y:S01]  /*7a90*/  LOP3.LUT R13, R7, R13, RZ, 0xc0, !PT ;  /* 0x0000000d070d7212 */ /* 0x000fe200078ec0ff */
[----:B------:R-:W-:Y:S01]  /*7aa0*/  IMAD.WIDE.U32 R6, R18, -0x2daee0ad, RZ ;  /* 0xd2511f5312067825 */ /* 0x000fe200078e00ff */
[----:B------:R2:W-:Y:S04]  /*7ab0*/  MUFU.EX2 R222, R4 ;  /* 0x0000000400de7308 */ /* 0x0005e80000000800 */
[----:B------:R-:W-:Y:S01]  /*7ac0*/  LOP3.LUT R9, R6, 0xffff, RZ, 0xc0, !PT ;  /* 0x0000ffff06097812 */ /* 0x000fe200078ec0ff */
[----:B------:R-:W-:Y:S01]  /*7ad0*/  HMMA.16816.F32 R116, R12, R30, RZ ;  /* 0x0000001e0c74723c */ /* 0x000fe200000018ff */
[----:B------:R-:W-:-:S02]  /*7ae0*/  SHF.R.U32.HI R8, RZ, 0x10, R6 ;  /* 0x00000010ff087819 */ /* 0x000fc40000011606 */
[----:B------:R-:W-:Y:S02]  /*7af0*/  SHF.R.U32.HI R16, RZ, 0x8, R9 ;  /* 0x00000008ff107819 */ /* 0x000fe40000011609 */
[----:B------:R-:W-:Y:S01]  /*7b00*/  LOP3.LUT R9, R8, 0xff, RZ, 0xc0, !PT ;  /* 0x000000ff08097812 */ /* 0x000fe200078ec0ff */
[--C-:B------:R-:W-:Y:S01]  /*7b10*/  FFMA.FTZ R8, R69, c[0x0][0x23c], -R3.reuse ;  /* 0x00008f0045087a23 */ /* 0x100fe20000010803 */
[----:B------:R-:W-:Y:S01]  /*7b20*/  LOP3.LUT R18, R6, 0xff, RZ, 0xc0, !PT ;  /* 0x000000ff06127812 */ /* 0x000fe200078ec0ff */
[C---:B------:R-:W-:Y:S01]  /*7b30*/  HMMA.16816.F32 R76, R12.reuse, R20, RZ ;  /* 0x000000140c4c723c */ /* 0x040fe200000018ff */
[----:B------:R-:W-:Y:S01]  /*7b40*/  SHF.R.U32.HI R17, RZ, 0x18, R6 ;  /* 0x00000018ff117819 */ /* 0x000fe20000011606 */
[----:B------:R3:W-:Y:S01]  /*7b50*/  MUFU.EX2 R218, R8 ;  /* 0x0000000800da7308 */ /* 0x0007e20000000800 */
[----:B--2---:R-:W-:Y:S01]  /*7b60*/  LOP3.LUT R4, R7, UR18, R26, 0x96, !PT ;  /* 0x0000001207047c12 */ /* 0x004fe2000f8e961a */
[----:B------:R-:W-:Y:S01]  /*7b70*/  FFMA.FTZ R7, R74, c[0x0][0x23c], -R3 ;  /* 0x00008f004a077a23 */ /* 0x000fe20000010803 */
[----:B------:R-:W-:Y:S01]  /*7b80*/  PRMT R9, R9, 0x5410, R17 ;  /* 0x0000541009097816 */ /* 0x000fe20000000011 */
[----:B------:R-:W2:Y:S01]  /*7b90*/  LDSM.16.MT88.4 R24, [R185+0x6800] ;  /* 0x00680000b918783b */ /* 0x000ea20000004200 */
[C---:B------:R-:W-:Y:S01]  /*7ba0*/  LOP3.LUT R6, R4.reuse, 0xffff, RZ, 0xc0, !PT ;  /* 0x0000ffff04067812 */ /* 0x040fe200078ec0ff */
[C---:B------:R-:W-:Y:S01]  /*7bb0*/  HMMA.16816.F32 R112, R12.reuse, R22, RZ ;  /* 0x000000160c70723c */ /* 0x040fe200000018ff */
[----:B------:R-:W-:Y:S01]  /*7bc0*/  LOP3.LUT R11, R4, 0xff, RZ, 0xc0, !PT ;  /* 0x000000ff040b7812 */ /* 0x000fe200078ec0ff */
[----:B------:R4:W5:Y:S01]  /*7bd0*/  MUFU.EX2 R219, R7 ;  /* 0x0000000700db7308 */ /* 0x0009620000000800 */
[----:B------:R-:W-:Y:S01]  /*7be0*/  SHF.R.U32.HI R10, RZ, 0x18, R4 ;  /* 0x00000018ff0a7819 */ /* 0x000fe20000011604 */
[----:B------:R-:W1:Y:S04]  /*7bf0*/  LDSM.16.MT88.4 R20, [R188+0x6800] ;  /* 0x00680000bc14783b */ /* 0x000e680000004200 */
[----:B------:R-:W-:Y:S01]  /*7c00*/  HMMA.16816.F32 R64, R12, R28, RZ ;  /* 0x0000001c0c40723c */ /* 0x000fe200000018ff */
[----:B---3--:R-:W-:-:S07]  /*7c10*/  SHF.R.U32.HI R8, RZ, 0x8, R6 ;  /* 0x00000008ff087819 */ /* 0x008fce0000011606 */
[C---:B------:R-:W-:Y:S01]  /*7c20*/  HMMA.16816.F32 R56, R12.reuse, R36, RZ ;  /* 0x000000240c38723c */ /* 0x040fe200000018ff */
[----:B----4-:R-:W-:Y:S02]  /*7c30*/  SHF.R.U32.HI R7, RZ, 0x10, R4 ;  /* 0x00000010ff077819 */ /* 0x010fe40000011604 */
[----:B------:R-:W-:Y:S02]  /*7c40*/  PRMT R4, R18, 0x5410, R16 ;  /* 0x0000541012047816 */ /* 0x000fe40000000010 */
[----:B------:R-:W-:Y:S01]  /*7c50*/  LOP3.LUT R6, R7, 0xff, RZ, 0xc0, !PT ;  /* 0x000000ff07067812 */ /* 0x000fe200078ec0ff */
[--C-:B------:R-:W-:Y:S01]  /*7c60*/  FFMA.FTZ R7, R124, c[0x0][0x23c], -R3.reuse ;  /* 0x00008f007c077a23 */ /* 0x100fe20000010803 */
[----:B------:R-:W-:Y:S01]  /*7c70*/  PRMT R16, R11, 0x5410, R8 ;  /* 0x000054100b107816 */ /* 0x000fe20000000008 */
[----:B------:R-:W-:Y:S01]  /*7c80*/  FFMA.FTZ R8, R122, c[0x0][0x23c], -R3 ;  /* 0x00008f007a087a23 */ /* 0x000fe20000010803 */
[----:B-----5:R-:W-:Y:S01]  /*7c90*/  F2FP.PACK_AB R11, R218, R219 ;  /* 0x000000dbda0b723e */ /* 0x020fe200000000ff */
[----:B------:R3:W-:Y:S01]  /*7ca0*/  MUFU.EX2 R217, R7 ;  /* 0x0000000700d97308 */ /* 0x0007e20000000800 */
[----:B------:R-:W-:Y:S01]  /*7cb0*/  PRMT R17, R6, 0x5410, R10 ;  /* 0x0000541006117816 */ /* 0x000fe2000000000a */
[--C-:B------:R-:W-:Y:S01]  /*7cc0*/  HSET2.LE.AND R4, R4, R172.reuse, PT ;  /* 0x000000ac04047233 */ /* 0x100fe20003803000 */
[----:B------:R-:W-:Y:S01]  /*7cd0*/  F2FP.PACK_AB R6, R221, R222 ;  /* 0x000000dedd06723e */ /* 0x000fe200000000ff */
[----:B------:R-:W-:Y:S01]  /*7ce0*/  HMMA.16816.F32 R132, R12, R38, RZ ;  /* 0x000000260c84723c */ /* 0x000fe200000018ff */
[----:B------:R-:W4:Y:S02]  /*7cf0*/  LDSM.16.MT88.4 R36, [R187+0x6800] ;  /* 0x00680000bb24783b */ /* 0x000f240000004200 */
[----:B------:R-:W-:Y:S01]  /*7d00*/  LOP3.LUT R10, R4, R6, RZ, 0xc0, !PT ;  /* 0x00000006040a7212 */ /* 0x000fe200078ec0ff */
[----:B------:R5:W1:Y:S01]  /*7d10*/  MUFU.EX2 R216, R8 ;  /* 0x0000000800d87308 */ /* 0x000a620000000800 */
[----:B------:R-:W-:Y:S01]  /*7d20*/  HSET2.LE.AND R4, R16, R172, PT ;  /* 0x000000ac10047233 */ /* 0x000fe20003803000 */
[----:B------:R-:W-:-:S02]  /*7d30*/  F2FP.PACK_AB R6, R226, R227 ;  /* 0x000000e3e206723e */ /* 0x000fc400000000ff */
[----:B------:R-:W-:Y:S01]  /*7d40*/  HMMA.16816.F32 R52, R12, R40, RZ ;  /* 0x000000280c34723c */ /* 0x000fe200000018ff */
[----:B---3--:R-:W-:Y:S01]  /*7d50*/  HSET2.LE.AND R7, R9, R172, PT ;  /* 0x000000ac09077233 */ /* 0x008fe20003803000 */
[----:B------:R-:W-:-:S06]  /*7d60*/  FFMA.FTZ R9, R126, c[0x0][0x23c], -R0 ;  /* 0x00008f007e097a23 */ /* 0x000fcc0000010800 */
[----:B------:R-:W-:Y:S01]  /*7d70*/  HMMA.16816.F32 R128, R12, R42, RZ ;  /* 0x0000002a0c80723c */ /* 0x000fe200000018ff */
[----:B------:R-:W-:Y:S01]  /*7d80*/  LOP3.LUT R11, R7, R11, RZ, 0xc0, !PT ;  /* 0x0000000b070b7212 */ /* 0x000fe200078ec0ff */
[----:B------:R-:W-:Y:S01]  /*7d90*/  FFMA.FTZ R7, R127, c[0x0][0x23c], -R0 ;  /* 0x00008f007f077a23 */ /* 0x000fe20000010800 */
[----:B------:R3:W-:Y:S01]  /*7da0*/  MUFU.EX2 R214, R9 ;  /* 0x0000000900d67308 */ /* 0x0007e20000000800 */
[----:B-----5:R-:W-:Y:S01]  /*7db0*/  LOP3.LUT R8, R4, R6, RZ, 0xc0, !PT ;  /* 0x0000000604087212 */ /* 0x020fe200078ec0ff */
[----:B------:R-:W-:Y:S01]  /*7dc0*/  HSET2.LE.AND R4, R17, R172, PT ;  /* 0x000000ac11047233 */ /* 0x000fe20003803000 */
[----:B-1----:R-:W-:Y:S01]  /*7dd0*/  F2FP.PACK_AB R6, R216, R217 ;  /* 0x000000d9d806723e */ /* 0x002fe200000000ff */
[----:B------:R-:W-:-:S04]  /*7de0*/  FFMA.FTZ R12, R143, c[0x0][0x23c], -R2 ;  /* 0x00008f008f0c7a23 */ /* 0x000fc80000010802 */
[----:B------:R1:W-:Y:S01]  /*7df0*/  MUFU.EX2 R215, R7 ;  /* 0x0000000700d77308 */ /* 0x0003e20000000800 */
[----:B---3--:R-:W-:Y:S01]  /*7e00*/  LOP3.LUT R9, R4, R6, RZ, 0xc0, !PT ;  /* 0x0000000604097212 */ /* 0x008fe200078ec0ff */
[----:B------:R-:W-:Y:S01]  /*7e10*/  FFMA.FTZ R4, R125, c[0x0][0x23c], -R0 ;  /* 0x00008f007d047a23 */ /* 0x000fe20000010800 */
[----:B------:R-:W-:-:S05]  /*7e20*/  LOP3.LUT R6, R49, UR8, R120, 0x96, !PT ;  /* 0x0000000831067c12 */ /* 0x000fca000f8e9678 */
[----:B------:R-:W-:Y:S01]  /*7e30*/  MUFU.EX2 R183, R12 ;  /* 0x0000000c00b77308 */ /* 0x000fe20000000800 */
[----:B------:R-:W-:Y:S01]  /*7e40*/  HMMA.16816.F32 R124, R8, R32, R92 ;  /* 0x00000020087c723c */ /* 0x000fe2000000185c */
[----:B-1----:R-:W-:-:S06]  /*7e50*/  IMAD.U32 R7, RZ, RZ, UR4 ;  /* 0x00000004ff077e24 */ /* 0x002fcc000f8e00ff */
[----:B------:R1:W-:Y:S01]  /*7e60*/  MUFU.EX2 R213, R4 ;  /* 0x0000000400d57308 */ /* 0x0003e20000000800 */
[----:B------:R-:W-:Y:S01]  /*7e70*/  LOP3.LUT R7, R235, UR31, R7, 0x96, !PT ;  /* 0x0000001feb077c12 */ /* 0x000fe2000f8e9607 */
[----:B--2---:R-:W-:Y:S04]  /*7e80*/  HMMA.16816.F32 R84, R8, R24, R84 ;  /* 0x000000180854723c */ /* 0x004fe80000001854 */
[----:B------:R-:W-:-:S04]  /*7e90*/  IMAD.WIDE.U32 R30, R7, -0x326172a9, RZ ;  /* 0xcd9e8d57071e7825 */ /* 0x000fc800078e00ff */
[----:B------:R-:W-:Y:S01]  /*7ea0*/  FFMA.FTZ R7, R123, c[0x0][0x23c], -R0 ;  /* 0x00008f007b077a23 */ /* 0x000fe20000010800 */
[----:B------:R-:W-:Y:S03]  /*7eb0*/  HMMA.16816.F32 R100, R8, R20, R100 ;  /* 0x000000140864723c */ /* 0x000fe60000001864 */
[----:B------:R2:W3:Y:S01]  /*7ec0*/  MUFU.EX2 R212, R7 ;  /* 0x0000000700d47308 */ /* 0x0004e20000000800 */
[----:B-1----:R-:W-:-:S04]  /*7ed0*/  LOP3.LUT R4, R31, UR16, R50, 0x96, !PT ;  /* 0x000000101f047c12 */ /* 0x002fc8000f8e9632 */
[----:B----4-:R-:W-:Y:S01]  /*7ee0*/  HMMA.16816.F32 R104, R8, R36, R104 ;  /* 0x000000240868723c */ /* 0x010fe20000001868 */
[----:B------:R-:W-:-:S04]  /*7ef0*/  IMAD.WIDE.U32 R28, R4, -0x2daee0ad, RZ ;  /* 0xd2511f53041c7825 */ /* 0x000fc800078e00ff */
[----:B------:R-:W-:Y:S01]  /*7f00*/  FFMA.FTZ R4, R158, c[0x0][0x23c], -R2 ;  /* 0x00008f009e047a23 */ /* 0x000fe20000010802 */
[----:B------:R-:W-:Y:S02]  /*7f10*/  LOP3.LUT R19, R29, UR13, R46, 0x96, !PT ;  /* 0x0000000d1d137c12 */ /* 0x000fe4000f8e962e */
[----:B------:R-:W-:Y:S01]  /*7f20*/  HMMA.16816.F32 R108, R8, R26, R108 ;  /* 0x0000001a086c723c */ /* 0x000fe2000000186c */
[----:B------:R1:W-:Y:S01]  /*7f30*/  MUFU.EX2 R182, R4 ;  /* 0x0000000400b67308 */ /* 0x0003e20000000800 */
[----:B--2---:R-:W-:-:S05]  /*7f40*/  IMAD.WIDE.U32 R6, R6, -0x2daee0ad, RZ ;  /* 0xd2511f5306067825 */ /* 0x004fca00078e00ff */
[C---:B------:R-:W-:Y:S01]  /*7f50*/  LOP3.LUT R13, R6.reuse, 0xffff, RZ, 0xc0, !PT ;  /* 0x0000ffff060d7812 */ /* 0x040fe200078ec0ff */
[C---:B------:R-:W-:Y:S01]  /*7f60*/  HMMA.16816.F32 R96, R8.reuse, R22, R96 ;  /* 0x000000160860723c */ /* 0x040fe20000001860 */
[----:B------:R-:W-:Y:S02]  /*7f70*/  LOP3.LUT R14, R6, 0xff, RZ, 0xc0, !PT ;  /* 0x000000ff060e7812 */ /* 0x000fe400078ec0ff */
[--C-:B------:R-:W-:Y:S02]  /*7f80*/  SHF.R.U32.HI R12, RZ, 0x10, R6.reuse ;  /* 0x00000010ff0c7819 */ /* 0x100fe40000011606 */
[----:B------:R-:W-:Y:S01]  /*7f90*/  SHF.R.U32.HI R18, RZ, 0x18, R6 ;  /* 0x00000018ff127819 */ /* 0x000fe20000011606 */
[--C-:B------:R-:W-:Y:S01]  /*7fa0*/  FFMA.FTZ R6, R142, c[0x0][0x23c], -R2.reuse ;  /* 0x00008f008e067a23 */ /* 0x100fe20000010802 */
[----:B------:R-:W-:Y:S01]  /*7fb0*/  LOP3.LUT R17, R12, 0xff, RZ, 0xc0, !PT ;  /* 0x000000ff0c117812 */ /* 0x000fe200078ec0ff */
[----:B------:R-:W-:Y:S01]  /*7fc0*/  FFMA.FTZ R12, R155, c[0x0][0x23c], -R2 ;  /* 0x00008f009b0c7a23 */ /* 0x000fe20000010802 */
[----:B-1----:R-:W-:Y:S01]  /*7fd0*/  LOP3.LUT R4, R7, UR18, R62, 0x96, !PT ;  /* 0x0000001207047c12 */ /* 0x002fe2000f8e963e */
[----:B------:R1:W2:Y:S01]  /*7fe0*/  MUFU.EX2 R181, R6 ;  /* 0x0000000600b57308 */ /* 0x0002a20000000800 */
[----:B------:R-:W-:Y:S01]  /*7ff0*/  SHF.R.U32.HI R7, RZ, 0x8, R13 ;  /* 0x00000008ff077819 */ /* 0x000fe2000001160d */
[----:B------:R-:W-:Y:S01]  /*8000*/  HMMA.16816.F32 R120, R8, R34, R88 ;  /* 0x000000220878723c */ /* 0x000fe20000001858 */
[----:B------:R-:W-:-:S02]  /*8010*/  LOP3.LUT R16, R4, 0xff, RZ, 0xc0, !PT ;  /* 0x000000ff04107812 */ /* 0x000fc400078ec0ff */
[----:B------:R-:W-:Y:S02]  /*8020*/  PRMT R13, R14, 0x5410, R7 ;  /* 0x000054100e0d7816 */ /* 0x000fe40000000007 */
[----:B------:R-:W-:Y:S01]  /*8030*/  LOP3.LUT R7, R4, 0xffff, RZ, 0xc0, !PT ;  /* 0x0000ffff04077812 */ /* 0x000fe200078ec0ff */
[----:B------:R4:W5:Y:S01]  /*8040*/  MUFU.EX2 R180, R12 ;  /* 0x0000000c00b47308 */ /* 0x0009620000000800 */
[--C-:B------:R-:W-:Y:S01]  /*8050*/  SHF.R.U32.HI R15, RZ, 0x18, R4.reuse ;  /* 0x00000018ff0f7819 */ /* 0x100fe20000011604 */
[----:B------:R-:W-:Y:S01]  /*8060*/  HMMA.16816.F32 R92, R8, R38, R80 ;  /* 0x00000026085c723c */ /* 0x000fe20000001850 */
[----:B------:R-:W-:Y:S02]  /*8070*/  SHF.R.U32.HI R14, RZ, 0x8, R7 ;  /* 0x00000008ff0e7819 */ /* 0x000fe40000011607 */
[----:B-1----:R-:W-:Y:S01]  /*8080*/  SHF.R.U32.HI R6, RZ, 0x10, R4 ;  /* 0x00000010ff067819 */ /* 0x002fe20000011604 */
[----:B------:R-:W-:Y:S01]  /*8090*/  HSET2.LE.AND R4, R13, R172, PT ;  /* 0x000000ac0d047233 */ /* 0x000fe20003803000 */
[----:B------:R-:W-:-:S02]  /*80a0*/  PRMT R13, R16, 0x5410, R14 ;  /* 0x00005410100d7816 */ /* 0x000fc4000000000e */
[----:B------:R-:W-:Y:S01]  /*80b0*/  IMAD.WIDE.U32 R10, R19, -0x326172a9, RZ ;  /* 0xcd9e8d57130a7825 */ /* 0x000fe200078e00ff */
[----:B------:R-:W-:Y:S02]  /*80c0*/  LOP3.LUT R7, R6, 0xff, RZ, 0xc0, !PT ;  /* 0x000000ff06077812 */ /* 0x000fe400078ec0ff */
[----:B---3--:R-:W-:Y:S01]  /*80d0*/  F2FP.PACK_AB R6, R212, R213 ;  /* 0x000000d5d406723e */ /* 0x008fe200000000ff */
[----:B------:R-:W-:Y:S01]  /*80e0*/  FFMA.FTZ R8, R141, c[0x0][0x23c], -R5 ;  /* 0x00008f008d087a23 */ /* 0x000fe20000010805 */
[----:B----4-:R-:W-:Y:S02]  /*80f0*/  PRMT R12, R17, 0x5410, R18 ;  /* 0x00005410110c7816 */ /* 0x010fe40000000012 */
[----:B------:R-:W-:Y:S01]  /*8100*/  LOP3.LUT R14, R4, R6, RZ, 0xc0, !PT ;  /* 0x00000006040e7212 */ /* 0x000fe200078ec0ff */
[----:B------:R1:W-:Y:S01]  /*8110*/  MUFU.EX2 R179, R8 ;  /* 0x0000000800b37308 */ /* 0x0003e20000000800 */
[----:B------:R-:W-:Y:S01]  /*8120*/  PRMT R16, R7, 0x5410, R15 ;  /* 0x0000541007107816 */ /* 0x000fe2000000000f */
[--C-:B------:R-:W-:Y:S01]  /*8130*/  HSET2.LE.AND R4, R12, R172.reuse, PT ;  /* 0x000000ac0c047233 */ /* 0x100fe20003803000 */
[----:B--2---:R-:W-:Y:S01]  /*8140*/  F2FP.PACK_AB R6, R181, R183 ;  /* 0x000000b7b506723e */ /* 0x004fe200000000ff */
[----:B------:R-:W-:Y:S01]  /*8150*/  HSET2.LE.AND R7, R13, R172, PT ;  /* 0x000000ac0d077233 */ /* 0x000fe20003803000 */
[----:B------:R-:W-:-:S02]  /*8160*/  LOP3.LUT R17, R45, UR14, R30, 0x96, !PT ;  /* 0x0000000e2d117c12 */ /* 0x000fc4000f8e961e */
[----:B------:R-:W-:Y:S02]  /*8170*/  F2FP.PACK_AB R12, R214, R215 ;  /* 0x000000d7d60c723e */ /* 0x000fe400000000ff */
[----:B------:R-:W-:Y:S01]  /*8180*/  LOP3.LUT R15, R4, R6, RZ, 0xc0, !PT ;  /* 0x00000006040f7212 */ /* 0x000fe200078ec0ff */
[----:B------:R-:W-:Y:S01]  /*8190*/  HSET2.LE.AND R4, R16, R172, PT ;  /* 0x000000ac10047233 */ /* 0x000fe20003803000 */
[----:B------:R-:W-:Y:S01]  /*81a0*/  LOP3.LUT R12, R7, R12, RZ, 0xc0, !PT ;  /* 0x0000000c070c7212 */ /* 0x000fe200078ec0ff */
[----:B------:R-:W-:Y:S01]  /*81b0*/  IMAD.WIDE.U32 R6, R17, -0x2daee0ad, RZ ;  /* 0xd2511f5311067825 */ /* 0x000fe200078e00ff */
[----:B-----5:R-:W-:-:S04]  /*81c0*/  F2FP.PACK_AB R13, R180, R182 ;  /* 0x000000b6b40d723e */ /* 0x020fc800000000ff */
[----:B------:R-:W-:Y:S02]  /*81d0*/  LOP3.LUT R13, R4, R13, RZ, 0xc0, !PT ;  /* 0x0000000d040d7212 */ /* 0x000fe400078ec0ff */
[----:B------:R-:W-:Y:S01]  /*81e0*/  LOP3.LUT R4, R7, UR11, R28, 0x96, !PT ;  /* 0x0000000b07047c12 */ /* 0x000fe2000f8e961c */
[----:B------:R-:W-:-:S04]  /*81f0*/  FFMA.FTZ R7, R138, c[0x0][0x23c], -R5 ;  /* 0x00008f008a077a23 */ /* 0x000fc80000010805 */
[----:B------:R-:W-:Y:S01]  /*8200*/  IMAD.WIDE.U32 R42, R4, -0x326172a9, RZ ;  /* 0xcd9e8d57042a7825 */ /* 0x000fe200078e00ff */
[----:B------:R-:W-:Y:S01]  /*8210*/  LOP3.LUT R4, R11, UR12, R44, 0x96, !PT ;  /* 0x0000000c0b047c12 */ /* 0x000fe2000f8e962c */
[----:B------:R2:W-:Y:S01]  /*8220*/  MUFU.EX2 R178, R7 ;  /* 0x0000000700b27308 */ /* 0x0005e20000000800 */
[----:B------:R-:W-:Y:S01]  /*8230*/  LOP3.LUT R11, R31, UR16, R174, 0x96, !PT ;  /* 0x000000101f0b7c12 */ /* 0x000fe2000f8e96ae */
[----:B------:R-:W-:Y:S01]  /*8240*/  HMMA.16816.F32 R80, R12, R24, R76 ;  /* 0x000000180c50723c */ /* 0x000fe2000000184c */
[----:B------:R-:W-:Y:S01]  /*8250*/  LOP3.LUT R10, R43, UR10, R10, 0x96, !PT ;  /* 0x0000000a2b0a7c12 */ /* 0x000fe2000f8e960a */
[----:B-1----:R-:W-:-:S04]  /*8260*/  IMAD.WIDE.U32 R8, R4, -0x2daee0ad, RZ ;  /* 0xd2511f5304087825 */ /* 0x002fc800078e00ff */
[----:B------:R-:W-:Y:S01]  /*8270*/  IMAD.WIDE.U32 R40, R10, -0x2daee0ad, RZ ;  /* 0xd2511f530a287825 */ /* 0x000fe200078e00ff */
[----:B------:R-:W-:Y:S01]  /*8280*/  LOP3.LUT R10, R225, UR14, R30, 0x96, !PT ;  /* 0x0000000ee10a7c12 */ /* 0x000fe2000f8e961e */
[C---:B------:R-:W-:Y:S01]  /*8290*/  HMMA.16816.F32 R76, R12.reuse, R20, R64 ;  /* 0x000000140c4c723c */ /* 0x040fe20000001840 */
[----:B------:R-:W1:Y:S01]  /*82a0*/  LDSM.16.MT88.4 R28, [R188+0x7000] ;  /* 0x00700000bc1c783b */ /* 0x000e620000004200 */
[----:B------:R-:W-:Y:S02]  /*82b0*/  FFMA.FTZ R4, R137, c[0x0][0x23c], -R5 ;  /* 0x00008f0089047a23 */ /* 0x000fe40000010805 */
[----:B------:R-:W-:Y:S01]  /*82c0*/  IMAD.WIDE.U32 R62, R10, -0x2daee0ad, RZ ;  /* 0xd2511f530a3e7825 */ /* 0x000fe200078e00ff */
[----:B--2---:R-:W-:Y:S01]  /*82d0*/  LOP3.LUT R7, R9, UR9, R6, 0x96, !PT ;  /* 0x0000000909077c12 */ /* 0x004fe2000f8e9606 */
[----:B------:R2:W-:Y:S01]  /*82e0*/  MUFU.EX2 R177, R4 ;  /* 0x0000000400b17308 */ /* 0x0005e20000000800 */
[----:B------:R-:W-:Y:S01]  /*82f0*/  LOP3.LUT R6, R41, UR7, R8, 0x96, !PT ;  /* 0x0000000729067c12 */ /* 0x000fe2000f8e9608 */
[----:B------:R-:W-:Y:S01]  /*8300*/  IMAD.WIDE.U32 R8, R11, -0x2daee0ad, RZ ;  /* 0xd2511f530b087825 */ /* 0x000fe200078e00ff */
[----:B------:R-:W-:Y:S03]  /*8310*/  HMMA.16816.F32 R64, R12, R32, R56 ;  /* 0x000000200c40723c */ /* 0x000fe60000001838 */
[----:B------:R-:W-:Y:S01]  /*8320*/  IMAD.WIDE.U32 R44, R7, -0x326172a9, RZ ;  /* 0xcd9e8d57072c7825 */ /* 0x000fe200078e00ff */
[----:B------:R-:W-:-:S02]  /*8330*/  LOP3.LUT R17, R63, UR11, R8, 0x96, !PT ;  /* 0x0000000b3f117c12 */ /* 0x000fc4000f8e9608 */
[----:B------:R-:W-:Y:S01]  /*8340*/  LOP3.LUT R18, R9, UR13, R60, 0x96, !PT ;  /* 0x0000000d09127c12 */ /* 0x000fe2000f8e963c */
[----:B------:R-:W-:Y:S01]  /*8350*/  IMAD.WIDE.U32 R6, R6, -0x326172a9, RZ ;  /* 0xcd9e8d5706067825 */ /* 0x000fe200078e00ff */
[C---:B------:R-:W-:Y:S01]  /*8360*/  HMMA.16816.F32 R56, R12.reuse, R26, R112 ;  /* 0x0000001a0c38723c */ /* 0x040fe20000001870 */
[----:B------:R-:W-:Y:S02]  /*8370*/  LDSM.16.MT88.4 R24, [R185+0x7000] ;  /* 0x00700000b918783b */ /* 0x000fe40000004200 */
[----:B------:R-:W-:Y:S01]  /*8380*/  FFMA.FTZ R8, R139, c[0x0][0x23c], -R3 ;  /* 0x00008f008b087a23 */ /* 0x000fe20000010803 */
[----:B------:R-:W-:Y:S01]  /*8390*/  LOP3.LUT R9, R6, 0xffff, RZ, 0xc0, !PT ;  /* 0x0000ffff06097812 */ /* 0x000fe200078ec0ff */
[----:B--2---:R-:W-:Y:S01]  /*83a0*/  FFMA.FTZ R4, R136, c[0x0][0x23c], -R5 ;  /* 0x00008f0088047a23 */ /* 0x004fe20000010805 */
[----:B------:R-:W-:Y:S01]  /*83b0*/  LOP3.LUT R16, R6, 0xff, RZ, 0xc0, !PT ;  /* 0x000000ff06107812 */ /* 0x000fe200078ec0ff */
[----:B------:R2:W-:Y:S01]  /*83c0*/  MUFU.EX2 R175, R8 ;  /* 0x0000000800af7308 */ /* 0x0005e20000000800 */
[----:B------:R-:W-:Y:S01]  /*83d0*/  SHF.R.U32.HI R11, RZ, 0x18, R6 ;  /* 0x00000018ff0b7819 */ /* 0x000fe20000011606 */
[----:B------:R-:W-:Y:S01]  /*83e0*/  IMAD.WIDE.U32 R18, R18, -0x326172a9, RZ ;  /* 0xcd9e8d5712127825 */ /* 0x000fe200078e00ff */
[----:B------:R-:W-:Y:S01]  /*83f0*/  SHF.R.U32.HI R10, RZ, 0x8, R9 ;  /* 0x00000008ff0a7819 */ /* 0x000fe20000011609 */
[C---:B------:R-:W-:Y:S02]  /*8400*/  HMMA.16816.F32 R136, R12.reuse, R36, R52 ;  /* 0x000000240c88723c */ /* 0x040fe40000001834 */
[----:B------:R-:W-:Y:S01]  /*8410*/  IMAD.WIDE.U32 R68, R17, -0x326172a9, RZ ;  /* 0xcd9e8d5711447825 */ /* 0x000fe200078e00ff */
[----:B------:R-:W-:Y:S01]  /*8420*/  PRMT R10, R16, 0x5410, R10 ;  /* 0x00005410100a7816 */ /* 0x000fe2000000000a */
[----:B------:R3:W4:Y:S04]  /*8430*/  MUFU.EX2 R176, R4 ;  /* 0x0000000400b07308 */ /* 0x0007280000000800 */
[----:B------:R-:W-:Y:S01]  /*8440*/  HMMA.16816.F32 R52, R12, R22, R116 ;  /* 0x000000160c34723c */ /* 0x000fe20000001874 */
[----:B------:R-:W-:Y:S01]  /*8450*/  LDSM.16.MT88.4 R20, [R186+0x7000] ;  /* 0x00700000ba14783b */ /* 0x000fe20000004200 */
[----:B--2---:R-:W-:-:S04]  /*8460*/  SHF.R.U32.HI R8, RZ, 0x10, R6 ;  /* 0x00000010ff087819 */ /* 0x004fc80000011606 */
[----:B------:R-:W-:Y:S02]  /*8470*/  LOP3.LUT R8, R8, 0xff, RZ, 0xc0, !PT ;  /* 0x000000ff08087812 */ /* 0x000fe400078ec0ff */
[C---:B------:R-:W-:Y:S01]  /*8480*/  HMMA.16816.F32 R48, R12.reuse, R34, R132 ;  /* 0x000000220c30723c */ /* 0x040fe20000001884 */
[----:B------:R-:W2:Y:S01]  /*8490*/  LDSM.16.MT88.4 R32, [R187+0x7000] ;  /* 0x00700000bb20783b */ /* 0x000ea20000004200 */
[----:B---3--:R-:W-:Y:S01]  /*84a0*/  LOP3.LUT R4, R7, UR17, R44, 0x96, !PT ;  /* 0x0000001107047c12 */ /* 0x008fe2000f8e962c */
[----:B------:R-:W-:Y:S01]  /*84b0*/  FFMA.FTZ R7, R140, c[0x0][0x23c], -R3 ;  /* 0x00008f008c077a23 */ /* 0x000fe20000010803 */
[----:B------:R-:W-:Y:S02]  /*84c0*/  PRMT R11, R8, 0x5410, R11 ;  /* 0x00005410080b7816 */ /* 0x000fe4000000000b */
[C---:B------:R-:W-:Y:S01]  /*84d0*/  LOP3.LUT R6, R4.reuse, 0xffff, RZ, 0xc0, !PT ;  /* 0x0000ffff04067812 */ /* 0x040fe200078ec0ff */
[----:B------:R3:W5:Y:S01]  /*84e0*/  MUFU.EX2 R174, R7 ;  /* 0x0000000700ae7308 */ /* 0x0007620000000800 */
[----:B------:R-:W-:Y:S01]  /*84f0*/  LOP3.LUT R9, R4, 0xff, RZ, 0xc0, !PT ;  /* 0x000000ff04097812 */ /* 0x000fe200078ec0ff */
[----:B------:R-:W-:Y:S01]  /*8500*/  HMMA.16816.F32 R36, R12, R38, R128 ;  /* 0x000000260c24723c */ /* 0x000fe20000001880 */
[----:B------:R-:W-:-:S04]  /*8510*/  SHF.R.U32.HI R6, RZ, 0x8, R6 ;  /* 0x00000008ff067819 */ /* 0x000fc80000011606 */
[----:B------:R-:W-:Y:S02]  /*8520*/  PRMT R16, R9, 0x5410, R6 ;  /* 0x0000541009107816 */ /* 0x000fe40000000006 */
[--C-:B------:R-:W-:Y:S02]  /*8530*/  SHF.R.U32.HI R6, RZ, 0x10, R4.reuse ;  /* 0x00000010ff067819 */ /* 0x100fe40000011604 */
[----:B------:R-:W-:Y:S01]  /*8540*/  SHF.R.U32.HI R9, RZ, 0x18, R4 ;  /* 0x00000018ff097819 */ /* 0x000fe20000011604 */
[----:B------:R-:W-:Y:S01]  /*8550*/  HSET2.LE.AND R4, R10, R172, PT ;  /* 0x000000ac0a047233 */ /* 0x000fe20003803000 */
[----:B------:R-:W-:Y:S02]  /*8560*/  LOP3.LUT R8, R6, 0xff, RZ, 0xc0, !PT ;  /* 0x000000ff06087812 */ /* 0x000fe400078ec0ff */
[----:B----4-:R-:W-:Y:S01]  /*8570*/  F2FP.PACK_AB R6, R176, R177 ;  /* 0x000000b1b006723e */ /* 0x010fe200000000ff */
[----:B---3--:R-:W-:Y:S01]  /*8580*/  FFMA.FTZ R7, R150, c[0x0][0x23c], -R3 ;  /* 0x00008f0096077a23 */ /* 0x008fe20000010803 */
[----:B------:R-:W-:-:S02]  /*8590*/  PRMT R8, R8, 0x5410, R9 ;  /* 0x0000541008087816 */ /* 0x000fc40000000009 */
[----:B------:R-:W-:Y:S01]  /*85a0*/  LOP3.LUT R10, R4, R6, RZ, 0xc0, !PT ;  /* 0x00000006040a7212 */ /* 0x000fe200078ec0ff */
[----:B------:R3:W-:Y:S01]  /*85b0*/  MUFU.EX2 R173, R7 ;  /* 0x0000000700ad7308 */ /* 0x0007e20000000800 */
[----:B------:R-:W-:Y:S01]  /*85c0*/  FFMA.FTZ R6, R164, c[0x0][0x23c], -R0 ;  /* 0x00008f00a4067a23 */ /* 0x000fe20000010800 */
[----:B------:R-:W-:Y:S01]  /*85d0*/  HSET2.LE.AND R4, R16, R172, PT ;  /* 0x000000ac10047233 */ /* 0x000fe20003803000 */
[----:B------:R-:W-:Y:S01]  /*85e0*/  LOP3.LUT R12, R69, UR10, R18, 0x96, !PT ;  /* 0x0000000a450c7c12 */ /* 0x000fe2000f8e9612 */
[----:B------:R-:W-:-:S04]  /*85f0*/  FFMA.FTZ R16, R160, c[0x0][0x23c], -R0 ;  /* 0x00008f00a0107a23 */ /* 0x000fc80000010800 */
[----:B------:R4:W-:Y:S01]  /*8600*/  MUFU.EX2 R155, R6 ;  /* 0x00000006009b7308 */ /* 0x0009e20000000800 */
[----:B------:R-:W-:-:S04]  /*8610*/  IMAD.WIDE.U32 R46, R12, -0x2daee0ad, RZ ;  /* 0xd2511f530c2e7825 */ /* 0x000fc800078e00ff */
[----:B------:R-:W-:Y:S02]  /*8620*/  FFMA.FTZ R12, R167, c[0x0][0x23c], -R2 ;  /* 0x00008f00a70c7a23 */ /* 0x000fe40000010802 */
[----:B---3--:R-:W-:Y:S02]  /*8630*/  FFMA.FTZ R7, R146, c[0x0][0x23c], -R3 ;  /* 0x00008f0092077a23 */ /* 0x008fe40000010803 */
[----:B------:R3:W-:Y:S01]  /*8640*/  MUFU.EX2 R74, R12 ;  /* 0x0000000c004a7308 */ /* 0x0007e20000000800 */
[----:B----4-:R-:W-:-:S07]  /*8650*/  F2FP.PACK_AB R6, R178, R179 ;  /* 0x000000b3b206723e */ /* 0x010fce00000000ff */
[----:B------:R4:W1:Y:S01]  /*8660*/  MUFU.EX2 R158, R7 ;  /* 0x00000007009e7308 */ /* 0x0008620000000800 */
[----:B---3--:R-:W-:-:S07]  /*8670*/  FFMA.FTZ R12, R157, c[0x0][0x23c], -R2 ;  /* 0x00008f009d0c7a23 */ /* 0x008fce0000010802 */
[----:B------:R-:W-:Y:S01]  /*8680*/  MUFU.EX2 R150, R16 ;  /* 0x0000001000967308 */ /* 0x000fe20000000800 */
[----:B----4-:R-:W-:Y:S01]  /*8690*/  HSET2.LE.AND R7, R11, R172, PT ;  /* 0x000000ac0b077233 */ /* 0x010fe20003803000 */
[----:B-----5:R-:W-:-:S06]  /*86a0*/  F2FP.PACK_AB R11, R174, R175 ;  /* 0x000000afae0b723e */ /* 0x020fcc00000000ff */
[----:B------:R-:W-:Y:S01]  /*86b0*/  MUFU.EX2 R69, R12 ;  /* 0x0000000c00457308 */ /* 0x000fe20000000800 */
[----:B-1----:R-:W-:Y:S02]  /*86c0*/  F2FP.PACK_AB R9, R158, R173 ;  /* 0x000000ad9e09723e */ /* 0x002fe400000000ff */
[----:B------:R-:W-:Y:S01]  /*86d0*/  LOP3.LUT R11, R7, R11, RZ, 0xc0, !PT ;  /* 0x0000000b070b7212 */ /* 0x000fe200078ec0ff */
[----:B------:R-:W-:Y:S01]  /*86e0*/  HSET2.LE.AND R7, R8, R172, PT ;  /* 0x000000ac08077233 */ /* 0x000fe20003803000 */
[----:B------:R-:W-:Y:S01]  /*86f0*/  LOP3.LUT R8, R4, R6, RZ, 0xc0, !PT ;  /* 0x0000000604087212 */ /* 0x000fe200078ec0ff */
[----:B------:R-:W-:Y:S01]  /*8700*/  FFMA.FTZ R4, R154, c[0x0][0x23c], -R0 ;  /* 0x00008f009a047a23 */ /* 0x000fe20000010800 */
[----:B------:R-:W-:Y:S02]  /*8710*/  LOP3.LUT R6, R19, UR12, R224, 0x96, !PT ;  /* 0x0000000c13067c12 */ /* 0x000fe4000f8e96e0 */
[----:B------:R-:W-:Y:S01]  /*8720*/  LOP3.LUT R9, R7, R9, RZ, 0xc0, !PT ;  /* 0x0000000907097212 */ /* 0x000fe200078ec0ff */
[----:B------:R1:W-:Y:S02]  /*8730*/  MUFU.EX2 R146, R4 ;  /* 0x0000000400927308 */ /* 0x0003e40000000800 */
[----:B------:R-:W-:-:S04]  /*8740*/  IMAD.WIDE.U32 R6, R6, -0x2daee0ad, RZ ;  /* 0xd2511f5306067825 */ /* 0x000fc800078e00ff */
[----:B------:R-:W-:Y:S01]  /*8750*/  HMMA.16816.F32 R100, R8, R28, R100 ;  /* 0x0000001c0864723c */ /* 0x000fe20000001864 */
[----:B------:R-:W-:-:S07]  /*8760*/  LOP3.LUT R6, R47, UR7, R6, 0x96, !PT ;  /* 0x000000072f067c12 */ /* 0x000fce000f8e9606 */
[----:B--2---:R-:W-:Y:S01]  /*8770*/  HMMA.16816.F32 R132, R8, R32, R104 ;  /* 0x000000200884723c */ /* 0x004fe20000001868 */
[----:B-1----:R-:W-:-:S04]  /*8780*/  FFMA.FTZ R4, R148, c[0x0][0x23c], -R0 ;  /* 0x00008f0094047a23 */ /* 0x002fc80000010800 */
[----:B------:R1:W2:Y:S03]  /*8790*/  MUFU.EX2 R75, R4 ;  /* 0x00000004004b7308 */ /* 0x0002a60000000800 */
[C---:B------:R-:W-:Y:S08]  /*87a0*/  HMMA.16816.F32 R84, R8.reuse, R24, R84 ;  /* 0x000000180854723c */ /* 0x040ff00000001854 */
[----:B------:R-:W-:Y:S01]  /*87b0*/  HMMA.16816.F32 R116, R8, R20, R124 ;  /* 0x000000140874723c */ /* 0x000fe2000000187c */
[----:B------:R-:W-:Y:S01]  /*87c0*/  LDSM.16.MT88.4 R124, [R186+0x7800] ;  /* 0x00780000ba7c783b */ /* 0x000fe20000004200 */
[----:B-1----:R-:W-:Y:S01]  /*87d0*/  LOP3.LUT R4, R7, UR9, R62, 0x96, !PT ;  /* 0x0000000907047c12 */ /* 0x002fe2000f8e963e */
[----:B------:R-:W-:-:S05]  /*87e0*/  IMAD.WIDE.U32 R6, R6, -0x326172a9, RZ ;  /* 0xcd9e8d5706067825 */ /* 0x000fca00078e00ff */
[C---:B------:R-:W-:Y:S01]  /*87f0*/  HMMA.16816.F32 R88, R8.reuse, R26, R108 ;  /* 0x0000001a0858723c */ /* 0x040fe2000000186c */
[----:B------:R-:W-:Y:S01]  /*8800*/  LDSM.16.MT88.4 R108, [R188+0x7800] ;  /* 0x00780000bc6c783b */ /* 0x000fe20000004200 */
[----:B------:R-:W-:Y:S01]  /*8810*/  IMAD.WIDE.U32 R18, R4, -0x326172a9, RZ ;  /* 0xcd9e8d5704127825 */ /* 0x000fe200078e00ff */
[----:B------:R-:W-:Y:S02]  /*8820*/  LOP3.LUT R14, R6, 0xffff, RZ, 0xc0, !PT ;  /* 0x0000ffff060e7812 */ /* 0x000fe400078ec0ff */
[----:B------:R-:W-:Y:S02]  /*8830*/  SHF.R.U32.HI R12, RZ, 0x10, R6 ;  /* 0x00000010ff0c7819 */ /* 0x000fe40000011606 */
[----:B------:R-:W-:Y:S01]  /*8840*/  LOP3.LUT R4, R7, UR17, R18, 0x96, !PT ;  /* 0x0000001107047c12 */ /* 0x000fe2000f8e9612 */
[----:B------:R-:W-:Y:S01]  /*8850*/  FFMA.FTZ R7, R152, c[0x0][0x23c], -R2 ;  /* 0x00008f0098077a23 */ /* 0x000fe20000010802 */
[----:B------:R-:W-:Y:S01]  /*8860*/  LOP3.LUT R13, R6, 0xff, RZ, 0xc0, !PT ;  /* 0x000000ff060d7812 */ /* 0x000fe200078ec0ff */
[----:B------:R-:W-:Y:S01]  /*8870*/  HMMA.16816.F32 R104, R8, R30, R96 ;  /* 0x0000001e0868723c */ /* 0x000fe20000001860 */
[----:B------:R-:W-:Y:S01]  /*8880*/  SHF.R.U32.HI R14, RZ, 0x8, R14 ;  /* 0x00000008ff0e7819 */ /* 0x000fe2000001160e */
[----:B------:R1:W3:Y:S01]  /*8890*/  MUFU.EX2 R47, R7 ;  /* 0x00000007002f7308 */ /* 0x0002e20000000800 */
[----:B------:R-:W-:Y:S01]  /*88a0*/  LOP3.LUT R17, R12, 0xff, RZ, 0xc0, !PT ;  /* 0x000000ff0c117812 */ /* 0x000fe200078ec0ff */
[----:B------:R-:W-:Y:S01]  /*88b0*/  FFMA.FTZ R12, R162, c[0x0][0x23c], -R2 ;  /* 0x00008f00a20c7a23 */ /* 0x000fe20000010802 */
[----:B------:R-:W-:-:S02]  /*88c0*/  SHF.R.U32.HI R18, RZ, 0x18, R6 ;  /* 0x00000018ff127819 */ /* 0x000fc40000011606 */
[----:B------:R-:W-:Y:S01]  /*88d0*/  PRMT R14, R13, 0x5410, R14 ;  /* 0x000054100d0e7816 */ /* 0x000fe2000000000e */
[C---:B------:R-:W-:Y:S01]  /*88e0*/  HMMA.16816.F32 R120, R8.reuse, R22, R120 ;  /* 0x000000160878723c */ /* 0x040fe20000001878 */
[C---:B------:R-:W-:Y:S01]  /*88f0*/  LOP3.LUT R6, R4.reuse, 0xffff, RZ, 0xc0, !PT ;  /* 0x0000ffff04067812 */ /* 0x040fe200078ec0ff */
[----:B------:R4:W5:Y:S01]  /*8900*/  MUFU.EX2 R44, R12 ;  /* 0x0000000c002c7308 */ /* 0x0009620000000800 */
[----:B------:R-:W-:Y:S02]  /*8910*/  LOP3.LUT R16, R4, 0xff, RZ, 0xc0, !PT ;  /* 0x000000ff04107812 */ /* 0x000fe400078ec0ff */
[----:B------:R-:W-:Y:S02]  /*8920*/  SHF.R.U32.HI R15, RZ, 0x18, R4 ;  /* 0x00000018ff0f7819 */ /* 0x000fe40000011604 */
[----:B------:R-:W-:Y:S01]  /*8930*/  SHF.R.U32.HI R13, RZ, 0x8, R6 ;  /* 0x00000008ff0d7819 */ /* 0x000fe20000011606 */
[----:B------:R-:W-:Y:S01]  /*8940*/  HMMA.16816.F32 R60, R8, R34, R92 ;  /* 0x00000022083c723c */ /* 0x000fe2000000185c */
[----:B--2---:R-:W-:Y:S01]  /*8950*/  F2FP.PACK_AB R6, R75, R146 ;  /* 0x000000924b06723e */ /* 0x004fe200000000ff */
[----:B------:R-:W2:Y:S01]  /*8960*/  LDSM.16.MT88.4 R92, [R185+0x7800] ;  /* 0x00780000b95c783b */ /* 0x000ea20000004200 */
[----:B-1----:R-:W-:Y:S01]  /*8970*/  SHF.R.U32.HI R7, RZ, 0x10, R4 ;  /* 0x00000010ff077819 */ /* 0x002fe20000011604 */
[----:B------:R-:W-:Y:S01]  /*8980*/  HSET2.LE.AND R4, R14, R172, PT ;  /* 0x000000ac0e047233 */ /* 0x000fe20003803000 */
[----:B------:R-:W-:-:S02]  /*8990*/  PRMT R13, R16, 0x5410, R13 ;  /* 0x00005410100d7816 */ /* 0x000fc4000000000d */
[----:B------:R-:W-:Y:S02]  /*89a0*/  LOP3.LUT R7, R7, 0xff, RZ, 0xc0, !PT ;  /* 0x000000ff07077812 */ /* 0x000fe400078ec0ff */
[----:B------:R-:W-:Y:S02]  /*89b0*/  LOP3.LUT R14, R4, R6, RZ, 0xc0, !PT ;  /* 0x00000006040e7212 */ /* 0x000fe400078ec0ff */
[----:B----4-:R-:W-:Y:S02]  /*89c0*/  PRMT R12, R17, 0x5410, R18 ;  /* 0x00005410110c7816 */ /* 0x010fe40000000012 */
[----:B------:R-:W-:Y:S01]  /*89d0*/  PRMT R15, R7, 0x5410, R15 ;  /* 0x00005410070f7816 */ /* 0x000fe2000000000f */
[--C-:B------:R-:W-:Y:S01]  /*89e0*/  HSET2.LE.AND R7, R13, R172.reuse, PT ;  /* 0x000000ac0d077233 */ /* 0x100fe20003803000 */
[----:B---3--:R-:W-:Y:S01]  /*89f0*/  F2FP.PACK_AB R6, R47, R69 ;  /* 0x000000452f06723e */ /* 0x008fe200000000ff */
[--C-:B------:R-:W-:Y:S01]  /*8a00*/  HSET2.LE.AND R4, R12, R172.reuse, PT ;  /* 0x000000ac0c047233 */ /* 0x100fe20003803000 */
[----:B------:R-:W-:Y:S01]  /*8a10*/  F2FP.PACK_AB R12, R150, R155 ;  /* 0x0000009b960c723e */ /* 0x000fe200000000ff */
[----:B------:R-:W-:Y:S01]  /*8a20*/  HSET2.LE.AND R13, R15, R172, PT ;  /* 0x000000ac0f0d7233 */ /* 0x000fe20003803000 */
[----:B-----5:R-:W-:-:S02]  /*8a30*/  F2FP.PACK_AB R16, R44, R74 ;  /* 0x0000004a2c10723e */ /* 0x020fc400000000ff */
[----:B------:R-:W-:Y:S01]  /*8a40*/  LOP3.LUT R15, R4, R6, RZ, 0xc0, !PT ;  /* 0x00000006040f7212 */ /* 0x000fe200078ec0ff */
[----:B------:R-:W-:Y:S01]  /*8a50*/  FFMA.FTZ R4, R156, c[0x0][0x23c], -R5 ;  /* 0x00008f009c047a23 */ /* 0x000fe20000010805 */
[----:B------:R-:W-:Y:S01]  /*8a60*/  LOP3.LUT R12, R7, R12, RZ, 0xc0, !PT ;  /* 0x0000000c070c7212 */ /* 0x000fe200078ec0ff */
[----:B------:R-:W-:Y:S01]  /*8a70*/  FFMA.FTZ R7, R159, c[0x0][0x23c], -R3 ;  /* 0x00008f009f077a23 */ /* 0x000fe20000010803 */
[----:B------:R-:W-:Y:S01]  /*8a80*/  LOP3.LUT R13, R13, R16, RZ, 0xc0, !PT ;  /* 0x000000100d0d7212 */ /* 0x000fe200078ec0ff */
[----:B------:R1:W-:Y:S06]  /*8a90*/  MUFU.EX2 R43, R4 ;  /* 0x00000004002b7308 */ /* 0x0003ec0000000800 */
[C---:B------:R-:W-:Y:S08]  /*8aa0*/  HMMA.16816.F32 R76, R12.reuse, R28, R76 ;  /* 0x0000001c0c4c723c */ /* 0x040ff0000000184c */
[----:B------:R-:W-:Y:S01]  /*8ab0*/  HMMA.16816.F32 R56, R12, R26, R56 ;  /* 0x0000001a0c38723c */ /* 0x000fe20000001838 */
[----:B------:R-:W-:Y:S01]  /*8ac0*/  MUFU.EX2 R27, R7 ;  /* 0x00000007001b7308 */ /* 0x000fe20000000800 */
[----:B-1----:R-:W-:-:S06]  /*8ad0*/  FFMA.FTZ R4, R147, c[0x0][0x23c], -R5 ;  /* 0x00008f0093047a23 */ /* 0x002fcc0000010805 */
[C---:B------:R-:W-:Y:S01]  /*8ae0*/  HMMA.16816.F32 R80, R12.reuse, R24, R80 ;  /* 0x000000180c50723c */ /* 0x040fe20000001850 */
[----:B------:R1:W3:Y:S07]  /*8af0*/  MUFU.EX2 R41, R4 ;  /* 0x0000000400297308 */ /* 0x0002ee0000000800 */
[C---:B------:R-:W-:Y:S08]  /*8b00*/  HMMA.16816.F32 R128, R12.reuse, R32, R136 ;  /* 0x000000200c80723c */ /* 0x040ff00000001888 */
        /* <DEDUP_REMOVED lines=9> */
[----:B------:R-:W1:Y:S01]  /*8ba0*/  LDSM.16.MT88.4 R12, [R187+0x7800] ;  /* 0x00780000bb0c783b */ /* 0x000e620000004200 */
[----:B----4-:R-:W-:-:S05]  /*8bb0*/  IMAD.WIDE.U32 R4, R4, -0x2daee0ad, RZ ;  /* 0xd2511f5304047825 */ /* 0x010fca00078e00ff */
[----:B------:R-:W-:Y:S02]  /*8bc0*/  LOP3.LUT R6, R5, UR18, R40, 0x96, !PT ;  /* 0x0000001205067c12 */ /* 0x000fe4000f8e9628 */
[C---:B------:R-:W-:Y:S01]  /*8bd0*/  LOP3.LUT R10, R4.reuse, 0xffff, RZ, 0xc0, !PT ;  /* 0x0000ffff040a7812 */ /* 0x040fe200078ec0ff */
[----:B------:R-:W-:Y:S01]  /*8be0*/  FFMA.FTZ R5, R153, c[0x0][0x23c], -R3 ;  /* 0x00008f0099057a23 */ /* 0x000fe20000010803 */
[----:B------:R-:W-:Y:S02]  /*8bf0*/  LOP3.LUT R17, R4, 0xff, RZ, 0xc0, !PT ;  /* 0x000000ff04117812 */ /* 0x000fe400078ec0ff */
[--C-:B------:R-:W-:Y:S01]  /*8c00*/  SHF.R.U32.HI R11, RZ, 0x10, R4.reuse ;  /* 0x00000010ff0b7819 */ /* 0x100fe20000011604 */
[----:B------:R4:W1:Y:S01]  /*8c10*/  MUFU.EX2 R26, R5 ;  /* 0x00000005001a7308 */ /* 0x0008620000000800 */
[----:B------:R-:W-:Y:S02]  /*8c20*/  SHF.R.U32.HI R16, RZ, 0x18, R4 ;  /* 0x00000018ff107819 */ /* 0x000fe40000011604 */
[----:B------:R-:W-:-:S02]  /*8c30*/  LOP3.LUT R4, R6, 0xffff, RZ, 0xc0, !PT ;  /* 0x0000ffff06047812 */ /* 0x000fc400078ec0ff */
[----:B------:R-:W-:Y:S02]  /*8c40*/  LOP3.LUT R9, R6, 0xff, RZ, 0xc0, !PT ;  /* 0x000000ff06097812 */ /* 0x000fe400078ec0ff */
[--C-:B------:R-:W-:Y:S02]  /*8c50*/  SHF.R.U32.HI R7, RZ, 0x10, R6.reuse ;  /* 0x00000010ff077819 */ /* 0x100fe40000011606 */
[----:B------:R-:W-:Y:S02]  /*8c60*/  SHF.R.U32.HI R8, RZ, 0x18, R6 ;  /* 0x00000018ff087819 */ /* 0x000fe40000011606 */
[----:B------:R-:W-:Y:S02]  /*8c70*/  SHF.R.U32.HI R6, RZ, 0x8, R10 ;  /* 0x00000008ff067819 */ /* 0x000fe4000001160a */
[----:B------:R-:W-:Y:S02]  /*8c80*/  SHF.R.U32.HI R4, RZ, 0x8, R4 ;  /* 0x00000008ff047819 */ /* 0x000fe40000011604 */
[----:B------:R-:W-:Y:S01]  /*8c90*/  LOP3.LUT R10, R11, 0xff, RZ, 0xc0, !PT ;  /* 0x000000ff0b0a7812 */ /* 0x000fe200078ec0ff */
[----:B----4-:R-:W-:-:S03]  /*8ca0*/  FFMA.FTZ R5, R149, c[0x0][0x23c], -R3 ;  /* 0x00008f0095057a23 */ /* 0x010fc60000010803 */
[----:B------:R-:W-:Y:S01]  /*8cb0*/  PRMT R10, R10, 0x5410, R16 ;  /* 0x000054100a0a7816 */ /* 0x000fe20000000010 */
[----:B------:R4:W-:Y:S02]  /*8cc0*/  MUFU.EX2 R25, R5 ;  /* 0x0000000500197308 */ /* 0x0009e40000000800 */
[----:B----4-:R-:W-:Y:S02]  /*8cd0*/  LOP3.LUT R5, R7, 0xff, RZ, 0xc0, !PT ;  /* 0x000000ff07057812 */ /* 0x010fe400078ec0ff */
[----:B------:R-:W-:Y:S01]  /*8ce0*/  PRMT R7, R17, 0x5410, R6 ;  /* 0x0000541011077816 */ /* 0x000fe20000000006 */
[----:B------:R-:W-:Y:S01]  /*8cf0*/  FFMA.FTZ R6, R151, c[0x0][0x23c], -R3 ;  /* 0x00008f0097067a23 */ /* 0x000fe20000010803 */
[----:B------:R-:W-:Y:S01]  /*8d00*/  PRMT R3, R9, 0x5410, R4 ;  /* 0x0000541009037816 */ /* 0x000fe20000000004 */
[----:B------:R-:W-:Y:S01]  /*8d10*/  FFMA.FTZ R9, R169, c[0x0][0x23c], -R0 ;  /* 0x00008f00a9097a23 */ /* 0x000fe20000010800 */
[----:B------:R-:W-:Y:S01]  /*8d20*/  PRMT R5, R5, 0x5410, R8 ;  /* 0x0000541005057816 */ /* 0x000fe20000000008 */
[----:B------:R1:W4:Y:S01]  /*8d30*/  MUFU.EX2 R24, R6 ;  /* 0x0000000600187308 */ /* 0x0003220000000800 */
[----:B---3--:R-:W-:Y:S01]  /*8d40*/  F2FP.PACK_AB R4, R41, R43 ;  /* 0x0000002b2904723e */ /* 0x008fe200000000ff */
[--C-:B------:R-:W-:Y:S01]  /*8d50*/  HSET2.LE.AND R3, R3, R172.reuse, PT ;  /* 0x000000ac03037233 */ /* 0x100fe20003803000 */
[----:B-----5:R-:W-:Y:S01]  /*8d60*/  F2FP.PACK_AB R8, R28, R29 ;  /* 0x0000001d1c08723e */ /* 0x020fe200000000ff */
[----:B------:R-:W-:-:S02]  /*8d70*/  HSET2.LE.AND R5, R5, R172, PT ;  /* 0x000000ac05057233 */ /* 0x000fc40003803000 */
[--C-:B------:R-:W-:Y:S01]  /*8d80*/  HSET2.LE.AND R7, R7, R172.reuse, PT ;  /* 0x000000ac07077233 */ /* 0x100fe20003803000 */
[----:B------:R-:W-:Y:S01]  /*8d90*/  LOP3.LUT R136, R3, R4, RZ, 0xc0, !PT ;  /* 0x0000000403887212 */ /* 0x000fe200078ec0ff */
[----:B------:R-:W-:Y:S01]  /*8da0*/  HSET2.LE.AND R3, R10, R172, PT ;  /* 0x000000ac0a037233 */ /* 0x000fe20003803000 */
[----:B------:R-:W-:Y:S02]  /*8db0*/  MUFU.EX2 R23, R9 ;  /* 0x0000000900177308 */ /* 0x000fe40000000800 */
[----:B------:R-:W-:Y:S02]  /*8dc0*/  LOP3.LUT R138, R7, R8, RZ, 0xc0, !PT ;  /* 0x00000008078a7212 */ /* 0x000fe400078ec0ff */
[----:B-1----:R-:W-:Y:S02]  /*8dd0*/  F2FP.PACK_AB R6, R26, R27 ;  /* 0x0000001b1a06723e */ /* 0x002fe400000000ff */
[----:B----4-:R-:W-:Y:S02]  /*8de0*/  F2FP.PACK_AB R4, R24, R25 ;  /* 0x000000191804723e */ /* 0x010fe400000000ff */
[----:B------:R-:W-:Y:S01]  /*8df0*/  LOP3.LUT R137, R5, R6, RZ, 0xc0, !PT ;  /* 0x0000000605897212 */ /* 0x000fe200078ec0ff */
[--C-:B------:R-:W-:Y:S01]  /*8e00*/  FFMA.FTZ R5, R168, c[0x0][0x23c], -R0.reuse ;  /* 0x00008f00a8057a23 */ /* 0x100fe20000010800 */
[----:B------:R-:W-:Y:S01]  /*8e10*/  LOP3.LUT R139, R3, R4, RZ, 0xc0, !PT ;  /* 0x00000004038b7212 */ /* 0x000fe200078ec0ff */
[----:B------:R-:W-:-:S02]  /*8e20*/  FFMA.FTZ R3, R163, c[0x0][0x23c], -R0 ;  /* 0x00008f00a3037a23 */ /* 0x000fc40000010800 */
[----:B------:R-:W-:Y:S01]  /*8e30*/  FFMA.FTZ R0, R161, c[0x0][0x23c], -R0 ;  /* 0x00008f00a1007a23 */ /* 0x000fe20000010800 */
[----:B------:R-:W-:Y:S03]  /*8e40*/  MUFU.EX2 R21, R5 ;  /* 0x0000000500157308 */ /* 0x000fe60000000800 */
[C---:B--2---:R-:W-:Y:S05]  /*8e50*/  HMMA.16816.F32 R84, R136.reuse, R92, R84 ;  /* 0x0000005c8854723c */ /* 0x044fea0000001854 */
[----:B------:R1:W-:Y:S03]  /*8e60*/  MUFU.EX2 R20, R0 ;  /* 0x0000000000147308 */ /* 0x0003e60000000800 */
[C---:B------:R-:W-:Y:S05]  /*8e70*/  HMMA.16816.F32 R88, R136.reuse, R94, R88 ;  /* 0x0000005e8858723c */ /* 0x040fea0000001858 */
[----:B------:R2:W-:Y:S03]  /*8e80*/  MUFU.EX2 R22, R3 ;  /* 0x0000000300167308 */ /* 0x0005e60000000800 */
[----:B------:R-:W-:Y:S01]  /*8e90*/  HMMA.16816.F32 R100, R136, R108, R100 ;  /* 0x0000006c8864723c */ /* 0x000fe20000001864 */
[----:B-1----:R-:W-:-:S07]  /*8ea0*/  LOP3.LUT R0, R19, UR8, R68, 0x96, !PT ;  /* 0x0000000813007c12 */ /* 0x002fce000f8e9644 */
[----:B------:R-:W-:Y:S01]  /*8eb0*/  HMMA.16816.F32 R104, R136, R110, R104 ;  /* 0x0000006e8868723c */ /* 0x000fe20000001868 */
[----:B------:R-:W-:-:S04]  /*8ec0*/  IMAD.WIDE.U32 R4, R0, -0x2daee0ad, RZ ;  /* 0xd2511f5300047825 */ /* 0x000fc800078e00ff */
[----:B--2---:R-:W-:Y:S01]  /*8ed0*/  FFMA.FTZ R3, R171, c[0x0][0x23c], -R2 ;  /* 0x00008f00ab037a23 */ /* 0x004fe20000010802 */
[----:B------:R-:W-:Y:S02]  /*8ee0*/  LOP3.LUT R0, R5, UR18, R46, 0x96, !PT ;  /* 0x0000001205007c12 */ /* 0x000fe4000f8e962e */
[C---:B------:R-:W-:Y:S01]  /*8ef0*/  HMMA.16816.F32 R116, R136.reuse, R124, R116 ;  /* 0x0000007c8874723c */ /* 0x040fe20000001874 */
[C---:B------:R-:W-:Y:S01]  /*8f00*/  LOP3.LUT R6, R4.reuse, 0xffff, RZ, 0xc0, !PT ;  /* 0x0000ffff04067812 */ /* 0x040fe200078ec0ff */
[----:B------:R1:W-:Y:S01]  /*8f10*/  MUFU.EX2 R19, R3 ;  /* 0x0000000300137308 */ /* 0x0003e20000000800 */
[----:B------:R-:W-:Y:S02]  /*8f20*/  LOP3.LUT R10, R4, 0xff, RZ, 0xc0, !PT ;  /* 0x000000ff040a7812 */ /* 0x000fe400078ec0ff */
[--C-:B------:R-:W-:Y:S02]  /*8f30*/  SHF.R.U32.HI R5, RZ, 0x10, R4.reuse ;  /* 0x00000010ff057819 */ /* 0x100fe40000011604 */
[----:B------:R-:W-:Y:S01]  /*8f40*/  SHF.R.U32.HI R11, RZ, 0x18, R4 ;  /* 0x00000018ff0b7819 */ /* 0x000fe20000011604 */
[----:B------:R-:W-:Y:S01]  /*8f50*/  FFMA.FTZ R4, R170, c[0x0][0x23c], -R2 ;  /* 0x00008f00aa047a23 */ /* 0x000fe20000010802 */
[----:B------:R-:W-:Y:S01]  /*8f60*/  SHF.R.U32.HI R6, RZ, 0x8, R6 ;  /* 0x00000008ff067819 */ /* 0x000fe20000011606 */
[----:B------:R-:W-:Y:S01]  /*8f70*/  HMMA.16816.F32 R120, R136, R126, R120 ;  /* 0x0000007e8878723c */ /* 0x000fe20000001878 */
[----:B------:R-:W-:Y:S01]  /*8f80*/  LOP3.LUT R9, R5, 0xff, RZ, 0xc0, !PT ;  /* 0x000000ff05097812 */ /* 0x000fe200078ec0ff */
[----:B------:R-:W-:Y:S01]  /*8f90*/  MUFU.EX2 R16, R4 ;  /* 0x0000000400107308 */ /* 0x000fe20000000800 */
[----:B------:R-:W-:-:S02]  /*8fa0*/  LOP3.LUT R8, R0, 0xff, RZ, 0xc0, !PT ;  /* 0x000000ff00087812 */ /* 0x000fc400078ec0ff */
[----:B------:R-:W-:Y:S01]  /*8fb0*/  SHF.R.U32.HI R7, RZ, 0x18, R0 ;  /* 0x00000018ff077819 */ /* 0x000fe20000011600 */
[--C-:B-1----:R-:W-:Y:S02]  /*8fc0*/  FFMA.FTZ R3, R165, c[0x0][0x23c], -R2.reuse ;  /* 0x00008f00a5037a23 */ /* 0x102fe40000010802 */
[C---:B------:R-:W-:Y:S02]  /*8fd0*/  HMMA.16816.F32 R132, R136.reuse, R12, R132 ;  /* 0x0000000c8884723c */ /* 0x040fe40000001884 */
[----:B------:R1:W-:Y:S06]  /*8fe0*/  MUFU.EX2 R18, R3 ;  /* 0x0000000300127308 */ /* 0x0003ec0000000800 */
[----:B------:R-:W-:Y:S01]  /*8ff0*/  HMMA.16816.F32 R136, R136, R14, R60 ;  /* 0x0000000e8888723c */ /* 0x000fe2000000183c */
[----:B-1----:R-:W-:Y:S01]  /*9000*/  FFMA.FTZ R3, R166, c[0x0][0x23c], -R2 ;  /* 0x00008f00a6037a23 */ /* 0x002fe20000010802 */
[----:B------:R-:W-:-:S03]  /*9010*/  LOP3.LUT R2, R0, 0xffff, RZ, 0xc0, !PT ;  /* 0x0000ffff00027812 */ /* 0x000fc600078ec0ff */
[----:B------:R1:W2:Y:S01]  /*9020*/  MUFU.EX2 R17, R3 ;  /* 0x0000000300117308 */ /* 0x0002a20000000800 */
[----:B------:R-:W-:Y:S02]  /*9030*/  SHF.R.U32.HI R5, RZ, 0x8, R2 ;  /* 0x00000008ff057819 */ /* 0x000fe40000011602 */
[----:B------:R-:W-:Y:S02]  /*9040*/  PRMT R2, R9, 0x5410, R11 ;  /* 0x0000541009027816 */ /* 0x000fe4000000000b */
[----:B------:R-:W-:-:S05]  /*9050*/  PRMT R5, R8, 0x5410, R5 ;  /* 0x0000541008057816 */ /* 0x000fca0000000005 */
[--C-:B------:R-:W-:Y:S01]  /*9060*/  HSET2.LE.AND R5, R5, R172.reuse, PT ;  /* 0x000000ac05057233 */ /* 0x100fe20003803000 */
[----:B-1----:R-:W-:Y:S02]  /*9070*/  SHF.R.U32.HI R3, RZ, 0x10, R0 ;  /* 0x00000010ff037819 */ /* 0x002fe40000011600 */
[----:B------:R-:W-:Y:S02]  /*9080*/  PRMT R0, R10, 0x5410, R6 ;  /* 0x000054100a007816 */ /* 0x000fe40000000006 */
[----:B------:R-:W-:Y:S02]  /*9090*/  LOP3.LUT R3, R3, 0xff, RZ, 0xc0, !PT ;  /* 0x000000ff03037812 */ /* 0x000fe400078ec0ff */
[----:B--2---:R-:W-:Y:S01]  /*90a0*/  F2FP.PACK_AB R4, R17, R18 ;  /* 0x000000121104723e */ /* 0x004fe200000000ff */
[--C-:B------:R-:W-:Y:S01]  /*90b0*/  HSET2.LE.AND R0, R0, R172.reuse, PT ;  /* 0x000000ac00007233 */ /* 0x100fe20003803000 */
[----:B------:R-:W-:Y:S01]  /*90c0*/  PRMT R7, R3, 0x5410, R7 ;  /* 0x0000541003077816 */ /* 0x000fe20000000007 */
[----:B------:R-:W-:Y:S01]  /*90d0*/  HSET2.LE.AND R3, R2, R172, PT ;  /* 0x000000ac02037233 */ /* 0x000fe20003803000 */
[----:B------:R-:W-:-:S02]  /*90e0*/  F2FP.PACK_AB R2, R20, R22 ;  /* 0x000000161402723e */ /* 0x000fc400000000ff */
[----:B------:R-:W-:Y:S01]  /*90f0*/  F2FP.PACK_AB R6, R21, R23 ;  /* 0x000000171506723e */ /* 0x000fe200000000ff */
[----:B------:R-:W-:Y:S01]  /*9100*/  HSET2.LE.AND R7, R7, R172, PT ;  /* 0x000000ac07077233 */ /* 0x000fe20003803000 */
[----:B------:R-:W-:Y:S01]  /*9110*/  LOP3.LUT R142, R0, R2, RZ, 0xc0, !PT ;  /* 0x00000002008e7212 */ /* 0x000fe200078ec0ff */
[----:B------:R-:W-:Y:S01]  /*9120*/  FADD.FTZ R2, R245, R240 ;  /* 0x000000f0f5027221 */ /* 0x000fe20000010000 */
[----:B------:R-:W-:Y:S02]  /*9130*/  F2FP.PACK_AB R0, R16, R19 ;  /* 0x000000131000723e */ /* 0x000fe400000000ff */
[----:B------:R-:W-:Y:S01]  /*9140*/  LOP3.LUT R143, R3, R4, RZ, 0xc0, !PT ;  /* 0x00000004038f7212 */ /* 0x000fe200078ec0ff */
[----:B------:R-:W-:Y:S01]  /*9150*/  FADD.FTZ R3, R223, R220 ;  /* 0x000000dcdf037221 */ /* 0x000fe20000010000 */
[----:B------:R-:W-:Y:S01]  /*9160*/  LOP3.LUT R141, R7, R0, RZ, 0xc0, !PT ;  /* 0x00000000078d7212 */ /* 0x000fe200078ec0ff */
[----:B------:R-:W-:Y:S01]  /*9170*/  FADD.FTZ R0, R233, R232 ;  /* 0x000000e8e9007221 */ /* 0x000fe20000010000 */
[----:B------:R-:W-:Y:S01]  /*9180*/  LOP3.LUT R140, R5, R6, RZ, 0xc0, !PT ;  /* 0x00000006058c7212 */ /* 0x000fe200078ec0ff */
        /* <DEDUP_REMOVED lines=72> */
[----:B------:R-:W-:Y:S01]  /*9610*/  UIADD3 UR4, UR32, -0x2, URZ ;  /* 0xfffffffe20047890 */ /* 0x000fe2000fffe03f */
[----:B------:R-:W-:-:S04]  /*9620*/  DEPBAR.LE SB0, 0x0 ;  /* 0x000080000000791a */ /* 0x000fc80000000000 */
[----:B------:R-:W-:Y:S01]  /*9630*/  USHF.R.S32.HI UR5, URZ, 0x1f, UR4 ;  /* 0x0000001f3f057899 */ /* 0x000fe20008011404 */
[----:B------:R-:W-:Y:S01]  /*9640*/  IMAD.U32 R2, RZ, RZ, UR4 ;  /* 0x00000004ff027e24 */ /* 0x000fe2000f8e00ff */
[----:B------:R-:W-:Y:S01]  /*9650*/  UIMAD UR4, UR22, UR4, URZ ;  /* 0x00000004160472a4 */ /* 0x000fe2000f8e023f */
[----:B------:R-:W-:Y:S01]  /*9660*/  IMAD.MOV.U32 R14, RZ, RZ, c[0x0][0x1a4] ;  /* 0x00006900ff0e7624 */ /* 0x000fe200078e00ff */
[----:B------:R-:W-:Y:S01]  /*9670*/  UIADD3 UR35, UR32, -0x2, URZ ;  /* 0xfffffffe20237890 */ /* 0x000fe2000fffe03f */
[----:B------:R-:W-:Y:S01]  /*9680*/  IMAD.WIDE.U32 R6, R246, c[0x0][0x1a0], RZ ;  /* 0x00006800f6067a25 */ /* 0x000fe200078e00ff */
[----:B------:R-:W-:Y:S01]  /*9690*/  UIMAD UR4, UR5, UR23, UR4 ;  /* 0x00000017050472a4 */ /* 0x000fe2000f8e0204 */
[----:B------:R-:W-:Y:S01]  /*96a0*/  LOP3.LUT R0, R0, 0xfffffff7, RZ, 0xc0, !PT ;  /* 0xfffffff700007812 */ /* 0x000fe200078ec0ff */
[----:B------:R-:W-:Y:S01]  /*96b0*/  UISETP.GT.AND UP0, UPT, UR35, UR19, UPT ;  /* 0x000000132300728c */ /* 0x000fe2000bf04270 */
[----:B------:R-:W-:Y:S01]  /*96c0*/  IMAD.SHL.U32 R13, R14, 0x20, RZ ;  /* 0x000000200e0d7824 */ /* 0x000fe200078e00ff */
[----:B------:R-:W-:Y:S01]  /*96d0*/  BAR.SYNC.DEFER_BLOCKING 0x0 ;  /* 0x0000000000007b1d */ /* 0x000fe20000010000 */
[----:B--2---:R-:W-:Y:S01]  /*96e0*/  ISETP.GE.AND P2, PT, R144, c[0x0][0x220], PT ;  /* 0x0000880090007a0c */ /* 0x004fe20003f46270 */
[----:B---3--:R-:W-:-:S03]  /*96f0*/  IMAD.WIDE.U32 R2, R2, UR23, R156 ;  /* 0x0000001702027c25 */ /* 0x008fc6000f8e009c */
[----:B------:R-:W-:Y:S02]  /*9700*/  P2R R68, PR, RZ, 0x4 ;  /* 0x00000004ff447803 */ /* 0x000fe40000000000 */
[----:B------:R-:W-:-:S07]  /*9710*/  IADD3 R3, R3, UR4, RZ ;  /* 0x0000000403037c10 */ /* 0x000fce000fffe0ff */
[C---:B------:R-:W-:Y:S01]  /*9720*/  @!P2 IADD3 R5, P0, R2.reuse, R6, RZ ;  /* 0x000000060205a210 */ /* 0x040fe20007f1e0ff */
[----:B------:R-:W-:Y:S01]  /*9730*/  @!P2 IMAD.MOV.U32 R12, RZ, RZ, 0x30 ;  /* 0x00000030ff0ca424 */ /* 0x000fe200078e00ff */
[C---:B------:R-:W-:Y:S01]  /*9740*/  @!P2 IADD3 R4, P1, R2.reuse, UR25, RZ ;  /* 0x000000190204ac10 */ /* 0x040fe2000ff3e0ff */
[----:B------:R-:W-:Y:S01]  /*9750*/  @P2 STS.128 [R211+0x6000], RZ ;  /* 0x006000ffd3002388 */ /* 0x000fe20000000c00 */
[C---:B------:R-:W-:Y:S02]  /*9760*/  @!P2 IADD3.X R13, R3.reuse, R7, R13, P0, !PT ;  /* 0x00000007030da210 */ /* 0x040fe400007fe40d */
[----:B------:R-:W-:Y:S02]  /*9770*/  @!P2 IADD3.X R7, R3, UR24, RZ, P1, !PT ;  /* 0x000000180307ac10 */ /* 0x000fe40008ffe4ff */
[----:B------:R-:W-:Y:S02]  /*9780*/  @!P2 LEA R10, P3, R2, c[0x0][0x170], 0x1 ;  /* 0x00005c00020aaa11 */ /* 0x000fe400078608ff */
[----:B------:R-:W-:-:S02]  /*9790*/  @!P2 LEA R8, P1, R4, c[0x0][0x170], 0x1 ;  /* 0x00005c000408aa11 */ /* 0x000fc400078208ff */
[--C-:B------:R-:W-:Y:S01]  /*97a0*/  @!P2 LEA.HI.X R11, R2, c[0x0][0x174], R3.reuse, 0x1, P3 ;  /* 0x00005d00020baa11 */ /* 0x100fe200018f0c03 */
[----:B------:R-:W-:Y:S01]  /*97b0*/  @!P2 IMAD.WIDE.U32 R2, R12, c[0x0][0x1a0], R2 ;  /* 0x000068000c02aa25 */ /* 0x000fe200078e0002 */
[----:B------:R-:W-:Y:S02]  /*97c0*/  @!P2 LEA.HI.X R9, R4, c[0x0][0x174], R7, 0x1, P1 ;  /* 0x00005d000409aa11 */ /* 0x000fe400008f0c07 */
[C---:B------:R-:W-:Y:S01]  /*97d0*/  @!P2 LEA R6, P0, R5.reuse, c[0x0][0x170], 0x1 ;  /* 0x00005c000506aa11 */ /* 0x040fe200078008ff */
[----:B------:R-:W-:Y:S01]  /*97e0*/  @!P2 IMAD R4, R14, 0x30, RZ ;  /* 0x000000300e04a824 */ /* 0x000fe200078e02ff */
[----:B------:R-:W-:Y:S01]  /*97f0*/  @!PT LDS RZ, [RZ] ;  /* 0x00000000fffff984 */ /* 0x000fe20000000800 */
[----:B------:R-:W-:Y:S01]  /*9800*/  @!PT LDS RZ, [RZ] ;  /* 0x00000000fffff984 */ /* 0x000fe20000000800 */
[----:B------:R-:W-:Y:S01]  /*9810*/  @!PT LDS RZ, [RZ] ;  /* 0x00000000fffff984 */ /* 0x000fe20000000800 */
[----:B------:R2:W-:Y:S02]  /*9820*/  @!P2 LDGSTS.E.BYPASS.LTC128B.128 [R211+0x6000], [R10.64] ;  /* 0x060000000ad3afae */ /* 0x0005e4000b901d5c */
        /* <DEDUP_REMOVED lines=8> */
[----:B------:R2:W-:Y:S01]  /*98b0*/  @!P2 LDGSTS.E.BYPASS.LTC128B.128 [R211+0x6800], [R8.64] ;  /* 0x0680000008d3afae */ /* 0x0005e2000b901d5c */
[----:B------:R-:W-:-:S03]  /*98c0*/  IMAD.U32 R2, RZ, RZ, UR35 ;  /* 0x00000023ff027e24 */ /* 0x000fc6000f8e00ff */
[----:B------:R-:W-:Y:S01]  /*98d0*/  @P2 STS.128 [R211+0x7000], RZ ;  /* 0x007000ffd3002388 */ /* 0x000fe20000000c00 */
[----:B------:R-:W-:-:S03]  /*98e0*/  IMAD R2, R2, 0x40, R252 ;  /* 0x0000004002027824 */ /* 0x000fc600078e02fc */
[----:B------:R-:W-:Y:S01]  /*98f0*/  @!PT LDS RZ, [RZ] ;  /* 0x00000000fffff984 */ /* 0x000fe20000000800 */
[----:B------:R-:W-:Y:S01]  /*9900*/  @!PT LDS RZ, [RZ] ;  /* 0x00000000fffff984 */ /* 0x000fe20000000800 */
[----:B------:R-:W-:Y:S01]  /*9910*/  @!PT LDS RZ, [RZ] ;  /* 0x00000000fffff984 */ /* 0x000fe20000000800 */
[----:B------:R3:W-:Y:S01]  /*9920*/  @!P2 LDGSTS.E.BYPASS.LTC128B.128 [R211+0x7000], [R6.64] ;  /* 0x0700000006d3afae */ /* 0x0007e2000b901d5c */
[--C-:B------:R-:W-:Y:S01]  /*9930*/  IMAD.IADD R3, R200, 0x1, -R2.reuse ;  /* 0x00000001c8037824 */ /* 0x100fe200078e0a02 */
[C---:B------:R-:W-:Y:S02]  /*9940*/  ISETP.GE.AND P0, PT, R2.reuse, R210, PT ;  /* 0x000000d20200720c */ /* 0x040fe40003f06270 */
[----:B------:R-:W-:Y:S01]  /*9950*/  @P2 STS.128 [R211+0x7800], RZ ;  /* 0x007800ffd3002388 */ /* 0x000fe20000000c00 */
[C---:B------:R-:W-:Y:S02]  /*9960*/  ISETP.GE.AND P5, PT, R2.reuse, R209, PT ;  /* 0x000000d10200720c */ /* 0x040fe40003fa6270 */
[----:B------:R-:W-:Y:S01]  /*9970*/  IABS R3, R3 ;  /* 0x0000000300037213 */ /* 0x000fe20000000000 */
[----:B------:R-:W-:Y:S01]  /*9980*/  @!PT LDS RZ, [RZ] ;  /* 0x00000000fffff984 */ /* 0x000fe20000000800 */
[----:B------:R-:W-:Y:S01]  /*9990*/  @!PT LDS RZ, [RZ] ;  /* 0x00000000fffff984 */ /* 0x000fe20000000800 */
[----:B------:R-:W-:Y:S01]  /*99a0*/  @!PT LDS RZ, [RZ] ;  /* 0x00000000fffff984 */ /* 0x000fe20000000800 */
[----:B------:R3:W-:Y:S01]  /*99b0*/  @!P2 LDGSTS.E.BYPASS.LTC128B.128 [R211+0x7800], [R4.64] ;  /* 0x0780000004d3afae */ /* 0x0007e2000b901d5c */
[C---:B------:R-:W-:Y:S02]  /*99c0*/  ISETP.LT.OR P0, PT, R2.reuse, R206, P0 ;  /* 0x000000ce0200720c */ /* 0x040fe40000701670 */
[----:B------:R-:W-:Y:S01]  /*99d0*/  ISETP.GE.AND P6, PT, R2, R208, PT ;  /* 0x000000d00200720c */ /* 0x000fe20003fc6270 */
[----:B------:R-:W-:Y:S04]  /*99e0*/  LDSM.16.M88.4 R16, [R191] ;  /* 0x00000000bf10783b */ /* 0x000fe80000000200 */
[----:B------:R-:W4:Y:S04]  /*99f0*/  LDSM.16.M88.4 R24, [R184+0x4800] ;  /* 0x00480000b818783b */ /* 0x000f280000000200 */
[----:B--2---:R-:W2:Y:S04]  /*9a00*/  LDSM.16.M88.4 R8, [R184+0x4000] ;  /* 0x00400000b808783b */ /* 0x004ea80000000200 */
[----:B------:R-:W-:Y:S04]  /*9a10*/  LDSM.16.M88.4 R20, [R184+0x5000] ;  /* 0x00500000b814783b */ /* 0x000fe80000000200 */
[----:B------:R-:W-:Y:S04]  /*9a20*/  LDSM.16.M88.4 R28, [R184+0x5800] ;  /* 0x00580000b81c783b */ /* 0x000fe80000000200 */
[----:B------:R-:W-:Y:S04]  /*9a30*/  LDSM.16.M88.4 R40, [R190+0x4800] ;  /* 0x00480000be28783b */ /* 0x000fe80000000200 */
[----:B---3--:R-:W3:Y:S04]  /*9a40*/  LDSM.16.M88.4 R4, [R191+0x2000] ;  /* 0x00200000bf04783b */ /* 0x008ee80000000200 */
[----:B------:R-:W-:Y:S04]  /*9a50*/  LDSM.16.M88.4 R36, [R190+0x5000] ;  /* 0x00500000be24783b */ /* 0x000fe80000000200 */
[----:B------:R-:W-:Y:S04]  /*9a60*/  LDSM.16.M88.4 R48, [R190+0x5800] ;  /* 0x00580000be30783b */ /* 0x000fe80000000200 */
[----:B------:R-:W-:Y:S04]  /*9a70*/  LDSM.16.M88.4 R44, [R190+0x4000] ;  /* 0x00400000be2c783b */ /* 0x000fe80000000200 */
[----:B------:R-:W-:Y:S01]  /*9a80*/  LDSM.16.M88.4 R12, [R194] ;  /* 0x00000000c20c783b */ /* 0x000fe20000000200 */
[C---:B----4-:R-:W-:Y:S03]  /*9a90*/  HMMA.16816.F32 R64, R16.reuse, R24, RZ ;  /* 0x000000181040723c */ /* 0x050fe600000018ff */
[----:B------:R-:W-:Y:S04]  /*9aa0*/  LDSM.16.M88.4 R32, [R195] ;  /* 0x00000000c320783b */ /* 0x000fe80000000200 */
[----:B------:R-:W0:Y:S01]  /*9ab0*/  LDGDEPBAR ;  /* 0x00000000000079af */ /* 0x000e220000000000 */
[C---:B--2---:R-:W-:Y:S08]  /*9ac0*/  HMMA.16816.F32 R164, R16.reuse, R8, RZ ;  /* 0x0000000810a4723c */ /* 0x044ff000000018ff */
[----:B------:R-:W-:Y:S08]  /*9ad0*/  HMMA.16816.F32 R212, R16, R10, RZ ;  /* 0x0000000a10d4723c */ /* 0x000ff000000018ff */
[C---:B---3--:R-:W-:Y:S08]  /*9ae0*/  HMMA.16816.F32 R56, R4.reuse, R8, RZ ;  /* 0x000000080438723c */ /* 0x048ff000000018ff */
[C---:B------:R-:W-:Y:S01]  /*9af0*/  HMMA.16816.F32 R160, R4.reuse, R10, RZ ;  /* 0x0000000a04a0723c */ /* 0x040fe200000018ff */
[----:B------:R-:W2:Y:S07]  /*9b00*/  LDSM.16.M88.4 R8, [R194+0x2000] ;  /* 0x00200000c208783b */ /* 0x000eae0000000200 */
[C---:B------:R-:W-:Y:S08]  /*9b10*/  HMMA.16816.F32 R152, R4.reuse, R26, RZ ;  /* 0x0000001a0498723c */ /* 0x040ff000000018ff */
[C---:B------:R-:W-:Y:S08]  /*9b20*/  HMMA.16816.F32 R144, R4.reuse, R22, RZ ;  /* 0x000000160490723c */ /* 0x040ff000000018ff */
[C---:B------:R-:W-:Y:S08]  /*9b30*/  HMMA.16816.F32 R52, R4.reuse, R30, RZ ;  /* 0x0000001e0434723c */ /* 0x040ff000000018ff */
[----:B------:R-:W-:Y:S08]  /*9b40*/  HMMA.16816.F32 R156, R4, R24, RZ ;  /* 0x00000018049c723c */ /* 0x000ff000000018ff */
[----:B------:R-:W-:Y:S08]  /*9b50*/  HMMA.16816.F32 R180, R16, R26, RZ ;  /* 0x0000001a10b4723c */ /* 0x000ff000000018ff */
[C---:B------:R-:W-:Y:S08]  /*9b60*/  HMMA.16816.F32 R148, R4.reuse, R20, RZ ;  /* 0x000000140494723c */ /* 0x040ff000000018ff */
[----:B------:R-:W-:Y:S01]  /*9b70*/  HMMA.16816.F32 R76, R4, R28, RZ ;  /* 0x0000001c044c723c */ /* 0x000fe200000018ff */
[----:B------:R-:W3:Y:S07]  /*9b80*/  LDSM.16.M88.4 R4, [R192+0x2000] ;  /* 0x00200000c004783b */ /* 0x000eee0000000200 */
[C---:B------:R-:W-:Y:S08]  /*9b90*/  HMMA.16816.F32 R24, R16.reuse, R20, RZ ;  /* 0x000000141018723c */ /* 0x040ff000000018ff */
[----:B------:R-:W-:Y:S01]  /*9ba0*/  HMMA.16816.F32 R176, R16, R22, RZ ;  /* 0x0000001610b0723c */ /* 0x000fe200000018ff */
[----:B------:R-:W4:Y:S07]  /*9bb0*/  LDSM.16.M88.4 R20, [R192] ;  /* 0x00000000c014783b */ /* 0x000f2e0000000200 */
[C---:B--2---:R-:W-:Y:S08]  /*9bc0*/  HMMA.16816.F32 R172, R8.reuse, R42, R152 ;  /* 0x0000002a08ac723c */ /* 0x044ff00000001898 */
[C---:B------:R-:W-:Y:S08]  /*9bd0*/  HMMA.16816.F32 R152, R8.reuse, R38, R144 ;  /* 0x000000260898723c */ /* 0x040ff00000001890 */
[C---:B------:R-:W-:Y:S08]  /*9be0*/  HMMA.16816.F32 R144, R8.reuse, R50, R52 ;  /* 0x000000320890723c */ /* 0x040ff00000001834 */
[-C--:B------:R-:W-:Y:S08]  /*9bf0*/  HMMA.16816.F32 R56, R8, R44.reuse, R56 ;  /* 0x0000002c0838723c */ /* 0x080ff00000001838 */
[----:B------:R-:W-:Y:S01]  /*9c00*/  HMMA.16816.F32 R52, R12, R44, R164 ;  /* 0x0000002c0c34723c */ /* 0x000fe200000018a4 */
[----:B------:R-:W-:Y:S07]  /*9c10*/  LDSM.16.M88.4 R164, [R196] ;  /* 0x00000000c4a4783b */ /* 0x000fee0000000200 */
[C---:B------:R-:W-:Y:S08]  /*9c20*/  HMMA.16816.F32 R60, R16.reuse, R28, RZ ;  /* 0x0000001c103c723c */ /* 0x040ff000000018ff */
[----:B------:R-:W-:Y:S01]  /*9c30*/  HMMA.16816.F32 R168, R16, R30, RZ ;  /* 0x0000001e10a8723c */ /* 0x000fe200000018ff */
[----:B------:R-:W-:Y:S04]  /*9c40*/  LDSM.16.M88.4 R16, [R193+0x2000] ;  /* 0x00200000c110783b */ /* 0x000fe80000000200 */
[----:B------:R-:W-:Y:S03]  /*9c50*/  LDSM.16.M88.4 R28, [R198] ;  /* 0x00000000c61c783b */ /* 0x000fe60000000200 */
[C---:B------:R-:W-:Y:S08]  /*9c60*/  HMMA.16816.F32 R156, R8.reuse, R40, R156 ;  /* 0x00000028089c723c */ /* 0x040ff0000000189c */
[C---:B------:R-:W-:Y:S08]  /*9c70*/  HMMA.16816.F32 R148, R8.reuse, R36, R148 ;  /* 0x000000240894723c */ /* 0x040ff00000001894 */
[C---:B------:R-:W-:Y:S08]  /*9c80*/  HMMA.16816.F32 R76, R8.reuse, R48, R76 ;  /* 0x00000030084c723c */ /* 0x040ff0000000184c */
[----:B------:R-:W-:Y:S01]  /*9c90*/  HMMA.16816.F32 R160, R8, R46, R160 ;  /* 0x0000002e08a0723c */ /* 0x000fe200000018a0 */
[----:B------:R-:W-:Y:S07]  /*9ca0*/  LDSM.16.M88.4 R8, [R193] ;  /* 0x00000000c108783b */ /* 0x000fee0000000200 */
[----:B------:R-:W-:Y:S01]  /*9cb0*/  HMMA.16816.F32 R216, R12, R36, R24 ;  /* 0x000000240cd8723c */ /* 0x000fe20000001818 */
[----:B------:R-:W2:Y:S07]  /*9cc0*/  LDSM.16.M88.4 R24, [R189] ;  /* 0x00000000bd18783b */ /* 0x000eae0000000200 */
[-C--:B---3--:R-:W-:Y:S08]  /*9cd0*/  HMMA.16816.F32 R56, R4, R32.reuse, R56 ;  /* 0x000000200438723c */ /* 0x088ff00000001838 */
[----:B----4-:R-:W-:Y:S08]  /*9ce0*/  HMMA.16816.F32 R52, R20, R32, R52 ;  /* 0x000000201434723c */ /* 0x010ff00000001834 */
[C---:B------:R-:W-:Y:S01]  /*9cf0*/  HMMA.16816.F32 R220, R12.reuse, R48, R60 ;  /* 0x000000300cdc723c */ /* 0x040fe2000000183c */
[----:B------:R-:W3:Y:S07]  /*9d00*/  LDSM.16.M88.4 R60, [R197] ;  /* 0x00000000c53c783b */ /* 0x000eee0000000200 */
[C---:B------:R-:W-:Y:S08]  /*9d10*/  HMMA.16816.F32 R44, R12.reuse, R46, R212 ;  /* 0x0000002e0c2c723c */ /* 0x040ff000000018d4 */
[C---:B------:R-:W-:Y:S08]  /*9d20*/  HMMA.16816.F32 R64, R12.reuse, R40, R64 ;  /* 0x000000280c40723c */ /* 0x040ff00000001840 */
[C---:B------:R-:W-:Y:S08]  /*9d30*/  HMMA.16816.F32 R180, R12.reuse, R42, R180 ;  /* 0x0000002a0cb4723c */ /* 0x040ff000000018b4 */
[C---:B------:R-:W-:Y:S08]  /*9d40*/  HMMA.16816.F32 R176, R12.reuse, R38, R176 ;  /* 0x000000260cb0723c */ /* 0x040ff000000018b0 */
[----:B------:R-:W-:Y:S07]  /*9d50*/  HMMA.16816.F32 R212, R12, R50, R168 ;  /* 0x000000320cd4723c */ /* 0x000fee00000018a8 */
[----:B------:R-:W-:Y:S01]  /*9d60*/  IMAD.IADD R13, R199, 0x1, -R2 ;  /* 0x00000001c70d7824 */ /* 0x000fe200078e0a02 */
[----:B--2---:R-:W-:Y:S01]  /*9d70*/  HMMA.16816.F32 R56, R16, R24, R56 ;  /* 0x000000181038723c */ /* 0x004fe20000001838 */
[----:B------:R-:W-:-:S03]  /*9d80*/  IMAD.MOV.U32 R12, RZ, RZ, R3 ;  /* 0x000000ffff0c7224 */ /* 0x000fc600078e0003 */
[----:B------:R-:W-:Y:S01]  /*9d90*/  IABS R3, R13 ;  /* 0x0000000d00037213 */ /* 0x000fe20000000000 */
[----:B------:R-:W-:Y:S01]  /*9da0*/  IMAD.IADD R13, R201, 0x1, -R2 ;  /* 0x00000001c90d7824 */ /* 0x000fe200078e0a02 */
[----:B------:R2:W4:Y:S02]  /*9db0*/  I2F R36, R12 ;  /* 0x0000000c00247306 */ /* 0x0005240000201400 */
[----:B------:R-:W-:Y:S08]  /*9dc0*/  HMMA.16816.F32 R52, R8, R24, R52 ;  /* 0x000000180834723c */ /* 0x000ff00000001834 */
[----:B------:R-:W-:Y:S01]  /*9dd0*/  HMMA.16816.F32 R156, R4, R28, R156 ;  /* 0x0000001c049c723c */ /* 0x000fe2000000189c */
[----:B--2---:R-:W-:Y:S01]  /*9de0*/  IMAD.MOV.U32 R12, RZ, RZ, R3 ;  /* 0x000000ffff0c7224 */ /* 0x004fe200078e0003 */
[----:B------:R-:W-:-:S06]  /*9df0*/  IABS R3, R13 ;  /* 0x0000000d00037213 */ /* 0x000fcc0000000000 */
[----:B---3--:R-:W-:Y:S01]  /*9e00*/  HMMA.16816.F32 R148, R4, R60, R148 ;  /* 0x0000003c0494723c */ /* 0x008fe20000001894 */
[----:B------:R2:W3:Y:S01]  /*9e10*/  I2F R25, R12 ;  /* 0x0000000c00197306 */ /* 0x0004e20000201400 */
[----:B------:R-:W-:Y:S01]  /*9e20*/  IMAD.MOV.U32 R13, RZ, RZ, R3 ;  /* 0x000000ffff0d7224 */ /* 0x000fe200078e0003 */
[----:B------:R-:W-:-:S05]  /*9e30*/  IADD3 R3, R2, 0x1, RZ ;  /* 0x0000000102037810 */ /* 0x000fca0007ffe0ff */
[C---:B------:R-:W-:Y:S01]  /*9e40*/  HMMA.16816.F32 R76, R4.reuse, R164, R76 ;  /* 0x000000a4044c723c */ /* 0x040fe2000000184c */
[C---:B------:R-:W-:Y:S01]  /*9e50*/  ISETP.GE.AND P1, PT, R3.reuse, R208, PT ;  /* 0x000000d00300720c */ /* 0x040fe20003f26270 */
[----:B------:R-:W-:Y:S01]  /*9e60*/  IMAD.IADD R14, R200, 0x1, -R3 ;  /* 0x00000001c80e7824 */ /* 0x000fe200078e0a03 */
[----:B------:R5:W-:Y:S01]  /*9e70*/  I2F R24, R13 ;  /* 0x0000000d00187306 */ /* 0x000be20000201400 */
[C---:B------:R-:W-:Y:S02]  /*9e80*/  ISETP.GE.AND P4, PT, R3.reuse, R210, PT ;  /* 0x000000d20300720c */ /* 0x040fe40003f86270 */
[C---:B------:R-:W-:Y:S02]  /*9e90*/  ISETP.LT.OR P1, PT, R3.reuse, R203, P1 ;  /* 0x000000cb0300720c */ /* 0x040fe40000f21670 */
[----:B------:R-:W-:Y:S01]  /*9ea0*/  HMMA.16816.F32 R40, R4, R34, R160 ;  /* 0x000000220428723c */ /* 0x000fe200000018a0 */
[----:B------:R-:W-:Y:S01]  /*9eb0*/  ISETP.GE.AND P3, PT, R3, R209, PT ;  /* 0x000000d10300720c */ /* 0x000fe20003f66270 */
[----:B--2---:R-:W-:Y:S01]  /*9ec0*/  IMAD.IADD R12, R205, 0x1, -R2 ;  /* 0x00000001cd0c7824 */ /* 0x004fe200078e0a02 */
[----:B------:R-:W-:-:S02]  /*9ed0*/  ISETP.LT.OR P4, PT, R3, R206, P4 ;  /* 0x000000ce0300720c */ /* 0x000fc40002781670 */
[----:B------:R-:W-:Y:S02]  /*9ee0*/  ISETP.LT.OR P2, PT, R3, R204, P3 ;  /* 0x000000cc0300720c */ /* 0x000fe40001f41670 */
[----:B------:R-:W-:Y:S01]  /*9ef0*/  IABS R12, R12 ;  /* 0x0000000c000c7213 */ /* 0x000fe20000000000 */
[C---:B------:R-:W-:Y:S03]  /*9f00*/  HMMA.16816.F32 R172, R4.reuse, R30, R172 ;  /* 0x0000001e04ac723c */ /* 0x040fe600000018ac */
[----:B------:R-:W-:Y:S01]  /*9f10*/  @P1 LOP3.LUT R0, R0, 0x8, RZ, 0xfc, !PT ;  /* 0x0000000800001812 */ /* 0x000fe200078efcff */
[----:B-----5:R-:W-:Y:S01]  /*9f20*/  IMAD.MOV.U32 R13, RZ, RZ, R12 ;  /* 0x000000ffff0d7224 */ /* 0x020fe200078e000c */
[----:B------:R-:W-:Y:S01]  /*9f30*/  IABS R12, R14 ;  /* 0x0000000e000c7213 */ /* 0x000fe20000000000 */
[----:B------:R-:W-:Y:S01]  /*9f40*/  IMAD.IADD R14, R199, 0x1, -R3 ;  /* 0x00000001c70e7824 */ /* 0x000fe200078e0a03 */
[----:B------:R-:W-:Y:S01]  /*9f50*/  LOP3.LUT R0, R0, 0xfffffffb, RZ, 0xc0, !PT ;  /* 0xfffffffb00007812 */ /* 0x000fe200078ec0ff */
[----:B------:R2:W5:Y:S01]  /*9f60*/  I2F R15, R13 ;  /* 0x0000000d000f7306 */ /* 0x0005620000201400 */
[----:B------:R-:W-:Y:S01]  /*9f70*/  HMMA.16816.F32 R152, R4, R62, R152 ;  /* 0x0000003e0498723c */ /* 0x000fe20000001898 */
[----:B------:R-:W-:-:S07]  /*9f80*/  ISETP.LT.OR P1, PT, R2, R203, P6 ;  /* 0x000000cb0200720c */ /* 0x000fce0003721670 */
[----:B------:R-:W-:Y:S01]  /*9f90*/  HMMA.16816.F32 R228, R4, R166, R144 ;  /* 0x000000a604e4723c */ /* 0x000fe20000001890 */
[----:B--2---:R-:W-:Y:S01]  /*9fa0*/  IMAD.MOV.U32 R13, RZ, RZ, R12 ;  /* 0x000000ffff0d7224 */ /* 0x004fe200078e000c */
[----:B------:R-:W-:-:S05]  /*9fb0*/  IABS R12, R14 ;  /* 0x0000000e000c7213 */ /* 0x000fca0000000000 */
[----:B----4-:R-:W-:Y:S01]  /*9fc0*/  FFMA.FTZ R5, R36, -UR27, R52 ;  /* 0x8000001b24057c23 */ /* 0x010fe20008010034 */
[C---:B------:R-:W-:Y:S01]  /*9fd0*/  HMMA.16816.F32 R32, R20.reuse, R34, R44 ;  /* 0x000000221420723c */ /* 0x040fe2000000182c */
[----:B------:R5:W-:Y:S01]  /*9fe0*/  I2F R14, R13 ;  /* 0x0000000d000e7306 */ /* 0x000be20000201400 */
[----:B---3--:R-:W-:Y:S01]  /*9ff0*/  FFMA.FTZ R7, R25, -UR27, R54 ;  /* 0x8000001b19077c23 */ /* 0x008fe20008010036 */
[----:B------:R-:W-:Y:S02]  /*a000*/  P2R R6, PR, RZ, 0x10 ;  /* 0x00000010ff067803 */ /* 0x000fe40000000000 */
[----:B------:R-:W-:Y:S01]  /*a010*/  FSEL R169, R5, -INF , !P0 ;  /* 0xff80000005a97808 */ /* 0x000fe20004000000 */
[----:B------:R-:W-:Y:S01]  /*a020*/  IMAD.IADD R5, R205, 0x1, -R3 ;  /* 0x00000001cd057824 */ /* 0x000fe200078e0a03 */
[C---:B------:R-:W-:Y:S01]  /*a030*/  ISETP.GE.AND P0, PT, R3.reuse, R207, PT ;  /* 0x000000cf0300720c */ /* 0x040fe20003f06270 */
[----:B------:R-:W-:Y:S01]  /*a040*/  HMMA.16816.F32 R44, R20, R28, R64 ;  /* 0x0000001c142c723c */ /* 0x000fe20000001840 */
[----:B------:R-:W2:Y:S02]  /*a050*/  I2F R4, R12 ;  /* 0x0000000c00047306 */ /* 0x000ea40000201400 */
[----:B------:R-:W-:-:S02]  /*a060*/  ISETP.LT.OR P0, PT, R3, R202, P0 ;  /* 0x000000ca0300720c */ /* 0x000fc40000701670 */
[----:B------:R-:W-:-:S03]  /*a070*/  IABS R5, R5 ;  /* 0x0000000500057213 */ /* 0x000fc60000000000 */
[-C--:B------:R-:W-:Y:S01]  /*a080*/  HMMA.16816.F32 R36, R16, R26.reuse, R40 ;  /* 0x0000001a1024723c */ /* 0x080fe20000001828 */
[----:B-----5:R-:W-:Y:S01]  /*a090*/  FFMA.FTZ R13, R15, -UR27, R58 ;  /* 0x8000001b0f0d7c23 */ /* 0x020fe2000801003a */
[----:B------:R-:W3:Y:S06]  /*a0a0*/  I2F R25, R5 ;  /* 0x0000000500197306 */ /* 0x000eec0000201400 */
[----:B------:R-:W-:Y:S01]  /*a0b0*/  @P0 LOP3.LUT R0, R0, 0x4, RZ, 0xfc, !PT ;  /* 0x0000000400000812 */ /* 0x000fe200078efcff */
[----:B--2---:R-:W-:Y:S01]  /*a0c0*/  FFMA.FTZ R15, R4, -UR27, R55 ;  /* 0x8000001b040f7c23 */ /* 0x004fe20008010037 */
[C---:B------:R-:W-:Y:S01]  /*a0d0*/  ISETP.LT.OR P0, PT, R2.reuse, R204, P5 ;  /* 0x000000cc0200720c */ /* 0x040fe20002f01670 */
[----:B------:R-:W-:Y:S01]  /*a0e0*/  IMAD.IADD R4, R201, 0x1, -R3 ;  /* 0x00000001c9047824 */ /* 0x000fe200078e0a03 */
[----:B------:R-:W-:Y:S01]  /*a0f0*/  IADD3 R3, R2, 0x8, RZ ;  /* 0x0000000802037810 */ /* 0x000fe20007ffe0ff */
[----:B------:R-:W-:Y:S01]  /*a100*/  FFMA.FTZ R12, R24, -UR27, R56 ;  /* 0x8000001b180c7c23 */ /* 0x000fe20008010038 */
[----:B------:R-:W-:Y:S01]  /*a110*/  ISETP.NE.AND P5, PT, R6, RZ, PT ;  /* 0x000000ff0600720c */ /* 0x000fe20003fa5270 */
[----:B------:R-:W-:Y:S01]  /*a120*/  FFMA.FTZ R24, R14, -UR27, R53 ;  /* 0x8000001b0e187c23 */ /* 0x000fe20008010035 */
[----:B------:R-:W-:Y:S01]  /*a130*/  IABS R4, R4 ;  /* 0x0000000400047213 */ /* 0x000fe20000000000 */
[----:B------:R-:W-:Y:S01]  /*a140*/  IMAD.IADD R6, R199, 0x1, -R3 ;  /* 0x00000001c7067824 */ /* 0x000fe200078e0a03 */
[----:B------:R-:W-:Y:S01]  /*a150*/  FSEL R226, R7, -INF , !P0 ;  /* 0xff80000007e27808 */ /* 0x000fe20004000000 */
[----:B------:R-:W-:Y:S01]  /*a160*/  HMMA.16816.F32 R32, R8, R26, R32 ;  /* 0x0000001a0820723c */ /* 0x000fe20000001820 */
[----:B------:R2:W-:Y:S01]  /*a170*/  I2F R14, R4 ;  /* 0x00000004000e7306 */ /* 0x0005e20000201400 */
[----:B------:R-:W-:-:S02]  /*a180*/  ISETP.GE.AND P0, PT, R2, R207, PT ;  /* 0x000000cf0200720c */ /* 0x000fc40003f06270 */
[----:B------:R-:W-:Y:S02]  /*a190*/  FSEL R53, R12, -INF , !P1 ;  /* 0xff8000000c357808 */ /* 0x000fe40004800000 */
[----:B------:R-:W-:Y:S02]  /*a1a0*/  ISETP.LT.OR P0, PT, R2, R202, P0 ;  /* 0x000000ca0200720c */ /* 0x000fe40000701670 */
[----:B------:R-:W-:Y:S01]  /*a1b0*/  ISETP.GE.AND P4, PT, R3, R210, PT ;  /* 0x000000d20300720c */ /* 0x000fe20003f86270 */
[----:B------:R-:W-:Y:S01]  /*a1c0*/  HMMA.16816.F32 R40, R20, R30, R180 ;  /* 0x0000001e1428723c */ /* 0x000fe200000018b4 */
[----:B------:R-:W-:Y:S02]  /*a1d0*/  FSEL R55, R13, -INF , !P0 ;  /* 0xff8000000d377808 */ /* 0x000fe40004000000 */
[C---:B------:R-:W-:Y:S02]  /*a1e0*/  ISETP.GE.AND P3, PT, R3.reuse, R209, PT ;  /* 0x000000d10300720c */ /* 0x040fe40003f66270 */
[----:B------:R-:W-:-:S02]  /*a1f0*/  ISETP.GE.AND P1, PT, R3, R208, PT ;  /* 0x000000d00300720c */ /* 0x000fc40003f26270 */
[----:B------:R-:W-:Y:S01]  /*a200*/  ISETP.GE.AND P0, PT, R3, R207, PT ;  /* 0x000000cf0300720c */ /* 0x000fe20003f06270 */
[----:B--2---:R-:W-:Y:S01]  /*a210*/  IMAD.IADD R4, R200, 0x1, -R3 ;  /* 0x00000001c8047824 */ /* 0x004fe200078e0a03 */
[----:B------:R-:W-:Y:S02]  /*a220*/  FSEL R171, R24, -INF , !P5 ;  /* 0xff80000018ab7808 */ /* 0x000fe40006800000 */
[----:B------:R-:W-:Y:S01]  /*a230*/  FSEL R227, R15, -INF , !P2 ;  /* 0xff8000000fe37808 */ /* 0x000fe20005000000 */
[----:B---3--:R-:W-:Y:S01]  /*a240*/  FFMA.FTZ R15, R25, -UR27, R59 ;  /* 0x8000001b190f7c23 */ /* 0x008fe2000801003b */
[----:B------:R-:W-:Y:S02]  /*a250*/  IABS R4, R4 ;  /* 0x0000000400047213 */ /* 0x000fe40000000000 */
[C---:B------:R-:W-:Y:S02]  /*a260*/  ISETP.LT.OR P6, PT, R3.reuse, R206, P4 ;  /* 0x000000ce0300720c */ /* 0x040fe400027c1670 */
[----:B------:R-:W-:Y:S01]  /*a270*/  ISETP.LT.OR P5, PT, R3, R204, P3 ;  /* 0x000000cc0300720c */ /* 0x000fe20001fa1670 */
[----:B------:R-:W-:Y:S01]  /*a280*/  IMAD.MOV.U32 R5, RZ, RZ, R4 ;  /* 0x000000ffff057224 */ /* 0x000fe200078e0004 */
[----:B------:R-:W-:-:S02]  /*a290*/  IABS R4, R6 ;  /* 0x0000000600047213 */ /* 0x000fc40000000000 */
[C---:B------:R-:W-:Y:S01]  /*a2a0*/  ISETP.LT.OR P1, PT, R3.reuse, R203, P1 ;  /* 0x000000cb0300720c */ /* 0x040fe20000f21670 */
[----:B------:R2:W3:Y:S01]  /*a2b0*/  I2F R7, R5 ;  /* 0x0000000500077306 */ /* 0x0004e20000201400 */
[----:B------:R-:W-:Y:S02]  /*a2c0*/  ISETP.LT.OR P2, PT, R3, R202, P0 ;  /* 0x000000ca0300720c */ /* 0x000fe40000741670 */
[C---:B------:R-:W-:Y:S02]  /*a2d0*/  LOP3.LUT P4, RZ, R0.reuse, 0x8, RZ, 0xc0, !PT ;  /* 0x0000000800ff7812 */ /* 0x040fe4000788c0ff */
[C---:B------:R-:W-:Y:S02]  /*a2e0*/  LOP3.LUT P3, RZ, R0.reuse, 0x4, RZ, 0xc0, !PT ;  /* 0x0000000400ff7812 */ /* 0x040fe4000786c0ff */
[----:B------:R-:W-:Y:S01]  /*a2f0*/  LOP3.LUT R0, R0, 0xfffffffd, RZ, 0xc0, !PT ;  /* 0xfffffffd00007812 */ /* 0x000fe200078ec0ff */
[----:B------:R-:W4:Y:S01]  /*a300*/  I2F R6, R4 ;  /* 0x0000000400067306 */ /* 0x000f220000201400 */
[----:B------:R-:W-:-:S03]  /*a310*/  FSEL R54, R15, -INF , !P3 ;  /* 0xff8000000f367808 */ /* 0x000fc60005800000 */
[----:B------:R-:W-:Y:S01]  /*a320*/  @P1 LOP3.LUT R0, R0, 0x2, RZ, 0xfc, !PT ;  /* 0x0000000200001812 */ /* 0x000fe200078efcff */
[----:B--2---:R-:W-:Y:S02]  /*a330*/  IMAD.IADD R5, R201, 0x1, -R3 ;  /* 0x00000001c9057824 */ /* 0x004fe400078e0a03 */
[----:B---3--:R-:W-:-:S05]  /*a340*/  FFMA.FTZ R25, R7, -UR27, R32 ;  /* 0x8000001b07197c23 */ /* 0x008fca0008010020 */
[----:B------:R-:W-:Y:S01]  /*a350*/  FSEL R162, R25, -INF , !P6 ;  /* 0xff80000019a27808 */ /* 0x000fe20007000000 */
[----:B----4-:R-:W-:Y:S01]  /*a360*/  FFMA.FTZ R24, R6, -UR27, R34 ;  /* 0x8000001b06187c23 */ /* 0x010fe20008010022 */
[----:B------:R-:W-:Y:S01]  /*a370*/  IABS R4, R5 ;  /* 0x0000000500047213 */ /* 0x000fe20000000000 */
[----:B------:R-:W-:Y:S01]  /*a380*/  IMAD.IADD R5, R205, 0x1, -R3 ;  /* 0x00000001cd057824 */ /* 0x000fe200078e0a03 */
[----:B------:R-:W-:Y:S02]  /*a390*/  IADD3 R3, R2, 0x9, RZ ;  /* 0x0000000902037810 */ /* 0x000fe40007ffe0ff */
[----:B------:R2:W-:Y:S01]  /*a3a0*/  I2F R28, R4 ;  /* 0x00000004001c7306 */ /* 0x0005e20000201400 */
[----:B------:R-:W-:Y:S02]  /*a3b0*/  FSEL R168, R24, -INF , !P5 ;  /* 0xff80000018a87808 */ /* 0x000fe40006800000 */
[----:B------:R-:W-:Y:S01]  /*a3c0*/  IABS R13, R5 ;  /* 0x00000005000d7213 */ /* 0x000fe20000000000 */
[----:B------:R-:W-:Y:S01]  /*a3d0*/  IMAD.IADD R5, R200, 0x1, -R3 ;  /* 0x00000001c8057824 */ /* 0x000fe200078e0a03 */
[----:B------:R-:W-:-:S02]  /*a3e0*/  ISETP.GE.AND P3, PT, R3, R209, PT ;  /* 0x000000d10300720c */ /* 0x000fc40003f66270 */
[C---:B------:R-:W-:Y:S01]  /*a3f0*/  ISETP.GE.AND P1, PT, R3.reuse, R208, PT ;  /* 0x000000d00300720c */ /* 0x040fe20003f26270 */
[----:B------:R3:W4:Y:S01]  /*a400*/  I2F R29, R13 ;  /* 0x0000000d001d7306 */ /* 0x0007220000201400 */
[----:B------:R-:W-:Y:S02]  /*a410*/  IABS R12, R5 ;  /* 0x00000005000c7213 */ /* 0x000fe40000000000 */
[C---:B------:R-:W-:Y:S02]  /*a420*/  ISETP.GE.AND P0, PT, R3.reuse, R207, PT ;  /* 0x000000cf0300720c */ /* 0x040fe40003f06270 */
[C---:B------:R-:W-:Y:S02]  /*a430*/  ISETP.LT.OR P5, PT, R3.reuse, R204, P3 ;  /* 0x000000cc0300720c */ /* 0x040fe40001fa1670 */
[C---:B------:R-:W-:Y:S01]  /*a440*/  ISETP.LT.OR P1, PT, R3.reuse, R203, P1 ;  /* 0x000000cb0300720c */ /* 0x040fe20000f21670 */
[----:B--2---:R-:W-:Y:S01]  /*a450*/  FFMA.FTZ R4, R14, -UR27, R57 ;  /* 0x8000001b0e047c23 */ /* 0x004fe20008010039 */
[----:B------:R-:W-:Y:S01]  /*a460*/  ISETP.LT.OR P0, PT, R3, R202, P0 ;  /* 0x000000ca0300720c */ /* 0x000fe20000701670 */
[----:B------:R-:W-:-:S03]  /*a470*/  IMAD.IADD R14, R199, 0x1, -R3 ;  /* 0x00000001c70e7824 */ /* 0x000fc600078e0a03 */
[----:B------:R-:W-:Y:S02]  /*a480*/  FSEL R52, R4, -INF , !P4 ;  /* 0xff80000004347808 */ /* 0x000fe40006000000 */
[----:B------:R-:W2:Y:S01]  /*a490*/  LDSM.16.M88.4 R4, [R189+0x800] ;  /* 0x00080000bd04783b */ /* 0x000ea20000000200 */
[----:B---3--:R-:W-:Y:S01]  /*a4a0*/  IMAD.MOV.U32 R13, RZ, RZ, R12 ;  /* 0x000000ffff0d7224 */ /* 0x008fe200078e000c */
[----:B------:R-:W-:Y:S01]  /*a4b0*/  IABS R12, R14 ;  /* 0x0000000e000c7213 */ /* 0x000fe20000000000 */
[----:B----4-:R-:W-:Y:S01]  /*a4c0*/  FFMA.FTZ R15, R29, -UR27, R38 ;  /* 0x8000001b1d0f7c23 */ /* 0x010fe20008010026 */
[C---:B------:R-:W-:Y:S01]  /*a4d0*/  ISETP.GE.AND P4, PT, R3.reuse, R210, PT ;  /* 0x000000d20300720c */ /* 0x040fe20003f86270 */
[----:B------:R3:W-:Y:S03]  /*a4e0*/  I2F R26, R13 ;  /* 0x0000000d001a7306 */ /* 0x0007e60000201400 */
[----:B------:R-:W-:-:S02]  /*a4f0*/  ISETP.LT.OR P6, PT, R3, R206, P4 ;  /* 0x000000ce0300720c */ /* 0x000fc400027c1670 */
[C---:B------:R-:W-:Y:S02]  /*a500*/  LOP3.LUT P4, RZ, R0.reuse, 0x2, RZ, 0xc0, !PT ;  /* 0x0000000200ff7812 */ /* 0x040fe4000788c0ff */
[----:B------:R-:W-:Y:S01]  /*a510*/  LOP3.LUT R0, R0, 0xfffffff7, RZ, 0xc0, !PT ;  /* 0xfffffff700007812 */ /* 0x000fe200078ec0ff */
[----:B------:R4:W5:Y:S01]  /*a520*/  I2F R14, R12 ;  /* 0x0000000c000e7306 */ /* 0x0009620000201400 */
[----:B------:R-:W-:Y:S02]  /*a530*/  FSEL R51, R15, -INF , !P2 ;  /* 0xff8000000f337808 */ /* 0x000fe40005000000 */
[----:B------:R-:W-:-:S04]  /*a540*/  @P1 LOP3.LUT R0, R0, 0x8, RZ, 0xfc, !PT ;  /* 0x0000000800001812 */ /* 0x000fc800078efcff */
[----:B------:R-:W-:Y:S01]  /*a550*/  LOP3.LUT R0, R0, 0xfffffffb, RZ, 0xc0, !PT ;  /* 0xfffffffb00007812 */ /* 0x000fe200078ec0ff */
[----:B---3--:R-:W-:-:S03]  /*a560*/  IMAD.IADD R13, R201, 0x1, -R3 ;  /* 0x00000001c90d7824 */ /* 0x008fc600078e0a03 */
[----:B------:R-:W-:Y:S02]  /*a570*/  @P0 LOP3.LUT R0, R0, 0x4, RZ, 0xfc, !PT ;  /* 0x0000000400000812 */ /* 0x000fe400078efcff */
[----:B----4-:R-:W-:Y:S01]  /*a580*/  IABS R12, R13 ;  /* 0x0000000d000c7213 */ /* 0x010fe20000000000 */
[----:B------:R-:W-:Y:S01]  /*a590*/  IMAD.IADD R13, R205, 0x1, -R3 ;  /* 0x00000001cd0d7824 */ /* 0x000fe200078e0a03 */
[----:B------:R-:W-:Y:S01]  /*a5a0*/  IADD3 R3, R2, 0x10, RZ ;  /* 0x0000001002037810 */ /* 0x000fe20007ffe0ff */
[----:B-----5:R-:W-:Y:S01]  /*a5b0*/  FFMA.FTZ R25, R14, -UR27, R35 ;  /* 0x8000001b0e197c23 */ /* 0x020fe20008010023 */
[----:B------:R3:W4:Y:S02]  /*a5c0*/  I2F R27, R12 ;  /* 0x0000000c001b7306 */ /* 0x0007240000201400 */
[----:B------:R-:W-:Y:S01]  /*a5d0*/  IABS R24, R13 ;  /* 0x0000000d00187213 */ /* 0x000fe20000000000 */
[----:B------:R-:W-:Y:S01]  /*a5e0*/  FFMA.FTZ R13, R28, -UR27, R36 ;  /* 0x8000001b1c0d7c23 */ /* 0x000fe20008010024 */
[----:B------:R-:W-:Y:S01]  /*a5f0*/  ISETP.GE.AND P3, PT, R3, R209, PT ;  /* 0x000000d10300720c */ /* 0x000fe20003f66270 */
[----:B------:R-:W-:Y:S01]  /*a600*/  IMAD.IADD R14, R199, 0x1, -R3 ;  /* 0x00000001c70e7824 */ /* 0x000fe200078e0a03 */
[----:B------:R-:W-:Y:S01]  /*a610*/  ISETP.GE.AND P1, PT, R3, R208, PT ;  /* 0x000000d00300720c */ /* 0x000fe20003f26270 */
[----:B------:R-:W-:Y:S01]  /*a620*/  IMAD.MOV.U32 R28, RZ, RZ, R24 ;  /* 0x000000ffff1c7224 */ /* 0x000fe200078e0018 */
[----:B------:R-:W-:Y:S01]  /*a630*/  FSEL R50, R13, -INF , !P4 ;  /* 0xff8000000d327808 */ /* 0x000fe20006000000 */
[----:B------:R-:W-:Y:S01]  /*a640*/  FFMA.FTZ R24, R26, -UR27, R33 ;  /* 0x8000001b1a187c23 */ /* 0x000fe20008010021 */
[C---:B------:R-:W-:Y:S01]  /*a650*/  ISETP.GE.AND P4, PT, R3.reuse, R210, PT ;  /* 0x000000d20300720c */ /* 0x040fe20003f86270 */
[----:B------:R5:W-:Y:S01]  /*a660*/  I2F R26, R28 ;  /* 0x0000001c001a7306 */ /* 0x000be20000201400 */
[----:B------:R-:W-:Y:S01]  /*a670*/  ISETP.GE.AND P0, PT, R3, R207, PT ;  /* 0x000000cf0300720c */ /* 0x000fe20003f06270 */
[----:B--2---:R-:W-:Y:S01]  /*a680*/  HMMA.16816.F32 R32, R16, R4, R156 ;  /* 0x000000041020723c */ /* 0x004fe2000000189c */
[----:B------:R-:W-:Y:S01]  /*a690*/  FSEL R59, R24, -INF , !P6 ;  /* 0xff800000183b7808 */ /* 0x000fe20007000000 */
[----:B---3--:R-:W-:Y:S01]  /*a6a0*/  IMAD.IADD R12, R200, 0x1, -R3 ;  /* 0x00000001c80c7824 */ /* 0x008fe200078e0a03 */
[----:B------:R-:W-:-:S02]  /*a6b0*/  FSEL R160, R25, -INF , !P5 ;  /* 0xff80000019a07808 */ /* 0x000fc40006800000 */
[C---:B------:R-:W-:Y:S02]  /*a6c0*/  ISETP.LT.OR P6, PT, R3.reuse, R206, P4 ;  /* 0x000000ce0300720c */ /* 0x040fe400027c1670 */
[----:B------:R-:W-:Y:S02]  /*a6d0*/  IABS R12, R12 ;  /* 0x0000000c000c7213 */ /* 0x000fe40000000000 */
[C---:B------:R-:W-:Y:S02]  /*a6e0*/  ISETP.LT.OR P5, PT, R3.reuse, R204, P3 ;  /* 0x000000cc0300720c */ /* 0x040fe40001fa1670 */
[C---:B------:R-:W-:Y:S01]  /*a6f0*/  ISETP.LT.OR P1, PT, R3.reuse, R203, P1 ;  /* 0x000000cb0300720c */ /* 0x040fe20000f21670 */
[----:B------:R-:W-:Y:S01]  /*a700*/  IMAD.MOV.U32 R13, RZ, RZ, R12 ;  /* 0x000000ffff0d7224 */ /* 0x000fe200078e000c */
[----:B------:R-:W-:Y:S01]  /*a710*/  IABS R12, R14 ;  /* 0x0000000e000c7213 */ /* 0x000fe20000000000 */
[----:B-----5:R-:W-:Y:S01]  /*a720*/  HMMA.16816.F32 R28, R8, R4, R44 ;  /* 0x00000004081c723c */ /* 0x020fe2000000182c */
[----:B------:R-:W-:Y:S01]  /*a730*/  ISETP.LT.OR P2, PT, R3, R202, P0 ;  /* 0x000000ca0300720c */ /* 0x000fe20000741670 */
[----:B------:R2:W3:Y:S01]  /*a740*/  I2F R14, R13 ;  /* 0x0000000d000e7306 */ /* 0x0004e20000201400 */
[----:B------:R-:W-:-:S02]  /*a750*/  LOP3.LUT P4, RZ, R0, 0x8, RZ, 0xc0, !PT ;  /* 0x0000000800ff7812 */ /* 0x000fc4000788c0ff */
[C---:B------:R-:W-:Y:S02]  /*a760*/  LOP3.LUT P3, RZ, R0.reuse, 0x4, RZ, 0xc0, !PT ;  /* 0x0000000400ff7812 */ /* 0x040fe4000786c0ff */
[----:B----4-:R-:W-:Y:S01]  /*a770*/  FFMA.FTZ R5, R27, -UR27, R37 ;  /* 0x8000001b1b057c23 */ /* 0x010fe20008010025 */
[----:B------:R-:W-:Y:S01]  /*a780*/  LOP3.LUT R0, R0, 0xfffffffd, RZ, 0xc0, !PT ;  /* 0xfffffffd00007812 */ /* 0x000fe200078ec0ff */
[----:B------:R-:W-:Y:S01]  /*a790*/  HMMA.16816.F32 R44, R20, R62, R176 ;  /* 0x0000003e142c723c */ /* 0x000fe200000018b0 */
[----:B------:R4:W5:Y:S02]  /*a7a0*/  I2F R15, R12 ;  /* 0x0000000c000f7306 */ /* 0x0009640000201400 */
[----:B------:R-:W-:Y:S02]  /*a7b0*/  FSEL R48, R5, -INF , !P4 ;  /* 0xff80000005307808 */ /* 0x000fe40006000000 */
[----:B------:R-:W-:Y:S01]  /*a7c0*/  @P1 LOP3.LUT R0, R0, 0x2, RZ, 0xfc, !PT ;  /* 0x0000000200001812 */ /* 0x000fe200078efcff */
[----:B--2---:R-:W-:-:S09]  /*a7d0*/  IMAD.IADD R13, R201, 0x1, -R3 ;  /* 0x00000001c90d7824 */ /* 0x004fd200078e0a03 */
[----:B---3--:R-:W-:Y:S01]  /*a7e0*/  FFMA.FTZ R14, R14, -UR27, R28 ;  /* 0x8000001b0e0e7c23 */ /* 0x008fe2000801001c */
[----:B----4-:R-:W-:Y:S01]  /*a7f0*/  IABS R12, R13 ;  /* 0x0000000d000c7213 */ /* 0x010fe20000000000 */
[----:B------:R-:W-:Y:S01]  /*a800*/  IMAD.IADD R13, R205, 0x1, -R3 ;  /* 0x00000001cd0d7824 */ /* 0x000fe200078e0a03 */
[----:B------:R-:W-:Y:S01]  /*a810*/  IADD3 R3, R2, 0x11, RZ ;  /* 0x0000001102037810 */ /* 0x000fe20007ffe0ff */
[----:B-----5:R-:W-:Y:S01]  /*a820*/  FFMA.FTZ R15, R15, -UR27, R30 ;  /* 0x8000001b0f0f7c23 */ /* 0x020fe2000801001e */
[----:B------:R2:W-:Y:S01]  /*a830*/  I2F R25, R12 ;  /* 0x0000000c00197306 */ /* 0x0005e20000201400 */
[----:B------:R-:W-:Y:S02]  /*a840*/  FSEL R183, R14, -INF , !P6 ;  /* 0xff8000000eb77808 */ /* 0x000fe40007000000 */
[----:B------:R-:W-:Y:S01]  /*a850*/  IABS R24, R13 ;  /* 0x0000000d00187213 */ /* 0x000fe20000000000 */
[----:B------:R-:W-:Y:S01]  /*a860*/  IMAD.IADD R4, R200, 0x1, -R3 ;  /* 0x00000001c8047824 */ /* 0x000fe200078e0a03 */
[C---:B------:R-:W-:Y:S01]  /*a870*/  ISETP.GE.AND P4, PT, R3.reuse, R210, PT ;  /* 0x000000d20300720c */ /* 0x040fe20003f86270 */
[----:B------:R-:W-:Y:S01]  /*a880*/  FFMA.FTZ R13, R26, -UR27, R39 ;  /* 0x8000001b1a0d7c23 */ /* 0x000fe20008010027 */
[----:B------:R-:W-:Y:S01]  /*a890*/  ISETP.GE.AND P1, PT, R3, R208, PT ;  /* 0x000000d00300720c */ /* 0x000fe20003f26270 */
[----:B------:R-:W-:Y:S01]  /*a8a0*/  HMMA.16816.F32 R36, R20, R60, R216 ;  /* 0x0000003c1424723c */ /* 0x000fe200000018d8 */
[----:B------:R-:W-:-:S02]  /*a8b0*/  IABS R4, R4 ;  /* 0x0000000400047213 */ /* 0x000fc40000000000 */
[----:B------:R-:W-:Y:S02]  /*a8c0*/  FSEL R49, R13, -INF , !P3 ;  /* 0xff8000000d317808 */ /* 0x000fe40005800000 */
[C---:B------:R-:W-:Y:S01]  /*a8d0*/  ISETP.GE.AND P3, PT, R3.reuse, R209, PT ;  /* 0x000000d10300720c */ /* 0x040fe20003f66270 */
[----:B------:R-:W-:Y:S01]  /*a8e0*/  IMAD.MOV.U32 R5, RZ, RZ, R4 ;  /* 0x000000ffff057224 */ /* 0x000fe200078e0004 */
[----:B------:R-:W-:Y:S01]  /*a8f0*/  ISETP.GE.AND P0, PT, R3, R207, PT ;  /* 0x000000cf0300720c */ /* 0x000fe20003f06270 */
[----:B--2---:R-:W-:Y:S01]  /*a900*/  IMAD.MOV.U32 R12, RZ, RZ, R24 ;  /* 0x000000ffff0c7224 */ /* 0x004fe200078e0018 */
[----:B------:R-:W-:Y:S02]  /*a910*/  FSEL R233, R15, -INF , !P5 ;  /* 0xff8000000fe97808 */ /* 0x000fe40006800000 */
[C---:B------:R-:W-:Y:S01]  /*a920*/  ISETP.LT.OR P6, PT, R3.reuse, R206, P4 ;  /* 0x000000ce0300720c */ /* 0x040fe200027c1670 */
[----:B------:R2:W3:Y:S01]  /*a930*/  I2F R26, R12 ;  /* 0x0000000c001a7306 */ /* 0x0004e20000201400 */
[----:B------:R-:W-:-:S02]  /*a940*/  ISETP.LT.OR P5, PT, R3, R204, P3 ;  /* 0x000000cc0300720c */ /* 0x000fc40001fa1670 */
[C---:B------:R-:W-:Y:S02]  /*a950*/  ISETP.LT.OR P1, PT, R3.reuse, R203, P1 ;  /* 0x000000cb0300720c */ /* 0x040fe40000f21670 */
[----:B------:R-:W-:Y:S02]  /*a960*/  ISETP.LT.OR P0, PT, R3, R202, P0 ;  /* 0x000000ca0300720c */ /* 0x000fe40000701670 */
[C---:B------:R-:W-:Y:S02]  /*a970*/  LOP3.LUT P4, RZ, R0.reuse, 0x2, RZ, 0xc0, !PT ;  /* 0x0000000200ff7812 */ /* 0x040fe4000788c0ff */
[----:B------:R-:W-:Y:S01]  /*a980*/  LOP3.LUT R0, R0, 0xfffffff7, RZ, 0xc0, !PT ;  /* 0xfffffff700007812 */ /* 0x000fe200078ec0ff */
[----:B--2---:R-:W-:-:S06]  /*a990*/  IMAD.IADD R12, R199, 0x1, -R3 ;  /* 0x00000001c70c7824 */ /* 0x004fcc00078e0a03 */
[----:B------:R-:W-:Y:S01]  /*a9a0*/  @P1 LOP3.LUT R0, R0, 0x8, RZ, 0xfc, !PT ;  /* 0x0000000800001812 */ /* 0x000fe200078efcff */
[----:B---3--:R-:W-:Y:S01]  /*a9b0*/  FFMA.FTZ R13, R26, -UR27, R34 ;  /* 0x8000001b1a0d7c23 */ /* 0x008fe20008010022 */
[----:B------:R-:W-:Y:S02]  /*a9c0*/  IABS R4, R12 ;  /* 0x0000000c00047213 */ /* 0x000fe40000000000 */
[----:B------:R2:W-:Y:S01]  /*a9d0*/  I2F R12, R5 ;  /* 0x00000005000c7306 */ /* 0x0005e20000201400 */
[----:B------:R-:W-:Y:S02]  /*a9e0*/  LOP3.LUT R0, R0, 0xfffffffb, RZ, 0xc0, !PT ;  /* 0xfffffffb00007812 */ /* 0x000fe400078ec0ff */
[----:B------:R-:W-:Y:S02]  /*a9f0*/  FSEL R161, R13, -INF , !P2 ;  /* 0xff8000000da17808 */ /* 0x000fe40005000000 */
[----:B------:R-:W-:-:S03]  /*aa00*/  @P0 LOP3.LUT R0, R0, 0x4, RZ, 0xfc, !PT ;  /* 0x0000000400000812 */ /* 0x000fc600078efcff */
[----:B------:R3:W4:Y:S01]  /*aa10*/  I2F R14, R4 ;  /* 0x00000004000e7306 */ /* 0x0007220000201400 */
[----:B--2---:R-:W-:-:S05]  /*aa20*/  IMAD.IADD R5, R201, 0x1, -R3 ;  /* 0x00000001c9057824 */ /* 0x004fca00078e0a03 */
[----:B---3--:R-:W-:Y:S01]  /*aa30*/  IABS R4, R5 ;  /* 0x0000000500047213 */ /* 0x008fe20000000000 */
[----:B------:R-:W-:Y:S01]  /*aa40*/  IMAD.IADD R5, R205, 0x1, -R3 ;  /* 0x00000001cd057824 */ /* 0x000fe200078e0a03 */
[----:B------:R-:W-:Y:S01]  /*aa50*/  IADD3 R3, R2, 0x18, RZ ;  /* 0x0000001802037810 */ /* 0x000fe20007ffe0ff */
[----:B----4-:R-:W-:Y:S01]  /*aa60*/  FFMA.FTZ R14, R14, -UR27, R31 ;  /* 0x8000001b0e0e7c23 */ /* 0x010fe2000801001f */
[----:B------:R2:W-:Y:S02]  /*aa70*/  I2F R24, R4 ;  /* 0x0000000400187306 */ /* 0x0005e40000201400 */
[----:B------:R-:W-:Y:S01]  /*aa80*/  IABS R15, R5 ;  /* 0x00000005000f7213 */ /* 0x000fe20000000000 */
[----:B------:R-:W-:Y:S01]  /*aa90*/  FFMA.FTZ R5, R25, -UR27, R32 ;  /* 0x8000001b19057c23 */ /* 0x000fe20008010020 */
[C---:B------:R-:W-:Y:S02]  /*aaa0*/  ISETP.GE.AND P3, PT, R3.reuse, R209, PT ;  /* 0x000000d10300720c */ /* 0x040fe40003f66270 */
[----:B------:R-:W-:Y:S01]  /*aab0*/  ISETP.GE.AND P1, PT, R3, R208, PT ;  /* 0x000000d00300720c */ /* 0x000fe20003f26270 */
[----:B------:R-:W-:Y:S01]  /*aac0*/  IMAD.MOV.U32 R25, RZ, RZ, R15 ;  /* 0x000000ffff197224 */ /* 0x000fe200078e000f */
[----:B------:R-:W-:Y:S01]  /*aad0*/  FSEL R58, R5, -INF , !P4 ;  /* 0xff800000053a7808 */ /* 0x000fe20006000000 */
[----:B------:R-:W-:Y:S01]  /*aae0*/  FFMA.FTZ R15, R12, -UR27, R29 ;  /* 0x8000001b0c0f7c23 */ /* 0x000fe2000801001d */
[----:B------:R-:W-:Y:S01]  /*aaf0*/  ISETP.GE.AND P4, PT, R3, R210, PT ;  /* 0x000000d20300720c */ /* 0x000fe20003f86270 */
[--C-:B------:R-:W-:Y:S01]  /*ab00*/  IMAD.IADD R12, R199, 0x1, -R3.reuse ;  /* 0x00000001c70c7824 */ /* 0x100fe200078e0a03 */
[----:B------:R-:W-:Y:S01]  /*ab10*/  HMMA.16816.F32 R28, R8, R6, R40 ;  /* 0x00000006081c723c */ /* 0x000fe20000001828 */
[----:B------:R-:W-:Y:S01]  /*ab20*/  ISETP.GE.AND P0, PT, R3, R207, PT ;  /* 0x000000cf0300720c */ /* 0x000fe20003f06270 */
[----:B------:R-:W3:Y:S01]  /*ab30*/  I2F R25, R25 ;  /* 0x0000001900197306 */ /* 0x000ee20000201400 */
[----:B------:R-:W-:Y:S01]  /*ab40*/  FSEL R181, R15, -INF , !P6 ;  /* 0xff8000000fb57808 */ /* 0x000fe20007000000 */
[----:B--2---:R-:W-:Y:S01]  /*ab50*/  IMAD.IADD R4, R200, 0x1, -R3 ;  /* 0x00000001c8047824 */ /* 0x004fe200078e0a03 */
[----:B------:R-:W-:-:S02]  /*ab60*/  FSEL R232, R14, -INF , !P5 ;  /* 0xff8000000ee87808 */ /* 0x000fc40006800000 */
[C---:B------:R-:W-:Y:S01]  /*ab70*/  ISETP.LT.OR P6, PT, R3.reuse, R206, P4 ;  /* 0x000000ce0300720c */ /* 0x040fe200027c1670 */
[----:B------:R-:W-:Y:S01]  /*ab80*/  HMMA.16816.F32 R40, R16, R6, R172 ;  /* 0x000000061028723c */ /* 0x000fe200000018ac */
[----:B------:R-:W-:Y:S02]  /*ab90*/  IABS R4, R4 ;  /* 0x0000000400047213 */ /* 0x000fe40000000000 */
[C---:B------:R-:W-:Y:S02]  /*aba0*/  ISETP.LT.OR P5, PT, R3.reuse, R204, P3 ;  /* 0x000000cc0300720c */ /* 0x040fe40001fa1670 */
[C---:B------:R-:W-:Y:S01]  /*abb0*/  ISETP.LT.OR P1, PT, R3.reuse, R203, P1 ;  /* 0x000000cb0300720c */ /* 0x040fe20000f21670 */
[----:B------:R-:W-:Y:S01]  /*abc0*/  IMAD.MOV.U32 R5, RZ, RZ, R4 ;  /* 0x000000ffff057224 */ /* 0x000fe200078e0004 */
[----:B------:R-:W-:Y:S02]  /*abd0*/  IABS R4, R12 ;  /* 0x0000000c00047213 */ /* 0x000fe40000000000 */
[----:B------:R-:W-:Y:S01]  /*abe0*/  ISETP.LT.OR P2, PT, R3, R202, P0 ;  /* 0x000000ca0300720c */ /* 0x000fe20000741670 */
[----:B------:R2:W4:Y:S01]  /*abf0*/  I2F R13, R5 ;  /* 0x00000005000d7306 */ /* 0x0005220000201400 */
[C---:B------:R-:W-:Y:S01]  /*ac00*/  LOP3.LUT P4, RZ, R0.reuse, 0x8, RZ, 0xc0, !PT ;  /* 0x0000000800ff7812 */ /* 0x040fe2000788c0ff */
[----:B---3--:R-:W-:Y:S01]  /*ac10*/  FFMA.FTZ R15, R25, -UR27, R35 ;  /* 0x8000001b190f7c23 */ /* 0x008fe20008010023 */
[----:B------:R-:W-:-:S02]  /*ac20*/  LOP3.LUT P3, RZ, R0, 0x4, RZ, 0xc0, !PT ;  /* 0x0000000400ff7812 */ /* 0x000fc4000786c0ff */
[----:B------:R-:W-:Y:S02]  /*ac30*/  LOP3.LUT R0, R0, 0xfffffffd, RZ, 0xc0, !PT ;  /* 0xfffffffd00007812 */ /* 0x000fe400078ec0ff */
[----:B------:R-:W-:Y:S01]  /*ac40*/  FSEL R159, R15, -INF , !P3 ;  /* 0xff8000000f9f7808 */ /* 0x000fe20005800000 */
[----:B------:R3:W5:Y:S01]  /*ac50*/  I2F R12, R4 ;  /* 0x00000004000c7306 */ /* 0x0007620000201400 */
[----:B------:R-:W-:Y:S01]  /*ac60*/  @P1 LOP3.LUT R0, R0, 0x2, RZ, 0xfc, !PT ;  /* 0x0000000200001812 */ /* 0x000fe200078efcff */
[----:B--2---:R-:W-:Y:S02]  /*ac70*/  IMAD.IADD R5, R201, 0x1, -R3 ;  /* 0x00000001c9057824 */ /* 0x004fe400078e0a03 */
[----:B----4-:R-:W-:-:S05]  /*ac80*/  FFMA.FTZ R25, R13, -UR27, R28 ;  /* 0x8000001b0d197c23 */ /* 0x010fca000801001c */
[----:B------:R-:W-:Y:S02]  /*ac90*/  FSEL R172, R25, -INF , !P6 ;  /* 0xff80000019ac7808 */ /* 0x000fe40007000000 */
[----:B---3--:R-:W-:Y:S01]  /*aca0*/  IABS R4, R5 ;  /* 0x0000000500047213 */ /* 0x008fe20000000000 */
[----:B------:R-:W-:Y:S01]  /*acb0*/  IMAD.IADD R5, R205, 0x1, -R3 ;  /* 0x00000001cd057824 */ /* 0x000fe200078e0a03 */
[----:B------:R-:W-:Y:S02]  /*acc0*/  IADD3 R3, R2, 0x19, RZ ;  /* 0x0000001902037810 */ /* 0x000fe40007ffe0ff */
[----:B------:R2:W-:Y:S02]  /*acd0*/  I2F R27, R4 ;  /* 0x00000004001b7306 */ /* 0x0005e40000201400 */
[----:B------:R-:W-:Y:S01]  /*ace0*/  IABS R6, R5 ;  /* 0x0000000500067213 */ /* 0x000fe20000000000 */
[--C-:B------:R-:W-:Y:S01]  /*acf0*/  IMAD.IADD R5, R200, 0x1, -R3.reuse ;  /* 0x00000001c8057824 */ /* 0x100fe200078e0a03 */
[----:B------:R-:W-:Y:S01]  /*ad00*/  ISETP.GE.AND P3, PT, R3, R209, PT ;  /* 0x000000d10300720c */ /* 0x000fe20003f66270 */
[----:B------:R-:W-:Y:S01]  /*ad10*/  IMAD.IADD R14, R199, 0x1, -R3 ;  /* 0x00000001c70e7824 */ /* 0x000fe200078e0a03 */
[----:B------:R-:W-:-:S02]  /*ad20*/  ISETP.GE.AND P1, PT, R3, R208, PT ;  /* 0x000000d00300720c */ /* 0x000fc40003f26270 */
[C---:B------:R-:W-:Y:S02]  /*ad30*/  ISETP.GE.AND P0, PT, R3.reuse, R207, PT ;  /* 0x000000cf0300720c */ /* 0x040fe40003f06270 */
[C---:B------:R-:W-:Y:S02]  /*ad40*/  ISETP.LT.OR P1, PT, R3.reuse, R203, P1 ;  /* 0x000000cb0300720c */ /* 0x040fe40000f21670 */
[----:B------:R-:W-:Y:S01]  /*ad50*/  ISETP.LT.OR P0, PT, R3, R202, P0 ;  /* 0x000000ca0300720c */ /* 0x000fe20000701670 */
[----:B--2---:R-:W-:Y:S02]  /*ad60*/  FFMA.FTZ R4, R24, -UR27, R33 ;  /* 0x8000001b18047c23 */ /* 0x004fe40008010021 */
[----:B-----5:R-:W-:Y:S01]  /*ad70*/  FFMA.FTZ R24, R12, -UR27, R30 ;  /* 0x8000001b0c187c23 */ /* 0x020fe2000801001e */
[----:B------:R-:W-:Y:S01]  /*ad80*/  IABS R12, R5 ;  /* 0x00000005000c7213 */ /* 0x000fe20000000000 */
[----:B------:R2:W3:Y:S01]  /*ad90*/  I2F R30, R6 ;  /* 0x00000006001e7306 */ /* 0x0004e20000201400 */
[----:B------:R-:W-:-:S02]  /*ada0*/  FSEL R57, R4, -INF , !P4 ;  /* 0xff80000004397808 */ /* 0x000fc40006000000 */
[C---:B------:R-:W-:Y:S01]  /*adb0*/  ISETP.GE.AND P4, PT, R3.reuse, R210, PT ;  /* 0x000000d20300720c */ /* 0x040fe20003f86270 */
[----:B------:R-:W-:Y:S01]  /*adc0*/  IMAD.MOV.U32 R13, RZ, RZ, R12 ;  /* 0x000000ffff0d7224 */ /* 0x000fe200078e000c */
[----:B------:R-:W-:Y:S02]  /*add0*/  IABS R12, R14 ;  /* 0x0000000e000c7213 */ /* 0x000fe40000000000 */
[----:B------:R-:W-:Y:S01]  /*ade0*/  FSEL R180, R24, -INF , !P5 ;  /* 0xff80000018b47808 */ /* 0x000fe20006800000 */
[----:B------:R4:W5:Y:S01]  /*adf0*/  I2F R26, R13 ;  /* 0x0000000d001a7306 */ /* 0x0009620000201400 */
[C---:B------:R-:W-:Y:S02]  /*ae00*/  ISETP.LT.OR P6, PT, R3.reuse, R206, P4 ;  /* 0x000000ce0300720c */ /* 0x040fe400027c1670 */
[----:B------:R-:W-:Y:S02]  /*ae10*/  ISETP.LT.OR P5, PT, R3, R204, P3 ;  /* 0x000000cc0300720c */ /* 0x000fe40001fa1670 */
[----:B------:R-:W-:-:S02]  /*ae20*/  LOP3.LUT P4, RZ, R0, 0x2, RZ, 0xc0, !PT ;  /* 0x0000000200ff7812 */ /* 0x000fc4000788c0ff */
[----:B------:R-:W-:Y:S01]  /*ae30*/  LOP3.LUT R0, R0, 0xfffffff7, RZ, 0xc0, !PT ;  /* 0xfffffff700007812 */ /* 0x000fe200078ec0ff */
[----:B--2---:R-:W2:Y:S01]  /*ae40*/  LDSM.16.M88.4 R4, [R189+0x1000] ;  /* 0x00100000bd04783b */ /* 0x004ea20000000200 */
[----:B------:R1:W1:Y:S01]  /*ae50*/  I2F R14, R12 ;  /* 0x0000000c000e7306 */ /* 0x0002620000201400 */
[----:B---3--:R-:W-:Y:S01]  /*ae60*/  FFMA.FTZ R15, R30, -UR27, R42 ;  /* 0x8000001b1e0f7c23 */ /* 0x008fe2000801002a */
[----:B------:R-:W-:-:S04]  /*ae70*/  @P1 LOP3.LUT R0, R0, 0x8, RZ, 0xfc, !PT ;  /* 0x0000000800001812 */ /* 0x000fc800078efcff */
[----:B------:R-:W-:Y:S01]  /*ae80*/  LOP3.LUT R0, R0, 0xfffffffb, RZ, 0xc0, !PT ;  /* 0xfffffffb00007812 */ /* 0x000fe200078ec0ff */
[----:B----4-:R-:W-:Y:S01]  /*ae90*/  IMAD.IADD R13, R201, 0x1, -R3 ;  /* 0x00000001c90d7824 */ /* 0x010fe200078e0a03 */
[----:B------:R-:W-:Y:S01]  /*aea0*/  FSEL R157, R15, -INF , !P2 ;  /* 0xff8000000f9d7808 */ /* 0x000fe20005000000 */
[----:B-----5:R-:W-:Y:S01]  /*aeb0*/  FFMA.FTZ R25, R26, -UR27, R29 ;  /* 0x8000001b1a197c23 */ /* 0x020fe2000801001d */
[----:B------:R-:W-:-:S04]  /*aec0*/  @P0 LOP3.LUT R0, R0, 0x4, RZ, 0xfc, !PT ;  /* 0x0000000400000812 */ /* 0x000fc800078efcff */
[----:B------:R-:W-:Y:S02]  /*aed0*/  FSEL R163, R25, -INF , !P6 ;  /* 0xff80000019a37808 */ /* 0x000fe40007000000 */
[----:B-1----:R-:W-:Y:S01]  /*aee0*/  IABS R12, R13 ;  /* 0x0000000d000c7213 */ /* 0x002fe20000000000 */
[----:B------:R-:W-:Y:S01]  /*aef0*/  IMAD.IADD R13, R205, 0x1, -R3 ;  /* 0x00000001cd0d7824 */ /* 0x000fe200078e0a03 */
[----:B------:R-:W-:Y:S02]  /*af00*/  IADD3 R3, R2, 0x20, RZ ;  /* 0x0000002002037810 */ /* 0x000fe40007ffe0ff */
[----:B------:R1:W3:Y:S02]  /*af10*/  I2F R28, R12 ;  /* 0x0000000c001c7306 */ /* 0x0002e40000201400 */
[----:B------:R-:W-:Y:S01]  /*af20*/  IABS R24, R13 ;  /* 0x0000000d00187213 */ /* 0x000fe20000000000 */
[----:B------:R-:W-:Y:S01]  /*af30*/  FFMA.FTZ R13, R27, -UR27, R40 ;  /* 0x8000001b1b0d7c23 */ /* 0x000fe20008010028 */
[----:B------:R-:W-:-:S02]  /*af40*/  ISETP.GE.AND P3, PT, R3, R209, PT ;  /* 0x000000d10300720c */ /* 0x000fc40003f66270 */
[----:B------:R-:W-:Y:S01]  /*af50*/  ISETP.GE.AND P1, PT, R3, R208, PT ;  /* 0x000000d00300720c */ /* 0x000fe20003f26270 */
[----:B------:R-:W-:Y:S01]  /*af60*/  IMAD.MOV.U32 R27, RZ, RZ, R24 ;  /* 0x000000ffff1b7224 */ /* 0x000fe200078e0018 */
[----:B------:R-:W-:Y:S01]  /*af70*/  FSEL R56, R13, -INF , !P4 ;  /* 0xff8000000d387808 */ /* 0x000fe20006000000 */
[----:B------:R-:W-:Y:S01]  /*af80*/  FFMA.FTZ R24, R14, -UR27, R31 ;  /* 0x8000001b0e187c23 */ /* 0x000fe2000801001f */
[----:B------:R-:W-:Y:S01]  /*af90*/  ISETP.GE.AND P4, PT, R3, R210, PT ;  /* 0x000000d20300720c */ /* 0x000fe20003f86270 */
[--C-:B------:R-:W-:Y:S01]  /*afa0*/  IMAD.IADD R14, R199, 0x1, -R3.reuse ;  /* 0x00000001c70e7824 */ /* 0x100fe200078e0a03 */
[C---:B------:R-:W-:Y:S01]  /*afb0*/  ISETP.GE.AND P0, PT, R3.reuse, R207, PT ;  /* 0x000000cf0300720c */ /* 0x040fe20003f06270 */
[----:B------:R-:W-:Y:S01]  /*afc0*/  I2F R26, R27 ;  /* 0x0000001b001a7306 */ /* 0x000fe20000201400 */
[----:B------:R-:W-:Y:S01]  /*afd0*/  FSEL R170, R24, -INF , !P5 ;  /* 0xff80000018aa7808 */ /* 0x000fe20006800000 */
[----:B-1----:R-:W-:Y:S01]  /*afe0*/  IMAD.IADD R12, R200, 0x1, -R3 ;  /* 0x00000001c80c7824 */ /* 0x002fe200078e0a03 */
[C---:B------:R-:W-:Y:S01]  /*aff0*/  ISETP.LT.OR P6, PT, R3.reuse, R206, P4 ;  /* 0x000000ce0300720c */ /* 0x040fe200027c1670 */
[----:B--2---:R-:W-:Y:S01]  /*b000*/  HMMA.16816.F32 R32, R8, R4, R36 ;  /* 0x000000040820723c */ /* 0x004fe20000001824 */
[----:B------:R-:W-:-:S02]  /*b010*/  ISETP.LT.OR P5, PT, R3, R204, P3 ;  /* 0x000000cc0300720c */ /* 0x000fc40001fa1670 */
[----:B------:R-:W-:Y:S02]  /*b020*/  IABS R12, R12 ;  /* 0x0000000c000c7213 */ /* 0x000fe40000000000 */
[C---:B------:R-:W-:Y:S02]  /*b030*/  ISETP.LT.OR P1, PT, R3.reuse, R203, P1 ;  /* 0x000000cb0300720c */ /* 0x040fe40000f21670 */
[----:B------:R-:W-:Y:S01]  /*b040*/  ISETP.LT.OR P2, PT, R3, R202, P0 ;  /* 0x000000ca0300720c */ /* 0x000fe20000741670 */
[----:B------:R-:W-:Y:S01]  /*b050*/  IMAD.MOV.U32 R13, RZ, RZ, R12 ;  /* 0x000000ffff0d7224 */ /* 0x000fe200078e000c */
[----:B------:R-:W-:Y:S01]  /*b060*/  IABS R12, R14 ;  /* 0x0000000e000c7213 */ /* 0x000fe20000000000 */
[----:B------:R-:W-:Y:S01]  /*b070*/  HMMA.16816.F32 R36, R16, R4, R148 ;  /* 0x000000041024723c */ /* 0x000fe20000001894 */
[C---:B------:R-:W-:Y:S01]  /*b080*/  LOP3.LUT P4, RZ, R0.reuse, 0x8, RZ, 0xc0, !PT ;  /* 0x0000000800ff7812 */ /* 0x040fe2000788c0ff */
[----:B------:R1:W2:Y:S01]  /*b090*/  I2F R14, R13 ;  /* 0x0000000d000e7306 */ /* 0x0002a20000201400 */
[----:B------:R-:W-:-:S02]  /*b0a0*/  LOP3.LUT P3, RZ, R0, 0x4, RZ, 0xc0, !PT ;  /* 0x0000000400ff7812 */ /* 0x000fc4000786c0ff */
[----:B------:R-:W-:Y:S02]  /*b0b0*/  P2R R24, PR, RZ, 0x2 ;  /* 0x00000002ff187803 */ /* 0x000fe40000000000 */
[----:B---3--:R-:W-:-:S03]  /*b0c0*/  FFMA.FTZ R5, R28, -UR27, R41 ;  /* 0x8000001b1c057c23 */ /* 0x008fc60008010029 */
[----:B------:R-:W3:Y:S02]  /*b0d0*/  I2F R15, R12 ;  /* 0x0000000c000f7306 */ /* 0x000ee40000201400 */
[----:B------:R-:W-:Y:S01]  /*b0e0*/  FSEL R147, R5, -INF , !P4 ;  /* 0xff80000005937808 */ /* 0x000fe20006000000 */
[----:B-1----:R-:W-:Y:S02]  /*b0f0*/  IMAD.IADD R13, R201, 0x1, -R3 ;  /* 0x00000001c90d7824 */ /* 0x002fe400078e0a03 */
[----:B--2---:R-:W-:-:S05]  /*b100*/  FFMA.FTZ R14, R14, -UR27, R32 ;  /* 0x8000001b0e0e7c23 */ /* 0x004fca0008010020 */
[----:B------:R-:W-:Y:S01]  /*b110*/  FSEL R237, R14, -INF , !P6 ;  /* 0xff8000000eed7808 */ /* 0x000fe20007000000 */
[----:B---3--:R-:W-:Y:S01]  /*b120*/  FFMA.FTZ R15, R15, -UR27, R34 ;  /* 0x8000001b0f0f7c23 */ /* 0x008fe20008010022 */
[----:B------:R-:W-:Y:S01]  /*b130*/  IABS R12, R13 ;  /* 0x0000000d000c7213 */ /* 0x000fe20000000000 */
[----:B------:R-:W-:Y:S01]  /*b140*/  IMAD.IADD R13, R205, 0x1, -R3 ;  /* 0x00000001cd0d7824 */ /* 0x000fe200078e0a03 */
[----:B------:R-:W-:Y:S02]  /*b150*/  IADD3 R3, R2, 0x21, RZ ;  /* 0x0000002102037810 */ /* 0x000fe40007ffe0ff */
        /* <DEDUP_REMOVED lines=12> */
[C---:B------:R-:W-:Y:S01]  /*b220*/  ISETP.GE.AND P0, PT, R3.reuse, R207, PT ;  /* 0x000000cf0300720c */ /* 0x040fe20003f06270 */
[----:B-1----:R-:W-:Y:S01]  /*b230*/  IMAD.MOV.U32 R12, RZ, RZ, R25 ;  /* 0x000000ffff0c7224 */ /* 0x002fe200078e0019 */
[C---:B------:R-:W-:Y:S02]  /*b240*/  ISETP.LT.OR P6, PT, R3.reuse, R206, P4 ;  /* 0x000000ce0300720c */ /* 0x040fe400027c1670 */
[C---:B------:R-:W-:Y:S01]  /*b250*/  ISETP.LT.OR P5, PT, R3.reuse, R204, P3 ;  /* 0x000000cc0300720c */ /* 0x040fe20001fa1670 */
[----:B------:R1:W2:Y:S01]  /*b260*/  I2F R28, R12 ;  /* 0x0000000c001c7306 */ /* 0x0002a20000201400 */
[----:B------:R-:W-:-:S02]  /*b270*/  ISETP.LT.OR P1, PT, R3, R203, P1 ;  /* 0x000000cb0300720c */ /* 0x000fc40000f21670 */
[----:B------:R-:W-:Y:S02]  /*b280*/  ISETP.LT.OR P0, PT, R3, R202, P0 ;  /* 0x000000ca0300720c */ /* 0x000fe40000701670 */
[----:B------:R-:W-:Y:S02]  /*b290*/  ISETP.NE.AND P4, PT, R24, RZ, PT ;  /* 0x000000ff1800720c */ /* 0x000fe40003f85270 */
[----:B------:R-:W-:Y:S02]  /*b2a0*/  P2R R25, PR, RZ, 0x2 ;  /* 0x00000002ff197803 */ /* 0x000fe40000000000 */
[----:B------:R-:W-:Y:S01]  /*b2b0*/  P2R R24, PR, RZ, 0x1 ;  /* 0x00000001ff187803 */ /* 0x000fe20000000000 */
[----:B-1----:R-:W-:Y:S02]  /*b2c0*/  IMAD.IADD R12, R199, 0x1, -R3 ;  /* 0x00000001c70c7824 */ /* 0x002fe400078e0a03 */
[----:B--2---:R-:W-:-:S03]  /*b2d0*/  FFMA.FTZ R13, R28, -UR27, R38 ;  /* 0x8000001b1c0d7c23 */ /* 0x004fc60008010026 */
[----:B------:R-:W-:Y:S02]  /*b2e0*/  IABS R4, R12 ;  /* 0x0000000c00047213 */ /* 0x000fe40000000000 */
[----:B------:R1:W-:Y:S01]  /*b2f0*/  I2F R12, R5 ;  /* 0x00000005000c7306 */ /* 0x0003e20000201400 */
[----:B------:R-:W-:-:S07]  /*b300*/  FSEL R174, R13, -INF , !P2 ;  /* 0xff8000000dae7808 */ /* 0x000fce0005000000 */
[----:B------:R2:W3:Y:S01]  /*b310*/  I2F R14, R4 ;  /* 0x00000004000e7306 */ /* 0x0004e20000201400 */
[----:B-1----:R-:W-:-:S05]  /*b320*/  IMAD.IADD R5, R201, 0x1, -R3 ;  /* 0x00000001c9057824 */ /* 0x002fca00078e0a03 */
[----:B--2---:R-:W-:Y:S01]  /*b330*/  IABS R4, R5 ;  /* 0x0000000500047213 */ /* 0x004fe20000000000 */
[----:B------:R-:W-:Y:S01]  /*b340*/  IMAD.IADD R5, R205, 0x1, -R3 ;  /* 0x00000001cd057824 */ /* 0x000fe200078e0a03 */
[----:B------:R-:W-:Y:S01]  /*b350*/  IADD3 R3, R2, 0x28, RZ ;  /* 0x0000002802037810 */ /* 0x000fe20007ffe0ff */
[----:B---3--:R-:W-:Y:S01]  /*b360*/  FFMA.FTZ R14, R14, -UR27, R35 ;  /* 0x8000001b0e0e7c23 */ /* 0x008fe20008010023 */
[----:B------:R1:W2:Y:S02]  /*b370*/  I2F R26, R4 ;  /* 0x00000004001a7306 */ /* 0x0002a40000201400 */
[----:B------:R-:W-:Y:S01]  /*b380*/  IABS R15, R5 ;  /* 0x00000005000f7213 */ /* 0x000fe20000000000 */
[----:B------:R-:W-:Y:S01]  /*b390*/  FFMA.FTZ R5, R27, -UR27, R36 ;  /* 0x8000001b1b057c23 */ /* 0x000fe20008010024 */
[----:B------:R-:W-:Y:S02]  /*b3a0*/  FSEL R240, R14, -INF , !P5 ;  /* 0xff8000000ef07808 */ /* 0x000fe40006800000 */
[----:B------:R-:W-:Y:S01]  /*b3b0*/  ISETP.GE.AND P3, PT, R3, R209, PT ;  /* 0x000000d10300720c */ /* 0x000fe20003f66270 */
[----:B------:R-:W-:Y:S01]  /*b3c0*/  IMAD.MOV.U32 R27, RZ, RZ, R15 ;  /* 0x000000ffff1b7224 */ /* 0x000fe200078e000f */
[----:B------:R-:W-:Y:S01]  /*b3d0*/  FSEL R165, R5, -INF , !P4 ;  /* 0xff80000005a57808 */ /* 0x000fe20006000000 */
[----:B------:R-:W-:Y:S01]  /*b3e0*/  FFMA.FTZ R15, R12, -UR27, R33 ;  /* 0x8000001b0c0f7c23 */ /* 0x000fe20008010021 */
[----:B------:R-:W-:Y:S01]  /*b3f0*/  ISETP.GE.AND P4, PT, R3, R210, PT ;  /* 0x000000d20300720c */ /* 0x000fe20003f86270 */
[--C-:B------:R-:W-:Y:S01]  /*b400*/  IMAD.IADD R12, R199, 0x1, -R3.reuse ;  /* 0x00000001c70c7824 */ /* 0x100fe200078e0a03 */
[----:B------:R-:W-:Y:S01]  /*b410*/  HMMA.16816.F32 R32, R8, R6, R44 ;  /* 0x000000060820723c */ /* 0x000fe2000000182c */
[----:B------:R-:W3:Y:S01]  /*b420*/  I2F R27, R27 ;  /* 0x0000001b001b7306 */ /* 0x000ee20000201400 */
[----:B------:R-:W-:Y:S01]  /*b430*/  FSEL R223, R15, -INF , !P6 ;  /* 0xff8000000fdf7808 */ /* 0x000fe20007000000 */
[----:B-1----:R-:W-:Y:S01]  /*b440*/  IMAD.IADD R4, R200, 0x1, -R3 ;  /* 0x00000001c8047824 */ /* 0x002fe200078e0a03 */
[----:B------:R-:W-:-:S02]  /*b450*/  ISETP.LT.OR P6, PT, R3, R206, P4 ;  /* 0x000000ce0300720c */ /* 0x000fc400027c1670 */
[----:B------:R-:W-:Y:S02]  /*b460*/  ISETP.NE.AND P4, PT, R25, RZ, PT ;  /* 0x000000ff1900720c */ /* 0x000fe40003f85270 */
[----:B------:R-:W-:Y:S01]  /*b470*/  HMMA.16816.F32 R44, R16, R6, R152 ;  /* 0x00000006102c723c */ /* 0x000fe20000001898 */
[----:B------:R-:W-:Y:S02]  /*b480*/  IABS R4, R4 ;  /* 0x0000000400047213 */ /* 0x000fe40000000000 */
[C---:B------:R-:W-:Y:S02]  /*b490*/  ISETP.GE.AND P1, PT, R3.reuse, R208, PT ;  /* 0x000000d00300720c */ /* 0x040fe40003f26270 */
[C---:B------:R-:W-:Y:S01]  /*b4a0*/  ISETP.GE.AND P0, PT, R3.reuse, R207, PT ;  /* 0x000000cf0300720c */ /* 0x040fe20003f06270 */
[----:B------:R-:W-:Y:S01]  /*b4b0*/  IMAD.MOV.U32 R5, RZ, RZ, R4 ;  /* 0x000000ffff057224 */ /* 0x000fe200078e0004 */
[----:B------:R-:W-:Y:S01]  /*b4c0*/  IABS R4, R12 ;  /* 0x0000000c00047213 */ /* 0x000fe20000000000 */
[----:B--2---:R-:W-:Y:S01]  /*b4d0*/  FFMA.FTZ R7, R26, -UR27, R37 ;  /* 0x8000001b1a077c23 */ /* 0x004fe20008010025 */
[C---:B------:R-:W-:Y:S01]  /*b4e0*/  ISETP.LT.OR P5, PT, R3.reuse, R204, P3 ;  /* 0x000000cc0300720c */ /* 0x040fe20001fa1670 */
[----:B------:R1:W2:Y:S01]  /*b4f0*/  I2F R13, R5 ;  /* 0x00000005000d7306 */ /* 0x0002a20000201400 */
[----:B------:R-:W-:-:S02]  /*b500*/  ISETP.LT.OR P1, PT, R3, R203, P1 ;  /* 0x000000cb0300720c */ /* 0x000fc40000f21670 */
[----:B------:R-:W-:Y:S02]  /*b510*/  ISETP.LT.OR P2, PT, R3, R202, P0 ;  /* 0x000000ca0300720c */ /* 0x000fe40000741670 */
[----:B------:R-:W-:Y:S01]  /*b520*/  ISETP.NE.AND P3, PT, R24, RZ, PT ;  /* 0x000000ff1800720c */ /* 0x000fe20003f65270 */
[----:B---3--:R-:W-:Y:S01]  /*b530*/  FFMA.FTZ R24, R27, -UR27, R39 ;  /* 0x8000001b1b187c23 */ /* 0x008fe20008010027 */
[----:B------:R-:W-:Y:S01]  /*b540*/  P2R R29, PR, RZ, 0x2 ;  /* 0x00000002ff1d7803 */ /* 0x000fe20000000000 */
[----:B------:R-:W3:Y:S01]  /*b550*/  I2F R12, R4 ;  /* 0x00000004000c7306 */ /* 0x000ee20000201400 */
[----:B------:R-:W-:Y:S01]  /*b560*/  FSEL R155, R7, -INF , !P4 ;  /* 0xff800000079b7808 */ /* 0x000fe20006000000 */
[----:B------:R-:W-:Y:S01]  /*b570*/  HMMA.16816.F32 R36, R20, R166, R212 ;  /* 0x000000a61424723c */ /* 0x000fe200000018d4 */
[----:B------:R-:W-:Y:S01]  /*b580*/  FSEL R164, R24, -INF , !P3 ;  /* 0xff80000018a47808 */ /* 0x000fe20005800000 */
[----:B-1----:R-:W-:Y:S02]  /*b590*/  IMAD.IADD R5, R201, 0x1, -R3 ;  /* 0x00000001c9057824 */ /* 0x002fe400078e0a03 */
[----:B--2---:R-:W-:-:S05]  /*b5a0*/  FFMA.FTZ R26, R13, -UR27, R32 ;  /* 0x8000001b0d1a7c23 */ /* 0x004fca0008010020 */
[----:B------:R-:W-:Y:S01]  /*b5b0*/  FSEL R220, R26, -INF , !P6 ;  /* 0xff8000001adc7808 */ /* 0x000fe20007000000 */
[----:B---3--:R-:W-:Y:S01]  /*b5c0*/  FFMA.FTZ R25, R12, -UR27, R34 ;  /* 0x8000001b0c197c23 */ /* 0x008fe20008010022 */
[----:B------:R-:W-:Y:S01]  /*b5d0*/  IABS R4, R5 ;  /* 0x0000000500047213 */ /* 0x000fe20000000000 */
[----:B------:R-:W-:Y:S01]  /*b5e0*/  IMAD.IADD R5, R205, 0x1, -R3 ;  /* 0x00000001cd057824 */ /* 0x000fe200078e0a03 */
[----:B------:R-:W1:Y:S01]  /*b5f0*/  LDSM.16.M88.4 R12, [R189+0x1800] ;  /* 0x00180000bd0c783b */ /* 0x000e620000000200 */
[----:B------:R-:W-:Y:S01]  /*b600*/  IADD3 R3, R2, 0x29, RZ ;  /* 0x0000002902037810 */ /* 0x000fe20007ffe0ff */
[----:B------:R2:W3:Y:S01]  /*b610*/  I2F R28, R4 ;  /* 0x00000004001c7306 */ /* 0x0004e20000201400 */
[----:B------:R-:W-:Y:S01]  /*b620*/  FSEL R221, R25, -INF , !P5 ;  /* 0xff80000019dd7808 */ /* 0x000fe20006800000 */
[----:B------:R-:W-:-:S04]  /*b630*/  DEPBAR.LE SB0, 0x0 ;  /* 0x000080000000791a */ /* 0x000fc80000000000 */
[----:B------:R-:W-:Y:S02]  /*b640*/  IABS R5, R5 ;  /* 0x0000000500057213 */ /* 0x000fe40000000000 */
[C---:B------:R-:W-:Y:S02]  /*b650*/  ISETP.GE.AND P4, PT, R3.reuse, R210, PT ;  /* 0x000000d20300720c */ /* 0x040fe40003f86270 */
[C---:B------:R-:W-:Y:S01]  /*b660*/  ISETP.GE.AND P3, PT, R3.reuse, R209, PT ;  /* 0x000000d10300720c */ /* 0x040fe20003f66270 */
[----:B------:R-:W-:Y:S01]  /*b670*/  IMAD.MOV.U32 R6, RZ, RZ, R5 ;  /* 0x000000ffff067224 */ /* 0x000fe200078e0005 */
[C---:B------:R-:W-:Y:S02]  /*b680*/  ISETP.GE.AND P1, PT, R3.reuse, R208, PT ;  /* 0x000000d00300720c */ /* 0x040fe40003f26270 */
[C---:B------:R-:W-:Y:S01]  /*b690*/  ISETP.GE.AND P0, PT, R3.reuse, R207, PT ;  /* 0x000000cf0300720c */ /* 0x040fe20003f06270 */
[----:B------:R4:W5:Y:S01]  /*b6a0*/  I2F R31, R6 ;  /* 0x00000006001f7306 */ /* 0x0009620000201400 */
[----:B--2---:R-:W-:Y:S01]  /*b6b0*/  IMAD.IADD R4, R200, 0x1, -R3 ;  /* 0x00000001c8047824 */ /* 0x004fe200078e0a03 */
[C---:B------:R-:W-:Y:S01]  /*b6c0*/  ISETP.LT.OR P6, PT, R3.reuse, R206, P4 ;  /* 0x000000ce0300720c */ /* 0x040fe200027c1670 */
[----:B---3--:R-:W-:Y:S01]  /*b6d0*/  FFMA.FTZ R7, R28, -UR27, R44 ;  /* 0x8000001b1c077c23 */ /* 0x008fe2000801002c */
[----:B------:R-:W-:-:S02]  /*b6e0*/  ISETP.LT.OR P5, PT, R3, R204, P3 ;  /* 0x000000cc0300720c */ /* 0x000fc40001fa1670 */
[----:B------:R-:W-:Y:S02]  /*b6f0*/  IABS R5, R4 ;  /* 0x0000000400057213 */ /* 0x000fe40000000000 */
[----:B------:R-:W-:Y:S02]  /*b700*/  IADD3 R4, R2, 0x30, RZ ;  /* 0x0000003002047810 */ /* 0x000fe40007ffe0ff */
[----:B------:R2:W3:Y:S01]  /*b710*/  I2F R27, R5 ;  /* 0x00000005001b7306 */ /* 0x0004e20000201400 */
[C---:B------:R-:W-:Y:S02]  /*b720*/  ISETP.LT.OR P1, PT, R3.reuse, R203, P1 ;  /* 0x000000cb0300720c */ /* 0x040fe40000f21670 */
[----:B------:R-:W-:Y:S02]  /*b730*/  ISETP.LT.OR P0, PT, R3, R202, P0 ;  /* 0x000000ca0300720c */ /* 0x000fe40000701670 */
[----:B------:R-:W-:Y:S01]  /*b740*/  ISETP.NE.AND P4, PT, R29, RZ, PT ;  /* 0x000000ff1d00720c */ /* 0x000fe20003f85270 */
[----:B----4-:R-:W-:Y:S01]  /*b750*/  IMAD.IADD R6, R199, 0x1, -R3 ;  /* 0x00000001c7067824 */ /* 0x010fe200078e0a03 */
[----:B------:R-:W-:Y:S01]  /*b760*/  P2R R29, PR, RZ, 0x2 ;  /* 0x00000002ff1d7803 */ /* 0x000fe20000000000 */
[----:B-----5:R-:W-:Y:S01]  /*b770*/  FFMA.FTZ R20, R31, -UR27, R46 ;  /* 0x8000001b1f147c23 */ /* 0x020fe2000801002e */
[----:B------:R-:W-:Y:S01]  /*b780*/  FSEL R153, R7, -INF , !P4 ;  /* 0xff80000007997808 */ /* 0x000fe20006000000 */
[----:B------:R-:W-:Y:S01]  /*b790*/  IMAD.IADD R7, R201, 0x1, -R4 ;  /* 0x00000001c9077824 */ /* 0x000fe200078e0a04 */
[----:B------:R-:W-:-:S02]  /*b7a0*/  IABS R6, R6 ;  /* 0x0000000600067213 */ /* 0x000fc40000000000 */
[----:B------:R-:W-:Y:S01]  /*b7b0*/  FSEL R158, R20, -INF , !P2 ;  /* 0xff800000149e7808 */ /* 0x000fe20005000000 */
[----:B-1----:R-:W-:Y:S01]  /*b7c0*/  HMMA.16816.F32 R36, R8, R14, R36 ;  /* 0x0000000e0824723c */ /* 0x002fe20000001824 */
[----:B------:R1:W4:Y:S01]  /*b7d0*/  I2F R24, R6 ;  /* 0x0000000600187306 */ /* 0x0003220000201400 */
[----:B--2---:R-:W-:Y:S01]  /*b7e0*/  IMAD.IADD R5, R201, 0x1, -R3 ;  /* 0x00000001c9057824 */ /* 0x004fe200078e0a03 */
[----:B------:R-:W-:Y:S01]  /*b7f0*/  P2R R26, PR, RZ, 0x1 ;  /* 0x00000001ff1a7803 */ /* 0x000fe20000000000 */
[----:B---3--:R-:W-:Y:S01]  /*b800*/  FFMA.FTZ R21, R27, -UR27, R33 ;  /* 0x8000001b1b157c23 */ /* 0x008fe20008010021 */
[C---:B------:R-:W-:Y:S02]  /*b810*/  ISETP.GE.AND P4, PT, R4.reuse, R210, PT ;  /* 0x000000d20400720c */ /* 0x040fe40003f86270 */
[----:B------:R-:W-:Y:S01]  /*b820*/  IABS R5, R5 ;  /* 0x0000000500057213 */ /* 0x000fe20000000000 */
[----:B------:R-:W-:Y:S01]  /*b830*/  BAR.SYNC.DEFER_BLOCKING 0x0 ;  /* 0x0000000000007b1d */ /* 0x000fe20000010000 */
[----:B------:R-:W-:-:S02]  /*b840*/  ISETP.GE.AND P3, PT, R4, R209, PT ;  /* 0x000000d10400720c */ /* 0x000fc40003f66270 */
[C---:B------:R-:W-:Y:S02]  /*b850*/  ISETP.GE.AND P1, PT, R4.reuse, R208, PT ;  /* 0x000000d00400720c */ /* 0x040fe40003f26270 */
[C---:B------:R-:W-:Y:S01]  /*b860*/  ISETP.GE.AND P0, PT, R4.reuse, R207, PT ;  /* 0x000000cf0400720c */ /* 0x040fe20003f06270 */
[----:B------:R2:W3:Y:S01]  /*b870*/  I2F R30, R5 ;  /* 0x00000005001e7306 */ /* 0x0004e20000201400 */
[----:B------:R-:W-:Y:S01]  /*b880*/  FSEL R179, R21, -INF , !P6 ;  /* 0xff80000015b37808 */ /* 0x000fe20007000000 */
[----:B-1----:R-:W-:Y:S01]  /*b890*/  IMAD.IADD R6, R205, 0x1, -R3 ;  /* 0x00000001cd067824 */ /* 0x002fe200078e0a03 */
[----:B------:R-:W-:Y:S01]  /*b8a0*/  ISETP.LT.OR P6, PT, R4, R206, P4 ;  /* 0x000000ce0400720c */ /* 0x000fe200027c1670 */
[----:B------:R-:W-:Y:S01]  /*b8b0*/  IMAD.IADD R3, R200, 0x1, -R4 ;  /* 0x00000001c8037824 */ /* 0x000fe200078e0a04 */
[----:B------:R-:W-:Y:S01]  /*b8c0*/  ISETP.LT.OR P1, PT, R4, R203, P1 ;  /* 0x000000cb0400720c */ /* 0x000fe20000f21670 */
[----:B----4-:R-:W-:Y:S01]  /*b8d0*/  FFMA.FTZ R22, R24, -UR27, R35 ;  /* 0x8000001b18167c23 */ /* 0x010fe20008010023 */
[----:B------:R-:W-:Y:S01]  /*b8e0*/  IABS R6, R6 ;  /* 0x0000000600067213 */ /* 0x000fe20000000000 */
[----:B------:R-:W-:Y:S01]  /*b8f0*/  HMMA.16816.F32 R32, R8, R12, R40 ;  /* 0x0000000c0820723c */ /* 0x000fe20000001828 */
[----:B------:R-:W-:-:S02]  /*b900*/  IABS R3, R3 ;  /* 0x0000000300037213 */ /* 0x000fc40000000000 */
[----:B------:R-:W-:Y:S02]  /*b910*/  FSEL R212, R22, -INF , !P5 ;  /* 0xff80000016d47808 */ /* 0x000fe40006800000 */
[C---:B------:R-:W-:Y:S01]  /*b920*/  ISETP.LT.OR P5, PT, R4.reuse, R204, P3 ;  /* 0x000000cc0400720c */ /* 0x040fe20001fa1670 */
[----:B--2---:R-:W-:Y:S01]  /*b930*/  IMAD.MOV.U32 R5, RZ, RZ, R6 ;  /* 0x000000ffff057224 */ /* 0x004fe200078e0006 */
[----:B------:R-:W-:Y:S01]  /*b940*/  ISETP.LT.OR P2, PT, R4, R202, P0 ;  /* 0x000000ca0400720c */ /* 0x000fe20000741670 */
[----:B------:R-:W-:Y:S01]  /*b950*/  IMAD.MOV.U32 R6, RZ, RZ, R3 ;  /* 0x000000ffff067224 */ /* 0x000fe200078e0003 */
[----:B------:R-:W-:Y:S01]  /*b960*/  IADD3 R3, R2, 0x31, RZ ;  /* 0x0000003102037810 */ /* 0x000fe20007ffe0ff */
[----:B------:R1:W2:Y:S01]  /*b970*/  I2F R25, R5 ;  /* 0x0000000500197306 */ /* 0x0002a20000201400 */
[----:B------:R-:W-:Y:S01]  /*b980*/  HMMA.16816.F32 R40, R16, R12, R76 ;  /* 0x0000000c1028723c */ /* 0x000fe2000000184c */
[----:B------:R-:W-:Y:S02]  /*b990*/  ISETP.NE.AND P4, PT, R29, RZ, PT ;  /* 0x000000ff1d00720c */ /* 0x000fe40003f85270 */
[----:B------:R-:W-:-:S02]  /*b9a0*/  ISETP.NE.AND P3, PT, R26, RZ, PT ;  /* 0x000000ff1a00720c */ /* 0x000fc40003f65270 */
[----:B------:R-:W-:Y:S02]  /*b9b0*/  P2R R22, PR, RZ, 0x2 ;  /* 0x00000002ff167803 */ /* 0x000fe40000000000 */
[----:B------:R-:W4:Y:S01]  /*b9c0*/  I2F R23, R6 ;  /* 0x0000000600177306 */ /* 0x000f220000201400 */
[----:B---3--:R-:W-:Y:S01]  /*b9d0*/  FFMA.FTZ R13, R30, -UR27, R45 ;  /* 0x8000001b1e0d7c23 */ /* 0x008fe2000801002d */
[C---:B------:R-:W-:Y:S01]  /*b9e0*/  ISETP.GE.AND P1, PT, R3.reuse, R208, PT ;  /* 0x000000d00300720c */ /* 0x040fe20003f26270 */
[----:B------:R-:W-:Y:S01]  /*b9f0*/  HMMA.16816.F32 R16, R16, R14, R228 ;  /* 0x0000000e1010723c */ /* 0x000fe200000018e4 */
[----:B------:R-:W-:Y:S02]  /*ba00*/  ISETP.GE.AND P0, PT, R3, R207, PT ;  /* 0x000000cf0300720c */ /* 0x000fe40003f06270 */
[----:B------:R-:W-:Y:S01]  /*ba10*/  FSEL R152, R13, -INF , !P4 ;  /* 0xff8000000d987808 */ /* 0x000fe20006000000 */
[----:B-1----:R-:W-:Y:S01]  /*ba20*/  IMAD.IADD R5, R199, 0x1, -R4 ;  /* 0x00000001c7057824 */ /* 0x002fe200078e0a04 */
[----:B------:R-:W-:Y:S01]  /*ba30*/  ISETP.GE.AND P4, PT, R3, R210, PT ;  /* 0x000000d20300720c */ /* 0x000fe20003f86270 */
[----:B--2---:R-:W-:Y:S01]  /*ba40*/  FFMA.FTZ R12, R25, -UR27, R47 ;  /* 0x8000001b190c7c23 */ /* 0x004fe2000801002f */
[----:B------:R-:W-:-:S02]  /*ba50*/  ISETP.LT.OR P1, PT, R3, R203, P1 ;  /* 0x000000cb0300720c */ /* 0x000fc40000f21670 */
[----:B------:R-:W-:Y:S02]  /*ba60*/  IABS R5, R5 ;  /* 0x0000000500057213 */ /* 0x000fe40000000000 */
[----:B------:R-:W-:Y:S01]  /*ba70*/  FSEL R154, R12, -INF , !P3 ;  /* 0xff8000000c9a7808 */ /* 0x000fe20005800000 */
[----:B----4-:R-:W-:Y:S01]  /*ba80*/  FFMA.FTZ R21, R23, -UR27, R32 ;  /* 0x8000001b17157c23 */ /* 0x010fe20008010020 */
[----:B------:R-:W-:Y:S01]  /*ba90*/  ISETP.GE.AND P3, PT, R3, R209, PT ;  /* 0x000000d10300720c */ /* 0x000fe20003f66270 */
[----:B------:R-:W-:Y:S01]  /*baa0*/  IMAD.MOV.U32 R6, RZ, RZ, R5 ;  /* 0x000000ffff067224 */ /* 0x000fe200078e0005 */
[----:B------:R-:W-:Y:S01]  /*bab0*/  IABS R5, R7 ;  /* 0x0000000700057213 */ /* 0x000fe20000000000 */
[----:B------:R-:W-:Y:S01]  /*bac0*/  IMAD.IADD R7, R205, 0x1, -R4 ;  /* 0x00000001cd077824 */ /* 0x000fe200078e0a04 */
[----:B------:R-:W-:Y:S01]  /*bad0*/  FSEL R238, R21, -INF , !P6 ;  /* 0xff80000015ee7808 */ /* 0x000fe20007000000 */
[----:B------:R1:W2:Y:S01]  /*bae0*/  I2F R20, R6 ;  /* 0x0000000600147306 */ /* 0x0002a20000201400 */
[----:B------:R-:W-:Y:S01]  /*baf0*/  IMAD.IADD R4, R199, 0x1, -R3 ;  /* 0x00000001c7047824 */ /* 0x000fe200078e0a03 */
[----:B------:R-:W-:-:S02]  /*bb00*/  ISETP.LT.OR P6, PT, R3, R206, P4 ;  /* 0x000000ce0300720c */ /* 0x000fc400027c1670 */
[----:B------:R-:W-:Y:S02]  /*bb10*/  ISETP.LT.OR P0, PT, R3, R202, P0 ;  /* 0x000000ca0300720c */ /* 0x000fe40000701670 */
[----:B------:R-:W-:Y:S02]  /*bb20*/  ISETP.NE.AND P4, PT, R22, RZ, PT ;  /* 0x000000ff1600720c */ /* 0x000fe40003f85270 */
[----:B------:R-:W-:Y:S01]  /*bb30*/  P2R R21, PR, RZ, 0x2 ;  /* 0x00000002ff157803 */ /* 0x000fe20000000000 */
[----:B-1----:R-:W-:Y:S01]  /*bb40*/  IMAD.MOV.U32 R6, RZ, RZ, R5 ;  /* 0x000000ffff067224 */ /* 0x002fe200078e0005 */
[----:B------:R-:W-:Y:S01]  /*bb50*/  IABS R5, R7 ;  /* 0x0000000700057213 */ /* 0x000fe20000000000 */
[----:B------:R-:W-:Y:S02]  /*bb60*/  IMAD.IADD R7, R201, 0x1, -R3 ;  /* 0x00000001c9077824 */ /* 0x000fe400078e0a03 */
[----:B------:R1:W3:Y:S01]  /*bb70*/  I2F R27, R6 ;  /* 0x00000006001b7306 */ /* 0x0002e20000201400 */
[----:B--2---:R-:W-:-:S05]  /*bb80*/  FFMA.FTZ R20, R20, -UR27, R34 ;  /* 0x8000001b14147c23 */ /* 0x004fca0008010022 */
[----:B------:R-:W-:Y:S02]  /*bb90*/  FSEL R242, R20, -INF , !P5 ;  /* 0xff80000014f27808 */ /* 0x000fe40006800000 */
[----:B------:R2:W-:Y:S01]  /*bba0*/  I2F R24, R5 ;  /* 0x0000000500187306 */ /* 0x0005e20000201400 */
[----:B------:R-:W-:Y:S02]  /*bbb0*/  ISETP.LT.OR P5, PT, R3, R204, P3 ;  /* 0x000000cc0300720c */ /* 0x000fe40001fa1670 */
[----:B------:R-:W-:Y:S01]  /*bbc0*/  P2R R20, PR, RZ, 0x1 ;  /* 0x00000001ff147803 */ /* 0x000fe20000000000 */
[----:B-1----:R-:W-:Y:S02]  /*bbd0*/  IMAD.IADD R6, R200, 0x1, -R3 ;  /* 0x00000001c8067824 */ /* 0x002fe400078e0a03 */
[----:B---3--:R-:W-:-:S03]  /*bbe0*/  FFMA.FTZ R8, R27, -UR27, R40 ;  /* 0x8000001b1b087c23 */ /* 0x008fc60008010028 */
[----:B------:R-:W-:Y:S02]  /*bbf0*/  IABS R6, R6 ;  /* 0x0000000600067213 */ /* 0x000fe40000000000 */
[----:B------:R-:W-:Y:S02]  /*bc00*/  FSEL R178, R8, -INF , !P4 ;  /* 0xff80000008b27808 */ /* 0x000fe40006000000 */
[----:B--2---:R-:W-:Y:S01]  /*bc10*/  IABS R5, R4 ;  /* 0x0000000400057213 */ /* 0x004fe20000000000 */
[----:B------:R1:W2:Y:S01]  /*bc20*/  I2F R23, R6 ;  /* 0x0000000600177306 */ /* 0x0002a20000201400 */
[C---:B------:R-:W-:Y:S02]  /*bc30*/  IADD3 R4, R2.reuse, 0x38, RZ ;  /* 0x0000003802047810 */ /* 0x040fe40007ffe0ff */
[----:B------:R-:W-:Y:S02]  /*bc40*/  IADD3 R2, R2, 0x39, RZ ;  /* 0x0000003902027810 */ /* 0x000fe40007ffe0ff */
[----:B------:R-:W-:-:S02]  /*bc50*/  ISETP.GE.AND P4, PT, R4, R210, PT ;  /* 0x000000d20400720c */ /* 0x000fc40003f86270 */
[C---:B------:R-:W-:Y:S02]  /*bc60*/  ISETP.GE.AND P3, PT, R4.reuse, R209, PT ;  /* 0x000000d10400720c */ /* 0x040fe40003f66270 */
[C---:B------:R-:W-:Y:S02]  /*bc70*/  ISETP.GE.AND P1, PT, R4.reuse, R208, PT ;  /* 0x000000d00400720c */ /* 0x040fe40003f26270 */
[----:B------:R-:W-:Y:S01]  /*bc80*/  ISETP.GE.AND P0, PT, R4, R207, PT ;  /* 0x000000cf0400720c */ /* 0x000fe20003f06270 */
[----:B-1----:R-:W-:Y:S01]  /*bc90*/  IMAD.MOV.U32 R6, RZ, RZ, R5 ;  /* 0x000000ffff067224 */ /* 0x002fe200078e0005 */
[----:B------:R-:W-:Y:S01]  /*bca0*/  IABS R5, R7 ;  /* 0x0000000700057213 */ /* 0x000fe20000000000 */
[----:B------:R-:W-:Y:S02]  /*bcb0*/  IMAD.IADD R7, R205, 0x1, -R3 ;  /* 0x00000001cd077824 */ /* 0x000fe400078e0a03 */
[----:B------:R1:W3:Y:S01]  /*bcc0*/  I2F R13, R6 ;  /* 0x00000006000d7306 */ /* 0x0002e20000201400 */
[----:B------:R-:W-:-:S02]  /*bcd0*/  IMAD.IADD R3, R199, 0x1, -R4 ;  /* 0x00000001c7037824 */ /* 0x000fc400078e0a04 */
[----:B--2---:R-:W-:-:S03]  /*bce0*/  FFMA.FTZ R9, R23, -UR27, R33 ;  /* 0x8000001b17097c23 */ /* 0x004fc60008010021 */
[----:B------:R-:W-:Y:S02]  /*bcf0*/  IABS R3, R3 ;  /* 0x0000000300037213 */ /* 0x000fe40000000000 */
[----:B------:R-:W-:Y:S02]  /*bd00*/  FSEL R236, R9, -INF , !P6 ;  /* 0xff80000009ec7808 */ /* 0x000fe40007000000 */
[----:B------:R-:W-:Y:S02]  /*bd10*/  ISETP.LT.OR P6, PT, R4, R203, P1 ;  /* 0x000000cb0400720c */ /* 0x000fe40000fc1670 */
[----:B------:R-:W-:Y:S01]  /*bd20*/  ISETP.NE.AND P1, PT, R20, RZ, PT ;  /* 0x000000ff1400720c */ /* 0x000fe20003f25270 */
[----:B-1----:R-:W-:Y:S01]  /*bd30*/  IMAD.MOV.U32 R6, RZ, RZ, R5 ;  /* 0x000000ffff067224 */ /* 0x002fe200078e0005 */
[----:B------:R-:W-:Y:S01]  /*bd40*/  IABS R5, R7 ;  /* 0x0000000700057213 */ /* 0x000fe20000000000 */
[----:B---3--:R-:W-:Y:S02]  /*bd50*/  FFMA.FTZ R10, R13, -UR27, R35 ;  /* 0x8000001b0d0a7c23 */ /* 0x008fe40008010023 */
[----:B------:R1:W2:Y:S01]  /*bd60*/  I2F R28, R6 ;  /* 0x00000006001c7306 */ /* 0x0002a20000201400 */
[----:B------:R-:W-:-:S02]  /*bd70*/  FFMA.FTZ R7, R24, -UR27, R42 ;  /* 0x8000001b18077c23 */ /* 0x000fc4000801002a */
[----:B------:R-:W-:Y:S02]  /*bd80*/  FSEL R239, R10, -INF , !P5 ;  /* 0xff8000000aef7808 */ /* 0x000fe40006800000 */
[C---:B------:R-:W-:Y:S02]  /*bd90*/  ISETP.LT.OR P5, PT, R4.reuse, R206, P4 ;  /* 0x000000ce0400720c */ /* 0x040fe400027a1670 */
[----:B------:R-:W-:Y:S01]  /*bda0*/  FSEL R182, R7, -INF , !P2 ;  /* 0xff80000007b67808 */ /* 0x000fe20005000000 */
[----:B------:R-:W3:Y:S01]  /*bdb0*/  I2F R26, R5 ;  /* 0x00000005001a7306 */ /* 0x000ee20000201400 */
[C---:B------:R-:W-:Y:S02]  /*bdc0*/  ISETP.LT.OR P4, PT, R4.reuse, R204, P3 ;  /* 0x000000cc0400720c */ /* 0x040fe40001f81670 */
[----:B------:R-:W-:Y:S02]  /*bdd0*/  ISETP.NE.AND P3, PT, R21, RZ, PT ;  /* 0x000000ff1500720c */ /* 0x000fe40003f65270 */
[----:B------:R-:W-:-:S02]  /*bde0*/  ISETP.LT.OR P2, PT, R4, R202, P0 ;  /* 0x000000ca0400720c */ /* 0x000fc40000741670 */
[----:B------:R-:W-:Y:S01]  /*bdf0*/  ISETP.GE.AND P0, PT, R2, R208, PT ;  /* 0x000000d00200720c */ /* 0x000fe20003f06270 */
[----:B-1----:R-:W-:Y:S02]  /*be00*/  IMAD.IADD R6, R200, 0x1, -R4 ;  /* 0x00000001c8067824 */ /* 0x002fe400078e0a04 */
[----:B--2---:R-:W-:-:S03]  /*be10*/  FFMA.FTZ R9, R28, -UR27, R41 ;  /* 0x8000001b1c097c23 */ /* 0x004fc60008010029 */
[----:B------:R-:W-:Y:S02]  /*be20*/  IABS R6, R6 ;  /* 0x0000000600067213 */ /* 0x000fe40000000000 */
[----:B------:R-:W-:Y:S01]  /*be30*/  FSEL R173, R9, -INF , !P3 ;  /* 0xff80000009ad7808 */ /* 0x000fe20005800000 */
[----:B---3--:R-:W-:Y:S01]  /*be40*/  FFMA.FTZ R8, R26, -UR27, R43 ;  /* 0x8000001b1a087c23 */ /* 0x008fe2000801002b */
[----:B------:R-:W-:Y:S01]  /*be50*/  ISETP.GE.AND P3, PT, R2, R210, PT ;  /* 0x000000d20200720c */ /* 0x000fe20003f66270 */
[----:B------:R-:W-:Y:S02]  /*be60*/  IMAD.MOV.U32 R5, RZ, RZ, R6 ;  /* 0x000000ffff057224 */ /* 0x000fe400078e0006 */
[--C-:B------:R-:W-:Y:S01]  /*be70*/  IMAD.IADD R6, R201, 0x1, -R4.reuse ;  /* 0x00000001c9067824 */ /* 0x100fe200078e0a04 */
[----:B------:R-:W-:Y:S01]  /*be80*/  FSEL R177, R8, -INF , !P1 ;  /* 0xff80000008b17808 */ /* 0x000fe20004800000 */
[----:B------:R1:W-:Y:S01]  /*be90*/  I2F R25, R5 ;  /* 0x0000000500197306 */ /* 0x0003e20000201400 */
[----:B------:R-:W-:Y:S01]  /*bea0*/  ISETP.GE.AND P1, PT, R2, R209, PT ;  /* 0x000000d10200720c */ /* 0x000fe20003f26270 */
[----:B-1----:R-:W-:Y:S01]  /*beb0*/  IMAD.MOV.U32 R5, RZ, RZ, R3 ;  /* 0x000000ffff057224 */ /* 0x002fe200078e0003 */
[----:B------:R-:W-:Y:S01]  /*bec0*/  IABS R3, R6 ;  /* 0x0000000600037213 */ /* 0x000fe20000000000 */
[----:B------:R-:W-:-:S04]  /*bed0*/  IMAD.IADD R6, R205, 0x1, -R4 ;  /* 0x00000001cd067824 */ /* 0x000fc800078e0a04 */
[----:B------:R1:W2:Y:S02]  /*bee0*/  I2F R13, R5 ;  /* 0x00000005000d7306 */ /* 0x0002a40000201400 */
[----:B-1----:R-:W-:Y:S01]  /*bef0*/  IMAD.MOV.U32 R5, RZ, RZ, R3 ;  /* 0x000000ffff057224 */ /* 0x002fe200078e0003 */
[----:B------:R-:W-:Y:S01]  /*bf00*/  IABS R3, R6 ;  /* 0x0000000600037213 */ /* 0x000fe20000000000 */
[----:B------:R-:W-:-:S04]  /*bf10*/  IMAD.IADD R6, R200, 0x1, -R2 ;  /* 0x00000001c8067824 */ /* 0x000fc800078e0a02 */
[----:B------:R1:W3:Y:S01]  /*bf20*/  I2F R22, R5 ;  /* 0x0000000500167306 */ /* 0x0002e20000201400 */
[----:B--2---:R-:W-:-:S05]  /*bf30*/  FFMA.FTZ R7, R13, -UR27, R38 ;  /* 0x8000001b0d077c23 */ /* 0x004fca0008010026 */
[----:B------:R-:W-:Y:S02]  /*bf40*/  FSEL R222, R7, -INF , !P4 ;  /* 0xff80000007de7808 */ /* 0x000fe40006000000 */
[----:B------:R-:W-:Y:S01]  /*bf50*/  ISETP.GE.AND P4, PT, R2, R207, PT ;  /* 0x000000cf0200720c */ /* 0x000fe20003f86270 */
[----:B-1----:R-:W-:Y:S01]  /*bf60*/  IMAD.MOV.U32 R5, RZ, RZ, R3 ;  /* 0x000000ffff057224 */ /* 0x002fe200078e0003 */
[----:B------:R-:W-:Y:S01]  /*bf70*/  IABS R3, R6 ;  /* 0x0000000600037213 */ /* 0x000fe20000000000 */
[----:B------:R-:W-:Y:S02]  /*bf80*/  FFMA.FTZ R6, R25, -UR27, R36 ;  /* 0x8000001b19067c23 */ /* 0x000fe40008010024 */
[----:B------:R1:W-:Y:S03]  /*bf90*/  I2F R12, R5 ;  /* 0x00000005000c7306 */ /* 0x0003e60000201400 */
[----:B------:R-:W-:-:S02]  /*bfa0*/  FSEL R215, R6, -INF , !P5 ;  /* 0xff80000006d77808 */ /* 0x000fc40006800000 */
[C---:B------:R-:W-:Y:S02]  /*bfb0*/  ISETP.LT.OR P5, PT, R2.reuse, R206, P3 ;  /* 0x000000ce0200720c */ /* 0x040fe40001fa1670 */
[C---:B------:R-:W-:Y:S01]  /*bfc0*/  ISETP.LT.OR P3, PT, R2.reuse, R204, P1 ;  /* 0x000000cc0200720c */ /* 0x040fe20000f61670 */
[----:B------:R2:W4:Y:S01]  /*bfd0*/  I2F R11, R3 ;  /* 0x00000003000b7306 */ /* 0x0005220000201400 */
[C---:B------:R-:W-:Y:S02]  /*bfe0*/  ISETP.LT.OR P1, PT, R2.reuse, R203, P0 ;  /* 0x000000cb0200720c */ /* 0x040fe40000721670 */
[----:B------:R-:W-:Y:S01]  /*bff0*/  ISETP.LT.OR P0, PT, R2, R202, P4 ;  /* 0x000000ca0200720c */ /* 0x000fe20002701670 */
[----:B-1----:R-:W-:-:S05]  /*c000*/  IMAD.IADD R5, R199, 0x1, -R2 ;  /* 0x00000001c7057824 */ /* 0x002fca00078e0a02 */
[----:B------:R-:W-:Y:S01]  /*c010*/  IABS R4, R5 ;  /* 0x0000000500047213 */ /* 0x000fe20000000000 */
[--C-:B------:R-:W-:Y:S02]  /*c020*/  IMAD.IADD R5, R205, 0x1, -R2.reuse ;  /* 0x00000001cd057824 */ /* 0x100fe400078e0a02 */
[----:B--2---:R-:W-:Y:S01]  /*c030*/  IMAD.IADD R3, R201, 0x1, -R2 ;  /* 0x00000001c9037824 */ /* 0x004fe200078e0a02 */
[----:B------:R1:W2:Y:S01]  /*c040*/  I2F R10, R4 ;  /* 0x00000004000a7306 */ /* 0x0002a20000201400 */
[----:B---3--:R-:W-:Y:S02]  /*c050*/  FFMA.FTZ R2, R22, -UR27, R16 ;  /* 0x8000001b16027c23 */ /* 0x008fe40008010010 */
[----:B----4-:R-:W-:Y:S01]  /*c060*/  FFMA.FTZ R7, R11, -UR27, R37 ;  /* 0x8000001b0b077c23 */ /* 0x010fe20008010025 */
[----:B------:R-:W-:Y:S02]  /*c070*/  IABS R3, R3 ;  /* 0x0000000300037213 */ /* 0x000fe40000000000 */
[----:B------:R-:W-:-:S02]  /*c080*/  FSEL R167, R2, -INF , !P6 ;  /* 0xff80000002a77808 */ /* 0x000fc40007000000 */
[----:B------:R-:W-:Y:S02]  /*c090*/  PLOP3.LUT P6, PT, PT, PT, UP0, 0x80, 0x0 ;  /* 0x000000000000781c */ /* 0x000fe40003fcf008 */
[----:B------:R-:W-:Y:S01]  /*c0a0*/  FSEL R213, R7, -INF , !P5 ;  /* 0xff80000007d57808 */ /* 0x000fe20006800000 */
[----:B-1----:R-:W-:Y:S01]  /*c0b0*/  IMAD.MOV.U32 R4, RZ, RZ, R3 ;  /* 0x000000ffff047224 */ /* 0x002fe200078e0003 */
[----:B------:R-:W-:Y:S01]  /*c0c0*/  IABS R3, R5 ;  /* 0x0000000500037213 */ /* 0x000fe20000000000 */
[----:B--2---:R-:W-:Y:S02]  /*c0d0*/  FFMA.FTZ R6, R10, -UR27, R39 ;  /* 0x8000001b0a067c23 */ /* 0x004fe40008010027 */
[----:B------:R1:W2:Y:S03]  /*c0e0*/  I2F R5, R4 ;  /* 0x0000000400057306 */ /* 0x0002a60000201400 */
[----:B------:R-:W-:-:S05]  /*c0f0*/  FSEL R214, R6, -INF , !P3 ;  /* 0xff80000006d67808 */ /* 0x000fca0005800000 */
[----:B------:R-:W3:Y:S01]  /*c100*/  I2F R3, R3 ;  /* 0x0000000300037306 */ /* 0x000ee20000201400 */
[----:B-1----:R-:W-:Y:S02]  /*c110*/  FFMA.FTZ R4, R12, -UR27, R18 ;  /* 0x8000001b0c047c23 */ /* 0x002fe40008010012 */
[----:B--2---:R-:W-:-:S03]  /*c120*/  FFMA.FTZ R5, R5, -UR27, R17 ;  /* 0x8000001b05057c23 */ /* 0x004fc60008010011 */
[----:B------:R-:W-:Y:S02]  /*c130*/  FSEL R175, R4, -INF , !P2 ;  /* 0xff80000004af7808 */ /* 0x000fe40005000000 */
[----:B------:R-:W-:Y:S01]  /*c140*/  ISETP.NE.AND P2, PT, R68, RZ, PT ;  /* 0x000000ff4400720c */ /* 0x000fe20003f45270 */
[----:B---3--:R-:W-:Y:S01]  /*c150*/  FFMA.FTZ R2, R3, -UR27, R19 ;  /* 0x8000001b03027c23 */ /* 0x008fe20008010013 */
[----:B------:R-:W-:-:S04]  /*c160*/  FSEL R166, R5, -INF , !P1 ;  /* 0xff80000005a67808 */ /* 0x000fc80004800000 */
[----:B------:R-:W-:Y:S01]  /*c170*/  FSEL R176, R2, -INF , !P0 ;  /* 0xff80000002b07808 */ /* 0x000fe20004000000 */
[----:B------:R-:W-:Y:S05]  /*c180*/  @!P6 BRA `(.L_x_1749) ;  /* 0x000003800000e947 */ /* 0x000fea0003800000 */
[----:B------:R-:W2:Y:S04]  /*c190*/  LDL.64 R144, [R1+0x58] ;  /* 0x0000580001907983 */ /* 0x000ea80000100a00 */
[----:B------:R-:W3:Y:S01]  /*c1a0*/  LDL.64 R74, [R1+0x50] ;  /* 0x00005000014a7983 */ /* 0x000ee20000100a00 */
[----:B------:R-:W-:Y:S01]  /*c1b0*/  UIADD3 UR34, UR32, -0x3, URZ ;  /* 0xfffffffd20227890 */ /* 0x000fe2000fffe03f */
[----:B------:R-:W-:Y:S01]  /*c1c0*/  IMAD.MOV.U32 R13, RZ, RZ, c[0x0][0x198] ;  /* 0x00006600ff0d7624 */ /* 0x000fe200078e00ff */
[----:B------:R-:W-:Y:S01]  /*c1d0*/  ULDC.64 UR4, c[0x0][0x198] ;  /* 0x0000660000047ab9 */ /* 0x000fe20000000a00 */
[----:B------:R-:W-:Y:S01]  /*c1e0*/  @!P2 IMAD.MOV.U32 R7, RZ, RZ, c[0x0][0x19c] ;  /* 0x00006700ff07a624 */ /* 0x000fe200078e00ff */
[----:B------:R-:W-:Y:S01]  /*c1f0*/  USHF.R.S32.HI UR33, URZ, 0x1f, UR34 ;  /* 0x0000001f3f217899 */ /* 0x000fe20008011422 */
[----:B------:R1:W-:Y:S01]  /*c200*/  @P2 STS.128 [R211+0x4000], RZ ;  /* 0x004000ffd3002388 */ /* 0x0003e20000000c00 */
        /* <DEDUP_REMOVED lines=9> */
[----:B------:R-:W-:Y:S02]  /*c2a0*/  @!P2 IADD3 R5, P5, R2, UR21, RZ ;  /* 0x000000150205ac10 */ /* 0x000fe4000ffbe0ff */
[----:B---3--:R-:W-:Y:S02]  /*c2b0*/  LEA.HI.X R3, R4, R75, R3, 0x6, P0 ;  /* 0x0000004b04037211 */ /* 0x008fe400000f3403 */
        /* <DEDUP_REMOVED lines=35> */
.L_x_1751:
[----:B------:R-:W-:Y:S05]  /*c4f0*/  BSYNC B0 ;  /* 0x0000000000007941 */ /* 0x000fea0003800000 */
.L_x_1750:
[----:B------:R-:W0:Y:S02]  /*c500*/  LDGDEPBAR ;  /* 0x00000000000079af */ /* 0x000e240000000000 */
.L_x_1749:
[----:B-1----:R-:W-:Y:S01]  /*c510*/  FMNMX.FTZ R2, R71, R53, !PT ;  /* 0x0000003547027209 */ /* 0x002fe20007810000 */
[----:B------:R-:W-:Y:S01]  /*c520*/  IMAD.WIDE.U32 R228, R251, -0x326172a9, RZ ;  /* 0xcd9e8d57fbe47825 */ /* 0x000fe200078e00ff */
[----:B------:R-:W-:Y:S01]  /*c530*/  USHF.L.U32 UR4, UR35, 0x1, URZ ;  /* 0x0000000123047899 */ /* 0x000fe2000800063f */
[----:B------:R-:W1:Y:S01]  /*c540*/  LDC.U8 R146, c[0x0][0x2d8] ;  /* 0x0000b600ff927b82 */ /* 0x000e620000000000 */
[----:B------:R-:W-:Y:S01]  /*c550*/  FMNMX.FTZ R2, R52, R2, !PT ;  /* 0x0000000234027209 */ /* 0x000fe20007810000 */
[----:B------:R-:W-:Y:S03]  /*c560*/  LDSM.16.MT88.4 R20, [R186+0x6000] ;  /* 0x00600000ba14783b */ /* 0x000fe60000004200 */
[----:B------:R-:W-:Y:S01]  /*c570*/  FMNMX.FTZ R2, R50, R2, !PT ;  /* 0x0000000232027209 */ /* 0x000fe20007810000 */
[----:B------:R-:W-:Y:S03]  /*c580*/  LDSM.16.MT88.4 R24, [R185+0x6000] ;  /* 0x00600000b918783b */ /* 0x000fe60000004200 */
[----:B------:R-:W-:Y:S01]  /*c590*/  FMNMX.FTZ R2, R48, R2, !PT ;  /* 0x0000000230027209 */ /* 0x000fe20007810000 */
[----:B------:R-:W-:Y:S03]  /*c5a0*/  LDSM.16.MT88.4 R16, [R188+0x6000] ;  /* 0x00600000bc10783b */ /* 0x000fe60000004200 */
[----:B------:R-:W-:Y:S01]  /*c5b0*/  FMNMX.FTZ R2, R58, R2, !PT ;  /* 0x000000023a027209 */ /* 0x000fe20007810000 */
[----:B------:R-:W-:Y:S03]  /*c5c0*/  LDSM.16.MT88.4 R36, [R187+0x6000] ;  /* 0x00600000bb24783b */ /* 0x000fe60000004200 */
        /* <DEDUP_REMOVED lines=22> */
[----:B------:R-:W2:Y:S01]  /*c730*/  SHFL.BFLY PT, R4, R2, 0x2, 0x1f ;  /* 0x0c401f0002047f89 */ /* 0x000ea200000e0000 */
[----:B------:R-:W-:Y:S02]  /*c740*/  FMNMX.FTZ R5, R158, R5, !PT ;  /* 0x000000059e057209 */ /* 0x000fe40007810000 */
[----:B-1----:R-:W-:Y:S01]  /*c750*/  PRMT R146, R146, 0x7054, R146 ;  /* 0x0000705492927816 */ /* 0x002fe20000000092 */
[----:B------:R-:W-:Y:S01]  /*c760*/  IMAD.WIDE.U32 R42, R3, -0x2daee0ad, RZ ;  /* 0xd2511f53032a7825 */ /* 0x000fe200078e00ff */
[----:B------:R-:W-:-:S04]  /*c770*/  FMNMX.FTZ R5, R154, R5, !PT ;  /* 0x000000059a057209 */ /* 0x000fc80007810000 */
[----:B------:R-:W-:-:S04]  /*c780*/  FMNMX.FTZ R5, R182, R5, !PT ;  /* 0x00000005b6057209 */ /* 0x000fc80007810000 */
[----:B------:R-:W-:-:S04]  /*c790*/  FMNMX.FTZ R5, R177, R5, !PT ;  /* 0x00000005b1057209 */ /* 0x000fc80007810000 */
[----:B------:R-:W-:-:S04]  /*c7a0*/  FMNMX.FTZ R5, R175, R5, !PT ;  /* 0x00000005af057209 */ /* 0x000fc80007810000 */
[----:B------:R-:W-:Y:S02]  /*c7b0*/  FMNMX.FTZ R5, R176, R5, !PT ;  /* 0x00000005b0057209 */ /* 0x000fe40007810000 */
[----:B--2---:R-:W-:Y:S01]  /*c7c0*/  FMNMX.FTZ R4, R2, R4, !PT ;  /* 0x0000000402047209 */ /* 0x004fe20007810000 */
[----:B------:R-:W-:Y:S02]  /*c7d0*/  IMAD.U32 R2, RZ, RZ, UR31 ;  /* 0x0000001fff027e24 */ /* 0x000fe4000f8e00ff */
[----:B------:R-:W1:Y:S03]  /*c7e0*/  SHFL.BFLY PT, R8, R5, 0x2, 0x1f ;  /* 0x0c401f0005087f89 */ /* 0x000e6600000e0000 */
[----:B------:R-:W-:Y:S01]  /*c7f0*/  LOP3.LUT R3, R235, UR4, R2, 0x96, !PT ;  /* 0x00000004eb037c12 */ /* 0x000fe2000f8e9602 */
[----:B------:R-:W2:Y:S01]  /*c800*/  SHFL.BFLY PT, R9, R4, 0x1, 0x1f ;  /* 0x0c201f0004097f89 */ /* 0x000ea200000e0000 */
[----:B------:R-:W-:Y:S01]  /*c810*/  LOP3.LUT R2, R43, UR15, R234, 0x96, !PT ;  /* 0x0000000f2b027c12 */ /* 0x000fe2000f8e96ea */
[----:B------:R-:W-:-:S02]  /*c820*/  UIADD3 UR4, UR4, 0x1, URZ ;  /* 0x0000000104047890 */ /* 0x000fc4000fffe03f */
[----:B------:R-:W-:-:S04]  /*c830*/  IMAD.WIDE.U32 R34, R3, -0x326172a9, RZ ;  /* 0xcd9e8d5703227825 */ /* 0x000fc800078e00ff */
[----:B------:R-:W-:Y:S01]  /*c840*/  IMAD.WIDE.U32 R32, R2, -0x326172a9, RZ ;  /* 0xcd9e8d5702207825 */ /* 0x000fe200078e00ff */
[----:B------:R-:W-:-:S04]  /*c850*/  LOP3.LUT R2, R35, UR16, R228, 0x96, !PT ;  /* 0x0000001023027c12 */ /* 0x000fc8000f8e96e4 */
[----:B------:R-:W-:Y:S01]  /*c860*/  LOP3.LUT R6, R33, UR14, R34, 0x96, !PT ;  /* 0x0000000e21067c12 */ /* 0x000fe2000f8e9622 */
[----:B------:R-:W-:-:S04]  /*c870*/  IMAD.WIDE.U32 R2, R2, -0x2daee0ad, RZ ;  /* 0xd2511f5302027825 */ /* 0x000fc800078e00ff */
[----:B------:R-:W-:Y:S01]  /*c880*/  IMAD.WIDE.U32 R6, R6, -0x2daee0ad, RZ ;  /* 0xd2511f5306067825 */ /* 0x000fe200078e00ff */
[----:B-1----:R-:W-:Y:S02]  /*c890*/  FMNMX.FTZ R5, R5, R8, !PT ;  /* 0x0000000805057209 */ /* 0x002fe40007810000 */
[----:B------:R-:W-:Y:S02]  /*c8a0*/  LOP3.LUT R3, R3, UR13, R42, 0x96, !PT ;  /* 0x0000000d03037c12 */ /* 0x000fe4000f8e962a */
[----:B------:R-:W-:Y:S01]  /*c8b0*/  LOP3.LUT R7, R7, UR11, R2, 0x96, !PT ;  /* 0x0000000b07077c12 */ /* 0x000fe2000f8e9602 */
[----:B------:R-:W1:Y:S01]  /*c8c0*/  SHFL.BFLY PT, R8, R5, 0x1, 0x1f ;  /* 0x0c201f0005087f89 */ /* 0x000e6200000e0000 */
[----:B--2---:R-:W-:Y:S01]  /*c8d0*/  FMNMX.FTZ R217, R4, R9, !PT ;  /* 0x0000000904d97209 */ /* 0x004fe20007810000 */
[----:B------:R-:W-:-:S03]  /*c8e0*/  IMAD.WIDE.U32 R2, R3, -0x326172a9, RZ ;  /* 0xcd9e8d5703027825 */ /* 0x000fc600078e00ff */
[----:B------:R-:W-:Y:S01]  /*c8f0*/  FSETP.NEU.FTZ.AND P1, PT, R217, -INF , PT ;  /* 0xff800000d900780b */ /* 0x000fe20003f3d000 */
[----:B------:R-:W-:Y:S01]  /*c900*/  IMAD.WIDE.U32 R30, R7, -0x326172a9, RZ ;  /* 0xcd9e8d57071e7825 */ /* 0x000fe200078e00ff */
[----:B------:R-:W-:-:S03]  /*c910*/  LOP3.LUT R3, R3, UR12, R32, 0x96, !PT ;  /* 0x0000000c03037c12 */ /* 0x000fc6000f8e9620 */
[----:B------:R-:W-:Y:S01]  /*c920*/  FMUL.FTZ R13, R217, c[0x0][0x23c] ;  /* 0x00008f00d90d7a20 */ /* 0x000fe20000410000 */
[----:B------:R-:W-:Y:S01]  /*c930*/  LOP3.LUT R4, R31, UR10, R2, 0x96, !PT ;  /* 0x0000000a1f047c12 */ /* 0x000fe2000f8e9602 */
[----:B------:R-:W-:-:S03]  /*c940*/  IMAD.WIDE.U32 R2, R3, -0x2daee0ad, RZ ;  /* 0xd2511f5303027825 */ /* 0x000fc600078e00ff */
[----:B------:R-:W-:Y:S01]  /*c950*/  FSEL R13, R13, RZ, P1 ;  /* 0x000000ff0d0d7208 */ /* 0x000fe20000800000 */
[----:B------:R-:W-:Y:S01]  /*c960*/  IMAD.WIDE.U32 R40, R4, -0x2daee0ad, RZ ;  /* 0xd2511f5304287825 */ /* 0x000fe200078e00ff */
[----:B------:R-:W-:-:S03]  /*c970*/  LOP3.LUT R6, R3, UR9, R6, 0x96, !PT ;  /* 0x0000000903067c12 */ /* 0x000fc6000f8e9606 */
[--C-:B------:R-:W-:Y:S01]  /*c980*/  FFMA.FTZ R3, R52, c[0x0][0x23c], -R13.reuse ;  /* 0x00008f0034037a23 */ /* 0x100fe2000001080d */
[----:B------:R-:W-:Y:S01]  /*c990*/  LOP3.LUT R2, R41, UR7, R2, 0x96, !PT ;  /* 0x0000000729027c12 */ /* 0x000fe2000f8e9602 */
[----:B------:R-:W-:Y:S02]  /*c9a0*/  IMAD.WIDE.U32 R28, R6, -0x326172a9, RZ ;  /* 0xcd9e8d57061c7825 */ /* 0x000fe400078e00ff */
[----:B------:R2:W-:Y:S01]  /*c9b0*/  MUFU.EX2 R230, R3 ;  /* 0x0000000300e67308 */ /* 0x0005e20000000800 */
[----:B-1----:R-:W-:Y:S01]  /*c9c0*/  FMNMX.FTZ R216, R5, R8, !PT ;  /* 0x0000000805d87209 */ /* 0x002fe20007810000 */
[--C-:B------:R-:W-:Y:S02]  /*c9d0*/  FFMA.FTZ R7, R53, c[0x0][0x23c], -R13.reuse ;  /* 0x00008f0035077a23 */ /* 0x100fe4000001080d */
[----:B------:R-:W-:Y:S01]  /*c9e0*/  FFMA.FTZ R5, R50, c[0x0][0x23c], -R13 ;  /* 0x00008f0032057a23 */ /* 0x000fe2000001080d */
[C---:B------:R-:W-:Y:S01]  /*c9f0*/  FSETP.NEU.FTZ.AND P0, PT, R216.reuse, -INF , PT ;  /* 0xff800000d800780b */ /* 0x040fe20003f1d000 */
[----:B------:R-:W-:-:S02]  /*ca00*/  FMUL.FTZ R12, R216, c[0x0][0x23c] ;  /* 0x00008f00d80c7a20 */ /* 0x000fc40000410000 */
[----:B------:R1:W-:Y:S03]  /*ca10*/  MUFU.EX2 R60, R7 ;  /* 0x00000007003c7308 */ /* 0x0003e60000000800 */
[----:B------:R-:W-:Y:S01]  /*ca20*/  FSEL R12, R12, RZ, P0 ;  /* 0x000000ff0c0c7208 */ /* 0x000fe20000000000 */
[----:B--2---:R-:W-:-:S04]  /*ca30*/  IMAD.WIDE.U32 R2, R2, -0x326172a9, RZ ;  /* 0xcd9e8d5702027825 */ /* 0x004fc800078e00ff */
[----:B------:R2:W-:Y:S01]  /*ca40*/  MUFU.EX2 R62, R5 ;  /* 0x00000005003e7308 */ /* 0x0005e20000000800 */
[----:B------:R-:W-:Y:S02]  /*ca50*/  LOP3.LUT R4, R3, UR17, R28, 0x96, !PT ;  /* 0x0000001103047c12 */ /* 0x000fe4000f8e961c */
[----:B------:R-:W-:Y:S01]  /*ca60*/  LOP3.LUT R3, R2, 0xffff, RZ, 0xc0, !PT ;  /* 0x0000ffff02037812 */ /* 0x000fe200078ec0ff */
[----:B-1----:R-:W-:Y:S01]  /*ca70*/  FFMA.FTZ R7, R48, c[0x0][0x23c], -R13 ;  /* 0x00008f0030077a23 */ /* 0x002fe2000001080d */
[----:B------:R-:W-:Y:S02]  /*ca80*/  LOP3.LUT R6, R2, 0xff, RZ, 0xc0, !PT ;  /* 0x000000ff02067812 */ /* 0x000fe400078ec0ff */
[----:B------:R-:W-:Y:S01]  /*ca90*/  SHF.R.U32.HI R9, RZ, 0x18, R2 ;  /* 0x00000018ff097819 */ /* 0x000fe20000011602 */
[----:B------:R1:W3:Y:S01]  /*caa0*/  MUFU.EX2 R231, R7 ;  /* 0x0000000700e77308 */ /* 0x0002e20000000800 */
[----:B------:R-:W-:Y:S02]  /*cab0*/  LOP3.LUT R8, R4, 0xff, RZ, 0xc0, !PT ;  /* 0x000000ff04087812 */ /* 0x000fe400078ec0ff */
[----:B--2---:R-:W-:-:S02]  /*cac0*/  SHF.R.U32.HI R5, RZ, 0x8, R3 ;  /* 0x00000008ff057819 */ /* 0x004fc40000011603 */
[----:B------:R-:W-:Y:S02]  /*cad0*/  SHF.R.U32.HI R3, RZ, 0x10, R2 ;  /* 0x00000010ff037819 */ /* 0x000fe40000011602 */
[----:B------:R-:W-:Y:S02]  /*cae0*/  LOP3.LUT R2, R4, 0xffff, RZ, 0xc0, !PT ;  /* 0x0000ffff04027812 */ /* 0x000fe400078ec0ff */
[----:B------:R-:W-:Y:S02]  /*caf0*/  PRMT R11, R6, 0x5410, R5 ;  /* 0x00005410060b7816 */ /* 0x000fe40000000005 */
[--C-:B------:R-:W-:Y:S02]  /*cb00*/  SHF.R.U32.HI R5, RZ, 0x10, R4.reuse ;  /* 0x00000010ff057819 */ /* 0x100fe40000011604 */
[----:B------:R-:W-:Y:S01]  /*cb10*/  SHF.R.U32.HI R6, RZ, 0x18, R4 ;  /* 0x00000018ff067819 */ /* 0x000fe20000011604 */
[--C-:B------:R-:W-:Y:S01]  /*cb20*/  FFMA.FTZ R4, R49, c[0x0][0x23c], -R12.reuse ;  /* 0x00008f0031047a23 */ /* 0x100fe2000001080c */
[----:B-1----:R-:W-:Y:S01]  /*cb30*/  LOP3.LUT R7, R3, 0xff, RZ, 0xc0, !PT ;  /* 0x000000ff03077812 */ /* 0x002fe200078ec0ff */
[----:B------:R-:W-:-:S02]  /*cb40*/  FFMA.FTZ R3, R51, c[0x0][0x23c], -R12 ;  /* 0x00008f0033037a23 */ /* 0x000fc4000001080c */
[----:B------:R1:W-:Y:S01]  /*cb50*/  MUFU.EX2 R46, R4 ;  /* 0x00000004002e7308 */ /* 0x0003e20000000800 */
[----:B------:R-:W-:Y:S02]  /*cb60*/  PRMT R10, R7, 0x5410, R9 ;  /* 0x00005410070a7816 */ /* 0x000fe40000000009 */
[----:B------:R-:W-:-:S05]  /*cb70*/  FMNMX.FTZ R7, R72, R226, !PT ;  /* 0x000000e248077209 */ /* 0x000fca0007810000 */
[----:B------:R2:W-:Y:S01]  /*cb80*/  MUFU.EX2 R61, R3 ;  /* 0x00000003003d7308 */ /* 0x0005e20000000800 */
[----:B-1----:R-:W-:-:S05]  /*cb90*/  FSEL R4, R216, RZ, P0 ;  /* 0x000000ffd8047208 */ /* 0x002fca0000000000 */
[----:B------:R-:W-:Y:S02]  /*cba0*/  FADD.FTZ R9, R70, -R4 ;  /* 0x8000000446097221 */ /* 0x000fe40000010000 */
[----:B------:R-:W-:Y:S01]  /*cbb0*/  FFMA.FTZ R4, R54, c[0x0][0x23c], -R12 ;  /* 0x00008f0036047a23 */ /* 0x000fe2000001080c */
[----:B--2---:R-:W-:Y:S01]  /*cbc0*/  SHF.R.U32.HI R3, RZ, 0x8, R2 ;  /* 0x00000008ff037819 */ /* 0x004fe20000011602 */
[----:B------:R-:W-:Y:S01]  /*cbd0*/  FMUL.FTZ R9, R9, c[0x0][0x23c] ;  /* 0x00008f0009097a20 */ /* 0x000fe20000410000 */
[----:B------:R-:W-:Y:S01]  /*cbe0*/  LOP3.LUT R2, R5, 0xff, RZ, 0xc0, !PT ;  /* 0x000000ff05027812 */ /* 0x000fe200078ec0ff */
[----:B------:R1:W-:Y:S01]  /*cbf0*/  MUFU.EX2 R47, R4 ;  /* 0x00000004002f7308 */ /* 0x0003e20000000800 */
[----:B------:R-:W-:Y:S02]  /*cc00*/  FSEL R5, R217, RZ, P1 ;  /* 0x000000ffd9057208 */ /* 0x000fe40000800000 */
[----:B------:R-:W-:Y:S02]  /*cc10*/  PRMT R15, R8, 0x5410, R3 ;  /* 0x00005410080f7816 */ /* 0x000fe40000000003 */
[----:B------:R-:W-:Y:S01]  /*cc20*/  FMNMX.FTZ R3, R73, R169, !PT ;  /* 0x000000a949037209 */ /* 0x000fe20007810000 */
[----:B------:R-:W-:Y:S01]  /*cc30*/  FADD.FTZ R8, R71, -R5 ;  /* 0x8000000547087221 */ /* 0x000fe20000010000 */
[----:B------:R-:W-:Y:S01]  /*cc40*/  PRMT R14, R2, 0x5410, R6 ;  /* 0x00005410020e7816 */ /* 0x000fe20000000006 */
[----:B------:R-:W-:Y:S01]  /*cc50*/  FFMA.FTZ R2, R55, c[0x0][0x23c], -R12 ;  /* 0x00008f0037027a23 */ /* 0x000fe2000001080c */
[----:B------:R-:W-:Y:S01]  /*cc60*/  FMNMX.FTZ R5, R171, R3, !PT ;  /* 0x00000003ab057209 */ /* 0x000fe20007810000 */
[----:B------:R-:W2:Y:S01]  /*cc70*/  MUFU.EX2 R144, R9 ;  /* 0x0000000900907308 */ /* 0x000ea20000000800 */
[----:B---3--:R-:W-:Y:S01]  /*cc80*/  F2FP.PACK_AB R3, R231, R62 ;  /* 0x0000003ee703723e */ /* 0x008fe200000000ff */
[----:B------:R-:W-:Y:S01]  /*cc90*/  FMUL.FTZ R8, R8, c[0x0][0x23c] ;  /* 0x00008f0008087a20 */ /* 0x000fe20000410000 */
[----:B------:R-:W-:-:S02]  /*cca0*/  FMNMX.FTZ R5, R162, R5, !PT ;  /* 0x00000005a2057209 */ /* 0x000fc40007810000 */
[----:B-1----:R-:W-:-:S03]  /*ccb0*/  FMNMX.FTZ R4, R227, R7, !PT ;  /* 0x00000007e3047209 */ /* 0x002fc60007810000 */
[----:B------:R1:W-:Y:S01]  /*ccc0*/  MUFU.EX2 R63, R2 ;  /* 0x00000002003f7308 */ /* 0x0003e20000000800 */
[----:B------:R-:W-:Y:S02]  /*ccd0*/  FMNMX.FTZ R5, R59, R5, !PT ;  /* 0x000000053b057209 */ /* 0x000fe40007810000 */
[----:B------:R-:W-:Y:S02]  /*cce0*/  FMNMX.FTZ R4, R168, R4, !PT ;  /* 0x00000004a8047209 */ /* 0x000fe40007810000 */
[----:B------:R-:W-:-:S03]  /*ccf0*/  FMNMX.FTZ R5, R183, R5, !PT ;  /* 0x00000005b7057209 */ /* 0x000fc60007810000 */
[----:B------:R-:W3:Y:S01]  /*cd00*/  MUFU.EX2 R145, R8 ;  /* 0x0000000800917308 */ /* 0x000ee20000000800 */
[-C--:B--2---:R-:W-:Y:S02]  /*cd10*/  FMUL.FTZ R118, R118, R144.reuse ;  /* 0x0000009076767220 */ /* 0x084fe40000410000 */
[-C--:B------:R-:W-:Y:S02]  /*cd20*/  FMUL.FTZ R119, R119, R144.reuse ;  /* 0x0000009077777220 */ /* 0x080fe40000410000 */
[-C--:B------:R-:W-:Y:S02]  /*cd30*/  FMUL.FTZ R90, R90, R144.reuse ;  /* 0x000000905a5a7220 */ /* 0x080fe40000410000 */
[-C--:B------:R-:W-:Y:S01]  /*cd40*/  FMUL.FTZ R91, R91, R144.reuse ;  /* 0x000000905b5b7220 */ /* 0x080fe20000410000 */
[----:B-1----:R-:W-:Y:S01]  /*cd50*/  HSET2.LE.AND R2, R11, R146, PT ;  /* 0x000000920b027233 */ /* 0x002fe20003803000 */
[-C--:B------:R-:W-:Y:S02]  /*cd60*/  FMUL.FTZ R102, R102, R144.reuse ;  /* 0x0000009066667220 */ /* 0x080fe40000410000 */
[----:B------:R-:W-:-:S02]  /*cd70*/  FMUL.FTZ R103, R103, R144 ;  /* 0x0000009067677220 */ /* 0x000fc40000410000 */
[----:B------:R-:W-:Y:S01]  /*cd80*/  LOP3.LUT R6, R2, R3, RZ, 0xc0, !PT ;  /* 0x0000000302067212 */ /* 0x000fe200078ec0ff */
[--C-:B------:R-:W-:Y:S01]  /*cd90*/  HSET2.LE.AND R2, R10, R146.reuse, PT ;  /* 0x000000920a027233 */ /* 0x100fe20003803000 */
[----:B------:R-:W-:Y:S01]  /*cda0*/  F2FP.PACK_AB R3, R46, R61 ;  /* 0x0000003d2e03723e */ /* 0x000fe200000000ff */
[----:B---3--:R-:W-:Y:S01]  /*cdb0*/  FMUL.FTZ R116, R116, R145 ;  /* 0x0000009174747220 */ /* 0x008fe20000410000 */
[----:B------:R-:W-:Y:S01]  /*cdc0*/  F2FP.PACK_AB R8, R47, R63 ;  /* 0x0000003f2f08723e */ /* 0x000fe200000000ff */
[----:B------:R-:W-:Y:S01]  /*cdd0*/  FMUL.FTZ R117, R117, R145 ;  /* 0x0000009175757220 */ /* 0x000fe20000410000 */
[----:B------:R-:W-:Y:S01]  /*cde0*/  LOP3.LUT R7, R2, R3, RZ, 0xc0, !PT ;  /* 0x0000000302077212 */ /* 0x000fe200078ec0ff */
[-C--:B------:R-:W-:Y:S01]  /*cdf0*/  FMUL.FTZ R88, R88, R145.reuse ;  /* 0x0000009158587220 */ /* 0x080fe20000410000 */
[----:B------:R-:W-:Y:S01]  /*ce00*/  FMNMX.FTZ R2, R160, R4, !PT ;  /* 0x00000004a0027209 */ /* 0x000fe20007810000 */
[----:B------:R-:W-:Y:S01]  /*ce10*/  FMUL.FTZ R89, R89, R145 ;  /* 0x0000009159597220 */ /* 0x000fe20000410000 */
[----:B------:R-:W-:Y:S01]  /*ce20*/  FMNMX.FTZ R3, R181, R5, !PT ;  /* 0x00000005b5037209 */ /* 0x000fe20007810000 */
[--C-:B------:R-:W-:Y:S01]  /*ce30*/  HSET2.LE.AND R5, R14, R146.reuse, PT ;  /* 0x000000920e057233 */ /* 0x100fe20003803000 */
[----:B------:R-:W-:Y:S01]  /*ce40*/  FMNMX.FTZ R9, R233, R2, !PT ;  /* 0x00000002e9097209 */ /* 0x000fe20007810000 */
[----:B------:R-:W-:Y:S01]  /*ce50*/  HSET2.LE.AND R2, R15, R146, PT ;  /* 0x000000920f027233 */ /* 0x000fe20003803000 */
[----:B------:R-:W-:Y:S01]  /*ce60*/  FMNMX.FTZ R4, R172, R3, !PT ;  /* 0x00000003ac047209 */ /* 0x000fe20007810000 */
[-C--:B------:R-:W-:Y:S01]  /*ce70*/  FMUL.FTZ R100, R100, R145.reuse ;  /* 0x0000009164647220 */ /* 0x080fe20000410000 */
[----:B------:R-:W-:Y:S01]  /*ce80*/  F2FP.PACK_AB R3, R230, R60 ;  /* 0x0000003ce603723e */ /* 0x000fe200000000ff */
        /* <DEDUP_REMOVED lines=39> */
[----:B------:R-:W-:Y:S01]  /*d100*/  LOP3.LUT R5, R5, R8, RZ, 0xc0, !PT ;  /* 0x0000000805057212 */ /* 0x000fe200078ec0ff */
[----:B------:R-:W-:Y:S01]  /*d110*/  FMUL.FTZ R139, R139, R144 ;  /* 0x000000908b8b7220 */ /* 0x000fe20000410000 */
[----:B------:R-:W1:Y:S01]  /*d120*/  SHFL.BFLY PT, R8, R2, 0x2, 0x1f ;  /* 0x0c401f0002087f89 */ /* 0x000e6200000e0000 */
[----:B------:R-:W-:-:S04]  /*d130*/  FMNMX.FTZ R3, R222, R3, !PT ;  /* 0x00000003de037209 */ /* 0x000fc80007810000 */
[----:B------:R-:W-:Y:S01]  /*d140*/  FMNMX.FTZ R3, R214, R3, !PT ;  /* 0x00000003d6037209 */ /* 0x000fe20007810000 */
[C---:B------:R-:W-:Y:S07]  /*d150*/  HMMA.16816.F32 R76, R4.reuse, R20, R116 ;  /* 0x00000014044c723c */ /* 0x040fee0000001874 */
[----:B------:R-:W-:Y:S01]  /*d160*/  IMAD.WIDE.U32 R118, R244, -0x326172a9, RZ ;  /* 0xcd9e8d57f4767825 */ /* 0x000fe200078e00ff */
[C---:B------:R-:W-:Y:S08]  /*d170*/  HMMA.16816.F32 R68, R4.reuse, R26, R88 ;  /* 0x0000001a0444723c */ /* 0x040ff00000001858 */
[----:B------:R-:W-:Y:S01]  /*d180*/  HMMA.16816.F32 R148, R4, R16, R100 ;  /* 0x000000100494723c */ /* 0x000fe20000001864 */
[----:B-1----:R-:W-:-:S07]  /*d190*/  FMNMX.FTZ R2, R2, R8, !PT ;  /* 0x0000000802027209 */ /* 0x002fce0007810000 */
        /* <DEDUP_REMOVED lines=10> */
[----:B------:R-:W1:Y:S01]  /*d240*/  SHFL.BFLY PT, R7, R3, 0x2, 0x1f ;  /* 0x0c401f0003077f89 */ /* 0x000e6200000e0000 */
[----:B------:R-:W-:Y:S02]  /*d250*/  IMAD.MOV.U32 R132, RZ, RZ, R47 ;  /* 0x000000ffff847224 */ /* 0x000fe400078e002f */
[----:B------:R-:W-:Y:S02]  /*d260*/  IMAD.MOV.U32 R133, RZ, RZ, R230 ;  /* 0x000000ffff857224 */ /* 0x000fe400078e00e6 */
[----:B------:R-:W-:Y:S01]  /*d270*/  IMAD.MOV.U32 R135, RZ, RZ, R63 ;  /* 0x000000ffff877224 */ /* 0x000fe200078e003f */
[----:B------:R-:W-:Y:S01]  /*d280*/  LOP3.LUT R4, R119, R243, RZ, 0x3c, !PT ;  /* 0x000000f377047212 */ /* 0x000fe200078e3cff */
[----:B------:R-:W-:Y:S01]  /*d290*/  IMAD.MOV.U32 R138, RZ, RZ, R62 ;  /* 0x000000ffff8a7224 */ /* 0x000fe200078e003e */
[----:B------:R-:W-:Y:S01]  /*d2a0*/  LOP3.LUT R6, R35, UR16, R118, 0x96, !PT ;  /* 0x0000001023067c12 */ /* 0x000fe2000f8e9676 */
[----:B------:R-:W-:Y:S01]  /*d2b0*/  IMAD.MOV.U32 R137, RZ, RZ, R61 ;  /* 0x000000ffff897224 */ /* 0x000fe200078e003d */
[----:B------:R-:W-:Y:S01]  /*d2c0*/  LOP3.LUT R5, R225, UR14, R34, 0x96, !PT ;  /* 0x0000000ee1057c12 */ /* 0x000fe2000f8e9622 */
[----:B------:R-:W-:-:S02]  /*d2d0*/  IMAD R116, R4, -0x2daee0ad, RZ ;  /* 0xd2511f5304747824 */ /* 0x000fc400078e02ff */
[----:B------:R-:W-:-:S04]  /*d2e0*/  IMAD.WIDE.U32 R10, R6, -0x2daee0ad, RZ ;  /* 0xd2511f53060a7825 */ /* 0x000fc800078e00ff */
[----:B------:R-:W-:Y:S01]  /*d2f0*/  IMAD.WIDE.U32 R14, R5, -0x2daee0ad, RZ ;  /* 0xd2511f53050e7825 */ /* 0x000fe200078e00ff */
[----:B------:R-:W-:-:S04]  /*d300*/  LOP3.LUT R5, R11, UR13, R116, 0x96, !PT ;  /* 0x0000000d0b057c12 */ /* 0x000fc8000f8e9674 */
[----:B------:R-:W-:Y:S01]  /*d310*/  LOP3.LUT R4, R15, UR11, R10, 0x96, !PT ;  /* 0x0000000b0f047c12 */ /* 0x000fe2000f8e960a */
[----:B------:R-:W-:Y:S01]  /*d320*/  IMAD.WIDE.U32 R8, R5, -0x326172a9, RZ ;  /* 0xcd9e8d5705087825 */ /* 0x000fe200078e00ff */
[----:B------:R-:W2:Y:S01]  /*d330*/  SHFL.BFLY PT, R10, R2, 0x1, 0x1f ;  /* 0x0c201f00020a7f89 */ /* 0x000ea200000e0000 */
[----:B-1----:R-:W-:Y:S02]  /*d340*/  FMNMX.FTZ R3, R3, R7, !PT ;  /* 0x0000000703037209 */ /* 0x002fe40007810000 */
[----:B------:R-:W-:Y:S01]  /*d350*/  IMAD.WIDE.U32 R74, R4, -0x326172a9, RZ ;  /* 0xcd9e8d57044a7825 */ /* 0x000fe200078e00ff */
[----:B------:R-:W-:-:S04]  /*d360*/  LOP3.LUT R4, R9, UR12, R224, 0x96, !PT ;  /* 0x0000000c09047c12 */ /* 0x000fc8000f8e96e0 */
[----:B------:R-:W-:Y:S01]  /*d370*/  LOP3.LUT R6, R75, UR10, R8, 0x96, !PT ;  /* 0x0000000a4b067c12 */ /* 0x000fe2000f8e9608 */
[----:B------:R-:W-:-:S04]  /*d380*/  IMAD.WIDE.U32 R4, R4, -0x2daee0ad, RZ ;  /* 0xd2511f5304047825 */ /* 0x000fc800078e00ff */
[----:B------:R-:W-:Y:S01]  /*d390*/  IMAD.WIDE.U32 R44, R6, -0x2daee0ad, RZ ;  /* 0xd2511f53062c7825 */ /* 0x000fe200078e00ff */
[----:B------:R-:W-:Y:S01]  /*d3a0*/  LOP3.LUT R7, R5, UR9, R14, 0x96, !PT ;  /* 0x0000000905077c12 */ /* 0x000fe2000f8e960e */
[----:B------:R-:W1:Y:S02]  /*d3b0*/  SHFL.BFLY PT, R6, R3, 0x1, 0x1f ;  /* 0x0c201f0003067f89 */ /* 0x000e6400000e0000 */
[----:B------:R-:W-:Y:S01]  /*d3c0*/  FFMA.FTZ R14, R161, c[0x0][0x23c], -R12 ;  /* 0x00008f00a10e7a23 */ /* 0x000fe2000001080c */
[----:B------:R-:W-:Y:S01]  /*d3d0*/  LOP3.LUT R4, R45, UR7, R4, 0x96, !PT ;  /* 0x000000072d047c12 */ /* 0x000fe2000f8e9604 */
[----:B------:R-:W-:Y:S02]  /*d3e0*/  IMAD.WIDE.U32 R34, R7, -0x326172a9, RZ ;  /* 0xcd9e8d5707227825 */ /* 0x000fe400078e00ff */
[----:B------:R-:W-:Y:S02]  /*d3f0*/  MUFU.EX2 R229, R14 ;  /* 0x0000000e00e57308 */ /* 0x000fe40000000800 */
[----:B------:R-:W-:Y:S01]  /*d400*/  IMAD.WIDE.U32 R4, R4, -0x326172a9, RZ ;  /* 0xcd9e8d5704047825 */ /* 0x000fe200078e00ff */
[----:B--2---:R-:W-:-:S04]  /*d410*/  FMNMX.FTZ R219, R2, R10, !PT ;  /* 0x0000000a02db7209 */ /* 0x004fc80007810000 */
[C---:B------:R-:W-:Y:S01]  /*d420*/  FSETP.NEU.FTZ.AND P1, PT, R219.reuse, -INF , PT ;  /* 0xff800000db00780b */ /* 0x040fe20003f3d000 */
[----:B------:R-:W-:Y:S01]  /*d430*/  FMUL.FTZ R2, R219, c[0x0][0x23c] ;  /* 0x00008f00db027a20 */ /* 0x000fe20000410000 */
[C---:B------:R-:W-:Y:S02]  /*d440*/  LOP3.LUT R8, R4.reuse, 0xffff, RZ, 0xc0, !PT ;  /* 0x0000ffff04087812 */ /* 0x040fe400078ec0ff */
[----:B------:R-:W-:Y:S02]  /*d450*/  LOP3.LUT R9, R4, 0xff, RZ, 0xc0, !PT ;  /* 0x000000ff04097812 */ /* 0x000fe400078ec0ff */
[----:B------:R-:W-:Y:S02]  /*d460*/  FSEL R2, R2, RZ, P1 ;  /* 0x000000ff02027208 */ /* 0x000fe40000800000 */
[----:B------:R-:W-:Y:S02]  /*d470*/  SHF.R.U32.HI R8, RZ, 0x8, R8 ;  /* 0x00000008ff087819 */ /* 0x000fe40000011608 */
[----:B-1----:R-:W-:Y:S01]  /*d480*/  FMNMX.FTZ R218, R3, R6, !PT ;  /* 0x0000000603da7209 */ /* 0x002fe20007810000 */
[----:B------:R-:W-:Y:S01]  /*d490*/  FFMA.FTZ R3, R169, c[0x0][0x23c], -R2 ;  /* 0x00008f00a9037a23 */ /* 0x000fe20000010802 */
[--C-:B------:R-:W-:Y:S01]  /*d4a0*/  SHF.R.U32.HI R6, RZ, 0x10, R4.reuse ;  /* 0x00000010ff067819 */ /* 0x100fe20000011604 */
[----:B------:R-:W-:Y:S01]  /*d4b0*/  IMAD.MOV.U32 R169, RZ, RZ, R231 ;  /* 0x000000ffffa97224 */ /* 0x000fe200078e00e7 */
[----:B------:R-:W-:Y:S01]  /*d4c0*/  SHF.R.U32.HI R4, RZ, 0x18, R4 ;  /* 0x00000018ff047819 */ /* 0x000fe20000011604 */
[----:B------:R1:W-:Y:S01]  /*d4d0*/  MUFU.EX2 R117, R3 ;  /* 0x0000000300757308 */ /* 0x0003e20000000800 */
[----:B------:R-:W-:-:S02]  /*d4e0*/  LOP3.LUT R6, R6, 0xff, RZ, 0xc0, !PT ;  /* 0x000000ff06067812 */ /* 0x000fc400078ec0ff */
[----:B------:R-:W-:Y:S02]  /*d4f0*/  PRMT R10, R9, 0x5410, R8 ;  /* 0x00005410090a7816 */ /* 0x000fe40000000008 */
[----:B------:R-:W-:Y:S01]  /*d500*/  PRMT R9, R6, 0x5410, R4 ;  /* 0x0000541006097816 */ /* 0x000fe20000000004 */
[----:B------:R-:W-:Y:S01]  /*d510*/  FFMA.FTZ R6, R59, c[0x0][0x23c], -R2 ;  /* 0x00008f003b067a23 */ /* 0x000fe20000010802 */
[----:B------:R-:W-:Y:S01]  /*d520*/  LOP3.LUT R4, R5, UR17, R34, 0x96, !PT ;  /* 0x0000001105047c12 */ /* 0x000fe2000f8e9622 */
[----:B------:R-:W-:Y:S01]  /*d530*/  FFMA.FTZ R5, R162, c[0x0][0x23c], -R2 ;  /* 0x00008f00a2057a23 */ /* 0x000fe20000010802 */
[----:B------:R-:W-:Y:S01]  /*d540*/  FSETP.NEU.FTZ.AND P0, PT, R218, -INF , PT ;  /* 0xff800000da00780b */ /* 0x000fe20003f1d000 */
[----:B------:R-:W-:Y:S01]  /*d550*/  MUFU.EX2 R136, R6 ;  /* 0x0000000600887308 */ /* 0x000fe20000000800 */
[----:B------:R-:W-:Y:S02]  /*d560*/  IMAD.MOV.U32 R162, RZ, RZ, R46 ;  /* 0x000000ffffa27224 */ /* 0x000fe400078e002e */
[----:B-1----:R-:W-:-:S05]  /*d570*/  FFMA.FTZ R3, R171, c[0x0][0x23c], -R2 ;  /* 0x00008f00ab037a23 */ /* 0x002fca0000010802 */
[----:B------:R1:W2:Y:S08]  /*d580*/  MUFU.EX2 R139, R5 ;  /* 0x00000005008b7308 */ /* 0x0002b00000000800 */
[----:B------:R3:W-:Y:S01]  /*d590*/  MUFU.EX2 R252, R3 ;  /* 0x0000000300fc7308 */ /* 0x0007e20000000800 */
[----:B-1----:R-:W-:-:S04]  /*d5a0*/  LOP3.LUT R5, R4, 0xffff, RZ, 0xc0, !PT ;  /* 0x0000ffff04057812 */ /* 0x002fc800078ec0ff */
[----:B------:R-:W-:Y:S02]  /*d5b0*/  SHF.R.U32.HI R6, RZ, 0x8, R5 ;  /* 0x00000008ff067819 */ /* 0x000fe40000011605 */
[----:B------:R-:W-:Y:S01]  /*d5c0*/  LOP3.LUT R5, R4, 0xff, RZ, 0xc0, !PT ;  /* 0x000000ff04057812 */ /* 0x000fe200078ec0ff */
[----:B---3--:R-:W-:-:S03]  /*d5d0*/  FMUL.FTZ R3, R218, c[0x0][0x23c] ;  /* 0x00008f00da037a20 */ /* 0x008fc60000410000 */
[----:B------:R-:W-:Y:S02]  /*d5e0*/  PRMT R8, R5, 0x5410, R6 ;  /* 0x0000541005087816 */ /* 0x000fe40000000006 */
[----:B------:R-:W-:Y:S02]  /*d5f0*/  SHF.R.U32.HI R6, RZ, 0x10, R4 ;  /* 0x00000010ff067819 */ /* 0x000fe40000011604 */
[----:B------:R-:W-:-:S05]  /*d600*/  FSEL R3, R3, RZ, P0 ;  /* 0x000000ff03037208 */ /* 0x000fca0000000000 */
[--C-:B------:R-:W-:Y:S02]  /*d610*/  FFMA.FTZ R5, R168, c[0x0][0x23c], -R3.reuse ;  /* 0x00008f00a8057a23 */ /* 0x100fe40000010803 */
[----:B------:R-:W-:Y:S02]  /*d620*/  FFMA.FTZ R7, R226, c[0x0][0x23c], -R3 ;  /* 0x00008f00e2077a23 */ /* 0x000fe40000010803 */
[----:B------:R1:W-:Y:S08]  /*d630*/  MUFU.EX2 R251, R5 ;  /* 0x0000000500fb7308 */ /* 0x0003f00000000800 */
[----:B------:R3:W-:Y:S01]  /*d640*/  MUFU.EX2 R249, R7 ;  /* 0x0000000700f97308 */ /* 0x0007e20000000800 */
[----:B-1----:R-:W-:-:S02]  /*d650*/  SHF.R.U32.HI R5, RZ, 0x18, R4 ;  /* 0x00000018ff057819 */ /* 0x002fc40000011604 */
[----:B------:R-:W-:Y:S01]  /*d660*/  LOP3.LUT R4, R6, 0xff, RZ, 0xc0, !PT ;  /* 0x000000ff06047812 */ /* 0x000fe200078ec0ff */
[----:B------:R-:W-:-:S04]  /*d670*/  FFMA.FTZ R6, R160, c[0x0][0x23c], -R3 ;  /* 0x00008f00a0067a23 */ /* 0x000fc80000010803 */
[----:B------:R1:W4:Y:S01]  /*d680*/  MUFU.EX2 R250, R6 ;  /* 0x0000000600fa7308 */ /* 0x0003220000000800 */
[----:B---3--:R-:W-:Y:S01]  /*d690*/  PRMT R7, R4, 0x5410, R5 ;  /* 0x0000541004077816 */ /* 0x008fe20000000005 */
[----:B------:R-:W-:Y:S01]  /*d6a0*/  FFMA.FTZ R4, R227, c[0x0][0x23c], -R3 ;  /* 0x00008f00e3047a23 */ /* 0x000fe20000010803 */
[----:B------:R-:W-:-:S05]  /*d6b0*/  FSEL R5, R219, RZ, P1 ;  /* 0x000000ffdb057208 */ /* 0x000fca0000800000 */
[----:B------:R-:W-:Y:S01]  /*d6c0*/  FADD.FTZ R5, R73, -R5 ;  /* 0x8000000549057221 */ /* 0x000fe20000010000 */
[----:B------:R3:W-:Y:S03]  /*d6d0*/  MUFU.EX2 R248, R4 ;  /* 0x0000000400f87308 */ /* 0x0007e60000000800 */
[----:B------:R-:W-:Y:S01]  /*d6e0*/  FMUL.FTZ R11, R5, c[0x0][0x23c] ;  /* 0x00008f00050b7a20 */ /* 0x000fe20000410000 */
[----:B--2---:R-:W-:Y:S02]  /*d6f0*/  F2FP.PACK_AB R5, R136, R139 ;  /* 0x0000008b8805723e */ /* 0x004fe400000000ff */
[----:B-1----:R-:W-:Y:S02]  /*d700*/  FSEL R6, R218, RZ, P0 ;  /* 0x000000ffda067208 */ /* 0x002fe40000000000 */
[----:B------:R-:W1:Y:S03]  /*d710*/  MUFU.EX2 R47, R11 ;  /* 0x0000000b002f7308 */ /* 0x000e660000000800 */
[----:B------:R-:W-:Y:S01]  /*d720*/  FADD.FTZ R6, R72, -R6 ;  /* 0x8000000648067221 */ /* 0x000fe20000010000 */
[----:B---3--:R-:W-:-:S03]  /*d730*/  HSET2.LE.AND R4, R10, R146, PT ;  /* 0x000000920a047233 */ /* 0x008fc60003803000 */
[----:B------:R-:W-:Y:S02]  /*d740*/  FMUL.FTZ R6, R6, c[0x0][0x23c] ;  /* 0x00008f0006067a20 */ /* 0x000fe40000410000 */
[----:B------:R-:W-:Y:S01]  /*d750*/  LOP3.LUT R10, R4, R5, RZ, 0xc0, !PT ;  /* 0x00000005040a7212 */ /* 0x000fe200078ec0ff */
[--C-:B------:R-:W-:Y:S01]  /*d760*/  HSET2.LE.AND R4, R9, R146.reuse, PT ;  /* 0x0000009209047233 */ /* 0x100fe20003803000 */
[----:B----4-:R-:W-:Y:S01]  /*d770*/  F2FP.PACK_AB R5, R250, R251 ;  /* 0x000000fbfa05723e */ /* 0x010fe200000000ff */
[----:B------:R-:W2:Y:S01]  /*d780*/  MUFU.EX2 R46, R6 ;  /* 0x00000006002e7308 */ /* 0x000ea20000000800 */
[----:B-1----:R-:W-:Y:S02]  /*d790*/  FMUL.FTZ R96, R96, R47 ;  /* 0x0000002f60607220 */ /* 0x002fe40000410000 */
[----:B------:R-:W-:Y:S01]  /*d7a0*/  LOP3.LUT R11, R4, R5, RZ, 0xc0, !PT ;  /* 0x00000005040b7212 */ /* 0x000fe200078ec0ff */
[----:B------:R-:W-:Y:S01]  /*d7b0*/  HSET2.LE.AND R4, R8, R146, PT ;  /* 0x0000009208047233 */ /* 0x000fe20003803000 */
[----:B------:R-:W-:Y:S01]  /*d7c0*/  F2FP.PACK_AB R5, R252, R117 ;  /* 0x00000075fc05723e */ /* 0x000fe200000000ff */
[----:B------:R-:W-:-:S02]  /*d7d0*/  FMUL.FTZ R97, R97, R47 ;  /* 0x0000002f61617220 */ /* 0x000fc40000410000 */
[----:B------:R-:W-:Y:S01]  /*d7e0*/  FMUL.FTZ R108, R108, R47 ;  /* 0x0000002f6c6c7220 */ /* 0x000fe20000410000 */
[----:B------:R-:W-:Y:S01]  /*d7f0*/  LOP3.LUT R8, R4, R5, RZ, 0xc0, !PT ;  /* 0x0000000504087212 */ /* 0x000fe200078ec0ff */
[----:B------:R-:W-:Y:S01]  /*d800*/  HSET2.LE.AND R4, R7, R146, PT ;  /* 0x0000009207047233 */ /* 0x000fe20003803000 */
[----:B------:R-:W-:Y:S01]  /*d810*/  F2FP.PACK_AB R5, R248, R249 ;  /* 0x000000f9f805723e */ /* 0x000fe200000000ff */
[-C--:B------:R-:W-:Y:S02]  /*d820*/  FMUL.FTZ R109, R109, R47.reuse ;  /* 0x0000002f6d6d7220 */ /* 0x080fe40000410000 */
[----:B------:R-:W-:Y:S01]  /*d830*/  FMUL.FTZ R80, R80, R47 ;  /* 0x0000002f50507220 */ /* 0x000fe20000410000 */
[----:B------:R-:W-:Y:S01]  /*d840*/  LOP3.LUT R9, R4, R5, RZ, 0xc0, !PT ;  /* 0x0000000504097212 */ /* 0x000fe200078ec0ff */
[----:B------:R-:W-:Y:S01]  /*d850*/  FFMA.FTZ R4, R58, c[0x0][0x23c], -R13 ;  /* 0x00008f003a047a23 */ /* 0x000fe2000001080d */
[----:B------:R-:W-:Y:S01]  /*d860*/  LOP3.LUT R5, R29, UR8, R30, 0x96, !PT ;  /* 0x000000081d057c12 */ /* 0x000fe2000f8e961e */
[-C--:B--2---:R-:W-:Y:S01]  /*d870*/  FMUL.FTZ R98, R98, R46.reuse ;  /* 0x0000002e62627220 */ /* 0x084fe20000410000 */
[----:B------:R-:W-:Y:S01]  /*d880*/  LDSM.16.MT88.4 R28, [R188+0x6800] ;  /* 0x00680000bc1c783b */ /* 0x000fe20000004200 */
[----:B------:R1:W-:Y:S01]  /*d890*/  MUFU.EX2 R247, R4 ;  /* 0x0000000400f77308 */ /* 0x0003e20000000800 */
[----:B------:R-:W-:-:S02]  /*d8a0*/  FMUL.FTZ R99, R99, R46 ;  /* 0x0000002e63637220 */ /* 0x000fc40000410000 */
[----:B------:R-:W-:Y:S02]  /*d8b0*/  FFMA.FTZ R6, R147, c[0x0][0x23c], -R13 ;  /* 0x00008f0093067a23 */ /* 0x000fe4000001080d */
[-C--:B------:R-:W-:Y:S02]  /*d8c0*/  FMUL.FTZ R110, R110, R46.reuse ;  /* 0x0000002e6e6e7220 */ /* 0x080fe40000410000 */
[-C--:B------:R-:W-:Y:S01]  /*d8d0*/  FMUL.FTZ R111, R111, R46.reuse ;  /* 0x0000002e6f6f7220 */ /* 0x080fe20000410000 */
[----:B------:R-:W-:Y:S01]  /*d8e0*/  HMMA.16816.F32 R96, R8, R16, R96 ;  /* 0x000000100860723c */ /* 0x000fe20000001860 */
[----:B------:R-:W-:Y:S01]  /*d8f0*/  MUFU.EX2 R245, R6 ;  /* 0x0000000600f57308 */ /* 0x000fe20000000800 */
[----:B------:R-:W-:Y:S02]  /*d900*/  FMUL.FTZ R81, R81, R47 ;  /* 0x0000002f51517220 */ /* 0x000fe40000410000 */
[-C--:B------:R-:W-:Y:S02]  /*d910*/  FMUL.FTZ R82, R82, R46.reuse ;  /* 0x0000002e52527220 */ /* 0x080fe40000410000 */
[----:B------:R-:W-:-:S02]  /*d920*/  FMUL.FTZ R83, R83, R46 ;  /* 0x0000002e53537220 */ /* 0x000fc40000410000 */
[----:B-1----:R-:W-:Y:S01]  /*d930*/  FFMA.FTZ R4, R57, c[0x0][0x23c], -R13 ;  /* 0x00008f0039047a23 */ /* 0x002fe2000001080d */
[C---:B------:R-:W-:Y:S01]  /*d940*/  HMMA.16816.F32 R60, R8.reuse, R18, R108 ;  /* 0x00000012083c723c */ /* 0x040fe2000000186c */
[-C--:B------:R-:W-:Y:S02]  /*d950*/  FMUL.FTZ R92, R92, R47.reuse ;  /* 0x0000002f5c5c7220 */ /* 0x080fe40000410000 */
[----:B------:R1:W2:Y:S01]  /*d960*/  MUFU.EX2 R246, R4 ;  /* 0x0000000400f67308 */ /* 0x0002a20000000800 */
[-C--:B------:R-:W-:Y:S02]  /*d970*/  FMUL.FTZ R93, R93, R47.reuse ;  /* 0x0000002f5d5d7220 */ /* 0x080fe40000410000 */
[-C--:B------:R-:W-:Y:S02]  /*d980*/  FMUL.FTZ R94, R94, R46.reuse ;  /* 0x0000002e5e5e7220 */ /* 0x080fe40000410000 */
[----:B------:R-:W-:Y:S01]  /*d990*/  FMUL.FTZ R95, R95, R46 ;  /* 0x0000002e5f5f7220 */ /* 0x000fe20000410000 */
[----:B------:R-:W-:Y:S01]  /*d9a0*/  HMMA.16816.F32 R80, R8, R24, R80 ;  /* 0x000000180850723c */ /* 0x000fe20000001850 */
[----:B------:R-:W-:-:S02]  /*d9b0*/  FMUL.FTZ R112, R112, R47 ;  /* 0x0000002f70707220 */ /* 0x000fc40000410000 */
[-C--:B------:R-:W-:Y:S02]  /*d9c0*/  FMUL.FTZ R113, R113, R47.reuse ;  /* 0x0000002f71717220 */ /* 0x080fe40000410000 */
[-C--:B------:R-:W-:Y:S02]  /*d9d0*/  FMUL.FTZ R114, R114, R46.reuse ;  /* 0x0000002e72727220 */ /* 0x080fe40000410000 */
[----:B------:R-:W-:Y:S01]  /*d9e0*/  FMUL.FTZ R115, R115, R46 ;  /* 0x0000002e73737220 */ /* 0x000fe20000410000 */
[----:B------:R-:W-:Y:S01]  /*d9f0*/  HMMA.16816.F32 R92, R8, R26, R92 ;  /* 0x0000001a085c723c */ /* 0x000fe2000000185c */
[-C--:B------:R-:W-:Y:S01]  /*da00*/  FMUL.FTZ R124, R124, R47.reuse ;  /* 0x0000002f7c7c7220 */ /* 0x080fe20000410000 */
[----:B------:R-:W3:Y:S01]  /*da10*/  LDSM.16.MT88.4 R24, [R185+0x6800] ;  /* 0x00680000b918783b */ /* 0x000ee20000004200 */
[----:B-1----:R-:W-:Y:S02]  /*da20*/  FFMA.FTZ R4, R56, c[0x0][0x23c], -R13 ;  /* 0x00008f0038047a23 */ /* 0x002fe4000001080d */
[----:B------:R-:W-:-:S02]  /*da30*/  FMUL.FTZ R125, R125, R47 ;  /* 0x0000002f7d7d7220 */ /* 0x000fc40000410000 */
[----:B------:R1:W-:Y:S01]  /*da40*/  MUFU.EX2 R231, R4 ;  /* 0x0000000400e77308 */ /* 0x0003e20000000800 */
[-C--:B------:R-:W-:Y:S01]  /*da50*/  FMUL.FTZ R126, R126, R46.reuse ;  /* 0x0000002e7e7e7220 */ /* 0x080fe20000410000 */
[C---:B------:R-:W-:Y:S01]  /*da60*/  HMMA.16816.F32 R56, R8.reuse, R20, R112 ;  /* 0x000000140838723c */ /* 0x040fe20000001870 */
[-C--:B------:R-:W-:Y:S02]  /*da70*/  FMUL.FTZ R127, R127, R46.reuse ;  /* 0x0000002e7f7f7220 */ /* 0x080fe40000410000 */
[-C--:B------:R-:W-:Y:S02]  /*da80*/  FMUL.FTZ R128, R128, R47.reuse ;  /* 0x0000002f80807220 */ /* 0x080fe40000410000 */
[-C--:B------:R-:W-:Y:S02]  /*da90*/  FMUL.FTZ R129, R129, R47.reuse ;  /* 0x0000002f81817220 */ /* 0x080fe40000410000 */
[-C--:B------:R-:W-:Y:S01]  /*daa0*/  FMUL.FTZ R130, R130, R46.reuse ;  /* 0x0000002e82827220 */ /* 0x080fe20000410000 */
[----:B------:R-:W-:Y:S01]  /*dab0*/  HMMA.16816.F32 R48, R8, R22, R124 ;  /* 0x000000160830723c */ /* 0x000fe2000000187c */
[----:B------:R-:W-:Y:S01]  /*dac0*/  FMUL.FTZ R131, R131, R46 ;  /* 0x0000002e83837220 */ /* 0x000fe20000410000 */
[----:B------:R-:W4:Y:S01]  /*dad0*/  LDSM.16.MT88.4 R20, [R186+0x6800] ;  /* 0x00680000ba14783b */ /* 0x000f220000004200 */
[----:B------:R-:W-:-:S02]  /*dae0*/  FMUL.FTZ R140, R140, R47 ;  /* 0x0000002f8c8c7220 */ /* 0x000fc40000410000 */
[----:B------:R-:W-:Y:S01]  /*daf0*/  FMUL.FTZ R141, R141, R47 ;  /* 0x0000002f8d8d7220 */ /* 0x000fe20000410000 */
[----:B------:R-:W-:Y:S01]  /*db00*/  LDSM.16.MT88.4 R124, [R186+0x7800] ;  /* 0x00780000ba7c783b */ /* 0x000fe20000004200 */
[----:B-1----:R-:W-:Y:S01]  /*db10*/  IMAD.WIDE.U32 R4, R5, -0x2daee0ad, RZ ;  /* 0xd2511f5305047825 */ /* 0x002fe200078e00ff */
[----:B------:R-:W-:Y:S03]  /*db20*/  HMMA.16816.F32 R52, R8, R36, R128 ;  /* 0x000000240834723c */ /* 0x000fe60000001880 */
[-C--:B------:R-:W-:Y:S01]  /*db30*/  FMUL.FTZ R142, R142, R46.reuse ;  /* 0x0000002e8e8e7220 */ /* 0x080fe20000410000 */
[C---:B------:R-:W-:Y:S01]  /*db40*/  LOP3.LUT R6, R4.reuse, 0xffff, RZ, 0xc0, !PT ;  /* 0x0000ffff04067812 */ /* 0x040fe200078ec0ff */
[----:B------:R-:W-:Y:S01]  /*db50*/  FMUL.FTZ R143, R143, R46 ;  /* 0x0000002e8f8f7220 */ /* 0x000fe20000410000 */
[----:B------:R-:W-:Y:S02]  /*db60*/  LOP3.LUT R15, R4, 0xff, RZ, 0xc0, !PT ;  /* 0x000000ff040f7812 */ /* 0x000fe400078ec0ff */
[----:B------:R-:W-:-:S02]  /*db70*/  SHF.R.U32.HI R7, RZ, 0x10, R4 ;  /* 0x00000010ff077819 */ /* 0x000fc40000011604 */
[----:B------:R-:W-:Y:S01]  /*db80*/  SHF.R.U32.HI R16, RZ, 0x18, R4 ;  /* 0x00000018ff107819 */ /* 0x000fe20000011604 */
[----:B------:R-:W-:Y:S01]  /*db90*/  FFMA.FTZ R4, R157, c[0x0][0x23c], -R12 ;  /* 0x00008f009d047a23 */ /* 0x000fe2000001080c */
[----:B------:R-:W-:Y:S01]  /*dba0*/  SHF.R.U32.HI R6, RZ, 0x8, R6 ;  /* 0x00000008ff067819 */ /* 0x000fe20000011606 */
[----:B------:R-:W-:Y:S01]  /*dbb0*/  HMMA.16816.F32 R140, R8, R38, R140 ;  /* 0x00000026088c723c */ /* 0x000fe2000000188c */
[----:B------:R-:W-:Y:S01]  /*dbc0*/  LOP3.LUT R7, R7, 0xff, RZ, 0xc0, !PT ;  /* 0x000000ff07077812 */ /* 0x000fe200078ec0ff */
[----:B------:R1:W-:Y:S01]  /*dbd0*/  MUFU.EX2 R230, R4 ;  /* 0x0000000400e67308 */ /* 0x0003e20000000800 */
[----:B------:R-:W-:Y:S01]  /*dbe0*/  PRMT R17, R15, 0x5410, R6 ;  /* 0x000054100f117816 */ /* 0x000fe20000000006 */
[----:B------:R-:W5:Y:S01]  /*dbf0*/  LDSM.16.MT88.4 R36, [R187+0x6800] ;  /* 0x00680000bb24783b */ /* 0x000f620000004200 */
[----:B------:R-:W-:Y:S01]  /*dc00*/  PRMT R18, R7, 0x5410, R16 ;  /* 0x0000541007127816 */ /* 0x000fe20000000010 */
[----:B------:R-:W-:Y:S01]  /*dc10*/  FFMA.FTZ R7, R159, c[0x0][0x23c], -R12 ;  /* 0x00008f009f077a23 */ /* 0x000fe2000001080c */
[----:B--2---:R-:W-:Y:S01]  /*dc20*/  F2FP.PACK_AB R8, R246, R247 ;  /* 0x000000f7f608723e */ /* 0x004fe200000000ff */
[----:B------:R-:W-:-:S02]  /*dc30*/  FFMA.FTZ R11, R233, c[0x0][0x23c], -R3 ;  /* 0x00008f00e90b7a23 */ /* 0x000fc40000010803 */
[----:B------:R2:W2:Y:S01]  /*dc40*/  MUFU.EX2 R226, R7 ;  /* 0x0000000700e27308 */ /* 0x0004a20000000800 */
[----:B------:R-:W-:Y:S01]  /*dc50*/  IMAD.MOV.U32 R233, RZ, RZ, R162 ;  /* 0x000000ffffe97224 */ /* 0x000fe200078e00a2 */
[----:B-1----:R-:W-:Y:S01]  /*dc60*/  LOP3.LUT R4, R5, UR18, R40, 0x96, !PT ;  /* 0x0000001205047c12 */ /* 0x002fe2000f8e9628 */
[----:B------:R-:W-:-:S05]  /*dc70*/  FFMA.FTZ R5, R156, c[0x0][0x23c], -R12 ;  /* 0x00008f009c057a23 */ /* 0x000fca000001080c */
[----:B------:R-:W-:Y:S01]  /*dc80*/  MUFU.EX2 R168, R11 ;  /* 0x0000000b00a87308 */ /* 0x000fe20000000800 */
[--C-:B------:R-:W-:Y:S02]  /*dc90*/  SHF.R.U32.HI R6, RZ, 0x10, R4.reuse ;  /* 0x00000010ff067819 */ /* 0x100fe40000011604 */
[----:B------:R-:W-:Y:S02]  /*dca0*/  LOP3.LUT R16, R4, 0xff, RZ, 0xc0, !PT ;  /* 0x000000ff04107812 */ /* 0x000fe400078ec0ff */
[----:B------:R-:W-:Y:S01]  /*dcb0*/  LOP3.LUT R14, R6, 0xff, RZ, 0xc0, !PT ;  /* 0x000000ff060e7812 */ /* 0x000fe200078ec0ff */
[--C-:B------:R-:W-:Y:S02]  /*dcc0*/  HSET2.LE.AND R6, R17, R146.reuse, PT ;  /* 0x0000009211067233 */ /* 0x100fe40003803000 */
[----:B------:R1:W1:Y:S01]  /*dcd0*/  MUFU.EX2 R227, R5 ;  /* 0x0000000500e37308 */ /* 0x0002620000000800 */
[----:B------:R-:W-:Y:S01]  /*dce0*/  SHF.R.U32.HI R15, RZ, 0x18, R4 ;  /* 0x00000018ff0f7819 */ /* 0x000fe20000011604 */
[----:B--2---:R-:W-:Y:S01]  /*dcf0*/  HSET2.LE.AND R7, R18, R146, PT ;  /* 0x0000009212077233 */ /* 0x004fe20003803000 */
[----:B------:R-:W-:-:S02]  /*dd00*/  F2FP.PACK_AB R10, R226, R229 ;  /* 0x000000e5e20a723e */ /* 0x000fc400000000ff */
[----:B------:R-:W-:-:S05]  /*dd10*/  PRMT R14, R14, 0x5410, R15 ;  /* 0x000054100e0e7816 */ /* 0x000fca000000000f */
[----:B------:R-:W-:Y:S01]  /*dd20*/  HSET2.LE.AND R9, R14, R146, PT ;  /* 0x000000920e097233 */ /* 0x000fe20003803000 */
[----:B-1----:R-:W-:Y:S02]  /*dd30*/  LOP3.LUT R5, R4, 0xffff, RZ, 0xc0, !PT ;  /* 0x0000ffff04057812 */ /* 0x002fe400078ec0ff */
[----:B------:R-:W-:Y:S02]  /*dd40*/  F2FP.PACK_AB R4, R245, R231 ;  /* 0x000000e7f504723e */ /* 0x000fe400000000ff */
[----:B------:R-:W-:Y:S02]  /*dd50*/  SHF.R.U32.HI R5, RZ, 0x8, R5 ;  /* 0x00000008ff057819 */ /* 0x000fe40000011605 */
[----:B------:R-:W-:Y:S02]  /*dd60*/  LOP3.LUT R6, R6, R4, RZ, 0xc0, !PT ;  /* 0x0000000406067212 */ /* 0x000fe400078ec0ff */
[----:B------:R-:W-:Y:S02]  /*dd70*/  PRMT R5, R16, 0x5410, R5 ;  /* 0x0000541010057816 */ /* 0x000fe40000000005 */
[----:B------:R-:W-:-:S03]  /*dd80*/  F2FP.PACK_AB R4, R227, R230 ;  /* 0x000000e6e304723e */ /* 0x000fc600000000ff */
[----:B------:R-:W-:Y:S01]  /*dd90*/  HSET2.LE.AND R5, R5, R146, PT ;  /* 0x0000009205057233 */ /* 0x000fe20003803000 */
[----:B------:R-:W-:-:S04]  /*dda0*/  LOP3.LUT R7, R7, R4, RZ, 0xc0, !PT ;  /* 0x0000000407077212 */ /* 0x000fc800078ec0ff */
[----:B------:R-:W-:Y:S01]  /*ddb0*/  LOP3.LUT R4, R5, R8, RZ, 0xc0, !PT ;  /* 0x0000000805047212 */ /* 0x000fe200078ec0ff */
[--C-:B------:R-:W-:Y:S01]  /*ddc0*/  FFMA.FTZ R8, R183, c[0x0][0x23c], -R2.reuse ;  /* 0x00008f00b7087a23 */ /* 0x100fe20000010802 */
[----:B------:R-:W-:Y:S01]  /*ddd0*/  LOP3.LUT R5, R9, R10, RZ, 0xc0, !PT ;  /* 0x0000000a09057212 */ /* 0x000fe200078ec0ff */
[--C-:B------:R-:W-:Y:S02]  /*dde0*/  FFMA.FTZ R9, R172, c[0x0][0x23c], -R2.reuse ;  /* 0x00008f00ac097a23 */ /* 0x100fe40000010802 */
[----:B------:R1:W-:Y:S01]  /*ddf0*/  MUFU.EX2 R183, R8 ;  /* 0x0000000800b77308 */ /* 0x0003e20000000800 */
[----:B------:R-:W-:-:S03]  /*de00*/  FFMA.FTZ R10, R163, c[0x0][0x23c], -R2 ;  /* 0x00008f00a30a7a23 */ /* 0x000fc60000010802 */
[C---:B---3--:R-:W-:Y:S04]  /*de10*/  HMMA.16816.F32 R84, R4.reuse, R24, R84 ;  /* 0x000000180454723c */ /* 0x048fe80000001854 */
[----:B------:R-:W-:Y:S04]  /*de20*/  MUFU.EX2 R172, R9 ;  /* 0x0000000900ac7308 */ /* 0x000fe80000000800 */
[----:B------:R-:W-:Y:S01]  /*de30*/  HMMA.16816.F32 R68, R4, R26, R68 ;  /* 0x0000001a0444723c */ /* 0x000fe20000001844 */
[----:B-1----:R-:W-:-:S03]  /*de40*/  FFMA.FTZ R8, R181, c[0x0][0x23c], -R2 ;  /* 0x00008f00b5087a23 */ /* 0x002fc60000010802 */
[----:B------:R-:W1:Y:S04]  /*de50*/  MUFU.EX2 R171, R10 ;  /* 0x0000000a00ab7308 */ /* 0x000e680000000800 */
[C---:B------:R-:W-:Y:S04]  /*de60*/  HMMA.16816.F32 R104, R4.reuse, R30, R104 ;  /* 0x0000001e0468723c */ /* 0x040fe80000001868 */
[----:B------:R2:W-:Y:S04]  /*de70*/  MUFU.EX2 R181, R8 ;  /* 0x0000000800b57308 */ /* 0x0005e80000000800 */
[C---:B----4-:R-:W-:Y:S08]  /*de80*/  HMMA.16816.F32 R76, R4.reuse, R20, R76 ;  /* 0x00000014044c723c */ /* 0x050ff0000000184c */
[----:B------:R-:W-:Y:S01]  /*de90*/  HMMA.16816.F32 R88, R4, R22, R88 ;  /* 0x000000160458723c */ /* 0x000fe20000001858 */
[----:B--2---:R-:W-:-:S07]  /*dea0*/  LOP3.LUT R8, R35, UR8, R74, 0x96, !PT ;  /* 0x0000000823087c12 */ /* 0x004fce000f8e964a */
[----:B------:R-:W-:Y:S01]  /*deb0*/  HMMA.16816.F32 R72, R4, R28, R148 ;  /* 0x0000001c0448723c */ /* 0x000fe20000001894 */
[----:B------:R-:W-:-:S05]  /*dec0*/  IMAD.WIDE.U32 R8, R8, -0x2daee0ad, RZ ;  /* 0xd2511f5308087825 */ /* 0x000fca00078e00ff */
[----:B------:R-:W-:Y:S02]  /*ded0*/  LOP3.LUT R10, R9, UR18, R44, 0x96, !PT ;  /* 0x00000012090a7c12 */ /* 0x000fe4000f8e962c */
[C---:B-----5:R-:W-:Y:S01]  /*dee0*/  HMMA.16816.F32 R100, R4.reuse, R36, R100 ;  /* 0x000000240464723c */ /* 0x060fe20000001864 */
[C---:B------:R-:W-:Y:S02]  /*def0*/  LOP3.LUT R9, R8.reuse, 0xffff, RZ, 0xc0, !PT ;  /* 0x0000ffff08097812 */ /* 0x040fe400078ec0ff */
[--C-:B------:R-:W-:Y:S02]  /*df00*/  SHF.R.U32.HI R15, RZ, 0x10, R8.reuse ;  /* 0x00000010ff0f7819 */ /* 0x100fe40000011608 */
[----:B------:R-:W-:Y:S02]  /*df10*/  LOP3.LUT R16, R8, 0xff, RZ, 0xc0, !PT ;  /* 0x000000ff08107812 */ /* 0x000fe400078ec0ff */
[----:B------:R-:W-:Y:S01]  /*df20*/  SHF.R.U32.HI R14, RZ, 0x18, R8 ;  /* 0x00000018ff0e7819 */ /* 0x000fe20000011608 */
[----:B------:R-:W-:Y:S01]  /*df30*/  FFMA.FTZ R8, R180, c[0x0][0x23c], -R3 ;  /* 0x00008f00b4087a23 */ /* 0x000fe20000010803 */
[----:B------:R-:W-:Y:S01]  /*df40*/  SHF.R.U32.HI R11, RZ, 0x8, R9 ;  /* 0x00000008ff0b7819 */ /* 0x000fe20000011609 */
[----:B------:R-:W-:Y:S01]  /*df50*/  IMAD.MOV.U32 R180, RZ, RZ, R169 ;  /* 0x000000ffffb47224 */ /* 0x000fe200078e00a9 */
[----:B------:R-:W-:Y:S01]  /*df60*/  LOP3.LUT R9, R15, 0xff, RZ, 0xc0, !PT ;  /* 0x000000ff0f097812 */ /* 0x000fe200078ec0ff */
[----:B------:R2:W-:Y:S01]  /*df70*/  MUFU.EX2 R169, R8 ;  /* 0x0000000800a97308 */ /* 0x0005e20000000800 */
[----:B------:R-:W-:Y:S01]  /*df80*/  PRMT R18, R16, 0x5410, R11 ;  /* 0x0000541010127816 */ /* 0x000fe2000000000b */
[----:B------:R-:W-:Y:S01]  /*df90*/  HMMA.16816.F32 R64, R4, R38, R64 ;  /* 0x000000260440723c */ /* 0x000fe20000001840 */
[----:B------:R-:W-:Y:S01]  /*dfa0*/  PRMT R17, R9, 0x5410, R14 ;  /* 0x0000541009117816 */ /* 0x000fe2000000000e */
[----:B------:R-:W-:Y:S01]  /*dfb0*/  FFMA.FTZ R9, R232, c[0x0][0x23c], -R3 ;  /* 0x00008f00e8097a23 */ /* 0x000fe20000010803 */
[C---:B------:R-:W-:Y:S01]  /*dfc0*/  LOP3.LUT R11, R10.reuse, 0xffff, RZ, 0xc0, !PT ;  /* 0x0000ffff0a0b7812 */ /* 0x040fe200078ec0ff */
[----:B------:R-:W-:Y:S01]  /*dfd0*/  IMAD.MOV.U32 R232, RZ, RZ, R137 ;  /* 0x000000ffffe87224 */ /* 0x000fe200078e0089 */
[--C-:B------:R-:W-:Y:S01]  /*dfe0*/  SHF.R.U32.HI R14, RZ, 0x10, R10.reuse ;  /* 0x00000010ff0e7819 */ /* 0x100fe2000001160a */
[----:B------:R3:W4:Y:S01]  /*dff0*/  MUFU.EX2 R162, R9 ;  /* 0x0000000900a27308 */ /* 0x0007220000000800 */
[----:B------:R-:W-:Y:S01]  /*e000*/  LOP3.LUT R16, R10, 0xff, RZ, 0xc0, !PT ;  /* 0x000000ff0a107812 */ /* 0x000fe200078ec0ff */
[--C-:B------:R-:W-:Y:S01]  /*e010*/  HSET2.LE.AND R4, R18, R146.reuse, PT ;  /* 0x0000009212047233 */ /* 0x100fe20003803000 */
[----:B------:R-:W-:Y:S01]  /*e020*/  SHF.R.U32.HI R15, RZ, 0x18, R10 ;  /* 0x00000018ff0f7819 */ /* 0x000fe2000001160a */
[----:B------:R-:W-:Y:S01]  /*e030*/  HSET2.LE.AND R6, R17, R146, PT ;  /* 0x0000009211067233 */ /* 0x000fe20003803000 */
[----:B------:R-:W-:-:S02]  /*e040*/  SHF.R.U32.HI R10, RZ, 0x8, R11 ;  /* 0x00000008ff0a7819 */ /* 0x000fc4000001160b */
[----:B-1----:R-:W-:Y:S01]  /*e050*/  F2FP.PACK_AB R5, R171, R172 ;  /* 0x000000acab05723e */ /* 0x002fe200000000ff */
[----:B--2---:R-:W-:Y:S01]  /*e060*/  FFMA.FTZ R8, R170, c[0x0][0x23c], -R3 ;  /* 0x00008f00aa087a23 */ /* 0x004fe20000010803 */
[----:B------:R-:W-:Y:S01]  /*e070*/  PRMT R10, R16, 0x5410, R10 ;  /* 0x00005410100a7816 */ /* 0x000fe2000000000a */
[----:B------:R-:W-:Y:S02]  /*e080*/  IMAD.MOV.U32 R170, RZ, RZ, R136 ;  /* 0x000000ffffaa7224 */ /* 0x000fe400078e0088 */
[----:B------:R1:W2:Y:S01]  /*e090*/  MUFU.EX2 R163, R8 ;  /* 0x0000000800a37308 */ /* 0x0002a20000000800 */
[----:B---3--:R-:W-:-:S04]  /*e0a0*/  LOP3.LUT R9, R14, 0xff, RZ, 0xc0, !PT ;  /* 0x000000ff0e097812 */ /* 0x008fc800078ec0ff */
[----:B------:R-:W-:Y:S02]  /*e0b0*/  PRMT R9, R9, 0x5410, R15 ;  /* 0x0000541009097816 */ /* 0x000fe4000000000f */
[----:B----4-:R-:W-:-:S03]  /*e0c0*/  F2FP.PACK_AB R15, R162, R168 ;  /* 0x000000a8a20f723e */ /* 0x010fc600000000ff */
[----:B------:R-:W-:Y:S01]  /*e0d0*/  HSET2.LE.AND R14, R9, R146, PT ;  /* 0x00000092090e7233 */ /* 0x000fe20003803000 */
[----:B------:R-:W-:Y:S01]  /*e0e0*/  F2FP.PACK_AB R9, R181, R183 ;  /* 0x000000b7b509723e */ /* 0x000fe200000000ff */
[----:B-1----:R-:W-:Y:S01]  /*e0f0*/  IMAD.U32 R8, RZ, RZ, UR31 ;  /* 0x0000001fff087e24 */ /* 0x002fe2000f8e00ff */
[----:B--2---:R-:W-:-:S04]  /*e100*/  F2FP.PACK_AB R7, R163, R169 ;  /* 0x000000a9a307723e */ /* 0x004fc800000000ff */
[----:B------:R-:W-:Y:S02]  /*e110*/  LOP3.LUT R8, R235, UR4, R8, 0x96, !PT ;  /* 0x00000004eb087c12 */ /* 0x000fe4000f8e9608 */
[----:B------:R-:W-:Y:S01]  /*e120*/  LOP3.LUT R11, R6, R7, RZ, 0xc0, !PT ;  /* 0x00000007060b7212 */ /* 0x000fe200078ec0ff */
[----:B------:R-:W-:Y:S02]  /*e130*/  FFMA.FTZ R7, R165, c[0x0][0x23c], -R13 ;  /* 0x00008f00a5077a23 */ /* 0x000fe4000001080d */
[----:B------:R-:W-:Y:S01]  /*e140*/  IMAD.WIDE.U32 R108, R8, -0x326172a9, RZ ;  /* 0xcd9e8d57086c7825 */ /* 0x000fe200078e00ff */
[----:B------:R-:W-:Y:S01]  /*e150*/  HSET2.LE.AND R8, R10, R146, PT ;  /* 0x000000920a087233 */ /* 0x000fe20003803000 */
[----:B------:R-:W-:Y:S01]  /*e160*/  LOP3.LUT R10, R4, R5, RZ, 0xc0, !PT ;  /* 0x00000005040a7212 */ /* 0x000fe200078ec0ff */
[----:B------:R1:W-:Y:S01]  /*e170*/  MUFU.EX2 R161, R7 ;  /* 0x0000000700a17308 */ /* 0x0003e20000000800 */
[----:B------:R-:W-:Y:S01]  /*e180*/  IMAD.MOV.U32 R165, RZ, RZ, R139 ;  /* 0x000000ffffa57224 */ /* 0x000fe200078e008b */
[----:B------:R-:W-:Y:S01]  /*e190*/  LOP3.LUT R5, R109, UR16, R228, 0x96, !PT ;  /* 0x000000106d057c12 */ /* 0x000fe2000f8e96e4 */
[----:B------:R-:W-:Y:S01]  /*e1a0*/  IMAD.MOV.U32 R228, RZ, RZ, R138 ;  /* 0x000000ffffe47224 */ /* 0x000fe200078e008a */
[----:B------:R-:W-:-:S02]  /*e1b0*/  LOP3.LUT R4, R33, UR14, R108, 0x96, !PT ;  /* 0x0000000e21047c12 */ /* 0x000fc4000f8e966c */
[----:B------:R-:W-:Y:S02]  /*e1c0*/  LOP3.LUT R8, R8, R9, RZ, 0xc0, !PT ;  /* 0x0000000908087212 */ /* 0x000fe400078ec0ff */
[----:B------:R-:W-:Y:S01]  /*e1d0*/  LOP3.LUT R9, R14, R15, RZ, 0xc0, !PT ;  /* 0x0000000f0e097212 */ /* 0x000fe200078ec0ff */
[----:B------:R-:W-:-:S04]  /*e1e0*/  IMAD.WIDE.U32 R14, R5, -0x2daee0ad, RZ ;  /* 0xd2511f53050e7825 */ /* 0x000fc800078e00ff */
[----:B------:R-:W-:Y:S01]  /*e1f0*/  IMAD.WIDE.U32 R4, R4, -0x2daee0ad, RZ ;  /* 0xd2511f5304047825 */ /* 0x000fe200078e00ff */
[----:B------:R-:W-:Y:S01]  /*e200*/  LOP3.LUT R6, R15, UR13, R42, 0x96, !PT ;  /* 0x0000000d0f067c12 */ /* 0x000fe2000f8e962a */
[----:B------:R-:W-:Y:S03]  /*e210*/  HMMA.16816.F32 R80, R8, R24, R80 ;  /* 0x000000180850723c */ /* 0x000fe60000001850 */
[----:B------:R-:W-:Y:S01]  /*e220*/  LOP3.LUT R14, R5, UR11, R14, 0x96, !PT ;  /* 0x0000000b050e7c12 */ /* 0x000fe2000f8e960e */
[----:B------:R-:W-:-:S04]  /*e230*/  IMAD.WIDE.U32 R16, R6, -0x326172a9, RZ ;  /* 0xcd9e8d5706107825 */ /* 0x000fc800078e00ff */
[----:B------:R-:W-:Y:S01]  /*e240*/  FFMA.FTZ R5, R155, c[0x0][0x23c], -R13 ;  /* 0x00008f009b057a23 */ /* 0x000fe2000001080d */
[----:B------:R-:W-:Y:S01]  /*e250*/  LOP3.LUT R6, R17, UR12, R32, 0x96, !PT ;  /* 0x0000000c11067c12 */ /* 0x000fe2000f8e9620 */
[----:B------:R-:W-:Y:S01]  /*e260*/  IMAD.WIDE.U32 R42, R14, -0x326172a9, RZ ;  /* 0xcd9e8d570e2a7825 */ /* 0x000fe200078e00ff */
[----:B------:R-:W-:Y:S01]  /*e270*/  HMMA.16816.F32 R92, R8, R26, R92 ;  /* 0x0000001a085c723c */ /* 0x000fe2000000185c */
[----:B------:R2:W3:Y:S01]  /*e280*/  MUFU.EX2 R160, R5 ;  /* 0x0000000500a07308 */ /* 0x0004e20000000800 */
[----:B------:R-:W4:Y:S01]  /*e290*/  LDSM.16.MT88.4 R32, [R185+0x7000] ;  /* 0x00700000b920783b */ /* 0x000f220000004200 */
[----:B-1----:R-:W-:-:S03]  /*e2a0*/  IMAD.WIDE.U32 R6, R6, -0x2daee0ad, RZ ;  /* 0xd2511f5306067825 */ /* 0x002fc600078e00ff */
[----:B------:R-:W1:Y:S01]  /*e2b0*/  LDSM.16.MT88.4 R24, [R188+0x7000] ;  /* 0x00700000bc18783b */ /* 0x000e620000004200 */
[----:B------:R-:W-:Y:S01]  /*e2c0*/  FFMA.FTZ R14, R153, c[0x0][0x23c], -R13 ;  /* 0x00008f00990e7a23 */ /* 0x000fe2000001080d */
[C---:B------:R-:W-:Y:S03]  /*e2d0*/  HMMA.16816.F32 R96, R8.reuse, R28, R96 ;  /* 0x0000001c0860723c */ /* 0x040fe60000001860 */
[----:B------:R5:W-:Y:S05]  /*e2e0*/  MUFU.EX2 R157, R14 ;  /* 0x0000000e009d7308 */ /* 0x000bea0000000800 */
[C---:B------:R-:W-:Y:S01]  /*e2f0*/  HMMA.16816.F32 R60, R8.reuse, R30, R60 ;  /* 0x0000001e083c723c */ /* 0x040fe2000000183c */
[----:B--2---:R-:W-:Y:S01]  /*e300*/  LOP3.LUT R5, R43, UR10, R16, 0x96, !PT ;  /* 0x0000000a2b057c12 */ /* 0x004fe2000f8e9610 */
[----:B------:R-:W-:Y:S04]  /*e310*/  LDSM.16.MT88.4 R28, [R187+0x7000] ;  /* 0x00700000bb1c783b */ /* 0x000fe80000004200 */
[----:B------:R-:W-:Y:S01]  /*e320*/  IMAD.WIDE.U32 R40, R5, -0x2daee0ad, RZ ;  /* 0xd2511f5305287825 */ /* 0x000fe200078e00ff */
[----:B------:R-:W-:Y:S01]  /*e330*/  LOP3.LUT R5, R7, UR9, R4, 0x96, !PT ;  /* 0x0000000907057c12 */ /* 0x000fe2000f8e9604 */
[----:B------:R-:W-:Y:S03]  /*e340*/  HMMA.16816.F32 R56, R8, R20, R56 ;  /* 0x000000140838723c */ /* 0x000fe60000001838 */
[----:B------:R-:W-:Y:S01]  /*e350*/  LOP3.LUT R4, R41, UR7, R6, 0x96, !PT ;  /* 0x0000000729047c12 */ /* 0x000fe2000f8e9606 */
[----:B------:R-:W-:-:S04]  /*e360*/  IMAD.WIDE.U32 R44, R5, -0x326172a9, RZ ;  /* 0xcd9e8d57052c7825 */ /* 0x000fc800078e00ff */
[----:B------:R-:W-:Y:S01]  /*e370*/  IMAD.WIDE.U32 R4, R4, -0x326172a9, RZ ;  /* 0xcd9e8d5704047825 */ /* 0x000fe200078e00ff */
[C---:B------:R-:W-:Y:S01]  /*e380*/  HMMA.16816.F32 R48, R8.reuse, R22, R48 ;  /* 0x000000160830723c */ /* 0x040fe20000001830 */
[----:B------:R-:W2:Y:S02]  /*e390*/  LDSM.16.MT88.4 R20, [R186+0x7000] ;  /* 0x00700000ba14783b */ /* 0x000ea40000004200 */
[----:B------:R-:W-:Y:S01]  /*e3a0*/  FFMA.FTZ R6, R174, c[0x0][0x23c], -R12 ;  /* 0x00008f00ae067a23 */ /* 0x000fe2000001080c */
[----:B------:R-:W-:Y:S01]  /*e3b0*/  LOP3.LUT R15, R4, 0xffff, RZ, 0xc0, !PT ;  /* 0x0000ffff040f7812 */ /* 0x000fe200078ec0ff */
[----:B-----5:R-:W-:Y:S01]  /*e3c0*/  FFMA.FTZ R14, R152, c[0x0][0x23c], -R13 ;  /* 0x00008f00980e7a23 */ /* 0x020fe2000001080d */
[----:B------:R-:W-:Y:S01]  /*e3d0*/  LOP3.LUT R19, R4, 0xff, RZ, 0xc0, !PT ;  /* 0x000000ff04137812 */ /* 0x000fe200078ec0ff */
[----:B------:R5:W-:Y:S01]  /*e3e0*/  MUFU.EX2 R156, R6 ;  /* 0x00000006009c7308 */ /* 0x000be20000000800 */
[--C-:B------:R-:W-:Y:S01]  /*e3f0*/  SHF.R.U32.HI R16, RZ, 0x10, R4.reuse ;  /* 0x00000010ff107819 */ /* 0x100fe20000011604 */
[----:B------:R-:W-:Y:S01]  /*e400*/  HMMA.16816.F32 R52, R8, R36, R52 ;  /* 0x000000240834723c */ /* 0x000fe20000001834 */
[----:B------:R-:W-:Y:S01]  /*e410*/  SHF.R.U32.HI R18, RZ, 0x18, R4 ;  /* 0x00000018ff127819 */ /* 0x000fe20000011604 */
[----:B------:R-:W-:Y:S01]  /*e420*/  IMAD.MOV.U32 R174, RZ, RZ, R132 ;  /* 0x000000ffffae7224 */ /* 0x000fe200078e0084 */
[----:B------:R-:W-:-:S03]  /*e430*/  SHF.R.U32.HI R15, RZ, 0x8, R15 ;  /* 0x00000008ff0f7819 */ /* 0x000fc6000001160f */
[----:B------:R1:W-:Y:S02]  /*e440*/  MUFU.EX2 R159, R14 ;  /* 0x0000000e009f7308 */ /* 0x0003e40000000800 */
[----:B------:R-:W-:Y:S01]  /*e450*/  HMMA.16816.F32 R36, R8, R38, R140 ;  /* 0x000000260824723c */ /* 0x000fe2000000188c */
[----:B-----5:R-:W-:Y:S01]  /*e460*/  LOP3.LUT R6, R5, UR17, R44, 0x96, !PT ;  /* 0x0000001105067c12 */ /* 0x020fe2000f8e962c */
[----:B------:R-:W-:-:S05]  /*e470*/  FFMA.FTZ R5, R158, c[0x0][0x23c], -R12 ;  /* 0x00008f009e057a23 */ /* 0x000fca000001080c */
[----:B------:R-:W-:Y:S01]  /*e480*/  LOP3.LUT R9, R109, UR16, R118, 0x96, !PT ;  /* 0x000000106d097c12 */ /* 0x000fe2000f8e9676 */
[----:B------:R-:W-:Y:S01]  /*e490*/  FFMA.FTZ R10, R237, c[0x0][0x23c], -R2 ;  /* 0x00008f00ed0a7a23 */ /* 0x000fe20000010802 */
[----:B------:R-:W-:Y:S01]  /*e4a0*/  LOP3.LUT R7, R6, 0xffff, RZ, 0xc0, !PT ;  /* 0x0000ffff06077812 */ /* 0x000fe200078ec0ff */
[----:B------:R5:W-:Y:S01]  /*e4b0*/  MUFU.EX2 R153, R5 ;  /* 0x0000000500997308 */ /* 0x000be20000000800 */
[----:B------:R-:W-:Y:S01]  /*e4c0*/  SHF.R.U32.HI R17, RZ, 0x18, R6 ;  /* 0x00000018ff117819 */ /* 0x000fe20000011606 */
[----:B------:R-:W-:Y:S01]  /*e4d0*/  IMAD.MOV.U32 R158, RZ, RZ, R134 ;  /* 0x000000ffff9e7224 */ /* 0x000fe200078e0086 */
[----:B------:R-:W-:Y:S01]  /*e4e0*/  SHF.R.U32.HI R7, RZ, 0x8, R7 ;  /* 0x00000008ff077819 */ /* 0x000fe20000011607 */
[----:B-1----:R-:W-:Y:S01]  /*e4f0*/  FFMA.FTZ R14, R164, c[0x0][0x23c], -R12 ;  /* 0x00008f00a40e7a23 */ /* 0x002fe2000001080c */
[----:B------:R-:W-:Y:S01]  /*e500*/  LOP3.LUT R8, R225, UR14, R108, 0x96, !PT ;  /* 0x0000000ee1087c12 */ /* 0x000fe2000f8e966c */
[----:B------:R-:W-:Y:S01]  /*e510*/  IMAD.MOV.U32 R164, RZ, RZ, R133 ;  /* 0x000000ffffa47224 */ /* 0x000fe200078e0085 */
[----:B------:R-:W-:Y:S01]  /*e520*/  LDSM.16.MT88.4 R108, [R188+0x7800] ;  /* 0x00780000bc6c783b */ /* 0x000fe20000004200 */
[----:B------:R1:W1:Y:S01]  /*e530*/  MUFU.EX2 R155, R14 ;  /* 0x0000000e009b7308 */ /* 0x0002620000000800 */
[----:B------:R-:W-:Y:S01]  /*e540*/  IMAD.MOV.U32 R237, RZ, RZ, R120 ;  /* 0x000000ffffed7224 */ /* 0x000fe200078e0078 */
[----:B-----5:R-:W-:-:S06]  /*e550*/  SHF.R.U32.HI R5, RZ, 0x10, R6 ;  /* 0x00000010ff057819 */ /* 0x020fcc0000011606 */
[----:B------:R5:W-:Y:S01]  /*e560*/  MUFU.EX2 R151, R10 ;  /* 0x0000000a00977308 */ /* 0x000be20000000800 */
[----:B-1----:R-:W-:Y:S02]  /*e570*/  LOP3.LUT R14, R6, 0xff, RZ, 0xc0, !PT ;  /* 0x000000ff060e7812 */ /* 0x002fe400078ec0ff */
[----:B------:R-:W-:Y:S02]  /*e580*/  LOP3.LUT R6, R5, 0xff, RZ, 0xc0, !PT ;  /* 0x000000ff05067812 */ /* 0x000fe400078ec0ff */
[----:B------:R-:W-:Y:S01]  /*e590*/  PRMT R4, R14, 0x5410, R7 ;  /* 0x000054100e047816 */ /* 0x000fe20000000007 */
[----:B------:R-:W-:Y:S01]  /*e5a0*/  FFMA.FTZ R7, R154, c[0x0][0x23c], -R12 ;  /* 0x00008f009a077a23 */ /* 0x000fe2000001080c */
[----:B------:R-:W-:Y:S01]  /*e5b0*/  LOP3.LUT R14, R16, 0xff, RZ, 0xc0, !PT ;  /* 0x000000ff100e7812 */ /* 0x000fe200078ec0ff */
[----:B------:R-:W-:Y:S01]  /*e5c0*/  IMAD.MOV.U32 R154, RZ, RZ, R135 ;  /* 0x000000ffff9a7224 */ /* 0x000fe200078e0087 */
[----:B---3--:R-:W-:Y:S01]  /*e5d0*/  F2FP.PACK_AB R5, R160, R161 ;  /* 0x000000a1a005723e */ /* 0x008fe200000000ff */
[----:B------:R1:W3:Y:S01]  /*e5e0*/  MUFU.EX2 R152, R7 ;  /* 0x0000000700987308 */ /* 0x0002e20000000800 */
[----:B------:R-:W-:Y:S01]  /*e5f0*/  HSET2.LE.AND R4, R4, R146, PT ;  /* 0x0000009204047233 */ /* 0x000fe20003803000 */
[----:B------:R-:W-:Y:S01]  /*e600*/  PRMT R6, R6, 0x5410, R17 ;  /* 0x0000541006067816 */ /* 0x000fe20000000011 */
[----:B-----5:R-:W-:-:S03]  /*e610*/  IMAD.WIDE.U32 R10, R9, -0x2daee0ad, RZ ;  /* 0xd2511f53090a7825 */ /* 0x020fc600078e00ff */
[----:B------:R-:W-:Y:S01]  /*e620*/  LOP3.LUT R4, R4, R5, RZ, 0xc0, !PT ;  /* 0x0000000504047212 */ /* 0x000fe200078ec0ff */
[----:B------:R-:W-:Y:S01]  /*e630*/  HSET2.LE.AND R5, R6, R146, PT ;  /* 0x0000009206057233 */ /* 0x000fe20003803000 */
[----:B------:R-:W-:Y:S02]  /*e640*/  F2FP.PACK_AB R6, R155, R156 ;  /* 0x0000009c9b06723e */ /* 0x000fe400000000ff */
[----:B------:R-:W-:Y:S02]  /*e650*/  LOP3.LUT R9, R11, UR13, R116, 0x96, !PT ;  /* 0x0000000d0b097c12 */ /* 0x000fe4000f8e9674 */
[----:B------:R-:W-:Y:S02]  /*e660*/  LOP3.LUT R5, R5, R6, RZ, 0xc0, !PT ;  /* 0x0000000605057212 */ /* 0x000fe400078ec0ff */
[----:B-1----:R-:W-:Y:S02]  /*e670*/  PRMT R7, R19, 0x5410, R15 ;  /* 0x0000541013077816 */ /* 0x002fe4000000000f */
[----:B------:R-:W-:-:S02]  /*e680*/  PRMT R15, R14, 0x5410, R18 ;  /* 0x000054100e0f7816 */ /* 0x000fc40000000012 */
[----:B------:R-:W-:Y:S01]  /*e690*/  F2FP.PACK_AB R14, R159, R157 ;  /* 0x0000009d9f0e723e */ /* 0x000fe200000000ff */
[--C-:B------:R-:W-:Y:S01]  /*e6a0*/  HSET2.LE.AND R7, R7, R146.reuse, PT ;  /* 0x0000009207077233 */ /* 0x100fe20003803000 */
[----:B---3--:R-:W-:Y:S01]  /*e6b0*/  F2FP.PACK_AB R16, R152, R153 ;  /* 0x000000999810723e */ /* 0x008fe200000000ff */
[----:B------:R-:W-:-:S03]  /*e6c0*/  HSET2.LE.AND R15, R15, R146, PT ;  /* 0x000000920f0f7233 */ /* 0x000fc60003803000 */
[----:B------:R-:W-:Y:S02]  /*e6d0*/  LOP3.LUT R6, R7, R14, RZ, 0xc0, !PT ;  /* 0x0000000e07067212 */ /* 0x000fe400078ec0ff */
[----:B------:R-:W-:Y:S01]  /*e6e0*/  LOP3.LUT R7, R15, R16, RZ, 0xc0, !PT ;  /* 0x000000100f077212 */ /* 0x000fe200078ec0ff */
[----:B------:R-:W-:-:S04]  /*e6f0*/  IMAD.WIDE.U32 R14, R8, -0x2daee0ad, RZ ;  /* 0xd2511f53080e7825 */ /* 0x000fc800078e00ff */
[----:B------:R-:W-:Y:S02]  /*e700*/  FFMA.FTZ R8, R223, c[0x0][0x23c], -R2 ;  /* 0x00008f00df087a23 */ /* 0x000fe40000010802 */
[----:B------:R-:W-:Y:S01]  /*e710*/  IMAD.MOV.U32 R223, RZ, RZ, R121 ;  /* 0x000000ffffdf7224 */ /* 0x000fe200078e0079 */
[C---:B----4-:R-:W-:Y:S01]  /*e720*/  HMMA.16816.F32 R84, R4.reuse, R32, R84 ;  /* 0x000000200454723c */ /* 0x050fe20000001854 */
[----:B------:R1:W-:Y:S07]  /*e730*/  MUFU.EX2 R150, R8 ;  /* 0x0000000800967308 */ /* 0x0003ee0000000800 */
[C---:B------:R-:W-:Y:S08]  /*e740*/  HMMA.16816.F32 R68, R4.reuse, R34, R68 ;  /* 0x000000220444723c */ /* 0x040ff00000001844 */
[----:B------:R-:W-:Y:S01]  /*e750*/  HMMA.16816.F32 R72, R4, R24, R72 ;  /* 0x000000180448723c */ /* 0x000fe20000001848 */
[----:B-1----:R-:W-:Y:S01]  /*e760*/  LOP3.LUT R8, R15, UR11, R10, 0x96, !PT ;  /* 0x0000000b0f087c12 */ /* 0x002fe2000f8e960a */
[----:B------:R-:W-:-:S04]  /*e770*/  IMAD.WIDE.U32 R10, R9, -0x326172a9, RZ ;  /* 0xcd9e8d57090a7825 */ /* 0x000fc800078e00ff */
[----:B------:R-:W-:Y:S02]  /*e780*/  FFMA.FTZ R9, R220, c[0x0][0x23c], -R2 ;  /* 0x00008f00dc097a23 */ /* 0x000fe40000010802 */
[----:B------:R-:W-:Y:S01]  /*e790*/  IMAD.WIDE.U32 R114, R8, -0x326172a9, RZ ;  /* 0xcd9e8d5708727825 */ /* 0x000fe200078e00ff */
[----:B------:R-:W-:Y:S01]  /*e7a0*/  LOP3.LUT R8, R11, UR12, R224, 0x96, !PT ;  /* 0x0000000c0b087c12 */ /* 0x000fe2000f8e96e0 */
[----:B------:R1:W-:Y:S01]  /*e7b0*/  MUFU.EX2 R131, R9 ;  /* 0x0000000900837308 */ /* 0x0003e20000000800 */
[----:B------:R-:W-:Y:S01]  /*e7c0*/  HMMA.16816.F32 R104, R4, R26, R104 ;  /* 0x0000001a0468723c */ /* 0x000fe20000001868 */
[----:B------:R-:W-:Y:S01]  /*e7d0*/  IMAD.MOV.U32 R220, RZ, RZ, R122 ;  /* 0x000000ffffdc7224 */ /* 0x000fe200078e007a */
[----:B------:R-:W-:-:S05]  /*e7e0*/  LOP3.LUT R10, R115, UR10, R10, 0x96, !PT ;  /* 0x0000000a730a7c12 */ /* 0x000fca000f8e960a */
[----:B------:R-:W-:Y:S01]  /*e7f0*/  IMAD.WIDE.U32 R112, R10, -0x2daee0ad, RZ ;  /* 0xd2511f530a707825 */ /* 0x000fe200078e00ff */
[C---:B--2---:R-:W-:Y:S03]  /*e800*/  HMMA.16816.F32 R76, R4.reuse, R20, R76 ;  /* 0x00000014044c723c */ /* 0x044fe6000000184c */
[----:B------:R-:W-:Y:S02]  /*e810*/  FFMA.FTZ R10, R241, c[0x0][0x23c], -R3 ;  /* 0x00008f00f10a7a23 */ /* 0x000fe40000010803 */
[----:B------:R-:W-:Y:S02]  /*e820*/  IMAD.MOV.U32 R241, RZ, RZ, R117 ;  /* 0x000000fffff17224 */ /* 0x000fe400078e0075 */
[----:B-1----:R-:W-:Y:S01]  /*e830*/  FFMA.FTZ R9, R179, c[0x0][0x23c], -R2 ;  /* 0x00008f00b3097a23 */ /* 0x002fe20000010802 */
[C---:B------:R-:W-:Y:S01]  /*e840*/  HMMA.16816.F32 R132, R4.reuse, R28, R100 ;  /* 0x0000001c0484723c */ /* 0x040fe20000001864 */
[----:B------:R-:W-:Y:S01]  /*e850*/  IMAD.MOV.U32 R179, RZ, RZ, R123 ;  /* 0x000000ffffb37224 */ /* 0x000fe200078e007b */
[----:B------:R1:W-:Y:S06]  /*e860*/  MUFU.EX2 R129, R10 ;  /* 0x0000000a00817308 */ /* 0x0003ec0000000800 */
[C---:B------:R-:W-:Y:S02]  /*e870*/  HMMA.16816.F32 R120, R4.reuse, R22, R88 ;  /* 0x000000160478723c */ /* 0x040fe40000001858 */
[----:B------:R2:W3:Y:S06]  /*e880*/  MUFU.EX2 R149, R9 ;  /* 0x0000000900957308 */ /* 0x0004ec0000000800 */
[----:B------:R-:W-:Y:S01]  /*e890*/  HMMA.16816.F32 R64, R4, R30, R64 ;  /* 0x0000001e0440723c */ /* 0x000fe20000001840 */
[----:B-1----:R-:W-:-:S04]  /*e8a0*/  FFMA.FTZ R10, R221, c[0x0][0x23c], -R3 ;  /* 0x00008f00dd0a7a23 */ /* 0x002fc80000010803 */
[----:B------:R-:W-:Y:S02]  /*e8b0*/  MUFU.EX2 R130, R10 ;  /* 0x0000000a00827308 */ /* 0x000fe40000000800 */
[--C-:B------:R-:W-:Y:S02]  /*e8c0*/  FFMA.FTZ R5, R212, c[0x0][0x23c], -R3.reuse ;  /* 0x00008f00d4057a23 */ /* 0x100fe40000010803 */
[----:B------:R-:W-:Y:S02]  /*e8d0*/  FFMA.FTZ R7, R240, c[0x0][0x23c], -R3 ;  /* 0x00008f00f0077a23 */ /* 0x000fe40000010803 */
[----:B--2---:R-:W-:Y:S02]  /*e8e0*/  IMAD.WIDE.U32 R8, R8, -0x2daee0ad, RZ ;  /* 0xd2511f5308087825 */ /* 0x004fe400078e00ff */
[----:B------:R1:W2:Y:S03]  /*e8f0*/  MUFU.EX2 R148, R5 ;  /* 0x0000000500947308 */ /* 0x0002a60000000800 */
[----:B------:R-:W-:-:S02]  /*e900*/  LOP3.LUT R9, R9, UR9, R14, 0x96, !PT ;  /* 0x0000000909097c12 */ /* 0x000fc4000f8e960e */
[----:B------:R-:W-:-:S03]  /*e910*/  LOP3.LUT R8, R113, UR7, R8, 0x96, !PT ;  /* 0x0000000771087c12 */ /* 0x000fc6000f8e9608 */
[----:B------:R-:W-:Y:S01]  /*e920*/  IMAD.WIDE.U32 R18, R9, -0x326172a9, RZ ;  /* 0xcd9e8d5709127825 */ /* 0x000fe200078e00ff */
[----:B------:R4:W5:Y:S03]  /*e930*/  MUFU.EX2 R128, R7 ;  /* 0x0000000700807308 */ /* 0x0009660000000800 */
[----:B------:R-:W-:-:S05]  /*e940*/  IMAD.WIDE.U32 R8, R8, -0x326172a9, RZ ;  /* 0xcd9e8d5708087825 */ /* 0x000fca00078e00ff */
[----:B------:R-:W-:Y:S02]  /*e950*/  LOP3.LUT R6, R8, 0xffff, RZ, 0xc0, !PT ;  /* 0x0000ffff08067812 */ /* 0x000fe400078ec0ff */
[----:B------:R-:W-:Y:S02]  /*e960*/  LOP3.LUT R4, R9, UR17, R18, 0x96, !PT ;  /* 0x0000001109047c12 */ /* 0x000fe4000f8e9612 */
[----:B-1----:R-:W-:Y:S02]  /*e970*/  SHF.R.U32.HI R5, RZ, 0x10, R8 ;  /* 0x00000010ff057819 */ /* 0x002fe40000011608 */
[----:B------:R-:W-:Y:S02]  /*e980*/  SHF.R.U32.HI R11, RZ, 0x8, R6 ;  /* 0x00000008ff0b7819 */ /* 0x000fe40000011606 */
[----:B------:R-:W-:Y:S02]  /*e990*/  LOP3.LUT R10, R5, 0xff, RZ, 0xc0, !PT ;  /* 0x000000ff050a7812 */ /* 0x000fe400078ec0ff */
[----:B------:R-:W-:-:S02]  /*e9a0*/  SHF.R.U32.HI R6, RZ, 0x10, R4 ;  /* 0x00000010ff067819 */ /* 0x000fc40000011604 */
[----:B------:R-:W-:Y:S02]  /*e9b0*/  LOP3.LUT R5, R4, 0xffff, RZ, 0xc0, !PT ;  /* 0x0000ffff04057812 */ /* 0x000fe400078ec0ff */
[----:B------:R-:W-:Y:S02]  /*e9c0*/  LOP3.LUT R15, R8, 0xff, RZ, 0xc0, !PT ;  /* 0x000000ff080f7812 */ /* 0x000fe400078ec0ff */
[----:B------:R-:W-:Y:S02]  /*e9d0*/  SHF.R.U32.HI R14, RZ, 0x18, R8 ;  /* 0x00000018ff0e7819 */ /* 0x000fe40000011608 */
[----:B------:R-:W-:Y:S02]  /*e9e0*/  LOP3.LUT R9, R4, 0xff, RZ, 0xc0, !PT ;  /* 0x000000ff04097812 */ /* 0x000fe400078ec0ff */
[----:B------:R-:W-:Y:S02]  /*e9f0*/  SHF.R.U32.HI R8, RZ, 0x18, R4 ;  /* 0x00000018ff087819 */ /* 0x000fe40000011604 */
[----:B------:R-:W-:-:S02]  /*ea00*/  LOP3.LUT R4, R6, 0xff, RZ, 0xc0, !PT ;  /* 0x000000ff06047812 */ /* 0x000fc400078ec0ff */
[----:B------:R-:W-:Y:S02]  /*ea10*/  SHF.R.U32.HI R5, RZ, 0x8, R5 ;  /* 0x00000008ff057819 */ /* 0x000fe40000011605 */
[----:B------:R-:W-:Y:S02]  /*ea20*/  PRMT R6, R15, 0x5410, R11 ;  /* 0x000054100f067816 */ /* 0x000fe4000000000b */
[----:B------:R-:W-:Y:S02]  /*ea30*/  PRMT R4, R4, 0x5410, R8 ;  /* 0x0000541004047816 */ /* 0x000fe40000000008 */
[----:B------:R-:W-:Y:S01]  /*ea40*/  PRMT R5, R9, 0x5410, R5 ;  /* 0x0000541009057816 */ /* 0x000fe20000000005 */
[--C-:B------:R-:W-:Y:S01]  /*ea50*/  HSET2.LE.AND R6, R6, R146.reuse, PT ;  /* 0x0000009206067233 */ /* 0x100fe20003803000 */
[----:B----4-:R-:W-:Y:S01]  /*ea60*/  PRMT R7, R10, 0x5410, R14 ;  /* 0x000054100a077816 */ /* 0x010fe2000000000e */
[--C-:B------:R-:W-:Y:S01]  /*ea70*/  HSET2.LE.AND R10, R4, R146.reuse, PT ;  /* 0x00000092040a7233 */ /* 0x100fe20003803000 */
[----:B---3--:R-:W-:Y:S01]  /*ea80*/  F2FP.PACK_AB R4, R149, R131 ;  /* 0x000000839504723e */ /* 0x008fe200000000ff */
[--C-:B------:R-:W-:Y:S01]  /*ea90*/  HSET2.LE.AND R8, R5, R146.reuse, PT ;  /* 0x0000009205087233 */ /* 0x100fe20003803000 */
[----:B------:R-:W-:Y:S01]  /*eaa0*/  F2FP.PACK_AB R9, R150, R151 ;  /* 0x000000979609723e */ /* 0x000fe200000000ff */
[----:B------:R-:W-:Y:S01]  /*eab0*/  HSET2.LE.AND R7, R7, R146, PT ;  /* 0x0000009207077233 */ /* 0x000fe20003803000 */
[----:B------:R-:W-:-:S02]  /*eac0*/  LOP3.LUT R6, R6, R4, RZ, 0xc0, !PT ;  /* 0x0000000406067212 */ /* 0x000fc400078ec0ff */
[----:B------:R-:W-:Y:S01]  /*ead0*/  LOP3.LUT R4, R8, R9, RZ, 0xc0, !PT ;  /* 0x0000000908047212 */ /* 0x000fe200078ec0ff */
[----:B------:R-:W-:Y:S01]  /*eae0*/  FFMA.FTZ R8, R178, c[0x0][0x23c], -R13 ;  /* 0x00008f00b2087a23 */ /* 0x000fe2000001080d */
[----:B------:R-:W-:Y:S02]  /*eaf0*/  LOP3.LUT R9, R45, UR8, R42, 0x96, !PT ;  /* 0x000000082d097c12 */ /* 0x000fe4000f8e962a */
[----:B--2---:R-:W-:Y:S01]  /*eb00*/  F2FP.PACK_AB R5, R148, R130 ;  /* 0x000000829405723e */ /* 0x004fe200000000ff */
[----:B------:R1:W-:Y:S01]  /*eb10*/  MUFU.EX2 R147, R8 ;  /* 0x0000000800937308 */ /* 0x0003e20000000800 */
[----:B-----5:R-:W-:Y:S02]  /*eb20*/  F2FP.PACK_AB R11, R128, R129 ;  /* 0x00000081800b723e */ /* 0x020fe400000000ff */
[----:B------:R-:W-:Y:S02]  /*eb30*/  LOP3.LUT R7, R7, R5, RZ, 0xc0, !PT ;  /* 0x0000000507077212 */ /* 0x000fe400078ec0ff */
[----:B------:R-:W-:Y:S01]  /*eb40*/  LOP3.LUT R5, R10, R11, RZ, 0xc0, !PT ;  /* 0x0000000b0a057212 */ /* 0x000fe200078ec0ff */
[----:B------:R-:W-:-:S06]  /*eb50*/  FFMA.FTZ R11, R182, c[0x0][0x23c], -R12 ;  /* 0x00008f00b60b7a23 */ /* 0x000fcc000001080c */
[----:B------:R-:W-:Y:S01]  /*eb60*/  HMMA.16816.F32 R60, R4, R26, R60 ;  /* 0x0000001a043c723c */ /* 0x000fe2000000183c */
[----:B-1----:R-:W-:-:S04]  /*eb70*/  FFMA.FTZ R8, R173, c[0x0][0x23c], -R13 ;  /* 0x00008f00ad087a23 */ /* 0x002fc8000001080d */
[----:B------:R1:W-:Y:S03]  /*eb80*/  MUFU.EX2 R44, R8 ;  /* 0x00000008002c7308 */ /* 0x0003e60000000800 */
[C---:B------:R-:W-:Y:S08]  /*eb90*/  HMMA.16816.F32 R96, R4.reuse, R24, R96 ;  /* 0x000000180460723c */ /* 0x040ff00000001860 */
[----:B------:R-:W-:Y:S01]  /*eba0*/  HMMA.16816.F32 R80, R4, R32, R80 ;  /* 0x000000200450723c */ /* 0x000fe20000001850 */
[----:B-1----:R-:W-:-:S07]  /*ebb0*/  FFMA.FTZ R8, R167, c[0x0][0x23c], -R13 ;  /* 0x00008f00a7087a23 */ /* 0x002fce000001080d */
[C---:B------:R-:W-:Y:S01]  /*ebc0*/  HMMA.16816.F32 R32, R4.reuse, R34, R92 ;  /* 0x000000220420723c */ /* 0x040fe2000000185c */
[----:B------:R-:W1:Y:S01]  /*ebd0*/  LDSM.16.MT88.4 R92, [R185+0x7800] ;  /* 0x00780000b95c783b */ /* 0x000e620000004200 */
[----:B------:R2:W-:Y:S06]  /*ebe0*/  MUFU.EX2 R43, R8 ;  /* 0x00000008002b7308 */ /* 0x0005ec0000000800 */
[C---:B------:R-:W-:Y:S08]  /*ebf0*/  HMMA.16816.F32 R56, R4.reuse, R20, R56 ;  /* 0x000000140438723c */ /* 0x040ff00000001838 */
[----:B------:R-:W-:Y:S01]  /*ec00*/  HMMA.16816.F32 R48, R4, R22, R48 ;  /* 0x000000160430723c */ /* 0x000fe20000001830 */
[----:B--2---:R-:W-:-:S04]  /*ec10*/  FFMA.FTZ R8, R166, c[0x0][0x23c], -R13 ;  /* 0x00008f00a6087a23 */ /* 0x004fc8000001080d */
[----:B------:R2:W3:Y:S03]  /*ec20*/  MUFU.EX2 R41, R8 ;  /* 0x0000000800297308 */ /* 0x0004e60000000800 */
[C---:B------:R-:W-:Y:S08]  /*ec30*/  HMMA.16816.F32 R52, R4.reuse, R28, R52 ;  /* 0x0000001c0434723c */ /* 0x040ff00000001834 */
[----:B------:R-:W-:Y:S01]  /*ec40*/  HMMA.16816.F32 R36, R4, R30, R36 ;  /* 0x0000001e0424723c */ /* 0x000fe20000001824 */
[----:B--2---:R-:W-:-:S06]  /*ec50*/  IMAD.WIDE.U32 R8, R9, -0x2daee0ad, RZ ;  /* 0xd2511f5309087825 */ /* 0x004fcc00078e00ff */
[----:B------:R-:W-:Y:S01]  /*ec60*/  FFMA.FTZ R4, R215, c[0x0][0x23c], -R2 ;  /* 0x00008f00d7047a23 */ /* 0x000fe20000010802 */
[----:B------:R-:W-:Y:S01]  /*ec70*/  LOP3.LUT R10, R9, UR18, R40, 0x96, !PT ;  /* 0x00000012090a7c12 */ /* 0x000fe2000f8e9628 */
[----:B------:R-:W-:Y:S01]  /*ec80*/  FFMA.FTZ R6, R222, c[0x0][0x23c], -R3 ;  /* 0x00008f00de067a23 */ /* 0x000fe20000010803 */
[C---:B------:R-:W-:Y:S01]  /*ec90*/  LOP3.LUT R13, R8.reuse, 0xffff, RZ, 0xc0, !PT ;  /* 0x0000ffff080d7812 */ /* 0x040fe200078ec0ff */
[----:B------:R-:W-:Y:S01]  /*eca0*/  FFMA.FTZ R9, R177, c[0x0][0x23c], -R12 ;  /* 0x00008f00b1097a23 */ /* 0x000fe2000001080c */
[----:B------:R2:W-:Y:S01]  /*ecb0*/  MUFU.EX2 R40, R11 ;  /* 0x0000000b00287308 */ /* 0x0005e20000000800 */
[----:B------:R-:W-:Y:S02]  /*ecc0*/  LOP3.LUT R18, R8, 0xff, RZ, 0xc0, !PT ;  /* 0x000000ff08127812 */ /* 0x000fe400078ec0ff */
[--C-:B------:R-:W-:Y:S02]  /*ecd0*/  SHF.R.U32.HI R16, RZ, 0x10, R8.reuse ;  /* 0x00000010ff107819 */ /* 0x100fe40000011608 */
[----:B------:R-:W-:-:S02]  /*ece0*/  SHF.R.U32.HI R17, RZ, 0x18, R8 ;  /* 0x00000018ff117819 */ /* 0x000fc40000011608 */
[C---:B------:R-:W-:Y:S01]  /*ecf0*/  LOP3.LUT R8, R10.reuse, 0xffff, RZ, 0xc0, !PT ;  /* 0x0000ffff0a087812 */ /* 0x040fe200078ec0ff */
[----:B------:R4:W5:Y:S01]  /*ed00*/  MUFU.EX2 R27, R9 ;  /* 0x00000009001b7308 */ /* 0x0009620000000800 */
[----:B------:R-:W-:Y:S02]  /*ed10*/  LOP3.LUT R15, R10, 0xff, RZ, 0xc0, !PT ;  /* 0x000000ff0a0f7812 */ /* 0x000fe400078ec0ff */
[----:B------:R-:W-:Y:S02]  /*ed20*/  SHF.R.U32.HI R14, RZ, 0x18, R10 ;  /* 0x00000018ff0e7819 */ /* 0x000fe4000001160a */
[----:B------:R-:W-:Y:S02]  /*ed30*/  SHF.R.U32.HI R13, RZ, 0x8, R13 ;  /* 0x00000008ff0d7819 */ /* 0x000fe4000001160d */
[----:B------:R-:W-:Y:S01]  /*ed40*/  SHF.R.U32.HI R8, RZ, 0x8, R8 ;  /* 0x00000008ff087819 */ /* 0x000fe20000011608 */
[----:B------:R1:W-:Y:S01]  /*ed50*/  MUFU.EX2 R23, R4 ;  /* 0x0000000400177308 */ /* 0x0003e20000000800 */
[----:B--2---:R-:W-:-:S02]  /*ed60*/  SHF.R.U32.HI R11, RZ, 0x10, R10 ;  /* 0x00000010ff0b7819 */ /* 0x004fc4000001160a */
[----:B------:R-:W-:Y:S02]  /*ed70*/  PRMT R8, R15, 0x5410, R8 ;  /* 0x000054100f087816 */ /* 0x000fe40000000008 */
[----:B------:R-:W-:Y:S02]  /*ed80*/  LOP3.LUT R10, R11, 0xff, RZ, 0xc0, !PT ;  /* 0x000000ff0b0a7812 */ /* 0x000fe400078ec0ff */
[----:B------:R-:W-:Y:S01]  /*ed90*/  PRMT R11, R18, 0x5410, R13 ;  /* 0x00005410120b7816 */ /* 0x000fe2000000000d */
[----:B----4-:R-:W-:Y:S01]  /*eda0*/  FFMA.FTZ R9, R175, c[0x0][0x23c], -R12 ;  /* 0x00008f00af097a23 */ /* 0x010fe2000001080c */
[----:B------:R-:W-:Y:S01]  /*edb0*/  PRMT R10, R10, 0x5410, R14 ;  /* 0x000054100a0a7816 */ /* 0x000fe2000000000e */
[----:B------:R-:W-:Y:S01]  /*edc0*/  FFMA.FTZ R14, R238, c[0x0][0x23c], -R2 ;  /* 0x00008f00ee0e7a23 */ /* 0x000fe20000010802 */
[----:B------:R-:W-:Y:S01]  /*edd0*/  LOP3.LUT R16, R16, 0xff, RZ, 0xc0, !PT ;  /* 0x000000ff10107812 */ /* 0x000fe200078ec0ff */
[----:B------:R2:W-:Y:S01]  /*ede0*/  MUFU.EX2 R26, R9 ;  /* 0x00000009001a7308 */ /* 0x0005e20000000800 */
[--C-:B------:R-:W-:Y:S01]  /*edf0*/  HSET2.LE.AND R8, R8, R146.reuse, PT ;  /* 0x0000009208087233 */ /* 0x100fe20003803000 */
[----:B---3--:R-:W-:Y:S01]  /*ee00*/  F2FP.PACK_AB R13, R41, R43 ;  /* 0x0000002b290d723e */ /* 0x008fe200000000ff */
[----:B------:R-:W-:Y:S01]  /*ee10*/  HSET2.LE.AND R10, R10, R146, PT ;  /* 0x000000920a0a7233 */ /* 0x000fe20003803000 */
[----:B------:R-:W-:Y:S01]  /*ee20*/  PRMT R16, R16, 0x5410, R17 ;  /* 0x0000541010107816 */ /* 0x000fe20000000011 */
[----:B-1----:R-:W-:-:S03]  /*ee30*/  FFMA.FTZ R4, R242, c[0x0][0x23c], -R3 ;  /* 0x00008f00f2047a23 */ /* 0x002fc60000010803 */
[----:B------:R1:W-:Y:S01]  /*ee40*/  MUFU.EX2 R20, R6 ;  /* 0x0000000600147308 */ /* 0x0003e20000000800 */
[----:B--2---:R-:W-:Y:S01]  /*ee50*/  FFMA.FTZ R9, R176, c[0x0][0x23c], -R12 ;  /* 0x00008f00b0097a23 */ /* 0x004fe2000001080c */
[----:B------:R-:W-:Y:S01]  /*ee60*/  HSET2.LE.AND R12, R11, R146, PT ;  /* 0x000000920b0c7233 */ /* 0x000fe20003803000 */
[----:B-----5:R-:W-:-:S05]  /*ee70*/  F2FP.PACK_AB R11, R27, R40 ;  /* 0x000000281b0b723e */ /* 0x020fca00000000ff */
[----:B------:R-:W-:Y:S01]  /*ee80*/  MUFU.EX2 R15, R4 ;  /* 0x00000004000f7308 */ /* 0x000fe20000000800 */
[----:B------:R-:W-:Y:S01]  /*ee90*/  LOP3.LUT R137, R10, R11, RZ, 0xc0, !PT ;  /* 0x0000000b0a897212 */ /* 0x000fe200078ec0ff */
[--C-:B------:R-:W-:Y:S01]  /*eea0*/  FFMA.FTZ R10, R236, c[0x0][0x23c], -R2.reuse ;  /* 0x00008f00ec0a7a23 */ /* 0x100fe20000010802 */
[----:B------:R-:W-:Y:S01]  /*eeb0*/  LOP3.LUT R138, R12, R13, RZ, 0xc0, !PT ;  /* 0x0000000d0c8a7212 */ /* 0x000fe200078ec0ff */
[----:B------:R-:W-:-:S04]  /*eec0*/  FFMA.FTZ R2, R213, c[0x0][0x23c], -R2 ;  /* 0x00008f00d5027a23 */ /* 0x000fc80000010802 */
[----:B------:R2:W3:Y:S01]  /*eed0*/  MUFU.EX2 R25, R9 ;  /* 0x0000000900197308 */ /* 0x0004e20000000800 */
[----:B-1----:R-:W-:-:S07]  /*eee0*/  FFMA.FTZ R6, R239, c[0x0][0x23c], -R3 ;  /* 0x00008f00ef067a23 */ /* 0x002fce0000010803 */
[----:B------:R1:W4:Y:S01]  /*eef0*/  MUFU.EX2 R21, R2 ;  /* 0x0000000200157308 */ /* 0x0003220000000800 */
[----:B--2---:R-:W-:-:S07]  /*ef00*/  F2FP.PACK_AB R9, R44, R147 ;  /* 0x000000932c09723e */ /* 0x004fce00000000ff */
[----:B------:R-:W-:Y:S01]  /*ef10*/  MUFU.EX2 R24, R14 ;  /* 0x0000000e00187308 */ /* 0x000fe20000000800 */
[----:B------:R-:W-:Y:S01]  /*ef20*/  LOP3.LUT R136, R8, R9, RZ, 0xc0, !PT ;  /* 0x0000000908887212 */ /* 0x000fe200078ec0ff */
[----:B------:R-:W-:Y:S01]  /*ef30*/  HSET2.LE.AND R8, R16, R146, PT ;  /* 0x0000009210087233 */ /* 0x000fe20003803000 */
[----:B---3--:R-:W-:Y:S02]  /*ef40*/  F2FP.PACK_AB R9, R25, R26 ;  /* 0x0000001a1909723e */ /* 0x008fe400000000ff */
[----:B-1----:R-:W-:-:S03]  /*ef50*/  LOP3.LUT R2, R19, UR8, R114, 0x96, !PT ;  /* 0x0000000813027c12 */ /* 0x002fc6000f8e9672 */
[----:B------:R-:W-:Y:S01]  /*ef60*/  MUFU.EX2 R13, R6 ;  /* 0x00000006000d7308 */ /* 0x000fe20000000800 */
[----:B------:R-:W-:Y:S01]  /*ef70*/  LOP3.LUT R139, R8, R9, RZ, 0xc0, !PT ;  /* 0x00000009088b7212 */ /* 0x000fe200078ec0ff */
[----:B------:R-:W1:Y:S01]  /*ef80*/  LDSM.16.MT88.4 R16, [R187+0x7800] ;  /* 0x00780000bb10783b */ /* 0x000e620000004200 */
[----:B------:R-:W-:-:S05]  /*ef90*/  IMAD.WIDE.U32 R4, R2, -0x2daee0ad, RZ ;  /* 0xd2511f5302047825 */ /* 0x000fca00078e00ff */
[----:B------:R2:W-:Y:S01]  /*efa0*/  MUFU.EX2 R22, R10 ;  /* 0x0000000a00167308 */ /* 0x0005e20000000800 */
[----:B------:R-:W-:Y:S01]  /*efb0*/  LOP3.LUT R2, R5, UR18, R112, 0x96, !PT ;  /* 0x0000001205027c12 */ /* 0x000fe2000f8e9670 */
[C---:B------:R-:W-:Y:S01]  /*efc0*/  HMMA.16816.F32 R84, R136.reuse, R92, R84 ;  /* 0x0000005c8854723c */ /* 0x040fe20000001854 */
[----:B------:R-:W-:Y:S01]  /*efd0*/  LOP3.LUT R8, R4, 0xffff, RZ, 0xc0, !PT ;  /* 0x0000ffff04087812 */ /* 0x000fe200078ec0ff */
[----:B------:R-:W-:Y:S01]  /*efe0*/  FFMA.FTZ R5, R214, c[0x0][0x23c], -R3 ;  /* 0x00008f00d6057a23 */ /* 0x000fe20000010803 */
[--C-:B------:R-:W-:Y:S02]  /*eff0*/  SHF.R.U32.HI R7, RZ, 0x10, R4.reuse ;  /* 0x00000010ff077819 */ /* 0x100fe40000011604 */
[----:B------:R-:W-:Y:S01]  /*f000*/  LOP3.LUT R11, R4, 0xff, RZ, 0xc0, !PT ;  /* 0x000000ff040b7812 */ /* 0x000fe200078ec0ff */
[----:B------:R3:W5:Y:S01]  /*f010*/  MUFU.EX2 R14, R5 ;  /* 0x00000005000e7308 */ /* 0x0007620000000800 */
[----:B------:R-:W-:Y:S01]  /*f020*/  SHF.R.U32.HI R12, RZ, 0x18, R4 ;  /* 0x00000018ff0c7819 */ /* 0x000fe20000011604 */
[----:B------:R-:W-:Y:S01]  /*f030*/  HMMA.16816.F32 R88, R136, R94, R68 ;  /* 0x0000005e8858723c */ /* 0x000fe20000001844 */
[----:B------:R-:W-:-:S02]  /*f040*/  SHF.R.U32.HI R8, RZ, 0x8, R8 ;  /* 0x00000008ff087819 */ /* 0x000fc40000011608 */
[C---:B------:R-:W-:Y:S02]  /*f050*/  LOP3.LUT R3, R2.reuse, 0xffff, RZ, 0xc0, !PT ;  /* 0x0000ffff02037812 */ /* 0x040fe400078ec0ff */
[----:B------:R-:W-:Y:S02]  /*f060*/  SHF.R.U32.HI R4, RZ, 0x10, R2 ;  /* 0x00000010ff047819 */ /* 0x000fe40000011602 */
[----:B--2---:R-:W-:Y:S01]  /*f070*/  LOP3.LUT R10, R7, 0xff, RZ, 0xc0, !PT ;  /* 0x000000ff070a7812 */ /* 0x004fe200078ec0ff */
[----:B------:R-:W-:Y:S01]  /*f080*/  HMMA.16816.F32 R100, R136, R108, R72 ;  /* 0x0000006c8864723c */ /* 0x000fe20000001848 */
[----:B------:R-:W-:Y:S01]  /*f090*/  LOP3.LUT R9, R2, 0xff, RZ, 0xc0, !PT ;  /* 0x000000ff02097812 */ /* 0x000fe200078ec0ff */
[----:B------:R-:W-:Y:S01]  /*f0a0*/  IMAD.MOV.U32 R70, RZ, RZ, R216 ;  /* 0x000000ffff467224 */ /* 0x000fe200078e00d8 */
[----:B------:R-:W-:Y:S01]  /*f0b0*/  SHF.R.U32.HI R7, RZ, 0x18, R2 ;  /* 0x00000018ff077819 */ /* 0x000fe20000011602 */
[----:B------:R-:W-:Y:S01]  /*f0c0*/  IMAD.MOV.U32 R71, RZ, RZ, R217 ;  /* 0x000000ffff477224 */ /* 0x000fe200078e00d9 */
[----:B------:R-:W-:-:S02]  /*f0d0*/  PRMT R2, R11, 0x5410, R8 ;  /* 0x000054100b027816 */ /* 0x000fc40000000008 */
[----:B---3--:R-:W-:Y:S01]  /*f0e0*/  SHF.R.U32.HI R5, RZ, 0x8, R3 ;  /* 0x00000008ff057819 */ /* 0x008fe20000011603 */
[C---:B------:R-:W-:Y:S01]  /*f0f0*/  HMMA.16816.F32 R104, R136.reuse, R110, R104 ;  /* 0x0000006e8868723c */ /* 0x040fe20000001868 */
[----:B------:R-:W-:Y:S01]  /*f100*/  LOP3.LUT R3, R4, 0xff, RZ, 0xc0, !PT ;  /* 0x000000ff04037812 */ /* 0x000fe200078ec0ff */
[--C-:B------:R-:W-:Y:S01]  /*f110*/  HSET2.LE.AND R2, R2, R146.reuse, PT ;  /* 0x0000009202027233 */ /* 0x100fe20003803000 */
[----:B------:R-:W-:Y:S01]  /*f120*/  PRMT R4, R10, 0x5410, R12 ;  /* 0x000054100a047816 */ /* 0x000fe2000000000c */
[----:B------:R-:W-:Y:S01]  /*f130*/  IMAD.MOV.U32 R72, RZ, RZ, R218 ;  /* 0x000000ffff487224 */ /* 0x000fe200078e00da */
[----:B------:R-:W-:Y:S01]  /*f140*/  PRMT R7, R3, 0x5410, R7 ;  /* 0x0000541003077816 */ /* 0x000fe20000000007 */
[----:B------:R-:W-:Y:S01]  /*f150*/  IMAD.MOV.U32 R73, RZ, RZ, R219 ;  /* 0x000000ffff497224 */ /* 0x000fe200078e00db */
[----:B----4-:R-:W-:Y:S01]  /*f160*/  F2FP.PACK_AB R3, R21, R23 ;  /* 0x000000171503723e */ /* 0x010fe200000000ff */
[--C-:B------:R-:W-:Y:S01]  /*f170*/  HSET2.LE.AND R4, R4, R146.reuse, PT ;  /* 0x0000009204047233 */ /* 0x100fe20003803000 */
[----:B------:R-:W-:Y:S01]  /*f180*/  PRMT R6, R9, 0x5410, R5 ;  /* 0x0000541009067816 */ /* 0x000fe20000000005 */
[--C-:B------:R-:W-:Y:S01]  /*f190*/  HSET2.LE.AND R8, R7, R146.reuse, PT ;  /* 0x0000009207087233 */ /* 0x100fe20003803000 */
[----:B-----5:R-:W-:Y:S01]  /*f1a0*/  F2FP.PACK_AB R5, R14, R20 ;  /* 0x000000140e05723e */ /* 0x020fe200000000ff */
[C---:B------:R-:W-:Y:S01]  /*f1b0*/  HMMA.16816.F32 R116, R136.reuse, R124, R76 ;  /* 0x0000007c8874723c */ /* 0x040fe2000000184c */
[----:B------:R-:W-:Y:S01]  /*f1c0*/  LOP3.LUT R142, R2, R3, RZ, 0xc0, !PT ;  /* 0x00000003028e7212 */ /* 0x000fe200078ec0ff */
[----:B------:R-:W-:Y:S01]  /*f1d0*/  HSET2.LE.AND R6, R6, R146, PT ;  /* 0x0000009206067233 */ /* 0x000fe20003803000 */
[----:B------:R-:W-:Y:S01]  /*f1e0*/  F2FP.PACK_AB R2, R13, R15 ;  /* 0x0000000f0d02723e */ /* 0x000fe200000000ff */
[----:B------:R-:W-:Y:S01]  /*f1f0*/  FFMA.FTZ R3, R237, R145, R223 ;  /* 0x00000091ed037223 */ /* 0x000fe200000100df */
[----:B------:R-:W-:Y:S01]  /*f200*/  LOP3.LUT R143, R4, R5, RZ, 0xc0, !PT ;  /* 0x00000005048f7212 */ /* 0x000fe200078ec0ff */
[----:B------:R-:W-:Y:S01]  /*f210*/  FFMA.FTZ R5, R179, R47, R241 ;  /* 0x0000002fb3057223 */ /* 0x000fe200000100f1 */
[----:B------:R-:W-:Y:S01]  /*f220*/  F2FP.PACK_AB R7, R22, R24 ;  /* 0x000000181607723e */ /* 0x000fe200000000ff */
[----:B------:R-:W-:Y:S01]  /*f230*/  FFMA.FTZ R4, R220, R46, R249 ;  /* 0x0000002edc047223 */ /* 0x000fe200000100f9 */
[----:B------:R-:W-:Y:S01]  /*f240*/  LOP3.LUT R141, R8, R2, RZ, 0xc0, !PT ;  /* 0x00000002088d7212 */ /* 0x000fe200078ec0ff */
[----:B------:R-:W-:Y:S01]  /*f250*/  FFMA.FTZ R2, R158, R144, R154 ;  /* 0x000000909e027223 */ /* 0x000fe2000001009a */
[----:B------:R-:W-:Y:S01]  /*f260*/  LOP3.LUT R140, R6, R7, RZ, 0xc0, !PT ;  /* 0x00000007068c7212 */ /* 0x000fe200078ec0ff */
        /* <DEDUP_REMOVED lines=21> */
[----:B-1----:R-:W-:Y:S01]  /*f3c0*/  HMMA.16816.F32 R132, R136, R16, R132 ;  /* 0x000000108884723c */ /* 0x002fe20000001884 */
        /* <DEDUP_REMOVED lines=59> */
[----:B------:R-:W-:Y:S01]  /*f780*/  BAR.SYNC.DEFER_BLOCKING 0x0 ;  /* 0x0000000000007b1d */ /* 0x000fe20000010000 */
[----:B------:R-:W-:Y:S01]  /*f790*/  IMAD.MOV.U32 R7, RZ, RZ, c[0x0][0x1a0] ;  /* 0x00006800ff077624 */ /* 0x000fe200078e00ff */
[----:B------:R-:W-:Y:S01]  /*f7a0*/  LOP3.LUT R0, R0, 0xfffffff7, RZ, 0xc0, !PT ;  /* 0xfffffff700007812 */ /* 0x000fe200078ec0ff */
[----:B------:R-:W-:Y:S01]  /*f7b0*/  IMAD.MOV.U32 R12, RZ, RZ, c[0x0][0x1a4] ;  /* 0x00006900ff0c7624 */ /* 0x000fe200078e00ff */
[----:B------:R-:W-:Y:S01]  /*f7c0*/  P2R R238, PR, RZ, 0x4 ;  /* 0x00000004ffee7803 */ /* 0x000fe20000000000 */
[----:B------:R-:W-:Y:S02]  /*f7d0*/  UISETP.GT.AND UP0, UPT, UR35, UR19, UPT ;  /* 0x000000132300728c */ /* 0x000fe4000bf04270 */
[----:B------:R-:W-:Y:S02]  /*f7e0*/  ULDC.64 UR4, c[0x0][0x1a0] ;  /* 0x0000680000047ab9 */ /* 0x000fe40000000a00 */
[----:B------:R-:W-:-:S02]  /*f7f0*/  UIMAD UR33, UR33, UR4, URZ ;  /* 0x00000004212172a4 */ /* 0x000fc4000f8e023f */
[----:B------:R-:W-:Y:S02]  /*f800*/  UIMAD.WIDE.U32 UR36, UR35, UR4, URZ ;  /* 0x00000004232472a5 */ /* 0x000fe4000f8e003f */
[----:B------:R-:W-:-:S04]  /*f810*/  UIMAD UR5, UR35, UR5, UR33 ;  /* 0x00000005230572a4 */ /* 0x000fc8000f8e0221 */
[----:B------:R-:W-:Y:S01]  /*f820*/  UIADD3 UR5, UR37, UR5, URZ ;  /* 0x0000000525057290 */ /* 0x000fe2000fffe03f */
[----:B------:R-:W-:Y:S02]  /*f830*/  IMAD.U32 R4, RZ, RZ, UR36 ;  /* 0x00000024ff047e24 */ /* 0x000fe4000f8e00ff */
[----:B------:R-:W-:-:S03]  /*f840*/  IMAD.U32 R5, RZ, RZ, UR37 ;  /* 0x00000025ff057e24 */ /* 0x000fc6000f8e00ff */
[----:B------:R-:W-:Y:S01]  /*f850*/  IMAD.U32 R3, RZ, RZ, UR5 ;  /* 0x00000005ff037e24 */ /* 0x000fe2000f8e00ff */
[----:B------:R-:W-:Y:S01]  /*f860*/  @P2 STS.128 [R211+0x6000], RZ ;  /* 0x006000ffd3002388 */ /* 0x000fe20000000c00 */
[----:B--2---:R-:W-:-:S04]  /*f870*/  LEA R2, P0, R4, R164, 0x6 ;  /* 0x000000a404027211 */ /* 0x004fc800078030ff */
[----:B------:R-:W-:Y:S02]  /*f880*/  @!P2 IADD3 R5, P1, R2, UR25, RZ ;  /* 0x000000190205ac10 */ /* 0x000fe4000ff3e0ff */
[----:B---3--:R-:W-:Y:S02]  /*f890*/  LEA.HI.X R3, R4, R233, R3, 0x6, P0 ;  /* 0x000000e904037211 */ /* 0x008fe400000f3403 */
[----:B------:R-:W-:Y:S01]  /*f8a0*/  @!P2 LEA R8, P0, R5, c[0x0][0x170], 0x1 ;  /* 0x00005c000508aa11 */ /* 0x000fe200078008ff */
[----:B------:R-:W2:Y:S01]  /*f8b0*/  S2R R233, SR_TID.X ;  /* 0x0000000000e97919 */ /* 0x000ea20000002100 */
[----:B------:R-:W-:Y:S02]  /*f8c0*/  @!P2 IADD3.X R6, R3, UR24, RZ, P1, !PT ;  /* 0x000000180306ac10 */ /* 0x000fe40008ffe4ff */
[----:B------:R-:W-:Y:S02]  /*f8d0*/  @!P2 LEA R4, P1, R7, R2, 0x5 ;  /* 0x000000020704a211 */ /* 0x000fe400078228ff */
[----:B------:R-:W-:-:S02]  /*f8e0*/  @!P2 LEA R10, P3, R2, c[0x0][0x170], 0x1 ;  /* 0x00005c00020aaa11 */ /* 0x000fc400078608ff */
[----:B------:R-:W-:Y:S02]  /*f8f0*/  @!P2 LEA.HI.X R9, R5, c[0x0][0x174], R6, 0x1, P0 ;  /* 0x00005d000509aa11 */ /* 0x000fe400000f0c06 */
[----:B------:R-:W-:Y:S02]  /*f900*/  @!P2 LEA R6, P0, R4, c[0x0][0x170], 0x1 ;  /* 0x00005c000406aa11 */ /* 0x000fe400078008ff */
[C---:B------:R-:W-:Y:S02]  /*f910*/  @!P2 LEA.HI.X R5, R7.reuse, R3, R12, 0x5, P1 ;  /* 0x000000030705a211 */ /* 0x040fe400008f2c0c */
[--C-:B------:R-:W-:Y:S01]  /*f920*/  @!P2 LEA.HI.X R11, R2, c[0x0][0x174], R3.reuse, 0x1, P3 ;  /* 0x00005d00020baa11 */ /* 0x100fe200018f0c03 */
[----:B------:R-:W-:Y:S01]  /*f930*/  @!P2 IMAD.WIDE.U32 R2, R7, 0x30, R2 ;  /* 0x000000300702a825 */ /* 0x000fe200078e0002 */
[----:B------:R-:W-:-:S03]  /*f940*/  @!P2 LEA.HI.X R7, R4, c[0x0][0x174], R5, 0x1, P0 ;  /* 0x00005d000407aa11 */ /* 0x000fc600000f0c05 */
[----:B------:R-:W-:Y:S01]  /*f950*/  @!P2 IMAD R4, R12, 0x30, RZ ;  /* 0x000000300c04a824 */ /* 0x000fe200078e02ff */
[----:B------:R-:W-:Y:S01]  /*f960*/  @!PT LDS RZ, [RZ] ;  /* 0x00000000fffff984 */ /* 0x000fe20000000800 */
[----:B------:R-:W-:Y:S01]  /*f970*/  @!PT LDS RZ, [RZ] ;  /* 0x00000000fffff984 */ /* 0x000fe20000000800 */
[----:B------:R-:W-:Y:S01]  /*f980*/  @!PT LDS RZ, [RZ] ;  /* 0x00000000fffff984 */ /* 0x000fe20000000800 */
[----:B------:R3:W-:Y:S03]  /*f990*/  @!P2 LDGSTS.E.BYPASS.LTC128B.128 [R211+0x6000], [R10.64] ;  /* 0x060000000ad3afae */ /* 0x0007e6000b901d5c */
[----:B------:R-:W-:Y:S01]  /*f9a0*/  @!P2 IMAD.IADD R3, R4, 0x1, R3 ;  /* 0x000000010403a824 */ /* 0x000fe200078e0203 */
[C---:B------:R-:W-:Y:S01]  /*f9b0*/  @!P2 LEA R4, P0, R2.reuse, c[0x0][0x170], 0x1 ;  /* 0x00005c000204aa11 */ /* 0x040fe200078008ff */
[----:B------:R-:W-:Y:S01]  /*f9c0*/  @P2 STS.128 [R211+0x6800], RZ ;  /* 0x006800ffd3002388 */ /* 0x000fe20000000c00 */
[----:B--2---:R-:W-:Y:S02]  /*f9d0*/  IMAD.SHL.U32 R233, R233, 0x2, RZ ;  /* 0x00000002e9e97824 */ /* 0x004fe400078e00ff */
[----:B------:R-:W-:Y:S01]  /*f9e0*/  @!P2 LEA.HI.X R5, R2, c[0x0][0x174], R3, 0x1, P0 ;  /* 0x00005d000205aa11 */ /* 0x000fe200000f0c03 */
[----:B------:R-:W-:Y:S01]  /*f9f0*/  @!PT LDS RZ, [RZ] ;  /* 0x00000000fffff984 */ /* 0x000fe20000000800 */
[----:B------:R-:W-:Y:S01]  /*fa00*/  @!PT LDS RZ, [RZ] ;  /* 0x00000000fffff984 */ /* 0x000fe20000000800 */
[----:B------:R-:W-:Y:S01]  /*fa10*/  @!PT LDS RZ, [RZ] ;  /* 0x00000000fffff984 */ /* 0x000fe20000000800 */
[----:B------:R3:W-:Y:S01]  /*fa20*/  @!P2 LDGSTS.E.BYPASS.LTC128B.128 [R211+0x6800], [R8.64] ;  /* 0x0680000008d3afae */ /* 0x0007e2000b901d5c */
[----:B------:R-:W-:Y:S01]  /*fa30*/  IMAD.U32 R2, RZ, RZ, UR35 ;  /* 0x00000023ff027e24 */ /* 0x000fe2000f8e00ff */
[----:B------:R-:W-:-:S02]  /*fa40*/  LOP3.LUT R233, R233, 0x6, RZ, 0xc0, !PT ;  /* 0x00000006e9e97812 */ /* 0x000fc400078ec0ff */
[----:B------:R-:W-:Y:S03]  /*fa50*/  @P2 STS.128 [R211+0x7000], RZ ;  /* 0x007000ffd3002388 */ /* 0x000fe60000000c00 */
[----:B------:R-:W-:Y:S01]  /*fa60*/  IMAD R2, R2, 0x40, R233 ;  /* 0x0000004002027824 */ /* 0x000fe200078e02e9 */
[----:B------:R-:W-:Y:S01]  /*fa70*/  @!PT LDS RZ, [RZ] ;  /* 0x00000000fffff984 */ /* 0x000fe20000000800 */
[----:B------:R-:W-:Y:S01]  /*fa80*/  @!PT LDS RZ, [RZ] ;  /* 0x00000000fffff984 */ /* 0x000fe20000000800 */
[----:B------:R-:W-:Y:S01]  /*fa90*/  @!PT LDS RZ, [RZ] ;  /* 0x00000000fffff984 */ /* 0x000fe20000000800 */
[----:B------:R2:W-:Y:S03]  /*faa0*/  @!P2 LDGSTS.E.BYPASS.LTC128B.128 [R211+0x7000], [R6.64] ;  /* 0x0700000006d3afae */ /* 0x0005e6000b901d5c */
[----:B------:R-:W-:Y:S01]  /*fab0*/  IMAD.IADD R3, R200, 0x1, -R2 ;  /* 0x00000001c8037824 */ /* 0x000fe200078e0a02 */
[----:B------:R-:W-:Y:S01]  /*fac0*/  @P2 STS.128 [R211+0x7800], RZ ;  /* 0x007800ffd3002388 */ /* 0x000fe20000000c00 */
[C---:B------:R-:W-:Y:S02]  /*fad0*/  ISETP.GE.AND P0, PT, R2.reuse, R210, PT ;  /* 0x000000d20200720c */ /* 0x040fe40003f06270 */
[----:B------:R-:W-:Y:S01]  /*fae0*/  ISETP.GE.AND P5, PT, R2, R209, PT ;  /* 0x000000d10200720c */ /* 0x000fe20003fa6270 */
[----:B------:R-:W-:Y:S01]  /*faf0*/  @!PT LDS RZ, [RZ] ;  /* 0x00000000fffff984 */ /* 0x000fe20000000800 */
[----:B------:R-:W-:Y:S01]  /*fb00*/  @!PT LDS RZ, [RZ] ;  /* 0x00000000fffff984 */ /* 0x000fe20000000800 */
[----:B------:R-:W-:Y:S01]  /*fb10*/  @!PT LDS RZ, [RZ] ;  /* 0x00000000fffff984 */ /* 0x000fe20000000800 */
[----:B------:R2:W-:Y:S01]  /*fb20*/  @!P2 LDGSTS.E.BYPASS.LTC128B.128 [R211+0x7800], [R4.64] ;  /* 0x0780000004d3afae */ /* 0x0005e2000b901d5c */
[----:B------:R-:W-:-:S02]  /*fb30*/  IABS R3, R3 ;  /* 0x0000000300037213 */ /* 0x000fc40000000000 */
[C---:B------:R-:W-:Y:S01]  /*fb40*/  ISETP.LT.OR P0, PT, R2.reuse, R206, P0 ;  /* 0x000000ce0200720c */ /* 0x040fe20000701670 */
[----:B------:R-:W-:Y:S01]  /*fb50*/  LDSM.16.M88.4 R16, [R191] ;  /* 0x00000000bf10783b */ /* 0x000fe20000000200 */
[----:B------:R-:W-:-:S03]  /*fb60*/  ISETP.GE.AND P6, PT, R2, R208, PT ;  /* 0x000000d00200720c */ /* 0x000fc60003fc6270 */
[----:B------:R-:W4:Y:S04]  /*fb70*/  LDSM.16.M88.4 R24, [R184+0x4800] ;  /* 0x00480000b818783b */ /* 0x000f280000000200 */
[----:B---3--:R-:W3:Y:S04]  /*fb80*/  LDSM.16.M88.4 R8, [R184+0x4000] ;  /* 0x00400000b808783b */ /* 0x008ee80000000200 */
[----:B------:R-:W-:Y:S04]  /*fb90*/  LDSM.16.M88.4 R20, [R184+0x5000] ;  /* 0x00500000b814783b */ /* 0x000fe80000000200 */
[----:B------:R-:W-:Y:S04]  /*fba0*/  LDSM.16.M88.4 R28, [R184+0x5800] ;  /* 0x00580000b81c783b */ /* 0x000fe80000000200 */
[----:B------:R-:W-:Y:S04]  /*fbb0*/  LDSM.16.M88.4 R40, [R190+0x4800] ;  /* 0x00480000be28783b */ /* 0x000fe80000000200 */
[----:B--2---:R-:W2:Y:S04]  /*fbc0*/  LDSM.16.M88.4 R4, [R191+0x2000] ;  /* 0x00200000bf04783b */ /* 0x004ea80000000200 */
[----:B------:R-:W-:Y:S04]  /*fbd0*/  LDSM.16.M88.4 R36, [R190+0x5000] ;  /* 0x00500000be24783b */ /* 0x000fe80000000200 */
[----:B------:R-:W-:Y:S04]  /*fbe0*/  LDSM.16.M88.4 R48, [R190+0x5800] ;  /* 0x00580000be30783b */ /* 0x000fe80000000200 */
[----:B------:R-:W-:Y:S04]  /*fbf0*/  LDSM.16.M88.4 R44, [R190+0x4000] ;  /* 0x00400000be2c783b */ /* 0x000fe80000000200 */
[----:B------:R-:W-:Y:S01]  /*fc00*/  LDSM.16.M88.4 R12, [R194] ;  /* 0x00000000c20c783b */ /* 0x000fe20000000200 */
[C---:B----4-:R-:W-:Y:S03]  /*fc10*/  HMMA.16816.F32 R60, R16.reuse, R24, RZ ;  /* 0x00000018103c723c */ /* 0x050fe600000018ff */
[----:B------:R-:W-:Y:S04]  /*fc20*/  LDSM.16.M88.4 R32, [R195] ;  /* 0x00000000c320783b */ /* 0x000fe80000000200 */
[----:B------:R-:W0:Y:S01]  /*fc30*/  LDGDEPBAR ;  /* 0x00000000000079af */ /* 0x000e220000000000 */
[C---:B---3--:R-:W-:Y:S08]  /*fc40*/  HMMA.16816.F32 R152, R16.reuse, R8, RZ ;  /* 0x000000081098723c */ /* 0x048ff000000018ff */
[----:B------:R-:W-:Y:S08]  /*fc50*/  HMMA.16816.F32 R180, R16, R10, RZ ;  /* 0x0000000a10b4723c */ /* 0x000ff000000018ff */
[C---:B--2---:R-:W-:Y:S08]  /*fc60*/  HMMA.16816.F32 R56, R4.reuse, R8, RZ ;  /* 0x000000080438723c */ /* 0x044ff000000018ff */
        /* <DEDUP_REMOVED lines=19> */
[----:B------:R-:W-:Y:S08]  /*fda0*/  HMMA.16816.F32 R160, R8, R40, R144 ;  /* 0x0000002808a0723c */ /* 0x000ff00000001890 */
[C---:B------:R-:W-:Y:S08]  /*fdb0*/  HMMA.16816.F32 R164, R16.reuse, R28, RZ ;  /* 0x0000001c10a4723c */ /* 0x040ff000000018ff */
[----:B------:R-:W-:Y:S01]  /*fdc0*/  HMMA.16816.F32 R156, R16, R30, RZ ;  /* 0x0000001e109c723c */ /* 0x000fe200000018ff */
[----:B------:R-:W-:Y:S04]  /*fdd0*/  LDSM.16.M88.4 R16, [R193+0x2000] ;  /* 0x00200000c110783b */ /* 0x000fe80000000200 */
[----:B------:R-:W-:Y:S03]  /*fde0*/  LDSM.16.M88.4 R28, [R198] ;  /* 0x00000000c61c783b */ /* 0x000fe60000000200 */
[C---:B------:R-:W-:Y:S08]  /*fdf0*/  HMMA.16816.F32 R72, R8.reuse, R36, R72 ;  /* 0x000000240848723c */ /* 0x040ff00000001848 */
[C---:B------:R-:W-:Y:S01]  /*fe00*/  HMMA.16816.F32 R144, R8.reuse, R48, R64 ;  /* 0x000000300890723c */ /* 0x040fe20000001840 */
[----:B------:R-:W-:Y:S07]  /*fe10*/  LDSM.16.M88.4 R64, [R197] ;  /* 0x00000000c540783b */ /* 0x000fee0000000200 */
[----:B------:R-:W-:Y:S01]  /*fe20*/  HMMA.16816.F32 R148, R8, R46, R148 ;  /* 0x0000002e0894723c */ /* 0x000fe20000001894 */
[----:B------:R-:W-:Y:S07]  /*fe30*/  LDSM.16.M88.4 R8, [R193] ;  /* 0x00000000c108783b */ /* 0x000fee0000000200 */
[----:B------:R-:W-:Y:S01]  /*fe40*/  HMMA.16816.F32 R212, R12, R36, R24 ;  /* 0x000000240cd4723c */ /* 0x000fe20000001818 */
[----:B------:R-:W2:Y:S07]  /*fe50*/  LDSM.16.M88.4 R24, [R189] ;  /* 0x00000000bd18783b */ /* 0x000eae0000000200 */
[-C--:B---3--:R-:W-:Y:S08]  /*fe60*/  HMMA.16816.F32 R56, R4, R32.reuse, R56 ;  /* 0x000000200438723c */ /* 0x088ff00000001838 */
[----:B----4-:R-:W-:Y:S08]  /*fe70*/  HMMA.16816.F32 R52, R20, R32, R52 ;  /* 0x000000201434723c */ /* 0x010ff00000001834 */
[C---:B------:R-:W-:Y:S08]  /*fe80*/  HMMA.16816.F32 R60, R12.reuse, R40, R60 ;  /* 0x000000280c3c723c */ /* 0x040ff0000000183c */
        /* <DEDUP_REMOVED lines=10> */
[----:B------:R2:W3:Y:S02]  /*ff30*/  I2F R36, R12 ;  /* 0x0000000c00247306 */ /* 0x0004e40000201400 */
[----:B------:R-:W-:Y:S08]  /*ff40*/  HMMA.16816.F32 R52, R8, R24, R52 ;  /* 0x000000180834723c */ /* 0x000ff00000001834 */
[----:B------:R-:W-:Y:S01]  /*ff50*/  HMMA.16816.F32 R160, R4, R28, R160 ;  /* 0x0000001c04a0723c */ /* 0x000fe200000018a0 */
[----:B--2---:R-:W-:Y:S01]  /*ff60*/  IMAD.MOV.U32 R12, RZ, RZ, R3 ;  /* 0x000000ffff0c7224 */ /* 0x004fe200078e0003 */
[----:B------:R-:W-:-:S06]  /*ff70*/  IABS R3, R13 ;  /* 0x0000000d00037213 */ /* 0x000fcc0000000000 */
[----:B------:R-:W-:Y:S01]  /*ff80*/  HMMA.16816.F32 R72, R4, R64, R72 ;  /* 0x000000400448723c */ /* 0x000fe20000001848 */
[----:B------:R2:W4:Y:S01]  /*ff90*/  I2F R25, R12 ;  /* 0x0000000c00197306 */ /* 0x0005220000201400 */
        /* <DEDUP_REMOVED lines=26> */
[----:B---3--:R-:W-:Y:S01]  /*10140*/  FFMA.FTZ R5, R36, -UR27, R52 ;  /* 0x8000001b24057c23 */ /* 0x008fe20008010034 */
[C---:B------:R-:W-:Y:S01]  /*10150*/  HMMA.16816.F32 R32, R20.reuse, R34, R44 ;  /* 0x000000221420723c */ /* 0x040fe2000000182c */
[----:B------:R5:W-:Y:S01]  /*10160*/  I2F R14, R13 ;  /* 0x0000000d000e7306 */ /* 0x000be20000201400 */
[----:B----4-:R-:W-:Y:S01]  /*10170*/  FFMA.FTZ R7, R25, -UR27, R54 ;  /* 0x8000001b19077c23 */ /* 0x010fe20008010036 */
        /* <DEDUP_REMOVED lines=34> */
[----:B------:R-:W-:Y:S01]  /*103a0*/  FSEL R183, R24, -INF , !P5 ;  /* 0xff80000018b77808 */ /* 0x000fe20006800000 */
[----:B------:R-:W-:Y:S01]  /*103b0*/  HMMA.16816.F32 R48, R20, R152, R164 ;  /* 0x000000981430723c */ /* 0x000fe200000018a4 */
        /* <DEDUP_REMOVED lines=13> */
[----:B------:R-:W4:Y:S04]  /*10490*/  I2F R6, R4 ;  /* 0x0000000400067306 */ /* 0x000f280000201400 */
[----:B------:R-:W-:Y:S01]  /*104a0*/  @P1 LOP3.LUT R0, R0, 0x2, RZ, 0xfc, !PT ;  /* 0x0000000200001812 */ /* 0x000fe200078efcff */
[----:B--2---:R-:W-:-:S02]  /*104b0*/  IMAD.IADD R5, R201, 0x1, -R3 ;  /* 0x00000001c9057824 */ /* 0x004fc400078e0a03 */
        /* <DEDUP_REMOVED lines=14> */
[C---:B------:R-:W-:Y:S02]  /*105a0*/  ISETP.LT.OR P1, PT, R3.reuse, R203, P1 ;  /* 0x000000cb0300720c */ /* 0x040fe40000f21670 */
[----:B------:R-:W-:Y:S01]  /*105b0*/  ISETP.LT.OR P0, PT, R3, R202, P0 ;  /* 0x000000ca0300720c */ /* 0x000fe20000701670 */
[----:B--2---:R-:W-:Y:S01]  /*105c0*/  FFMA.FTZ R4, R14, -UR27, R57 ;  /* 0x8000001b0e047c23 */ /* 0x004fe20008010039 */
[----:B------:R-:W-:Y:S01]  /*105d0*/  FSEL R57, R15, -INF , !P3 ;  /* 0xff8000000f397808 */ /* 0x000fe20005800000 */
[----:B------:R-:W-:Y:S01]  /*105e0*/  IMAD.IADD R14, R199, 0x1, -R3 ;  /* 0x00000001c70e7824 */ /* 0x000fe200078e0a03 */
[----:B------:R-:W-:-:S02]  /*105f0*/  ISETP.GE.AND P3, PT, R3, R209, PT ;  /* 0x000000d10300720c */ /* 0x000fc40003f66270 */
[----:B------:R-:W-:Y:S02]  /*10600*/  FSEL R56, R4, -INF , !P4 ;  /* 0xff80000004387808 */ /* 0x000fe40006000000 */
[----:B------:R-:W2:Y:S01]  /*10610*/  LDSM.16.M88.4 R4, [R189+0x800] ;  /* 0x00080000bd04783b */ /* 0x000ea20000000200 */
[----:B---3--:R-:W-:Y:S01]  /*10620*/  IMAD.MOV.U32 R13, RZ, RZ, R12 ;  /* 0x000000ffff0d7224 */ /* 0x008fe200078e000c */
[----:B------:R-:W-:Y:S01]  /*10630*/  IABS R12, R14 ;  /* 0x0000000e000c7213 */ /* 0x000fe20000000000 */
[----:B----4-:R-:W-:Y:S01]  /*10640*/  FFMA.FTZ R15, R29, -UR27, R38 ;  /* 0x8000001b1d0f7c23 */ /* 0x010fe20008010026 */
[C---:B------:R-:W-:Y:S01]  /*10650*/  ISETP.GE.AND P4, PT, R3.reuse, R210, PT ;  /* 0x000000d20300720c */ /* 0x040fe20003f86270 */
[----:B------:R3:W-:Y:S01]  /*10660*/  I2F R26, R13 ;  /* 0x0000000d001a7306 */ /* 0x0007e20000201400 */
[C---:B------:R-:W-:Y:S02]  /*10670*/  ISETP.LT.OR P5, PT, R3.reuse, R204, P3 ;  /* 0x000000cc0300720c */ /* 0x040fe40001fa1670 */
        /* <DEDUP_REMOVED lines=176> */
[----:B------:R-:W-:-:S02]  /*11180*/  ISETP.LT.OR P6, PT, R3, R206, P4 ;  /* 0x000000ce0300720c */ /* 0x000fc400027c1670 */
[C---:B------:R-:W-:Y:S01]  /*11190*/  ISETP.LT.OR P5, PT, R3.reuse, R204, P3 ;  /* 0x000000cc0300720c */ /* 0x040fe20001fa1670 */
[-C--:B--2---:R-:W-:Y:S01]  /*111a0*/  HMMA.16816.F32 R32, R8, R4.reuse, R36 ;  /* 0x000000040820723c */ /* 0x084fe20000001824 */
[----:B------:R-:W-:Y:S02]  /*111b0*/  IABS R12, R12 ;  /* 0x0000000c000c7213 */ /* 0x000fe40000000000 */
[C---:B------:R-:W-:Y:S02]  /*111c0*/  LOP3.LUT P4, RZ, R0.reuse, 0x8, RZ, 0xc0, !PT ;  /* 0x0000000800ff7812 */ /* 0x040fe4000788c0ff */
[----:B------:R-:W-:Y:S01]  /*111d0*/  LOP3.LUT P3, RZ, R0, 0x4, RZ, 0xc0, !PT ;  /* 0x0000000400ff7812 */ /* 0x000fe2000786c0ff */
[----:B------:R-:W-:Y:S01]  /*111e0*/  IMAD.MOV.U32 R13, RZ, RZ, R12 ;  /* 0x000000ffff0d7224 */ /* 0x000fe200078e000c */
[----:B------:R-:W-:Y:S01]  /*111f0*/  IABS R12, R14 ;  /* 0x0000000e000c7213 */ /* 0x000fe20000000000 */
[----:B------:R-:W-:Y:S01]  /*11200*/  HMMA.16816.F32 R36, R16, R4, R72 ;  /* 0x000000041024723c */ /* 0x000fe20000001848 */
[C---:B------:R-:W-:Y:S01]  /*11210*/  ISETP.LT.OR P1, PT, R3.reuse, R203, P1 ;  /* 0x000000cb0300720c */ /* 0x040fe20000f21670 */
[----:B------:R1:W2:Y:S01]  /*11220*/  I2F R15, R13 ;  /* 0x0000000d000f7306 */ /* 0x0002a20000201400 */
[----:B------:R-:W-:-:S02]  /*11230*/  ISETP.LT.OR P2, PT, R3, R202, P0 ;  /* 0x000000ca0300720c */ /* 0x000fc40000741670 */
[----:B------:R-:W-:Y:S02]  /*11240*/  P2R R24, PR, RZ, 0x2 ;  /* 0x00000002ff187803 */ /* 0x000fe40000000000 */
[----:B---3--:R-:W-:-:S03]  /*11250*/  FFMA.FTZ R4, R28, -UR27, R41 ;  /* 0x8000001b1c047c23 */ /* 0x008fc60008010029 */
[----:B------:R3:W4:Y:S02]  /*11260*/  I2F R14, R12 ;  /* 0x0000000c000e7306 */ /* 0x0007240000201400 */
[----:B------:R-:W-:Y:S01]  /*11270*/  FSEL R147, R4, -INF , !P4 ;  /* 0xff80000004937808 */ /* 0x000fe20006000000 */
[----:B-1----:R-:W-:-:S05]  /*11280*/  IMAD.IADD R13, R201, 0x1, -R3 ;  /* 0x00000001c90d7824 */ /* 0x002fca00078e0a03 */
[----:B------:R-:W-:Y:S01]  /*11290*/  IABS R0, R13 ;  /* 0x0000000d00007213 */ /* 0x000fe20000000000 */
[----:B--2---:R-:W-:Y:S02]  /*112a0*/  FFMA.FTZ R13, R15, -UR27, R32 ;  /* 0x8000001b0f0d7c23 */ /* 0x004fe40008010020 */
[----:B---3--:R-:W-:Y:S02]  /*112b0*/  IMAD.IADD R12, R205, 0x1, -R3 ;  /* 0x00000001cd0c7824 */ /* 0x008fe400078e0a03 */
[----:B------:R-:W-:Y:S01]  /*112c0*/  IMAD.MOV.U32 R3, RZ, RZ, R0 ;  /* 0x000000ffff037224 */ /* 0x000fe200078e0000 */
[----:B------:R-:W-:Y:S01]  /*112d0*/  IADD3 R0, R2, 0x21, RZ ;  /* 0x0000002102007810 */ /* 0x000fe20007ffe0ff */
[----:B----4-:R-:W-:Y:S01]  /*112e0*/  FFMA.FTZ R14, R14, -UR27, R34 ;  /* 0x8000001b0e0e7c23 */ /* 0x010fe20008010022 */
[----:B------:R-:W-:Y:S01]  /*112f0*/  IABS R5, R12 ;  /* 0x0000000c00057213 */ /* 0x000fe20000000000 */
[----:B------:R1:W-:Y:S01]  /*11300*/  I2F R27, R3 ;  /* 0x00000003001b7306 */ /* 0x0003e20000201400 */
[----:B------:R-:W-:Y:S01]  /*11310*/  FFMA.FTZ R12, R26, -UR27, R43 ;  /* 0x8000001b1a0c7c23 */ /* 0x000fe2000801002b */
[C---:B------:R-:W-:Y:S01]  /*11320*/  ISETP.GE.AND P4, PT, R0.reuse, R210, PT ;  /* 0x000000d20000720c */ /* 0x040fe20003f86270 */
[----:B------:R-:W-:Y:S01]  /*11330*/  HMMA.16816.F32 R40, R16, R6, R76 ;  /* 0x000000061028723c */ /* 0x000fe2000000184c */
[----:B------:R-:W-:-:S02]  /*11340*/  ISETP.GE.AND P1, PT, R0, R208, PT ;  /* 0x000000d00000720c */ /* 0x000fc40003f26270 */
[----:B------:R-:W-:Y:S02]  /*11350*/  FSEL R148, R12, -INF , !P3 ;  /* 0xff8000000c947808 */ /* 0x000fe40005800000 */
[----:B------:R2:W3:Y:S01]  /*11360*/  I2F R28, R5 ;  /* 0x00000005001c7306 */ /* 0x0004e20000201400 */
[C---:B------:R-:W-:Y:S02]  /*11370*/  ISETP.GE.AND P3, PT, R0.reuse, R209, PT ;  /* 0x000000d10000720c */ /* 0x040fe40003f66270 */
[----:B------:R-:W-:Y:S02]  /*11380*/  ISETP.GE.AND P0, PT, R0, R207, PT ;  /* 0x000000cf0000720c */ /* 0x000fe40003f06270 */
[----:B------:R-:W-:Y:S02]  /*11390*/  FSEL R233, R13, -INF , !P6 ;  /* 0xff8000000de97808 */ /* 0x000fe40007000000 */
[----:B------:R-:W-:Y:S01]  /*113a0*/  FSEL R237, R14, -INF , !P5 ;  /* 0xff8000000eed7808 */ /* 0x000fe20006800000 */
[----:B-1----:R-:W-:Y:S01]  /*113b0*/  IMAD.IADD R3, R200, 0x1, -R0 ;  /* 0x00000001c8037824 */ /* 0x002fe200078e0a00 */
[----:B------:R-:W-:-:S02]  /*113c0*/  ISETP.LT.OR P6, PT, R0, R206, P4 ;  /* 0x000000ce0000720c */ /* 0x000fc400027c1670 */
[C---:B------:R-:W-:Y:S02]  /*113d0*/  ISETP.LT.OR P5, PT, R0.reuse, R204, P3 ;  /* 0x000000cc0000720c */ /* 0x040fe40001fa1670 */
[----:B------:R-:W-:Y:S02]  /*113e0*/  IABS R3, R3 ;  /* 0x0000000300037213 */ /* 0x000fe40000000000 */
[C---:B------:R-:W-:Y:S01]  /*113f0*/  ISETP.LT.OR P1, PT, R0.reuse, R203, P1 ;  /* 0x000000cb0000720c */ /* 0x040fe20000f21670 */
[----:B--2---:R-:W-:Y:S01]  /*11400*/  IMAD.IADD R5, R199, 0x1, -R0 ;  /* 0x00000001c7057824 */ /* 0x004fe200078e0a00 */
[----:B------:R-:W-:Y:S01]  /*11410*/  ISETP.LT.OR P0, PT, R0, R202, P0 ;  /* 0x000000ca0000720c */ /* 0x000fe20000701670 */
[----:B------:R-:W-:Y:S01]  /*11420*/  IMAD.MOV.U32 R4, RZ, RZ, R3 ;  /* 0x000000ffff047224 */ /* 0x000fe200078e0003 */
[----:B------:R-:W-:Y:S01]  /*11430*/  ISETP.NE.AND P4, PT, R24, RZ, PT ;  /* 0x000000ff1800720c */ /* 0x000fe20003f85270 */
[----:B---3--:R-:W-:Y:S01]  /*11440*/  FFMA.FTZ R12, R28, -UR27, R38 ;  /* 0x8000001b1c0c7c23 */ /* 0x008fe20008010026 */
[----:B------:R-:W-:Y:S01]  /*11450*/  IABS R3, R5 ;  /* 0x0000000500037213 */ /* 0x000fe20000000000 */
[----:B------:R1:W2:Y:S01]  /*11460*/  I2F R15, R4 ;  /* 0x00000004000f7306 */ /* 0x0002a20000201400 */
[----:B------:R-:W-:-:S02]  /*11470*/  P2R R25, PR, RZ, 0x2 ;  /* 0x00000002ff197803 */ /* 0x000fc40000000000 */
[----:B------:R-:W-:Y:S02]  /*11480*/  FSEL R170, R12, -INF , !P2 ;  /* 0xff8000000caa7808 */ /* 0x000fe40005000000 */
[----:B------:R-:W-:-:S03]  /*11490*/  P2R R24, PR, RZ, 0x1 ;  /* 0x00000001ff187803 */ /* 0x000fc60000000000 */
[----:B------:R3:W4:Y:S01]  /*114a0*/  I2F R5, R3 ;  /* 0x0000000300057306 */ /* 0x0007220000201400 */
[----:B-1----:R-:W-:Y:S02]  /*114b0*/  IMAD.IADD R4, R201, 0x1, -R0 ;  /* 0x00000001c9047824 */ /* 0x002fe400078e0a00 */
[----:B--2---:R-:W-:-:S05]  /*114c0*/  FFMA.FTZ R14, R15, -UR27, R33 ;  /* 0x8000001b0f0e7c23 */ /* 0x004fca0008010021 */
[----:B------:R-:W-:Y:S02]  /*114d0*/  FSEL R212, R14, -INF , !P6 ;  /* 0xff8000000ed47808 */ /* 0x000fe40007000000 */
[----:B---3--:R-:W-:Y:S01]  /*114e0*/  IABS R3, R4 ;  /* 0x0000000400037213 */ /* 0x008fe20000000000 */
[----:B------:R-:W-:Y:S01]  /*114f0*/  IMAD.IADD R4, R205, 0x1, -R0 ;  /* 0x00000001cd047824 */ /* 0x000fe200078e0a00 */
[----:B------:R-:W-:Y:S02]  /*11500*/  IADD3 R0, R2, 0x28, RZ ;  /* 0x0000002802007810 */ /* 0x000fe40007ffe0ff */
[----:B------:R1:W2:Y:S02]  /*11510*/  I2F R26, R3 ;  /* 0x00000003001a7306 */ /* 0x0002a40000201400 */
[----:B------:R-:W-:Y:S01]  /*11520*/  IABS R13, R4 ;  /* 0x00000004000d7213 */ /* 0x000fe20000000000 */
[----:B------:R-:W-:Y:S01]  /*11530*/  FFMA.FTZ R4, R27, -UR27, R36 ;  /* 0x8000001b1b047c23 */ /* 0x000fe20008010024 */
[----:B------:R-:W-:-:S02]  /*11540*/  ISETP.GE.AND P3, PT, R0, R209, PT ;  /* 0x000000d10000720c */ /* 0x000fc40003f66270 */
[----:B------:R-:W-:Y:S01]  /*11550*/  ISETP.GE.AND P1, PT, R0, R208, PT ;  /* 0x000000d00000720c */ /* 0x000fe20003f26270 */
[----:B------:R-:W-:Y:S01]  /*11560*/  IMAD.MOV.U32 R27, RZ, RZ, R13 ;  /* 0x000000ffff1b7224 */ /* 0x000fe200078e000d */
[----:B------:R-:W-:Y:S01]  /*11570*/  FSEL R160, R4, -INF , !P4 ;  /* 0xff80000004a07808 */ /* 0x000fe20006000000 */
[----:B----4-:R-:W-:Y:S01]  /*11580*/  FFMA.FTZ R13, R5, -UR27, R35 ;  /* 0x8000001b050d7c23 */ /* 0x010fe20008010023 */
[C---:B------:R-:W-:Y:S01]  /*11590*/  ISETP.GE.AND P4, PT, R0.reuse, R210, PT ;  /* 0x000000d20000720c */ /* 0x040fe20003f86270 */
[--C-:B------:R-:W-:Y:S01]  /*115a0*/  IMAD.IADD R5, R199, 0x1, -R0.reuse ;  /* 0x00000001c7057824 */ /* 0x100fe200078e0a00 */
[----:B------:R-:W-:Y:S01]  /*115b0*/  HMMA.16816.F32 R32, R8, R6, R44 ;  /* 0x000000060820723c */ /* 0x000fe2000000182c */
[----:B------:R-:W3:Y:S01]  /*115c0*/  I2F R15, R27 ;  /* 0x0000001b000f7306 */ /* 0x000ee20000201400 */
[----:B------:R-:W-:Y:S01]  /*115d0*/  ISETP.GE.AND P0, PT, R0, R207, PT ;  /* 0x000000cf0000720c */ /* 0x000fe20003f06270 */
[----:B-1----:R-:W-:Y:S01]  /*115e0*/  IMAD.IADD R3, R200, 0x1, -R0 ;  /* 0x00000001c8037824 */ /* 0x002fe200078e0a00 */
[----:B------:R-:W-:-:S02]  /*115f0*/  FSEL R236, R13, -INF , !P5 ;  /* 0xff8000000dec7808 */ /* 0x000fc40006800000 */
[----:B------:R-:W-:Y:S01]  /*11600*/  ISETP.LT.OR P6, PT, R0, R206, P4 ;  /* 0x000000ce0000720c */ /* 0x000fe200027c1670 */
[----:B--2---:R-:W-:Y:S01]  /*11610*/  FFMA.FTZ R6, R26, -UR27, R37 ;  /* 0x8000001b1a067c23 */ /* 0x004fe20008010025 */
[----:B------:R-:W-:Y:S01]  /*11620*/  IABS R3, R3 ;  /* 0x0000000300037213 */ /* 0x000fe20000000000 */
[----:B------:R-:W-:Y:S01]  /*11630*/  HMMA.16816.F32 R44, R20, R154, R220 ;  /* 0x0000009a142c723c */ /* 0x000fe200000018dc */
[C---:B------:R-:W-:Y:S02]  /*11640*/  ISETP.LT.OR P5, PT, R0.reuse, R204, P3 ;  /* 0x000000cc0000720c */ /* 0x040fe40001fa1670 */
[C---:B------:R-:W-:Y:S01]  /*11650*/  ISETP.LT.OR P1, PT, R0.reuse, R203, P1 ;  /* 0x000000cb0000720c */ /* 0x040fe20000f21670 */
[----:B------:R-:W-:Y:S01]  /*11660*/  IMAD.MOV.U32 R4, RZ, RZ, R3 ;  /* 0x000000ffff047224 */ /* 0x000fe200078e0003 */
[----:B------:R-:W-:Y:S02]  /*11670*/  IABS R3, R5 ;  /* 0x0000000500037213 */ /* 0x000fe40000000000 */
[----:B------:R-:W-:Y:S01]  /*11680*/  ISETP.LT.OR P2, PT, R0, R202, P0 ;  /* 0x000000ca0000720c */ /* 0x000fe20000741670 */
[----:B------:R1:W2:Y:S01]  /*11690*/  I2F R12, R4 ;  /* 0x00000004000c7306 */ /* 0x0002a20000201400 */
[----:B---3--:R-:W-:Y:S01]  /*116a0*/  FFMA.FTZ R14, R15, -UR27, R39 ;  /* 0x8000001b0f0e7c23 */ /* 0x008fe20008010027 */
[----:B------:R-:W-:-:S02]  /*116b0*/  ISETP.NE.AND P4, PT, R25, RZ, PT ;  /* 0x000000ff1900720c */ /* 0x000fc40003f85270 */
[----:B------:R-:W-:Y:S02]  /*116c0*/  ISETP.NE.AND P3, PT, R24, RZ, PT ;  /* 0x000000ff1800720c */ /* 0x000fe40003f65270 */
[----:B------:R-:W-:Y:S02]  /*116d0*/  FSEL R153, R6, -INF , !P4 ;  /* 0xff80000006997808 */ /* 0x000fe40006000000 */
[----:B------:R-:W3:Y:S01]  /*116e0*/  I2F R5, R3 ;  /* 0x0000000300057306 */ /* 0x000ee20000201400 */
[----:B------:R-:W-:Y:S02]  /*116f0*/  FSEL R163, R14, -INF , !P3 ;  /* 0xff8000000ea37808 */ /* 0x000fe40005800000 */
[----:B------:R-:W-:Y:S01]  /*11700*/  P2R R28, PR, RZ, 0x2 ;  /* 0x00000002ff1c7803 */ /* 0x000fe20000000000 */
        /* <DEDUP_REMOVED lines=10> */
[--C-:B------:R-:W-:Y:S01]  /*117b0*/  IMAD.IADD R5, R199, 0x1, -R0.reuse ;  /* 0x00000001c7057824 */ /* 0x100fe200078e0a00 */
[C---:B------:R-:W-:Y:S01]  /*117c0*/  ISETP.GE.AND P4, PT, R0.reuse, R210, PT ;  /* 0x000000d20000720c */ /* 0x040fe20003f86270 */
[----:B------:R-:W-:Y:S01]  /*117d0*/  IMAD.IADD R14, R201, 0x1, -R0 ;  /* 0x00000001c90e7824 */ /* 0x000fe200078e0a00 */
[----:B------:R-:W-:Y:S01]  /*117e0*/  ISETP.GE.AND P3, PT, R0, R209, PT ;  /* 0x000000d10000720c */ /* 0x000fe20003f66270 */
[----:B------:R-:W-:Y:S01]  /*117f0*/  IMAD.MOV.U32 R7, RZ, RZ, R4 ;  /* 0x000000ffff077224 */ /* 0x000fe200078e0004 */
[----:B------:R-:W-:-:S02]  /*11800*/  IABS R12, R5 ;  /* 0x00000005000c7213 */ /* 0x000fc40000000000 */
[C---:B------:R-:W-:Y:S01]  /*11810*/  ISETP.GE.AND P1, PT, R0.reuse, R208, PT ;  /* 0x000000d00000720c */ /* 0x040fe20003f26270 */
[----:B------:R2:W3:Y:S01]  /*11820*/  I2F R30, R7 ;  /* 0x00000007001e7306 */ /* 0x0004e20000201400 */
[C---:B------:R-:W-:Y:S02]  /*11830*/  ISETP.GE.AND P0, PT, R0.reuse, R207, PT ;  /* 0x000000cf0000720c */ /* 0x040fe40003f06270 */
[----:B------:R-:W-:Y:S01]  /*11840*/  ISETP.LT.OR P6, PT, R0, R206, P4 ;  /* 0x000000ce0000720c */ /* 0x000fe200027c1670 */
[----:B-1----:R-:W-:Y:S01]  /*11850*/  IMAD.IADD R3, R200, 0x1, -R0 ;  /* 0x00000001c8037824 */ /* 0x002fe200078e0a00 */
[C---:B------:R-:W-:Y:S02]  /*11860*/  ISETP.LT.OR P5, PT, R0.reuse, R204, P3 ;  /* 0x000000cc0000720c */ /* 0x040fe40001fa1670 */
[----:B------:R-:W-:Y:S02]  /*11870*/  ISETP.LT.OR P1, PT, R0, R203, P1 ;  /* 0x000000cb0000720c */ /* 0x000fe40000f21670 */
[----:B------:R-:W-:-:S02]  /*11880*/  IABS R4, R3 ;  /* 0x0000000300047213 */ /* 0x000fc40000000000 */
[----:B------:R-:W-:Y:S02]  /*11890*/  IADD3 R3, R2, 0x30, RZ ;  /* 0x0000003002037810 */ /* 0x000fe40007ffe0ff */
[----:B------:R-:W-:Y:S01]  /*118a0*/  ISETP.LT.OR P0, PT, R0, R202, P0 ;  /* 0x000000ca0000720c */ /* 0x000fe20000701670 */
[----:B------:R-:W-:Y:S01]  /*118b0*/  IMAD.MOV.U32 R13, RZ, RZ, R4 ;  /* 0x000000ffff0d7224 */ /* 0x000fe200078e0004 */
[----:B------:R-:W-:Y:S01]  /*118c0*/  ISETP.NE.AND P4, PT, R28, RZ, PT ;  /* 0x000000ff1c00720c */ /* 0x000fe20003f85270 */
[----:B--2---:R-:W1:Y:S01]  /*118d0*/  LDSM.16.M88.4 R4, [R189+0x1800] ;  /* 0x00180000bd04783b */ /* 0x004e620000000200 */
[----:B---3--:R-:W-:Y:S01]  /*118e0*/  FFMA.FTZ R15, R30, -UR27, R42 ;  /* 0x8000001b1e0f7c23 */ /* 0x008fe2000801002a */
[----:B------:R2:W3:Y:S01]  /*118f0*/  I2F R25, R13 ;  /* 0x0000000d00197306 */ /* 0x0004e20000201400 */
[----:B------:R-:W-:Y:S01]  /*11900*/  P2R R28, PR, RZ, 0x2 ;  /* 0x00000002ff1c7803 */ /* 0x000fe20000000000 */
[----:B------:R-:W-:-:S04]  /*11910*/  DEPBAR.LE SB0, 0x0 ;  /* 0x000080000000791a */ /* 0x000fc80000000000 */
[----:B------:R-:W-:Y:S02]  /*11920*/  FSEL R154, R15, -INF , !P2 ;  /* 0xff8000000f9a7808 */ /* 0x000fe40005000000 */
[----:B------:R-:W-:Y:S01]  /*11930*/  P2R R26, PR, RZ, 0x1 ;  /* 0x00000001ff1a7803 */ /* 0x000fe20000000000 */
[----:B------:R-:W-:Y:S01]  /*11940*/  BAR.SYNC.DEFER_BLOCKING 0x0 ;  /* 0x0000000000007b1d */ /* 0x000fe20000010000 */
[C---:B------:R-:W-:Y:S02]  /*11950*/  ISETP.GE.AND P3, PT, R3.reuse, R209, PT ;  /* 0x000000d10300720c */ /* 0x040fe40003f66270 */
[C---:B------:R-:W-:Y:S02]  /*11960*/  ISETP.GE.AND P1, PT, R3.reuse, R208, PT ;  /* 0x000000d00300720c */ /* 0x040fe40003f26270 */
[----:B------:R-:W-:Y:S01]  /*11970*/  ISETP.GE.AND P0, PT, R3, R207, PT ;  /* 0x000000cf0300720c */ /* 0x000fe20003f06270 */
[----:B--2---:R-:W-:Y:S01]  /*11980*/  IMAD.MOV.U32 R13, RZ, RZ, R12 ;  /* 0x000000ffff0d7224 */ /* 0x004fe200078e000c */
[----:B------:R-:W-:Y:S01]  /*11990*/  IABS R12, R14 ;  /* 0x0000000e000c7213 */ /* 0x000fe20000000000 */
[----:B------:R-:W-:Y:S01]  /*119a0*/  FFMA.FTZ R14, R27, -UR27, R40 ;  /* 0x8000001b1b0e7c23 */ /* 0x000fe20008010028 */
[----:B------:R-:W-:Y:S01]  /*119b0*/  ISETP.LT.OR P1, PT, R3, R203, P1 ;  /* 0x000000cb0300720c */ /* 0x000fe20000f21670 */
[----:B------:R2:W4:Y:S01]  /*119c0*/  I2F R24, R13 ;  /* 0x0000000d00187306 */ /* 0x0005220000201400 */
[----:B---3--:R-:W-:Y:S01]  /*119d0*/  FFMA.FTZ R20, R25, -UR27, R33 ;  /* 0x8000001b19147c23 */ /* 0x008fe20008010021 */
[----:B------:R-:W-:-:S02]  /*119e0*/  ISETP.LT.OR P2, PT, R3, R202, P0 ;  /* 0x000000ca0300720c */ /* 0x000fc40000741670 */
[----:B------:R-:W-:Y:S01]  /*119f0*/  FSEL R151, R14, -INF , !P4 ;  /* 0xff8000000e977808 */ /* 0x000fe20006000000 */
[----:B------:R-:W-:Y:S01]  /*11a00*/  IMAD.IADD R14, R201, 0x1, -R3 ;  /* 0x00000001c90e7824 */ /* 0x000fe200078e0a03 */
[C---:B------:R-:W-:Y:S02]  /*11a10*/  ISETP.GE.AND P4, PT, R3.reuse, R210, PT ;  /* 0x000000d20300720c */ /* 0x040fe40003f86270 */
[----:B------:R3:W-:Y:S01]  /*11a20*/  I2F R29, R12 ;  /* 0x0000000c001d7306 */ /* 0x0007e20000201400 */
[----:B------:R-:W-:Y:S02]  /*11a30*/  FSEL R166, R20, -INF , !P6 ;  /* 0xff80000014a67808 */ /* 0x000fe40007000000 */
[----:B------:R-:W-:Y:S02]  /*11a40*/  ISETP.LT.OR P6, PT, R3, R206, P4 ;  /* 0x000000ce0300720c */ /* 0x000fe400027c1670 */
[----:B------:R-:W-:Y:S01]  /*11a50*/  ISETP.NE.AND P4, PT, R28, RZ, PT ;  /* 0x000000ff1c00720c */ /* 0x000fe20003f85270 */
[----:B--2---:R-:W-:-:S02]  /*11a60*/  IMAD.IADD R13, R205, 0x1, -R0 ;  /* 0x00000001cd0d7824 */ /* 0x004fc400078e0a00 */
[----:B------:R-:W-:Y:S01]  /*11a70*/  IMAD.IADD R0, R200, 0x1, -R3 ;  /* 0x00000001c8007824 */ /* 0x000fe200078e0a03 */
[-C--:B-1----:R-:W-:Y:S01]  /*11a80*/  HMMA.16816.F32 R36, R16, R4.reuse, R228 ;  /* 0x000000041024723c */ /* 0x082fe200000018e4 */
[----:B----4-:R-:W-:Y:S01]  /*11a90*/  FFMA.FTZ R21, R24, -UR27, R35 ;  /* 0x8000001b18157c23 */ /* 0x010fe20008010023 */
[----:B------:R-:W-:Y:S02]  /*11aa0*/  IABS R13, R13 ;  /* 0x0000000d000d7213 */ /* 0x000fe40000000000 */
[----:B------:R-:W-:Y:S02]  /*11ab0*/  IABS R0, R0 ;  /* 0x0000000000007213 */ /* 0x000fe40000000000 */
[----:B------:R-:W-:Y:S01]  /*11ac0*/  FSEL R173, R21, -INF , !P5 ;  /* 0xff80000015ad7808 */ /* 0x000fe20006800000 */
[----:B---3--:R-:W-:Y:S01]  /*11ad0*/  IMAD.MOV.U32 R12, RZ, RZ, R13 ;  /* 0x000000ffff0c7224 */ /* 0x008fe200078e000d */
[----:B------:R-:W-:Y:S01]  /*11ae0*/  HMMA.16816.F32 R32, R8, R4, R48 ;  /* 0x000000040820723c */ /* 0x000fe20000001830 */
[----:B------:R-:W-:Y:S01]  /*11af0*/  IMAD.MOV.U32 R13, RZ, RZ, R0 ;  /* 0x000000ffff0d7224 */ /* 0x000fe200078e0000 */
[----:B------:R-:W-:Y:S01]  /*11b00*/  IADD3 R0, R2, 0x31, RZ ;  /* 0x0000003102007810 */ /* 0x000fe20007ffe0ff */
[----:B------:R1:W-:Y:S01]  /*11b10*/  I2F R23, R12 ;  /* 0x0000000c00177306 */ /* 0x0003e20000201400 */
[----:B------:R-:W-:-:S02]  /*11b20*/  ISETP.LT.OR P5, PT, R3, R204, P3 ;  /* 0x000000cc0300720c */ /* 0x000fc40001fa1670 */
[----:B------:R-:W-:Y:S02]  /*11b30*/  ISETP.NE.AND P3, PT, R26, RZ, PT ;  /* 0x000000ff1a00720c */ /* 0x000fe40003f65270 */
[----:B------:R-:W-:Y:S01]  /*11b40*/  P2R R21, PR, RZ, 0x2 ;  /* 0x00000002ff157803 */ /* 0x000fe20000000000 */
[----:B------:R-:W-:Y:S01]  /*11b50*/  HMMA.16816.F32 R16, R16, R6, R68 ;  /* 0x000000061010723c */ /* 0x000fe20000001844 */
[C---:B------:R-:W-:Y:S01]  /*11b60*/  ISETP.GE.AND P1, PT, R0.reuse, R208, PT ;  /* 0x000000d00000720c */ /* 0x040fe20003f26270 */
[----:B------:R-:W2:Y:S01]  /*11b70*/  I2F R22, R13 ;  /* 0x0000000d00167306 */ /* 0x000ea20000201400 */
[C---:B------:R-:W-:Y:S02]  /*11b80*/  ISETP.GE.AND P0, PT, R0.reuse, R207, PT ;  /* 0x000000cf0000720c */ /* 0x040fe40003f06270 */
[C---:B------:R-:W-:Y:S02]  /*11b90*/  ISETP.LT.OR P1, PT, R0.reuse, R203, P1 ;  /* 0x000000cb0000720c */ /* 0x040fe40000f21670 */
[----:B------:R-:W-:Y:S01]  /*11ba0*/  ISETP.LT.OR P0, PT, R0, R202, P0 ;  /* 0x000000ca0000720c */ /* 0x000fe20000701670 */
[----:B-1----:R-:W-:-:S05]  /*11bb0*/  IMAD.IADD R12, R199, 0x1, -R3 ;  /* 0x00000001c70c7824 */ /* 0x002fca00078e0a03 */
[----:B------:R-:W-:Y:S02]  /*11bc0*/  IABS R12, R12 ;  /* 0x0000000c000c7213 */ /* 0x000fe40000000000 */
[----:B--2---:R-:W-:-:S03]  /*11bd0*/  FFMA.FTZ R20, R22, -UR27, R32 ;  /* 0x8000001b16147c23 */ /* 0x004fc60008010020 */
[----:B------:R-:W-:Y:S01]  /*11be0*/  IMAD.MOV.U32 R13, RZ, RZ, R12 ;  /* 0x000000ffff0d7224 */ /* 0x000fe200078e000c */
[----:B------:R-:W-:Y:S01]  /*11bf0*/  IABS R12, R14 ;  /* 0x0000000e000c7213 */ /* 0x000fe20000000000 */
[----:B------:R-:W-:Y:S01]  /*11c00*/  IMAD.IADD R14, R205, 0x1, -R3 ;  /* 0x00000001cd0e7824 */ /* 0x000fe200078e0a03 */
[----:B------:R-:W-:Y:S01]  /*11c10*/  FSEL R223, R20, -INF , !P6 ;  /* 0xff80000014df7808 */ /* 0x000fe20007000000 */
[----:B------:R1:W2:Y:S01]  /*11c20*/  I2F R15, R13 ;  /* 0x0000000d000f7306 */ /* 0x0002a20000201400 */
[----:B------:R-:W-:-:S05]  /*11c30*/  IMAD.IADD R3, R199, 0x1, -R0 ;  /* 0x00000001c7037824 */ /* 0x000fca00078e0a00 */
[----:B------:R-:W-:Y:S02]  /*11c40*/  IABS R4, R3 ;  /* 0x0000000300047213 */ /* 0x000fe40000000000 */
[C---:B------:R-:W-:Y:S02]  /*11c50*/  IADD3 R3, R2.reuse, 0x38, RZ ;  /* 0x0000003802037810 */ /* 0x040fe40007ffe0ff */
[----:B------:R-:W-:Y:S01]  /*11c60*/  IADD3 R2, R2, 0x39, RZ ;  /* 0x0000003902027810 */ /* 0x000fe20007ffe0ff */
        /* <DEDUP_REMOVED lines=8> */
[----:B------:R-:W-:Y:S02]  /*11cf0*/  FFMA.FTZ R14, R29, -UR27, R41 ;  /* 0x8000001b1d0e7c23 */ /* 0x000fe40008010029 */
[----:B------:R1:W2:Y:S01]  /*11d00*/  I2F R24, R13 ;  /* 0x0000000d00187306 */ /* 0x0002a20000201400 */
[----:B------:R-:W-:Y:S01]  /*11d10*/  HMMA.16816.F32 R28, R8, R6, R44 ;  /* 0x00000006081c723c */ /* 0x000fe2000000182c */
[----:B------:R-:W-:Y:S01]  /*11d20*/  IMAD.MOV.U32 R5, RZ, RZ, R12 ;  /* 0x000000ffff057224 */ /* 0x000fe200078e000c */
[----:B------:R-:W-:Y:S01]  /*11d30*/  FSEL R150, R14, -INF , !P4 ;  /* 0xff8000000e967808 */ /* 0x000fe20006000000 */
[----:B------:R-:W-:Y:S01]  /*11d40*/  IMAD.IADD R12, R201, 0x1, -R0 ;  /* 0x00000001c90c7824 */ /* 0x000fe200078e0a00 */
[----:B------:R-:W-:-:S03]  /*11d50*/  ISETP.GE.AND P4, PT, R0, R210, PT ;  /* 0x000000d20000720c */ /* 0x000fc60003f86270 */
[----:B------:R4:W5:Y:S01]  /*11d60*/  I2F R22, R5 ;  /* 0x0000000500167306 */ /* 0x0009620000201400 */
[----:B------:R-:W-:Y:S01]  /*11d70*/  ISETP.LT.OR P6, PT, R0, R206, P4 ;  /* 0x000000ce0000720c */ /* 0x000fe200027c1670 */
[----:B---3--:R-:W-:Y:S01]  /*11d80*/  FFMA.FTZ R9, R25, -UR27, R36 ;  /* 0x8000001b19097c23 */ /* 0x008fe20008010024 */
[----:B------:R-:W-:-:S04]  /*11d90*/  ISETP.NE.AND P4, PT, R21, RZ, PT ;  /* 0x000000ff1500720c */ /* 0x000fc80003f85270 */
[----:B------:R-:W-:Y:S01]  /*11da0*/  FSEL R172, R9, -INF , !P4 ;  /* 0xff80000009ac7808 */ /* 0x000fe20006000000 */
[----:B-1----:R-:W-:Y:S01]  /*11db0*/  FFMA.FTZ R13, R23, -UR27, R43 ;  /* 0x8000001b170d7c23 */ /* 0x002fe2000801002b */
[----:B------:R-:W-:Y:S01]  /*11dc0*/  ISETP.GE.AND P4, PT, R3, R210, PT ;  /* 0x000000d20300720c */ /* 0x000fe20003f86270 */
[----:B--2---:R-:W-:-:S03]  /*11dd0*/  FFMA.FTZ R8, R24, -UR27, R38 ;  /* 0x8000001b18087c23 */ /* 0x004fc60008010026 */
[----:B------:R-:W-:Y:S02]  /*11de0*/  FSEL R152, R13, -INF , !P3 ;  /* 0xff8000000d987808 */ /* 0x000fe40005800000 */
[CC--:B------:R-:W-:Y:S01]  /*11df0*/  ISETP.GE.AND P3, PT, R0.reuse, R209.reuse, PT ;  /* 0x000000d10000720c */ /* 0x0c0fe20003f66270 */
[----:B----4-:R-:W-:Y:S01]  /*11e00*/  IMAD.MOV.U32 R5, RZ, RZ, R4 ;  /* 0x000000ffff057224 */ /* 0x010fe200078e0004 */
[----:B------:R-:W-:Y:S01]  /*11e10*/  IABS R4, R12 ;  /* 0x0000000c00047213 */ /* 0x000fe20000000000 */
[----:B------:R-:W-:Y:S01]  /*11e20*/  IMAD.IADD R12, R205, 0x1, -R0 ;  /* 0x00000001cd0c7824 */ /* 0x000fe200078e0a00 */
[----:B------:R-:W-:Y:S01]  /*11e30*/  ISETP.LT.OR P5, PT, R0, R204, P3 ;  /* 0x000000cc0000720c */ /* 0x000fe20001fa1670 */
[----:B------:R1:W2:Y:S01]  /*11e40*/  I2F R14, R5 ;  /* 0x00000005000e7306 */ /* 0x0002a20000201400 */
[----:B------:R-:W-:Y:S01]  /*11e50*/  IMAD.IADD R0, R199, 0x1, -R3 ;  /* 0x00000001c7007824 */ /* 0x000fe200078e0a03 */
[----:B------:R-:W-:Y:S01]  /*11e60*/  P2R R13, PR, RZ, 0x2 ;  /* 0x00000002ff0d7803 */ /* 0x000fe20000000000 */
[----:B-----5:R-:W-:Y:S01]  /*11e70*/  FFMA.FTZ R10, R22, -UR27, R33 ;  /* 0x8000001b160a7c23 */ /* 0x020fe20008010021 */
[----:B------:R-:W-:-:S02]  /*11e80*/  ISETP.GE.AND P3, PT, R3, R209, PT ;  /* 0x000000d10300720c */ /* 0x000fc40003f66270 */
[----:B------:R-:W-:Y:S02]  /*11e90*/  IABS R0, R0 ;  /* 0x0000000000007213 */ /* 0x000fe40000000000 */
[----:B------:R-:W-:Y:S02]  /*11ea0*/  FSEL R221, R10, -INF , !P6 ;  /* 0xff8000000add7808 */ /* 0x000fe40007000000 */
[C---:B------:R-:W-:Y:S02]  /*11eb0*/  ISETP.GE.AND P1, PT, R3.reuse, R208, PT ;  /* 0x000000d00300720c */ /* 0x040fe40003f26270 */
[----:B------:R-:W-:Y:S02]  /*11ec0*/  FSEL R174, R8, -INF , !P2 ;  /* 0xff80000008ae7808 */ /* 0x000fe40005000000 */
[C---:B------:R-:W-:Y:S01]  /*11ed0*/  ISETP.LT.OR P1, PT, R3.reuse, R203, P1 ;  /* 0x000000cb0300720c */ /* 0x040fe20000f21670 */
[----:B-1----:R-:W-:Y:S01]  /*11ee0*/  IMAD.MOV.U32 R5, RZ, RZ, R4 ;  /* 0x000000ffff057224 */ /* 0x002fe200078e0004 */
[----:B------:R-:W-:Y:S01]  /*11ef0*/  IABS R4, R12 ;  /* 0x0000000c00047213 */ /* 0x000fe20000000000 */
[----:B--2---:R-:W-:Y:S01]  /*11f00*/  FFMA.FTZ R11, R14, -UR27, R35 ;  /* 0x8000001b0e0b7c23 */ /* 0x004fe20008010023 */
[----:B------:R-:W-:Y:S01]  /*11f10*/  P2R R12, PR, RZ, 0x1 ;  /* 0x00000001ff0c7803 */ /* 0x000fe20000000000 */
[----:B------:R1:W2:Y:S01]  /*11f20*/  I2F R23, R5 ;  /* 0x0000000500177306 */ /* 0x0002a20000201400 */
[----:B------:R-:W-:-:S02]  /*11f30*/  ISETP.GE.AND P0, PT, R3, R207, PT ;  /* 0x000000cf0300720c */ /* 0x000fc40003f06270 */
[----:B------:R-:W-:Y:S02]  /*11f40*/  ISETP.NE.AND P6, PT, R12, RZ, PT ;  /* 0x000000ff0c00720c */ /* 0x000fe40003fc5270 */
[----:B------:R-:W-:Y:S02]  /*11f50*/  FSEL R222, R11, -INF , !P5 ;  /* 0xff8000000bde7808 */ /* 0x000fe40006800000 */
[C---:B------:R-:W-:Y:S01]  /*11f60*/  ISETP.LT.OR P5, PT, R3.reuse, R206, P4 ;  /* 0x000000ce0300720c */ /* 0x040fe200027a1670 */
[----:B------:R-:W3:Y:S01]  /*11f70*/  I2F R21, R4 ;  /* 0x0000000400157306 */ /* 0x000ee20000201400 */
[C---:B------:R-:W-:Y:S02]  /*11f80*/  ISETP.LT.OR P4, PT, R3.reuse, R204, P3 ;  /* 0x000000cc0300720c */ /* 0x040fe40001f81670 */
[----:B------:R-:W-:Y:S02]  /*11f90*/  ISETP.LT.OR P2, PT, R3, R202, P0 ;  /* 0x000000ca0300720c */ /* 0x000fe40000741670 */
[----:B------:R-:W-:-:S02]  /*11fa0*/  ISETP.NE.AND P3, PT, R13, RZ, PT ;  /* 0x000000ff0d00720c */ /* 0x000fc40003f65270 */
[----:B------:R-:W-:Y:S01]  /*11fb0*/  ISETP.GE.AND P0, PT, R2, R208, PT ;  /* 0x000000d00200720c */ /* 0x000fe20003f06270 */
[----:B-1----:R-:W-:Y:S01]  /*11fc0*/  IMAD.IADD R5, R200, 0x1, -R3 ;  /* 0x00000001c8057824 */ /* 0x002fe200078e0a03 */
[----:B------:R-:W-:Y:S01]  /*11fd0*/  P2R R10, PR, RZ, 0x2 ;  /* 0x00000002ff0a7803 */ /* 0x000fe20000000000 */
[----:B--2---:R-:W-:Y:S01]  /*11fe0*/  FFMA.FTZ R8, R23, -UR27, R37 ;  /* 0x8000001b17087c23 */ /* 0x004fe20008010025 */
[----:B------:R-:W-:Y:S02]  /*11ff0*/  ISETP.GE.AND P1, PT, R2, R209, PT ;  /* 0x000000d10200720c */ /* 0x000fe40003f26270 */
[----:B------:R-:W-:Y:S02]  /*12000*/  IABS R5, R5 ;  /* 0x0000000500057213 */ /* 0x000fe40000000000 */
[----:B------:R-:W-:Y:S01]  /*12010*/  FSEL R164, R8, -INF , !P3 ;  /* 0xff80000008a47808 */ /* 0x000fe20005800000 */
[----:B---3--:R-:W-:Y:S01]  /*12020*/  FFMA.FTZ R7, R21, -UR27, R39 ;  /* 0x8000001b15077c23 */ /* 0x008fe20008010027 */
[----:B------:R-:W-:Y:S01]  /*12030*/  ISETP.GE.AND P3, PT, R2, R210, PT ;  /* 0x000000d20200720c */ /* 0x000fe20003f66270 */
[----:B------:R-:W-:-:S02]  /*12040*/  IMAD.MOV.U32 R4, RZ, RZ, R5 ;  /* 0x000000ffff047224 */ /* 0x000fc400078e0005 */
[--C-:B------:R-:W-:Y:S01]  /*12050*/  IMAD.IADD R5, R201, 0x1, -R3.reuse ;  /* 0x00000001c9057824 */ /* 0x100fe200078e0a03 */
[----:B------:R-:W-:Y:S01]  /*12060*/  FSEL R171, R7, -INF , !P6 ;  /* 0xff80000007ab7808 */ /* 0x000fe20007000000 */
[----:B------:R1:W-:Y:S01]  /*12070*/  I2F R20, R4 ;  /* 0x0000000400147306 */ /* 0x0003e20000201400 */
[C---:B------:R-:W-:Y:S02]  /*12080*/  ISETP.LT.OR P6, PT, R2.reuse, R206, P3 ;  /* 0x000000ce0200720c */ /* 0x040fe40001fc1670 */
[----:B------:R-:W-:Y:S02]  /*12090*/  ISETP.LT.OR P3, PT, R2, R203, P0 ;  /* 0x000000cb0200720c */ /* 0x000fe40000761670 */
[----:B------:R-:W-:Y:S01]  /*120a0*/  ISETP.NE.AND P0, PT, R10, RZ, PT ;  /* 0x000000ff0a00720c */ /* 0x000fe20003f05270 */
[----:B-1----:R-:W-:Y:S01]  /*120b0*/  IMAD.MOV.U32 R4, RZ, RZ, R0 ;  /* 0x000000ffff047224 */ /* 0x002fe200078e0000 */
[----:B------:R-:W-:Y:S01]  /*120c0*/  IABS R0, R5 ;  /* 0x0000000500007213 */ /* 0x000fe20000000000 */
[----:B------:R-:W-:-:S02]  /*120d0*/  IMAD.IADD R5, R205, 0x1, -R3 ;  /* 0x00000001cd057824 */ /* 0x000fc400078e0a03 */
[----:B------:R1:W2:Y:S02]  /*120e0*/  I2F R14, R4 ;  /* 0x00000004000e7306 */ /* 0x0002a40000201400 */
[----:B-1----:R-:W-:Y:S01]  /*120f0*/  IMAD.MOV.U32 R4, RZ, RZ, R0 ;  /* 0x000000ffff047224 */ /* 0x002fe200078e0000 */
[----:B------:R-:W-:Y:S01]  /*12100*/  IABS R0, R5 ;  /* 0x0000000500007213 */ /* 0x000fe20000000000 */
[----:B------:R-:W-:-:S04]  /*12110*/  IMAD.IADD R5, R200, 0x1, -R2 ;  /* 0x00000001c8057824 */ /* 0x000fc800078e0a02 */
[----:B------:R1:W-:Y:S01]  /*12120*/  I2F R15, R4 ;  /* 0x00000004000f7306 */ /* 0x0003e20000201400 */
[----:B--2---:R-:W-:-:S05]  /*12130*/  FFMA.FTZ R6, R14, -UR27, R30 ;  /* 0x8000001b0e067c23 */ /* 0x004fca000801001e */
[----:B------:R-:W-:Y:S02]  /*12140*/  FSEL R220, R6, -INF , !P4 ;  /* 0xff80000006dc7808 */ /* 0x000fe40006000000 */
[----:B------:R-:W-:Y:S01]  /*12150*/  ISETP.GE.AND P4, PT, R2, R207, PT ;  /* 0x000000cf0200720c */ /* 0x000fe20003f86270 */
[----:B-1----:R-:W-:Y:S01]  /*12160*/  IMAD.MOV.U32 R4, RZ, RZ, R0 ;  /* 0x000000ffff047224 */ /* 0x002fe200078e0000 */
[----:B------:R-:W-:Y:S01]  /*12170*/  IABS R0, R5 ;  /* 0x0000000500007213 */ /* 0x000fe20000000000 */
[----:B------:R-:W-:Y:S02]  /*12180*/  FFMA.FTZ R5, R20, -UR27, R28 ;  /* 0x8000001b14057c23 */ /* 0x000fe4000801001c */
[----:B------:R1:W2:Y:S03]  /*12190*/  I2F R12, R4 ;  /* 0x00000004000c7306 */ /* 0x0002a60000201400 */
[----:B------:R-:W-:-:S02]  /*121a0*/  FSEL R215, R5, -INF , !P5 ;  /* 0xff80000005d77808 */ /* 0x000fc40006800000 */
[C---:B------:R-:W-:Y:S02]  /*121b0*/  ISETP.LT.OR P5, PT, R2.reuse, R204, P1 ;  /* 0x000000cc0200720c */ /* 0x040fe40000fa1670 */
[----:B------:R-:W-:Y:S01]  /*121c0*/  ISETP.LT.OR P1, PT, R2, R202, P4 ;  /* 0x000000ca0200720c */ /* 0x000fe20002721670 */
[----:B------:R3:W4:Y:S01]  /*121d0*/  I2F R11, R0 ;  /* 0x00000000000b7306 */ /* 0x0007220000201400 */
[----:B-1----:R-:W-:-:S05]  /*121e0*/  IMAD.IADD R4, R199, 0x1, -R2 ;  /* 0x00000001c7047824 */ /* 0x002fca00078e0a02 */
[----:B------:R-:W-:Y:S01]  /*121f0*/  IABS R3, R4 ;  /* 0x0000000400037213 */ /* 0x000fe20000000000 */
[--C-:B------:R-:W-:Y:S02]  /*12200*/  IMAD.IADD R4, R205, 0x1, -R2.reuse ;  /* 0x00000001cd047824 */ /* 0x100fe400078e0a02 */
[----:B---3--:R-:W-:Y:S01]  /*12210*/  IMAD.IADD R0, R201, 0x1, -R2 ;  /* 0x00000001c9007824 */ /* 0x008fe200078e0a02 */
[----:B------:R1:W3:Y:S01]  /*12220*/  I2F R9, R3 ;  /* 0x0000000300097306 */ /* 0x0002e20000201400 */
[----:B--2---:R-:W-:Y:S02]  /*12230*/  FFMA.FTZ R2, R12, -UR27, R18 ;  /* 0x8000001b0c027c23 */ /* 0x004fe40008010012 */
[----:B----4-:R-:W-:Y:S01]  /*12240*/  FFMA.FTZ R6, R11, -UR27, R29 ;  /* 0x8000001b0b067c23 */ /* 0x010fe2000801001d */
[----:B------:R-:W-:Y:S02]  /*12250*/  IABS R0, R0 ;  /* 0x0000000000007213 */ /* 0x000fe40000000000 */
[----:B------:R-:W-:-:S02]  /*12260*/  FSEL R165, R2, -INF , !P2 ;  /* 0xff80000002a57808 */ /* 0x000fc40005000000 */
[----:B------:R-:W-:Y:S02]  /*12270*/  ISETP.NE.AND P2, PT, R238, RZ, PT ;  /* 0x000000ffee00720c */ /* 0x000fe40003f45270 */
[----:B------:R-:W-:Y:S01]  /*12280*/  FSEL R178, R6, -INF , !P6 ;  /* 0xff80000006b27808 */ /* 0x000fe20007000000 */
[----:B-1----:R-:W-:Y:S01]  /*12290*/  IMAD.MOV.U32 R3, RZ, RZ, R0 ;  /* 0x000000ffff037224 */ /* 0x002fe200078e0000 */
[----:B------:R-:W-:Y:S01]  /*122a0*/  IABS R0, R4 ;  /* 0x0000000400007213 */ /* 0x000fe20000000000 */
[----:B---3--:R-:W-:Y:S02]  /*122b0*/  FFMA.FTZ R5, R9, -UR27, R31 ;  /* 0x8000001b09057c23 */ /* 0x008fe4000801001f */
[----:B------:R-:W1:Y:S03]  /*122c0*/  I2F R4, R3 ;  /* 0x0000000300047306 */ /* 0x000e660000201400 */
[----:B------:R-:W-:-:S05]  /*122d0*/  FSEL R214, R5, -INF , !P5 ;  /* 0xff80000005d67808 */ /* 0x000fca0006800000 */
[----:B------:R2:W3:Y:S01]  /*122e0*/  I2F R3, R0 ;  /* 0x0000000000037306 */ /* 0x0004e20000201400 */
[----:B-1----:R-:W-:-:S05]  /*122f0*/  FFMA.FTZ R4, R4, -UR27, R17 ;  /* 0x8000001b04047c23 */ /* 0x002fca0008010011 */
[----:B------:R-:W-:Y:S01]  /*12300*/  FSEL R155, R4, -INF , !P3 ;  /* 0xff800000049b7808 */ /* 0x000fe20005800000 */
[----:B--2---:R-:W-:-:S05]  /*12310*/  FFMA.FTZ R0, R15, -UR27, R16 ;  /* 0x8000001b0f007c23 */ /* 0x004fca0008010010 */
[----:B------:R-:W-:Y:S01]  /*12320*/  FSEL R161, R0, -INF , !P0 ;  /* 0xff80000000a17808 */ /* 0x000fe20004000000 */
[----:B---3--:R-:W-:Y:S01]  /*12330*/  FFMA.FTZ R0, R3, -UR27, R19 ;  /* 0x8000001b03007c23 */ /* 0x008fe20008010013 */
[----:B------:R-:W-:-:S04]  /*12340*/  PLOP3.LUT P0, PT, PT, PT, UP0, 0x80, 0x0 ;  /* 0x000000000000781c */ /* 0x000fc80003f0f008 */
[----:B------:R-:W-:-:S09]  /*12350*/  FSEL R167, R0, -INF , !P1 ;  /* 0xff80000000a77808 */ /* 0x000fd20004800000 */
        /* <DEDUP_REMOVED lines=24> */
[C---:B------:R-:W-:Y:S02]  /*124e0*/  @!P2 LEA R4, P0, R5.reuse, c[0x0][0x168], 0x1 ;  /* 0x00005a000504aa11 */ /* 0x040fe400078008ff */
        /* <DEDUP_REMOVED lines=30> */
.L_x_1754:
[----:B------:R-:W-:Y:S05]  /*126d0*/  BSYNC B0 ;  /* 0x0000000000007941 */ /* 0x000fea0003800000 */
.L_x_1753:
[----:B------:R-:W0:Y:S02]  /*126e0*/  LDGDEPBAR ;  /* 0x00000000000079af */ /* 0x000e240000000000 */
.L_x_1752:
[----:B------:R-:W-:Y:S01]  /*126f0*/  FMNMX.FTZ R0, R217, R58, !PT ;  /* 0x0000003ad9007209 */ /* 0x000fe20007810000 */
[----:B------:R-:W-:Y:S01]  /*12700*/  USHF.L.U32 UR4, UR35, 0x1, URZ ;  /* 0x0000000123047899 */ /* 0x000fe2000800063f */
[----:B-1----:R-:W-:Y:S01]  /*12710*/  IADD3 R3, R244, 0x4, RZ ;  /* 0x00000004f4037810 */ /* 0x002fe20007ffe0ff */
[----:B------:R-:W1:Y:S01]  /*12720*/  LDC.U8 R146, c[0x0][0x2d8] ;  /* 0x0000b600ff927b82 */ /* 0x000e620000000000 */
[----:B------:R-:W-:Y:S01]  /*12730*/  FMNMX.FTZ R0, R56, R0, !PT ;  /* 0x0000000038007209 */ /* 0x000fe20007810000 */
[----:B------:R-:W-:Y:S01]  /*12740*/  LDSM.16.MT88.4 R24, [R185+0x6000] ;  /* 0x00600000b918783b */ /* 0x000fe20000004200 */
[----:B------:R-:W-:Y:S02]  /*12750*/  IMAD.MOV.U32 R48, RZ, RZ, R242 ;  /* 0x000000ffff307224 */ /* 0x000fe400078e00f2 */
[----:B------:R-:W-:Y:S01]  /*12760*/  FMNMX.FTZ R0, R54, R0, !PT ;  /* 0x0000000036007209 */ /* 0x000fe20007810000 */
[----:B------:R-:W-:Y:S01]  /*12770*/  IMAD.WIDE.U32 R230, R3, -0x326172a9, RZ ;  /* 0xcd9e8d5703e67825 */ /* 0x000fe200078e00ff */
[----:B------:R-:W-:Y:S02]  /*12780*/  LDSM.16.MT88.4 R20, [R188+0x6000] ;  /* 0x00600000bc14783b */ /* 0x000fe40000004200 */
[----:B------:R-:W-:Y:S01]  /*12790*/  FMNMX.FTZ R0, R52, R0, !PT ;  /* 0x0000000034007209 */ /* 0x000fe20007810000 */
[----:B------:R-:W-:Y:S01]  /*127a0*/  IMAD.MOV.U32 R49, RZ, RZ, R240 ;  /* 0x000000ffff317224 */ /* 0x000fe200078e00f0 */
[----:B------:R-:W-:Y:S01]  /*127b0*/  LOP3.LUT R3, R231, R243, RZ, 0x3c, !PT ;  /* 0x000000f3e7037212 */ /* 0x000fe200078e3cff */
[----:B------:R-:W-:Y:S01]  /*127c0*/  LDSM.16.MT88.4 R28, [R186+0x6000] ;  /* 0x00600000ba1c783b */ /* 0x000fe20000004200 */
[----:B------:R-:W-:Y:S01]  /*127d0*/  FMNMX.FTZ R0, R62, R0, !PT ;  /* 0x000000003e007209 */ /* 0x000fe20007810000 */
[----:B------:R-:W-:-:S02]  /*127e0*/  IMAD.MOV.U32 R50, RZ, RZ, R239 ;  /* 0x000000ffff327224 */ /* 0x000fc400078e00ef */
[----:B------:R-:W-:Y:S01]  /*127f0*/  IMAD.WIDE.U32 R42, R3, -0x2daee0ad, RZ ;  /* 0xd2511f53032a7825 */ /* 0x000fe200078e00ff */
[----:B------:R-:W-:Y:S01]  /*12800*/  FMNMX.FTZ R0, R61, R0, !PT ;  /* 0x000000003d007209 */ /* 0x000fe20007810000 */
[----:B------:R-:W-:Y:S02]  /*12810*/  LDSM.16.MT88.4 R32, [R187+0x6000] ;  /* 0x00600000bb20783b */ /* 0x000fe40000004200 */
[----:B------:R-:W-:Y:S01]  /*12820*/  IMAD.MOV.U32 R45, RZ, RZ, R241 ;  /* 0x000000ffff2d7224 */ /* 0x000fe200078e00f1 */
        /* <DEDUP_REMOVED lines=20> */
[----:B-1----:R-:W-:Y:S01]  /*12970*/  PRMT R146, R146, 0x7054, R146 ;  /* 0x0000705492927816 */ /* 0x002fe20000000092 */
[----:B------:R-:W1:Y:S01]  /*12980*/  SHFL.BFLY PT, R2, R0, 0x2, 0x1f ;  /* 0x0c401f0000027f89 */ /* 0x000e6200000e0000 */
[----:B------:R-:W-:-:S04]  /*12990*/  FMNMX.FTZ R4, R154, R4, !PT ;  /* 0x000000049a047209 */ /* 0x000fc80007810000 */
[----:B------:R-:W-:-:S04]  /*129a0*/  FMNMX.FTZ R4, R152, R4, !PT ;  /* 0x0000000498047209 */ /* 0x000fc80007810000 */
[----:B------:R-:W-:-:S04]  /*129b0*/  FMNMX.FTZ R4, R174, R4, !PT ;  /* 0x00000004ae047209 */ /* 0x000fc80007810000 */
[----:B------:R-:W-:-:S04]  /*129c0*/  FMNMX.FTZ R4, R171, R4, !PT ;  /* 0x00000004ab047209 */ /* 0x000fc80007810000 */
[----:B------:R-:W-:-:S04]  /*129d0*/  FMNMX.FTZ R4, R165, R4, !PT ;  /* 0x00000004a5047209 */ /* 0x000fc80007810000 */
[----:B------:R-:W-:Y:S02]  /*129e0*/  FMNMX.FTZ R4, R167, R4, !PT ;  /* 0x00000004a7047209 */ /* 0x000fe40007810000 */
[----:B-1----:R-:W-:Y:S01]  /*129f0*/  FMNMX.FTZ R0, R0, R2, !PT ;  /* 0x0000000200007209 */ /* 0x002fe20007810000 */
        /* <DEDUP_REMOVED lines=27> */
[----:B------:R-:W-:Y:S01]  /*12bb0*/  FFMA.FTZ R0, R56, c[0x0][0x23c], -R12 ;  /* 0x00008f0038007a23 */ /* 0x000fe2000001080c */
[----:B------:R-:W-:Y:S01]  /*12bc0*/  LOP3.LUT R2, R39, UR7, R2, 0x96, !PT ;  /* 0x0000000727027c12 */ /* 0x000fe2000f8e9602 */
[----:B------:R-:W-:Y:S01]  /*12bd0*/  IMAD.WIDE.U32 R16, R6, -0x326172a9, RZ ;  /* 0xcd9e8d5706107825 */ /* 0x000fe200078e00ff */
[----:B-1----:R-:W-:Y:S01]  /*12be0*/  FMNMX.FTZ R70, R4, R70, !PT ;  /* 0x0000004604467209 */ /* 0x002fe20007810000 */
[----:B------:R1:W-:Y:S02]  /*12bf0*/  MUFU.EX2 R251, R0 ;  /* 0x0000000000fb7308 */ /* 0x0003e40000000800 */
[----:B------:R-:W-:Y:S01]  /*12c00*/  IMAD.WIDE.U32 R2, R2, -0x326172a9, RZ ;  /* 0xcd9e8d5702027825 */ /* 0x000fe200078e00ff */
[----:B------:R-:W-:-:S03]  /*12c10*/  FSETP.NEU.FTZ.AND P0, PT, R70, -INF , PT ;  /* 0xff8000004600780b */ /* 0x000fc60003f1d000 */
[--C-:B------:R-:W-:Y:S01]  /*12c20*/  FFMA.FTZ R5, R58, c[0x0][0x23c], -R12.reuse ;  /* 0x00008f003a057a23 */ /* 0x100fe2000001080c */
[----:B------:R-:W-:Y:S01]  /*12c30*/  LOP3.LUT R7, R2, 0xff, RZ, 0xc0, !PT ;  /* 0x000000ff02077812 */ /* 0x000fe200078ec0ff */
[----:B------:R-:W-:Y:S01]  /*12c40*/  FFMA.FTZ R4, R54, c[0x0][0x23c], -R12 ;  /* 0x00008f0036047a23 */ /* 0x000fe2000001080c */
[----:B------:R-:W-:Y:S01]  /*12c50*/  SHF.R.U32.HI R9, RZ, 0x18, R2 ;  /* 0x00000018ff097819 */ /* 0x000fe20000011602 */
[----:B------:R-:W-:Y:S01]  /*12c60*/  FMUL.FTZ R6, R70, c[0x0][0x23c] ;  /* 0x00008f0046067a20 */ /* 0x000fe20000410000 */
[----:B------:R2:W-:Y:S01]  /*12c70*/  MUFU.EX2 R252, R5 ;  /* 0x0000000500fc7308 */ /* 0x0005e20000000800 */
[----:B------:R-:W-:Y:S01]  /*12c80*/  FFMA.FTZ R8, R52, c[0x0][0x23c], -R12 ;  /* 0x00008f0034087a23 */ /* 0x000fe2000001080c */
[----:B-1----:R-:W-:Y:S02]  /*12c90*/  LOP3.LUT R0, R3, UR17, R16, 0x96, !PT ;  /* 0x0000001103007c12 */ /* 0x002fe4000f8e9610 */
[----:B------:R-:W-:-:S04]  /*12ca0*/  LOP3.LUT R3, R2, 0xffff, RZ, 0xc0, !PT ;  /* 0x0000ffff02037812 */ /* 0x000fc800078ec0ff */
[----:B------:R1:W-:Y:S01]  /*12cb0*/  MUFU.EX2 R250, R4 ;  /* 0x0000000400fa7308 */ /* 0x0003e20000000800 */
[----:B--2---:R-:W-:-:S07]  /*12cc0*/  SHF.R.U32.HI R5, RZ, 0x8, R3 ;  /* 0x00000008ff057819 */ /* 0x004fce0000011603 */
[----:B------:R2:W3:Y:S01]  /*12cd0*/  MUFU.EX2 R249, R8 ;  /* 0x0000000800f97308 */ /* 0x0004e20000000800 */
[----:B------:R-:W-:Y:S02]  /*12ce0*/  FSEL R3, R6, RZ, P0 ;  /* 0x000000ff06037208 */ /* 0x000fe40000000000 */
[----:B------:R-:W-:Y:S02]  /*12cf0*/  PRMT R11, R7, 0x5410, R5 ;  /* 0x00005410070b7816 */ /* 0x000fe40000000005 */
[--C-:B------:R-:W-:Y:S02]  /*12d00*/  SHF.R.U32.HI R5, RZ, 0x10, R0.reuse ;  /* 0x00000010ff057819 */ /* 0x100fe40000011600 */
[----:B------:R-:W-:Y:S02]  /*12d10*/  SHF.R.U32.HI R6, RZ, 0x18, R0 ;  /* 0x00000018ff067819 */ /* 0x000fe40000011600 */
[----:B-1----:R-:W-:Y:S02]  /*12d20*/  SHF.R.U32.HI R4, RZ, 0x10, R2 ;  /* 0x00000010ff047819 */ /* 0x002fe40000011602 */
[----:B------:R-:W-:-:S02]  /*12d30*/  LOP3.LUT R2, R0, 0xffff, RZ, 0xc0, !PT ;  /* 0x0000ffff00027812 */ /* 0x000fc400078ec0ff */
[----:B------:R-:W-:Y:S01]  /*12d40*/  LOP3.LUT R7, R4, 0xff, RZ, 0xc0, !PT ;  /* 0x000000ff04077812 */ /* 0x000fe200078ec0ff */
[----:B------:R-:W-:Y:S01]  /*12d50*/  FFMA.FTZ R4, R55, c[0x0][0x23c], -R3 ;  /* 0x00008f0037047a23 */ /* 0x000fe20000010803 */
[----:B------:R-:W-:Y:S02]  /*12d60*/  SHF.R.U32.HI R2, RZ, 0x8, R2 ;  /* 0x00000008ff027819 */ /* 0x000fe40000011602 */
[----:B--2---:R-:W-:Y:S01]  /*12d70*/  LOP3.LUT R8, R0, 0xff, RZ, 0xc0, !PT ;  /* 0x000000ff00087812 */ /* 0x004fe200078ec0ff */
[----:B------:R1:W-:Y:S01]  /*12d80*/  MUFU.EX2 R248, R4 ;  /* 0x0000000400f87308 */ /* 0x0003e20000000800 */
[----:B------:R-:W-:Y:S02]  /*12d90*/  LOP3.LUT R0, R5, 0xff, RZ, 0xc0, !PT ;  /* 0x000000ff05007812 */ /* 0x000fe400078ec0ff */
[----:B------:R-:W-:Y:S02]  /*12da0*/  FSEL R5, R71, RZ, P1 ;  /* 0x000000ff47057208 */ /* 0x000fe40000800000 */
[----:B------:R-:W-:-:S02]  /*12db0*/  PRMT R14, R8, 0x5410, R2 ;  /* 0x00005410080e7816 */ /* 0x000fc40000000002 */
[----:B------:R-:W-:Y:S01]  /*12dc0*/  PRMT R13, R0, 0x5410, R6 ;  /* 0x00005410000d7816 */ /* 0x000fe20000000006 */
[----:B------:R-:W-:Y:S01]  /*12dd0*/  FFMA.FTZ R0, R60, c[0x0][0x23c], -R3 ;  /* 0x00008f003c007a23 */ /* 0x000fe20000010803 */
[----:B------:R-:W-:Y:S01]  /*12de0*/  FSEL R2, R70, RZ, P0 ;  /* 0x000000ff46027208 */ /* 0x000fe20000000000 */
[----:B------:R-:W-:Y:S01]  /*12df0*/  FADD.FTZ R8, R217, -R5 ;  /* 0x80000005d9087221 */ /* 0x000fe20000010000 */
[----:B------:R-:W-:Y:S01]  /*12e00*/  PRMT R10, R7, 0x5410, R9 ;  /* 0x00005410070a7816 */ /* 0x000fe20000000009 */
[----:B------:R2:W-:Y:S01]  /*12e10*/  MUFU.EX2 R246, R0 ;  /* 0x0000000000f67308 */ /* 0x0005e20000000800 */
[----:B------:R-:W-:Y:S01]  /*12e20*/  FMNMX.FTZ R7, R218, R226, !PT ;  /* 0x000000e2da077209 */ /* 0x000fe20007810000 */
[----:B------:R-:W-:Y:S01]  /*12e30*/  FADD.FTZ R9, R216, -R2 ;  /* 0x80000002d8097221 */ /* 0x000fe20000010000 */
[----:B---3--:R-:W-:Y:S01]  /*12e40*/  F2FP.PACK_AB R2, R249, R250 ;  /* 0x000000faf902723e */ /* 0x008fe200000000ff */
[----:B-1----:R-:W-:Y:S02]  /*12e50*/  FFMA.FTZ R4, R53, c[0x0][0x23c], -R3 ;  /* 0x00008f0035047a23 */ /* 0x002fe40000010803 */
[----:B------:R-:W-:-:S02]  /*12e60*/  FMUL.FTZ R9, R9, c[0x0][0x23c] ;  /* 0x00008f0009097a20 */ /* 0x000fc40000410000 */
[----:B------:R1:W3:Y:S01]  /*12e70*/  MUFU.EX2 R247, R4 ;  /* 0x0000000400f77308 */ /* 0x0002e20000000800 */
[----:B------:R-:W-:Y:S02]  /*12e80*/  FMUL.FTZ R8, R8, c[0x0][0x23c] ;  /* 0x00008f0008087a20 */ /* 0x000fe40000410000 */
[----:B------:R-:W-:Y:S01]  /*12e90*/  IMAD.WIDE.U32 R216, R244, -0x326172a9, RZ ;  /* 0xcd9e8d57f4d87825 */ /* 0x000fe200078e00ff */
[----:B--2---:R-:W-:-:S04]  /*12ea0*/  HSET2.LE.AND R0, R11, R146, PT ;  /* 0x000000920b007233 */ /* 0x004fc80003803000 */
[----:B------:R-:W2:Y:S01]  /*12eb0*/  MUFU.EX2 R144, R9 ;  /* 0x0000000900907308 */ /* 0x000ea20000000800 */
[----:B------:R-:W-:Y:S01]  /*12ec0*/  LOP3.LUT R6, R0, R2, RZ, 0xc0, !PT ;  /* 0x0000000200067212 */ /* 0x000fe200078ec0ff */
[----:B------:R-:W-:Y:S01]  /*12ed0*/  HSET2.LE.AND R0, R10, R146, PT ;  /* 0x000000920a007233 */ /* 0x000fe20003803000 */
[----:B-1----:R-:W-:-:S05]  /*12ee0*/  FMNMX.FTZ R4, R219, R182, !PT ;  /* 0x000000b6db047209 */ /* 0x002fca0007810000 */
[----:B------:R-:W1:Y:S01]  /*12ef0*/  MUFU.EX2 R145, R8 ;  /* 0x0000000800917308 */ /* 0x000e620000000800 */
[----:B---3--:R-:W-:Y:S02]  /*12f00*/  F2FP.PACK_AB R2, R247, R248 ;  /* 0x000000f8f702723e */ /* 0x008fe400000000ff */
[----:B------:R-:W-:Y:S01]  /*12f10*/  FMNMX.FTZ R5, R183, R4, !PT ;  /* 0x00000004b7057209 */ /* 0x000fe20007810000 */
[----:B------:R-:W-:-:S03]  /*12f20*/  FFMA.FTZ R4, R57, c[0x0][0x23c], -R3 ;  /* 0x00008f0039047a23 */ /* 0x000fc60000010803 */
[----:B------:R-:W-:Y:S01]  /*12f30*/  FMNMX.FTZ R5, R180, R5, !PT ;  /* 0x00000005b4057209 */ /* 0x000fe20007810000 */
[----:B------:R3:W4:Y:S01]  /*12f40*/  MUFU.EX2 R245, R4 ;  /* 0x0000000400f57308 */ /* 0x0007220000000800 */
[-C--:B--2---:R-:W-:Y:S02]  /*12f50*/  FMUL.FTZ R86, R86, R144.reuse ;  /* 0x0000009056567220 */ /* 0x084fe40000410000 */
[----:B------:R-:W-:Y:S01]  /*12f60*/  FMNMX.FTZ R5, R63, R5, !PT ;  /* 0x000000053f057209 */ /* 0x000fe20007810000 */
[-C--:B------:R-:W-:Y:S02]  /*12f70*/  FMUL.FTZ R87, R87, R144.reuse ;  /* 0x0000009057577220 */ /* 0x080fe40000410000 */
[----:B------:R-:W-:Y:S01]  /*12f80*/  FMUL.FTZ R90, R90, R144 ;  /* 0x000000905a5a7220 */ /* 0x000fe20000410000 */
[----:B------:R-:W-:Y:S01]  /*12f90*/  FMNMX.FTZ R5, R177, R5, !PT ;  /* 0x00000005b1057209 */ /* 0x000fe20007810000 */
[-C--:B-1----:R-:W-:Y:S02]  /*12fa0*/  FMUL.FTZ R84, R84, R145.reuse ;  /* 0x0000009154547220 */ /* 0x082fe40000410000 */
[----:B------:R-:W-:-:S02]  /*12fb0*/  FMUL.FTZ R85, R85, R145 ;  /* 0x0000009155557220 */ /* 0x000fc40000410000 */
[-C--:B------:R-:W-:Y:S02]  /*12fc0*/  FMUL.FTZ R88, R88, R145.reuse ;  /* 0x0000009158587220 */ /* 0x080fe40000410000 */
[----:B------:R-:W-:Y:S01]  /*12fd0*/  FMUL.FTZ R89, R89, R145 ;  /* 0x0000009159597220 */ /* 0x000fe20000410000 */
[----:B---3--:R-:W-:Y:S01]  /*12fe0*/  FMNMX.FTZ R4, R227, R7, !PT ;  /* 0x00000007e3047209 */ /* 0x008fe20007810000 */
        /* <DEDUP_REMOVED lines=8> */
[----:B------:R-:W-:Y:S01]  /*13070*/  FMUL.FTZ R102, R102, R144 ;  /* 0x0000009066667220 */ /* 0x000fe20000410000 */
[----:B------:R-:W-:Y:S01]  /*13080*/  FMNMX.FTZ R4, R162, R2, !PT ;  /* 0x00000002a2047209 */ /* 0x000fe20007810000 */
[----:B------:R-:W-:Y:S01]  /*13090*/  FMUL.FTZ R103, R103, R144 ;  /* 0x0000009067677220 */ /* 0x000fe20000410000 */
[----:B------:R-:W-:Y:S01]  /*130a0*/  FMNMX.FTZ R9, R232, R0, !PT ;  /* 0x00000000e8097209 */ /* 0x000fe20007810000 */
[----:B------:R-:W-:Y:S01]  /*130b0*/  HSET2.LE.AND R0, R14, R146, PT ;  /* 0x000000920e007233 */ /* 0x000fe20003803000 */
[----:B------:R-:W-:Y:S01]  /*130c0*/  F2FP.PACK_AB R2, R251, R252 ;  /* 0x000000fcfb02723e */ /* 0x000fe200000000ff */
[-C--:B------:R-:W-:Y:S01]  /*130d0*/  FMUL.FTZ R104, R104, R145.reuse ;  /* 0x0000009168687220 */ /* 0x080fe20000410000 */
[----:B------:R-:W-:Y:S01]  /*130e0*/  FMNMX.FTZ R10, R158, R4, !PT ;  /* 0x000000049e0a7209 */ /* 0x000fe20007810000 */
[----:B------:R-:W-:Y:S01]  /*130f0*/  FMUL.FTZ R105, R105, R145 ;  /* 0x0000009169697220 */ /* 0x000fe20000410000 */
[----:B------:R-:W-:Y:S01]  /*13100*/  LOP3.LUT R4, R0, R2, RZ, 0xc0, !PT ;  /* 0x0000000200047212 */ /* 0x000fe200078ec0ff */
[-C--:B------:R-:W-:Y:S01]  /*13110*/  FMUL.FTZ R106, R106, R144.reuse ;  /* 0x000000906a6a7220 */ /* 0x080fe20000410000 */
        /* <DEDUP_REMOVED lines=30> */
[----:B----4-:R-:W-:Y:S01]  /*13300*/  F2FP.PACK_AB R8, R245, R246 ;  /* 0x000000f6f508723e */ /* 0x010fe200000000ff */
[----:B------:R-:W-:Y:S01]  /*13310*/  FMUL.FTZ R138, R138, R144 ;  /* 0x000000908a8a7220 */ /* 0x000fe20000410000 */
[----:B------:R-:W-:Y:S01]  /*13320*/  FMNMX.FTZ R0, R178, R0, !PT ;  /* 0x00000000b2007209 */ /* 0x000fe20007810000 */
[----:B------:R-:W-:Y:S01]  /*13330*/  FMUL.FTZ R139, R139, R144 ;  /* 0x000000908b8b7220 */ /* 0x000fe20000410000 */
[----:B------:R-:W-:Y:S01]  /*13340*/  FMNMX.FTZ R2, R222, R2, !PT ;  /* 0x00000002de027209 */ /* 0x000fe20007810000 */
[----:B------:R-:W-:Y:S01]  /*13350*/  FFMA.FTZ R13, R147, c[0x0][0x23c], -R12 ;  /* 0x00008f00930d7a23 */ /* 0x000fe2000001080c */
[----:B------:R-:W-:-:S02]  /*13360*/  LOP3.LUT R5, R5, R8, RZ, 0xc0, !PT ;  /* 0x0000000805057212 */ /* 0x000fc400078ec0ff */
[----:B------:R-:W1:Y:S01]  /*13370*/  SHFL.BFLY PT, R8, R0, 0x2, 0x1f ;  /* 0x0c401f0000087f89 */ /* 0x000e6200000e0000 */
[----:B------:R-:W-:-:S04]  /*13380*/  FMNMX.FTZ R2, R220, R2, !PT ;  /* 0x00000002dc027209 */ /* 0x000fc80007810000 */
[----:B------:R-:W-:Y:S01]  /*13390*/  FMNMX.FTZ R2, R214, R2, !PT ;  /* 0x00000002d6027209 */ /* 0x000fe20007810000 */
[C---:B------:R-:W-:Y:S08]  /*133a0*/  HMMA.16816.F32 R84, R4.reuse, R24, R84 ;  /* 0x000000180454723c */ /* 0x040ff00000001854 */
[C---:B------:R-:W-:Y:S08]  /*133b0*/  HMMA.16816.F32 R88, R4.reuse, R26, R88 ;  /* 0x0000001a0458723c */ /* 0x040ff00000001858 */
[----:B------:R-:W-:Y:S01]  /*133c0*/  HMMA.16816.F32 R100, R4, R20, R100 ;  /* 0x000000140464723c */ /* 0x000fe20000001864 */
[----:B-1----:R-:W-:-:S07]  /*133d0*/  FMNMX.FTZ R0, R0, R8, !PT ;  /* 0x0000000800007209 */ /* 0x002fce0007810000 */
[C---:B------:R-:W-:Y:S08]  /*133e0*/  HMMA.16816.F32 R104, R4.reuse, R22, R104 ;  /* 0x000000160468723c */ /* 0x040ff00000001868 */
[C---:B------:R-:W-:Y:S08]  /*133f0*/  HMMA.16816.F32 R116, R4.reuse, R28, R116 ;  /* 0x0000001c0474723c */ /* 0x040ff00000001874 */
[C---:B------:R-:W-:Y:S08]  /*13400*/  HMMA.16816.F32 R120, R4.reuse, R30, R120 ;  /* 0x0000001e0478723c */ /* 0x040ff00000001878 */
[C---:B------:R-:W-:Y:S08]  /*13410*/  HMMA.16816.F32 R132, R4.reuse, R32, R132 ;  /* 0x000000200484723c */ /* 0x040ff00000001884 */
[----:B------:R-:W-:Y:S01]  /*13420*/  HMMA.16816.F32 R76, R4, R34, R136 ;  /* 0x00000022044c723c */ /* 0x000fe20000001888 */
[----:B------:R-:W1:Y:S06]  /*13430*/  SHFL.BFLY PT, R7, R2, 0x2, 0x1f ;  /* 0x0c401f0002077f89 */ /* 0x000e6c00000e0000 */
[----:B------:R-:W-:Y:S01]  /*13440*/  LOP3.LUT R4, R217, R243, RZ, 0x3c, !PT ;  /* 0x000000f3d9047212 */ /* 0x000fe200078e3cff */
[----:B------:R-:W-:Y:S01]  /*13450*/  IMAD.MOV.U32 R139, RZ, RZ, R48 ;  /* 0x000000ffff8b7224 */ /* 0x000fe200078e0030 */
[----:B------:R-:W-:-:S02]  /*13460*/  LOP3.LUT R6, R19, UR16, R216, 0x96, !PT ;  /* 0x0000001013067c12 */ /* 0x000fc4000f8e96d8 */
[----:B------:R-:W-:Y:S01]  /*13470*/  LOP3.LUT R5, R225, UR14, R18, 0x96, !PT ;  /* 0x0000000ee1057c12 */ /* 0x000fe2000f8e9612 */
[----:B------:R-:W-:Y:S02]  /*13480*/  IMAD R44, R4, -0x2daee0ad, RZ ;  /* 0xd2511f53042c7824 */ /* 0x000fe400078e02ff */
        /* <DEDUP_REMOVED lines=13> */
[----:B------:R-:W1:Y:S03]  /*13560*/  SHFL.BFLY PT, R6, R2, 0x1, 0x1f ;  /* 0x0c201f0002067f89 */ /* 0x000e6600000e0000 */
[----:B------:R-:W-:Y:S01]  /*13570*/  LOP3.LUT R4, R69, UR7, R4, 0x96, !PT ;  /* 0x0000000745047c12 */ /* 0x000fe2000f8e9604 */
[----:B------:R-:W-:-:S04]  /*13580*/  IMAD.WIDE.U32 R18, R7, -0x326172a9, RZ ;  /* 0xcd9e8d5707127825 */ /* 0x000fc800078e00ff */
        /* <DEDUP_REMOVED lines=10> */
[----:B------:R-:W-:-:S02]  /*13630*/  SHF.R.U32.HI R6, RZ, 0x10, R4 ;  /* 0x00000010ff067819 */ /* 0x000fc40000011604 */
[----:B------:R-:W-:Y:S01]  /*13640*/  SHF.R.U32.HI R4, RZ, 0x18, R4 ;  /* 0x00000018ff047819 */ /* 0x000fe20000011604 */
[----:B------:R1:W-:Y:S01]  /*13650*/  MUFU.EX2 R242, R2 ;  /* 0x0000000200f27308 */ /* 0x0003e20000000800 */
[----:B------:R-:W-:Y:S02]  /*13660*/  LOP3.LUT R6, R6, 0xff, RZ, 0xc0, !PT ;  /* 0x000000ff06067812 */ /* 0x000fe400078ec0ff */
[----:B------:R-:W-:Y:S02]  /*13670*/  FSETP.NEU.FTZ.AND P0, PT, R72, -INF , PT ;  /* 0xff8000004800780b */ /* 0x000fe40003f1d000 */
[----:B------:R-:W-:Y:S01]  /*13680*/  PRMT R11, R6, 0x5410, R4 ;  /* 0x00005410060b7816 */ /* 0x000fe20000000004 */
[----:B------:R-:W-:Y:S01]  /*13690*/  FFMA.FTZ R6, R63, c[0x0][0x23c], -R0 ;  /* 0x00008f003f067a23 */ /* 0x000fe20000010800 */
[----:B------:R-:W-:Y:S01]  /*136a0*/  LOP3.LUT R4, R5, UR17, R18, 0x96, !PT ;  /* 0x0000001105047c12 */ /* 0x000fe2000f8e9612 */
[----:B------:R-:W-:Y:S01]  /*136b0*/  FFMA.FTZ R5, R180, c[0x0][0x23c], -R0 ;  /* 0x00008f00b4057a23 */ /* 0x000fe20000010800 */
[----:B------:R-:W-:Y:S01]  /*136c0*/  PRMT R10, R9, 0x5410, R8 ;  /* 0x00005410090a7816 */ /* 0x000fe20000000008 */
[----:B------:R-:W-:Y:S01]  /*136d0*/  MUFU.EX2 R241, R6 ;  /* 0x0000000600f17308 */ /* 0x000fe20000000800 */
[----:B-1----:R-:W-:-:S07]  /*136e0*/  FFMA.FTZ R2, R183, c[0x0][0x23c], -R0 ;  /* 0x00008f00b7027a23 */ /* 0x002fce0000010800 */
        /* <DEDUP_REMOVED lines=15> */
[----:B------:R-:W-:-:S03]  /*137e0*/  FFMA.FTZ R6, R156, c[0x0][0x23c], -R2 ;  /* 0x00008f009c067a23 */ /* 0x000fc60000010802 */
[----:B------:R-:W-:Y:S01]  /*137f0*/  PRMT R9, R4, 0x5410, R5 ;  /* 0x0000541004097816 */ /* 0x000fe20000000005 */
[----:B------:R1:W4:Y:S01]  /*13800*/  MUFU.EX2 R234, R6 ;  /* 0x0000000600ea7308 */ /* 0x0003220000000800 */
[----:B------:R-:W-:Y:S01]  /*13810*/  FSEL R5, R72, RZ, P0 ;  /* 0x000000ff48057208 */ /* 0x000fe20000000000 */
[----:B------:R-:W-:-:S04]  /*13820*/  FFMA.FTZ R4, R227, c[0x0][0x23c], -R2 ;  /* 0x00008f00e3047a23 */ /* 0x000fc80000010802 */
[----:B---3--:R-:W-:Y:S01]  /*13830*/  FADD.FTZ R7, R218, -R5 ;  /* 0x80000005da077221 */ /* 0x008fe20000010000 */
[----:B--2---:R-:W-:Y:S01]  /*13840*/  F2FP.PACK_AB R5, R241, R240 ;  /* 0x000000f0f105723e */ /* 0x004fe200000000ff */
[----:B------:R2:W-:Y:S02]  /*13850*/  MUFU.EX2 R229, R4 ;  /* 0x0000000400e57308 */ /* 0x0005e40000000800 */
[----:B------:R-:W-:Y:S01]  /*13860*/  FMUL.FTZ R7, R7, c[0x0][0x23c] ;  /* 0x00008f0007077a20 */ /* 0x000fe20000410000 */
[----:B-1----:R-:W-:-:S05]  /*13870*/  FSEL R6, R73, RZ, P1 ;  /* 0x000000ff49067208 */ /* 0x002fca0000800000 */
[----:B------:R-:W1:Y:S01]  /*13880*/  MUFU.EX2 R46, R7 ;  /* 0x00000007002e7308 */ /* 0x000e620000000800 */
[----:B------:R-:W-:Y:S01]  /*13890*/  FADD.FTZ R6, R219, -R6 ;  /* 0x80000006db067221 */ /* 0x000fe20000010000 */
[----:B--2---:R-:W-:-:S03]  /*138a0*/  HSET2.LE.AND R4, R10, R146, PT ;  /* 0x000000920a047233 */ /* 0x004fc60003803000 */
[----:B------:R-:W-:-:S03]  /*138b0*/  FMUL.FTZ R6, R6, c[0x0][0x23c] ;  /* 0x00008f0006067a20 */ /* 0x000fc60000410000 */
[----:B------:R-:W-:Y:S01]  /*138c0*/  MUFU.EX2 R218, R13 ;  /* 0x0000000d00da7308 */ /* 0x000fe20000000800 */
[----:B------:R-:W-:Y:S01]  /*138d0*/  LOP3.LUT R10, R4, R5, RZ, 0xc0, !PT ;  /* 0x00000005040a7212 */ /* 0x000fe200078ec0ff */
[----:B------:R-:W-:Y:S01]  /*138e0*/  HSET2.LE.AND R4, R11, R146, PT ;  /* 0x000000920b047233 */ /* 0x000fe20003803000 */
[----:B----4-:R-:W-:Y:S01]  /*138f0*/  F2FP.PACK_AB R5, R234, R238 ;  /* 0x000000eeea05723e */ /* 0x010fe200000000ff */
[----:B-1----:R-:W-:-:S04]  /*13900*/  FMUL.FTZ R98, R98, R46 ;  /* 0x0000002e62627220 */ /* 0x002fc80000410000 */
[----:B------:R1:W2:Y:S01]  /*13910*/  MUFU.EX2 R47, R6 ;  /* 0x00000006002f7308 */ /* 0x0002a20000000800 */
[----:B------:R-:W-:Y:S01]  /*13920*/  LOP3.LUT R11, R4, R5, RZ, 0xc0, !PT ;  /* 0x00000005040b7212 */ /* 0x000fe200078ec0ff */
[--C-:B------:R-:W-:Y:S01]  /*13930*/  HSET2.LE.AND R4, R8, R146.reuse, PT ;  /* 0x0000009208047233 */ /* 0x100fe20003803000 */
[----:B------:R-:W-:Y:S01]  /*13940*/  F2FP.PACK_AB R5, R239, R242 ;  /* 0x000000f2ef05723e */ /* 0x000fe200000000ff */
[-C--:B------:R-:W-:Y:S02]  /*13950*/  FMUL.FTZ R99, R99, R46.reuse ;  /* 0x0000002e63637220 */ /* 0x080fe40000410000 */
[-C--:B------:R-:W-:Y:S01]  /*13960*/  FMUL.FTZ R82, R82, R46.reuse ;  /* 0x0000002e52527220 */ /* 0x080fe20000410000 */
[----:B------:R-:W-:Y:S01]  /*13970*/  LOP3.LUT R8, R4, R5, RZ, 0xc0, !PT ;  /* 0x0000000504087212 */ /* 0x000fe200078ec0ff */
[----:B------:R-:W-:Y:S01]  /*13980*/  HSET2.LE.AND R4, R9, R146, PT ;  /* 0x0000009209047233 */ /* 0x000fe20003803000 */
[----:B------:R-:W-:Y:S01]  /*13990*/  F2FP.PACK_AB R5, R229, R231 ;  /* 0x000000e7e505723e */ /* 0x000fe200000000ff */
[----:B------:R-:W-:-:S02]  /*139a0*/  FMUL.FTZ R83, R83, R46 ;  /* 0x0000002e53537220 */ /* 0x000fc40000410000 */
[----:B------:R-:W-:Y:S01]  /*139b0*/  FMUL.FTZ R94, R94, R46 ;  /* 0x0000002e5e5e7220 */ /* 0x000fe20000410000 */
[----:B------:R-:W-:Y:S01]  /*139c0*/  LOP3.LUT R9, R4, R5, RZ, 0xc0, !PT ;  /* 0x0000000504097212 */ /* 0x000fe200078ec0ff */
[----:B------:R-:W-:Y:S01]  /*139d0*/  FFMA.FTZ R4, R62, c[0x0][0x23c], -R12 ;  /* 0x00008f003e047a23 */ /* 0x000fe2000001080c */
[----:B------:R-:W-:Y:S01]  /*139e0*/  LOP3.LUT R5, R17, UR8, R36, 0x96, !PT ;  /* 0x0000000811057c12 */ /* 0x000fe2000f8e9624 */
[----:B-1----:R-:W-:Y:S02]  /*139f0*/  FFMA.FTZ R6, R59, c[0x0][0x23c], -R12 ;  /* 0x00008f003b067a23 */ /* 0x002fe4000001080c */
[----:B------:R1:W-:Y:S01]  /*13a00*/  MUFU.EX2 R227, R4 ;  /* 0x0000000400e37308 */ /* 0x0003e20000000800 */
[-C--:B--2---:R-:W-:Y:S02]  /*13a10*/  FMUL.FTZ R96, R96, R47.reuse ;  /* 0x0000002f60607220 */ /* 0x084fe40000410000 */
[-C--:B------:R-:W-:Y:S02]  /*13a20*/  FMUL.FTZ R97, R97, R47.reuse ;  /* 0x0000002f61617220 */ /* 0x080fe40000410000 */
[----:B------:R-:W-:-:S02]  /*13a30*/  FMUL.FTZ R80, R80, R47 ;  /* 0x0000002f50507220 */ /* 0x000fc40000410000 */
[-C--:B------:R-:W-:Y:S01]  /*13a40*/  FMUL.FTZ R81, R81, R47.reuse ;  /* 0x0000002f51517220 */ /* 0x080fe20000410000 */
[----:B------:R-:W-:Y:S01]  /*13a50*/  MUFU.EX2 R226, R6 ;  /* 0x0000000600e27308 */ /* 0x000fe20000000800 */
[-C--:B------:R-:W-:Y:S01]  /*13a60*/  FMUL.FTZ R92, R92, R47.reuse ;  /* 0x0000002f5c5c7220 */ /* 0x080fe20000410000 */
[C---:B------:R-:W-:Y:S01]  /*13a70*/  HMMA.16816.F32 R64, R8.reuse, R20, R96 ;  /* 0x000000140840723c */ /* 0x040fe20000001860 */
[-C--:B------:R-:W-:Y:S02]  /*13a80*/  FMUL.FTZ R93, R93, R47.reuse ;  /* 0x0000002f5d5d7220 */ /* 0x080fe40000410000 */
[----:B------:R-:W-:Y:S02]  /*13a90*/  FMUL.FTZ R95, R95, R46 ;  /* 0x0000002e5f5f7220 */ /* 0x000fe40000410000 */
[-C--:B------:R-:W-:Y:S02]  /*13aa0*/  FMUL.FTZ R108, R108, R47.reuse ;  /* 0x0000002f6c6c7220 */ /* 0x080fe40000410000 */
[----:B-1----:R-:W-:Y:S01]  /*13ab0*/  FFMA.FTZ R4, R61, c[0x0][0x23c], -R12 ;  /* 0x00008f003d047a23 */ /* 0x002fe2000001080c */
[----:B------:R-:W-:Y:S01]  /*13ac0*/  HMMA.16816.F32 R80, R8, R24, R80 ;  /* 0x000000180850723c */ /* 0x000fe20000001850 */
[----:B------:R-:W-:-:S02]  /*13ad0*/  FMUL.FTZ R109, R109, R47 ;  /* 0x0000002f6d6d7220 */ /* 0x000fc40000410000 */
[----:B------:R1:W2:Y:S01]  /*13ae0*/  MUFU.EX2 R219, R4 ;  /* 0x0000000400db7308 */ /* 0x0002a20000000800 */
[-C--:B------:R-:W-:Y:S02]  /*13af0*/  FMUL.FTZ R110, R110, R46.reuse ;  /* 0x0000002e6e6e7220 */ /* 0x080fe40000410000 */
[-C--:B------:R-:W-:Y:S02]  /*13b00*/  FMUL.FTZ R111, R111, R46.reuse ;  /* 0x0000002e6f6f7220 */ /* 0x080fe40000410000 */
[-C--:B------:R-:W-:Y:S01]  /*13b10*/  FMUL.FTZ R112, R112, R47.reuse ;  /* 0x0000002f70707220 */ /* 0x080fe20000410000 */
[----:B------:R-:W-:Y:S01]  /*13b20*/  HMMA.16816.F32 R92, R8, R26, R92 ;  /* 0x0000001a085c723c */ /* 0x000fe2000000185c */
[----:B------:R-:W-:Y:S01]  /*13b30*/  FMUL.FTZ R113, R113, R47 ;  /* 0x0000002f71717220 */ /* 0x000fe20000410000 */
[----:B------:R-:W-:Y:S01]  /*13b40*/  LDSM.16.MT88.4 R24, [R188+0x6800] ;  /* 0x00680000bc18783b */ /* 0x000fe20000004200 */
[-C--:B------:R-:W-:Y:S02]  /*13b50*/  FMUL.FTZ R114, R114, R46.reuse ;  /* 0x0000002e72727220 */ /* 0x080fe40000410000 */
[----:B------:R-:W-:-:S02]  /*13b60*/  FMUL.FTZ R115, R115, R46 ;  /* 0x0000002e73737220 */ /* 0x000fc40000410000 */
[-C--:B------:R-:W-:Y:S01]  /*13b70*/  FMUL.FTZ R124, R124, R47.reuse ;  /* 0x0000002f7c7c7220 */ /* 0x080fe20000410000 */
[----:B------:R-:W-:Y:S01]  /*13b80*/  HMMA.16816.F32 R60, R8, R22, R108 ;  /* 0x00000016083c723c */ /* 0x000fe2000000186c */
[----:B------:R-:W-:Y:S01]  /*13b90*/  FMUL.FTZ R125, R125, R47 ;  /* 0x0000002f7d7d7220 */ /* 0x000fe20000410000 */
[----:B------:R-:W-:Y:S01]  /*13ba0*/  LDSM.16.MT88.4 R20, [R186+0x6800] ;  /* 0x00680000ba14783b */ /* 0x000fe20000004200 */
[----:B-1----:R-:W-:-:S03]  /*13bb0*/  IMAD.WIDE.U32 R4, R5, -0x2daee0ad, RZ ;  /* 0xd2511f5305047825 */ /* 0x002fc600078e00ff */
[----:B------:R-:W-:Y:S01]  /*13bc0*/  LDSM.16.MT88.4 R108, [R188+0x7800] ;  /* 0x00780000bc6c783b */ /* 0x000fe20000004200 */
[-C--:B------:R-:W-:Y:S01]  /*13bd0*/  FMUL.FTZ R126, R126, R46.reuse ;  /* 0x0000002e7e7e7220 */ /* 0x080fe20000410000 */
[C---:B------:R-:W-:Y:S01]  /*13be0*/  LOP3.LUT R6, R4.reuse, 0xffff, RZ, 0xc0, !PT ;  /* 0x0000ffff04067812 */ /* 0x040fe200078ec0ff */
[-C--:B------:R-:W-:Y:S01]  /*13bf0*/  FMUL.FTZ R127, R127, R46.reuse ;  /* 0x0000002e7f7f7220 */ /* 0x080fe20000410000 */
[----:B------:R-:W-:Y:S01]  /*13c00*/  LOP3.LUT R15, R4, 0xff, RZ, 0xc0, !PT ;  /* 0x000000ff040f7812 */ /* 0x000fe200078ec0ff */
[-C--:B------:R-:W-:Y:S01]  /*13c10*/  FMUL.FTZ R128, R128, R47.reuse ;  /* 0x0000002f80807220 */ /* 0x080fe20000410000 */
[--C-:B------:R-:W-:Y:S01]  /*13c20*/  SHF.R.U32.HI R7, RZ, 0x10, R4.reuse ;  /* 0x00000010ff077819 */ /* 0x100fe20000011604 */
[-C--:B------:R-:W-:Y:S01]  /*13c30*/  FMUL.FTZ R129, R129, R47.reuse ;  /* 0x0000002f81817220 */ /* 0x080fe20000410000 */
[----:B------:R-:W-:Y:S01]  /*13c40*/  SHF.R.U32.HI R14, RZ, 0x18, R4 ;  /* 0x00000018ff0e7819 */ /* 0x000fe20000011604 */
[--C-:B------:R-:W-:Y:S01]  /*13c50*/  FFMA.FTZ R4, R159, c[0x0][0x23c], -R3.reuse ;  /* 0x00008f009f047a23 */ /* 0x100fe20000010803 */
[----:B------:R-:W-:Y:S01]  /*13c60*/  SHF.R.U32.HI R6, RZ, 0x8, R6 ;  /* 0x00000008ff067819 */ /* 0x000fe20000011606 */
[-C--:B------:R-:W-:Y:S01]  /*13c70*/  FMUL.FTZ R130, R130, R46.reuse ;  /* 0x0000002e82827220 */ /* 0x080fe20000410000 */
[----:B------:R-:W-:Y:S01]  /*13c80*/  LOP3.LUT R7, R7, 0xff, RZ, 0xc0, !PT ;  /* 0x000000ff07077812 */ /* 0x000fe200078ec0ff */
[----:B------:R1:W-:Y:S01]  /*13c90*/  MUFU.EX2 R217, R4 ;  /* 0x0000000400d97308 */ /* 0x0003e20000000800 */
[----:B------:R-:W-:Y:S01]  /*13ca0*/  PRMT R17, R15, 0x5410, R6 ;  /* 0x000054100f117816 */ /* 0x000fe20000000006 */
[----:B------:R-:W-:Y:S01]  /*13cb0*/  FMUL.FTZ R131, R131, R46 ;  /* 0x0000002e83837220 */ /* 0x000fe20000410000 */
[----:B------:R-:W-:Y:S01]  /*13cc0*/  PRMT R18, R7, 0x5410, R14 ;  /* 0x0000541007127816 */ /* 0x000fe2000000000e */
[----:B------:R-:W-:Y:S01]  /*13cd0*/  FFMA.FTZ R14, R157, c[0x0][0x23c], -R3 ;  /* 0x00008f009d0e7a23 */ /* 0x000fe20000010803 */
[----:B------:R-:W-:Y:S01]  /*13ce0*/  HMMA.16816.F32 R56, R8, R28, R112 ;  /* 0x0000001c0838723c */ /* 0x000fe20000001870 */
[----:B------:R-:W-:-:S02]  /*13cf0*/  FMUL.FTZ R140, R140, R47 ;  /* 0x0000002f8c8c7220 */ /* 0x000fc40000410000 */
[----:B------:R-:W-:Y:S01]  /*13d00*/  FMUL.FTZ R141, R141, R47 ;  /* 0x0000002f8d8d7220 */ /* 0x000fe20000410000 */
[----:B------:R3:W-:Y:S01]  /*13d10*/  MUFU.EX2 R181, R14 ;  /* 0x0000000e00b57308 */ /* 0x0007e20000000800 */
[-C--:B------:R-:W-:Y:S02]  /*13d20*/  FMUL.FTZ R142, R142, R46.reuse ;  /* 0x0000002e8e8e7220 */ /* 0x080fe40000410000 */
[----:B------:R-:W-:Y:S01]  /*13d30*/  FMUL.FTZ R143, R143, R46 ;  /* 0x0000002e8f8f7220 */ /* 0x000fe20000410000 */
[C---:B------:R-:W-:Y:S01]  /*13d40*/  HMMA.16816.F32 R52, R8.reuse, R32, R128 ;  /* 0x000000200834723c */ /* 0x040fe20000001880 */
[----:B------:R-:W-:Y:S01]  /*13d50*/  IMAD.MOV.U32 R99, RZ, RZ, R50 ;  /* 0x000000ffff637224 */ /* 0x000fe200078e0032 */
[----:B-1----:R-:W-:Y:S01]  /*13d60*/  LOP3.LUT R4, R5, UR18, R38, 0x96, !PT ;  /* 0x0000001205047c12 */ /* 0x002fe2000f8e9626 */
[----:B------:R-:W-:Y:S01]  /*13d70*/  FFMA.FTZ R5, R149, c[0x0][0x23c], -R3 ;  /* 0x00008f0095057a23 */ /* 0x000fe20000010803 */
[----:B------:R-:W-:Y:S01]  /*13d80*/  LDSM.16.MT88.4 R36, [R187+0x6800] ;  /* 0x00680000bb24783b */ /* 0x000fe20000004200 */
[----:B------:R-:W-:Y:S01]  /*13d90*/  IMAD.MOV.U32 R98, RZ, RZ, R49 ;  /* 0x000000ffff627224 */ /* 0x000fe200078e0031 */
[C---:B------:R-:W-:Y:S01]  /*13da0*/  LOP3.LUT R6, R4.reuse, 0xffff, RZ, 0xc0, !PT ;  /* 0x0000ffff04067812 */ /* 0x040fe200078ec0ff */
[----:B------:R1:W-:Y:S01]  /*13db0*/  MUFU.EX2 R183, R5 ;  /* 0x0000000500b77308 */ /* 0x0003e20000000800 */
[----:B------:R-:W-:Y:S01]  /*13dc0*/  LOP3.LUT R16, R4, 0xff, RZ, 0xc0, !PT ;  /* 0x000000ff04107812 */ /* 0x000fe200078ec0ff */
[C---:B------:R-:W-:Y:S01]  /*13dd0*/  HMMA.16816.F32 R48, R8.reuse, R30, R124 ;  /* 0x0000001e0830723c */ /* 0x040fe2000000187c */
[----:B------:R-:W-:Y:S01]  /*13de0*/  SHF.R.U32.HI R15, RZ, 0x18, R4 ;  /* 0x00000018ff0f7819 */ /* 0x000fe20000011604 */
[----:B------:R-:W4:Y:S01]  /*13df0*/  LDSM.16.MT88.4 R28, [R185+0x6800] ;  /* 0x00680000b91c783b */ /* 0x000f220000004200 */
[----:B------:R-:W-:Y:S01]  /*13e00*/  SHF.R.U32.HI R13, RZ, 0x8, R6 ;  /* 0x00000008ff0d7819 */ /* 0x000fe20000011606 */
[----:B------:R-:W-:Y:S01]  /*13e10*/  HSET2.LE.AND R6, R17, R146, PT ;  /* 0x0000009211067233 */ /* 0x000fe20003803000 */
[----:B---3--:R-:W-:Y:S01]  /*13e20*/  FFMA.FTZ R14, R176, c[0x0][0x23c], -R0 ;  /* 0x00008f00b00e7a23 */ /* 0x008fe20000010800 */
[----:B------:R-:W-:Y:S02]  /*13e30*/  LDSM.16.MT88.4 R124, [R186+0x7800] ;  /* 0x00780000ba7c783b */ /* 0x000fe40000004200 */
[----:B------:R-:W-:Y:S01]  /*13e40*/  HMMA.16816.F32 R140, R8, R34, R140 ;  /* 0x00000022088c723c */ /* 0x000fe2000000188c */
[----:B-1----:R-:W-:Y:S01]  /*13e50*/  SHF.R.U32.HI R5, RZ, 0x10, R4 ;  /* 0x00000010ff057819 */ /* 0x002fe20000011604 */
[----:B------:R-:W-:-:S05]  /*13e60*/  FFMA.FTZ R4, R148, c[0x0][0x23c], -R3 ;  /* 0x00008f0094047a23 */ /* 0x000fca0000010803 */
[--C-:B------:R-:W-:Y:S01]  /*13e70*/  FFMA.FTZ R8, R162, c[0x0][0x23c], -R0.reuse ;  /* 0x00008f00a2087a23 */ /* 0x100fe20000010800 */
[----:B------:R-:W-:Y:S01]  /*13e80*/  LOP3.LUT R7, R5, 0xff, RZ, 0xc0, !PT ;  /* 0x000000ff05077812 */ /* 0x000fe200078ec0ff */
[----:B------:R1:W3:Y:S01]  /*13e90*/  MUFU.EX2 R182, R4 ;  /* 0x0000000400b67308 */ /* 0x0002e20000000800 */
[----:B------:R-:W-:Y:S01]  /*13ea0*/  PRMT R5, R16, 0x5410, R13 ;  /* 0x0000541010057816 */ /* 0x000fe2000000000d */
[----:B------:R-:W-:Y:S01]  /*13eb0*/  FFMA.FTZ R11, R158, c[0x0][0x23c], -R0 ;  /* 0x00008f009e0b7a23 */ /* 0x000fe20000010800 */
[----:B------:R-:W-:Y:S01]  /*13ec0*/  PRMT R15, R7, 0x5410, R15 ;  /* 0x00005410070f7816 */ /* 0x000fe2000000000f */
[--C-:B------:R-:W-:Y:S01]  /*13ed0*/  HSET2.LE.AND R7, R18, R146.reuse, PT ;  /* 0x0000009212077233 */ /* 0x100fe20003803000 */
[----:B--2---:R-:W-:Y:S01]  /*13ee0*/  F2FP.PACK_AB R13, R219, R227 ;  /* 0x000000e3db0d723e */ /* 0x004fe200000000ff */
[----:B------:R-:W-:Y:S01]  /*13ef0*/  HSET2.LE.AND R5, R5, R146, PT ;  /* 0x0000009205057233 */ /* 0x000fe20003803000 */
[----:B------:R-:W-:Y:S01]  /*13f00*/  IMAD.U32 R10, RZ, RZ, UR31 ;  /* 0x0000001fff0a7e24 */ /* 0x000fe2000f8e00ff */
[----:B------:R2:W-:Y:S01]  /*13f10*/  MUFU.EX2 R115, R8 ;  /* 0x0000000800737308 */ /* 0x0005e20000000800 */
[----:B-1----:R-:W-:-:S07]  /*13f20*/  F2FP.PACK_AB R4, R218, R226 ;  /* 0x000000e2da04723e */ /* 0x002fce00000000ff */
[----:B------:R1:W5:Y:S01]  /*13f30*/  MUFU.EX2 R176, R11 ;  /* 0x0000000b00b07308 */ /* 0x0003620000000800 */
[----:B------:R-:W-:Y:S01]  /*13f40*/  LOP3.LUT R6, R6, R4, RZ, 0xc0, !PT ;  /* 0x0000000406067212 */ /* 0x000fe200078ec0ff */
[----:B------:R-:W-:Y:S01]  /*13f50*/  FFMA.FTZ R4, R177, c[0x0][0x23c], -R0 ;  /* 0x00008f00b1047a23 */ /* 0x000fe20000010800 */
[----:B--2---:R-:W-:-:S05]  /*13f60*/  LOP3.LUT R8, R19, UR8, R74, 0x96, !PT ;  /* 0x0000000813087c12 */ /* 0x004fca000f8e964a */
[----:B------:R3:W-:Y:S01]  /*13f70*/  MUFU.EX2 R180, R4 ;  /* 0x0000000400b47308 */ /* 0x0007e20000000800 */
[----:B------:R-:W-:Y:S01]  /*13f80*/  IMAD.WIDE.U32 R8, R8, -0x2daee0ad, RZ ;  /* 0xd2511f5308087825 */ /* 0x000fe200078e00ff */
[----:B-1----:R-:W-:-:S06]  /*13f90*/  LOP3.LUT R11, R235, UR4, R10, 0x96, !PT ;  /* 0x00000004eb0b7c12 */ /* 0x002fcc000f8e960a */
[----:B------:R1:W-:Y:S01]  /*13fa0*/  MUFU.EX2 R177, R14 ;  /* 0x0000000e00b17308 */ /* 0x0003e20000000800 */
[----:B------:R-:W-:Y:S01]  /*13fb0*/  LOP3.LUT R10, R9, UR18, R68, 0x96, !PT ;  /* 0x00000012090a7c12 */ /* 0x000fe2000f8e9644 */
[----:B------:R-:W-:Y:S02]  /*13fc0*/  IMAD.MOV.U32 R235, RZ, RZ, R139 ;  /* 0x000000ffffeb7224 */ /* 0x000fe400078e008b */
[----:B------:R-:W-:Y:S01]  /*13fd0*/  IMAD.WIDE.U32 R34, R11, -0x326172a9, RZ ;  /* 0xcd9e8d570b227825 */ /* 0x000fe200078e00ff */
[----:B------:R-:W-:Y:S02]  /*13fe0*/  LOP3.LUT R11, R8, 0xffff, RZ, 0xc0, !PT ;  /* 0x0000ffff080b7812 */ /* 0x000fe400078ec0ff */
[----:B---3--:R-:W-:Y:S01]  /*13ff0*/  F2FP.PACK_AB R4, R182, R183 ;  /* 0x000000b7b604723e */ /* 0x008fe200000000ff */
[----:B------:R-:W-:Y:S01]  /*14000*/  FFMA.FTZ R9, R169, c[0x0][0x23c], -R2 ;  /* 0x00008f00a9097a23 */ /* 0x000fe20000010802 */
[----:B------:R-:W-:Y:S02]  /*14010*/  SHF.R.U32.HI R11, RZ, 0x8, R11 ;  /* 0x00000008ff0b7819 */ /* 0x000fe4000001160b */
[----:B------:R-:W-:Y:S01]  /*14020*/  LOP3.LUT R7, R7, R4, RZ, 0xc0, !PT ;  /* 0x0000000407077212 */ /* 0x000fe200078ec0ff */
[----:B------:R2:W-:Y:S01]  /*14030*/  MUFU.EX2 R114, R9 ;  /* 0x0000000900727308 */ /* 0x0005e20000000800 */
[----:B------:R-:W-:Y:S01]  /*14040*/  LOP3.LUT R4, R5, R13, RZ, 0xc0, !PT ;  /* 0x0000000d05047212 */ /* 0x000fe200078ec0ff */
[----:B------:R-:W-:Y:S01]  /*14050*/  HSET2.LE.AND R5, R15, R146, PT ;  /* 0x000000920f057233 */ /* 0x000fe20003803000 */
[----:B------:R-:W-:-:S02]  /*14060*/  F2FP.PACK_AB R13, R181, R217 ;  /* 0x000000d9b50d723e */ /* 0x000fc400000000ff */
[----:B------:R-:W-:Y:S02]  /*14070*/  LOP3.LUT R15, R8, 0xff, RZ, 0xc0, !PT ;  /* 0x000000ff080f7812 */ /* 0x000fe400078ec0ff */
[----:B------:R-:W-:Y:S01]  /*14080*/  LOP3.LUT R5, R5, R13, RZ, 0xc0, !PT ;  /* 0x0000000d05057212 */ /* 0x000fe200078ec0ff */
[----:B------:R-:W-:Y:S01]  /*14090*/  FFMA.FTZ R13, R232, c[0x0][0x23c], -R2 ;  /* 0x00008f00e80d7a23 */ /* 0x000fe20000010802 */
[----:B-1----:R-:W-:Y:S01]  /*140a0*/  SHF.R.U32.HI R14, RZ, 0x18, R8 ;  /* 0x00000018ff0e7819 */ /* 0x002fe20000011608 */
[----:B------:R-:W-:Y:S01]  /*140b0*/  IMAD.MOV.U32 R232, RZ, RZ, R45 ;  /* 0x000000ffffe87224 */ /* 0x000fe200078e002d */
[----:B------:R-:W-:Y:S01]  /*140c0*/  PRMT R16, R15, 0x5410, R11 ;  /* 0x000054100f107816 */ /* 0x000fe2000000000b */
[----:B------:R1:W-:Y:S01]  /*140d0*/  MUFU.EX2 R113, R13 ;  /* 0x0000000d00717308 */ /* 0x0003e20000000800 */
[----:B------:R-:W-:Y:S01]  /*140e0*/  LOP3.LUT R15, R10, 0xff, RZ, 0xc0, !PT ;  /* 0x000000ff0a0f7812 */ /* 0x000fe200078ec0ff */
[----:B----4-:R-:W-:Y:S01]  /*140f0*/  HMMA.16816.F32 R84, R4, R28, R84 ;  /* 0x0000001c0454723c */ /* 0x010fe20000001854 */
[----:B--2---:R-:W-:-:S05]  /*14100*/  FFMA.FTZ R9, R168, c[0x0][0x23c], -R2 ;  /* 0x00008f00a8097a23 */ /* 0x004fca0000010802 */
[----:B------:R2:W3:Y:S02]  /*14110*/  MUFU.EX2 R162, R9 ;  /* 0x0000000900a27308 */ /* 0x0004e40000000800 */
[----:B------:R-:W-:Y:S01]  /*14120*/  HMMA.16816.F32 R88, R4, R30, R88 ;  /* 0x0000001e0458723c */ /* 0x000fe20000001858 */
[----:B-1----:R-:W-:Y:S02]  /*14130*/  SHF.R.U32.HI R13, RZ, 0x10, R8 ;  /* 0x00000010ff0d7819 */ /* 0x002fe40000011608 */
[----:B------:R-:W-:-:S05]  /*14140*/  LOP3.LUT R8, R35, UR16, R230, 0x96, !PT ;  /* 0x0000001023087c12 */ /* 0x000fca000f8e96e6 */
[----:B------:R-:W-:Y:S01]  /*14150*/  HMMA.16816.F32 R100, R4, R24, R100 ;  /* 0x000000180464723c */ /* 0x000fe20000001864 */
[----:B------:R-:W-:Y:S01]  /*14160*/  LOP3.LUT R13, R13, 0xff, RZ, 0xc0, !PT ;  /* 0x000000ff0d0d7812 */ /* 0x000fe200078ec0ff */
[----:B------:R-:W-:Y:S01]  /*14170*/  IMAD.WIDE.U32 R32, R8, -0x2daee0ad, RZ ;  /* 0xd2511f5308207825 */ /* 0x000fe200078e00ff */
[----:B------:R-:W-:Y:S02]  /*14180*/  LOP3.LUT R8, R10, 0xffff, RZ, 0xc0, !PT ;  /* 0x0000ffff0a087812 */ /* 0x000fe400078ec0ff */
[----:B--2---:R-:W-:-:S03]  /*14190*/  SHF.R.U32.HI R9, RZ, 0x10, R10 ;  /* 0x00000010ff097819 */ /* 0x004fc6000001160a */
[C---:B------:R-:W-:Y:S01]  /*141a0*/  HMMA.16816.F32 R104, R4.reuse, R26, R104 ;  /* 0x0000001a0468723c */ /* 0x040fe20000001868 */
[----:B------:R-:W-:Y:S01]  /*141b0*/  PRMT R17, R13, 0x5410, R14 ;  /* 0x000054100d117816 */ /* 0x000fe2000000000e */
[----:B------:R-:W-:Y:S01]  /*141c0*/  FFMA.FTZ R13, R179, c[0x0][0x23c], -R2 ;  /* 0x00008f00b30d7a23 */ /* 0x000fe20000010802 */
[----:B------:R-:W-:Y:S01]  /*141d0*/  SHF.R.U32.HI R14, RZ, 0x18, R10 ;  /* 0x00000018ff0e7819 */ /* 0x000fe2000001160a */
[----:B------:R-:W-:Y:S01]  /*141e0*/  HSET2.LE.AND R10, R16, R146, PT ;  /* 0x00000092100a7233 */ /* 0x000fe20003803000 */
[----:B------:R-:W-:Y:S01]  /*141f0*/  SHF.R.U32.HI R11, RZ, 0x8, R8 ;  /* 0x00000008ff0b7819 */ /* 0x000fe20000011608 */
[----:B------:R1:W2:Y:S01]  /*14200*/  MUFU.EX2 R112, R13 ;  /* 0x0000000d00707308 */ /* 0x0002a20000000800 */
[----:B------:R-:W-:Y:S01]  /*14210*/  LOP3.LUT R9, R9, 0xff, RZ, 0xc0, !PT ;  /* 0x000000ff09097812 */ /* 0x000fe200078ec0ff */
[----:B------:R-:W-:Y:S01]  /*14220*/  HMMA.16816.F32 R116, R4, R20, R116 ;  /* 0x000000140474723c */ /* 0x000fe20000001874 */
[----:B-----5:R-:W-:Y:S02]  /*14230*/  F2FP.PACK_AB R8, R176, R115 ;  /* 0x00000073b008723e */ /* 0x020fe400000000ff */
[----:B------:R-:W-:-:S02]  /*14240*/  PRMT R14, R9, 0x5410, R14 ;  /* 0x00005410090e7816 */ /* 0x000fc4000000000e */
[----:B------:R-:W-:Y:S02]  /*14250*/  LOP3.LUT R10, R10, R8, RZ, 0xc0, !PT ;  /* 0x000000080a0a7212 */ /* 0x000fe400078ec0ff */
[----:B------:R-:W-:Y:S01]  /*14260*/  LOP3.LUT R18, R33, UR13, R42, 0x96, !PT ;  /* 0x0000000d21127c12 */ /* 0x000fe2000f8e962a */
[--C-:B------:R-:W-:Y:S01]  /*14270*/  HSET2.LE.AND R16, R14, R146.reuse, PT ;  /* 0x000000920e107233 */ /* 0x100fe20003803000 */
[----:B------:R-:W-:Y:S01]  /*14280*/  HMMA.16816.F32 R120, R4, R22, R120 ;  /* 0x000000160478723c */ /* 0x000fe20000001878 */
[----:B---3--:R-:W-:Y:S02]  /*14290*/  F2FP.PACK_AB R8, R162, R114 ;  /* 0x00000072a208723e */ /* 0x008fe400000000ff */
[----:B-1----:R-:W-:Y:S01]  /*142a0*/  PRMT R13, R15, 0x5410, R11 ;  /* 0x000054100f0d7816 */ /* 0x002fe2000000000b */
[----:B------:R-:W-:Y:S01]  /*142b0*/  HSET2.LE.AND R11, R17, R146, PT ;  /* 0x00000092110b7233 */ /* 0x000fe20003803000 */
[----:B------:R-:W-:-:S03]  /*142c0*/  LOP3.LUT R15, R41, UR14, R34, 0x96, !PT ;  /* 0x0000000e290f7c12 */ /* 0x000fc6000f8e9622 */
[C---:B------:R-:W-:Y:S01]  /*142d0*/  HMMA.16816.F32 R132, R4.reuse, R36, R132 ;  /* 0x000000240484723c */ /* 0x040fe20000001884 */
[----:B--2---:R-:W-:Y:S01]  /*142e0*/  F2FP.PACK_AB R17, R112, R113 ;  /* 0x000000717011723e */ /* 0x004fe200000000ff */
[----:B------:R-:W-:Y:S01]  /*142f0*/  HSET2.LE.AND R9, R13, R146, PT ;  /* 0x000000920d097233 */ /* 0x000fe20003803000 */
[----:B------:R-:W-:Y:S01]  /*14300*/  F2FP.PACK_AB R13, R177, R180 ;  /* 0x000000b4b10d723e */ /* 0x000fe200000000ff */
[----:B------:R-:W-:Y:S01]  /*14310*/  IMAD.WIDE.U32 R14, R15, -0x2daee0ad, RZ ;  /* 0xd2511f530f0e7825 */ /* 0x000fe200078e00ff */
[----:B------:R-:W-:Y:S02]  /*14320*/  LOP3.LUT R11, R11, R8, RZ, 0xc0, !PT ;  /* 0x000000080b0b7212 */ /* 0x000fe400078ec0ff */
[----:B------:R-:W-:Y:S01]  /*14330*/  LOP3.LUT R8, R9, R13, RZ, 0xc0, !PT ;  /* 0x0000000d09087212 */ /* 0x000fe200078ec0ff */
[----:B------:R-:W-:Y:S01]  /*14340*/  HMMA.16816.F32 R76, R4, R38, R76 ;  /* 0x00000026044c723c */ /* 0x000fe2000000184c */
[----:B------:R-:W-:Y:S02]  /*14350*/  LOP3.LUT R13, R35, UR16, R216, 0x96, !PT ;  /* 0x00000010230d7c12 */ /* 0x000fe4000f8e96d8 */
[----:B------:R-:W-:-:S03]  /*14360*/  LOP3.LUT R9, R16, R17, RZ, 0xc0, !PT ;  /* 0x0000001110097212 */ /* 0x000fc600078ec0ff */
[----:B------:R-:W-:Y:S01]  /*14370*/  IMAD.WIDE.U32 R16, R13, -0x2daee0ad, RZ ;  /* 0xd2511f530d107825 */ /* 0x000fe200078e00ff */
[----:B------:R-:W-:Y:S02]  /*14380*/  LOP3.LUT R4, R15, UR11, R32, 0x96, !PT ;  /* 0x0000000b0f047c12 */ /* 0x000fe4000f8e9620 */
[----:B------:R-:W-:Y:S01]  /*14390*/  LOP3.LUT R13, R225, UR14, R34, 0x96, !PT ;  /* 0x0000000ee10d7c12 */ /* 0x000fe2000f8e9622 */
[----:B------:R-:W-:Y:S01]  /*143a0*/  FFMA.FTZ R5, R160, c[0x0][0x23c], -R12 ;  /* 0x00008f00a0057a23 */ /* 0x000fe2000001080c */
[----:B------:R-:W-:Y:S01]  /*143b0*/  HMMA.16816.F32 R92, R8, R30, R92 ;  /* 0x0000001e085c723c */ /* 0x000fe2000000185c */
[----:B------:R-:W-:Y:S01]  /*143c0*/  IMAD.WIDE.U32 R6, R18, -0x326172a9, RZ ;  /* 0xcd9e8d5712067825 */ /* 0x000fe200078e00ff */
[----:B------:R-:W1:Y:S01]  /*143d0*/  LDSM.16.MT88.4 R32, [R185+0x7000] ;  /* 0x00700000b920783b */ /* 0x000e620000004200 */
[----:B------:R2:W-:Y:S02]  /*143e0*/  MUFU.EX2 R159, R5 ;  /* 0x00000005009f7308 */ /* 0x0005e40000000800 */
[----:B------:R-:W-:Y:S01]  /*143f0*/  IMAD.WIDE.U32 R42, R4, -0x326172a9, RZ ;  /* 0xcd9e8d57042a7825 */ /* 0x000fe200078e00ff */
[----:B------:R-:W-:-:S02]  /*14400*/  LOP3.LUT R4, R7, UR12, R40, 0x96, !PT ;  /* 0x0000000c07047c12 */ /* 0x000fc4000f8e9628 */
[----:B------:R-:W-:Y:S01]  /*14410*/  HMMA.16816.F32 R52, R8, R36, R52 ;  /* 0x000000240834723c */ /* 0x000fe20000001834 */
[----:B------:R-:W-:Y:S01]  /*14420*/  IMAD.WIDE.U32 R68, R13, -0x2daee0ad, RZ ;  /* 0xd2511f530d447825 */ /* 0x000fe200078e00ff */
[----:B------:R-:W-:-:S03]  /*14430*/  LOP3.LUT R7, R43, UR10, R6, 0x96, !PT ;  /* 0x0000000a2b077c12 */ /* 0x000fc6000f8e9606 */
[----:B------:R-:W-:Y:S01]  /*14440*/  FFMA.FTZ R6, R151, c[0x0][0x23c], -R12 ;  /* 0x00008f0097067a23 */ /* 0x000fe2000001080c */
[----:B------:R-:W-:Y:S01]  /*14450*/  LOP3.LUT R19, R69, UR11, R16, 0x96, !PT ;  /* 0x0000000b45137c12 */ /* 0x000fe2000f8e9610 */
[----:B------:R-:W-:Y:S01]  /*14460*/  IMAD.WIDE.U32 R40, R7, -0x2daee0ad, RZ ;  /* 0xd2511f5307287825 */ /* 0x000fe200078e00ff */
[----:B------:R-:W-:Y:S01]  /*14470*/  LOP3.LUT R7, R17, UR13, R44, 0x96, !PT ;  /* 0x0000000d11077c12 */ /* 0x000fe2000f8e962c */
[----:B------:R-:W-:Y:S01]  /*14480*/  MUFU.EX2 R157, R6 ;  /* 0x00000006009d7308 */ /* 0x000fe20000000800 */
[----:B------:R-:W-:Y:S01]  /*14490*/  HMMA.16816.F32 R80, R8, R28, R80 ;  /* 0x0000001c0850723c */ /* 0x000fe20000001850 */
[----:B--2---:R-:W-:Y:S02]  /*144a0*/  FFMA.FTZ R5, R153, c[0x0][0x23c], -R12 ;  /* 0x00008f0099057a23 */ /* 0x004fe4000001080c */
[----:B------:R-:W-:-:S04]  /*144b0*/  IMAD.WIDE.U32 R30, R7, -0x326172a9, RZ ;  /* 0xcd9e8d57071e7825 */ /* 0x000fc800078e00ff */
[----:B------:R2:W-:Y:S01]  /*144c0*/  MUFU.EX2 R158, R5 ;  /* 0x00000005009e7308 */ /* 0x0005e20000000800 */
[----:B------:R-:W-:Y:S01]  /*144d0*/  HMMA.16816.F32 R64, R8, R24, R64 ;  /* 0x000000180840723c */ /* 0x000fe20000001840 */
[----:B------:R-:W-:Y:S01]  /*144e0*/  FFMA.FTZ R7, R170, c[0x0][0x23c], -R3 ;  /* 0x00008f00aa077a23 */ /* 0x000fe20000010803 */
[----:B------:R-:W-:Y:S01]  /*144f0*/  LOP3.LUT R28, R31, UR12, R224, 0x96, !PT ;  /* 0x0000000c1f1c7c12 */ /* 0x000fe2000f8e96e0 */
[----:B------:R-:W-:-:S04]  /*14500*/  IMAD.WIDE.U32 R96, R19, -0x326172a9, RZ ;  /* 0xcd9e8d5713607825 */ /* 0x000fc800078e00ff */
[----:B------:R-:W-:Y:S01]  /*14510*/  MUFU.EX2 R153, R7 ;  /* 0x0000000700997308 */ /* 0x000fe20000000800 */
[----:B------:R-:W-:Y:S01]  /*14520*/  HMMA.16816.F32 R60, R8, R26, R60 ;  /* 0x0000001a083c723c */ /* 0x000fe2000000183c */
[----:B------:R-:W3:Y:S01]  /*14530*/  LDSM.16.MT88.4 R24, [R188+0x7000] ;  /* 0x00700000bc18783b */ /* 0x000ee20000004200 */
[----:B--2---:R-:W-:-:S06]  /*14540*/  IMAD.WIDE.U32 R4, R4, -0x2daee0ad, RZ ;  /* 0xd2511f5304047825 */ /* 0x004fcc00078e00ff */
[----:B------:R-:W-:Y:S01]  /*14550*/  HMMA.16816.F32 R56, R8, R20, R56 ;  /* 0x000000140838723c */ /* 0x000fe20000001838 */
[----:B------:R-:W-:Y:S01]  /*14560*/  LOP3.LUT R6, R5, UR9, R14, 0x96, !PT ;  /* 0x0000000905067c12 */ /* 0x000fe2000f8e960e */
[----:B------:R-:W-:Y:S01]  /*14570*/  FFMA.FTZ R5, R150, c[0x0][0x23c], -R12 ;  /* 0x00008f0096057a23 */ /* 0x000fe2000001080c */
[----:B------:R-:W-:-:S05]  /*14580*/  LOP3.LUT R4, R41, UR7, R4, 0x96, !PT ;  /* 0x0000000729047c12 */ /* 0x000fca000f8e9604 */
[C---:B------:R-:W-:Y:S01]  /*14590*/  HMMA.16816.F32 R48, R8.reuse, R22, R48 ;  /* 0x000000160830723c */ /* 0x040fe20000001830 */
[----:B------:R2:W-:Y:S01]  /*145a0*/  MUFU.EX2 R156, R5 ;  /* 0x00000005009c7308 */ /* 0x0005e20000000800 */
[----:B------:R-:W-:Y:S01]  /*145b0*/  IMAD.WIDE.U32 R44, R6, -0x326172a9, RZ ;  /* 0xcd9e8d57062c7825 */ /* 0x000fe200078e00ff */
[----:B------:R-:W4:Y:S05]  /*145c0*/  LDSM.16.MT88.4 R20, [R186+0x7000] ;  /* 0x00700000ba14783b */ /* 0x000f2a0000004200 */
[----:B------:R-:W-:Y:S07]  /*145d0*/  HMMA.16816.F32 R36, R8, R38, R140 ;  /* 0x000000260824723c */ /* 0x000fee000000188c */
[----:B------:R-:W-:Y:S01]  /*145e0*/  FFMA.FTZ R8, R175, c[0x0][0x23c], -R0 ;  /* 0x00008f00af087a23 */ /* 0x000fe20000010800 */
[----:B------:R-:W-:Y:S01]  /*145f0*/  LOP3.LUT R10, R97, UR10, R30, 0x96, !PT ;  /* 0x0000000a610a7c12 */ /* 0x000fe2000f8e961e */
[----:B--2---:R-:W-:-:S02]  /*14600*/  IMAD.WIDE.U32 R4, R4, -0x326172a9, RZ ;  /* 0xcd9e8d5704047825 */ /* 0x004fc400078e00ff */
[----:B------:R2:W-:Y:S02]  /*14610*/  MUFU.EX2 R149, R8 ;  /* 0x0000000800957308 */ /* 0x0005e40000000800 */
[----:B------:R-:W-:Y:S01]  /*14620*/  IMAD.WIDE.U32 R74, R10, -0x2daee0ad, RZ ;  /* 0xd2511f530a4a7825 */ /* 0x000fe200078e00ff */
[----:B------:R-:W-:Y:S02]  /*14630*/  LOP3.LUT R6, R5, UR17, R44, 0x96, !PT ;  /* 0x0000001105067c12 */ /* 0x000fe4000f8e962c */
[C---:B------:R-:W-:Y:S01]  /*14640*/  LOP3.LUT R7, R4.reuse, 0xffff, RZ, 0xc0, !PT ;  /* 0x0000ffff04077812 */ /* 0x040fe200078ec0ff */
[----:B------:R-:W-:Y:S01]  /*14650*/  FFMA.FTZ R5, R163, c[0x0][0x23c], -R3 ;  /* 0x00008f00a3057a23 */ /* 0x000fe20000010803 */
[----:B------:R-:W-:Y:S01]  /*14660*/  LOP3.LUT R18, R4, 0xff, RZ, 0xc0, !PT ;  /* 0x000000ff04127812 */ /* 0x000fe200078ec0ff */
[----:B------:R-:W-:Y:S01]  /*14670*/  FFMA.FTZ R10, R166, c[0x0][0x23c], -R0 ;  /* 0x00008f00a60a7a23 */ /* 0x000fe20000010800 */
[--C-:B------:R-:W-:Y:S01]  /*14680*/  SHF.R.U32.HI R13, RZ, 0x10, R4.reuse ;  /* 0x00000010ff0d7819 */ /* 0x100fe20000011604 */
[----:B------:R5:W1:Y:S01]  /*14690*/  MUFU.EX2 R131, R5 ;  /* 0x0000000500837308 */ /* 0x000a620000000800 */
[----:B------:R-:W-:Y:S01]  /*146a0*/  SHF.R.U32.HI R17, RZ, 0x18, R4 ;  /* 0x00000018ff117819 */ /* 0x000fe20000011604 */
[----:B------:R-:W-:Y:S01]  /*146b0*/  FFMA.FTZ R11, R237, c[0x0][0x23c], -R2 ;  /* 0x00008f00ed0b7a23 */ /* 0x000fe20000010802 */
[----:B------:R-:W-:-:S02]  /*146c0*/  LOP3.LUT R4, R6, 0xffff, RZ, 0xc0, !PT ;  /* 0x0000ffff06047812 */ /* 0x000fc400078ec0ff */
[--C-:B------:R-:W-:Y:S01]  /*146d0*/  SHF.R.U32.HI R14, RZ, 0x10, R6.reuse ;  /* 0x00000010ff0e7819 */ /* 0x100fe20000011606 */
[----:B--2---:R-:W-:Y:S01]  /*146e0*/  IMAD.WIDE.U32 R8, R28, -0x2daee0ad, RZ ;  /* 0xd2511f531c087825 */ /* 0x004fe200078e00ff */
[----:B------:R-:W-:Y:S01]  /*146f0*/  LOP3.LUT R16, R6, 0xff, RZ, 0xc0, !PT ;  /* 0x000000ff06107812 */ /* 0x000fe200078ec0ff */
[----:B------:R-:W2:Y:S01]  /*14700*/  LDSM.16.MT88.4 R28, [R187+0x7000] ;  /* 0x00700000bb1c783b */ /* 0x000ea20000004200 */
[----:B------:R-:W-:Y:S01]  /*14710*/  SHF.R.U32.HI R15, RZ, 0x18, R6 ;  /* 0x00000018ff0f7819 */ /* 0x000fe20000011606 */
[----:B------:R1:W-:Y:S01]  /*14720*/  MUFU.EX2 R148, R10 ;  /* 0x0000000a00947308 */ /* 0x0003e20000000800 */
[----:B------:R-:W-:Y:S02]  /*14730*/  SHF.R.U32.HI R4, RZ, 0x8, R4 ;  /* 0x00000008ff047819 */ /* 0x000fe40000011604 */
[----:B------:R-:W-:Y:S02]  /*14740*/  LOP3.LUT R6, R14, 0xff, RZ, 0xc0, !PT ;  /* 0x000000ff0e067812 */ /* 0x000fe400078ec0ff */
[----:B------:R-:W-:Y:S01]  /*14750*/  PRMT R4, R16, 0x5410, R4 ;  /* 0x0000541010047816 */ /* 0x000fe20000000004 */
[----:B-----5:R-:W-:Y:S01]  /*14760*/  FFMA.FTZ R5, R154, c[0x0][0x23c], -R3 ;  /* 0x00008f009a057a23 */ /* 0x020fe20000010803 */
[----:B------:R-:W-:Y:S01]  /*14770*/  PRMT R6, R6, 0x5410, R15 ;  /* 0x0000541006067816 */ /* 0x000fe2000000000f */
[----:B------:R5:W-:Y:S01]  /*14780*/  MUFU.EX2 R128, R11 ;  /* 0x0000000b00807308 */ /* 0x000be20000000800 */
[----:B------:R-:W-:Y:S01]  /*14790*/  SHF.R.U32.HI R7, RZ, 0x8, R7 ;  /* 0x00000008ff077819 */ /* 0x000fe20000011607 */
[--C-:B------:R-:W-:Y:S01]  /*147a0*/  HSET2.LE.AND R4, R4, R146.reuse, PT ;  /* 0x0000009204047233 */ /* 0x100fe20003803000 */
[----:B------:R-:W-:Y:S01]  /*147b0*/  LOP3.LUT R13, R13, 0xff, RZ, 0xc0, !PT ;  /* 0x000000ff0d0d7812 */ /* 0x000fe200078ec0ff */
[----:B------:R-:W-:Y:S01]  /*147c0*/  HSET2.LE.AND R6, R6, R146, PT ;  /* 0x0000009206067233 */ /* 0x000fe20003803000 */
[----:B------:R-:W-:Y:S01]  /*147d0*/  LOP3.LUT R8, R75, UR7, R8, 0x96, !PT ;  /* 0x000000074b087c12 */ /* 0x000fe2000f8e9608 */
[--C-:B------:R-:W-:Y:S01]  /*147e0*/  FFMA.FTZ R15, R212, c[0x0][0x23c], -R0.reuse ;  /* 0x00008f00d40f7a23 */ /* 0x100fe20000010800 */
[----:B------:R-:W-:Y:S01]  /*147f0*/  PRMT R18, R18, 0x5410, R7 ;  /* 0x0000541012127816 */ /* 0x000fe20000000007 */
[----:B------:R3:W-:Y:S01]  /*14800*/  MUFU.EX2 R151, R5 ;  /* 0x0000000500977308 */ /* 0x0007e20000000800 */
[----:B------:R-:W-:Y:S01]  /*14810*/  PRMT R14, R13, 0x5410, R17 ;  /* 0x000054100d0e7816 */ /* 0x000fe20000000011 */
[----:B------:R-:W-:Y:S01]  /*14820*/  FFMA.FTZ R13, R233, c[0x0][0x23c], -R0 ;  /* 0x00008f00e90d7a23 */ /* 0x000fe20000010800 */
[----:B-1----:R-:W-:-:S02]  /*14830*/  F2FP.PACK_AB R7, R131, R153 ;  /* 0x000000998307723e */ /* 0x002fc400000000ff */
[----:B------:R-:W-:Y:S01]  /*14840*/  LOP3.LUT R10, R9, UR9, R68, 0x96, !PT ;  /* 0x00000009090a7c12 */ /* 0x000fe2000f8e9644 */
[----:B------:R-:W-:Y:S02]  /*14850*/  IMAD.WIDE.U32 R8, R8, -0x326172a9, RZ ;  /* 0xcd9e8d5708087825 */ /* 0x000fe400078e00ff */
[----:B------:R1:W-:Y:S03]  /*14860*/  MUFU.EX2 R129, R13 ;  /* 0x0000000d00817308 */ /* 0x0003e60000000800 */
[----:B-----5:R-:W-:-:S04]  /*14870*/  LOP3.LUT R11, R8, 0xffff, RZ, 0xc0, !PT ;  /* 0x0000ffff080b7812 */ /* 0x020fc800078ec0ff */
[----:B------:R-:W-:Y:S01]  /*14880*/  SHF.R.U32.HI R11, RZ, 0x8, R11 ;  /* 0x00000008ff0b7819 */ /* 0x000fe2000001160b */
[----:B---3--:R-:W-:Y:S01]  /*14890*/  FFMA.FTZ R5, R152, c[0x0][0x23c], -R3 ;  /* 0x00008f0098057a23 */ /* 0x008fe20000010803 */
[----:B------:R3:W-:Y:S01]  /*148a0*/  MUFU.EX2 R130, R15 ;  /* 0x0000000f00827308 */ /* 0x0007e20000000800 */
[----:B-1----:R-:W-:-:S07]  /*148b0*/  HSET2.LE.AND R13, R14, R146, PT ;  /* 0x000000920e0d7233 */ /* 0x002fce0003803000 */
[----:B------:R1:W5:Y:S01]  /*148c0*/  MUFU.EX2 R150, R5 ;  /* 0x0000000500967308 */ /* 0x0003620000000800 */
[----:B---3--:R-:W-:Y:S02]  /*148d0*/  SHF.R.U32.HI R15, RZ, 0x18, R8 ;  /* 0x00000018ff0f7819 */ /* 0x008fe40000011608 */
[----:B-1----:R-:W-:Y:S02]  /*148e0*/  F2FP.PACK_AB R5, R158, R159 ;  /* 0x0000009f9e05723e */ /* 0x002fe400000000ff */
[----:B-----5:R-:W-:Y:S02]  /*148f0*/  F2FP.PACK_AB R14, R150, R151 ;  /* 0x00000097960e723e */ /* 0x020fe400000000ff */
[----:B------:R-:W-:Y:S02]  /*14900*/  LOP3.LUT R4, R4, R5, RZ, 0xc0, !PT ;  /* 0x0000000504047212 */ /* 0x000fe400078ec0ff */
[----:B------:R-:W-:Y:S01]  /*14910*/  LOP3.LUT R5, R6, R7, RZ, 0xc0, !PT ;  /* 0x0000000706057212 */ /* 0x000fe200078ec0ff */
[----:B------:R-:W-:Y:S01]  /*14920*/  HSET2.LE.AND R6, R18, R146, PT ;  /* 0x0000009212067233 */ /* 0x000fe20003803000 */
[----:B------:R-:W-:Y:S01]  /*14930*/  F2FP.PACK_AB R7, R156, R157 ;  /* 0x0000009d9c07723e */ /* 0x000fe200000000ff */
[----:B------:R-:W-:-:S03]  /*14940*/  IMAD.WIDE.U32 R18, R10, -0x326172a9, RZ ;  /* 0xcd9e8d570a127825 */ /* 0x000fc600078e00ff */
[----:B------:R-:W-:Y:S01]  /*14950*/  LOP3.LUT R6, R6, R7, RZ, 0xc0, !PT ;  /* 0x0000000706067212 */ /* 0x000fe200078ec0ff */
[----:B------:R-:W-:Y:S01]  /*14960*/  FFMA.FTZ R10, R213, c[0x0][0x23c], -R2 ;  /* 0x00008f00d50a7a23 */ /* 0x000fe20000010802 */
[----:B------:R-:W-:Y:S02]  /*14970*/  LOP3.LUT R7, R13, R14, RZ, 0xc0, !PT ;  /* 0x0000000e0d077212 */ /* 0x000fe400078ec0ff */
[----:B------:R-:W-:Y:S01]  /*14980*/  LOP3.LUT R13, R8, 0xff, RZ, 0xc0, !PT ;  /* 0x000000ff080d7812 */ /* 0x000fe200078ec0ff */
[----:B------:R1:W-:Y:S01]  /*14990*/  MUFU.EX2 R147, R10 ;  /* 0x0000000a00937308 */ /* 0x0003e20000000800 */
[----:B------:R-:W-:Y:S02]  /*149a0*/  SHF.R.U32.HI R14, RZ, 0x10, R8 ;  /* 0x00000010ff0e7819 */ /* 0x000fe40000011608 */
[----:B------:R-:W-:Y:S01]  /*149b0*/  PRMT R13, R13, 0x5410, R11 ;  /* 0x000054100d0d7816 */ /* 0x000fe2000000000b */
[----:B------:R-:W-:Y:S01]  /*149c0*/  FFMA.FTZ R11, R236, c[0x0][0x23c], -R2 ;  /* 0x00008f00ec0b7a23 */ /* 0x000fe20000010802 */
[----:B------:R-:W-:Y:S01]  /*149d0*/  HMMA.16816.F32 R84, R4, R32, R84 ;  /* 0x000000200454723c */ /* 0x000fe20000001854 */
[----:B------:R-:W-:-:S02]  /*149e0*/  LOP3.LUT R8, R9, UR17, R18, 0x96, !PT ;  /* 0x0000001109087c12 */ /* 0x000fc4000f8e9612 */
[----:B------:R-:W-:Y:S01]  /*149f0*/  LOP3.LUT R14, R14, 0xff, RZ, 0xc0, !PT ;  /* 0x000000ff0e0e7812 */ /* 0x000fe200078ec0ff */
[----:B------:R3:W-:Y:S01]  /*14a00*/  MUFU.EX2 R69, R11 ;  /* 0x0000000b00457308 */ /* 0x0007e20000000800 */
[----:B------:R-:W-:Y:S02]  /*14a10*/  LOP3.LUT R9, R8, 0xffff, RZ, 0xc0, !PT ;  /* 0x0000ffff08097812 */ /* 0x000fe400078ec0ff */
[----:B------:R-:W-:Y:S01]  /*14a20*/  PRMT R16, R14, 0x5410, R15 ;  /* 0x000054100e107816 */ /* 0x000fe2000000000f */
[----:B------:R-:W-:Y:S01]  /*14a30*/  HMMA.16816.F32 R88, R4, R34, R88 ;  /* 0x000000220458723c */ /* 0x000fe20000001858 */
[----:B------:R-:W-:Y:S01]  /*14a40*/  LOP3.LUT R15, R8, 0xff, RZ, 0xc0, !PT ;  /* 0x000000ff080f7812 */ /* 0x000fe200078ec0ff */
[----:B-1----:R-:W-:Y:S01]  /*14a50*/  FFMA.FTZ R10, R173, c[0x0][0x23c], -R2 ;  /* 0x00008f00ad0a7a23 */ /* 0x002fe20000010802 */
[----:B------:R-:W-:-:S03]  /*14a60*/  SHF.R.U32.HI R14, RZ, 0x18, R8 ;  /* 0x00000018ff0e7819 */ /* 0x000fc60000011608 */
[----:B------:R1:W5:Y:S02]  /*14a70*/  MUFU.EX2 R75, R10 ;  /* 0x0000000a004b7308 */ /* 0x0003640000000800 */
[----:B------:R-:W-:Y:S01]  /*14a80*/  HMMA.16816.F32 R100, R4, R24, R100 ;  /* 0x000000180464723c */ /* 0x000fe20000001864 */
[----:B---3--:R-:W-:-:S07]  /*14a90*/  SHF.R.U32.HI R11, RZ, 0x8, R9 ;  /* 0x00000008ff0b7819 */ /* 0x008fce0000011609 */
[----:B------:R-:W-:Y:S01]  /*14aa0*/  HMMA.16816.F32 R104, R4, R26, R104 ;  /* 0x0000001a0468723c */ /* 0x000fe20000001868 */
[----:B-1----:R-:W-:-:S07]  /*14ab0*/  SHF.R.U32.HI R10, RZ, 0x10, R8 ;  /* 0x00000010ff0a7819 */ /* 0x002fce0000011608 */
[C---:B----4-:R-:W-:Y:S01]  /*14ac0*/  HMMA.16816.F32 R116, R4.reuse, R20, R116 ;  /* 0x000000140474723c */ /* 0x050fe20000001874 */
[----:B------:R-:W-:Y:S02]  /*14ad0*/  F2FP.PACK_AB R8, R148, R149 ;  /* 0x000000959408723e */ /* 0x000fe400000000ff */
[----:B------:R-:W-:Y:S01]  /*14ae0*/  LOP3.LUT R9, R10, 0xff, RZ, 0xc0, !PT ;  /* 0x000000ff0a097812 */ /* 0x000fe200078ec0ff */
[--C-:B------:R-:W-:Y:S01]  /*14af0*/  HSET2.LE.AND R10, R13, R146.reuse, PT ;  /* 0x000000920d0a7233 */ /* 0x100fe20003803000 */
[----:B------:R-:W-:Y:S01]  /*14b00*/  PRMT R13, R15, 0x5410, R11 ;  /* 0x000054100f0d7816 */ /* 0x000fe2000000000b */
[--C-:B------:R-:W-:Y:S01]  /*14b10*/  HSET2.LE.AND R11, R16, R146.reuse, PT ;  /* 0x00000092100b7233 */ /* 0x100fe20003803000 */
[----:B------:R-:W-:Y:S01]  /*14b20*/  PRMT R14, R9, 0x5410, R14 ;  /* 0x00005410090e7816 */ /* 0x000fe2000000000e */
[----:B------:R-:W-:Y:S01]  /*14b30*/  HMMA.16816.F32 R120, R4, R22, R120 ;  /* 0x000000160478723c */ /* 0x000fe20000001878 */
[----:B------:R-:W-:Y:S01]  /*14b40*/  LOP3.LUT R10, R10, R8, RZ, 0xc0, !PT ;  /* 0x000000080a0a7212 */ /* 0x000fe200078ec0ff */
[--C-:B------:R-:W-:Y:S01]  /*14b50*/  HSET2.LE.AND R9, R13, R146.reuse, PT ;  /* 0x000000920d097233 */ /* 0x100fe20003803000 */
[----:B-----5:R-:W-:Y:S01]  /*14b60*/  F2FP.PACK_AB R8, R75, R147 ;  /* 0x000000934b08723e */ /* 0x020fe200000000ff */
[----:B------:R-:W-:Y:S01]  /*14b70*/  HSET2.LE.AND R14, R14, R146, PT ;  /* 0x000000920e0e7233 */ /* 0x000fe20003803000 */
[----:B------:R-:W-:-:S02]  /*14b80*/  F2FP.PACK_AB R13, R130, R129 ;  /* 0x00000081820d723e */ /* 0x000fc400000000ff */
[----:B------:R-:W-:Y:S01]  /*14b90*/  F2FP.PACK_AB R15, R69, R128 ;  /* 0x00000080450f723e */ /* 0x000fe200000000ff */
[----:B--2---:R-:W-:Y:S01]  /*14ba0*/  HMMA.16816.F32 R132, R4, R28, R132 ;  /* 0x0000001c0484723c */ /* 0x004fe20000001884 */
[----:B------:R-:W-:Y:S02]  /*14bb0*/  LOP3.LUT R11, R11, R8, RZ, 0xc0, !PT ;  /* 0x000000080b0b7212 */ /* 0x000fe400078ec0ff */
[----:B------:R-:W-:Y:S02]  /*14bc0*/  LOP3.LUT R8, R9, R13, RZ, 0xc0, !PT ;  /* 0x0000000d09087212 */ /* 0x000fe400078ec0ff */
[----:B------:R-:W-:-:S03]  /*14bd0*/  LOP3.LUT R9, R14, R15, RZ, 0xc0, !PT ;  /* 0x0000000f0e097212 */ /* 0x000fc600078ec0ff */
[----:B------:R-:W-:Y:S07]  /*14be0*/  HMMA.16816.F32 R76, R4, R30, R76 ;  /* 0x0000001e044c723c */ /* 0x000fee000000184c */
[----:B------:R-:W-:Y:S01]  /*14bf0*/  FFMA.FTZ R4, R172, c[0x0][0x23c], -R12 ;  /* 0x00008f00ac047a23 */ /* 0x000fe2000001080c */
[----:B------:R-:W-:Y:S01]  /*14c00*/  LOP3.LUT R5, R45, UR8, R42, 0x96, !PT ;  /* 0x000000082d057c12 */ /* 0x000fe2000f8e962a */
[----:B------:R-:W-:Y:S01]  /*14c10*/  FFMA.FTZ R7, R174, c[0x0][0x23c], -R3 ;  /* 0x00008f00ae077a23 */ /* 0x000fe20000010803 */
[C---:B------:R-:W-:Y:S01]  /*14c20*/  HMMA.16816.F32 R60, R8.reuse, R26, R60 ;  /* 0x0000001a083c723c */ /* 0x040fe2000000183c */
[----:B------:R1:W-:Y:S07]  /*14c30*/  MUFU.EX2 R68, R4 ;  /* 0x0000000400447308 */ /* 0x0003ee0000000800 */
[C---:B------:R-:W-:Y:S01]  /*14c40*/  HMMA.16816.F32 R64, R8.reuse, R24, R64 ;  /* 0x000000180840723c */ /* 0x040fe20000001840 */
[----:B------:R-:W-:Y:S07]  /*14c50*/  MUFU.EX2 R27, R7 ;  /* 0x00000007001b7308 */ /* 0x000fee0000000800 */
[----:B------:R-:W-:Y:S01]  /*14c60*/  HMMA.16816.F32 R56, R8, R20, R56 ;  /* 0x000000140838723c */ /* 0x000fe20000001838 */
[----:B-1----:R-:W-:-:S04]  /*14c70*/  FFMA.FTZ R4, R164, c[0x0][0x23c], -R12 ;  /* 0x00008f00a4047a23 */ /* 0x002fc8000001080c */
[----:B------:R1:W2:Y:S03]  /*14c80*/  MUFU.EX2 R44, R4 ;  /* 0x00000004002c7308 */ /* 0x0002a60000000800 */
[C---:B------:R-:W-:Y:S08]  /*14c90*/  HMMA.16816.F32 R48, R8.reuse, R22, R48 ;  /* 0x000000160830723c */ /* 0x040ff00000001830 */
[----:B------:R-:W-:Y:S01]  /*14ca0*/  HMMA.16816.F32 R80, R8, R32, R80 ;  /* 0x000000200850723c */ /* 0x000fe20000001850 */
[----:B-1----:R-:W-:-:S07]  /*14cb0*/  FFMA.FTZ R4, R161, c[0x0][0x23c], -R12 ;  /* 0x00008f00a1047a23 */ /* 0x002fce000001080c */
[C---:B------:R-:W-:Y:S01]  /*14cc0*/  HMMA.16816.F32 R32, R8.reuse, R34, R92 ;  /* 0x000000220820723c */ /* 0x040fe2000000185c */
[----:B------:R1:W-:Y:S01]  /*14cd0*/  MUFU.EX2 R43, R4 ;  /* 0x00000004002b7308 */ /* 0x0003e20000000800 */
[----:B------:R-:W3:Y:S06]  /*14ce0*/  LDSM.16.MT88.4 R92, [R185+0x7800] ;  /* 0x00780000b95c783b */ /* 0x000eec0000004200 */
[C---:B------:R-:W-:Y:S08]  /*14cf0*/  HMMA.16816.F32 R52, R8.reuse, R28, R52 ;  /* 0x0000001c0834723c */ /* 0x040ff00000001834 */
[----:B------:R-:W-:Y:S01]  /*14d00*/  HMMA.16816.F32 R36, R8, R30, R36 ;  /* 0x0000001e0824723c */ /* 0x000fe20000001824 */
[----:B-1----:R-:W-:-:S04]  /*14d10*/  FFMA.FTZ R4, R155, c[0x0][0x23c], -R12 ;  /* 0x00008f009b047a23 */ /* 0x002fc8000001080c */
[----:B------:R1:W4:Y:S02]  /*14d20*/  MUFU.EX2 R41, R4 ;  /* 0x0000000400297308 */ /* 0x0003240000000800 */
[----:B-1----:R-:W-:-:S05]  /*14d30*/  IMAD.WIDE.U32 R4, R5, -0x2daee0ad, RZ ;  /* 0xd2511f5305047825 */ /* 0x002fca00078e00ff */
[----:B------:R-:W-:Y:S02]  /*14d40*/  LOP3.LUT R6, R5, UR18, R40, 0x96, !PT ;  /* 0x0000001205067c12 */ /* 0x000fe4000f8e9628 */
[C---:B------:R-:W-:Y:S01]  /*14d50*/  LOP3.LUT R14, R4.reuse, 0xffff, RZ, 0xc0, !PT ;  /* 0x0000ffff040e7812 */ /* 0x040fe200078ec0ff */
[----:B------:R-:W-:Y:S01]  /*14d60*/  FFMA.FTZ R5, R171, c[0x0][0x23c], -R3 ;  /* 0x00008f00ab057a23 */ /* 0x000fe20000010803 */
[----:B------:R-:W-:Y:S02]  /*14d70*/  LOP3.LUT R17, R4, 0xff, RZ, 0xc0, !PT ;  /* 0x000000ff04117812 */ /* 0x000fe400078ec0ff */
[--C-:B------:R-:W-:Y:S01]  /*14d80*/  SHF.R.U32.HI R15, RZ, 0x10, R4.reuse ;  /* 0x00000010ff0f7819 */ /* 0x100fe20000011604 */
[----:B------:R1:W5:Y:S01]  /*14d90*/  MUFU.EX2 R26, R5 ;  /* 0x00000005001a7308 */ /* 0x0003620000000800 */
        /* <DEDUP_REMOVED lines=8> */
[----:B-1----:R-:W-:-:S03]  /*14e20*/  FFMA.FTZ R5, R165, c[0x0][0x23c], -R3 ;  /* 0x00008f00a5057a23 */ /* 0x002fc60000010803 */
[----:B------:R-:W-:Y:S01]  /*14e30*/  PRMT R14, R14, 0x5410, R16 ;  /* 0x000054100e0e7816 */ /* 0x000fe20000000010 */
[----:B------:R1:W-:Y:S02]  /*14e40*/  MUFU.EX2 R25, R5 ;  /* 0x0000000500197308 */ /* 0x0003e40000000800 */
[----:B-1----:R-:W-:Y:S02]  /*14e50*/  LOP3.LUT R5, R7, 0xff, RZ, 0xc0, !PT ;  /* 0x000000ff07057812 */ /* 0x002fe400078ec0ff */
[----:B------:R-:W-:Y:S01]  /*14e60*/  PRMT R7, R17, 0x5410, R6 ;  /* 0x0000541011077816 */ /* 0x000fe20000000006 */
[----:B------:R-:W-:Y:S01]  /*14e70*/  FFMA.FTZ R6, R167, c[0x0][0x23c], -R3 ;  /* 0x00008f00a7067a23 */ /* 0x000fe20000010803 */
[----:B------:R-:W-:Y:S01]  /*14e80*/  PRMT R3, R13, 0x5410, R4 ;  /* 0x000054100d037816 */ /* 0x000fe20000000004 */
[----:B------:R-:W-:Y:S01]  /*14e90*/  FFMA.FTZ R13, R223, c[0x0][0x23c], -R0 ;  /* 0x00008f00df0d7a23 */ /* 0x000fe20000010800 */
[----:B------:R-:W-:Y:S01]  /*14ea0*/  PRMT R5, R5, 0x5410, R12 ;  /* 0x0000541005057816 */ /* 0x000fe2000000000c */
[----:B------:R5:W1:Y:S01]  /*14eb0*/  MUFU.EX2 R24, R6 ;  /* 0x0000000600187308 */ /* 0x000a620000000800 */
[----:B--2---:R-:W-:Y:S01]  /*14ec0*/  F2FP.PACK_AB R4, R44, R68 ;  /* 0x000000442c04723e */ /* 0x004fe200000000ff */
[--C-:B------:R-:W-:Y:S01]  /*14ed0*/  HSET2.LE.AND R3, R3, R146.reuse, PT ;  /* 0x0000009203037233 */ /* 0x100fe20003803000 */
[----:B----4-:R-:W-:Y:S01]  /*14ee0*/  F2FP.PACK_AB R12, R41, R43 ;  /* 0x0000002b290c723e */ /* 0x010fe200000000ff */
[----:B------:R-:W-:-:S02]  /*14ef0*/  HSET2.LE.AND R5, R5, R146, PT ;  /* 0x0000009205057233 */ /* 0x000fc40003803000 */
[--C-:B------:R-:W-:Y:S01]  /*14f00*/  HSET2.LE.AND R7, R7, R146.reuse, PT ;  /* 0x0000009207077233 */ /* 0x100fe20003803000 */
[----:B------:R-:W-:Y:S01]  /*14f10*/  LOP3.LUT R136, R3, R4, RZ, 0xc0, !PT ;  /* 0x0000000403887212 */ /* 0x000fe200078ec0ff */
[----:B------:R-:W-:Y:S01]  /*14f20*/  HSET2.LE.AND R3, R14, R146, PT ;  /* 0x000000920e037233 */ /* 0x000fe20003803000 */
[----:B------:R2:W-:Y:S02]  /*14f30*/  MUFU.EX2 R23, R13 ;  /* 0x0000000d00177308 */ /* 0x0005e40000000800 */
[----:B------:R-:W-:Y:S02]  /*14f40*/  LOP3.LUT R138, R7, R12, RZ, 0xc0, !PT ;  /* 0x0000000c078a7212 */ /* 0x000fe400078ec0ff */
[----:B-----5:R-:W-:Y:S02]  /*14f50*/  F2FP.PACK_AB R6, R26, R27 ;  /* 0x0000001b1a06723e */ /* 0x020fe400000000ff */
[----:B-1----:R-:W-:Y:S02]  /*14f60*/  F2FP.PACK_AB R4, R24, R25 ;  /* 0x000000191804723e */ /* 0x002fe400000000ff */
[----:B------:R-:W-:Y:S01]  /*14f70*/  LOP3.LUT R137, R5, R6, RZ, 0xc0, !PT ;  /* 0x0000000605897212 */ /* 0x000fe200078ec0ff */
[--C-:B------:R-:W-:Y:S01]  /*14f80*/  FFMA.FTZ R5, R221, c[0x0][0x23c], -R0.reuse ;  /* 0x00008f00dd057a23 */ /* 0x100fe20000010800 */
[----:B------:R-:W-:Y:S01]  /*14f90*/  LOP3.LUT R139, R3, R4, RZ, 0xc0, !PT ;  /* 0x00000004038b7212 */ /* 0x000fe200078ec0ff */
[----:B------:R-:W-:-:S02]  /*14fa0*/  FFMA.FTZ R3, R215, c[0x0][0x23c], -R0 ;  /* 0x00008f00d7037a23 */ /* 0x000fc40000010800 */
[----:B------:R-:W-:Y:S01]  /*14fb0*/  FFMA.FTZ R0, R178, c[0x0][0x23c], -R0 ;  /* 0x00008f00b2007a23 */ /* 0x000fe20000010800 */
[----:B------:R-:W-:Y:S01]  /*14fc0*/  MUFU.EX2 R21, R5 ;  /* 0x0000000500157308 */ /* 0x000fe20000000800 */
[----:B--2---:R-:W1:Y:S02]  /*14fd0*/  LDSM.16.MT88.4 R12, [R187+0x7800] ;  /* 0x00780000bb0c783b */ /* 0x004e640000004200 */
[C---:B---3--:R-:W-:Y:S05]  /*14fe0*/  HMMA.16816.F32 R84, R136.reuse, R92, R84 ;  /* 0x0000005c8854723c */ /* 0x048fea0000001854 */
[----:B------:R2:W-:Y:S03]  /*14ff0*/  MUFU.EX2 R20, R0 ;  /* 0x0000000000147308 */ /* 0x0005e60000000800 */
[C---:B------:R-:W-:Y:S05]  /*15000*/  HMMA.16816.F32 R88, R136.reuse, R94, R88 ;  /* 0x0000005e8858723c */ /* 0x040fea0000001858 */
[----:B------:R3:W-:Y:S03]  /*15010*/  MUFU.EX2 R22, R3 ;  /* 0x0000000300167308 */ /* 0x0007e60000000800 */
[----:B------:R-:W-:Y:S01]  /*15020*/  HMMA.16816.F32 R100, R136, R108, R100 ;  /* 0x0000006c8864723c */ /* 0x000fe20000001864 */
[----:B--2---:R-:W-:-:S07]  /*15030*/  LOP3.LUT R0, R19, UR8, R96, 0x96, !PT ;  /* 0x0000000813007c12 */ /* 0x004fce000f8e9660 */
[----:B------:R-:W-:Y:S01]  /*15040*/  HMMA.16816.F32 R104, R136, R110, R104 ;  /* 0x0000006e8868723c */ /* 0x000fe20000001868 */
[----:B------:R-:W-:-:S04]  /*15050*/  IMAD.WIDE.U32 R4, R0, -0x2daee0ad, RZ ;  /* 0xd2511f5300047825 */ /* 0x000fc800078e00ff */
[----:B---3--:R-:W-:Y:S01]  /*15060*/  FFMA.FTZ R3, R228, c[0x0][0x23c], -R2 ;  /* 0x00008f00e4037a23 */ /* 0x008fe20000010802 */
[----:B------:R-:W-:Y:S02]  /*15070*/  LOP3.LUT R0, R5, UR18, R74, 0x96, !PT ;  /* 0x0000001205007c12 */ /* 0x000fe4000f8e964a */
[C---:B------:R-:W-:Y:S01]  /*15080*/  HMMA.16816.F32 R116, R136.reuse, R124, R116 ;  /* 0x0000007c8874723c */ /* 0x040fe20000001874 */
[C---:B------:R-:W-:Y:S01]  /*15090*/  LOP3.LUT R6, R4.reuse, 0xffff, RZ, 0xc0, !PT ;  /* 0x0000ffff04067812 */ /* 0x040fe200078ec0ff */
[----:B------:R2:W-:Y:S01]  /*150a0*/  MUFU.EX2 R19, R3 ;  /* 0x0000000300137308 */ /* 0x0005e20000000800 */
[----:B------:R-:W-:Y:S01]  /*150b0*/  LOP3.LUT R10, R4, 0xff, RZ, 0xc0, !PT ;  /* 0x000000ff040a7812 */ /* 0x000fe200078ec0ff */
[----:B------:R-:W-:Y:S01]  /*150c0*/  FFMA.FTZ R5, R214, c[0x0][0x23c], -R2 ;  /* 0x00008f00d6057a23 */ /* 0x000fe20000010802 */
[--C-:B------:R-:W-:Y:S02]  /*150d0*/  SHF.R.U32.HI R7, RZ, 0x10, R4.reuse ;  /* 0x00000010ff077819 */ /* 0x100fe40000011604 */
[----:B------:R-:W-:Y:S01]  /*150e0*/  SHF.R.U32.HI R11, RZ, 0x18, R4 ;  /* 0x00000018ff0b7819 */ /* 0x000fe20000011604 */
[----:B------:R-:W-:Y:S01]  /*150f0*/  HMMA.16816.F32 R120, R136, R126, R120 ;  /* 0x0000007e8878723c */ /* 0x000fe20000001878 */
[C---:B------:R-:W-:Y:S01]  /*15100*/  LOP3.LUT R4, R0.reuse, 0xffff, RZ, 0xc0, !PT ;  /* 0x0000ffff00047812 */ /* 0x040fe200078ec0ff */
[----:B------:R-:W-:Y:S01]  /*15110*/  MUFU.EX2 R16, R5 ;  /* 0x0000000500107308 */ /* 0x000fe20000000800 */
[----:B------:R-:W-:-:S02]  /*15120*/  LOP3.LUT R9, R0, 0xff, RZ, 0xc0, !PT ;  /* 0x000000ff00097812 */ /* 0x000fc400078ec0ff */
[----:B------:R-:W-:Y:S02]  /*15130*/  SHF.R.U32.HI R8, RZ, 0x18, R0 ;  /* 0x00000018ff087819 */ /* 0x000fe40000011600 */
[----:B------:R-:W-:Y:S01]  /*15140*/  SHF.R.U32.HI R4, RZ, 0x8, R4 ;  /* 0x00000008ff047819 */ /* 0x000fe20000011604 */
[C---:B-1----:R-:W-:Y:S01]  /*15150*/  HMMA.16816.F32 R132, R136.reuse, R12, R132 ;  /* 0x0000000c8884723c */ /* 0x042fe20000001884 */
[----:B--2---:R-:W-:Y:S02]  /*15160*/  FFMA.FTZ R3, R222, c[0x0][0x23c], -R2 ;  /* 0x00008f00de037a23 */ /* 0x004fe40000010802 */
[----:B------:R-:W-:Y:S02]  /*15170*/  PRMT R4, R9, 0x5410, R4 ;  /* 0x0000541009047816 */ /* 0x000fe40000000004 */
[----:B------:R1:W2:Y:S03]  /*15180*/  MUFU.EX2 R18, R3 ;  /* 0x0000000300127308 */ /* 0x0002a60000000800 */
[----:B------:R-:W-:Y:S01]  /*15190*/  HMMA.16816.F32 R136, R136, R14, R76 ;  /* 0x0000000e8888723c */ /* 0x000fe2000000184c */
[----:B-1----:R-:W-:Y:S01]  /*151a0*/  FFMA.FTZ R3, R220, c[0x0][0x23c], -R2 ;  /* 0x00008f00dc037a23 */ /* 0x002fe20000010802 */
[----:B------:R-:W-:-:S02]  /*151b0*/  SHF.R.U32.HI R2, RZ, 0x10, R0 ;  /* 0x00000010ff027819 */ /* 0x000fc40000011600 */
[----:B------:R-:W-:Y:S01]  /*151c0*/  SHF.R.U32.HI R0, RZ, 0x8, R6 ;  /* 0x00000008ff007819 */ /* 0x000fe20000011606 */
[----:B------:R1:W3:Y:S01]  /*151d0*/  MUFU.EX2 R17, R3 ;  /* 0x0000000300117308 */ /* 0x0002e20000000800 */
[----:B------:R-:W-:Y:S02]  /*151e0*/  LOP3.LUT R6, R7, 0xff, RZ, 0xc0, !PT ;  /* 0x000000ff07067812 */ /* 0x000fe400078ec0ff */
[----:B------:R-:W-:-:S05]  /*151f0*/  PRMT R0, R10, 0x5410, R0 ;  /* 0x000054100a007816 */ /* 0x000fca0000000000 */
[--C-:B------:R-:W-:Y:S02]  /*15200*/  HSET2.LE.AND R5, R0, R146.reuse, PT ;  /* 0x0000009200057233 */ /* 0x100fe40003803000 */
[--C-:B------:R-:W-:Y:S01]  /*15210*/  HSET2.LE.AND R0, R4, R146.reuse, PT ;  /* 0x0000009204007233 */ /* 0x100fe20003803000 */
[----:B--2---:R-:W-:Y:S02]  /*15220*/  F2FP.PACK_AB R4, R18, R19 ;  /* 0x000000131204723e */ /* 0x004fe400000000ff */
[----:B-1----:R-:W-:Y:S02]  /*15230*/  LOP3.LUT R3, R2, 0xff, RZ, 0xc0, !PT ;  /* 0x000000ff02037812 */ /* 0x002fe400078ec0ff */
[----:B------:R-:W-:Y:S02]  /*15240*/  PRMT R2, R6, 0x5410, R11 ;  /* 0x0000541006027816 */ /* 0x000fe4000000000b */
[----:B------:R-:W-:Y:S02]  /*15250*/  PRMT R3, R3, 0x5410, R8 ;  /* 0x0000541003037816 */ /* 0x000fe40000000008 */
[----:B------:R-:W-:Y:S01]  /*15260*/  F2FP.PACK_AB R6, R20, R22 ;  /* 0x000000161406723e */ /* 0x000fe200000000ff */
[--C-:B------:R-:W-:Y:S01]  /*15270*/  HSET2.LE.AND R7, R2, R146.reuse, PT ;  /* 0x0000009202077233 */ /* 0x100fe20003803000 */
[----:B------:R-:W-:Y:S01]  /*15280*/  F2FP.PACK_AB R2, R21, R23 ;  /* 0x000000171502723e */ /* 0x000fe200000000ff */
[----:B------:R-:W-:Y:S01]  /*15290*/  HSET2.LE.AND R3, R3, R146, PT ;  /* 0x0000009203037233 */ /* 0x000fe20003803000 */
[----:B------:R-:W-:-:S02]  /*152a0*/  LOP3.LUT R142, R5, R6, RZ, 0xc0, !PT ;  /* 0x00000006058e7212 */ /* 0x000fc400078ec0ff */
[----:B------:R-:W-:Y:S01]  /*152b0*/  LOP3.LUT R140, R0, R2, RZ, 0xc0, !PT ;  /* 0x00000002008c7212 */ /* 0x000fe200078ec0ff */
[----:B------:R-:W-:Y:S01]  /*152c0*/  FFMA.FTZ R2, R99, R144, R246 ;  /* 0x0000009063027223 */ /* 0x000fe200000100f6 */
[----:B---3--:R-:W-:Y:S02]  /*152d0*/  F2FP.PACK_AB R0, R16, R17 ;  /* 0x000000111000723e */ /* 0x008fe400000000ff */
[----:B------:R-:W-:Y:S01]  /*152e0*/  LOP3.LUT R141, R3, R4, RZ, 0xc0, !PT ;  /* 0x00000004038d7212 */ /* 0x000fe200078ec0ff */
[----:B------:R-:W-:Y:S01]  /*152f0*/  FFMA.FTZ R4, R235, R46, R231 ;  /* 0x0000002eeb047223 */ /* 0x000fe200000100e7 */
[----:B------:R-:W-:Y:S01]  /*15300*/  LOP3.LUT R143, R7, R0, RZ, 0xc0, !PT ;  /* 0x00000000078f7212 */ /* 0x000fe200078ec0ff */
[----:B------:R-:W-:Y:S02]  /*15310*/  FFMA.FTZ R0, R232, R47, R242 ;  /* 0x0000002fe8007223 */ /* 0x000fe400000100f2 */
[----:B------:R-:W-:Y:S02]  /*15320*/  FFMA.FTZ R3, R98, R145, R252 ;  /* 0x0000009162037223 */ /* 0x000fe400000100fc */
        /* <DEDUP_REMOVED lines=71> */
[----:B------:R1:W-:Y:S02]  /*157a0*/  STL [R1+0x3c], R0 ;  /* 0x00003c0001007387 */ /* 0x0003e40000100800 */
.L_x_1748:
[----:B------:R-:W-:-:S06]  /*157b0*/  UISETP.GT.AND UP0, UPT, UR35, UR19, UPT ;  /* 0x000000132300728c */ /* 0x000fcc000bf04270 */
[----:B------:R-:W-:-:S13]  /*157c0*/  PLOP3.LUT P0, PT, PT, PT, UP0, 0x80, 0x0 ;  /* 0x000000000000781c */ /* 0x000fda0003f0f008 */
        /* <DEDUP_REMOVED lines=15> */
[-C--:B------:R-:W-:Y:S01]  /*158c0*/  LOP3.LUT R0, R13, R243.reuse, RZ, 0x3c, !PT ;  /* 0x000000f30d007212 */ /* 0x080fe200078e3cff */
[----:B------:R-:W-:Y:S01]  /*158d0*/  UIMAD UR37, UR5, 0x30, URZ ;  /* 0x00000030052578a4 */ /* 0x000fe2000f8e023f */
[----:B------:R-:W-:Y:S01]  /*158e0*/  STL.64 [R1+0x20], R12 ;  /* 0x0000200c01007387 */ /* 0x000fe20000100a00 */
[----:B------:R-:W-:Y:S01]  /*158f0*/  IMAD.MOV.U32 R75, RZ, RZ, R70 ;  /* 0x000000ffff4b7224 */ /* 0x000fe200078e0046 */
[----:B------:R-:W-:Y:S01]  /*15900*/  LOP3.LUT R2, R11, R243, RZ, 0x3c, !PT ;  /* 0x000000f30b027212 */ /* 0x000fe200078e3cff */
[----:B------:R-:W-:Y:S01]  /*15910*/  ULDC.64 UR4, c[0x0][0x198] ;  /* 0x0000660000047ab9 */ /* 0x000fe20000000a00 */
[----:B------:R1:W-:Y:S01]  /*15920*/  STL.64 [R1+0x18], R10 ;  /* 0x0000180a01007387 */ /* 0x0003e20000100a00 */
[----:B------:R-:W-:Y:S01]  /*15930*/  UIMAD.WIDE.U32 UR44, UR4, 0x30, URZ ;  /* 0x00000030042c78a5 */ /* 0x000fe2000f8e003f */
[----:B------:R-:W-:Y:S01]  /*15940*/  MOV R74, R71 ;  /* 0x00000047004a7202 */ /* 0x000fe20000000f00 */
[----:B------:R-:W-:Y:S01]  /*15950*/  UIMAD UR41, UR5, 0x30, URZ ;  /* 0x00000030052978a4 */ /* 0x000fe2000f8e023f */
[----:B---3--:R-:W-:Y:S01]  /*15960*/  PRMT R252, R252, 0x7054, R252 ;  /* 0x00007054fcfc7816 */ /* 0x008fe200000000fc */
[----:B------:R-:W-:-:S02]  /*15970*/  USHF.L.U64.HI UR34, UR4, 0x5, UR5 ;  /* 0x0000000504227899 */ /* 0x000fc40008010205 */
[----:B------:R-:W-:Y:S02]  /*15980*/  USHF.L.U32 UR40, UR4, 0x5, URZ ;  /* 0x0000000504287899 */ /* 0x000fe4000800063f */
[----:B------:R-:W-:Y:S02]  /*15990*/  UIADD3 UR37, UR37, UR39, URZ ;  /* 0x0000002725257290 */ /* 0x000fe4000fffe03f */
[----:B------:R-:W-:Y:S01]  /*159a0*/  UIADD3 UR41, UR41, UR45, URZ ;  /* 0x0000002d29297290 */ /* 0x000fe2000fffe03f */
[----:B-1----:R-:W-:-:S05]  /*159b0*/  IMAD.WIDE.U32 R10, R0, -0x2daee0ad, RZ ;  /* 0xd2511f53000a7825 */ /* 0x002fca00078e00ff */
[----:B------:R1:W-:Y:S01]  /*159c0*/  STL.64 [R1], R10 ;  /* 0x0000000a01007387 */ /* 0x0003e20000100a00 */
[----:B--2---:R-:W-:Y:S02]  /*159d0*/  IMAD.MOV.U32 R5, RZ, RZ, R7 ;  /* 0x000000ffff057224 */ /* 0x004fe400078e0007 */
[----:B-----5:R-:W-:-:S04]  /*159e0*/  IMAD.WIDE.U32 R250, R8, -0x2daee0ad, RZ ;  /* 0xd2511f5308fa7825 */ /* 0x020fc800078e00ff */
[----:B------:R-:W-:Y:S01]  /*159f0*/  IMAD.WIDE.U32 R8, R2, -0x2daee0ad, RZ ;  /* 0xd2511f5302087825 */ /* 0x000fe200078e00ff */
[----:B------:R1:W-:Y:S04]  /*15a00*/  STL.64 [R1+0x28], R4 ;  /* 0x0000280401007387 */ /* 0x0003e80000100a00 */
[----:B------:R1:W-:Y:S01]  /*15a10*/  STL.64 [R1+0x8], R8 ;  /* 0x0000080801007387 */ /* 0x0003e20000100a00 */
[----:B----4-:R-:W-:Y:S01]  /*15a20*/  ISETP.GE.AND P4, PT, R14, c[0x0][0x220], PT ;  /* 0x000088000e007a0c */ /* 0x010fe20003f86270 */
[----:B------:R-:W-:Y:S05]  /*15a30*/  BRA `(.L_x_1756) ;  /* 0x0000034000007947 */ /* 0x000fea0003800000 */
.L_x_1758:
        /* <DEDUP_REMOVED lines=9> */
[----:B------:R-:W-:Y:S03]  /*15ad0*/  IMAD.U32 R0, RZ, RZ, UR46 ;  /* 0x0000002eff007e24 */ /* 0x000fe6000f8e00ff */
[----:B------:R-:W-:Y:S06]  /*15ae0*/  UIADD3 UR35, UR47, UR35, URZ ;  /* 0x000000232f237290 */ /* 0x000fec000fffe03f */
[----:B------:R-:W-:Y:S01]  /*15af0*/  IMAD.U32 R2, RZ, RZ, UR35 ;  /* 0x00000023ff027e24 */ /* 0x000fe2000f8e00ff */
[----:B--2---:R-:W-:Y:S01]  /*15b00*/  LEA R0, P0, R0, R70, 0x6 ;  /* 0x0000004600007211 */ /* 0x004fe200078030ff */
[----:B------:R-:W-:Y:S03]  /*15b10*/  IMAD.U32 R70, RZ, RZ, UR46 ;  /* 0x0000002eff467e24 */ /* 0x000fe6000f8e00ff */
[C---:B------:R-:W-:Y:S02]  /*15b20*/  @!P4 IADD3 R71, P2, R0.reuse, UR40, RZ ;  /* 0x000000280047cc10 */ /* 0x040fe4000ff5e0ff */
[----:B------:R-:W-:Y:S02]  /*15b30*/  @!P4 LEA R78, P6, R0, c[0x0][0x168], 0x1 ;  /* 0x00005a00004eca11 */ /* 0x000fe400078c08ff */
[----:B---3--:R-:W-:Y:S02]  /*15b40*/  LEA.HI.X R2, R70, R73, R2, 0x6, P0 ;  /* 0x0000004946027211 */ /* 0x008fe400000f3402 */
        /* <DEDUP_REMOVED lines=8> */
[----:B------:R-:W-:Y:S02]  /*15bd0*/  P2R R70, PR, RZ, 0x4 ;  /* 0x00000004ff467803 */ /* 0x000fe40000000000 */
[----:B------:R-:W-:Y:S01]  /*15be0*/  @!P4 LEA.HI.X R77, R69, c[0x0][0x16c], R77, 0x1, P3 ;  /* 0x00005b00454dca11 */ /* 0x000fe200018f0c4d */
[----:B------:R1:W-:Y:S01]  /*15bf0*/  @P4 STS.128 [R211+0x4800], RZ ;  /* 0x004800ffd3004388 */ /* 0x0003e20000000c00 */
[----:B------:R-:W-:Y:S02]  /*15c00*/  ISETP.NE.AND P5, PT, R70, RZ, PT ;  /* 0x000000ff4600720c */ /* 0x000fe40003fa5270 */
[C---:B------:R-:W-:Y:S01]  /*15c10*/  @!P4 LEA R72, P2, R71.reuse, c[0x0][0x168], 0x1 ;  /* 0x00005a004748ca11 */ /* 0x040fe200078408ff */
[----:B------:R-:W-:Y:S01]  /*15c20*/  @!PT LDS RZ, [RZ] ;  /* 0x00000000fffff984 */ /* 0x000fe20000000800 */
[----:B------:R-:W-:Y:S01]  /*15c30*/  @!PT LDS RZ, [RZ] ;  /* 0x00000000fffff984 */ /* 0x000fe20000000800 */
[----:B------:R-:W-:Y:S01]  /*15c40*/  @!PT LDS RZ, [RZ] ;  /* 0x00000000fffff984 */ /* 0x000fe20000000800 */
[----:B------:R1:W-:Y:S01]  /*15c50*/  @!P4 LDGSTS.E.BYPASS.LTC128B.128 [R211+0x4800], [R76.64] ;  /* 0x048000004cd3cfae */ /* 0x0003e2000b901d5c */
[----:B------:R-:W-:Y:S02]  /*15c60*/  @!P4 IADD3.X R73, R2, UR34, RZ, P5, !PT ;  /* 0x000000220249cc10 */ /* 0x000fe4000affe4ff */
[----:B------:R-:W-:Y:S01]  /*15c70*/  @!P4 IADD3 R144, P1, R0, UR44, RZ ;  /* 0x0000002c0090cc10 */ /* 0x000fe2000ff3e0ff */
[----:B------:R1:W-:Y:S01]  /*15c80*/  @P4 STS.128 [R211+0x5000], RZ ;  /* 0x005000ffd3004388 */ /* 0x0003e20000000c00 */
[----:B------:R-:W-:Y:S02]  /*15c90*/  @!P4 LEA.HI.X R73, R71, c[0x0][0x16c], R73, 0x1, P2 ;  /* 0x00005b004749ca11 */ /* 0x000fe400010f0c49 */
[----:B------:R-:W-:Y:S02]  /*15ca0*/  @!P4 LEA R70, P0, R144, c[0x0][0x168], 0x1 ;  /* 0x00005a009046ca11 */ /* 0x000fe400078008ff */
[----:B------:R-:W-:Y:S01]  /*15cb0*/  @!P4 IADD3.X R145, R2, UR41, RZ, P1, !PT ;  /* 0x000000290291cc10 */ /* 0x000fe20008ffe4ff */
        /* <DEDUP_REMOVED lines=10> */
[----:B------:R-:W0:Y:S01]  /*15d60*/  LDGDEPBAR ;  /* 0x00000000000079af */ /* 0x000e220000000000 */
[----:B------:R-:W-:-:S05]  /*15d70*/  BRA `(.L_x_1757) ;  /* 0x000008a000007947 */ /* 0x000fca0003800000 */
.L_x_1756:
        /* <DEDUP_REMOVED lines=23> */
[C---:B------:R-:W-:Y:S01]  /*15ef0*/  @!P4 LEA R8, P1, R5.reuse, c[0x0][0x170], 0x1 ;  /* 0x00005c000508ca11 */ /* 0x040fe200078208ff */
[----:B------:R-:W-:Y:S01]  /*15f00*/  @P4 STS.128 [R211+0x6800], RZ ;  /* 0x006800ffd3004388 */ /* 0x000fe20000000c00 */
[----:B------:R-:W-:Y:S02]  /*15f10*/  @!P4 IADD3.X R14, R0, UR32, RZ, P0, !PT ;  /* 0x00000020000ecc10 */ /* 0x000fe400087fe4ff */
[----:B------:R-:W-:Y:S02]  /*15f20*/  @!P4 IADD3 R7, P2, R4, UR38, RZ ;  /* 0x000000260407cc10 */ /* 0x000fe4000ff5e0ff */
[----:B------:R-:W-:Y:S01]  /*15f30*/  @!P4 LEA.HI.X R9, R5, c[0x0][0x174], R14, 0x1, P1 ;  /* 0x00005d000509ca11 */ /* 0x000fe200008f0c0e */
[----:B------:R-:W-:Y:S01]  /*15f40*/  @!PT LDS RZ, [RZ] ;  /* 0x00000000fffff984 */ /* 0x000fe20000000800 */
[----:B------:R-:W-:Y:S01]  /*15f50*/  @!PT LDS RZ, [RZ] ;  /* 0x00000000fffff984 */ /* 0x000fe20000000800 */
[----:B------:R-:W-:Y:S01]  /*15f60*/  @!PT LDS RZ, [RZ] ;  /* 0x00000000fffff984 */ /* 0x000fe20000000800 */
[----:B------:R2:W-:Y:S01]  /*15f70*/  @!P4 LDGSTS.E.BYPASS.LTC128B.128 [R211+0x6800], [R10.64] ;  /* 0x068000000ad3cfae */ /* 0x0005e2000b901d5c */
[C---:B------:R-:W-:Y:S02]  /*15f80*/  @!P4 LEA R6, P0, R7.reuse, c[0x0][0x170], 0x1 ;  /* 0x00005c000706ca11 */ /* 0x040fe400078008ff */
[----:B------:R-:W-:Y:S03]  /*15f90*/  @!P4 IADD3.X R15, R0, UR37, RZ, P2, !PT ;  /* 0x00000025000fcc10 */ /* 0x000fe600097fe4ff */
        /* <DEDUP_REMOVED lines=104> */
.L_x_1757:
[----:B------:R-:W2:Y:S01]  /*16620*/  S2R R2, SR_TID.X ;  /* 0x0000000000027919 */ /* 0x000ea20000002100 */
[----:B------:R-:W-:Y:S01]  /*16630*/  IMAD.U32 R0, RZ, RZ, UR36 ;  /* 0x00000024ff007e24 */ /* 0x000fe2000f8e00ff */
[----:B------:R-:W-:Y:S01]  /*16640*/  P2R R180, PR, RZ, 0x10 ;  /* 0x00000010ffb47803 */ /* 0x000fe20000000000 */
[----:B------:R-:W-:Y:S02]  /*16650*/  USHF.L.U32 UR4, UR36, 0x1, URZ ;  /* 0x0000000124047899 */ /* 0x000fe4000800063f */
[----:B------:R-:W-:Y:S02]  /*16660*/  UISETP.GT.AND UP0, UPT, UR36, UR19, UPT ;  /* 0x000000132400728c */ /* 0x000fe4000bf04270 */
[----:B------:R-:W-:Y:S01]  /*16670*/  UMOV UR35, UR36 ;  /* 0x0000002400237c82 */ /* 0x000fe20008000000 */
[----:B--2---:R-:W-:Y:S05]  /*16680*/  IMAD.SHL.U32 R2, R2, 0x2, RZ ;  /* 0x0000000202027824 */ /* 0x004fea00078e00ff */
[----:B------:R-:W-:Y:S05]  /*16690*/  LOP3.LUT R2, R2, 0x6, RZ, 0xc0, !PT ;  /* 0x0000000602027812 */ /* 0x000fea00078ec0ff */
[----:B------:R-:W-:Y:S04]  /*166a0*/  IMAD R0, R0, 0x40, R2 ;  /* 0x0000004000007824 */ /* 0x000fe800078e0202 */
[--C-:B------:R-:W-:Y:S01]  /*166b0*/  IMAD.IADD R2, R200, 0x1, -R0.reuse ;  /* 0x00000001c8027824 */ /* 0x100fe200078e0a00 */
[C---:B------:R-:W-:Y:S01]  /*166c0*/  IADD3 R148, R0.reuse, 0x1, RZ ;  /* 0x0000000100947810 */ /* 0x040fe20007ffe0ff */
[----:B------:R-:W-:Y:S01]  /*166d0*/  IMAD.IADD R69, R199, 0x1, -R0 ;  /* 0x00000001c7457824 */ /* 0x000fe200078e0a00 */
[C---:B------:R-:W-:Y:S02]  /*166e0*/  IADD3 R147, R0.reuse, 0x8, RZ ;  /* 0x0000000800937810 */ /* 0x040fe40007ffe0ff */
[----:B------:R-:W-:Y:S02]  /*166f0*/  IABS R2, R2 ;  /* 0x0000000200027213 */ /* 0x000fe40000000000 */
[C---:B-1----:R-:W-:Y:S02]  /*16700*/  IADD3 R79, R0.reuse, 0x18, RZ ;  /* 0x00000018004f7810 */ /* 0x042fe40007ffe0ff */
[----:B------:R-:W1:Y:S01]  /*16710*/  I2F R179, R2 ;  /* 0x0000000200b37306 */ /* 0x000e620000201400 */
[C---:B------:R-:W-:Y:S02]  /*16720*/  IADD3 R146, R0.reuse, 0x9, RZ ;  /* 0x0000000900927810 */ /* 0x040fe40007ffe0ff */
        /* <DEDUP_REMOVED lines=9> */
[C---:B------:R-:W-:Y:S02]  /*167c0*/  ISETP.GE.AND P3, PT, R0.reuse, R206, PT ;  /* 0x000000ce0000720c */ /* 0x040fe40003f66270 */
[C---:B------:R-:W-:Y:S01]  /*167d0*/  ISETP.GE.AND P2, PT, R0.reuse, R204, PT ;  /* 0x000000cc0000720c */ /* 0x040fe20003f46270 */
[----:B-1----:R-:W-:Y:S01]  /*167e0*/  FFMA.FTZ R4, R179, -UR27, R4 ;  /* 0x8000001bb3047c23 */ /* 0x002fe20008010004 */
[----:B------:R-:W-:Y:S01]  /*167f0*/  IABS R2, R69 ;  /* 0x0000004500027213 */ /* 0x000fe20000000000 */
[----:B------:R-:W-:Y:S01]  /*16800*/  IMAD.IADD R69, R201, 0x1, -R0 ;  /* 0x00000001c9457824 */ /* 0x000fe200078e0a00 */
[----:B------:R-:W-:Y:S02]  /*16810*/  ISETP.GE.AND P4, PT, R79, R206, PT ;  /* 0x000000ce4f00720c */ /* 0x000fe40003f86270 */
[----:B------:R1:W2:Y:S01]  /*16820*/  I2F R178, R2 ;  /* 0x0000000200b27306 */ /* 0x0002a20000201400 */
[C---:B------:R-:W-:Y:S02]  /*16830*/  ISETP.GE.AND P1, PT, R0.reuse, R203, PT ;  /* 0x000000cb0000720c */ /* 0x040fe40003f26270 */
[C---:B------:R-:W-:Y:S02]  /*16840*/  ISETP.GE.AND P0, PT, R0.reuse, R202, PT ;  /* 0x000000ca0000720c */ /* 0x040fe40003f06270 */
[C---:B------:R-:W-:Y:S02]  /*16850*/  ISETP.GE.OR P6, PT, R0.reuse, R210, !P3 ;  /* 0x000000d20000720c */ /* 0x040fe40005fc6670 */
[C---:B------:R-:W-:Y:S02]  /*16860*/  ISETP.GE.OR P5, PT, R0.reuse, R209, !P2 ;  /* 0x000000d10000720c */ /* 0x040fe400057a6670 */
[C---:B------:R-:W-:Y:S02]  /*16870*/  ISETP.GE.OR P3, PT, R0.reuse, R208, !P1 ;  /* 0x000000d00000720c */ /* 0x040fe40004f66670 */
[----:B------:R-:W-:Y:S02]  /*16880*/  ISETP.GE.OR P1, PT, R0, R207, !P0 ;  /* 0x000000cf0000720c */ /* 0x000fe40004726670 */
[-C--:B------:R-:W-:Y:S02]  /*16890*/  ISETP.GE.AND P0, PT, R148, R206.reuse, PT ;  /* 0x000000ce9400720c */ /* 0x080fe40003f06270 */
[----:B------:R-:W-:Y:S02]  /*168a0*/  ISETP.GE.AND P2, PT, R147, R206, PT ;  /* 0x000000ce9300720c */ /* 0x000fe40003f46270 */
[----:B-1----:R-:W-:Y:S01]  /*168b0*/  IABS R2, R69 ;  /* 0x0000004500027213 */ /* 0x002fe20000000000 */
[----:B--2---:R-:W-:Y:S02]  /*168c0*/  FFMA.FTZ R6, R178, -UR27, R6 ;  /* 0x8000001bb2067c23 */ /* 0x004fe40008010006 */
[----:B------:R-:W-:Y:S01]  /*168d0*/  IMAD.IADD R69, R205, 0x1, -R0 ;  /* 0x00000001cd457824 */ /* 0x000fe200078e0a00 */
[----:B------:R1:W2:Y:S04]  /*168e0*/  I2F R177, R2 ;  /* 0x0000000200b17306 */ /* 0x0002a80000201400 */
[----:B-1----:R-:W-:Y:S01]  /*168f0*/  IABS R2, R69 ;  /* 0x0000004500027213 */ /* 0x002fe20000000000 */
[----:B--2---:R-:W-:Y:S02]  /*16900*/  FFMA.FTZ R8, R177, -UR27, R8 ;  /* 0x8000001bb1087c23 */ /* 0x004fe40008010008 */
[C---:B------:R-:W-:Y:S03]  /*16910*/  IMAD.IADD R69, R200.reuse, 0x1, -R148 ;  /* 0x00000001c8457824 */ /* 0x040fe600078e0a94 */
[----:B------:R1:W2:Y:S02]  /*16920*/  I2F R176, R2 ;  /* 0x0000000200b07306 */ /* 0x0002a40000201400 */
[----:B-1----:R-:W-:Y:S01]  /*16930*/  IABS R2, R69 ;  /* 0x0000004500027213 */ /* 0x002fe20000000000 */
[----:B------:R-:W-:Y:S02]  /*16940*/  IMAD.IADD R69, R200, 0x1, -R147 ;  /* 0x00000001c8457824 */ /* 0x000fe400078e0a93 */
[----:B--2---:R-:W-:Y:S05]  /*16950*/  FFMA.FTZ R10, R176, -UR27, R10 ;  /* 0x8000001bb00a7c23 */ /* 0x004fea000801000a */
[----:B------:R1:W2:Y:S02]  /*16960*/  I2F R175, R2 ;  /* 0x0000000200af7306 */ /* 0x0002a40000201400 */
[----:B-1----:R-:W-:Y:S01]  /*16970*/  IABS R2, R69 ;  /* 0x0000004500027213 */ /* 0x002fe20000000000 */
[C---:B------:R-:W-:Y:S02]  /*16980*/  IMAD.IADD R69, R200.reuse, 0x1, -R146 ;  /* 0x00000001c8457824 */ /* 0x040fe400078e0a92 */
[----:B--2---:R-:W-:Y:S05]  /*16990*/  FFMA.FTZ R5, R175, -UR27, R5 ;  /* 0x8000001baf057c23 */ /* 0x004fea0008010005 */
        /* <DEDUP_REMOVED lines=14> */
[----:B------:R-:W-:Y:S02]  /*16a80*/  IMAD.IADD R69, R200, 0x1, -R78 ;  /* 0x00000001c8457824 */ /* 0x000fe400078e0a4e */
[----:B--2---:R-:W-:Y:S05]  /*16a90*/  FFMA.FTZ R21, R171, -UR27, R21 ;  /* 0x8000001bab157c23 */ /* 0x004fea0008010015 */
[----:B------:R1:W2:Y:S02]  /*16aa0*/  I2F R170, R2 ;  /* 0x0000000200aa7306 */ /* 0x0002a40000201400 */
[----:B-1----:R-:W-:Y:S01]  /*16ab0*/  IABS R2, R69 ;  /* 0x0000004500027213 */ /* 0x002fe20000000000 */
[----:B--2---:R-:W-:Y:S02]  /*16ac0*/  FFMA.FTZ R32, R170, -UR27, R32 ;  /* 0x8000001baa207c23 */ /* 0x004fe40008010020 */
[C---:B------:R-:W-:Y:S05]  /*16ad0*/  IMAD.IADD R69, R200.reuse, 0x1, -R77 ;  /* 0x00000001c8457824 */ /* 0x040fea00078e0a4d */
[----:B------:R1:W2:Y:S02]  /*16ae0*/  I2F R169, R2 ;  /* 0x0000000200a97306 */ /* 0x0002a40000201400 */
[----:B-1----:R-:W-:Y:S01]  /*16af0*/  IABS R2, R69 ;  /* 0x0000004500027213 */ /* 0x002fe20000000000 */
[----:B--2---:R-:W-:Y:S02]  /*16b00*/  FFMA.FTZ R33, R169, -UR27, R33 ;  /* 0x8000001ba9217c23 */ /* 0x004fe40008010021 */
[----:B------:R-:W-:Y:S05]  /*16b10*/  IMAD.IADD R69, R200, 0x1, -R76 ;  /* 0x00000001c8457824 */ /* 0x000fea00078e0a4c */
        /* <DEDUP_REMOVED lines=18> */
[----:B--2---:R-:W-:Y:S01]  /*16c40*/  FFMA.FTZ R52, R164, -UR27, R52 ;  /* 0x8000001ba4347c23 */ /* 0x004fe20008010034 */
[----:B------:R-:W-:Y:S06]  /*16c50*/  IADD3 R69, R0, 0x38, RZ ;  /* 0x0000003800457810 */ /* 0x000fec0007ffe0ff */
[----:B------:R1:W2:Y:S01]  /*16c60*/  I2F R163, R2 ;  /* 0x0000000200a37306 */ /* 0x0002a20000201400 */
[----:B------:R-:W-:Y:S05]  /*16c70*/  IMAD.IADD R149, R200, 0x1, -R69 ;  /* 0x00000001c8957824 */ /* 0x000fea00078e0a45 */
[----:B------:R-:W-:Y:S04]  /*16c80*/  IABS R149, R149 ;  /* 0x0000009500957213 */ /* 0x000fe80000000000 */
[----:B------:R3:W4:Y:S01]  /*16c90*/  I2F R162, R149 ;  /* 0x0000009500a27306 */ /* 0x0007220000201400 */
[----:B-1----:R-:W-:Y:S01]  /*16ca0*/  IADD3 R2, R0, 0x39, RZ ;  /* 0x0000003900027810 */ /* 0x002fe20007ffe0ff */
[----:B--2---:R-:W-:Y:S04]  /*16cb0*/  FFMA.FTZ R53, R163, -UR27, R53 ;  /* 0x8000001ba3357c23 */ /* 0x004fe80008010035 */
[----:B------:R-:W-:Y:S05]  /*16cc0*/  IMAD.IADD R150, R200, 0x1, -R2 ;  /* 0x00000001c8967824 */ /* 0x000fea00078e0a02 */
[----:B---3--:R-:W-:Y:S01]  /*16cd0*/  IABS R149, R150 ;  /* 0x0000009600957213 */ /* 0x008fe20000000000 */
[----:B----4-:R-:W-:Y:S02]  /*16ce0*/  FFMA.FTZ R64, R162, -UR27, R64 ;  /* 0x8000001ba2407c23 */ /* 0x010fe40008010040 */
[----:B------:R-:W-:Y:S01]  /*16cf0*/  IMAD.IADD R150, R199, 0x1, -R148 ;  /* 0x00000001c7967824 */ /* 0x000fe200078e0a94 */
[----:B------:R1:W2:Y:S04]  /*16d00*/  I2F R161, R149 ;  /* 0x0000009500a17306 */ /* 0x0002a80000201400 */
[----:B-1----:R-:W-:Y:S01]  /*16d10*/  IABS R149, R150 ;  /* 0x0000009600957213 */ /* 0x002fe20000000000 */
[----:B--2---:R-:W-:Y:S02]  /*16d20*/  FFMA.FTZ R65, R161, -UR27, R65 ;  /* 0x8000001ba1417c23 */ /* 0x004fe40008010041 */
[C---:B------:R-:W-:Y:S03]  /*16d30*/  IMAD.IADD R150, R199.reuse, 0x1, -R147 ;  /* 0x00000001c7967824 */ /* 0x040fe600078e0a93 */
        /* <DEDUP_REMOVED lines=10> */
[C---:B------:R-:W-:Y:S02]  /*16de0*/  IMAD.IADD R150, R199.reuse, 0x1, -R144 ;  /* 0x00000001c7967824 */ /* 0x040fe400078e0a90 */
[----:B--2---:R-:W-:Y:S05]  /*16df0*/  FFMA.FTZ R19, R158, -UR27, R19 ;  /* 0x8000001b9e137c23 */ /* 0x004fea0008010013 */
[----:B------:R1:W2:Y:S02]  /*16e00*/  I2F R157, R149 ;  /* 0x00000095009d7306 */ /* 0x0002a40000201400 */
[----:B-1----:R-:W-:Y:S01]  /*16e10*/  IABS R149, R150 ;  /* 0x0000009600957213 */ /* 0x002fe20000000000 */
[----:B------:R-:W-:Y:S02]  /*16e20*/  IMAD.IADD R150, R199, 0x1, -R79 ;  /* 0x00000001c7967824 */ /* 0x000fe400078e0a4f */
[----:B--2---:R-:W-:Y:S01]  /*16e30*/  FFMA.FTZ R22, R157, -UR27, R22 ;  /* 0x8000001b9d167c23 */ /* 0x004fe20008010016 */
[----:B------:R-:W-:Y:S04]  /*16e40*/  FSEL R157, R10, -INF , !P1 ;  /* 0xff8000000a9d7808 */ /* 0x000fe80004800000 */
[----:B------:R1:W2:Y:S01]  /*16e50*/  I2F R156, R149 ;  /* 0x00000095009c7306 */ /* 0x0002a20000201400 */
[-C--:B------:R-:W-:Y:S02]  /*16e60*/  ISETP.GE.OR P1, PT, R148, R210.reuse, !P0 ;  /* 0x000000d29400720c */ /* 0x080fe40004726670 */
[----:B------:R-:W-:Y:S02]  /*16e70*/  ISETP.GE.OR P0, PT, R147, R210, !P2 ;  /* 0x000000d29300720c */ /* 0x000fe40005706670 */
[----:B------:R-:W-:Y:S02]  /*16e80*/  ISETP.GE.AND P2, PT, R146, R206, PT ;  /* 0x000000ce9200720c */ /* 0x000fe40003f46270 */
[----:B-1----:R-:W-:Y:S01]  /*16e90*/  IABS R149, R150 ;  /* 0x0000009600957213 */ /* 0x002fe20000000000 */
[----:B------:R-:W-:Y:S02]  /*16ea0*/  IMAD.IADD R150, R199, 0x1, -R78 ;  /* 0x00000001c7967824 */ /* 0x000fe400078e0a4e */
[----:B--2---:R-:W-:Y:S01]  /*16eb0*/  FFMA.FTZ R23, R156, -UR27, R23 ;  /* 0x8000001b9c177c23 */ /* 0x004fe20008010017 */
[----:B------:R-:W-:Y:S01]  /*16ec0*/  FSEL R156, R8, -INF , !P3 ;  /* 0xff800000089c7808 */ /* 0x000fe20005800000 */
[----:B------:R1:W2:Y:S01]  /*16ed0*/  I2F R155, R149 ;  /* 0x00000095009b7306 */ /* 0x0002a20000201400 */
[----:B------:R-:W-:Y:S02]  /*16ee0*/  ISETP.GE.AND P3, PT, R145, R206, PT ;  /* 0x000000ce9100720c */ /* 0x000fe40003f66270 */
[----:B-1----:R-:W-:Y:S01]  /*16ef0*/  IABS R149, R150 ;  /* 0x0000009600957213 */ /* 0x002fe20000000000 */
[----:B------:R-:W-:Y:S02]  /*16f00*/  IMAD.IADD R150, R199, 0x1, -R77 ;  /* 0x00000001c7967824 */ /* 0x000fe400078e0a4d */
[----:B--2---:R-:W-:Y:S01]  /*16f10*/  FFMA.FTZ R34, R155, -UR27, R34 ;  /* 0x8000001b9b227c23 */ /* 0x004fe20008010022 */
[----:B------:R-:W-:Y:S03]  /*16f20*/  FSEL R155, R6, -INF , !P5 ;  /* 0xff800000069b7808 */ /* 0x000fe60006800000 */
[----:B------:R1:W2:Y:S01]  /*16f30*/  I2F R154, R149 ;  /* 0x00000095009a7306 */ /* 0x0002a20000201400 */
[----:B------:R-:W-:Y:S02]  /*16f40*/  ISETP.GE.AND P5, PT, R77, R206, PT ;  /* 0x000000ce4d00720c */ /* 0x000fe40003fa6270 */
[----:B-1----:R-:W-:Y:S01]  /*16f50*/  IABS R149, R150 ;  /* 0x0000009600957213 */ /* 0x002fe20000000000 */
[C---:B------:R-:W-:Y:S02]  /*16f60*/  IMAD.IADD R150, R199.reuse, 0x1, -R76 ;  /* 0x00000001c7967824 */ /* 0x040fe400078e0a4c */
[----:B--2---:R-:W-:Y:S01]  /*16f70*/  FFMA.FTZ R35, R154, -UR27, R35 ;  /* 0x8000001b9a237c23 */ /* 0x004fe20008010023 */
[----:B------:R-:W-:Y:S03]  /*16f80*/  FSEL R154, R4, -INF , !P6 ;  /* 0xff800000049a7808 */ /* 0x000fe60007000000 */
[----:B------:R1:W2:Y:S01]  /*16f90*/  I2F R153, R149 ;  /* 0x0000009500997306 */ /* 0x0002a20000201400 */
[----:B------:R-:W-:Y:S01]  /*16fa0*/  ISETP.GE.AND P6, PT, R78, R206, PT ;  /* 0x000000ce4e00720c */ /* 0x000fe20003fc6270 */
[C---:B------:R-:W-:Y:S05]  /*16fb0*/  IMAD.IADD R4, R199.reuse, 0x1, -R70 ;  /* 0x00000001c7047824 */ /* 0x040fea00078e0a46 */
[----:B------:R-:W-:Y:S02]  /*16fc0*/  IABS R4, R4 ;  /* 0x0000000400047213 */ /* 0x000fe40000000000 */
[----:B-1----:R-:W-:Y:S01]  /*16fd0*/  IABS R149, R150 ;  /* 0x0000009600957213 */ /* 0x002fe20000000000 */
[----:B------:R-:W-:Y:S02]  /*16fe0*/  IMAD.IADD R150, R199, 0x1, -R73 ;  /* 0x00000001c7967824 */ /* 0x000fe400078e0a49 */
[----:B--2---:R-:W-:Y:S01]  /*16ff0*/  FFMA.FTZ R38, R153, -UR27, R38 ;  /* 0x8000001b99267c23 */ /* 0x004fe20008010026 */
[----:B------:R-:W-:Y:S01]  /*17000*/  FSEL R153, R5, -INF , !P1 ;  /* 0xff80000005997808 */ /* 0x000fe20004800000 */
[----:B------:R1:W2:Y:S01]  /*17010*/  I2F R152, R149 ;  /* 0x0000009500987306 */ /* 0x0002a20000201400 */
[----:B------:R-:W-:Y:S01]  /*17020*/  ISETP.GE.OR P1, PT, R146, R210, !P2 ;  /* 0x000000d29200720c */ /* 0x000fe20005726670 */
[----:B------:R-:W-:Y:S01]  /*17030*/  IMAD.IADD R5, R201, 0x1, -R144 ;  /* 0x00000001c9057824 */ /* 0x000fe200078e0a90 */
[----:B------:R-:W-:Y:S02]  /*17040*/  ISETP.GE.AND P2, PT, R73, R206, PT ;  /* 0x000000ce4900720c */ /* 0x000fe40003f46270 */
[----:B-1----:R-:W-:Y:S01]  /*17050*/  IABS R149, R150 ;  /* 0x0000009600957213 */ /* 0x002fe20000000000 */
[----:B------:R-:W-:Y:S02]  /*17060*/  IMAD.IADD R150, R199, 0x1, -R72 ;  /* 0x00000001c7967824 */ /* 0x000fe400078e0a48 */
[----:B--2---:R-:W-:Y:S01]  /*17070*/  FFMA.FTZ R39, R152, -UR27, R39 ;  /* 0x8000001b98277c23 */ /* 0x004fe20008010027 */
[----:B------:R-:W-:Y:S01]  /*17080*/  FSEL R152, R17, -INF , !P1 ;  /* 0xff80000011987808 */ /* 0x000fe20004800000 */
[----:B------:R1:W2:Y:S01]  /*17090*/  I2F R151, R149 ;  /* 0x0000009500977306 */ /* 0x0002a20000201400 */
[C---:B------:R-:W-:Y:S04]  /*170a0*/  ISETP.GE.AND P1, PT, R144.reuse, R206, PT ;  /* 0x000000ce9000720c */ /* 0x040fe80003f26270 */
[-C--:B------:R-:W-:Y:S04]  /*170b0*/  ISETP.GE.OR P1, PT, R144, R210.reuse, !P1 ;  /* 0x000000d29000720c */ /* 0x080fe80004f26670 */
[----:B------:R-:W-:Y:S02]  /*170c0*/  FSEL R168, R21, -INF , !P1 ;  /* 0xff80000015a87808 */ /* 0x000fe40004800000 */
[----:B------:R-:W-:Y:S02]  /*170d0*/  ISETP.GE.OR P1, PT, R78, R210, !P6 ;  /* 0x000000d24e00720c */ /* 0x000fe40007726670 */
[C---:B------:R-:W-:Y:S02]  /*170e0*/  ISETP.GE.AND P6, PT, R148.reuse, R204, PT ;  /* 0x000000cc9400720c */ /* 0x040fe40003fc6270 */
[----:B------:R-:W-:Y:S02]  /*170f0*/  FSEL R161, R33, -INF , !P1 ;  /* 0xff80000021a17808 */ /* 0x000fe40004800000 */
[----:B------:R-:W-:Y:S02]  /*17100*/  ISETP.GE.OR P6, PT, R148, R209, !P6 ;  /* 0x000000d19400720c */ /* 0x000fe400077c6670 */
[----:B-1----:R-:W-:Y:S01]  /*17110*/  IABS R149, R150 ;  /* 0x0000009600957213 */ /* 0x002fe20000000000 */
[----:B------:R-:W-:Y:S02]  /*17120*/  IMAD.IADD R150, R199, 0x1, -R71 ;  /* 0x00000001c7967824 */ /* 0x000fe400078e0a47 */
[----:B--2---:R-:W-:Y:S01]  /*17130*/  FFMA.FTZ R50, R151, -UR27, R50 ;  /* 0x8000001b97327c23 */ /* 0x004fe20008010032 */
[----:B------:R-:W-:Y:S02]  /*17140*/  FSEL R151, R16, -INF , !P0 ;  /* 0xff80000010977808 */ /* 0x000fe40004000000 */
[----:B------:R-:W-:Y:S01]  /*17150*/  IABS R0, R150 ;  /* 0x0000009600007213 */ /* 0x000fe20000000000 */
[----:B------:R-:W1:Y:S01]  /*17160*/  I2F R149, R149 ;  /* 0x0000009500957306 */ /* 0x000e620000201400 */
[----:B------:R-:W-:Y:S02]  /*17170*/  ISETP.GE.OR P0, PT, R145, R210, !P3 ;  /* 0x000000d29100720c */ /* 0x000fe40005f06670 */
[----:B------:R-:W-:Y:S02]  /*17180*/  ISETP.GE.AND P3, PT, R76, R206, PT ;  /* 0x000000ce4c00720c */ /* 0x000fe40003f66270 */
[----:B------:R-:W-:Y:S02]  /*17190*/  FSEL R166, R20, -INF , !P0 ;  /* 0xff80000014a67808 */ /* 0x000fe40004000000 */
[-C--:B------:R-:W-:Y:S02]  /*171a0*/  ISETP.GE.OR P1, PT, R76, R210.reuse, !P3 ;  /* 0x000000d24c00720c */ /* 0x080fe40005f26670 */
[----:B------:R-:W-:Y:S01]  /*171b0*/  ISETP.GE.OR P0, PT, R79, R210, !P4 ;  /* 0x000000d24f00720c */ /* 0x000fe20006706670 */
[----:B------:R-:W2:Y:S01]  /*171c0*/  I2F R0, R0 ;  /* 0x0000000000007306 */ /* 0x000ea20000201400 */
[----:B------:R-:W-:Y:S02]  /*171d0*/  FSEL R222, R37, -INF , !P1 ;  /* 0xff80000025de7808 */ /* 0x000fe40004800000 */
[----:B------:R-:W-:Y:S02]  /*171e0*/  ISETP.GE.AND P1, PT, R72, R206, PT ;  /* 0x000000ce4800720c */ /* 0x000fe40003f26270 */
[----:B------:R-:W-:Y:S02]  /*171f0*/  FSEL R160, R32, -INF , !P0 ;  /* 0xff80000020a07808 */ /* 0x000fe40004000000 */
[----:B------:R-:W-:Y:S02]  /*17200*/  ISETP.GE.OR P0, PT, R77, R210, !P5 ;  /* 0x000000d24d00720c */ /* 0x000fe40006f06670 */
[----:B------:R-:W-:Y:S01]  /*17210*/  ISETP.GE.AND P4, PT, R70, R206, PT ;  /* 0x000000ce4600720c */ /* 0x000fe20003f86270 */
[----:B------:R3:W4:Y:S01]  /*17220*/  I2F R150, R4 ;  /* 0x0000000400967306 */ /* 0x0007220000201400 */
[C---:B------:R-:W-:Y:S02]  /*17230*/  ISETP.GE.AND P5, PT, R148.reuse, R203, PT ;  /* 0x000000cb9400720c */ /* 0x040fe40003fa6270 */
[----:B------:R-:W-:Y:S01]  /*17240*/  ISETP.GE.AND P3, PT, R148, R202, PT ;  /* 0x000000ca9400720c */ /* 0x000fe20003f66270 */
[----:B-1----:R-:W-:Y:S01]  /*17250*/  FFMA.FTZ R51, R149, -UR27, R51 ;  /* 0x8000001b95337c23 */ /* 0x002fe20008010033 */
[-C--:B------:R-:W-:Y:S02]  /*17260*/  ISETP.GE.OR P1, PT, R72, R210.reuse, !P1 ;  /* 0x000000d24800720c */ /* 0x080fe40004f26670 */
[----:B------:R-:W-:Y:S02]  /*17270*/  ISETP.GE.OR P3, PT, R148, R207, !P3 ;  /* 0x000000cf9400720c */ /* 0x000fe40005f66670 */
[----:B------:R-:W-:Y:S02]  /*17280*/  FSEL R214, R49, -INF , !P1 ;  /* 0xff80000031d67808 */ /* 0x000fe40004800000 */
[----:B------:R-:W-:Y:S02]  /*17290*/  ISETP.GE.OR P1, PT, R70, R210, !P4 ;  /* 0x000000d24600720c */ /* 0x000fe40006726670 */
[----:B------:R-:W-:Y:S01]  /*172a0*/  ISETP.GE.OR P4, PT, R148, R208, !P5 ;  /* 0x000000d09400720c */ /* 0x000fe20006f86670 */
[----:B--2---:R-:W-:Y:S01]  /*172b0*/  FFMA.FTZ R54, R0, -UR27, R54 ;  /* 0x8000001b00367c23 */ /* 0x004fe20008010036 */
[----:B------:R-:W-:Y:S01]  /*172c0*/  FSEL R221, R36, -INF , !P0 ;  /* 0xff80000024dd7808 */ /* 0x000fe20004000000 */
[--C-:B------:R-:W-:Y:S01]  /*172d0*/  IMAD.IADD R0, R201, 0x1, -R148.reuse ;  /* 0x00000001c9007824 */ /* 0x100fe200078e0a94 */
[----:B------:R-:W-:Y:S01]  /*172e0*/  ISETP.GE.OR P0, PT, R73, R210, !P2 ;  /* 0x000000d24900720c */ /* 0x000fe20005706670 */
[----:B------:R-:W-:Y:S01]  /*172f0*/  IMAD.IADD R148, R205, 0x1, -R148 ;  /* 0x00000001cd947824 */ /* 0x000fe200078e0a94 */
[----:B------:R-:W-:Y:S02]  /*17300*/  ISETP.GE.AND P2, PT, R71, R206, PT ;  /* 0x000000ce4700720c */ /* 0x000fe40003f46270 */
[----:B------:R-:W-:Y:S02]  /*17310*/  IABS R0, R0 ;  /* 0x0000000000007213 */ /* 0x000fe40000000000 */
[----:B------:R-:W-:Y:S01]  /*17320*/  FSEL R183, R48, -INF , !P0 ;  /* 0xff80000030b77808 */ /* 0x000fe20004000000 */
[----:B---3--:R-:W-:Y:S01]  /*17330*/  IMAD.IADD R4, R199, 0x1, -R69 ;  /* 0x00000001c7047824 */ /* 0x008fe200078e0a45 */
[----:B------:R-:W-:Y:S01]  /*17340*/  FSEL R48, R7, -INF , !P6 ;  /* 0xff80000007307808 */ /* 0x000fe20007000000 */
[----:B------:R1:W2:Y:S01]  /*17350*/  I2F R149, R0 ;  /* 0x0000000000957306 */ /* 0x0002a20000201400 */
[----:B------:R-:W-:Y:S01]  /*17360*/  ISETP.GE.OR P0, PT, R71, R210, !P2 ;  /* 0x000000d24700720c */ /* 0x000fe20005706670 */
[----:B----4-:R-:W-:Y:S01]  /*17370*/  FFMA.FTZ R55, R150, -UR27, R55 ;  /* 0x8000001b96377c23 */ /* 0x010fe20008010037 */
[----:B------:R-:W-:Y:S02]  /*17380*/  IABS R4, R4 ;  /* 0x0000000400047213 */ /* 0x000fe40000000000 */
[----:B------:R-:W-:Y:S02]  /*17390*/  FSEL R248, R52, -INF , !P0 ;  /* 0xff80000034f87808 */ /* 0x000fe40004000000 */
[CC--:B------:R-:W-:Y:S02]  /*173a0*/  ISETP.GE.AND P0, PT, R2.reuse, R206.reuse, PT ;  /* 0x000000ce0200720c */ /* 0x0c0fe40003f06270 */
[----:B------:R-:W-:Y:S01]  /*173b0*/  ISETP.GE.AND P2, PT, R69, R206, PT ;  /* 0x000000ce4500720c */ /* 0x000fe20003f46270 */
[----:B------:R3:W4:Y:S01]  /*173c0*/  I2F R16, R4 ;  /* 0x0000000400107306 */ /* 0x0007220000201400 */
[----:B------:R-:W-:Y:S02]  /*173d0*/  ISETP.GE.OR P0, PT, R2, R210, !P0 ;  /* 0x000000d20200720c */ /* 0x000fe40004706670 */
[----:B------:R-:W-:Y:S02]  /*173e0*/  FSEL R249, R53, -INF , !P1 ;  /* 0xff80000035f97808 */ /* 0x000fe40004800000 */
[----:B------:R-:W-:Y:S02]  /*173f0*/  ISETP.GE.AND P5, PT, R147, R204, PT ;  /* 0x000000cc9300720c */ /* 0x000fe40003fa6270 */
[----:B------:R-:W-:Y:S02]  /*17400*/  ISETP.GE.OR P1, PT, R69, R210, !P2 ;  /* 0x000000d24500720c */ /* 0x000fe40005726670 */
[----:B------:R-:W-:Y:S02]  /*17410*/  ISETP.GE.AND P2, PT, R147, R203, PT ;  /* 0x000000cb9300720c */ /* 0x000fe40003f46270 */
[----:B------:R-:W-:Y:S02]  /*17420*/  FSEL R245, R65, -INF , !P0 ;  /* 0xff80000041f57808 */ /* 0x000fe40004000000 */
[----:B------:R-:W-:Y:S01]  /*17430*/  ISETP.GE.AND P0, PT, R147, R202, PT ;  /* 0x000000ca9300720c */ /* 0x000fe20003f06270 */
[----:B-1----:R-:W-:Y:S01]  /*17440*/  IMAD.IADD R0, R201, 0x1, -R147 ;  /* 0x00000001c9007824 */ /* 0x002fe200078e0a93 */
[----:B------:R-:W-:Y:S01]  /*17450*/  FSEL R244, R64, -INF , !P1 ;  /* 0xff80000040f47808 */ /* 0x000fe20004800000 */
[----:B--2---:R-:W-:Y:S01]  /*17460*/  FFMA.FTZ R9, R149, -UR27, R9 ;  /* 0x8000001b95097c23 */ /* 0x004fe20008010009 */
[----:B------:R-:W-:Y:S02]  /*17470*/  ISETP.GE.OR P1, PT, R147, R209, !P5 ;  /* 0x000000d19300720c */ /* 0x000fe40006f26670 */
[----:B------:R-:W-:Y:S02]  /*17480*/  IABS R0, R0 ;  /* 0x0000000000007213 */ /* 0x000fe40000000000 */
[----:B------:R-:W-:Y:S02]  /*17490*/  FSEL R37, R18, -INF , !P1 ;  /* 0xff80000012257808 */ /* 0x000fe40004800000 */
[----:B------:R1:W2:Y:S01]  /*174a0*/  I2F R17, R0 ;  /* 0x0000000000117306 */ /* 0x0002a20000201400 */
[----:B---3--:R-:W-:Y:S01]  /*174b0*/  IMAD.IADD R4, R199, 0x1, -R2 ;  /* 0x00000001c7047824 */ /* 0x008fe200078e0a02 */
[C---:B------:R-:W-:Y:S01]  /*174c0*/  ISETP.GE.OR P6, PT, R147.reuse, R207, !P0 ;  /* 0x000000cf9300720c */ /* 0x040fe200047c6670 */
[----:B----4-:R-:W-:Y:S01]  /*174d0*/  FFMA.FTZ R66, R16, -UR27, R66 ;  /* 0x8000001b10427c23 */ /* 0x010fe20008010042 */
[----:B------:R-:W-:Y:S01]  /*174e0*/  ISETP.GE.OR P5, PT, R147, R208, !P2 ;  /* 0x000000d09300720c */ /* 0x000fe200057a6670 */
[----:B------:R-:W-:Y:S01]  /*174f0*/  IMAD.IADD R147, R205, 0x1, -R147 ;  /* 0x00000001cd937824 */ /* 0x000fe200078e0a93 */
[----:B------:R-:W-:Y:S02]  /*17500*/  IABS R4, R4 ;  /* 0x0000000400047213 */ /* 0x000fe40000000000 */
[-C--:B------:R-:W-:Y:S02]  /*17510*/  ISETP.GE.AND P0, PT, R145, R204.reuse, PT ;  /* 0x000000cc9100720c */ /* 0x080fe40003f06270 */
[----:B------:R-:W3:Y:S01]  /*17520*/  I2F R20, R4 ;  /* 0x0000000400147306 */ /* 0x000ee20000201400 */
[----:B------:R-:W-:Y:S02]  /*17530*/  FSEL R33, R9, -INF , !P4 ;  /* 0xff80000009217808 */ /* 0x000fe40006000000 */
[-C--:B------:R-:W-:Y:S04]  /*17540*/  ISETP.GE.OR P0, PT, R145, R209.reuse, !P0 ;  /* 0x000000d19100720c */ /* 0x080fe80004706670 */
[----:B------:R-:W-:Y:S02]  /*17550*/  FSEL R163, R22, -INF , !P0 ;  /* 0xff80000016a37808 */ /* 0x000fe40004000000 */
[C---:B------:R-:W-:Y:S04]  /*17560*/  ISETP.GE.AND P0, PT, R79.reuse, R204, PT ;  /* 0x000000cc4f00720c */ /* 0x040fe80003f06270 */
[-C--:B------:R-:W-:Y:S01]  /*17570*/  ISETP.GE.OR P0, PT, R79, R209.reuse, !P0 ;  /* 0x000000d14f00720c */ /* 0x080fe20004706670 */
[----:B-1----:R-:W-:Y:S02]  /*17580*/  IMAD.IADD R0, R201, 0x1, -R146 ;  /* 0x00000001c9007824 */ /* 0x002fe400078e0a92 */
[----:B--2---:R-:W-:Y:S01]  /*17590*/  FFMA.FTZ R12, R17, -UR27, R12 ;  /* 0x8000001b110c7c23 */ /* 0x004fe2000801000c */
[----:B------:R-:W-:Y:S02]  /*175a0*/  FSEL R52, R34, -INF , !P0 ;  /* 0xff80000022347808 */ /* 0x000fe40004000000 */
[----:B------:R-:W-:Y:S02]  /*175b0*/  IABS R0, R0 ;  /* 0x0000000000007213 */ /* 0x000fe40000000000 */
[----:B------:R-:W-:Y:S02]  /*175c0*/  FSEL R34, R12, -INF , !P5 ;  /* 0xff8000000c227808 */ /* 0x000fe40006800000 */
[----:B------:R1:W2:Y:S01]  /*175d0*/  I2F R10, R0 ;  /* 0x00000000000a7306 */ /* 0x0002a20000201400 */
[----:B---3--:R-:W-:Y:S01]  /*175e0*/  FFMA.FTZ R67, R20, -UR27, R67 ;  /* 0x8000001b14437c23 */ /* 0x008fe20008010043 */
[CC--:B------:R-:W-:Y:S04]  /*175f0*/  ISETP.GE.AND P0, PT, R77.reuse, R204.reuse, PT ;  /* 0x000000cc4d00720c */ /* 0x0c0fe80003f06270 */
[-C--:B------:R-:W-:Y:S04]  /*17600*/  ISETP.GE.OR P0, PT, R77, R209.reuse, !P0 ;  /* 0x000000d14d00720c */ /* 0x080fe80004706670 */
[----:B------:R-:W-:Y:S02]  /*17610*/  FSEL R217, R38, -INF , !P0 ;  /* 0xff80000026d97808 */ /* 0x000fe40004000000 */
[CC--:B------:R-:W-:Y:S04]  /*17620*/  ISETP.GE.AND P0, PT, R73.reuse, R204.reuse, PT ;  /* 0x000000cc4900720c */ /* 0x0c0fe80003f06270 */
[-C--:B------:R-:W-:Y:S04]  /*17630*/  ISETP.GE.OR P0, PT, R73, R209.reuse, !P0 ;  /* 0x000000d14900720c */ /* 0x080fe80004706670 */
[----:B------:R-:W-:Y:S02]  /*17640*/  FSEL R178, R50, -INF , !P0 ;  /* 0xff80000032b27808 */ /* 0x000fe40004000000 */
[----:B------:R-:W-:Y:S01]  /*17650*/  ISETP.GE.AND P0, PT, R71, R204, PT ;  /* 0x000000cc4700720c */ /* 0x000fe20003f06270 */
[----:B-1----:R-:W-:Y:S02]  /*17660*/  IMAD.IADD R0, R201, 0x1, -R145 ;  /* 0x00000001c9007824 */ /* 0x002fe400078e0a91 */
[----:B--2---:R-:W-:Y:S01]  /*17670*/  FFMA.FTZ R13, R10, -UR27, R13 ;  /* 0x8000001b0a0d7c23 */ /* 0x004fe2000801000d */
[----:B------:R-:W-:Y:S02]  /*17680*/  ISETP.GE.OR P0, PT, R71, R209, !P0 ;  /* 0x000000d14700720c */ /* 0x000fe40004706670 */
[----:B------:R-:W-:Y:S02]  /*17690*/  IABS R0, R0 ;  /* 0x0000000000007213 */ /* 0x000fe40000000000 */
[----:B------:R-:W-:Y:S02]  /*176a0*/  FSEL R247, R54, -INF , !P0 ;  /* 0xff80000036f77808 */ /* 0x000fe40004000000 */
[C---:B------:R-:W-:Y:S01]  /*176b0*/  ISETP.GE.AND P0, PT, R146.reuse, R202, PT ;  /* 0x000000ca9200720c */ /* 0x040fe20003f06270 */
[----:B------:R-:W-:Y:S01]  /*176c0*/  IMAD.MOV.U32 R4, RZ, RZ, R0 ;  /* 0x000000ffff047224 */ /* 0x000fe200078e0000 */
[----:B------:R-:W-:Y:S02]  /*176d0*/  IABS R0, R5 ;  /* 0x0000000500007213 */ /* 0x000fe40000000000 */
[----:B------:R-:W-:Y:S01]  /*176e0*/  P2R R5, PR, RZ, 0x8 ;  /* 0x00000008ff057803 */ /* 0x000fe20000000000 */
[----:B------:R-:W1:Y:S01]  /*176f0*/  I2F R8, R4 ;  /* 0x0000000400087306 */ /* 0x000e620000201400 */
[CC--:B------:R-:W-:Y:S04]  /*17700*/  ISETP.GE.AND P3, PT, R146.reuse, R204.reuse, PT ;  /* 0x000000cc9200720c */ /* 0x0c0fe80003f66270 */
[C---:B------:R-:W-:Y:S02]  /*17710*/  ISETP.GE.OR P1, PT, R146.reuse, R209, !P3 ;  /* 0x000000d19200720c */ /* 0x040fe40005f26670 */
[----:B------:R-:W-:Y:S02]  /*17720*/  ISETP.GE.OR P3, PT, R146, R207, !P0 ;  /* 0x000000cf9200720c */ /* 0x000fe40004766670 */
[----:B------:R-:W-:Y:S01]  /*17730*/  FSEL R36, R19, -INF , !P1 ;  /* 0xff80000013247808 */ /* 0x000fe20004800000 */
[----:B------:R2:W3:Y:S01]  /*17740*/  I2F R6, R0 ;  /* 0x0000000000067306 */ /* 0x0004e20000201400 */
[-C--:B------:R-:W-:Y:S02]  /*17750*/  ISETP.GE.AND P1, PT, R144, R204.reuse, PT ;  /* 0x000000cc9000720c */ /* 0x080fe40003f26270 */
[-C--:B------:R-:W-:Y:S02]  /*17760*/  ISETP.GE.AND P0, PT, R70, R204.reuse, PT ;  /* 0x000000cc4600720c */ /* 0x080fe40003f06270 */
[-C--:B------:R-:W-:Y:S02]  /*17770*/  ISETP.GE.OR P1, PT, R144, R209.reuse, !P1 ;  /* 0x000000d19000720c */ /* 0x080fe40004f26670 */
[-C--:B------:R-:W-:Y:S02]  /*17780*/  ISETP.GE.OR P0, PT, R70, R209.reuse, !P0 ;  /* 0x000000d14600720c */ /* 0x080fe40004706670 */
[----:B------:R-:W-:Y:S02]  /*17790*/  FSEL R164, R23, -INF , !P1 ;  /* 0xff80000017a47808 */ /* 0x000fe40004800000 */
[----:B------:R-:W-:Y:S02]  /*177a0*/  ISETP.GE.AND P1, PT, R78, R204, PT ;  /* 0x000000cc4e00720c */ /* 0x000fe40003f26270 */
[----:B------:R-:W-:Y:S01]  /*177b0*/  FSEL R246, R55, -INF , !P0 ;  /* 0xff80000037f67808 */ /* 0x000fe20004000000 */
[----:B-1----:R-:W-:Y:S01]  /*177c0*/  FFMA.FTZ R24, R8, -UR27, R24 ;  /* 0x8000001b08187c23 */ /* 0x002fe20008010018 */
[----:B------:R-:W-:Y:S01]  /*177d0*/  IABS R4, R148 ;  /* 0x0000009400047213 */ /* 0x000fe20000000000 */
[----:B------:R-:W4:Y:S01]  /*177e0*/  LDL.64 R54, [R1+0x20] ;  /* 0x0000200001367983 */ /* 0x000f220000100a00 */
[-C--:B------:R-:W-:Y:S02]  /*177f0*/  ISETP.GE.OR P1, PT, R78, R209.reuse, !P1 ;  /* 0x000000d14e00720c */ /* 0x080fe40004f26670 */
[----:B------:R-:W1:Y:S01]  /*17800*/  I2F R49, R4 ;  /* 0x0000000400317306 */ /* 0x000e620000201400 */
[-C--:B------:R-:W-:Y:S02]  /*17810*/  ISETP.GE.AND P0, PT, R69, R204.reuse, PT ;  /* 0x000000cc4500720c */ /* 0x080fe40003f06270 */
[----:B------:R-:W-:Y:S01]  /*17820*/  FSEL R158, R35, -INF , !P1 ;  /* 0xff800000239e7808 */ /* 0x000fe20004800000 */
[----:B--2---:R-:W-:Y:S01]  /*17830*/  IMAD.IADD R0, R201, 0x1, -R79 ;  /* 0x00000001c9007824 */ /* 0x004fe200078e0a4f */
[----:B------:R-:W-:Y:S01]  /*17840*/  ISETP.GE.AND P1, PT, R76, R204, PT ;  /* 0x000000cc4c00720c */ /* 0x000fe20003f26270 */
[----:B---3--:R-:W-:Y:S01]  /*17850*/  FFMA.FTZ R25, R6, -UR27, R25 ;  /* 0x8000001b06197c23 */ /* 0x008fe20008010019 */
[-C--:B------:R-:W-:Y:S02]  /*17860*/  ISETP.GE.OR P0, PT, R69, R209.reuse, !P0 ;  /* 0x000000d14500720c */ /* 0x080fe40004706670 */
[----:B------:R-:W-:Y:S02]  /*17870*/  IABS R0, R0 ;  /* 0x0000000000007213 */ /* 0x000fe40000000000 */
[-C--:B------:R-:W-:Y:S02]  /*17880*/  ISETP.GE.OR P1, PT, R76, R209.reuse, !P1 ;  /* 0x000000d14c00720c */ /* 0x080fe40004f26670 */
[----:B------:R2:W3:Y:S01]  /*17890*/  I2F R7, R0 ;  /* 0x0000000000077306 */ /* 0x0004e20000201400 */
[----:B------:R-:W-:Y:S02]  /*178a0*/  FSEL R243, R66, -INF , !P0 ;  /* 0xff80000042f37808 */ /* 0x000fe40004000000 */
[----:B------:R-:W-:Y:S02]  /*178b0*/  FSEL R219, R39, -INF , !P1 ;  /* 0xff80000027db7808 */ /* 0x000fe40004800000 */
[C---:B------:R-:W-:Y:S01]  /*178c0*/  ISETP.GE.AND P1, PT, R72.reuse, R204, PT ;  /* 0x000000cc4800720c */ /* 0x040fe20003f26270 */
[----:B------:R-:W5:Y:S01]  /*178d0*/  LDL.64 R38, [R1+0x8] ;  /* 0x0000080001267983 */ /* 0x000f620000100a00 */
[----:B------:R-:W-:Y:S02]  /*178e0*/  ISETP.GE.AND P0, PT, R145, R202, PT ;  /* 0x000000ca9100720c */ /* 0x000fe40003f06270 */
[----:B------:R-:W-:Y:S01]  /*178f0*/  ISETP.GE.OR P1, PT, R72, R209, !P1 ;  /* 0x000000d14800720c */ /* 0x000fe20004f26670 */
[----:B-1----:R-:W-:Y:S01]  /*17900*/  FFMA.FTZ R11, R49, -UR27, R11 ;  /* 0x8000001b310b7c23 */ /* 0x002fe2000801000b */
[----:B------:R-:W-:Y:S02]  /*17910*/  IABS R4, R147 ;  /* 0x0000009300047213 */ /* 0x000fe40000000000 */
[----:B------:R-:W-:Y:S02]  /*17920*/  FSEL R212, R51, -INF , !P1 ;  /* 0xff80000033d47808 */ /* 0x000fe40004800000 */
[----:B------:R1:W1:Y:S01]  /*17930*/  I2F R53, R4 ;  /* 0x0000000400357306 */ /* 0x0002620000201400 */
[C---:B------:R-:W-:Y:S02]  /*17940*/  ISETP.GE.AND P1, PT, R146.reuse, R203, PT ;  /* 0x000000cb9200720c */ /* 0x040fe40003f26270 */
[----:B------:R-:W-:Y:S02]  /*17950*/  ISETP.GE.OR P4, PT, R145, R207, !P0 ;  /* 0x000000cf9100720c */ /* 0x000fe40004786670 */
[----:B------:R-:W-:Y:S02]  /*17960*/  ISETP.GE.OR P2, PT, R146, R208, !P1 ;  /* 0x000000d09200720c */ /* 0x000fe40004f46670 */
[C---:B------:R-:W-:Y:S01]  /*17970*/  ISETP.GE.AND P0, PT, R2.reuse, R204, PT ;  /* 0x000000cc0200720c */ /* 0x040fe20003f06270 */
[----:B--2---:R-:W-:Y:S01]  /*17980*/  IMAD.IADD R0, R201, 0x1, -R78 ;  /* 0x00000001c9007824 */ /* 0x004fe200078e0a4e */
[----:B------:R-:W-:Y:S01]  /*17990*/  FSEL R35, R13, -INF , !P2 ;  /* 0xff8000000d237808 */ /* 0x000fe20005000000 */
[----:B---3--:R-:W-:Y:S01]  /*179a0*/  FFMA.FTZ R28, R7, -UR27, R28 ;  /* 0x8000001b071c7c23 */ /* 0x008fe2000801001c */
[----:B------:R-:W-:Y:S01]  /*179b0*/  ISETP.NE.AND P2, PT, R5, RZ, PT ;  /* 0x000000ff0500720c */ /* 0x000fe20003f45270 */
[----:B------:R-:W-:Y:S01]  /*179c0*/  IMAD.IADD R5, R201, 0x1, -R71 ;  /* 0x00000001c9057824 */ /* 0x000fe200078e0a47 */
[----:B------:R-:W-:Y:S02]  /*179d0*/  IABS R0, R0 ;  /* 0x0000000000007213 */ /* 0x000fe40000000000 */
[----:B------:R-:W-:Y:S02]  /*179e0*/  FSEL R20, R11, -INF , !P2 ;  /* 0xff8000000b147808 */ /* 0x000fe40005000000 */
[----:B------:R2:W3:Y:S01]  /*179f0*/  I2F R32, R0 ;  /* 0x0000000000207306 */ /* 0x0004e20000201400 */
[----:B------:R-:W-:Y:S02]  /*17a00*/  IABS R5, R5 ;  /* 0x0000000500057213 */ /* 0x000fe40000000000 */
[----:B------:R-:W-:Y:S02]  /*17a10*/  ISETP.GE.OR P0, PT, R2, R209, !P0 ;  /* 0x000000d10200720c */ /* 0x000fe40004706670 */
[-C--:B------:R-:W-:Y:S01]  /*17a20*/  ISETP.GE.AND P1, PT, R145, R203.reuse, PT ;  /* 0x000000cb9100720c */ /* 0x080fe20003f26270 */
[----:B-1----:R-:W-:Y:S01]  /*17a30*/  IMAD.IADD R4, R205, 0x1, -R146 ;  /* 0x00000001cd047824 */ /* 0x002fe200078e0a92 */
[----:B------:R-:W-:Y:S01]  /*17a40*/  FSEL R242, R67, -INF , !P0 ;  /* 0xff80000043f27808 */ /* 0x000fe20004000000 */
[----:B------:R-:W-:Y:S01]  /*17a50*/  FFMA.FTZ R14, R53, -UR27, R14 ;  /* 0x8000001b350e7c23 */ /* 0x000fe2000801000e */
[CC--:B------:R-:W-:Y:S02]  /*17a60*/  ISETP.GE.AND P0, PT, R144.reuse, R203.reuse, PT ;  /* 0x000000cb9000720c */ /* 0x0c0fe40003f06270 */
[-C--:B------:R-:W-:Y:S02]  /*17a70*/  ISETP.GE.OR P1, PT, R145, R208.reuse, !P1 ;  /* 0x000000d09100720c */ /* 0x080fe40004f26670 */
[----:B------:R-:W-:Y:S02]  /*17a80*/  ISETP.GE.OR P0, PT, R144, R208, !P0 ;  /* 0x000000d09000720c */ /* 0x000fe40004706670 */
[----:B------:R-:W-:Y:S02]  /*17a90*/  FSEL R165, R24, -INF , !P1 ;  /* 0xff80000018a57808 */ /* 0x000fe40004800000 */
[----:B------:R-:W-:Y:S02]  /*17aa0*/  FSEL R167, R25, -INF , !P0 ;  /* 0xff80000019a77808 */ /* 0x000fe40004000000 */
[----:B------:R-:W4:Y:S01]  /*17ab0*/  LDL.64 R24, [R1+0x18] ;  /* 0x0000180001187983 */ /* 0x000f220000100a00 */
[----:B------:R-:W-:Y:S02]  /*17ac0*/  ISETP.GE.AND P0, PT, R79, R203, PT ;  /* 0x000000cb4f00720c */ /* 0x000fe40003f06270 */
[----:B------:R-:W-:Y:S02]  /*17ad0*/  ISETP.GE.AND P1, PT, R144, R202, PT ;  /* 0x000000ca9000720c */ /* 0x000fe40003f26270 */
[----:B--2---:R-:W-:Y:S01]  /*17ae0*/  IABS R0, R4 ;  /* 0x0000000400007213 */ /* 0x004fe20000000000 */
[----:B------:R-:W-:Y:S01]  /*17af0*/  IMAD.IADD R4, R201, 0x1, -R77 ;  /* 0x00000001c9047824 */ /* 0x000fe200078e0a4d */
[C---:B------:R-:W-:Y:S01]  /*17b00*/  ISETP.GE.OR P0, PT, R79.reuse, R208, !P0 ;  /* 0x000000d04f00720c */ /* 0x040fe20004706670 */
[----:B---3--:R-:W-:Y:S01]  /*17b10*/  FFMA.FTZ R29, R32, -UR27, R29 ;  /* 0x8000001b201d7c23 */ /* 0x008fe2000801001d */
[----:B------:R-:W1:Y:S01]  /*17b20*/  I2F R23, R0 ;  /* 0x0000000000177306 */ /* 0x000e620000201400 */
[----:B------:R-:W-:Y:S02]  /*17b30*/  ISETP.GE.OR P5, PT, R144, R207, !P1 ;  /* 0x000000cf9000720c */ /* 0x000fe40004fa6670 */
[C---:B------:R-:W-:Y:S02]  /*17b40*/  ISETP.GE.AND P1, PT, R79.reuse, R202, PT ;  /* 0x000000ca4f00720c */ /* 0x040fe40003f26270 */
[----:B------:R-:W-:Y:S02]  /*17b50*/  FSEL R28, R28, -INF , !P0 ;  /* 0xff8000001c1c7808 */ /* 0x000fe40004000000 */
[C---:B------:R-:W-:Y:S02]  /*17b60*/  ISETP.GE.AND P0, PT, R78.reuse, R203, PT ;  /* 0x000000cb4e00720c */ /* 0x040fe40003f06270 */
[----:B------:R-:W-:Y:S02]  /*17b70*/  ISETP.GE.OR P1, PT, R79, R207, !P1 ;  /* 0x000000cf4f00720c */ /* 0x000fe40004f26670 */
[C---:B------:R-:W-:Y:S02]  /*17b80*/  ISETP.GE.OR P0, PT, R78.reuse, R208, !P0 ;  /* 0x000000d04e00720c */ /* 0x040fe40004706670 */
[----:B------:R-:W-:Y:S02]  /*17b90*/  P2R R6, PR, RZ, 0x2 ;  /* 0x00000002ff067803 */ /* 0x000fe40000000000 */
[----:B------:R-:W-:Y:S02]  /*17ba0*/  ISETP.GE.AND P1, PT, R78, R202, PT ;  /* 0x000000ca4e00720c */ /* 0x000fe40003f26270 */
[----:B------:R-:W-:Y:S02]  /*17bb0*/  FSEL R51, R29, -INF , !P0 ;  /* 0xff8000001d337808 */ /* 0x000fe40004000000 */
[----:B------:R-:W-:Y:S02]  /*17bc0*/  ISETP.GE.AND P0, PT, R77, R203, PT ;  /* 0x000000cb4d00720c */ /* 0x000fe40003f06270 */
[----:B------:R-:W-:Y:S02]  /*17bd0*/  FSEL R14, R14, -INF , !P6 ;  /* 0xff8000000e0e7808 */ /* 0x000fe40007000000 */
[----:B------:R-:W-:Y:S01]  /*17be0*/  ISETP.GE.OR P6, PT, R78, R207, !P1 ;  /* 0x000000cf4e00720c */ /* 0x000fe20004fc6670 */
[----:B-1----:R-:W-:Y:S01]  /*17bf0*/  FFMA.FTZ R15, R23, -UR27, R15 ;  /* 0x8000001b170f7c23 */ /* 0x002fe2000801000f */
[----:B------:R-:W-:Y:S01]  /*17c00*/  IABS R0, R4 ;  /* 0x0000000400007213 */ /* 0x000fe20000000000 */
[----:B------:R-:W-:Y:S01]  /*17c10*/  IMAD.IADD R4, R205, 0x1, -R145 ;  /* 0x00000001cd047824 */ /* 0x000fe200078e0a91 */
[----:B------:R-:W-:Y:S02]  /*17c20*/  ISETP.GE.OR P1, PT, R77, R208, !P0 ;  /* 0x000000d04d00720c */ /* 0x000fe40004726670 */
[----:B------:R1:W2:Y:S01]  /*17c30*/  I2F R22, R0 ;  /* 0x0000000000167306 */ /* 0x0002a20000201400 */
[C---:B------:R-:W-:Y:S02]  /*17c40*/  ISETP.GE.AND P0, PT, R76.reuse, R203, PT ;  /* 0x000000cb4c00720c */ /* 0x040fe40003f06270 */
[C---:B------:R-:W-:Y:S02]  /*17c50*/  ISETP.GE.AND P2, PT, R76.reuse, R202, PT ;  /* 0x000000ca4c00720c */ /* 0x040fe40003f46270 */
[C---:B------:R-:W-:Y:S02]  /*17c60*/  ISETP.GE.OR P0, PT, R76.reuse, R208, !P0 ;  /* 0x000000d04c00720c */ /* 0x040fe40004706670 */
[----:B------:R-:W-:Y:S02]  /*17c70*/  FSEL R15, R15, -INF , !P3 ;  /* 0xff8000000f0f7808 */ /* 0x000fe40005800000 */
[C---:B------:R-:W-:Y:S02]  /*17c80*/  ISETP.GE.AND P3, PT, R77.reuse, R202, PT ;  /* 0x000000ca4d00720c */ /* 0x040fe40003f66270 */
[-C--:B------:R-:W-:Y:S02]  /*17c90*/  ISETP.GE.OR P2, PT, R76, R207.reuse, !P2 ;  /* 0x000000cf4c00720c */ /* 0x080fe40005746670 */
[-C--:B------:R-:W-:Y:S02]  /*17ca0*/  ISETP.GE.OR P3, PT, R77, R207.reuse, !P3 ;  /* 0x000000cf4d00720c */ /* 0x080fe40005f66670 */
[----:B-1----:R-:W-:Y:S01]  /*17cb0*/  IABS R0, R4 ;  /* 0x0000000400007213 */ /* 0x002fe20000000000 */
[----:B--2---:R-:W-:Y:S02]  /*17cc0*/  FFMA.FTZ R40, R22, -UR27, R40 ;  /* 0x8000001b16287c23 */ /* 0x004fe40008010028 */
[----:B------:R-:W-:Y:S01]  /*17cd0*/  IMAD.IADD R4, R201, 0x1, -R76 ;  /* 0x00000001c9047824 */ /* 0x000fe200078e0a4c */
[----:B------:R1:W2:Y:S02]  /*17ce0*/  I2F R21, R0 ;  /* 0x0000000000157306 */ /* 0x0002a40000201400 */
[----:B------:R-:W-:Y:S02]  /*17cf0*/  FSEL R172, R40, -INF , !P1 ;  /* 0xff80000028ac7808 */ /* 0x000fe40004800000 */
[----:B------:R-:W-:Y:S02]  /*17d00*/  ISETP.GE.AND P1, PT, R73, R202, PT ;  /* 0x000000ca4900720c */ /* 0x000fe40003f26270 */
[----:B-1----:R-:W-:Y:S01]  /*17d10*/  IABS R0, R4 ;  /* 0x0000000400007213 */ /* 0x002fe20000000000 */
[----:B--2---:R-:W-:Y:S04]  /*17d20*/  FFMA.FTZ R26, R21, -UR27, R26 ;  /* 0x8000001b151a7c23 */ /* 0x004fe8000801001a */
[----:B------:R-:W-:Y:S01]  /*17d30*/  IMAD.MOV.U32 R4, RZ, RZ, R0 ;  /* 0x000000ffff047224 */ /* 0x000fe200078e0000 */
[----:B------:R-:W-:Y:S01]  /*17d40*/  FSEL R159, R26, -INF , !P4 ;  /* 0xff8000001a9f7808 */ /* 0x000fe20006000000 */
[----:B------:R-:W-:Y:S01]  /*17d50*/  IMAD.IADD R0, R205, 0x1, -R144 ;  /* 0x00000001cd007824 */ /* 0x000fe200078e0a90 */
[----:B------:R-:W-:Y:S01]  /*17d60*/  ISETP.GE.OR P4, PT, R73, R207, !P1 ;  /* 0x000000cf4900720c */ /* 0x000fe20004f86670 */
[----:B------:R1:W2:Y:S03]  /*17d70*/  I2F R19, R4 ;  /* 0x0000000400137306 */ /* 0x0002a60000201400 */
[----:B------:R-:W-:Y:S07]  /*17d80*/  IABS R0, R0 ;  /* 0x0000000000007213 */ /* 0x000fee0000000000 */
[----:B------:R-:W3:Y:S01]  /*17d90*/  I2F R17, R0 ;  /* 0x0000000000117306 */ /* 0x000ee20000201400 */
[----:B-1----:R-:W-:Y:S02]  /*17da0*/  IMAD.IADD R4, R201, 0x1, -R73 ;  /* 0x00000001c9047824 */ /* 0x002fe400078e0a49 */
[----:B--2---:R-:W-:Y:S05]  /*17db0*/  FFMA.FTZ R41, R19, -UR27, R41 ;  /* 0x8000001b13297c23 */ /* 0x004fea0008010029 */
[----:B------:R-:W-:Y:S02]  /*17dc0*/  FSEL R175, R41, -INF , !P0 ;  /* 0xff80000029af7808 */ /* 0x000fe40004000000 */
[-C--:B------:R-:W-:Y:S01]  /*17dd0*/  ISETP.GE.AND P0, PT, R73, R203.reuse, PT ;  /* 0x000000cb4900720c */ /* 0x080fe20003f06270 */
[----:B---3--:R-:W-:Y:S01]  /*17de0*/  FFMA.FTZ R27, R17, -UR27, R27 ;  /* 0x8000001b111b7c23 */ /* 0x008fe2000801001b */
[----:B------:R-:W-:Y:S01]  /*17df0*/  IABS R0, R4 ;  /* 0x0000000400007213 */ /* 0x000fe20000000000 */
[----:B------:R-:W-:Y:S01]  /*17e00*/  IMAD.IADD R4, R205, 0x1, -R79 ;  /* 0x00000001cd047824 */ /* 0x000fe200078e0a4f */
[----:B------:R-:W-:Y:S02]  /*17e10*/  ISETP.GE.OR P0, PT, R73, R208, !P0 ;  /* 0x000000d04900720c */ /* 0x000fe40004706670 */
[----:B------:R1:W2:Y:S01]  /*17e20*/  I2F R18, R0 ;  /* 0x0000000000127306 */ /* 0x0002a20000201400 */
[----:B------:R-:W-:Y:S02]  /*17e30*/  FSEL R162, R27, -INF , !P5 ;  /* 0xff8000001ba27808 */ /* 0x000fe40006800000 */
[----:B------:R-:W-:Y:S02]  /*17e40*/  IABS R4, R4 ;  /* 0x0000000400047213 */ /* 0x000fe40000000000 */
[----:B------:R-:W-:Y:S02]  /*17e50*/  ISETP.NE.AND P5, PT, R6, RZ, PT ;  /* 0x000000ff0600720c */ /* 0x000fe40003fa5270 */
[----:B------:R-:W-:Y:S02]  /*17e60*/  P2R R6, PR, RZ, 0x4 ;  /* 0x00000004ff067803 */ /* 0x000fe40000000000 */
[----:B------:R-:W-:Y:S01]  /*17e70*/  ISETP.GE.AND P2, PT, R72, R202, PT ;  /* 0x000000ca4800720c */ /* 0x000fe20003f46270 */
[----:B------:R3:W3:Y:S01]  /*17e80*/  I2F R16, R4 ;  /* 0x0000000400107306 */ /* 0x0006e20000201400 */
[----:B-1----:R-:W-:Y:S02]  /*17e90*/  IMAD.IADD R0, R201, 0x1, -R72 ;  /* 0x00000001c9007824 */ /* 0x002fe400078e0a48 */
[----:B--2---:R-:W-:Y:S03]  /*17ea0*/  FFMA.FTZ R44, R18, -UR27, R44 ;  /* 0x8000001b122c7c23 */ /* 0x004fe6000801002c */
[----:B------:R-:W-:Y:S02]  /*17eb0*/  IABS R0, R0 ;  /* 0x0000000000007213 */ /* 0x000fe40000000000 */
[----:B------:R-:W-:Y:S02]  /*17ec0*/  FSEL R182, R44, -INF , !P0 ;  /* 0xff8000002cb67808 */ /* 0x000fe40004000000 */
[----:B------:R1:W2:Y:S01]  /*17ed0*/  I2F R13, R0 ;  /* 0x00000000000d7306 */ /* 0x0002a20000201400 */
[----:B---3--:R-:W-:Y:S01]  /*17ee0*/  IMAD.IADD R4, R205, 0x1, -R78 ;  /* 0x00000001cd047824 */ /* 0x008fe200078e0a4e */
[-C--:B------:R-:W-:Y:S01]  /*17ef0*/  ISETP.GE.AND P0, PT, R72, R203.reuse, PT ;  /* 0x000000cb4800720c */ /* 0x080fe20003f06270 */
[----:B------:R-:W3:Y:S01]  /*17f00*/  LDL.64 R78, [R1] ;  /* 0x00000000014e7983 */ /* 0x000ee20000100a00 */
[----:B------:R-:W-:Y:S02]  /*17f10*/  FFMA.FTZ R30, R16, -UR27, R30 ;  /* 0x8000001b101e7c23 */ /* 0x000fe4000801001e */
[-C--:B------:R-:W-:Y:S02]  /*17f20*/  ISETP.GE.OR P1, PT, R72, R208.reuse, !P0 ;  /* 0x000000d04800720c */ /* 0x080fe40004726670 */
[C---:B------:R-:W-:Y:S02]  /*17f30*/  ISETP.GE.AND P0, PT, R71.reuse, R203, PT ;  /* 0x000000cb4700720c */ /* 0x040fe40003f06270 */
[----:B------:R-:W-:Y:S02]  /*17f40*/  FSEL R49, R30, -INF , !P5 ;  /* 0xff8000001e317808 */ /* 0x000fe40006800000 */
[----:B------:R-:W-:Y:S02]  /*17f50*/  ISETP.GE.OR P0, PT, R71, R208, !P0 ;  /* 0x000000d04700720c */ /* 0x000fe40004706670 */
[----:B-1----:R-:W-:Y:S01]  /*17f60*/  IABS R0, R4 ;  /* 0x0000000400007213 */ /* 0x002fe20000000000 */
[----:B--2---:R-:W-:Y:S01]  /*17f70*/  FFMA.FTZ R45, R13, -UR27, R45 ;  /* 0x8000001b0d2d7c23 */ /* 0x004fe2000801002d */
[----:B------:R-:W-:Y:S02]  /*17f80*/  FMNMX.FTZ R4, R154, R3, !PT ;  /* 0x000000039a047209 */ /* 0x000fe40007810000 */
[----:B------:R1:W2:Y:S02]  /*17f90*/  I2F R12, R0 ;  /* 0x00000000000c7306 */ /* 0x0002a40000201400 */
[----:B------:R-:W-:Y:S02]  /*17fa0*/  FMNMX.FTZ R4, R153, R4, !PT ;  /* 0x0000000499047209 */ /* 0x000fe40007810000 */
[----:B------:R-:W-:Y:S02]  /*17fb0*/  FSEL R213, R45, -INF , !P1 ;  /* 0xff8000002dd57808 */ /* 0x000fe40004800000 */
[----:B------:R-:W-:Y:S02]  /*17fc0*/  FMNMX.FTZ R4, R151, R4, !PT ;  /* 0x0000000497047209 */ /* 0x000fe40007810000 */
[----:B------:R-:W-:Y:S02]  /*17fd0*/  ISETP.GE.AND P1, PT, R70, R203, PT ;  /* 0x000000cb4600720c */ /* 0x000fe40003f26270 */
[----:B------:R-:W-:Y:S02]  /*17fe0*/  FMNMX.FTZ R4, R152, R4, !PT ;  /* 0x0000000498047209 */ /* 0x000fe40007810000 */
[----:B------:R-:W-:Y:S02]  /*17ff0*/  ISETP.GE.OR P1, PT, R70, R208, !P1 ;  /* 0x000000d04600720c */ /* 0x000fe40004f26670 */
[----:B------:R-:W-:Y:S04]  /*18000*/  FMNMX.FTZ R4, R166, R4, !PT ;  /* 0x00000004a6047209 */ /* 0x000fe80007810000 */
[----:B------:R-:W-:Y:S04]  /*18010*/  FMNMX.FTZ R4, R168, R4, !PT ;  /* 0x00000004a8047209 */ /* 0x000fe80007810000 */
[----:B------:R-:W-:Y:S01]  /*18020*/  FMNMX.FTZ R4, R160, R4, !PT ;  /* 0x00000004a0047209 */ /* 0x000fe20007810000 */
[----:B-1----:R-:W-:Y:S02]  /*18030*/  IMAD.MOV.U32 R0, RZ, RZ, R5 ;  /* 0x000000ffff007224 */ /* 0x002fe400078e0005 */
[----:B--2---:R-:W-:Y:S02]  /*18040*/  FFMA.FTZ R31, R12, -UR27, R31 ;  /* 0x8000001b0c1f7c23 */ /* 0x004fe4000801001f */
[----:B------:R1:W2:Y:S01]  /*18050*/  I2F R11, R0 ;  /* 0x00000000000b7306 */ /* 0x0002a20000201400 */
[----:B------:R-:W-:Y:S02]  /*18060*/  IMAD.IADD R5, R205, 0x1, -R77 ;  /* 0x00000001cd057824 */ /* 0x000fe400078e0a4d */
[----:B------:R-:W-:Y:S02]  /*18070*/  FSEL R50, R31, -INF , !P6 ;  /* 0xff8000001f327808 */ /* 0x000fe40007000000 */
[----:B------:R-:W-:Y:S01]  /*18080*/  ISETP.GE.OR P6, PT, R72, R207, !P2 ;  /* 0x000000cf4800720c */ /* 0x000fe200057c6670 */
[----:B------:R-:W-:Y:S01]  /*18090*/  IMAD.IADD R72, R205, 0x1, -R72 ;  /* 0x00000001cd487824 */ /* 0x000fe200078e0a48 */
[-C--:B------:R-:W-:Y:S02]  /*180a0*/  ISETP.GE.AND P2, PT, R70, R202.reuse, PT ;  /* 0x000000ca4600720c */ /* 0x080fe40003f46270 */
[----:B-1----:R-:W-:Y:S01]  /*180b0*/  IABS R0, R5 ;  /* 0x0000000500007213 */ /* 0x002fe20000000000 */
[----:B------:R-:W-:Y:S02]  /*180c0*/  IMAD.IADD R5, R201, 0x1, -R70 ;  /* 0x00000001c9057824 */ /* 0x000fe400078e0a46 */
[----:B--2---:R-:W-:Y:S01]  /*180d0*/  FFMA.FTZ R56, R11, -UR27, R56 ;  /* 0x8000001b0b387c23 */ /* 0x004fe20008010038 */
[----:B------:R1:W2:Y:S04]  /*180e0*/  I2F R10, R0 ;  /* 0x00000000000a7306 */ /* 0x0002a80000201400 */
[----:B------:R-:W-:Y:S02]  /*180f0*/  FSEL R232, R56, -INF , !P0 ;  /* 0xff80000038e87808 */ /* 0x000fe40004000000 */
[C---:B------:R-:W-:Y:S04]  /*18100*/  ISETP.GE.AND P0, PT, R71.reuse, R202, PT ;  /* 0x000000ca4700720c */ /* 0x040fe80003f06270 */
[----:B------:R-:W-:Y:S01]  /*18110*/  ISETP.GE.OR P5, PT, R71, R207, !P0 ;  /* 0x000000cf4700720c */ /* 0x000fe200047a6670 */
[----:B------:R-:W-:Y:S01]  /*18120*/  IMAD.IADD R71, R205, 0x1, -R71 ;  /* 0x00000001cd477824 */ /* 0x000fe200078e0a47 */
[C---:B------:R-:W-:Y:S04]  /*18130*/  ISETP.GE.AND P0, PT, R69.reuse, R203, PT ;  /* 0x000000cb4500720c */ /* 0x040fe80003f06270 */
[----:B------:R-:W-:Y:S02]  /*18140*/  ISETP.GE.OR P0, PT, R69, R208, !P0 ;  /* 0x000000d04500720c */ /* 0x000fe40004706670 */
[----:B-1----:R-:W-:Y:S01]  /*18150*/  IABS R0, R5 ;  /* 0x0000000500007213 */ /* 0x002fe20000000000 */
[----:B--2---:R-:W-:Y:S01]  /*18160*/  FFMA.FTZ R42, R10, -UR27, R42 ;  /* 0x8000001b0a2a7c23 */ /* 0x004fe2000801002a */
[----:B------:R-:W-:Y:S03]  /*18170*/  FMNMX.FTZ R5, R161, R4, !PT ;  /* 0x00000004a1057209 */ /* 0x000fe60007810000 */
[----:B------:R-:W-:Y:S01]  /*18180*/  IMAD.MOV.U32 R4, RZ, RZ, R0 ;  /* 0x000000ffff047224 */ /* 0x000fe200078e0000 */
[----:B------:R-:W-:Y:S01]  /*18190*/  FSEL R170, R42, -INF , !P3 ;  /* 0xff8000002aaa7808 */ /* 0x000fe20005800000 */
[----:B------:R-:W-:Y:S01]  /*181a0*/  IMAD.IADD R0, R205, 0x1, -R76 ;  /* 0x00000001cd007824 */ /* 0x000fe200078e0a4c */
[----:B------:R-:W-:Y:S01]  /*181b0*/  ISETP.NE.AND P3, PT, R6, RZ, PT ;  /* 0x000000ff0600720c */ /* 0x000fe20003f65270 */
[----:B------:R1:W2:Y:S01]  /*181c0*/  I2F R9, R4 ;  /* 0x0000000400097306 */ /* 0x0002a20000201400 */
[----:B------:R-:W-:Y:S02]  /*181d0*/  FMNMX.FTZ R5, R221, R5, !PT ;  /* 0x00000005dd057209 */ /* 0x000fe40007810000 */
[----:B------:R-:W-:Y:S07]  /*181e0*/  IABS R0, R0 ;  /* 0x0000000000007213 */ /* 0x000fee0000000000 */
[----:B------:R4:W4:Y:S01]  /*181f0*/  I2F R8, R0 ;  /* 0x0000000000087306 */ /* 0x0009220000201400 */
[----:B-1----:R-:W-:Y:S01]  /*18200*/  FMNMX.FTZ R4, R222, R5, !PT ;  /* 0x00000005de047209 */ /* 0x002fe20007810000 */
[----:B------:R-:W-:Y:S02]  /*18210*/  IMAD.IADD R5, R201, 0x1, -R69 ;  /* 0x00000001c9057824 */ /* 0x000fe400078e0a45 */
[----:B--2---:R-:W-:Y:S01]  /*18220*/  FFMA.FTZ R57, R9, -UR27, R57 ;  /* 0x8000001b09397c23 */ /* 0x004fe20008010039 */
[----:B------:R-:W-:Y:S04]  /*18230*/  FMNMX.FTZ R4, R183, R4, !PT ;  /* 0x00000004b7047209 */ /* 0x000fe80007810000 */
[----:B------:R-:W-:Y:S02]  /*18240*/  FMNMX.FTZ R4, R214, R4, !PT ;  /* 0x00000004d6047209 */ /* 0x000fe40007810000 */
[----:B----4-:R-:W-:Y:S01]  /*18250*/  IABS R0, R5 ;  /* 0x0000000500007213 */ /* 0x010fe20000000000 */
[----:B------:R-:W-:Y:S01]  /*18260*/  FFMA.FTZ R43, R8, -UR27, R43 ;  /* 0x8000001b082b7c23 */ /* 0x000fe2000801002b */
[----:B------:R-:W-:Y:S01]  /*18270*/  FSEL R230, R57, -INF , !P1 ;  /* 0xff80000039e67808 */ /* 0x000fe20004800000 */
[----:B------:R-:W-:Y:S01]  /*18280*/  IMAD.IADD R5, R205, 0x1, -R73 ;  /* 0x00000001cd057824 */ /* 0x000fe200078e0a49 */
[----:B------:R1:W2:Y:S01]  /*18290*/  I2F R7, R0 ;  /* 0x0000000000077306 */ /* 0x0002a20000201400 */
[----:B------:R-:W-:Y:S02]  /*182a0*/  FMNMX.FTZ R4, R248, R4, !PT ;  /* 0x00000004f8047209 */ /* 0x000fe40007810000 */
[----:B------:R-:W-:Y:S02]  /*182b0*/  FSEL R173, R43, -INF , !P3 ;  /* 0xff8000002bad7808 */ /* 0x000fe40005800000 */
[----:B------:R-:W-:Y:S02]  /*182c0*/  FMNMX.FTZ R4, R249, R4, !PT ;  /* 0x00000004f9047209 */ /* 0x000fe40007810000 */
[-C--:B------:R-:W-:Y:S01]  /*182d0*/  ISETP.GE.OR P3, PT, R70, R207.reuse, !P2 ;  /* 0x000000cf4600720c */ /* 0x080fe20005766670 */
[----:B------:R-:W-:Y:S01]  /*182e0*/  IMAD.IADD R70, R205, 0x1, -R70 ;  /* 0x00000001cd467824 */ /* 0x000fe200078e0a46 */
[C---:B------:R-:W-:Y:S04]  /*182f0*/  ISETP.GE.AND P1, PT, R69.reuse, R202, PT ;  /* 0x000000ca4500720c */ /* 0x040fe80003f26270 */
[----:B------:R-:W-:Y:S01]  /*18300*/  ISETP.GE.OR P2, PT, R69, R207, !P1 ;  /* 0x000000cf4500720c */ /* 0x000fe20004f46670 */
[----:B------:R-:W-:Y:S01]  /*18310*/  IMAD.IADD R69, R205, 0x1, -R69 ;  /* 0x00000001cd457824 */ /* 0x000fe200078e0a45 */
[C---:B------:R-:W-:Y:S04]  /*18320*/  ISETP.GE.AND P1, PT, R2.reuse, R203, PT ;  /* 0x000000cb0200720c */ /* 0x040fe80003f26270 */
[----:B------:R-:W-:Y:S02]  /*18330*/  ISETP.GE.OR P1, PT, R2, R208, !P1 ;  /* 0x000000d00200720c */ /* 0x000fe40004f26670 */
[----:B-1----:R-:W-:Y:S01]  /*18340*/  IABS R0, R5 ;  /* 0x0000000500007213 */ /* 0x002fe20000000000 */
[----:B--2---:R-:W-:Y:S01]  /*18350*/  FFMA.FTZ R60, R7, -UR27, R60 ;  /* 0x8000001b073c7c23 */ /* 0x004fe2000801003c */
[----:B------:R-:W-:Y:S02]  /*18360*/  FMNMX.FTZ R5, R244, R4, !PT ;  /* 0x00000004f4057209 */ /* 0x000fe40007810000 */
[----:B------:R-:W-:Y:S01]  /*18370*/  IABS R7, R69 ;  /* 0x0000004500077213 */ /* 0x000fe20000000000 */
[----:B------:R-:W-:Y:S01]  /*18380*/  IMAD.MOV.U32 R4, RZ, RZ, R0 ;  /* 0x000000ffff047224 */ /* 0x000fe200078e0000 */
[----:B------:R-:W-:Y:S02]  /*18390*/  FMNMX.FTZ R0, R245, R5, !PT ;  /* 0x00000005f5007209 */ /* 0x000fe40007810000 */
[----:B------:R-:W-:Y:S02]  /*183a0*/  FSEL R234, R60, -INF , !P0 ;  /* 0xff8000003cea7808 */ /* 0x000fe40004000000 */
[----:B------:R-:W1:Y:S01]  /*183b0*/  I2F R7, R7 ;  /* 0x0000000700077306 */ /* 0x000e620000201400 */
[----:B------:R-:W2:Y:S01]  /*183c0*/  SHFL.BFLY PT, R5, R0, 0x2, 0x1f ;  /* 0x0c401f0000057f89 */ /* 0x000ea200000e0000 */
[C---:B------:R-:W-:Y:S04]  /*183d0*/  ISETP.GE.AND P0, PT, R2.reuse, R202, PT ;  /* 0x000000ca0200720c */ /* 0x040fe80003f06270 */
[----:B------:R-:W-:Y:S04]  /*183e0*/  ISETP.GE.OR P0, PT, R2, R207, !P0 ;  /* 0x000000cf0200720c */ /* 0x000fe80004706670 */
[----:B------:R-:W4:Y:S01]  /*183f0*/  I2F R4, R4 ;  /* 0x0000000400047306 */ /* 0x000f220000201400 */
[----:B-1----:R-:W-:Y:S01]  /*18400*/  FFMA.FTZ R62, R7, -UR27, R62 ;  /* 0x8000001b073e7c23 */ /* 0x002fe2000801003e */
[----:B--2---:R-:W-:Y:S01]  /*18410*/  FMNMX.FTZ R73, R0, R5, !PT ;  /* 0x0000000500497209 */ /* 0x004fe20007810000 */
[--C-:B------:R-:W-:Y:S01]  /*18420*/  IMAD.IADD R0, R201, 0x1, -R2.reuse ;  /* 0x00000001c9007824 */ /* 0x100fe200078e0a02 */
[----:B------:R-:W-:Y:S01]  /*18430*/  IABS R5, R71 ;  /* 0x0000004700057213 */ /* 0x000fe20000000000 */
[----:B------:R-:W-:Y:S01]  /*18440*/  IMAD.IADD R2, R205, 0x1, -R2 ;  /* 0x00000001cd027824 */ /* 0x000fe200078e0a02 */
[----:B------:R-:W-:Y:S04]  /*18450*/  FSEL R228, R62, -INF , !P2 ;  /* 0xff8000003ee47808 */ /* 0x000fe80005000000 */
[----:B------:R-:W1:Y:S01]  /*18460*/  I2F R9, R5 ;  /* 0x0000000500097306 */ /* 0x000e620000201400 */
[----:B------:R-:W-:Y:S01]  /*18470*/  IABS R0, R0 ;  /* 0x0000000000007213 */ /* 0x000fe20000000000 */
[----:B----4-:R-:W-:Y:S01]  /*18480*/  FFMA.FTZ R46, R4, -UR27, R46 ;  /* 0x8000001b042e7c23 */ /* 0x010fe2000801002e */
[----:B------:R-:W-:Y:S02]  /*18490*/  FMNMX.FTZ R4, R155, R68, !PT ;  /* 0x000000449b047209 */ /* 0x000fe40007810000 */
[----:B------:R-:W-:Y:S02]  /*184a0*/  IABS R2, R2 ;  /* 0x0000000200027213 */ /* 0x000fe40000000000 */
[----:B------:R-:W-:Y:S03]  /*184b0*/  FMNMX.FTZ R4, R48, R4, !PT ;  /* 0x0000000430047209 */ /* 0x000fe60007810000 */
[----:B------:R-:W2:Y:S01]  /*184c0*/  I2F R6, R0 ;  /* 0x0000000000067306 */ /* 0x000ea20000201400 */
[----:B------:R-:W-:Y:S02]  /*184d0*/  FSEL R176, R46, -INF , !P4 ;  /* 0xff8000002eb07808 */ /* 0x000fe40006000000 */
[----:B------:R-:W-:Y:S02]  /*184e0*/  FMNMX.FTZ R4, R37, R4, !PT ;  /* 0x0000000425047209 */ /* 0x000fe40007810000 */
[----:B------:R-:W-:Y:S02]  /*184f0*/  ISETP.NE.AND P4, PT, R180, RZ, PT ;  /* 0x000000ffb400720c */ /* 0x000fe40003f85270 */
[----:B------:R-:W-:Y:S04]  /*18500*/  FMNMX.FTZ R4, R36, R4, !PT ;  /* 0x0000000424047209 */ /* 0x000fe80007810000 */
[----:B------:R-:W-:Y:S01]  /*18510*/  FMNMX.FTZ R4, R163, R4, !PT ;  /* 0x00000004a3047209 */ /* 0x000fe20007810000 */
[----:B-1----:R-:W-:Y:S03]  /*18520*/  FFMA.FTZ R58, R9, -UR27, R58 ;  /* 0x8000001b093a7c23 */ /* 0x002fe6000801003a */
[----:B------:R-:W-:Y:S04]  /*18530*/  FMNMX.FTZ R4, R164, R4, !PT ;  /* 0x00000004a4047209 */ /* 0x000fe80007810000 */
[----:B------:R-:W-:Y:S02]  /*18540*/  FMNMX.FTZ R4, R52, R4, !PT ;  /* 0x0000000434047209 */ /* 0x000fe40007810000 */
[----:B------:R-:W-:Y:S02]  /*18550*/  FSEL R220, R58, -INF , !P5 ;  /* 0xff8000003adc7808 */ /* 0x000fe40006800000 */
[----:B------:R-:W-:Y:S01]  /*18560*/  FMNMX.FTZ R4, R158, R4, !PT ;  /* 0x000000049e047209 */ /* 0x000fe20007810000 */
[----:B--2---:R-:W-:Y:S02]  /*18570*/  FFMA.FTZ R61, R6, -UR27, R61 ;  /* 0x8000001b063d7c23 */ /* 0x004fe4000801003d */
[----:B------:R-:W1:Y:S01]  /*18580*/  I2F R6, R2 ;  /* 0x0000000200067306 */ /* 0x000e620000201400 */
[----:B------:R-:W-:Y:S02]  /*18590*/  FMNMX.FTZ R0, R217, R4, !PT ;  /* 0x00000004d9007209 */ /* 0x000fe40007810000 */
[----:B------:R-:W-:Y:S02]  /*185a0*/  IABS R4, R72 ;  /* 0x0000004800047213 */ /* 0x000fe40000000000 */
[----:B------:R-:W-:Y:S02]  /*185b0*/  FMNMX.FTZ R0, R219, R0, !PT ;  /* 0x00000000db007209 */ /* 0x000fe40007810000 */
[----:B------:R-:W-:Y:S02]  /*185c0*/  FSEL R226, R61, -INF , !P1 ;  /* 0xff8000003de27808 */ /* 0x000fe40004800000 */
[----:B------:R-:W-:Y:S01]  /*185d0*/  FMNMX.FTZ R0, R178, R0, !PT ;  /* 0x00000000b2007209 */ /* 0x000fe20007810000 */
[----:B------:R2:W4:Y:S03]  /*185e0*/  I2F R10, R4 ;  /* 0x00000004000a7306 */ /* 0x0005260000201400 */
        /* <DEDUP_REMOVED lines=10> */
[----:B------:R-:W-:Y:S02]  /*18690*/  FSEL R76, R63, -INF , !P0 ;  /* 0xff8000003f4c7808 */ /* 0x000fe40004000000 */
[----:B-----5:R-:W-:Y:S01]  /*186a0*/  LOP3.LUT R6, R39, UR15, R250, 0x96, !PT ;  /* 0x0000000f27067c12 */ /* 0x020fe2000f8e96fa */
[----:B------:R-:W1:Y:S01]  /*186b0*/  SHFL.BFLY PT, R5, R72, 0x2, 0x1f ;  /* 0x0c401f0048057f89 */ /* 0x000e6200000e0000 */
[----:B--2---:R-:W-:Y:S01]  /*186c0*/  IABS R4, R70 ;  /* 0x0000004600047213 */ /* 0x004fe20000000000 */
[----:B----4-:R-:W-:Y:S03]  /*186d0*/  FFMA.FTZ R47, R10, -UR27, R47 ;  /* 0x8000001b0a2f7c23 */ /* 0x010fe6000801002f */
[----:B------:R2:W4:Y:S02]  /*186e0*/  I2F R8, R4 ;  /* 0x0000000400087306 */ /* 0x0005240000201400 */
[----:B------:R-:W-:Y:S02]  /*186f0*/  FSEL R169, R47, -INF , !P6 ;  /* 0xff8000002fa97808 */ /* 0x000fe40007000000 */
[----:B-1----:R-:W-:Y:S02]  /*18700*/  FMNMX.FTZ R72, R72, R5, !PT ;  /* 0x0000000548487209 */ /* 0x002fe40007810000 */
[----:B--2---:R-:W-:Y:S01]  /*18710*/  FMNMX.FTZ R4, R165, R0, !PT ;  /* 0x00000000a5047209 */ /* 0x004fe20007810000 */
[----:B----4-:R-:W-:Y:S01]  /*18720*/  FFMA.FTZ R59, R8, -UR27, R59 ;  /* 0x8000001b083b7c23 */ /* 0x010fe2000801003b */
[----:B------:R-:W-:Y:S01]  /*18730*/  FMNMX.FTZ R0, R157, R75, !PT ;  /* 0x0000004b9d007209 */ /* 0x000fe20007810000 */
[----:B------:R-:W-:Y:S01]  /*18740*/  SHFL.BFLY PT, R2, R72, 0x1, 0x1f ;  /* 0x0c201f0048027f89 */ /* 0x000fe200000e0000 */
        /* <DEDUP_REMOVED lines=19> */
[C---:B------:R-:W-:Y:S01]  /*18880*/  FSETP.NEU.FTZ.AND P3, PT, R73.reuse, -INF , PT ;  /* 0xff8000004900780b */ /* 0x040fe20003f7d000 */
[----:B------:R-:W-:Y:S01]  /*18890*/  FMUL.FTZ R77, R73, c[0x0][0x23c] ;  /* 0x00008f00494d7a20 */ /* 0x000fe20000410000 */
[----:B------:R-:W-:Y:S02]  /*188a0*/  FMNMX.FTZ R71, R230, R71, !PT ;  /* 0x00000047e6477209 */ /* 0x000fe40007810000 */
[----:B------:R-:W-:Y:S02]  /*188b0*/  FMNMX.FTZ R72, R72, R2, !PT ;  /* 0x0000000248487209 */ /* 0x000fe40007810000 */
[----:B------:R-:W-:Y:S02]  /*188c0*/  FSEL R77, R77, RZ, P3 ;  /* 0x000000ff4d4d7208 */ /* 0x000fe40001800000 */
[----:B------:R-:W-:Y:S01]  /*188d0*/  FMNMX.FTZ R0, R173, R0, !PT ;  /* 0x00000000ad007209 */ /* 0x000fe20007810000 */
[----:B------:R-:W-:Y:S01]  /*188e0*/  FMUL.FTZ R148, R72, c[0x0][0x23c] ;  /* 0x00008f0048947a20 */ /* 0x000fe20000410000 */
[----:B------:R-:W-:Y:S01]  /*188f0*/  FMNMX.FTZ R71, R234, R71, !PT ;  /* 0x00000047ea477209 */ /* 0x000fe20007810000 */
[--C-:B------:R-:W-:Y:S01]  /*18900*/  FFMA.FTZ R4, R152, c[0x0][0x23c], -R77.reuse ;  /* 0x00008f0098047a23 */ /* 0x100fe2000001084d */
[----:B------:R-:W-:Y:S01]  /*18910*/  FSETP.NEU.FTZ.AND P2, PT, R72, -INF , PT ;  /* 0xff8000004800780b */ /* 0x000fe20003f5d000 */
[--C-:B------:R-:W-:Y:S01]  /*18920*/  FFMA.FTZ R2, R151, c[0x0][0x23c], -R77.reuse ;  /* 0x00008f0097027a23 */ /* 0x100fe2000001084d */
[----:B------:R-:W-:Y:S01]  /*18930*/  FMNMX.FTZ R0, R176, R0, !PT ;  /* 0x00000000b0007209 */ /* 0x000fe20007810000 */
[----:B------:R1:W-:Y:S01]  /*18940*/  MUFU.EX2 R181, R4 ;  /* 0x0000000400b57308 */ /* 0x0003e20000000800 */
[----:B------:R-:W-:Y:S02]  /*18950*/  FMNMX.FTZ R71, R226, R71, !PT ;  /* 0x00000047e2477209 */ /* 0x000fe40007810000 */
[----:B------:R-:W-:Y:S02]  /*18960*/  FSEL R148, R148, RZ, P2 ;  /* 0x000000ff94947208 */ /* 0x000fe40001000000 */
[----:B------:R-:W-:Y:S01]  /*18970*/  FMNMX.FTZ R0, R169, R0, !PT ;  /* 0x00000000a9007209 */ /* 0x000fe20007810000 */
[----:B------:R-:W2:Y:S03]  /*18980*/  SHFL.BFLY PT, R5, R71, 0x2, 0x1f ;  /* 0x0c401f0047057f89 */ /* 0x000ea600000e0000 */
[----:B------:R-:W-:Y:S01]  /*18990*/  FMNMX.FTZ R0, R220, R0, !PT ;  /* 0x00000000dc007209 */ /* 0x000fe20007810000 */
[----:B------:R4:W-:Y:S03]  /*189a0*/  MUFU.EX2 R241, R2 ;  /* 0x0000000200f17308 */ /* 0x0009e60000000800 */
[----:B------:R-:W-:Y:S04]  /*189b0*/  FMNMX.FTZ R0, R223, R0, !PT ;  /* 0x00000000df007209 */ /* 0x000fe80007810000 */
[----:B------:R-:W-:Y:S04]  /*189c0*/  FMNMX.FTZ R0, R228, R0, !PT ;  /* 0x00000000e4007209 */ /* 0x000fe80007810000 */
[----:B------:R-:W-:Y:S01]  /*189d0*/  FMNMX.FTZ R0, R76, R0, !PT ;  /* 0x000000004c007209 */ /* 0x000fe20007810000 */
[--C-:B-1----:R-:W-:Y:S04]  /*189e0*/  FFMA.FTZ R4, R37, c[0x0][0x23c], -R148.reuse ;  /* 0x00008f0025047a23 */ /* 0x102fe80000010894 */
[----:B------:R1:W-:Y:S01]  /*189f0*/  MUFU.EX2 R239, R4 ;  /* 0x0000000400ef7308 */ /* 0x0003e20000000800 */
[----:B--2---:R-:W-:Y:S01]  /*18a00*/  FMNMX.FTZ R71, R71, R5, !PT ;  /* 0x0000000547477209 */ /* 0x004fe20007810000 */
[----:B----4-:R-:W2:Y:S08]  /*18a10*/  SHFL.BFLY PT, R2, R0, 0x2, 0x1f ;  /* 0x0c401f0000027f89 */ /* 0x010eb000000e0000 */
[----:B------:R-:W4:Y:S01]  /*18a20*/  SHFL.BFLY PT, R5, R71, 0x1, 0x1f ;  /* 0x0c201f0047057f89 */ /* 0x000f2200000e0000 */
[--C-:B-1----:R-:W-:Y:S04]  /*18a30*/  FFMA.FTZ R4, R36, c[0x0][0x23c], -R148.reuse ;  /* 0x00008f0024047a23 */ /* 0x102fe80000010894 */
[----:B------:R-:W1:Y:S01]  /*18a40*/  MUFU.EX2 R240, R4 ;  /* 0x0000000400f07308 */ /* 0x000e620000000800 */
[----:B--2---:R-:W-:Y:S01]  /*18a50*/  FMNMX.FTZ R0, R0, R2, !PT ;  /* 0x0000000200007209 */ /* 0x004fe20007810000 */
[----:B------:R-:W-:Y:S08]  /*18a60*/  FFMA.FTZ R2, R153, c[0x0][0x23c], -R77 ;  /* 0x00008f0099027a23 */ /* 0x000ff0000001084d */
[----:B------:R2:W-:Y:S01]  /*18a70*/  MUFU.EX2 R237, R2 ;  /* 0x0000000200ed7308 */ /* 0x0005e20000000800 */
[----:B----4-:R-:W-:Y:S01]  /*18a80*/  FMNMX.FTZ R71, R71, R5, !PT ;  /* 0x0000000547477209 */ /* 0x010fe20007810000 */
[----:B------:R-:W-:Y:S03]  /*18a90*/  IMAD.U32 R5, RZ, RZ, UR31 ;  /* 0x0000001fff057e24 */ /* 0x000fe6000f8e00ff */
[C---:B------:R-:W-:Y:S01]  /*18aa0*/  FSETP.NEU.FTZ.AND P1, PT, R71.reuse, -INF , PT ;  /* 0xff8000004700780b */ /* 0x040fe20003f3d000 */
[----:B------:R-:W-:Y:S01]  /*18ab0*/  FMUL.FTZ R149, R71, c[0x0][0x23c] ;  /* 0x00008f0047957a20 */ /* 0x000fe20000410000 */
[----:B------:R-:W-:Y:S01]  /*18ac0*/  LOP3.LUT R5, R251, UR4, R5, 0x96, !PT ;  /* 0x00000004fb057c12 */ /* 0x000fe2000f8e9605 */
[----:B------:R-:W-:Y:S03]  /*18ad0*/  UIADD3 UR4, UR4, 0x1, URZ ;  /* 0x0000000104047890 */ /* 0x000fe6000fffe03f */
[----:B------:R-:W-:Y:S01]  /*18ae0*/  FSEL R149, R149, RZ, P1 ;  /* 0x000000ff95957208 */ /* 0x000fe20000800000 */
[----:B------:R-:W-:Y:S01]  /*18af0*/  IMAD.WIDE.U32 R8, R5, -0x326172a9, RZ ;  /* 0xcd9e8d5705087825 */ /* 0x000fe200078e00ff */
[----:B-1----:R-:W-:Y:S03]  /*18b00*/  F2FP.PACK_AB R147, R240, R239 ;  /* 0x000000eff093723e */ /* 0x002fe600000000ff */
[----:B------:R-:W-:Y:S02]  /*18b10*/  FFMA.FTZ R4, R154, c[0x0][0x23c], -R77 ;  /* 0x00008f009a047a23 */ /* 0x000fe4000001084d */
[--C-:B------:R-:W-:Y:S02]  /*18b20*/  FFMA.FTZ R7, R156, c[0x0][0x23c], -R149.reuse ;  /* 0x00008f009c077a23 */ /* 0x100fe40000010895 */
[----:B------:R1:W4:Y:S01]  /*18b30*/  MUFU.EX2 R238, R4 ;  /* 0x0000000400ee7308 */ /* 0x0003220000000800 */
[----:B--2---:R-:W2:Y:S09]  /*18b40*/  SHFL.BFLY PT, R2, R0, 0x1, 0x1f ;  /* 0x0c201f0000027f89 */ /* 0x004eb200000e0000 */
[----:B------:R5:W-:Y:S01]  /*18b50*/  MUFU.EX2 R233, R7 ;  /* 0x0000000700e97308 */ /* 0x000be20000000800 */
[----:B-1----:R-:W-:Y:S01]  /*18b60*/  FFMA.FTZ R4, R155, c[0x0][0x23c], -R148 ;  /* 0x00008f009b047a23 */ /* 0x002fe20000010894 */
[----:B----4-:R-:W-:Y:S01]  /*18b70*/  F2FP.PACK_AB R144, R237, R238 ;  /* 0x000000eeed90723e */ /* 0x010fe200000000ff */
[----:B------:R-:W-:Y:S07]  /*18b80*/  IMAD.WIDE.U32 R154, R6, -0x326172a9, RZ ;  /* 0xcd9e8d57069a7825 */ /* 0x000fee00078e00ff */
[----:B------:R1:W-:Y:S01]  /*18b90*/  MUFU.EX2 R235, R4 ;  /* 0x0000000400eb7308 */ /* 0x0003e20000000800 */
[----:B--2---:R-:W-:Y:S01]  /*18ba0*/  FMNMX.FTZ R70, R0, R2, !PT ;  /* 0x0000000200467209 */ /* 0x004fe20007810000 */
[----:B------:R-:W-:Y:S01]  /*18bb0*/  FFMA.FTZ R2, R33, c[0x0][0x23c], -R149 ;  /* 0x00008f0021027a23 */ /* 0x000fe20000010895 */
[----:B------:R-:W-:Y:S02]  /*18bc0*/  LOP3.LUT R6, R155, UR14, R8, 0x96, !PT ;  /* 0x0000000e9b067c12 */ /* 0x000fe4000f8e9608 */
[C---:B------:R-:W-:Y:S01]  /*18bd0*/  LOP3.LUT R0, R9.reuse, UR16, R54, 0x96, !PT ;  /* 0x0000001009007c12 */ /* 0x040fe2000f8e9636 */
[C---:B------:R-:W-:Y:S01]  /*18be0*/  FMUL.FTZ R150, R70.reuse, c[0x0][0x23c] ;  /* 0x00008f0046967a20 */ /* 0x040fe20000410000 */
[----:B-----5:R-:W-:Y:S02]  /*18bf0*/  LOP3.LUT R7, R9, UR16, R24, 0x96, !PT ;  /* 0x0000001009077c12 */ /* 0x020fe4000f8e9618 */
[----:B------:R-:W-:Y:S01]  /*18c00*/  FSETP.NEU.FTZ.AND P0, PT, R70, -INF , PT ;  /* 0xff8000004600780b */ /* 0x000fe20003f1d000 */
[----:B------:R2:W-:Y:S01]  /*18c10*/  MUFU.EX2 R151, R2 ;  /* 0x0000000200977308 */ /* 0x0005e20000000800 */
[----:B------:R-:W-:Y:S02]  /*18c20*/  IMAD.WIDE.U32 R12, R0, -0x2daee0ad, RZ ;  /* 0xd2511f53000c7825 */ /* 0x000fe400078e00ff */
[----:B------:R-:W-:Y:S02]  /*18c30*/  FSEL R150, R150, RZ, P0 ;  /* 0x000000ff96967208 */ /* 0x000fe40000000000 */
[----:B------:R-:W-:Y:S04]  /*18c40*/  IMAD.WIDE.U32 R10, R7, -0x2daee0ad, RZ ;  /* 0xd2511f53070a7825 */ /* 0x000fe800078e00ff */
[----:B------:R-:W-:Y:S04]  /*18c50*/  IMAD.WIDE.U32 R6, R6, -0x2daee0ad, RZ ;  /* 0xd2511f5306067825 */ /* 0x000fe800078e00ff */
[----:B------:R-:W-:Y:S01]  /*18c60*/  FFMA.FTZ R9, R157, c[0x0][0x23c], -R150 ;  /* 0x00008f009d097a23 */ /* 0x000fe20000010896 */
[----:B------:R-:W-:Y:S01]  /*18c70*/  LOP3.LUT R0, R7, UR11, R10, 0x96, !PT ;  /* 0x0000000b07007c12 */ /* 0x000fe2000f8e960a */
[----:B-1----:R-:W-:Y:S02]  /*18c80*/  FFMA.FTZ R4, R48, c[0x0][0x23c], -R148 ;  /* 0x00008f0030047a23 */ /* 0x002fe40000010894 */
[----:B------:R-:W-:Y:S01]  /*18c90*/  MUFU.EX2 R231, R9 ;  /* 0x0000000900e77308 */ /* 0x000fe20000000800 */
[----:B------:R-:W-:Y:S02]  /*18ca0*/  IMAD.MOV.U32 R157, RZ, RZ, R181 ;  /* 0x000000ffff9d7224 */ /* 0x000fe400078e00b5 */
[----:B------:R-:W-:Y:S04]  /*18cb0*/  IMAD.WIDE.U32 R56, R0, -0x326172a9, RZ ;  /* 0xcd9e8d5700387825 */ /* 0x000fe800078e00ff */
[----:B------:R-:W-:Y:S01]  /*18cc0*/  FFMA.FTZ R0, R20, c[0x0][0x23c], -R150 ;  /* 0x00008f0014007a23 */ /* 0x000fe20000010896 */
[----:B--2---:R-:W-:Y:S01]  /*18cd0*/  LOP3.LUT R2, R11, UR13, R38, 0x96, !PT ;  /* 0x0000000d0b027c12 */ /* 0x004fe2000f8e9626 */
[----:B------:R-:W1:Y:S01]  /*18ce0*/  LDSM.16.MT88.4 R20, [R185+0x6000] ;  /* 0x00600000b914783b */ /* 0x000e620000004200 */
[----:B------:R3:W2:Y:S10]  /*18cf0*/  MUFU.EX2 R236, R4 ;  /* 0x0000000400ec7308 */ /* 0x0006b40000000800 */
[----:B------:R4:W5:Y:S01]  /*18d00*/  MUFU.EX2 R156, R0 ;  /* 0x00000000009c7308 */ /* 0x0009620000000800 */
[----:B---3--:R-:W-:Y:S05]  /*18d10*/  LOP3.LUT R4, R79, UR15, R250, 0x96, !PT ;  /* 0x0000000f4f047c12 */ /* 0x008fea000f8e96fa */
[----:B------:R-:W-:Y:S04]  /*18d20*/  IMAD.WIDE.U32 R152, R4, -0x326172a9, RZ ;  /* 0xcd9e8d5704987825 */ /* 0x000fe800078e00ff */
[--C-:B----4-:R-:W-:Y:S01]  /*18d30*/  FFMA.FTZ R0, R34, c[0x0][0x23c], -R149.reuse ;  /* 0x00008f0022007a23 */ /* 0x110fe20000010895 */
[----:B------:R-:W-:Y:S02]  /*18d40*/  LOP3.LUT R4, R153, UR14, R8, 0x96, !PT ;  /* 0x0000000e99047c12 */ /* 0x000fe4000f8e9608 */
[----:B------:R-:W-:Y:S01]  /*18d50*/  LOP3.LUT R8, R13, UR13, R78, 0x96, !PT ;  /* 0x0000000d0d087c12 */ /* 0x000fe2000f8e964e */
[----:B------:R3:W-:Y:S02]  /*18d60*/  MUFU.EX2 R229, R0 ;  /* 0x0000000000e57308 */ /* 0x0007e40000000800 */
[----:B------:R-:W-:Y:S04]  /*18d70*/  IMAD.WIDE.U32 R4, R4, -0x2daee0ad, RZ ;  /* 0xd2511f5304047825 */ /* 0x000fe800078e00ff */
[----:B------:R-:W-:Y:S01]  /*18d80*/  IMAD.WIDE.U32 R10, R8, -0x326172a9, RZ ;  /* 0xcd9e8d57080a7825 */ /* 0x000fe200078e00ff */
[----:B------:R-:W-:Y:S03]  /*18d90*/  LOP3.LUT R5, R5, UR11, R12, 0x96, !PT ;  /* 0x0000000b05057c12 */ /* 0x000fe6000f8e960c */
[----:B------:R-:W-:Y:S01]  /*18da0*/  IMAD.WIDE.U32 R12, R2, -0x326172a9, RZ ;  /* 0xcd9e8d57020c7825 */ /* 0x000fe200078e00ff */
[----:B------:R-:W-:Y:S03]  /*18db0*/  LOP3.LUT R8, R11, UR12, R152, 0x96, !PT ;  /* 0x0000000c0b087c12 */ /* 0x000fe6000f8e9698 */
[----:B------:R-:W-:Y:S01]  /*18dc0*/  IMAD.WIDE.U32 R44, R5, -0x326172a9, RZ ;  /* 0xcd9e8d57052c7825 */ /* 0x000fe200078e00ff */
[----:B------:R-:W-:Y:S03]  /*18dd0*/  LOP3.LUT R5, R57, UR10, R12, 0x96, !PT ;  /* 0x0000000a39057c12 */ /* 0x000fe6000f8e960c */
[----:B------:R-:W-:Y:S01]  /*18de0*/  IMAD.WIDE.U32 R8, R8, -0x2daee0ad, RZ ;  /* 0xd2511f5308087825 */ /* 0x000fe200078e00ff */
[----:B------:R-:W-:Y:S02]  /*18df0*/  LOP3.LUT R2, R45, UR10, R10, 0x96, !PT ;  /* 0x0000000a2d027c12 */ /* 0x000fe4000f8e960a */
[----:B------:R-:W-:Y:S01]  /*18e00*/  LOP3.LUT R10, R13, UR12, R154, 0x96, !PT ;  /* 0x0000000c0d0a7c12 */ /* 0x000fe2000f8e969a */
[----:B------:R-:W-:Y:S04]  /*18e10*/  IMAD.WIDE.U32 R60, R5, -0x2daee0ad, RZ ;  /* 0xd2511f53053c7825 */ /* 0x000fe800078e00ff */
[----:B---3--:R-:W-:Y:S02]  /*18e20*/  FFMA.FTZ R0, R35, c[0x0][0x23c], -R149 ;  /* 0x00008f0023007a23 */ /* 0x008fe40000010895 */
[----:B------:R-:W-:Y:S02]  /*18e30*/  IMAD.WIDE.U32 R42, R2, -0x2daee0ad, RZ ;  /* 0xd2511f53022a7825 */ /* 0x000fe400078e00ff */
[----:B------:R3:W4:Y:S02]  /*18e40*/  MUFU.EX2 R227, R0 ;  /* 0x0000000000e37308 */ /* 0x0007240000000800 */
[----:B------:R-:W-:Y:S01]  /*18e50*/  IMAD.WIDE.U32 R10, R10, -0x2daee0ad, RZ ;  /* 0xd2511f530a0a7825 */ /* 0x000fe200078e00ff */
[----:B------:R-:W-:Y:S02]  /*18e60*/  LOP3.LUT R5, R43, UR7, R8, 0x96, !PT ;  /* 0x000000072b057c12 */ /* 0x000fe4000f8e9608 */
[----:B------:R-:W-:Y:S02]  /*18e70*/  LOP3.LUT R8, R9, UR9, R4, 0x96, !PT ;  /* 0x0000000909087c12 */ /* 0x000fe4000f8e9604 */
[----:B------:R-:W-:Y:S01]  /*18e80*/  LOP3.LUT R7, R61, UR7, R10, 0x96, !PT ;  /* 0x000000073d077c12 */ /* 0x000fe2000f8e960a */
[----:B------:R-:W-:Y:S01]  /*18e90*/  IMAD.WIDE.U32 R4, R5, -0x326172a9, RZ ;  /* 0xcd9e8d5705047825 */ /* 0x000fe200078e00ff */
[----:B------:R-:W-:Y:S03]  /*18ea0*/  LOP3.LUT R10, R11, UR9, R6, 0x96, !PT ;  /* 0x000000090b0a7c12 */ /* 0x000fe6000f8e9606 */
[----:B------:R-:W-:Y:S01]  /*18eb0*/  IMAD.WIDE.U32 R46, R8, -0x326172a9, RZ ;  /* 0xcd9e8d57082e7825 */ /* 0x000fe200078e00ff */
[--C-:B------:R-:W-:Y:S02]  /*18ec0*/  SHF.R.U32.HI R2, RZ, 0x10, R4.reuse ;  /* 0x00000010ff027819 */ /* 0x100fe40000011604 */
[----:B------:R-:W-:Y:S01]  /*18ed0*/  LOP3.LUT R8, R4, 0xffff, RZ, 0xc0, !PT ;  /* 0x0000ffff04087812 */ /* 0x000fe200078ec0ff */
[----:B------:R-:W-:Y:S01]  /*18ee0*/  IMAD.WIDE.U32 R40, R10, -0x326172a9, RZ ;  /* 0xcd9e8d570a287825 */ /* 0x000fe200078e00ff */
[----:B------:R-:W-:Y:S02]  /*18ef0*/  LOP3.LUT R12, R4, 0xff, RZ, 0xc0, !PT ;  /* 0x000000ff040c7812 */ /* 0x000fe400078ec0ff */
[----:B------:R-:W-:Y:S01]  /*18f00*/  SHF.R.U32.HI R11, RZ, 0x18, R4 ;  /* 0x00000018ff0b7819 */ /* 0x000fe20000011604 */
[----:B------:R-:W-:Y:S01]  /*18f10*/  IMAD.WIDE.U32 R6, R7, -0x326172a9, RZ ;  /* 0xcd9e8d5707067825 */ /* 0x000fe200078e00ff */
[----:B------:R-:W-:Y:S02]  /*18f20*/  LOP3.LUT R4, R5, UR17, R46, 0x96, !PT ;  /* 0x0000001105047c12 */ /* 0x000fe4000f8e962e */
[----:B------:R-:W-:Y:S01]  /*18f30*/  LOP3.LUT R5, R2, 0xff, RZ, 0xc0, !PT ;  /* 0x000000ff02057812 */ /* 0x000fe200078ec0ff */
[----:B---3--:R-:W-:Y:S01]  /*18f40*/  FFMA.FTZ R0, R14, c[0x0][0x23c], -R150 ;  /* 0x00008f000e007a23 */ /* 0x008fe20000010896 */
[----:B------:R-:W-:Y:S01]  /*18f50*/  LOP3.LUT R44, R47, UR8, R44, 0x96, !PT ;  /* 0x000000082f2c7c12 */ /* 0x000fe2000f8e962c */
[----:B------:R-:W-:Y:S01]  /*18f60*/  FFMA.FTZ R2, R15, c[0x0][0x23c], -R150 ;  /* 0x00008f000f027a23 */ /* 0x000fe20000010896 */
[----:B------:R-:W-:Y:S01]  /*18f70*/  LOP3.LUT R9, R6, 0xffff, RZ, 0xc0, !PT ;  /* 0x0000ffff06097812 */ /* 0x000fe200078ec0ff */
[----:B------:R3:W-:Y:S01]  /*18f80*/  MUFU.EX2 R225, R0 ;  /* 0x0000000000e17308 */ /* 0x0007e20000000800 */
[--C-:B------:R-:W-:Y:S01]  /*18f90*/  SHF.R.U32.HI R10, RZ, 0x10, R6.reuse ;  /* 0x00000010ff0a7819 */ /* 0x100fe20000011606 */
[----:B------:R-:W-:Y:S01]  /*18fa0*/  IMAD.WIDE.U32 R44, R44, -0x2daee0ad, RZ ;  /* 0xd2511f532c2c7825 */ /* 0x000fe200078e00ff */
[----:B------:R-:W-:Y:S02]  /*18fb0*/  LOP3.LUT R14, R6, 0xff, RZ, 0xc0, !PT ;  /* 0x000000ff060e7812 */ /* 0x000fe400078ec0ff */
[----:B------:R-:W-:Y:S02]  /*18fc0*/  SHF.R.U32.HI R13, RZ, 0x18, R6 ;  /* 0x00000018ff0d7819 */ /* 0x000fe40000011606 */
[----:B------:R-:W-:Y:S02]  /*18fd0*/  LOP3.LUT R48, R44, 0xffff, RZ, 0xc0, !PT ;  /* 0x0000ffff2c307812 */ /* 0x000fe400078ec0ff */
[----:B------:R-:W-:Y:S01]  /*18fe0*/  LOP3.LUT R6, R7, UR17, R40, 0x96, !PT ;  /* 0x0000001107067c12 */ /* 0x000fe2000f8e9628 */
[----:B------:R1:W-:Y:S01]  /*18ff0*/  MUFU.EX2 R224, R2 ;  /* 0x0000000200e07308 */ /* 0x0003e20000000800 */
[----:B------:R-:W-:Y:S01]  /*19000*/  SHF.R.U32.HI R8, RZ, 0x8, R8 ;  /* 0x00000008ff087819 */ /* 0x000fe20000011608 */
[----:B------:R-:W-:Y:S01]  /*19010*/  FFMA.FTZ R40, R49, c[0x0][0x23c], -R150 ;  /* 0x00008f0031287a23 */ /* 0x000fe20000010896 */
[----:B------:R-:W-:Y:S02]  /*19020*/  PRMT R11, R5, 0x5410, R11 ;  /* 0x00005410050b7816 */ /* 0x000fe4000000000b */
[----:B------:R-:W-:Y:S02]  /*19030*/  SHF.R.U32.HI R5, RZ, 0x8, R9 ;  /* 0x00000008ff057819 */ /* 0x000fe40000011609 */
[----:B------:R-:W-:Y:S02]  /*19040*/  PRMT R12, R12, 0x5410, R8 ;  /* 0x000054100c0c7816 */ /* 0x000fe40000000008 */
[----:B------:R-:W-:Y:S01]  /*19050*/  LOP3.LUT R8, R4, 0xff, RZ, 0xc0, !PT ;  /* 0x000000ff04087812 */ /* 0x000fe200078ec0ff */
[----:B------:R-:W-:Y:S01]  /*19060*/  MUFU.EX2 R174, R40 ;  /* 0x0000002800ae7308 */ /* 0x000fe20000000800 */
[----:B------:R-:W-:Y:S01]  /*19070*/  PRMT R14, R14, 0x5410, R5 ;  /* 0x000054100e0e7816 */ /* 0x000fe20000000005 */
[--C-:B------:R-:W-:Y:S01]  /*19080*/  HSET2.LE.AND R146, R12, R252.reuse, PT ;  /* 0x000000fc0c927233 */ /* 0x100fe20003803000 */
[----:B------:R-:W-:Y:S02]  /*19090*/  SHF.R.U32.HI R5, RZ, 0x10, R4 ;  /* 0x00000010ff057819 */ /* 0x000fe40000011604 */
[----:B---3--:R-:W-:Y:S01]  /*190a0*/  FSEL R0, R73, RZ, P3 ;  /* 0x000000ff49007208 */ /* 0x008fe20001800000 */
[--C-:B------:R-:W-:Y:S01]  /*190b0*/  HSET2.LE.AND R66, R14, R252.reuse, PT ;  /* 0x000000fc0e427233 */ /* 0x100fe20003803000 */
[--C-:B------:R-:W-:Y:S02]  /*190c0*/  SHF.R.U32.HI R59, RZ, 0x10, R44.reuse ;  /* 0x00000010ff3b7819 */ /* 0x100fe4000001162c */
[----:B------:R-:W-:Y:S01]  /*190d0*/  LOP3.LUT R61, R44, 0xff, RZ, 0xc0, !PT ;  /* 0x000000ff2c3d7812 */ /* 0x000fe200078ec0ff */
[----:B------:R-:W-:Y:S01]  /*190e0*/  FADD.FTZ R0, -R0, R3 ;  /* 0x0000000300007221 */ /* 0x000fe20000010100 */
[----:B------:R-:W-:Y:S02]  /*190f0*/  LOP3.LUT R3, R10, 0xff, RZ, 0xc0, !PT ;  /* 0x000000ff0a037812 */ /* 0x000fe400078ec0ff */
[----:B------:R-:W-:Y:S01]  /*19100*/  SHF.R.U32.HI R58, RZ, 0x18, R44 ;  /* 0x00000018ff3a7819 */ /* 0x000fe2000001162c */
[----:B------:R-:W-:Y:S01]  /*19110*/  FFMA.FTZ R44, R50, c[0x0][0x23c], -R150 ;  /* 0x00008f00322c7a23 */ /* 0x000fe20000010896 */
[----:B-1----:R-:W-:Y:S02]  /*19120*/  LOP3.LUT R2, R4, 0xffff, RZ, 0xc0, !PT ;  /* 0x0000ffff04027812 */ /* 0x002fe400078ec0ff */
[----:B------:R-:W-:Y:S01]  /*19130*/  PRMT R13, R3, 0x5410, R13 ;  /* 0x00005410030d7816 */ /* 0x000fe2000000000d */
[----:B------:R-:W-:Y:S01]  /*19140*/  MUFU.EX2 R171, R44 ;  /* 0x0000002c00ab7308 */ /* 0x000fe20000000800 */
[----:B------:R-:W-:Y:S01]  /*19150*/  SHF.R.U32.HI R7, RZ, 0x8, R2 ;  /* 0x00000008ff077819 */ /* 0x000fe20000011602 */
[----:B------:R-:W-:Y:S01]  /*19160*/  FMUL.FTZ R2, R0, c[0x0][0x23c] ;  /* 0x00008f0000027a20 */ /* 0x000fe20000410000 */
[----:B------:R-:W-:Y:S01]  /*19170*/  FSEL R0, R72, RZ, P2 ;  /* 0x000000ff48007208 */ /* 0x000fe20001000000 */
[--C-:B------:R-:W-:Y:S01]  /*19180*/  HSET2.LE.AND R67, R13, R252.reuse, PT ;  /* 0x000000fc0d437233 */ /* 0x100fe20003803000 */
[----:B------:R-:W-:Y:S02]  /*19190*/  LOP3.LUT R3, R6, 0xffff, RZ, 0xc0, !PT ;  /* 0x0000ffff06037812 */ /* 0x000fe400078ec0ff */
[----:B------:R-:W-:Y:S02]  /*191a0*/  PRMT R9, R8, 0x5410, R7 ;  /* 0x0000541008097816 */ /* 0x000fe40000000007 */
[----:B------:R-:W-:Y:S01]  /*191b0*/  SHF.R.U32.HI R8, RZ, 0x18, R4 ;  /* 0x00000018ff087819 */ /* 0x000fe20000011604 */
[----:B------:R1:W3:Y:S01]  /*191c0*/  MUFU.EX2 R69, R2 ;  /* 0x0000000200457308 */ /* 0x0002e20000000800 */
[----:B------:R-:W-:Y:S02]  /*191d0*/  LOP3.LUT R7, R5, 0xff, RZ, 0xc0, !PT ;  /* 0x000000ff05077812 */ /* 0x000fe400078ec0ff */
[----:B------:R-:W-:Y:S02]  /*191e0*/  LOP3.LUT R5, R6, 0xff, RZ, 0xc0, !PT ;  /* 0x000000ff06057812 */ /* 0x000fe400078ec0ff */
[----:B------:R-:W-:Y:S02]  /*191f0*/  SHF.R.U32.HI R4, RZ, 0x8, R3 ;  /* 0x00000008ff047819 */ /* 0x000fe40000011603 */
[----:B------:R-:W-:Y:S02]  /*19200*/  SHF.R.U32.HI R3, RZ, 0x10, R6 ;  /* 0x00000010ff037819 */ /* 0x000fe40000011606 */
[----:B------:R-:W-:Y:S02]  /*19210*/  PRMT R64, R5, 0x5410, R4 ;  /* 0x0000541005407816 */ /* 0x000fe40000000004 */
[----:B------:R-:W-:Y:S02]  /*19220*/  LOP3.LUT R4, R3, 0xff, RZ, 0xc0, !PT ;  /* 0x000000ff03047812 */ /* 0x000fe400078ec0ff */
[----:B------:R-:W-:Y:S01]  /*19230*/  SHF.R.U32.HI R6, RZ, 0x18, R6 ;  /* 0x00000018ff067819 */ /* 0x000fe20000011606 */
[--C-:B------:R-:W-:Y:S01]  /*19240*/  HSET2.LE.AND R64, R64, R252.reuse, PT ;  /* 0x000000fc40407233 */ /* 0x100fe20003803000 */
[----:B------:R-:W-:Y:S01]  /*19250*/  PRMT R7, R7, 0x5410, R8 ;  /* 0x0000541007077816 */ /* 0x000fe20000000008 */
[----:B------:R-:W-:Y:S01]  /*19260*/  FFMA.FTZ R8, R52, c[0x0][0x23c], -R148 ;  /* 0x00008f0034087a23 */ /* 0x000fe20000010894 */
[----:B------:R-:W-:Y:S01]  /*19270*/  PRMT R6, R4, 0x5410, R6 ;  /* 0x0000541004067816 */ /* 0x000fe20000000006 */
[--C-:B------:R-:W-:Y:S01]  /*19280*/  HSET2.LE.AND R4, R9, R252.reuse, PT ;  /* 0x000000fc09047233 */ /* 0x100fe20003803000 */
[----:B--2---:R-:W-:Y:S01]  /*19290*/  F2FP.PACK_AB R5, R236, R235 ;  /* 0x000000ebec05723e */ /* 0x004fe200000000ff */
[----:B------:R-:W-:Y:S01]  /*192a0*/  MUFU.EX2 R216, R8 ;  /* 0x0000000800d87308 */ /* 0x000fe20000000800 */
[--C-:B------:R-:W-:Y:S01]  /*192b0*/  HSET2.LE.AND R145, R7, R252.reuse, PT ;  /* 0x000000fc07917233 */ /* 0x100fe20003803000 */
[----:B------:R-:W-:Y:S01]  /*192c0*/  LOP3.LUT R56, R41, UR8, R56, 0x96, !PT ;  /* 0x0000000829387c12 */ /* 0x000fe2000f8e9638 */
[--C-:B------:R-:W-:Y:S01]  /*192d0*/  HSET2.LE.AND R65, R6, R252.reuse, PT ;  /* 0x000000fc06417233 */ /* 0x100fe20003803000 */
[----:B-1----:R-:W-:Y:S01]  /*192e0*/  FADD.FTZ R2, -R0, R68 ;  /* 0x0000004400027221 */ /* 0x002fe20000010100 */
[----:B------:R-:W-:Y:S01]  /*192f0*/  FSEL R0, R71, RZ, P1 ;  /* 0x000000ff47007208 */ /* 0x000fe20000800000 */
[----:B------:R-:W-:Y:S01]  /*19300*/  FFMA.FTZ R6, R161, c[0x0][0x23c], -R77 ;  /* 0x00008f00a1067a23 */ /* 0x000fe2000001084d */
[----:B------:R-:W-:Y:S01]  /*19310*/  LOP3.LUT R144, R4, R144, RZ, 0xc0, !PT ;  /* 0x0000009004907212 */ /* 0x000fe200078ec0ff */
[----:B------:R-:W-:Y:S01]  /*19320*/  FMUL.FTZ R2, R2, c[0x0][0x23c] ;  /* 0x00008f0002027a20 */ /* 0x000fe20000410000 */
[----:B------:R-:W-:Y:S01]  /*19330*/  LOP3.LUT R145, R145, R5, RZ, 0xc0, !PT ;  /* 0x0000000591917212 */ /* 0x000fe200078ec0ff */
[----:B------:R-:W-:Y:S01]  /*19340*/  FADD.FTZ R0, -R0, R74 ;  /* 0x0000004a00007221 */ /* 0x000fe20000010100 */
[----:B------:R-:W-:Y:S01]  /*19350*/  MUFU.EX2 R218, R6 ;  /* 0x0000000600da7308 */ /* 0x000fe20000000800 */
[----:B-----5:R-:W-:Y:S01]  /*19360*/  F2FP.PACK_AB R4, R156, R231 ;  /* 0x000000e79c04723e */ /* 0x020fe200000000ff */
[----:B------:R-:W-:Y:S01]  /*19370*/  IMAD.MOV.U32 R161, RZ, RZ, R39 ;  /* 0x000000ffffa17224 */ /* 0x000fe200078e0027 */
[----:B----4-:R-:W-:Y:S01]  /*19380*/  F2FP.PACK_AB R5, R227, R229 ;  /* 0x000000e5e305723e */ /* 0x010fe200000000ff */
[----:B------:R-:W-:Y:S01]  /*19390*/  FMUL.FTZ R0, R0, c[0x0][0x23c] ;  /* 0x00008f0000007a20 */ /* 0x000fe20000410000 */
[----:B------:R-:W-:Y:S01]  /*193a0*/  LOP3.LUT R65, R65, R4, RZ, 0xc0, !PT ;  /* 0x0000000441417212 */ /* 0x000fe200078ec0ff */
[C---:B---3--:R-:W-:Y:S01]  /*193b0*/  FMUL.FTZ R4, R69.reuse, R80 ;  /* 0x0000005045047220 */ /* 0x048fe20000410000 */
[----:B------:R-:W-:Y:S01]  /*193c0*/  LOP3.LUT R66, R66, R5, RZ, 0xc0, !PT ;  /* 0x0000000542427212 */ /* 0x000fe200078ec0ff */
[C---:B------:R-:W-:Y:S02]  /*193d0*/  FMUL.FTZ R5, R69.reuse, R81 ;  /* 0x0000005145057220 */ /* 0x040fe40000410000 */
[----:B------:R1:W2:Y:S01]  /*193e0*/  MUFU.EX2 R68, R2 ;  /* 0x0000000200447308 */ /* 0x0002a20000000800 */
[C---:B------:R-:W-:Y:S02]  /*193f0*/  FMUL.FTZ R17, R69.reuse, R93 ;  /* 0x0000005d45117220 */ /* 0x040fe40000410000 */
[C---:B------:R-:W-:Y:S02]  /*19400*/  FMUL.FTZ R32, R69.reuse, R108 ;  /* 0x0000006c45207220 */ /* 0x040fe40000410000 */
[C---:B------:R-:W-:Y:S02]  /*19410*/  FMUL.FTZ R33, R69.reuse, R109 ;  /* 0x0000006d45217220 */ /* 0x040fe40000410000 */
[----:B------:R-:W-:Y:S03]  /*19420*/  IMAD.WIDE.U32 R56, R56, -0x2daee0ad, RZ ;  /* 0xd2511f5338387825 */ /* 0x000fe600078e00ff */
[----:B------:R3:W4:Y:S01]  /*19430*/  MUFU.EX2 R3, R0 ;  /* 0x0000000000037308 */ /* 0x0007220000000800 */
[----:B------:R-:W-:Y:S01]  /*19440*/  FMUL.FTZ R49, R69, R125 ;  /* 0x0000007d45317220 */ /* 0x000fe20000410000 */
[----:B------:R-:W-:Y:S02]  /*19450*/  LOP3.LUT R60, R57, UR18, R60, 0x96, !PT ;  /* 0x00000012393c7c12 */ /* 0x000fe4000f8e963c */
[----:B-1----:R-:W-:Y:S01]  /*19460*/  FSEL R2, R70, RZ, P0 ;  /* 0x000000ff46027208 */ /* 0x002fe20000000000 */
[C---:B--2---:R-:W-:Y:S01]  /*19470*/  FMUL.FTZ R6, R68.reuse, R82 ;  /* 0x0000005244067220 */ /* 0x044fe20000410000 */
[----:B------:R-:W-:Y:S01]  /*19480*/  PLOP3.LUT P0, PT, PT, PT, UP0, 0x80, 0x0 ;  /* 0x000000000000781c */ /* 0x000fe20003f0f008 */
[C---:B------:R-:W-:Y:S02]  /*19490*/  FMUL.FTZ R7, R68.reuse, R83 ;  /* 0x0000005344077220 */ /* 0x040fe40000410000 */
[C---:B------:R-:W-:Y:S01]  /*194a0*/  FMUL.FTZ R18, R68.reuse, R94 ;  /* 0x0000005e44127220 */ /* 0x040fe20000410000 */
[----:B------:R-:W-:Y:S01]  /*194b0*/  LDSM.16.MT88.4 R80, [R187+0x6000] ;  /* 0x00600000bb50783b */ /* 0x000fe20000004200 */
[C---:B------:R-:W-:Y:S02]  /*194c0*/  FMUL.FTZ R19, R68.reuse, R95 ;  /* 0x0000005f44137220 */ /* 0x040fe40000410000 */
[----:B------:R-:W-:Y:S02]  /*194d0*/  FMUL.FTZ R34, R68, R110 ;  /* 0x0000006e44227220 */ /* 0x000fe40000410000 */
[----:B---3--:R-:W-:Y:S01]  /*194e0*/  FADD.FTZ R0, -R2, R75 ;  /* 0x0000004b02007221 */ /* 0x008fe20000010100 */
[----:B------:R-:W-:Y:S01]  /*194f0*/  F2FP.PACK_AB R2, R157, R241 ;  /* 0x000000f19d02723e */ /* 0x000fe200000000ff */
[C---:B----4-:R-:W-:Y:S01]  /*19500*/  FMUL.FTZ R8, R3.reuse, R84 ;  /* 0x0000005403087220 */ /* 0x050fe20000410000 */
[----:B------:R-:W-:Y:S01]  /*19510*/  SHF.R.U32.HI R75, RZ, 0x10, R56 ;  /* 0x00000010ff4b7819 */ /* 0x000fe20000011638 */
[----:B------:R-:W-:Y:S01]  /*19520*/  FMUL.FTZ R0, R0, c[0x0][0x23c] ;  /* 0x00008f0000007a20 */ /* 0x000fe20000410000 */
[----:B------:R-:W-:Y:S01]  /*19530*/  LOP3.LUT R146, R146, R2, RZ, 0xc0, !PT ;  /* 0x0000000292927212 */ /* 0x000fe200078ec0ff */
[--C-:B------:R-:W-:Y:S01]  /*19540*/  HSET2.LE.AND R2, R11, R252.reuse, PT ;  /* 0x000000fc0b027233 */ /* 0x100fe20003803000 */
[----:B------:R-:W-:Y:S01]  /*19550*/  FMUL.FTZ R9, R3, R85 ;  /* 0x0000005503097220 */ /* 0x000fe20000410000 */
[----:B------:R-:W-:Y:S01]  /*19560*/  LOP3.LUT R75, R75, 0xff, RZ, 0xc0, !PT ;  /* 0x000000ff4b4b7812 */ /* 0x000fe200078ec0ff */
[C---:B------:R-:W-:Y:S01]  /*19570*/  FMUL.FTZ R12, R3.reuse, R88 ;  /* 0x00000058030c7220 */ /* 0x040fe20000410000 */
[----:B------:R-:W1:Y:S01]  /*19580*/  MUFU.EX2 R0, R0 ;  /* 0x0000000000007308 */ /* 0x000e620000000800 */
[----:B------:R-:W-:Y:S01]  /*19590*/  LOP3.LUT R147, R2, R147, RZ, 0xc0, !PT ;  /* 0x0000009302937212 */ /* 0x000fe200078ec0ff */
[----:B------:R-:W-:Y:S02]  /*195a0*/  FFMA.FTZ R2, R160, c[0x0][0x23c], -R77 ;  /* 0x00008f00a0027a23 */ /* 0x000fe4000001084d */
[----:B------:R-:W-:Y:S02]  /*195b0*/  IMAD.MOV.U32 R160, RZ, RZ, R38 ;  /* 0x000000ffffa07224 */ /* 0x000fe400078e0026 */
[----:B------:R-:W2:Y:S01]  /*195c0*/  LDSM.16.MT88.4 R36, [R188+0x6000] ;  /* 0x00600000bc24783b */ /* 0x000ea20000004200 */
[----:B------:R-:W-:Y:S01]  /*195d0*/  IMAD.MOV.U32 R88, RZ, RZ, R24 ;  /* 0x000000ffff587224 */ /* 0x000fe200078e0018 */
[-C--:B------:R-:W-:Y:S01]  /*195e0*/  HMMA.16816.F32 R4, R144, R20.reuse, R4 ;  /* 0x000000149004723c */ /* 0x080fe20000001804 */
[C---:B------:R-:W-:Y:S01]  /*195f0*/  FMUL.FTZ R13, R3.reuse, R89 ;  /* 0x00000059030d7220 */ /* 0x040fe20000410000 */
[----:B------:R3:W4:Y:S01]  /*19600*/  MUFU.EX2 R16, R2 ;  /* 0x0000000200107308 */ /* 0x0007220000000800 */
[----:B------:R-:W-:Y:S02]  /*19610*/  IMAD.MOV.U32 R89, RZ, RZ, R25 ;  /* 0x000000ffff597224 */ /* 0x000fe400078e0019 */
[C---:B------:R-:W-:Y:S02]  /*19620*/  FMUL.FTZ R24, R3.reuse, R100 ;  /* 0x0000006403187220 */ /* 0x040fe40000410000 */
[C---:B------:R-:W-:Y:S02]  /*19630*/  FMUL.FTZ R25, R3.reuse, R101 ;  /* 0x0000006503197220 */ /* 0x040fe40000410000 */
[C---:B------:R-:W-:Y:S03]  /*19640*/  FMUL.FTZ R29, R3.reuse, R105 ;  /* 0x00000069031d7220 */ /* 0x040fe60000410000 */
[----:B------:R-:W-:Y:S02]  /*19650*/  FMUL.FTZ R35, R68, R111 ;  /* 0x0000006f44237220 */ /* 0x000fe40000410000 */
[----:B------:R-:W-:Y:S02]  /*19660*/  FMUL.FTZ R40, R3, R116 ;  /* 0x0000007403287220 */ /* 0x000fe40000410000 */
[C---:B-1----:R-:W-:Y:S02]  /*19670*/  FMUL.FTZ R10, R0.reuse, R86 ;  /* 0x00000056000a7220 */ /* 0x042fe40000410000 */
[C---:B------:R-:W-:Y:S02]  /*19680*/  FMUL.FTZ R11, R0.reuse, R87 ;  /* 0x00000057000b7220 */ /* 0x040fe40000410000 */
[C---:B------:R-:W-:Y:S02]  /*19690*/  FMUL.FTZ R14, R0.reuse, R90 ;  /* 0x0000005a000e7220 */ /* 0x040fe40000410000 */
[----:B------:R-:W-:Y:S02]  /*196a0*/  FMUL.FTZ R15, R0, R91 ;  /* 0x0000005b000f7220 */ /* 0x000fe40000410000 */
[----:B------:R-:W-:Y:S01]  /*196b0*/  IMAD.MOV.U32 R90, RZ, RZ, R54 ;  /* 0x000000ffff5a7224 */ /* 0x000fe200078e0036 */
[----:B---3--:R-:W-:Y:S01]  /*196c0*/  F2FP.PACK_AB R2, R151, R233 ;  /* 0x000000e99702723e */ /* 0x008fe200000000ff */
[----:B------:R-:W-:Y:S02]  /*196d0*/  IMAD.MOV.U32 R91, RZ, RZ, R55 ;  /* 0x000000ffff5b7224 */ /* 0x000fe400078e0037 */
[----:B------:R-:W1:Y:S01]  /*196e0*/  LDSM.16.MT88.4 R52, [R186+0x6000] ;  /* 0x00600000ba34783b */ /* 0x000e620000004200 */
[----:B------:R-:W-:Y:S01]  /*196f0*/  LOP3.LUT R64, R64, R2, RZ, 0xc0, !PT ;  /* 0x0000000240407212 */ /* 0x000fe200078ec0ff */
[----:B------:R-:W-:Y:S01]  /*19700*/  FMUL.FTZ R27, R0, R103 ;  /* 0x00000067001b7220 */ /* 0x000fe20000410000 */
[----:B------:R-:W-:Y:S01]  /*19710*/  F2FP.PACK_AB R2, R224, R225 ;  /* 0x000000e1e002723e */ /* 0x000fe200000000ff */
[C---:B------:R-:W-:Y:S02]  /*19720*/  FMUL.FTZ R26, R0.reuse, R102 ;  /* 0x00000066001a7220 */ /* 0x040fe40000410000 */
[----:B------:R-:W-:Y:S01]  /*19730*/  FMUL.FTZ R30, R0, R106 ;  /* 0x0000006a001e7220 */ /* 0x000fe20000410000 */
[----:B------:R-:W-:Y:S01]  /*19740*/  LOP3.LUT R67, R67, R2, RZ, 0xc0, !PT ;  /* 0x0000000243437212 */ /* 0x000fe200078ec0ff */
[----:B------:R-:W-:Y:S02]  /*19750*/  FFMA.FTZ R2, R158, c[0x0][0x23c], -R148 ;  /* 0x00008f009e027a23 */ /* 0x000fe40000010894 */
[C---:B------:R-:W-:Y:S02]  /*19760*/  FMUL.FTZ R43, R0.reuse, R119 ;  /* 0x00000077002b7220 */ /* 0x040fe40000410000 */
[----:B------:R3:W-:Y:S01]  /*19770*/  MUFU.EX2 R215, R2 ;  /* 0x0000000200d77308 */ /* 0x0007e20000000800 */
[----:B------:R-:W-:Y:S01]  /*19780*/  FMUL.FTZ R47, R0, R123 ;  /* 0x0000007b002f7220 */ /* 0x000fe20000410000 */
[C---:B------:R-:W-:Y:S01]  /*19790*/  HMMA.16816.F32 R8, R64.reuse, R20, R8 ;  /* 0x000000144008723c */ /* 0x040fe20000001808 */
[----:B------:R-:W-:Y:S02]  /*197a0*/  FMUL.FTZ R50, R68, R126 ;  /* 0x0000007e44327220 */ /* 0x000fe40000410000 */
[C---:B------:R-:W-:Y:S02]  /*197b0*/  FMUL.FTZ R31, R0.reuse, R107 ;  /* 0x0000006b001f7220 */ /* 0x040fe40000410000 */
[----:B------:R-:W-:Y:S02]  /*197c0*/  FMUL.FTZ R41, R3, R117 ;  /* 0x0000007503297220 */ /* 0x000fe40000410000 */
[C---:B------:R-:W-:Y:S01]  /*197d0*/  FMUL.FTZ R20, R69.reuse, R96 ;  /* 0x0000006045147220 */ /* 0x040fe20000410000 */
[-C--:B------:R-:W-:Y:S01]  /*197e0*/  HMMA.16816.F32 R12, R64, R22.reuse, R12 ;  /* 0x00000016400c723c */ /* 0x080fe2000000180c */
[----:B------:R-:W-:Y:S03]  /*197f0*/  FMUL.FTZ R21, R69, R97 ;  /* 0x0000006145157220 */ /* 0x000fe60000410000 */
[----:B------:R-:W-:Y:S02]  /*19800*/  FMUL.FTZ R44, R3, R120 ;  /* 0x00000078032c7220 */ /* 0x000fe40000410000 */
[----:B------:R-:W-:Y:S02]  /*19810*/  FMUL.FTZ R46, R0, R122 ;  /* 0x0000007a002e7220 */ /* 0x000fe40000410000 */
[----:B------:R-:W-:Y:S01]  /*19820*/  IMAD.MOV.U32 R84, RZ, RZ, R78 ;  /* 0x000000ffff547224 */ /* 0x000fe200078e004e */
[----:B------:R-:W-:Y:S03]  /*19830*/  LOP3.LUT R78, R56, 0xffff, RZ, 0xc0, !PT ;  /* 0x0000ffff384e7812 */ /* 0x000fe600078ec0ff */
[----:B------:R-:W-:Y:S01]  /*19840*/  SHF.R.U32.HI R57, RZ, 0x8, R48 ;  /* 0x00000008ff397819 */ /* 0x000fe20000011630 */
[----:B------:R-:W-:Y:S01]  /*19850*/  FMUL.FTZ R48, R69, R124 ;  /* 0x0000007c45307220 */ /* 0x000fe20000410000 */
[----:B------:R-:W-:Y:S01]  /*19860*/  SHF.R.U32.HI R78, RZ, 0x8, R78 ;  /* 0x00000008ff4e7819 */ /* 0x000fe2000001164e */
[----:B---3--:R-:W-:Y:S01]  /*19870*/  FFMA.FTZ R2, R166, c[0x0][0x23c], -R77 ;  /* 0x00008f00a6027a23 */ /* 0x008fe2000001084d */
[----:B------:R-:W-:Y:S01]  /*19880*/  PRMT R87, R61, 0x5410, R57 ;  /* 0x000054103d577816 */ /* 0x000fe20000000039 */
[----:B----4-:R-:W-:Y:S02]  /*19890*/  IMAD.MOV.U32 R166, RZ, RZ, R16 ;  /* 0x000000ffffa67224 */ /* 0x010fe400078e0010 */
[----:B------:R3:W-:Y:S01]  /*198a0*/  MUFU.EX2 R62, R2 ;  /* 0x00000002003e7308 */ /* 0x0007e20000000800 */
[----:B------:R-:W-:Y:S01]  /*198b0*/  FMUL.FTZ R16, R69, R92 ;  /* 0x0000005c45107220 */ /* 0x000fe20000410000 */
[----:B------:R-:W-:Y:S01]  /*198c0*/  LOP3.LUT R92, R56, 0xff, RZ, 0xc0, !PT ;  /* 0x000000ff385c7812 */ /* 0x000fe200078ec0ff */
[----:B------:R-:W-:Y:S02]  /*198d0*/  IMAD.MOV.U32 R96, RZ, RZ, R90 ;  /* 0x000000ffff607224 */ /* 0x000fe400078e005a */
[----:B------:R-:W-:Y:S01]  /*198e0*/  IMAD.MOV.U32 R97, RZ, RZ, R91 ;  /* 0x000000ffff617224 */ /* 0x000fe200078e005b */
[----:B------:R-:W-:Y:S01]  /*198f0*/  PRMT R92, R92, 0x5410, R78 ;  /* 0x000054105c5c7816 */ /* 0x000fe2000000004e */
[----:B------:R-:W-:Y:S01]  /*19900*/  IMAD.MOV.U32 R122, RZ, RZ, R157 ;  /* 0x000000ffff7a7224 */ /* 0x000fe200078e009d */
[C---:B------:R-:W-:Y:S01]  /*19910*/  HMMA.16816.F32 R16, R144.reuse, R22, R16 ;  /* 0x000000169010723c */ /* 0x040fe20000001810 */
[----:B------:R-:W-:Y:S01]  /*19920*/  IMAD.MOV.U32 R85, RZ, RZ, R79 ;  /* 0x000000ffff557224 */ /* 0x000fe200078e004f */
[----:B------:R-:W-:Y:S01]  /*19930*/  SHF.R.U32.HI R79, RZ, 0x18, R56 ;  /* 0x00000018ff4f7819 */ /* 0x000fe20000011638 */
[----:B------:R-:W-:Y:S02]  /*19940*/  FFMA.FTZ R56, R159, c[0x0][0x23c], -R150 ;  /* 0x00008f009f387a23 */ /* 0x000fe40000010896 */
[----:B------:R-:W-:Y:S01]  /*19950*/  IMAD.MOV.U32 R100, RZ, RZ, R84 ;  /* 0x000000ffff647224 */ /* 0x000fe200078e0054 */
[----:B------:R-:W-:Y:S01]  /*19960*/  PRMT R95, R75, 0x5410, R79 ;  /* 0x000054104b5f7816 */ /* 0x000fe2000000004f */
[C---:B------:R-:W-:Y:S01]  /*19970*/  FMUL.FTZ R22, R68.reuse, R98 ;  /* 0x0000006244167220 */ /* 0x040fe20000410000 */
[----:B------:R-:W-:Y:S01]  /*19980*/  SHF.R.U32.HI R79, RZ, 0x18, R60 ;  /* 0x00000018ff4f7819 */ /* 0x000fe2000001163c */
[----:B------:R-:W-:Y:S03]  /*19990*/  FMUL.FTZ R23, R68, R99 ;  /* 0x0000006344177220 */ /* 0x000fe60000410000 */
[----:B------:R-:W-:Y:S01]  /*199a0*/  IMAD.MOV.U32 R98, RZ, RZ, R88 ;  /* 0x000000ffff627224 */ /* 0x000fe200078e0058 */
[--C-:B------:R-:W-:Y:S01]  /*199b0*/  HSET2.LE.AND R95, R95, R252.reuse, PT ;  /* 0x000000fc5f5f7233 */ /* 0x100fe20003803000 */
[----:B------:R-:W-:Y:S02]  /*199c0*/  IMAD.MOV.U32 R99, RZ, RZ, R89 ;  /* 0x000000ffff637224 */ /* 0x000fe400078e0059 */
[-C--:B--2---:R-:W-:Y:S01]  /*199d0*/  HMMA.16816.F32 R20, R144, R36.reuse, R20 ;  /* 0x000000249014723c */ /* 0x084fe20000001814 */
[----:B---3--:R-:W-:Y:S01]  /*199e0*/  FFMA.FTZ R2, R168, c[0x0][0x23c], -R77 ;  /* 0x00008f00a8027a23 */ /* 0x008fe2000001084d */
[----:B------:R-:W2:Y:S01]  /*199f0*/  LDSM.16.MT88.4 R88, [R185+0x6800] ;  /* 0x00680000b958783b */ /* 0x000ea20000004200 */
[----:B------:R-:W-:Y:S02]  /*19a00*/  IMAD.MOV.U32 R116, RZ, RZ, R156 ;  /* 0x000000ffff747224 */ /* 0x000fe400078e009c */
[----:B------:R3:W-:Y:S01]  /*19a10*/  MUFU.EX2 R158, R2 ;  /* 0x00000002009e7308 */ /* 0x0007e20000000800 */
[----:B------:R-:W-:Y:S02]  /*19a20*/  IMAD.MOV.U32 R101, RZ, RZ, R85 ;  /* 0x000000ffff657224 */ /* 0x000fe400078e0055 */
[C---:B------:R-:W-:Y:S01]  /*19a30*/  HMMA.16816.F32 R24, R64.reuse, R36, R24 ;  /* 0x000000244018723c */ /* 0x040fe20000001818 */
[----:B------:R-:W-:Y:S06]  /*19a40*/  IMAD.MOV.U32 R117, RZ, RZ, R151 ;  /* 0x000000ffff757224 */ /* 0x000fec00078e0097 */
[C---:B------:R-:W-:Y:S02]  /*19a50*/  FMUL.FTZ R36, R69.reuse, R112 ;  /* 0x0000007045247220 */ /* 0x040fe40000410000 */
[----:B------:R-:W-:Y:S03]  /*19a60*/  FMUL.FTZ R37, R69, R113 ;  /* 0x0000007145257220 */ /* 0x000fe60000410000 */
[--C-:B---3--:R-:W-:Y:S04]  /*19a70*/  FFMA.FTZ R2, R163, c[0x0][0x23c], -R148.reuse ;  /* 0x00008f00a3027a23 */ /* 0x108fe80000010894 */
[----:B------:R3:W-:Y:S02]  /*19a80*/  MUFU.EX2 R181, R2 ;  /* 0x0000000200b57308 */ /* 0x0007e40000000800 */
[----:B---3--:R-:W-:Y:S08]  /*19a90*/  FFMA.FTZ R2, R164, c[0x0][0x23c], -R148 ;  /* 0x00008f00a4027a23 */ /* 0x008ff00000010894 */
[----:B------:R3:W-:Y:S02]  /*19aa0*/  MUFU.EX2 R180, R2 ;  /* 0x0000000200b47308 */ /* 0x0007e40000000800 */
[--C-:B---3--:R-:W-:Y:S02]  /*19ab0*/  FFMA.FTZ R2, R28, c[0x0][0x23c], -R149.reuse ;  /* 0x00008f001c027a23 */ /* 0x108fe40000010895 */
[----:B------:R-:W-:Y:S06]  /*19ac0*/  FMUL.FTZ R28, R3, R104 ;  /* 0x00000068031c7220 */ /* 0x000fec0000410000 */
[----:B------:R3:W-:Y:S01]  /*19ad0*/  MUFU.EX2 R179, R2 ;  /* 0x0000000200b37308 */ /* 0x0007e20000000800 */
[-C--:B------:R-:W-:Y:S08]  /*19ae0*/  HMMA.16816.F32 R28, R64, R38.reuse, R28 ;  /* 0x00000026401c723c */ /* 0x080ff0000000181c */
[C---:B------:R-:W-:Y:S07]  /*19af0*/  HMMA.16816.F32 R32, R144.reuse, R38, R32 ;  /* 0x000000269020723c */ /* 0x040fee0000001820 */
[C---:B------:R-:W-:Y:S02]  /*19b00*/  FMUL.FTZ R38, R68.reuse, R114 ;  /* 0x0000007244267220 */ /* 0x040fe40000410000 */
[C---:B------:R-:W-:Y:S03]  /*19b10*/  FMUL.FTZ R39, R68.reuse, R115 ;  /* 0x0000007344277220 */ /* 0x040fe60000410000 */
[----:B---3--:R-:W-:Y:S02]  /*19b20*/  FFMA.FTZ R2, R51, c[0x0][0x23c], -R149 ;  /* 0x00008f0033027a23 */ /* 0x008fe40000010895 */
[----:B------:R-:W-:Y:S02]  /*19b30*/  FMUL.FTZ R51, R68, R127 ;  /* 0x0000007f44337220 */ /* 0x000fe40000410000 */
[-C--:B-1----:R-:W-:Y:S01]  /*19b40*/  HMMA.16816.F32 R36, R144, R52.reuse, R36 ;  /* 0x000000349024723c */ /* 0x082fe20000001824 */
[----:B------:R1:W3:Y:S01]  /*19b50*/  MUFU.EX2 R177, R2 ;  /* 0x0000000200b17308 */ /* 0x0002e20000000800 */
[----:B------:R-:W-:Y:S01]  /*19b60*/  LDSM.16.MT88.4 R124, [R186+0x7800] ;  /* 0x00780000ba7c783b */ /* 0x000fe20000004200 */
[----:B-1----:R-:W-:Y:S01]  /*19b70*/  LOP3.LUT R2, R45, UR18, R42, 0x96, !PT ;  /* 0x000000122d027c12 */ /* 0x002fe2000f8e962a */
[----:B------:R-:W-:Y:S01]  /*19b80*/  FMUL.FTZ R42, R0, R118 ;  /* 0x00000076002a7220 */ /* 0x000fe20000410000 */
[----:B---3--:R-:W-:Y:S01]  /*19b90*/  F2FP.PACK_AB R94, R177, R179 ;  /* 0x000000b3b15e723e */ /* 0x008fe200000000ff */
[C---:B------:R-:W-:Y:S01]  /*19ba0*/  FMUL.FTZ R45, R3.reuse, R121 ;  /* 0x00000079032d7220 */ /* 0x040fe20000410000 */
[C---:B------:R-:W-:Y:S01]  /*19bb0*/  LOP3.LUT R57, R2.reuse, 0xffff, RZ, 0xc0, !PT ;  /* 0x0000ffff02397812 */ /* 0x040fe200078ec0ff */
[----:B------:R-:W-:Y:S01]  /*19bc0*/  IMAD.MOV.U32 R121, RZ, RZ, R62 ;  /* 0x000000ffff797224 */ /* 0x000fe200078e003e */
[----:B------:R-:W-:Y:S02]  /*19bd0*/  LOP3.LUT R74, R2, 0xff, RZ, 0xc0, !PT ;  /* 0x000000ff024a7812 */ /* 0x000fe400078ec0ff */
[C---:B------:R-:W-:Y:S01]  /*19be0*/  HMMA.16816.F32 R40, R64.reuse, R52, R40 ;  /* 0x000000344028723c */ /* 0x040fe20000001828 */
[----:B------:R-:W-:Y:S01]  /*19bf0*/  SHF.R.U32.HI R61, RZ, 0x8, R57 ;  /* 0x00000008ff3d7819 */ /* 0x000fe20000011639 */
[----:B------:R-:W-:Y:S01]  /*19c00*/  FMUL.FTZ R57, R3, R133 ;  /* 0x0000008503397220 */ /* 0x000fe20000410000 */
[----:B------:R-:W-:Y:S02]  /*19c10*/  SHF.R.U32.HI R63, RZ, 0x10, R2 ;  /* 0x00000010ff3f7819 */ /* 0x000fe40000011602 */
[----:B------:R-:W-:Y:S01]  /*19c20*/  PRMT R84, R74, 0x5410, R61 ;  /* 0x000054104a547816 */ /* 0x000fe2000000003d */
[----:B------:R-:W-:Y:S01]  /*19c30*/  FFMA.FTZ R61, R162, c[0x0][0x23c], -R150 ;  /* 0x00008f00a23d7a23 */ /* 0x000fe20000010896 */
[----:B------:R-:W-:Y:S01]  /*19c40*/  LOP3.LUT R52, R59, 0xff, RZ, 0xc0, !PT ;  /* 0x000000ff3b347812 */ /* 0x000fe200078ec0ff */
[-C--:B------:R-:W-:Y:S01]  /*19c50*/  HMMA.16816.F32 R44, R64, R54.reuse, R44 ;  /* 0x00000036402c723c */ /* 0x080fe2000000182c */
[--C-:B------:R-:W-:Y:S03]  /*19c60*/  FFMA.FTZ R53, R165, c[0x0][0x23c], -R149.reuse ;  /* 0x00008f00a5357a23 */ /* 0x100fe60000010895 */
[----:B------:R-:W-:Y:S01]  /*19c70*/  PRMT R86, R52, 0x5410, R58 ;  /* 0x0000541034567816 */ /* 0x000fe2000000003a */
[----:B------:R1:W-:Y:S01]  /*19c80*/  MUFU.EX2 R120, R53 ;  /* 0x0000003500787308 */ /* 0x0003e20000000800 */
[----:B------:R-:W-:Y:S01]  /*19c90*/  FFMA.FTZ R52, R167, c[0x0][0x23c], -R149 ;  /* 0x00008f00a7347a23 */ /* 0x000fe20000010895 */
[--C-:B------:R-:W-:Y:S01]  /*19ca0*/  HSET2.LE.AND R84, R84, R252.reuse, PT ;  /* 0x000000fc54547233 */ /* 0x100fe20003803000 */
[C---:B------:R-:W-:Y:S01]  /*19cb0*/  HMMA.16816.F32 R48, R144.reuse, R54, R48 ;  /* 0x000000369030723c */ /* 0x040fe20000001830 */
[----:B------:R-:W-:Y:S03]  /*19cc0*/  SHF.R.U32.HI R62, RZ, 0x18, R2 ;  /* 0x00000018ff3e7819 */ /* 0x000fe60000011602 */
[----:B------:R-:W-:Y:S01]  /*19cd0*/  LOP3.LUT R2, R63, 0xff, RZ, 0xc0, !PT ;  /* 0x000000ff3f027812 */ /* 0x000fe200078ec0ff */
[----:B------:R-:W-:Y:S01]  /*19ce0*/  FMUL.FTZ R58, R0, R134 ;  /* 0x00000086003a7220 */ /* 0x000fe20000410000 */
[--C-:B------:R-:W-:Y:S01]  /*19cf0*/  HSET2.LE.AND R74, R86, R252.reuse, PT ;  /* 0x000000fc564a7233 */ /* 0x100fe20003803000 */
[----:B------:R3:W4:Y:S01]  /*19d00*/  MUFU.EX2 R168, R52 ;  /* 0x0000003400a87308 */ /* 0x0007220000000800 */
[----:B------:R-:W-:Y:S01]  /*19d10*/  FMUL.FTZ R54, R68, R130 ;  /* 0x0000008244367220 */ /* 0x000fe20000410000 */
[----:B------:R-:W-:Y:S03]  /*19d20*/  PRMT R85, R2, 0x5410, R62 ;  /* 0x0000541002557816 */ /* 0x000fe6000000003e */
[----:B------:R-:W-:Y:S01]  /*19d30*/  FMUL.FTZ R55, R68, R131 ;  /* 0x0000008344377220 */ /* 0x000fe20000410000 */
[----:B------:R-:W-:Y:S01]  /*19d40*/  LOP3.LUT R2, R60, 0xffff, RZ, 0xc0, !PT ;  /* 0x0000ffff3c027812 */ /* 0x000fe200078ec0ff */
[C---:B------:R-:W-:Y:S02]  /*19d50*/  FMUL.FTZ R59, R0.reuse, R135 ;  /* 0x00000087003b7220 */ /* 0x040fe40000410000 */
[----:B------:R-:W-:Y:S01]  /*19d60*/  IMAD.MOV.U32 R131, RZ, RZ, R166 ;  /* 0x000000ffff837224 */ /* 0x000fe200078e00a6 */
[----:B------:R5:W-:Y:S01]  /*19d70*/  MUFU.EX2 R130, R56 ;  /* 0x0000003800827308 */ /* 0x000be20000000800 */
[----:B------:R-:W-:Y:S01]  /*19d80*/  SHF.R.U32.HI R78, RZ, 0x8, R2 ;  /* 0x00000008ff4e7819 */ /* 0x000fe20000011602 */
[--C-:B------:R-:W-:Y:S01]  /*19d90*/  HSET2.LE.AND R2, R87, R252.reuse, PT ;  /* 0x000000fc57027233 */ /* 0x100fe20003803000 */
[----:B------:R-:W-:Y:S01]  /*19da0*/  FMUL.FTZ R62, R0, R138 ;  /* 0x0000008a003e7220 */ /* 0x000fe20000410000 */
[----:B------:R-:W-:Y:S01]  /*19db0*/  F2FP.PACK_AB R86, R218, R131 ;  /* 0x00000083da56723e */ /* 0x000fe200000000ff */
[----:B-1----:R-:W-:Y:S01]  /*19dc0*/  FMUL.FTZ R53, R69, R129 ;  /* 0x0000008145357220 */ /* 0x002fe20000410000 */
[----:B------:R-:W-:Y:S01]  /*19dd0*/  F2FP.PACK_AB R87, R215, R216 ;  /* 0x000000d8d757723e */ /* 0x000fe200000000ff */
[----:B------:R-:W-:Y:S01]  /*19de0*/  FMUL.FTZ R63, R0, R139 ;  /* 0x0000008b003f7220 */ /* 0x000fe20000410000 */
[----:B------:R-:W-:Y:S01]  /*19df0*/  LOP3.LUT R86, R2, R86, RZ, 0xc0, !PT ;  /* 0x0000005602567212 */ /* 0x000fe200078ec0ff */
[--C-:B------:R-:W-:Y:S01]  /*19e00*/  FFMA.FTZ R2, R214, c[0x0][0x23c], -R77.reuse ;  /* 0x00008f00d6027a23 */ /* 0x100fe2000001084d */
[----:B------:R1:W1:Y:S01]  /*19e10*/  MUFU.EX2 R129, R61 ;  /* 0x0000003d00817308 */ /* 0x0002620000000800 */
[----:B------:R-:W-:Y:S01]  /*19e20*/  IMAD.MOV.U32 R214, RZ, RZ, R158 ;  /* 0x000000ffffd67224 */ /* 0x000fe200078e009e */
[----:B------:R-:W-:Y:S01]  /*19e30*/  LOP3.LUT R87, R74, R87, RZ, 0xc0, !PT ;  /* 0x000000574a577212 */ /* 0x000fe200078ec0ff */
[--C-:B------:R-:W-:Y:S01]  /*19e40*/  HSET2.LE.AND R74, R85, R252.reuse, PT ;  /* 0x000000fc554a7233 */ /* 0x100fe20003803000 */
[----:B---3--:R-:W-:Y:S01]  /*19e50*/  FMUL.FTZ R52, R69, R128 ;  /* 0x0000008045347220 */ /* 0x008fe20000410000 */
[----:B------:R-:W-:Y:S04]  /*19e60*/  F2FP.PACK_AB R85, R180, R181 ;  /* 0x000000b5b455723e */ /* 0x000fe800000000ff */
[----:B------:R-:W-:Y:S02]  /*19e70*/  LOP3.LUT R85, R74, R85, RZ, 0xc0, !PT ;  /* 0x000000554a557212 */ /* 0x000fe400078ec0ff */
[-C--:B------:R-:W-:Y:S01]  /*19e80*/  HMMA.16816.F32 R52, R144, R80.reuse, R52 ;  /* 0x000000509034723c */ /* 0x080fe20000001834 */
[----:B----4-:R-:W-:Y:S01]  /*19e90*/  F2FP.PACK_AB R74, R168, R120 ;  /* 0x00000078a84a723e */ /* 0x010fe200000000ff */
[----:B-----5:R-:W-:Y:S07]  /*19ea0*/  FMUL.FTZ R56, R3, R132 ;  /* 0x0000008403387220 */ /* 0x020fee0000410000 */
[C---:B------:R-:W-:Y:S03]  /*19eb0*/  HMMA.16816.F32 R56, R64.reuse, R80, R56 ;  /* 0x000000504038723c */ /* 0x040fe60000001838 */
[----:B-1----:R-:W-:Y:S04]  /*19ec0*/  SHF.R.U32.HI R61, RZ, 0x10, R60 ;  /* 0x00000010ff3d7819 */ /* 0x002fe8000001163c */
[----:B------:R-:W-:Y:S01]  /*19ed0*/  LOP3.LUT R80, R60, 0xff, RZ, 0xc0, !PT ;  /* 0x000000ff3c507812 */ /* 0x000fe200078ec0ff */
[----:B------:R-:W-:Y:S01]  /*19ee0*/  FFMA.FTZ R60, R183, c[0x0][0x23c], -R77 ;  /* 0x00008f00b73c7a23 */ /* 0x000fe2000001084d */
[----:B------:R-:W-:Y:S01]  /*19ef0*/  LOP3.LUT R75, R61, 0xff, RZ, 0xc0, !PT ;  /* 0x000000ff3d4b7812 */ /* 0x000fe200078ec0ff */
[----:B------:R1:W-:Y:S02]  /*19f00*/  MUFU.EX2 R183, R2 ;  /* 0x0000000200b77308 */ /* 0x0003e40000000800 */
[----:B------:R-:W-:Y:S01]  /*19f10*/  FMUL.FTZ R61, R3, R137 ;  /* 0x00000089033d7220 */ /* 0x000fe20000410000 */
[----:B------:R-:W-:Y:S01]  /*19f20*/  PRMT R79, R75, 0x5410, R79 ;  /* 0x000054104b4f7816 */ /* 0x000fe2000000004f */
[--C-:B------:R-:W-:Y:S01]  /*19f30*/  HSET2.LE.AND R75, R92, R252.reuse, PT ;  /* 0x000000fc5c4b7233 */ /* 0x100fe20003803000 */
[----:B------:R-:W-:Y:S03]  /*19f40*/  PRMT R78, R80, 0x5410, R78 ;  /* 0x00005410504e7816 */ /* 0x000fe6000000004e */
[--C-:B------:R-:W-:Y:S01]  /*19f50*/  HSET2.LE.AND R93, R79, R252.reuse, PT ;  /* 0x000000fc4f5d7233 */ /* 0x100fe20003803000 */
[----:B------:R-:W-:Y:S01]  /*19f60*/  LOP3.LUT R94, R75, R94, RZ, 0xc0, !PT ;  /* 0x0000005e4b5e7212 */ /* 0x000fe200078ec0ff */
[----:B------:R3:W-:Y:S01]  /*19f70*/  MUFU.EX2 R167, R60 ;  /* 0x0000003c00a77308 */ /* 0x0007e20000000800 */
[----:B------:R-:W-:Y:S01]  /*19f80*/  FFMA.FTZ R75, R212, c[0x0][0x23c], -R148 ;  /* 0x00008f00d44b7a23 */ /* 0x000fe20000010894 */
[--C-:B------:R-:W-:Y:S05]  /*19f90*/  HSET2.LE.AND R92, R78, R252.reuse, PT ;  /* 0x000000fc4e5c7233 */ /* 0x100fea0003803000 */
[----:B------:R-:W-:Y:S01]  /*19fa0*/  LOP3.LUT R92, R92, R74, RZ, 0xc0, !PT ;  /* 0x0000004a5c5c7212 */ /* 0x000fe200078ec0ff */
[----:B------:R-:W-:Y:S02]  /*19fb0*/  IMAD.U32 R74, RZ, RZ, UR31 ;  /* 0x0000001fff4a7e24 */ /* 0x000fe4000f8e00ff */
[----:B------:R4:W-:Y:S03]  /*19fc0*/  MUFU.EX2 R165, R75 ;  /* 0x0000004b00a57308 */ /* 0x0009e60000000800 */
[----:B------:R-:W-:Y:S02]  /*19fd0*/  LOP3.LUT R74, R251, UR4, R74, 0x96, !PT ;  /* 0x00000004fb4a7c12 */ /* 0x000fe4000f8e964a */
[----:B-1----:R-:W-:Y:S04]  /*19fe0*/  F2FP.PACK_AB R2, R214, R121 ;  /* 0x00000079d602723e */ /* 0x002fe800000000ff */
[----:B------:R-:W-:Y:S01]  /*19ff0*/  LOP3.LUT R84, R84, R2, RZ, 0xc0, !PT ;  /* 0x0000000254547212 */ /* 0x000fe200078ec0ff */
[----:B------:R-:W-:Y:S02]  /*1a000*/  FFMA.FTZ R2, R178, c[0x0][0x23c], -R148 ;  /* 0x00008f00b2027a23 */ /* 0x000fe40000010894 */
[----:B------:R-:W5:Y:S02]  /*1a010*/  LDL.LU R178, [R1+0x30] ;  /* 0x0000300001b27983 */ /* 0x000f640000300800 */
[----:B------:R1:W1:Y:S01]  /*1a020*/  MUFU.EX2 R166, R2 ;  /* 0x0000000200a67308 */ /* 0x0002620000000800 */
[----:B---3--:R-:W-:Y:S01]  /*1a030*/  FMUL.FTZ R60, R3, R136 ;  /* 0x00000088033c7220 */ /* 0x008fe20000410000 */
[----:B------:R-:W3:Y:S04]  /*1a040*/  LDL.LU R123, [R1+0x34] ;  /* 0x00003400017b7983 */ /* 0x000ee80000300800 */
[----:B------:R-:W3:Y:S02]  /*1a050*/  LDL.LU R119, [R1+0x38] ;  /* 0x0000380001777983 */ /* 0x000ee40000300800 */
[-C--:B------:R-:W-:Y:S01]  /*1a060*/  HMMA.16816.F32 R60, R64, R82.reuse, R60 ;  /* 0x00000052403c723c */ /* 0x080fe2000000183c */
[----:B----4-:R-:W-:Y:S01]  /*1a070*/  IMAD.WIDE.U32 R74, R74, -0x326172a9, RZ ;  /* 0xcd9e8d574a4a7825 */ /* 0x010fe200078e00ff */
[----:B------:R-:W4:Y:S05]  /*1a080*/  LDL.LU R118, [R1+0x3c] ;  /* 0x00003c0001767983 */ /* 0x000f2a0000300800 */
[----:B------:R-:W-:Y:S01]  /*1a090*/  FMUL.FTZ R64, R69, R140 ;  /* 0x0000008c45407220 */ /* 0x000fe20000410000 */
[----:B------:R-:W-:Y:S01]  /*1a0a0*/  LOP3.LUT R78, R75, UR16, R96, 0x96, !PT ;  /* 0x000000104b4e7c12 */ /* 0x000fe2000f8e9660 */
[----:B------:R-:W-:Y:S03]  /*1a0b0*/  FMUL.FTZ R65, R69, R141 ;  /* 0x0000008d45417220 */ /* 0x000fe60000410000 */
[C---:B------:R-:W-:Y:S01]  /*1a0c0*/  FMUL.FTZ R66, R68.reuse, R142 ;  /* 0x0000008e44427220 */ /* 0x040fe20000410000 */
[----:B------:R-:W-:Y:S01]  /*1a0d0*/  LOP3.LUT R75, R75, UR16, R98, 0x96, !PT ;  /* 0x000000104b4b7c12 */ /* 0x000fe2000f8e9662 */
[----:B------:R-:W-:Y:S01]  /*1a0e0*/  FMUL.FTZ R67, R68, R143 ;  /* 0x0000008f44437220 */ /* 0x000fe20000410000 */
[--C-:B------:R-:W-:Y:S01]  /*1a0f0*/  LOP3.LUT R98, R155, UR14, R74.reuse, 0x96, !PT ;  /* 0x0000000e9b627c12 */ /* 0x100fe2000f8e964a */
[----:B------:R-:W-:Y:S01]  /*1a100*/  IMAD.WIDE.U32 R78, R78, -0x2daee0ad, RZ ;  /* 0xd2511f534e4e7825 */ /* 0x000fe200078e00ff */
[----:B-1----:R-:W-:Y:S02]  /*1a110*/  F2FP.PACK_AB R2, R171, R174 ;  /* 0x000000aeab02723e */ /* 0x002fe400000000ff */
[----:B------:R-:W-:Y:S01]  /*1a120*/  LOP3.LUT R96, R153, UR14, R74, 0x96, !PT ;  /* 0x0000000e99607c12 */ /* 0x000fe2000f8e964a */
[----:B------:R-:W-:Y:S01]  /*1a130*/  IMAD.WIDE.U32 R98, R98, -0x2daee0ad, RZ ;  /* 0xd2511f5362627825 */ /* 0x000fe200078e00ff */
[----:B------:R-:W-:Y:S01]  /*1a140*/  HMMA.16816.F32 R64, R144, R82, R64 ;  /* 0x000000529040723c */ /* 0x000fe20000001840 */
[----:B------:R-:W-:Y:S01]  /*1a150*/  LOP3.LUT R95, R95, R2, RZ, 0xc0, !PT ;  /* 0x000000025f5f7212 */ /* 0x000fe200078ec0ff */
[----:B------:R-:W1:Y:S01]  /*1a160*/  LDSM.16.MT88.4 R80, [R188+0x6800] ;  /* 0x00680000bc50783b */ /* 0x000e620000004200 */
[----:B------:R-:W-:Y:S01]  /*1a170*/  F2FP.PACK_AB R2, R129, R130 ;  /* 0x000000828102723e */ /* 0x000fe200000000ff */
[----:B------:R-:W-:Y:S01]  /*1a180*/  IMAD.WIDE.U32 R96, R96, -0x2daee0ad, RZ ;  /* 0xd2511f5360607825 */ /* 0x000fe200078e00ff */
[----:B------:R-:W-:Y:S02]  /*1a190*/  LOP3.LUT R74, R79, UR13, R100, 0x96, !PT ;  /* 0x0000000d4f4a7c12 */ /* 0x000fe4000f8e9664 */
[----:B------:R-:W-:Y:S01]  /*1a1a0*/  LOP3.LUT R93, R93, R2, RZ, 0xc0, !PT ;  /* 0x000000025d5d7212 */ /* 0x000fe200078ec0ff */
[-C--:B--2---:R-:W-:Y:S01]  /*1a1b0*/  HMMA.16816.F32 R4, R84, R88.reuse, R4 ;  /* 0x000000585404723c */ /* 0x084fe20000001804 */
[----:B------:R-:W-:Y:S03]  /*1a1c0*/  FFMA.FTZ R2, R221, c[0x0][0x23c], -R77 ;  /* 0x00008f00dd027a23 */ /* 0x000fe6000001084d */
[----:B------:R-:W-:Y:S01]  /*1a1d0*/  LOP3.LUT R78, R97, UR11, R78, 0x96, !PT ;  /* 0x0000000b614e7c12 */ /* 0x000fe2000f8e964e */
[----:B------:R2:W-:Y:S01]  /*1a1e0*/  MUFU.EX2 R128, R2 ;  /* 0x0000000200807308 */ /* 0x0005e20000000800 */
[----:B------:R-:W-:Y:S02]  /*1a1f0*/  IMAD.WIDE.U32 R100, R75, -0x2daee0ad, RZ ;  /* 0xd2511f534b647825 */ /* 0x000fe400078e00ff */
[C---:B------:R-:W-:Y:S04]  /*1a200*/  HMMA.16816.F32 R8, R92.reuse, R88, R8 ;  /* 0x000000585c08723c */ /* 0x040fe80000001808 */
[----:B------:R-:W-:Y:S01]  /*1a210*/  IMAD.WIDE.U32 R108, R78, -0x326172a9, RZ ;  /* 0xcd9e8d574e6c7825 */ /* 0x000fe200078e00ff */
[----:B------:R-:W-:Y:S03]  /*1a220*/  LOP3.LUT R79, R99, UR11, R100, 0x96, !PT ;  /* 0x0000000b634f7c12 */ /* 0x000fe6000f8e9664 */
[-C--:B------:R-:W-:Y:S01]  /*1a230*/  HMMA.16816.F32 R12, R92, R90.reuse, R12 ;  /* 0x0000005a5c0c723c */ /* 0x080fe2000000180c */
[----:B------:R-:W-:Y:S04]  /*1a240*/  IMAD.WIDE.U32 R74, R74, -0x326172a9, RZ ;  /* 0xcd9e8d574a4a7825 */ /* 0x000fe800078e00ff */
[----:B------:R-:W-:Y:S01]  /*1a250*/  IMAD.WIDE.U32 R110, R79, -0x326172a9, RZ ;  /* 0xcd9e8d574f6e7825 */ /* 0x000fe200078e00ff */
[----:B------:R-:W-:Y:S02]  /*1a260*/  LOP3.LUT R97, R75, UR12, R152, 0x96, !PT ;  /* 0x0000000c4b617c12 */ /* 0x000fe4000f8e9698 */
[C---:B------:R-:W-:Y:S01]  /*1a270*/  HMMA.16816.F32 R16, R84.reuse, R90, R16 ;  /* 0x0000005a5410723c */ /* 0x040fe20000001810 */
[--C-:B------:R-:W-:Y:S01]  /*1a280*/  FFMA.FTZ R75, R172, c[0x0][0x23c], -R149.reuse ;  /* 0x00008f00ac4b7a23 */ /* 0x100fe20000010895 */
[----:B------:R-:W1:Y:S02]  /*1a290*/  LDSM.16.MT88.4 R88, [R186+0x6800] ;  /* 0x00680000ba58783b */ /* 0x000e640000004200 */
[----:B------:R-:W-:Y:S01]  /*1a2a0*/  FFMA.FTZ R79, R175, c[0x0][0x23c], -R149 ;  /* 0x00008f00af4f7a23 */ /* 0x000fe20000010895 */
[----:B------:R-:W-:Y:S01]  /*1a2b0*/  MUFU.EX2 R135, R75 ;  /* 0x0000004b00877308 */ /* 0x000fe20000000800 */
[----:B--2---:R-:W-:Y:S02]  /*1a2c0*/  FFMA.FTZ R2, R222, c[0x0][0x23c], -R77 ;  /* 0x00008f00de027a23 */ /* 0x004fe4000001084d */
[-C--:B-1----:R-:W-:Y:S07]  /*1a2d0*/  HMMA.16816.F32 R20, R84, R80.reuse, R20 ;  /* 0x000000505414723c */ /* 0x082fee0000001814 */
[----:B------:R1:W2:Y:S01]  /*1a2e0*/  MUFU.EX2 R164, R2 ;  /* 0x0000000200a47308 */ /* 0x0002a20000000800 */
[C---:B------:R-:W-:Y:S09]  /*1a2f0*/  HMMA.16816.F32 R24, R92.reuse, R80, R24 ;  /* 0x000000505c18723c */ /* 0x040ff20000001818 */
[----:B------:R-:W2:Y:S01]  /*1a300*/  MUFU.EX2 R134, R79 ;  /* 0x0000004f00867308 */ /* 0x000ea20000000800 */
[-C--:B------:R-:W-:Y:S08]  /*1a310*/  HMMA.16816.F32 R28, R92, R82.reuse, R28 ;  /* 0x000000525c1c723c */ /* 0x080ff0000000181c */
[C---:B------:R-:W-:Y:S01]  /*1a320*/  HMMA.16816.F32 R32, R84.reuse, R82, R32 ;  /* 0x000000525420723c */ /* 0x040fe20000001820 */
[--C-:B-1----:R-:W-:Y:S07]  /*1a330*/  FFMA.FTZ R2, R217, c[0x0][0x23c], -R148.reuse ;  /* 0x00008f00d9027a23 */ /* 0x102fee0000010894 */
[-C--:B------:R-:W-:Y:S01]  /*1a340*/  HMMA.16816.F32 R36, R84, R88.reuse, R36 ;  /* 0x000000585424723c */ /* 0x080fe20000001824 */
[----:B------:R1:W-:Y:S07]  /*1a350*/  MUFU.EX2 R163, R2 ;  /* 0x0000000200a37308 */ /* 0x0003ee0000000800 */
[C---:B------:R-:W-:Y:S08]  /*1a360*/  HMMA.16816.F32 R40, R92.reuse, R88, R40 ;  /* 0x000000585c28723c */ /* 0x040ff00000001828 */
[-C--:B------:R-:W-:Y:S08]  /*1a370*/  HMMA.16816.F32 R44, R92, R90.reuse, R44 ;  /* 0x0000005a5c2c723c */ /* 0x080ff0000000182c */
[C---:B------:R-:W-:Y:S01]  /*1a380*/  HMMA.16816.F32 R48, R84.reuse, R90, R48 ;  /* 0x0000005a5430723c */ /* 0x040fe20000001830 */
[----:B-1----:R-:W-:Y:S04]  /*1a390*/  FFMA.FTZ R2, R219, c[0x0][0x23c], -R148 ;  /* 0x00008f00db027a23 */ /* 0x002fe80000010894 */
[----:B------:R1:W-:Y:S02]  /*1a3a0*/  MUFU.EX2 R162, R2 ;  /* 0x0000000200a27308 */ /* 0x0003e40000000800 */
[----:B-1----:R-:W-:Y:S05]  /*1a3b0*/  LOP3.LUT R2, R101, UR13, R160, 0x96, !PT ;  /* 0x0000000d65027c12 */ /* 0x002fea000f8e96a0 */
[----:B------:R-:W-:Y:S01]  /*1a3c0*/  IMAD.WIDE.U32 R100, R2, -0x326172a9, RZ ;  /* 0xcd9e8d5702647825 */ /* 0x000fe200078e00ff */
[----:B------:R-:W-:Y:S03]  /*1a3d0*/  LOP3.LUT R2, R109, UR10, R74, 0x96, !PT ;  /* 0x0000000a6d027c12 */ /* 0x000fe6000f8e964a */
[----:B------:R-:W-:Y:S01]  /*1a3e0*/  IMAD.WIDE.U32 R74, R97, -0x2daee0ad, RZ ;  /* 0xd2511f53614a7825 */ /* 0x000fe200078e00ff */
[----:B------:R-:W-:Y:S02]  /*1a3f0*/  LOP3.LUT R80, R111, UR10, R100, 0x96, !PT ;  /* 0x0000000a6f507c12 */ /* 0x000fe4000f8e9664 */
[----:B------:R-:W-:Y:S01]  /*1a400*/  LOP3.LUT R78, R101, UR12, R154, 0x96, !PT ;  /* 0x0000000c654e7c12 */ /* 0x000fe2000f8e969a */
[----:B------:R-:W-:Y:S01]  /*1a410*/  IMAD.WIDE.U32 R106, R2, -0x2daee0ad, RZ ;  /* 0xd2511f53026a7825 */ /* 0x000fe200078e00ff */
[----:B------:R-:W-:Y:S03]  /*1a420*/  LOP3.LUT R96, R75, UR9, R96, 0x96, !PT ;  /* 0x000000094b607c12 */ /* 0x000fe6000f8e9660 */
[----:B------:R-:W-:Y:S01]  /*1a430*/  IMAD.WIDE.U32 R112, R80, -0x2daee0ad, RZ ;  /* 0xd2511f5350707825 */ /* 0x000fe200078e00ff */
[----:B------:R-:W-:Y:S01]  /*1a440*/  LOP3.LUT R74, R107, UR7, R74, 0x96, !PT ;  /* 0x000000076b4a7c12 */ /* 0x000fe2000f8e964a */
[----:B------:R-:W1:Y:S02]  /*1a450*/  LDSM.16.MT88.4 R80, [R187+0x6800] ;  /* 0x00680000bb50783b */ /* 0x000e640000004200 */
[----:B------:R-:W-:Y:S04]  /*1a460*/  IMAD.WIDE.U32 R78, R78, -0x2daee0ad, RZ ;  /* 0xd2511f534e4e7825 */ /* 0x000fe800078e00ff */
[----:B------:R-:W-:Y:S01]  /*1a470*/  FFMA.FTZ R2, R170, c[0x0][0x23c], -R150 ;  /* 0x00008f00aa027a23 */ /* 0x000fe20000010896 */
[----:B------:R-:W-:Y:S01]  /*1a480*/  LOP3.LUT R78, R113, UR7, R78, 0x96, !PT ;  /* 0x00000007714e7c12 */ /* 0x000fe2000f8e964e */
[----:B------:R-:W-:Y:S01]  /*1a490*/  IMAD.WIDE.U32 R74, R74, -0x326172a9, RZ ;  /* 0xcd9e8d574a4a7825 */ /* 0x000fe200078e00ff */
[----:B------:R-:W-:Y:S01]  /*1a4a0*/  LOP3.LUT R98, R79, UR9, R98, 0x96, !PT ;  /* 0x000000094f627c12 */ /* 0x000fe2000f8e9662 */
[----:B------:R2:W-:Y:S02]  /*1a4b0*/  MUFU.EX2 R133, R2 ;  /* 0x0000000200857308 */ /* 0x0005e40000000800 */
[----:B------:R-:W-:Y:S01]  /*1a4c0*/  IMAD.WIDE.U32 R104, R96, -0x326172a9, RZ ;  /* 0xcd9e8d5760687825 */ /* 0x000fe200078e00ff */
[----:B------:R-:W-:Y:S02]  /*1a4d0*/  LOP3.LUT R97, R74, 0xffff, RZ, 0xc0, !PT ;  /* 0x0000ffff4a617812 */ /* 0x000fe400078ec0ff */
[--C-:B------:R-:W-:Y:S01]  /*1a4e0*/  SHF.R.U32.HI R100, RZ, 0x10, R74.reuse ;  /* 0x00000010ff647819 */ /* 0x100fe2000001164a */
[----:B------:R-:W-:Y:S01]  /*1a4f0*/  IMAD.WIDE.U32 R78, R78, -0x326172a9, RZ ;  /* 0xcd9e8d574e4e7825 */ /* 0x000fe200078e00ff */
[----:B------:R-:W-:Y:S02]  /*1a500*/  LOP3.LUT R102, R74, 0xff, RZ, 0xc0, !PT ;  /* 0x000000ff4a667812 */ /* 0x000fe400078ec0ff */
[----:B------:R-:W-:Y:S01]  /*1a510*/  SHF.R.U32.HI R101, RZ, 0x18, R74 ;  /* 0x00000018ff657819 */ /* 0x000fe2000001164a */
[----:B------:R-:W-:Y:S01]  /*1a520*/  IMAD.WIDE.U32 R114, R98, -0x326172a9, RZ ;  /* 0xcd9e8d5762727825 */ /* 0x000fe200078e00ff */
[----:B------:R-:W-:Y:S02]  /*1a530*/  LOP3.LUT R74, R75, UR17, R104, 0x96, !PT ;  /* 0x000000114b4a7c12 */ /* 0x000fe4000f8e9668 */
[C---:B------:R-:W-:Y:S02]  /*1a540*/  LOP3.LUT R75, R78.reuse, 0xffff, RZ, 0xc0, !PT ;  /* 0x0000ffff4e4b7812 */ /* 0x040fe400078ec0ff */
[--C-:B------:R-:W-:Y:S02]  /*1a550*/  SHF.R.U32.HI R96, RZ, 0x10, R78.reuse ;  /* 0x00000010ff607819 */ /* 0x100fe4000001164e */
[----:B------:R-:W-:Y:S02]  /*1a560*/  LOP3.LUT R99, R78, 0xff, RZ, 0xc0, !PT ;  /* 0x000000ff4e637812 */ /* 0x000fe400078ec0ff */
[----:B------:R-:W-:Y:S02]  /*1a570*/  SHF.R.U32.HI R98, RZ, 0x18, R78 ;  /* 0x00000018ff627819 */ /* 0x000fe4000001164e */
[----:B------:R-:W-:Y:S02]  /*1a580*/  LOP3.LUT R78, R79, UR17, R114, 0x96, !PT ;  /* 0x000000114f4e7c12 */ /* 0x000fe4000f8e9672 */
[----:B------:R-:W-:Y:S01]  /*1a590*/  SHF.R.U32.HI R79, RZ, 0x8, R75 ;  /* 0x00000008ff4f7819 */ /* 0x000fe2000001164b */
[----:B------:R-:W-:Y:S01]  /*1a5a0*/  FFMA.FTZ R75, R213, c[0x0][0x23c], -R149 ;  /* 0x00008f00d54b7a23 */ /* 0x000fe20000010895 */
[----:B------:R-:W-:Y:S01]  /*1a5b0*/  SHF.R.U32.HI R89, RZ, 0x8, R97 ;  /* 0x00000008ff597819 */ /* 0x000fe20000011661 */
[----:B--2---:R-:W-:Y:S01]  /*1a5c0*/  FFMA.FTZ R2, R173, c[0x0][0x23c], -R150 ;  /* 0x00008f00ad027a23 */ /* 0x004fe20000010896 */
[----:B------:R-:W-:Y:S01]  /*1a5d0*/  PRMT R103, R99, 0x5410, R79 ;  /* 0x0000541063677816 */ /* 0x000fe2000000004f */
[----:B------:R2:W-:Y:S01]  /*1a5e0*/  MUFU.EX2 R160, R75 ;  /* 0x0000004b00a07308 */ /* 0x0005e20000000800 */
[----:B------:R-:W-:Y:S01]  /*1a5f0*/  LOP3.LUT R79, R74, 0xffff, RZ, 0xc0, !PT ;  /* 0x0000ffff4a4f7812 */ /* 0x000fe200078ec0ff */
[-C--:B-1----:R-:W-:Y:S01]  /*1a600*/  HMMA.16816.F32 R52, R84, R80.reuse, R52 ;  /* 0x000000505434723c */ /* 0x082fe20000001834 */
[----:B------:R-:W-:Y:S02]  /*1a610*/  PRMT R102, R102, 0x5410, R89 ;  /* 0x0000541066667816 */ /* 0x000fe40000000059 */
[----:B------:R-:W-:Y:S02]  /*1a620*/  LOP3.LUT R91, R74, 0xff, RZ, 0xc0, !PT ;  /* 0x000000ff4a5b7812 */ /* 0x000fe400078ec0ff */
[----:B------:R-:W-:Y:S02]  /*1a630*/  LOP3.LUT R89, R78, 0xff, RZ, 0xc0, !PT ;  /* 0x000000ff4e597812 */ /* 0x000fe400078ec0ff */
[----:B------:R-:W-:Y:S01]  /*1a640*/  SHF.R.U32.HI R79, RZ, 0x8, R79 ;  /* 0x00000008ff4f7819 */ /* 0x000fe2000001164f */
[C---:B------:R-:W-:Y:S01]  /*1a650*/  HMMA.16816.F32 R56, R92.reuse, R80, R56 ;  /* 0x000000505c38723c */ /* 0x040fe20000001838 */
[----:B------:R1:W1:Y:S03]  /*1a660*/  MUFU.EX2 R132, R2 ;  /* 0x0000000200847308 */ /* 0x0002660000000800 */
[----:B------:R-:W-:Y:S02]  /*1a670*/  LOP3.LUT R88, R100, 0xff, RZ, 0xc0, !PT ;  /* 0x000000ff64587812 */ /* 0x000fe400078ec0ff */
[--C-:B------:R-:W-:Y:S02]  /*1a680*/  SHF.R.U32.HI R90, RZ, 0x18, R74.reuse ;  /* 0x00000018ff5a7819 */ /* 0x100fe4000001164a */
[-C--:B------:R-:W-:Y:S01]  /*1a690*/  HMMA.16816.F32 R60, R92, R82.reuse, R60 ;  /* 0x000000525c3c723c */ /* 0x080fe2000000183c */
[----:B------:R-:W-:Y:S01]  /*1a6a0*/  PRMT R101, R88, 0x5410, R101 ;  /* 0x0000541058657816 */ /* 0x000fe20000000065 */
[----:B------:R-:W-:Y:S02]  /*1a6b0*/  LDSM.16.MT88.4 R92, [R188+0x7000] ;  /* 0x00700000bc5c783b */ /* 0x000fe40000004200 */
[----:B------:R-:W-:Y:S01]  /*1a6c0*/  SHF.R.U32.HI R88, RZ, 0x10, R74 ;  /* 0x00000010ff587819 */ /* 0x000fe2000001164a */
[----:B--2---:R-:W-:Y:S01]  /*1a6d0*/  FFMA.FTZ R75, R176, c[0x0][0x23c], -R150 ;  /* 0x00008f00b04b7a23 */ /* 0x004fe20000010896 */
[----:B------:R-:W-:Y:S02]  /*1a6e0*/  SHF.R.U32.HI R74, RZ, 0x10, R78 ;  /* 0x00000010ff4a7819 */ /* 0x000fe4000001164e */
[----:B------:R-:W-:Y:S01]  /*1a6f0*/  HMMA.16816.F32 R64, R84, R82, R64 ;  /* 0x000000525440723c */ /* 0x000fe20000001840 */
[----:B------:R-:W-:Y:S01]  /*1a700*/  LOP3.LUT R88, R88, 0xff, RZ, 0xc0, !PT ;  /* 0x000000ff58587812 */ /* 0x000fe200078ec0ff */
[----:B------:R2:W-:Y:S01]  /*1a710*/  MUFU.EX2 R170, R75 ;  /* 0x0000004b00aa7308 */ /* 0x0005e20000000800 */
[----:B------:R-:W-:Y:S01]  /*1a720*/  LDSM.16.MT88.4 R84, [R186+0x7000] ;  /* 0x00700000ba54783b */ /* 0x000fe20000004200 */
[----:B------:R-:W-:Y:S02]  /*1a730*/  LOP3.LUT R74, R74, 0xff, RZ, 0xc0, !PT ;  /* 0x000000ff4a4a7812 */ /* 0x000fe400078ec0ff */
[----:B------:R-:W-:Y:S01]  /*1a740*/  PRMT R100, R88, 0x5410, R90 ;  /* 0x0000541058647816 */ /* 0x000fe2000000005a */
[--C-:B------:R-:W-:Y:S01]  /*1a750*/  HSET2.LE.AND R90, R102, R252.reuse, PT ;  /* 0x000000fc665a7233 */ /* 0x100fe20003803000 */
[----:B-1----:R-:W-:Y:S01]  /*1a760*/  FFMA.FTZ R2, R182, c[0x0][0x23c], -R149 ;  /* 0x00008f00b6027a23 */ /* 0x002fe20000010895 */
[--C-:B------:R-:W-:Y:S03]  /*1a770*/  HSET2.LE.AND R82, R103, R252.reuse, PT ;  /* 0x000000fc67527233 */ /* 0x100fe60003803000 */
[----:B------:R1:W-:Y:S01]  /*1a780*/  MUFU.EX2 R161, R2 ;  /* 0x0000000200a17308 */ /* 0x0003e20000000800 */
[----:B--2---:R-:W-:Y:S09]  /*1a790*/  FFMA.FTZ R75, R169, c[0x0][0x23c], -R150 ;  /* 0x00008f00a94b7a23 */ /* 0x004ff20000010896 */
[----:B------:R2:W2:Y:S01]  /*1a7a0*/  MUFU.EX2 R159, R75 ;  /* 0x0000004b009f7308 */ /* 0x0004a20000000800 */
[----:B-1----:R-:W-:Y:S04]  /*1a7b0*/  LOP3.LUT R2, R96, 0xff, RZ, 0xc0, !PT ;  /* 0x000000ff60027812 */ /* 0x002fe800078ec0ff */
[----:B------:R-:W-:Y:S02]  /*1a7c0*/  PRMT R104, R2, 0x5410, R98 ;  /* 0x0000541002687816 */ /* 0x000fe40000000062 */
[----:B------:R-:W-:Y:S01]  /*1a7d0*/  LOP3.LUT R2, R78, 0xffff, RZ, 0xc0, !PT ;  /* 0x0000ffff4e027812 */ /* 0x000fe200078ec0ff */
[----:B------:R-:W1:Y:S01]  /*1a7e0*/  LDSM.16.MT88.4 R96, [R185+0x7000] ;  /* 0x00700000b960783b */ /* 0x000e620000004200 */
[----:B------:R-:W-:Y:S01]  /*1a7f0*/  SHF.R.U32.HI R78, RZ, 0x18, R78 ;  /* 0x00000018ff4e7819 */ /* 0x000fe2000001164e */
[--C-:B------:R-:W-:Y:S01]  /*1a800*/  HSET2.LE.AND R83, R104, R252.reuse, PT ;  /* 0x000000fc68537233 */ /* 0x100fe20003803000 */
[----:B------:R-:W-:Y:S02]  /*1a810*/  SHF.R.U32.HI R2, RZ, 0x8, R2 ;  /* 0x00000008ff027819 */ /* 0x000fe40000011602 */
[----:B------:R-:W-:Y:S02]  /*1a820*/  PRMT R78, R74, 0x5410, R78 ;  /* 0x000054104a4e7816 */ /* 0x000fe4000000004e */
[----:B------:R-:W-:Y:S02]  /*1a830*/  F2FP.PACK_AB R74, R165, R166 ;  /* 0x000000a6a54a723e */ /* 0x000fe400000000ff */
[----:B--2---:R-:W-:Y:S01]  /*1a840*/  PRMT R75, R91, 0x5410, R79 ;  /* 0x000054105b4b7816 */ /* 0x004fe2000000004f */
[--C-:B------:R-:W-:Y:S01]  /*1a850*/  HSET2.LE.AND R91, R101, R252.reuse, PT ;  /* 0x000000fc655b7233 */ /* 0x100fe20003803000 */
[----:B------:R-:W-:Y:S01]  /*1a860*/  PRMT R79, R89, 0x5410, R2 ;  /* 0x00005410594f7816 */ /* 0x000fe20000000002 */
[----:B------:R-:W-:Y:S01]  /*1a870*/  FFMA.FTZ R2, R244, c[0x0][0x23c], -R77 ;  /* 0x00008f00f4027a23 */ /* 0x000fe2000001084d */
[--C-:B------:R-:W-:Y:S01]  /*1a880*/  HSET2.LE.AND R89, R100, R252.reuse, PT ;  /* 0x000000fc64597233 */ /* 0x100fe20003803000 */
[----:B-----5:R-:W-:Y:S01]  /*1a890*/  FFMA.FTZ R69, R69, R178, R238 ;  /* 0x000000b245457223 */ /* 0x020fe200000100ee */
[--C-:B------:R-:W-:Y:S01]  /*1a8a0*/  HSET2.LE.AND R88, R75, R252.reuse, PT ;  /* 0x000000fc4b587233 */ /* 0x100fe20003803000 */
[----:B------:R2:W-:Y:S01]  /*1a8b0*/  MUFU.EX2 R158, R2 ;  /* 0x00000002009e7308 */ /* 0x0005e20000000800 */
[----:B------:R-:W-:Y:S01]  /*1a8c0*/  F2FP.PACK_AB R75, R164, R128 ;  /* 0x00000080a44b723e */ /* 0x000fe200000000ff */
[--C-:B------:R-:W-:Y:S01]  /*1a8d0*/  HSET2.LE.AND R80, R79, R252.reuse, PT ;  /* 0x000000fc4f507233 */ /* 0x100fe20003803000 */
[----:B------:R-:W-:Y:S01]  /*1a8e0*/  LOP3.LUT R91, R91, R74, RZ, 0xc0, !PT ;  /* 0x0000004a5b5b7212 */ /* 0x000fe200078ec0ff */
[--C-:B------:R-:W-:Y:S01]  /*1a8f0*/  HSET2.LE.AND R81, R78, R252.reuse, PT ;  /* 0x000000fc4e517233 */ /* 0x100fe20003803000 */
[----:B------:R-:W-:Y:S01]  /*1a900*/  LOP3.LUT R88, R88, R75, RZ, 0xc0, !PT ;  /* 0x0000004b58587212 */ /* 0x000fe200078ec0ff */
[--C-:B------:R-:W-:Y:S01]  /*1a910*/  FFMA.FTZ R78, R243, c[0x0][0x23c], -R148.reuse ;  /* 0x00008f00f34e7a23 */ /* 0x100fe20000010894 */
[----:B------:R-:W-:Y:S01]  /*1a920*/  F2FP.PACK_AB R74, R134, R135 ;  /* 0x00000087864a723e */ /* 0x000fe200000000ff */
[----:B---3--:R-:W-:Y:S01]  /*1a930*/  FFMA.FTZ R68, R68, R123, R235 ;  /* 0x0000007b44447223 */ /* 0x008fe200000100eb */
[----:B------:R-:W-:Y:S01]  /*1a940*/  F2FP.PACK_AB R75, R132, R133 ;  /* 0x00000085844b723e */ /* 0x000fe200000000ff */
[----:B------:R3:W-:Y:S01]  /*1a950*/  MUFU.EX2 R156, R78 ;  /* 0x0000004e009c7308 */ /* 0x0007e20000000800 */
[----:B------:R-:W-:Y:S01]  /*1a960*/  LOP3.LUT R80, R80, R74, RZ, 0xc0, !PT ;  /* 0x0000004a50507212 */ /* 0x000fe200078ec0ff */
[----:B----4-:R-:W-:Y:S01]  /*1a970*/  FFMA.FTZ R0, R0, R118, R231 ;  /* 0x0000007600007223 */ /* 0x010fe200000100e7 */
[----:B------:R-:W-:Y:S02]  /*1a980*/  F2FP.PACK_AB R74, R159, R170 ;  /* 0x000000aa9f4a723e */ /* 0x000fe400000000ff */
[----:B------:R-:W-:Y:S01]  /*1a990*/  LOP3.LUT R81, R81, R75, RZ, 0xc0, !PT ;  /* 0x0000004b51517212 */ /* 0x000fe200078ec0ff */
[----:B------:R-:W-:Y:S01]  /*1a9a0*/  FFMA.FTZ R75, R242, c[0x0][0x23c], -R148 ;  /* 0x00008f00f24b7a23 */ /* 0x000fe20000010894 */
[----:B------:R-:W-:Y:S01]  /*1a9b0*/  LOP3.LUT R83, R83, R74, RZ, 0xc0, !PT ;  /* 0x0000004a53537212 */ /* 0x000fe200078ec0ff */
[----:B------:R-:W-:Y:S01]  /*1a9c0*/  FADD.FTZ R0, R116, R0 ;  /* 0x0000000074007221 */ /* 0x000fe20000010000 */
[----:B------:R-:W-:Y:S01]  /*1a9d0*/  LOP3.LUT R74, R105, UR8, R108, 0x96, !PT ;  /* 0x00000008694a7c12 */ /* 0x000fe2000f8e966c */
[----:B------:R4:W-:Y:S01]  /*1a9e0*/  MUFU.EX2 R155, R75 ;  /* 0x0000004b009b7308 */ /* 0x0009e20000000800 */
[----:B--2---:R-:W-:Y:S04]  /*1a9f0*/  F2FP.PACK_AB R2, R183, R167 ;  /* 0x000000a7b702723e */ /* 0x004fe800000000ff */
[----:B------:R-:W-:Y:S01]  /*1aa00*/  LOP3.LUT R90, R90, R2, RZ, 0xc0, !PT ;  /* 0x000000025a5a7212 */ /* 0x000fe200078ec0ff */
[--C-:B------:R-:W-:Y:S04]  /*1aa10*/  FFMA.FTZ R2, R245, c[0x0][0x23c], -R77.reuse ;  /* 0x00008f00f5027a23 */ /* 0x100fe8000001084d */
[----:B------:R2:W5:Y:S01]  /*1aa20*/  MUFU.EX2 R157, R2 ;  /* 0x00000002009d7308 */ /* 0x0005620000000800 */
[----:B---3--:R-:W-:Y:S02]  /*1aa30*/  LOP3.LUT R78, R115, UR8, R110, 0x96, !PT ;  /* 0x00000008734e7c12 */ /* 0x008fe4000f8e966e */
[----:B------:R-:W-:Y:S03]  /*1aa40*/  LDSM.16.MT88.4 R108, [R188+0x7800] ;  /* 0x00780000bc6c783b */ /* 0x000fe60000004200 */
[----:B------:R-:W-:Y:S04]  /*1aa50*/  IMAD.WIDE.U32 R78, R78, -0x2daee0ad, RZ ;  /* 0xd2511f534e4e7825 */ /* 0x000fe800078e00ff */
[----:B----4-:R-:W-:Y:S01]  /*1aa60*/  IMAD.WIDE.U32 R74, R74, -0x2daee0ad, RZ ;  /* 0xd2511f534a4a7825 */ /* 0x010fe200078e00ff */
        /* <DEDUP_REMOVED lines=9> */
[----:B------:R2:W-:Y:S01]  /*1ab00*/  MUFU.EX2 R154, R77 ;  /* 0x0000004d009a7308 */ /* 0x0005e20000000800 */
[-C--:B------:R-:W-:Y:S01]  /*1ab10*/  HMMA.16816.F32 R12, R80, R98.reuse, R12 ;  /* 0x00000062500c723c */ /* 0x080fe2000000180c */
[--C-:B------:R-:W-:Y:S03]  /*1ab20*/  SHF.R.U32.HI R97, RZ, 0x18, R74.reuse ;  /* 0x00000018ff617819 */ /* 0x100fe6000001164a */
[----:B------:R-:W-:Y:S04]  /*1ab30*/  SHF.R.U32.HI R96, RZ, 0x10, R74 ;  /* 0x00000010ff607819 */ /* 0x000fe8000001164a */
[C---:B------:R-:W-:Y:S01]  /*1ab40*/  HMMA.16816.F32 R16, R88.reuse, R98, R16 ;  /* 0x000000625810723c */ /* 0x040fe20000001810 */
[--C-:B-1----:R-:W-:Y:S03]  /*1ab50*/  FFMA.FTZ R2, R247, c[0x0][0x23c], -R148.reuse ;  /* 0x00008f00f7027a23 */ /* 0x102fe60000010894 */
[----:B------:R-:W-:Y:S04]  /*1ab60*/  FFMA.FTZ R148, R246, c[0x0][0x23c], -R148 ;  /* 0x00008f00f6947a23 */ /* 0x000fe80000010894 */
[-C--:B------:R-:W-:Y:S01]  /*1ab70*/  HMMA.16816.F32 R20, R88, R92.reuse, R20 ;  /* 0x0000005c5814723c */ /* 0x080fe20000001814 */
[----:B------:R1:W-:Y:S03]  /*1ab80*/  MUFU.EX2 R153, R2 ;  /* 0x0000000200997308 */ /* 0x0003e60000000800 */
[----:B------:R-:W-:Y:S02]  /*1ab90*/  LOP3.LUT R98, R74, 0xff, RZ, 0xc0, !PT ;  /* 0x000000ff4a627812 */ /* 0x000fe400078ec0ff */
[----:B------:R-:W-:Y:S01]  /*1aba0*/  LOP3.LUT R99, R78, 0xff, RZ, 0xc0, !PT ;  /* 0x000000ff4e637812 */ /* 0x000fe200078ec0ff */
[----:B--2---:R-:W-:Y:S01]  /*1abb0*/  FFMA.FTZ R77, R220, c[0x0][0x23c], -R150 ;  /* 0x00008f00dc4d7a23 */ /* 0x004fe20000010896 */
[C---:B------:R-:W-:Y:S03]  /*1abc0*/  HMMA.16816.F32 R24, R80.reuse, R92, R24 ;  /* 0x0000005c5018723c */ /* 0x040fe60000001818 */
[----:B------:R-:W2:Y:S05]  /*1abd0*/  MUFU.EX2 R152, R148 ;  /* 0x0000009400987308 */ /* 0x000eaa0000000800 */
[-C--:B------:R-:W-:Y:S05]  /*1abe0*/  HMMA.16816.F32 R28, R80, R94.reuse, R28 ;  /* 0x0000005e501c723c */ /* 0x080fea000000181c */
[----:B------:R3:W-:Y:S03]  /*1abf0*/  MUFU.EX2 R147, R77 ;  /* 0x0000004d00937308 */ /* 0x0007e60000000800 */
[C---:B------:R-:W-:Y:S01]  /*1ac00*/  HMMA.16816.F32 R32, R88.reuse, R94, R32 ;  /* 0x0000005e5820723c */ /* 0x040fe20000001820 */
[----:B-1----:R-:W-:Y:S01]  /*1ac10*/  FFMA.FTZ R2, R232, c[0x0][0x23c], -R149 ;  /* 0x00008f00e8027a23 */ /* 0x002fe20000010895 */
[----:B------:R-:W1:Y:S05]  /*1ac20*/  LDSM.16.MT88.4 R92, [R187+0x7000] ;  /* 0x00700000bb5c783b */ /* 0x000e6a0000004200 */
[----:B------:R4:W-:Y:S01]  /*1ac30*/  MUFU.EX2 R151, R2 ;  /* 0x0000000200977308 */ /* 0x0009e20000000800 */
[-C--:B------:R-:W-:Y:S08]  /*1ac40*/  HMMA.16816.F32 R36, R88, R84.reuse, R36 ;  /* 0x000000545824723c */ /* 0x080ff00000001824 */
[C---:B------:R-:W-:Y:S01]  /*1ac50*/  HMMA.16816.F32 R40, R80.reuse, R84, R40 ;  /* 0x000000545028723c */ /* 0x040fe20000001828 */
[----:B---3--:R-:W-:Y:S03]  /*1ac60*/  LOP3.LUT R77, R74, 0xffff, RZ, 0xc0, !PT ;  /* 0x0000ffff4a4d7812 */ /* 0x008fe600078ec0ff */
[----:B------:R-:W-:Y:S04]  /*1ac70*/  LOP3.LUT R74, R79, UR18, R112, 0x96, !PT ;  /* 0x000000124f4a7c12 */ /* 0x000fe8000f8e9670 */
[-C--:B------:R-:W-:Y:S01]  /*1ac80*/  HMMA.16816.F32 R44, R80, R86.reuse, R44 ;  /* 0x00000056502c723c */ /* 0x080fe2000000182c */
[----:B------:R-:W-:Y:S03]  /*1ac90*/  LOP3.LUT R84, R78, 0xffff, RZ, 0xc0, !PT ;  /* 0x0000ffff4e547812 */ /* 0x000fe600078ec0ff */
[----:B------:R-:W-:Y:S02]  /*1aca0*/  SHF.R.U32.HI R79, RZ, 0x8, R77 ;  /* 0x00000008ff4f7819 */ /* 0x000fe4000001164d */
[----:B------:R-:W-:Y:S01]  /*1acb0*/  LOP3.LUT R77, R96, 0xff, RZ, 0xc0, !PT ;  /* 0x000000ff604d7812 */ /* 0x000fe200078ec0ff */
[----:B----4-:R-:W-:Y:S01]  /*1acc0*/  FFMA.FTZ R2, R230, c[0x0][0x23c], -R149 ;  /* 0x00008f00e6027a23 */ /* 0x010fe20000010895 */
[C---:B------:R-:W-:Y:S01]  /*1acd0*/  HMMA.16816.F32 R48, R88.reuse, R86, R48 ;  /* 0x000000565830723c */ /* 0x040fe20000001830 */
[--C-:B------:R-:W-:Y:S02]  /*1ace0*/  SHF.R.U32.HI R96, RZ, 0x18, R78.reuse ;  /* 0x00000018ff607819 */ /* 0x100fe4000001164e */
[----:B------:R3:W4:Y:S01]  /*1acf0*/  MUFU.EX2 R148, R2 ;  /* 0x0000000200947308 */ /* 0x0007220000000800 */
[----:B------:R-:W-:Y:S02]  /*1ad00*/  PRMT R143, R77, 0x5410, R97 ;  /* 0x000054104d8f7816 */ /* 0x000fe40000000061 */
[----:B------:R-:W-:Y:S02]  /*1ad10*/  SHF.R.U32.HI R85, RZ, 0x10, R78 ;  /* 0x00000010ff557819 */ /* 0x000fe4000001164e */
[----:B------:R-:W-:Y:S01]  /*1ad20*/  PRMT R142, R98, 0x5410, R79 ;  /* 0x00005410628e7816 */ /* 0x000fe2000000004f */
[--C-:B------:R-:W-:Y:S01]  /*1ad30*/  HSET2.LE.AND R143, R143, R252.reuse, PT ;  /* 0x000000fc8f8f7233 */ /* 0x100fe20003803000 */
[-C--:B-1----:R-:W-:Y:S02]  /*1ad40*/  HMMA.16816.F32 R52, R88, R92.reuse, R52 ;  /* 0x0000005c5834723c */ /* 0x082fe40000001834 */
[----:B------:R-:W-:Y:S01]  /*1ad50*/  SHF.R.U32.HI R84, RZ, 0x8, R84 ;  /* 0x00000008ff547819 */ /* 0x000fe20000011654 */
[--C-:B------:R-:W-:Y:S01]  /*1ad60*/  HSET2.LE.AND R142, R142, R252.reuse, PT ;  /* 0x000000fc8e8e7233 */ /* 0x100fe20003803000 */
[----:B------:R-:W-:Y:S02]  /*1ad70*/  LOP3.LUT R79, R85, 0xff, RZ, 0xc0, !PT ;  /* 0x000000ff554f7812 */ /* 0x000fe400078ec0ff */
[----:B------:R-:W-:Y:S02]  /*1ad80*/  PRMT R84, R99, 0x5410, R84 ;  /* 0x0000541063547816 */ /* 0x000fe40000000054 */
[C---:B------:R-:W-:Y:S01]  /*1ad90*/  HMMA.16816.F32 R56, R80.reuse, R92, R56 ;  /* 0x0000005c5038723c */ /* 0x040fe20000001838 */
[----:B------:R-:W-:Y:S02]  /*1ada0*/  PRMT R79, R79, 0x5410, R96 ;  /* 0x000054104f4f7816 */ /* 0x000fe40000000060 */
[----:B------:R-:W1:Y:S01]  /*1adb0*/  LDSM.16.MT88.4 R96, [R185+0x7800] ;  /* 0x00780000b960783b */ /* 0x000e620000004200 */
[--C-:B------:R-:W-:Y:S02]  /*1adc0*/  HSET2.LE.AND R138, R84, R252.reuse, PT ;  /* 0x000000fc548a7233 */ /* 0x100fe40003803000 */
[--C-:B------:R-:W-:Y:S02]  /*1add0*/  HSET2.LE.AND R139, R79, R252.reuse, PT ;  /* 0x000000fc4f8b7233 */ /* 0x100fe40003803000 */
[-C--:B------:R-:W-:Y:S01]  /*1ade0*/  HMMA.16816.F32 R60, R80, R94.reuse, R60 ;  /* 0x0000005e503c723c */ /* 0x080fe2000000183c */
[----:B---3--:R-:W-:Y:S03]  /*1adf0*/  LOP3.LUT R2, R75, UR18, R106, 0x96, !PT ;  /* 0x000000124b027c12 */ /* 0x008fe6000f8e966a */
[----:B------:R-:W-:Y:S01]  /*1ae00*/  FFMA.FTZ R75, R223, c[0x0][0x23c], -R150 ;  /* 0x00008f00df4b7a23 */ /* 0x000fe20000010896 */
[--C-:B------:R-:W-:Y:S02]  /*1ae10*/  SHF.R.U32.HI R77, RZ, 0x10, R2.reuse ;  /* 0x00000010ff4d7819 */ /* 0x100fe40000011602 */
[----:B------:R-:W-:Y:S01]  /*1ae20*/  LOP3.LUT R78, R2, 0xff, RZ, 0xc0, !PT ;  /* 0x000000ff024e7812 */ /* 0x000fe200078ec0ff */
[----:B------:R-:W-:Y:S01]  /*1ae30*/  HMMA.16816.F32 R64, R88, R94, R64 ;  /* 0x0000005e5840723c */ /* 0x000fe20000001840 */
[----:B------:R3:W1:Y:S03]  /*1ae40*/  MUFU.EX2 R146, R75 ;  /* 0x0000004b00927308 */ /* 0x0006660000000800 */
[----:B------:R-:W-:Y:S01]  /*1ae50*/  LOP3.LUT R77, R77, 0xff, RZ, 0xc0, !PT ;  /* 0x000000ff4d4d7812 */ /* 0x000fe200078ec0ff */
[--C-:B---3--:R-:W-:Y:S02]  /*1ae60*/  FFMA.FTZ R75, R234, c[0x0][0x23c], -R149.reuse ;  /* 0x00008f00ea4b7a23 */ /* 0x108fe40000010895 */
[----:B------:R-:W-:Y:S04]  /*1ae70*/  FFMA.FTZ R149, R226, c[0x0][0x23c], -R149 ;  /* 0x00008f00e2957a23 */ /* 0x000fe80000010895 */
[----:B------:R3:W-:Y:S10]  /*1ae80*/  MUFU.EX2 R145, R75 ;  /* 0x0000004b00917308 */ /* 0x0007f40000000800 */
[----:B------:R-:W1:Y:S01]  /*1ae90*/  MUFU.EX2 R149, R149 ;  /* 0x0000009500957308 */ /* 0x000e620000000800 */
[----:B---3--:R-:W-:Y:S02]  /*1aea0*/  LOP3.LUT R75, R2, 0xffff, RZ, 0xc0, !PT ;  /* 0x0000ffff024b7812 */ /* 0x008fe400078ec0ff */
[----:B------:R-:W-:Y:S02]  /*1aeb0*/  SHF.R.U32.HI R2, RZ, 0x18, R2 ;  /* 0x00000018ff027819 */ /* 0x000fe40000011602 */
[----:B------:R-:W-:Y:S02]  /*1aec0*/  SHF.R.U32.HI R75, RZ, 0x8, R75 ;  /* 0x00000008ff4b7819 */ /* 0x000fe4000001164b */
[----:B------:R-:W-:Y:S01]  /*1aed0*/  PRMT R141, R77, 0x5410, R2 ;  /* 0x000054104d8d7816 */ /* 0x000fe20000000002 */
[--C-:B------:R-:W-:Y:S01]  /*1aee0*/  FFMA.FTZ R2, R228, c[0x0][0x23c], -R150.reuse ;  /* 0x00008f00e4027a23 */ /* 0x100fe20000010896 */
[----:B------:R-:W-:Y:S01]  /*1aef0*/  PRMT R140, R78, 0x5410, R75 ;  /* 0x000054104e8c7816 */ /* 0x000fe2000000004b */
[----:B------:R-:W-:Y:S01]  /*1af00*/  FFMA.FTZ R150, R76, c[0x0][0x23c], -R150 ;  /* 0x00008f004c967a23 */ /* 0x000fe20000010896 */
[--C-:B------:R-:W-:Y:S01]  /*1af10*/  SHF.R.U32.HI R75, RZ, 0x10, R74.reuse ;  /* 0x00000010ff4b7819 */ /* 0x100fe2000001164a */
[----:B------:R3:W-:Y:S01]  /*1af20*/  MUFU.EX2 R144, R2 ;  /* 0x0000000200907308 */ /* 0x0007e20000000800 */
[C---:B------:R-:W-:Y:S01]  /*1af30*/  LOP3.LUT R78, R74.reuse, 0xff, RZ, 0xc0, !PT ;  /* 0x000000ff4a4e7812 */ /* 0x040fe200078ec0ff */
[--C-:B------:R-:W-:Y:S01]  /*1af40*/  HSET2.LE.AND R140, R140, R252.reuse, PT ;  /* 0x000000fc8c8c7233 */ /* 0x100fe20003803000 */
[----:B------:R-:W-:Y:S01]  /*1af50*/  SHF.R.U32.HI R77, RZ, 0x18, R74 ;  /* 0x00000018ff4d7819 */ /* 0x000fe2000001164a */
[--C-:B------:R-:W-:Y:S06]  /*1af60*/  HSET2.LE.AND R141, R141, R252.reuse, PT ;  /* 0x000000fc8d8d7233 */ /* 0x100fec0003803000 */
[----:B------:R-:W1:Y:S01]  /*1af70*/  MUFU.EX2 R150, R150 ;  /* 0x0000009600967308 */ /* 0x000e620000000800 */
[----:B---3--:R-:W-:Y:S02]  /*1af80*/  LOP3.LUT R2, R74, 0xffff, RZ, 0xc0, !PT ;  /* 0x0000ffff4a027812 */ /* 0x008fe400078ec0ff */
[----:B------:R-:W-:Y:S02]  /*1af90*/  LOP3.LUT R74, R75, 0xff, RZ, 0xc0, !PT ;  /* 0x000000ff4b4a7812 */ /* 0x000fe400078ec0ff */
[----:B------:R-:W-:Y:S02]  /*1afa0*/  SHF.R.U32.HI R76, RZ, 0x8, R2 ;  /* 0x00000008ff4c7819 */ /* 0x000fe40000011602 */
[----:B-----5:R-:W-:Y:S02]  /*1afb0*/  F2FP.PACK_AB R2, R157, R158 ;  /* 0x0000009e9d02723e */ /* 0x020fe400000000ff */
[----:B--2---:R-:W-:Y:S02]  /*1afc0*/  F2FP.PACK_AB R75, R152, R153 ;  /* 0x00000099984b723e */ /* 0x004fe400000000ff */
[----:B------:R-:W-:Y:S02]  /*1afd0*/  LOP3.LUT R142, R142, R2, RZ, 0xc0, !PT ;  /* 0x000000028e8e7212 */ /* 0x000fe400078ec0ff */
[----:B------:R-:W-:Y:S02]  /*1afe0*/  F2FP.PACK_AB R2, R155, R156 ;  /* 0x0000009c9b02723e */ /* 0x000fe400000000ff */
[----:B------:R-:W-:Y:S02]  /*1aff0*/  PRMT R77, R74, 0x5410, R77 ;  /* 0x000054104a4d7816 */ /* 0x000fe4000000004d */
[----:B------:R-:W-:Y:S02]  /*1b000*/  F2FP.PACK_AB R74, R154, R169 ;  /* 0x000000a99a4a723e */ /* 0x000fe400000000ff */
[----:B------:R-:W-:Y:S01]  /*1b010*/  PRMT R76, R78, 0x5410, R76 ;  /* 0x000054104e4c7816 */ /* 0x000fe2000000004c */
[--C-:B------:R-:W-:Y:S01]  /*1b020*/  HSET2.LE.AND R137, R77, R252.reuse, PT ;  /* 0x000000fc4d897233 */ /* 0x100fe20003803000 */
[----:B------:R-:W-:Y:S02]  /*1b030*/  LOP3.LUT R143, R143, R2, RZ, 0xc0, !PT ;  /* 0x000000028f8f7212 */ /* 0x000fe400078ec0ff */
[----:B------:R-:W-:Y:S01]  /*1b040*/  LOP3.LUT R140, R140, R74, RZ, 0xc0, !PT ;  /* 0x0000004a8c8c7212 */ /* 0x000fe200078ec0ff */
[----:B------:R-:W-:Y:S01]  /*1b050*/  HSET2.LE.AND R136, R76, R252, PT ;  /* 0x000000fc4c887233 */ /* 0x000fe20003803000 */
[----:B------:R-:W-:Y:S02]  /*1b060*/  LOP3.LUT R141, R141, R75, RZ, 0xc0, !PT ;  /* 0x0000004b8d8d7212 */ /* 0x000fe400078ec0ff */
[----:B----4-:R-:W-:Y:S02]  /*1b070*/  F2FP.PACK_AB R76, R148, R151 ;  /* 0x00000097944c723e */ /* 0x010fe400000000ff */
[----:B-1----:R-:W-:Y:S02]  /*1b080*/  F2FP.PACK_AB R2, R146, R147 ;  /* 0x000000939202723e */ /* 0x002fe400000000ff */
[----:B------:R-:W-:Y:S01]  /*1b090*/  F2FP.PACK_AB R74, R149, R145 ;  /* 0x00000091954a723e */ /* 0x000fe200000000ff */
[-C--:B------:R-:W-:Y:S01]  /*1b0a0*/  HMMA.16816.F32 R80, R140, R96.reuse, R4 ;  /* 0x000000608c50723c */ /* 0x080fe20000001804 */
[----:B------:R-:W-:Y:S01]  /*1b0b0*/  F2FP.PACK_AB R75, R150, R144 ;  /* 0x00000090964b723e */ /* 0x000fe200000000ff */
[----:B------:R-:W1:Y:S01]  /*1b0c0*/  LDSM.16.MT88.4 R4, [R187+0x7800] ;  /* 0x00780000bb04783b */ /* 0x000e620000004200 */
[----:B------:R-:W-:Y:S02]  /*1b0d0*/  LOP3.LUT R136, R136, R76, RZ, 0xc0, !PT ;  /* 0x0000004c88887212 */ /* 0x000fe400078ec0ff */
[----:B------:R-:W-:Y:S01]  /*1b0e0*/  LOP3.LUT R137, R137, R2, RZ, 0xc0, !PT ;  /* 0x0000000289897212 */ /* 0x000fe200078ec0ff */
[----:B------:R-:W-:Y:S01]  /*1b0f0*/  FFMA.FTZ R2, R3, R119, R233 ;  /* 0x0000007703027223 */ /* 0x000fe200000100e9 */
[----:B------:R-:W-:Y:S01]  /*1b100*/  LOP3.LUT R138, R138, R74, RZ, 0xc0, !PT ;  /* 0x0000004a8a8a7212 */ /* 0x000fe200078ec0ff */
[----:B------:R-:W-:Y:S01]  /*1b110*/  FADD.FTZ R3, R236, R68 ;  /* 0x00000044ec037221 */ /* 0x000fe20000010000 */
[----:B------:R-:W-:Y:S03]  /*1b120*/  LOP3.LUT R139, R139, R75, RZ, 0xc0, !PT ;  /* 0x0000004b8b8b7212 */ /* 0x000fe600078ec0ff */
[----:B------:R-:W-:Y:S02]  /*1b130*/  FADD.FTZ R2, R117, R2 ;  /* 0x0000000275027221 */ /* 0x000fe40000010000 */
[----:B------:R-:W-:Y:S02]  /*1b140*/  IMAD.MOV.U32 R75, RZ, RZ, R70 ;  /* 0x000000ffff4b7224 */ /* 0x000fe400078e0046 */
[C---:B------:R-:W-:Y:S01]  /*1b150*/  HMMA.16816.F32 R84, R136.reuse, R96, R8 ;  /* 0x000000608854723c */ /* 0x040fe20000001808 */
[----:B------:R-:W-:Y:S02]  /*1b160*/  IMAD.MOV.U32 R68, RZ, RZ, R72 ;  /* 0x000000ffff447224 */ /* 0x000fe400078e0048 */
[----:B------:R-:W-:Y:S04]  /*1b170*/  IMAD.MOV.U32 R74, RZ, RZ, R71 ;  /* 0x000000ffff4a7224 */ /* 0x000fe800078e0047 */
        /* <DEDUP_REMOVED lines=77> */
.L_x_1755:
[----:B-1----:R-:W2:Y:S04]  /*1b650*/  LDL.LU R5, [R1+0x30] ;  /* 0x0000300001057983 */ /* 0x002ea80000300800 */
[----:B------:R-:W1:Y:S01]  /*1b660*/  S2R R53, SR_TID.X ;  /* 0x0000000000357919 */ /* 0x000e620000002100 */
[----:B------:R-:W3:Y:S01]  /*1b670*/  S2UR UR7, SR_CTAID.Y ;  /* 0x00000000000779c3 */ /* 0x000ee20000002600 */
[----:B------:R-:W-:-:S02]  /*1b680*/  UISETP.NE.AND UP4, UPT, UR26, -0x1, UPT ;  /* 0xffffffff1a00788c */ /* 0x000fc4000bf85270 */
[----:B------:R-:W4:Y:S01]  /*1b690*/  LDL.LU R2, [R1+0x34] ;  /* 0x0000340001027983 */ /* 0x000f220000300800 */
[----:B------:R-:W-:-:S03]  /*1b6a0*/  ULDC.64 UR4, c[0x0][0x1e8] ;  /* 0x00007a0000047ab9 */ /* 0x000fc60000000a00 */
[----:B------:R-:W5:Y:S04]  /*1b6b0*/  LDL.LU R6, [R1+0x38] ;  /* 0x0000380001067983 */ /* 0x000f680000300800 */
[----:B------:R-:W5:Y:S01]  /*1b6c0*/  LDL.LU R8, [R1+0x3c] ;  /* 0x00003c0001087983 */ /* 0x000f620000300800 */
[----:B------:R-:W-:Y:S01]  /*1b6d0*/  ULDC.U8 UR11, c[0x0][0x329] ;  /* 0x0000ca40000b7ab9 */ /* 0x000fe20000000000 */
[----:B------:R-:W-:Y:S01]  /*1b6e0*/  BSSY B0, `(.L_x_1759) ;  /* 0x000012b000007945 */ /* 0x000fe20003800000 */
[----:B------:R-:W-:Y:S02]  /*1b6f0*/  UISETP.NE.AND UP3, UPT, UR11, URZ, UPT ;  /* 0x0000003f0b00728c */ /* 0x000fe4000bf65270 */
[----:B------:R-:W-:Y:S02]  /*1b700*/  ULDC.U8 UR10, c[0x0][0x328] ;  /* 0x0000ca00000a7ab9 */ /* 0x000fe40000000000 */
[----:B------:R-:W-:-:S02]  /*1b710*/  @UP4 UIMAD.WIDE.U32 UR14, UR26, UR4, URZ ;  /* 0x000000041a0e42a5 */ /* 0x000fc4000f8e003f */
[----:B------:R-:W-:Y:S02]  /*1b720*/  UISETP.NE.AND UP2, UPT, UR10, URZ, UPT ;  /* 0x0000003f0a00728c */ /* 0x000fe4000bf45270 */
[----:B------:R-:W-:Y:S01]  /*1b730*/  @UP4 UIMAD UR8, UR26, UR5, UR15 ;  /* 0x000000051a0842a4 */ /* 0x000fe2000f8e020f */
[----:B-1----:R-:W-:Y:S01]  /*1b740*/  SHF.R.S32.HI R52, RZ, 0x1f, R53 ;  /* 0x0000001fff347819 */ /* 0x002fe20000011435 */
[----:B---3--:R-:W-:Y:S02]  /*1b750*/  @!UP4 USHF.R.S32.HI UR12, URZ, 0x1f, UR7 ;  /* 0x0000001f3f0cc899 */ /* 0x008fe40008011407 */
[----:B------:R-:W-:Y:S01]  /*1b760*/  @!UP3 UISETP.NE.AND UP1, UPT, UR10, URZ, UPT ;  /* 0x0000003f0a00b28c */ /* 0x000fe2000bf25270 */
[----:B------:R-:W1:Y:S01]  /*1b770*/  S2UR UR10, SR_CTAID.X ;  /* 0x00000000000a79c3 */ /* 0x000e620000002500 */
[----:B------:R-:W-:Y:S02]  /*1b780*/  ULDC.64 UR4, c[0x0][0x1e0] ;  /* 0x0000780000047ab9 */ /* 0x000fe40000000a00 */
[----:B------:R-:W-:-:S02]  /*1b790*/  UISETP.EQ.AND UP2, UPT, UR11, URZ, UP2 ;  /* 0x0000003f0b00728c */ /* 0x000fc40009742270 */
[----:B------:R-:W-:Y:S02]  /*1b7a0*/  @!UP4 UIMAD UR12, UR12, UR4, URZ ;  /* 0x000000040c0cc2a4 */ /* 0x000fe4000f8e023f */
[----:B------:R-:W-:Y:S01]  /*1b7b0*/  ULDC UR9, c[0x0][0x214] ;  /* 0x0000850000097ab9 */ /* 0x000fe20000000800 */
[----:B------:R-:W3:Y:S01]  /*1b7c0*/  S2UR UR11, SR_CTAID.Z ;  /* 0x00000000000b79c3 */ /* 0x000ee20000002700 */
[----:B------:R-:W-:Y:S02]  /*1b7d0*/  @!UP4 UIMAD UR12, UR7, UR5, UR12 ;  /* 0x00000005070cc2a4 */ /* 0x000fe4000f8e020c */
[----:B------:R-:W-:Y:S02]  /*1b7e0*/  @UP3 ULDC UR15, c[0x0][0x210] ;  /* 0x00008400000f3ab9 */ /* 0x000fe40000000800 */
[----:B------:R-:W-:Y:S02]  /*1b7f0*/  ULDC UR5, c[0x0][0x234] ;  /* 0x00008d0000057ab9 */ /* 0x000fe40000000800 */
[----:B------:R-:W-:-:S02]  /*1b800*/  @UP3 UIMAD UR15, UR15, UR9, URZ ;  /* 0x000000090f0f32a4 */ /* 0x000fc4000f8e023f */
[----:B------:R-:W-:Y:S02]  /*1b810*/  UISETP.NE.OR UP0, UPT, UR26, -0x1, !UP2 ;  /* 0xffffffff1a00788c */ /* 0x000fe4000d705670 */
[----:B------:R-:W-:Y:S02]  /*1b820*/  @!UP3 USEL UR15, UR9, UR5, !UP1 ;  /* 0x00000005090fb287 */ /* 0x000fe4000c800000 */
[----:B------:R-:W-:Y:S02]  /*1b830*/  @!UP4 UIMAD.WIDE.U32 UR18, UR7, UR4, URZ ;  /* 0x000000040712c2a5 */ /* 0x000fe4000f8e003f */
[----:B------:R-:W-:Y:S02]  /*1b840*/  @UP3 UMOV UR13, 0x1 ;  /* 0x00000001000d3882 */ /* 0x000fe40000000000 */
[----:B------:R-:W-:Y:S02]  /*1b850*/  ULDC UR4, c[0x0][0x1c0] ;  /* 0x0000700000047ab9 */ /* 0x000fe40000000800 */
[----:B------:R-:W-:-:S02]  /*1b860*/  @!UP3 UIMAD UR13, UR15, UR4, URZ ;  /* 0x000000040f0db2a4 */ /* 0x000fc4000f8e023f */
[----:B------:R-:W-:Y:S02]  /*1b870*/  @UP3 ULDC UR16, c[0x0][0x210] ;  /* 0x0000840000103ab9 */ /* 0x000fe40000000800 */
[----:B------:R-:W-:Y:S02]  /*1b880*/  UIMAD UR4, UR7, UR13, URZ ;  /* 0x0000000d070472a4 */ /* 0x000fe4000f8e023f */
[----:B------:R-:W-:Y:S02]  /*1b890*/  @!UP3 UMOV UR16, 0x1 ;  /* 0x000000010010b882 */ /* 0x000fe40000000000 */
[----:B------:R-:W-:Y:S02]  /*1b8a0*/  @!UP0 UIMAD UR26, UR7, UR9, URZ ;  /* 0x00000009071a82a4 */ /* 0x000fe4000f8e023f */
[----:B-1----:R-:W-:Y:S02]  /*1b8b0*/  UIMAD UR10, UR10, UR16, URZ ;  /* 0x000000100a0a72a4 */ /* 0x002fe4000f8e023f */
[----:B------:R-:W-:-:S02]  /*1b8c0*/  USEL UR4, UR4, URZ, !UP2 ;  /* 0x0000003f04047287 */ /* 0x000fc4000d000000 */
[----:B------:R-:W-:Y:S02]  /*1b8d0*/  USHF.L.U32 UR10, UR10, 0x7, URZ ;  /* 0x000000070a0a7899 */ /* 0x000fe4000800063f */
[----:B---3--:R-:W-:Y:S02]  /*1b8e0*/  UIMAD UR15, UR11, UR15, UR4 ;  /* 0x0000000f0b0f72a4 */ /* 0x008fe4000f8e0204 */
[----:B------:R-:W-:Y:S02]  /*1b8f0*/  @!UP2 UMOV UR20, URZ ;  /* 0x0000003f0014ac82 */ /* 0x000fe40008000000 */
[----:B------:R-:W-:Y:S02]  /*1b900*/  @UP2 UMOV UR20, UR26 ;  /* 0x0000001a00142c82 */ /* 0x000fe40008000000 */
[----:B------:R-:W-:Y:S02]  /*1b910*/  @!UP2 UMOV UR21, URZ ;  /* 0x0000003f0015ac82 */ /* 0x000fe40008000000 */
[----:B------:R-:W-:-:S02]  /*1b920*/  USHF.R.S32.HI UR4, URZ, 0x1f, UR10 ;  /* 0x0000001f3f047899 */ /* 0x000fc4000801140a */
[----:B------:R-:W-:Y:S02]  /*1b930*/  @UP2 USHF.R.S32.HI UR21, URZ, 0x1f, UR26 ;  /* 0x0000001f3f152899 */ /* 0x000fe4000801141a */
[----:B------:R-:W-:Y:S02]  /*1b940*/  USHF.R.S32.HI UR5, URZ, 0x1f, UR15 ;  /* 0x0000001f3f057899 */ /* 0x000fe4000801140f */
[----:B------:R-:W-:Y:S02]  /*1b950*/  UIADD3 UR10, UP1, UP0, UR10, UR20, UR15 ;  /* 0x000000140a0a7290 */ /* 0x000fe4000f83e00f */
[----:B------:R-:W-:Y:S02]  /*1b960*/  @!UP4 UIADD3 UR8, UR19, UR12, URZ ;  /* 0x0000000c1308c290 */ /* 0x000fe4000fffe03f */
[----:B------:R-:W-:Y:S02]  /*1b970*/  UIADD3.X UR4, UR4, UR21, UR5, UP1, UP0 ;  /* 0x0000001504047290 */ /* 0x000fe40008fe0405 */
[----:B------:R-:W-:Y:S01]  /*1b980*/  @!UP4 UMOV UR14, UR18 ;  /* 0x00000012000ecc82 */ /* 0x000fe20008000000 */
[----:B--2---:R-:W1:Y:S04]  /*1b990*/  SHFL.BFLY PT, R0, R5, 0x2, 0x1f ;  /* 0x0c401f0005007f89 */ /* 0x004e6800000e0000 */
[----:B----4-:R-:W2:Y:S04]  /*1b9a0*/  SHFL.BFLY PT, R4, R2, 0x2, 0x1f ;  /* 0x0c401f0002047f89 */ /* 0x010ea800000e0000 */
[----:B-----5:R-:W3:Y:S01]  /*1b9b0*/  SHFL.BFLY PT, R3, R6, 0x2, 0x1f ;  /* 0x0c401f0006037f89 */ /* 0x020ee200000e0000 */
[----:B-1----:R-:W-:-:S05]  /*1b9c0*/  FADD.FTZ R0, R0, R5 ;  /* 0x0000000500007221 */ /* 0x002fca0000010000 */
[----:B------:R-:W1:Y:S01]  /*1b9d0*/  SHFL.BFLY PT, R7, R0, 0x1, 0x1f ;  /* 0x0c201f0000077f89 */ /* 0x000e6200000e0000 */
[----:B--2---:R-:W-:-:S03]  /*1b9e0*/  FADD.FTZ R4, R4, R2 ;  /* 0x0000000204047221 */ /* 0x004fc60000010000 */
[----:B------:R-:W2:Y:S01]  /*1b9f0*/  SHFL.BFLY PT, R2, R8, 0x2, 0x1f ;  /* 0x0c401f0008027f89 */ /* 0x000ea200000e0000 */
[----:B---3--:R-:W-:-:S03]  /*1ba00*/  FADD.FTZ R3, R3, R6 ;  /* 0x0000000603037221 */ /* 0x008fc60000010000 */
[----:B------:R-:W3:Y:S04]  /*1ba10*/  SHFL.BFLY PT, R5, R4, 0x1, 0x1f ;  /* 0x0c201f0004057f89 */ /* 0x000ee800000e0000 */
[----:B------:R-:W4:Y:S01]  /*1ba20*/  SHFL.BFLY PT, R6, R3, 0x1, 0x1f ;  /* 0x0c201f0003067f89 */ /* 0x000f2200000e0000 */
[----:B-1----:R-:W-:Y:S02]  /*1ba30*/  FADD.FTZ R37, R0, R7 ;  /* 0x0000000700257221 */ /* 0x002fe40000010000 */
[----:B--2---:R-:W-:-:S03]  /*1ba40*/  FADD.FTZ R2, R2, R8 ;  /* 0x0000000802027221 */ /* 0x004fc60000010000 */
[----:B------:R-:W-:Y:S01]  /*1ba50*/  FSETP.NE.FTZ.AND P5, PT, R37, RZ, PT ;  /* 0x000000ff2500720b */ /* 0x000fe20003fb5000 */
[----:B---3--:R-:W-:Y:S01]  /*1ba60*/  FADD.FTZ R36, R4, R5 ;  /* 0x0000000504247221 */ /* 0x008fe20000010000 */
[----:B------:R-:W1:Y:S01]  /*1ba70*/  SHFL.BFLY PT, R7, R2, 0x1, 0x1f ;  /* 0x0c201f0002077f89 */ /* 0x000e6200000e0000 */
[CC--:B------:R-:W-:Y:S01]  /*1ba80*/  LEA.HI R4, R52.reuse, R53.reuse, RZ, 0x2 ;  /* 0x0000003534047211 */ /* 0x0c0fe200078f10ff */
[----:B----4-:R-:W-:Y:S01]  /*1ba90*/  FADD.FTZ R39, R3, R6 ;  /* 0x0000000603277221 */ /* 0x010fe20000010000 */
[----:B------:R-:W-:Y:S02]  /*1baa0*/  LEA.HI R52, R52, R53, RZ, 0x5 ;  /* 0x0000003534347211 */ /* 0x000fe400078f28ff */
[--C-:B------:R-:W-:Y:S02]  /*1bab0*/  SHF.R.S32.HI R0, RZ, 0x2, R4.reuse ;  /* 0x00000002ff007819 */ /* 0x100fe40000011404 */
[----:B------:R-:W-:Y:S02]  /*1bac0*/  SHF.R.S32.HI R6, RZ, 0x1f, R4 ;  /* 0x0000001fff067819 */ /* 0x000fe40000011404 */
[----:B------:R-:W-:-:S02]  /*1bad0*/  LOP3.LUT R4, R4, 0x3ffffffc, RZ, 0xc0, !PT ;  /* 0x3ffffffc04047812 */ /* 0x000fc400078ec0ff */
[----:B------:R-:W-:Y:S02]  /*1bae0*/  MOV R5, 0x3f800000 ;  /* 0x3f80000000057802 */ /* 0x000fe40000000f00 */
[----:B------:R-:W-:Y:S02]  /*1baf0*/  SHF.R.S32.HI R8, RZ, 0x5, R52 ;  /* 0x00000005ff087819 */ /* 0x000fe40000011434 */
[----:B------:R-:W-:Y:S02]  /*1bb00*/  IADD3 R4, -R4, R53, RZ ;  /* 0x0000003504047210 */ /* 0x000fe40007ffe1ff */
[----:B------:R-:W2:Y:S01]  /*1bb10*/  @P5 MUFU.RCP R5, R37 ;  /* 0x0000002500055308 */ /* 0x000ea20000001000 */
[----:B------:R-:W-:Y:S02]  /*1bb20*/  FSETP.NE.FTZ.AND P3, PT, R39, RZ, PT ;  /* 0x000000ff2700720b */ /* 0x000fe40003f75000 */
[----:B------:R-:W-:Y:S02]  /*1bb30*/  LEA R40, R8, R4, 0x9 ;  /* 0x0000000408287211 */ /* 0x000fe400078e48ff */
[----:B------:R-:W-:Y:S01]  /*1bb40*/  MOV R4, 0x3f800000 ;  /* 0x3f80000000047802 */ /* 0x000fe20000000f00 */
[----:B-1----:R-:W-:Y:S01]  /*1bb50*/  FADD.FTZ R38, R2, R7 ;  /* 0x0000000702267221 */ /* 0x002fe20000010000 */
[----:B------:R-:W-:-:S02]  /*1bb60*/  FSETP.NE.FTZ.AND P4, PT, R36, RZ, PT ;  /* 0x000000ff2400720b */ /* 0x000fc40003f95000 */
[----:B------:R-:W-:Y:S02]  /*1bb70*/  LEA.HI R6, R6, R0, RZ, 0x3 ;  /* 0x0000000006067211 */ /* 0x000fe400078f18ff */
[----:B------:R-:W-:Y:S02]  /*1bb80*/  FSETP.NE.FTZ.AND P0, PT, R38, RZ, PT ;  /* 0x000000ff2600720b */ /* 0x000fe40003f15000 */
[----:B------:R-:W-:Y:S02]  /*1bb90*/  MOV R2, 0x3f800000 ;  /* 0x3f80000000027802 */ /* 0x000fe40000000f00 */
[----:B------:R-:W-:Y:S02]  /*1bba0*/  LOP3.LUT R9, R6, 0xfffffff8, RZ, 0xc0, !PT ;  /* 0xfffffff806097812 */ /* 0x000fe400078ec0ff */
[----:B------:R-:W-:Y:S02]  /*1bbb0*/  MOV R3, 0x3f800000 ;  /* 0x3f80000000037802 */ /* 0x000fe40000000f00 */
[----:B------:R-:W-:Y:S01]  /*1bbc0*/  @P3 MUFU.RCP R2, R39 ;  /* 0x0000002700023308 */ /* 0x000fe20000001000 */
[----:B------:R-:W-:Y:S01]  /*1bbd0*/  IADD3 R9, R0, -R9, RZ ;  /* 0x8000000900097210 */ /* 0x000fe20007ffe0ff */
[----:B--2---:R-:W-:Y:S01]  /*1bbe0*/  FMUL.FTZ R0, R5, c[0x0][0x2dc] ;  /* 0x0000b70005007a20 */ /* 0x004fe20000410000 */
[----:B------:R-:W-:-:S02]  /*1bbf0*/  MOV R5, 0xfffffff0 ;  /* 0xfffffff000057802 */ /* 0x000fc40000000f00 */
[----:B------:R-:W-:Y:S01]  /*1bc00*/  R2P PR, R9, 0x6 ;  /* 0x0000000609007804 */ /* 0x000fe20000000000 */
[C---:B------:R-:W-:Y:S02]  /*1bc10*/  FMUL.FTZ R80, R0.reuse, R80 ;  /* 0x0000005000507220 */ /* 0x040fe40000410000 */
[----:B------:R-:W1:Y:S01]  /*1bc20*/  @P0 MUFU.RCP R4, R38 ;  /* 0x0000002600040308 */ /* 0x000e620000001000 */
[C---:B------:R-:W-:Y:S02]  /*1bc30*/  FMUL.FTZ R8, R0.reuse, R81 ;  /* 0x0000005100087220 */ /* 0x040fe40000410000 */
[C---:B------:R-:W-:Y:S02]  /*1bc40*/  FMUL.FTZ R92, R0.reuse, R92 ;  /* 0x0000005c005c7220 */ /* 0x040fe40000410000 */
[----:B------:R-:W-:Y:S01]  /*1bc50*/  FMUL.FTZ R6, R0, R93 ;  /* 0x0000005d00067220 */ /* 0x000fe20000410000 */
[----:B------:R-:W-:Y:S01]  /*1bc60*/  F2FP.PACK_AB R8, R8, R80 ;  /* 0x000000500808723e */ /* 0x000fe200000000ff */
[C---:B------:R-:W-:Y:S01]  /*1bc70*/  FMUL.FTZ R96, R0.reuse, R96 ;  /* 0x0000006000607220 */ /* 0x040fe20000410000 */
[----:B------:R-:W2:Y:S01]  /*1bc80*/  @P4 MUFU.RCP R3, R36 ;  /* 0x0000002400034308 */ /* 0x000ea20000001000 */
        /* <DEDUP_REMOVED lines=17> */
[----:B-1----:R-:W-:Y:S02]  /*1bda0*/  FMUL.FTZ R0, R4, c[0x0][0x2dc] ;  /* 0x0000b70004007a20 */ /* 0x002fe40000410000 */
[----:B------:R-:W-:Y:S01]  /*1bdb0*/  FMUL.FTZ R2, R2, c[0x0][0x2dc] ;  /* 0x0000b70002027a20 */ /* 0x000fe20000410000 */
[----:B------:R-:W-:Y:S01]  /*1bdc0*/  F2FP.PACK_AB R10, R10, R140 ;  /* 0x0000008c0a0a723e */ /* 0x000fe200000000ff */
[----:B------:R-:W-:-:S02]  /*1bdd0*/  FMUL.FTZ R86, R0, R86 ;  /* 0x0000005600567220 */ /* 0x000fc40000410000 */
[C---:B------:R-:W-:Y:S02]  /*1bde0*/  FMUL.FTZ R87, R0.reuse, R87 ;  /* 0x0000005700577220 */ /* 0x040fe40000410000 */
        /* <DEDUP_REMOVED lines=33> */
[----:B------:R-:W-:Y:S01]  /*1c000*/  FMUL.FTZ R104, R2, R104 ;  /* 0x0000006802687220 */ /* 0x000fe20000410000 */
        /* <DEDUP_REMOVED lines=18> */
[C---:B------:R-:W-:Y:S01]  /*1c130*/  FMUL.FTZ R82, R3.reuse, R82 ;  /* 0x0000005203527220 */ /* 0x040fe20000410000 */
        /* <DEDUP_REMOVED lines=27> */
[----:B------:R-:W-:-:S04]  /*1c2f0*/  F2FP.PACK_AB R24, R24, R130 ;  /* 0x000000821818723e */ /* 0x000fc800000000ff */
        /* <DEDUP_REMOVED lines=25> */
[C---:B---3--:R-:W-:Y:S02]  /*1c490*/  IADD3 R4, R6.reuse, 0x400, R0 ;  /* 0x0000040006047810 */ /* 0x048fe40007ffe000 */
[----:B------:R-:W-:Y:S02]  /*1c4a0*/  MOV R14, 0x7f800000 ;  /* 0x7f800000000e7802 */ /* 0x000fe40000000f00 */
[C---:B------:R-:W-:Y:S02]  /*1c4b0*/  IADD3 R4, R5.reuse, R4, RZ ;  /* 0x0000000405047210 */ /* 0x040fe40007ffe0ff */
[----:B----4-:R-:W-:Y:S02]  /*1c4c0*/  IADD3 R2, R5, R0, RZ ;  /* 0x0000000005027210 */ /* 0x010fe40007ffe0ff */
        /* <DEDUP_REMOVED lines=12> */
[----:B------:R-:W-:Y:S04]  /*1c590*/  STS [R3], R10 ;  /* 0x0000000a03007388 */ /* 0x000fe80000000800 */
[----:B------:R2:W-:Y:S04]  /*1c5a0*/  STS [R4], R9 ;  /* 0x0000000904007388 */ /* 0x0005e80000000800 */
[----:B------:R-:W-:Y:S01]  /*1c5b0*/  STS [R0+0x2000], R22 ;  /* 0x0020001600007388 */ /* 0x000fe20000000800 */
[----:B-1----:R-:W-:-:S03]  /*1c5c0*/  @P3 FMUL.FTZ R2, R2, 0.69314718246459960938 ;  /* 0x3f31721802023820 */ /* 0x002fc60000410000 */
[----:B------:R1:W-:Y:S04]  /*1c5d0*/  STS [R0+0x2400], R21 ;  /* 0x0024001500007388 */ /* 0x0003e80000000800 */
[----:B------:R3:W-:Y:S04]  /*1c5e0*/  STS [R3+0x2000], R20 ;  /* 0x0020001403007388 */ /* 0x0007e80000000800 */
[----:B------:R4:W-:Y:S04]  /*1c5f0*/  STS [R4+0x2000], R19 ;  /* 0x0020001304007388 */ /* 0x0009e80000000800 */
[----:B------:R-:W-:Y:S01]  /*1c600*/  BAR.SYNC.DEFER_BLOCKING 0x0 ;  /* 0x0000000000007b1d */ /* 0x000fe20000010000 */
[----:B--2---:R-:W-:Y:S01]  /*1c610*/  MOV R9, 0x7f800000 ;  /* 0x7f80000000097802 */ /* 0x004fe20000000f00 */
[----:B------:R-:W-:Y:S01]  /*1c620*/  @P3 FFMA.FTZ R9, R71, c[0x0][0x238], R2 ;  /* 0x00008e0047093a23 */ /* 0x000fe20000010002 */
[----:B-1----:R-:W-:-:S04]  /*1c630*/  LOP3.LUT R0, R52, 0xffffffe0, RZ, 0xc0, !PT ;  /* 0xffffffe034007812 */ /* 0x002fc800078ec0ff */
[----:B------:R-:W-:Y:S01]  /*1c640*/  IADD3 R0, -R0, R53, RZ ;  /* 0x0000003500007210 */ /* 0x000fe20007ffe1ff */
[----:B---3--:R-:W1:Y:S03]  /*1c650*/  @P4 MUFU.LG2 R3, R36 ;  /* 0x0000002400034308 */ /* 0x008e660000000c00 */
[----:B------:R-:W-:Y:S01]  /*1c660*/  LOP3.LUT P1, RZ, R0, 0x3, RZ, 0xc0, !PT ;  /* 0x0000000300ff7812 */ /* 0x000fe2000782c0ff */
[----:B----4-:R-:W-:Y:S01]  /*1c670*/  @P5 FMUL.FTZ R4, R5, 0.69314718246459960938 ;  /* 0x3f31721805045820 */ /* 0x010fe20000410000 */
        /* <DEDUP_REMOVED lines=49> */
.L_x_1760:
[----:B------:R-:W-:Y:S05]  /*1c990*/  BSYNC B0 ;  /* 0x0000000000007941 */ /* 0x000fea0003800000 */
.L_x_1759:
[----:B----4-:R-:W4:Y:S04]  /*1c9a0*/  LDL.LU.64 R4, [R1+0x48] ;  /* 0x0000480001047983 */ /* 0x010f280000300a00 */
[----:B------:R-:W3:Y:S04]  /*1c9b0*/  S2R R3, SR_TID.X ;  /* 0x0000000000037919 */ /* 0x000ee80000002100 */
[----:B------:R-:W2:Y:S01]  /*1c9c0*/  S2R R8, SR_CTAID.Z ;  /* 0x0000000000087919 */ /* 0x000ea20000002700 */
[----:B------:R-:W-:-:S02]  /*1c9d0*/  USHF.R.S32.HI UR7, URZ, 0x1f, UR11 ;  /* 0x0000001f3f077899 */ /* 0x000fc4000801140b */
[----:B------:R-:W-:Y:S01]  /*1c9e0*/  ULDC.64 UR4, c[0x0][0x1f0] ;  /* 0x00007c0000047ab9 */ /* 0x000fe20000000a00 */
[----:B------:R1:W5:Y:S01]  /*1c9f0*/  LDL.64 R12, [R1+0x40] ;  /* 0x00004000010c7983 */ /* 0x0003620000100a00 */
[----:B------:R-:W-:Y:S01]  /*1ca00*/  UIMAD UR4, UR7, UR4, URZ ;  /* 0x00000004070472a4 */ /* 0x000fe2000f8e023f */
[----:B------:R-:W-:Y:S03]  /*1ca10*/  BSSY B0, `(.L_x_1761) ;  /* 0x0000014000007945 */ /* 0x000fe60003800000 */
[----:B------:R-:W-:Y:S01]  /*1ca20*/  UIMAD UR4, UR11, UR5, UR4 ;  /* 0x000000050b0472a4 */ /* 0x000fe2000f8e0204 */
[----:B---3--:R-:W-:-:S04]  /*1ca30*/  SHF.R.S32.HI R0, RZ, 0x1f, R3 ;  /* 0x0000001fff007819 */ /* 0x008fc80000011403 */
[----:B------:R-:W-:-:S04]  /*1ca40*/  LEA.HI R0, R0, R3, RZ, 0x3 ;  /* 0x0000000300007211 */ /* 0x000fc800078f18ff */
[----:B------:R-:W-:Y:S02]  /*1ca50*/  SHF.R.S32.HI R10, RZ, 0x3, R0 ;  /* 0x00000003ff0a7819 */ /* 0x000fe40000011400 */
[C---:B----4-:R-:W-:Y:S02]  /*1ca60*/  IADD3 R2, P0, R4.reuse, UR14, RZ ;  /* 0x0000000e04027c10 */ /* 0x050fe4000ff1e0ff */
[----:B------:R-:W-:Y:S02]  /*1ca70*/  ISETP.GE.AND P1, PT, R4, c[0x0][0x220], PT ;  /* 0x0000880004007a0c */ /* 0x000fe40003f26270 */
[----:B------:R-:W-:Y:S02]  /*1ca80*/  IADD3.X R3, R5, UR8, RZ, P0, !PT ;  /* 0x0000000805037c10 */ /* 0x000fe400087fe4ff */
[----:B------:R-:W-:-:S03]  /*1ca90*/  ISETP.GE.OR P0, PT, R10, UR6, P1 ;  /* 0x000000060a007c0c */ /* 0x000fc60008f06670 */
[----:B--2---:R-:W-:-:S05]  /*1caa0*/  IMAD.WIDE.U32 R8, R8, c[0x0][0x1f0], R2 ;  /* 0x00007c0008087a25 */ /* 0x004fca00078e0002 */
        /* <DEDUP_REMOVED lines=10> */
.L_x_1762:
[----:B-1----:R-:W-:Y:S05]  /*1cb50*/  BSYNC B0 ;  /* 0x0000000000007941 */ /* 0x002fea0003800000 */
.L_x_1761:
        /* <DEDUP_REMOVED lines=15> */
.L_x_1764:
[----:B------:R-:W-:Y:S05]  /*1cc50*/  BSYNC B0 ;  /* 0x0000000000007941 */ /* 0x000fea0003800000 */
.L_x_1763:
[----:B------:R-:W-:Y:S01]  /*1cc60*/  IADD3 R0, R10, 0x20, RZ ;  /* 0x000000200a007810 */ /* 0x000fe20007ffe0ff */
[----:B------:R-:W-:Y:S03]  /*1cc70*/  BSSY B0, `(.L_x_1765) ;  /* 0x000000e000007945 */ /* 0x000fe60003800000 */
[----:B------:R-:W-:-:S13]  /*1cc80*/  ISETP.GE.OR P0, PT, R0, UR6, P1 ;  /* 0x0000000600007c0c */ /* 0x000fda0008f06670 */
        /* <DEDUP_REMOVED lines=12> */
.L_x_1766:
[----:B------:R-:W-:Y:S05]  /*1cd50*/  BSYNC B0 ;  /* 0x0000000000007941 */ /* 0x000fea0003800000 */
.L_x_1765:
        /* <DEDUP_REMOVED lines=15> */
.L_x_1768:
[----:B------:R-:W-:Y:S05]  /*1ce50*/  BSYNC B0 ;  /* 0x0000000000007941 */ /* 0x000fea0003800000 */
.L_x_1767:
[----:B------:R-:W2:Y:S01]  /*1ce60*/  LDL.LU R0, [R1+0x74] ;  /* 0x0000740001007983 */ /* 0x000ea20000300800 */
[----:B------:R-:W-:Y:S01]  /*1ce70*/  BSSY B0, `(.L_x_1769) ;  /* 0x000000e000007945 */ /* 0x000fe20003800000 */
[----:B--2---:R-:W-:-:S13]  /*1ce80*/  ISETP.GE.OR P0, PT, R0, UR6, P1 ;  /* 0x0000000600007c0c */ /* 0x004fda0008f06670 */
        /* <DEDUP_REMOVED lines=12> */
.L_x_1770:
[----:B------:R-:W-:Y:S05]  /*1cf50*/  BSYNC B0 ;  /* 0x0000000000007941 */ /* 0x000fea0003800000 */
.L_x_1769:
        /* <DEDUP_REMOVED lines=15> */
.L_x_1772:
[----:B------:R-:W-:Y:S05]  /*1d050*/  BSYNC B0 ;  /* 0x0000000000007941 */ /* 0x000fea0003800000 */
.L_x_1771:
        /* <DEDUP_REMOVED lines=15> */
.L_x_1774:
[----:B------:R-:W-:Y:S05]  /*1d150*/  BSYNC B0 ;  /* 0x0000000000007941 */ /* 0x000fea0003800000 */
.L_x_1773:
[----:B------:R-:W2:Y:S02]  /*1d160*/  LDL.LU R0, [R1+0x68] ;  /* 0x0000680001007983 */ /* 0x000ea40000300800 */
[----:B--2---:R-:W-:-:S13]  /*1d170*/  ISETP.GE.OR P0, PT, R0, UR6, P1 ;  /* 0x0000000600007c0c */ /* 0x004fda0008f06670 */
        /* <DEDUP_REMOVED lines=13> */
.L_x_1775:
        /* <DEDUP_REMOVED lines=11> */
.L_x_2139:


//--------------------- .text._ZN5flash16flash_fwd_kernelI23Flash_fwd_kernel_traitsILi64ELi128ELi64ELi4ELb0ELb0EN7cutlass6half_tE19Flash_kernel_traitsILi64ELi128ELi64ELi4ES3_EELb1ELb0ELb1ELb0ELb0ELb0ELb0ELb1EEEvNS_16Flash_fwd_paramsE --------------------------
	.section	.text._ZN5flash16flash_fwd_kernelI23Flash_fwd_kernel_traitsILi64ELi128ELi64ELi4ELb0ELb0EN7cutlass6half_tE19Flash_kernel_traitsILi64ELi128ELi64ELi4ES3_EELb1ELb0ELb1ELb0ELb0ELb0ELb0ELb1EEEvNS_16Flash_fwd_paramsE,"ax",@progbits
	.sectioninfo	@"SHI_REGISTERS=255"
	.align	128
        .global         _ZN5flash16flash_fwd_kernelI23Flash_fwd_kernel_traitsILi64ELi128ELi64ELi4ELb0ELb0EN7cutlass6half_tE19Flash_kernel_traitsILi64ELi128ELi64ELi4ES3_EELb1ELb0ELb1ELb0ELb0ELb0ELb0ELb1EEEvNS_16Flash_fwd_paramsE
        .type           _ZN5flash16flash_fwd_kernelI23Flash_fwd_kernel_traitsILi64ELi128ELi64ELi4ELb0ELb0EN7cutlass6half_tE19Flash_kernel_traitsILi64ELi128ELi64ELi4ES3_EELb1ELb0ELb1ELb0ELb0ELb0ELb0ELb1EEEvNS_16Flash_fwd_paramsE,@function
        .size           _ZN5flash16flash_fwd_kernelI23Flash_fwd_kernel_traitsILi64ELi128ELi64ELi4ELb0ELb0EN7cutlass6half_tE19Flash_kernel_traitsILi64ELi128ELi64ELi4ES3_EELb1ELb0ELb1ELb0ELb0ELb0ELb0ELb1EEEvNS_16Flash_fwd_paramsE,(.L_x_2140 - _ZN5flash16flash_fwd_kernelI23Flash_fwd_kernel_traitsILi64ELi128ELi64ELi4ELb0ELb0EN7cutlass6half_tE19Flash_kernel_traitsILi64ELi128ELi64ELi4ES3_EELb1ELb0ELb1ELb0ELb0ELb0ELb0ELb1EEEvNS_16Flash_fwd_paramsE)
        .other          _ZN5flash16flash_fwd_kernelI23Flash_fwd_kernel_traitsILi64ELi128ELi64ELi4ELb0ELb0EN7cutlass6half_tE19Flash_kernel_traitsILi64ELi128ELi64ELi4ES3_EELb1ELb0ELb1ELb0ELb0ELb0ELb0ELb1EEEvNS_16Flash_fwd_paramsE,@"STO_CUDA_ENTRY STV_DEFAULT"
_ZN5flash16flash_fwd_kernelI23Flash_fwd_kernel_traitsILi64ELi128ELi64ELi4ELb0ELb0EN7cutlass6half_tE19Flash_kernel_traitsILi64ELi128ELi64ELi4ES3_EELb1ELb0ELb1ELb0ELb0ELb0ELb0ELb1EEEvNS_16Flash_fwd_paramsE:
.text._ZN5flash16flash_fwd_kernelI23Flash_fwd_kernel_traitsILi64ELi128ELi64ELi4ELb0ELb0EN7cutlass6half_tE19Flash_kernel_traitsILi64ELi128ELi64ELi4ES3_EELb1ELb0ELb1ELb0ELb0ELb0ELb0ELb1EEEvNS_16Flash_fwd_paramsE:
        /* <DEDUP_REMOVED lines=10> */
[----:B------:R-:W-:-:S04]  /*00a0*/  IMAD.MOV.U32 R9, RZ, RZ, c[0x0][0x2f8] ;  /* 0x0000be00ff097624 */ /* 0x000fc800078e00ff */
[----:B-1----:R-:W-:Y:S01]  /*00b0*/  @P1 IMAD.MOV.U32 R2, RZ, RZ, R9 ;  /* 0x000000ffff021224 */ /* 0x002fe200078e0009 */
[----:B------:R-:W-:-:S06]  /*00c0*/  @P1 MOV R3, R10 ;  /* 0x0000000a00031202 */ /* 0x000fcc0000000f00 */
[----:B------:R-:W3:Y:S01]  /*00d0*/  @P1 LDG.E.64 R2, [R2.64] ;  /* 0x0000002002021981 */ /* 0x000ee2000c1e1b00 */
[----:B------:R-:W1:Y:S01]  /*00e0*/  LDC.U8 R6, c[0x0][0x312] ;  /* 0x0000c480ff067b82 */ /* 0x000e620000000000 */
[----:B------:R-:W-:Y:S01]  /*00f0*/  ISETP.NE.U32.AND P3, PT, RZ, c[0x0][0x240], PT ;  /* 0x00009000ff007a0c */ /* 0x000fe20003f65070 */
[----:B------:R-:W-:Y:S01]  /*0100*/  IMAD.MOV.U32 R27, RZ, RZ, 0x4 ;  /* 0x00000004ff1b7424 */ /* 0x000fe200078e00ff */
[----:B------:R-:W4:Y:S01]  /*0110*/  S2R R31, SR_CTAID.X ;  /* 0x00000000001f7919 */ /* 0x000f220000002500 */
[----:B------:R-:W-:Y:S01]  /*0120*/  IMAD.MOV.U32 R32, RZ, RZ, -0x1 ;  /* 0xffffffffff207424 */ /* 0x000fe200078e00ff */
[----:B------:R-:W-:Y:S02]  /*0130*/  ISETP.EQ.U32.AND P4, PT, RZ, c[0x0][0x248], PT ;  /* 0x00009200ff007a0c */ /* 0x000fe40003f82070 */
[----:B------:R-:W4:Y:S04]  /*0140*/  S2R R18, SR_CTAID.Y ;  /* 0x0000000000127919 */ /* 0x000f280000002600 */
[----:B------:R-:W4:Y:S04]  /*0150*/  S2R R20, SR_CTAID.Z ;  /* 0x0000000000147919 */ /* 0x000f280000002700 */
[----:B------:R-:W1:Y:S01]  /*0160*/  S2R R26, SR_TID.X ;  /* 0x00000000001a7919 */ /* 0x000e620000002100 */
[----:B----4-:R-:W-:-:S04]  /*0170*/  LOP3.LUT R0, R20, R31, R18, 0xfe, !PT ;  /* 0x0000001f14007212 */ /* 0x010fc800078efe12 */
[----:B-1----:R-:W-:-:S13]  /*0180*/  LOP3.LUT P0, RZ, R0, R26, RZ, 0xfc, !PT ;  /* 0x0000001a00ff7212 */ /* 0x002fda000780fcff */
[----:B------:R-:W-:Y:S01]  /*0190*/  @!P0 MOV R7, c[0x0][0x30c] ;  /* 0x0000c30000078a02 */ /* 0x000fe20000000f00 */
[----:B------:R-:W-:Y:S01]  /*01a0*/  IMAD.MOV.U32 R8, RZ, RZ, RZ ;  /* 0x000000ffff087224 */ /* 0x000fe200078e00ff */
[----:B--2---:R1:W2:Y:S08]  /*01b0*/  @P1 R2UR UR34, R4 ;  /* 0x00000000042213c2 */ /* 0x0042b000000e0000 */
[----:B------:R1:W4:Y:S02]  /*01c0*/  @P1 R2UR UR35, R5 ;  /* 0x00000000052313c2 */ /* 0x00032400000e0000 */
[----:B-1----:R-:W-:Y:S01]  /*01d0*/  IMAD.WIDE R4, R18, R27, c[0x0][0x240] ;  /* 0x0000900012047625 */ /* 0x002fe200078e021b */
[----:B---3--:R-:W-:-:S03]  /*01e0*/  @P1 IADD3 R9, P2, R2, c[0x0][0x300], RZ ;  /* 0x0000c00002091a10 */ /* 0x008fc60007f5e0ff */
[----:B--2---:R-:W-:Y:S02]  /*01f0*/  IMAD.U32 R2, RZ, RZ, UR34 ;  /* 0x00000022ff027e24 */ /* 0x004fe4000f8e00ff */
[----:B------:R-:W-:Y:S01]  /*0200*/  @P1 IMAD.X R10, RZ, RZ, R3, P2 ;  /* 0x000000ffff0a1224 */ /* 0x000fe200010e0603 */
[----:B------:R-:W-:Y:S01]  /*0210*/  ISETP.NE.AND P2, PT, R6, RZ, PT ;  /* 0x000000ff0600720c */ /* 0x000fe20003f45270 */
[----:B------:R-:W-:Y:S01]  /*0220*/  @!P0 IMAD.MOV.U32 R6, RZ, RZ, c[0x0][0x308] ;  /* 0x0000c200ff068624 */ /* 0x000fe200078e00ff */
[----:B------:R-:W-:Y:S01]  /*0230*/  ISETP.NE.AND.EX P1, PT, RZ, c[0x0][0x244], PT, P3 ;  /* 0x00009100ff007a0c */ /* 0x000fe20003f25330 */
[----:B----4-:R-:W-:Y:S01]  /*0240*/  IMAD.U32 R3, RZ, RZ, UR35 ;  /* 0x00000023ff037e24 */ /* 0x010fe2000f8e00ff */
[----:B------:R-:W-:-:S04]  /*0250*/  ISETP.NE.U32.AND P3, PT, RZ, c[0x0][0x250], PT ;  /* 0x00009400ff007a0c */ /* 0x000fc80003f65070 */
[----:B------:R1:W-:Y:S01]  /*0260*/  @!P0 STG.E.64 [R6.64], R2 ;  /* 0x0000000206008986 */ /* 0x0003e2000c101b20 */
[----:B------:R-:W-:Y:S02]  /*0270*/  ISETP.NE.AND.EX P3, PT, RZ, c[0x0][0x254], PT, P3 ;  /* 0x00009500ff007a0c */ /* 0x000fe40003f65330 */
[----:B-1----:R-:W-:Y:S01]  /*0280*/  @!P0 MOV R2, R9 ;  /* 0x0000000900028202 */ /* 0x002fe20000000f00 */
[----:B------:R-:W-:-:S05]  /*0290*/  @!P0 IMAD.MOV.U32 R3, RZ, RZ, R10 ;  /* 0x000000ffff038224 */ /* 0x000fca00078e000a */
[----:B------:R1:W-:Y:S01]  /*02a0*/  @!P0 STG.E.64 [R6.64+0x8], R2 ;  /* 0x0000080206008986 */ /* 0x0003e2000c101b20 */
[----:B------:R-:W-:-:S03]  /*02b0*/  ISETP.EQ.OR.EX P0, PT, RZ, c[0x0][0x24c], !P2, P4 ;  /* 0x00009300ff007a0c */ /* 0x000fc60005702740 */
[----:B------:R2:W3:Y:S04]  /*02c0*/  @P1 LDG.E R32, [R4.64] ;  /* 0x0000002004201981 */ /* 0x0004e8000c1e1900 */
[----:B--2---:R-:W2:Y:S01]  /*02d0*/  @P1 LDG.E R4, [R4.64+0x4] ;  /* 0x0000042004041981 */ /* 0x004ea2000c1e1900 */
[----:B-1----:R-:W-:-:S04]  /*02e0*/  @P3 IMAD.WIDE R2, R18, R27, c[0x0][0x250] ;  /* 0x0000940012023625 */ /* 0x002fc800078e021b */
[----:B------:R-:W-:Y:S01]  /*02f0*/  IMAD.MOV.U32 R11, RZ, RZ, -0x1 ;  /* 0xffffffffff0b7424 */ /* 0x000fe200078e00ff */
[----:B------:R1:W5:Y:S01]  /*0300*/  @P3 LDG.E R8, [R2.64] ;  /* 0x0000002002083981 */ /* 0x000362000c1e1900 */
[----:B------:R-:W-:Y:S01]  /*0310*/  IMAD.WIDE R6, R18, R27, c[0x0][0x248] ;  /* 0x0000920012067625 */ /* 0x000fe200078e021b */
[----:B------:R-:W4:Y:S04]  /*0320*/  LDC.U8 R225, c[0x0][0x2d8] ;  /* 0x0000b600ffe17b82 */ /* 0x000f280000000000 */
[----:B------:R1:W5:Y:S01]  /*0330*/  @!P0 LDG.E R11, [R6.64] ;  /* 0x00000020060b8981 */ /* 0x000362000c1e1900 */
[----:B------:R-:W-:Y:S02]  /*0340*/  ISETP.NE.U32.AND P0, PT, RZ, c[0x0][0x248], PT ;  /* 0x00009200ff007a0c */ /* 0x000fe40003f05070 */
[----:B------:R-:W-:-:S02]  /*0350*/  SHF.R.S32.HI R25, RZ, 0x1f, R26 ;  /* 0x0000001fff197819 */ /* 0x000fc4000001141a */
[----:B------:R-:W-:Y:S02]  /*0360*/  ISETP.NE.AND.EX P0, PT, RZ, c[0x0][0x24c], PT, P0 ;  /* 0x00009300ff007a0c */ /* 0x000fe40003f05300 */
[----:B------:R-:W-:-:S04]  /*0370*/  LEA.HI R15, R25, R26, RZ, 0x5 ;  /* 0x0000001a190f7211 */ /* 0x000fc800078f28ff */
[----:B------:R-:W-:-:S05]  /*0380*/  LOP3.LUT R0, R15, 0xffffffe0, RZ, 0xc0, !PT ;  /* 0xffffffe00f007812 */ /* 0x000fca00078ec0ff */
[----:B------:R-:W-:Y:S01]  /*0390*/  IMAD.IADD R70, R26, 0x1, -R0 ;  /* 0x000000011a467824 */ /* 0x000fe200078e0a00 */
[----:B---3--:R1:W-:Y:S01]  /*03a0*/  STL [R1+0x10c], R32 ;  /* 0x00010c2001007387 */ /* 0x0083e20000100800 */
[----:B--2---:R-:W-:Y:S01]  /*03b0*/  @P1 IADD3 R30, R4, -R32, RZ ;  /* 0x80000020041e1210 */ /* 0x004fe20007ffe0ff */
[----:B------:R-:W-:-:S05]  /*03c0*/  @!P1 IMAD.MOV.U32 R30, RZ, RZ, c[0x0][0x214] ;  /* 0x00008500ff1e9624 */ /* 0x000fca00078e00ff */
[----:B------:R1:W-:Y:S01]  /*03d0*/  STL [R1+0x134], R30 ;  /* 0x0001341e01007387 */ /* 0x0003e20000100800 */
[----:B------:R-:W-:Y:S05]  /*03e0*/  @!P0 BRA `(.L_x_1776) ;  /* 0x0000004000008947 */ /* 0x000fea0003800000 */
[----:B----4-:R-:W2:Y:S02]  /*03f0*/  @P2 LDG.E R0, [R6.64+0x4] ;  /* 0x0000042006002981 */ /* 0x010ea4000c1e1900 */
[----:B--2--5:R-:W-:-:S06]  /*0400*/  @P2 IADD3 R0, R0, -R11, RZ ;  /* 0x8000000b00002210 */ /* 0x024fcc0007ffe0ff */
[----:B------:R2:W5:Y:S01]  /*0410*/  @!P2 LDG.E R0, [R6.64] ;  /* 0x000000200600a981 */ /* 0x000562000c1e1900 */
[----:B------:R-:W-:Y:S05]  /*0420*/  BRA `(.L_x_1777) ;  /* 0x0000001000007947 */ /* 0x000fea0003800000 */
.L_x_1776:
[----:B----4-:R-:W-:Y:S02]  /*0430*/  MOV R0, c[0x0][0x218] ;  /* 0x0000860000007a02 */ /* 0x010fe40000000f00 */
.L_x_1777:
[----:B------:R-:W-:-:S04]  /*0440*/  ISETP.NE.U32.AND P0, PT, RZ, c[0x0][0x258], PT ;  /* 0x00009600ff007a0c */ /* 0x000fc80003f05070 */
[----:B------:R-:W-:-:S13]  /*0450*/  ISETP.NE.AND.EX P1, PT, RZ, c[0x0][0x25c], PT, P0 ;  /* 0x00009700ff007a0c */ /* 0x000fda0003f25300 */
[----:B-1----:R-:W-:-:S06]  /*0460*/  @P1 IMAD.WIDE R2, R18, R27, c[0x0][0x258] ;  /* 0x0000960012021625 */ /* 0x002fcc00078e021b */
[----:B------:R-:W3:Y:S01]  /*0470*/  @P1 LDG.E R3, [R2.64] ;  /* 0x0000002002031981 */ /* 0x000ee2000c1e1900 */
[----:B------:R-:W-:Y:S01]  /*0480*/  @!P1 ISETP.NE.U32.AND P0, PT, RZ, c[0x0][0x268], PT ;  /* 0x00009a00ff009a0c */ /* 0x000fe20003f05070 */
[----:B------:R-:W-:-:S03]  /*0490*/  IMAD.SHL.U32 R28, R31, 0x80, RZ ;  /* 0x000000801f1c7824 */ /* 0x000fc600078e00ff */
[----:B------:R-:W-:Y:S02]  /*04a0*/  @!P1 ISETP.NE.AND.EX P2, PT, RZ, c[0x0][0x26c], PT, P0 ;  /* 0x00009b00ff009a0c */ /* 0x000fe40003f45300 */
[----:B------:R-:W-:Y:S02]  /*04b0*/  ISETP.GT.AND P0, PT, R30, R28, PT ;  /* 0x0000001c1e00720c */ /* 0x000fe40003f04270 */
[----:B------:R-:W-:Y:S01]  /*04c0*/  @!P1 SEL R2, RZ, c[0x0][0x21c], !P2 ;  /* 0x00008700ff029a07 */ /* 0x000fe20005000000 */
[----:B---3-5:R-:W-:-:S03]  /*04d0*/  @P1 IMAD.IADD R68, R3, 0x1, -R8 ;  /* 0x0000000103441824 */ /* 0x028fc600078e0a08 */
        /* <DEDUP_REMOVED lines=11> */
[----:B-1----:R-:W-:Y:S01]  /*0590*/  IADD3 R0, -R30, 0xbf, R28 ;  /* 0x000000bf1e007810 */ /* 0x002fe20007ffe11c */
        /* <DEDUP_REMOVED lines=8> */
[----:B------:R-:W-:Y:S01]  /*0620*/  ISETP.GT.AND P0, PT, R166, UR15, PT ;  /* 0x0000000fa6007c0c */ /* 0x000fe2000bf04270 */
[----:B------:R1:W-:-:S12]  /*0630*/  STL [R1+0x84], R166 ;  /* 0x000084a601007387 */ /* 0x0003d80000100800 */
[----:B------:R-:W-:Y:S05]  /*0640*/  @P0 BRA `(.L_x_1778) ;  /* 0x0000103000000947 */ /* 0x000fea0003800000 */
[----:B------:R-:W3:Y:S01]  /*0650*/  LDC.U8 R0, c[0x0][0x329] ;  /* 0x0000ca40ff007b82 */ /* 0x000ee20000000000 */
[----:B------:R-:W-:Y:S01]  /*0660*/  ISETP.NE.AND P0, PT, R32, -0x1, PT ;  /* 0xffffffff2000780c */ /* 0x000fe20003f05270 */
[----:B------:R-:W-:Y:S01]  /*0670*/  BSSY B0, `(.L_x_1779) ;  /* 0x0000040000007945 */ /* 0x000fe20003800000 */
[----:B------:R-:W-:Y:S02]  /*0680*/  LEA.HI R10, R25, R26, RZ, 0x3 ;  /* 0x0000001a190a7211 */ /* 0x000fe400078f18ff */
[----:B------:R-:W-:Y:S02]  /*0690*/  IADD3 R14, -R28, R30, RZ ;  /* 0x0000001e1c0e7210 */ /* 0x000fe40007ffe1ff */
[----:B------:R-:W-:Y:S01]  /*06a0*/  LOP3.LUT R5, R10, 0xfffffff8, RZ, 0xc0, !PT ;  /* 0xfffffff80a057812 */ /* 0x000fe200078ec0ff */
[----:B--2---:R-:W2:Y:S01]  /*06b0*/  LDC.U8 R6, c[0x0][0x328] ;  /* 0x0000ca00ff067b82 */ /* 0x004ea20000000000 */
[----:B------:R-:W-:Y:S02]  /*06c0*/  SHF.R.S32.HI R10, RZ, 0x3, R10 ;  /* 0x00000003ff0a7819 */ /* 0x000fe4000001140a */
[----:B------:R-:W-:Y:S01]  /*06d0*/  SHF.R.S32.HI R11, RZ, 0x1f, R20 ;  /* 0x0000001fff0b7819 */ /* 0x000fe20000011414 */
[----:B------:R-:W-:-:S02]  /*06e0*/  IMAD.IADD R19, R26, 0x1, -R5 ;  /* 0x000000011a137824 */ /* 0x000fc400078e0a05 */
[----:B------:R-:W-:-:S04]  /*06f0*/  @P0 IMAD.WIDE.U32 R2, R32, c[0x0][0x1e8], RZ ;  /* 0x00007a0020020a25 */ /* 0x000fc800078e00ff */
[----:B------:R-:W-:Y:S02]  /*0700*/  @P0 IMAD R9, R32, c[0x0][0x1ec], R3 ;  /* 0x00007b0020090a24 */ /* 0x000fe400078e0203 */
[----:B------:R-:W-:Y:S02]  /*0710*/  @P0 IMAD.MOV.U32 R4, RZ, RZ, R2 ;  /* 0x000000ffff040224 */ /* 0x000fe400078e0002 */
[----:B------:R-:W-:Y:S01]  /*0720*/  @!P0 IMAD.WIDE.U32 R2, R18, c[0x0][0x1e0], RZ ;  /* 0x0000780012028a25 */ /* 0x000fe200078e00ff */
[----:B---3--:R-:W-:-:S04]  /*0730*/  ISETP.NE.AND P2, PT, R0, RZ, PT ;  /* 0x000000ff0000720c */ /* 0x008fc80003f45270 */
[----:B------:R-:W-:Y:S02]  /*0740*/  @!P0 MOV R4, R2 ;  /* 0x0000000200048202 */ /* 0x000fe40000000f00 */
[----:B--2---:R-:W-:-:S04]  /*0750*/  ISETP.NE.AND P1, PT, R6, RZ, PT ;  /* 0x000000ff0600720c */ /* 0x004fc80003f25270 */
        /* <DEDUP_REMOVED lines=27> */
[----:B------:R-:W-:Y:S01]  /*0910*/  IMAD.WIDE.U32 R12, R20, c[0x0][0x1f0], R4 ;  /* 0x00007c00140c7a25 */ /* 0x000fe200078e0004 */
[----:B------:R-:W-:-:S02]  /*0920*/  ISETP.GE.AND P0, PT, R10, R14, PT ;  /* 0x0000000e0a00720c */ /* 0x000fc40003f06270 */
[----:B------:R-:W-:Y:S01]  /*0930*/  @P1 SHF.R.S32.HI R3, RZ, 0x1f, R7 ;  /* 0x0000001fff031819 */ /* 0x000fe20000011407 */
[C---:B------:R-:W-:Y:S01]  /*0940*/  IMAD R0, R20.reuse, R8, R0 ;  /* 0x0000000814007224 */ /* 0x040fe200078e0200 */
[----:B------:R-:W-:Y:S01]  /*0950*/  P2R R29, PR, RZ, 0x1 ;  /* 0x00000001ff1d7803 */ /* 0x000fe20000000000 */
[----:B------:R-:W-:Y:S01]  /*0960*/  IMAD R9, R20, c[0x0][0x1f4], R9 ;  /* 0x00007d0014097a24 */ /* 0x000fe200078e0209 */
[----:B------:R-:W-:Y:S02]  /*0970*/  SHF.R.S32.HI R11, RZ, 0x1f, R10 ;  /* 0x0000001fff0b7819 */ /* 0x000fe4000001140a */
[----:B------:R-:W-:Y:S01]  /*0980*/  IADD3 R18, P1, P0, R6, R2, R0 ;  /* 0x0000000206127210 */ /* 0x000fe2000783e000 */
[----:B------:R-:W-:Y:S01]  /*0990*/  IMAD.IADD R9, R13, 0x1, R9 ;  /* 0x000000010d097824 */ /* 0x000fe200078e0209 */
        /* <DEDUP_REMOVED lines=13> */
.L_x_1780:
[----:B------:R-:W-:Y:S05]  /*0a70*/  BSYNC B0 ;  /* 0x0000000000007941 */ /* 0x000fea0003800000 */
.L_x_1779:
        /* <DEDUP_REMOVED lines=8> */
[----:B--2---:R-:W-:Y:S02]  /*0b00*/  IMAD R4, R2, c[0x0][0x1e8], RZ ;  /* 0x00007a0002047a24 */ /* 0x004fe400078e02ff */
[----:B------:R-:W-:-:S04]  /*0b10*/  IMAD.MOV.U32 R2, RZ, RZ, R12 ;  /* 0x000000ffff027224 */ /* 0x000fc800078e000c */
[----:B------:R-:W-:-:S04]  /*0b20*/  IMAD.WIDE.U32 R2, R0, c[0x0][0x1e8], R2 ;  /* 0x00007a0000027a25 */ /* 0x000fc800078e0002 */
[----:B------:R-:W-:Y:S01]  /*0b30*/  IMAD R0, R0, c[0x0][0x1ec], R4 ;  /* 0x00007b0000007a24 */ /* 0x000fe200078e0204 */
[----:B------:R-:W-:-:S04]  /*0b40*/  LEA R4, P0, R2, c[0x0][0x1d0], 0x1 ;  /* 0x0000740002047a11 */ /* 0x000fc800078008ff */
[----:B------:R-:W-:-:S04]  /*0b50*/  IADD3 R0, R3, R0, RZ ;  /* 0x0000000003007210 */ /* 0x000fc80007ffe0ff */
[----:B------:R-:W-:-:S05]  /*0b60*/  LEA.HI.X R5, R2, c[0x0][0x1d4], R0, 0x1, P0 ;  /* 0x0000750002057a11 */ /* 0x000fca00000f0c00 */
[----:B------:R2:W-:Y:S02]  /*0b70*/  STG.E.128 [R4.64], RZ ;  /* 0x000000ff04007986 */ /* 0x0005e4000c101d20 */
.L_x_1782:
[----:B------:R-:W-:Y:S05]  /*0b80*/  BSYNC B0 ;  /* 0x0000000000007941 */ /* 0x000fea0003800000 */
.L_x_1781:
        /* <DEDUP_REMOVED lines=16> */
.L_x_1784:
[----:B------:R-:W-:Y:S05]  /*0c90*/  BSYNC B0 ;  /* 0x0000000000007941 */ /* 0x000fea0003800000 */
.L_x_1783:
        /* <DEDUP_REMOVED lines=17> */
.L_x_1786:
[----:B------:R-:W-:Y:S05]  /*0db0*/  BSYNC B0 ;  /* 0x0000000000007941 */ /* 0x000fea0003800000 */
.L_x_1785:
        /* <DEDUP_REMOVED lines=17> */
.L_x_1788:
[----:B------:R-:W-:Y:S05]  /*0ed0*/  BSYNC B0 ;  /* 0x0000000000007941 */ /* 0x000fea0003800000 */
.L_x_1787:
        /* <DEDUP_REMOVED lines=17> */
.L_x_1790:
[----:B------:R-:W-:Y:S05]  /*0ff0*/  BSYNC B0 ;  /* 0x0000000000007941 */ /* 0x000fea0003800000 */
.L_x_1789:
        /* <DEDUP_REMOVED lines=16> */
.L_x_1792:
[----:B------:R-:W-:Y:S05]  /*1100*/  BSYNC B0 ;  /* 0x0000000000007941 */ /* 0x000fea0003800000 */
.L_x_1791:
        /* <DEDUP_REMOVED lines=15> */
[----:B------:R2:W-:Y:S02]  /*1200*/  STG.E.128 [R2.64], RZ ;  /* 0x000000ff02007986 */ /* 0x0005e4000c101d20 */
.L_x_1794:
[----:B------:R-:W-:Y:S05]  /*1210*/  BSYNC B0 ;  /* 0x0000000000007941 */ /* 0x000fea0003800000 */
.L_x_1793:
[----:B------:R-:W-:Y:S02]  /*1220*/  ISETP.NE.AND P0, PT, R29, RZ, PT ;  /* 0x000000ff1d00720c */ /* 0x000fe40003f05270 */
[C---:B------:R-:W-:Y:S02]  /*1230*/  ISETP.NE.OR P4, PT, R19.reuse, RZ, P4 ;  /* 0x000000ff1300720c */ /* 0x040fe40002785670 */
[----:B------:R-:W-:Y:S02]  /*1240*/  ISETP.NE.OR P1, PT, R19, RZ, P0 ;  /* 0x000000ff1300720c */ /* 0x000fe40000725670 */
[----:B------:R-:W-:-:S04]  /*1250*/  ISETP.NE.AND P3, PT, R28, RZ, PT ;  /* 0x000000ff1c00720c */ /* 0x000fc80003f65270 */
[----:B------:R-:W-:-:S05]  /*1260*/  ISETP.NE.OR P3, PT, R19, RZ, P3 ;  /* 0x000000ff1300720c */ /* 0x000fca0001f65670 */
[----:B------:R-:W-:Y:S02]  /*1270*/  @!P4 IMAD.MOV.U32 R12, RZ, RZ, 0x7f800000 ;  /* 0x7f800000ff0cc424 */ /* 0x000fe400078e00ff */
[----:B------:R-:W-:-:S05]  /*1280*/  @!P1 IMAD R0, R10, R15, RZ ;  /* 0x0000000f0a009224 */ /* 0x000fca00078e02ff */
[----:B--2---:R-:W-:-:S04]  /*1290*/  @!P1 IADD3 R2, P0, R0, R18, RZ ;  /* 0x0000001200029210 */ /* 0x004fc80007f1e0ff */
        /* <DEDUP_REMOVED lines=15> */
[----:B--2---:R-:W-:Y:S02]  /*1390*/  @!P0 IMAD.MOV.U32 R0, RZ, RZ, 0x7f800000 ;  /* 0x7f800000ff008424 */ /* 0x004fe400078e00ff */
[----:B------:R-:W-:-:S03]  /*13a0*/  @!P4 IMAD R4, R24, R15, RZ ;  /* 0x0000000f1804c224 */ /* 0x000fc600078e02ff */
[----:B------:R2:W-:Y:S02]  /*13b0*/  @!P0 STG.E [R2.64], R0 ;  /* 0x0000000002008986 */ /* 0x0005e4000c101920 */
[----:B--2---:R-:W-:Y:S01]  /*13c0*/  @!P4 IADD3 R0, P0, R4, R18, RZ ;  /* 0x000000120400c210 */ /* 0x004fe20007f1e0ff */
        /* <DEDUP_REMOVED lines=19> */
[----:B--2---:R-:W-:Y:S01]  /*1500*/  @!P2 IMAD.MOV.U32 R10, RZ, RZ, 0x7f800000 ;  /* 0x7f800000ff0aa424 */ /* 0x004fe200078e00ff */
        /* <DEDUP_REMOVED lines=9> */
[----:B--2---:R-:W-:Y:S02]  /*15a0*/  @!P1 IMAD.MOV.U32 R0, RZ, RZ, 0x7f800000 ;  /* 0x7f800000ff009424 */ /* 0x004fe400078e00ff */
[----:B------:R-:W-:-:S03]  /*15b0*/  @!P0 IMAD.MOV.U32 R8, RZ, RZ, 0x7f800000 ;  /* 0x7f800000ff088424 */ /* 0x000fc600078e00ff */
[----:B------:R3:W-:Y:S04]  /*15c0*/  @!P1 STG.E [R4.64], R0 ;  /* 0x0000000004009986 */ /* 0x0007e8000c101920 */
[----:B------:R3:W-:Y:S01]  /*15d0*/  @!P0 STG.E [R2.64], R8 ;  /* 0x0000000802008986 */ /* 0x0007e2000c101920 */
[----:B------:R-:W-:-:S13]  /*15e0*/  ISETP.NE.OR P0, PT, R19, RZ, P6 ;  /* 0x000000ff1300720c */ /* 0x000fda0003705670 */
        /* <DEDUP_REMOVED lines=9> */
.L_x_1778:
[----:B------:R-:W-:Y:S01]  /*1680*/  IMAD R12, R18, c[0x0][0x1c0], R20 ;  /* 0x00007000120c7a24 */ /* 0x000fe200078e0214 */
[----:B------:R-:W-:Y:S02]  /*1690*/  ISETP.NE.AND P1, PT, R32, -0x1, PT ;  /* 0xffffffff2000780c */ /* 0x000fe40003f25270 */
[----:B------:R-:W-:Y:S02]  /*16a0*/  ISETP.NE.AND P0, PT, R11, -0x1, PT ;  /* 0xffffffff0b00780c */ /* 0x000fe40003f05270 */
[----:B------:R-:W-:Y:S02]  /*16b0*/  SHF.L.U32 R0, R12, 0x5, RZ ;  /* 0x000000050c007819 */ /* 0x000fe400000006ff */
[--C-:B------:R-:W-:Y:S02]  /*16c0*/  SHF.R.S32.HI R5, RZ, 0x1f, R70.reuse ;  /* 0x0000001fff057819 */ /* 0x100fe40000011446 */
[----:B------:R-:W-:-:S02]  /*16d0*/  IADD3 R167, P3, P2, R0, R9, R70 ;  /* 0x0000000900a77210 */ /* 0x000fc40007a7e046 */
[----:B------:R-:W-:-:S03]  /*16e0*/  SHF.R.S32.HI R0, RZ, 0x1f, R0 ;  /* 0x0000001fff007819 */ /* 0x000fc60000011400 */
[----:B------:R3:W-:Y:S01]  /*16f0*/  STL [R1+0x108], R167 ;  /* 0x000108a701007387 */ /* 0x0007e20000100800 */
[----:B------:R-:W-:Y:S01]  /*1700*/  @!P1 SHF.R.S32.HI R4, RZ, 0x1f, R18 ;  /* 0x0000001fff049819 */ /* 0x000fe20000011412 */
[----:B------:R-:W-:Y:S01]  /*1710*/  @P1 IMAD.WIDE.U32 R2, R32, c[0x0][0x190], RZ ;  /* 0x0000640020021a25 */ /* 0x000fe200078e00ff */
[----:B--2---:R-:W-:Y:S02]  /*1720*/  @P0 IADD3 R6, R8, R11, RZ ;  /* 0x0000000b08060210 */ /* 0x004fe40007ffe0ff */
[----:B------:R-:W-:Y:S01]  /*1730*/  IADD3.X R72, R0, R10, R5, P3, P2 ;  /* 0x0000000a00487210 */ /* 0x000fe20001fe4405 */
        /* <DEDUP_REMOVED lines=8> */
[----:B------:R-:W-:Y:S02]  /*17c0*/  IMAD R0, R12, c[0x0][0x224], R28 ;  /* 0x000089000c007a24 */ /* 0x000fe400078e021c */
[----:B------:R-:W-:Y:S01]  /*17d0*/  @P0 IMAD R24, R6, c[0x0][0x19c], R3 ;  /* 0x0000670006180a24 */ /* 0x000fe200078e0203 */
[----:B------:R-:W-:Y:S01]  /*17e0*/  @!P1 IADD3 R13, R5, R7, RZ ;  /* 0x00000007050d9210 */ /* 0x000fe20007ffe0ff */
[----:B------:R-:W-:Y:S01]  /*17f0*/  IMAD R161, R0, c[0x0][0x228], RZ ;  /* 0x00008a0000a17a24 */ /* 0x000fe200078e02ff */
[----:B------:R-:W-:Y:S05]  /*1800*/  @P0 BRA `(.L_x_1795) ;  /* 0x000000b000000947 */ /* 0x000fea0003800000 */
[----:B---3--:R-:W-:Y:S01]  /*1810*/  SHF.R.S32.HI R0, RZ, 0x1f, R8 ;  /* 0x0000001fff007819 */ /* 0x008fe20000011408 */
        /* <DEDUP_REMOVED lines=10> */
.L_x_1795:
[----:B---3--:R-:W-:Y:S02]  /*18c0*/  IABS R4, c[0x0][0x1c8] ;  /* 0x0000720000047a13 */ /* 0x008fe40000000000 */
[----:B------:R-:W-:Y:S02]  /*18d0*/  IABS R5, R20 ;  /* 0x0000001400057213 */ /* 0x000fe40000000000 */
[----:B------:R-:W2:Y:S08]  /*18e0*/  I2F.RP R2, R4 ;  /* 0x0000000400027306 */ /* 0x000eb00000209400 */
[----:B--2---:R-:W2:Y:S02]  /*18f0*/  MUFU.RCP R2, R2 ;  /* 0x0000000200027308 */ /* 0x004ea40000001000 */
[----:B--2---:R-:W-:-:S06]  /*1900*/  IADD3 R2, R2, 0xffffffe, RZ ;  /* 0x0ffffffe02027810 */ /* 0x004fcc0007ffe0ff */
[----:B------:R-:W2:Y:S02]  /*1910*/  F2I.FTZ.U32.TRUNC.NTZ R3, R2 ;  /* 0x0000000200037305 */ /* 0x000ea4000021f000 */
[----:B--2---:R-:W-:Y:S02]  /*1920*/  IMAD.MOV R0, RZ, RZ, -R3 ;  /* 0x000000ffff007224 */ /* 0x004fe400078e0a03 */
        /* <DEDUP_REMOVED lines=35> */
.L_x_1796:
[CC--:B------:R-:W-:Y:S01]  /*1b60*/  LEA.HI R0, R25.reuse, R26.reuse, RZ, 0x3 ;  /* 0x0000001a19007211 */ /* 0x0c0fe200078f18ff */
[----:B------:R-:W-:Y:S01]  /*1b70*/  IMAD.IADD R18, R30, 0x1, -R28 ;  /* 0x000000011e127824 */ /* 0x000fe200078e0a1c */
[----:B------:R-:W-:Y:S01]  /*1b80*/  LEA.HI R3, R25, R26, RZ, 0x6 ;  /* 0x0000001a19037211 */ /* 0x000fe200078f30ff */
[----:B------:R-:W-:Y:S01]  /*1b90*/  IMAD R4, R5, c[0x0][0x1a8], RZ ;  /* 0x00006a0005047a24 */ /* 0x000fe200078e02ff */
[----:B------:R-:W-:Y:S01]  /*1ba0*/  SHF.R.S32.HI R6, RZ, 0x3, R0 ;  /* 0x00000003ff067819 */ /* 0x000fe20000011400 */
[----:B------:R-:W-:Y:S01]  /*1bb0*/  BSSY B0, `(.L_x_1797) ;  /* 0x0000030000007945 */ /* 0x000fe20003800000 */
[----:B------:R-:W-:Y:S01]  /*1bc0*/  LOP3.LUT R0, R0, 0xfffffff8, RZ, 0xc0, !PT ;  /* 0xfffffff800007812 */ /* 0x000fe200078ec0ff */
[----:B------:R-:W-:Y:S01]  /*1bd0*/  IMAD R4, R20, c[0x0][0x1ac], R4 ;  /* 0x00006b0014047a24 */ /* 0x000fe200078e0204 */
[----:B------:R-:W-:Y:S01]  /*1be0*/  SHF.R.S32.HI R22, RZ, 0x5, R15 ;  /* 0x00000005ff167819 */ /* 0x000fe2000001140f */
[----:B------:R-:W-:Y:S01]  /*1bf0*/  IMAD.SHL.U32 R2, R6, 0x40, RZ ;  /* 0x0000004006027824 */ /* 0x000fe200078e00ff */
[----:B------:R-:W-:Y:S01]  /*1c00*/  SHF.R.S32.HI R7, RZ, 0x1f, R6 ;  /* 0x0000001fff077819 */ /* 0x000fe20000011406 */
[----:B------:R-:W-:-:S03]  /*1c10*/  IMAD.IADD R69, R26, 0x1, -R0 ;  /* 0x000000011a457824 */ /* 0x000fc600078e0a00 */
[----:B------:R-:W-:Y:S01]  /*1c20*/  LOP3.LUT R2, R2, 0x1c0, RZ, 0xc0, !PT ;  /* 0x000001c002027812 */ /* 0x000fe200078ec0ff */
[----:B------:R-:W-:-:S05]  /*1c30*/  IMAD.SHL.U32 R192, R69, 0x8, RZ ;  /* 0x0000000845c07824 */ /* 0x000fca00078e00ff */
[--C-:B------:R-:W-:Y:S02]  /*1c40*/  SHF.R.S32.HI R193, RZ, 0x1f, R192.reuse ;  /* 0x0000001fffc17819 */ /* 0x100fe400000114c0 */
[----:B------:R-:W-:Y:S02]  /*1c50*/  LOP3.LUT R0, R2, 0x38, R192, 0xf8, !PT ;  /* 0x0000003802007812 */ /* 0x000fe400078ef8c0 */
[----:B------:R-:W-:Y:S01]  /*1c60*/  SHF.R.U32.HI R2, RZ, 0x3, R2 ;  /* 0x00000003ff027819 */ /* 0x000fe20000011602 */
[----:B------:R2:W-:Y:S01]  /*1c70*/  STL.64 [R1+0x118], R192 ;  /* 0x000118c001007387 */ /* 0x0005e20000100a00 */
[----:B------:R-:W-:Y:S02]  /*1c80*/  IADD3 R8, P0, R192, R9, RZ ;  /* 0x00000009c0087210 */ /* 0x000fe40007f1e0ff */
[----:B------:R-:W-:Y:S01]  /*1c90*/  LOP3.LUT R0, R0, R2, RZ, 0x3c, !PT ;  /* 0x0000000200007212 */ /* 0x000fe200078e3cff */
[----:B------:R2:W-:Y:S01]  /*1ca0*/  STL [R1+0x130], R18 ;  /* 0x0001301201007387 */ /* 0x0005e20000100800 */
[----:B------:R-:W-:Y:S01]  /*1cb0*/  IMAD.SHL.U32 R2, R3, 0x8, RZ ;  /* 0x0000000803027824 */ /* 0x000fe200078e00ff */
[----:B------:R-:W-:Y:S01]  /*1cc0*/  SHF.R.S32.HI R3, RZ, 0x1f, R15 ;  /* 0x0000001fff037819 */ /* 0x000fe2000001140f */
[----:B------:R-:W-:Y:S01]  /*1cd0*/  IMAD.X R9, R193, 0x1, R13, P0 ;  /* 0x00000001c1097824 */ /* 0x000fe200000e060d */
[----:B------:R-:W-:-:S02]  /*1ce0*/  ISETP.GE.AND P0, PT, R6, R18, PT ;  /* 0x000000120600720c */ /* 0x000fc40003f06270 */
[----:B------:R-:W-:Y:S01]  /*1cf0*/  LOP3.LUT R188, R0, 0xfffffe00, R2, 0xf8, !PT ;  /* 0xfffffe0000bc7812 */ /* 0x000fe200078ef802 */
[----:B------:R-:W-:Y:S01]  /*1d00*/  IMAD.WIDE.U32 R8, R20, c[0x0][0x1a8], R8 ;  /* 0x00006a0014087a25 */ /* 0x000fe200078e0008 */
[----:B------:R-:W-:Y:S02]  /*1d10*/  SHF.R.S32.HI R2, RZ, 0x1f, R70 ;  /* 0x0000001fff027819 */ /* 0x000fe40000011446 */
[----:B------:R-:W-:Y:S01]  /*1d20*/  LEA.HI R0, R3, R22, RZ, 0x2 ;  /* 0x0000001603007211 */ /* 0x000fe200078f10ff */
[----:B------:R-:W-:Y:S01]  /*1d30*/  IMAD.SHL.U32 R188, R188, 0x2, RZ ;  /* 0x00000002bcbc7824 */ /* 0x000fe200078e00ff */
[----:B------:R-:W-:Y:S01]  /*1d40*/  LEA.HI R71, R2, R70, RZ, 0x2 ;  /* 0x0000004602477211 */ /* 0x000fe200078f10ff */
[----:B------:R-:W-:Y:S01]  /*1d50*/  IMAD.WIDE R2, R31, 0x80, R6 ;  /* 0x000000801f027825 */ /* 0x000fe200078e0206 */
[----:B------:R-:W-:Y:S02]  /*1d60*/  LOP3.LUT R0, R0, 0xffffffc, RZ, 0xc0, !PT ;  /* 0x0ffffffc00007812 */ /* 0x000fe400078ec0ff */
[----:B------:R-:W-:Y:S01]  /*1d70*/  SHF.R.S32.HI R60, RZ, 0x2, R71 ;  /* 0x00000002ff3c7819 */ /* 0x000fe20000011447 */
[----:B------:R-:W-:Y:S01]  /*1d80*/  IMAD.IADD R5, R9, 0x1, R4 ;  /* 0x0000000109057824 */ /* 0x000fe200078e0204 */
[----:B------:R-:W-:Y:S01]  /*1d90*/  SHF.R.S32.HI R15, RZ, 0x1f, R14 ;  /* 0x0000001fff0f7819 */ /* 0x000fe2000001140e */
[----:B------:R-:W-:-:S04]  /*1da0*/  IMAD.IADD R0, R22, 0x1, -R0 ;  /* 0x0000000116007824 */ /* 0x000fc800078e0a00 */
[----:B------:R-:W-:Y:S01]  /*1db0*/  IMAD R160, R0, 0x10, R60 ;  /* 0x0000001000a07824 */ /* 0x000fe200078e023c */
        /* <DEDUP_REMOVED lines=15> */
.L_x_1798:
[----:B------:R-:W-:Y:S05]  /*1eb0*/  BSYNC B0 ;  /* 0x0000000000007941 */ /* 0x000fea0003800000 */
.L_x_1797:
[----:B------:R-:W-:Y:S01]  /*1ec0*/  IADD3 R21, R6, 0x10, RZ ;  /* 0x0000001006157810 */ /* 0x000fe20007ffe0ff */
[----:B------:R-:W-:Y:S03]  /*1ed0*/  BSSY B0, `(.L_x_1799) ;  /* 0x0000014000007945 */ /* 0x000fe60003800000 */
[----:B------:R-:W-:-:S13]  /*1ee0*/  ISETP.GE.AND P0, PT, R21, R18, PT ;  /* 0x000000121500720c */ /* 0x000fda0003f06270 */
        /* <DEDUP_REMOVED lines=18> */
.L_x_1800:
[----:B------:R-:W-:Y:S05]  /*2010*/  BSYNC B0 ;  /* 0x0000000000007941 */ /* 0x000fea0003800000 */
.L_x_1799:
        /* <DEDUP_REMOVED lines=21> */
.L_x_1802:
[----:B------:R-:W-:Y:S05]  /*2170*/  BSYNC B0 ;  /* 0x0000000000007941 */ /* 0x000fea0003800000 */
.L_x_1801:
        /* <DEDUP_REMOVED lines=21> */
.L_x_1804:
[----:B------:R-:W-:Y:S05]  /*22d0*/  BSYNC B0 ;  /* 0x0000000000007941 */ /* 0x000fea0003800000 */
.L_x_1803:
        /* <DEDUP_REMOVED lines=21> */
.L_x_1806:
[----:B------:R-:W-:Y:S05]  /*2430*/  BSYNC B0 ;  /* 0x0000000000007941 */ /* 0x000fea0003800000 */
.L_x_1805:
        /* <DEDUP_REMOVED lines=21> */
.L_x_1808:
[----:B------:R-:W-:Y:S05]  /*2590*/  BSYNC B0 ;  /* 0x0000000000007941 */ /* 0x000fea0003800000 */
.L_x_1807:
        /* <DEDUP_REMOVED lines=21> */
.L_x_1810:
[----:B------:R-:W-:Y:S05]  /*26f0*/  BSYNC B0 ;  /* 0x0000000000007941 */ /* 0x000fea0003800000 */
.L_x_1809:
        /* <DEDUP_REMOVED lines=24> */
.L_x_1812:
[----:B------:R-:W-:Y:S05]  /*2880*/  BSYNC B0 ;  /* 0x0000000000007941 */ /* 0x000fea0003800000 */
.L_x_1811:
[----:B------:R-:W-:Y:S01]  /*2890*/  IMAD R8, R7, c[0x0][0x198], RZ ;  /* 0x0000660007087a24 */ /* 0x000fe200078e02ff */
[----:B--2---:R-:W-:Y:S01]  /*28a0*/  LEA.HI R18, R25, R26, RZ, 0x4 ;  /* 0x0000001a19127211 */ /* 0x004fe200078f20ff */
[----:B------:R-:W-:Y:S01]  /*28b0*/  IMAD R0, R7, c[0x0][0x1a0], RZ ;  /* 0x0000680007007a24 */ /* 0x000fe200078e02ff */
[----:B------:R-:W-:Y:S01]  /*28c0*/  IADD3 R61, R166, -0x1, RZ ;  /* 0xffffffffa63d7810 */ /* 0x000fe20007ffe0ff */
[--C-:B------:R-:W-:Y:S01]  /*28d0*/  IMAD.WIDE.U32 R4, R6, c[0x0][0x198], R192.reuse ;  /* 0x0000660006047a25 */ /* 0x100fe200078e00c0 */
[----:B------:R-:W-:Y:S01]  /*28e0*/  LOP3.LUT R9, R18, 0xfffffff0, RZ, 0xc0, !PT ;  /* 0xfffffff012097812 */ /* 0x000fe200078ec0ff */
[----:B------:R-:W-:Y:S01]  /*28f0*/  BSSY B0, `(.L_x_1813) ;  /* 0x0000033000007945 */ /* 0x000fe20003800000 */
[----:B------:R-:W-:Y:S01]  /*2900*/  MOV R75, R61 ;  /* 0x0000003d004b7202 */ /* 0x000fe20000000f00 */
[----:B-1----:R-:W-:Y:S01]  /*2910*/  IMAD.WIDE.U32 R2, R6, c[0x0][0x1a0], R192 ;  /* 0x0000680006027a25 */ /* 0x002fe200078e00c0 */
[----:B------:R-:W-:-:S03]  /*2920*/  IADD3 R4, P1, R23, R4, RZ ;  /* 0x0000000417047210 */ /* 0x000fc60007f3e0ff */
[----:B------:R-:W-:Y:S01]  /*2930*/  IMAD R10, R6, c[0x0][0x19c], R8 ;  /* 0x00006700060a7a24 */ /* 0x000fe200078e0208 */
[----:B------:R-:W-:Y:S01]  /*2940*/  IADD3 R2, P0, R16, R2, RZ ;  /* 0x0000000210027210 */ /* 0x000fe20007f1e0ff */
[----:B------:R-:W-:Y:S01]  /*2950*/  IMAD R8, R6, c[0x0][0x1a4], R0 ;  /* 0x0000690006087a24 */ /* 0x000fe200078e0200 */
[----:B------:R-:W-:Y:S01]  /*2960*/  SHF.R.S32.HI R16, RZ, 0x1f, R61 ;  /* 0x0000001fff107819 */ /* 0x000fe2000001143d */
[----:B------:R-:W-:Y:S01]  /*2970*/  IMAD.IADD R0, R26, 0x1, -R9 ;  /* 0x000000011a007824 */ /* 0x000fe200078e0a09 */
[----:B------:R-:W-:Y:S01]  /*2980*/  IADD3.X R5, R24, R5, R10, P1, !PT ;  /* 0x0000000518057210 */ /* 0x000fe20000ffe40a */
[----:B------:R-:W-:Y:S01]  /*2990*/  IMAD R10, R15, c[0x0][0x1b0], RZ ;  /* 0x00006c000f0a7a24 */ /* 0x000fe200078e02ff */
[----:B------:R-:W-:Y:S01]  /*29a0*/  IADD3.X R3, R17, R3, R8, P0, !PT ;  /* 0x0000000311037210 */ /* 0x000fe200007fe408 */
[----:B------:R-:W-:Y:S01]  /*29b0*/  IMAD R9, R15, c[0x0][0x1b8], RZ ;  /* 0x00006e000f097a24 */ /* 0x000fe200078e02ff */
[----:B------:R-:W-:Y:S01]  /*29c0*/  SHF.R.S32.HI R8, RZ, 0x1f, R0 ;  /* 0x0000001fff087819 */ /* 0x000fe20000011400 */
[C---:B------:R-:W-:Y:S01]  /*29d0*/  IMAD R10, R14.reuse, c[0x0][0x1b4], R10 ;  /* 0x00006d000e0a7a24 */ /* 0x040fe200078e020a */
[----:B------:R-:W-:Y:S01]  /*29e0*/  MOV R24, 0x10 ;  /* 0x0000001000187802 */ /* 0x000fe20000000f00 */
[----:B------:R-:W-:Y:S01]  /*29f0*/  IMAD R11, R14, c[0x0][0x1bc], R9 ;  /* 0x00006f000e0b7a24 */ /* 0x000fe200078e0209 */
[----:B------:R-:W-:Y:S01]  /*2a00*/  LEA.HI R8, R8, R0, RZ, 0x3 ;  /* 0x0000000008087211 */ /* 0x000fe200078f18ff */
[----:B------:R-:W-:-:S03]  /*2a10*/  IMAD.WIDE.U32 R36, R14, c[0x0][0x1b0], R4 ;  /* 0x00006c000e247a25 */ /* 0x000fc600078e0004 */
[----:B------:R-:W-:Y:S01]  /*2a20*/  LOP3.LUT R9, R8, 0xfffffff8, RZ, 0xc0, !PT ;  /* 0xfffffff808097812 */ /* 0x000fe200078ec0ff */
[----:B------:R-:W-:Y:S01]  /*2a30*/  IMAD.WIDE.U32 R34, R14, c[0x0][0x1b8], R2 ;  /* 0x00006e000e227a25 */ /* 0x000fe200078e0002 */
[----:B------:R1:W-:Y:S03]  /*2a40*/  STL.64 [R1+0x128], R36 ;  /* 0x0001282401007387 */ /* 0x0003e60000100a00 */
[----:B------:R-:W-:Y:S01]  /*2a50*/  IMAD.IADD R191, R37, 0x1, R10 ;  /* 0x0000000125bf7824 */ /* 0x000fe200078e020a */
[----:B------:R-:W-:Y:S01]  /*2a60*/  IADD3 R33, R35, R11, RZ ;  /* 0x0000000b23217210 */ /* 0x000fe20007ffe0ff */
[----:B------:R-:W-:Y:S01]  /*2a70*/  IMAD.MOV.U32 R190, RZ, RZ, R36 ;  /* 0x000000ffffbe7224 */ /* 0x000fe200078e0024 */
[----:B------:R1:W-:Y:S01]  /*2a80*/  STL.64 [R1+0x138], R34 ;  /* 0x0001382201007387 */ /* 0x0003e20000100a00 */
[C---:B------:R-:W-:Y:S02]  /*2a90*/  IMAD R14, R61.reuse, -0x40, R68 ;  /* 0xffffffc03d0e7824 */ /* 0x040fe400078e0244 */
[----:B------:R-:W-:Y:S01]  /*2aa0*/  IMAD.IADD R15, R0, 0x1, -R9 ;  /* 0x00000001000f7824 */ /* 0x000fe200078e0a09 */
[----:B------:R1:W-:Y:S01]  /*2ab0*/  STL.64 [R1+0x120], R190 ;  /* 0x000120be01007387 */ /* 0x0003e20000100a00 */
[----:B------:R-:W-:Y:S01]  /*2ac0*/  IMAD R0, R74, R61, RZ ;  /* 0x0000003d4a007224 */ /* 0x000fe200078e02ff */
[----:B------:R-:W-:Y:S01]  /*2ad0*/  ISETP.GE.AND P0, PT, R6, R14, PT ;  /* 0x0000000e0600720c */ /* 0x000fe20003f06270 */
[----:B----4-:R-:W-:Y:S01]  /*2ae0*/  IMAD.MOV.U32 R12, RZ, RZ, 0x20 ;  /* 0x00000020ff0c7424 */ /* 0x010fe200078e00ff */
[----:B------:R1:W-:Y:S01]  /*2af0*/  STL [R1+0x114], R33 ;  /* 0x0001142101007387 */ /* 0x0003e20000100800 */
[-C--:B------:R-:W-:Y:S01]  /*2b00*/  IMAD R10, R16, R163.reuse, R0 ;  /* 0x000000a3100a7224 */ /* 0x080fe200078e0200 */
[----:B------:R-:W-:Y:S01]  /*2b10*/  SHF.L.U32 R0, R8, 0x6, RZ ;  /* 0x0000000608007819 */ /* 0x000fe200000006ff */
[----:B------:R-:W-:Y:S01]  /*2b20*/  IMAD.WIDE.U32 R8, R61, R163, R190 ;  /* 0x000000a33d087225 */ /* 0x000fe200078e00be */
[----:B------:R-:W-:-:S02]  /*2b30*/  R2P PR, R15, 0x6 ;  /* 0x000000060f007804 */ /* 0x000fc40000000000 */
[----:B------:R-:W-:Y:S02]  /*2b40*/  LOP3.LUT R17, R0, 0xfffffe00, RZ, 0xc0, !PT ;  /* 0xfffffe0000117812 */ /* 0x000fe400078ec0ff */
[----:B------:R-:W-:Y:S02]  /*2b50*/  IADD3 R11, R9, R10, RZ ;  /* 0x0000000a090b7210 */ /* 0x000fe40007ffe0ff */
[----:B------:R-:W-:Y:S02]  /*2b60*/  SEL R2, R24, 0xfffffff0, !P1 ;  /* 0xfffffff018027807 */ /* 0x000fe40004800000 */
        /* <DEDUP_REMOVED lines=11> */
.L_x_1814:
[----:B------:R-:W-:Y:S05]  /*2c20*/  BSYNC B0 ;  /* 0x0000000000007941 */ /* 0x000fea0003800000 */
.L_x_1813:
        /* <DEDUP_REMOVED lines=10> */
[----:B----4-:R-:W-:-:S04]  /*2cd0*/  LEA R12, P0, R0, c[0x0][0x168], 0x1 ;  /* 0x00005a00000c7a11 */ /* 0x010fc800078008ff */
[----:B------:R-:W-:-:S05]  /*2ce0*/  LEA.HI.X R13, R0, c[0x0][0x16c], R3, 0x1, P0 ;  /* 0x00005b00000d7a11 */ /* 0x000fca00000f0c03 */
[----:B------:R-:W-:Y:S01]  /*2cf0*/  @!PT LDS RZ, [RZ] ;  /* 0x00000000fffff984 */ /* 0x000fe20000000800 */
[----:B------:R-:W-:Y:S01]  /*2d00*/  @!PT LDS RZ, [RZ] ;  /* 0x00000000fffff984 */ /* 0x000fe20000000800 */
[----:B------:R-:W-:Y:S01]  /*2d10*/  @!PT LDS RZ, [RZ] ;  /* 0x00000000fffff984 */ /* 0x000fe20000000800 */
[----:B------:R4:W-:Y:S04]  /*2d20*/  LDGSTS.E.BYPASS.LTC128B.128 [R188+0x4800], [R12.64] ;  /* 0x048000000cbc7fae */ /* 0x0009e8000b901d60 */
.L_x_1816:
[----:B------:R-:W-:Y:S05]  /*2d30*/  BSYNC B0 ;  /* 0x0000000000007941 */ /* 0x000fea0003800000 */
.L_x_1815:
        /* <DEDUP_REMOVED lines=9> */
[----:B----4-:R-:W-:-:S04]  /*2dd0*/  LEA R12, P0, R0, c[0x0][0x168], 0x1 ;  /* 0x00005a00000c7a11 */ /* 0x010fc800078008ff */
[----:B------:R-:W-:-:S05]  /*2de0*/  LEA.HI.X R13, R0, c[0x0][0x16c], R3, 0x1, P0 ;  /* 0x00005b00000d7a11 */ /* 0x000fca00000f0c03 */
[----:B------:R-:W-:Y:S01]  /*2df0*/  @!PT LDS RZ, [RZ] ;  /* 0x00000000fffff984 */ /* 0x000fe20000000800 */
[----:B------:R-:W-:Y:S01]  /*2e00*/  @!PT LDS RZ, [RZ] ;  /* 0x00000000fffff984 */ /* 0x000fe20000000800 */
[----:B------:R-:W-:Y:S01]  /*2e10*/  @!PT LDS RZ, [RZ] ;  /* 0x00000000fffff984 */ /* 0x000fe20000000800 */
[----:B------:R4:W-:Y:S04]  /*2e20*/  LDGSTS.E.BYPASS.LTC128B.128 [R188+0x5000], [R12.64] ;  /* 0x050000000cbc7fae */ /* 0x0009e8000b901d60 */
.L_x_1818:
[----:B------:R-:W-:Y:S05]  /*2e30*/  BSYNC B0 ;  /* 0x0000000000007941 */ /* 0x000fea0003800000 */
.L_x_1817:
[----:B------:R-:W-:Y:S01]  /*2e40*/  IMAD.MOV.U32 R23, RZ, RZ, c[0x0][0x1a0] ;  /* 0x00006800ff177624 */ /* 0x000fe200078e00ff */
[----:B------:R-:W-:Y:S01]  /*2e50*/  ISETP.GE.AND P0, PT, R19, R14, PT ;  /* 0x0000000e1300720c */ /* 0x000fe20003f06270 */
[----:B------:R-:W-:Y:S02]  /*2e60*/  BSSY B0, `(.L_x_1819) ;  /* 0x0000013000007945 */ /* 0x000fe40003800000 */
[C---:B----4-:R-:W-:Y:S01]  /*2e70*/  IMAD.SHL.U32 R12, R23.reuse, 0x40, RZ ;  /* 0x00000040170c7824 */ /* 0x050fe200078e00ff */
        /* <DEDUP_REMOVED lines=17> */
.L_x_1820:
[----:B------:R-:W-:Y:S05]  /*2f90*/  BSYNC B0 ;  /* 0x0000000000007941 */ /* 0x000fea0003800000 */
.L_x_1819:
[----:B------:R-:W0:Y:S01]  /*2fa0*/  LDGDEPBAR ;  /* 0x00000000000079af */ /* 0x000e220000000000 */
[----:B-1----:R-:W-:Y:S01]  /*2fb0*/  SHF.R.S32.HI R9, RZ, 0x4, R18 ;  /* 0x00000004ff097819 */ /* 0x002fe20000011412 */
[----:B------:R-:W-:Y:S01]  /*2fc0*/  IMAD.SHL.U32 R0, R69, 0x40, RZ ;  /* 0x0000004045007824 */ /* 0x000fe200078e00ff */
[C---:B------:R-:W-:Y:S01]  /*2fd0*/  ISETP.GE.AND P0, PT, R6.reuse, R14, PT ;  /* 0x0000000e0600720c */ /* 0x040fe20003f06270 */
[----:B------:R-:W-:Y:S01]  /*2fe0*/  IMAD.SHL.U32 R3, R6, 0x8, RZ ;  /* 0x0000000806037824 */ /* 0x000fe200078e00ff */
[----:B------:R-:W-:Y:S01]  /*2ff0*/  LEA.HI R7, R18, R9, RZ, 0x1 ;  /* 0x0000000912077211 */ /* 0x000fe200078f08ff */
[----:B------:R-:W-:Y:S01]  /*3000*/  IMAD.MOV.U32 R32, RZ, RZ, R34 ;  /* 0x000000ffff207224 */ /* 0x000fe200078e0022 */
[----:B------:R-:W-:Y:S01]  /*3010*/  LOP3.LUT R0, R0, 0x1c0, RZ, 0xc0, !PT ;  /* 0x000001c000007812 */ /* 0x000fe200078ec0ff */
[----:B------:R-:W-:Y:S01]  /*3020*/  IMAD.SHL.U32 R26, R26, 0x2, RZ ;  /* 0x000000021a1a7824 */ /* 0x000fe200078e00ff */
[----:B------:R-:W-:Y:S01]  /*3030*/  LOP3.LUT R7, R7, 0xfffffffe, RZ, 0xc0, !PT ;  /* 0xfffffffe07077812 */ /* 0x000fe200078ec0ff */
[----:B------:R-:W-:Y:S01]  /*3040*/  UIADD3 UR14, UR34, -0x4ab325aa, URZ ;  /* 0xb54cda56220e7890 */ /* 0x000fe2000fffe03f */
[----:B------:R-:W-:Y:S01]  /*3050*/  LEA R198, R31, R22, 0x3 ;  /* 0x000000161fc67211 */ /* 0x000fe200078e18ff */
[----:B------:R1:W-:Y:S01]  /*3060*/  STL.64 [R1+0x110], R32 ;  /* 0x0001102001007387 */ /* 0x0003e20000100a00 */
[----:B------:R-:W-:Y:S01]  /*3070*/  LOP3.LUT R8, R0, 0x8, R3, 0xf8, !PT ;  /* 0x0000000800087812 */ /* 0x000fe200078ef803 */
[----:B------:R-:W-:Y:S01]  /*3080*/  IMAD.IADD R3, R9, 0x1, -R7 ;  /* 0x0000000109037824 */ /* 0x000fe200078e0a07 */
[----:B------:R-:W-:Y:S01]  /*3090*/  SHF.R.U32.HI R4, RZ, 0x3, R0 ;  /* 0x00000003ff047819 */ /* 0x000fe20000011600 */
[----:B------:R-:W-:Y:S01]  /*30a0*/  IMAD.SHL.U32 R0, R15, 0x40, RZ ;  /* 0x000000400f007824 */ /* 0x000fe200078e00ff */
[----:B------:R1:W-:Y:S01]  /*30b0*/  STL [R1+0xe0], R198 ;  /* 0x0000e0c601007387 */ /* 0x0003e20000100800 */
[----:B------:R-:W-:Y:S01]  /*30c0*/  IMAD R9, R22, 0x10, R28 ;  /* 0x0000001016097824 */ /* 0x000fe200078e021c */
[----:B------:R-:W-:Y:S01]  /*30d0*/  LOP3.LUT R8, R8, R4, RZ, 0x3c, !PT ;  /* 0x0000000408087212 */ /* 0x000fe200078e3cff */
[----:B------:R-:W-:Y:S01]  /*30e0*/  IMAD R7, R13, R61, RZ ;  /* 0x0000003d0d077224 */ /* 0x000fe200078e02ff */
[----:B------:R-:W-:Y:S01]  /*30f0*/  LOP3.LUT R0, R0, 0x1c0, RZ, 0xc0, !PT ;  /* 0x000001c000007812 */ /* 0x000fe200078ec0ff */
[----:B------:R-:W-:Y:S01]  /*3100*/  IMAD.IADD R60, R60, 0x1, R9 ;  /* 0x000000013c3c7824 */ /* 0x000fe200078e0209 */
[----:B------:R-:W-:Y:S01]  /*3110*/  SHF.L.U32 R4, R3, 0x3, RZ ;  /* 0x0000000303047819 */ /* 0x000fe200000006ff */
[----:B------:R-:W-:-:S04]  /*3120*/  DEPBAR.LE SB0, 0x0 ;  /* 0x000080000000791a */ /* 0x000fc80000000000 */
[----:B------:R-:W-:Y:S01]  /*3130*/  BAR.SYNC.DEFER_BLOCKING 0x0 ;  /* 0x0000000000007b1d */ /* 0x000fe20000010000 */
[----:B------:R-:W-:Y:S01]  /*3140*/  LOP3.LUT R4, R0, 0x8, R4, 0xf8, !PT ;  /* 0x0000000800047812 */ /* 0x000fe200078ef804 */
[----:B------:R-:W-:Y:S01]  /*3150*/  IMAD R3, R3, 0x200, R8 ;  /* 0x0000020003037824 */ /* 0x000fe200078e0208 */
[----:B------:R-:W-:Y:S01]  /*3160*/  SHF.R.U32.HI R6, RZ, 0x3, R0 ;  /* 0x00000003ff067819 */ /* 0x000fe20000011600 */
[-C--:B------:R-:W-:Y:S01]  /*3170*/  IMAD R7, R16, R12.reuse, R7 ;  /* 0x0000000c10077224 */ /* 0x080fe200078e0207 */
[----:B------:R-:W-:Y:S01]  /*3180*/  LOP3.LUT P1, RZ, R69, 0x2, RZ, 0xc0, !PT ;  /* 0x0000000245ff7812 */ /* 0x000fe2000782c0ff */
[----:B------:R-:W-:Y:S01]  /*3190*/  IMAD.WIDE.U32 R8, R61, R12, R32 ;  /* 0x0000000c3d087225 */ /* 0x000fe200078e0020 */
[----:B------:R-:W-:Y:S01]  /*31a0*/  LOP3.LUT R6, R4, R6, RZ, 0x3c, !PT ;  /* 0x0000000604067212 */ /* 0x000fe200078e3cff */
[----:B------:R-:W-:Y:S01]  /*31b0*/  UIADD3 UR13, UR35, 0x646e171e, URZ ;  /* 0x646e171e230d7890 */ /* 0x000fe2000fffe03f */
[----:B------:R-:W-:Y:S01]  /*31c0*/  LEA R4, R22, R17, 0xa ;  /* 0x0000001116047211 */ /* 0x000fe200078e50ff */
[----:B------:R-:W-:Y:S01]  /*31d0*/  BSSY B0, `(.L_x_1821) ;  /* 0x0000011000007945 */ /* 0x000fe20003800000 */
[----:B------:R-:W-:Y:S01]  /*31e0*/  SEL R0, R24, 0xfffffff0, !P1 ;  /* 0xfffffff018007807 */ /* 0x000fe20004800000 */
[----:B------:R-:W-:Y:S01]  /*31f0*/  IMAD.IADD R11, R9, 0x1, R7 ;  /* 0x00000001090b7824 */ /* 0x000fe200078e0207 */
[----:B------:R-:W-:Y:S01]  /*3200*/  LOP3.LUT R199, R26, 0x6, RZ, 0xc0, !PT ;  /* 0x000000061ac77812 */ /* 0x000fe200078ec0ff */
[----:B------:R-:W-:-:S02]  /*3210*/  IMAD.IADD R4, R6, 0x1, R4 ;  /* 0x0000000106047824 */ /* 0x000fc400078e0204 */
[----:B------:R-:W-:Y:S01]  /*3220*/  IMAD.IADD R6, R17, 0x1, R6 ;  /* 0x0000000111067824 */ /* 0x000fe200078e0206 */
[----:B------:R1:W-:Y:S01]  /*3230*/  @P0 STS.128 [R188+0x6000], RZ ;  /* 0x006000ffbc000388 */ /* 0x0003e20000000c00 */
[----:B------:R-:W-:Y:S05]  /*3240*/  @P0 BRA `(.L_x_1822) ;  /* 0x0000009000000947 */ /* 0x000fea0003800000 */
[----:B------:R-:W-:-:S13]  /*3250*/  ISETP.GE.AND P0, PT, R192, c[0x0][0x220], PT ;  /* 0x00008800c0007a0c */ /* 0x000fda0003f06270 */
[----:B------:R1:W-:Y:S01]  /*3260*/  @P0 STS.128 [R188+0x6000], RZ ;  /* 0x006000ffbc000388 */ /* 0x0003e20000000c00 */
[----:B------:R-:W-:Y:S05]  /*3270*/  @P0 BRA `(.L_x_1822) ;  /* 0x0000006000000947 */ /* 0x000fea0003800000 */
[----:B------:R-:W-:-:S04]  /*3280*/  LEA R12, P0, R8, c[0x0][0x170], 0x1 ;  /* 0x00005c00080c7a11 */ /* 0x000fc800078008ff */
[----:B----4-:R-:W-:-:S05]  /*3290*/  LEA.HI.X R13, R8, c[0x0][0x174], R11, 0x1, P0 ;  /* 0x00005d00080d7a11 */ /* 0x010fca00000f0c0b */
[----:B------:R-:W-:Y:S01]  /*32a0*/  @!PT LDS RZ, [RZ] ;  /* 0x00000000fffff984 */ /* 0x000fe20000000800 */
[----:B------:R-:W-:Y:S01]  /*32b0*/  @!PT LDS RZ, [RZ] ;  /* 0x00000000fffff984 */ /* 0x000fe20000000800 */
[----:B------:R-:W-:Y:S01]  /*32c0*/  @!PT LDS RZ, [RZ] ;  /* 0x00000000fffff984 */ /* 0x000fe20000000800 */
[----:B------:R4:W-:Y:S04]  /*32d0*/  LDGSTS.E.BYPASS.LTC128B.128 [R188+0x6000], [R12.64] ;  /* 0x060000000cbc7fae */ /* 0x0009e8000b901d60 */
.L_x_1822:
[----:B------:R-:W-:Y:S05]  /*32e0*/  BSYNC B0 ;  /* 0x0000000000007941 */ /* 0x000fea0003800000 */
.L_x_1821:
[----:B------:R-:W-:Y:S01]  /*32f0*/  ISETP.GE.AND P0, PT, R21, R14, PT ;  /* 0x0000000e1500720c */ /* 0x000fe20003f06270 */
[----:B------:R-:W-:Y:S01]  /*3300*/  BSSY B0, `(.L_x_1823) ;  /* 0x0000011000007945 */ /* 0x000fe20003800000 */
[C---:B----4-:R-:W-:Y:S01]  /*3310*/  SHF.L.U64.HI R12, R23.reuse, R27, c[0x0][0x1a4] ;  /* 0x00006900170c7619 */ /* 0x050fe2000001021b */
        /* <DEDUP_REMOVED lines=15> */
.L_x_1824:
[----:B------:R-:W-:Y:S05]  /*3410*/  BSYNC B0 ;  /* 0x0000000000007941 */ /* 0x000fea0003800000 */
.L_x_1823:
[----:B------:R-:W-:Y:S01]  /*3420*/  ISETP.GE.AND P0, PT, R20, R14, PT ;  /* 0x0000000e1400720c */ /* 0x000fe20003f06270 */
[----:B------:R-:W-:-:S12]  /*3430*/  BSSY B0, `(.L_x_1825) ;  /* 0x000000f000007945 */ /* 0x000fd80003800000 */
[----:B------:R1:W-:Y:S01]  /*3440*/  @P0 STS.128 [R188+0x7000], RZ ;  /* 0x007000ffbc000388 */ /* 0x0003e20000000c00 */
[----:B------:R-:W-:Y:S05]  /*3450*/  @P0 BRA `(.L_x_1826) ;  /* 0x000000c000000947 */ /* 0x000fea0003800000 */
[----:B------:R-:W-:-:S13]  /*3460*/  ISETP.GE.AND P0, PT, R192, c[0x0][0x220], PT ;  /* 0x00008800c0007a0c */ /* 0x000fda0003f06270 */
[----:B------:R1:W-:Y:S01]  /*3470*/  @P0 STS.128 [R188+0x7000], RZ ;  /* 0x007000ffbc000388 */ /* 0x0003e20000000c00 */
[----:B------:R-:W-:Y:S05]  /*3480*/  @P0 BRA `(.L_x_1826) ;  /* 0x0000009000000947 */ /* 0x000fea0003800000 */
[----:B----4-:R-:W-:Y:S01]  /*3490*/  IMAD.MOV.U32 R13, RZ, RZ, c[0x0][0x1a4] ;  /* 0x00006900ff0d7624 */ /* 0x010fe200078e00ff */
        /* <DEDUP_REMOVED lines=8> */
.L_x_1826:
[----:B------:R-:W-:Y:S05]  /*3520*/  BSYNC B0 ;  /* 0x0000000000007941 */ /* 0x000fea0003800000 */
.L_x_1825:
[----:B------:R-:W-:Y:S01]  /*3530*/  ISETP.GE.AND P0, PT, R19, R14, PT ;  /* 0x0000000e1300720c */ /* 0x000fe20003f06270 */
[----:B------:R-:W-:Y:S01]  /*3540*/  BSSY B0, `(.L_x_1827) ;  /* 0x0000014000007945 */ /* 0x000fe20003800000 */
[C-C-:B------:R-:W-:Y:S02]  /*3550*/  IADD3 R7, R68.reuse, 0x1, -R30.reuse ;  /* 0x0000000144077810 */ /* 0x140fe40007ffe81e */
[----:B------:R-:W-:Y:S02]  /*3560*/  IADD3 R62, R68, -c[0x0][0x2e4], -R30 ;  /* 0x8000b900443e7a10 */ /* 0x000fe40007ffe81e */
[----:B------:R-:W-:-:S07]  /*3570*/  IADD3 R63, R7, c[0x0][0x2e8], RZ ;  /* 0x0000ba00073f7a10 */ /* 0x000fce0007ffe0ff */
        /* <DEDUP_REMOVED lines=16> */
.L_x_1828:
[----:B------:R-:W-:Y:S05]  /*3680*/  BSYNC B0 ;  /* 0x0000000000007941 */ /* 0x000fea0003800000 */
.L_x_1827:
[----:B------:R-:W-:Y:S01]  /*3690*/  IMAD.SHL.U32 R171, R4, 0x2, RZ ;  /* 0x0000000204ab7824 */ /* 0x000fe200078e00ff */
[----:B------:R-:W-:Y:S01]  /*36a0*/  LOP3.LUT P0, RZ, R69, 0x4, RZ, 0xc0, !PT ;  /* 0x0000000445ff7812 */ /* 0x000fe2000780c0ff */
[----:B------:R-:W-:Y:S01]  /*36b0*/  IMAD.SHL.U32 R164, R3, 0x2, RZ ;  /* 0x0000000203a47824 */ /* 0x000fe200078e00ff */
[----:B------:R-:W0:Y:S01]  /*36c0*/  LDGDEPBAR ;  /* 0x00000000000079af */ /* 0x000e220000000000 */
[--C-:B------:R-:W-:Y:S01]  /*36d0*/  IMAD R174, R2, 0x2, R171.reuse ;  /* 0x0000000202ae7824 */ /* 0x100fe200078e02ab */
[----:B------:R-:W-:Y:S01]  /*36e0*/  ISETP.GT.AND P1, PT, R75, UR15, PT ;  /* 0x0000000f4b007c0c */ /* 0x000fe2000bf24270 */
[----:B------:R-:W-:Y:S01]  /*36f0*/  IMAD R170, R0, 0x2, R164 ;  /* 0x0000000200aa7824 */ /* 0x000fe200078e02a4 */
[----:B------:R-:W-:Y:S01]  /*3700*/  LDSM.16.M88.4 R16, [R171] ;  /* 0x00000000ab10783b */ /* 0x000fe20000000200 */
[C---:B------:R-:W-:Y:S01]  /*3710*/  IADD3 R3, R164.reuse, 0x4000, RZ ;  /* 0x00004000a4037810 */ /* 0x040fe20007ffe0ff */
[----:B------:R-:W-:Y:S01]  /*3720*/  IMAD R172, R5, 0x2, R171 ;  /* 0x0000000205ac7824 */ /* 0x000fe200078e02ab */
[----:B------:R-:W-:Y:S01]  /*3730*/  IADD3 R175, R164, 0x4040, RZ ;  /* 0x00004040a4af7810 */ /* 0x000fe20007ffe0ff */
[----:B----4-:R-:W-:Y:S01]  /*3740*/  LDSM.16.M88.4 R12, [R171+0x2000] ;  /* 0x00200000ab0c783b */ /* 0x010fe20000000200 */
[----:B------:R-:W-:Y:S01]  /*3750*/  IADD3 R4, R60, 0x8, RZ ;  /* 0x000000083c047810 */ /* 0x000fe20007ffe0ff */
[----:B------:R-:W-:Y:S01]  /*3760*/  IMAD R173, R2, 0x2, R172 ;  /* 0x0000000202ad7824 */ /* 0x000fe200078e02ac */
[----:B------:R-:W-:Y:S01]  /*3770*/  @P0 IADD3 R175, R3, -0x40, RZ ;  /* 0xffffffc003af0810 */ /* 0x000fe20007ffe0ff */
[----:B------:R-:W4:Y:S01]  /*3780*/  LDSM.16.M88.4 R36, [R164+0x4800] ;  /* 0x00480000a424783b */ /* 0x000f220000000200 */
[C---:B------:R-:W-:Y:S01]  /*3790*/  IADD3 R3, R60.reuse, 0x40, RZ ;  /* 0x000000403c037810 */ /* 0x040fe20007ffe0ff */
[----:B------:R-:W-:Y:S01]  /*37a0*/  IMAD.IADD R7, R60, 0x1, R63 ;  /* 0x000000013c077824 */ /* 0x000fe200078e023f */
[----:B------:R-:W-:Y:S01]  /*37b0*/  LOP3.LUT R179, R179, 0xfffffff7, RZ, 0xc0, !PT ;  /* 0xfffffff7b3b37812 */ /* 0x000fe200078ec0ff */
[----:B-1----:R-:W1:Y:S01]  /*37c0*/  LDSM.16.M88.4 R32, [R164+0x5000] ;  /* 0x00500000a420783b */ /* 0x002e620000000200 */
[----:B------:R-:W-:Y:S01]  /*37d0*/  IMAD R169, R0, 0x2, R175 ;  /* 0x0000000200a97824 */ /* 0x000fe200078e02af */
[----:B------:R-:W-:-:S02]  /*37e0*/  IADD3 R0, R60, 0x48, RZ ;  /* 0x000000483c007810 */ /* 0x000fc40007ffe0ff */
[----:B------:R-:W5:Y:S01]  /*37f0*/  LDSM.16.M88.4 R20, [R164+0x4000] ;  /* 0x00400000a414783b */ /* 0x000f620000000200 */
[----:B------:R-:W-:Y:S02]  /*3800*/  IMNMX R187, R7, R68, PT ;  /* 0x0000004407bb7217 */ /* 0x000fe40003800200 */
[----:B------:R-:W-:Y:S01]  /*3810*/  @P1 LOP3.LUT R179, R179, 0x8, RZ, 0xfc, !PT ;  /* 0x00000008b3b31812 */ /* 0x000fe200078efcff */
[----:B------:R-:W2:Y:S01]  /*3820*/  LDSM.16.M88.4 R28, [R164+0x5800] ;  /* 0x00580000a41c783b */ /* 0x000ea20000000200 */
[C---:B------:R-:W-:Y:S02]  /*3830*/  IADD3 R178, R175.reuse, 0x800, RZ ;  /* 0x00000800afb27810 */ /* 0x040fe40007ffe0ff */
[C---:B------:R-:W-:Y:S01]  /*3840*/  IADD3 R177, R175.reuse, 0x1000, RZ ;  /* 0x00001000afb17810 */ /* 0x040fe20007ffe0ff */
[----:B------:R-:W-:Y:S01]  /*3850*/  LDSM.16.M88.4 R8, [R174+0x2000] ;  /* 0x00200000ae08783b */ /* 0x000fe20000000200 */
[----:B------:R-:W-:-:S03]  /*3860*/  IADD3 R176, R175, 0x1800, RZ ;  /* 0x00001800afb07810 */ /* 0x000fc60007ffe0ff */
[----:B------:R-:W3:Y:S04]  /*3870*/  LDSM.16.M88.4 R40, [R170+0x4800] ;  /* 0x00480000aa28783b */ /* 0x000ee80000000200 */
[----:B------:R-:W2:Y:S04]  /*3880*/  LDSM.16.M88.4 R56, [R170+0x5000] ;  /* 0x00500000aa38783b */ /* 0x000ea80000000200 */
[----:B------:R-:W2:Y:S04]  /*3890*/  LDSM.16.M88.4 R64, [R170+0x5800] ;  /* 0x00580000aa40783b */ /* 0x000ea80000000200 */
[----:B------:R-:W2:Y:S04]  /*38a0*/  LDSM.16.M88.4 R24, [R174] ;  /* 0x00000000ae18783b */ /* 0x000ea80000000200 */
[----:B------:R-:W2:Y:S01]  /*38b0*/  LDSM.16.M88.4 R44, [R170+0x4000] ;  /* 0x00400000aa2c783b */ /* 0x000ea20000000200 */
[C---:B----4-:R-:W-:Y:S08]  /*38c0*/  HMMA.16816.F32 R92, R12.reuse, R36, RZ ;  /* 0x000000240c5c723c */ /* 0x050ff000000018ff */
[C---:B------:R-:W-:Y:S08]  /*38d0*/  HMMA.16816.F32 R88, R12.reuse, R38, RZ ;  /* 0x000000260c58723c */ /* 0x040ff000000018ff */
[----:B-1----:R-:W-:Y:S08]  /*38e0*/  HMMA.16816.F32 R80, R12, R34, RZ ;  /* 0x000000220c50723c */ /* 0x002ff000000018ff */
[C---:B------:R-:W-:Y:S08]  /*38f0*/  HMMA.16816.F32 R48, R16.reuse, R36, RZ ;  /* 0x000000241030723c */ /* 0x040ff000000018ff */
[-C--:B-----5:R-:W-:Y:S08]  /*3900*/  HMMA.16816.F32 R104, R16, R20.reuse, RZ ;  /* 0x000000141068723c */ /* 0x0a0ff000000018ff */
[C---:B------:R-:W-:Y:S08]  /*3910*/  HMMA.16816.F32 R100, R12.reuse, R20, RZ ;  /* 0x000000140c64723c */ /* 0x040ff000000018ff */
[-C--:B------:R-:W-:Y:S08]  /*3920*/  HMMA.16816.F32 R96, R12, R22.reuse, RZ ;  /* 0x000000160c60723c */ /* 0x080ff000000018ff */
[----:B------:R-:W-:Y:S08]  /*3930*/  HMMA.16816.F32 R108, R16, R22, RZ ;  /* 0x00000016106c723c */ /* 0x000ff000000018ff */
[C---:B--2---:R-:W-:Y:S08]  /*3940*/  HMMA.16816.F32 R76, R12.reuse, R28, RZ ;  /* 0x0000001c0c4c723c */ /* 0x044ff000000018ff */
[----:B------:R-:W-:Y:S08]  /*3950*/  HMMA.16816.F32 R52, R12, R30, RZ ;  /* 0x0000001e0c34723c */ /* 0x000ff000000018ff */
[C---:B------:R-:W-:Y:S08]  /*3960*/  HMMA.16816.F32 R36, R16.reuse, R38, RZ ;  /* 0x000000261024723c */ /* 0x040ff000000018ff */
[-C--:B------:R-:W-:Y:S08]  /*3970*/  HMMA.16816.F32 R20, R16, R32.reuse, RZ ;  /* 0x000000201014723c */ /* 0x080ff000000018ff */
[----:B------:R-:W-:Y:S08]  /*3980*/  HMMA.16816.F32 R84, R12, R32, RZ ;  /* 0x000000200c54723c */ /* 0x000ff000000018ff */
[C---:B------:R-:W-:Y:S08]  /*3990*/  HMMA.16816.F32 R32, R16.reuse, R34, RZ ;  /* 0x000000221020723c */ /* 0x040ff000000018ff */
[C---:B------:R-:W-:Y:S08]  /*39a0*/  HMMA.16816.F32 R12, R16.reuse, R28, RZ ;  /* 0x0000001c100c723c */ /* 0x040ff000000018ff */
[----:B------:R-:W-:Y:S01]  /*39b0*/  HMMA.16816.F32 R28, R16, R30, RZ ;  /* 0x0000001e101c723c */ /* 0x000fe200000018ff */
[----:B------:R-:W-:Y:S07]  /*39c0*/  LDSM.16.M88.4 R16, [R172+0x2000] ;  /* 0x00200000ac10783b */ /* 0x000fee0000000200 */
[C---:B---3--:R-:W-:Y:S08]  /*39d0*/  HMMA.16816.F32 R148, R8.reuse, R42, R88 ;  /* 0x0000002a0894723c */ /* 0x048ff00000001858 */
[C---:B------:R-:W-:Y:S08]  /*39e0*/  HMMA.16816.F32 R140, R8.reuse, R58, R80 ;  /* 0x0000003a088c723c */ /* 0x040ff00000001850 */
[C---:B------:R-:W-:Y:S08]  /*39f0*/  HMMA.16816.F32 R112, R8.reuse, R40, R92 ;  /* 0x000000280870723c */ /* 0x040ff0000000185c */
[C---:B------:R-:W-:Y:S08]  /*3a00*/  HMMA.16816.F32 R116, R8.reuse, R64, R76 ;  /* 0x000000400874723c */ /* 0x040ff0000000184c */
[----:B------:R-:W-:Y:S01]  /*3a10*/  HMMA.16816.F32 R88, R8, R66, R52 ;  /* 0x000000420858723c */ /* 0x000fe20000001834 */
[----:B------:R-:W1:Y:S07]  /*3a20*/  LDSM.16.M88.4 R52, [R175] ;  /* 0x00000000af34783b */ /* 0x000e6e0000000200 */
[C---:B------:R-:W-:Y:S01]  /*3a30*/  HMMA.16816.F32 R128, R24.reuse, R40, R48 ;  /* 0x000000281880723c */ /* 0x040fe20000001830 */
[----:B------:R-:W-:Y:S07]  /*3a40*/  LDSM.16.M88.4 R48, [R175+0x800] ;  /* 0x00080000af30783b */ /* 0x000fee0000000200 */
[----:B------:R-:W-:Y:S01]  /*3a50*/  HMMA.16816.F32 R80, R24, R42, R36 ;  /* 0x0000002a1850723c */ /* 0x000fe20000001824 */
[----:B------:R-:W2:Y:S04]  /*3a60*/  LDSM.16.M88.4 R40, [R175+0x1800] ;  /* 0x00180000af28783b */ /* 0x000ea80000000200 */
[----:B------:R-:W-:Y:S03]  /*3a70*/  LDSM.16.M88.4 R36, [R169] ;  /* 0x00000000a924783b */ /* 0x000fe60000000200 */
[C---:B------:R-:W-:Y:S08]  /*3a80*/  HMMA.16816.F32 R100, R8.reuse, R44, R100 ;  /* 0x0000002c0864723c */ /* 0x040ff00000001864 */
[----:B------:R-:W-:Y:S08]  /*3a90*/  HMMA.16816.F32 R152, R8, R46, R96 ;  /* 0x0000002e0898723c */ /* 0x000ff00000001860 */
[C---:B------:R-:W-:Y:S08]  /*3aa0*/  HMMA.16816.F32 R124, R24.reuse, R44, R104 ;  /* 0x0000002c187c723c */ /* 0x040ff00000001868 */
[C---:B------:R-:W-:Y:S01]  /*3ab0*/  HMMA.16816.F32 R132, R24.reuse, R56, R20 ;  /* 0x000000381884723c */ /* 0x040fe20000001814 */
[----:B------:R-:W-:Y:S07]  /*3ac0*/  LDSM.16.M88.4 R20, [R172] ;  /* 0x00000000ac14783b */ /* 0x000fee0000000200 */
[----:B------:R-:W-:Y:S01]  /*3ad0*/  HMMA.16816.F32 R76, R24, R46, R108 ;  /* 0x0000002e184c723c */ /* 0x000fe2000000186c */
[----:B------:R-:W3:Y:S07]  /*3ae0*/  LDSM.16.M88.4 R44, [R175+0x1000] ;  /* 0x00100000af2c783b */ /* 0x000eee0000000200 */
[----:B------:R-:W-:Y:S01]  /*3af0*/  HMMA.16816.F32 R144, R8, R56, R84 ;  /* 0x000000380890723c */ /* 0x000fe20000001854 */
[----:B------:R-:W4:Y:S07]  /*3b00*/  LDSM.16.M88.4 R8, [R173+0x2000] ;  /* 0x00200000ad08783b */ /* 0x000f2e0000000200 */
[C---:B------:R-:W-:Y:S01]  /*3b10*/  HMMA.16816.F32 R136, R24.reuse, R64, R12 ;  /* 0x000000401888723c */ /* 0x040fe2000000180c */
[----:B------:R-:W-:Y:S07]  /*3b20*/  LDSM.16.M88.4 R12, [R173] ;  /* 0x00000000ad0c783b */ /* 0x000fee0000000200 */
[C---:B------:R-:W-:Y:S01]  /*3b30*/  HMMA.16816.F32 R84, R24.reuse, R58, R32 ;  /* 0x0000003a1854723c */ /* 0x040fe20000001820 */
[----:B------:R-:W5:Y:S07]  /*3b40*/  LDSM.16.M88.4 R32, [R169+0x800] ;  /* 0x00080000a920783b */ /* 0x000f6e0000000200 */
[----:B------:R-:W-:Y:S01]  /*3b50*/  HMMA.16816.F32 R92, R24, R66, R28 ;  /* 0x00000042185c723c */ /* 0x000fe2000000181c */
[----:B------:R-:W4:Y:S04]  /*3b60*/  LDSM.16.M88.4 R28, [R169+0x1000] ;  /* 0x00100000a91c783b */ /* 0x000f280000000200 */
[----:B------:R-:W4:Y:S01]  /*3b70*/  LDSM.16.M88.4 R24, [R169+0x1800] ;  /* 0x00180000a918783b */ /* 0x000f220000000200 */
[----:B------:R-:W-:-:S04]  /*3b80*/  DEPBAR.LE SB0, 0x0 ;  /* 0x000080000000791a */ /* 0x000fc80000000000 */
[C---:B-1----:R-:W-:Y:S08]  /*3b90*/  HMMA.16816.F32 R120, R16.reuse, R52, R100 ;  /* 0x000000341078723c */ /* 0x042ff00000001864 */
[C---:B--2---:R-:W-:Y:S08]  /*3ba0*/  HMMA.16816.F32 R96, R16.reuse, R40, R116 ;  /* 0x000000281060723c */ /* 0x044ff00000001874 */
[C---:B------:R-:W-:Y:S08]  /*3bb0*/  HMMA.16816.F32 R112, R16.reuse, R48, R112 ;  /* 0x000000301070723c */ /* 0x040ff00000001870 */
        /* <DEDUP_REMOVED lines=13> */
[C---:B----4-:R-:W-:Y:S08]  /*3c90*/  HMMA.16816.F32 R120, R8.reuse, R36, R120 ;  /* 0x000000240878723c */ /* 0x050ff00000001878 */
[C---:B------:R-:W-:Y:S08]  /*3ca0*/  HMMA.16816.F32 R116, R8.reuse, R38, R116 ;  /* 0x000000260874723c */ /* 0x040ff00000001874 */
[C---:B-----5:R-:W-:Y:S08]  /*3cb0*/  HMMA.16816.F32 R112, R8.reuse, R32, R112 ;  /* 0x000000200870723c */ /* 0x060ff00000001870 */
[C---:B------:R-:W-:Y:S08]  /*3cc0*/  HMMA.16816.F32 R108, R8.reuse, R34, R108 ;  /* 0x00000022086c723c */ /* 0x040ff0000000186c */
[C---:B------:R-:W-:Y:S08]  /*3cd0*/  HMMA.16816.F32 R104, R8.reuse, R28, R104 ;  /* 0x0000001c0868723c */ /* 0x040ff00000001868 */
[C---:B------:R-:W-:Y:S08]  /*3ce0*/  HMMA.16816.F32 R100, R8.reuse, R30, R100 ;  /* 0x0000001e0864723c */ /* 0x040ff00000001864 */
[C---:B------:R-:W-:Y:S08]  /*3cf0*/  HMMA.16816.F32 R136, R8.reuse, R24, R96 ;  /* 0x000000180888723c */ /* 0x040ff00000001860 */
[----:B------:R-:W-:Y:S07]  /*3d00*/  HMMA.16816.F32 R156, R8, R26, R88 ;  /* 0x0000001a089c723c */ /* 0x000fee0000001858 */
[--C-:B------:R-:W-:Y:S01]  /*3d10*/  IMAD.IADD R11, R4, 0x1, R62.reuse ;  /* 0x00000001040b7824 */ /* 0x100fe200078e023e */
[----:B------:R-:W-:Y:S01]  /*3d20*/  HMMA.16816.F32 R56, R12, R32, R56 ;  /* 0x000000200c38723c */ /* 0x000fe20000001838 */
[----:B------:R-:W-:-:S02]  /*3d30*/  IMAD.IADD R10, R3, 0x1, R62 ;  /* 0x00000001030a7824 */ /* 0x000fc400078e023e */
[--C-:B------:R-:W-:Y:S01]  /*3d40*/  IMAD.IADD R9, R0, 0x1, R62.reuse ;  /* 0x0000000100097824 */ /* 0x100fe200078e023e */
[----:B------:R-:W-:Y:S01]  /*3d50*/  IMNMX R182, RZ, R11, !PT ;  /* 0x0000000bffb67217 */ /* 0x000fe20007800200 */
[----:B------:R-:W-:Y:S01]  /*3d60*/  IMAD.IADD R8, R60, 0x1, R62 ;  /* 0x000000013c087824 */ /* 0x000fe200078e023e */
[----:B------:R-:W-:Y:S01]  /*3d70*/  IMNMX R181, RZ, R10, !PT ;  /* 0x0000000affb57217 */ /* 0x000fe20007800200 */
[--C-:B------:R-:W-:Y:S01]  /*3d80*/  IMAD.IADD R4, R4, 0x1, R63.reuse ;  /* 0x0000000104047824 */ /* 0x100fe200078e023f */
[----:B------:R-:W-:Y:S01]  /*3d90*/  HMMA.16816.F32 R80, R12, R28, R48 ;  /* 0x0000001c0c50723c */ /* 0x000fe20000001830 */
[--C-:B------:R-:W-:Y:S01]  /*3da0*/  IMAD.IADD R3, R3, 0x1, R63.reuse ;  /* 0x0000000103037824 */ /* 0x100fe200078e023f */
[----:B------:R-:W-:Y:S01]  /*3db0*/  IMNMX R183, RZ, R8, !PT ;  /* 0x00000008ffb77217 */ /* 0x000fe20007800200 */
[----:B------:R-:W-:Y:S01]  /*3dc0*/  IMAD.IADD R0, R0, 0x1, R63 ;  /* 0x0000000100007824 */ /* 0x000fe200078e023f */
[-C--:B------:R-:W-:Y:S02]  /*3dd0*/  IMNMX R186, R4, R68.reuse, PT ;  /* 0x0000004404ba7217 */ /* 0x080fe40003800200 */
[----:B------:R-:W-:-:S02]  /*3de0*/  IMNMX R185, R3, R68, PT ;  /* 0x0000004403b97217 */ /* 0x000fc40003800200 */
[----:B------:R-:W-:Y:S01]  /*3df0*/  HMMA.16816.F32 R44, R12, R30, R44 ;  /* 0x0000001e0c2c723c */ /* 0x000fe2000000182c */
[----:B------:R-:W-:Y:S02]  /*3e00*/  IMNMX R184, R0, R68, PT ;  /* 0x0000004400b87217 */ /* 0x000fe40003800200 */
[----:B------:R-:W-:-:S05]  /*3e10*/  IMNMX R180, RZ, R9, !PT ;  /* 0x00000009ffb47217 */ /* 0x000fca0007800200 */
        /* <DEDUP_REMOVED lines=54> */
.L_x_1831:
[----:B------:R-:W-:Y:S05]  /*4180*/  BSYNC B0 ;  /* 0x0000000000007941 */ /* 0x000fea0003800000 */
.L_x_1830:
[----:B------:R-:W0:Y:S02]  /*4190*/  LDGDEPBAR ;  /* 0x00000000000079af */ /* 0x000e240000000000 */
.L_x_1829:
[----:B------:R-:W-:Y:S01]  /*41a0*/  IMAD R0, R61, 0x40, R199 ;  /* 0x000000403d007824 */ /* 0x000fe200078e02c7 */
[----:B------:R-:W-:Y:S01]  /*41b0*/  LOP3.LUT R4, R71, 0x7ffffffc, RZ, 0xc0, !PT ;  /* 0x7ffffffc47047812 */ /* 0x000fe200078ec0ff */
[----:B------:R-:W-:Y:S01]  /*41c0*/  UIADD3 UR16, UR35, -0x4498517b, URZ ;  /* 0xbb67ae8523107890 */ /* 0x000fe2000fffe03f */
[----:B------:R-:W-:Y:S01]  /*41d0*/  IMAD.WIDE.U32 R62, R167, -0x2daee0ad, RZ ;  /* 0xd2511f53a73e7825 */ /* 0x000fe200078e00ff */
[----:B------:R-:W-:Y:S01]  /*41e0*/  UIADD3 UR17, UR34, -0x61c88647, URZ ;  /* 0x9e3779b922117890 */ /* 0x000fe2000fffe03f */
[C---:B------:R-:W-:Y:S01]  /*41f0*/  ISETP.GE.AND P1, PT, R0.reuse, R187, PT ;  /* 0x000000bb0000720c */ /* 0x040fe20003f26270 */
[----:B------:R-:W-:Y:S01]  /*4200*/  UIADD3 UR12, UR34, 0x3c6ef372, URZ ;  /* 0x3c6ef372220c7890 */ /* 0x000fe2000fffe03f */
[----:B------:R-:W-:Y:S01]  /*4210*/  IADD3 R3, R0, 0x1, RZ ;  /* 0x0000000100037810 */ /* 0x000fe20007ffe0ff */
[----:B------:R-:W-:Y:S01]  /*4220*/  IMAD.IADD R124, R70, 0x1, -R4 ;  /* 0x00000001467c7824 */ /* 0x000fe200078e0a04 */
[C---:B------:R-:W-:Y:S01]  /*4230*/  ISETP.GE.AND P0, PT, R0.reuse, R186, PT ;  /* 0x000000ba0000720c */ /* 0x040fe20003f06270 */
[----:B------:R-:W-:Y:S01]  /*4240*/  UIADD3 UR11, UR35, 0x76cf5d0a, URZ ;  /* 0x76cf5d0a230b7890 */ /* 0x000fe2000fffe03f */
[C---:B------:R-:W-:Y:S01]  /*4250*/  ISETP.LT.OR P6, PT, R0.reuse, R183, P1 ;  /* 0x000000b70000720c */ /* 0x040fe20000fc1670 */
[----:B------:R-:W-:Y:S01]  /*4260*/  UIADD3 UR9, UR35, 0x32370b8f, URZ ;  /* 0x32370b8f23097890 */ /* 0x000fe2000fffe03f */
[C---:B------:R-:W-:Y:S01]  /*4270*/  ISETP.GE.AND P1, PT, R3.reuse, R187, PT ;  /* 0x000000bb0300720c */ /* 0x040fe20003f26270 */
[----:B------:R-:W-:Y:S01]  /*4280*/  UIADD3 UR10, UR34, -0x255992d5, URZ ;  /* 0xdaa66d2b220a7890 */ /* 0x000fe2000fffe03f */
[C---:B------:R-:W-:Y:S01]  /*4290*/  ISETP.GE.AND P3, PT, R3.reuse, R185, PT ;  /* 0x000000b90300720c */ /* 0x040fe20003f66270 */
[----:B------:R-:W-:Y:S01]  /*42a0*/  UIADD3 UR8, UR34, 0x78dde6e4, URZ ;  /* 0x78dde6e422087890 */ /* 0x000fe2000fffe03f */
[----:B------:R-:W-:Y:S01]  /*42b0*/  ISETP.LT.OR P5, PT, R0, R182, P0 ;  /* 0x000000b60000720c */ /* 0x000fe200007a1670 */
[----:B------:R-:W-:Y:S01]  /*42c0*/  UIADD3 UR5, UR35, -0x56f99767, URZ ;  /* 0xa906689923057890 */ /* 0x000fe2000fffe03f */
[C---:B------:R-:W-:Y:S01]  /*42d0*/  ISETP.GE.AND P0, PT, R3.reuse, R186, PT ;  /* 0x000000ba0300720c */ /* 0x040fe20003f06270 */
[----:B------:R-:W-:Y:S01]  /*42e0*/  UIADD3 UR7, UR35, -0x126145ec, URZ ;  /* 0xed9eba1423077890 */ /* 0x000fe2000fffe03f */
[C---:B------:R-:W-:Y:S01]  /*42f0*/  ISETP.LT.OR P4, PT, R3.reuse, R183, P1 ;  /* 0x000000b70300720c */ /* 0x040fe20000f81670 */
[----:B------:R-:W-:Y:S01]  /*4300*/  UIADD3 UR6, UR34, 0x1715609d, URZ ;  /* 0x1715609d22067890 */ /* 0x000fe2000fffe03f */
[----:B------:R-:W-:-:S02]  /*4310*/  ISETP.LT.OR P1, PT, R3, R181, P3 ;  /* 0x000000b50300720c */ /* 0x000fc40001f21670 */
[C---:B------:R-:W-:Y:S02]  /*4320*/  ISETP.LT.OR P0, PT, R3.reuse, R182, P0 ;  /* 0x000000b60300720c */ /* 0x040fe40000701670 */
[----:B------:R-:W-:Y:S02]  /*4330*/  ISETP.GE.AND P2, PT, R3, R184, PT ;  /* 0x000000b80300720c */ /* 0x000fe40003f46270 */
[----:B------:R-:W-:Y:S02]  /*4340*/  P2R R4, PR, RZ, 0x2 ;  /* 0x00000002ff047803 */ /* 0x000fe40000000000 */
[----:B------:R-:W-:Y:S02]  /*4350*/  ISETP.GE.AND P1, PT, R0, R185, PT ;  /* 0x000000b90000720c */ /* 0x000fe40003f26270 */
[----:B------:R-:W-:Y:S02]  /*4360*/  FSEL R26, R65, -INF , !P4 ;  /* 0xff800000411a7808 */ /* 0x000fe40006000000 */
[----:B------:R-:W-:-:S02]  /*4370*/  FSEL R36, R67, -INF , !P0 ;  /* 0xff80000043247808 */ /* 0x000fc40004000000 */
[----:B------:R-:W-:Y:S02]  /*4380*/  ISETP.LT.OR P2, PT, R3, R180, P2 ;  /* 0x000000b40300720c */ /* 0x000fe40001741670 */
[----:B------:R-:W-:Y:S02]  /*4390*/  ISETP.NE.AND P4, PT, R4, RZ, PT ;  /* 0x000000ff0400720c */ /* 0x000fe40003f85270 */
[C---:B------:R-:W-:Y:S02]  /*43a0*/  ISETP.GE.AND P0, PT, R0.reuse, R184, PT ;  /* 0x000000b80000720c */ /* 0x040fe40003f06270 */
[C---:B------:R-:W-:Y:S02]  /*43b0*/  IADD3 R4, R0.reuse, 0x8, RZ ;  /* 0x0000000800047810 */ /* 0x040fe40007ffe0ff */
[----:B------:R-:W-:Y:S02]  /*43c0*/  ISETP.LT.OR P1, PT, R0, R181, P1 ;  /* 0x000000b50000720c */ /* 0x000fe40000f21670 */
[----:B------:R-:W-:-:S02]  /*43d0*/  P2R R3, PR, RZ, 0x4 ;  /* 0x00000004ff037803 */ /* 0x000fc40000000000 */
[----:B------:R-:W-:Y:S02]  /*43e0*/  ISETP.LT.OR P0, PT, R0, R180, P0 ;  /* 0x000000b40000720c */ /* 0x000fe40000701670 */
[----:B------:R-:W-:Y:S02]  /*43f0*/  FSEL R120, R120, -INF , !P1 ;  /* 0xff80000078787808 */ /* 0x000fe40004800000 */
[C---:B------:R-:W-:Y:S02]  /*4400*/  ISETP.GE.AND P2, PT, R4.reuse, R186, PT ;  /* 0x000000ba0400720c */ /* 0x040fe40003f46270 */
[----:B------:R-:W-:Y:S02]  /*4410*/  ISETP.GE.AND P1, PT, R4, R185, PT ;  /* 0x000000b90400720c */ /* 0x000fe40003f26270 */
[----:B------:R-:W-:Y:S02]  /*4420*/  FSEL R27, R66, -INF , !P5 ;  /* 0xff800000421b7808 */ /* 0x000fe40006800000 */
[----:B------:R-:W-:-:S02]  /*4430*/  FSEL R122, R122, -INF , !P0 ;  /* 0xff8000007a7a7808 */ /* 0x000fc40004000000 */
[----:B------:R-:W-:Y:S02]  /*4440*/  ISETP.NE.AND P5, PT, R3, RZ, PT ;  /* 0x000000ff0300720c */ /* 0x000fe40003fa5270 */
[C---:B------:R-:W-:Y:S02]  /*4450*/  ISETP.GE.AND P3, PT, R4.reuse, R187, PT ;  /* 0x000000bb0400720c */ /* 0x040fe40003f66270 */
[C---:B------:R-:W-:Y:S02]  /*4460*/  ISETP.GE.AND P0, PT, R4.reuse, R184, PT ;  /* 0x000000b80400720c */ /* 0x040fe40003f06270 */
[----:B------:R-:W-:Y:S02]  /*4470*/  ISETP.LT.OR P2, PT, R4, R182, P2 ;  /* 0x000000b60400720c */ /* 0x000fe40001741670 */
[----:B------:R-:W-:Y:S02]  /*4480*/  IADD3 R3, R0, 0x9, RZ ;  /* 0x0000000900037810 */ /* 0x000fe40007ffe0ff */
[----:B------:R-:W-:-:S02]  /*4490*/  ISETP.LT.OR P1, PT, R4, R181, P1 ;  /* 0x000000b50400720c */ /* 0x000fc40000f21670 */
[----:B-1----:R-:W-:Y:S02]  /*44a0*/  FSEL R14, R64, -INF , !P6 ;  /* 0xff800000400e7808 */ /* 0x002fe40007000000 */
[C---:B------:R-:W-:Y:S02]  /*44b0*/  ISETP.LT.OR P3, PT, R4.reuse, R183, P3 ;  /* 0x000000b70400720c */ /* 0x040fe40001f61670 */
[----:B------:R-:W-:Y:S02]  /*44c0*/  ISETP.LT.OR P6, PT, R4, R180, P0 ;  /* 0x000000b40400720c */ /* 0x000fe400007c1670 */
[----:B------:R-:W-:Y:S02]  /*44d0*/  FSEL R48, R78, -INF , !P2 ;  /* 0xff8000004e307808 */ /* 0x000fe40005000000 */
[----:B------:R-:W-:Y:S02]  /*44e0*/  P2R R4, PR, RZ, 0x2 ;  /* 0x00000002ff047803 */ /* 0x000fe40000000000 */
[----:B------:R-:W-:-:S02]  /*44f0*/  ISETP.GE.AND P2, PT, R3, R184, PT ;  /* 0x000000b80300720c */ /* 0x000fc40003f46270 */
[C---:B------:R-:W-:Y:S02]  /*4500*/  ISETP.GE.AND P1, PT, R3.reuse, R187, PT ;  /* 0x000000bb0300720c */ /* 0x040fe40003f26270 */
[----:B------:R-:W-:Y:S02]  /*4510*/  ISETP.GE.AND P0, PT, R3, R186, PT ;  /* 0x000000ba0300720c */ /* 0x000fe40003f06270 */
[----:B------:R-:W-:Y:S02]  /*4520*/  FSEL R121, R121, -INF , !P4 ;  /* 0xff80000079797808 */ /* 0x000fe40006000000 */
[C---:B------:R-:W-:Y:S02]  /*4530*/  ISETP.LT.OR P4, PT, R3.reuse, R180, P2 ;  /* 0x000000b40300720c */ /* 0x040fe40001781670 */
[----:B------:R-:W-:Y:S02]  /*4540*/  ISETP.LT.OR P1, PT, R3, R183, P1 ;  /* 0x000000b70300720c */ /* 0x000fe40000f21670 */
[----:B------:R-:W-:-:S02]  /*4550*/  ISETP.NE.AND P2, PT, R4, RZ, PT ;  /* 0x000000ff0400720c */ /* 0x000fc40003f45270 */
[C---:B------:R-:W-:Y:S02]  /*4560*/  ISETP.LT.OR P0, PT, R3.reuse, R182, P0 ;  /* 0x000000b60300720c */ /* 0x040fe40000701670 */
[----:B------:R-:W-:Y:S02]  /*4570*/  IADD3 R4, R0, 0x10, RZ ;  /* 0x0000001000047810 */ /* 0x000fe40007ffe0ff */
[----:B------:R-:W-:Y:S02]  /*4580*/  FSEL R39, R76, -INF , !P3 ;  /* 0xff8000004c277808 */ /* 0x000fe40005800000 */
[----:B------:R-:W-:Y:S02]  /*4590*/  ISETP.GE.AND P3, PT, R3, R185, PT ;  /* 0x000000b90300720c */ /* 0x000fe40003f66270 */
[----:B------:R-:W-:Y:S02]  /*45a0*/  FSEL R42, R77, -INF , !P1 ;  /* 0xff8000004d2a7808 */ /* 0x000fe40004800000 */
[----:B------:R-:W-:-:S02]  /*45b0*/  FSEL R49, R79, -INF , !P0 ;  /* 0xff8000004f317808 */ /* 0x000fc40004000000 */
[----:B------:R-:W-:Y:S02]  /*45c0*/  FSEL R116, R116, -INF , !P2 ;  /* 0xff80000074747808 */ /* 0x000fe40005000000 */
[C---:B------:R-:W-:Y:S02]  /*45d0*/  ISETP.GE.AND P1, PT, R4.reuse, R185, PT ;  /* 0x000000b90400720c */ /* 0x040fe40003f26270 */
[C---:B------:R-:W-:Y:S02]  /*45e0*/  ISETP.GE.AND P2, PT, R4.reuse, R186, PT ;  /* 0x000000ba0400720c */ /* 0x040fe40003f46270 */
[----:B------:R-:W-:Y:S02]  /*45f0*/  ISETP.GE.AND P0, PT, R4, R184, PT ;  /* 0x000000b80400720c */ /* 0x000fe40003f06270 */
[----:B------:R-:W-:Y:S02]  /*4600*/  FSEL R123, R123, -INF , !P5 ;  /* 0xff8000007b7b7808 */ /* 0x000fe40006800000 */
[----:B------:R-:W-:-:S02]  /*4610*/  ISETP.LT.OR P5, PT, R3, R181, P3 ;  /* 0x000000b50300720c */ /* 0x000fc40001fa1670 */
[C---:B------:R-:W-:Y:S02]  /*4620*/  ISETP.GE.AND P3, PT, R4.reuse, R187, PT ;  /* 0x000000bb0400720c */ /* 0x040fe40003f66270 */
[----:B------:R-:W-:Y:S02]  /*4630*/  ISETP.LT.OR P1, PT, R4, R181, P1 ;  /* 0x000000b50400720c */ /* 0x000fe40000f21670 */
[----:B------:R-:W-:Y:S02]  /*4640*/  IADD3 R3, R0, 0x11, RZ ;  /* 0x0000001100037810 */ /* 0x000fe40007ffe0ff */
[C---:B------:R-:W-:Y:S02]  /*4650*/  ISETP.LT.OR P2, PT, R4.reuse, R182, P2 ;  /* 0x000000b60400720c */ /* 0x040fe40001741670 */
[C---:B------:R-:W-:Y:S02]  /*4660*/  ISETP.LT.OR P0, PT, R4.reuse, R180, P0 ;  /* 0x000000b40400720c */ /* 0x040fe40000701670 */
[----:B------:R-:W-:-:S02]  /*4670*/  ISETP.LT.OR P3, PT, R4, R183, P3 ;  /* 0x000000b70400720c */ /* 0x000fc40001f61670 */
[----:B------:R-:W-:Y:S02]  /*4680*/  P2R R7, PR, RZ, 0x2 ;  /* 0x00000002ff077803 */ /* 0x000fe40000000000 */
[----:B------:R-:W-:Y:S02]  /*4690*/  P2R R4, PR, RZ, 0x1 ;  /* 0x00000001ff047803 */ /* 0x000fe40000000000 */
[C---:B------:R-:W-:Y:S02]  /*46a0*/  ISETP.GE.AND P1, PT, R3.reuse, R187, PT ;  /* 0x000000bb0300720c */ /* 0x040fe40003f26270 */
[----:B------:R-:W-:Y:S02]  /*46b0*/  FSEL R52, R58, -INF , !P2 ;  /* 0xff8000003a347808 */ /* 0x000fe40005000000 */
[C---:B------:R-:W-:Y:S02]  /*46c0*/  ISETP.GE.AND P0, PT, R3.reuse, R186, PT ;  /* 0x000000ba0300720c */ /* 0x040fe40003f06270 */
[----:B------:R-:W-:-:S02]  /*46d0*/  ISETP.GE.AND P2, PT, R3, R184, PT ;  /* 0x000000b80300720c */ /* 0x000fc40003f46270 */
[----:B------:R-:W-:Y:S02]  /*46e0*/  FSEL R128, R119, -INF , !P4 ;  /* 0xff80000077807808 */ /* 0x000fe40006000000 */
[----:B------:R-:W-:Y:S02]  /*46f0*/  FSEL R117, R117, -INF , !P5 ;  /* 0xff80000075757808 */ /* 0x000fe40006800000 */
[----:B------:R-:W-:Y:S02]  /*4700*/  ISETP.NE.AND P4, PT, R4, RZ, PT ;  /* 0x000000ff0400720c */ /* 0x000fe40003f85270 */
[----:B------:R-:W-:Y:S02]  /*4710*/  FSEL R50, R56, -INF , !P3 ;  /* 0xff80000038327808 */ /* 0x000fe40005800000 */
[C---:B------:R-:W-:Y:S02]  /*4720*/  ISETP.LT.OR P1, PT, R3.reuse, R183, P1 ;  /* 0x000000b70300720c */ /* 0x040fe40000f21670 */
[----:B------:R-:W-:-:S02]  /*4730*/  ISETP.GE.AND P3, PT, R3, R185, PT ;  /* 0x000000b90300720c */ /* 0x000fc40003f66270 */
[C---:B------:R-:W-:Y:S02]  /*4740*/  ISETP.LT.OR P0, PT, R3.reuse, R182, P0 ;  /* 0x000000b60300720c */ /* 0x040fe40000701670 */
[----:B------:R-:W-:Y:S02]  /*4750*/  ISETP.LT.OR P5, PT, R3, R180, P2 ;  /* 0x000000b40300720c */ /* 0x000fe400017a1670 */
[----:B------:R-:W-:Y:S02]  /*4760*/  IADD3 R4, R0, 0x18, RZ ;  /* 0x0000001800047810 */ /* 0x000fe40007ffe0ff */
[----:B------:R-:W-:Y:S02]  /*4770*/  ISETP.NE.AND P2, PT, R7, RZ, PT ;  /* 0x000000ff0700720c */ /* 0x000fe40003f45270 */
[----:B------:R-:W-:Y:S02]  /*4780*/  FSEL R127, R118, -INF , !P6 ;  /* 0xff800000767f7808 */ /* 0x000fe40007000000 */
[----:B------:R-:W-:-:S02]  /*4790*/  FSEL R51, R57, -INF , !P1 ;  /* 0xff80000039337808 */ /* 0x000fc40004800000 */
[----:B------:R-:W-:Y:S02]  /*47a0*/  ISETP.LT.OR P6, PT, R3, R181, P3 ;  /* 0x000000b50300720c */ /* 0x000fe40001fc1670 */
[----:B------:R-:W-:Y:S02]  /*47b0*/  FSEL R53, R59, -INF , !P0 ;  /* 0xff8000003b357808 */ /* 0x000fe40004000000 */
[C---:B------:R-:W-:Y:S02]  /*47c0*/  ISETP.GE.AND P1, PT, R4.reuse, R185, PT ;  /* 0x000000b90400720c */ /* 0x040fe40003f26270 */
[----:B------:R-:W-:Y:S02]  /*47d0*/  ISETP.GE.AND P3, PT, R4, R187, PT ;  /* 0x000000bb0400720c */ /* 0x000fe40003f66270 */
[----:B------:R-:W-:Y:S01]  /*47e0*/  FSEL R118, R112, -INF , !P2 ;  /* 0xff80000070767808 */ /* 0x000fe20005000000 */
[----:B------:R-:W-:Y:S01]  /*47f0*/  IMAD.MOV.U32 R112, RZ, RZ, R166 ;  /* 0x000000ffff707224 */ /* 0x000fe200078e00a6 */
[----:B------:R-:W-:-:S02]  /*4800*/  ISETP.GE.AND P0, PT, R4, R184, PT ;  /* 0x000000b80400720c */ /* 0x000fc40003f06270 */
[----:B------:R-:W-:Y:S02]  /*4810*/  ISETP.GE.AND P2, PT, R4, R186, PT ;  /* 0x000000ba0400720c */ /* 0x000fe40003f46270 */
[----:B------:R-:W-:Y:S02]  /*4820*/  IADD3 R3, R0, 0x19, RZ ;  /* 0x0000001900037810 */ /* 0x000fe40007ffe0ff */
[----:B------:R-:W-:Y:S02]  /*4830*/  FSEL R134, R114, -INF , !P4 ;  /* 0xff80000072867808 */ /* 0x000fe40006000000 */
[C---:B------:R-:W-:Y:S02]  /*4840*/  ISETP.LT.OR P1, PT, R4.reuse, R181, P1 ;  /* 0x000000b50400720c */ /* 0x040fe40000f21670 */
[C---:B------:R-:W-:Y:S02]  /*4850*/  ISETP.LT.OR P4, PT, R4.reuse, R183, P3 ;  /* 0x000000b70400720c */ /* 0x040fe40001f81670 */
[----:B------:R-:W-:-:S02]  /*4860*/  ISETP.LT.OR P0, PT, R4, R180, P0 ;  /* 0x000000b40400720c */ /* 0x000fc40000701670 */
[----:B------:R-:W-:Y:S02]  /*4870*/  ISETP.LT.OR P3, PT, R4, R182, P2 ;  /* 0x000000b60400720c */ /* 0x000fe40001761670 */
[----:B------:R-:W-:Y:S02]  /*4880*/  P2R R7, PR, RZ, 0x2 ;  /* 0x00000002ff077803 */ /* 0x000fe40000000000 */
[C---:B------:R-:W-:Y:S02]  /*4890*/  ISETP.GE.AND P2, PT, R3.reuse, R187, PT ;  /* 0x000000bb0300720c */ /* 0x040fe40003f46270 */
[----:B------:R-:W-:Y:S02]  /*48a0*/  P2R R4, PR, RZ, 0x1 ;  /* 0x00000001ff047803 */ /* 0x000fe40000000000 */
[C---:B------:R-:W-:Y:S02]  /*48b0*/  ISETP.GE.AND P1, PT, R3.reuse, R186, PT ;  /* 0x000000ba0300720c */ /* 0x040fe40003f26270 */
[----:B------:R-:W-:-:S02]  /*48c0*/  ISETP.GE.AND P0, PT, R3, R185, PT ;  /* 0x000000b90300720c */ /* 0x000fc40003f06270 */
[----:B------:R-:W-:Y:S02]  /*48d0*/  FSEL R56, R34, -INF , !P3 ;  /* 0xff80000022387808 */ /* 0x000fe40005800000 */
[----:B------:R-:W-:Y:S02]  /*48e0*/  FSEL R54, R32, -INF , !P4 ;  /* 0xff80000020367808 */ /* 0x000fe40006000000 */
        /* <DEDUP_REMOVED lines=8> */
[----:B------:R-:W-:Y:S02]  /*4970*/  ISETP.NE.AND P5, PT, R7, RZ, PT ;  /* 0x000000ff0700720c */ /* 0x000fe40003fa5270 */
[----:B------:R-:W-:-:S02]  /*4980*/  FSEL R129, R111, -INF , !P0 ;  /* 0xff8000006f817808 */ /* 0x000fc40004000000 */
[C---:B------:R-:W-:Y:S02]  /*4990*/  ISETP.GE.AND P1, PT, R3.reuse, R185, PT ;  /* 0x000000b90300720c */ /* 0x040fe40003f26270 */
[----:B------:R-:W-:Y:S02]  /*49a0*/  IADD3 R7, R0, 0x21, RZ ;  /* 0x0000002100077810 */ /* 0x000fe40007ffe0ff */
[----:B------:R-:W-:Y:S02]  /*49b0*/  ISETP.GE.AND P0, PT, R3, R184, PT ;  /* 0x000000b80300720c */ /* 0x000fe40003f06270 */
[----:B------:R-:W-:Y:S02]  /*49c0*/  FSEL R55, R33, -INF , !P4 ;  /* 0xff80000021377808 */ /* 0x000fe40006000000 */
[----:B------:R-:W-:Y:S02]  /*49d0*/  ISETP.LT.OR P1, PT, R3, R181, P1 ;  /* 0x000000b50300720c */ /* 0x000fe40000f21670 */
[----:B------:R-:W-:-:S02]  /*49e0*/  FSEL R115, R108, -INF , !P5 ;  /* 0xff8000006c737808 */ /* 0x000fc40006800000 */
[-C--:B------:R-:W-:Y:S02]  /*49f0*/  ISETP.GE.AND P4, PT, R7, R187.reuse, PT ;  /* 0x000000bb0700720c */ /* 0x080fe40003f86270 */
[----:B------:R-:W-:Y:S02]  /*4a00*/  ISETP.LT.OR P0, PT, R3, R180, P0 ;  /* 0x000000b40300720c */ /* 0x000fe40000701670 */
[----:B------:R-:W-:Y:S02]  /*4a10*/  FSEL R57, R35, -INF , !P2 ;  /* 0xff80000023397808 */ /* 0x000fe40005000000 */
[-C--:B------:R-:W-:Y:S02]  /*4a20*/  ISETP.GE.AND P5, PT, R7, R186.reuse, PT ;  /* 0x000000ba0700720c */ /* 0x080fe40003fa6270 */
[C---:B------:R-:W-:Y:S02]  /*4a30*/  ISETP.GE.AND P3, PT, R3.reuse, R187, PT ;  /* 0x000000bb0300720c */ /* 0x040fe40003f66270 */
[----:B------:R-:W-:-:S02]  /*4a40*/  ISETP.GE.AND P2, PT, R3, R186, PT ;  /* 0x000000ba0300720c */ /* 0x000fc40003f46270 */
[----:B------:R-:W-:Y:S02]  /*4a50*/  FSEL R125, R113, -INF , !P6 ;  /* 0xff800000717d7808 */ /* 0x000fe40007000000 */
[----:B--2---:R-:W-:Y:S02]  /*4a60*/  P2R R9, PR, RZ, 0x2 ;  /* 0x00000002ff097803 */ /* 0x004fe40000000000 */
[----:B------:R-:W-:Y:S02]  /*4a70*/  ISETP.NE.AND P6, PT, R4, RZ, PT ;  /* 0x000000ff0400720c */ /* 0x000fe40003fc5270 */
[----:B------:R-:W-:Y:S02]  /*4a80*/  ISETP.LT.OR P1, PT, R7, R183, P4 ;  /* 0x000000b70700720c */ /* 0x000fe40002721670 */
[----:B------:R-:W-:Y:S02]  /*4a90*/  P2R R8, PR, RZ, 0x1 ;  /* 0x00000001ff087803 */ /* 0x000fe40000000000 */
[----:B------:R-:W-:-:S02]  /*4aa0*/  IADD3 R4, R0, 0x28, RZ ;  /* 0x0000002800047810 */ /* 0x000fc40007ffe0ff */
[-C--:B------:R-:W-:Y:S02]  /*4ab0*/  ISETP.LT.OR P0, PT, R7, R182.reuse, P5 ;  /* 0x000000b60700720c */ /* 0x080fe40002f01670 */
[C---:B------:R-:W-:Y:S02]  /*4ac0*/  ISETP.LT.OR P3, PT, R3.reuse, R183, P3 ;  /* 0x000000b70300720c */ /* 0x040fe40001f61670 */
[----:B------:R-:W-:Y:S02]  /*4ad0*/  ISETP.LT.OR P2, PT, R3, R182, P2 ;  /* 0x000000b60300720c */ /* 0x000fe40001741670 */
[----:B------:R-:W-:Y:S02]  /*4ae0*/  IADD3 R3, R0, 0x29, RZ ;  /* 0x0000002900037810 */ /* 0x000fe40007ffe0ff */
[----:B------:R-:W-:Y:S02]  /*4af0*/  FSEL R59, R81, -INF , !P1 ;  /* 0xff800000513b7808 */ /* 0x000fe40004800000 */
[----:B------:R-:W-:-:S02]  /*4b00*/  FSEL R61, R83, -INF , !P0 ;  /* 0xff800000533d7808 */ /* 0x000fc40004000000 */
[----:B------:R-:W-:Y:S02]  /*4b10*/  ISETP.GE.AND P1, PT, R4, R187, PT ;  /* 0x000000bb0400720c */ /* 0x000fe40003f26270 */
[----:B------:R-:W-:Y:S02]  /*4b20*/  FSEL R58, R80, -INF , !P3 ;  /* 0xff800000503a7808 */ /* 0x000fe40005800000 */
[CC--:B------:R-:W-:Y:S02]  /*4b30*/  ISETP.GE.AND P0, PT, R4.reuse, R186.reuse, PT ;  /* 0x000000ba0400720c */ /* 0x0c0fe40003f06270 */
[----:B------:R-:W-:Y:S02]  /*4b40*/  ISETP.GE.AND P3, PT, R3, R186, PT ;  /* 0x000000ba0300720c */ /* 0x000fe40003f66270 */
[C---:B------:R-:W-:Y:S02]  /*4b50*/  ISETP.LT.OR P4, PT, R4.reuse, R183, P1 ;  /* 0x000000b70400720c */ /* 0x040fe40000f81670 */
[----:B------:R-:W-:-:S02]  /*4b60*/  ISETP.LT.OR P1, PT, R4, R182, P0 ;  /* 0x000000b60400720c */ /* 0x000fc40000721670 */
[----:B------:R-:W-:Y:S02]  /*4b70*/  ISETP.LT.OR P0, PT, R3, R182, P3 ;  /* 0x000000b60300720c */ /* 0x000fe40001f01670 */
[----:B------:R-:W-:Y:S02]  /*4b80*/  FSEL R64, R46, -INF , !P1 ;  /* 0xff8000002e407808 */ /* 0x000fe40004800000 */
[----:B------:R-:W-:Y:S02]  /*4b90*/  FSEL R47, R47, -INF , !P0 ;  /* 0xff8000002f2f7808 */ /* 0x000fe40004000000 */
[C---:B------:R-:W-:Y:S02]  /*4ba0*/  ISETP.GE.AND P1, PT, R7.reuse, R185, PT ;  /* 0x000000b90700720c */ /* 0x040fe40003f26270 */
[----:B------:R-:W-:Y:S02]  /*4bb0*/  ISETP.GE.AND P0, PT, R7, R184, PT ;  /* 0x000000b80700720c */ /* 0x000fe40003f06270 */
[----:B------:R-:W-:-:S02]  /*4bc0*/  FSEL R126, R110, -INF , !P6 ;  /* 0xff8000006e7e7808 */ /* 0x000fc40007000000 */
[C---:B------:R-:W-:Y:S02]  /*4bd0*/  ISETP.LT.OR P1, PT, R7.reuse, R181, P1 ;  /* 0x000000b50700720c */ /* 0x040fe40000f21670 */
[----:B------:R-:W-:Y:S02]  /*4be0*/  ISETP.LT.OR P6, PT, R7, R180, P0 ;  /* 0x000000b40700720c */ /* 0x000fe400007c1670 */
[----:B------:R-:W-:Y:S02]  /*4bf0*/  FMNMX.FTZ R7, R14, R26, !PT ;  /* 0x0000001a0e077209 */ /* 0x000fe40007810000 */
[----:B------:R-:W-:Y:S02]  /*4c00*/  ISETP.NE.AND P5, PT, R8, RZ, PT ;  /* 0x000000ff0800720c */ /* 0x000fe40003fa5270 */
[----:B------:R-:W-:Y:S02]  /*4c10*/  FMNMX.FTZ R8, R39, R7, !PT ;  /* 0x0000000727087209 */ /* 0x000fe40007810000 */
[----:B------:R-:W-:-:S02]  /*4c20*/  FSEL R60, R82, -INF , !P2 ;  /* 0xff800000523c7808 */ /* 0x000fc40005000000 */
[----:B------:R-:W-:Y:S02]  /*4c30*/  FMNMX.FTZ R7, R27, R36, !PT ;  /* 0x000000241b077209 */ /* 0x000fe40007810000 */
[C---:B------:R-:W-:Y:S02]  /*4c40*/  ISETP.GE.AND P2, PT, R3.reuse, R187, PT ;  /* 0x000000bb0300720c */ /* 0x040fe40003f46270 */
[----:B------:R-:W-:Y:S02]  /*4c50*/  FMNMX.FTZ R8, R42, R8, !PT ;  /* 0x000000082a087209 */ /* 0x000fe40007810000 */
[----:B------:R-:W-:Y:S02]  /*4c60*/  FMNMX.FTZ R7, R48, R7, !PT ;  /* 0x0000000730077209 */ /* 0x000fe40007810000 */
[----:B------:R-:W-:Y:S02]  /*4c70*/  ISETP.LT.OR P2, PT, R3, R183, P2 ;  /* 0x000000b70300720c */ /* 0x000fe40001741670 */
[----:B------:R-:W-:-:S02]  /*4c80*/  FMNMX.FTZ R8, R50, R8, !PT ;  /* 0x0000000832087209 */ /* 0x000fc40007810000 */
[----:B------:R-:W-:Y:S02]  /*4c90*/  IADD3 R10, R0, 0x30, RZ ;  /* 0x00000030000a7810 */ /* 0x000fe40007ffe0ff */
[----:B------:R-:W-:Y:S02]  /*4ca0*/  FMNMX.FTZ R7, R49, R7, !PT ;  /* 0x0000000731077209 */ /* 0x000fe40007810000 */
[----:B------:R-:W-:Y:S02]  /*4cb0*/  FSEL R46, R45, -INF , !P2 ;  /* 0xff8000002d2e7808 */ /* 0x000fe40005000000 */
[----:B------:R-:W-:Y:S02]  /*4cc0*/  FMNMX.FTZ R8, R51, R8, !PT ;  /* 0x0000000833087209 */ /* 0x000fe40007810000 */
[----:B------:R-:W-:Y:S02]  /*4cd0*/  ISETP.GE.AND P2, PT, R10, R187, PT ;  /* 0x000000bb0a00720c */ /* 0x000fe40003f46270 */
[----:B------:R-:W-:-:S02]  /*4ce0*/  FSEL R44, R44, -INF , !P4 ;  /* 0xff8000002c2c7808 */ /* 0x000fc40006000000 */
[C---:B------:R-:W-:Y:S02]  /*4cf0*/  IADD3 R37, R0.reuse, 0x31, RZ ;  /* 0x0000003100257810 */ /* 0x040fe40007ffe0ff */
[C---:B------:R-:W-:Y:S02]  /*4d00*/  IADD3 R38, R0.reuse, 0x38, RZ ;  /* 0x0000003800267810 */ /* 0x040fe40007ffe0ff */
[----:B------:R-:W-:Y:S02]  /*4d10*/  IADD3 R43, R0, 0x39, RZ ;  /* 0x00000039002b7810 */ /* 0x000fe40007ffe0ff */
[----:B------:R-:W-:Y:S02]  /*4d20*/  ISETP.NE.AND P4, PT, R9, RZ, PT ;  /* 0x000000ff0900720c */ /* 0x000fe40003f85270 */
[----:B------:R-:W-:Y:S02]  /*4d30*/  FMNMX.FTZ R0, R52, R7, !PT ;  /* 0x0000000734007209 */ /* 0x000fe40007810000 */
[----:B------:R-:W-:-:S02]  /*4d40*/  P2R R9, PR, RZ, 0x2 ;  /* 0x00000002ff097803 */ /* 0x000fc40000000000 */
[----:B------:R-:W-:Y:S02]  /*4d50*/  FMNMX.FTZ R7, R54, R8, !PT ;  /* 0x0000000836077209 */ /* 0x000fe40007810000 */
[----:B------:R-:W-:Y:S02]  /*4d60*/  ISETP.LT.OR P1, PT, R10, R183, P2 ;  /* 0x000000b70a00720c */ /* 0x000fe40001721670 */
[----:B------:R-:W-:Y:S02]  /*4d70*/  FMNMX.FTZ R7, R55, R7, !PT ;  /* 0x0000000737077209 */ /* 0x000fe40007810000 */
[----:B------:R-:W-:Y:S02]  /*4d80*/  FSEL R66, R28, -INF , !P1 ;  /* 0xff8000001c427808 */ /* 0x000fe40004800000 */
[----:B------:R-:W-:Y:S02]  /*4d90*/  ISETP.GE.AND P1, PT, R37, R187, PT ;  /* 0x000000bb2500720c */ /* 0x000fe40003f26270 */
[----:B------:R-:W-:-:S02]  /*4da0*/  FMNMX.FTZ R7, R58, R7, !PT ;  /* 0x000000073a077209 */ /* 0x000fc40007810000 */
[C---:B------:R-:W-:Y:S02]  /*4db0*/  ISETP.GE.AND P3, PT, R10.reuse, R186, PT ;  /* 0x000000ba0a00720c */ /* 0x040fe40003f66270 */
[----:B------:R-:W-:Y:S02]  /*4dc0*/  ISETP.LT.OR P1, PT, R37, R183, P1 ;  /* 0x000000b72500720c */ /* 0x000fe40000f21670 */
[----:B------:R-:W-:Y:S02]  /*4dd0*/  FMNMX.FTZ R0, R53, R0, !PT ;  /* 0x0000000035007209 */ /* 0x000fe40007810000 */
[----:B------:R-:W-:Y:S02]  /*4de0*/  FMNMX.FTZ R7, R59, R7, !PT ;  /* 0x000000073b077209 */ /* 0x000fe40007810000 */
[----:B------:R-:W-:Y:S02]  /*4df0*/  ISETP.LT.OR P0, PT, R10, R182, P3 ;  /* 0x000000b60a00720c */ /* 0x000fe40001f01670 */
[----:B------:R-:W-:-:S02]  /*4e00*/  FSEL R65, R29, -INF , !P1 ;  /* 0xff8000001d417808 */ /* 0x000fc40004800000 */
[----:B------:R-:W-:Y:S02]  /*4e10*/  ISETP.GE.AND P1, PT, R38, R187, PT ;  /* 0x000000bb2600720c */ /* 0x000fe40003f26270 */
[----:B------:R-:W-:Y:S02]  /*4e20*/  FMNMX.FTZ R0, R56, R0, !PT ;  /* 0x0000000038007209 */ /* 0x000fe40007810000 */
[----:B------:R-:W-:Y:S02]  /*4e30*/  FMNMX.FTZ R7, R44, R7, !PT ;  /* 0x000000072c077209 */ /* 0x000fe40007810000 */
[----:B------:R-:W-:Y:S02]  /*4e40*/  FSEL R98, R30, -INF , !P0 ;  /* 0xff8000001e627808 */ /* 0x000fe40004000000 */
[----:B------:R-:W-:Y:S02]  /*4e50*/  ISETP.GE.AND P0, PT, R37, R186, PT ;  /* 0x000000ba2500720c */ /* 0x000fe40003f06270 */
[----:B------:R-:W-:-:S02]  /*4e60*/  ISETP.LT.OR P1, PT, R38, R183, P1 ;  /* 0x000000b72600720c */ /* 0x000fc40000f21670 */
[----:B------:R-:W-:Y:S02]  /*4e70*/  FMNMX.FTZ R0, R57, R0, !PT ;  /* 0x0000000039007209 */ /* 0x000fe40007810000 */
[----:B------:R-:W-:Y:S02]  /*4e80*/  FMNMX.FTZ R7, R46, R7, !PT ;  /* 0x000000072e077209 */ /* 0x000fe40007810000 */
[----:B------:R-:W-:Y:S02]  /*4e90*/  ISETP.LT.OR P0, PT, R37, R182, P0 ;  /* 0x000000b62500720c */ /* 0x000fe40000701670 */
[----:B------:R-:W-:Y:S02]  /*4ea0*/  FSEL R108, R20, -INF , !P1 ;  /* 0xff800000146c7808 */ /* 0x000fe40004800000 */
[----:B------:R-:W-:Y:S02]  /*4eb0*/  FMNMX.FTZ R0, R60, R0, !PT ;  /* 0x000000003c007209 */ /* 0x000fe40007810000 */
[----:B------:R-:W-:-:S02]  /*4ec0*/  ISETP.GE.AND P1, PT, R43, R187, PT ;  /* 0x000000bb2b00720c */ /* 0x000fc40003f26270 */
[----:B------:R-:W-:Y:S02]  /*4ed0*/  FMNMX.FTZ R7, R66, R7, !PT ;  /* 0x0000000742077209 */ /* 0x000fe40007810000 */
[----:B------:R-:W-:Y:S02]  /*4ee0*/  FSEL R97, R31, -INF , !P0 ;  /* 0xff8000001f617808 */ /* 0x000fe40004000000 */
[----:B------:R-:W-:Y:S02]  /*4ef0*/  FMNMX.FTZ R0, R61, R0, !PT ;  /* 0x000000003d007209 */ /* 0x000fe40007810000 */
[----:B------:R-:W-:Y:S02]  /*4f00*/  ISETP.GE.AND P0, PT, R38, R186, PT ;  /* 0x000000ba2600720c */ /* 0x000fe40003f06270 */
[----:B------:R-:W-:Y:S02]  /*4f10*/  ISETP.LT.OR P1, PT, R43, R183, P1 ;  /* 0x000000b72b00720c */ /* 0x000fe40000f21670 */
[----:B------:R-:W-:-:S02]  /*4f20*/  FMNMX.FTZ R7, R65, R7, !PT ;  /* 0x0000000741077209 */ /* 0x000fc40007810000 */
[----:B------:R-:W-:Y:S02]  /*4f30*/  FMNMX.FTZ R0, R64, R0, !PT ;  /* 0x0000000040007209 */ /* 0x000fe40007810000 */
[----:B------:R-:W-:Y:S02]  /*4f40*/  ISETP.LT.OR P0, PT, R38, R182, P0 ;  /* 0x000000b62600720c */ /* 0x000fe40000701670 */
[----:B------:R-:W-:Y:S02]  /*4f50*/  FSEL R96, R21, -INF , !P1 ;  /* 0xff80000015607808 */ /* 0x000fe40004800000 */
[----:B------:R-:W-:Y:S02]  /*4f60*/  FMNMX.FTZ R7, R108, R7, !PT ;  /* 0x000000076c077209 */ /* 0x000fe40007810000 */
[----:B------:R-:W-:Y:S02]  /*4f70*/  ISETP.GE.AND P3, PT, R4, R185, PT ;  /* 0x000000b90400720c */ /* 0x000fe40003f66270 */
[----:B------:R-:W-:-:S02]  /*4f80*/  FMNMX.FTZ R0, R47, R0, !PT ;  /* 0x000000002f007209 */ /* 0x000fc40007810000 */
[----:B------:R-:W-:Y:S02]  /*4f90*/  ISETP.GE.AND P2, PT, R3, R185, PT ;  /* 0x000000b90300720c */ /* 0x000fe40003f46270 */
[----:B------:R-:W-:Y:S02]  /*4fa0*/  FSEL R109, R22, -INF , !P0 ;  /* 0xff800000166d7808 */ /* 0x000fe40004000000 */
[----:B------:R-:W-:Y:S02]  /*4fb0*/  FMNMX.FTZ R7, R96, R7, !PT ;  /* 0x0000000760077209 */ /* 0x000fe40007810000 */
[----:B------:R-:W-:Y:S02]  /*4fc0*/  ISETP.GE.AND P0, PT, R43, R186, PT ;  /* 0x000000ba2b00720c */ /* 0x000fe40003f06270 */
[----:B------:R-:W-:Y:S01]  /*4fd0*/  FSEL R146, R106, -INF , !P5 ;  /* 0xff8000006a927808 */ /* 0x000fe20006800000 */
[----:B------:R-:W-:Y:S01]  /*4fe0*/  IMAD.MOV.U32 R106, RZ, RZ, R198 ;  /* 0x000000ffff6a7224 */ /* 0x000fe200078e00c6 */
[----:B------:R-:W-:-:S02]  /*4ff0*/  ISETP.LT.OR P5, PT, R4, R181, P3 ;  /* 0x000000b50400720c */ /* 0x000fc40001fa1670 */
[----:B------:R-:W-:Y:S01]  /*5000*/  FMNMX.FTZ R0, R98, R0, !PT ;  /* 0x0000000062007209 */ /* 0x000fe20007810000 */
[----:B------:R-:W-:Y:S01]  /*5010*/  IMAD.WIDE.U32 R110, R106, -0x326172a9, RZ ;  /* 0xcd9e8d576a6e7825 */ /* 0x000fe200078e00ff */
[----:B------:R-:W-:Y:S02]  /*5020*/  ISETP.LT.OR P3, PT, R3, R181, P2 ;  /* 0x000000b50300720c */ /* 0x000fe40001761670 */
[----:B------:R-:W-:Y:S02]  /*5030*/  ISETP.NE.AND P2, PT, R9, RZ, PT ;  /* 0x000000ff0900720c */ /* 0x000fe40003f45270 */
[----:B------:R-:W-:Y:S01]  /*5040*/  ISETP.LT.OR P0, PT, R43, R182, P0 ;  /* 0x000000b62b00720c */ /* 0x000fe20000701670 */
[----:B------:R-:W1:Y:S01]  /*5050*/  SHFL.BFLY PT, R9, R7, 0x2, 0x1f ;  /* 0x0c401f0007097f89 */ /* 0x000e6200000e0000 */
[----:B------:R-:W-:Y:S02]  /*5060*/  FMNMX.FTZ R0, R97, R0, !PT ;  /* 0x0000000061007209 */ /* 0x000fe40007810000 */
[----:B------:R-:W-:-:S02]  /*5070*/  FSEL R99, R23, -INF , !P0 ;  /* 0xff80000017637808 */ /* 0x000fc40004000000 */
[-C--:B------:R-:W-:Y:S02]  /*5080*/  ISETP.GE.AND P1, PT, R4, R184.reuse, PT ;  /* 0x000000b80400720c */ /* 0x080fe40003f26270 */
[----:B------:R-:W-:Y:S02]  /*5090*/  ISETP.GE.AND P0, PT, R3, R184, PT ;  /* 0x000000b80300720c */ /* 0x000fe40003f06270 */
[----:B------:R-:W-:Y:S02]  /*50a0*/  FMNMX.FTZ R0, R109, R0, !PT ;  /* 0x000000006d007209 */ /* 0x000fe40007810000 */
[----:B------:R-:W-:Y:S02]  /*50b0*/  FSEL R145, R104, -INF , !P4 ;  /* 0xff80000068917808 */ /* 0x000fe40006000000 */
[----:B------:R-:W-:Y:S02]  /*50c0*/  LOP3.LUT R114, R72, UR34, RZ, 0x3c, !PT ;  /* 0x0000002248727c12 */ /* 0x000fe4000f8e3cff */
[----:B------:R-:W-:-:S02]  /*50d0*/  ISETP.LT.OR P4, PT, R4, R180, P1 ;  /* 0x000000b40400720c */ /* 0x000fc40000f81670 */
[----:B------:R-:W-:Y:S01]  /*50e0*/  ISETP.LT.OR P1, PT, R3, R180, P0 ;  /* 0x000000b40300720c */ /* 0x000fe20000721670 */
[----:B------:R-:W-:Y:S01]  /*50f0*/  STL [R1+0xdc], R114 ;  /* 0x0000dc7201007387 */ /* 0x000fe20000100800 */
[----:B------:R-:W-:Y:S01]  /*5100*/  FMNMX.FTZ R3, R99, R0, !PT ;  /* 0x0000000063037209 */ /* 0x000fe20007810000 */
[----:B------:R-:W-:Y:S01]  /*5110*/  IMAD.SHL.U32 R0, R75, 0x2, RZ ;  /* 0x000000024b007824 */ /* 0x000fe200078e00ff */
[----:B------:R-:W-:Y:S02]  /*5120*/  LOP3.LUT R8, R111, R114, RZ, 0x3c, !PT ;  /* 0x000000726f087212 */ /* 0x000fe400078e3cff */
[----:B------:R-:W-:Y:S01]  /*5130*/  FSEL R142, R105, -INF , !P2 ;  /* 0xff800000698e7808 */ /* 0x000fe20005000000 */
[----:B------:R-:W2:Y:S01]  /*5140*/  SHFL.BFLY PT, R11, R3, 0x2, 0x1f ;  /* 0x0c401f00030b7f89 */ /* 0x000ea200000e0000 */
[----:B------:R-:W-:Y:S01]  /*5150*/  LOP3.LUT R4, R0, UR35, RZ, 0x3c, !PT ;  /* 0x0000002300047c12 */ /* 0x000fe2000f8e3cff */
[----:B------:R-:W-:Y:S01]  /*5160*/  IMAD.WIDE.U32 R244, R8, -0x2daee0ad, RZ ;  /* 0xd2511f5308f47825 */ /* 0x000fe200078e00ff */
[----:B-1----:R-:W-:-:S02]  /*5170*/  FMNMX.FTZ R7, R7, R9, !PT ;  /* 0x0000000907077209 */ /* 0x002fc40007810000 */
[----:B------:R-:W-:Y:S02]  /*5180*/  LOP3.LUT R8, R63, R4, RZ, 0x3c, !PT ;  /* 0x000000043f087212 */ /* 0x000fe400078e3cff */
[----:B------:R-:W-:Y:S01]  /*5190*/  LOP3.LUT R4, R245, UR16, R62, 0x96, !PT ;  /* 0x00000010f5047c12 */ /* 0x000fe2000f8e963e */
[----:B------:R-:W1:Y:S01]  /*51a0*/  SHFL.BFLY PT, R12, R7, 0x1, 0x1f ;  /* 0x0c201f00070c7f89 */ /* 0x000e6200000e0000 */
[----:B------:R-:W-:Y:S01]  /*51b0*/  IADD3 R0, R0, 0x1, RZ ;  /* 0x0000000100007810 */ /* 0x000fe20007ffe0ff */
[----:B------:R-:W-:Y:S01]  /*51c0*/  IMAD.WIDE.U32 R24, R8, -0x326172a9, RZ ;  /* 0xcd9e8d5708187825 */ /* 0x000fe200078e00ff */
[----:B------:R-:W-:Y:S02]  /*51d0*/  ISETP.GE.AND P2, PT, R10, R185, PT ;  /* 0x000000b90a00720c */ /* 0x000fe40003f46270 */
[----:B------:R-:W-:Y:S01]  /*51e0*/  LOP3.LUT R45, R0, UR35, RZ, 0x3c, !PT ;  /* 0x00000023002d7c12 */ /* 0x000fe2000f8e3cff */
[----:B------:R-:W-:Y:S01]  /*51f0*/  IMAD.WIDE.U32 R30, R4, -0x326172a9, RZ ;  /* 0xcd9e8d57041e7825 */ /* 0x000fe200078e00ff */
[----:B------:R-:W-:-:S02]  /*5200*/  LOP3.LUT R8, R25, UR17, R110, 0x96, !PT ;  /* 0x0000001119087c12 */ /* 0x000fc4000f8e966e */
[----:B------:R-:W-:Y:S02]  /*5210*/  LOP3.LUT R0, R63, R45, RZ, 0x3c, !PT ;  /* 0x0000002d3f007212 */ /* 0x000fe400078e3cff */
[----:B------:R-:W-:Y:S01]  /*5220*/  LOP3.LUT R4, R31, UR12, R24, 0x96, !PT ;  /* 0x0000000c1f047c12 */ /* 0x000fe2000f8e9618 */
[----:B------:R-:W-:Y:S01]  /*5230*/  IMAD.WIDE.U32 R34, R8, -0x2daee0ad, RZ ;  /* 0xd2511f5308227825 */ /* 0x000fe200078e00ff */
[----:B------:R-:W-:Y:S02]  /*5240*/  ISETP.GE.AND P0, PT, R10, R184, PT ;  /* 0x000000b80a00720c */ /* 0x000fe40003f06270 */
[----:B------:R-:W-:Y:S01]  /*5250*/  FSEL R143, R107, -INF , !P6 ;  /* 0xff8000006b8f7808 */ /* 0x000fe20007000000 */
[----:B------:R-:W-:Y:S01]  /*5260*/  IMAD.WIDE.U32 R40, R4, -0x2daee0ad, RZ ;  /* 0xd2511f5304287825 */ /* 0x000fe200078e00ff */
[----:B--2---:R-:W-:Y:S02]  /*5270*/  FMNMX.FTZ R22, R3, R11, !PT ;  /* 0x0000000b03167209 */ /* 0x004fe40007810000 */
[----:B------:R-:W-:Y:S01]  /*5280*/  LOP3.LUT R3, R35, UR11, R244, 0x96, !PT ;  /* 0x0000000b23037c12 */ /* 0x000fe2000f8e96f4 */
[----:B------:R-:W-:Y:S01]  /*5290*/  IMAD.WIDE.U32 R28, R0, -0x326172a9, RZ ;  /* 0xcd9e8d57001c7825 */ /* 0x000fe200078e00ff */
[----:B------:R-:W-:Y:S01]  /*52a0*/  LOP3.LUT R4, R41, UR9, R34, 0x96, !PT ;  /* 0x0000000929047c12 */ /* 0x000fe2000f8e9622 */
[----:B------:R-:W2:Y:S01]  /*52b0*/  SHFL.BFLY PT, R23, R22, 0x1, 0x1f ;  /* 0x0c201f0016177f89 */ /* 0x000ea200000e0000 */
[----:B------:R-:W-:Y:S01]  /*52c0*/  ISETP.LT.OR P6, PT, R10, R181, P2 ;  /* 0x000000b50a00720c */ /* 0x000fe200017c1670 */
[----:B------:R-:W-:Y:S01]  /*52d0*/  IMAD.WIDE.U32 R8, R3, -0x326172a9, RZ ;  /* 0xcd9e8d5703087825 */ /* 0x000fe200078e00ff */
[----:B------:R-:W-:-:S02]  /*52e0*/  LOP3.LUT R0, R29, UR17, R110, 0x96, !PT ;  /* 0x000000111d007c12 */ /* 0x000fc4000f8e966e */
[----:B------:R-:W-:Y:S01]  /*52f0*/  ISETP.LT.OR P0, PT, R10, R180, P0 ;  /* 0x000000b40a00720c */ /* 0x000fe20000701670 */
[----:B------:R-:W-:Y:S01]  /*5300*/  IMAD.WIDE.U32 R20, R4, -0x326172a9, RZ ;  /* 0xcd9e8d5704147825 */ /* 0x000fe200078e00ff */
[----:B------:R-:W-:Y:S02]  /*5310*/  LOP3.LUT R3, R31, UR12, R28, 0x96, !PT ;  /* 0x0000000c1f037c12 */ /* 0x000fe4000f8e961c */
[----:B------:R-:W-:Y:S02]  /*5320*/  LOP3.LUT R10, R9, UR10, R30, 0x96, !PT ;  /* 0x0000000a090a7c12 */ /* 0x000fe4000f8e961e */
[----:B------:R-:W-:Y:S01]  /*5330*/  LOP3.LUT R4, R21, UR8, R8, 0x96, !PT ;  /* 0x0000000815047c12 */ /* 0x000fe2000f8e9608 */
[----:B------:R-:W-:Y:S01]  /*5340*/  IMAD.WIDE.U32 R8, R0, -0x2daee0ad, RZ ;  /* 0xd2511f5300087825 */ /* 0x000fe200078e00ff */
[----:B-1----:R-:W-:Y:S02]  /*5350*/  FMNMX.FTZ R68, R7, R12, !PT ;  /* 0x0000000c07447209 */ /* 0x002fe40007810000 */
[----:B------:R-:W-:Y:S01]  /*5360*/  P2R R78, PR, RZ, 0x1 ;  /* 0x00000001ff4e7803 */ /* 0x000fe20000000000 */
[----:B------:R-:W-:Y:S01]  /*5370*/  IMAD.WIDE.U32 R16, R3, -0x2daee0ad, RZ ;  /* 0xd2511f5303107825 */ /* 0x000fe200078e00ff */
[----:B------:R-:W-:-:S02]  /*5380*/  LOP3.LUT R0, R9, UR11, R244, 0x96, !PT ;  /* 0x0000000b09007c12 */ /* 0x000fc4000f8e96f4 */
[C---:B------:R-:W-:Y:S01]  /*5390*/  FSETP.NEU.FTZ.AND P0, PT, R68.reuse, -INF , PT ;  /* 0xff8000004400780b */ /* 0x040fe20003f1d000 */
[----:B------:R-:W-:Y:S01]  /*53a0*/  FMUL.FTZ R3, R68, c[0x0][0x23c] ;  /* 0x00008f0044037a20 */ /* 0x000fe20000410000 */
[----:B------:R-:W-:Y:S01]  /*53b0*/  LOP3.LUT R7, R17, UR9, R8, 0x96, !PT ;  /* 0x0000000911077c12 */ /* 0x000fe2000f8e9608 */
[----:B------:R-:W-:Y:S01]  /*53c0*/  IMAD.WIDE.U32 R10, R10, -0x2daee0ad, RZ ;  /* 0xd2511f530a0a7825 */ /* 0x000fe200078e00ff */
[----:B------:R-:W-:Y:S02]  /*53d0*/  FSEL R166, R103, -INF , !P1 ;  /* 0xff80000067a67808 */ /* 0x000fe40004800000 */
[----:B--2---:R-:W-:Y:S01]  /*53e0*/  FMNMX.FTZ R69, R22, R23, !PT ;  /* 0x0000001716457209 */ /* 0x004fe20007810000 */
[----:B------:R-:W-:Y:S01]  /*53f0*/  IMAD.WIDE.U32 R18, R4, -0x2daee0ad, RZ ;  /* 0xd2511f5304127825 */ /* 0x000fe200078e00ff */
[----:B------:R-:W-:Y:S02]  /*5400*/  LOP3.LUT R4, R11, UR7, R40, 0x96, !PT ;  /* 0x000000070b047c12 */ /* 0x000fe4000f8e9628 */
[----:B------:R-:W-:Y:S01]  /*5410*/  FSEL R167, R102, -INF , !P4 ;  /* 0xff80000066a77808 */ /* 0x000fe20006000000 */
[----:B------:R-:W-:Y:S01]  /*5420*/  IMAD.WIDE.U32 R12, R0, -0x326172a9, RZ ;  /* 0xcd9e8d57000c7825 */ /* 0x000fe200078e00ff */
[----:B------:R-:W-:-:S02]  /*5430*/  FSEL R0, R3, RZ, P0 ;  /* 0x000000ff03007208 */ /* 0x000fc40000000000 */
[----:B------:R-:W-:Y:S01]  /*5440*/  LOP3.LUT R3, R19, UR5, R10, 0x96, !PT ;  /* 0x0000000513037c12 */ /* 0x000fe2000f8e960a */
[----:B------:R-:W-:Y:S01]  /*5450*/  IMAD.WIDE.U32 R32, R7, -0x326172a9, RZ ;  /* 0xcd9e8d5707207825 */ /* 0x000fe200078e00ff */
[----:B------:R-:W-:Y:S02]  /*5460*/  LOP3.LUT R10, R13, UR10, R30, 0x96, !PT ;  /* 0x0000000a0d0a7c12 */ /* 0x000fe4000f8e961e */
[----:B------:R-:W-:Y:S01]  /*5470*/  FSETP.NEU.FTZ.AND P0, PT, R69, -INF , PT ;  /* 0xff8000004500780b */ /* 0x000fe20003f1d000 */
[----:B------:R-:W-:Y:S01]  /*5480*/  IMAD.WIDE.U32 R8, R3, -0x326172a9, RZ ;  /* 0xcd9e8d5703087825 */ /* 0x000fe200078e00ff */
[----:B------:R-:W-:Y:S02]  /*5490*/  LOP3.LUT R3, R33, UR8, R12, 0x96, !PT ;  /* 0x0000000821037c12 */ /* 0x000fe4000f8e960c */
[----:B------:R-:W-:Y:S01]  /*54a0*/  FSEL R141, R101, -INF , !P3 ;  /* 0xff800000658d7808 */ /* 0x000fe20005800000 */
[----:B------:R-:W-:Y:S01]  /*54b0*/  FFMA.FTZ R7, R14, c[0x0][0x23c], -R0 ;  /* 0x00008f000e077a23 */ /* 0x000fe20000010800 */
[----:B------:R-:W-:Y:S01]  /*54c0*/  FSEL R140, R100, -INF , !P5 ;  /* 0xff800000648c7808 */ /* 0x000fe20006800000 */
[----:B------:R-:W-:Y:S01]  /*54d0*/  IMAD.WIDE.U32 R14, R4, -0x326172a9, RZ ;  /* 0xcd9e8d57040e7825 */ /* 0x000fe200078e00ff */
[----:B------:R-:W-:Y:S01]  /*54e0*/  LOP3.LUT R13, R8, 0xffff, RZ, 0xc0, !PT ;  /* 0x0000ffff080d7812 */ /* 0x000fe200078ec0ff */
[----:B------:R1:W-:Y:S01]  /*54f0*/  MUFU.EX2 R241, R7 ;  /* 0x0000000700f17308 */ /* 0x0003e20000000800 */
[----:B------:R-:W-:Y:S01]  /*5500*/  IADD3 R106, R106, 0x4, RZ ;  /* 0x000000046a6a7810 */ /* 0x000fe20007ffe0ff */
[----:B------:R-:W-:Y:S01]  /*5510*/  IMAD.WIDE.U32 R10, R10, -0x2daee0ad, RZ ;  /* 0xd2511f530a0a7825 */ /* 0x000fe200078e00ff */
[----:B------:R-:W-:-:S02]  /*5520*/  FSEL R107, R136, -INF , !P6 ;  /* 0xff800000886b7808 */ /* 0x000fc40007000000 */
[----:B------:R-:W-:Y:S01]  /*5530*/  LOP3.LUT R34, R41, UR9, R34, 0x96, !PT ;  /* 0x0000000929227c12 */ /* 0x000fe2000f8e9622 */
[----:B------:R-:W-:Y:S01]  /*5540*/  IMAD.WIDE.U32 R22, R3, -0x2daee0ad, RZ ;  /* 0xd2511f5303167825 */ /* 0x000fe200078e00ff */
[----:B------:R-:W-:Y:S01]  /*5550*/  LOP3.LUT R17, R11, UR7, R16, 0x96, !PT ;  /* 0x000000070b117c12 */ /* 0x000fe2000f8e9610 */
[----:B------:R2:W-:Y:S02]  /*5560*/  STL [R1+0xf8], R106 ;  /* 0x0000f86a01007387 */ /* 0x0005e40000100800 */
[----:B------:R-:W-:Y:S01]  /*5570*/  FMUL.FTZ R12, R69, c[0x0][0x23c] ;  /* 0x00008f00450c7a20 */ /* 0x000fe20000410000 */
[----:B------:R-:W-:Y:S01]  /*5580*/  LOP3.LUT R16, R23, UR5, R10, 0x96, !PT ;  /* 0x0000000517107c12 */ /* 0x000fe2000f8e960a */
[----:B------:R-:W-:-:S03]  /*5590*/  FFMA.FTZ R4, R26, c[0x0][0x23c], -R0 ;  /* 0x00008f001a047a23 */ /* 0x000fc60000010800 */
[----:B------:R-:W-:Y:S01]  /*55a0*/  FSEL R3, R12, RZ, P0 ;  /* 0x000000ff0c037208 */ /* 0x000fe20000000000 */
[----:B------:R3:W4:Y:S01]  /*55b0*/  MUFU.EX2 R104, R4 ;  /* 0x0000000400687308 */ /* 0x0007220000000800 */
[----:B-1----:R-:W-:Y:S02]  /*55c0*/  LOP3.LUT R7, R9, UR14, R14, 0x96, !PT ;  /* 0x0000000e09077c12 */ /* 0x002fe4000f8e960e */
[----:B------:R-:W-:Y:S01]  /*55d0*/  LOP3.LUT R14, R15, UR6, R20, 0x96, !PT ;  /* 0x000000060f0e7c12 */ /* 0x000fe2000f8e9614 */
[--C-:B------:R-:W-:Y:S01]  /*55e0*/  FFMA.FTZ R11, R27, c[0x0][0x23c], -R3.reuse ;  /* 0x00008f001b0b7a23 */ /* 0x100fe20000010803 */
[----:B------:R-:W-:Y:S02]  /*55f0*/  LOP3.LUT R10, R7, 0xff, RZ, 0xc0, !PT ;  /* 0x000000ff070a7812 */ /* 0x000fe400078ec0ff */
[----:B------:R-:W-:Y:S01]  /*5600*/  LOP3.LUT R12, R8, 0xff, RZ, 0xc0, !PT ;  /* 0x000000ff080c7812 */ /* 0x000fe200078ec0ff */
[----:B------:R1:W-:Y:S01]  /*5610*/  MUFU.EX2 R201, R11 ;  /* 0x0000000b00c97308 */ /* 0x0003e20000000800 */
[----:B------:R-:W-:Y:S01]  /*5620*/  ISETP.GE.U32.AND P1, PT, R225, R10, PT ;  /* 0x0000000ae100720c */ /* 0x000fe20003f26070 */
[----:B------:R-:W-:Y:S01]  /*5630*/  FFMA.FTZ R10, R36, c[0x0][0x23c], -R3 ;  /* 0x00008f00240a7a23 */ /* 0x000fe20000010803 */
[----:B------:R-:W-:-:S02]  /*5640*/  SHF.R.U32.HI R15, RZ, 0x10, R8 ;  /* 0x00000010ff0f7819 */ /* 0x000fc40000011608 */
[----:B------:R-:W-:Y:S02]  /*5650*/  ISETP.GE.U32.AND P4, PT, R225, R12, PT ;  /* 0x0000000ce100720c */ /* 0x000fe40003f86070 */
[----:B---3--:R-:W-:Y:S01]  /*5660*/  LOP3.LUT R4, R7, 0xffff, RZ, 0xc0, !PT ;  /* 0x0000ffff07047812 */ /* 0x008fe200078ec0ff */
[----:B------:R3:W5:Y:S03]  /*5670*/  MUFU.EX2 R200, R10 ;  /* 0x0000000a00c87308 */ /* 0x0007660000000800 */
[----:B------:R-:W-:-:S04]  /*5680*/  SHF.R.U32.HI R4, RZ, 0x8, R4 ;  /* 0x00000008ff047819 */ /* 0x000fc80000011604 */
[----:B------:R-:W-:Y:S02]  /*5690*/  LOP3.LUT R4, R4, 0xffff, RZ, 0xc0, !PT ;  /* 0x0000ffff04047812 */ /* 0x000fe400078ec0ff */
[----:B-1----:R-:W-:Y:S01]  /*56a0*/  SHF.R.U32.HI R11, RZ, 0x18, R8 ;  /* 0x00000018ff0b7819 */ /* 0x002fe20000011608 */
[----:B------:R-:W-:Y:S01]  /*56b0*/  IMAD.WIDE.U32 R8, R14, -0x2daee0ad, RZ ;  /* 0xd2511f530e087825 */ /* 0x000fe200078e00ff */
[C---:B------:R-:W-:Y:S02]  /*56c0*/  ISETP.GE.U32.AND P0, PT, R225.reuse, R4, PT ;  /* 0x00000004e100720c */ /* 0x040fe40003f06070 */
[----:B----4-:R-:W-:Y:S02]  /*56d0*/  F2FP.PACK_AB R4, R104, R241 ;  /* 0x000000f16804723e */ /* 0x010fe400000000ff */
[----:B------:R-:W-:Y:S01]  /*56e0*/  ISETP.GE.U32.AND P3, PT, R225, R11, PT ;  /* 0x0000000be100720c */ /* 0x000fe20003f66070 */
[----:B---3--:R-:W-:Y:S01]  /*56f0*/  FFMA.FTZ R10, R39, c[0x0][0x23c], -R0 ;  /* 0x00008f00270a7a23 */ /* 0x008fe20000010800 */
[----:B------:R-:W-:Y:S01]  /*5700*/  PRMT R102, R4, 0x7610, R102 ;  /* 0x0000761004667816 */ /* 0x000fe20000000066 */
[----:B------:R-:W-:Y:S01]  /*5710*/  FFMA.FTZ R11, R42, c[0x0][0x23c], -R0 ;  /* 0x00008f002a0b7a23 */ /* 0x000fe20000010800 */
[----:B------:R-:W-:Y:S01]  /*5720*/  PRMT R101, R4, 0x7632, R101 ;  /* 0x0000763204657816 */ /* 0x000fe20000000065 */
[----:B------:R5:W-:Y:S01]  /*5730*/  MUFU.EX2 R199, R10 ;  /* 0x0000000a00c77308 */ /* 0x000be20000000800 */
[--C-:B------:R-:W-:Y:S01]  /*5740*/  SHF.R.U32.HI R4, RZ, 0x18, R7.reuse ;  /* 0x00000018ff047819 */ /* 0x100fe20000011607 */
[----:B------:R-:W-:Y:S01]  /*5750*/  @!P1 HADD2 R67, -R102.H0_H0, -RZ.H0_H0 ;  /* 0xa00000ff66439230 */ /* 0x000fe20000000900 */
[----:B------:R-:W-:Y:S01]  /*5760*/  SHF.R.U32.HI R7, RZ, 0x10, R7 ;  /* 0x00000010ff077819 */ /* 0x000fe20000011607 */
[----:B------:R-:W-:Y:S01]  /*5770*/  @!P0 HADD2 R70, -R101.H0_H0, -RZ.H0_H0 ;  /* 0xa00000ff65468230 */ /* 0x000fe20000000900 */
[----:B------:R-:W-:-:S02]  /*5780*/  PRMT R155, R102, 0x5410, R101 ;  /* 0x00005410669b7816 */ /* 0x000fc40000000065 */
[----:B------:R-:W-:Y:S01]  /*5790*/  @!P1 PRMT R102, R67, 0x5410, RZ ;  /* 0x0000541043669816 */ /* 0x000fe200000000ff */
[----:B------:R1:W3:Y:S01]  /*57a0*/  MUFU.EX2 R239, R11 ;  /* 0x0000000b00ef7308 */ /* 0x0002e20000000800 */
[----:B------:R-:W-:Y:S02]  /*57b0*/  ISETP.GE.U32.AND P2, PT, R225, R4, PT ;  /* 0x00000004e100720c */ /* 0x000fe40003f46070 */
[----:B------:R-:W-:Y:S02]  /*57c0*/  @!P0 PRMT R101, R70, 0x5410, RZ ;  /* 0x0000541046658816 */ /* 0x000fe400000000ff */
[----:B------:R-:W-:Y:S02]  /*57d0*/  LOP3.LUT R4, R9, UR13, R18, 0x96, !PT ;  /* 0x0000000d09047c12 */ /* 0x000fe4000f8e9612 */
[----:B------:R-:W-:Y:S02]  /*57e0*/  SHF.R.U32.HI R14, RZ, 0x10, R8 ;  /* 0x00000010ff0e7819 */ /* 0x000fe40000011608 */
[----:B-----5:R-:W-:-:S02]  /*57f0*/  F2FP.PACK_AB R10, R200, R201 ;  /* 0x000000c9c80a723e */ /* 0x020fc400000000ff */
[----:B------:R-:W-:Y:S02]  /*5800*/  SHF.R.U32.HI R12, RZ, 0x18, R8 ;  /* 0x00000018ff0c7819 */ /* 0x000fe40000011608 */
[C---:B------:R-:W-:Y:S02]  /*5810*/  PRMT R103, R10.reuse, 0x7632, R103 ;  /* 0x000076320a677816 */ /* 0x040fe40000000067 */
[----:B------:R-:W-:Y:S01]  /*5820*/  PRMT R100, R10, 0x7610, R100 ;  /* 0x000076100a647816 */ /* 0x000fe20000000064 */
[----:B-1----:R-:W-:Y:S01]  /*5830*/  FFMA.FTZ R11, R48, c[0x0][0x23c], -R3 ;  /* 0x00008f00300b7a23 */ /* 0x002fe20000010803 */
[----:B------:R-:W-:Y:S01]  /*5840*/  LOP3.LUT R10, R7, 0xff, RZ, 0xc0, !PT ;  /* 0x000000ff070a7812 */ /* 0x000fe200078ec0ff */
[----:B------:R-:W-:Y:S01]  /*5850*/  @!P2 HADD2 R71, -R103.H0_H0, -RZ.H0_H0 ;  /* 0xa00000ff6747a230 */ /* 0x000fe20000000900 */
[----:B------:R-:W-:Y:S01]  /*5860*/  SHF.R.U32.HI R7, RZ, 0x8, R13 ;  /* 0x00000008ff077819 */ /* 0x000fe2000001160d */
[----:B------:R1:W-:Y:S01]  /*5870*/  MUFU.EX2 R198, R11 ;  /* 0x0000000b00c67308 */ /* 0x0003e20000000800 */
[----:B------:R-:W-:Y:S01]  /*5880*/  ISETP.GE.U32.AND P1, PT, R225, R10, PT ;  /* 0x0000000ae100720c */ /* 0x000fe20003f26070 */
[----:B------:R-:W-:Y:S01]  /*5890*/  FFMA.FTZ R10, R49, c[0x0][0x23c], -R3 ;  /* 0x00008f00310a7a23 */ /* 0x000fe20000010803 */
[----:B------:R-:W-:-:S02]  /*58a0*/  LOP3.LUT R7, R7, 0xffff, RZ, 0xc0, !PT ;  /* 0x0000ffff07077812 */ /* 0x000fc400078ec0ff */
[----:B------:R-:W-:Y:S01]  /*58b0*/  LOP3.LUT R13, R8, 0xffff, RZ, 0xc0, !PT ;  /* 0x0000ffff080d7812 */ /* 0x000fe200078ec0ff */
[----:B------:R-:W-:Y:S01]  /*58c0*/  FFMA.FTZ R9, R50, c[0x0][0x23c], -R0 ;  /* 0x00008f0032097a23 */ /* 0x000fe20000010800 */
[----:B------:R-:W-:Y:S01]  /*58d0*/  ISETP.GE.U32.AND P0, PT, R225, R7, PT ;  /* 0x00000007e100720c */ /* 0x000fe20003f06070 */
[----:B------:R-:W4:Y:S01]  /*58e0*/  MUFU.EX2 R70, R10 ;  /* 0x0000000a00467308 */ /* 0x000f220000000800 */
[----:B---3--:R-:W-:Y:S02]  /*58f0*/  F2FP.PACK_AB R7, R239, R199 ;  /* 0x000000c7ef07723e */ /* 0x008fe400000000ff */
[----:B------:R-:W-:Y:S02]  /*5900*/  PRMT R154, R100, 0x5410, R103 ;  /* 0x00005410649a7816 */ /* 0x000fe40000000067 */
[C---:B------:R-:W-:Y:S01]  /*5910*/  PRMT R237, R7.reuse, 0x7610, R237 ;  /* 0x0000761007ed7816 */ /* 0x040fe200000000ed */
[----:B------:R-:W-:Y:S01]  /*5920*/  @!P1 HADD2 R74, -R100.H0_H0, -RZ.H0_H0 ;  /* 0xa00000ff644a9230 */ /* 0x000fe20000000900 */
[----:B------:R-:W-:Y:S01]  /*5930*/  PRMT R236, R7, 0x7632, R236 ;  /* 0x0000763207ec7816 */ /* 0x000fe200000000ec */
[----:B------:R3:W-:Y:S01]  /*5940*/  MUFU.EX2 R251, R9 ;  /* 0x0000000900fb7308 */ /* 0x0007e20000000800 */
[----:B-1----:R-:W-:Y:S01]  /*5950*/  LOP3.LUT R11, R8, 0xff, RZ, 0xc0, !PT ;  /* 0x000000ff080b7812 */ /* 0x002fe200078ec0ff */
[----:B------:R-:W-:Y:S01]  /*5960*/  FFMA.FTZ R8, R51, c[0x0][0x23c], -R0 ;  /* 0x00008f0033087a23 */ /* 0x000fe20000010800 */
[----:B------:R-:W-:Y:S01]  /*5970*/  LOP3.LUT R7, R15, 0xff, RZ, 0xc0, !PT ;  /* 0x000000ff0f077812 */ /* 0x000fe200078ec0ff */
[----:B------:R-:W-:Y:S01]  /*5980*/  @!P0 HADD2 R73, -R236.H0_H0, -RZ.H0_H0 ;  /* 0xa00000ffec498230 */ /* 0x000fe20000000900 */
[----:B------:R-:W-:Y:S01]  /*5990*/  @!P2 PRMT R103, R71, 0x5410, RZ ;  /* 0x000054104767a816 */ /* 0x000fe200000000ff */
[----:B------:R-:W-:Y:S01]  /*59a0*/  @!P4 HADD2 R72, -R237.H0_H0, -RZ.H0_H0 ;  /* 0xa00000ffed48c230 */ /* 0x000fe20000000900 */
[----:B------:R-:W-:Y:S01]  /*59b0*/  ISETP.GE.U32.AND P2, PT, R225, R7, PT ;  /* 0x00000007e100720c */ /* 0x000fe20003f46070 */
[----:B------:R1:W5:Y:S01]  /*59c0*/  MUFU.EX2 R238, R8 ;  /* 0x0000000800ee7308 */ /* 0x0003620000000800 */
[----:B----4-:R-:W-:Y:S01]  /*59d0*/  F2FP.PACK_AB R7, R70, R198 ;  /* 0x000000c64607723e */ /* 0x010fe200000000ff */
[----:B------:R-:W-:Y:S01]  /*59e0*/  FFMA.FTZ R10, R52, c[0x0][0x23c], -R3 ;  /* 0x00008f00340a7a23 */ /* 0x000fe20000010803 */
[----:B------:R-:W-:-:S02]  /*59f0*/  @!P1 PRMT R100, R74, 0x5410, RZ ;  /* 0x000054104a649816 */ /* 0x000fc400000000ff */
[C---:B------:R-:W-:Y:S02]  /*5a00*/  PRMT R235, R7.reuse, 0x7632, R235 ;  /* 0x0000763207eb7816 */ /* 0x040fe400000000eb */
[----:B------:R-:W-:Y:S01]  /*5a10*/  PRMT R234, R7, 0x7610, R234 ;  /* 0x0000761007ea7816 */ /* 0x000fe200000000ea */
[----:B------:R4:W-:Y:S01]  /*5a20*/  MUFU.EX2 R218, R10 ;  /* 0x0000000a00da7308 */ /* 0x0009e20000000800 */
[----:B---3--:R-:W-:Y:S01]  /*5a30*/  LOP3.LUT R9, R4, 0xffff, RZ, 0xc0, !PT ;  /* 0x0000ffff04097812 */ /* 0x008fe200078ec0ff */
[----:B------:R-:W-:Y:S01]  /*5a40*/  @!P3 HADD2 R76, -R235.H0_H0, -RZ.H0_H0 ;  /* 0xa00000ffeb4cb230 */ /* 0x000fe20000000900 */
[----:B------:R-:W-:Y:S01]  /*5a50*/  PRMT R152, R237, 0x5410, R236 ;  /* 0x00005410ed987816 */ /* 0x000fe200000000ec */
[----:B------:R-:W-:Y:S01]  /*5a60*/  @!P2 HADD2 R77, -R234.H0_H0, -RZ.H0_H0 ;  /* 0xa00000ffea4da230 */ /* 0x000fe20000000900 */
[----:B------:R-:W-:Y:S02]  /*5a70*/  SHF.R.U32.HI R7, RZ, 0x8, R9 ;  /* 0x00000008ff077819 */ /* 0x000fe40000011609 */
[----:B------:R-:W-:-:S02]  /*5a80*/  @!P0 PRMT R236, R73, 0x5410, RZ ;  /* 0x0000541049ec8816 */ /* 0x000fc400000000ff */
[----:B-1----:R-:W-:Y:S02]  /*5a90*/  LOP3.LUT R8, R4, 0xff, RZ, 0xc0, !PT ;  /* 0x000000ff04087812 */ /* 0x002fe400078ec0ff */
[----:B------:R-:W-:Y:S02]  /*5aa0*/  LOP3.LUT R7, R7, 0xffff, RZ, 0xc0, !PT ;  /* 0x0000ffff07077812 */ /* 0x000fe400078ec0ff */
[----:B------:R-:W-:Y:S01]  /*5ab0*/  ISETP.GE.U32.AND P1, PT, R225, R8, PT ;  /* 0x00000008e100720c */ /* 0x000fe20003f26070 */
[----:B------:R-:W-:Y:S01]  /*5ac0*/  FFMA.FTZ R8, R53, c[0x0][0x23c], -R3 ;  /* 0x00008f0035087a23 */ /* 0x000fe20000010803 */
[----:B------:R-:W-:Y:S01]  /*5ad0*/  ISETP.GE.U32.AND P0, PT, R225, R7, PT ;  /* 0x00000007e100720c */ /* 0x000fe20003f06070 */
[----:B----4-:R-:W-:Y:S01]  /*5ae0*/  FFMA.FTZ R10, R58, c[0x0][0x23c], -R0 ;  /* 0x00008f003a0a7a23 */ /* 0x010fe20000010800 */
[----:B-----5:R-:W-:Y:S01]  /*5af0*/  F2FP.PACK_AB R9, R238, R251 ;  /* 0x000000fbee09723e */ /* 0x020fe200000000ff */
[----:B------:R1:W3:Y:S01]  /*5b00*/  MUFU.EX2 R219, R8 ;  /* 0x0000000800db7308 */ /* 0x0002e20000000800 */
[----:B------:R-:W-:-:S02]  /*5b10*/  SHF.R.U32.HI R7, RZ, 0x18, R4 ;  /* 0x00000018ff077819 */ /* 0x000fc40000011604 */
[----:B------:R-:W-:Y:S02]  /*5b20*/  PRMT R151, R234, 0x5410, R235 ;  /* 0x00005410ea977816 */ /* 0x000fe400000000eb */
[----:B------:R-:W-:Y:S02]  /*5b30*/  @!P2 PRMT R234, R77, 0x5410, RZ ;  /* 0x000054104deaa816 */ /* 0x000fe400000000ff */
[----:B------:R-:W-:Y:S01]  /*5b40*/  PRMT R233, R9, 0x7610, R233 ;  /* 0x0000761009e97816 */ /* 0x000fe200000000e9 */
[----:B------:R-:W-:Y:S01]  /*5b50*/  MUFU.EX2 R247, R10 ;  /* 0x0000000a00f77308 */ /* 0x000fe20000000800 */
[----:B------:R-:W-:Y:S01]  /*5b60*/  ISETP.GE.U32.AND P2, PT, R225, R7, PT ;  /* 0x00000007e100720c */ /* 0x000fe20003f46070 */
[----:B------:R-:W-:Y:S01]  /*5b70*/  FFMA.FTZ R7, R55, c[0x0][0x23c], -R0 ;  /* 0x00008f0037077a23 */ /* 0x000fe20000010800 */
[----:B------:R-:W-:Y:S01]  /*5b80*/  SHF.R.U32.HI R4, RZ, 0x10, R4 ;  /* 0x00000010ff047819 */ /* 0x000fe20000011604 */
[----:B------:R-:W-:Y:S01]  /*5b90*/  @!P1 HADD2 R79, -R233.H0_H0, -RZ.H0_H0 ;  /* 0xa00000ffe94f9230 */ /* 0x000fe20000000900 */
[----:B------:R-:W-:-:S02]  /*5ba0*/  PRMT R232, R9, 0x7632, R232 ;  /* 0x0000763209e87816 */ /* 0x000fc400000000e8 */
[----:B------:R-:W-:Y:S01]  /*5bb0*/  LOP3.LUT R4, R4, 0xff, RZ, 0xc0, !PT ;  /* 0x000000ff04047812 */ /* 0x000fe200078ec0ff */
[----:B-1----:R-:W-:Y:S01]  /*5bc0*/  FFMA.FTZ R8, R54, c[0x0][0x23c], -R0 ;  /* 0x00008f0036087a23 */ /* 0x002fe20000010800 */
[----:B------:R1:W4:Y:S01]  /*5bd0*/  MUFU.EX2 R248, R7 ;  /* 0x0000000700f87308 */ /* 0x0003220000000800 */
[----:B------:R-:W-:Y:S01]  /*5be0*/  PRMT R149, R233, 0x5410, R232 ;  /* 0x00005410e9957816 */ /* 0x000fe200000000e8 */
[----:B------:R-:W-:Y:S01]  /*5bf0*/  @!P0 HADD2 R80, -R232.H0_H0, -RZ.H0_H0 ;  /* 0xa00000ffe8508230 */ /* 0x000fe20000000900 */
[----:B------:R-:W-:Y:S02]  /*5c00*/  @!P1 PRMT R233, R79, 0x5410, RZ ;  /* 0x000054104fe99816 */ /* 0x000fe400000000ff */
[----:B------:R-:W-:Y:S02]  /*5c10*/  ISETP.GE.U32.AND P1, PT, R225, R4, PT ;  /* 0x00000004e100720c */ /* 0x000fe40003f26070 */
[----:B------:R-:W-:Y:S01]  /*5c20*/  SHF.R.U32.HI R4, RZ, 0x8, R13 ;  /* 0x00000008ff047819 */ /* 0x000fe2000001160d */
[----:B------:R3:W5:Y:S01]  /*5c30*/  MUFU.EX2 R222, R8 ;  /* 0x0000000800de7308 */ /* 0x0007620000000800 */
[----:B------:R-:W-:-:S02]  /*5c40*/  @!P4 PRMT R237, R72, 0x5410, RZ ;  /* 0x0000541048edc816 */ /* 0x000fc400000000ff */
[----:B------:R-:W-:Y:S01]  /*5c50*/  ISETP.GE.U32.AND P4, PT, R225, R12, PT ;  /* 0x0000000ce100720c */ /* 0x000fe20003f86070 */
[----:B------:R-:W-:Y:S01]  /*5c60*/  IMAD.WIDE.U32 R12, R17, -0x326172a9, RZ ;  /* 0xcd9e8d57110c7825 */ /* 0x000fe200078e00ff */
[----:B------:R-:W-:Y:S02]  /*5c70*/  LOP3.LUT R4, R4, 0xffff, RZ, 0xc0, !PT ;  /* 0x0000ffff04047812 */ /* 0x000fe400078ec0ff */
[----:B------:R-:W-:Y:S01]  /*5c80*/  @!P0 PRMT R232, R80, 0x5410, RZ ;  /* 0x0000541050e88816 */ /* 0x000fe200000000ff */
[--C-:B-1----:R-:W-:Y:S01]  /*5c90*/  FFMA.FTZ R7, R56, c[0x0][0x23c], -R3.reuse ;  /* 0x00008f0038077a23 */ /* 0x102fe20000010803 */
[C---:B------:R-:W-:Y:S02]  /*5ca0*/  ISETP.GE.U32.AND P0, PT, R225.reuse, R4, PT ;  /* 0x00000004e100720c */ /* 0x040fe40003f06070 */
[----:B------:R-:W-:Y:S01]  /*5cb0*/  @!P3 PRMT R235, R76, 0x5410, RZ ;  /* 0x000054104cebb816 */ /* 0x000fe200000000ff */
[----:B------:R1:W-:Y:S01]  /*5cc0*/  MUFU.EX2 R217, R7 ;  /* 0x0000000700d97308 */ /* 0x0003e20000000800 */
[----:B------:R-:W-:Y:S01]  /*5cd0*/  ISETP.GE.U32.AND P5, PT, R225, R11, PT ;  /* 0x0000000be100720c */ /* 0x000fe20003fa6070 */
[----:B------:R-:W-:Y:S01]  /*5ce0*/  FFMA.FTZ R11, R60, c[0x0][0x23c], -R3 ;  /* 0x00008f003c0b7a23 */ /* 0x000fe20000010803 */
[----:B---3--:R-:W-:-:S04]  /*5cf0*/  F2FP.PACK_AB R8, R219, R218 ;  /* 0x000000dadb08723e */ /* 0x008fc800000000ff */
[C---:B------:R-:W-:Y:S01]  /*5d00*/  PRMT R231, R8.reuse, 0x7632, R231 ;  /* 0x0000763208e77816 */ /* 0x040fe200000000e7 */
[----:B------:R3:W-:Y:S01]  /*5d10*/  MUFU.EX2 R250, R11 ;  /* 0x0000000b00fa7308 */ /* 0x0007e20000000800 */
[----:B------:R-:W-:Y:S01]  /*5d20*/  PRMT R230, R8, 0x7610, R230 ;  /* 0x0000761008e67816 */ /* 0x000fe200000000e6 */
[----:B------:R-:W-:Y:S02]  /*5d30*/  IMAD.WIDE.U32 R8, R16, -0x326172a9, RZ ;  /* 0xcd9e8d5710087825 */ /* 0x000fe400078e00ff */
[----:B------:R-:W-:Y:S01]  /*5d40*/  @!P2 HADD2 R81, -R231.H0_H0, -RZ.H0_H0 ;  /* 0xa00000ffe751a230 */ /* 0x000fe20000000900 */
[----:B------:R-:W-:Y:S01]  /*5d50*/  PRMT R80, R230, 0x5410, R231 ;  /* 0x00005410e6507816 */ /* 0x000fe200000000e7 */
[----:B------:R-:W-:Y:S01]  /*5d60*/  @!P1 HADD2 R83, -R230.H0_H0, -RZ.H0_H0 ;  /* 0xa00000ffe6539230 */ /* 0x000fe20000000900 */
[----:B-1----:R-:W-:Y:S01]  /*5d70*/  FFMA.FTZ R7, R57, c[0x0][0x23c], -R3 ;  /* 0x00008f0039077a23 */ /* 0x002fe20000010803 */
[----:B------:R-:W-:Y:S02]  /*5d80*/  LOP3.LUT R4, R9, UR14, R12, 0x96, !PT ;  /* 0x0000000e09047c12 */ /* 0x000fe4000f8e960c */
[----:B------:R-:W-:Y:S01]  /*5d90*/  @!P2 PRMT R231, R81, 0x5410, RZ ;  /* 0x0000541051e7a816 */ /* 0x000fe200000000ff */
[----:B------:R5:W1:Y:S01]  /*5da0*/  MUFU.EX2 R252, R7 ;  /* 0x0000000700fc7308 */ /* 0x000a620000000800 */
[----:B------:R-:W-:Y:S01]  /*5db0*/  LOP3.LUT R10, R4, 0xff, RZ, 0xc0, !PT ;  /* 0x000000ff040a7812 */ /* 0x000fe200078ec0ff */
[----:B------:R-:W-:Y:S01]  /*5dc0*/  IMAD.MOV.U32 R81, RZ, RZ, R104 ;  /* 0x000000ffff517224 */ /* 0x000fe200078e0068 */
[----:B------:R-:W-:Y:S01]  /*5dd0*/  @!P1 PRMT R230, R83, 0x5410, RZ ;  /* 0x0000541053e69816 */ /* 0x000fe200000000ff */
[----:B----4-:R-:W-:Y:S01]  /*5de0*/  IMAD.MOV.U32 R83, RZ, RZ, R248 ;  /* 0x000000ffff537224 */ /* 0x010fe200078e00f8 */
[----:B------:R-:W-:-:S02]  /*5df0*/  ISETP.GE.U32.AND P2, PT, R225, R10, PT ;  /* 0x0000000ae100720c */ /* 0x000fc40003f46070 */
[----:B------:R-:W-:Y:S01]  /*5e00*/  LOP3.LUT R10, R14, 0xff, RZ, 0xc0, !PT ;  /* 0x000000ff0e0a7812 */ /* 0x000fe200078ec0ff */
[----:B------:R-:W-:Y:S01]  /*5e10*/  IMAD.WIDE.U32 R14, R106, -0x326172a9, RZ ;  /* 0xcd9e8d576a0e7825 */ /* 0x000fe200078e00ff */
[----:B---3--:R-:W-:Y:S02]  /*5e20*/  SHF.R.U32.HI R11, RZ, 0x18, R4 ;  /* 0x00000018ff0b7819 */ /* 0x008fe40000011604 */
[----:B------:R-:W-:Y:S01]  /*5e30*/  ISETP.GE.U32.AND P3, PT, R225, R10, PT ;  /* 0x0000000ae100720c */ /* 0x000fe20003f66070 */
[----:B------:R-:W-:Y:S01]  /*5e40*/  FFMA.FTZ R10, R61, c[0x0][0x23c], -R3 ;  /* 0x00008f003d0a7a23 */ /* 0x000fe20000010803 */
[----:B------:R-:W-:Y:S02]  /*5e50*/  LOP3.LUT R20, R25, UR17, R14, 0x96, !PT ;  /* 0x0000001119147c12 */ /* 0x000fe4000f8e960e */
[----:B-----5:R-:W-:Y:S01]  /*5e60*/  F2FP.PACK_AB R7, R248, R222 ;  /* 0x000000def807723e */ /* 0x020fe200000000ff */
[----:B------:R-:W-:Y:S02]  /*5e70*/  MUFU.EX2 R242, R10 ;  /* 0x0000000a00f27308 */ /* 0x000fe40000000800 */
[----:B------:R-:W-:Y:S01]  /*5e80*/  IMAD.WIDE.U32 R20, R20, -0x2daee0ad, RZ ;  /* 0xd2511f5314147825 */ /* 0x000fe200078e00ff */
[----:B------:R-:W-:-:S02]  /*5e90*/  PRMT R229, R7, 0x7610, R229 ;  /* 0x0000761007e57816 */ /* 0x000fc400000000e5 */
[----:B------:R-:W-:Y:S01]  /*5ea0*/  PRMT R228, R7, 0x7632, R228 ;  /* 0x0000763207e47816 */ /* 0x000fe200000000e4 */
[----:B------:R-:W-:Y:S02]  /*5eb0*/  FFMA.FTZ R7, R59, c[0x0][0x23c], -R0 ;  /* 0x00008f003b077a23 */ /* 0x000fe40000010800 */
[----:B------:R-:W-:Y:S01]  /*5ec0*/  @!P5 HADD2 R84, -R229.H0_H0, -RZ.H0_H0 ;  /* 0xa00000ffe554d230 */ /* 0x000fe20000000900 */
[----:B------:R-:W-:Y:S01]  /*5ed0*/  PRMT R77, R229, 0x5410, R228 ;  /* 0x00005410e54d7816 */ /* 0x000fe200000000e4 */
[----:B------:R1:W3:Y:S01]  /*5ee0*/  MUFU.EX2 R165, R7 ;  /* 0x0000000700a57308 */ /* 0x0002e20000000800 */
[----:B------:R-:W-:Y:S02]  /*5ef0*/  @!P0 HADD2 R82, -R228.H0_H0, -RZ.H0_H0 ;  /* 0xa00000ffe4528230 */ /* 0x000fe40000000900 */
[----:B------:R-:W-:Y:S02]  /*5f00*/  @!P5 PRMT R229, R84, 0x5410, RZ ;  /* 0x0000541054e5d816 */ /* 0x000fe400000000ff */
[----:B------:R-:W-:-:S02]  /*5f10*/  ISETP.NE.AND P5, PT, R78, RZ, PT ;  /* 0x000000ff4e00720c */ /* 0x000fc40003fa5270 */
[----:B------:R-:W-:Y:S02]  /*5f20*/  @!P0 PRMT R228, R82, 0x5410, RZ ;  /* 0x0000541052e48816 */ /* 0x000fe400000000ff */
[----:B------:R-:W-:Y:S02]  /*5f30*/  ISETP.GE.U32.AND P0, PT, R225, R11, PT ;  /* 0x0000000be100720c */ /* 0x000fe40003f06070 */
[----:B------:R-:W-:Y:S02]  /*5f40*/  FSEL R105, R138, -INF , !P5 ;  /* 0xff8000008a697808 */ /* 0x000fe40006800000 */
[----:B-1----:R-:W-:Y:S02]  /*5f50*/  F2FP.PACK_AB R7, R252, R217 ;  /* 0x000000d9fc07723e */ /* 0x002fe400000000ff */
[----:B---3--:R-:W-:Y:S02]  /*5f60*/  F2FP.PACK_AB R10, R165, R247 ;  /* 0x000000f7a50a723e */ /* 0x008fe400000000ff */
[----:B------:R-:W-:-:S02]  /*5f70*/  PRMT R227, R7, 0x7632, R227 ;  /* 0x0000763207e37816 */ /* 0x000fc400000000e3 */
[----:B------:R-:W-:Y:S02]  /*5f80*/  PRMT R226, R7, 0x7610, R226 ;  /* 0x0000761007e27816 */ /* 0x000fe400000000e2 */
[----:B------:R-:W-:Y:S01]  /*5f90*/  LOP3.LUT R7, R4, 0xffff, RZ, 0xc0, !PT ;  /* 0x0000ffff04077812 */ /* 0x000fe200078ec0ff */
[----:B------:R-:W-:Y:S01]  /*5fa0*/  @!P4 HADD2 R85, -R227.H0_H0, -RZ.H0_H0 ;  /* 0xa00000ffe355c230 */ /* 0x000fe20000000900 */
[C---:B------:R-:W-:Y:S01]  /*5fb0*/  PRMT R224, R10.reuse, 0x7610, R224 ;  /* 0x000076100ae07816 */ /* 0x040fe200000000e0 */
[----:B------:R-:W-:Y:S01]  /*5fc0*/  @!P3 HADD2 R87, -R226.H0_H0, -RZ.H0_H0 ;  /* 0xa00000ffe257b230 */ /* 0x000fe20000000900 */
[----:B------:R-:W-:Y:S02]  /*5fd0*/  SHF.R.U32.HI R7, RZ, 0x8, R7 ;  /* 0x00000008ff077819 */ /* 0x000fe40000011607 */
[----:B------:R-:W-:Y:S01]  /*5fe0*/  PRMT R223, R10, 0x7632, R223 ;  /* 0x000076320adf7816 */ /* 0x000fe200000000df */
[----:B------:R-:W-:Y:S01]  /*5ff0*/  FFMA.FTZ R10, R44, c[0x0][0x23c], -R0 ;  /* 0x00008f002c0a7a23 */ /* 0x000fe20000010800 */
[----:B------:R-:W-:Y:S01]  /*6000*/  LOP3.LUT R7, R7, 0xffff, RZ, 0xc0, !PT ;  /* 0x0000ffff07077812 */ /* 0x000fe200078ec0ff */
[----:B------:R-:W-:Y:S01]  /*6010*/  @!P2 HADD2 R86, -R224.H0_H0, -RZ.H0_H0 ;  /* 0xa00000ffe056a230 */ /* 0x000fe20000000900 */
[----:B------:R-:W-:Y:S01]  /*6020*/  PRMT R76, R226, 0x5410, R227 ;  /* 0x00005410e24c7816 */ /* 0x000fe200000000e3 */
[----:B------:R1:W-:Y:S01]  /*6030*/  MUFU.EX2 R240, R10 ;  /* 0x0000000a00f07308 */ /* 0x0003e20000000800 */
[----:B------:R-:W-:-:S02]  /*6040*/  ISETP.GE.U32.AND P1, PT, R225, R7, PT ;  /* 0x00000007e100720c */ /* 0x000fc40003f26070 */
[----:B------:R-:W-:Y:S02]  /*6050*/  LOP3.LUT R7, R8, 0xff, RZ, 0xc0, !PT ;  /* 0x000000ff08077812 */ /* 0x000fe400078ec0ff */
[----:B------:R-:W-:Y:S02]  /*6060*/  @!P4 PRMT R227, R85, 0x5410, RZ ;  /* 0x0000541055e3c816 */ /* 0x000fe400000000ff */
[----:B------:R-:W-:Y:S02]  /*6070*/  ISETP.GE.U32.AND P4, PT, R225, R7, PT ;  /* 0x00000007e100720c */ /* 0x000fe40003f86070 */
[----:B------:R-:W-:Y:S02]  /*6080*/  F2FP.PACK_AB R7, R242, R250 ;  /* 0x000000faf207723e */ /* 0x000fe400000000ff */
[----:B------:R-:W-:Y:S02]  /*6090*/  SHF.R.U32.HI R4, RZ, 0x10, R4 ;  /* 0x00000010ff047819 */ /* 0x000fe40000011604 */
[C---:B------:R-:W-:Y:S01]  /*60a0*/  PRMT R221, R7.reuse, 0x7632, R221 ;  /* 0x0000763207dd7816 */ /* 0x040fe200000000dd */
[----:B------:R-:W-:Y:S01]  /*60b0*/  @!P1 HADD2 R88, -R223.H0_H0, -RZ.H0_H0 ;  /* 0xa00000ffdf589230 */ /* 0x000fe20000000900 */
[----:B------:R-:W-:Y:S01]  /*60c0*/  PRMT R220, R7, 0x7610, R220 ;  /* 0x0000761007dc7816 */ /* 0x000fe200000000dc */
[----:B-1----:R-:W-:Y:S01]  /*60d0*/  FFMA.FTZ R10, R46, c[0x0][0x23c], -R0 ;  /* 0x00008f002e0a7a23 */ /* 0x002fe20000010800 */
[----:B------:R-:W-:Y:S01]  /*60e0*/  LOP3.LUT R7, R4, 0xff, RZ, 0xc0, !PT ;  /* 0x000000ff04077812 */ /* 0x000fe200078ec0ff */
[----:B------:R-:W-:Y:S01]  /*60f0*/  @!P0 HADD2 R89, -R221.H0_H0, -RZ.H0_H0 ;  /* 0xa00000ffdd598230 */ /* 0x000fe20000000900 */
[----:B------:R-:W-:Y:S01]  /*6100*/  @!P3 PRMT R226, R87, 0x5410, RZ ;  /* 0x0000541057e2b816 */ /* 0x000fe200000000ff */
[----:B------:R-:W1:Y:S01]  /*6110*/  MUFU.EX2 R84, R10 ;  /* 0x0000000a00547308 */ /* 0x000e620000000800 */
[----:B------:R-:W-:-:S02]  /*6120*/  LOP3.LUT R4, R8, 0xffff, RZ, 0xc0, !PT ;  /* 0x0000ffff08047812 */ /* 0x000fc400078ec0ff */
[C---:B------:R-:W-:Y:S01]  /*6130*/  ISETP.GE.U32.AND P3, PT, R225.reuse, R7, PT ;  /* 0x00000007e100720c */ /* 0x040fe20003f66070 */
[----:B------:R-:W-:Y:S01]  /*6140*/  FFMA.FTZ R7, R64, c[0x0][0x23c], -R3 ;  /* 0x00008f0040077a23 */ /* 0x000fe20000010803 */
[----:B------:R-:W-:Y:S02]  /*6150*/  SHF.R.U32.HI R4, RZ, 0x8, R4 ;  /* 0x00000008ff047819 */ /* 0x000fe40000011604 */
[----:B------:R-:W-:Y:S01]  /*6160*/  PRMT R82, R224, 0x5410, R223 ;  /* 0x00005410e0527816 */ /* 0x000fe200000000df */
[----:B------:R3:W-:Y:S01]  /*6170*/  MUFU.EX2 R210, R7 ;  /* 0x0000000700d27308 */ /* 0x0007e20000000800 */
[----:B------:R-:W-:Y:S02]  /*6180*/  LOP3.LUT R4, R4, 0xffff, RZ, 0xc0, !PT ;  /* 0x0000ffff04047812 */ /* 0x000fe400078ec0ff */
[----:B------:R-:W-:Y:S02]  /*6190*/  @!P1 PRMT R223, R88, 0x5410, RZ ;  /* 0x0000541058df9816 */ /* 0x000fe400000000ff */
[----:B------:R-:W-:-:S02]  /*61a0*/  ISETP.GE.U32.AND P1, PT, R225, R4, PT ;  /* 0x00000004e100720c */ /* 0x000fc40003f26070 */
[----:B------:R-:W-:Y:S01]  /*61b0*/  PRMT R243, R220, 0x5410, R221 ;  /* 0x00005410dcf37816 */ /* 0x000fe200000000dd */
[----:B------:R-:W-:Y:S01]  /*61c0*/  @!P3 HADD2 R92, -R220.H0_H0, -RZ.H0_H0 ;  /* 0xa00000ffdc5cb230 */ /* 0x000fe20000000900 */
[----:B-1----:R-:W-:Y:S02]  /*61d0*/  F2FP.PACK_AB R4, R84, R240 ;  /* 0x000000f05404723e */ /* 0x002fe400000000ff */
[----:B------:R-:W-:Y:S02]  /*61e0*/  @!P0 PRMT R221, R89, 0x5410, RZ ;  /* 0x0000541059dd8816 */ /* 0x000fe400000000ff */
[C---:B------:R-:W-:Y:S02]  /*61f0*/  PRMT R216, R4.reuse, 0x7610, R216 ;  /* 0x0000761004d87816 */ /* 0x040fe400000000d8 */
[----:B------:R-:W-:Y:S01]  /*6200*/  PRMT R215, R4, 0x7632, R215 ;  /* 0x0000763204d77816 */ /* 0x000fe200000000d7 */
[----:B---3--:R-:W-:Y:S01]  /*6210*/  FFMA.FTZ R7, R47, c[0x0][0x23c], -R3 ;  /* 0x00008f002f077a23 */ /* 0x008fe20000010803 */
[----:B------:R-:W-:Y:S01]  /*6220*/  SHF.R.U32.HI R4, RZ, 0x10, R8 ;  /* 0x00000010ff047819 */ /* 0x000fe20000011608 */
[----:B------:R-:W-:Y:S01]  /*6230*/  @!P4 HADD2 R90, -R216.H0_H0, -RZ.H0_H0 ;  /* 0xa00000ffd85ac230 */ /* 0x000fe20000000900 */
[C---:B------:R-:W-:Y:S01]  /*6240*/  ISETP.GE.AND P0, PT, R37.reuse, R184, PT ;  /* 0x000000b82500720c */ /* 0x040fe20003f06270 */
[----:B------:R1:W3:Y:S01]  /*6250*/  MUFU.EX2 R246, R7 ;  /* 0x0000000700f67308 */ /* 0x0002e20000000800 */
[----:B------:R-:W-:Y:S01]  /*6260*/  LOP3.LUT R4, R4, 0xff, RZ, 0xc0, !PT ;  /* 0x000000ff04047812 */ /* 0x000fe200078ec0ff */
[----:B------:R-:W-:Y:S01]  /*6270*/  @!P1 HADD2 R94, -R215.H0_H0, -RZ.H0_H0 ;  /* 0xa00000ffd75e9230 */ /* 0x000fe20000000900 */
[----:B------:R-:W-:-:S02]  /*6280*/  ISETP.LT.OR P0, PT, R37, R180, P0 ;  /* 0x000000b42500720c */ /* 0x000fc40000701670 */
[----:B------:R-:W-:Y:S02]  /*6290*/  @!P3 PRMT R220, R92, 0x5410, RZ ;  /* 0x000054105cdcb816 */ /* 0x000fe400000000ff */
[----:B------:R-:W-:Y:S02]  /*62a0*/  ISETP.GE.U32.AND P3, PT, R225, R4, PT ;  /* 0x00000004e100720c */ /* 0x000fe40003f66070 */
[----:B------:R-:W-:Y:S02]  /*62b0*/  P2R R10, PR, RZ, 0x1 ;  /* 0x00000001ff0a7803 */ /* 0x000fe40000000000 */
[----:B------:R-:W-:Y:S02]  /*62c0*/  LOP3.LUT R9, R13, UR6, R32, 0x96, !PT ;  /* 0x000000060d097c12 */ /* 0x000fe4000f8e9620 */
[----:B------:R-:W-:Y:S01]  /*62d0*/  @!P2 PRMT R224, R86, 0x5410, RZ ;  /* 0x0000541056e0a816 */ /* 0x000fe200000000ff */
[----:B------:R-:W-:Y:S01]  /*62e0*/  IMAD.MOV.U32 R86, RZ, RZ, R247 ;  /* 0x000000ffff567224 */ /* 0x000fe200078e00f7 */
[----:B------:R-:W-:Y:S01]  /*62f0*/  ISETP.GE.AND P2, PT, R37, R185, PT ;  /* 0x000000b92500720c */ /* 0x000fe20003f46270 */
[----:B------:R-:W-:Y:S01]  /*6300*/  IMAD.WIDE.U32 R12, R9, -0x2daee0ad, RZ ;  /* 0xd2511f53090c7825 */ /* 0x000fe200078e00ff */
[----:B-1----:R-:W-:-:S02]  /*6310*/  SHF.R.U32.HI R7, RZ, 0x18, R8 ;  /* 0x00000018ff077819 */ /* 0x002fc40000011608 */
[----:B---3--:R-:W-:Y:S02]  /*6320*/  F2FP.PACK_AB R4, R246, R210 ;  /* 0x000000d2f604723e */ /* 0x008fe400000000ff */
[----:B------:R-:W-:Y:S01]  /*6330*/  ISETP.GE.U32.AND P0, PT, R225, R7, PT ;  /* 0x00000007e100720c */ /* 0x000fe20003f06070 */
[----:B------:R-:W-:Y:S01]  /*6340*/  FFMA.FTZ R7, R66, c[0x0][0x23c], -R0 ;  /* 0x00008f0042077a23 */ /* 0x000fe20000010800 */
[C---:B------:R-:W-:Y:S02]  /*6350*/  PRMT R214, R4.reuse, 0x7632, R214 ;  /* 0x0000763204d67816 */ /* 0x040fe400000000d6 */
[----:B------:R-:W-:Y:S01]  /*6360*/  PRMT R213, R4, 0x7610, R213 ;  /* 0x0000761004d57816 */ /* 0x000fe200000000d5 */
[----:B------:R-:W-:Y:S01]  /*6370*/  FFMA.FTZ R4, R65, c[0x0][0x23c], -R0 ;  /* 0x00008f0041047a23 */ /* 0x000fe20000010800 */
[----:B------:R-:W-:Y:S01]  /*6380*/  MUFU.EX2 R87, R7 ;  /* 0x0000000700577308 */ /* 0x000fe20000000800 */
[----:B------:R-:W-:Y:S01]  /*6390*/  LOP3.LUT R44, R13, UR13, R22, 0x96, !PT ;  /* 0x0000000d0d2c7c12 */ /* 0x000fe2000f8e9616 */
[----:B------:R-:W-:Y:S01]  /*63a0*/  IMAD.MOV.U32 R65, RZ, RZ, R238 ;  /* 0x000000ffff417224 */ /* 0x000fe200078e00ee */
[----:B------:R-:W-:Y:S01]  /*63b0*/  @!P3 HADD2 R91, -R213.H0_H0, -RZ.H0_H0 ;  /* 0xa00000ffd55bb230 */ /* 0x000fe20000000900 */
[----:B------:R-:W-:-:S02]  /*63c0*/  PRMT R58, R213, 0x5410, R214 ;  /* 0x00005410d53a7816 */ /* 0x000fc400000000d6 */
[-C--:B------:R-:W-:Y:S01]  /*63d0*/  LOP3.LUT R9, R15, R114.reuse, RZ, 0x3c, !PT ;  /* 0x000000720f097212 */ /* 0x080fe200078e3cff */
[----:B------:R-:W-:Y:S01]  /*63e0*/  @!P0 HADD2 R93, -R214.H0_H0, -RZ.H0_H0 ;  /* 0xa00000ffd65d8230 */ /* 0x000fe20000000900 */
[----:B------:R1:W3:Y:S01]  /*63f0*/  MUFU.EX2 R85, R4 ;  /* 0x0000000400557308 */ /* 0x0002e20000000800 */
[----:B------:R-:W-:Y:S02]  /*6400*/  @!P3 PRMT R213, R91, 0x5410, RZ ;  /* 0x000054105bd5b816 */ /* 0x000fe400000000ff */
[----:B------:R-:W-:Y:S01]  /*6410*/  ISETP.NE.AND P3, PT, R10, RZ, PT ;  /* 0x000000ff0a00720c */ /* 0x000fe20003f65270 */
[----:B------:R-:W-:Y:S01]  /*6420*/  IMAD.WIDE.U32 R10, R106, -0x326172a9, RZ ;  /* 0xcd9e8d576a0a7825 */ /* 0x000fe200078e00ff */
[----:B------:R-:W-:Y:S02]  /*6430*/  @!P0 PRMT R214, R93, 0x5410, RZ ;  /* 0x000054105dd68816 */ /* 0x000fe400000000ff */
[----:B------:R-:W-:Y:S01]  /*6440*/  PRMT R249, R216, 0x5410, R215 ;  /* 0x00005410d8f97816 */ /* 0x000fe200000000d7 */
[----:B------:R-:W-:Y:S01]  /*6450*/  IMAD.WIDE.U32 R18, R9, -0x2daee0ad, RZ ;  /* 0xd2511f5309127825 */ /* 0x000fe200078e00ff */
[----:B------:R-:W-:-:S02]  /*6460*/  LOP3.LUT R8, R11, R114, RZ, 0x3c, !PT ;  /* 0x000000720b087212 */ /* 0x000fc400078e3cff */
[----:B------:R-:W-:Y:S02]  /*6470*/  ISETP.LT.OR P6, PT, R37, R181, P2 ;  /* 0x000000b52500720c */ /* 0x000fe400017c1670 */
[----:B------:R-:W-:Y:S01]  /*6480*/  @!P1 PRMT R215, R94, 0x5410, RZ ;  /* 0x000054105ed79816 */ /* 0x000fe200000000ff */
[----:B------:R-:W-:Y:S01]  /*6490*/  IMAD.WIDE.U32 R16, R8, -0x2daee0ad, RZ ;  /* 0xd2511f5308107825 */ /* 0x000fe200078e00ff */
[----:B------:R-:W-:Y:S02]  /*64a0*/  ISETP.GE.AND P2, PT, R38, R185, PT ;  /* 0x000000b92600720c */ /* 0x000fe40003f46270 */
[----:B-1----:R-:W-:Y:S01]  /*64b0*/  LOP3.LUT R4, R44, 0xff, RZ, 0xc0, !PT ;  /* 0x000000ff2c047812 */ /* 0x002fe200078ec0ff */
[----:B------:R-:W-:Y:S01]  /*64c0*/  IMAD R8, R112, 0x40, R161 ;  /* 0x0000004070087824 */ /* 0x000fe200078e02a1 */
[----:B---3--:R-:W-:Y:S02]  /*64d0*/  F2FP.PACK_AB R7, R85, R87 ;  /* 0x000000575507723e */ /* 0x008fe400000000ff */
[----:B------:R-:W-:Y:S01]  /*64e0*/  ISETP.GE.U32.AND P0, PT, R225, R4, PT ;  /* 0x00000004e100720c */ /* 0x000fe20003f06070 */
[----:B------:R-:W-:Y:S01]  /*64f0*/  IMAD.SHL.U32 R4, R124, 0x2, RZ ;  /* 0x000000027c047824 */ /* 0x000fe200078e00ff */
[----:B------:R-:W-:-:S02]  /*6500*/  PRMT R212, R7, 0x7610, R212 ;  /* 0x0000761007d47816 */ /* 0x000fc400000000d4 */
[----:B------:R-:W-:Y:S01]  /*6510*/  PRMT R211, R7, 0x7632, R211 ;  /* 0x0000763207d37816 */ /* 0x000fe200000000d3 */
[----:B------:R-:W-:Y:S01]  /*6520*/  IMAD R4, R160, c[0x0][0x228], R4 ;  /* 0x00008a00a0047a24 */ /* 0x000fe200078e0204 */
[--C-:B------:R-:W-:Y:S02]  /*6530*/  LOP3.LUT R11, R17, UR16, R62.reuse, 0x96, !PT ;  /* 0x00000010110b7c12 */ /* 0x100fe4000f8e963e */
[----:B------:R-:W-:Y:S02]  /*6540*/  LOP3.LUT R7, R63, R45, RZ, 0x3c, !PT ;  /* 0x0000002d3f077212 */ /* 0x000fe400078e3cff */
[----:B------:R-:W-:Y:S02]  /*6550*/  LOP3.LUT R17, R19, UR16, R62, 0x96, !PT ;  /* 0x0000001013117c12 */ /* 0x000fe4000f8e963e */
[----:B------:R-:W-:Y:S01]  /*6560*/  IADD3 R19, R8, -0x40, RZ ;  /* 0xffffffc008137810 */ /* 0x000fe20007ffe0ff */
[----:B------:R-:W-:Y:S01]  /*6570*/  @!P0 HADD2 R95, -R212.H0_H0, -RZ.H0_H0 ;  /* 0xa00000ffd45f8230 */ /* 0x000fe20000000900 */
[----:B------:R-:W-:Y:S01]  /*6580*/  PRMT R64, R212, 0x5410, R211 ;  /* 0x00005410d4407816 */ /* 0x000fe200000000d3 */
[----:B------:R-:W-:Y:S01]  /*6590*/  IMAD.WIDE.U32 R8, R7, -0x326172a9, RZ ;  /* 0xcd9e8d5707087825 */ /* 0x000fe200078e00ff */
[----:B------:R-:W-:-:S02]  /*65a0*/  SHF.R.S32.HI R15, RZ, 0x1f, R4 ;  /* 0x0000001fff0f7819 */ /* 0x000fc40000011404 */
[----:B------:R-:W-:Y:S01]  /*65b0*/  @!P0 PRMT R212, R95, 0x5410, RZ ;  /* 0x000054105fd48816 */ /* 0x000fe200000000ff */
[----:B------:R-:W-:Y:S01]  /*65c0*/  IMAD.MOV.U32 R95, RZ, RZ, R249 ;  /* 0x000000ffff5f7224 */ /* 0x000fe200078e00f9 */
[----:B------:R-:W-:Y:S02]  /*65d0*/  IADD3 R114, P0, R19, R4, RZ ;  /* 0x0000000413727210 */ /* 0x000fe40007f1e0ff */
[--C-:B------:R-:W-:Y:S02]  /*65e0*/  LOP3.LUT R7, R25, UR17, R10.reuse, 0x96, !PT ;  /* 0x0000001119077c12 */ /* 0x100fe4000f8e960a */
[----:B------:R-:W-:Y:S01]  /*65f0*/  LOP3.LUT R4, R29, UR17, R10, 0x96, !PT ;  /* 0x000000111d047c12 */ /* 0x000fe2000f8e960a */
[----:B------:R-:W-:Y:S01]  /*6600*/  IMAD.WIDE.U32 R10, R11, -0x326172a9, RZ ;  /* 0xcd9e8d570b0a7825 */ /* 0x000fe200078e00ff */
[----:B------:R-:W-:Y:S02]  /*6610*/  LEA.HI.X.SX32 R124, R19, R15, 0x1, P0 ;  /* 0x0000000f137c7211 */ /* 0x000fe400000f0eff */
[----:B------:R-:W-:Y:S01]  /*6620*/  LOP3.LUT R26, R9, UR17, R14, 0x96, !PT ;  /* 0x00000011091a7c12 */ /* 0x000fe2000f8e960e */
[----:B------:R-:W-:Y:S01]  /*6630*/  IMAD.WIDE.U32 R14, R17, -0x326172a9, RZ ;  /* 0xcd9e8d57110e7825 */ /* 0x000fe200078e00ff */
[----:B------:R-:W-:-:S02]  /*6640*/  ISETP.GE.AND P1, PT, R38, R184, PT ;  /* 0x000000b82600720c */ /* 0x000fc40003f26270 */
[----:B------:R-:W-:Y:S01]  /*6650*/  LOP3.LUT R27, R11, UR12, R24, 0x96, !PT ;  /* 0x0000000c0b1b7c12 */ /* 0x000fe2000f8e9618 */
[----:B------:R-:W-:Y:S01]  /*6660*/  IMAD.WIDE.U32 R22, R4, -0x2daee0ad, RZ ;  /* 0xd2511f5304167825 */ /* 0x000fe200078e00ff */
[----:B------:R-:W-:Y:S02]  /*6670*/  LOP3.LUT R19, R9, UR17, R110, 0x96, !PT ;  /* 0x0000001109137c12 */ /* 0x000fe4000f8e966e */
[----:B------:R-:W-:Y:S01]  /*6680*/  LOP3.LUT R4, R31, UR12, R8, 0x96, !PT ;  /* 0x0000000c1f047c12 */ /* 0x000fe2000f8e9608 */
[----:B------:R-:W-:Y:S01]  /*6690*/  IMAD.WIDE.U32 R24, R7, -0x2daee0ad, RZ ;  /* 0xd2511f5307187825 */ /* 0x000fe200078e00ff */
[----:B------:R-:W-:Y:S02]  /*66a0*/  @!P4 PRMT R216, R90, 0x5410, RZ ;  /* 0x000054105ad8c816 */ /* 0x000fe400000000ff */
[C---:B------:R-:W-:Y:S02]  /*66b0*/  ISETP.LT.OR P5, PT, R38.reuse, R181, P2 ;  /* 0x000000b52600720c */ /* 0x040fe400017a1670 */
[----:B------:R-:W-:Y:S01]  /*66c0*/  ISETP.LT.OR P4, PT, R38, R180, P1 ;  /* 0x000000b42600720c */ /* 0x000fe20000f81670 */
[----:B------:R-:W-:Y:S01]  /*66d0*/  IMAD.WIDE.U32 R38, R4, -0x2daee0ad, RZ ;  /* 0xd2511f5304267825 */ /* 0x000fe200078e00ff */
[----:B------:R-:W-:-:S02]  /*66e0*/  LOP3.LUT R11, R11, UR12, R28, 0x96, !PT ;  /* 0x0000000c0b0b7c12 */ /* 0x000fc4000f8e961c */
[C---:B------:R-:W-:Y:S02]  /*66f0*/  ISETP.GE.AND P2, PT, R43.reuse, R185, PT ;  /* 0x000000b92b00720c */ /* 0x040fe40003f46270 */
[----:B------:R-:W-:Y:S01]  /*6700*/  ISETP.GE.AND P1, PT, R43, R184, PT ;  /* 0x000000b82b00720c */ /* 0x000fe20003f26270 */
[----:B------:R-:W-:Y:S01]  /*6710*/  IMAD.WIDE.U32 R28, R11, -0x2daee0ad, RZ ;  /* 0xd2511f530b1c7825 */ /* 0x000fe200078e00ff */
[----:B------:R-:W-:Y:S02]  /*6720*/  LOP3.LUT R7, R15, UR12, R8, 0x96, !PT ;  /* 0x0000000c0f077c12 */ /* 0x000fe4000f8e9608 */
[--C-:B------:R-:W-:Y:S01]  /*6730*/  LOP3.LUT R25, R25, UR11, R16.reuse, 0x96, !PT ;  /* 0x0000000b19197c12 */ /* 0x100fe2000f8e9610 */
[----:B------:R-:W-:Y:S01]  /*6740*/  IMAD.WIDE.U32 R8, R19, -0x2daee0ad, RZ ;  /* 0xd2511f5313087825 */ /* 0x000fe200078e00ff */
[----:B------:R-:W-:Y:S02]  /*6750*/  LOP3.LUT R15, R23, UR11, R16, 0x96, !PT ;  /* 0x0000000b170f7c12 */ /* 0x000fe4000f8e9610 */
[----:B------:R-:W-:Y:S01]  /*6760*/  LOP3.LUT R32, R35, UR11, R244, 0x96, !PT ;  /* 0x0000000b23207c12 */ /* 0x000fe2000f8e96f4 */
[----:B------:R-:W-:Y:S01]  /*6770*/  IMAD.WIDE.U32 R16, R26, -0x2daee0ad, RZ ;  /* 0xd2511f531a107825 */ /* 0x000fe200078e00ff */
[----:B------:R-:W-:-:S02]  /*6780*/  ISETP.LT.OR P2, PT, R43, R181, P2 ;  /* 0x000000b52b00720c */ /* 0x000fc40001741670 */
[----:B------:R-:W-:Y:S01]  /*6790*/  ISETP.LT.OR P1, PT, R43, R180, P1 ;  /* 0x000000b42b00720c */ /* 0x000fe20000f21670 */
[----:B------:R-:W-:Y:S01]  /*67a0*/  IMAD.WIDE.U32 R42, R7, -0x2daee0ad, RZ ;  /* 0xd2511f53072a7825 */ /* 0x000fe200078e00ff */
[----:B------:R-:W-:Y:S02]  /*67b0*/  LOP3.LUT R31, R9, UR11, R244, 0x96, !PT ;  /* 0x0000000b091f7c12 */ /* 0x000fe4000f8e96f4 */
[----:B------:R-:W-:Y:S01]  /*67c0*/  LOP3.LUT R4, R39, UR9, R8, 0x96, !PT ;  /* 0x0000000927047c12 */ /* 0x000fe2000f8e9608 */
[----:B------:R-:W-:Y:S01]  /*67d0*/  IMAD.WIDE.U32 R8, R27, -0x2daee0ad, RZ ;  /* 0xd2511f531b087825 */ /* 0x000fe200078e00ff */
[--C-:B------:R-:W-:Y:S02]  /*67e0*/  LOP3.LUT R21, R21, UR11, R18.reuse, 0x96, !PT ;  /* 0x0000000b15157c12 */ /* 0x100fe4000f8e9612 */
[----:B------:R-:W-:Y:S01]  /*67f0*/  LOP3.LUT R11, R17, UR11, R18, 0x96, !PT ;  /* 0x0000000b110b7c12 */ /* 0x000fe2000f8e9612 */
[----:B------:R-:W-:Y:S01]  /*6800*/  IMAD.WIDE.U32 R18, R32, -0x326172a9, RZ ;  /* 0xcd9e8d5720127825 */ /* 0x000fe200078e00ff */
[----:B------:R-:W-:-:S02]  /*6810*/  LOP3.LUT R29, R29, UR9, R22, 0x96, !PT ;  /* 0x000000091d1d7c12 */ /* 0x000fc4000f8e9616 */
[----:B------:R-:W-:Y:S01]  /*6820*/  LOP3.LUT R33, R43, UR9, R16, 0x96, !PT ;  /* 0x000000092b217c12 */ /* 0x000fe2000f8e9610 */
[----:B------:R-:W-:Y:S01]  /*6830*/  IMAD.WIDE.U32 R26, R25, -0x326172a9, RZ ;  /* 0xcd9e8d57191a7825 */ /* 0x000fe200078e00ff */
[C---:B------:R-:W-:Y:S02]  /*6840*/  LOP3.LUT R24, R9.reuse, UR9, R24, 0x96, !PT ;  /* 0x0000000909187c12 */ /* 0x040fe4000f8e9618 */
[----:B------:R-:W-:Y:S01]  /*6850*/  LOP3.LUT R39, R9, UR9, R20, 0x96, !PT ;  /* 0x0000000909277c12 */ /* 0x000fe2000f8e9614 */
[----:B------:R-:W-:Y:S01]  /*6860*/  IMAD.WIDE.U32 R22, R15, -0x326172a9, RZ ;  /* 0xcd9e8d570f167825 */ /* 0x000fe200078e00ff */
[----:B------:R-:W-:Y:S02]  /*6870*/  LOP3.LUT R7, R19, UR10, R30, 0x96, !PT ;  /* 0x0000000a13077c12 */ /* 0x000fe4000f8e961e */
[--C-:B------:R-:W-:Y:S01]  /*6880*/  LOP3.LUT R9, R27, UR10, R10.reuse, 0x96, !PT ;  /* 0x0000000a1b097c12 */ /* 0x100fe2000f8e960a */
[----:B------:R-:W-:Y:S01]  /*6890*/  IMAD.WIDE.U32 R34, R34, -0x326172a9, RZ ;  /* 0xcd9e8d5722227825 */ /* 0x000fe200078e00ff */
[----:B------:R-:W-:-:S02]  /*68a0*/  LOP3.LUT R15, R23, UR10, R10, 0x96, !PT ;  /* 0x0000000a170f7c12 */ /* 0x000fc4000f8e960a */
[----:B------:R-:W-:Y:S01]  /*68b0*/  FSEL R94, R137, -INF , !P6 ;  /* 0xff800000895e7808 */ /* 0x000fe20007000000 */
[----:B------:R-:W-:Y:S01]  /*68c0*/  IMAD.WIDE.U32 R16, R31, -0x326172a9, RZ ;  /* 0xcd9e8d571f107825 */ /* 0x000fe200078e00ff */
[----:B------:R-:W-:Y:S02]  /*68d0*/  LOP3.LUT R32, R35, UR8, R18, 0x96, !PT ;  /* 0x0000000823207c12 */ /* 0x000fe4000f8e9612 */
[----:B------:R-:W-:Y:S01]  /*68e0*/  FSEL R67, R156, -INF , !P5 ;  /* 0xff8000009c437808 */ /* 0x000fe20006800000 */
[----:B------:R-:W-:Y:S01]  /*68f0*/  IMAD.WIDE.U32 R36, R4, -0x326172a9, RZ ;  /* 0xcd9e8d5704247825 */ /* 0x000fe200078e00ff */
[----:B------:R-:W-:Y:S02]  /*6900*/  LOP3.LUT R43, R17, UR10, R30, 0x96, !PT ;  /* 0x0000000a112b7c12 */ /* 0x000fe4000f8e961e */
[----:B------:R-:W-:Y:S01]  /*6910*/  FSEL R66, R157, -INF , !P2 ;  /* 0xff8000009d427808 */ /* 0x000fe20005000000 */
[----:B------:R-:W-:Y:S01]  /*6920*/  IMAD.WIDE.U32 R20, R21, -0x326172a9, RZ ;  /* 0xcd9e8d5715147825 */ /* 0x000fe200078e00ff */
[----:B------:R-:W-:-:S02]  /*6930*/  LOP3.LUT R35, R37, UR8, R16, 0x96, !PT ;  /* 0x0000000825237c12 */ /* 0x000fc4000f8e9610 */
        /* <DEDUP_REMOVED lines=35> */
[----:B------:R-:W-:-:S04]  /*6b70*/  IMAD.WIDE.U32 R8, R27, -0x326172a9, RZ ;  /* 0xcd9e8d571b087825 */ /* 0x000fc800078e00ff */
[----:B------:R-:W-:Y:S01]  /*6b80*/  IMAD.WIDE.U32 R24, R7, -0x2daee0ad, RZ ;  /* 0xd2511f5307187825 */ /* 0x000fe200078e00ff */
[----:B------:R-:W-:Y:S02]  /*6b90*/  LOP3.LUT R7, R11, UR6, R34, 0x96, !PT ;  /* 0x000000060b077c12 */ /* 0x000fe4000f8e9622 */
[----:B------:R-:W-:Y:S01]  /*6ba0*/  LOP3.LUT R17, R9, UR14, R10, 0x96, !PT ;  /* 0x0000000e09117c12 */ /* 0x000fe2000f8e960a */
[----:B------:R-:W-:Y:S01]  /*6bb0*/  IMAD.WIDE.U32 R14, R15, -0x326172a9, RZ ;  /* 0xcd9e8d570f0e7825 */ /* 0x000fe200078e00ff */
[----:B------:R-:W-:Y:S02]  /*6bc0*/  LOP3.LUT R21, R25, UR5, R26, 0x96, !PT ;  /* 0x0000000519157c12 */ /* 0x000fe4000f8e961a */
[C---:B------:R-:W-:Y:S01]  /*6bd0*/  LOP3.LUT R25, R8.reuse, 0xff, RZ, 0xc0, !PT ;  /* 0x000000ff08197812 */ /* 0x040fe200078ec0ff */
[----:B------:R-:W-:Y:S01]  /*6be0*/  IMAD.WIDE.U32 R10, R23, -0x326172a9, RZ ;  /* 0xcd9e8d57170a7825 */ /* 0x000fe200078e00ff */
[----:B------:R-:W-:Y:S02]  /*6bf0*/  LOP3.LUT R23, R8, 0xffff, RZ, 0xc0, !PT ;  /* 0x0000ffff08177812 */ /* 0x000fe400078ec0ff */
[--C-:B------:R-:W-:Y:S01]  /*6c00*/  SHF.R.U32.HI R27, RZ, 0x10, R8.reuse ;  /* 0x00000010ff1b7819 */ /* 0x100fe20000011608 */
[----:B------:R-:W-:Y:S01]  /*6c10*/  IMAD.WIDE.U32 R18, R19, -0x326172a9, RZ ;  /* 0xcd9e8d5713127825 */ /* 0x000fe200078e00ff */
[----:B------:R-:W-:-:S02]  /*6c20*/  SHF.R.U32.HI R26, RZ, 0x18, R8 ;  /* 0x00000018ff1a7819 */ /* 0x000fc40000011608 */
[----:B------:R-:W-:Y:S01]  /*6c30*/  LOP3.LUT R31, R11, UR14, R14, 0x96, !PT ;  /* 0x0000000e0b1f7c12 */ /* 0x000fe2000f8e960e */
[----:B------:R-:W-:Y:S01]  /*6c40*/  IMAD.WIDE.U32 R8, R4, -0x326172a9, RZ ;  /* 0xcd9e8d5704087825 */ /* 0x000fe200078e00ff */
[C---:B------:R-:W-:Y:S02]  /*6c50*/  LOP3.LUT R74, R10.reuse, 0xffff, RZ, 0xc0, !PT ;  /* 0x0000ffff0a4a7812 */ /* 0x040fe400078ec0ff */
[----:B------:R-:W-:Y:S01]  /*6c60*/  LOP3.LUT R89, R10, 0xff, RZ, 0xc0, !PT ;  /* 0x000000ff0a597812 */ /* 0x000fe200078ec0ff */
[----:B------:R-:W-:Y:S01]  /*6c70*/  IMAD.WIDE.U32 R50, R37, -0x2daee0ad, RZ ;  /* 0xd2511f5325327825 */ /* 0x000fe200078e00ff */
[--C-:B------:R-:W-:Y:S02]  /*6c80*/  SHF.R.U32.HI R79, RZ, 0x10, R10.reuse ;  /* 0x00000010ff4f7819 */ /* 0x100fe4000001160a */
[----:B------:R-:W-:Y:S01]  /*6c90*/  SHF.R.U32.HI R88, RZ, 0x18, R10 ;  /* 0x00000018ff587819 */ /* 0x000fe2000001160a */
[----:B------:R-:W-:Y:S01]  /*6ca0*/  IMAD.WIDE.U32 R10, R33, -0x2daee0ad, RZ ;  /* 0xd2511f53210a7825 */ /* 0x000fe200078e00ff */
[----:B------:R-:W-:-:S02]  /*6cb0*/  LOP3.LUT R22, R19, UR6, R22, 0x96, !PT ;  /* 0x0000000613167c12 */ /* 0x000fc4000f8e9616 */
[----:B------:R-:W-:Y:S02]  /*6cc0*/  LOP3.LUT R14, R9, UR14, R20, 0x96, !PT ;  /* 0x0000000e090e7c12 */ /* 0x000fe4000f8e9614 */
[C---:B------:R-:W-:Y:S02]  /*6cd0*/  LOP3.LUT R20, R8.reuse, 0xff, RZ, 0xc0, !PT ;  /* 0x000000ff08147812 */ /* 0x040fe400078ec0ff */
[----:B------:R-:W-:Y:S02]  /*6ce0*/  LOP3.LUT R49, R8, 0xffff, RZ, 0xc0, !PT ;  /* 0x0000ffff08317812 */ /* 0x000fe400078ec0ff */
[--C-:B------:R-:W-:Y:S02]  /*6cf0*/  SHF.R.U32.HI R48, RZ, 0x10, R8.reuse ;  /* 0x00000010ff307819 */ /* 0x100fe40000011608 */
[----:B------:R-:W-:Y:S01]  /*6d00*/  SHF.R.U32.HI R19, RZ, 0x18, R8 ;  /* 0x00000018ff137819 */ /* 0x000fe20000011608 */
[----:B------:R-:W-:Y:S01]  /*6d10*/  IMAD.WIDE.U32 R8, R29, -0x326172a9, RZ ;  /* 0xcd9e8d571d087825 */ /* 0x000fe200078e00ff */
[----:B------:R-:W-:-:S02]  /*6d20*/  LOP3.LUT R28, R11, UR13, R28, 0x96, !PT ;  /* 0x0000000d0b1c7c12 */ /* 0x000fc4000f8e961c */
[C---:B------:R-:W-:Y:S02]  /*6d30*/  LOP3.LUT R78, R10.reuse, 0xff, RZ, 0xc0, !PT ;  /* 0x000000ff0a4e7812 */ /* 0x040fe400078ec0ff */
[----:B------:R-:W-:Y:S02]  /*6d40*/  LOP3.LUT R73, R10, 0xffff, RZ, 0xc0, !PT ;  /* 0x0000ffff0a497812 */ /* 0x000fe400078ec0ff */
[--C-:B------:R-:W-:Y:S02]  /*6d50*/  SHF.R.U32.HI R90, RZ, 0x10, R10.reuse ;  /* 0x00000010ff5a7819 */ /* 0x100fe4000001160a */
[----:B------:R-:W-:Y:S01]  /*6d60*/  SHF.R.U32.HI R72, RZ, 0x18, R10 ;  /* 0x00000018ff487819 */ /* 0x000fe2000001160a */
[----:B------:R-:W-:Y:S01]  /*6d70*/  IMAD.WIDE.U32 R10, R7, -0x2daee0ad, RZ ;  /* 0xd2511f53070a7825 */ /* 0x000fe200078e00ff */
[----:B------:R-:W-:Y:S02]  /*6d80*/  LOP3.LUT R29, R9, UR14, R16, 0x96, !PT ;  /* 0x0000000e091d7c12 */ /* 0x000fe4000f8e9610 */
[----:B------:R-:W-:-:S02]  /*6d90*/  LOP3.LUT R61, R8, 0xff, RZ, 0xc0, !PT ;  /* 0x000000ff083d7812 */ /* 0x000fc400078ec0ff */
[----:B------:R-:W-:Y:S02]  /*6da0*/  LOP3.LUT R112, R8, 0xffff, RZ, 0xc0, !PT ;  /* 0x0000ffff08707812 */ /* 0x000fe400078ec0ff */
[--C-:B------:R-:W-:Y:S02]  /*6db0*/  SHF.R.U32.HI R111, RZ, 0x10, R8.reuse ;  /* 0x00000010ff6f7819 */ /* 0x100fe40000011608 */
[----:B------:R-:W-:Y:S01]  /*6dc0*/  SHF.R.U32.HI R60, RZ, 0x18, R8 ;  /* 0x00000018ff3c7819 */ /* 0x000fe20000011608 */
[----:B------:R-:W-:Y:S01]  /*6dd0*/  IMAD.WIDE.U32 R8, R21, -0x326172a9, RZ ;  /* 0xcd9e8d5715087825 */ /* 0x000fe200078e00ff */
[----:B------:R-:W-:Y:S02]  /*6de0*/  LOP3.LUT R92, R15, UR6, R36, 0x96, !PT ;  /* 0x000000060f5c7c12 */ /* 0x000fe4000f8e9624 */
[----:B------:R-:W-:Y:S02]  /*6df0*/  LOP3.LUT R15, R11, UR13, R32, 0x96, !PT ;  /* 0x0000000d0b0f7c12 */ /* 0x000fe4000f8e9620 */
[----:B------:R-:W-:-:S02]  /*6e00*/  LOP3.LUT R35, R10, 0xffff, RZ, 0xc0, !PT ;  /* 0x0000ffff0a237812 */ /* 0x000fc400078ec0ff */
[----:B------:R-:W-:Y:S02]  /*6e10*/  LOP3.LUT R47, R10, 0xff, RZ, 0xc0, !PT ;  /* 0x000000ff0a2f7812 */ /* 0x000fe400078ec0ff */
[--C-:B------:R-:W-:Y:S02]  /*6e20*/  SHF.R.U32.HI R41, RZ, 0x10, R10.reuse ;  /* 0x00000010ff297819 */ /* 0x100fe4000001160a */
[----:B------:R-:W-:Y:S01]  /*6e30*/  SHF.R.U32.HI R46, RZ, 0x18, R10 ;  /* 0x00000018ff2e7819 */ /* 0x000fe2000001160a */
[----:B------:R-:W-:Y:S01]  /*6e40*/  IMAD.WIDE.U32 R10, R45, -0x2daee0ad, RZ ;  /* 0xd2511f532d0a7825 */ /* 0x000fe200078e00ff */
[----:B------:R-:W-:Y:S02]  /*6e50*/  LOP3.LUT R18, R9, UR14, R18, 0x96, !PT ;  /* 0x0000000e09127c12 */ /* 0x000fe4000f8e9612 */
[C---:B------:R-:W-:Y:S02]  /*6e60*/  LOP3.LUT R21, R8.reuse, 0xffff, RZ, 0xc0, !PT ;  /* 0x0000ffff08157812 */ /* 0x040fe400078ec0ff */
[----:B------:R-:W-:-:S02]  /*6e70*/  LOP3.LUT R38, R8, 0xff, RZ, 0xc0, !PT ;  /* 0x000000ff08267812 */ /* 0x000fc400078ec0ff */
[--C-:B------:R-:W-:Y:S02]  /*6e80*/  SHF.R.U32.HI R39, RZ, 0x10, R8.reuse ;  /* 0x00000010ff277819 */ /* 0x100fe40000011608 */
[----:B------:R-:W-:Y:S01]  /*6e90*/  SHF.R.U32.HI R43, RZ, 0x18, R8 ;  /* 0x00000018ff2b7819 */ /* 0x000fe20000011608 */
[----:B------:R-:W-:Y:S01]  /*6ea0*/  IMAD.WIDE.U32 R8, R22, -0x2daee0ad, RZ ;  /* 0xd2511f5316087825 */ /* 0x000fe200078e00ff */
[----:B------:R-:W-:Y:S02]  /*6eb0*/  LOP3.LUT R4, R51, UR5, R10, 0x96, !PT ;  /* 0x0000000533047c12 */ /* 0x000fe4000f8e960a */
[----:B------:R-:W-:Y:S02]  /*6ec0*/  LOP3.LUT R7, R11, UR7, R42, 0x96, !PT ;  /* 0x000000070b077c12 */ /* 0x000fe4000f8e962a */
[----:B------:R-:W-:Y:S02]  /*6ed0*/  LOP3.LUT R16, R9, UR13, R24, 0x96, !PT ;  /* 0x0000000d09107c12 */ /* 0x000fe4000f8e9618 */
[C---:B------:R-:W-:Y:S01]  /*6ee0*/  LOP3.LUT R24, R8.reuse, 0xffff, RZ, 0xc0, !PT ;  /* 0x0000ffff08187812 */ /* 0x040fe200078ec0ff */
[----:B------:R-:W-:Y:S01]  /*6ef0*/  IMAD.WIDE.U32 R10, R7, -0x326172a9, RZ ;  /* 0xcd9e8d57070a7825 */ /* 0x000fe200078e00ff */
[----:B------:R-:W-:-:S02]  /*6f00*/  LOP3.LUT R34, R8, 0xff, RZ, 0xc0, !PT ;  /* 0x000000ff08227812 */ /* 0x000fc400078ec0ff */
[--C-:B------:R-:W-:Y:S02]  /*6f10*/  SHF.R.U32.HI R32, RZ, 0x10, R8.reuse ;  /* 0x00000010ff207819 */ /* 0x100fe40000011608 */
[----:B------:R-:W-:Y:S01]  /*6f20*/  SHF.R.U32.HI R33, RZ, 0x18, R8 ;  /* 0x00000018ff217819 */ /* 0x000fe20000011608 */
[----:B------:R-:W-:Y:S01]  /*6f30*/  IMAD.WIDE.U32 R8, R4, -0x326172a9, RZ ;  /* 0xcd9e8d5704087825 */ /* 0x000fe200078e00ff */
[----:B------:R-:W-:Y:S02]  /*6f40*/  FMNMX.FTZ R4, R120, R121, !PT ;  /* 0x0000007978047209 */ /* 0x000fe40007810000 */
[----:B------:R-:W-:Y:S02]  /*6f50*/  LOP3.LUT R53, R11, UR6, R40, 0x96, !PT ;  /* 0x000000060b357c12 */ /* 0x000fe4000f8e9628 */
[----:B------:R-:W-:Y:S02]  /*6f60*/  FMNMX.FTZ R4, R116, R4, !PT ;  /* 0x0000000474047209 */ /* 0x000fe40007810000 */
[----:B------:R-:W-:-:S02]  /*6f70*/  LOP3.LUT R93, R8, 0xffff, RZ, 0xc0, !PT ;  /* 0x0000ffff085d7812 */ /* 0x000fc400078ec0ff */
[----:B------:R-:W-:Y:S02]  /*6f80*/  FMNMX.FTZ R7, R117, R4, !PT ;  /* 0x0000000475077209 */ /* 0x000fe40007810000 */
[----:B------:R-:W-:Y:S02]  /*6f90*/  SHF.R.U32.HI R4, RZ, 0x8, R23 ;  /* 0x00000008ff047819 */ /* 0x000fe40000011617 */
[----:B------:R-:W-:Y:S02]  /*6fa0*/  FMNMX.FTZ R7, R118, R7, !PT ;  /* 0x0000000776077209 */ /* 0x000fe40007810000 */
[----:B------:R-:W-:Y:S02]  /*6fb0*/  PRMT R42, R25, 0x5410, R4 ;  /* 0x00005410192a7816 */ /* 0x000fe40000000004 */
[----:B------:R-:W-:Y:S02]  /*6fc0*/  FMNMX.FTZ R7, R125, R7, !PT ;  /* 0x000000077d077209 */ /* 0x000fe40007810000 */
[----:B------:R-:W-:-:S02]  /*6fd0*/  LOP3.LUT R4, R27, 0xff, RZ, 0xc0, !PT ;  /* 0x000000ff1b047812 */ /* 0x000fc400078ec0ff */
[----:B------:R-:W-:Y:S02]  /*6fe0*/  FMNMX.FTZ R7, R115, R7, !PT ;  /* 0x0000000773077209 */ /* 0x000fe40007810000 */
[----:B------:R-:W-:Y:S02]  /*6ff0*/  PRMT R40, R4, 0x5410, R26 ;  /* 0x0000541004287816 */ /* 0x000fe4000000001a */
        /* <DEDUP_REMOVED lines=10> */
[----:B------:R-:W-:Y:S02]  /*70a0*/  LOP3.LUT R110, R8, 0xff, RZ, 0xc0, !PT ;  /* 0x000000ff086e7812 */ /* 0x000fe400078ec0ff */
[--C-:B------:R-:W-:Y:S02]  /*70b0*/  SHF.R.U32.HI R104, RZ, 0x10, R8.reuse ;  /* 0x00000010ff687819 */ /* 0x100fe40000011608 */
[----:B--2---:R-:W-:Y:S02]  /*70c0*/  SHF.R.U32.HI R106, RZ, 0x18, R8 ;  /* 0x00000018ff6a7819 */ /* 0x004fe40000011608 */
[----:B------:R-:W-:Y:S02]  /*70d0*/  FMNMX.FTZ R4, R126, R4, !PT ;  /* 0x000000047e047209 */ /* 0x000fe40007810000 */
[----:B------:R-:W-:Y:S02]  /*70e0*/  FMNMX.FTZ R8, R107, R7, !PT ;  /* 0x000000076b087209 */ /* 0x000fe40007810000 */
[----:B------:R-:W-:-:S02]  /*70f0*/  FMNMX.FTZ R7, R129, R4, !PT ;  /* 0x0000000481077209 */ /* 0x000fc40007810000 */
[----:B------:R-:W-:Y:S02]  /*7100*/  FMNMX.FTZ R8, R94, R8, !PT ;  /* 0x000000085e087209 */ /* 0x000fe40007810000 */
[----:B------:R-:W-:Y:S02]  /*7110*/  LOP3.LUT R4, R44, 0xffff, RZ, 0xc0, !PT ;  /* 0x0000ffff2c047812 */ /* 0x000fe400078ec0ff */
[----:B------:R-:W-:Y:S02]  /*7120*/  FMNMX.FTZ R71, R67, R8, !PT ;  /* 0x0000000843477209 */ /* 0x000fe40007810000 */
[----:B------:R-:W-:Y:S02]  /*7130*/  SHF.R.U32.HI R4, RZ, 0x8, R4 ;  /* 0x00000008ff047819 */ /* 0x000fe40000011604 */
[----:B------:R-:W-:Y:S02]  /*7140*/  FMNMX.FTZ R7, R146, R7, !PT ;  /* 0x0000000792077209 */ /* 0x000fe40007810000 */
[----:B------:R-:W-:-:S02]  /*7150*/  LOP3.LUT R4, R4, 0xffff, RZ, 0xc0, !PT ;  /* 0x0000ffff04047812 */ /* 0x000fc400078ec0ff */
[----:B------:R-:W-:Y:S02]  /*7160*/  FMNMX.FTZ R71, R66, R71, !PT ;  /* 0x0000004742477209 */ /* 0x000fe40007810000 */
[----:B------:R-:W-:Y:S02]  /*7170*/  FMNMX.FTZ R7, R143, R7, !PT ;  /* 0x000000078f077209 */ /* 0x000fe40007810000 */
[----:B------:R-:W-:Y:S01]  /*7180*/  ISETP.GE.U32.AND P0, PT, R225, R4, PT ;  /* 0x00000004e100720c */ /* 0x000fe20003f06070 */
[----:B------:R-:W1:Y:S01]  /*7190*/  SHFL.BFLY PT, R8, R71, 0x2, 0x1f ;  /* 0x0c401f0047087f89 */ /* 0x000e6200000e0000 */
[----:B------:R-:W-:Y:S01]  /*71a0*/  FMNMX.FTZ R4, R167, R7, !PT ;  /* 0x00000007a7047209 */ /* 0x000fe20007810000 */
[----:B------:R-:W-:Y:S01]  /*71b0*/  FFMA.FTZ R7, R98, c[0x0][0x23c], -R3 ;  /* 0x00008f0062077a23 */ /* 0x000fe20000010803 */
[----:B------:R-:W-:Y:S01]  /*71c0*/  FSEL R51, R139, -INF , !P3 ;  /* 0xff8000008b337808 */ /* 0x000fe20005800000 */
[----:B------:R-:W-:Y:S01]  /*71d0*/  IMAD.MOV.U32 R98, RZ, RZ, R81 ;  /* 0x000000ffff627224 */ /* 0x000fe200078e0051 */
[----:B------:R-:W-:Y:S01]  /*71e0*/  FMNMX.FTZ R4, R166, R4, !PT ;  /* 0x00000004a6047209 */ /* 0x000fe20007810000 */
[----:B------:R-:W-:Y:S01]  /*71f0*/  IMAD.MOV.U32 R81, RZ, RZ, R70 ;  /* 0x000000ffff517224 */ /* 0x000fe200078e0046 */
[----:B------:R2:W-:Y:S01]  /*7200*/  MUFU.EX2 R249, R7 ;  /* 0x0000000700f97308 */ /* 0x0005e20000000800 */
[----:B------:R-:W-:-:S02]  /*7210*/  LOP3.LUT R30, R9, UR14, R10, 0x96, !PT ;  /* 0x0000000e091e7c12 */ /* 0x000fc4000f8e960a */
[----:B------:R-:W-:Y:S02]  /*7220*/  FMNMX.FTZ R4, R105, R4, !PT ;  /* 0x0000000469047209 */ /* 0x000fe40007810000 */
[----:B------:R-:W-:Y:S01]  /*7230*/  @!P0 HADD2 R113, -R211.H0_H0, -RZ.H0_H0 ;  /* 0xa00000ffd3718230 */ /* 0x000fe20000000900 */
[----:B------:R-:W-:Y:S02]  /*7240*/  LOP3.LUT R10, R12, 0xffff, RZ, 0xc0, !PT ;  /* 0x0000ffff0c0a7812 */ /* 0x000fe400078ec0ff */
[----:B------:R-:W-:Y:S02]  /*7250*/  FMNMX.FTZ R70, R51, R4, !PT ;  /* 0x0000000433467209 */ /* 0x000fe40007810000 */
[----:B------:R-:W-:Y:S02]  /*7260*/  SHF.R.U32.HI R4, RZ, 0x18, R44 ;  /* 0x00000018ff047819 */ /* 0x000fe4000001162c */
[----:B------:R-:W-:Y:S02]  /*7270*/  FMNMX.FTZ R70, R59, R70, !PT ;  /* 0x000000463b467209 */ /* 0x000fe40007810000 */
[----:B------:R-:W-:Y:S01]  /*7280*/  ISETP.GE.U32.AND P2, PT, R225, R4, PT ;  /* 0x00000004e100720c */ /* 0x000fe20003f46070 */
[----:B--2---:R-:W-:Y:S01]  /*7290*/  FFMA.FTZ R7, R97, c[0x0][0x23c], -R3 ;  /* 0x00008f0061077a23 */ /* 0x004fe20000010803 */
[----:B-1----:R-:W-:Y:S01]  /*72a0*/  FMNMX.FTZ R71, R71, R8, !PT ;  /* 0x0000000847477209 */ /* 0x002fe20007810000 */
[----:B------:R-:W-:Y:S01]  /*72b0*/  IMAD.MOV.U32 R97, RZ, RZ, R58 ;  /* 0x000000ffff617224 */ /* 0x000fe200078e003a */
[----:B------:R-:W-:Y:S01]  /*72c0*/  FSEL R58, R159, -INF , !P1 ;  /* 0xff8000009f3a7808 */ /* 0x000fe20004800000 */
[----:B------:R1:W2:Y:S01]  /*72d0*/  MUFU.EX2 R248, R7 ;  /* 0x0000000700f87308 */ /* 0x0002a20000000800 */
[----:B------:R-:W-:Y:S01]  /*72e0*/  SHF.R.U32.HI R4, RZ, 0x10, R44 ;  /* 0x00000010ff047819 */ /* 0x000fe2000001162c */
[----:B------:R-:W3:Y:S01]  /*72f0*/  SHFL.BFLY PT, R8, R71, 0x1, 0x1f ;  /* 0x0c201f0047087f89 */ /* 0x000ee200000e0000 */
[----:B------:R-:W-:-:S02]  /*7300*/  FMNMX.FTZ R70, R58, R70, !PT ;  /* 0x000000463a467209 */ /* 0x000fc40007810000 */
[----:B------:R-:W-:Y:S02]  /*7310*/  LOP3.LUT R4, R4, 0xff, RZ, 0xc0, !PT ;  /* 0x000000ff04047812 */ /* 0x000fe400078ec0ff */
[----:B------:R-:W-:Y:S01]  /*7320*/  @!P0 PRMT R211, R113, 0x5410, RZ ;  /* 0x0000541071d38816 */ /* 0x000fe200000000ff */
[C---:B------:R-:W-:Y:S01]  /*7330*/  IMAD R113, R225.reuse, 0x10000, R225 ;  /* 0x00010000e1717824 */ /* 0x040fe200078e02e1 */
[C---:B------:R-:W-:Y:S02]  /*7340*/  ISETP.GE.U32.AND P0, PT, R225.reuse, R4, PT ;  /* 0x00000004e100720c */ /* 0x040fe40003f06070 */
[----:B------:R-:W-:Y:S02]  /*7350*/  LOP3.LUT R9, R12, 0xff, RZ, 0xc0, !PT ;  /* 0x000000ff0c097812 */ /* 0x000fe400078ec0ff */
[----:B------:R-:W-:Y:S02]  /*7360*/  SHF.R.U32.HI R11, RZ, 0x10, R12 ;  /* 0x00000010ff0b7819 */ /* 0x000fe4000001160c */
[----:B------:R-:W-:Y:S01]  /*7370*/  ISETP.GE.U32.AND P1, PT, R225, R9, PT ;  /* 0x00000009e100720c */ /* 0x000fe20003f26070 */
[----:B-1----:R-:W1:Y:S01]  /*7380*/  SHFL.BFLY PT, R7, R70, 0x2, 0x1f ;  /* 0x0c401f0046077f89 */ /* 0x002e6200000e0000 */
[----:B--2---:R-:W-:-:S02]  /*7390*/  F2FP.PACK_AB R4, R248, R249 ;  /* 0x000000f9f804723e */ /* 0x004fc400000000ff */
[----:B------:R-:W-:Y:S02]  /*73a0*/  SHF.R.U32.HI R12, RZ, 0x18, R12 ;  /* 0x00000018ff0c7819 */ /* 0x000fe4000001160c */
[C---:B------:R-:W-:Y:S02]  /*73b0*/  PRMT R197, R4.reuse, 0x7610, R197 ;  /* 0x0000761004c57816 */ /* 0x040fe400000000c5 */
[----:B------:R-:W-:Y:S01]  /*73c0*/  PRMT R196, R4, 0x7632, R196 ;  /* 0x0000763204c47816 */ /* 0x000fe200000000c4 */
[--C-:B------:R-:W-:Y:S01]  /*73d0*/  FFMA.FTZ R4, R108, c[0x0][0x23c], -R0.reuse ;  /* 0x00008f006c047a23 */ /* 0x100fe20000010800 */
[----:B------:R-:W-:Y:S01]  /*73e0*/  ISETP.GE.U32.AND P5, PT, R225, R19, PT ;  /* 0x00000013e100720c */ /* 0x000fe20003fa6070 */
[----:B------:R-:W-:Y:S01]  /*73f0*/  FFMA.FTZ R0, R96, c[0x0][0x23c], -R0 ;  /* 0x00008f0060007a23 */ /* 0x000fe20000010800 */
[----:B---3--:R-:W-:Y:S01]  /*7400*/  FMNMX.FTZ R71, R71, R8, !PT ;  /* 0x0000000847477209 */ /* 0x008fe20007810000 */
[----:B------:R-:W-:Y:S01]  /*7410*/  IMAD.MOV.U32 R96, RZ, RZ, R246 ;  /* 0x000000ffff607224 */ /* 0x000fe200078e00f6 */
[----:B------:R2:W-:Y:S01]  /*7420*/  MUFU.EX2 R247, R4 ;  /* 0x0000000400f77308 */ /* 0x0005e20000000800 */
[----:B------:R-:W-:Y:S01]  /*7430*/  @!P0 HADD2 R130, -R197.H0_H0, -RZ.H0_H0 ;  /* 0xa00000ffc5828230 */ /* 0x000fe20000000900 */
[----:B------:R-:W-:Y:S01]  /*7440*/  PRMT R13, R197, 0x5410, R196 ;  /* 0x00005410c50d7816 */ /* 0x000fe200000000c4 */
[----:B------:R-:W-:Y:S01]  /*7450*/  @!P2 HADD2 R131, -R196.H0_H0, -RZ.H0_H0 ;  /* 0xa00000ffc483a230 */ /* 0x000fe20000000900 */
[----:B------:R-:W-:-:S02]  /*7460*/  ISETP.GE.U32.AND P3, PT, R225, R20, PT ;  /* 0x00000014e100720c */ /* 0x000fc40003f66070 */
[----:B------:R-:W-:Y:S01]  /*7470*/  @!P0 PRMT R197, R130, 0x5410, RZ ;  /* 0x0000541082c58816 */ /* 0x000fe200000000ff */
[----:B------:R-:W-:Y:S01]  /*7480*/  IMAD.MOV.U32 R130, RZ, RZ, R85 ;  /* 0x000000ffff827224 */ /* 0x000fe200078e0055 */
[----:B------:R3:W4:Y:S01]  /*7490*/  MUFU.EX2 R246, R0 ;  /* 0x0000000000f67308 */ /* 0x0007220000000800 */
[----:B------:R-:W-:Y:S02]  /*74a0*/  FSETP.NEU.FTZ.AND P0, PT, R71, -INF , PT ;  /* 0xff8000004700780b */ /* 0x000fe40003f1d000 */
[----:B-1----:R-:W-:Y:S01]  /*74b0*/  FMNMX.FTZ R70, R70, R7, !PT ;  /* 0x0000000746467209 */ /* 0x002fe20007810000 */
[--C-:B------:R-:W-:Y:S01]  /*74c0*/  FFMA.FTZ R7, R109, c[0x0][0x23c], -R3.reuse ;  /* 0x00008f006d077a23 */ /* 0x100fe20000010803 */
[----:B------:R-:W-:Y:S01]  /*74d0*/  @!P2 PRMT R196, R131, 0x5410, RZ ;  /* 0x0000541083c4a816 */ /* 0x000fe200000000ff */
[----:B------:R-:W-:Y:S02]  /*74e0*/  FFMA.FTZ R3, R99, c[0x0][0x23c], -R3 ;  /* 0x00008f0063037a23 */ /* 0x000fe40000010803 */
[----:B------:R-:W1:Y:S01]  /*74f0*/  SHFL.BFLY PT, R8, R70, 0x1, 0x1f ;  /* 0x0c201f0046087f89 */ /* 0x000e6200000e0000 */
[----:B--2---:R-:W-:Y:S01]  /*7500*/  FMUL.FTZ R4, R71, c[0x0][0x23c] ;  /* 0x00008f0047047a20 */ /* 0x004fe20000410000 */
[----:B------:R2:W-:Y:S01]  /*7510*/  MUFU.EX2 R238, R3 ;  /* 0x0000000300ee7308 */ /* 0x0005e20000000800 */
[----:B------:R-:W-:-:S02]  /*7520*/  IMAD.MOV.U32 R99, RZ, RZ, R86 ;  /* 0x000000ffff637224 */ /* 0x000fc400078e0056 */
[----:B------:R-:W-:Y:S01]  /*7530*/  IMAD.MOV.U32 R86, RZ, RZ, R239 ;  /* 0x000000ffff567224 */ /* 0x000fe200078e00ef */
[----:B------:R-:W-:Y:S02]  /*7540*/  FSEL R4, R4, RZ, P0 ;  /* 0x000000ff04047208 */ /* 0x000fe40000000000 */
[----:B---3--:R-:W-:Y:S02]  /*7550*/  SHF.R.U32.HI R0, RZ, 0x8, R10 ;  /* 0x00000008ff007819 */ /* 0x008fe4000001160a */
[----:B------:R-:W3:Y:S01]  /*7560*/  MUFU.EX2 R239, R7 ;  /* 0x0000000700ef7308 */ /* 0x000ee20000000800 */
[----:B------:R-:W-:Y:S02]  /*7570*/  LOP3.LUT R10, R17, 0xff, RZ, 0xc0, !PT ;  /* 0x000000ff110a7812 */ /* 0x000fe400078ec0ff */
[----:B------:R-:W-:-:S04]  /*7580*/  LOP3.LUT R0, R0, 0xffff, RZ, 0xc0, !PT ;  /* 0x0000ffff00007812 */ /* 0x000fc800078ec0ff */
[----:B------:R-:W-:Y:S01]  /*7590*/  ISETP.GE.U32.AND P0, PT, R225, R0, PT ;  /* 0x00000000e100720c */ /* 0x000fe20003f06070 */
[----:B--2---:R-:W-:Y:S01]  /*75a0*/  FFMA.FTZ R3, R120, c[0x0][0x23c], -R4 ;  /* 0x00008f0078037a23 */ /* 0x004fe20000010804 */
[----:B----4-:R-:W-:-:S03]  /*75b0*/  F2FP.PACK_AB R0, R246, R247 ;  /* 0x000000f7f600723e */ /* 0x010fc600000000ff */
[----:B------:R2:W-:Y:S01]  /*75c0*/  MUFU.EX2 R57, R3 ;  /* 0x0000000300397308 */ /* 0x0005e20000000800 */
[C---:B------:R-:W-:Y:S02]  /*75d0*/  PRMT R195, R0.reuse, 0x7610, R195 ;  /* 0x0000761000c37816 */ /* 0x040fe400000000c3 */
[----:B------:R-:W-:Y:S02]  /*75e0*/  PRMT R194, R0, 0x7632, R194 ;  /* 0x0000763200c27816 */ /* 0x000fe400000000c2 */
[----:B-1----:R-:W-:Y:S01]  /*75f0*/  FMNMX.FTZ R70, R70, R8, !PT ;  /* 0x0000000846467209 */ /* 0x002fe20007810000 */
[----:B------:R-:W-:Y:S01]  /*7600*/  @!P1 HADD2 R133, -R195.H0_H0, -RZ.H0_H0 ;  /* 0xa00000ffc3859230 */ /* 0x000fe20000000900 */
[----:B------:R-:W-:Y:S01]  /*7610*/  LOP3.LUT R0, R11, 0xff, RZ, 0xc0, !PT ;  /* 0x000000ff0b007812 */ /* 0x000fe200078ec0ff */
[----:B------:R-:W-:Y:S01]  /*7620*/  @!P0 HADD2 R132, -R194.H0_H0, -RZ.H0_H0 ;  /* 0xa00000ffc2848230 */ /* 0x000fe20000000900 */
[----:B------:R-:W-:Y:S02]  /*7630*/  PRMT R9, R195, 0x5410, R194 ;  /* 0x00005410c3097816 */ /* 0x000fe400000000c2 */
[----:B------:R-:W-:-:S02]  /*7640*/  @!P1 PRMT R195, R133, 0x5410, RZ ;  /* 0x0000541085c39816 */ /* 0x000fc400000000ff */
[----:B------:R-:W-:Y:S01]  /*7650*/  ISETP.GE.U32.AND P1, PT, R225, R0, PT ;  /* 0x00000000e100720c */ /* 0x000fe20003f26070 */
[----:B------:R-:W-:Y:S01]  /*7660*/  FMUL.FTZ R0, R70, c[0x0][0x23c] ;  /* 0x00008f0046007a20 */ /* 0x000fe20000410000 */
[----:B------:R-:W-:Y:S01]  /*7670*/  @!P0 PRMT R194, R132, 0x5410, RZ ;  /* 0x0000541084c28816 */ /* 0x000fe200000000ff */
[----:B--2---:R-:W-:Y:S01]  /*7680*/  FFMA.FTZ R3, R121, c[0x0][0x23c], -R4 ;  /* 0x00008f0079037a23 */ /* 0x004fe20000010804 */
[----:B------:R-:W-:Y:S01]  /*7690*/  FSETP.NEU.FTZ.AND P0, PT, R70, -INF , PT ;  /* 0xff8000004600780b */ /* 0x000fe20003f1d000 */
[----:B------:R-:W-:Y:S01]  /*76a0*/  IMAD.MOV.U32 R133, RZ, RZ, R9 ;  /* 0x000000ffff857224 */ /* 0x000fe200078e0009 */
[----:B---3--:R-:W-:Y:S01]  /*76b0*/  F2FP.PACK_AB R7, R238, R239 ;  /* 0x000000efee07723e */ /* 0x008fe200000000ff */
[----:B------:R1:W2:Y:S01]  /*76c0*/  MUFU.EX2 R121, R3 ;  /* 0x0000000300797308 */ /* 0x0002a20000000800 */
[----:B------:R-:W-:Y:S01]  /*76d0*/  FSEL R0, R0, RZ, P0 ;  /* 0x000000ff00007208 */ /* 0x000fe20000000000 */
[----:B------:R-:W-:Y:S01]  /*76e0*/  IMAD.MOV.U32 R132, RZ, RZ, R82 ;  /* 0x000000ffff847224 */ /* 0x000fe200078e0052 */
[----:B------:R-:W-:-:S02]  /*76f0*/  ISETP.GE.U32.AND P0, PT, R225, R12, PT ;  /* 0x0000000ce100720c */ /* 0x000fc40003f06070 */
[C---:B------:R-:W-:Y:S02]  /*7700*/  PRMT R192, R7.reuse, 0x7632, R192 ;  /* 0x0000763207c07816 */ /* 0x040fe400000000c0 */
[----:B------:R-:W-:Y:S02]  /*7710*/  PRMT R193, R7, 0x7610, R193 ;  /* 0x0000761007c17816 */ /* 0x000fe400000000c1 */
[C---:B------:R-:W-:Y:S02]  /*7720*/  LOP3.LUT R7, R14.reuse, 0xff, RZ, 0xc0, !PT ;  /* 0x000000ff0e077812 */ /* 0x040fe400078ec0ff */
[----:B------:R-:W-:Y:S01]  /*7730*/  PRMT R131, R193, 0x5410, R192 ;  /* 0x00005410c1837816 */ /* 0x000fe200000000c0 */
[----:B------:R-:W-:Y:S01]  /*7740*/  @!P1 HADD2 R137, -R193.H0_H0, -RZ.H0_H0 ;  /* 0xa00000ffc1899230 */ /* 0x000fe20000000900 */
[----:B------:R-:W-:Y:S02]  /*7750*/  SHF.R.U32.HI R9, RZ, 0x18, R17 ;  /* 0x00000018ff097819 */ /* 0x000fe40000011611 */
[----:B------:R-:W-:Y:S01]  /*7760*/  LOP3.LUT R11, R15, 0xff, RZ, 0xc0, !PT ;  /* 0x000000ff0f0b7812 */ /* 0x000fe200078ec0ff */
[----:B------:R-:W-:Y:S01]  /*7770*/  @!P0 HADD2 R136, -R192.H0_H0, -RZ.H0_H0 ;  /* 0xa00000ffc0888230 */ /* 0x000fe20000000900 */
[----:B-1----:R-:W-:-:S02]  /*7780*/  LOP3.LUT R3, R14, 0xffff, RZ, 0xc0, !PT ;  /* 0x0000ffff0e037812 */ /* 0x002fc400078ec0ff */
[----:B------:R-:W-:Y:S01]  /*7790*/  @!P1 PRMT R193, R137, 0x5410, RZ ;  /* 0x0000541089c19816 */ /* 0x000fe200000000ff */
[----:B------:R-:W-:Y:S01]  /*77a0*/  IMAD.MOV.U32 R137, RZ, RZ, R13 ;  /* 0x000000ffff897224 */ /* 0x000fe200078e000d */
[----:B------:R-:W-:Y:S02]  /*77b0*/  SHF.R.U32.HI R3, RZ, 0x8, R3 ;  /* 0x00000008ff037819 */ /* 0x000fe40000011603 */
[----:B------:R-:W-:Y:S01]  /*77c0*/  @!P0 PRMT R192, R136, 0x5410, RZ ;  /* 0x0000541088c08816 */ /* 0x000fe200000000ff */
[----:B------:R-:W-:Y:S01]  /*77d0*/  IMAD.MOV.U32 R136, RZ, RZ, R65 ;  /* 0x000000ffff887224 */ /* 0x000fe200078e0041 */
[----:B------:R-:W-:Y:S02]  /*77e0*/  LOP3.LUT R3, R3, 0xffff, RZ, 0xc0, !PT ;  /* 0x0000ffff03037812 */ /* 0x000fe400078ec0ff */
[C---:B------:R-:W-:Y:S02]  /*77f0*/  ISETP.GE.U32.AND P1, PT, R225.reuse, R7, PT ;  /* 0x00000007e100720c */ /* 0x040fe40003f26070 */
[----:B------:R-:W-:Y:S01]  /*7800*/  ISETP.GE.U32.AND P0, PT, R225, R3, PT ;  /* 0x00000003e100720c */ /* 0x000fe20003f06070 */
[----:B------:R-:W-:Y:S01]  /*7810*/  FFMA.FTZ R3, R122, c[0x0][0x23c], -R0 ;  /* 0x00008f007a037a23 */ /* 0x000fe20000010800 */
[----:B--2---:R-:W-:Y:S01]  /*7820*/  F2FP.PACK_AB R7, R121, R57 ;  /* 0x000000397907723e */ /* 0x004fe200000000ff */
[----:B------:R-:W-:Y:S01]  /*7830*/  IMAD.MOV.U32 R122, RZ, RZ, R86 ;  /* 0x000000ffff7a7224 */ /* 0x000fe200078e0056 */
[----:B------:R-:W-:Y:S01]  /*7840*/  SHF.R.U32.HI R12, RZ, 0x18, R18 ;  /* 0x00000018ff0c7819 */ /* 0x000fe20000011612 */
[----:B------:R1:W-:Y:S01]  /*7850*/  MUFU.EX2 R65, R3 ;  /* 0x0000000300417308 */ /* 0x0003e20000000800 */
[----:B------:R-:W-:-:S02]  /*7860*/  PRMT R26, R7, 0x7610, R26 ;  /* 0x00007610071a7816 */ /* 0x000fc4000000001a */
[----:B------:R-:W-:Y:S02]  /*7870*/  PRMT R52, R7, 0x7632, R52 ;  /* 0x0000763207347816 */ /* 0x000fe40000000034 */
[----:B------:R-:W-:Y:S01]  /*7880*/  SHF.R.U32.HI R7, RZ, 0x10, R17 ;  /* 0x00000010ff077819 */ /* 0x000fe20000011611 */
[----:B------:R-:W-:Y:S01]  /*7890*/  @!P1 HADD2 R138, -R26.H0_H0, -RZ.H0_H0 ;  /* 0xa00000ff1a8a9230 */ /* 0x000fe20000000900 */
[----:B------:R-:W-:Y:S01]  /*78a0*/  PRMT R36, R26, 0x5410, R52 ;  /* 0x000054101a247816 */ /* 0x000fe20000000034 */
[----:B------:R-:W-:-:S03]  /*78b0*/  @!P0 HADD2 R139, -R52.H0_H0, -RZ.H0_H0 ;  /* 0xa00000ff348b8230 */ /* 0x000fc60000000900 */
[----:B------:R-:W-:Y:S01]  /*78c0*/  @!P1 PRMT R26, R138, 0x5410, RZ ;  /* 0x000054108a1a9816 */ /* 0x000fe200000000ff */
[----:B------:R-:W-:Y:S01]  /*78d0*/  IMAD.MOV.U32 R138, RZ, RZ, R84 ;  /* 0x000000ffff8a7224 */ /* 0x000fe200078e0054 */
[----:B------:R-:W-:Y:S01]  /*78e0*/  @!P0 PRMT R52, R139, 0x5410, RZ ;  /* 0x000054108b348816 */ /* 0x000fe200000000ff */
[----:B------:R-:W-:Y:S02]  /*78f0*/  IMAD.MOV.U32 R139, RZ, RZ, R83 ;  /* 0x000000ffff8b7224 */ /* 0x000fe400078e0053 */
[----:B-1----:R-:W-:Y:S02]  /*7900*/  FFMA.FTZ R3, R123, c[0x0][0x23c], -R0 ;  /* 0x00008f007b037a23 */ /* 0x002fe40000010800 */
[----:B------:R-:W-:Y:S02]  /*7910*/  IMAD.MOV.U32 R123, RZ, RZ, R87 ;  /* 0x000000ffff7b7224 */ /* 0x000fe400078e0057 */
[----:B------:R1:W2:Y:S02]  /*7920*/  MUFU.EX2 R120, R3 ;  /* 0x0000000300787308 */ /* 0x0002a40000000800 */
[----:B-1----:R-:W-:-:S04]  /*7930*/  SHF.R.U32.HI R3, RZ, 0x10, R14 ;  /* 0x00000010ff037819 */ /* 0x002fc8000001160e */
[----:B------:R-:W-:-:S04]  /*7940*/  LOP3.LUT R3, R3, 0xff, RZ, 0xc0, !PT ;  /* 0x000000ff03037812 */ /* 0x000fc800078ec0ff */
[----:B------:R-:W-:Y:S02]  /*7950*/  ISETP.GE.U32.AND P1, PT, R225, R3, PT ;  /* 0x00000003e100720c */ /* 0x000fe40003f26070 */
[----:B------:R-:W-:-:S04]  /*7960*/  SHF.R.U32.HI R3, RZ, 0x18, R14 ;  /* 0x00000018ff037819 */ /* 0x000fc8000001160e */
[----:B------:R-:W-:Y:S02]  /*7970*/  ISETP.GE.U32.AND P0, PT, R225, R3, PT ;  /* 0x00000003e100720c */ /* 0x000fe40003f06070 */
[----:B--2---:R-:W-:-:S04]  /*7980*/  F2FP.PACK_AB R3, R120, R65 ;  /* 0x000000417803723e */ /* 0x004fc800000000ff */
[C---:B------:R-:W-:Y:S02]  /*7990*/  PRMT R191, R3.reuse, 0x7610, R191 ;  /* 0x0000761003bf7816 */ /* 0x040fe400000000bf */
[----:B------:R-:W-:Y:S02]  /*79a0*/  PRMT R190, R3, 0x7632, R190 ;  /* 0x0000763203be7816 */ /* 0x000fe400000000be */
[----:B------:R-:W-:Y:S01]  /*79b0*/  LOP3.LUT R3, R48, 0xff, RZ, 0xc0, !PT ;  /* 0x000000ff30037812 */ /* 0x000fe200078ec0ff */
[----:B------:R-:W-:Y:S01]  /*79c0*/  @!P1 HADD2 R144, -R191.H0_H0, -RZ.H0_H0 ;  /* 0xa00000ffbf909230 */ /* 0x000fe20000000900 */
[----:B------:R-:W-:Y:S01]  /*79d0*/  PRMT R37, R191, 0x5410, R190 ;  /* 0x00005410bf257816 */ /* 0x000fe200000000be */
[----:B------:R-:W-:Y:S01]  /*79e0*/  IMAD.MOV.U32 R48, RZ, RZ, R64 ;  /* 0x000000ffff307224 */ /* 0x000fe200078e0040 */
[----:B------:R-:W-:Y:S02]  /*79f0*/  @!P0 HADD2 R147, -R190.H0_H0, -RZ.H0_H0 ;  /* 0xa00000ffbe938230 */ /* 0x000fe40000000900 */
[----:B------:R-:W-:-:S02]  /*7a00*/  @!P1 PRMT R191, R144, 0x5410, RZ ;  /* 0x0000541090bf9816 */ /* 0x000fc400000000ff */
[----:B------:R-:W-:Y:S02]  /*7a10*/  ISETP.GE.U32.AND P1, PT, R225, R3, PT ;  /* 0x00000003e100720c */ /* 0x000fe40003f26070 */
[----:B------:R-:W-:Y:S02]  /*7a20*/  LOP3.LUT R3, R17, 0xffff, RZ, 0xc0, !PT ;  /* 0x0000ffff11037812 */ /* 0x000fe400078ec0ff */
[----:B------:R-:W-:Y:S02]  /*7a30*/  @!P0 PRMT R190, R147, 0x5410, RZ ;  /* 0x0000541093be8816 */ /* 0x000fe400000000ff */
[----:B------:R-:W-:Y:S02]  /*7a40*/  SHF.R.U32.HI R8, RZ, 0x8, R3 ;  /* 0x00000008ff087819 */ /* 0x000fe40000011603 */
[----:B------:R-:W-:Y:S01]  /*7a50*/  LOP3.LUT R3, R7, 0xff, RZ, 0xc0, !PT ;  /* 0x000000ff07037812 */ /* 0x000fe200078ec0ff */
[----:B------:R-:W-:Y:S01]  /*7a60*/  FFMA.FTZ R7, R116, c[0x0][0x23c], -R4 ;  /* 0x00008f0074077a23 */ /* 0x000fe20000010804 */
[----:B------:R-:W-:-:S02]  /*7a70*/  PRMT R19, R10, 0x5410, R8 ;  /* 0x000054100a137816 */ /* 0x000fc40000000008 */
[----:B------:R-:W-:Y:S01]  /*7a80*/  PRMT R17, R3, 0x5410, R9 ;  /* 0x0000541003117816 */ /* 0x000fe20000000009 */
[----:B------:R-:W-:Y:S01]  /*7a90*/  FFMA.FTZ R9, R117, c[0x0][0x23c], -R4 ;  /* 0x00008f0075097a23 */ /* 0x000fe20000010804 */
[----:B------:R1:W-:Y:S01]  /*7aa0*/  MUFU.EX2 R116, R7 ;  /* 0x0000000700747308 */ /* 0x0003e20000000800 */
[----:B------:R-:W-:Y:S01]  /*7ab0*/  SHF.R.U32.HI R3, RZ, 0x8, R21 ;  /* 0x00000008ff037819 */ /* 0x000fe20000011615 */
[----:B------:R-:W-:Y:S01]  /*7ac0*/  IMAD.MOV.U32 R117, RZ, RZ, R81 ;  /* 0x000000ffff757224 */ /* 0x000fe200078e0051 */
[----:B------:R-:W-:Y:S02]  /*7ad0*/  SHF.R.U32.HI R8, RZ, 0x8, R35 ;  /* 0x00000008ff087819 */ /* 0x000fe40000011623 */
[----:B------:R-:W-:Y:S02]  /*7ae0*/  PRMT R22, R38, 0x5410, R3 ;  /* 0x0000541026167816 */ /* 0x000fe40000000003 */
[----:B------:R-:W-:Y:S01]  /*7af0*/  LOP3.LUT R3, R32, 0xff, RZ, 0xc0, !PT ;  /* 0x000000ff20037812 */ /* 0x000fe200078ec0ff */
[----:B------:R-:W2:Y:S01]  /*7b00*/  MUFU.EX2 R64, R9 ;  /* 0x0000000900407308 */ /* 0x000ea20000000800 */
[----:B------:R-:W-:-:S02]  /*7b10*/  PRMT R20, R47, 0x5410, R8 ;  /* 0x000054102f147816 */ /* 0x000fc40000000008 */
[----:B------:R-:W-:Y:S02]  /*7b20*/  LOP3.LUT R8, R39, 0xff, RZ, 0xc0, !PT ;  /* 0x000000ff27087812 */ /* 0x000fe400078ec0ff */
[----:B------:R-:W-:Y:S02]  /*7b30*/  SHF.R.U32.HI R10, RZ, 0x18, R15 ;  /* 0x00000018ff0a7819 */ /* 0x000fe4000001160f */
[----:B------:R-:W-:Y:S02]  /*7b40*/  PRMT R23, R8, 0x5410, R43 ;  /* 0x0000541008177816 */ /* 0x000fe4000000002b */
[----:B-1----:R-:W-:Y:S02]  /*7b50*/  LOP3.LUT R7, R41, 0xff, RZ, 0xc0, !PT ;  /* 0x000000ff29077812 */ /* 0x002fe400078ec0ff */
[----:B------:R-:W-:Y:S02]  /*7b60*/  SHF.R.U32.HI R8, RZ, 0x10, R15 ;  /* 0x00000010ff087819 */ /* 0x000fe4000001160f */
[----:B------:R-:W-:-:S02]  /*7b70*/  PRMT R21, R7, 0x5410, R46 ;  /* 0x0000541007157816 */ /* 0x000fc4000000002e */
[----:B------:R-:W-:Y:S02]  /*7b80*/  SHF.R.U32.HI R7, RZ, 0x8, R24 ;  /* 0x00000008ff077819 */ /* 0x000fe40000011618 */
[----:B------:R-:W-:Y:S02]  /*7b90*/  PRMT R24, R3, 0x5410, R33 ;  /* 0x0000541003187816 */ /* 0x000fe40000000021 */
[----:B------:R-:W-:Y:S01]  /*7ba0*/  SHF.R.U32.HI R3, RZ, 0x8, R49 ;  /* 0x00000008ff037819 */ /* 0x000fe20000011631 */
[----:B------:R-:W-:Y:S01]  /*7bb0*/  IMAD.MOV.U32 R49, RZ, RZ, R165 ;  /* 0x000000ffff317224 */ /* 0x000fe200078e00a5 */
[----:B------:R-:W-:Y:S01]  /*7bc0*/  PRMT R25, R34, 0x5410, R7 ;  /* 0x0000541022197816 */ /* 0x000fe20000000007 */
[----:B------:R-:W-:Y:S01]  /*7bd0*/  IMAD.SHL.U32 R165, R6, 0x2, RZ ;  /* 0x0000000206a57824 */ /* 0x000fe200078e00ff */
[----:B--2---:R-:W-:Y:S02]  /*7be0*/  F2FP.PACK_AB R7, R64, R116 ;  /* 0x000000744007723e */ /* 0x004fe400000000ff */
[----:B------:R-:W-:Y:S01]  /*7bf0*/  LOP3.LUT R3, R3, 0xffff, RZ, 0xc0, !PT ;  /* 0x0000ffff03037812 */ /* 0x000fe200078ec0ff */
[----:B------:R-:W-:Y:S01]  /*7c00*/  HSET2.LE.AND R6, R25, R113, PT ;  /* 0x0000007119067233 */ /* 0x000fe20003803000 */
[C---:B------:R-:W-:Y:S01]  /*7c10*/  PRMT R189, R7.reuse, 0x7610, R189 ;  /* 0x0000761007bd7816 */ /* 0x040fe200000000bd */
[----:B------:R-:W1:Y:S01]  /*7c20*/  LDSM.16.MT88.4 R84, [R165+0x6000] ;  /* 0x00600000a554783b */ /* 0x000e620000004200 */
[----:B------:R-:W-:Y:S01]  /*7c30*/  PRMT R163, R7, 0x7632, R163 ;  /* 0x0000763207a37816 */ /* 0x000fe200000000a3 */
[----:B------:R-:W-:Y:S01]  /*7c40*/  IMAD.MOV.U32 R25, RZ, RZ, R138 ;  /* 0x000000ffff197224 */ /* 0x000fe200078e008a */
[----:B------:R-:W-:Y:S01]  /*7c50*/  ISETP.GE.U32.AND P0, PT, R225, R3, PT ;  /* 0x00000003e100720c */ /* 0x000fe20003f06070 */
[----:B------:R-:W-:Y:S01]  /*7c60*/  @!P3 HADD2 R148, -R189.H0_H0, -RZ.H0_H0 ;  /* 0xa00000ffbd94b230 */ /* 0x000fe20000000900 */
[----:B------:R-:W-:-:S02]  /*7c70*/  SHF.R.U32.HI R7, RZ, 0x10, R28 ;  /* 0x00000010ff077819 */ /* 0x000fc4000001161c */
[----:B------:R-:W-:Y:S02]  /*7c80*/  LOP3.LUT R3, R15, 0xffff, RZ, 0xc0, !PT ;  /* 0x0000ffff0f037812 */ /* 0x000fe400078ec0ff */
[----:B------:R-:W-:Y:S02]  /*7c90*/  LOP3.LUT R9, R7, 0xff, RZ, 0xc0, !PT ;  /* 0x000000ff07097812 */ /* 0x000fe400078ec0ff */
[----:B------:R-:W-:Y:S02]  /*7ca0*/  SHF.R.U32.HI R7, RZ, 0x8, R3 ;  /* 0x00000008ff077819 */ /* 0x000fe40000011603 */
[----:B------:R-:W-:Y:S02]  /*7cb0*/  LOP3.LUT R3, R8, 0xff, RZ, 0xc0, !PT ;  /* 0x000000ff08037812 */ /* 0x000fe400078ec0ff */
[----:B------:R-:W-:Y:S01]  /*7cc0*/  PRMT R14, R11, 0x5410, R7 ;  /* 0x000054100b0e7816 */ /* 0x000fe20000000007 */
[----:B------:R-:W-:Y:S01]  /*7cd0*/  @!P0 HADD2 R150, -R163.H0_H0, -RZ.H0_H0 ;  /* 0xa00000ffa3968230 */ /* 0x000fe20000000900 */
[----:B------:R-:W-:-:S02]  /*7ce0*/  PRMT R13, R3, 0x5410, R10 ;  /* 0x00005410030d7816 */ /* 0x000fc4000000000a */
[C---:B------:R-:W-:Y:S02]  /*7cf0*/  LOP3.LUT R3, R18.reuse, 0xffff, RZ, 0xc0, !PT ;  /* 0x0000ffff12037812 */ /* 0x040fe400078ec0ff */
[----:B------:R-:W-:Y:S02]  /*7d00*/  SHF.R.U32.HI R8, RZ, 0x10, R16 ;  /* 0x00000010ff087819 */ /* 0x000fe40000011610 */
[----:B------:R-:W-:Y:S02]  /*7d10*/  SHF.R.U32.HI R7, RZ, 0x8, R3 ;  /* 0x00000008ff077819 */ /* 0x000fe40000011603 */
[----:B------:R-:W-:Y:S02]  /*7d20*/  LOP3.LUT R3, R18, 0xff, RZ, 0xc0, !PT ;  /* 0x000000ff12037812 */ /* 0x000fe400078ec0ff */
[----:B------:R-:W-:Y:S02]  /*7d30*/  ISETP.GE.U32.AND P2, PT, R225, R9, PT ;  /* 0x00000009e100720c */ /* 0x000fe40003f46070 */
[----:B------:R-:W-:-:S02]  /*7d40*/  PRMT R15, R3, 0x5410, R7 ;  /* 0x00005410030f7816 */ /* 0x000fc40000000007 */
[----:B------:R-:W-:Y:S02]  /*7d50*/  SHF.R.U32.HI R7, RZ, 0x10, R18 ;  /* 0x00000010ff077819 */ /* 0x000fe40000011612 */
[C---:B------:R-:W-:Y:S02]  /*7d60*/  LOP3.LUT R3, R16.reuse, 0xffff, RZ, 0xc0, !PT ;  /* 0x0000ffff10037812 */ /* 0x040fe400078ec0ff */
[----:B------:R-:W-:Y:S02]  /*7d70*/  LOP3.LUT R9, R7, 0xff, RZ, 0xc0, !PT ;  /* 0x000000ff07097812 */ /* 0x000fe400078ec0ff */
[----:B------:R-:W-:Y:S02]  /*7d80*/  LOP3.LUT R11, R16, 0xff, RZ, 0xc0, !PT ;  /* 0x000000ff100b7812 */ /* 0x000fe400078ec0ff */
[----:B------:R-:W-:Y:S02]  /*7d90*/  SHF.R.U32.HI R7, RZ, 0x8, R3 ;  /* 0x00000008ff077819 */ /* 0x000fe40000011603 */
[----:B------:R-:W-:-:S02]  /*7da0*/  SHF.R.U32.HI R10, RZ, 0x18, R16 ;  /* 0x00000018ff0a7819 */ /* 0x000fc40000011610 */
[----:B------:R-:W-:Y:S01]  /*7db0*/  LOP3.LUT R3, R8, 0xff, RZ, 0xc0, !PT ;  /* 0x000000ff08037812 */ /* 0x000fe200078ec0ff */
[--C-:B------:R-:W-:Y:S01]  /*7dc0*/  FFMA.FTZ R8, R115, c[0x0][0x23c], -R4.reuse ;  /* 0x00008f0073087a23 */ /* 0x100fe20000010804 */
[----:B------:R-:W-:Y:S01]  /*7dd0*/  PRMT R16, R11, 0x5410, R7 ;  /* 0x000054100b107816 */ /* 0x000fe20000000007 */
[----:B------:R-:W-:Y:S01]  /*7de0*/  FFMA.FTZ R7, R118, c[0x0][0x23c], -R4 ;  /* 0x00008f0076077a23 */ /* 0x000fe20000010804 */
[----:B------:R-:W-:Y:S01]  /*7df0*/  PRMT R11, R3, 0x5410, R10 ;  /* 0x00005410030b7816 */ /* 0x000fe2000000000a */
[----:B------:R-:W-:Y:S01]  /*7e00*/  MUFU.EX2 R115, R8 ;  /* 0x0000000800737308 */ /* 0x000fe20000000800 */
[----:B------:R-:W-:Y:S01]  /*7e10*/  LOP3.LUT R3, R28, 0xffff, RZ, 0xc0, !PT ;  /* 0x0000ffff1c037812 */ /* 0x000fe200078ec0ff */
[----:B------:R-:W-:Y:S01]  /*7e20*/  IMAD.MOV.U32 R118, RZ, RZ, R243 ;  /* 0x000000ffff767224 */ /* 0x000fe200078e00f3 */
[----:B------:R-:W-:Y:S02]  /*7e30*/  PRMT R38, R189, 0x5410, R163 ;  /* 0x00005410bd267816 */ /* 0x000fe400000000a3 */
[----:B------:R-:W-:-:S02]  /*7e40*/  SHF.R.U32.HI R3, RZ, 0x8, R3 ;  /* 0x00000008ff037819 */ /* 0x000fc40000011603 */
[----:B------:R-:W-:Y:S01]  /*7e50*/  @!P0 PRMT R163, R150, 0x5410, RZ ;  /* 0x0000541096a38816 */ /* 0x000fe200000000ff */
[----:B------:R2:W-:Y:S01]  /*7e60*/  MUFU.EX2 R109, R7 ;  /* 0x00000007006d7308 */ /* 0x0005e20000000800 */
[----:B------:R-:W-:Y:S02]  /*7e70*/  LOP3.LUT R3, R3, 0xffff, RZ, 0xc0, !PT ;  /* 0x0000ffff03037812 */ /* 0x000fe400078ec0ff */
[----:B------:R-:W-:Y:S01]  /*7e80*/  PRMT R12, R9, 0x5410, R12 ;  /* 0x00005410090c7816 */ /* 0x000fe2000000000c */
[----:B------:R-:W-:Y:S01]  /*7e90*/  FFMA.FTZ R9, R134, c[0x0][0x23c], -R0 ;  /* 0x00008f0086097a23 */ /* 0x000fe20000010800 */
[C---:B------:R-:W-:Y:S01]  /*7ea0*/  ISETP.GE.U32.AND P0, PT, R225.reuse, R3, PT ;  /* 0x00000003e100720c */ /* 0x040fe20003f06070 */
[----:B------:R-:W-:Y:S01]  /*7eb0*/  HSET2.LE.AND R3, R19, R113, PT ;  /* 0x0000007113037233 */ /* 0x000fe20003803000 */
[----:B------:R-:W-:Y:S01]  /*7ec0*/  IMAD.MOV.U32 R134, RZ, RZ, R117 ;  /* 0x000000ffff867224 */ /* 0x000fe200078e0075 */
[----:B------:R-:W-:Y:S01]  /*7ed0*/  MUFU.EX2 R108, R9 ;  /* 0x00000009006c7308 */ /* 0x000fe20000000800 */
[----:B------:R-:W-:Y:S01]  /*7ee0*/  IMAD.MOV.U32 R117, RZ, RZ, R242 ;  /* 0x000000ffff757224 */ /* 0x000fe200078e00f2 */
[----:B------:R-:W-:-:S02]  /*7ef0*/  ISETP.GE.U32.AND P4, PT, R225, R78, PT ;  /* 0x0000004ee100720c */ /* 0x000fc40003f86070 */
[----:B------:R-:W-:Y:S01]  /*7f00*/  LOP3.LUT R44, R3, R155, RZ, 0xc0, !PT ;  /* 0x0000009b032c7212 */ /* 0x000fe200078ec0ff */
[----:B------:R-:W-:Y:S01]  /*7f10*/  HSET2.LE.AND R3, R17, R113, PT ;  /* 0x0000007111037233 */ /* 0x000fe20003803000 */
[----:B------:R-:W-:Y:S01]  /*7f20*/  @!P3 PRMT R189, R148, 0x5410, RZ ;  /* 0x0000541094bdb816 */ /* 0x000fe200000000ff */
[----:B--2---:R-:W-:-:S03]  /*7f30*/  FFMA.FTZ R7, R127, c[0x0][0x23c], -R0 ;  /* 0x00008f007f077a23 */ /* 0x004fc60000010800 */
[----:B------:R-:W-:Y:S01]  /*7f40*/  LOP3.LUT R45, R3, R154, RZ, 0xc0, !PT ;  /* 0x0000009a032d7212 */ /* 0x000fe200078ec0ff */
[--C-:B------:R-:W-:Y:S01]  /*7f50*/  HSET2.LE.AND R3, R42, R113.reuse, PT ;  /* 0x000000712a037233 */ /* 0x100fe20003803000 */
[----:B------:R2:W-:Y:S01]  /*7f60*/  MUFU.EX2 R27, R7 ;  /* 0x00000007001b7308 */ /* 0x0005e20000000800 */
[----:B------:R-:W-:Y:S02]  /*7f70*/  IMAD.MOV.U32 R127, RZ, RZ, R48 ;  /* 0x000000ffff7f7224 */ /* 0x000fe400078e0030 */
[----:B------:R-:W-:Y:S01]  /*7f80*/  IMAD.MOV.U32 R48, RZ, RZ, R122 ;  /* 0x000000ffff307224 */ /* 0x000fe200078e007a */
[----:B------:R-:W-:Y:S01]  /*7f90*/  LOP3.LUT R46, R3, R152, RZ, 0xc0, !PT ;  /* 0x00000098032e7212 */ /* 0x000fe200078ec0ff */
[----:B------:R-:W-:Y:S01]  /*7fa0*/  HSET2.LE.AND R3, R40, R113, PT ;  /* 0x0000007128037233 */ /* 0x000fe20003803000 */
[----:B------:R-:W-:-:S04]  /*7fb0*/  IMAD.MOV.U32 R122, RZ, RZ, R240 ;  /* 0x000000ffff7a7224 */ /* 0x000fc800078e00f0 */
[----:B------:R-:W-:Y:S01]  /*7fc0*/  LOP3.LUT R47, R3, R151, RZ, 0xc0, !PT ;  /* 0x00000097032f7212 */ /* 0x000fe200078ec0ff */
[----:B------:R-:W-:Y:S01]  /*7fd0*/  HSET2.LE.AND R3, R14, R113, PT ;  /* 0x000000710e037233 */ /* 0x000fe20003803000 */
[----:B--2---:R-:W-:-:S04]  /*7fe0*/  FFMA.FTZ R7, R128, c[0x0][0x23c], -R0 ;  /* 0x00008f0080077a23 */ /* 0x004fc80000010800 */
[----:B------:R-:W-:Y:S01]  /*7ff0*/  LOP3.LUT R40, R3, R149, RZ, 0xc0, !PT ;  /* 0x0000009503287212 */ /* 0x000fe200078ec0ff */
[--C-:B------:R-:W-:Y:S01]  /*8000*/  HSET2.LE.AND R3, R20, R113.reuse, PT ;  /* 0x0000007114037233 */ /* 0x100fe20003803000 */
[----:B------:R-:W-:Y:S01]  /*8010*/  IMAD.MOV.U32 R128, RZ, RZ, R139 ;  /* 0x000000ffff807224 */ /* 0x000fe200078e008b */
[----:B------:R2:W3:Y:S03]  /*8020*/  MUFU.EX2 R55, R7 ;  /* 0x0000000700377308 */ /* 0x0004e60000000800 */
[----:B------:R-:W-:Y:S01]  /*8030*/  LOP3.LUT R42, R3, R77, RZ, 0xc0, !PT ;  /* 0x0000004d032a7212 */ /* 0x000fe200078ec0ff */
[----:B------:R-:W-:-:S05]  /*8040*/  HSET2.LE.AND R3, R21, R113, PT ;  /* 0x0000007115037233 */ /* 0x000fca0003803000 */
[----:B------:R-:W-:Y:S01]  /*8050*/  LOP3.LUT R43, R3, R76, RZ, 0xc0, !PT ;  /* 0x0000004c032b7212 */ /* 0x000fe200078ec0ff */
[----:B------:R-:W-:-:S05]  /*8060*/  HSET2.LE.AND R3, R22, R113, PT ;  /* 0x0000007116037233 */ /* 0x000fca0003803000 */
[----:B------:R-:W-:Y:S01]  /*8070*/  LOP3.LUT R38, R3, R38, RZ, 0xc0, !PT ;  /* 0x0000002603267212 */ /* 0x000fe200078ec0ff */
[----:B--2---:R-:W-:Y:S01]  /*8080*/  FFMA.FTZ R7, R125, c[0x0][0x23c], -R4 ;  /* 0x00008f007d077a23 */ /* 0x004fe20000010804 */
[----:B---3--:R-:W-:Y:S01]  /*8090*/  F2FP.PACK_AB R8, R55, R27 ;  /* 0x0000001b3708723e */ /* 0x008fe200000000ff */
[----:B------:R-:W-:Y:S01]  /*80a0*/  HSET2.LE.AND R3, R23, R113, PT ;  /* 0x0000007117037233 */ /* 0x000fe20003803000 */
[----:B------:R-:W-:Y:S01]  /*80b0*/  IMAD.MOV.U32 R125, RZ, RZ, R97 ;  /* 0x000000ffff7d7224 */ /* 0x000fe200078e0061 */
[----:B------:R2:W-:Y:S01]  /*80c0*/  MUFU.EX2 R63, R7 ;  /* 0x00000007003f7308 */ /* 0x0005e20000000800 */
[C---:B------:R-:W-:Y:S01]  /*80d0*/  PRMT R162, R8.reuse, 0x7610, R162 ;  /* 0x0000761008a27816 */ /* 0x040fe200000000a2 */
[----:B------:R-:W-:Y:S01]  /*80e0*/  IMAD.MOV.U32 R97, RZ, RZ, R210 ;  /* 0x000000ffff617224 */ /* 0x000fe200078e00d2 */
[----:B------:R-:W-:Y:S01]  /*80f0*/  PRMT R161, R8, 0x7632, R161 ;  /* 0x0000763208a17816 */ /* 0x000fe200000000a1 */
[----:B------:R-:W-:Y:S02]  /*8100*/  FFMA.FTZ R8, R129, c[0x0][0x23c], -R0 ;  /* 0x00008f0081087a23 */ /* 0x000fe40000010800 */
[----:B------:R-:W-:Y:S01]  /*8110*/  @!P1 HADD2 R153, -R162.H0_H0, -RZ.H0_H0 ;  /* 0xa00000ffa2999230 */ /* 0x000fe20000000900 */
[----:B------:R-:W-:Y:S01]  /*8120*/  PRMT R10, R162, 0x5410, R161 ;  /* 0x00005410a20a7816 */ /* 0x000fe200000000a1 */
[----:B------:R3:W-:Y:S01]  /*8130*/  MUFU.EX2 R76, R8 ;  /* 0x00000008004c7308 */ /* 0x0007e20000000800 */
[----:B------:R-:W-:-:S02]  /*8140*/  IMAD.MOV.U32 R129, RZ, RZ, R96 ;  /* 0x000000ffff817224 */ /* 0x000fc400078e0060 */
[----:B------:R-:W-:Y:S02]  /*8150*/  @!P1 PRMT R162, R153, 0x5410, RZ ;  /* 0x0000541099a29816 */ /* 0x000fe400000000ff */
[----:B------:R-:W-:Y:S01]  /*8160*/  LOP3.LUT R39, R3, R10, RZ, 0xc0, !PT ;  /* 0x0000000a03277212 */ /* 0x000fe200078ec0ff */
[--C-:B------:R-:W-:Y:S02]  /*8170*/  HSET2.LE.AND R3, R24, R113.reuse, PT ;  /* 0x0000007118037233 */ /* 0x100fe40003803000 */
[----:B--2---:R-:W-:-:S05]  /*8180*/  HSET2.LE.AND R7, R13, R113, PT ;  /* 0x000000710d077233 */ /* 0x004fca0003803000 */
[----:B------:R-:W-:Y:S01]  /*8190*/  LOP3.LUT R41, R7, R80, RZ, 0xc0, !PT ;  /* 0x0000005007297212 */ /* 0x000fe200078ec0ff */
[----:B------:R-:W-:Y:S01]  /*81a0*/  FFMA.FTZ R7, R119, c[0x0][0x23c], -R4 ;  /* 0x00008f0077077a23 */ /* 0x000fe20000010804 */
[----:B------:R-:W2:Y:S01]  /*81b0*/  LDSM.16.MT88.4 R80, [R165+0x6800] ;  /* 0x00680000a550783b */ /* 0x000ea20000004200 */
[----:B---3--:R-:W-:Y:S01]  /*81c0*/  HSET2.LE.AND R8, R15, R113, PT ;  /* 0x000000710f087233 */ /* 0x008fe20003803000 */
[----:B------:R-:W-:Y:S01]  /*81d0*/  ISETP.GE.U32.AND P3, PT, R225, R72, PT ;  /* 0x00000048e100720c */ /* 0x000fe20003f66070 */
[----:B------:R3:W4:Y:S01]  /*81e0*/  MUFU.EX2 R77, R7 ;  /* 0x00000007004d7308 */ /* 0x0007220000000800 */
[----:B------:R-:W-:Y:S02]  /*81f0*/  IMAD.MOV.U32 R119, RZ, RZ, R95 ;  /* 0x000000ffff777224 */ /* 0x000fe400078e005f */
[----:B------:R-:W-:Y:S01]  /*8200*/  LOP3.LUT R36, R8, R36, RZ, 0xc0, !PT ;  /* 0x0000002408247212 */ /* 0x000fe200078ec0ff */
[----:B---3--:R-:W-:Y:S01]  /*8210*/  FFMA.FTZ R7, R126, c[0x0][0x23c], -R0 ;  /* 0x00008f007e077a23 */ /* 0x008fe20000010800 */
[----:B----4-:R-:W-:Y:S01]  /*8220*/  F2FP.PACK_AB R8, R77, R115 ;  /* 0x000000734d08723e */ /* 0x010fe200000000ff */
[----:B------:R-:W-:-:S02]  /*8230*/  IMAD.MOV.U32 R126, RZ, RZ, R123 ;  /* 0x000000ffff7e7224 */ /* 0x000fc400078e007b */
[----:B------:R3:W4:Y:S01]  /*8240*/  MUFU.EX2 R62, R7 ;  /* 0x00000007003e7308 */ /* 0x0007220000000800 */
[C---:B------:R-:W-:Y:S01]  /*8250*/  PRMT R160, R8.reuse, 0x7610, R160 ;  /* 0x0000761008a07816 */ /* 0x040fe200000000a0 */
[----:B------:R-:W-:Y:S01]  /*8260*/  IMAD.MOV.U32 R123, RZ, RZ, R241 ;  /* 0x000000ffff7b7224 */ /* 0x000fe200078e00f1 */
[----:B------:R-:W-:Y:S02]  /*8270*/  PRMT R159, R8, 0x7632, R159 ;  /* 0x00007632089f7816 */ /* 0x000fe4000000009f */
[----:B------:R-:W-:-:S04]  /*8280*/  F2FP.PACK_AB R8, R63, R109 ;  /* 0x0000006d3f08723e */ /* 0x000fc800000000ff */
[C---:B------:R-:W-:Y:S02]  /*8290*/  PRMT R156, R8.reuse, 0x7610, R156 ;  /* 0x00007610089c7816 */ /* 0x040fe4000000009c */
[----:B------:R-:W-:Y:S02]  /*82a0*/  PRMT R155, R8, 0x7632, R155 ;  /* 0x00007632089b7816 */ /* 0x000fe4000000009b */
[----:B---3--:R-:W-:-:S04]  /*82b0*/  LOP3.LUT R7, R28, 0xff, RZ, 0xc0, !PT ;  /* 0x000000ff1c077812 */ /* 0x008fc800078ec0ff */
[----:B------:R-:W-:Y:S01]  /*82c0*/  ISETP.GE.U32.AND P1, PT, R225, R7, PT ;  /* 0x00000007e100720c */ /* 0x000fe20003f26070 */
[----:B------:R-:W-:Y:S02]  /*82d0*/  HSET2.LE.AND R7, R12, R113, PT ;  /* 0x000000710c077233 */ /* 0x000fe40003803000 */
[----:B-1----:R-:W-:Y:S03]  /*82e0*/  HMMA.16816.F32 R12, R44, R84, RZ ;  /* 0x000000542c0c723c */ /* 0x002fe600000018ff */
[----:B------:R-:W-:Y:S01]  /*82f0*/  LOP3.LUT R37, R7, R37, RZ, 0xc0, !PT ;  /* 0x0000002507257212 */ /* 0x000fe200078ec0ff */
[----:B------:R-:W-:Y:S02]  /*8300*/  FFMA.FTZ R7, R135, c[0x0][0x23c], -R0 ;  /* 0x00008f0087077a23 */ /* 0x000fe40000010800 */
[----:B------:R-:W-:Y:S02]  /*8310*/  IMAD.MOV.U32 R135, RZ, RZ, R137 ;  /* 0x000000ffff877224 */ /* 0x000fe400078e0089 */
[----:B------:R4:W1:Y:S02]  /*8320*/  MUFU.EX2 R24, R7 ;  /* 0x0000000700187308 */ /* 0x0008640000000800 */
[----:B----4-:R-:W-:-:S04]  /*8330*/  F2FP.PACK_AB R7, R76, R62 ;  /* 0x0000003e4c07723e */ /* 0x010fc800000000ff */
[C---:B------:R-:W-:Y:S02]  /*8340*/  PRMT R158, R7.reuse, 0x7610, R158 ;  /* 0x00007610079e7816 */ /* 0x040fe4000000009e */
[----:B------:R-:W-:Y:S02]  /*8350*/  PRMT R157, R7, 0x7632, R157 ;  /* 0x00007632079d7816 */ /* 0x000fe4000000009d */
[----:B------:R-:W-:-:S04]  /*8360*/  PRMT R7, R160, 0x5410, R159 ;  /* 0x00005410a0077816 */ /* 0x000fc8000000009f */
[----:B------:R-:W-:Y:S02]  /*8370*/  LOP3.LUT R34, R6, R7, RZ, 0xc0, !PT ;  /* 0x0000000706227212 */ /* 0x000fe400078ec0ff */
[----:B------:R-:W-:Y:S02]  /*8380*/  PRMT R6, R158, 0x5410, R157 ;  /* 0x000054109e067816 */ /* 0x000fe4000000009d */
[----:B-1----:R-:W-:Y:S02]  /*8390*/  F2FP.PACK_AB R7, R24, R108 ;  /* 0x0000006c1807723e */ /* 0x002fe400000000ff */
[----:B------:R-:W-:Y:S01]  /*83a0*/  LOP3.LUT R35, R3, R6, RZ, 0xc0, !PT ;  /* 0x0000000603237212 */ /* 0x000fe200078ec0ff */
[--C-:B------:R-:W-:Y:S01]  /*83b0*/  HSET2.LE.AND R3, R11, R113.reuse, PT ;  /* 0x000000710b037233 */ /* 0x100fe20003803000 */
[C---:B------:R-:W-:Y:S01]  /*83c0*/  PRMT R154, R7.reuse, 0x7610, R154 ;  /* 0x00007610079a7816 */ /* 0x040fe2000000009a */
[----:B------:R-:W-:Y:S01]  /*83d0*/  HMMA.16816.F32 R8, R36, R84, RZ ;  /* 0x000000542408723c */ /* 0x000fe200000018ff */
[----:B------:R-:W-:Y:S01]  /*83e0*/  HSET2.LE.AND R6, R16, R113, PT ;  /* 0x0000007110067233 */ /* 0x000fe20003803000 */
[----:B------:R-:W-:-:S02]  /*83f0*/  PRMT R153, R7, 0x7632, R153 ;  /* 0x0000763207997816 */ /* 0x000fc40000000099 */
[----:B------:R-:W-:-:S03]  /*8400*/  PRMT R7, R156, 0x5410, R155 ;  /* 0x000054109c077816 */ /* 0x000fc6000000009b */
[----:B------:R-:W-:Y:S01]  /*8410*/  IMAD.MOV.U32 R85, RZ, RZ, R49 ;  /* 0x000000ffff557224 */ /* 0x000fe200078e0031 */
[----:B------:R-:W-:Y:S01]  /*8420*/  LOP3.LUT R32, R6, R7, RZ, 0xc0, !PT ;  /* 0x0000000706207212 */ /* 0x000fe200078ec0ff */
[----:B------:R-:W-:Y:S01]  /*8430*/  IMAD.MOV.U32 R49, RZ, RZ, R136 ;  /* 0x000000ffff317224 */ /* 0x000fe200078e0088 */
[----:B------:R-:W-:Y:S01]  /*8440*/  PRMT R6, R154, 0x5410, R153 ;  /* 0x000054109a067816 */ /* 0x000fe20000000099 */
[----:B------:R-:W-:Y:S01]  /*8450*/  @!P0 HADD2 R204, -R155.H0_H0, -RZ.H0_H0 ;  /* 0xa00000ff9bcc8230 */ /* 0x000fe20000000900 */
[----:B------:R-:W-:Y:S02]  /*8460*/  IMAD.MOV.U32 R84, RZ, RZ, R99 ;  /* 0x000000ffff547224 */ /* 0x000fe400078e0063 */
[----:B------:R-:W-:Y:S01]  /*8470*/  LOP3.LUT R33, R3, R6, RZ, 0xc0, !PT ;  /* 0x0000000603217212 */ /* 0x000fe200078ec0ff */
[----:B------:R-:W-:Y:S01]  /*8480*/  IMAD.WIDE.U32 R6, R91, -0x2daee0ad, RZ ;  /* 0xd2511f535b067825 */ /* 0x000fe200078e00ff */
[-C--:B--2---:R-:W-:Y:S01]  /*8490*/  HMMA.16816.F32 R136, R40, R80.reuse, R12 ;  /* 0x000000502888723c */ /* 0x084fe2000000180c */
[----:B------:R-:W-:Y:S01]  /*84a0*/  @!P1 HADD2 R202, -R156.H0_H0, -RZ.H0_H0 ;  /* 0xa00000ff9cca9230 */ /* 0x000fe20000000900 */
[----:B------:R1:W2:Y:S01]  /*84b0*/  LDL.LU.S16 R99, [R1+0x28] ;  /* 0x0000280001637983 */ /* 0x0002a20000300600 */
[----:B------:R-:W-:Y:S01]  /*84c0*/  SHF.R.U32.HI R3, RZ, 0x18, R28 ;  /* 0x00000018ff037819 */ /* 0x000fe2000001161c */
[----:B------:R-:W-:Y:S01]  /*84d0*/  @!P2 HADD2 R168, -R154.H0_H0, -RZ.H0_H0 ;  /* 0xa00000ff9aa8a230 */ /* 0x000fe20000000900 */
[C---:B------:R-:W-:Y:S01]  /*84e0*/  LOP3.LUT R23, R6.reuse, 0xffff, RZ, 0xc0, !PT ;  /* 0x0000ffff06177812 */ /* 0x040fe200078ec0ff */
[----:B------:R-:W-:Y:S01]  /*84f0*/  @!P4 HADD2 R206, -R160.H0_H0, -RZ.H0_H0 ;  /* 0xa00000ffa0cec230 */ /* 0x000fe20000000900 */
[----:B------:R-:W-:Y:S01]  /*8500*/  LOP3.LUT R13, R6, 0xff, RZ, 0xc0, !PT ;  /* 0x000000ff060d7812 */ /* 0x000fe200078ec0ff */
[----:B------:R-:W-:Y:S01]  /*8510*/  HMMA.16816.F32 R240, R32, R80, R8 ;  /* 0x0000005020f0723c */ /* 0x000fe20000001808 */
[----:B------:R-:W-:Y:S01]  /*8520*/  SHF.R.U32.HI R14, RZ, 0x10, R6 ;  /* 0x00000010ff0e7819 */ /* 0x000fe20000011606 */
[----:B------:R-:W-:Y:S01]  /*8530*/  @!P3 HADD2 R209, -R157.H0_H0, -RZ.H0_H0 ;  /* 0xa00000ff9dd1b230 */ /* 0x000fe20000000900 */
[----:B------:R-:W-:Y:S01]  /*8540*/  @!P0 PRMT R155, R204, 0x5410, RZ ;  /* 0x00005410cc9b8816 */ /* 0x000fe200000000ff */
[----:B------:R-:W-:Y:S01]  /*8550*/  @!P5 HADD2 R203, -R161.H0_H0, -RZ.H0_H0 ;  /* 0xa00000ffa1cbd230 */ /* 0x000fe20000000900 */
[----:B------:R-:W-:-:S02]  /*8560*/  @!P1 PRMT R156, R202, 0x5410, RZ ;  /* 0x00005410ca9c9816 */ /* 0x000fc400000000ff */
[----:B------:R-:W-:Y:S02]  /*8570*/  SHF.R.U32.HI R10, RZ, 0x18, R6 ;  /* 0x00000018ff0a7819 */ /* 0x000fe40000011606 */
[----:B------:R-:W-:Y:S02]  /*8580*/  SHF.R.U32.HI R6, RZ, 0x8, R73 ;  /* 0x00000008ff067819 */ /* 0x000fe40000011649 */
[----:B------:R-:W-:Y:S02]  /*8590*/  ISETP.GE.U32.AND P0, PT, R225, R3, PT ;  /* 0x00000003e100720c */ /* 0x000fe40003f06070 */
[----:B------:R-:W-:Y:S02]  /*85a0*/  LOP3.LUT R6, R6, 0xffff, RZ, 0xc0, !PT ;  /* 0x0000ffff06067812 */ /* 0x000fe400078ec0ff */
[----:B------:R-:W-:Y:S02]  /*85b0*/  LOP3.LUT R3, R7, UR13, R54, 0x96, !PT ;  /* 0x0000000d07037c12 */ /* 0x000fe4000f8e9636 */
[----:B------:R-:W-:Y:S01]  /*85c0*/  ISETP.GE.U32.AND P1, PT, R225, R6, PT ;  /* 0x00000006e100720c */ /* 0x000fe20003f26070 */
[----:B------:R-:W-:Y:S01]  /*85d0*/  IMAD.WIDE.U32 R6, R92, -0x2daee0ad, RZ ;  /* 0xd2511f535c067825 */ /* 0x000fe200078e00ff */
[----:B------:R-:W-:-:S02]  /*85e0*/  @!P2 PRMT R154, R168, 0x5410, RZ ;  /* 0x00005410a89aa816 */ /* 0x000fc400000000ff */
[----:B------:R-:W-:Y:S02]  /*85f0*/  SHF.R.U32.HI R9, RZ, 0x8, R74 ;  /* 0x00000008ff097819 */ /* 0x000fe4000001164a */
[----:B------:R-:W-:Y:S01]  /*8600*/  LOP3.LUT R11, R7, UR13, R56, 0x96, !PT ;  /* 0x0000000d070b7c12 */ /* 0x000fe2000f8e9638 */
[----:B------:R-:W-:Y:S01]  /*8610*/  @!P0 HADD2 R205, -R153.H0_H0, -RZ.H0_H0 ;  /* 0xa00000ff99cd8230 */ /* 0x000fe20000000900 */
[----:B------:R1:W3:Y:S01]  /*8620*/  LDL.LU.S16 R56, [R1+0x2c] ;  /* 0x00002c0001387983 */ /* 0x0002e20000300600 */
[C---:B------:R-:W-:Y:S02]  /*8630*/  LOP3.LUT R15, R6.reuse, 0xffff, RZ, 0xc0, !PT ;  /* 0x0000ffff060f7812 */ /* 0x040fe400078ec0ff */
[----:B------:R-:W-:Y:S01]  /*8640*/  LOP3.LUT R16, R6, 0xff, RZ, 0xc0, !PT ;  /* 0x000000ff06107812 */ /* 0x000fe200078ec0ff */
[----:B------:R1:W4:Y:S01]  /*8650*/  LDL.LU.S16 R54, [R1+0x34] ;  /* 0x0000340001367983 */ /* 0x0003220000300600 */
[--C-:B------:R-:W-:Y:S01]  /*8660*/  SHF.R.U32.HI R18, RZ, 0x10, R6.reuse ;  /* 0x00000010ff127819 */ /* 0x100fe20000011606 */
[----:B------:R-:W-:Y:S01]  /*8670*/  @!P1 HADD2 R207, -R159.H0_H0, -RZ.H0_H0 ;  /* 0xa00000ff9fcf9230 */ /* 0x000fe20000000900 */
[----:B------:R-:W-:-:S02]  /*8680*/  SHF.R.U32.HI R17, RZ, 0x18, R6 ;  /* 0x00000018ff117819 */ /* 0x000fc40000011606 */
[----:B------:R-:W-:Y:S02]  /*8690*/  LOP3.LUT R6, R90, 0xff, RZ, 0xc0, !PT ;  /* 0x000000ff5a067812 */ /* 0x000fe400078ec0ff */
[----:B------:R-:W-:Y:S02]  /*86a0*/  @!P0 PRMT R153, R205, 0x5410, RZ ;  /* 0x00005410cd998816 */ /* 0x000fe400000000ff */
[----:B------:R-:W-:Y:S01]  /*86b0*/  ISETP.GE.U32.AND P0, PT, R225, R6, PT ;  /* 0x00000006e100720c */ /* 0x000fe20003f06070 */
[----:B------:R-:W-:Y:S01]  /*86c0*/  IMAD.WIDE.U32 R6, R53, -0x2daee0ad, RZ ;  /* 0xd2511f5335067825 */ /* 0x000fe200078e00ff */
[----:B------:R-:W-:Y:S02]  /*86d0*/  @!P1 PRMT R159, R207, 0x5410, RZ ;  /* 0x00005410cf9f9816 */ /* 0x000fe400000000ff */
[----:B------:R-:W-:Y:S02]  /*86e0*/  PRMT R96, R89, 0x5410, R9 ;  /* 0x0000541059607816 */ /* 0x000fe40000000009 */
[----:B------:R-:W-:-:S02]  /*86f0*/  LOP3.LUT R19, R6, 0xffff, RZ, 0xc0, !PT ;  /* 0x0000ffff06137812 */ /* 0x000fc400078ec0ff */
[----:B------:R-:W-:Y:S02]  /*8700*/  LOP3.LUT R22, R6, 0xff, RZ, 0xc0, !PT ;  /* 0x000000ff06167812 */ /* 0x000fe400078ec0ff */
[--C-:B------:R-:W-:Y:S02]  /*8710*/  SHF.R.U32.HI R21, RZ, 0x10, R6.reuse ;  /* 0x00000010ff157819 */ /* 0x100fe40000011606 */
[----:B------:R-:W-:Y:S01]  /*8720*/  SHF.R.U32.HI R20, RZ, 0x18, R6 ;  /* 0x00000018ff147819 */ /* 0x000fe20000011606 */
[----:B------:R-:W-:Y:S01]  /*8730*/  @!P0 HADD2 R208, -R158.H0_H0, -RZ.H0_H0 ;  /* 0xa00000ff9ed08230 */ /* 0x000fe20000000900 */
[----:B------:R-:W-:Y:S02]  /*8740*/  SHF.R.U32.HI R6, RZ, 0x10, R29 ;  /* 0x00000010ff067819 */ /* 0x000fe4000001161d */
[----:B------:R-:W-:Y:S01]  /*8750*/  LOP3.LUT R12, R7, UR13, R50, 0x96, !PT ;  /* 0x0000000d070c7c12 */ /* 0x000fe2000f8e9632 */
[----:B------:R-:W-:Y:S01]  /*8760*/  FFMA.FTZ R7, R145, c[0x0][0x23c], -R4 ;  /* 0x00008f0091077a23 */ /* 0x000fe20000010804 */
[----:B------:R-:W-:-:S02]  /*8770*/  LOP3.LUT R6, R6, 0xff, RZ, 0xc0, !PT ;  /* 0x000000ff06067812 */ /* 0x000fc400078ec0ff */
[----:B------:R-:W-:Y:S01]  /*8780*/  @!P0 PRMT R158, R208, 0x5410, RZ ;  /* 0x00005410d09e8816 */ /* 0x000fe200000000ff */
[----:B------:R5:W-:Y:S01]  /*8790*/  MUFU.EX2 R28, R7 ;  /* 0x00000007001c7308 */ /* 0x000be20000000800 */
[----:B------:R-:W-:Y:S01]  /*87a0*/  ISETP.GE.U32.AND P2, PT, R225, R6, PT ;  /* 0x00000006e100720c */ /* 0x000fe20003f46070 */
[----:B------:R-:W-:Y:S01]  /*87b0*/  FFMA.FTZ R6, R142, c[0x0][0x23c], -R4 ;  /* 0x00008f008e067a23 */ /* 0x000fe20000010804 */
[----:B------:R-:W-:Y:S02]  /*87c0*/  @!P4 PRMT R160, R206, 0x5410, RZ ;  /* 0x00005410cea0c816 */ /* 0x000fe400000000ff */
[----:B------:R-:W-:Y:S02]  /*87d0*/  LOP3.LUT R8, R79, 0xff, RZ, 0xc0, !PT ;  /* 0x000000ff4f087812 */ /* 0x000fe400078ec0ff */
[----:B------:R-:W-:Y:S01]  /*87e0*/  @!P3 PRMT R157, R209, 0x5410, RZ ;  /* 0x00005410d19db816 */ /* 0x000fe200000000ff */
[----:B------:R1:W1:Y:S01]  /*87f0*/  MUFU.EX2 R210, R6 ;  /* 0x0000000600d27308 */ /* 0x0002620000000800 */
[----:B------:R-:W-:-:S02]  /*8800*/  @!P5 PRMT R161, R203, 0x5410, RZ ;  /* 0x00005410cba1d816 */ /* 0x000fc400000000ff */
[----:B------:R-:W-:Y:S02]  /*8810*/  ISETP.GE.U32.AND P6, PT, R225, R60, PT ;  /* 0x0000003ce100720c */ /* 0x000fe40003fc6070 */
[----:B-----5:R-:W-:Y:S02]  /*8820*/  LOP3.LUT R7, R29, 0xff, RZ, 0xc0, !PT ;  /* 0x000000ff1d077812 */ /* 0x020fe400078ec0ff */
[C---:B------:R-:W-:Y:S02]  /*8830*/  ISETP.GE.U32.AND P4, PT, R225.reuse, R13, PT ;  /* 0x0000000de100720c */ /* 0x040fe40003f86070 */
[----:B------:R-:W-:Y:S01]  /*8840*/  ISETP.GE.U32.AND P0, PT, R225, R7, PT ;  /* 0x00000007e100720c */ /* 0x000fe20003f06070 */
[----:B------:R-:W-:Y:S01]  /*8850*/  FFMA.FTZ R7, R143, c[0x0][0x23c], -R0 ;  /* 0x00008f008f077a23 */ /* 0x000fe20000010800 */
[----:B------:R-:W-:Y:S01]  /*8860*/  PRMT R95, R8, 0x5410, R88 ;  /* 0x00005410085f7816 */ /* 0x000fe20000000058 */
[----:B------:R-:W-:Y:S01]  /*8870*/  FFMA.FTZ R8, R146, c[0x0][0x23c], -R0 ;  /* 0x00008f0092087a23 */ /* 0x000fe20000010800 */
[----:B-1----:R-:W-:Y:S01]  /*8880*/  LOP3.LUT R6, R29, 0xffff, RZ, 0xc0, !PT ;  /* 0x0000ffff1d067812 */ /* 0x002fe200078ec0ff */
[----:B------:R1:W-:Y:S01]  /*8890*/  MUFU.EX2 R208, R7 ;  /* 0x0000000700d07308 */ /* 0x0003e20000000800 */
[----:B------:R-:W-:-:S02]  /*88a0*/  ISETP.GE.U32.AND P5, PT, R225, R61, PT ;  /* 0x0000003de100720c */ /* 0x000fc40003fa6070 */
[----:B------:R-:W-:-:S04]  /*88b0*/  SHF.R.U32.HI R6, RZ, 0x8, R6 ;  /* 0x00000008ff067819 */ /* 0x000fc80000011606 */
[----:B------:R-:W-:Y:S01]  /*88c0*/  LOP3.LUT R6, R6, 0xffff, RZ, 0xc0, !PT ;  /* 0x0000ffff06067812 */ /* 0x000fe200078ec0ff */
[----:B------:R-:W5:Y:S03]  /*88d0*/  MUFU.EX2 R168, R8 ;  /* 0x0000000800a87308 */ /* 0x000f660000000800 */
[----:B------:R-:W-:Y:S02]  /*88e0*/  ISETP.GE.U32.AND P1, PT, R225, R6, PT ;  /* 0x00000006e100720c */ /* 0x000fe40003f26070 */
[----:B------:R-:W-:Y:S01]  /*88f0*/  F2FP.PACK_AB R6, R210, R28 ;  /* 0x0000001cd206723e */ /* 0x000fe200000000ff */
[----:B-1----:R-:W-:-:S03]  /*8900*/  FFMA.FTZ R7, R140, c[0x0][0x23c], -R4 ;  /* 0x00008f008c077a23 */ /* 0x002fc60000010804 */
[C---:B------:R-:W-:Y:S02]  /*8910*/  PRMT R152, R6.reuse, 0x7610, R152 ;  /* 0x0000761006987816 */ /* 0x040fe40000000098 */
[----:B------:R-:W-:Y:S01]  /*8920*/  PRMT R151, R6, 0x7632, R151 ;  /* 0x0000763206977816 */ /* 0x000fe20000000097 */
[----:B------:R1:W-:Y:S01]  /*8930*/  MUFU.EX2 R207, R7 ;  /* 0x0000000700cf7308 */ /* 0x0003e20000000800 */
[----:B------:R-:W-:Y:S01]  /*8940*/  SHF.R.U32.HI R6, RZ, 0x18, R29 ;  /* 0x00000018ff067819 */ /* 0x000fe2000001161d */
[----:B--2---:R-:W-:-:S05]  /*8950*/  @!P0 HADD2 R99, -R152.H0_H0, -RZ.H0_H0 ;  /* 0xa00000ff98638230 */ /* 0x004fca0000000900 */
[----:B------:R-:W-:Y:S02]  /*8960*/  PRMT R53, R99, 0x7610, R53 ;  /* 0x0000761063357816 */ /* 0x000fe40000000035 */
[----:B------:R-:W-:Y:S02]  /*8970*/  PRMT R99, R152, 0x5410, R151 ;  /* 0x0000541098637816 */ /* 0x000fe40000000097 */
[----:B------:R-:W-:Y:S02]  /*8980*/  @!P0 PRMT R152, R53, 0x5410, RZ ;  /* 0x0000541035988816 */ /* 0x000fe400000000ff */
[----:B------:R2:W2:Y:S01]  /*8990*/  LDL.LU.S16 R53, [R1+0x30] ;  /* 0x0000300001357983 */ /* 0x0004a20000300600 */
[----:B---3--:R-:W-:-:S05]  /*89a0*/  @!P1 HADD2 R56, -R151.H0_H0, -RZ.H0_H0 ;  /* 0xa00000ff97389230 */ /* 0x008fca0000000900 */
[----:B------:R-:W-:-:S04]  /*89b0*/  PRMT R9, R56, 0x7610, R9 ;  /* 0x0000761038097816 */ /* 0x000fc80000000009 */
[----:B------:R-:W-:Y:S02]  /*89c0*/  @!P1 PRMT R151, R9, 0x5410, RZ ;  /* 0x0000541009979816 */ /* 0x000fe400000000ff */
[----:B------:R3:W3:Y:S04]  /*89d0*/  LDL.LU.S16 R9, [R1+0x38] ;  /* 0x0000380001097983 */ /* 0x0006e80000300600 */
[----:B------:R2:W4:Y:S01]  /*89e0*/  LDL.LU.S16 R13, [R1+0x44] ;  /* 0x00004400010d7983 */ /* 0x0005220000300600 */
[----:B-1----:R-:W-:Y:S01]  /*89f0*/  FFMA.FTZ R7, R141, c[0x0][0x23c], -R4 ;  /* 0x00008f008d077a23 */ /* 0x002fe20000010804 */
[----:B------:R-:W-:-:S03]  /*8a00*/  ISETP.GE.U32.AND P0, PT, R225, R6, PT ;  /* 0x00000006e100720c */ /* 0x000fc60003f06070 */
[----:B------:R-:W1:Y:S01]  /*8a10*/  MUFU.EX2 R209, R7 ;  /* 0x0000000700d17308 */ /* 0x000e620000000800 */
[----:B-----5:R-:W-:-:S04]  /*8a20*/  F2FP.PACK_AB R6, R208, R168 ;  /* 0x000000a8d006723e */ /* 0x020fc800000000ff */
[C---:B------:R-:W-:Y:S02]  /*8a30*/  PRMT R149, R6.reuse, 0x7632, R149 ;  /* 0x0000763206957816 */ /* 0x040fe40000000095 */
[----:B------:R-:W-:Y:S02]  /*8a40*/  PRMT R150, R6, 0x7610, R150 ;  /* 0x0000761006967816 */ /* 0x000fe40000000096 */
[----:B------:R-:W-:-:S04]  /*8a50*/  LOP3.LUT R6, R111, 0xff, RZ, 0xc0, !PT ;  /* 0x000000ff6f067812 */ /* 0x000fc800078ec0ff */
[----:B------:R-:W-:Y:S02]  /*8a60*/  ISETP.GE.U32.AND P1, PT, R225, R6, PT ;  /* 0x00000006e100720c */ /* 0x000fe40003f26070 */
[----:B------:R-:W-:Y:S02]  /*8a70*/  SHF.R.U32.HI R6, RZ, 0x8, R112 ;  /* 0x00000008ff067819 */ /* 0x000fe40000011670 */
[----:B-1----:R-:W-:Y:S01]  /*8a80*/  F2FP.PACK_AB R7, R209, R207 ;  /* 0x000000cfd107723e */ /* 0x002fe200000000ff */
[----:B------:R-:W-:Y:S01]  /*8a90*/  IMAD.MOV.U32 R81, RZ, RZ, R84 ;  /* 0x000000ffff517224 */ /* 0x000fe200078e0054 */
[----:B------:R-:W-:Y:S01]  /*8aa0*/  LOP3.LUT R6, R6, 0xffff, RZ, 0xc0, !PT ;  /* 0x0000ffff06067812 */ /* 0x000fe200078ec0ff */
[----:B------:R-:W-:Y:S01]  /*8ab0*/  IMAD.MOV.U32 R84, RZ, RZ, R85 ;  /* 0x000000ffff547224 */ /* 0x000fe200078e0055 */
[C---:B------:R-:W-:Y:S01]  /*8ac0*/  PRMT R148, R7.reuse, 0x7610, R148 ;  /* 0x0000761007947816 */ /* 0x040fe20000000094 */
[----:B------:R-:W-:Y:S01]  /*8ad0*/  IMAD.MOV.U32 R85, RZ, RZ, R98 ;  /* 0x000000ffff557224 */ /* 0x000fe200078e0062 */
[----:B------:R-:W-:Y:S01]  /*8ae0*/  PRMT R98, R150, 0x5410, R149 ;  /* 0x0000541096627816 */ /* 0x000fe20000000095 */
[----:B------:R-:W-:Y:S01]  /*8af0*/  IMAD.MOV.U32 R80, RZ, RZ, R81 ;  /* 0x000000ffff507224 */ /* 0x000fe200078e0051 */
[----:B------:R-:W-:Y:S01]  /*8b00*/  PRMT R147, R7, 0x7632, R147 ;  /* 0x0000763207937816 */ /* 0x000fe20000000093 */
[----:B------:R-:W-:-:S02]  /*8b10*/  IMAD.MOV.U32 R81, RZ, RZ, R84 ;  /* 0x000000ffff517224 */ /* 0x000fc400078e0054 */
[----:B------:R-:W-:Y:S02]  /*8b20*/  IMAD.MOV.U32 R84, RZ, RZ, R85 ;  /* 0x000000ffff547224 */ /* 0x000fe400078e0055 */
[----:B------:R-:W-:Y:S02]  /*8b30*/  IMAD.MOV.U32 R85, RZ, RZ, R123 ;  /* 0x000000ffff557224 */ /* 0x000fe400078e007b */
[----:B------:R-:W-:Y:S02]  /*8b40*/  IMAD.MOV.U32 R123, RZ, RZ, R122 ;  /* 0x000000ffff7b7224 */ /* 0x000fe400078e007a */
[----:B------:R-:W-:Y:S01]  /*8b50*/  IMAD.MOV.U32 R122, RZ, RZ, R97 ;  /* 0x000000ffff7a7224 */ /* 0x000fe200078e0061 */
[----:B------:R-:W-:Y:S01]  /*8b60*/  PRMT R97, R148, 0x5410, R147 ;  /* 0x0000541094617816 */ /* 0x000fe20000000093 */
[----:B------:R-:W-:Y:S01]  /*8b70*/  IMAD.MOV.U32 R203, RZ, RZ, R80 ;  /* 0x000000ffffcb7224 */ /* 0x000fe200078e0050 */
[----:B------:R-:W-:Y:S01]  /*8b80*/  ISETP.GE.U32.AND P3, PT, R225, R10, PT ;  /* 0x0000000ae100720c */ /* 0x000fe20003f66070 */
[----:B------:R-:W-:Y:S01]  /*8b90*/  IMAD.MOV.U32 R80, RZ, RZ, R81 ;  /* 0x000000ffff507224 */ /* 0x000fe200078e0051 */
[----:B------:R-:W-:Y:S01]  /*8ba0*/  SHF.R.U32.HI R10, RZ, 0x18, R31 ;  /* 0x00000018ff0a7819 */ /* 0x000fe2000001161f */
[----:B------:R-:W-:-:S02]  /*8bb0*/  IMAD.MOV.U32 R81, RZ, RZ, R84 ;  /* 0x000000ffff517224 */ /* 0x000fc400078e0054 */
[----:B------:R-:W-:Y:S01]  /*8bc0*/  IMAD.MOV.U32 R84, RZ, RZ, R85 ;  /* 0x000000ffff547224 */ /* 0x000fe200078e0055 */
[----:B--2---:R-:W-:-:S05]  /*8bd0*/  @!P0 HADD2 R53, -R149.H0_H0, -RZ.H0_H0 ;  /* 0xa00000ff95358230 */ /* 0x004fca0000000900 */
[----:B------:R-:W-:-:S04]  /*8be0*/  PRMT R29, R53, 0x7610, R29 ;  /* 0x00007610351d7816 */ /* 0x000fc8000000001d */
[----:B------:R-:W-:Y:S02]  /*8bf0*/  @!P0 PRMT R149, R29, 0x5410, RZ ;  /* 0x000054101d958816 */ /* 0x000fe400000000ff */
[----:B------:R-:W-:Y:S02]  /*8c00*/  ISETP.GE.U32.AND P0, PT, R225, R6, PT ;  /* 0x00000006e100720c */ /* 0x000fe40003f06070 */
[----:B------:R-:W-:-:S04]  /*8c10*/  LOP3.LUT R6, R31, 0xffff, RZ, 0xc0, !PT ;  /* 0x0000ffff1f067812 */ /* 0x000fc800078ec0ff */
[----:B------:R-:W-:Y:S02]  /*8c20*/  SHF.R.U32.HI R7, RZ, 0x8, R6 ;  /* 0x00000008ff077819 */ /* 0x000fe40000011606 */
[----:B------:R-:W-:Y:S01]  /*8c30*/  LOP3.LUT R6, R31, 0xff, RZ, 0xc0, !PT ;  /* 0x000000ff1f067812 */ /* 0x000fe200078ec0ff */
[----:B---3--:R-:W-:-:S05]  /*8c40*/  @!P5 HADD2 R9, -R148.H0_H0, -RZ.H0_H0 ;  /* 0xa00000ff9409d230 */ /* 0x008fca0000000900 */
[----:B------:R-:W-:Y:S02]  /*8c50*/  PRMT R8, R9, 0x7610, R8 ;  /* 0x0000761009087816 */ /* 0x000fe40000000008 */
[----:B------:R-:W-:Y:S02]  /*8c60*/  PRMT R89, R6, 0x5410, R7 ;  /* 0x0000541006597816 */ /* 0x000fe40000000007 */
[----:B------:R-:W-:Y:S01]  /*8c70*/  @!P5 PRMT R148, R8, 0x5410, RZ ;  /* 0x000054100894d816 */ /* 0x000fe200000000ff */
[----:B------:R-:W-:Y:S01]  /*8c80*/  FFMA.FTZ R8, R167, c[0x0][0x23c], -R0 ;  /* 0x00008f00a7087a23 */ /* 0x000fe20000010800 */
[----:B------:R-:W-:Y:S01]  /*8c90*/  SHF.R.U32.HI R6, RZ, 0x10, R31 ;  /* 0x00000010ff067819 */ /* 0x000fe2000001161f */
[----:B----4-:R-:W-:Y:S02]  /*8ca0*/  @!P0 HADD2 R13, -R147.H0_H0, -RZ.H0_H0 ;  /* 0xa00000ff930d8230 */ /* 0x010fe40000000900 */
[----:B------:R1:W-:Y:S02]  /*8cb0*/  MUFU.EX2 R205, R8 ;  /* 0x0000000800cd7308 */ /* 0x0003e40000000800 */
[----:B-1----:R-:W-:-:S04]  /*8cc0*/  LOP3.LUT R8, R6, 0xff, RZ, 0xc0, !PT ;  /* 0x000000ff06087812 */ /* 0x002fc800078ec0ff */
[----:B------:R-:W-:Y:S02]  /*8cd0*/  PRMT R85, R8, 0x5410, R10 ;  /* 0x0000541008557816 */ /* 0x000fe4000000000a */
[----:B------:R-:W-:Y:S02]  /*8ce0*/  PRMT R8, R13, 0x7610, R8 ;  /* 0x000076100d087816 */ /* 0x000fe40000000008 */
[----:B------:R1:W2:Y:S02]  /*8cf0*/  LDL.LU.S16 R13, [R1+0x58] ;  /* 0x00005800010d7983 */ /* 0x0002a40000300600 */
[----:B------:R-:W-:Y:S02]  /*8d00*/  @!P0 PRMT R147, R8, 0x5410, RZ ;  /* 0x0000541008938816 */ /* 0x000fe400000000ff */
[----:B------:R1:W3:Y:S01]  /*8d10*/  LDL.LU.S16 R8, [R1+0x5c] ;  /* 0x00005c0001087983 */ /* 0x0002e20000300600 */
[----:B------:R-:W-:-:S04]  /*8d20*/  FFMA.FTZ R9, R166, c[0x0][0x23c], -R0 ;  /* 0x00008f00a6097a23 */ /* 0x000fc80000010800 */
[----:B------:R-:W4:Y:S01]  /*8d30*/  MUFU.EX2 R206, R9 ;  /* 0x0000000900ce7308 */ /* 0x000f220000000800 */
[----:B------:R-:W-:Y:S01]  /*8d40*/  SHF.R.U32.HI R7, RZ, 0x8, R93 ;  /* 0x00000008ff077819 */ /* 0x000fe2000001165d */
[----:B------:R-:W-:-:S03]  /*8d50*/  @!P2 HADD2 R54, -R150.H0_H0, -RZ.H0_H0 ;  /* 0xa00000ff9636a230 */ /* 0x000fc60000000900 */
[----:B------:R-:W-:Y:S02]  /*8d60*/  PRMT R93, R110, 0x5410, R7 ;  /* 0x000054106e5d7816 */ /* 0x000fe40000000007 */
[----:B------:R-:W-:Y:S02]  /*8d70*/  LOP3.LUT R6, R104, 0xff, RZ, 0xc0, !PT ;  /* 0x000000ff68067812 */ /* 0x000fe400078ec0ff */
[----:B------:R-:W-:Y:S02]  /*8d80*/  PRMT R50, R54, 0x7610, R50 ;  /* 0x0000761036327816 */ /* 0x000fe40000000032 */
[----:B----4-:R-:W-:Y:S02]  /*8d90*/  F2FP.PACK_AB R7, R206, R205 ;  /* 0x000000cdce07723e */ /* 0x010fe400000000ff */
[----:B------:R-:W-:Y:S02]  /*8da0*/  PRMT R92, R6, 0x5410, R106 ;  /* 0x00005410065c7816 */ /* 0x000fe4000000006a */
[----:B------:R-:W-:-:S02]  /*8db0*/  PRMT R146, R7, 0x7610, R146 ;  /* 0x0000761007927816 */ /* 0x000fc40000000092 */
[----:B------:R-:W-:Y:S02]  /*8dc0*/  PRMT R145, R7, 0x7632, R145 ;  /* 0x0000763207917816 */ /* 0x000fe40000000091 */
[----:B------:R-:W-:Y:S02]  /*8dd0*/  LOP3.LUT R6, R14, 0xff, RZ, 0xc0, !PT ;  /* 0x000000ff0e067812 */ /* 0x000fe400078ec0ff */
[----:B------:R-:W-:Y:S02]  /*8de0*/  @!P2 PRMT R150, R50, 0x5410, RZ ;  /* 0x000054103296a816 */ /* 0x000fe400000000ff */
[----:B------:R-:W-:Y:S01]  /*8df0*/  ISETP.GE.U32.AND P2, PT, R225, R6, PT ;  /* 0x00000006e100720c */ /* 0x000fe20003f46070 */
[--C-:B------:R-:W-:Y:S02]  /*8e00*/  FFMA.FTZ R6, R107, c[0x0][0x23c], -R4.reuse ;  /* 0x00008f006b067a23 */ /* 0x100fe40000010804 */
[----:B------:R-:W-:Y:S02]  /*8e10*/  IMAD.MOV.U32 R202, RZ, RZ, R203 ;  /* 0x000000ffffca7224 */ /* 0x000fe400078e00cb */
[----:B------:R4:W-:Y:S02]  /*8e20*/  MUFU.EX2 R203, R6 ;  /* 0x0000000600cb7308 */ /* 0x0009e40000000800 */
[----:B----4-:R-:W-:Y:S01]  /*8e30*/  FFMA.FTZ R6, R94, c[0x0][0x23c], -R4 ;  /* 0x00008f005e067a23 */ /* 0x010fe20000010804 */
[----:B------:R-:W-:Y:S01]  /*8e40*/  PRMT R94, R146, 0x5410, R145 ;  /* 0x00005410925e7816 */ /* 0x000fe20000000091 */
[----:B--2---:R-:W-:-:S02]  /*8e50*/  @!P1 HADD2 R13, -R146.H0_H0, -RZ.H0_H0 ;  /* 0xa00000ff920d9230 */ /* 0x004fc40000000900 */
[----:B---3--:R-:W-:-:S03]  /*8e60*/  @!P6 HADD2 R8, -R145.H0_H0, -RZ.H0_H0 ;  /* 0xa00000ff9108e230 */ /* 0x008fc60000000900 */
[----:B------:R-:W-:Y:S02]  /*8e70*/  PRMT R10, R13, 0x7610, R10 ;  /* 0x000076100d0a7816 */ /* 0x000fe4000000000a */
[----:B------:R-:W-:Y:S02]  /*8e80*/  PRMT R9, R8, 0x7610, R9 ;  /* 0x0000761008097816 */ /* 0x000fe40000000009 */
[----:B------:R-:W-:Y:S02]  /*8e90*/  @!P1 PRMT R146, R10, 0x5410, RZ ;  /* 0x000054100a929816 */ /* 0x000fe400000000ff */
[----:B------:R-:W-:Y:S01]  /*8ea0*/  @!P6 PRMT R145, R9, 0x5410, RZ ;  /* 0x000054100991e816 */ /* 0x000fe200000000ff */
[----:B------:R1:W2:Y:S04]  /*8eb0*/  LDL.LU.S16 R10, [R1+0x68] ;  /* 0x00006800010a7983 */ /* 0x0002a80000300600 */
[----:B------:R1:W3:Y:S01]  /*8ec0*/  LDL.LU.S16 R9, [R1+0x64] ;  /* 0x0000640001097983 */ /* 0x0002e20000300600 */
[----:B------:R4:W5:Y:S02]  /*8ed0*/  MUFU.EX2 R204, R6 ;  /* 0x0000000600cc7308 */ /* 0x0009640000000800 */
[----:B----4-:R-:W-:-:S04]  /*8ee0*/  LOP3.LUT R6, R3, 0xffff, RZ, 0xc0, !PT ;  /* 0x0000ffff03067812 */ /* 0x010fc800078ec0ff */
[----:B------:R-:W-:-:S04]  /*8ef0*/  SHF.R.U32.HI R6, RZ, 0x8, R6 ;  /* 0x00000008ff067819 */ /* 0x000fc80000011606 */
[----:B------:R-:W-:-:S04]  /*8f00*/  LOP3.LUT R6, R6, 0xffff, RZ, 0xc0, !PT ;  /* 0x0000ffff06067812 */ /* 0x000fc800078ec0ff */
[----:B------:R-:W-:Y:S02]  /*8f10*/  ISETP.GE.U32.AND P0, PT, R225, R6, PT ;  /* 0x00000006e100720c */ /* 0x000fe40003f06070 */
[----:B-----5:R-:W-:Y:S02]  /*8f20*/  F2FP.PACK_AB R6, R204, R203 ;  /* 0x000000cbcc06723e */ /* 0x020fe400000000ff */
[----:B------:R-:W-:Y:S02]  /*8f30*/  LOP3.LUT R7, R3, 0xff, RZ, 0xc0, !PT ;  /* 0x000000ff03077812 */ /* 0x000fe400078ec0ff */
[----:B------:R-:W-:Y:S02]  /*8f40*/  PRMT R143, R6, 0x7632, R143 ;  /* 0x00007632068f7816 */ /* 0x000fe4000000008f */
[----:B------:R-:W-:Y:S02]  /*8f50*/  ISETP.GE.U32.AND P1, PT, R225, R7, PT ;  /* 0x00000007e100720c */ /* 0x000fe40003f26070 */
[----:B------:R-:W-:-:S04]  /*8f60*/  LOP3.LUT R7, R18, 0xff, RZ, 0xc0, !PT ;  /* 0x000000ff12077812 */ /* 0x000fc800078ec0ff */
[----:B------:R-:W-:Y:S01]  /*8f70*/  PRMT R88, R7, 0x5410, R17 ;  /* 0x0000541007587816 */ /* 0x000fe20000000011 */
[----:B---3--:R-:W-:-:S05]  /*8f80*/  @!P0 HADD2 R9, -R143.H0_H0, -RZ.H0_H0 ;  /* 0xa00000ff8f098230 */ /* 0x008fca0000000900 */
[----:B------:R-:W-:Y:S02]  /*8f90*/  PRMT R7, R9, 0x7610, R7 ;  /* 0x0000761009077816 */ /* 0x000fe40000000007 */
[----:B------:R1:W3:Y:S01]  /*8fa0*/  LDL.LU.S16 R9, [R1+0x70] ;  /* 0x0000700001097983 */ /* 0x0002e20000300600 */
[----:B------:R-:W-:Y:S02]  /*8fb0*/  PRMT R144, R6, 0x7610, R144 ;  /* 0x0000761006907816 */ /* 0x000fe40000000090 */
[----:B------:R-:W-:-:S03]  /*8fc0*/  SHF.R.U32.HI R8, RZ, 0x8, R15 ;  /* 0x00000008ff087819 */ /* 0x000fc6000001160f */
[----:B--2---:R-:W-:Y:S01]  /*8fd0*/  @!P1 HADD2 R10, -R144.H0_H0, -RZ.H0_H0 ;  /* 0xa00000ff900a9230 */ /* 0x004fe20000000900 */
[--C-:B------:R-:W-:Y:S02]  /*8fe0*/  PRMT R90, R16, 0x5410, R8.reuse ;  /* 0x00005410105a7816 */ /* 0x100fe40000000008 */
[--C-:B------:R-:W-:Y:S02]  /*8ff0*/  SHF.R.U32.HI R6, RZ, 0x18, R3.reuse ;  /* 0x00000018ff067819 */ /* 0x100fe40000011603 */
[----:B------:R-:W-:Y:S02]  /*9000*/  PRMT R8, R10, 0x7610, R8 ;  /* 0x000076100a087816 */ /* 0x000fe40000000008 */
[----:B------:R-:W-:Y:S02]  /*9010*/  SHF.R.U32.HI R3, RZ, 0x10, R3 ;  /* 0x00000010ff037819 */ /* 0x000fe40000011603 */
[----:B------:R-:W-:Y:S02]  /*9020*/  PRMT R91, R144, 0x5410, R143 ;  /* 0x00005410905b7816 */ /* 0x000fe4000000008f */
[----:B------:R-:W-:-:S02]  /*9030*/  @!P1 PRMT R144, R8, 0x5410, RZ ;  /* 0x0000541008909816 */ /* 0x000fc400000000ff */
[----:B------:R-:W-:Y:S01]  /*9040*/  ISETP.GE.U32.AND P1, PT, R225, R6, PT ;  /* 0x00000006e100720c */ /* 0x000fe20003f26070 */
[--C-:B------:R-:W-:Y:S01]  /*9050*/  FFMA.FTZ R6, R105, c[0x0][0x23c], -R0.reuse ;  /* 0x00008f0069067a23 */ /* 0x100fe20000010800 */
[----:B------:R-:W-:Y:S01]  /*9060*/  @!P0 PRMT R143, R7, 0x5410, RZ ;  /* 0x00005410078f8816 */ /* 0x000fe200000000ff */
[----:B------:R-:W-:Y:S01]  /*9070*/  FFMA.FTZ R7, R51, c[0x0][0x23c], -R0 ;  /* 0x00008f0033077a23 */ /* 0x000fe20000010800 */
[----:B------:R-:W-:Y:S01]  /*9080*/  LOP3.LUT R3, R3, 0xff, RZ, 0xc0, !PT ;  /* 0x000000ff03037812 */ /* 0x000fe200078ec0ff */
[----:B------:R-:W-:Y:S01]  /*9090*/  IMAD.MOV.U32 R61, RZ, RZ, R202 ;  /* 0x000000ffff3d7224 */ /* 0x000fe200078e00ca */
[----:B------:R2:W-:Y:S01]  /*90a0*/  MUFU.EX2 R31, R6 ;  /* 0x00000006001f7308 */ /* 0x0005e20000000800 */
[----:B------:R-:W-:Y:S01]  /*90b0*/  IMAD.MOV.U32 R56, RZ, RZ, R84 ;  /* 0x000000ffff387224 */ /* 0x000fe200078e0054 */
[----:B------:R-:W-:Y:S01]  /*90c0*/  ISETP.GE.U32.AND P0, PT, R225, R3, PT ;  /* 0x00000003e100720c */ /* 0x000fe20003f06070 */
[----:B------:R-:W-:Y:S01]  /*90d0*/  IMAD.MOV.U32 R111, RZ, RZ, R168 ;  /* 0x000000ffff6f7224 */ /* 0x000fe200078e00a8 */
[----:B------:R-:W-:Y:S01]  /*90e0*/  LOP3.LUT R3, R30, 0xffff, RZ, 0xc0, !PT ;  /* 0x0000ffff1e037812 */ /* 0x000fe200078ec0ff */
[----:B------:R-:W-:-:S03]  /*90f0*/  IMAD R168, R2, 0x2, R165 ;  /* 0x0000000202a87824 */ /* 0x000fc600078e02a5 */
[----:B------:R-:W4:Y:S01]  /*9100*/  MUFU.EX2 R202, R7 ;  /* 0x0000000700ca7308 */ /* 0x000f220000000800 */
[----:B------:R-:W-:Y:S02]  /*9110*/  IMAD.MOV.U32 R13, RZ, RZ, R56 ;  /* 0x000000ffff0d7224 */ /* 0x000fe400078e0038 */
[----:B------:R-:W-:Y:S02]  /*9120*/  IMAD.MOV.U32 R140, RZ, RZ, R135 ;  /* 0x000000ffff8c7224 */ /* 0x000fe400078e0087 */
[----:B------:R-:W-:Y:S02]  /*9130*/  IMAD.MOV.U32 R56, RZ, RZ, R49 ;  /* 0x000000ffff387224 */ /* 0x000fe400078e0031 */
[----:B------:R-:W-:Y:S01]  /*9140*/  IMAD.MOV.U32 R135, RZ, RZ, R48 ;  /* 0x000000ffff877224 */ /* 0x000fe200078e0030 */
[----:B--2---:R-:W-:Y:S01]  /*9150*/  SHF.R.U32.HI R6, RZ, 0x8, R3 ;  /* 0x00000008ff067819 */ /* 0x004fe20000011603 */
[----:B------:R-:W2:Y:S01]  /*9160*/  LDSM.16.MT88.4 R48, [R168+0x6000] ;  /* 0x00600000a830783b */ /* 0x000ea20000004200 */
[----:B------:R-:W-:-:S04]  /*9170*/  LOP3.LUT R3, R30, 0xff, RZ, 0xc0, !PT ;  /* 0x000000ff1e037812 */ /* 0x000fc800078ec0ff */
[----:B------:R-:W-:Y:S02]  /*9180*/  PRMT R84, R3, 0x5410, R6 ;  /* 0x0000541003547816 */ /* 0x000fe40000000006 */
[----:B------:R-:W-:Y:S02]  /*9190*/  SHF.R.U32.HI R6, RZ, 0x8, R19 ;  /* 0x00000008ff067819 */ /* 0x000fe40000011613 */
[----:B------:R-:W-:Y:S02]  /*91a0*/  SHF.R.U32.HI R3, RZ, 0x10, R30 ;  /* 0x00000010ff037819 */ /* 0x000fe4000001161e */
[----:B------:R-:W-:Y:S02]  /*91b0*/  PRMT R79, R22, 0x5410, R6 ;  /* 0x00005410164f7816 */ /* 0x000fe40000000006 */
[----:B----4-:R-:W-:Y:S02]  /*91c0*/  F2FP.PACK_AB R6, R202, R31 ;  /* 0x0000001fca06723e */ /* 0x010fe400000000ff */
[----:B------:R-:W-:-:S02]  /*91d0*/  LOP3.LUT R7, R3, 0xff, RZ, 0xc0, !PT ;  /* 0x000000ff03077812 */ /* 0x000fc400078ec0ff */
[----:B------:R-:W-:Y:S02]  /*91e0*/  PRMT R142, R6, 0x7610, R142 ;  /* 0x00007610068e7816 */ /* 0x000fe4000000008e */
[----:B------:R-:W-:Y:S02]  /*91f0*/  LOP3.LUT R3, R21, 0xff, RZ, 0xc0, !PT ;  /* 0x000000ff15037812 */ /* 0x000fe400078ec0ff */
[----:B------:R-:W-:Y:S02]  /*9200*/  SHF.R.U32.HI R8, RZ, 0x18, R30 ;  /* 0x00000018ff087819 */ /* 0x000fe4000001161e */
[----:B------:R-:W-:Y:S01]  /*9210*/  PRMT R78, R3, 0x5410, R20 ;  /* 0x00005410034e7816 */ /* 0x000fe20000000014 */
[----:B------:R-:W-:Y:S01]  /*9220*/  IMAD.MOV.U32 R60, RZ, RZ, R80 ;  /* 0x000000ffff3c7224 */ /* 0x000fe200078e0050 */
[----:B------:R-:W-:Y:S01]  /*9230*/  SHF.R.U32.HI R3, RZ, 0x8, R23 ;  /* 0x00000008ff037819 */ /* 0x000fe20000011617 */
[----:B------:R-:W-:Y:S01]  /*9240*/  FFMA.FTZ R16, R59, c[0x0][0x23c], -R0 ;  /* 0x00008f003b107a23 */ /* 0x000fe20000010800 */
[----:B------:R-:W-:Y:S01]  /*9250*/  PRMT R80, R7, 0x5410, R8 ;  /* 0x0000541007507816 */ /* 0x000fe20000000008 */
[----:B------:R-:W-:Y:S01]  /*9260*/  FFMA.FTZ R19, R58, c[0x0][0x23c], -R0 ;  /* 0x00008f003a137a23 */ /* 0x000fe20000010800 */
[----:B------:R-:W-:Y:S01]  /*9270*/  PRMT R74, R6, 0x7632, R74 ;  /* 0x00007632064a7816 */ /* 0x000fe2000000004a */
[----:B------:R-:W-:Y:S01]  /*9280*/  IMAD.MOV.U32 R107, RZ, RZ, R56 ;  /* 0x000000ffff6b7224 */ /* 0x000fe200078e0038 */
[----:B------:R-:W-:Y:S01]  /*9290*/  LOP3.LUT R3, R3, 0xffff, RZ, 0xc0, !PT ;  /* 0x0000ffff03037812 */ /* 0x000fe200078ec0ff */
[----:B------:R-:W-:-:S02]  /*92a0*/  FADD.FTZ R0, R57, R121 ;  /* 0x0000007939007221 */ /* 0x000fc40000010000 */
[----:B------:R-:W4:Y:S01]  /*92b0*/  LDSM.16.MT88.4 R56, [R168+0x6800] ;  /* 0x00680000a838783b */ /* 0x000f220000004200 */
[----:B------:R-:W-:Y:S01]  /*92c0*/  IMAD.MOV.U32 R54, RZ, RZ, R81 ;  /* 0x000000ffff367224 */ /* 0x000fe200078e0051 */
[----:B------:R-:W-:-:S03]  /*92d0*/  PRMT R81, R142, 0x5410, R74 ;  /* 0x000054108e517816 */ /* 0x000fc6000000004a */
[----:B------:R-:W-:Y:S01]  /*92e0*/  IMAD.MOV.U32 R112, RZ, RZ, R54 ;  /* 0x000000ffff707224 */ /* 0x000fe200078e0036 */
[----:B------:R-:W-:Y:S01]  /*92f0*/  LOP3.LUT R10, R12, 0xff, RZ, 0xc0, !PT ;  /* 0x000000ff0c0a7812 */ /* 0x000fe200078ec0ff */
[--C-:B------:R-:W-:Y:S02]  /*9300*/  FFMA.FTZ R18, R67, c[0x0][0x23c], -R4.reuse ;  /* 0x00008f0043127a23 */ /* 0x100fe40000010804 */
[----:B------:R-:W-:Y:S02]  /*9310*/  FFMA.FTZ R17, R66, c[0x0][0x23c], -R4 ;  /* 0x00008f0042117a23 */ /* 0x000fe40000010804 */
[----:B------:R-:W-:Y:S02]  /*9320*/  FADD.FTZ R4, R13, R112 ;  /* 0x000000700d047221 */ /* 0x000fe40000010000 */
        /* <DEDUP_REMOVED lines=16> */
[----:B---3--:R-:W-:-:S05]  /*9430*/  @!P0 HADD2 R9, -R142.H0_H0, -RZ.H0_H0 ;  /* 0xa00000ff8e098230 */ /* 0x008fca0000000900 */
[----:B------:R-:W-:-:S04]  /*9440*/  PRMT R7, R9, 0x7610, R7 ;  /* 0x0000761009077816 */ /* 0x000fc80000000007 */
[----:B------:R-:W-:Y:S02]  /*9450*/  @!P0 PRMT R142, R7, 0x5410, RZ ;  /* 0x00005410078e8816 */ /* 0x000fe400000000ff */
[----:B------:R-:W-:Y:S02]  /*9460*/  ISETP.GE.U32.AND P0, PT, R225, R3, PT ;  /* 0x00000003e100720c */ /* 0x000fe40003f06070 */
[----:B------:R-:W-:-:S04]  /*9470*/  LOP3.LUT R3, R11, 0xffff, RZ, 0xc0, !PT ;  /* 0x0000ffff0b037812 */ /* 0x000fc800078ec0ff */
[----:B------:R-:W-:Y:S02]  /*9480*/  SHF.R.U32.HI R6, RZ, 0x8, R3 ;  /* 0x00000008ff067819 */ /* 0x000fe40000011603 */
[----:B------:R-:W-:Y:S02]  /*9490*/  LOP3.LUT R3, R11, 0xff, RZ, 0xc0, !PT ;  /* 0x000000ff0b037812 */ /* 0x000fe400078ec0ff */
[----:B------:R-:W-:Y:S02]  /*94a0*/  SHF.R.U32.HI R7, RZ, 0x10, R12 ;  /* 0x00000010ff077819 */ /* 0x000fe4000001160c */
[----:B------:R-:W-:Y:S02]  /*94b0*/  PRMT R53, R3, 0x5410, R6 ;  /* 0x0000541003357816 */ /* 0x000fe40000000006 */
[----:B------:R-:W-:Y:S02]  /*94c0*/  LOP3.LUT R3, R12, 0xffff, RZ, 0xc0, !PT ;  /* 0x0000ffff0c037812 */ /* 0x000fe400078ec0ff */
[----:B------:R-:W-:-:S02]  /*94d0*/  SHF.R.U32.HI R9, RZ, 0x18, R12 ;  /* 0x00000018ff097819 */ /* 0x000fc4000001160c */
[----:B--2---:R-:W-:Y:S01]  /*94e0*/  HMMA.16816.F32 R12, R44, R48, RZ ;  /* 0x000000302c0c723c */ /* 0x004fe200000018ff */
[--C-:B------:R-:W-:Y:S02]  /*94f0*/  SHF.R.U32.HI R6, RZ, 0x10, R11.reuse ;  /* 0x00000010ff067819 */ /* 0x100fe4000001160b */
[----:B------:R-:W-:Y:S02]  /*9500*/  SHF.R.U32.HI R11, RZ, 0x18, R11 ;  /* 0x00000018ff0b7819 */ /* 0x000fe4000001160b */
[----:B------:R-:W-:Y:S02]  /*9510*/  LOP3.LUT R8, R6, 0xff, RZ, 0xc0, !PT ;  /* 0x000000ff06087812 */ /* 0x000fe400078ec0ff */
[----:B------:R-:W-:Y:S02]  /*9520*/  SHF.R.U32.HI R6, RZ, 0x8, R3 ;  /* 0x00000008ff067819 */ /* 0x000fe40000011603 */
[----:B------:R-:W-:Y:S02]  /*9530*/  LOP3.LUT R3, R7, 0xff, RZ, 0xc0, !PT ;  /* 0x000000ff07037812 */ /* 0x000fe400078ec0ff */
[----:B------:R-:W-:-:S02]  /*9540*/  PRMT R54, R8, 0x5410, R11 ;  /* 0x0000541008367816 */ /* 0x000fc4000000000b */
[----:B------:R-:W-:Y:S02]  /*9550*/  PRMT R61, R10, 0x5410, R6 ;  /* 0x000054100a3d7816 */ /* 0x000fe40000000006 */
[----:B------:R-:W-:Y:S02]  /*9560*/  PRMT R60, R3, 0x5410, R9 ;  /* 0x00005410033c7816 */ /* 0x000fe40000000009 */
[----:B------:R-:W-:Y:S01]  /*9570*/  HMMA.16816.F32 R8, R36, R48, RZ ;  /* 0x000000302408723c */ /* 0x000fe200000018ff */
[----:B------:R-:W-:Y:S02]  /*9580*/  FADD.FTZ R7, R199, R4 ;  /* 0x00000004c7077221 */ /* 0x000fe40000010000 */
[----:B------:R2:W-:Y:S05]  /*9590*/  MUFU.EX2 R199, R16 ;  /* 0x0000001000c77308 */ /* 0x0005ea0000000800 */
[-C--:B----4-:R-:W-:Y:S01]  /*95a0*/  HMMA.16816.F32 R132, R40, R56.reuse, R12 ;  /* 0x000000382884723c */ /* 0x090fe2000000180c */
[----:B--2---:R1:W2:Y:S04]  /*95b0*/  LDL.LU.S16 R16, [R1+0x74] ;  /* 0x0000740001107983 */ /* 0x0042a80000300600 */
[----:B------:R1:W3:Y:S04]  /*95c0*/  LDL.LU.S16 R15, [R1+0x78] ;  /* 0x00007800010f7983 */ /* 0x0002e80000300600 */
[----:B------:R1:W4:Y:S04]  /*95d0*/  LDL.LU.S16 R14, [R1+0x88] ;  /* 0x00008800010e7983 */ /* 0x0003280000300600 */
[----:B------:R1:W5:Y:S03]  /*95e0*/  LDL.LU.S16 R12, [R1+0x80] ;  /* 0x00008000010c7983 */ /* 0x0003660000300600 */
[----:B------:R-:W-:Y:S01]  /*95f0*/  HMMA.16816.F32 R128, R32, R56, R8 ;  /* 0x000000382080723c */ /* 0x000fe20000001808 */
[----:B------:R1:W3:Y:S01]  /*9600*/  LDL.LU.S16 R11, [R1+0x7c] ;  /* 0x00007c00010b7983 */ /* 0x0002e20000300600 */
[----:B------:R-:W-:-:S02]  /*9610*/  FADD.FTZ R3, R201, R200 ;  /* 0x000000c8c9037221 */ /* 0x000fc40000010000 */
[----:B------:R-:W-:Y:S01]  /*9620*/  FADD.FTZ R6, R65, R120 ;  /* 0x0000007841067221 */ /* 0x000fe20000010000 */
[----:B------:R-:W-:Y:S01]  /*9630*/  MUFU.EX2 R200, R18 ;  /* 0x0000001200c87308 */ /* 0x000fe20000000800 */
[----:B------:R-:W-:Y:S02]  /*9640*/  FADD.FTZ R4, R198, R3 ;  /* 0x00000003c6047221 */ /* 0x000fe40000010000 */
[----:B------:R-:W-:Y:S02]  /*9650*/  FADD.FTZ R3, R116, R0 ;  /* 0x0000000074037221 */ /* 0x000fe40000010000 */
[----:B------:R-:W-:-:S03]  /*9660*/  FADD.FTZ R0, R27, R6 ;  /* 0x000000061b007221 */ /* 0x000fc60000010000 */
[----:B------:R-:W1:Y:S01]  /*9670*/  MUFU.EX2 R201, R17 ;  /* 0x0000001100c97308 */ /* 0x000e620000000800 */
[----:B------:R-:W-:-:S07]  /*9680*/  FADD.FTZ R0, R55, R0 ;  /* 0x0000000037007221 */ /* 0x000fce0000010000 */
[----:B------:R1:W1:Y:S01]  /*9690*/  MUFU.EX2 R198, R19 ;  /* 0x0000001300c67308 */ /* 0x0002620000000800 */
[----:B------:R-:W-:Y:S02]  /*96a0*/  FADD.FTZ R6, R30, R7 ;  /* 0x000000071e067221 */ /* 0x000fe40000010000 */
[----:B------:R-:W-:Y:S02]  /*96b0*/  IMAD.MOV.U32 R57, RZ, RZ, R31 ;  /* 0x000000ffff397224 */ /* 0x000fe400078e001f */
[----:B------:R-:W-:Y:S02]  /*96c0*/  IMAD.MOV.U32 R56, RZ, RZ, R29 ;  /* 0x000000ffff387224 */ /* 0x000fe400078e001d */
[----:B------:R-:W-:Y:S02]  /*96d0*/  IMAD.MOV.U32 R55, RZ, RZ, R28 ;  /* 0x000000ffff377224 */ /* 0x000fe400078e001c */
[----:B-1----:R-:W-:Y:S02]  /*96e0*/  IMAD.MOV.U32 R19, RZ, RZ, R110 ;  /* 0x000000ffff137224 */ /* 0x002fe400078e006e */
[----:B------:R-:W-:-:S02]  /*96f0*/  IMAD.MOV.U32 R110, RZ, RZ, R104 ;  /* 0x000000ffff6e7224 */ /* 0x000fc400078e0068 */
[----:B------:R-:W-:Y:S02]  /*9700*/  IMAD.MOV.U32 R104, RZ, RZ, R166 ;  /* 0x000000ffff687224 */ /* 0x000fe400078e00a6 */
[----:B------:R-:W-:Y:S02]  /*9710*/  IMAD R166, R5, 0x2, R165 ;  /* 0x0000000205a67824 */ /* 0x000fe400078e02a5 */
[----:B------:R-:W-:-:S03]  /*9720*/  FADD.FTZ R3, R64, R3 ;  /* 0x0000000340037221 */ /* 0x000fc60000010000 */
[----:B------:R-:W1:Y:S01]  /*9730*/  LDSM.16.MT88.4 R28, [R166+0x6000] ;  /* 0x00600000a61c783b */ /* 0x000e620000004200 */
[----:B------:R-:W-:Y:S01]  /*9740*/  FADD.FTZ R7, R109, R3 ;  /* 0x000000036d077221 */ /* 0x000fe20000010000 */
[----:B------:R-:W-:Y:S01]  /*9750*/  F2FP.PACK_AB R3, R201, R200 ;  /* 0x000000c8c903723e */ /* 0x000fe200000000ff */
[----:B------:R-:W-:Y:S01]  /*9760*/  FADD.FTZ R8, R108, R0 ;  /* 0x000000006c087221 */ /* 0x000fe20000010000 */
[----:B------:R-:W-:Y:S01]  /*9770*/  F2FP.PACK_AB R0, R198, R199 ;  /* 0x000000c7c600723e */ /* 0x000fe200000000ff */
[----:B------:R-:W1:Y:S01]  /*9780*/  LDSM.16.MT88.4 R20, [R166+0x6800] ;  /* 0x00680000a614783b */ /* 0x000e620000004200 */
[C---:B------:R-:W-:Y:S02]  /*9790*/  PRMT R72, R3.reuse, 0x7632, R72 ;  /* 0x0000763203487816 */ /* 0x040fe40000000048 */
[C---:B------:R-:W-:Y:S02]  /*97a0*/  PRMT R67, R0.reuse, 0x7610, R67 ;  /* 0x0000761000437816 */ /* 0x040fe40000000043 */
[----:B------:R-:W-:Y:S01]  /*97b0*/  PRMT R73, R3, 0x7610, R73 ;  /* 0x0000761003497816 */ /* 0x000fe20000000049 */
[----:B------:R-:W-:Y:S01]  /*97c0*/  IMAD.MOV.U32 R27, RZ, RZ, R140 ;  /* 0x000000ffff1b7224 */ /* 0x000fe200078e008c */
[----:B------:R-:W-:-:S02]  /*97d0*/  PRMT R66, R0, 0x7632, R66 ;  /* 0x0000763200427816 */ /* 0x000fc40000000042 */
[----:B------:R-:W-:Y:S01]  /*97e0*/  PRMT R48, R73, 0x5410, R72 ;  /* 0x0000541049307816 */ /* 0x000fe20000000048 */
[----:B------:R-:W-:Y:S01]  /*97f0*/  FADD.FTZ R6, R251, R6 ;  /* 0x00000006fb067221 */ /* 0x000fe20000010000 */
[----:B------:R-:W-:Y:S01]  /*9800*/  PRMT R49, R67, 0x5410, R66 ;  /* 0x0000541043317816 */ /* 0x000fe20000000042 */
[----:B------:R-:W-:Y:S02]  /*9810*/  IMAD.MOV.U32 R251, RZ, RZ, c[0x0][0x228] ;  /* 0x00008a00fffb7624 */ /* 0x000fe400078e00ff */
[----:B------:R-:W-:Y:S02]  /*9820*/  FADD.FTZ R4, R105, R4 ;  /* 0x0000000469047221 */ /* 0x000fe40000010000 */
[----:B------:R-:W-:Y:S02]  /*9830*/  IMAD.MOV.U32 R105, RZ, RZ, R141 ;  /* 0x000000ffff697224 */ /* 0x000fe400078e008d */
[----:B------:R-:W-:Y:S02]  /*9840*/  FADD.FTZ R6, R107, R6 ;  /* 0x000000066b067221 */ /* 0x000fe40000010000 */
[----:B------:R-:W-:-:S02]  /*9850*/  IMAD.MOV.U32 R107, RZ, RZ, R111 ;  /* 0x000000ffff6b7224 */ /* 0x000fc400078e006f */
[----:B------:R-:W-:Y:S02]  /*9860*/  IMAD.SHL.U32 R64, R251, 0x8, RZ ;  /* 0x00000008fb407824 */ /* 0x000fe400078e00ff */
[----:B------:R-:W-:Y:S02]  /*9870*/  IMAD.MOV.U32 R108, RZ, RZ, R57 ;  /* 0x000000ffff6c7224 */ /* 0x000fe400078e0039 */
[----:B------:R-:W-:Y:S02]  /*9880*/  IMAD.MOV.U32 R109, RZ, RZ, R105 ;  /* 0x000000ffff6d7224 */ /* 0x000fe400078e0069 */
[----:B------:R-:W-:Y:S02]  /*9890*/  FADD.FTZ R4, R218, R4 ;  /* 0x00000004da047221 */ /* 0x000fe40000010000 */
[----:B------:R-:W-:Y:S02]  /*98a0*/  IMAD.MOV.U32 R218, RZ, RZ, R126 ;  /* 0x000000ffffda7224 */ /* 0x000fe400078e007e */
[----:B------:R-:W-:-:S02]  /*98b0*/  FADD.FTZ R4, R219, R4 ;  /* 0x00000004db047221 */ /* 0x000fc40000010000 */
[----:B------:R-:W-:Y:S02]  /*98c0*/  IMAD.MOV.U32 R17, RZ, RZ, R119 ;  /* 0x000000ffff117224 */ /* 0x000fe400078e0077 */
[----:B------:R-:W-:Y:S02]  /*98d0*/  IMAD.MOV.U32 R18, RZ, RZ, R125 ;  /* 0x000000ffff127224 */ /* 0x000fe400078e007d */
[----:B------:R-:W-:Y:S02]  /*98e0*/  IMAD.MOV.U32 R111, RZ, RZ, R123 ;  /* 0x000000ffff6f7224 */ /* 0x000fe400078e007b */
[----:B------:R-:W-:Y:S02]  /*98f0*/  IMAD.MOV.U32 R125, RZ, RZ, R118 ;  /* 0x000000ffff7d7224 */ /* 0x000fe400078e0076 */
[----:B------:R-:W-:Y:S01]  /*9900*/  IMAD.MOV.U32 R126, RZ, RZ, R117 ;  /* 0x000000ffff7e7224 */ /* 0x000fe200078e0075 */
[----:B----4-:R-:W-:Y:S02]  /*9910*/  @!P0 HADD2 R14, -R72.H0_H0, -RZ.H0_H0 ;  /* 0xa00000ff480e8230 */ /* 0x010fe40000000900 */
[----:B-----5:R-:W-:-:S03]  /*9920*/  @!P2 HADD2 R12, -R67.H0_H0, -RZ.H0_H0 ;  /* 0xa00000ff430ca230 */ /* 0x020fc60000000900 */
[----:B------:R-:W-:Y:S01]  /*9930*/  PRMT R9, R14, 0x7610, R9 ;  /* 0x000076100e097816 */ /* 0x000fe20000000009 */
[----:B--2---:R-:W-:Y:S01]  /*9940*/  @!P1 HADD2 R16, -R74.H0_H0, -RZ.H0_H0 ;  /* 0xa00000ff4a109230 */ /* 0x004fe20000000900 */
[----:B------:R-:W-:Y:S02]  /*9950*/  PRMT R3, R12, 0x7610, R3 ;  /* 0x000076100c037816 */ /* 0x000fe40000000003 */
[----:B------:R-:W-:Y:S02]  /*9960*/  @!P0 PRMT R72, R9, 0x5410, RZ ;  /* 0x0000541009488816 */ /* 0x000fe400000000ff */
[C---:B------:R-:W-:Y:S01]  /*9970*/  LEA R140, P0, R114.reuse, c[0x0][0x1f8], 0x1 ;  /* 0x00007e00728c7a11 */ /* 0x040fe200078008ff */
[----:B---3--:R-:W-:Y:S01]  /*9980*/  @!P3 HADD2 R11, -R66.H0_H0, -RZ.H0_H0 ;  /* 0xa00000ff420bb230 */ /* 0x008fe20000000900 */
[----:B------:R-:W-:Y:S01]  /*9990*/  @!P2 PRMT R67, R3, 0x5410, RZ ;  /* 0x000054100343a816 */ /* 0x000fe200000000ff */
[----:B------:R-:W-:Y:S01]  /*99a0*/  @!P4 HADD2 R15, -R73.H0_H0, -RZ.H0_H0 ;  /* 0xa00000ff490fc230 */ /* 0x000fe20000000900 */
[----:B------:R-:W-:Y:S01]  /*99b0*/  FADD.FTZ R3, R63, R7 ;  /* 0x000000073f037221 */ /* 0x000fe20000010000 */
[----:B------:R-:W-:Y:S01]  /*99c0*/  LEA.HI.X R141, R114, c[0x0][0x1fc], R124, 0x1, P0 ;  /* 0x00007f00728d7a11 */ /* 0x000fe200000f0c7c */
[----:B------:R-:W-:Y:S01]  /*99d0*/  IMAD.MOV.U32 R63, RZ, RZ, R56 ;  /* 0x000000ffff3f7224 */ /* 0x000fe200078e0038 */
[----:B------:R-:W-:Y:S01]  /*99e0*/  PRMT R13, R16, 0x7610, R13 ;  /* 0x00007610100d7816 */ /* 0x000fe2000000000d */
[----:B------:R-:W-:Y:S01]  /*99f0*/  IMAD.SHL.U32 R56, R251, 0x40, RZ ;  /* 0x00000040fb387824 */ /* 0x000fe200078e00ff */
[----:B------:R-:W-:Y:S01]  /*9a00*/  PRMT R0, R11, 0x7610, R0 ;  /* 0x000076100b007816 */ /* 0x000fe20000000000 */
[----:B------:R-:W-:Y:S01]  /*9a10*/  IMAD.MOV.U32 R16, RZ, RZ, R106 ;  /* 0x000000ffff107224 */ /* 0x000fe200078e006a */
[----:B------:R-:W-:Y:S01]  /*9a20*/  PRMT R10, R15, 0x7610, R10 ;  /* 0x000076100f0a7816 */ /* 0x000fe2000000000a */
[----:B------:R-:W-:-:S02]  /*9a30*/  IMAD.MOV.U32 R114, RZ, RZ, R55 ;  /* 0x000000ffff727224 */ /* 0x000fc400078e0037 */
[----:B------:R-:W-:Y:S02]  /*9a40*/  IMAD.MOV.U32 R106, RZ, RZ, R112 ;  /* 0x000000ffff6a7224 */ /* 0x000fe400078e0070 */
[----:B------:R-:W-:Y:S01]  /*9a50*/  IMAD.WIDE R64, R64, 0x2, R140 ;  /* 0x0000000240407825 */ /* 0x000fe200078e028c */
[----:B------:R-:W-:-:S03]  /*9a60*/  @!P3 PRMT R66, R0, 0x5410, RZ ;  /* 0x000054100042b816 */ /* 0x000fc600000000ff */
[----:B------:R-:W-:Y:S02]  /*9a70*/  IMAD.MOV.U32 R55, RZ, RZ, R107 ;  /* 0x000000ffff377224 */ /* 0x000fe400078e006b */
[----:B------:R-:W-:Y:S02]  /*9a80*/  IMAD.MOV.U32 R107, RZ, RZ, R167 ;  /* 0x000000ffff6b7224 */ /* 0x000fe400078e00a7 */
[----:B------:R-:W-:Y:S01]  /*9a90*/  IMAD.WIDE R56, R56, 0x2, R140 ;  /* 0x0000000238387825 */ /* 0x000fe200078e028c */
[----:B------:R-:W-:Y:S01]  /*9aa0*/  @!P4 PRMT R73, R10, 0x5410, RZ ;  /* 0x000054100a49c816 */ /* 0x000fe200000000ff */
[----:B------:R-:W-:Y:S02]  /*9ab0*/  STG.E.U16 [R140.64], R102 ;  /* 0x000000668c007986 */ /* 0x000fe4000c101520 */
[----:B------:R-:W-:Y:S02]  /*9ac0*/  IMAD R167, R2, 0x2, R166 ;  /* 0x0000000202a77824 */ /* 0x000fe400078e02a6 */
[----:B------:R-:W-:Y:S01]  /*9ad0*/  FADD.FTZ R0, R24, R8 ;  /* 0x0000000818007221 */ /* 0x000fe20000010000 */
[----:B------:R2:W-:Y:S01]  /*9ae0*/  STG.E.U16 [R140.64+0x2], R101 ;  /* 0x000002658c007986 */ /* 0x0005e2000c101520 */
[----:B------:R-:W-:Y:S01]  /*9af0*/  IMAD.MOV.U32 R105, RZ, RZ, R106 ;  /* 0x000000ffff697224 */ /* 0x000fe200078e006a */
[----:B-1----:R-:W-:Y:S01]  /*9b00*/  HMMA.16816.F32 R8, R44, R28, RZ ;  /* 0x0000001c2c08723c */ /* 0x002fe200000018ff */
[----:B------:R-:W-:Y:S01]  /*9b10*/  IMAD.MOV.U32 R106, RZ, RZ, R110 ;  /* 0x000000ffff6a7224 */ /* 0x000fe200078e006e */
[----:B------:R-:W-:Y:S01]  /*9b20*/  STG.E.U16 [R64.64], R100 ;  /* 0x0000006440007986 */ /* 0x000fe2000c101520 */
[----:B------:R-:W-:-:S02]  /*9b30*/  IMAD.MOV.U32 R124, RZ, RZ, R27 ;  /* 0x000000ffff7c7224 */ /* 0x000fc400078e001b */
[----:B------:R-:W-:Y:S01]  /*9b40*/  IMAD.MOV.U32 R110, RZ, RZ, R25 ;  /* 0x000000ffff6e7224 */ /* 0x000fe200078e0019 */
[----:B------:R-:W-:Y:S04]  /*9b50*/  STG.E.U16 [R64.64+0x2], R103 ;  /* 0x0000026740007986 */ /* 0x000fe8000c101520 */
[----:B------:R-:W-:Y:S04]  /*9b60*/  STG.E.U16 [R56.64], R26 ;  /* 0x0000001a38007986 */ /* 0x000fe8000c101520 */
[----:B------:R-:W1:Y:S01]  /*9b70*/  LDSM.16.MT88.4 R24, [R167+0x6000] ;  /* 0x00600000a718783b */ /* 0x000e620000004200 */
[----:B------:R-:W-:-:S02]  /*9b80*/  FADD.FTZ R15, R222, R6 ;  /* 0x00000006de0f7221 */ /* 0x000fc40000010000 */
[----:B------:R-:W-:Y:S02]  /*9b90*/  FADD.FTZ R12, R62, R0 ;  /* 0x000000003e0c7221 */ /* 0x000fe40000010000 */
[----:B------:R-:W-:Y:S01]  /*9ba0*/  FADD.FTZ R0, R218, R15 ;  /* 0x0000000fda007221 */ /* 0x000fe20000010000 */
[----:B------:R-:W-:-:S03]  /*9bb0*/  HSET2.LE.AND R2, R95, R113, PT ;  /* 0x000000715f027233 */ /* 0x000fc60003803000 */
[----:B------:R-:W-:Y:S01]  /*9bc0*/  FADD.FTZ R219, R19, R0 ;  /* 0x0000000013db7221 */ /* 0x000fe20000010000 */
[----:B------:R-:W-:Y:S01]  /*9bd0*/  HSET2.LE.AND R0, R96, R113, PT ;  /* 0x0000007160007233 */ /* 0x000fe20003803000 */
[----:B------:R-:W-:Y:S02]  /*9be0*/  IMAD.MOV.U32 R112, RZ, RZ, R122 ;  /* 0x000000ffff707224 */ /* 0x000fe400078e007a */
[----:B------:R-:W-:Y:S01]  /*9bf0*/  HMMA.16816.F32 R120, R40, R20, R8 ;  /* 0x000000142878723c */ /* 0x000fe20000001808 */
[----:B--2---:R-:W-:-:S06]  /*9c00*/  IMAD.MOV.U32 R101, RZ, RZ, R16 ;  /* 0x000000ffff657224 */ /* 0x004fcc00078e0010 */
[----:B------:R-:W-:Y:S02]  /*9c10*/  LOP3.LUT R10, R0, R17, RZ, 0xc0, !PT ;  /* 0x00000011000a7212 */ /* 0x000fe400078ec0ff */
[----:B------:R-:W-:Y:S02]  /*9c20*/  LOP3.LUT R11, R2, R18, RZ, 0xc0, !PT ;  /* 0x00000012020b7212 */ /* 0x000fe400078ec0ff */
[----:B------:R-:W2:Y:S01]  /*9c30*/  LDSM.16.MT88.4 R16, [R167+0x6800] ;  /* 0x00680000a710783b */ /* 0x000ea20000004200 */
[----:B------:R-:W-:Y:S01]  /*9c40*/  @!P1 PRMT R74, R13, 0x5410, RZ ;  /* 0x000054100d4a9816 */ /* 0x000fe200000000ff */
[----:B------:R-:W-:Y:S02]  /*9c50*/  FADD.FTZ R14, R217, R4 ;  /* 0x00000004d90e7221 */ /* 0x000fe40000010000 */
[----:B------:R-:W-:Y:S01]  /*9c60*/  FADD.FTZ R13, R115, R3 ;  /* 0x00000003730d7221 */ /* 0x000fe20000010000 */
[----:B------:R-:W-:Y:S01]  /*9c70*/  HMMA.16816.F32 R4, R36, R28, RZ ;  /* 0x0000001c2404723c */ /* 0x000fe200000018ff */
[----:B------:R-:W-:-:S02]  /*9c80*/  FADD.FTZ R3, R252, R14 ;  /* 0x0000000efc037221 */ /* 0x000fc40000010000 */
[----:B------:R-:W-:Y:S02]  /*9c90*/  FADD.FTZ R217, R77, R13 ;  /* 0x0000000d4dd97221 */ /* 0x000fe40000010000 */
[----:B------:R-:W-:-:S03]  /*9ca0*/  FADD.FTZ R222, R76, R12 ;  /* 0x0000000c4cde7221 */ /* 0x000fc60000010000 */
[----:B-1----:R-:W-:Y:S01]  /*9cb0*/  HMMA.16816.F32 R12, R44, R24, RZ ;  /* 0x000000182c0c723c */ /* 0x002fe200000018ff */
[----:B------:R-:W-:Y:S01]  /*9cc0*/  FADD.FTZ R218, R250, R3 ;  /* 0x00000003fada7221 */ /* 0x000fe20000010000 */
[--C-:B------:R-:W-:Y:S02]  /*9cd0*/  HSET2.LE.AND R0, R89, R113.reuse, PT ;  /* 0x0000007159007233 */ /* 0x100fe40003803000 */
[--C-:B------:R-:W-:Y:S02]  /*9ce0*/  HSET2.LE.AND R2, R85, R113.reuse, PT ;  /* 0x0000007155027233 */ /* 0x100fe40003803000 */
[----:B------:R-:W-:Y:S01]  /*9cf0*/  HSET2.LE.AND R3, R53, R113, PT ;  /* 0x0000007135037233 */ /* 0x000fe20003803000 */
[----:B------:R-:W-:Y:S01]  /*9d00*/  IMAD.MOV.U32 R115, RZ, RZ, R55 ;  /* 0x000000ffff737224 */ /* 0x000fe200078e0037 */
[----:B------:R-:W-:Y:S01]  /*9d10*/  LOP3.LUT R8, R0, R114, RZ, 0xc0, !PT ;  /* 0x0000007200087212 */ /* 0x000fe200078ec0ff */
[----:B------:R-:W-:Y:S01]  /*9d20*/  IMAD.MOV.U32 R55, RZ, RZ, R112 ;  /* 0x000000ffff377224 */ /* 0x000fe200078e0070 */
[----:B------:R-:W-:Y:S01]  /*9d30*/  LOP3.LUT R9, R2, R125, RZ, 0xc0, !PT ;  /* 0x0000007d02097212 */ /* 0x000fe200078ec0ff */
[----:B------:R-:W-:Y:S01]  /*9d40*/  IMAD.MOV.U32 R102, RZ, RZ, R124 ;  /* 0x000000ffff667224 */ /* 0x000fe200078e007c */
[----:B------:R-:W-:-:S04]  /*9d50*/  LOP3.LUT R100, R3, R127, RZ, 0xc0, !PT ;  /* 0x0000007f03647212 */ /* 0x000fc800078ec0ff */
[----:B------:R-:W-:Y:S01]  /*9d60*/  HMMA.16816.F32 R116, R32, R20, R4 ;  /* 0x000000142074723c */ /* 0x000fe20000001804 */
[----:B------:R-:W-:Y:S02]  /*9d70*/  IMAD.MOV.U32 R112, RZ, RZ, R126 ;  /* 0x000000ffff707224 */ /* 0x000fe400078e007e */
[----:B------:R-:W-:-:S05]  /*9d80*/  IMAD.MOV.U32 R114, RZ, RZ, R105 ;  /* 0x000000ffff727224 */ /* 0x000fca00078e0069 */
[----:B------:R-:W-:Y:S01]  /*9d90*/  HMMA.16816.F32 R4, R36, R24, RZ ;  /* 0x000000182404723c */ /* 0x000fe200000018ff */
[----:B------:R-:W-:Y:S01]  /*9da0*/  IMAD.MOV.U32 R21, RZ, RZ, R114 ;  /* 0x000000ffff157224 */ /* 0x000fe200078e0072 */
[----:B------:R1:W-:Y:S01]  /*9db0*/  STG.E.U16 [R56.64+0x2], R52 ;  /* 0x0000023438007986 */ /* 0x0003e2000c101520 */
[----:B------:R-:W-:-:S05]  /*9dc0*/  HSET2.LE.AND R0, R54, R113, PT ;  /* 0x0000007136007233 */ /* 0x000fca0003803000 */
[----:B--2---:R-:W-:Y:S01]  /*9dd0*/  HMMA.16816.F32 R124, R40, R16, R12 ;  /* 0x00000010287c723c */ /* 0x004fe2000000180c */
[----:B------:R-:W-:-:S06]  /*9de0*/  IMAD.MOV.U32 R114, RZ, RZ, R55 ;  /* 0x000000ffff727224 */ /* 0x000fcc00078e0037 */
[--C-:B------:R-:W-:Y:S02]  /*9df0*/  HSET2.LE.AND R14, R79, R113.reuse, PT ;  /* 0x000000714f0e7233 */ /* 0x100fe40003803000 */
[--C-:B------:R-:W-:Y:S02]  /*9e00*/  HSET2.LE.AND R15, R78, R113.reuse, PT ;  /* 0x000000714e0f7233 */ /* 0x100fe40003803000 */
[--C-:B------:R-:W-:Y:S02]  /*9e10*/  HSET2.LE.AND R12, R61, R113.reuse, PT ;  /* 0x000000713d0c7233 */ /* 0x100fe40003803000 */
[----:B------:R-:W-:Y:S01]  /*9e20*/  HSET2.LE.AND R13, R60, R113, PT ;  /* 0x000000713c0d7233 */ /* 0x000fe20003803000 */
[----:B------:R-:W-:Y:S02]  /*9e30*/  LOP3.LUT R78, R14, R48, RZ, 0xc0, !PT ;  /* 0x000000300e4e7212 */ /* 0x000fe400078ec0ff */
[----:B------:R-:W-:Y:S02]  /*9e40*/  LOP3.LUT R76, R12, R91, RZ, 0xc0, !PT ;  /* 0x0000005b0c4c7212 */ /* 0x000fe400078ec0ff */
[----:B------:R-:W-:-:S02]  /*9e50*/  LOP3.LUT R77, R13, R81, RZ, 0xc0, !PT ;  /* 0x000000510d4d7212 */ /* 0x000fc400078ec0ff */
[----:B------:R-:W-:Y:S01]  /*9e60*/  LOP3.LUT R79, R15, R49, RZ, 0xc0, !PT ;  /* 0x000000310f4f7212 */ /* 0x000fe200078ec0ff */
[C---:B-1----:R-:W-:Y:S08]  /*9e70*/  HMMA.16816.F32 R52, R36.reuse, R50, RZ ;  /* 0x000000322434723c */ /* 0x042ff000000018ff */
[----:B------:R-:W-:Y:S01]  /*9e80*/  HMMA.16816.F32 R12, R36, R30, RZ ;  /* 0x0000001e240c723c */ /* 0x000fe200000018ff */
[----:B------:R-:W-:-:S02]  /*9e90*/  IMAD.MOV.U32 R28, RZ, RZ, R63 ;  /* 0x000000ffff1c7224 */ /* 0x000fc400078e003f */
[----:B------:R-:W-:Y:S02]  /*9ea0*/  IMAD.MOV.U32 R29, RZ, RZ, R108 ;  /* 0x000000ffff1d7224 */ /* 0x000fe400078e006c */
[----:B------:R-:W-:Y:S02]  /*9eb0*/  IMAD.MOV.U32 R62, RZ, RZ, R109 ;  /* 0x000000ffff3e7224 */ /* 0x000fe400078e006d */
[----:B------:R-:W-:Y:S02]  /*9ec0*/  IMAD.MOV.U32 R63, RZ, RZ, R110 ;  /* 0x000000ffff3f7224 */ /* 0x000fe400078e006e */
[----:B------:R-:W-:Y:S02]  /*9ed0*/  IMAD.MOV.U32 R105, RZ, RZ, R111 ;  /* 0x000000ffff697224 */ /* 0x000fe400078e006f */
[----:B------:R-:W-:Y:S01]  /*9ee0*/  HMMA.16816.F32 R108, R32, R16, R4 ;  /* 0x00000010206c723c */ /* 0x000fe20000001804 */
[----:B------:R-:W-:-:S06]  /*9ef0*/  IMAD.MOV.U32 R20, RZ, RZ, R115 ;  /* 0x000000ffff147224 */ /* 0x000fcc00078e0073 */
[--C-:B------:R-:W-:Y:S01]  /*9f00*/  HSET2.LE.AND R7, R92, R113.reuse, PT ;  /* 0x000000715c077233 */ /* 0x100fe20003803000 */
[----:B------:R-:W-:Y:S01]  /*9f10*/  IMAD.MOV.U32 R252, RZ, RZ, R62 ;  /* 0x000000fffffc7224 */ /* 0x000fe200078e003e */
[--C-:B------:R-:W-:Y:S01]  /*9f20*/  HSET2.LE.AND R6, R93, R113.reuse, PT ;  /* 0x000000715d067233 */ /* 0x100fe20003803000 */
[----:B------:R-:W-:Y:S02]  /*9f30*/  IMAD.MOV.U32 R115, RZ, RZ, R63 ;  /* 0x000000ffff737224 */ /* 0x000fe400078e003f */
[----:B------:R-:W-:Y:S01]  /*9f40*/  LOP3.LUT R7, R7, R94, RZ, 0xc0, !PT ;  /* 0x0000005e07077212 */ /* 0x000fe200078ec0ff */
[----:B------:R-:W-:Y:S08]  /*9f50*/  HMMA.16816.F32 R60, R36, R86, RZ ;  /* 0x00000056243c723c */ /* 0x000ff000000018ff */
[----:B------:R-:W-:Y:S08]  /*9f60*/  HMMA.16816.F32 R92, R32, R58, R52 ;  /* 0x0000003a205c723c */ /* 0x000ff00000001834 */
[----:B------:R-:W-:Y:S08]  /*9f70*/  HMMA.16816.F32 R36, R36, R26, RZ ;  /* 0x0000001a2424723c */ /* 0x000ff000000018ff */
[----:B------:R-:W-:Y:S08]  /*9f80*/  HMMA.16816.F32 R52, R32, R22, R12 ;  /* 0x000000162034723c */ /* 0x000ff0000000180c */
[----:B------:R-:W-:Y:S08]  /*9f90*/  HMMA.16816.F32 R12, R44, R86, RZ ;  /* 0x000000562c0c723c */ /* 0x000ff000000018ff */
[C---:B------:R-:W-:Y:S08]  /*9fa0*/  HMMA.16816.F32 R60, R32.reuse, R82, R60 ;  /* 0x00000052203c723c */ /* 0x040ff0000000183c */
[----:B------:R-:W-:Y:S08]  /*9fb0*/  HMMA.16816.F32 R36, R32, R18, R36 ;  /* 0x000000122024723c */ /* 0x000ff00000001824 */
[----:B------:R-:W-:Y:S01]  /*9fc0*/  HMMA.16816.F32 R32, R40, R82, R12 ;  /* 0x000000522820723c */ /* 0x000fe2000000180c */
[----:B------:R-:W1:Y:S01]  /*9fd0*/  LDSM.16.MT88.4 R12, [R165+0x7000] ;  /* 0x00700000a50c783b */ /* 0x000e620000004200 */
[----:B------:R-:W-:Y:S01]  /*9fe0*/  HSET2.LE.AND R2, R88, R113, PT ;  /* 0x0000007158027233 */ /* 0x000fe20003803000 */
[----:B------:R-:W-:-:S04]  /*9ff0*/  IMAD.MOV.U32 R250, RZ, RZ, R29 ;  /* 0x000000fffffa7224 */ /* 0x000fc800078e001d */
[----:B------:R-:W-:Y:S01]  /*a000*/  LOP3.LUT R103, R2, R28, RZ, 0xc0, !PT ;  /* 0x0000001c02677212 */ /* 0x000fe200078ec0ff */
[C---:B------:R-:W-:Y:S08]  /*a010*/  HMMA.16816.F32 R48, R44.reuse, R50, RZ ;  /* 0x000000322c30723c */ /* 0x040ff000000018ff */
[C---:B------:R-:W-:Y:S08]  /*a020*/  HMMA.16816.F32 R28, R44.reuse, R30, RZ ;  /* 0x0000001e2c1c723c */ /* 0x040ff000000018ff */
[----:B------:R-:W-:Y:S01]  /*a030*/  HMMA.16816.F32 R44, R44, R26, RZ ;  /* 0x0000001a2c2c723c */ /* 0x000fe200000018ff */
[----:B------:R-:W-:-:S02]  /*a040*/  HSET2.LE.AND R3, R84, R113, PT ;  /* 0x0000007154037233 */ /* 0x000fc40003803000 */
[--C-:B------:R-:W-:Y:S01]  /*a050*/  HSET2.LE.AND R5, R80, R113.reuse, PT ;  /* 0x0000007150057233 */ /* 0x100fe20003803000 */
[----:B------:R-:W-:Y:S02]  /*a060*/  LOP3.LUT R6, R6, R97, RZ, 0xc0, !PT ;  /* 0x0000006106067212 */ /* 0x000fe400078ec0ff */
[----:B------:R-:W-:Y:S02]  /*a070*/  LOP3.LUT R4, R3, R99, RZ, 0xc0, !PT ;  /* 0x0000006303047212 */ /* 0x000fe400078ec0ff */
[----:B------:R-:W-:Y:S02]  /*a080*/  LOP3.LUT R5, R5, R98, RZ, 0xc0, !PT ;  /* 0x0000006205057212 */ /* 0x000fe400078ec0ff */
[----:B------:R-:W-:Y:S01]  /*a090*/  LOP3.LUT R101, R0, R101, RZ, 0xc0, !PT ;  /* 0x0000006500657212 */ /* 0x000fe200078ec0ff */
[----:B------:R-:W-:Y:S01]  /*a0a0*/  HSET2.LE.AND R0, R90, R113, PT ;  /* 0x000000715a007233 */ /* 0x000fe20003803000 */
[----:B------:R-:W-:Y:S01]  /*a0b0*/  HMMA.16816.F32 R48, R40, R58, R48 ;  /* 0x0000003a2830723c */ /* 0x000fe20000001830 */
[----:B------:R-:W-:-:S03]  /*a0c0*/  IMAD.MOV.U32 R3, RZ, RZ, R104 ;  /* 0x000000ffff037224 */ /* 0x000fc600078e0068 */
[----:B------:R-:W-:Y:S01]  /*a0d0*/  LOP3.LUT R102, R0, R102, RZ, 0xc0, !PT ;  /* 0x0000006600667212 */ /* 0x000fe200078ec0ff */
[----:B------:R-:W-:-:S03]  /*a0e0*/  IMAD.MOV.U32 R0, RZ, RZ, R106 ;  /* 0x000000ffff007224 */ /* 0x000fc600078e006a */
[C---:B------:R-:W-:Y:S01]  /*a0f0*/  HMMA.16816.F32 R28, R40.reuse, R22, R28 ;  /* 0x00000016281c723c */ /* 0x040fe2000000181c */
[----:B------:R-:W-:Y:S02]  /*a100*/  IMAD.MOV.U32 R59, RZ, RZ, R20 ;  /* 0x000000ffff3b7224 */ /* 0x000fe400078e0014 */
[----:B------:R-:W-:Y:S02]  /*a110*/  IMAD.MOV.U32 R58, RZ, RZ, R21 ;  /* 0x000000ffff3a7224 */ /* 0x000fe400078e0015 */
[----:B------:R-:W2:Y:S03]  /*a120*/  LDSM.16.MT88.4 R20, [R168+0x7000] ;  /* 0x00700000a814783b */ /* 0x000ea60000004200 */
[----:B------:R-:W-:Y:S01]  /*a130*/  HMMA.16816.F32 R44, R40, R18, R44 ;  /* 0x00000012282c723c */ /* 0x000fe2000000182c */
[----:B------:R-:W3:Y:S06]  /*a140*/  LDSM.16.MT88.4 R16, [R166+0x7000] ;  /* 0x00700000a610783b */ /* 0x000eec0000004200 */
[----:B------:R-:W-:-:S02]  /*a150*/  IMAD.MOV.U32 R43, RZ, RZ, R115 ;  /* 0x000000ffff2b7224 */ /* 0x000fc400078e0073 */
[----:B------:R-:W-:Y:S02]  /*a160*/  IMAD.MOV.U32 R42, RZ, RZ, R114 ;  /* 0x000000ffff2a7224 */ /* 0x000fe400078e0072 */
[----:B------:R-:W-:Y:S02]  /*a170*/  IMAD.MOV.U32 R40, RZ, RZ, R112 ;  /* 0x000000ffff287224 */ /* 0x000fe400078e0070 */
[----:B-1----:R-:W-:Y:S01]  /*a180*/  HMMA.16816.F32 R112, R4, R12, R240 ;  /* 0x0000000c0470723c */ /* 0x002fe200000018f0 */
[----:B------:R-:W-:-:S06]  /*a190*/  IMAD.MOV.U32 R41, RZ, RZ, R105 ;  /* 0x000000ffff297224 */ /* 0x000fcc00078e0069 */
[----:B------:R-:W-:Y:S01]  /*a1a0*/  IMAD.MOV.U32 R243, RZ, RZ, R107 ;  /* 0x000000fffff37224 */ /* 0x000fe200078e006b */
[----:B------:R-:W-:Y:S08]  /*a1b0*/  HMMA.16816.F32 R136, R8, R12, R136 ;  /* 0x0000000c0888723c */ /* 0x000ff00000001888 */
[-C--:B------:R-:W-:Y:S08]  /*a1c0*/  HMMA.16816.F32 R104, R4, R14.reuse, R60 ;  /* 0x0000000e0468723c */ /* 0x080ff0000000183c */
[----:B------:R-:W-:Y:S01]  /*a1d0*/  HMMA.16816.F32 R32, R8, R14, R32 ;  /* 0x0000000e0820723c */ /* 0x000fe20000001820 */
[----:B------:R-:W1:Y:S07]  /*a1e0*/  LDSM.16.MT88.4 R12, [R167+0x7000] ;  /* 0x00700000a70c783b */ /* 0x000e6e0000004200 */
[C---:B--2---:R-:W-:Y:S08]  /*a1f0*/  HMMA.16816.F32 R96, R4.reuse, R20, R128 ;  /* 0x000000140460723c */ /* 0x044ff00000001880 */
[C---:B---3--:R-:W-:Y:S01]  /*a200*/  HMMA.16816.F32 R88, R4.reuse, R16, R116 ;  /* 0x000000100458723c */ /* 0x048fe20000001874 */
[----:B------:R-:W-:Y:S07]  /*a210*/  LDSM.16.MT88.4 R116, [R166+0x7800] ;  /* 0x00780000a674783b */ /* 0x000fee0000004200 */
[C---:B------:R-:W-:Y:S08]  /*a220*/  HMMA.16816.F32 R92, R4.reuse, R22, R92 ;  /* 0x00000016045c723c */ /* 0x040ff0000000185c */
[----:B------:R-:W-:Y:S08]  /*a230*/  HMMA.16816.F32 R84, R4, R18, R52 ;  /* 0x000000120454723c */ /* 0x000ff00000001834 */
[----:B------:R-:W-:Y:S01]  /*a240*/  HMMA.16816.F32 R128, R8, R20, R132 ;  /* 0x000000140880723c */ /* 0x000fe20000001884 */
[----:B------:R-:W2:Y:S07]  /*a250*/  LDSM.16.MT88.4 R132, [R165+0x7800] ;  /* 0x00780000a584783b */ /* 0x000eae0000004200 */
[C---:B-1----:R-:W-:Y:S08]  /*a260*/  HMMA.16816.F32 R80, R4.reuse, R12, R108 ;  /* 0x0000000c0450723c */ /* 0x042ff0000000186c */
[----:B------:R-:W-:Y:S01]  /*a270*/  HMMA.16816.F32 R24, R4, R14, R36 ;  /* 0x0000000e0418723c */ /* 0x000fe20000001824 */
[----:B------:R-:W-:Y:S07]  /*a280*/  LDSM.16.MT88.4 R4, [R167+0x7800] ;  /* 0x00780000a704783b */ /* 0x000fee0000004200 */
[----:B------:R-:W-:Y:S01]  /*a290*/  HMMA.16816.F32 R108, R8, R12, R124 ;  /* 0x0000000c086c723c */ /* 0x000fe2000000187c */
[----:B------:R-:W1:Y:S01]  /*a2a0*/  LDSM.16.MT88.4 R124, [R168+0x7800] ;  /* 0x00780000a87c783b */ /* 0x000e620000004200 */
[----:B------:R-:W-:-:S06]  /*a2b0*/  IMAD R2, R251, 0x48, RZ ;  /* 0x00000048fb027824 */ /* 0x000fcc00078e02ff */
[C---:B------:R-:W-:Y:S08]  /*a2c0*/  HMMA.16816.F32 R120, R8.reuse, R16, R120 ;  /* 0x000000100878723c */ /* 0x040ff00000001878 */
[C---:B------:R-:W-:Y:S08]  /*a2d0*/  HMMA.16816.F32 R48, R8.reuse, R22, R48 ;  /* 0x000000160830723c */ /* 0x040ff00000001830 */
[C---:B------:R-:W-:Y:S08]  /*a2e0*/  HMMA.16816.F32 R28, R8.reuse, R18, R28 ;  /* 0x00000012081c723c */ /* 0x040ff0000000181c */
[----:B------:R-:W-:Y:S07]  /*a2f0*/  HMMA.16816.F32 R44, R8, R14, R44 ;  /* 0x0000000e082c723c */ /* 0x000fee000000182c */
[----:B------:R-:W-:-:S02]  /*a300*/  FADD.FTZ R8, R3, R217 ;  /* 0x000000d903087221 */ /* 0x000fc40000010000 */
[----:B------:R-:W-:-:S05]  /*a310*/  IMAD.WIDE R2, R2, 0x2, R140 ;  /* 0x0000000202027825 */ /* 0x000fca00078e028c */
        /* <DEDUP_REMOVED lines=22> */
[----:B--2---:R-:W-:Y:S03]  /*a480*/  HMMA.16816.F32 R112, R76, R132, R112 ;  /* 0x000000844c70723c */ /* 0x004fe60000001870 */
[----:B------:R-:W-:Y:S01]  /*a490*/  STG.E.U16 [R56.64+0x30], R160 ;  /* 0x000030a038007986 */ /* 0x000fe2000c101520 */
[----:B------:R-:W-:-:S03]  /*a4a0*/  FADD.FTZ R0, R0, R222 ;  /* 0x000000de00007221 */ /* 0x000fc60000010000 */
[----:B------:R-:W-:Y:S01]  /*a4b0*/  STG.E.U16 [R56.64+0x32], R159 ;  /* 0x0000329f38007986 */ /* 0x000fe2000c101520 */
[C---:B------:R-:W-:Y:S03]  /*a4c0*/  HMMA.16816.F32 R104, R76.reuse, R134, R104 ;  /* 0x000000864c68723c */ /* 0x040fe60000001868 */
[----:B------:R-:W-:Y:S04]  /*a4d0*/  STG.E.U16 [R2.64+0x30], R158 ;  /* 0x0000309e02007986 */ /* 0x000fe8000c101520 */
[----:B------:R-:W-:Y:S01]  /*a4e0*/  STG.E.U16 [R2.64+0x32], R157 ;  /* 0x0000329d02007986 */ /* 0x000fe2000c101520 */
[C---:B-1----:R-:W-:Y:S03]  /*a4f0*/  HMMA.16816.F32 R96, R76.reuse, R124, R96 ;  /* 0x0000007c4c60723c */ /* 0x042fe60000001860 */
[----:B------:R1:W-:Y:S04]  /*a500*/  STG.E.U16 [R140.64+0x40], R224 ;  /* 0x000040e08c007986 */ /* 0x0003e8000c101520 */
[----:B------:R-:W-:Y:S01]  /*a510*/  STG.E.U16 [R140.64+0x42], R223 ;  /* 0x000042df8c007986 */ /* 0x000fe2000c101520 */
[C---:B------:R-:W-:Y:S03]  /*a520*/  HMMA.16816.F32 R92, R76.reuse, R126, R92 ;  /* 0x0000007e4c5c723c */ /* 0x040fe6000000185c */
[----:B------:R-:W-:Y:S04]  /*a530*/  STG.E.U16 [R64.64+0x40], R220 ;  /* 0x000040dc40007986 */ /* 0x000fe8000c101520 */
[----:B------:R-:W-:Y:S01]  /*a540*/  STG.E.U16 [R64.64+0x42], R221 ;  /* 0x000042dd40007986 */ /* 0x000fe2000c101520 */
[----:B------:R-:W-:Y:S03]  /*a550*/  HMMA.16816.F32 R88, R76, R116, R88 ;  /* 0x000000744c58723c */ /* 0x000fe60000001858 */
[----:B------:R-:W-:Y:S01]  /*a560*/  STG.E.U16 [R56.64+0x40], R152 ;  /* 0x0000409838007986 */ /* 0x000fe2000c101520 */
[----:B------:R-:W-:-:S03]  /*a570*/  FADD.FTZ R0, R208, R0 ;  /* 0x00000000d0007221 */ /* 0x000fc60000010000 */
[----:B------:R-:W-:Y:S01]  /*a580*/  STG.E.U16 [R56.64+0x42], R151 ;  /* 0x0000429738007986 */ /* 0x000fe2000c101520 */
[C---:B------:R-:W-:Y:S03]  /*a590*/  HMMA.16816.F32 R84, R76.reuse, R118, R84 ;  /* 0x000000764c54723c */ /* 0x040fe60000001854 */
[----:B------:R-:W-:Y:S05]  /*a5a0*/  STG.E.U16 [R2.64+0x40], R150 ;  /* 0x0000409602007986 */ /* 0x000fea000c101520 */
[----:B------:R-:W-:Y:S01]  /*a5b0*/  HMMA.16816.F32 R80, R76, R4, R80 ;  /* 0x000000044c50723c */ /* 0x000fe20000001850 */
[----:B------:R-:W-:Y:S04]  /*a5c0*/  STG.E.U16 [R2.64+0x42], R149 ;  /* 0x0000429502007986 */ /* 0x000fe8000c101520 */
[----:B------:R-:W-:Y:S03]  /*a5d0*/  STG.E.U16 [R140.64+0x50], R216 ;  /* 0x000050d88c007986 */ /* 0x000fe6000c101520 */
[C---:B------:R-:W-:Y:S01]  /*a5e0*/  HMMA.16816.F32 R136, R100.reuse, R132, R136 ;  /* 0x000000846488723c */ /* 0x040fe20000001888 */
[----:B------:R-:W-:Y:S07]  /*a5f0*/  STG.E.U16 [R140.64+0x52], R215 ;  /* 0x000052d78c007986 */ /* 0x000fee000c101520 */
[C---:B------:R-:W-:Y:S01]  /*a600*/  HMMA.16816.F32 R128, R100.reuse, R124, R128 ;  /* 0x0000007c6480723c */ /* 0x040fe20000001880 */
[----:B------:R-:W-:Y:S07]  /*a610*/  STG.E.U16 [R64.64+0x50], R213 ;  /* 0x000050d540007986 */ /* 0x000fee000c101520 */
[C---:B------:R-:W-:Y:S01]  /*a620*/  HMMA.16816.F32 R120, R100.reuse, R116, R120 ;  /* 0x000000746478723c */ /* 0x040fe20000001878 */
[----:B------:R-:W-:Y:S07]  /*a630*/  STG.E.U16 [R64.64+0x52], R214 ;  /* 0x000052d640007986 */ /* 0x000fee000c101520 */
[C---:B------:R-:W-:Y:S01]  /*a640*/  HMMA.16816.F32 R108, R100.reuse, R4, R108 ;  /* 0x00000004646c723c */ /* 0x040fe2000000186c */
[----:B------:R-:W-:Y:S06]  /*a650*/  STG.E.U16 [R56.64+0x50], R148 ;  /* 0x0000509438007986 */ /* 0x000fec000c101520 */
[----:B------:R-:W-:Y:S01]  /*a660*/  FADD.FTZ R5, R243, R219 ;  /* 0x000000dbf3057221 */ /* 0x000fe20000010000 */
[C---:B------:R-:W-:Y:S01]  /*a670*/  HMMA.16816.F32 R132, R100.reuse, R134, R32 ;  /* 0x000000866484723c */ /* 0x040fe20000001820 */
[----:B------:R-:W-:Y:S01]  /*a680*/  FADD.FTZ R4, R40, R218 ;  /* 0x000000da28047221 */ /* 0x000fe20000010000 */
[----:B------:R-:W-:Y:S06]  /*a690*/  STG.E.U16 [R56.64+0x52], R147 ;  /* 0x0000529338007986 */ /* 0x000fec000c101520 */
[C---:B------:R-:W-:Y:S01]  /*a6a0*/  HMMA.16816.F32 R124, R100.reuse, R126, R48 ;  /* 0x0000007e647c723c */ /* 0x040fe20000001830 */
[----:B------:R-:W-:Y:S07]  /*a6b0*/  STG.E.U16 [R2.64+0x50], R146 ;  /* 0x0000509202007986 */ /* 0x000fee000c101520 */
[----:B------:R-:W-:Y:S01]  /*a6c0*/  HMMA.16816.F32 R116, R100, R118, R28 ;  /* 0x000000766474723c */ /* 0x000fe2000000181c */
[----:B------:R-:W-:Y:S01]  /*a6d0*/  STG.E.U16 [R2.64+0x52], R145 ;  /* 0x0000529102007986 */ /* 0x000fe2000c101520 */
[----:B------:R-:W-:-:S06]  /*a6e0*/  FADD.FTZ R0, R205, R0 ;  /* 0x00000000cd007221 */ /* 0x000fcc0000010000 */
[-C--:B------:R-:W-:Y:S01]  /*a6f0*/  HMMA.16816.F32 R76, R76, R6.reuse, R24 ;  /* 0x000000064c4c723c */ /* 0x080fe20000001818 */
[----:B------:R-:W-:Y:S07]  /*a700*/  STG.E.U16 [R140.64+0x60], R212 ;  /* 0x000060d48c007986 */ /* 0x000fee000c101520 */
[----:B------:R-:W-:Y:S01]  /*a710*/  HMMA.16816.F32 R100, R100, R6, R44 ;  /* 0x000000066464723c */ /* 0x000fe2000000182c */
[----:B------:R-:W-:Y:S06]  /*a720*/  STG.E.U16 [R140.64+0x62], R211 ;  /* 0x000062d38c007986 */ /* 0x000fec000c101520 */
[----:B------:R-:W-:-:S02]  /*a730*/  FADD.FTZ R6, R210, R8 ;  /* 0x00000008d2067221 */ /* 0x000fc40000010000 */
[----:B------:R-:W-:Y:S02]  /*a740*/  FADD.FTZ R7, R41, R5 ;  /* 0x0000000529077221 */ /* 0x000fe40000010000 */
[----:B------:R-:W-:Y:S01]  /*a750*/  FADD.FTZ R5, R42, R4 ;  /* 0x000000042a057221 */ /* 0x000fe20000010000 */
[----:B------:R-:W-:Y:S01]  /*a760*/  STG.E.U16 [R64.64+0x60], R197 ;  /* 0x000060c540007986 */ /* 0x000fe2000c101520 */
[----:B------:R-:W-:-:S03]  /*a770*/  FADD.FTZ R4, R207, R6 ;  /* 0x00000006cf047221 */ /* 0x000fc60000010000 */
        /* <DEDUP_REMOVED lines=9> */
[----:B------:R-:W-:-:S03]  /*a810*/  LOP3.LUT P5, RZ, R179, 0x8, RZ, 0xc0, !PT ;  /* 0x00000008b3ff7812 */ /* 0x000fc600078ac0ff */
        /* <DEDUP_REMOVED lines=9> */
[----:B------:R2:W-:Y:S01]  /*a8b0*/  STG.E.U16 [R2.64+0x72], R66 ;  /* 0x0000724202007986 */ /* 0x0005e2000c101520 */
[----:B------:R-:W-:-:S02]  /*a8c0*/  FADD.FTZ R0, R204, R0 ;  /* 0x00000000cc007221 */ /* 0x000fc40000010000 */
[----:B------:R-:W-:Y:S02]  /*a8d0*/  FADD.FTZ R5, R252, R7 ;  /* 0x00000007fc057221 */ /* 0x000fe40000010000 */
[----:B------:R-:W-:Y:S01]  /*a8e0*/  FADD.FTZ R0, R200, R0 ;  /* 0x00000000c8007221 */ /* 0x000fe20000010000 */
[----:B------:R-:W-:Y:S01]  /*a8f0*/  IADD3 R200, P0, R140, -0x80, RZ ;  /* 0xffffff808cc87810 */ /* 0x000fe20007f1e0ff */
[----:B------:R-:W-:Y:S02]  /*a900*/  FADD.FTZ R5, R247, R5 ;  /* 0x00000005f7057221 */ /* 0x000fe40000010000 */
[----:B-1----:R-:W-:Y:S02]  /*a910*/  FADD.FTZ R224, R201, R0 ;  /* 0x00000000c9e07221 */ /* 0x002fe40000010000 */
[----:B------:R-:W-:Y:S02]  /*a920*/  FADD.FTZ R230, R246, R5 ;  /* 0x00000005f6e67221 */ /* 0x000fe40000010000 */
[----:B--2---:R-:W-:-:S02]  /*a930*/  FADD.FTZ R2, R249, R6 ;  /* 0x00000006f9027221 */ /* 0x004fc40000010000 */
[----:B------:R-:W-:Y:S02]  /*a940*/  FADD.FTZ R3, R250, R4 ;  /* 0x00000004fa037221 */ /* 0x000fe40000010000 */
[----:B------:R-:W-:Y:S02]  /*a950*/  FADD.FTZ R4, R248, R2 ;  /* 0x00000002f8047221 */ /* 0x000fe40000010000 */
[----:B------:R-:W-:Y:S02]  /*a960*/  FADD.FTZ R2, R202, R3 ;  /* 0x00000003ca027221 */ /* 0x000fe40000010000 */
[----:B------:R-:W-:Y:S02]  /*a970*/  FADD.FTZ R4, R239, R4 ;  /* 0x00000004ef047221 */ /* 0x000fe40000010000 */
[----:B------:R-:W-:Y:S01]  /*a980*/  FADD.FTZ R2, R199, R2 ;  /* 0x00000002c7027221 */ /* 0x000fe20000010000 */
[----:B------:R-:W-:Y:S01]  /*a990*/  IADD3.X R199, R141, -0x1, RZ, P0, !PT ;  /* 0xffffffff8dc77810 */ /* 0x000fe200007fe4ff */
[----:B------:R-:W-:-:S02]  /*a9a0*/  FADD.FTZ R229, R238, R4 ;  /* 0x00000004eee57221 */ /* 0x000fc40000010000 */
[----:B------:R-:W-:Y:S01]  /*a9b0*/  FADD.FTZ R228, R198, R2 ;  /* 0x00000002c6e47221 */ /* 0x000fe20000010000 */
[----:B------:R-:W-:Y:S05]  /*a9c0*/  @!P5 BRA `(.L_x_1832) ;  /* 0x0000fd400000d947 */ /* 0x000fea0003800000 */
[----:B------:R-:W2:Y:S01]  /*a9d0*/  LDL R252, [R1+0x84] ;  /* 0x0000840001fc7983 */ /* 0x000ea20000100800 */
[----:B------:R-:W-:-:S04]  /*a9e0*/  DEPBAR.LE SB0, 0x0 ;  /* 0x000080000000791a */ /* 0x000fc80000000000 */
[----:B------:R-:W3:Y:S04]  /*a9f0*/  LDL.64 R58, [R1+0x118] ;  /* 0x00011800013a7983 */ /* 0x000ee80000100a00 */
[----:B------:R-:W4:Y:S04]  /*aa00*/  LDL R41, [R1+0x144] ;  /* 0x0001440001297983 */ /* 0x000f280000100800 */
[----:B------:R-:W5:Y:S04]  /*aa10*/  LDL.64 R42, [R1+0x110] ;  /* 0x00011000012a7983 */ /* 0x000f680000100a00 */
[----:B------:R-:W5:Y:S04]  /*aa20*/  LDL R250, [R1+0x140] ;  /* 0x0001400001fa7983 */ /* 0x000f680000100800 */
[----:B------:R-:W-:Y:S01]  /*aa30*/  BAR.SYNC.DEFER_BLOCKING 0x0 ;  /* 0x0000000000007b1d */ /* 0x000fe20000010000 */
[----:B--2---:R-:W-:Y:S01]  /*aa40*/  IADD3 R2, R252, -0x2, RZ ;  /* 0xfffffffefc027810 */ /* 0x004fe20007ffe0ff */
[----:B---3--:R-:W-:-:S03]  /*aa50*/  IMAD.MOV.U32 R59, RZ, RZ, c[0x0][0x1a0] ;  /* 0x00006800ff3b7624 */ /* 0x008fc600078e00ff */
[----:B------:R-:W-:Y:S02]  /*aa60*/  SHF.R.S32.HI R4, RZ, 0x1f, R2 ;  /* 0x0000001fff047819 */ /* 0x000fe40000011402 */
[----:B------:R-:W-:Y:S01]  /*aa70*/  ISETP.GE.AND P3, PT, R58, c[0x0][0x220], PT ;  /* 0x000088003a007a0c */ /* 0x000fe20003f66270 */
[----:B------:R-:W-:Y:S02]  /*aa80*/  IMAD.SHL.U32 R59, R59, 0x40, RZ ;  /* 0x000000403b3b7824 */ /* 0x000fe400078e00ff */
[----:B----4-:R-:W-:Y:S02]  /*aa90*/  IMAD R0, R41, R2, RZ ;  /* 0x0000000229007224 */ /* 0x010fe400078e02ff */
[----:B-----5:R-:W-:-:S04]  /*aaa0*/  IMAD.WIDE.U32 R2, R2, R59, R42 ;  /* 0x0000003b02027225 */ /* 0x020fc800078e002a */
[----:B------:R-:W-:Y:S02]  /*aab0*/  IMAD R0, R4, R59, R0 ;  /* 0x0000003b04007224 */ /* 0x000fe400078e0200 */
[----:B------:R-:W-:Y:S02]  /*aac0*/  IMAD.MOV.U32 R59, RZ, RZ, c[0x0][0x1a0] ;  /* 0x00006800ff3b7624 */ /* 0x000fe400078e00ff */
[----:B------:R-:W-:Y:S02]  /*aad0*/  IMAD.MOV.U32 R58, RZ, RZ, 0x20 ;  /* 0x00000020ff3a7424 */ /* 0x000fe400078e00ff */
[----:B------:R-:W-:Y:S02]  /*aae0*/  IMAD.SHL.U32 R59, R59, 0x10, RZ ;  /* 0x000000103b3b7824 */ /* 0x000fe400078e00ff */
[----:B------:R-:W-:Y:S01]  /*aaf0*/  IMAD.WIDE.U32 R12, R58, c[0x0][0x1a0], RZ ;  /* 0x000068003a0c7a25 */ /* 0x000fe200078e00ff */
[----:B------:R-:W-:-:S03]  /*ab00*/  @!P3 LEA R10, P4, R2, c[0x0][0x170], 0x1 ;  /* 0x00005c00020aba11 */ /* 0x000fc600078808ff */
[----:B------:R-:W-:Y:S01]  /*ab10*/  IMAD.IADD R3, R3, 0x1, R0 ;  /* 0x0000000103037824 */ /* 0x000fe200078e0200 */
[----:B------:R-:W-:Y:S01]  /*ab20*/  @!P3 IADD3 R0, P2, R59, R2, RZ ;  /* 0x000000023b00b210 */ /* 0x000fe20007f5e0ff */
[----:B------:R-:W-:Y:S01]  /*ab30*/  IMAD R6, R58, c[0x0][0x1a4], RZ ;  /* 0x000069003a067a24 */ /* 0x000fe200078e02ff */
[C---:B------:R-:W-:Y:S01]  /*ab40*/  @!P3 IADD3 R4, P0, R2.reuse, R12, RZ ;  /* 0x0000000c0204b210 */ /* 0x040fe20007f1e0ff */
[----:B------:R-:W-:Y:S01]  /*ab50*/  @!P3 IMAD.MOV.U32 R5, RZ, RZ, 0x30 ;  /* 0x00000030ff05b424 */ /* 0x000fe200078e00ff */
[--C-:B------:R-:W-:Y:S01]  /*ab60*/  @!P3 LEA.HI.X R11, R2, c[0x0][0x174], R3.reuse, 0x1, P4 ;  /* 0x00005d00020bba11 */ /* 0x100fe200020f0c03 */
[--C-:B------:R-:W-:Y:S01]  /*ab70*/  @!P3 IMAD.X R7, R250, 0x1, R3.reuse, P2 ;  /* 0x00000001fa07b824 */ /* 0x100fe200010e0603 */
[----:B------:R-:W-:Y:S01]  /*ab80*/  @!P3 IADD3.X R12, R3, R13, R6, P0, !PT ;  /* 0x0000000d030cb210 */ /* 0x000fe200007fe406 */
[C---:B------:R-:W-:Y:S01]  /*ab90*/  @!P3 IMAD.WIDE.U32 R2, R5.reuse, c[0x0][0x1a0], R2 ;  /* 0x000068000502ba25 */ /* 0x040fe200078e0002 */
[----:B------:R-:W-:Y:S02]  /*aba0*/  @!P3 LEA R8, P1, R0, c[0x0][0x170], 0x1 ;  /* 0x00005c000008ba11 */ /* 0x000fe400078208ff */
[----:B------:R-:W-:Y:S01]  /*abb0*/  @!P3 LEA R6, P0, R4, c[0x0][0x170], 0x1 ;  /* 0x00005c000406ba11 */ /* 0x000fe200078008ff */
[----:B------:R-:W-:Y:S01]  /*abc0*/  @!P3 IMAD R5, R5, c[0x0][0x1a4], RZ ;  /* 0x000069000505ba24 */ /* 0x000fe200078e02ff */
[----:B------:R-:W-:-:S02]  /*abd0*/  @!P3 LEA.HI.X R9, R0, c[0x0][0x174], R7, 0x1, P1 ;  /* 0x00005d000009ba11 */ /* 0x000fc400008f0c07 */
        /* <DEDUP_REMOVED lines=34> */
[----:B------:R-:W2:Y:S04]  /*ae00*/  LDSM.16.M88.4 R36, [R170+0x4800] ;  /* 0x00480000aa24783b */ /* 0x000ea80000000200 */
[----:B------:R-:W2:Y:S01]  /*ae10*/  LDSM.16.M88.4 R20, [R174] ;  /* 0x00000000ae14783b */ /* 0x000ea20000000200 */
[-C--:B---3--:R-:W-:Y:S03]  /*ae20*/  HMMA.16816.F32 R192, R12, R16.reuse, RZ ;  /* 0x000000100cc0723c */ /* 0x088fe600000018ff */
[----:B------:R-:W0:Y:S05]  /*ae30*/  LDGDEPBAR ;  /* 0x00000000000079af */ /* 0x000e2a0000000000 */
[C---:B-1----:R-:W-:Y:S08]  /*ae40*/  HMMA.16816.F32 R64, R8.reuse, R16, RZ ;  /* 0x000000100840723c */ /* 0x042ff000000018ff */
[-C--:B------:R-:W-:Y:S08]  /*ae50*/  HMMA.16816.F32 R60, R8, R18.reuse, RZ ;  /* 0x00000012083c723c */ /* 0x080ff000000018ff */
[----:B------:R-:W-:Y:S08]  /*ae60*/  HMMA.16816.F32 R160, R12, R18, RZ ;  /* 0x000000120ca0723c */ /* 0x000ff000000018ff */
[C---:B----4-:R-:W-:Y:S08]  /*ae70*/  HMMA.16816.F32 R52, R8.reuse, R28, RZ ;  /* 0x0000001c0834723c */ /* 0x050ff000000018ff */
[C---:B-----5:R-:W-:Y:S08]  /*ae80*/  HMMA.16816.F32 R16, R8.reuse, R24, RZ ;  /* 0x000000180810723c */ /* 0x060ff000000018ff */
[C---:B------:R-:W-:Y:S08]  /*ae90*/  HMMA.16816.F32 R56, R8.reuse, R32, RZ ;  /* 0x000000200838723c */ /* 0x040ff000000018ff */
[----:B------:R-:W-:Y:S08]  /*aea0*/  HMMA.16816.F32 R152, R8, R34, RZ ;  /* 0x000000220898723c */ /* 0x000ff000000018ff */
[C---:B------:R-:W-:Y:S08]  /*aeb0*/  HMMA.16816.F32 R72, R12.reuse, R32, RZ ;  /* 0x000000200c48723c */ /* 0x040ff000000018ff */
[----:B------:R-:W-:Y:S08]  /*aec0*/  HMMA.16816.F32 R148, R12, R34, RZ ;  /* 0x000000220c94723c */ /* 0x000ff000000018ff */
[C---:B------:R-:W-:Y:S08]  /*aed0*/  HMMA.16816.F32 R156, R8.reuse, R30, RZ ;  /* 0x0000001e089c723c */ /* 0x040ff000000018ff */
[----:B------:R-:W-:Y:S08]  /*aee0*/  HMMA.16816.F32 R144, R8, R26, RZ ;  /* 0x0000001a0890723c */ /* 0x000ff000000018ff */
[C---:B------:R-:W-:Y:S08]  /*aef0*/  HMMA.16816.F32 R32, R12.reuse, R28, RZ ;  /* 0x0000001c0c20723c */ /* 0x040ff000000018ff */
[C---:B------:R-:W-:Y:S08]  /*af00*/  HMMA.16816.F32 R28, R12.reuse, R30, RZ ;  /* 0x0000001e0c1c723c */ /* 0x040ff000000018ff */
[C---:B------:R-:W-:Y:S08]  /*af10*/  HMMA.16816.F32 R8, R12.reuse, R24, RZ ;  /* 0x000000180c08723c */ /* 0x040ff000000018ff */
[----:B------:R-:W-:Y:S01]  /*af20*/  HMMA.16816.F32 R24, R12, R26, RZ ;  /* 0x0000001a0c18723c */ /* 0x000fe200000018ff */
[----:B------:R-:W-:Y:S07]  /*af30*/  LDSM.16.M88.4 R12, [R172] ;  /* 0x00000000ac0c783b */ /* 0x000fee0000000200 */
[C---:B--2---:R-:W-:Y:S01]  /*af40*/  HMMA.16816.F32 R200, R4.reuse, R44, R52 ;  /* 0x0000002c04c8723c */ /* 0x044fe20000001834 */
[----:B------:R-:W-:Y:S07]  /*af50*/  LDSM.16.M88.4 R52, [R177] ;  /* 0x00000000b134783b */ /* 0x000fee0000000200 */
[C---:B------:R-:W-:Y:S01]  /*af60*/  HMMA.16816.F32 R240, R4.reuse, R48, R16 ;  /* 0x0000003004f0723c */ /* 0x040fe20000001810 */
[----:B------:R-:W1:Y:S07]  /*af70*/  LDSM.16.M88.4 R16, [R172+0x2000] ;  /* 0x00200000ac10783b */ /* 0x000e6e0000000200 */
[C---:B------:R-:W-:Y:S01]  /*af80*/  HMMA.16816.F32 R216, R4.reuse, R42, R60 ;  /* 0x0000002a04d8723c */ /* 0x040fe2000000183c */
[----:B------:R-:W2:Y:S07]  /*af90*/  LDSM.16.M88.4 R60, [R175] ;  /* 0x00000000af3c783b */ /* 0x000eae0000000200 */
[C---:B------:R-:W-:Y:S08]  /*afa0*/  HMMA.16816.F32 R204, R4.reuse, R40, R64 ;  /* 0x0000002804cc723c */ /* 0x040ff00000001840 */
[C---:B------:R-:W-:Y:S01]  /*afb0*/  HMMA.16816.F32 R196, R4.reuse, R36, R56 ;  /* 0x0000002404c4723c */ /* 0x040fe20000001838 */
[----:B------:R-:W3:Y:S07]  /*afc0*/  LDSM.16.M88.4 R56, [R178] ;  /* 0x00000000b238783b */ /* 0x000eee0000000200 */
[----:B------:R-:W-:Y:S08]  /*afd0*/  HMMA.16816.F32 R236, R4, R38, R152 ;  /* 0x0000002604ec723c */ /* 0x000ff00000001898 */
[C---:B------:R-:W-:Y:S08]  /*afe0*/  HMMA.16816.F32 R212, R20.reuse, R36, R72 ;  /* 0x0000002414d4723c */ /* 0x040ff00000001848 */
[C---:B------:R-:W-:Y:S01]  /*aff0*/  HMMA.16816.F32 R64, R20.reuse, R38, R148 ;  /* 0x000000261440723c */ /* 0x040fe20000001894 */
[----:B------:R-:W4:Y:S07]  /*b000*/  LDSM.16.M88.4 R36, [R176] ;  /* 0x00000000b024783b */ /* 0x000f2e0000000200 */
[C---:B------:R-:W-:Y:S08]  /*b010*/  HMMA.16816.F32 R208, R20.reuse, R40, R192 ;  /* 0x0000002814d0723c */ /* 0x040ff000000018c0 */
[----:B------:R-:W-:Y:S08]  /*b020*/  HMMA.16816.F32 R40, R20, R42, R160 ;  /* 0x0000002a1428723c */ /* 0x000ff000000018a0 */
[C---:B------:R-:W-:Y:S08]  /*b030*/  HMMA.16816.F32 R156, R4.reuse, R46, R156 ;  /* 0x0000002e049c723c */ /* 0x040ff0000000189c */
[----:B------:R-:W-:Y:S01]  /*b040*/  HMMA.16816.F32 R144, R4, R50, R144 ;  /* 0x000000320490723c */ /* 0x000fe20000001890 */
[----:B------:R-:W-:Y:S07]  /*b050*/  LDSM.16.M88.4 R4, [R173+0x2000] ;  /* 0x00200000ad04783b */ /* 0x000fee0000000200 */
[C---:B------:R-:W-:Y:S01]  /*b060*/  HMMA.16816.F32 R220, R20.reuse, R44, R32 ;  /* 0x0000002c14dc723c */ /* 0x040fe20000001820 */
[----:B------:R-:W-:Y:S07]  /*b070*/  LDSM.16.M88.4 R32, [R169] ;  /* 0x00000000a920783b */ /* 0x000fee0000000200 */
[C---:B------:R-:W-:Y:S01]  /*b080*/  HMMA.16816.F32 R232, R20.reuse, R48, R8 ;  /* 0x0000003014e8723c */ /* 0x040fe20000001808 */
[----:B------:R-:W-:Y:S07]  /*b090*/  LDSM.16.M88.4 R8, [R173] ;  /* 0x00000000ad08783b */ /* 0x000fee0000000200 */
[C---:B------:R-:W-:Y:S01]  /*b0a0*/  HMMA.16816.F32 R72, R20.reuse, R46, R28 ;  /* 0x0000002e1448723c */ /* 0x040fe2000000181c */
[----:B------:R-:W-:Y:S07]  /*b0b0*/  LDSM.16.M88.4 R28, [R169+0x800] ;  /* 0x00080000a91c783b */ /* 0x000fee0000000200 */
[----:B------:R-:W-:Y:S01]  /*b0c0*/  HMMA.16816.F32 R148, R20, R50, R24 ;  /* 0x000000321494723c */ /* 0x000fe20000001818 */
[----:B------:R-:W5:Y:S04]  /*b0d0*/  LDSM.16.M88.4 R24, [R169+0x1000] ;  /* 0x00100000a918783b */ /* 0x000f680000000200 */
[----:B------:R-:W3:Y:S01]  /*b0e0*/  LDSM.16.M88.4 R20, [R169+0x1800] ;  /* 0x00180000a914783b */ /* 0x000ee20000000200 */
[----:B------:R-:W-:-:S04]  /*b0f0*/  DEPBAR.LE SB0, 0x0 ;  /* 0x000080000000791a */ /* 0x000fc80000000000 */
[C---:B-1----:R-:W-:Y:S08]  /*b100*/  HMMA.16816.F32 R160, R16.reuse, R52, R200 ;  /* 0x0000003410a0723c */ /* 0x042ff000000018c8 */
[C---:B--2---:R-:W-:Y:S08]  /*b110*/  HMMA.16816.F32 R204, R16.reuse, R60, R204 ;  /* 0x0000003c10cc723c */ /* 0x044ff000000018cc */
[----:B------:R-:W-:Y:S08]  /*b120*/  HMMA.16816.F32 R200, R16, R62, R216 ;  /* 0x0000003e10c8723c */ /* 0x000ff000000018d8 */
[C---:B------:R-:W-:Y:S08]  /*b130*/  HMMA.16816.F32 R48, R12.reuse, R60, R208 ;  /* 0x0000003c0c30723c */ /* 0x040ff000000018d0 */
[----:B------:R-:W-:Y:S08]  /*b140*/  HMMA.16816.F32 R60, R12, R62, R40 ;  /* 0x0000003e0c3c723c */ /* 0x000ff00000001828 */
[C---:B---3--:R-:W-:Y:S08]  /*b150*/  HMMA.16816.F32 R196, R16.reuse, R56, R196 ;  /* 0x0000003810c4723c */ /* 0x048ff000000018c4 */
        /* <DEDUP_REMOVED lines=9> */
[----:B------:R-:W-:Y:S01]  /*b1f0*/  HMMA.16816.F32 R12, R12, R38, R148 ;  /* 0x000000260c0c723c */ /* 0x000fe20000001894 */
[----:B------:R-:W-:-:S04]  /*b200*/  IADD3 R216, R252, -0x2, RZ ;  /* 0xfffffffefcd87810 */ /* 0x000fc80007ffe0ff */
[----:B------:R-:W-:-:S03]  /*b210*/  ISETP.GT.AND P0, PT, R216, UR15, PT ;  /* 0x0000000fd8007c0c */ /* 0x000fc6000bf04270 */
[C---:B-----5:R-:W-:Y:S08]  /*b220*/  HMMA.16816.F32 R208, R4.reuse, R24, R160 ;  /* 0x0000001804d0723c */ /* 0x060ff000000018a0 */
[----:B------:R-:W-:Y:S08]  /*b230*/  HMMA.16816.F32 R212, R4, R26, R156 ;  /* 0x0000001a04d4723c */ /* 0x000ff0000000189c */
[C---:B------:R-:W-:Y:S08]  /*b240*/  HMMA.16816.F32 R40, R8.reuse, R24, R40 ;  /* 0x000000180828723c */ /* 0x040ff00000001828 */
[----:B------:R-:W-:Y:S08]  /*b250*/  HMMA.16816.F32 R52, R8, R26, R52 ;  /* 0x0000001a0834723c */ /* 0x000ff00000001834 */
        /* <DEDUP_REMOVED lines=16> */
[----:B------:R-:W-:Y:S01]  /*b360*/  IMAD.MOV.U32 R13, RZ, RZ, c[0x0][0x198] ;  /* 0x00006600ff0d7624 */ /* 0x000fe200078e00ff */
[----:B------:R-:W-:Y:S01]  /*b370*/  IADD3 R2, R252, -0x3, RZ ;  /* 0xfffffffdfc027810 */ /* 0x000fe20007ffe0ff */
[----:B------:R-:W-:Y:S01]  /*b380*/  IMAD.MOV.U32 R14, RZ, RZ, c[0x0][0x19c] ;  /* 0x00006700ff0e7624 */ /* 0x000fe200078e00ff */
[----:B------:R1:W-:Y:S01]  /*b390*/  @P3 STS.128 [R188+0x4000], RZ ;  /* 0x004000ffbc003388 */ /* 0x0003e20000000c00 */
[C---:B------:R-:W-:Y:S01]  /*b3a0*/  IMAD.SHL.U32 R7, R13.reuse, 0x40, RZ ;  /* 0x000000400d077824 */ /* 0x040fe200078e00ff */
[----:B------:R-:W-:Y:S01]  /*b3b0*/  SHF.R.S32.HI R6, RZ, 0x1f, R2 ;  /* 0x0000001fff067819 */ /* 0x000fe20000011402 */
[----:B------:R-:W-:Y:S01]  /*b3c0*/  BSSY B0, `(.L_x_1834) ;  /* 0x000002c000007945 */ /* 0x000fe20003800000 */
[----:B------:R-:W-:-:S05]  /*b3d0*/  SHF.L.U64.HI R0, R13, 0x6, R14 ;  /* 0x000000060d007819 */ /* 0x000fca000001020e */
[----:B------:R-:W-:Y:S02]  /*b3e0*/  IMAD R0, R0, R2, RZ ;  /* 0x0000000200007224 */ /* 0x000fe400078e02ff */
[----:B--2---:R-:W-:Y:S02]  /*b3f0*/  IMAD.MOV.U32 R5, RZ, RZ, R191 ;  /* 0x000000ffff057224 */ /* 0x004fe400078e00bf */
[----:B---3--:R-:W-:-:S04]  /*b400*/  IMAD.MOV.U32 R4, RZ, RZ, R250 ;  /* 0x000000ffff047224 */ /* 0x008fc800078e00fa */
[----:B------:R-:W-:-:S04]  /*b410*/  IMAD.WIDE.U32 R2, R2, R7, R4 ;  /* 0x0000000702027225 */ /* 0x000fc800078e0004 */
[----:B------:R-:W-:Y:S01]  /*b420*/  IMAD R5, R6, R7, R0 ;  /* 0x0000000706057224 */ /* 0x000fe200078e0200 */
[CC--:B------:R-:W-:Y:S02]  /*b430*/  @!P3 LEA R0, P4, R13.reuse, R2.reuse, 0x4 ;  /* 0x000000020d00b211 */ /* 0x0c0fe400078820ff */
[----:B------:R-:W-:Y:S01]  /*b440*/  @!P3 LEA R4, P1, R13, R2, 0x5 ;  /* 0x000000020d04b211 */ /* 0x000fe200078228ff */
[----:B------:R-:W-:Y:S01]  /*b450*/  IMAD.IADD R5, R3, 0x1, R5 ;  /* 0x0000000103057824 */ /* 0x000fe200078e0205 */
[----:B------:R-:W-:Y:S02]  /*b460*/  @!P3 LEA R10, P5, R2, c[0x0][0x168], 0x1 ;  /* 0x00005a00020aba11 */ /* 0x000fe400078a08ff */
[----:B------:R-:W-:Y:S02]  /*b470*/  @!P3 LEA R8, P2, R0, c[0x0][0x168], 0x1 ;  /* 0x00005a000008ba11 */ /* 0x000fe400078408ff */
[----:B------:R-:W-:Y:S02]  /*b480*/  @!P3 LEA.HI.X R7, R13, R5, R14, 0x4, P4 ;  /* 0x000000050d07b211 */ /* 0x000fe400020f240e */
        /* <DEDUP_REMOVED lines=22> */
[----:B------:R-:W-:-:S04]  /*b5f0*/  IMAD R0, R14, 0x30, RZ ;  /* 0x000000300e007824 */ /* 0x000fc800078e02ff */
[----:B------:R-:W-:-:S05]  /*b600*/  IMAD.WIDE.U32 R4, R13, 0x30, R4 ;  /* 0x000000300d047825 */ /* 0x000fca00078e0004 */
[----:B------:R-:W-:Y:S02]  /*b610*/  IADD3 R0, R0, R5, RZ ;  /* 0x0000000500007210 */ /* 0x000fe40007ffe0ff */
[----:B------:R-:W-:-:S04]  /*b620*/  LEA R2, P0, R4, c[0x0][0x168], 0x1 ;  /* 0x00005a0004027a11 */ /* 0x000fc800078008ff */
[----:B------:R-:W-:-:S05]  /*b630*/  LEA.HI.X R3, R4, c[0x0][0x16c], R0, 0x1, P0 ;  /* 0x00005b0004037a11 */ /* 0x000fca00000f0c00 */
[----:B------:R-:W-:Y:S01]  /*b640*/  @!PT LDS RZ, [RZ] ;  /* 0x00000000fffff984 */ /* 0x000fe20000000800 */
[----:B------:R-:W-:Y:S01]  /*b650*/  @!PT LDS RZ, [RZ] ;  /* 0x00000000fffff984 */ /* 0x000fe20000000800 */
[----:B------:R-:W-:Y:S01]  /*b660*/  @!PT LDS RZ, [RZ] ;  /* 0x00000000fffff984 */ /* 0x000fe20000000800 */
[----:B------:R2:W-:Y:S04]  /*b670*/  LDGSTS.E.BYPASS.LTC128B.128 [R188+0x5800], [R2.64] ;  /* 0x0580000002bc7fae */ /* 0x0005e8000b901d60 */
.L_x_1835:
[----:B------:R-:W-:Y:S05]  /*b680*/  BSYNC B0 ;  /* 0x0000000000007941 */ /* 0x000fea0003800000 */
.L_x_1834:
[----:B------:R-:W0:Y:S02]  /*b690*/  LDGDEPBAR ;  /* 0x00000000000079af */ /* 0x000e240000000000 */
.L_x_1833:
[----:B--2---:R-:W2:Y:S04]  /*b6a0*/  LDL R2, [R1+0xdc] ;  /* 0x0000dc0001027983 */ /* 0x004ea80000100800 */
[----:B------:R-:W3:Y:S04]  /*b6b0*/  LDL R3, [R1+0xf8] ;  /* 0x0000f80001037983 */ /* 0x000ee80000100800 */
        /* <DEDUP_REMOVED lines=17> */
[----:B-1----:R-:W4:Y:S04]  /*b7d0*/  LDL R9, [R1+0x108] ;  /* 0x0001080001097983 */ /* 0x002f280000100800 */
[----:B------:R-:W4:Y:S04]  /*b7e0*/  LDL R8, [R1+0xe0] ;  /* 0x0000e00001087983 */ /* 0x000f280000100800 */
[----:B------:R-:W1:Y:S01]  /*b7f0*/  S2R R0, SR_TID.X ;  /* 0x0000000000007919 */ /* 0x000e620000002100 */
[----:B------:R-:W-:Y:S01]  /*b800*/  P2R R18, PR, RZ, 0x8 ;  /* 0x00000008ff127803 */ /* 0x000fe20000000000 */
[----:B-1----:R-:W-:-:S05]  /*b810*/  IMAD.SHL.U32 R0, R0, 0x2, RZ ;  /* 0x0000000200007824 */ /* 0x002fca00078e00ff */
[----:B------:R-:W-:-:S05]  /*b820*/  LOP3.LUT R0, R0, 0x6, RZ, 0xc0, !PT ;  /* 0x0000000600007812 */ /* 0x000fca00078ec0ff */
[----:B------:R-:W-:-:S05]  /*b830*/  IMAD R0, R216, 0x40, R0 ;  /* 0x00000040d8007824 */ /* 0x000fca00078e0200 */
[C---:B------:R-:W-:Y:S02]  /*b840*/  ISETP.GE.AND P1, PT, R0.reuse, R187, PT ;  /* 0x000000bb0000720c */ /* 0x040fe40003f26270 */
[C---:B------:R-:W-:Y:S02]  /*b850*/  ISETP.GE.AND P0, PT, R0.reuse, R186, PT ;  /* 0x000000ba0000720c */ /* 0x040fe40003f06270 */
[C---:B------:R-:W-:Y:S02]  /*b860*/  ISETP.LT.OR P3, PT, R0.reuse, R183, P1 ;  /* 0x000000b70000720c */ /* 0x040fe40000f61670 */
[----:B------:R-:W-:-:S04]  /*b870*/  ISETP.LT.OR P6, PT, R0, R182, P0 ;  /* 0x000000b60000720c */ /* 0x000fc800007c1670 */
[----:B------:R-:W-:Y:S02]  /*b880*/  FSEL R19, R50, -INF , !P6 ;  /* 0xff80000032137808 */ /* 0x000fe40007000000 */
[----:B------:R-:W-:Y:S01]  /*b890*/  FSEL R16, R48, -INF , !P3 ;  /* 0xff80000030107808 */ /* 0x000fe20005800000 */
[----:B--2---:R-:W-:Y:S01]  /*b8a0*/  IMAD.MOV.U32 R7, RZ, RZ, R2 ;  /* 0x000000ffff077224 */ /* 0x004fe200078e0002 */
[----:B------:R-:W-:-:S04]  /*b8b0*/  IADD3 R2, R0, 0x1, RZ ;  /* 0x0000000100027810 */ /* 0x000fc80007ffe0ff */
[C---:B------:R-:W-:Y:S02]  /*b8c0*/  ISETP.GE.AND P1, PT, R2.reuse, R187, PT ;  /* 0x000000bb0200720c */ /* 0x040fe40003f26270 */
[C---:B------:R-:W-:Y:S02]  /*b8d0*/  ISETP.GE.AND P4, PT, R2.reuse, R185, PT ;  /* 0x000000b90200720c */ /* 0x040fe40003f86270 */
[C---:B------:R-:W-:Y:S02]  /*b8e0*/  ISETP.LT.OR P5, PT, R2.reuse, R183, P1 ;  /* 0x000000b70200720c */ /* 0x040fe40000fa1670 */
[C---:B------:R-:W-:Y:S02]  /*b8f0*/  ISETP.GE.AND P0, PT, R2.reuse, R186, PT ;  /* 0x000000ba0200720c */ /* 0x040fe40003f06270 */
[C---:B------:R-:W-:Y:S01]  /*b900*/  ISETP.LT.OR P1, PT, R2.reuse, R181, P4 ;  /* 0x000000b50200720c */ /* 0x040fe20002721670 */
[----:B---3--:R-:W-:Y:S01]  /*b910*/  IMAD.MOV.U32 R6, RZ, RZ, R3 ;  /* 0x000000ffff067224 */ /* 0x008fe200078e0003 */
[----:B------:R-:W-:-:S02]  /*b920*/  ISETP.GE.AND P2, PT, R2, R184, PT ;  /* 0x000000b80200720c */ /* 0x000fc40003f46270 */
[----:B------:R-:W-:Y:S02]  /*b930*/  ISETP.LT.OR P0, PT, R2, R182, P0 ;  /* 0x000000b60200720c */ /* 0x000fe40000701670 */
[----:B------:R-:W-:Y:S02]  /*b940*/  P2R R3, PR, RZ, 0x2 ;  /* 0x00000002ff037803 */ /* 0x000fe40000000000 */
[----:B------:R-:W-:Y:S02]  /*b950*/  ISETP.GE.AND P1, PT, R0, R185, PT ;  /* 0x000000b90000720c */ /* 0x000fe40003f26270 */
[----:B------:R-:W-:Y:S02]  /*b960*/  FSEL R17, R49, -INF , !P5 ;  /* 0xff80000031117808 */ /* 0x000fe40006800000 */
[----:B------:R-:W-:Y:S02]  /*b970*/  ISETP.LT.OR P2, PT, R2, R180, P2 ;  /* 0x000000b40200720c */ /* 0x000fe40001741670 */
[----:B------:R-:W-:-:S02]  /*b980*/  ISETP.NE.AND P5, PT, R3, RZ, PT ;  /* 0x000000ff0300720c */ /* 0x000fc40003fa5270 */
[----:B------:R-:W-:Y:S02]  /*b990*/  FSEL R22, R51, -INF , !P0 ;  /* 0xff80000033167808 */ /* 0x000fe40004000000 */
[C---:B------:R-:W-:Y:S02]  /*b9a0*/  ISETP.GE.AND P0, PT, R0.reuse, R184, PT ;  /* 0x000000b80000720c */ /* 0x040fe40003f06270 */
[C---:B------:R-:W-:Y:S02]  /*b9b0*/  IADD3 R3, R0.reuse, 0x8, RZ ;  /* 0x0000000800037810 */ /* 0x040fe40007ffe0ff */
[C---:B------:R-:W-:Y:S02]  /*b9c0*/  ISETP.LT.OR P1, PT, R0.reuse, R181, P1 ;  /* 0x000000b50000720c */ /* 0x040fe40000f21670 */
[----:B------:R-:W-:Y:S02]  /*b9d0*/  P2R R2, PR, RZ, 0x4 ;  /* 0x00000004ff027803 */ /* 0x000fe40000000000 */
[----:B------:R-:W-:-:S02]  /*b9e0*/  ISETP.LT.OR P0, PT, R0, R180, P0 ;  /* 0x000000b40000720c */ /* 0x000fc40000701670 */
[C---:B------:R-:W-:Y:S02]  /*b9f0*/  ISETP.GE.AND P2, PT, R3.reuse, R186, PT ;  /* 0x000000ba0300720c */ /* 0x040fe40003f46270 */
[----:B------:R-:W-:Y:S02]  /*ba00*/  FSEL R144, R204, -INF , !P1 ;  /* 0xff800000cc907808 */ /* 0x000fe40004800000 */
[C---:B------:R-:W-:Y:S02]  /*ba10*/  ISETP.GE.AND P1, PT, R3.reuse, R185, PT ;  /* 0x000000b90300720c */ /* 0x040fe40003f26270 */
[----:B------:R-:W-:Y:S02]  /*ba20*/  ISETP.NE.AND P6, PT, R2, RZ, PT ;  /* 0x000000ff0200720c */ /* 0x000fe40003fc5270 */
[----:B------:R-:W-:Y:S02]  /*ba30*/  FSEL R158, R206, -INF , !P0 ;  /* 0xff800000ce9e7808 */ /* 0x000fe40004000000 */
[----:B------:R-:W-:-:S02]  /*ba40*/  ISETP.LT.OR P2, PT, R3, R182, P2 ;  /* 0x000000b60300720c */ /* 0x000fc40001741670 */
[----:B------:R-:W-:Y:S02]  /*ba50*/  IADD3 R2, R0, 0x9, RZ ;  /* 0x0000000900027810 */ /* 0x000fe40007ffe0ff */
[C---:B------:R-:W-:Y:S02]  /*ba60*/  ISETP.GE.AND P4, PT, R3.reuse, R187, PT ;  /* 0x000000bb0300720c */ /* 0x040fe40003f86270 */
[C---:B------:R-:W-:Y:S02]  /*ba70*/  ISETP.GE.AND P0, PT, R3.reuse, R184, PT ;  /* 0x000000b80300720c */ /* 0x040fe40003f06270 */
[C---:B------:R-:W-:Y:S02]  /*ba80*/  ISETP.LT.OR P1, PT, R3.reuse, R181, P1 ;  /* 0x000000b50300720c */ /* 0x040fe40000f21670 */
[----:B------:R-:W-:Y:S02]  /*ba90*/  FSEL R62, R62, -INF , !P2 ;  /* 0xff8000003e3e7808 */ /* 0x000fe40005000000 */
[----:B------:R-:W-:-:S02]  /*baa0*/  ISETP.LT.OR P4, PT, R3, R183, P4 ;  /* 0x000000b70300720c */ /* 0x000fc40002781670 */
[----:B------:R-:W-:Y:S02]  /*bab0*/  ISETP.LT.OR P3, PT, R3, R180, P0 ;  /* 0x000000b40300720c */ /* 0x000fe40000761670 */
[C---:B------:R-:W-:Y:S02]  /*bac0*/  ISETP.GE.AND P2, PT, R2.reuse, R184, PT ;  /* 0x000000b80200720c */ /* 0x040fe40003f46270 */
[----:B------:R-:W-:Y:S02]  /*bad0*/  P2R R3, PR, RZ, 0x2 ;  /* 0x00000002ff037803 */ /* 0x000fe40000000000 */
[----:B------:R-:W-:Y:S02]  /*bae0*/  FSEL R149, R205, -INF , !P5 ;  /* 0xff800000cd957808 */ /* 0x000fe40006800000 */
[C---:B------:R-:W-:Y:S02]  /*baf0*/  ISETP.GE.AND P1, PT, R2.reuse, R187, PT ;  /* 0x000000bb0200720c */ /* 0x040fe40003f26270 */
[----:B------:R-:W-:-:S02]  /*bb00*/  ISETP.LT.OR P5, PT, R2, R180, P2 ;  /* 0x000000b40200720c */ /* 0x000fc400017a1670 */
[----:B------:R-:W-:Y:S02]  /*bb10*/  ISETP.NE.AND P2, PT, R3, RZ, PT ;  /* 0x000000ff0300720c */ /* 0x000fe40003f45270 */
[----:B------:R-:W-:Y:S02]  /*bb20*/  ISETP.GE.AND P0, PT, R2, R186, PT ;  /* 0x000000ba0200720c */ /* 0x000fe40003f06270 */
[----:B------:R-:W-:Y:S02]  /*bb30*/  IADD3 R3, R0, 0x10, RZ ;  /* 0x0000001000037810 */ /* 0x000fe40007ffe0ff */
[----:B------:R-:W-:Y:S02]  /*bb40*/  ISETP.LT.OR P1, PT, R2, R183, P1 ;  /* 0x000000b70200720c */ /* 0x000fe40000f21670 */
[----:B------:R-:W-:Y:S02]  /*bb50*/  FSEL R48, R60, -INF , !P4 ;  /* 0xff8000003c307808 */ /* 0x000fe40006000000 */
[----:B------:R-:W-:-:S02]  /*bb60*/  FSEL R146, R200, -INF , !P2 ;  /* 0xff800000c8927808 */ /* 0x000fc40005000000 */
[CC--:B------:R-:W-:Y:S02]  /*bb70*/  ISETP.GE.AND P4, PT, R2.reuse, R185.reuse, PT ;  /* 0x000000b90200720c */ /* 0x0c0fe40003f86270 */
[----:B------:R-:W-:Y:S02]  /*bb80*/  ISETP.LT.OR P0, PT, R2, R182, P0 ;  /* 0x000000b60200720c */ /* 0x000fe40000701670 */
[----:B------:R-:W-:Y:S02]  /*bb90*/  ISETP.GE.AND P2, PT, R3, R186, PT ;  /* 0x000000ba0300720c */ /* 0x000fe40003f46270 */
[----:B------:R-:W-:Y:S02]  /*bba0*/  FSEL R50, R61, -INF , !P1 ;  /* 0xff8000003d327808 */ /* 0x000fe40004800000 */
[----:B------:R-:W-:Y:S02]  /*bbb0*/  ISETP.GE.AND P1, PT, R3, R185, PT ;  /* 0x000000b90300720c */ /* 0x000fe40003f26270 */
[----:B------:R-:W-:-:S02]  /*bbc0*/  FSEL R162, R207, -INF , !P6 ;  /* 0xff800000cfa27808 */ /* 0x000fc40007000000 */
[----:B------:R-:W-:Y:S02]  /*bbd0*/  ISETP.LT.OR P6, PT, R2, R181, P4 ;  /* 0x000000b50200720c */ /* 0x000fe400027c1670 */
[----:B------:R-:W-:Y:S02]  /*bbe0*/  FSEL R63, R63, -INF , !P0 ;  /* 0xff8000003f3f7808 */ /* 0x000fe40004000000 */
[C---:B------:R-:W-:Y:S02]  /*bbf0*/  ISETP.LT.OR P2, PT, R3.reuse, R182, P2 ;  /* 0x000000b60300720c */ /* 0x040fe40001741670 */
[----:B------:R-:W-:Y:S02]  /*bc00*/  IADD3 R2, R0, 0x11, RZ ;  /* 0x0000001100027810 */ /* 0x000fe40007ffe0ff */
[C---:B------:R-:W-:Y:S02]  /*bc10*/  ISETP.GE.AND P4, PT, R3.reuse, R187, PT ;  /* 0x000000bb0300720c */ /* 0x040fe40003f86270 */
[----:B------:R-:W-:-:S02]  /*bc20*/  ISETP.GE.AND P0, PT, R3, R184, PT ;  /* 0x000000b80300720c */ /* 0x000fc40003f06270 */
[C---:B------:R-:W-:Y:S02]  /*bc30*/  ISETP.LT.OR P1, PT, R3.reuse, R181, P1 ;  /* 0x000000b50300720c */ /* 0x040fe40000f21670 */
[----:B------:R-:W-:Y:S02]  /*bc40*/  FSEL R159, R202, -INF , !P3 ;  /* 0xff800000ca9f7808 */ /* 0x000fe40005800000 */
[----:B------:R-:W-:Y:S02]  /*bc50*/  FSEL R61, R46, -INF , !P2 ;  /* 0xff8000002e3d7808 */ /* 0x000fe40005000000 */
[C---:B------:R-:W-:Y:S02]  /*bc60*/  ISETP.LT.OR P4, PT, R3.reuse, R183, P4 ;  /* 0x000000b70300720c */ /* 0x040fe40002781670 */
[----:B------:R-:W-:Y:S02]  /*bc70*/  ISETP.LT.OR P3, PT, R3, R180, P0 ;  /* 0x000000b40300720c */ /* 0x000fe40000761670 */
[----:B------:R-:W-:-:S02]  /*bc80*/  ISETP.GE.AND P2, PT, R2, R184, PT ;  /* 0x000000b80200720c */ /* 0x000fc40003f46270 */
[----:B------:R-:W-:Y:S02]  /*bc90*/  P2R R3, PR, RZ, 0x2 ;  /* 0x00000002ff037803 */ /* 0x000fe40000000000 */
[----:B------:R-:W-:Y:S02]  /*bca0*/  FSEL R157, R203, -INF , !P5 ;  /* 0xff800000cb9d7808 */ /* 0x000fe40006800000 */
[C---:B------:R-:W-:Y:S02]  /*bcb0*/  ISETP.GE.AND P1, PT, R2.reuse, R187, PT ;  /* 0x000000bb0200720c */ /* 0x040fe40003f26270 */
[C---:B------:R-:W-:Y:S02]  /*bcc0*/  ISETP.LT.OR P5, PT, R2.reuse, R180, P2 ;  /* 0x000000b40200720c */ /* 0x040fe400017a1670 */
[----:B------:R-:W-:Y:S02]  /*bcd0*/  ISETP.NE.AND P2, PT, R3, RZ, PT ;  /* 0x000000ff0300720c */ /* 0x000fe40003f45270 */
[----:B------:R-:W-:-:S02]  /*bce0*/  ISETP.GE.AND P0, PT, R2, R186, PT ;  /* 0x000000ba0200720c */ /* 0x000fc40003f06270 */
[----:B------:R-:W-:Y:S02]  /*bcf0*/  IADD3 R3, R0, 0x18, RZ ;  /* 0x0000001800037810 */ /* 0x000fe40007ffe0ff */
[----:B------:R-:W-:Y:S02]  /*bd00*/  ISETP.LT.OR P1, PT, R2, R183, P1 ;  /* 0x000000b70200720c */ /* 0x000fe40000f21670 */
[----:B------:R-:W-:Y:S02]  /*bd10*/  FSEL R49, R44, -INF , !P4 ;  /* 0xff8000002c317808 */ /* 0x000fe40006000000 */
[----:B------:R-:W-:Y:S02]  /*bd20*/  FSEL R143, R196, -INF , !P2 ;  /* 0xff800000c48f7808 */ /* 0x000fe40005000000 */
[C---:B------:R-:W-:Y:S02]  /*bd30*/  ISETP.GE.AND P4, PT, R2.reuse, R185, PT ;  /* 0x000000b90200720c */ /* 0x040fe40003f86270 */
[----:B------:R-:W-:-:S02]  /*bd40*/  ISETP.LT.OR P0, PT, R2, R182, P0 ;  /* 0x000000b60200720c */ /* 0x000fc40000701670 */
[----:B------:R-:W-:Y:S02]  /*bd50*/  ISETP.GE.AND P2, PT, R3, R186, PT ;  /* 0x000000ba0300720c */ /* 0x000fe40003f46270 */
[----:B------:R-:W-:Y:S02]  /*bd60*/  FSEL R45, R45, -INF , !P1 ;  /* 0xff8000002d2d7808 */ /* 0x000fe40004800000 */
[----:B------:R-:W-:Y:S02]  /*bd70*/  ISETP.GE.AND P1, PT, R3, R185, PT ;  /* 0x000000b90300720c */ /* 0x000fe40003f26270 */
[----:B------:R-:W-:Y:S02]  /*bd80*/  FSEL R145, R201, -INF , !P6 ;  /* 0xff800000c9917808 */ /* 0x000fe40007000000 */
[----:B------:R-:W-:Y:S02]  /*bd90*/  ISETP.LT.OR P6, PT, R2, R181, P4 ;  /* 0x000000b50200720c */ /* 0x000fe400027c1670 */
[----:B------:R-:W-:-:S02]  /*bda0*/  FSEL R60, R47, -INF , !P0 ;  /* 0xff8000002f3c7808 */ /* 0x000fc40004000000 */
[C---:B------:R-:W-:Y:S02]  /*bdb0*/  ISETP.LT.OR P2, PT, R3.reuse, R182, P2 ;  /* 0x000000b60300720c */ /* 0x040fe40001741670 */
[----:B------:R-:W-:Y:S02]  /*bdc0*/  IADD3 R2, R0, 0x19, RZ ;  /* 0x0000001900027810 */ /* 0x000fe40007ffe0ff */
[C---:B------:R-:W-:Y:S02]  /*bdd0*/  ISETP.GE.AND P4, PT, R3.reuse, R187, PT ;  /* 0x000000bb0300720c */ /* 0x040fe40003f86270 */
[C---:B------:R-:W-:Y:S02]  /*bde0*/  ISETP.GE.AND P0, PT, R3.reuse, R184, PT ;  /* 0x000000b80300720c */ /* 0x040fe40003f06270 */
[----:B------:R-:W-:Y:S02]  /*bdf0*/  ISETP.LT.OR P1, PT, R3, R181, P1 ;  /* 0x000000b50300720c */ /* 0x000fe40000f21670 */
[----:B------:R-:W-:-:S02]  /*be00*/  FSEL R155, R198, -INF , !P3 ;  /* 0xff800000c69b7808 */ /* 0x000fc40005800000 */
[----:B------:R-:W-:Y:S02]  /*be10*/  FSEL R58, R58, -INF , !P2 ;  /* 0xff8000003a3a7808 */ /* 0x000fe40005000000 */
[C---:B------:R-:W-:Y:S02]  /*be20*/  ISETP.LT.OR P4, PT, R3.reuse, R183, P4 ;  /* 0x000000b70300720c */ /* 0x040fe40002781670 */
[----:B------:R-:W-:Y:S02]  /*be30*/  ISETP.LT.OR P3, PT, R3, R180, P0 ;  /* 0x000000b40300720c */ /* 0x000fe40000761670 */
[----:B------:R-:W-:Y:S02]  /*be40*/  ISETP.GE.AND P2, PT, R2, R184, PT ;  /* 0x000000b80200720c */ /* 0x000fe40003f46270 */
[----:B------:R-:W-:Y:S02]  /*be50*/  P2R R3, PR, RZ, 0x2 ;  /* 0x00000002ff037803 */ /* 0x000fe40000000000 */
[----:B------:R-:W-:-:S02]  /*be60*/  FSEL R154, R199, -INF , !P5 ;  /* 0xff800000c79a7808 */ /* 0x000fc40006800000 */
[C---:B------:R-:W-:Y:S02]  /*be70*/  ISETP.GE.AND P1, PT, R2.reuse, R187, PT ;  /* 0x000000bb0200720c */ /* 0x040fe40003f26270 */
[C---:B------:R-:W-:Y:S02]  /*be80*/  ISETP.LT.OR P5, PT, R2.reuse, R180, P2 ;  /* 0x000000b40200720c */ /* 0x040fe400017a1670 */
[----:B------:R-:W-:Y:S02]  /*be90*/  ISETP.NE.AND P2, PT, R3, RZ, PT ;  /* 0x000000ff0300720c */ /* 0x000fe40003f45270 */
[----:B------:R-:W-:Y:S02]  /*bea0*/  ISETP.GE.AND P0, PT, R2, R186, PT ;  /* 0x000000ba0200720c */ /* 0x000fe40003f06270 */
[----:B------:R-:W-:Y:S02]  /*beb0*/  IADD3 R3, R0, 0x20, RZ ;  /* 0x0000002000037810 */ /* 0x000fe40007ffe0ff */
[----:B------:R-:W-:-:S02]  /*bec0*/  ISETP.LT.OR P1, PT, R2, R183, P1 ;  /* 0x000000b70200720c */ /* 0x000fc40000f21670 */
[----:B------:R-:W-:Y:S02]  /*bed0*/  FSEL R44, R56, -INF , !P4 ;  /* 0xff800000382c7808 */ /* 0x000fe40006000000 */
[----:B------:R-:W-:Y:S02]  /*bee0*/  FSEL R75, R192, -INF , !P2 ;  /* 0xff800000c04b7808 */ /* 0x000fe40005000000 */
[C---:B------:R-:W-:Y:S02]  /*bef0*/  ISETP.GE.AND P4, PT, R2.reuse, R185, PT ;  /* 0x000000b90200720c */ /* 0x040fe40003f86270 */
[----:B------:R-:W-:Y:S02]  /*bf00*/  ISETP.LT.OR P0, PT, R2, R182, P0 ;  /* 0x000000b60200720c */ /* 0x000fe40000701670 */
[----:B------:R-:W-:Y:S02]  /*bf10*/  ISETP.GE.AND P2, PT, R3, R186, PT ;  /* 0x000000ba0300720c */ /* 0x000fe40003f46270 */
[----:B------:R-:W-:-:S02]  /*bf20*/  FSEL R28, R57, -INF , !P1 ;  /* 0xff800000391c7808 */ /* 0x000fc40004800000 */
[----:B------:R-:W-:Y:S02]  /*bf30*/  ISETP.GE.AND P1, PT, R3, R185, PT ;  /* 0x000000b90300720c */ /* 0x000fe40003f26270 */
[----:B------:R-:W-:Y:S02]  /*bf40*/  FSEL R142, R197, -INF , !P6 ;  /* 0xff800000c58e7808 */ /* 0x000fe40007000000 */
[----:B------:R-:W-:Y:S02]  /*bf50*/  ISETP.LT.OR P6, PT, R2, R181, P4 ;  /* 0x000000b50200720c */ /* 0x000fe400027c1670 */
[----:B------:R-:W-:Y:S02]  /*bf60*/  FSEL R51, R59, -INF , !P0 ;  /* 0xff8000003b337808 */ /* 0x000fe40004000000 */
[----:B------:R-:W-:Y:S02]  /*bf70*/  ISETP.LT.OR P2, PT, R3, R182, P2 ;  /* 0x000000b60300720c */ /* 0x000fe40001741670 */
[----:B------:R-:W-:-:S02]  /*bf80*/  IADD3 R2, R0, 0x21, RZ ;  /* 0x0000002100027810 */ /* 0x000fc40007ffe0ff */
[C---:B------:R-:W-:Y:S02]  /*bf90*/  ISETP.GE.AND P4, PT, R3.reuse, R187, PT ;  /* 0x000000bb0300720c */ /* 0x040fe40003f86270 */
[C---:B------:R-:W-:Y:S02]  /*bfa0*/  ISETP.GE.AND P0, PT, R3.reuse, R184, PT ;  /* 0x000000b80300720c */ /* 0x040fe40003f06270 */
[C---:B------:R-:W-:Y:S02]  /*bfb0*/  ISETP.LT.OR P1, PT, R3.reuse, R181, P1 ;  /* 0x000000b50300720c */ /* 0x040fe40000f21670 */
[----:B------:R-:W-:Y:S02]  /*bfc0*/  FSEL R153, R194, -INF , !P3 ;  /* 0xff800000c2997808 */ /* 0x000fe40005800000 */
        /* <DEDUP_REMOVED lines=34> */
[----:B------:R-:W-:Y:S02]  /*c1f0*/  ISETP.GE.AND P0, PT, R2, R186, PT ;  /* 0x000000ba0200720c */ /* 0x000fe40003f06270 */
[----:B------:R-:W-:Y:S02]  /*c200*/  FSEL R37, R52, -INF , !P4 ;  /* 0xff80000034257808 */ /* 0x000fe40006000000 */
[C---:B------:R-:W-:Y:S02]  /*c210*/  ISETP.LT.OR P5, PT, R2.reuse, R180, P2 ;  /* 0x000000b40200720c */ /* 0x040fe400017a1670 */
[----:B------:R-:W-:-:S02]  /*c220*/  ISETP.GE.AND P4, PT, R2, R185, PT ;  /* 0x000000b90200720c */ /* 0x000fc40003f86270 */
[----:B------:R-:W-:Y:S02]  /*c230*/  ISETP.NE.AND P2, PT, R3, RZ, PT ;  /* 0x000000ff0300720c */ /* 0x000fe40003f45270 */
[----:B------:R-:W-:Y:S02]  /*c240*/  ISETP.GE.AND P1, PT, R2, R187, PT ;  /* 0x000000bb0200720c */ /* 0x000fe40003f26270 */
[----:B------:R-:W-:Y:S02]  /*c250*/  IADD3 R3, R0, 0x30, RZ ;  /* 0x0000003000037810 */ /* 0x000fe40007ffe0ff */
[C---:B------:R-:W-:Y:S02]  /*c260*/  ISETP.LT.OR P0, PT, R2.reuse, R182, P0 ;  /* 0x000000b60200720c */ /* 0x040fe40000701670 */
[----:B------:R-:W-:Y:S02]  /*c270*/  FSEL R72, R209, -INF , !P6 ;  /* 0xff800000d1487808 */ /* 0x000fe40007000000 */
[----:B------:R-:W-:-:S02]  /*c280*/  ISETP.LT.OR P6, PT, R2, R181, P4 ;  /* 0x000000b50200720c */ /* 0x000fc400027c1670 */
[----:B------:R-:W-:Y:S02]  /*c290*/  ISETP.LT.OR P1, PT, R2, R183, P1 ;  /* 0x000000b70200720c */ /* 0x000fe40000f21670 */
[----:B------:R-:W-:Y:S02]  /*c2a0*/  ISETP.GE.AND P4, PT, R3, R187, PT ;  /* 0x000000bb0300720c */ /* 0x000fe40003f86270 */
[----:B------:R-:W-:Y:S02]  /*c2b0*/  FSEL R42, R55, -INF , !P0 ;  /* 0xff800000372a7808 */ /* 0x000fe40004000000 */
[----:B------:R-:W-:Y:S02]  /*c2c0*/  ISETP.GE.AND P0, PT, R3, R184, PT ;  /* 0x000000b80300720c */ /* 0x000fe40003f06270 */
[----:B------:R-:W-:Y:S02]  /*c2d0*/  FSEL R35, R53, -INF , !P1 ;  /* 0xff80000035237808 */ /* 0x000fe40004800000 */
[----:B------:R-:W-:-:S02]  /*c2e0*/  FSEL R59, R212, -INF , !P2 ;  /* 0xff800000d43b7808 */ /* 0x000fc40005000000 */
[C---:B------:R-:W-:Y:S02]  /*c2f0*/  ISETP.LT.OR P4, PT, R3.reuse, R183, P4 ;  /* 0x000000b70300720c */ /* 0x040fe40002781670 */
[----:B------:R-:W-:Y:S02]  /*c300*/  IADD3 R2, R0, 0x31, RZ ;  /* 0x0000003100027810 */ /* 0x000fe40007ffe0ff */
[C---:B------:R-:W-:Y:S02]  /*c310*/  ISETP.GE.AND P2, PT, R3.reuse, R186, PT ;  /* 0x000000ba0300720c */ /* 0x040fe40003f46270 */
[C---:B------:R-:W-:Y:S02]  /*c320*/  ISETP.GE.AND P1, PT, R3.reuse, R185, PT ;  /* 0x000000b90300720c */ /* 0x040fe40003f26270 */
[----:B------:R-:W-:Y:S02]  /*c330*/  ISETP.LT.OR P0, PT, R3, R180, P0 ;  /* 0x000000b40300720c */ /* 0x000fe40000701670 */
[----:B------:R-:W-:-:S02]  /*c340*/  FSEL R33, R24, -INF , !P4 ;  /* 0xff80000018217808 */ /* 0x000fc40006000000 */
[C---:B------:R-:W-:Y:S02]  /*c350*/  ISETP.LT.OR P2, PT, R3.reuse, R182, P2 ;  /* 0x000000b60300720c */ /* 0x040fe40001741670 */
[----:B------:R-:W-:Y:S02]  /*c360*/  ISETP.LT.OR P1, PT, R3, R181, P1 ;  /* 0x000000b50300720c */ /* 0x000fe40000f21670 */
[----:B------:R-:W-:Y:S02]  /*c370*/  ISETP.GE.AND P4, PT, R2, R185, PT ;  /* 0x000000b90200720c */ /* 0x000fe40003f86270 */
[----:B------:R-:W-:Y:S02]  /*c380*/  P2R R3, PR, RZ, 0x1 ;  /* 0x00000001ff037803 */ /* 0x000fe40000000000 */
[----:B------:R-:W-:Y:S02]  /*c390*/  FSEL R148, R214, -INF , !P3 ;  /* 0xff800000d6947808 */ /* 0x000fe40005800000 */
[----:B------:R-:W-:-:S02]  /*c3a0*/  ISETP.LT.OR P3, PT, R2, R181, P4 ;  /* 0x000000b50200720c */ /* 0x000fc40002761670 */
[----:B------:R-:W-:Y:S02]  /*c3b0*/  ISETP.NE.AND P4, PT, R3, RZ, PT ;  /* 0x000000ff0300720c */ /* 0x000fe40003f85270 */
[----:B------:R-:W-:-:S04]  /*c3c0*/  FMNMX.FTZ R3, R68, R16, !PT ;  /* 0x0000001044037209 */ /* 0x000fc80007810000 */
[----:B------:R-:W-:-:S04]  /*c3d0*/  FMNMX.FTZ R3, R17, R3, !PT ;  /* 0x0000000311037209 */ /* 0x000fc80007810000 */
[----:B------:R-:W-:Y:S02]  /*c3e0*/  FMNMX.FTZ R4, R48, R3, !PT ;  /* 0x0000000330047209 */ /* 0x000fe40007810000 */
[----:B------:R-:W-:Y:S02]  /*c3f0*/  FMNMX.FTZ R3, R69, R19, !PT ;  /* 0x0000001345037209 */ /* 0x000fe40007810000 */
[----:B------:R-:W-:Y:S02]  /*c400*/  FMNMX.FTZ R4, R50, R4, !PT ;  /* 0x0000000432047209 */ /* 0x000fe40007810000 */
[----:B------:R-:W-:Y:S02]  /*c410*/  FMNMX.FTZ R3, R22, R3, !PT ;  /* 0x0000000316037209 */ /* 0x000fe40007810000 */
[----:B------:R-:W-:Y:S02]  /*c420*/  FMNMX.FTZ R4, R49, R4, !PT ;  /* 0x0000000431047209 */ /* 0x000fe40007810000 */
[----:B------:R-:W-:-:S02]  /*c430*/  P2R R5, PR, RZ, 0x2 ;  /* 0x00000002ff057803 */ /* 0x000fc40000000000 */
[----:B------:R-:W-:Y:S02]  /*c440*/  FSEL R41, R26, -INF , !P2 ;  /* 0xff8000001a297808 */ /* 0x000fe40005000000 */
[C---:B------:R-:W-:Y:S02]  /*c450*/  ISETP.GE.AND P1, PT, R2.reuse, R187, PT ;  /* 0x000000bb0200720c */ /* 0x040fe40003f26270 */
[C---:B------:R-:W-:Y:S02]  /*c460*/  ISETP.GE.AND P0, PT, R2.reuse, R186, PT ;  /* 0x000000ba0200720c */ /* 0x040fe40003f06270 */
[----:B------:R-:W-:Y:S02]  /*c470*/  ISETP.GE.AND P2, PT, R2, R184, PT ;  /* 0x000000b80200720c */ /* 0x000fe40003f46270 */
[----:B------:R-:W-:Y:S02]  /*c480*/  FMNMX.FTZ R3, R62, R3, !PT ;  /* 0x000000033e037209 */ /* 0x000fe40007810000 */
[----:B------:R-:W-:-:S02]  /*c490*/  FMNMX.FTZ R4, R45, R4, !PT ;  /* 0x000000042d047209 */ /* 0x000fc40007810000 */
[----:B------:R-:W-:Y:S02]  /*c4a0*/  FSEL R57, R213, -INF , !P6 ;  /* 0xff800000d5397808 */ /* 0x000fe40007000000 */
[C---:B------:R-:W-:Y:S02]  /*c4b0*/  ISETP.LT.OR P1, PT, R2.reuse, R183, P1 ;  /* 0x000000b70200720c */ /* 0x040fe40000f21670 */
[C---:B------:R-:W-:Y:S02]  /*c4c0*/  ISETP.LT.OR P0, PT, R2.reuse, R182, P0 ;  /* 0x000000b60200720c */ /* 0x040fe40000701670 */
[----:B------:R-:W-:Y:S02]  /*c4d0*/  ISETP.LT.OR P6, PT, R2, R180, P2 ;  /* 0x000000b40200720c */ /* 0x000fe400017c1670 */
[----:B------:R-:W-:Y:S02]  /*c4e0*/  FMNMX.FTZ R3, R63, R3, !PT ;  /* 0x000000033f037209 */ /* 0x000fe40007810000 */
[----:B------:R-:W-:-:S02]  /*c4f0*/  IADD3 R2, R0, 0x38, RZ ;  /* 0x0000003800027810 */ /* 0x000fc40007ffe0ff */
[----:B------:R-:W-:Y:S02]  /*c500*/  FMNMX.FTZ R4, R44, R4, !PT ;  /* 0x000000042c047209 */ /* 0x000fe40007810000 */
[----:B------:R-:W-:Y:S02]  /*c510*/  FSEL R32, R25, -INF , !P1 ;  /* 0xff80000019207808 */ /* 0x000fe40004800000 */
[----:B------:R-:W-:Y:S02]  /*c520*/  FSEL R39, R27, -INF , !P0 ;  /* 0xff8000001b277808 */ /* 0x000fe40004000000 */
[----:B------:R-:W-:Y:S02]  /*c530*/  FMNMX.FTZ R3, R61, R3, !PT ;  /* 0x000000033d037209 */ /* 0x000fe40007810000 */
[C---:B------:R-:W-:Y:S02]  /*c540*/  ISETP.GE.AND P1, PT, R2.reuse, R187, PT ;  /* 0x000000bb0200720c */ /* 0x040fe40003f26270 */
[----:B------:R-:W-:-:S02]  /*c550*/  ISETP.GE.AND P0, PT, R2, R186, PT ;  /* 0x000000ba0200720c */ /* 0x000fc40003f06270 */
[----:B------:R-:W-:Y:S02]  /*c560*/  FMNMX.FTZ R4, R28, R4, !PT ;  /* 0x000000041c047209 */ /* 0x000fe40007810000 */
[----:B------:R-:W-:Y:S02]  /*c570*/  FMNMX.FTZ R3, R60, R3, !PT ;  /* 0x000000033c037209 */ /* 0x000fe40007810000 */
[C---:B------:R-:W-:Y:S02]  /*c580*/  ISETP.LT.OR P1, PT, R2.reuse, R183, P1 ;  /* 0x000000b70200720c */ /* 0x040fe40000f21670 */
[----:B------:R-:W-:Y:S02]  /*c590*/  ISETP.LT.OR P0, PT, R2, R182, P0 ;  /* 0x000000b60200720c */ /* 0x000fe40000701670 */
[----:B------:R-:W-:Y:S02]  /*c5a0*/  FMNMX.FTZ R4, R40, R4, !PT ;  /* 0x0000000428047209 */ /* 0x000fe40007810000 */
[----:B------:R-:W-:-:S02]  /*c5b0*/  IADD3 R0, R0, 0x39, RZ ;  /* 0x0000003900007810 */ /* 0x000fc40007ffe0ff */
[----:B------:R-:W-:Y:S02]  /*c5c0*/  FMNMX.FTZ R3, R58, R3, !PT ;  /* 0x000000033a037209 */ /* 0x000fe40007810000 */
[----:B------:R-:W-:Y:S02]  /*c5d0*/  FSEL R30, R64, -INF , !P1 ;  /* 0xff800000401e7808 */ /* 0x000fe40004800000 */
[----:B------:R-:W-:Y:S02]  /*c5e0*/  FSEL R36, R66, -INF , !P0 ;  /* 0xff80000042247808 */ /* 0x000fe40004000000 */
[----:B------:R-:W-:Y:S01]  /*c5f0*/  FMNMX.FTZ R4, R38, R4, !PT ;  /* 0x0000000426047209 */ /* 0x000fe20007810000 */
[----:B----4-:R-:W-:Y:S01]  /*c600*/  IMAD.WIDE.U32 R190, R9, -0x2daee0ad, RZ ;  /* 0xd2511f5309be7825 */ /* 0x010fe200078e00ff */
[C---:B------:R-:W-:Y:S02]  /*c610*/  ISETP.GE.AND P1, PT, R0.reuse, R187, PT ;  /* 0x000000bb0000720c */ /* 0x040fe40003f26270 */
[----:B------:R-:W-:Y:S01]  /*c620*/  ISETP.GE.AND P0, PT, R0, R186, PT ;  /* 0x000000ba0000720c */ /* 0x000fe20003f06270 */
[----:B------:R-:W-:Y:S01]  /*c630*/  IMAD.SHL.U32 R237, R216, 0x2, RZ ;  /* 0x00000002d8ed7824 */ /* 0x000fe200078e00ff */
[----:B------:R-:W-:-:S02]  /*c640*/  FMNMX.FTZ R3, R51, R3, !PT ;  /* 0x0000000333037209 */ /* 0x000fc40007810000 */
[----:B------:R-:W-:Y:S01]  /*c650*/  FMNMX.FTZ R4, R37, R4, !PT ;  /* 0x0000000425047209 */ /* 0x000fe20007810000 */
[----:B------:R-:W-:Y:S01]  /*c660*/  IMAD.MOV.U32 R238, RZ, RZ, R6 ;  /* 0x000000ffffee7224 */ /* 0x000fe200078e0006 */
[C---:B------:R-:W-:Y:S02]  /*c670*/  ISETP.LT.OR P1, PT, R0.reuse, R183, P1 ;  /* 0x000000b70000720c */ /* 0x040fe40000f21670 */
[----:B------:R-:W-:Y:S02]  /*c680*/  ISETP.LT.OR P0, PT, R0, R182, P0 ;  /* 0x000000b60000720c */ /* 0x000fe40000701670 */
[----:B------:R-:W-:Y:S02]  /*c690*/  LOP3.LUT R6, R245, UR16, R190, 0x96, !PT ;  /* 0x00000010f5067c12 */ /* 0x000fe4000f8e96be */
[----:B------:R-:W-:Y:S02]  /*c6a0*/  LOP3.LUT R236, R191, UR35, R237, 0x96, !PT ;  /* 0x00000023bfec7c12 */ /* 0x000fe4000f8e96ed */
[----:B------:R-:W-:-:S02]  /*c6b0*/  FMNMX.FTZ R3, R47, R3, !PT ;  /* 0x000000032f037209 */ /* 0x000fc40007810000 */
[----:B------:R-:W-:Y:S02]  /*c6c0*/  FMNMX.FTZ R4, R35, R4, !PT ;  /* 0x0000000423047209 */ /* 0x000fe40007810000 */
[----:B------:R-:W-:Y:S02]  /*c6d0*/  FSEL R29, R65, -INF , !P1 ;  /* 0xff800000411d7808 */ /* 0x000fe40004800000 */
[----:B------:R-:W-:Y:S01]  /*c6e0*/  FSEL R34, R67, -INF , !P0 ;  /* 0xff80000043227808 */ /* 0x000fe20004000000 */
[----:B------:R-:W-:Y:S01]  /*c6f0*/  IMAD.MOV.U32 R239, RZ, RZ, R7 ;  /* 0x000000ffffef7224 */ /* 0x000fe200078e0007 */
[C---:B------:R-:W-:Y:S02]  /*c700*/  ISETP.GE.AND P1, PT, R2.reuse, R185, PT ;  /* 0x000000b90200720c */ /* 0x040fe40003f26270 */
[----:B------:R-:W-:Y:S01]  /*c710*/  ISETP.GE.AND P0, PT, R2, R184, PT ;  /* 0x000000b80200720c */ /* 0x000fe20003f06270 */
[----:B------:R-:W-:Y:S01]  /*c720*/  IMAD R164, R8, -0x326172a9, RZ ;  /* 0xcd9e8d5708a47824 */ /* 0x000fe200078e02ff */
[----:B------:R-:W-:Y:S01]  /*c730*/  FMNMX.FTZ R3, R46, R3, !PT ;  /* 0x000000032e037209 */ /* 0x000fe20007810000 */
[----:B------:R-:W-:Y:S01]  /*c740*/  IMAD.WIDE.U32 R6, R6, -0x326172a9, RZ ;  /* 0xcd9e8d5706067825 */ /* 0x000fe200078e00ff */
[----:B------:R-:W-:-:S02]  /*c750*/  FMNMX.FTZ R4, R33, R4, !PT ;  /* 0x0000000421047209 */ /* 0x000fc40007810000 */
[----:B------:R-:W-:Y:S01]  /*c760*/  FSEL R147, R215, -INF , !P5 ;  /* 0xff800000d7937808 */ /* 0x000fe20006800000 */
[----:B------:R-:W-:Y:S01]  /*c770*/  IMAD.WIDE.U32 R24, R236, -0x326172a9, RZ ;  /* 0xcd9e8d57ec187825 */ /* 0x000fe200078e00ff */
[C---:B------:R-:W-:Y:S02]  /*c780*/  ISETP.LT.OR P5, PT, R2.reuse, R181, P1 ;  /* 0x000000b50200720c */ /* 0x040fe40000fa1670 */
[----:B------:R-:W-:Y:S02]  /*c790*/  ISETP.LT.OR P2, PT, R2, R180, P0 ;  /* 0x000000b40200720c */ /* 0x000fe40000741670 */
[----:B------:R-:W-:Y:S02]  /*c7a0*/  FMNMX.FTZ R2, R43, R3, !PT ;  /* 0x000000032b027209 */ /* 0x000fe40007810000 */
[----:B------:R-:W-:Y:S02]  /*c7b0*/  ISETP.NE.AND P1, PT, R5, RZ, PT ;  /* 0x000000ff0500720c */ /* 0x000fe40003f25270 */
[----:B------:R-:W-:-:S02]  /*c7c0*/  FMNMX.FTZ R3, R32, R4, !PT ;  /* 0x0000000420037209 */ /* 0x000fc40007810000 */
[----:B------:R-:W-:Y:S02]  /*c7d0*/  LOP3.LUT R5, R25, UR17, R164, 0x96, !PT ;  /* 0x0000001119057c12 */ /* 0x000fe4000f8e96a4 */
[----:B------:R-:W-:Y:S02]  /*c7e0*/  LOP3.LUT R4, R7, UR12, R24, 0x96, !PT ;  /* 0x0000000c07047c12 */ /* 0x000fe4000f8e9618 */
[----:B------:R-:W-:Y:S02]  /*c7f0*/  FMNMX.FTZ R11, R42, R2, !PT ;  /* 0x000000022a0b7209 */ /* 0x000fe40007810000 */
[----:B------:R-:W-:Y:S01]  /*c800*/  FMNMX.FTZ R10, R30, R3, !PT ;  /* 0x000000031e0a7209 */ /* 0x000fe20007810000 */
[----:B------:R-:W-:-:S04]  /*c810*/  IMAD.WIDE.U32 R2, R5, -0x2daee0ad, RZ ;  /* 0xd2511f5305027825 */ /* 0x000fc800078e00ff */
[----:B------:R-:W-:Y:S01]  /*c820*/  IMAD.WIDE.U32 R8, R4, -0x2daee0ad, RZ ;  /* 0xd2511f5304087825 */ /* 0x000fe200078e00ff */
[----:B------:R-:W-:-:S04]  /*c830*/  FMNMX.FTZ R10, R29, R10, !PT ;  /* 0x0000000a1d0a7209 */ /* 0x000fc80007810000 */
[----:B------:R-:W-:Y:S02]  /*c840*/  LOP3.LUT R9, R9, UR9, R2, 0x96, !PT ;  /* 0x0000000909097c12 */ /* 0x000fe4000f8e9602 */
[----:B------:R-:W-:Y:S02]  /*c850*/  FMNMX.FTZ R2, R41, R11, !PT ;  /* 0x0000000b29027209 */ /* 0x000fe40007810000 */
[----:B------:R-:W1:Y:S02]  /*c860*/  SHFL.BFLY PT, R11, R10, 0x2, 0x1f ;  /* 0x0c401f000a0b7f89 */ /* 0x000e6400000e0000 */
[----:B------:R-:W-:-:S04]  /*c870*/  FMNMX.FTZ R2, R39, R2, !PT ;  /* 0x0000000227027209 */ /* 0x000fc80007810000 */
[----:B------:R-:W-:-:S04]  /*c880*/  FMNMX.FTZ R2, R36, R2, !PT ;  /* 0x0000000224027209 */ /* 0x000fc80007810000 */
[----:B------:R-:W-:-:S05]  /*c890*/  FMNMX.FTZ R14, R34, R2, !PT ;  /* 0x00000002220e7209 */ /* 0x000fca0007810000 */
[----:B------:R-:W2:Y:S01]  /*c8a0*/  SHFL.BFLY PT, R15, R14, 0x2, 0x1f ;  /* 0x0c401f000e0f7f89 */ /* 0x000ea200000e0000 */
[----:B------:R-:W-:Y:S01]  /*c8b0*/  LOP3.LUT R3, R3, UR11, R244, 0x96, !PT ;  /* 0x0000000b03037c12 */ /* 0x000fe2000f8e96f4 */
[----:B------:R-:W-:-:S04]  /*c8c0*/  IMAD.WIDE.U32 R12, R9, -0x326172a9, RZ ;  /* 0xcd9e8d57090c7825 */ /* 0x000fc800078e00ff */
[----:B------:R-:W-:Y:S01]  /*c8d0*/  IMAD.WIDE.U32 R4, R3, -0x326172a9, RZ ;  /* 0xcd9e8d5703047825 */ /* 0x000fe200078e00ff */
[----:B-1----:R-:W-:-:S04]  /*c8e0*/  FMNMX.FTZ R9, R10, R11, !PT ;  /* 0x0000000b0a097209 */ /* 0x002fc80007810000 */
[----:B------:R-:W-:Y:S02]  /*c8f0*/  LOP3.LUT R4, R13, UR8, R4, 0x96, !PT ;  /* 0x000000080d047c12 */ /* 0x000fe4000f8e9604 */
[----:B------:R-:W1:Y:S01]  /*c900*/  SHFL.BFLY PT, R13, R9, 0x1, 0x1f ;  /* 0x0c201f00090d7f89 */ /* 0x000e6200000e0000 */
[----:B------:R-:W-:Y:S02]  /*c910*/  LOP3.LUT R3, R5, UR10, R6, 0x96, !PT ;  /* 0x0000000a05037c12 */ /* 0x000fe4000f8e9606 */
[----:B------:R-:W-:Y:S02]  /*c920*/  FSEL R26, R220, -INF , !P1 ;  /* 0xff800000dc1a7808 */ /* 0x000fe40004800000 */
[C---:B------:R-:W-:Y:S02]  /*c930*/  ISETP.GE.AND P1, PT, R0.reuse, R185, PT ;  /* 0x000000b90000720c */ /* 0x040fe40003f26270 */
[----:B------:R-:W-:Y:S01]  /*c940*/  ISETP.GE.AND P0, PT, R0, R184, PT ;  /* 0x000000b80000720c */ /* 0x000fe20003f06270 */
[----:B------:R-:W-:Y:S01]  /*c950*/  IMAD.WIDE.U32 R2, R3, -0x2daee0ad, RZ ;  /* 0xd2511f5303027825 */ /* 0x000fe200078e00ff */
[----:B------:R-:W-:-:S02]  /*c960*/  FSEL R31, R222, -INF , !P4 ;  /* 0xff800000de1f7808 */ /* 0x000fc40006000000 */
[----:B------:R-:W-:Y:S01]  /*c970*/  ISETP.LT.OR P4, PT, R0, R181, P1 ;  /* 0x000000b50000720c */ /* 0x000fe20000f81670 */
[----:B------:R-:W-:Y:S01]  /*c980*/  IMAD.WIDE.U32 R10, R4, -0x2daee0ad, RZ ;  /* 0xd2511f53040a7825 */ /* 0x000fe200078e00ff */
[----:B------:R-:W-:Y:S02]  /*c990*/  ISETP.LT.OR P0, PT, R0, R180, P0 ;  /* 0x000000b40000720c */ /* 0x000fe40000701670 */
[----:B--2---:R-:W-:Y:S02]  /*c9a0*/  FMNMX.FTZ R0, R14, R15, !PT ;  /* 0x0000000f0e007209 */ /* 0x004fe40007810000 */
[----:B------:R-:W-:-:S03]  /*c9b0*/  LOP3.LUT R2, R11, UR5, R2, 0x96, !PT ;  /* 0x000000050b027c12 */ /* 0x000fc6000f8e9602 */
[----:B------:R-:W2:Y:S01]  /*c9c0*/  SHFL.BFLY PT, R11, R0, 0x1, 0x1f ;  /* 0x0c201f00000b7f89 */ /* 0x000ea200000e0000 */
[----:B------:R-:W-:-:S05]  /*c9d0*/  LOP3.LUT R3, R3, UR7, R8, 0x96, !PT ;  /* 0x0000000703037c12 */ /* 0x000fca000f8e9608 */
[----:B------:R-:W-:Y:S01]  /*c9e0*/  IMAD.WIDE.U32 R4, R3, -0x326172a9, RZ ;  /* 0xcd9e8d5703047825 */ /* 0x000fe200078e00ff */
[----:B-1----:R-:W-:-:S03]  /*c9f0*/  FMNMX.FTZ R247, R9, R13, !PT ;  /* 0x0000000d09f77209 */ /* 0x002fc60007810000 */
[----:B------:R-:W-:Y:S01]  /*ca00*/  IMAD.WIDE.U32 R2, R2, -0x326172a9, RZ ;  /* 0xcd9e8d5702027825 */ /* 0x000fe200078e00ff */
[----:B------:R-:W-:-:S04]  /*ca10*/  FSETP.NEU.FTZ.AND P1, PT, R247, -INF , PT ;  /* 0xff800000f700780b */ /* 0x000fc80003f3d000 */
[----:B------:R-:W-:Y:S02]  /*ca20*/  LOP3.LUT R8, R3, UR14, R4, 0x96, !PT ;  /* 0x0000000e03087c12 */ /* 0x000fe4000f8e9604 */
[C---:B------:R-:W-:Y:S02]  /*ca30*/  LOP3.LUT R14, R2.reuse, 0xffff, RZ, 0xc0, !PT ;  /* 0x0000ffff020e7812 */ /* 0x040fe400078ec0ff */
[----:B------:R-:W-:Y:S02]  /*ca40*/  LOP3.LUT R65, R2, 0xff, RZ, 0xc0, !PT ;  /* 0x000000ff02417812 */ /* 0x000fe400078ec0ff */
[--C-:B------:R-:W-:Y:S02]  /*ca50*/  SHF.R.U32.HI R3, RZ, 0x10, R2.reuse ;  /* 0x00000010ff037819 */ /* 0x100fe40000011602 */
[----:B------:R-:W-:Y:S01]  /*ca60*/  SHF.R.U32.HI R67, RZ, 0x18, R2 ;  /* 0x00000018ff437819 */ /* 0x000fe20000011602 */
[----:B------:R-:W-:Y:S01]  /*ca70*/  FMUL.FTZ R2, R247, c[0x0][0x23c] ;  /* 0x00008f00f7027a20 */ /* 0x000fe20000410000 */
[----:B------:R-:W-:-:S04]  /*ca80*/  LOP3.LUT R5, R5, UR6, R12, 0x96, !PT ;  /* 0x0000000605057c12 */ /* 0x000fc8000f8e960c */
[----:B------:R-:W-:Y:S01]  /*ca90*/  FSEL R2, R2, RZ, P1 ;  /* 0x000000ff02027208 */ /* 0x000fe20000800000 */
[----:B------:R-:W-:Y:S01]  /*caa0*/  IMAD.WIDE.U32 R4, R5, -0x2daee0ad, RZ ;  /* 0xd2511f5305047825 */ /* 0x000fe200078e00ff */
[----:B--2---:R-:W-:-:S03]  /*cab0*/  FMNMX.FTZ R246, R0, R11, !PT ;  /* 0x0000000b00f67209 */ /* 0x004fc60007810000 */
[----:B------:R-:W-:Y:S01]  /*cac0*/  FFMA.FTZ R0, R16, c[0x0][0x23c], -R2 ;  /* 0x00008f0010007a23 */ /* 0x000fe20000010802 */
[C---:B------:R-:W-:Y:S02]  /*cad0*/  LOP3.LUT R192, R4.reuse, 0xff, RZ, 0xc0, !PT ;  /* 0x000000ff04c07812 */ /* 0x040fe400078ec0ff */
[----:B------:R-:W-:Y:S01]  /*cae0*/  LOP3.LUT R163, R4, 0xffff, RZ, 0xc0, !PT ;  /* 0x0000ffff04a37812 */ /* 0x000fe200078ec0ff */
[----:B------:R1:W-:Y:S01]  /*caf0*/  MUFU.EX2 R212, R0 ;  /* 0x0000000000d47308 */ /* 0x0003e20000000800 */
[--C-:B------:R-:W-:Y:S02]  /*cb00*/  SHF.R.U32.HI R189, RZ, 0x10, R4.reuse ;  /* 0x00000010ffbd7819 */ /* 0x100fe40000011604 */
[----:B------:R-:W-:Y:S01]  /*cb10*/  SHF.R.U32.HI R66, RZ, 0x18, R4 ;  /* 0x00000018ff427819 */ /* 0x000fe20000011604 */
[C---:B------:R-:W-:Y:S01]  /*cb20*/  FMUL.FTZ R4, R246.reuse, c[0x0][0x23c] ;  /* 0x00008f00f6047a20 */ /* 0x040fe20000410000 */
[----:B------:R-:W-:Y:S02]  /*cb30*/  FSEL R13, R233, -INF , !P4 ;  /* 0xff800000e90d7808 */ /* 0x000fe40006000000 */
[----:B------:R-:W-:-:S02]  /*cb40*/  FSETP.NEU.FTZ.AND P4, PT, R246, -INF , PT ;  /* 0xff800000f600780b */ /* 0x000fc40003f9d000 */
[----:B------:R-:W-:Y:S02]  /*cb50*/  FSEL R20, R235, -INF , !P0 ;  /* 0xff800000eb147808 */ /* 0x000fe40004000000 */
[----:B-1----:R-:W-:-:S04]  /*cb60*/  LOP3.LUT R0, R8, 0xff, RZ, 0xc0, !PT ;  /* 0x000000ff08007812 */ /* 0x002fc800078ec0ff */
[----:B------:R-:W-:Y:S02]  /*cb70*/  ISETP.GE.U32.AND P0, PT, R225, R0, PT ;  /* 0x00000000e100720c */ /* 0x000fe40003f06070 */
[----:B------:R-:W-:Y:S02]  /*cb80*/  FSEL R0, R4, RZ, P4 ;  /* 0x000000ff04007208 */ /* 0x000fe40002000000 */
[----:B------:R-:W-:Y:S02]  /*cb90*/  LOP3.LUT R4, R8, 0xffff, RZ, 0xc0, !PT ;  /* 0x0000ffff08047812 */ /* 0x000fe400078ec0ff */
[----:B------:R-:W-:Y:S02]  /*cba0*/  LOP3.LUT R156, R3, 0xff, RZ, 0xc0, !PT ;  /* 0x000000ff039c7812 */ /* 0x000fe400078ec0ff */
[----:B------:R-:W-:Y:S01]  /*cbb0*/  LOP3.LUT R3, R5, UR13, R10, 0x96, !PT ;  /* 0x0000000d05037c12 */ /* 0x000fe2000f8e960a */
[----:B------:R-:W-:Y:S01]  /*cbc0*/  FFMA.FTZ R5, R17, c[0x0][0x23c], -R2 ;  /* 0x00008f0011057a23 */ /* 0x000fe20000010802 */
[----:B------:R-:W-:-:S03]  /*cbd0*/  SHF.R.U32.HI R4, RZ, 0x8, R4 ;  /* 0x00000008ff047819 */ /* 0x000fc60000011604 */
[----:B------:R-:W1:Y:S01]  /*cbe0*/  MUFU.EX2 R160, R5 ;  /* 0x0000000500a07308 */ /* 0x000e620000000800 */
[----:B------:R-:W-:Y:S02]  /*cbf0*/  LOP3.LUT R4, R4, 0xffff, RZ, 0xc0, !PT ;  /* 0x0000ffff04047812 */ /* 0x000fe400078ec0ff */
[----:B------:R-:W-:Y:S02]  /*cc00*/  FSEL R23, R234, -INF , !P2 ;  /* 0xff800000ea177808 */ /* 0x000fe40005000000 */
[----:B------:R-:W-:Y:S01]  /*cc10*/  ISETP.GE.U32.AND P2, PT, R225, R4, PT ;  /* 0x00000004e100720c */ /* 0x000fe20003f46070 */
[----:B------:R-:W-:-:S04]  /*cc20*/  FFMA.FTZ R4, R22, c[0x0][0x23c], -R0 ;  /* 0x00008f0016047a23 */ /* 0x000fc80000010800 */
[----:B------:R2:W-:Y:S01]  /*cc30*/  MUFU.EX2 R12, R4 ;  /* 0x00000004000c7308 */ /* 0x0005e20000000800 */
[----:B------:R-:W-:Y:S01]  /*cc40*/  FSEL R64, R246, RZ, P4 ;  /* 0x000000fff6407208 */ /* 0x000fe20002000000 */
[----:B------:R-:W-:Y:S01]  /*cc50*/  FFMA.FTZ R11, R19, c[0x0][0x23c], -R0 ;  /* 0x00008f00130b7a23 */ /* 0x000fe20000010800 */
[----:B-1----:R-:W-:Y:S02]  /*cc60*/  F2FP.PACK_AB R5, R160, R212 ;  /* 0x000000d4a005723e */ /* 0x002fe400000000ff */
[----:B--2---:R-:W-:-:S04]  /*cc70*/  SHF.R.U32.HI R4, RZ, 0x18, R8 ;  /* 0x00000018ff047819 */ /* 0x004fc80000011608 */
[----:B------:R-:W-:Y:S02]  /*cc80*/  ISETP.GE.U32.AND P4, PT, R225, R4, PT ;  /* 0x00000004e100720c */ /* 0x000fe40003f86070 */
[----:B------:R-:W-:Y:S01]  /*cc90*/  SHF.R.U32.HI R4, RZ, 0x10, R8 ;  /* 0x00000010ff047819 */ /* 0x000fe20000011608 */
[----:B------:R-:W1:Y:S01]  /*cca0*/  MUFU.EX2 R11, R11 ;  /* 0x0000000b000b7308 */ /* 0x000e620000000800 */
[----:B------:R-:W-:Y:S02]  /*ccb0*/  PRMT R55, R5, 0x7610, R55 ;  /* 0x0000761005377816 */ /* 0x000fe40000000037 */
[----:B------:R-:W-:Y:S02]  /*ccc0*/  LOP3.LUT R4, R4, 0xff, RZ, 0xc0, !PT ;  /* 0x000000ff04047812 */ /* 0x000fe400078ec0ff */
[----:B------:R-:W-:Y:S02]  /*ccd0*/  FSEL R161, R247, RZ, P1 ;  /* 0x000000fff7a17208 */ /* 0x000fe40000800000 */
[----:B------:R-:W-:-:S02]  /*cce0*/  ISETP.GE.U32.AND P1, PT, R225, R4, PT ;  /* 0x00000004e100720c */ /* 0x000fc40003f26070 */
[----:B------:R-:W-:Y:S01]  /*ccf0*/  SHF.R.U32.HI R4, RZ, 0x8, R14 ;  /* 0x00000008ff047819 */ /* 0x000fe2000001160e */
[----:B------:R-:W-:Y:S01]  /*cd00*/  @!P0 HADD2 R52, -R55.H0_H0, -RZ.H0_H0 ;  /* 0xa00000ff37348230 */ /* 0x000fe20000000900 */
[----:B------:R-:W-:Y:S02]  /*cd10*/  PRMT R54, R5, 0x7632, R54 ;  /* 0x0000763205367816 */ /* 0x000fe40000000036 */
[----:B------:R-:W-:Y:S02]  /*cd20*/  LOP3.LUT R4, R4, 0xffff, RZ, 0xc0, !PT ;  /* 0x0000ffff04047812 */ /* 0x000fe400078ec0ff */
[----:B------:R-:W-:Y:S02]  /*cd30*/  PRMT R165, R55, 0x5410, R54 ;  /* 0x0000541037a57816 */ /* 0x000fe40000000036 */
[----:B------:R-:W-:Y:S02]  /*cd40*/  @!P0 PRMT R55, R52, 0x5410, RZ ;  /* 0x0000541034378816 */ /* 0x000fe400000000ff */
[----:B------:R-:W-:-:S02]  /*cd50*/  ISETP.GE.U32.AND P0, PT, R225, R4, PT ;  /* 0x00000004e100720c */ /* 0x000fc40003f06070 */
[----:B------:R-:W-:Y:S02]  /*cd60*/  FMNMX.FTZ R4, R71, R144, !PT ;  /* 0x0000009047047209 */ /* 0x000fe40007810000 */
[----:B-1----:R-:W-:Y:S02]  /*cd70*/  F2FP.PACK_AB R5, R12, R11 ;  /* 0x0000000b0c05723e */ /* 0x002fe400000000ff */
[----:B------:R-:W-:Y:S02]  /*cd80*/  FMNMX.FTZ R4, R149, R4, !PT ;  /* 0x0000000495047209 */ /* 0x000fe40007810000 */
[C---:B------:R-:W-:Y:S02]  /*cd90*/  PRMT R53, R5.reuse, 0x7632, R53 ;  /* 0x0000763205357816 */ /* 0x040fe40000000035 */
[----:B------:R-:W-:Y:S02]  /*cda0*/  PRMT R52, R5, 0x7610, R52 ;  /* 0x0000761005347816 */ /* 0x000fe40000000034 */
[----:B------:R-:W-:-:S02]  /*cdb0*/  FMNMX.FTZ R5, R146, R4, !PT ;  /* 0x0000000492057209 */ /* 0x000fc40007810000 */
[----:B------:R-:W-:Y:S02]  /*cdc0*/  SHF.R.U32.HI R4, RZ, 0x10, R3 ;  /* 0x00000010ff047819 */ /* 0x000fe40000011603 */
[----:B------:R-:W-:Y:S02]  /*cdd0*/  FMNMX.FTZ R5, R145, R5, !PT ;  /* 0x0000000591057209 */ /* 0x000fe40007810000 */
[----:B------:R-:W-:Y:S02]  /*cde0*/  LOP3.LUT R4, R4, 0xff, RZ, 0xc0, !PT ;  /* 0x000000ff04047812 */ /* 0x000fe400078ec0ff */
[----:B------:R-:W-:Y:S02]  /*cdf0*/  FSEL R27, R223, -INF , !P6 ;  /* 0xff800000df1b7808 */ /* 0x000fe40007000000 */
[----:B------:R-:W-:Y:S02]  /*ce00*/  ISETP.GE.U32.AND P6, PT, R225, R4, PT ;  /* 0x00000004e100720c */ /* 0x000fe40003fc6070 */
        /* <DEDUP_REMOVED lines=17> */
[----:B------:R-:W-:Y:S02]  /*cf20*/  FSEL R21, R221, -INF , !P3 ;  /* 0xff800000dd157808 */ /* 0x000fe40005800000 */
[----:B------:R-:W-:-:S02]  /*cf30*/  FMNMX.FTZ R4, R26, R4, !PT ;  /* 0x000000041a047209 */ /* 0x000fc40007810000 */
[----:B------:R-:W-:Y:S02]  /*cf40*/  ISETP.NE.AND P3, PT, R18, RZ, PT ;  /* 0x000000ff1200720c */ /* 0x000fe40003f65270 */
[----:B------:R-:W-:Y:S02]  /*cf50*/  FMNMX.FTZ R8, R150, R5, !PT ;  /* 0x0000000596087209 */ /* 0x000fe40007810000 */
[----:B------:R-:W-:Y:S02]  /*cf60*/  FSEL R18, R232, -INF , !P5 ;  /* 0xff800000e8127808 */ /* 0x000fe40006800000 */
[----:B------:R-:W-:-:S04]  /*cf70*/  FMNMX.FTZ R5, R21, R4, !PT ;  /* 0x0000000415057209 */ /* 0x000fc80007810000 */
[----:B------:R-:W-:Y:S02]  /*cf80*/  FMNMX.FTZ R5, R18, R5, !PT ;  /* 0x0000000512057209 */ /* 0x000fe40007810000 */
[----:B------:R-:W-:Y:S02]  /*cf90*/  FMNMX.FTZ R4, R148, R8, !PT ;  /* 0x0000000894047209 */ /* 0x000fe40007810000 */
[----:B------:R-:W-:Y:S01]  /*cfa0*/  FMNMX.FTZ R5, R13, R5, !PT ;  /* 0x000000050d057209 */ /* 0x000fe20007810000 */
[----:B------:R-:W-:Y:S01]  /*cfb0*/  @!P4 HADD2 R56, -R53.H0_H0, -RZ.H0_H0 ;  /* 0xa00000ff3538c230 */ /* 0x000fe20000000900 */
[----:B------:R-:W-:Y:S01]  /*cfc0*/  FMNMX.FTZ R8, R147, R4, !PT ;  /* 0x0000000493087209 */ /* 0x000fe20007810000 */
[----:B------:R-:W-:Y:S02]  /*cfd0*/  FFMA.FTZ R4, R48, c[0x0][0x23c], -R2 ;  /* 0x00008f0030047a23 */ /* 0x000fe40000010802 */
[----:B------:R-:W1:Y:S01]  /*cfe0*/  SHFL.BFLY PT, R9, R5, 0x2, 0x1f ;  /* 0x0c401f0005097f89 */ /* 0x000e6200000e0000 */
[----:B------:R-:W-:-:S02]  /*cff0*/  PRMT R166, R52, 0x5410, R53 ;  /* 0x0000541034a67816 */ /* 0x000fc40000000035 */
[----:B------:R-:W-:Y:S02]  /*d000*/  @!P4 PRMT R53, R56, 0x5410, RZ ;  /* 0x000054103835c816 */ /* 0x000fe400000000ff */
[----:B------:R2:W-:Y:S01]  /*d010*/  MUFU.EX2 R56, R4 ;  /* 0x0000000400387308 */ /* 0x0005e20000000800 */
[----:B------:R-:W-:Y:S01]  /*d020*/  FMNMX.FTZ R8, R31, R8, !PT ;  /* 0x000000081f087209 */ /* 0x000fe20007810000 */
[----:B------:R-:W-:-:S03]  /*d030*/  @!P2 HADD2 R194, -R54.H0_H0, -RZ.H0_H0 ;  /* 0xa00000ff36c2a230 */ /* 0x000fc60000000900 */
[----:B------:R-:W-:Y:S01]  /*d040*/  FMNMX.FTZ R8, R27, R8, !PT ;  /* 0x000000081b087209 */ /* 0x000fe20007810000 */
[----:B--2---:R-:W-:-:S04]  /*d050*/  FFMA.FTZ R4, R50, c[0x0][0x23c], -R2 ;  /* 0x00008f0032047a23 */ /* 0x004fc80000010802 */
[----:B------:R2:W3:Y:S01]  /*d060*/  MUFU.EX2 R48, R4 ;  /* 0x0000000400307308 */ /* 0x0004e20000000800 */
[----:B------:R-:W-:Y:S01]  /*d070*/  @!P1 HADD2 R193, -R52.H0_H0, -RZ.H0_H0 ;  /* 0xa00000ff34c19230 */ /* 0x000fe20000000900 */
[----:B------:R-:W-:Y:S01]  /*d080*/  FMNMX.FTZ R8, R23, R8, !PT ;  /* 0x0000000817087209 */ /* 0x000fe20007810000 */
[--C-:B------:R-:W-:Y:S01]  /*d090*/  FFMA.FTZ R14, R49, c[0x0][0x23c], -R2.reuse ;  /* 0x00008f00310e7a23 */ /* 0x100fe20000010802 */
[----:B------:R-:W-:Y:S01]  /*d0a0*/  @!P2 PRMT R54, R194, 0x5410, RZ ;  /* 0x00005410c236a816 */ /* 0x000fe200000000ff */
[--C-:B------:R-:W-:Y:S01]  /*d0b0*/  FFMA.FTZ R15, R45, c[0x0][0x23c], -R2.reuse ;  /* 0x00008f002d0f7a23 */ /* 0x100fe20000010802 */
[----:B------:R-:W-:Y:S01]  /*d0c0*/  @!P1 PRMT R52, R193, 0x5410, RZ ;  /* 0x00005410c1349816 */ /* 0x000fe200000000ff */
[--C-:B------:R-:W-:Y:S02]  /*d0d0*/  FFMA.FTZ R19, R44, c[0x0][0x23c], -R2.reuse ;  /* 0x00008f002c137a23 */ /* 0x100fe40000010802 */
[--C-:B------:R-:W-:Y:S02]  /*d0e0*/  FFMA.FTZ R28, R28, c[0x0][0x23c], -R2.reuse ;  /* 0x00008f001c1c7a23 */ /* 0x100fe40000010802 */
[----:B------:R-:W-:-:S02]  /*d0f0*/  FFMA.FTZ R49, R40, c[0x0][0x23c], -R2 ;  /* 0x00008f0028317a23 */ /* 0x000fc40000010802 */
[--C-:B------:R-:W-:Y:S02]  /*d100*/  FFMA.FTZ R50, R38, c[0x0][0x23c], -R2.reuse ;  /* 0x00008f0026327a23 */ /* 0x100fe40000010802 */
[--C-:B------:R-:W-:Y:S01]  /*d110*/  FFMA.FTZ R193, R37, c[0x0][0x23c], -R2.reuse ;  /* 0x00008f0025c17a23 */ /* 0x100fe20000010802 */
[----:B--2---:R-:W-:Y:S01]  /*d120*/  FMNMX.FTZ R4, R20, R8, !PT ;  /* 0x0000000814047209 */ /* 0x004fe20007810000 */
[--C-:B------:R-:W-:Y:S02]  /*d130*/  FFMA.FTZ R194, R35, c[0x0][0x23c], -R2.reuse ;  /* 0x00008f0023c27a23 */ /* 0x100fe40000010802 */
[--C-:B------:R-:W-:Y:S02]  /*d140*/  FFMA.FTZ R209, R33, c[0x0][0x23c], -R2.reuse ;  /* 0x00008f0021d17a23 */ /* 0x100fe40000010802 */
[--C-:B------:R-:W-:Y:S02]  /*d150*/  FFMA.FTZ R208, R32, c[0x0][0x23c], -R2.reuse ;  /* 0x00008f0020d07a23 */ /* 0x100fe40000010802 */
[----:B------:R-:W-:-:S02]  /*d160*/  FFMA.FTZ R211, R30, c[0x0][0x23c], -R2 ;  /* 0x00008f001ed37a23 */ /* 0x000fc40000010802 */
[----:B------:R-:W-:Y:S01]  /*d170*/  FFMA.FTZ R210, R29, c[0x0][0x23c], -R2 ;  /* 0x00008f001dd27a23 */ /* 0x000fe20000010802 */
[----:B-1----:R-:W-:Y:S02]  /*d180*/  FMNMX.FTZ R2, R5, R9, !PT ;  /* 0x0000000905027209 */ /* 0x002fe40007810000 */
[----:B---3--:R-:W-:Y:S01]  /*d190*/  F2FP.PACK_AB R5, R48, R56 ;  /* 0x000000383005723e */ /* 0x008fe200000000ff */
[----:B------:R-:W1:Y:S01]  /*d1a0*/  SHFL.BFLY PT, R8, R4, 0x2, 0x1f ;  /* 0x0c401f0004087f89 */ /* 0x000e6200000e0000 */
[----:B------:R-:W-:Y:S02]  /*d1b0*/  FFMA.FTZ R10, R62, c[0x0][0x23c], -R0 ;  /* 0x00008f003e0a7a23 */ /* 0x000fe40000010800 */
[C---:B------:R-:W-:Y:S02]  /*d1c0*/  PRMT R38, R5.reuse, 0x7610, R38 ;  /* 0x0000761005267816 */ /* 0x040fe40000000026 */
[----:B------:R-:W-:Y:S01]  /*d1d0*/  PRMT R37, R5, 0x7632, R37 ;  /* 0x0000763205257816 */ /* 0x000fe20000000025 */
[--C-:B------:R-:W-:Y:S01]  /*d1e0*/  FFMA.FTZ R5, R63, c[0x0][0x23c], -R0.reuse ;  /* 0x00008f003f057a23 */ /* 0x100fe20000010800 */
[----:B------:R-:W2:Y:S01]  /*d1f0*/  SHFL.BFLY PT, R9, R2, 0x1, 0x1f ;  /* 0x0c201f0002097f89 */ /* 0x000ea200000e0000 */
[----:B------:R-:W-:Y:S01]  /*d200*/  MUFU.EX2 R10, R10 ;  /* 0x0000000a000a7308 */ /* 0x000fe20000000800 */
[----:B------:R-:W-:Y:S01]  /*d210*/  ISETP.GE.U32.AND P5, PT, R225, R65, PT ;  /* 0x00000041e100720c */ /* 0x000fe20003fa6070 */
[----:B------:R-:W-:-:S02]  /*d220*/  FFMA.FTZ R195, R36, c[0x0][0x23c], -R0 ;  /* 0x00008f0024c37a23 */ /* 0x000fc40000010800 */
[----:B------:R-:W-:-:S04]  /*d230*/  FFMA.FTZ R65, R34, c[0x0][0x23c], -R0 ;  /* 0x00008f0022417a23 */ /* 0x000fc80000010800 */
[----:B------:R-:W3:Y:S01]  /*d240*/  MUFU.EX2 R5, R5 ;  /* 0x0000000500057308 */ /* 0x000ee20000000800 */
[--C-:B------:R-:W-:Y:S02]  /*d250*/  FFMA.FTZ R17, R60, c[0x0][0x23c], -R0.reuse ;  /* 0x00008f003c117a23 */ /* 0x100fe40000010800 */
[----:B------:R-:W-:-:S05]  /*d260*/  FFMA.FTZ R22, R58, c[0x0][0x23c], -R0 ;  /* 0x00008f003a167a23 */ /* 0x000fca0000010800 */
[----:B------:R-:W-:Y:S01]  /*d270*/  MUFU.EX2 R34, R14 ;  /* 0x0000000e00227308 */ /* 0x000fe20000000800 */
[----:B------:R-:W-:-:S07]  /*d280*/  FFMA.FTZ R29, R51, c[0x0][0x23c], -R0 ;  /* 0x00008f00331d7a23 */ /* 0x000fce0000010800 */
[----:B------:R-:W4:Y:S01]  /*d290*/  MUFU.EX2 R36, R15 ;  /* 0x0000000f00247308 */ /* 0x000f220000000800 */
[--C-:B------:R-:W-:Y:S02]  /*d2a0*/  FFMA.FTZ R16, R61, c[0x0][0x23c], -R0.reuse ;  /* 0x00008f003d107a23 */ /* 0x100fe40000010800 */
[--C-:B------:R-:W-:Y:S02]  /*d2b0*/  FFMA.FTZ R51, R47, c[0x0][0x23c], -R0.reuse ;  /* 0x00008f002f337a23 */ /* 0x100fe40000010800 */
[--C-:B------:R-:W-:Y:S02]  /*d2c0*/  FFMA.FTZ R58, R46, c[0x0][0x23c], -R0.reuse ;  /* 0x00008f002e3a7a23 */ /* 0x100fe40000010800 */
[--C-:B------:R-:W-:Y:S02]  /*d2d0*/  FFMA.FTZ R60, R43, c[0x0][0x23c], -R0.reuse ;  /* 0x00008f002b3c7a23 */ /* 0x100fe40000010800 */
[--C-:B------:R-:W-:Y:S02]  /*d2e0*/  FFMA.FTZ R63, R42, c[0x0][0x23c], -R0.reuse ;  /* 0x00008f002a3f7a23 */ /* 0x100fe40000010800 */
[----:B------:R-:W-:-:S02]  /*d2f0*/  FFMA.FTZ R197, R41, c[0x0][0x23c], -R0 ;  /* 0x00008f0029c57a23 */ /* 0x000fc40000010800 */
[----:B------:R-:W-:Y:S01]  /*d300*/  FFMA.FTZ R196, R39, c[0x0][0x23c], -R0 ;  /* 0x00008f0027c47a23 */ /* 0x000fe20000010800 */
[----:B------:R-:W-:Y:S01]  /*d310*/  LOP3.LUT R0, R3, 0xff, RZ, 0xc0, !PT ;  /* 0x000000ff03007812 */ /* 0x000fe200078ec0ff */
[----:B------:R-:W-:Y:S01]  /*d320*/  STL [R1+0x18c], R187 ;  /* 0x00018cbb01007387 */ /* 0x000fe20000100800 */
[C---:B------:R-:W-:Y:S01]  /*d330*/  ISETP.GE.U32.AND P4, PT, R225.reuse, R156, PT ;  /* 0x0000009ce100720c */ /* 0x040fe20003f86070 */
[----:B------:R-:W-:Y:S01]  /*d340*/  @!P0 HADD2 R199, -R37.H0_H0, -RZ.H0_H0 ;  /* 0xa00000ff25c78230 */ /* 0x000fe20000000900 */
[----:B-1----:R-:W-:Y:S01]  /*d350*/  FMNMX.FTZ R4, R4, R8, !PT ;  /* 0x0000000804047209 */ /* 0x002fe20007810000 */
[----:B------:R-:W-:Y:S01]  /*d360*/  STL [R1+0x190], R186 ;  /* 0x000190ba01007387 */ /* 0x000fe20000100800 */
[----:B------:R-:W-:Y:S02]  /*d370*/  ISETP.GE.U32.AND P2, PT, R225, R0, PT ;  /* 0x00000000e100720c */ /* 0x000fe40003f46070 */
[----:B---3--:R-:W-:Y:S01]  /*d380*/  F2FP.PACK_AB R8, R5, R10 ;  /* 0x0000000a0508723e */ /* 0x008fe200000000ff */
[----:B------:R-:W-:Y:S01]  /*d390*/  STL [R1+0x194], R183 ;  /* 0x000194b701007387 */ /* 0x000fe20000100800 */
[----:B------:R-:W-:-:S02]  /*d3a0*/  SHF.R.U32.HI R0, RZ, 0x18, R3 ;  /* 0x00000018ff007819 */ /* 0x000fc40000011603 */
[----:B------:R-:W-:Y:S01]  /*d3b0*/  LOP3.LUT R3, R3, 0xffff, RZ, 0xc0, !PT ;  /* 0x0000ffff03037812 */ /* 0x000fe200078ec0ff */
[----:B------:R-:W-:Y:S01]  /*d3c0*/  STL [R1+0x198], R182 ;  /* 0x000198b601007387 */ /* 0x000fe20000100800 */
[----:B--2---:R-:W-:-:S03]  /*d3d0*/  FMNMX.FTZ R249, R2, R9, !PT ;  /* 0x0000000902f97209 */ /* 0x004fc60007810000 */
[----:B------:R1:W-:Y:S01]  /*d3e0*/  STL [R1+0x1a8], R237 ;  /* 0x0001a8ed01007387 */ /* 0x0003e20000100800 */
[----:B------:R-:W-:Y:S02]  /*d3f0*/  PRMT R32, R8, 0x7610, R32 ;  /* 0x0000761008207816 */ /* 0x000fe40000000020 */
[----:B----4-:R-:W-:Y:S02]  /*d400*/  F2FP.PACK_AB R2, R36, R34 ;  /* 0x000000222402723e */ /* 0x010fe400000000ff */
[----:B------:R-:W-:Y:S02]  /*d410*/  PRMT R33, R8, 0x7632, R33 ;  /* 0x0000763208217816 */ /* 0x000fe40000000021 */
[----:B------:R-:W2:Y:S01]  /*d420*/  SHFL.BFLY PT, R8, R4, 0x1, 0x1f ;  /* 0x0c201f0004087f89 */ /* 0x000ea200000e0000 */
[----:B------:R-:W-:Y:S01]  /*d430*/  @!P4 HADD2 R201, -R32.H0_H0, -RZ.H0_H0 ;  /* 0xa00000ff20c9c230 */ /* 0x000fe20000000900 */
[C---:B------:R-:W-:Y:S01]  /*d440*/  PRMT R220, R2.reuse, 0x7610, R220 ;  /* 0x0000761002dc7816 */ /* 0x040fe200000000dc */
[----:B------:R-:W-:Y:S01]  /*d450*/  MUFU.EX2 R30, R17 ;  /* 0x00000011001e7308 */ /* 0x000fe20000000800 */
[----:B------:R-:W-:Y:S01]  /*d460*/  PRMT R219, R2, 0x7632, R219 ;  /* 0x0000763202db7816 */ /* 0x000fe200000000db */
[----:B------:R-:W-:Y:S04]  /*d470*/  STL [R1+0x19c], R185 ;  /* 0x00019cb901007387 */ /* 0x000fe80000100800 */
[----:B------:R-:W-:Y:S01]  /*d480*/  STL [R1+0x1a0], R184 ;  /* 0x0001a0b801007387 */ /* 0x000fe20000100800 */
[----:B-1----:R-:W-:-:S02]  /*d490*/  PRMT R237, R38, 0x5410, R37 ;  /* 0x0000541026ed7816 */ /* 0x002fc40000000025 */
[----:B------:R-:W-:Y:S02]  /*d4a0*/  @!P0 PRMT R37, R199, 0x5410, RZ ;  /* 0x00005410c7258816 */ /* 0x000fe400000000ff */
[C---:B------:R-:W-:Y:S02]  /*d4b0*/  ISETP.GE.U32.AND P0, PT, R225.reuse, R0, PT ;  /* 0x00000000e100720c */ /* 0x040fe40003f06070 */
[----:B------:R-:W-:Y:S01]  /*d4c0*/  SHF.R.U32.HI R0, RZ, 0x8, R3 ;  /* 0x00000008ff007819 */ /* 0x000fe20000011603 */
[----:B------:R-:W1:Y:S03]  /*d4d0*/  MUFU.EX2 R2, R16 ;  /* 0x0000001000027308 */ /* 0x000e660000000800 */
[----:B------:R-:W-:Y:S01]  /*d4e0*/  LOP3.LUT R0, R0, 0xffff, RZ, 0xc0, !PT ;  /* 0x0000ffff00007812 */ /* 0x000fe200078ec0ff */
[----:B------:R3:W-:Y:S03]  /*d4f0*/  STL [R1+0x1a4], R181 ;  /* 0x0001a4b501007387 */ /* 0x0007e60000100800 */
[----:B------:R-:W-:Y:S01]  /*d500*/  ISETP.GE.U32.AND P1, PT, R225, R0, PT ;  /* 0x00000000e100720c */ /* 0x000fe20003f26070 */
[----:B------:R-:W-:-:S02]  /*d510*/  FMUL.FTZ R0, R249, c[0x0][0x23c] ;  /* 0x00008f00f9007a20 */ /* 0x000fc40000410000 */
[----:B------:R-:W-:Y:S01]  /*d520*/  FADD.FTZ R3, R69, -R64 ;  /* 0x8000004045037221 */ /* 0x000fe20000010000 */
[----:B------:R-:W-:Y:S03]  /*d530*/  MUFU.EX2 R19, R19 ;  /* 0x0000001300137308 */ /* 0x000fe60000000800 */
[----:B------:R-:W-:Y:S01]  /*d540*/  FMUL.FTZ R3, R3, c[0x0][0x23c] ;  /* 0x00008f0003037a20 */ /* 0x000fe20000410000 */
[----:B---3--:R-:W-:Y:S02]  /*d550*/  PRMT R181, R32, 0x5410, R33 ;  /* 0x0000541020b57816 */ /* 0x008fe40000000021 */
[----:B------:R-:W-:Y:S02]  /*d560*/  @!P4 PRMT R32, R201, 0x5410, RZ ;  /* 0x00005410c920c816 */ /* 0x000fe400000000ff */
[----:B------:R-:W-:-:S04]  /*d570*/  FSETP.NEU.FTZ.AND P4, PT, R249, -INF , PT ;  /* 0xff800000f900780b */ /* 0x000fc80003f9d000 */
[----:B------:R-:W-:Y:S01]  /*d580*/  FSEL R0, R0, RZ, P4 ;  /* 0x000000ff00007208 */ /* 0x000fe20002000000 */
[----:B------:R-:W3:Y:S04]  /*d590*/  MUFU.EX2 R45, R28 ;  /* 0x0000001c002d7308 */ /* 0x000ee80000000800 */
        /* <DEDUP_REMOVED lines=16> */
[----:B-1----:R-:W-:Y:S01]  /*d6a0*/  F2FP.PACK_AB R0, R30, R2 ;  /* 0x000000021e00723e */ /* 0x002fe200000000ff */
[----:B------:R1:W-:Y:S01]  /*d6b0*/  MUFU.EX2 R9, R3 ;  /* 0x0000000300097308 */ /* 0x0003e20000000800 */
[----:B------:R-:W-:Y:S01]  /*d6c0*/  @!P2 HADD2 R202, -R220.H0_H0, -RZ.H0_H0 ;  /* 0xa00000ffdccaa230 */ /* 0x000fe20000000900 */
[----:B--2---:R-:W-:-:S02]  /*d6d0*/  FMNMX.FTZ R248, R4, R8, !PT ;  /* 0x0000000804f87209 */ /* 0x004fc40007810000 */
[----:B------:R-:W-:Y:S01]  /*d6e0*/  PRMT R218, R0, 0x7632, R218 ;  /* 0x0000763200da7816 */ /* 0x000fe200000000da */
[----:B------:R-:W-:Y:S01]  /*d6f0*/  FADD.FTZ R4, R68, -R161 ;  /* 0x800000a144047221 */ /* 0x000fe20000010000 */
[----:B------:R-:W-:Y:S02]  /*d700*/  PRMT R217, R0, 0x7610, R217 ;  /* 0x0000761000d97816 */ /* 0x000fe400000000d9 */
[----:B------:R-:W-:Y:S01]  /*d710*/  PRMT R167, R220, 0x5410, R219 ;  /* 0x00005410dca77816 */ /* 0x000fe200000000db */
[----:B------:R-:W-:Y:S01]  /*d720*/  @!P0 HADD2 R69, -R218.H0_H0, -RZ.H0_H0 ;  /* 0xa00000ffda458230 */ /* 0x000fe20000000900 */
[----:B-1----:R-:W-:-:S04]  /*d730*/  SHF.R.U32.HI R3, RZ, 0x8, R163 ;  /* 0x00000008ff037819 */ /* 0x002fc800000116a3 */
[----:B------:R-:W-:Y:S01]  /*d740*/  LOP3.LUT R0, R3, 0xffff, RZ, 0xc0, !PT ;  /* 0x0000ffff03007812 */ /* 0x000fe200078ec0ff */
[----:B------:R-:W-:Y:S01]  /*d750*/  FMUL.FTZ R4, R4, c[0x0][0x23c] ;  /* 0x00008f0004047a20 */ /* 0x000fe20000410000 */
[----:B------:R-:W-:Y:S01]  /*d760*/  @!P2 PRMT R220, R202, 0x5410, RZ ;  /* 0x00005410cadca816 */ /* 0x000fe200000000ff */
[----:B------:R-:W-:Y:S01]  /*d770*/  @!P1 HADD2 R204, -R219.H0_H0, -RZ.H0_H0 ;  /* 0xa00000ffdbcc9230 */ /* 0x000fe20000000900 */
[----:B------:R-:W-:Y:S01]  /*d780*/  ISETP.GE.U32.AND P2, PT, R225, R0, PT ;  /* 0x00000000e100720c */ /* 0x000fe20003f46070 */
[----:B------:R1:W-:Y:S01]  /*d790*/  MUFU.EX2 R17, R22 ;  /* 0x0000001600117308 */ /* 0x0003e20000000800 */
[----:B------:R-:W-:Y:S02]  /*d7a0*/  LOP3.LUT R0, R189, 0xff, RZ, 0xc0, !PT ;  /* 0x000000ffbd007812 */ /* 0x000fe400078ec0ff */
[----:B------:R-:W-:Y:S01]  /*d7b0*/  PRMT R187, R217, 0x5410, R218 ;  /* 0x00005410d9bb7816 */ /* 0x000fe200000000da */
[----:B------:R-:W-:Y:S01]  /*d7c0*/  @!P5 HADD2 R198, -R38.H0_H0, -RZ.H0_H0 ;  /* 0xa00000ff26c6d230 */ /* 0x000fe20000000900 */
[----:B------:R-:W-:-:S03]  /*d7d0*/  @!P0 PRMT R218, R69, 0x5410, RZ ;  /* 0x0000541045da8816 */ /* 0x000fc600000000ff */
[----:B------:R-:W2:Y:S01]  /*d7e0*/  MUFU.EX2 R29, R29 ;  /* 0x0000001d001d7308 */ /* 0x000ea20000000800 */
[----:B------:R-:W-:Y:S01]  /*d7f0*/  ISETP.GE.U32.AND P0, PT, R225, R0, PT ;  /* 0x00000000e100720c */ /* 0x000fe20003f06070 */
[----:B------:R-:W-:Y:S01]  /*d800*/  FMUL.FTZ R3, R248, c[0x0][0x23c] ;  /* 0x00008f00f8037a20 */ /* 0x000fe20000410000 */
[----:B------:R-:W-:Y:S02]  /*d810*/  @!P1 PRMT R219, R204, 0x5410, RZ ;  /* 0x00005410ccdb9816 */ /* 0x000fe400000000ff */
[----:B---3--:R-:W-:-:S03]  /*d820*/  F2FP.PACK_AB R0, R45, R19 ;  /* 0x000000132d00723e */ /* 0x008fc600000000ff */
[----:B------:R-:W3:Y:S01]  /*d830*/  MUFU.EX2 R8, R4 ;  /* 0x0000000400087308 */ /* 0x000ee20000000800 */
[----:B------:R-:W-:Y:S02]  /*d840*/  FSETP.NEU.FTZ.AND P1, PT, R248, -INF , PT ;  /* 0xff800000f800780b */ /* 0x000fe40003f3d000 */
[----:B------:R-:W-:Y:S02]  /*d850*/  @!P5 PRMT R38, R198, 0x5410, RZ ;  /* 0x00005410c626d816 */ /* 0x000fe400000000ff */
[C---:B------:R-:W-:Y:S02]  /*d860*/  PRMT R215, R0.reuse, 0x7610, R215 ;  /* 0x0000761000d77816 */ /* 0x040fe400000000d7 */
[----:B------:R-:W-:Y:S02]  /*d870*/  PRMT R214, R0, 0x7632, R214 ;  /* 0x0000763200d67816 */ /* 0x000fe400000000d6 */
[----:B------:R-:W-:Y:S02]  /*d880*/  ISETP.GE.U32.AND P5, PT, R225, R67, PT ;  /* 0x00000043e100720c */ /* 0x000fe40003fa6070 */
[----:B------:R-:W-:-:S05]  /*d890*/  FSEL R0, R3, RZ, P1 ;  /* 0x000000ff03007208 */ /* 0x000fca0000800000 */
[--C-:B------:R-:W-:Y:S02]  /*d8a0*/  FFMA.FTZ R16, R158, c[0x0][0x23c], -R0.reuse ;  /* 0x00008f009e107a23 */ /* 0x100fe40000010800 */
[--C-:B------:R-:W-:Y:S02]  /*d8b0*/  FFMA.FTZ R18, R162, c[0x0][0x23c], -R0.reuse ;  /* 0x00008f00a2127a23 */ /* 0x100fe40000010800 */
[--C-:B------:R-:W-:Y:S02]  /*d8c0*/  FFMA.FTZ R21, R159, c[0x0][0x23c], -R0.reuse ;  /* 0x00008f009f157a23 */ /* 0x100fe40000010800 */
[--C-:B-1----:R-:W-:Y:S02]  /*d8d0*/  FFMA.FTZ R22, R157, c[0x0][0x23c], -R0.reuse ;  /* 0x00008f009d167a23 */ /* 0x102fe40000010800 */
        /* <DEDUP_REMOVED lines=12> */
[----:B--2---:R-:W-:Y:S01]  /*d9a0*/  F2FP.PACK_AB R0, R29, R17 ;  /* 0x000000111d00723e */ /* 0x004fe200000000ff */
[----:B---3--:R-:W-:-:S03]  /*d9b0*/  FFMA.FTZ R20, R230, R8, R212 ;  /* 0x00000008e6147223 */ /* 0x008fc600000100d4 */
[C---:B------:R-:W-:Y:S02]  /*d9c0*/  PRMT R213, R0.reuse, 0x7632, R213 ;  /* 0x0000763200d57816 */ /* 0x040fe400000000d5 */
[----:B------:R-:W-:Y:S02]  /*d9d0*/  PRMT R212, R0, 0x7610, R212 ;  /* 0x0000761000d47816 */ /* 0x000fe400000000d4 */
[----:B------:R-:W-:Y:S01]  /*d9e0*/  LEA R0, R216, 0x1, 0x1 ;  /* 0x00000001d8007811 */ /* 0x000fe200078e08ff */
[----:B------:R-:W-:Y:S01]  /*d9f0*/  @!P5 HADD2 R200, -R33.H0_H0, -RZ.H0_H0 ;  /* 0xa00000ff21c8d230 */ /* 0x000fe20000000900 */
[----:B------:R-:W-:Y:S02]  /*da00*/  FFMA.FTZ R11, R229, R9, R11 ;  /* 0x00000009e50b7223 */ /* 0x000fe4000001000b */
[----:B------:R-:W-:Y:S02]  /*da10*/  LOP3.LUT R0, R191, UR35, R0, 0x96, !PT ;  /* 0x00000023bf007c12 */ /* 0x000fe4000f8e9600 */
[----:B------:R-:W-:Y:S01]  /*da20*/  FADD.FTZ R11, R12, R11 ;  /* 0x0000000b0c0b7221 */ /* 0x000fe20000010000 */
[----:B------:R-:W-:-:S02]  /*da30*/  @!P5 PRMT R33, R200, 0x5410, RZ ;  /* 0x00005410c821d816 */ /* 0x000fc400000000ff */
[----:B------:R-:W-:Y:S01]  /*da40*/  ISETP.GE.U32.AND P5, PT, R225, R66, PT ;  /* 0x00000042e100720c */ /* 0x000fe20003fa6070 */
[----:B------:R-:W-:-:S04]  /*da50*/  IMAD.WIDE.U32 R66, R0, -0x326172a9, RZ ;  /* 0xcd9e8d5700427825 */ /* 0x000fc800078e00ff */
[----:B------:R-:W-:Y:S01]  /*da60*/  FADD.FTZ R10, R10, R11 ;  /* 0x0000000b0a0a7221 */ /* 0x000fe20000010000 */
[----:B------:R-:W-:-:S03]  /*da70*/  LOP3.LUT R4, R67, UR17, R164, 0x96, !PT ;  /* 0x0000001143047c12 */ /* 0x000fc6000f8e96a4 */
[----:B------:R-:W-:-:S04]  /*da80*/  FADD.FTZ R5, R5, R10 ;  /* 0x0000000a05057221 */ /* 0x000fc80000010000 */
[----:B------:R-:W-:Y:S02]  /*da90*/  FADD.FTZ R23, R2, R5 ;  /* 0x0000000502177221 */ /* 0x000fe40000010000 */
[----:B------:R-:W-:Y:S01]  /*daa0*/  IMAD.WIDE.U32 R4, R4, -0x2daee0ad, RZ ;  /* 0xd2511f5304047825 */ /* 0x000fe200078e00ff */
[----:B------:R-:W-:-:S04]  /*dab0*/  LOP3.LUT R2, R7, UR12, R66, 0x96, !PT ;  /* 0x0000000c07027c12 */ /* 0x000fc8000f8e9642 */
[----:B------:R-:W-:Y:S01]  /*dac0*/  LOP3.LUT R10, R5, UR11, R244, 0x96, !PT ;  /* 0x0000000b050a7c12 */ /* 0x000fe2000f8e96f4 */
[----:B------:R-:W-:-:S04]  /*dad0*/  IMAD.WIDE.U32 R2, R2, -0x2daee0ad, RZ ;  /* 0xd2511f5302027825 */ /* 0x000fc800078e00ff */
[----:B------:R-:W-:Y:S01]  /*dae0*/  IMAD.WIDE.U32 R10, R10, -0x326172a9, RZ ;  /* 0xcd9e8d570a0a7825 */ /* 0x000fe200078e00ff */
[----:B------:R-:W-:-:S04]  /*daf0*/  LOP3.LUT R3, R3, UR9, R4, 0x96, !PT ;  /* 0x0000000903037c12 */ /* 0x000fc8000f8e9604 */
[----:B------:R-:W-:-:S05]  /*db00*/  LOP3.LUT R5, R11, UR10, R6, 0x96, !PT ;  /* 0x0000000a0b057c12 */ /* 0x000fca000f8e9606 */
[----:B------:R-:W-:-:S05]  /*db10*/  IMAD.WIDE.U32 R4, R5, -0x2daee0ad, RZ ;  /* 0xd2511f5305047825 */ /* 0x000fca00078e00ff */
[----:B------:R-:W-:Y:S01]  /*db20*/  LOP3.LUT R5, R5, UR7, R2, 0x96, !PT ;  /* 0x0000000705057c12 */ /* 0x000fe2000f8e9602 */
[----:B------:R-:W-:-:S05]  /*db30*/  IMAD.WIDE.U32 R2, R3, -0x326172a9, RZ ;  /* 0xcd9e8d5703027825 */ /* 0x000fca00078e00ff */
[----:B------:R-:W-:-:S05]  /*db40*/  LOP3.LUT R12, R3, UR8, R10, 0x96, !PT ;  /* 0x00000008030c7c12 */ /* 0x000fca000f8e960a */
[----:B------:R-:W-:Y:S01]  /*db50*/  IMAD.WIDE.U32 R12, R12, -0x2daee0ad, RZ ;  /* 0xd2511f530c0c7825 */ /* 0x000fe200078e00ff */
[----:B------:R-:W-:-:S04]  /*db60*/  FSEL R0, R249, RZ, P4 ;  /* 0x000000fff9007208 */ /* 0x000fc80002000000 */
[----:B------:R-:W-:Y:S01]  /*db70*/  LOP3.LUT R3, R13, UR5, R4, 0x96, !PT ;  /* 0x000000050d037c12 */ /* 0x000fe2000f8e9604 */
[----:B------:R-:W-:-:S04]  /*db80*/  IMAD.WIDE.U32 R4, R5, -0x326172a9, RZ ;  /* 0xcd9e8d5705047825 */ /* 0x000fc800078e00ff */
[----:B------:R-:W-:Y:S01]  /*db90*/  FADD.FTZ R15, R71, -R0 ;  /* 0x80000000470f7221 */ /* 0x000fe20000010000 */
[----:B------:R-:W-:Y:S02]  /*dba0*/  FSEL R0, R248, RZ, P1 ;  /* 0x000000fff8007208 */ /* 0x000fe40000800000 */
[----:B------:R-:W-:Y:S01]  /*dbb0*/  LOP3.LUT R13, R5, UR6, R2, 0x96, !PT ;  /* 0x00000006050d7c12 */ /* 0x000fe2000f8e9602 */
[----:B------:R-:W-:-:S04]  /*dbc0*/  IMAD.WIDE.U32 R2, R3, -0x326172a9, RZ ;  /* 0xcd9e8d5703027825 */ /* 0x000fc800078e00ff */
[----:B------:R-:W-:Y:S01]  /*dbd0*/  FADD.FTZ R14, R70, -R0 ;  /* 0x80000000460e7221 */ /* 0x000fe20000010000 */
[----:B------:R-:W-:-:S04]  /*dbe0*/  LOP3.LUT R0, R3, UR14, R4, 0x96, !PT ;  /* 0x0000000e03007c12 */ /* 0x000fc8000f8e9604 */
[----:B------:R-:W-:-:S04]  /*dbf0*/  LOP3.LUT R4, R0, 0xff, RZ, 0xc0, !PT ;  /* 0x000000ff00047812 */ /* 0x000fc800078ec0ff */
[----:B------:R-:W-:Y:S02]  /*dc00*/  ISETP.GE.U32.AND P1, PT, R225, R4, PT ;  /* 0x00000004e100720c */ /* 0x000fe40003f26070 */
[----:B------:R-:W-:Y:S01]  /*dc10*/  LOP3.LUT R4, R0, 0xffff, RZ, 0xc0, !PT ;  /* 0x0000ffff00047812 */ /* 0x000fe200078ec0ff */
[----:B------:R-:W-:-:S03]  /*dc20*/  @!P0 HADD2 R205, -R212.H0_H0, -RZ.H0_H0 ;  /* 0xa00000ffd4cd8230 */ /* 0x000fc60000000900 */
[----:B------:R-:W-:Y:S02]  /*dc30*/  SHF.R.U32.HI R4, RZ, 0x8, R4 ;  /* 0x00000008ff047819 */ /* 0x000fe40000011604 */
[----:B------:R-:W-:Y:S02]  /*dc40*/  PRMT R185, R212, 0x5410, R213 ;  /* 0x00005410d4b97816 */ /* 0x000fe400000000d5 */
[----:B------:R-:W-:Y:S02]  /*dc50*/  LOP3.LUT R4, R4, 0xffff, RZ, 0xc0, !PT ;  /* 0x0000ffff04047812 */ /* 0x000fe400078ec0ff */
[----:B------:R-:W-:Y:S02]  /*dc60*/  @!P0 PRMT R212, R205, 0x5410, RZ ;  /* 0x00005410cdd48816 */ /* 0x000fe400000000ff */
[----:B------:R-:W-:Y:S02]  /*dc70*/  ISETP.GE.U32.AND P0, PT, R225, R4, PT ;  /* 0x00000004e100720c */ /* 0x000fe40003f06070 */
[----:B------:R-:W-:-:S04]  /*dc80*/  SHF.R.U32.HI R4, RZ, 0x18, R0 ;  /* 0x00000018ff047819 */ /* 0x000fc80000011600 */
[----:B------:R-:W-:Y:S01]  /*dc90*/  ISETP.GE.U32.AND P4, PT, R225, R4, PT ;  /* 0x00000004e100720c */ /* 0x000fe20003f86070 */
[----:B------:R-:W-:Y:S01]  /*dca0*/  FMUL.FTZ R4, R15, c[0x0][0x23c] ;  /* 0x00008f000f047a20 */ /* 0x000fe20000410000 */
[----:B------:R-:W-:Y:S01]  /*dcb0*/  MUFU.EX2 R10, R35 ;  /* 0x00000023000a7308 */ /* 0x000fe20000000800 */
[----:B------:R-:W-:Y:S01]  /*dcc0*/  FMUL.FTZ R5, R14, c[0x0][0x23c] ;  /* 0x00008f000e057a20 */ /* 0x000fe20000410000 */
[----:B------:R-:W-:-:S06]  /*dcd0*/  SHF.R.U32.HI R0, RZ, 0x10, R0 ;  /* 0x00000010ff007819 */ /* 0x000fcc0000011600 */
[----:B------:R-:W1:Y:S01]  /*dce0*/  MUFU.EX2 R4, R4 ;  /* 0x0000000400047308 */ /* 0x000e620000000800 */
[----:B------:R-:W-:Y:S02]  /*dcf0*/  @!P6 HADD2 R203, -R217.H0_H0, -RZ.H0_H0 ;  /* 0xa00000ffd9cbe230 */ /* 0x000fe40000000900 */
[----:B------:R-:W-:-:S05]  /*dd00*/  @!P5 HADD2 R68, -R213.H0_H0, -RZ.H0_H0 ;  /* 0xa00000ffd544d230 */ /* 0x000fca0000000900 */
[----:B------:R-:W2:Y:S01]  /*dd10*/  MUFU.EX2 R39, R39 ;  /* 0x0000002700277308 */ /* 0x000ea20000000800 */
[----:B------:R-:W-:Y:S01]  /*dd20*/  LOP3.LUT R0, R0, 0xff, RZ, 0xc0, !PT ;  /* 0x000000ff00007812 */ /* 0x000fe200078ec0ff */
[----:B------:R-:W-:Y:S01]  /*dd30*/  @!P2 HADD2 R206, -R214.H0_H0, -RZ.H0_H0 ;  /* 0xa00000ffd6cea230 */ /* 0x000fe20000000900 */
[----:B------:R-:W-:-:S05]  /*dd40*/  @!P6 PRMT R217, R203, 0x5410, RZ ;  /* 0x00005410cbd9e816 */ /* 0x000fca00000000ff */
[----:B------:R-:W3:Y:S01]  /*dd50*/  MUFU.EX2 R27, R40 ;  /* 0x00000028001b7308 */ /* 0x000ee20000000800 */
[----:B------:R-:W-:Y:S02]  /*dd60*/  @!P5 PRMT R213, R68, 0x5410, RZ ;  /* 0x0000541044d5d816 */ /* 0x000fe400000000ff */
[C---:B------:R-:W-:Y:S02]  /*dd70*/  ISETP.GE.U32.AND P6, PT, R225.reuse, R192, PT ;  /* 0x000000c0e100720c */ /* 0x040fe40003fc6070 */
[----:B------:R-:W-:-:S03]  /*dd80*/  ISETP.GE.U32.AND P5, PT, R225, R0, PT ;  /* 0x00000000e100720c */ /* 0x000fc60003fa6070 */
[----:B------:R-:W-:Y:S01]  /*dd90*/  MUFU.EX2 R6, R16 ;  /* 0x0000001000067308 */ /* 0x000fe20000000800 */
[----:B------:R-:W-:Y:S01]  /*dda0*/  LOP3.LUT R0, R2, 0xff, RZ, 0xc0, !PT ;  /* 0x000000ff02007812 */ /* 0x000fe200078ec0ff */
[----:B-1----:R-:W-:-:S06]  /*ddb0*/  FFMA.FTZ R224, R224, R4, R10 ;  /* 0x00000004e0e07223 */ /* 0x002fcc000001000a */
[----:B------:R-:W1:Y:S01]  /*ddc0*/  MUFU.EX2 R5, R5 ;  /* 0x0000000500057308 */ /* 0x000e620000000800 */
[----:B------:R-:W-:-:S07]  /*ddd0*/  PRMT R184, R215, 0x5410, R214 ;  /* 0x00005410d7b87816 */ /* 0x000fce00000000d6 */
[----:B------:R-:W4:Y:S01]  /*dde0*/  MUFU.EX2 R18, R18 ;  /* 0x0000001200127308 */ /* 0x000f220000000800 */
[----:B------:R-:W-:-:S07]  /*ddf0*/  @!P2 PRMT R214, R206, 0x5410, RZ ;  /* 0x00005410ced6a816 */ /* 0x000fce00000000ff */
[----:B------:R-:W-:Y:S01]  /*de00*/  MUFU.EX2 R47, R49 ;  /* 0x00000031002f7308 */ /* 0x000fe20000000800 */
[----:B------:R-:W-:-:S07]  /*de10*/  ISETP.GE.U32.AND P2, PT, R225, R0, PT ;  /* 0x00000000e100720c */ /* 0x000fce0003f46070 */
[----:B------:R-:W4:Y:S01]  /*de20*/  MUFU.EX2 R7, R41 ;  /* 0x0000002900077308 */ /* 0x000f220000000800 */
[----:B--2---:R-:W-:-:S07]  /*de30*/  FADD.FTZ R0, R39, R224 ;  /* 0x000000e027007221 */ /* 0x004fce0000010000 */
[----:B------:R-:W2:Y:S01]  /*de40*/  MUFU.EX2 R49, R50 ;  /* 0x0000003200317308 */ /* 0x000ea20000000800 */
[----:B---3--:R-:W-:Y:S01]  /*de50*/  FADD.FTZ R0, R27, R0 ;  /* 0x000000001b007221 */ /* 0x008fe20000010000 */
[----:B------:R-:W-:Y:S01]  /*de60*/  @!P6 HADD2 R207, -R215.H0_H0, -RZ.H0_H0 ;  /* 0xa00000ffd7cfe230 */ /* 0x000fe20000000900 */
[----:B-1----:R-:W-:Y:S01]  /*de70*/  FFMA.FTZ R228, R228, R5, R6 ;  /* 0x00000005e4e47223 */ /* 0x002fe20000010006 */
[----:B----4-:R-:W-:-:S04]  /*de80*/  F2FP.PACK_AB R57, R18, R6 ;  /* 0x000000061239723e */ /* 0x010fc800000000ff */
[----:B------:R-:W1:Y:S01]  /*de90*/  MUFU.EX2 R21, R21 ;  /* 0x0000001500157308 */ /* 0x000e620000000800 */
[----:B------:R-:W-:Y:S01]  /*dea0*/  FADD.FTZ R16, R7, R0 ;  /* 0x0000000007107221 */ /* 0x000fe20000010000 */
[--C-:B------:R-:W-:Y:S02]  /*deb0*/  SHF.R.U32.HI R15, RZ, 0x18, R2.reuse ;  /* 0x00000018ff0f7819 */ /* 0x100fe40000011602 */
[----:B------:R-:W-:Y:S02]  /*dec0*/  LOP3.LUT R11, R2, 0xffff, RZ, 0xc0, !PT ;  /* 0x0000ffff020b7812 */ /* 0x000fe400078ec0ff */
[----:B------:R-:W-:Y:S02]  /*ded0*/  SHF.R.U32.HI R2, RZ, 0x10, R2 ;  /* 0x00000010ff027819 */ /* 0x000fe40000011602 */
[----:B------:R-:W3:Y:S01]  /*dee0*/  MUFU.EX2 R6, R22 ;  /* 0x0000001600067308 */ /* 0x000ee20000000800 */
[----:B--2---:R-:W-:Y:S02]  /*def0*/  F2FP.PACK_AB R0, R49, R47 ;  /* 0x0000002f3100723e */ /* 0x004fe400000000ff */
[----:B------:R-:W-:-:S05]  /*df00*/  @!P6 PRMT R215, R207, 0x5410, RZ ;  /* 0x00005410cfd7e816 */ /* 0x000fca00000000ff */
[----:B------:R2:W-:Y:S01]  /*df10*/  MUFU.EX2 R31, R51 ;  /* 0x00000033001f7308 */ /* 0x0005e20000000800 */
[C---:B------:R-:W-:Y:S02]  /*df20*/  PRMT R207, R0.reuse, 0x7610, R207 ;  /* 0x0000761000cf7816 */ /* 0x040fe400000000cf */
[----:B------:R-:W-:-:S05]  /*df30*/  PRMT R206, R0, 0x7632, R206 ;  /* 0x0000763200ce7816 */ /* 0x000fca00000000ce */
[----:B------:R-:W4:Y:S01]  /*df40*/  MUFU.EX2 R35, R58 ;  /* 0x0000003a00237308 */ /* 0x000f220000000800 */
[----:B------:R-:W-:Y:S01]  /*df50*/  LOP3.LUT R0, R2, 0xff, RZ, 0xc0, !PT ;  /* 0x000000ff02007812 */ /* 0x000fe200078ec0ff */
[----:B------:R-:W-:-:S04]  /*df60*/  IMAD.WIDE.U32 R2, R13, -0x2daee0ad, RZ ;  /* 0xd2511f530d027825 */ /* 0x000fc800078e00ff */
[----:B------:R-:W-:Y:S01]  /*df70*/  FADD.FTZ R228, R18, R228 ;  /* 0x000000e412e47221 */ /* 0x000fe20000010000 */
[----:B------:R-:W-:Y:S02]  /*df80*/  ISETP.GE.U32.AND P6, PT, R225, R0, PT ;  /* 0x00000000e100720c */ /* 0x000fe40003fc6070 */
[----:B--2---:R-:W-:Y:S01]  /*df90*/  F2FP.PACK_AB R51, R7, R27 ;  /* 0x0000001b0733723e */ /* 0x004fe200000000ff */
[----:B-1----:R-:W-:Y:S01]  /*dfa0*/  FADD.FTZ R7, R21, R228 ;  /* 0x000000e415077221 */ /* 0x002fe20000010000 */
[----:B------:R-:W-:Y:S01]  /*dfb0*/  F2FP.PACK_AB R41, R39, R10 ;  /* 0x0000000a2729723e */ /* 0x000fe200000000ff */
[----:B------:R-:W1:Y:S01]  /*dfc0*/  MUFU.EX2 R26, R26 ;  /* 0x0000001a001a7308 */ /* 0x000e620000000800 */
[----:B------:R-:W-:Y:S02]  /*dfd0*/  LOP3.LUT R0, R3, UR13, R12, 0x96, !PT ;  /* 0x0000000d03007c12 */ /* 0x000fe4000f8e960c */
[C---:B------:R-:W-:Y:S02]  /*dfe0*/  LOP3.LUT R14, R2.reuse, 0xff, RZ, 0xc0, !PT ;  /* 0x000000ff020e7812 */ /* 0x040fe400078ec0ff */
[----:B------:R-:W-:-:S02]  /*dff0*/  LOP3.LUT R13, R2, 0xffff, RZ, 0xc0, !PT ;  /* 0x0000ffff020d7812 */ /* 0x000fc400078ec0ff */
[--C-:B------:R-:W-:Y:S02]  /*e000*/  SHF.R.U32.HI R12, RZ, 0x10, R2.reuse ;  /* 0x00000010ff0c7819 */ /* 0x100fe40000011602 */
[----:B------:R-:W-:Y:S02]  /*e010*/  SHF.R.U32.HI R10, RZ, 0x18, R2 ;  /* 0x00000018ff0a7819 */ /* 0x000fe40000011602 */
[----:B------:R-:W-:Y:S01]  /*e020*/  SHF.R.U32.HI R2, RZ, 0x8, R11 ;  /* 0x00000008ff027819 */ /* 0x000fe2000001160b */
[----:B------:R-:W-:Y:S01]  /*e030*/  @!P0 HADD2 R222, -R206.H0_H0, -RZ.H0_H0 ;  /* 0xa00000ffcede8230 */ /* 0x000fe20000000900 */
[C---:B---3--:R-:W-:Y:S01]  /*e040*/  FADD.FTZ R7, R6.reuse, R7 ;  /* 0x0000000706077221 */ /* 0x048fe20000010000 */
[----:B------:R-:W-:Y:S01]  /*e050*/  F2FP.PACK_AB R50, R6, R21 ;  /* 0x000000150632723e */ /* 0x000fe200000000ff */
[----:B------:R-:W-:Y:S01]  /*e060*/  MUFU.EX2 R40, R193 ;  /* 0x000000c100287308 */ /* 0x000fe20000000800 */
[----:B----4-:R-:W-:Y:S01]  /*e070*/  F2FP.PACK_AB R3, R35, R31 ;  /* 0x0000001f2303723e */ /* 0x010fe200000000ff */
[----:B------:R-:W-:Y:S01]  /*e080*/  IMAD.MOV.U32 R68, RZ, RZ, R165 ;  /* 0x000000ffff447224 */ /* 0x000fe200078e00a5 */
[----:B------:R-:W-:-:S02]  /*e090*/  LOP3.LUT R2, R2, 0xffff, RZ, 0xc0, !PT ;  /* 0x0000ffff02027812 */ /* 0x000fc400078ec0ff */
[----:B------:R-:W-:-:S03]  /*e0a0*/  PRMT R165, R207, 0x5410, R206 ;  /* 0x00005410cfa57816 */ /* 0x000fc600000000ce */
[----:B------:R-:W2:Y:S01]  /*e0b0*/  MUFU.EX2 R6, R28 ;  /* 0x0000001c00067308 */ /* 0x000ea20000000800 */
[----:B------:R-:W-:Y:S02]  /*e0c0*/  @!P0 PRMT R206, R222, 0x5410, RZ ;  /* 0x00005410dece8816 */ /* 0x000fe400000000ff */
[----:B------:R-:W-:-:S05]  /*e0d0*/  PRMT R204, R3, 0x7610, R204 ;  /* 0x0000761003cc7816 */ /* 0x000fca00000000cc */
[----:B------:R-:W3:Y:S01]  /*e0e0*/  MUFU.EX2 R240, R194 ;  /* 0x000000c200f07308 */ /* 0x000ee20000000800 */
[----:B------:R-:W-:Y:S02]  /*e0f0*/  ISETP.GE.U32.AND P0, PT, R225, R2, PT ;  /* 0x00000002e100720c */ /* 0x000fe40003f06070 */
[----:B------:R-:W-:Y:S02]  /*e100*/  SHF.R.U32.HI R2, RZ, 0x10, R0 ;  /* 0x00000010ff027819 */ /* 0x000fe40000011600 */
[----:B------:R-:W-:-:S03]  /*e110*/  PRMT R205, R3, 0x7632, R205 ;  /* 0x0000763203cd7816 */ /* 0x000fc600000000cd */
[----:B------:R4:W3:Y:S01]  /*e120*/  MUFU.EX2 R11, R42 ;  /* 0x0000002a000b7308 */ /* 0x0008e20000000800 */
[----:B------:R-:W-:Y:S01]  /*e130*/  @!P5 HADD2 R226, -R204.H0_H0, -RZ.H0_H0 ;  /* 0xa00000ffcce2d230 */ /* 0x000fe20000000900 */
[----:B------:R-:W-:Y:S01]  /*e140*/  LOP3.LUT R2, R2, 0xff, RZ, 0xc0, !PT ;  /* 0x000000ff02027812 */ /* 0x000fe200078ec0ff */
[----:B-1----:R-:W-:-:S05]  /*e150*/  FADD.FTZ R7, R26, R7 ;  /* 0x000000071a077221 */ /* 0x002fca0000010000 */
[----:B------:R-:W1:Y:S01]  /*e160*/  MUFU.EX2 R3, R43 ;  /* 0x0000002b00037308 */ /* 0x000e620000000800 */
[----:B------:R-:W-:Y:S02]  /*e170*/  PRMT R252, R204, 0x5410, R205 ;  /* 0x00005410ccfc7816 */ /* 0x000fe400000000cd */
[----:B------:R-:W-:Y:S01]  /*e180*/  @!P5 PRMT R204, R226, 0x5410, RZ ;  /* 0x00005410e2ccd816 */ /* 0x000fe200000000ff */
[----:B--2---:R-:W-:Y:S01]  /*e190*/  FADD.FTZ R7, R6, R7 ;  /* 0x0000000706077221 */ /* 0x004fe20000010000 */
[----:B------:R-:W-:-:S03]  /*e1a0*/  ISETP.GE.U32.AND P5, PT, R225, R2, PT ;  /* 0x00000002e100720c */ /* 0x000fc60003fa6070 */
[----:B------:R-:W2:Y:S01]  /*e1b0*/  MUFU.EX2 R18, R44 ;  /* 0x0000002c00127308 */ /* 0x000ea20000000800 */
[----:B----4-:R-:W-:Y:S02]  /*e1c0*/  F2FP.PACK_AB R42, R6, R26 ;  /* 0x0000001a062a723e */ /* 0x010fe400000000ff */
[----:B---3--:R-:W-:Y:S01]  /*e1d0*/  F2FP.PACK_AB R6, R240, R40 ;  /* 0x00000028f006723e */ /* 0x008fe200000000ff */
[----:B------:R-:W-:-:S04]  /*e1e0*/  FADD.FTZ R7, R11, R7 ;  /* 0x000000070b077221 */ /* 0x000fc80000010000 */
[----:B------:R-:W3:Y:S01]  /*e1f0*/  MUFU.EX2 R2, R46 ;  /* 0x0000002e00027308 */ /* 0x000ee20000000800 */
[----:B------:R-:W-:Y:S01]  /*e200*/  PRMT R202, R6, 0x7632, R202 ;  /* 0x0000763206ca7816 */ /* 0x000fe200000000ca */
[----:B-1----:R-:W-:-:S06]  /*e210*/  FADD.FTZ R7, R3, R7 ;  /* 0x0000000703077221 */ /* 0x002fcc0000010000 */
[----:B------:R-:W-:Y:S01]  /*e220*/  MUFU.EX2 R39, R60 ;  /* 0x0000003c00277308 */ /* 0x000fe20000000800 */
[----:B------:R-:W-:Y:S01]  /*e230*/  PRMT R203, R6, 0x7610, R203 ;  /* 0x0000761006cb7816 */ /* 0x000fe200000000cb */
[----:B------:R-:W-:-:S06]  /*e240*/  @!P0 HADD2 R229, -R202.H0_H0, -RZ.H0_H0 ;  /* 0xa00000ffcae58230 */ /* 0x000fcc0000000900 */
[----:B------:R-:W1:Y:S01]  /*e250*/  MUFU.EX2 R21, R63 ;  /* 0x0000003f00157308 */ /* 0x000e620000000800 */
[----:B------:R-:W-:Y:S01]  /*e260*/  F2FP.PACK_AB R43, R3, R11 ;  /* 0x0000000b032b723e */ /* 0x000fe200000000ff */
[----:B--2---:R-:W-:Y:S01]  /*e270*/  FADD.FTZ R3, R18, R7 ;  /* 0x0000000712037221 */ /* 0x004fe20000010000 */
[----:B------:R-:W-:Y:S01]  /*e280*/  @!P4 HADD2 R223, -R205.H0_H0, -RZ.H0_H0 ;  /* 0xa00000ffcddfc230 */ /* 0x000fe20000000900 */
[----:B------:R-:W-:Y:S01]  /*e290*/  PRMT R228, R203, 0x5410, R202 ;  /* 0x00005410cbe47816 */ /* 0x000fe200000000ca */
[----:B------:R-:W-:Y:S01]  /*e2a0*/  @!P1 HADD2 R221, -R207.H0_H0, -RZ.H0_H0 ;  /* 0xa00000ffcfdd9230 */ /* 0x000fe20000000900 */
[----:B------:R-:W-:Y:S01]  /*e2b0*/  @!P0 PRMT R202, R229, 0x5410, RZ ;  /* 0x00005410e5ca8816 */ /* 0x000fe200000000ff */
[C---:B---3--:R-:W-:Y:S01]  /*e2c0*/  FADD.FTZ R46, R2.reuse, R3 ;  /* 0x00000003022e7221 */ /* 0x048fe20000010000 */
[----:B------:R-:W-:Y:S02]  /*e2d0*/  F2FP.PACK_AB R44, R2, R18 ;  /* 0x00000012022c723e */ /* 0x000fe400000000ff */
[----:B------:R-:W-:-:S02]  /*e2e0*/  ISETP.GE.U32.AND P0, PT, R225, R15, PT ;  /* 0x0000000fe100720c */ /* 0x000fc40003f06070 */
[----:B------:R-:W-:Y:S01]  /*e2f0*/  LOP3.LUT R2, R0, 0xff, RZ, 0xc0, !PT ;  /* 0x000000ff00027812 */ /* 0x000fe200078ec0ff */
[----:B------:R-:W-:Y:S01]  /*e300*/  IMAD.MOV.U32 R226, RZ, RZ, R238 ;  /* 0x000000ffffe27224 */ /* 0x000fe200078e00ee */
[----:B------:R-:W-:Y:S01]  /*e310*/  @!P4 PRMT R205, R223, 0x5410, RZ ;  /* 0x00005410dfcdc816 */ /* 0x000fe200000000ff */
[----:B------:R-:W-:Y:S01]  /*e320*/  IMAD.MOV.U32 R223, RZ, RZ, R239 ;  /* 0x000000ffffdf7224 */ /* 0x000fe200078e00ef */
[----:B------:R-:W-:Y:S01]  /*e330*/  @!P1 PRMT R207, R221, 0x5410, RZ ;  /* 0x00005410ddcf9816 */ /* 0x000fe200000000ff */
[----:B------:R-:W-:Y:S01]  /*e340*/  MUFU.EX2 R239, R209 ;  /* 0x000000d100ef7308 */ /* 0x000fe20000000800 */
[----:B-1----:R-:W-:Y:S02]  /*e350*/  F2FP.PACK_AB R3, R21, R39 ;  /* 0x000000271503723e */ /* 0x002fe400000000ff */
[----:B------:R-:W-:Y:S02]  /*e360*/  ISETP.GE.U32.AND P1, PT, R225, R2, PT ;  /* 0x00000002e100720c */ /* 0x000fe40003f26070 */
[----:B------:R-:W-:-:S03]  /*e370*/  SHF.R.U32.HI R2, RZ, 0x18, R0 ;  /* 0x00000018ff027819 */ /* 0x000fc60000011600 */
[----:B------:R-:W1:Y:S01]  /*e380*/  MUFU.EX2 R238, R208 ;  /* 0x000000d000ee7308 */ /* 0x000e620000000800 */
[----:B------:R-:W-:Y:S02]  /*e390*/  LOP3.LUT R0, R0, 0xffff, RZ, 0xc0, !PT ;  /* 0x0000ffff00007812 */ /* 0x000fe400078ec0ff */
[C---:B------:R-:W-:Y:S02]  /*e3a0*/  PRMT R200, R3.reuse, 0x7632, R200 ;  /* 0x0000763203c87816 */ /* 0x040fe400000000c8 */
[----:B------:R-:W-:Y:S02]  /*e3b0*/  SHF.R.U32.HI R0, RZ, 0x8, R0 ;  /* 0x00000008ff007819 */ /* 0x000fe40000011600 */
[----:B------:R-:W-:Y:S01]  /*e3c0*/  PRMT R201, R3, 0x7610, R201 ;  /* 0x0000761003c97816 */ /* 0x000fe200000000c9 */
[----:B------:R-:W-:Y:S01]  /*e3d0*/  @!P0 HADD2 R230, -R200.H0_H0, -RZ.H0_H0 ;  /* 0xa00000ffc8e68230 */ /* 0x000fe20000000900 */
[----:B------:R-:W-:Y:S02]  /*e3e0*/  LOP3.LUT R0, R0, 0xffff, RZ, 0xc0, !PT ;  /* 0x0000ffff00007812 */ /* 0x000fe400078ec0ff */
[----:B------:R-:W-:-:S02]  /*e3f0*/  PRMT R63, R201, 0x5410, R200 ;  /* 0x00005410c93f7816 */ /* 0x000fc400000000c8 */
[----:B------:R-:W-:Y:S02]  /*e400*/  @!P0 PRMT R200, R230, 0x5410, RZ ;  /* 0x00005410e6c88816 */ /* 0x000fe400000000ff */
[----:B------:R-:W-:Y:S02]  /*e410*/  ISETP.GE.U32.AND P0, PT, R225, R0, PT ;  /* 0x00000000e100720c */ /* 0x000fe40003f06070 */
[----:B-1----:R-:W-:Y:S01]  /*e420*/  F2FP.PACK_AB R0, R238, R239 ;  /* 0x000000efee00723e */ /* 0x002fe200000000ff */
[----:B------:R-:W-:-:S03]  /*e430*/  @!P2 HADD2 R227, -R203.H0_H0, -RZ.H0_H0 ;  /* 0xa00000ffcbe3a230 */ /* 0x000fc60000000900 */
[C---:B------:R-:W-:Y:S01]  /*e440*/  PRMT R199, R0.reuse, 0x7610, R199 ;  /* 0x0000761000c77816 */ /* 0x040fe200000000c7 */
[----:B------:R-:W-:Y:S01]  /*e450*/  FMUL.FTZ R188, R109, R8 ;  /* 0x000000086dbc7220 */ /* 0x000fe20000410000 */
[----:B------:R-:W-:Y:S01]  /*e460*/  @!P2 PRMT R203, R227, 0x5410, RZ ;  /* 0x00005410e3cba816 */ /* 0x000fe200000000ff */
[----:B------:R-:W-:Y:S01]  /*e470*/  MUFU.EX2 R229, R197 ;  /* 0x000000c500e57308 */ /* 0x000fe20000000800 */
[----:B------:R-:W-:Y:S01]  /*e480*/  PRMT R198, R0, 0x7632, R198 ;  /* 0x0000763200c67816 */ /* 0x000fe200000000c6 */
[----:B------:R-:W-:Y:S01]  /*e490*/  @!P1 HADD2 R109, -R199.H0_H0, -RZ.H0_H0 ;  /* 0xa00000ffc76d9230 */ /* 0x000fe20000000900 */
[----:B------:R-:W-:Y:S01]  /*e4a0*/  LOP3.LUT R0, R12, 0xff, RZ, 0xc0, !PT ;  /* 0x000000ff0c007812 */ /* 0x000fe200078ec0ff */
[----:B------:R-:W-:-:S04]  /*e4b0*/  @!P6 HADD2 R231, -R201.H0_H0, -RZ.H0_H0 ;  /* 0xa00000ffc9e7e230 */ /* 0x000fc80000000900 */
[----:B------:R-:W1:Y:S01]  /*e4c0*/  MUFU.EX2 R227, R196 ;  /* 0x000000c400e37308 */ /* 0x000e620000000800 */
[----:B------:R-:W-:Y:S02]  /*e4d0*/  PRMT R60, R199, 0x5410, R198 ;  /* 0x00005410c73c7816 */ /* 0x000fe400000000c6 */
[----:B------:R-:W-:Y:S02]  /*e4e0*/  @!P1 PRMT R199, R109, 0x5410, RZ ;  /* 0x000054106dc79816 */ /* 0x000fe400000000ff */
[----:B------:R-:W-:Y:S01]  /*e4f0*/  ISETP.GE.U32.AND P1, PT, R225, R0, PT ;  /* 0x00000000e100720c */ /* 0x000fe20003f26070 */
[----:B------:R-:W-:Y:S01]  /*e500*/  FMUL.FTZ R177, R108, R8 ;  /* 0x000000086cb17220 */ /* 0x000fe20000410000 */
[----:B------:R-:W-:Y:S01]  /*e510*/  SHF.R.U32.HI R0, RZ, 0x8, R13 ;  /* 0x00000008ff007819 */ /* 0x000fe2000001160d */
[----:B------:R-:W-:Y:S01]  /*e520*/  @!P0 HADD2 R108, -R198.H0_H0, -RZ.H0_H0 ;  /* 0xa00000ffc66c8230 */ /* 0x000fe20000000900 */
[----:B------:R-:W-:Y:S01]  /*e530*/  @!P6 PRMT R201, R231, 0x5410, RZ ;  /* 0x00005410e7c9e816 */ /* 0x000fe200000000ff */
[----:B------:R-:W-:Y:S01]  /*e540*/  MUFU.EX2 R251, R211 ;  /* 0x000000d300fb7308 */ /* 0x000fe20000000800 */
[----:B------:R-:W-:-:S02]  /*e550*/  LOP3.LUT R0, R0, 0xffff, RZ, 0xc0, !PT ;  /* 0x0000ffff00007812 */ /* 0x000fc400078ec0ff */
[----:B------:R-:W-:-:S05]  /*e560*/  @!P0 PRMT R198, R108, 0x5410, RZ ;  /* 0x000054106cc68816 */ /* 0x000fca00000000ff */
[----:B------:R-:W2:Y:S01]  /*e570*/  MUFU.EX2 R250, R210 ;  /* 0x000000d200fa7308 */ /* 0x000ea20000000800 */
[----:B------:R-:W-:-:S07]  /*e580*/  ISETP.GE.U32.AND P0, PT, R225, R0, PT ;  /* 0x00000000e100720c */ /* 0x000fce0003f06070 */
[----:B------:R-:W-:Y:S01]  /*e590*/  MUFU.EX2 R231, R195 ;  /* 0x000000c300e77308 */ /* 0x000fe20000000800 */
[----:B-1----:R-:W-:-:S07]  /*e5a0*/  F2FP.PACK_AB R0, R227, R229 ;  /* 0x000000e5e300723e */ /* 0x002fce00000000ff */
[----:B------:R-:W1:Y:S01]  /*e5b0*/  MUFU.EX2 R235, R65 ;  /* 0x0000004100eb7308 */ /* 0x000e620000000800 */
[C---:B------:R-:W-:Y:S01]  /*e5c0*/  ISETP.GE.U32.AND P4, PT, R225.reuse, R2, PT ;  /* 0x00000002e100720c */ /* 0x040fe20003f86070 */
[----:B------:R-:W-:Y:S01]  /*e5d0*/  FMUL.FTZ R2, R116, R8 ;  /* 0x0000000874027220 */ /* 0x000fe20000410000 */
[C---:B------:R-:W-:Y:S02]  /*e5e0*/  PRMT R197, R0.reuse, 0x7610, R197 ;  /* 0x0000761000c57816 */ /* 0x040fe400000000c5 */
[----:B------:R-:W-:Y:S01]  /*e5f0*/  PRMT R196, R0, 0x7632, R196 ;  /* 0x0000763200c47816 */ /* 0x000fe200000000c4 */
[----:B------:R-:W-:Y:S01]  /*e600*/  FADD.FTZ R0, R160, R20 ;  /* 0x00000014a0007221 */ /* 0x000fe20000010000 */
[----:B------:R-:W-:Y:S01]  /*e610*/  ISETP.GE.U32.AND P6, PT, R225, R14, PT ;  /* 0x0000000ee100720c */ /* 0x000fe20003fc6070 */
[----:B------:R-:W-:Y:S01]  /*e620*/  IMAD.MOV.U32 R20, RZ, RZ, R2 ;  /* 0x000000ffff147224 */ /* 0x000fe200078e0002 */
[----:B--2---:R-:W-:Y:S01]  /*e630*/  F2FP.PACK_AB R3, R250, R251 ;  /* 0x000000fbfa03723e */ /* 0x004fe200000000ff */
[----:B------:R-:W-:Y:S01]  /*e640*/  FADD.FTZ R2, R56, R0 ;  /* 0x0000000038027221 */ /* 0x000fe20000010000 */
[----:B-1----:R-:W-:Y:S01]  /*e650*/  F2FP.PACK_AB R0, R235, R231 ;  /* 0x000000e7eb00723e */ /* 0x002fe200000000ff */
[----:B------:R-:W-:Y:S01]  /*e660*/  FMUL.FTZ R6, R129, R8 ;  /* 0x0000000881067220 */ /* 0x000fe20000410000 */
[----:B------:R-:W-:-:S02]  /*e670*/  PRMT R195, R3, 0x7610, R195 ;  /* 0x0000761003c37816 */ /* 0x000fc400000000c3 */
[----:B------:R-:W-:Y:S02]  /*e680*/  PRMT R193, R0, 0x7610, R193 ;  /* 0x0000761000c17816 */ /* 0x000fe400000000c1 */
[----:B------:R-:W-:Y:S01]  /*e690*/  PRMT R194, R3, 0x7632, R194 ;  /* 0x0000763203c27816 */ /* 0x000fe200000000c2 */
[-C--:B------:R-:W-:Y:S02]  /*e6a0*/  FMUL.FTZ R173, R100, R8.reuse ;  /* 0x0000000864ad7220 */ /* 0x080fe40000410000 */
[----:B------:R-:W-:Y:S01]  /*e6b0*/  @!P6 HADD2 R100, -R195.H0_H0, -RZ.H0_H0 ;  /* 0xa00000ffc364e230 */ /* 0x000fe20000000900 */
[-C--:B------:R-:W-:Y:S01]  /*e6c0*/  FMUL.FTZ R175, R102, R9.reuse ;  /* 0x0000000966af7220 */ /* 0x080fe20000410000 */
[----:B------:R-:W-:Y:S01]  /*e6d0*/  PRMT R192, R0, 0x7632, R192 ;  /* 0x0000763200c07816 */ /* 0x000fe200000000c0 */
[-C--:B------:R-:W-:Y:S01]  /*e6e0*/  FMUL.FTZ R174, R103, R9.reuse ;  /* 0x0000000967ae7220 */ /* 0x080fe20000410000 */
[----:B------:R-:W-:Y:S01]  /*e6f0*/  @!P1 HADD2 R102, -R193.H0_H0, -RZ.H0_H0 ;  /* 0xa00000ffc1669230 */ /* 0x000fe20000000900 */
[----:B------:R-:W-:Y:S01]  /*e700*/  IMAD.MOV.U32 R65, RZ, RZ, R6 ;  /* 0x000000ffff417224 */ /* 0x000fe200078e0006 */
[----:B------:R-:W-:Y:S01]  /*e710*/  @!P0 HADD2 R103, -R194.H0_H0, -RZ.H0_H0 ;  /* 0xa00000ffc2678230 */ /* 0x000fe20000000900 */
[----:B------:R-:W-:Y:S01]  /*e720*/  FADD.FTZ R0, R48, R2 ;  /* 0x0000000230007221 */ /* 0x000fe20000010000 */
[----:B------:R-:W1:Y:S01]  /*e730*/  MUFU.EX2 R6, R62 ;  /* 0x0000003e00067308 */ /* 0x000e620000000800 */
[----:B------:R-:W-:Y:S01]  /*e740*/  PRMT R48, R195, 0x5410, R194 ;  /* 0x00005410c3307816 */ /* 0x000fe200000000c2 */
[-C--:B------:R-:W-:Y:S01]  /*e750*/  FMUL.FTZ R171, R137, R8.reuse ;  /* 0x0000000889ab7220 */ /* 0x080fe20000410000 */
[----:B------:R-:W-:Y:S01]  /*e760*/  PRMT R56, R193, 0x5410, R192 ;  /* 0x00005410c1387816 */ /* 0x000fe200000000c0 */
[-C--:B------:R-:W-:Y:S01]  /*e770*/  FMUL.FTZ R11, R120, R8.reuse ;  /* 0x00000008780b7220 */ /* 0x080fe20000410000 */
[----:B------:R-:W-:Y:S01]  /*e780*/  @!P6 PRMT R195, R100, 0x5410, RZ ;  /* 0x0000541064c3e816 */ /* 0x000fe200000000ff */
[-C--:B------:R-:W-:Y:S01]  /*e790*/  FMUL.FTZ R7, R121, R8.reuse ;  /* 0x0000000879077220 */ /* 0x080fe20000410000 */
[----:B------:R-:W-:Y:S01]  /*e7a0*/  @!P1 PRMT R193, R102, 0x5410, RZ ;  /* 0x0000541066c19816 */ /* 0x000fe200000000ff */
[----:B------:R-:W-:Y:S01]  /*e7b0*/  FMUL.FTZ R28, R117, R8 ;  /* 0x00000008751c7220 */ /* 0x000fe20000410000 */
[----:B------:R-:W-:Y:S01]  /*e7c0*/  @!P0 PRMT R194, R103, 0x5410, RZ ;  /* 0x0000541067c28816 */ /* 0x000fe200000000ff */
[----:B------:R-:W-:-:S02]  /*e7d0*/  FMUL.FTZ R170, R138, R9 ;  /* 0x000000098aaa7220 */ /* 0x000fc40000410000 */
[----:B------:R-:W-:Y:S02]  /*e7e0*/  FMUL.FTZ R137, R131, R9 ;  /* 0x0000000983897220 */ /* 0x000fe40000410000 */
[----:B------:R-:W-:Y:S02]  /*e7f0*/  IMAD.MOV.U32 R102, RZ, RZ, R240 ;  /* 0x000000ffff667224 */ /* 0x000fe400078e00f0 */
[----:B------:R-:W-:Y:S02]  /*e800*/  IMAD.MOV.U32 R100, RZ, RZ, R165 ;  /* 0x000000ffff647224 */ /* 0x000fe400078e00a5 */
[----:B------:R-:W-:Y:S02]  /*e810*/  FADD.FTZ R0, R34, R0 ;  /* 0x0000000022007221 */ /* 0x000fe40000010000 */
        /* <DEDUP_REMOVED lines=15> */
[----:B------:R-:W-:Y:S02]  /*e910*/  FMUL.FTZ R131, R77, R4 ;  /* 0x000000044d837220 */ /* 0x000fe40000410000 */
[----:B------:R-:W2:Y:S01]  /*e920*/  MUFU.EX2 R4, R61 ;  /* 0x0000003d00047308 */ /* 0x000ea20000000800 */
[----:B------:R-:W-:Y:S01]  /*e930*/  FADD.FTZ R3, R36, R0 ;  /* 0x0000000024037221 */ /* 0x000fe20000010000 */
[----:B------:R-:W-:Y:S01]  /*e940*/  ISETP.GE.U32.AND P2, PT, R225, R10, PT ;  /* 0x0000000ae100720c */ /* 0x000fe20003f46070 */
[----:B-1----:R-:W-:Y:S02]  /*e950*/  FADD.FTZ R0, R6, R16 ;  /* 0x0000001006007221 */ /* 0x002fe40000010000 */
[----:B------:R-:W-:Y:S02]  /*e960*/  FADD.FTZ R16, R19, R3 ;  /* 0x0000000313107221 */ /* 0x000fe40000010000 */
[----:B------:R-:W-:Y:S01]  /*e970*/  IMAD.WIDE.U32 R18, R226, -0x326172a9, RZ ;  /* 0xcd9e8d57e2127825 */ /* 0x000fe200078e00ff */
[----:B------:R-:W-:-:S03]  /*e980*/  @!P4 HADD2 R71, -R196.H0_H0, -RZ.H0_H0 ;  /* 0xa00000ffc447c230 */ /* 0x000fc60000000900 */
[----:B------:R-:W-:Y:S02]  /*e990*/  IMAD.MOV.U32 R230, RZ, RZ, R21 ;  /* 0x000000ffffe67224 */ /* 0x000fe400078e0015 */
[C---:B--2---:R-:W-:Y:S01]  /*e9a0*/  FADD.FTZ R21, R4.reuse, R0 ;  /* 0x0000000004157221 */ /* 0x044fe20000010000 */
[----:B------:R-:W-:Y:S01]  /*e9b0*/  LOP3.LUT R0, R19, R223, RZ, 0x3c, !PT ;  /* 0x000000df13007212 */ /* 0x000fe200078e3cff */
[----:B------:R-:W-:Y:S01]  /*e9c0*/  FMUL.FTZ R15, R123, R9 ;  /* 0x000000097b0f7220 */ /* 0x000fe20000410000 */
[----:B------:R-:W-:Y:S01]  /*e9d0*/  F2FP.PACK_AB R26, R4, R6 ;  /* 0x00000006041a723e */ /* 0x000fe200000000ff */
[----:B------:R-:W-:Y:S01]  /*e9e0*/  IMAD.MOV.U32 R112, RZ, RZ, R7 ;  /* 0x000000ffff707224 */ /* 0x000fe200078e0007 */
[----:B------:R-:W-:Y:S01]  /*e9f0*/  PRMT R58, R197, 0x5410, R196 ;  /* 0x00005410c53a7816 */ /* 0x000fe200000000c4 */
[----:B------:R-:W-:Y:S01]  /*ea00*/  FADD.FTZ R2, R30, R23 ;  /* 0x000000171e027221 */ /* 0x000fe20000010000 */
[----:B------:R-:W-:Y:S01]  /*ea10*/  @!P4 PRMT R196, R71, 0x5410, RZ ;  /* 0x0000541047c4c816 */ /* 0x000fe200000000ff */
[----:B------:R-:W-:Y:S01]  /*ea20*/  IMAD.WIDE.U32 R6, R0, -0x2daee0ad, RZ ;  /* 0xd2511f5300067825 */ /* 0x000fe200078e00ff */
[----:B------:R-:W-:-:S03]  /*ea30*/  @!P5 HADD2 R70, -R197.H0_H0, -RZ.H0_H0 ;  /* 0xa00000ffc546d230 */ /* 0x000fc60000000900 */
[----:B------:R-:W-:Y:S01]  /*ea40*/  FMUL.FTZ R176, R101, R8 ;  /* 0x0000000865b07220 */ /* 0x000fe20000410000 */
[----:B------:R-:W-:Y:S01]  /*ea50*/  @!P2 HADD2 R101, -R192.H0_H0, -RZ.H0_H0 ;  /* 0xa00000ffc065a230 */ /* 0x000fe20000000900 */
[----:B------:R-:W-:Y:S02]  /*ea60*/  IMAD.MOV.U32 R71, RZ, RZ, R15 ;  /* 0x000000ffff477224 */ /* 0x000fe400078e000f */
[----:B------:R-:W-:Y:S01]  /*ea70*/  FADD.FTZ R15, R17, R2 ;  /* 0x00000002110f7221 */ /* 0x000fe20000010000 */
[----:B------:R-:W-:Y:S02]  /*ea80*/  LOP3.LUT R2, R25, UR17, R18, 0x96, !PT ;  /* 0x0000001119027c12 */ /* 0x000fe4000f8e9612 */
[----:B------:R-:W-:Y:S01]  /*ea90*/  LOP3.LUT R0, R7, UR16, R190, 0x96, !PT ;  /* 0x0000001007007c12 */ /* 0x000fe2000f8e96be */
[-C--:B------:R-:W-:Y:S01]  /*eaa0*/  FMUL.FTZ R169, R139, R9.reuse ;  /* 0x000000098ba97220 */ /* 0x080fe20000410000 */
[----:B------:R-:W-:Y:S01]  /*eab0*/  @!P2 PRMT R192, R101, 0x5410, RZ ;  /* 0x0000541065c0a816 */ /* 0x000fe200000000ff */
[-C--:B------:R-:W-:Y:S01]  /*eac0*/  FMUL.FTZ R182, R130, R9.reuse ;  /* 0x0000000982b67220 */ /* 0x080fe20000410000 */
[----:B------:R-:W-:Y:S01]  /*ead0*/  @!P5 PRMT R197, R70, 0x5410, RZ ;  /* 0x0000541046c5d816 */ /* 0x000fe200000000ff */
[----:B------:R-:W-:-:S02]  /*eae0*/  FMUL.FTZ R10, R122, R9 ;  /* 0x000000097a0a7220 */ /* 0x000fc40000410000 */
[-C--:B------:R-:W-:Y:S02]  /*eaf0*/  FMUL.FTZ R27, R118, R9.reuse ;  /* 0x00000009761b7220 */ /* 0x080fe40000410000 */
[-C--:B------:R-:W-:Y:S02]  /*eb00*/  FMUL.FTZ R22, R119, R9.reuse ;  /* 0x0000000977167220 */ /* 0x080fe40000410000 */
[-C--:B------:R-:W-:Y:S02]  /*eb10*/  FMUL.FTZ R179, R110, R9.reuse ;  /* 0x000000096eb37220 */ /* 0x080fe40000410000 */
[----:B------:R-:W-:Y:S02]  /*eb20*/  FMUL.FTZ R178, R111, R9 ;  /* 0x000000096fb27220 */ /* 0x000fe40000410000 */
[----:B------:R-:W-:Y:S02]  /*eb30*/  IMAD.MOV.U32 R101, RZ, RZ, R164 ;  /* 0x000000ffff657224 */ /* 0x000fe400078e00a4 */
        /* <DEDUP_REMOVED lines=16> */
[----:B------:R-:W-:-:S04]  /*ec40*/  IMAD.WIDE.U32 R2, R2, -0x2daee0ad, RZ ;  /* 0xd2511f5302027825 */ /* 0x000fc800078e00ff */
[----:B------:R-:W-:Y:S01]  /*ec50*/  IMAD.WIDE.U32 R4, R0, -0x326172a9, RZ ;  /* 0xcd9e8d5700047825 */ /* 0x000fe200078e00ff */
[----:B------:R-:W-:-:S04]  /*ec60*/  LOP3.LUT R0, R3, UR11, R6, 0x96, !PT ;  /* 0x0000000b03007c12 */ /* 0x000fc8000f8e9606 */
[----:B------:R-:W-:Y:S01]  /*ec70*/  LOP3.LUT R3, R5, UR12, R24, 0x96, !PT ;  /* 0x0000000c05037c12 */ /* 0x000fe2000f8e9618 */
[-C--:B------:R-:W-:Y:S02]  /*ec80*/  FMUL.FTZ R183, R132, R8.reuse ;  /* 0x0000000884b77220 */ /* 0x080fe40000410000 */
[----:B------:R-:W-:Y:S02]  /*ec90*/  IMAD.MOV.U32 R208, RZ, RZ, R167 ;  /* 0x000000ffffd07224 */ /* 0x000fe400078e00a7 */
[-C--:B------:R-:W-:Y:S02]  /*eca0*/  FMUL.FTZ R172, R136, R8.reuse ;  /* 0x0000000888ac7220 */ /* 0x080fe40000410000 */
[----:B------:R-:W-:Y:S02]  /*ecb0*/  IMAD.MOV.U32 R132, RZ, RZ, R166 ;  /* 0x000000ffff847224 */ /* 0x000fe400078e00a6 */
[-C--:B------:R-:W-:Y:S02]  /*ecc0*/  FMUL.FTZ R168, R133, R8.reuse ;  /* 0x0000000885a87220 */ /* 0x080fe40000410000 */
[----:B------:R-:W-:-:S02]  /*ecd0*/  FMUL.FTZ R136, R128, R8 ;  /* 0x0000000880887220 */ /* 0x000fc40000410000 */
[-C--:B------:R-:W-:Y:S02]  /*ece0*/  FMUL.FTZ R186, R124, R8.reuse ;  /* 0x000000087cba7220 */ /* 0x080fe40000410000 */
[----:B------:R-:W-:Y:S02]  /*ecf0*/  FMUL.FTZ R224, R125, R8 ;  /* 0x000000087de07220 */ /* 0x000fe40000410000 */
[-C--:B------:R-:W-:Y:S02]  /*ed00*/  FMUL.FTZ R166, R134, R9.reuse ;  /* 0x0000000986a67220 */ /* 0x080fe40000410000 */
[-C--:B------:R-:W-:Y:S02]  /*ed10*/  FMUL.FTZ R167, R135, R9.reuse ;  /* 0x0000000987a77220 */ /* 0x080fe40000410000 */
[-C--:B------:R-:W-:Y:S02]  /*ed20*/  FMUL.FTZ R222, R126, R9.reuse ;  /* 0x000000097ede7220 */ /* 0x080fe40000410000 */
[----:B------:R-:W-:-:S02]  /*ed30*/  FMUL.FTZ R221, R127, R9 ;  /* 0x000000097fdd7220 */ /* 0x000fc40000410000 */
[----:B------:R-:W-:-:S04]  /*ed40*/  IMAD.WIDE.U32 R8, R3, -0x2daee0ad, RZ ;  /* 0xd2511f5303087825 */ /* 0x000fc800078e00ff */
[----:B------:R-:W-:Y:S01]  /*ed50*/  IMAD.WIDE.U32 R12, R0, -0x326172a9, RZ ;  /* 0xcd9e8d57000c7825 */ /* 0x000fe200078e00ff */
[----:B------:R-:W-:-:S03]  /*ed60*/  LOP3.LUT R0, R9, UR9, R2, 0x96, !PT ;  /* 0x0000000909007c12 */ /* 0x000fc6000f8e9602 */
[----:B------:R-:W-:Y:S02]  /*ed70*/  IMAD.MOV.U32 R62, RZ, RZ, R11 ;  /* 0x000000ffff3e7224 */ /* 0x000fe400078e000b */
[----:B------:R-:W-:Y:S02]  /*ed80*/  IMAD.MOV.U32 R61, RZ, RZ, R10 ;  /* 0x000000ffff3d7224 */ /* 0x000fe400078e000a */
[----:B------:R-:W-:Y:S01]  /*ed90*/  IMAD.WIDE.U32 R10, R0, -0x326172a9, RZ ;  /* 0xcd9e8d57000a7825 */ /* 0x000fe200078e00ff */
[----:B------:R-:W-:-:S04]  /*eda0*/  LOP3.LUT R3, R13, UR10, R4, 0x96, !PT ;  /* 0x0000000a0d037c12 */ /* 0x000fc8000f8e9604 */
[----:B------:R-:W-:Y:S01]  /*edb0*/  LOP3.LUT R0, R11, UR8, R12, 0x96, !PT ;  /* 0x000000080b007c12 */ /* 0x000fe2000f8e960c */
[----:B------:R-:W-:-:S04]  /*edc0*/  IMAD.WIDE.U32 R2, R3, -0x2daee0ad, RZ ;  /* 0xd2511f5303027825 */ /* 0x000fc800078e00ff */
[----:B------:R-:W-:Y:S01]  /*edd0*/  IMAD.WIDE.U32 R12, R0, -0x2daee0ad, RZ ;  /* 0xd2511f53000c7825 */ /* 0x000fe200078e00ff */
[----:B------:R-:W-:-:S04]  /*ede0*/  LOP3.LUT R3, R3, UR7, R8, 0x96, !PT ;  /* 0x0000000703037c12 */ /* 0x000fc8000f8e9608 */
[----:B------:R-:W-:Y:S01]  /*edf0*/  LOP3.LUT R2, R13, UR5, R2, 0x96, !PT ;  /* 0x000000050d027c12 */ /* 0x000fe2000f8e9602 */
[----:B------:R-:W-:-:S04]  /*ee00*/  IMAD.WIDE.U32 R8, R3, -0x326172a9, RZ ;  /* 0xcd9e8d5703087825 */ /* 0x000fc800078e00ff */
[----:B------:R-:W-:-:S05]  /*ee10*/  IMAD.WIDE.U32 R2, R2, -0x326172a9, RZ ;  /* 0xcd9e8d5702027825 */ /* 0x000fca00078e00ff */
[----:B------:R-:W-:Y:S02]  /*ee20*/  LOP3.LUT R0, R3, UR14, R8, 0x96, !PT ;  /* 0x0000000e03007c12 */ /* 0x000fe4000f8e9608 */
[----:B------:R-:W-:Y:S02]  /*ee30*/  LOP3.LUT R14, R9, UR6, R10, 0x96, !PT ;  /* 0x00000006090e7c12 */ /* 0x000fe4000f8e960a */
[----:B------:R-:W-:Y:S02]  /*ee40*/  LOP3.LUT R7, R0, 0xff, RZ, 0xc0, !PT ;  /* 0x000000ff00077812 */ /* 0x000fe400078ec0ff */
[----:B------:R-:W-:Y:S02]  /*ee50*/  LOP3.LUT R9, R67, UR17, R18, 0x96, !PT ;  /* 0x0000001143097c12 */ /* 0x000fe4000f8e9612 */
[----:B------:R-:W-:Y:S02]  /*ee60*/  LOP3.LUT R8, R5, UR12, R66, 0x96, !PT ;  /* 0x0000000c05087c12 */ /* 0x000fe4000f8e9642 */
[----:B------:R-:W-:-:S02]  /*ee70*/  ISETP.GE.U32.AND P1, PT, R225, R7, PT ;  /* 0x00000007e100720c */ /* 0x000fc40003f26070 */
[----:B------:R-:W-:Y:S01]  /*ee80*/  LOP3.LUT R7, R0, 0xffff, RZ, 0xc0, !PT ;  /* 0x0000ffff00077812 */ /* 0x000fe200078ec0ff */
[----:B------:R-:W-:Y:S01]  /*ee90*/  IMAD.WIDE.U32 R10, R9, -0x2daee0ad, RZ ;  /* 0xd2511f53090a7825 */ /* 0x000fe200078e00ff */
[--C-:B------:R-:W-:Y:S02]  /*eea0*/  SHF.R.U32.HI R5, RZ, 0x10, R0.reuse ;  /* 0x00000010ff057819 */ /* 0x100fe40000011600 */
[----:B------:R-:W-:Y:S01]  /*eeb0*/  SHF.R.U32.HI R0, RZ, 0x18, R0 ;  /* 0x00000018ff007819 */ /* 0x000fe20000011600 */
[----:B------:R-:W-:Y:S01]  /*eec0*/  IMAD.WIDE.U32 R8, R8, -0x2daee0ad, RZ ;  /* 0xd2511f5308087825 */ /* 0x000fe200078e00ff */
[----:B------:R-:W-:Y:S02]  /*eed0*/  SHF.R.U32.HI R7, RZ, 0x8, R7 ;  /* 0x00000008ff077819 */ /* 0x000fe40000011607 */
[----:B------:R-:W-:Y:S02]  /*eee0*/  LOP3.LUT R5, R5, 0xff, RZ, 0xc0, !PT ;  /* 0x000000ff05057812 */ /* 0x000fe400078ec0ff */
[----:B------:R-:W-:-:S02]  /*eef0*/  ISETP.GE.U32.AND P2, PT, R225, R0, PT ;  /* 0x00000000e100720c */ /* 0x000fc40003f46070 */
[----:B------:R-:W-:Y:S02]  /*ef00*/  LOP3.LUT R0, R11, UR11, R6, 0x96, !PT ;  /* 0x0000000b0b007c12 */ /* 0x000fe4000f8e9606 */
[----:B------:R-:W-:Y:S02]  /*ef10*/  LOP3.LUT R7, R7, 0xffff, RZ, 0xc0, !PT ;  /* 0x0000ffff07077812 */ /* 0x000fe400078ec0ff */
[----:B------:R-:W-:Y:S02]  /*ef20*/  LOP3.LUT R6, R9, UR9, R10, 0x96, !PT ;  /* 0x0000000909067c12 */ /* 0x000fe4000f8e960a */
[----:B------:R-:W-:Y:S02]  /*ef30*/  ISETP.GE.U32.AND P4, PT, R225, R5, PT ;  /* 0x00000005e100720c */ /* 0x000fe40003f86070 */
[C---:B------:R-:W-:Y:S02]  /*ef40*/  LOP3.LUT R5, R2.reuse, 0xff, RZ, 0xc0, !PT ;  /* 0x000000ff02057812 */ /* 0x040fe400078ec0ff */
[----:B------:R-:W-:-:S02]  /*ef50*/  LOP3.LUT R13, R2, 0xffff, RZ, 0xc0, !PT ;  /* 0x0000ffff020d7812 */ /* 0x000fc400078ec0ff */
[--C-:B------:R-:W-:Y:S02]  /*ef60*/  SHF.R.U32.HI R17, RZ, 0x10, R2.reuse ;  /* 0x00000010ff117819 */ /* 0x100fe40000011602 */
[----:B------:R-:W-:Y:S01]  /*ef70*/  SHF.R.U32.HI R19, RZ, 0x18, R2 ;  /* 0x00000018ff137819 */ /* 0x000fe20000011602 */
[----:B------:R-:W-:Y:S01]  /*ef80*/  IMAD.WIDE.U32 R2, R0, -0x326172a9, RZ ;  /* 0xcd9e8d5700027825 */ /* 0x000fe200078e00ff */
[----:B------:R-:W-:-:S03]  /*ef90*/  ISETP.GE.U32.AND P0, PT, R225, R7, PT ;  /* 0x00000007e100720c */ /* 0x000fc60003f06070 */
[----:B------:R-:W-:Y:S01]  /*efa0*/  IMAD.WIDE.U32 R6, R6, -0x326172a9, RZ ;  /* 0xcd9e8d5706067825 */ /* 0x000fe200078e00ff */
[----:B------:R-:W-:-:S04]  /*efb0*/  LOP3.LUT R3, R3, UR10, R4, 0x96, !PT ;  /* 0x0000000a03037c12 */ /* 0x000fc8000f8e9604 */
[----:B------:R-:W-:Y:S01]  /*efc0*/  LOP3.LUT R0, R7, UR8, R2, 0x96, !PT ;  /* 0x0000000807007c12 */ /* 0x000fe2000f8e9602 */
[----:B------:R-:W-:Y:S01]  /*efd0*/  IMAD.WIDE.U32 R2, R3, -0x2daee0ad, RZ ;  /* 0xd2511f5303027825 */ /* 0x000fe200078e00ff */
[----:B------:R-:W-:-:S03]  /*efe0*/  PRMT R9, R41, 0x7610, R9 ;  /* 0x0000761029097816 */ /* 0x000fc60000000009 */
[----:B------:R-:W-:Y:S01]  /*eff0*/  IMAD.WIDE.U32 R10, R0, -0x2daee0ad, RZ ;  /* 0xd2511f53000a7825 */ /* 0x000fe200078e00ff */
[----:B------:R-:W-:Y:S01]  /*f000*/  LOP3.LUT R4, R3, UR7, R8, 0x96, !PT ;  /* 0x0000000703047c12 */ /* 0x000fe2000f8e9608 */
[----:B------:R-:W-:Y:S01]  /*f010*/  @!P1 HADD2 R76, -R9.H0_H0, -RZ.H0_H0 ;  /* 0xa00000ff094c9230 */ /* 0x000fe20000000900 */
[----:B------:R-:W-:Y:S01]  /*f020*/  ISETP.GE.U32.AND P6, PT, R225, R5, PT ;  /* 0x00000005e100720c */ /* 0x000fe20003fc6070 */
[----:B------:R-:W-:Y:S01]  /*f030*/  IMAD.MOV.U32 R67, RZ, RZ, R112 ;  /* 0x000000ffff437224 */ /* 0x000fe200078e0070 */
[----:B------:R-:W-:Y:S01]  /*f040*/  LOP3.LUT R7, R11, UR5, R2, 0x96, !PT ;  /* 0x000000050b077c12 */ /* 0x000fe2000f8e9602 */
[----:B------:R-:W-:Y:S01]  /*f050*/  IMAD.MOV.U32 R112, RZ, RZ, R101 ;  /* 0x000000ffff707224 */ /* 0x000fe200078e0065 */
[----:B------:R-:W-:Y:S01]  /*f060*/  PRMT R11, R41, 0x7632, R11 ;  /* 0x00007632290b7816 */ /* 0x000fe2000000000b */
[----:B------:R-:W-:Y:S02]  /*f070*/  IMAD.MOV.U32 R101, RZ, RZ, R27 ;  /* 0x000000ffff657224 */ /* 0x000fe400078e001b */
[----:B------:R-:W-:-:S04]  /*f080*/  IMAD.WIDE.U32 R2, R14, -0x2daee0ad, RZ ;  /* 0xd2511f530e027825 */ /* 0x000fc800078e00ff */
[----:B------:R-:W-:Y:S01]  /*f090*/  FADD.FTZ R27, R45, R16 ;  /* 0x000000102d1b7221 */ /* 0x000fe20000010000 */
[----:B------:R-:W-:Y:S01]  /*f0a0*/  PRMT R45, R9, 0x5410, R11 ;  /* 0x00005410092d7816 */ /* 0x000fe2000000000b */
[----:B------:R-:W-:Y:S01]  /*f0b0*/  IMAD.WIDE.U32 R4, R4, -0x326172a9, RZ ;  /* 0xcd9e8d5704047825 */ /* 0x000fe200078e00ff */
[----:B------:R-:W-:Y:S02]  /*f0c0*/  @!P1 PRMT R9, R76, 0x5410, RZ ;  /* 0x000054104c099816 */ /* 0x000fe400000000ff */
[----:B------:R-:W-:Y:S01]  /*f0d0*/  LOP3.LUT R0, R3, UR13, R12, 0x96, !PT ;  /* 0x0000000d03007c12 */ /* 0x000fe2000f8e960c */
[----:B------:R-:W-:Y:S01]  /*f0e0*/  FADD.FTZ R29, R29, R15 ;  /* 0x0000000f1d1d7221 */ /* 0x000fe20000010000 */
[C---:B------:R-:W-:Y:S01]  /*f0f0*/  LOP3.LUT R23, R2.reuse, 0xff, RZ, 0xc0, !PT ;  /* 0x000000ff02177812 */ /* 0x040fe200078ec0ff */
[----:B------:R-:W-:Y:S01]  /*f100*/  IMAD.MOV.U32 R76, RZ, RZ, R22 ;  /* 0x000000ffff4c7224 */ /* 0x000fe200078e0016 */
[----:B------:R-:W-:Y:S02]  /*f110*/  LOP3.LUT R16, R2, 0xffff, RZ, 0xc0, !PT ;  /* 0x0000ffff02107812 */ /* 0x000fe400078ec0ff */
[----:B------:R-:W-:-:S02]  /*f120*/  SHF.R.U32.HI R22, RZ, 0x10, R2 ;  /* 0x00000010ff167819 */ /* 0x000fc40000011602 */
[----:B------:R-:W-:Y:S01]  /*f130*/  SHF.R.U32.HI R15, RZ, 0x18, R2 ;  /* 0x00000018ff0f7819 */ /* 0x000fe20000011602 */
[----:B------:R-:W-:Y:S01]  /*f140*/  IMAD.WIDE.U32 R2, R7, -0x326172a9, RZ ;  /* 0xcd9e8d5707027825 */ /* 0x000fe200078e00ff */
[----:B------:R-:W-:Y:S02]  /*f150*/  LOP3.LUT R14, R5, UR6, R6, 0x96, !PT ;  /* 0x00000006050e7c12 */ /* 0x000fe4000f8e9606 */
[----:B------:R-:W-:Y:S02]  /*f160*/  PRMT R5, R51, 0x7610, R5 ;  /* 0x0000761033057816 */ /* 0x000fe40000000005 */
[--C-:B------:R-:W-:Y:S02]  /*f170*/  LOP3.LUT R8, R3, UR14, R4.reuse, 0x96, !PT ;  /* 0x0000000e03087c12 */ /* 0x100fe4000f8e9604 */
[----:B------:R-:W-:Y:S01]  /*f180*/  PRMT R4, R51, 0x7632, R4 ;  /* 0x0000763233047816 */ /* 0x000fe20000000004 */
[----:B------:R-:W-:-:S03]  /*f190*/  @!P6 HADD2 R80, -R5.H0_H0, -RZ.H0_H0 ;  /* 0xa00000ff0550e230 */ /* 0x000fc60000000900 */
[----:B------:R-:W-:Y:S02]  /*f1a0*/  PRMT R36, R5, 0x5410, R4 ;  /* 0x0000541005247816 */ /* 0x000fe40000000004 */
[----:B------:R-:W-:Y:S02]  /*f1b0*/  @!P6 PRMT R5, R80, 0x5410, RZ ;  /* 0x000054105005e816 */ /* 0x000fe400000000ff */
[----:B------:R-:W-:Y:S01]  /*f1c0*/  ISETP.GE.U32.AND P6, PT, R225, R19, PT ;  /* 0x00000013e100720c */ /* 0x000fe20003fc6070 */
[----:B------:R-:W-:Y:S01]  /*f1d0*/  IMAD.MOV.U32 R66, RZ, RZ, R62 ;  /* 0x000000ffff427224 */ /* 0x000fe200078e003e */
[----:B------:R-:W-:Y:S01]  /*f1e0*/  PRMT R18, R50, 0x7632, R18 ;  /* 0x0000763232127816 */ /* 0x000fe20000000012 */
[----:B------:R-:W-:Y:S01]  /*f1f0*/  IMAD.MOV.U32 R113, RZ, RZ, R20 ;  /* 0x000000ffff717224 */ /* 0x000fe200078e0014 */
[C---:B------:R-:W-:Y:S01]  /*f200*/  LOP3.LUT R20, R2.reuse, 0xff, RZ, 0xc0, !PT ;  /* 0x000000ff02147812 */ /* 0x040fe200078ec0ff */
[----:B------:R-:W-:Y:S01]  /*f210*/  IMAD.MOV.U32 R62, RZ, RZ, R28 ;  /* 0x000000ffff3e7224 */ /* 0x000fe200078e001c */
[----:B------:R-:W-:-:S02]  /*f220*/  LOP3.LUT R25, R2, 0xffff, RZ, 0xc0, !PT ;  /* 0x0000ffff02197812 */ /* 0x000fc400078ec0ff */
[--C-:B------:R-:W-:Y:S02]  /*f230*/  SHF.R.U32.HI R24, RZ, 0x10, R2.reuse ;  /* 0x00000010ff187819 */ /* 0x100fe40000011602 */
[----:B------:R-:W-:Y:S02]  /*f240*/  SHF.R.U32.HI R28, RZ, 0x18, R2 ;  /* 0x00000018ff1c7819 */ /* 0x000fe40000011602 */
[--C-:B------:R-:W-:Y:S01]  /*f250*/  SHF.R.U32.HI R2, RZ, 0x8, R13.reuse ;  /* 0x00000008ff027819 */ /* 0x100fe2000001160d */
[----:B------:R-:W-:Y:S01]  /*f260*/  @!P6 HADD2 R82, -R18.H0_H0, -RZ.H0_H0 ;  /* 0xa00000ff1252e230 */ /* 0x000fe20000000900 */
[----:B------:R-:W-:-:S04]  /*f270*/  PRMT R13, R50, 0x7610, R13 ;  /* 0x00007610320d7816 */ /* 0x000fc8000000000d */
[----:B------:R-:W-:Y:S02]  /*f280*/  PRMT R30, R13, 0x5410, R18 ;  /* 0x000054100d1e7816 */ /* 0x000fe40000000012 */
[----:B------:R-:W-:Y:S02]  /*f290*/  @!P6 PRMT R18, R82, 0x5410, RZ ;  /* 0x000054105212e816 */ /* 0x000fe400000000ff */
[----:B------:R-:W-:Y:S02]  /*f2a0*/  ISETP.GE.U32.AND P6, PT, R225, R15, PT ;  /* 0x0000000fe100720c */ /* 0x000fe40003fc6070 */
[C---:B------:R-:W-:Y:S02]  /*f2b0*/  PRMT R157, R43.reuse, 0x7632, R157 ;  /* 0x000076322b9d7816 */ /* 0x040fe4000000009d */
[----:B------:R-:W-:Y:S02]  /*f2c0*/  PRMT R158, R43, 0x7610, R158 ;  /* 0x000076102b9e7816 */ /* 0x000fe4000000009e */
[----:B------:R-:W-:-:S02]  /*f2d0*/  PRMT R6, R57, 0x7632, R6 ;  /* 0x0000763239067816 */ /* 0x000fc40000000006 */
[----:B------:R-:W-:Y:S01]  /*f2e0*/  PRMT R7, R57, 0x7610, R7 ;  /* 0x0000761039077816 */ /* 0x000fe20000000007 */
[----:B------:R-:W-:-:S04]  /*f2f0*/  IMAD.MOV.U32 R57, RZ, RZ, R112 ;  /* 0x000000ffff397224 */ /* 0x000fc800078e0070 */
[----:B------:R-:W-:Y:S01]  /*f300*/  @!P6 HADD2 R90, -R157.H0_H0, -RZ.H0_H0 ;  /* 0xa00000ff9d5ae230 */ /* 0x000fe20000000900 */
[----:B------:R-:W-:-:S04]  /*f310*/  PRMT R112, R158, 0x5410, R157 ;  /* 0x000054109e707816 */ /* 0x000fc8000000009d */
[----:B------:R-:W-:Y:S01]  /*f320*/  @!P6 PRMT R157, R90, 0x5410, RZ ;  /* 0x000054105a9de816 */ /* 0x000fe200000000ff */
[----:B------:R-:W-:Y:S02]  /*f330*/  IMAD.MOV.U32 R90, RZ, RZ, R237 ;  /* 0x000000ffff5a7224 */ /* 0x000fe400078e00ed */
[----:B------:R-:W2:Y:S01]  /*f340*/  LDL.LU R237, [R1+0x1a8] ;  /* 0x0001a80001ed7983 */ /* 0x000ea20000300800 */
[----:B------:R-:W-:Y:S01]  /*f350*/  LOP3.LUT R2, R2, 0xffff, RZ, 0xc0, !PT ;  /* 0x0000ffff02027812 */ /* 0x000fe200078ec0ff */
[----:B------:R-:W-:-:S03]  /*f360*/  @!P0 HADD2 R77, -R11.H0_H0, -RZ.H0_H0 ;  /* 0xa00000ff0b4d8230 */ /* 0x000fc60000000900 */
[----:B------:R-:W-:Y:S02]  /*f370*/  ISETP.GE.U32.AND P1, PT, R225, R2, PT ;  /* 0x00000002e100720c */ /* 0x000fe40003f26070 */
[----:B------:R-:W-:Y:S02]  /*f380*/  LOP3.LUT R2, R17, 0xff, RZ, 0xc0, !PT ;  /* 0x000000ff11027812 */ /* 0x000fe400078ec0ff */
[----:B------:R-:W-:Y:S02]  /*f390*/  @!P0 PRMT R11, R77, 0x5410, RZ ;  /* 0x000054104d0b8816 */ /* 0x000fe400000000ff */
[----:B------:R-:W-:Y:S02]  /*f3a0*/  ISETP.GE.U32.AND P0, PT, R225, R2, PT ;  /* 0x00000002e100720c */ /* 0x000fe40003f06070 */
[----:B------:R-:W-:Y:S01]  /*f3b0*/  LOP3.LUT R2, R0, 0xffff, RZ, 0xc0, !PT ;  /* 0x0000ffff00027812 */ /* 0x000fe200078ec0ff */
[----:B------:R-:W1:Y:S03]  /*f3c0*/  MUFU.EX2 R12, R64 ;  /* 0x00000040000c7308 */ /* 0x000e660000000800 */
[----:B------:R-:W-:-:S05]  /*f3d0*/  SHF.R.U32.HI R3, RZ, 0x8, R2 ;  /* 0x00000008ff037819 */ /* 0x000fca0000011602 */
[----:B------:R-:W3:Y:S01]  /*f3e0*/  MUFU.EX2 R2, R74 ;  /* 0x0000004a00027308 */ /* 0x000ee20000000800 */
[----:B------:R-:W-:-:S04]  /*f3f0*/  LOP3.LUT R3, R3, 0xffff, RZ, 0xc0, !PT ;  /* 0x0000ffff03037812 */ /* 0x000fc800078ec0ff */
[----:B------:R-:W-:Y:S01]  /*f400*/  ISETP.GE.U32.AND P5, PT, R225, R3, PT ;  /* 0x00000003e100720c */ /* 0x000fe20003fa6070 */
[----:B-1----:R-:W-:Y:S01]  /*f410*/  FADD.FTZ R3, R12, R21 ;  /* 0x000000150c037221 */ /* 0x002fe20000010000 */
[----:B------:R-:W-:Y:S01]  /*f420*/  @!P4 HADD2 R79, -R7.H0_H0, -RZ.H0_H0 ;  /* 0xa00000ff074fc230 */ /* 0x000fe20000000900 */
[----:B------:R-:W-:Y:S02]  /*f430*/  PRMT R41, R7, 0x5410, R6 ;  /* 0x0000541007297816 */ /* 0x000fe40000000006 */
[C---:B---3--:R-:W-:Y:S01]  /*f440*/  F2FP.PACK_AB R12, R2.reuse, R12 ;  /* 0x0000000c020c723e */ /* 0x048fe200000000ff */
[----:B------:R-:W-:Y:S01]  /*f450*/  FADD.FTZ R21, R2, R3 ;  /* 0x0000000302157221 */ /* 0x000fe20000010000 */
[----:B------:R-:W-:Y:S02]  /*f460*/  LOP3.LUT R2, R0, 0xff, RZ, 0xc0, !PT ;  /* 0x000000ff00027812 */ /* 0x000fe400078ec0ff */
[----:B------:R-:W-:Y:S02]  /*f470*/  @!P4 PRMT R7, R79, 0x5410, RZ ;  /* 0x000054104f07c816 */ /* 0x000fe400000000ff */
[----:B------:R-:W-:-:S02]  /*f480*/  ISETP.GE.U32.AND P4, PT, R225, R2, PT ;  /* 0x00000002e100720c */ /* 0x000fc40003f86070 */
[--C-:B------:R-:W-:Y:S02]  /*f490*/  SHF.R.U32.HI R2, RZ, 0x18, R0.reuse ;  /* 0x00000018ff027819 */ /* 0x100fe40000011600 */
[----:B------:R-:W-:Y:S01]  /*f4a0*/  SHF.R.U32.HI R0, RZ, 0x10, R0 ;  /* 0x00000010ff007819 */ /* 0x000fe20000011600 */
[----:B------:R-:W-:Y:S01]  /*f4b0*/  @!P0 HADD2 R83, -R13.H0_H0, -RZ.H0_H0 ;  /* 0xa00000ff0d538230 */ /* 0x000fe20000000900 */
[----:B------:R-:W-:Y:S02]  /*f4c0*/  PRMT R163, R26, 0x7632, R163 ;  /* 0x000076321aa37816 */ /* 0x000fe400000000a3 */
[----:B------:R-:W-:Y:S02]  /*f4d0*/  LOP3.LUT R0, R0, 0xff, RZ, 0xc0, !PT ;  /* 0x000000ff00007812 */ /* 0x000fe400078ec0ff */
[----:B------:R-:W-:Y:S01]  /*f4e0*/  @!P0 PRMT R13, R83, 0x5410, RZ ;  /* 0x00005410530d8816 */ /* 0x000fe200000000ff */
[----:B------:R-:W-:Y:S01]  /*f4f0*/  @!P5 HADD2 R84, -R163.H0_H0, -RZ.H0_H0 ;  /* 0xa00000ffa354d230 */ /* 0x000fe20000000900 */
[----:B------:R-:W-:Y:S01]  /*f500*/  ISETP.GE.U32.AND P0, PT, R225, R0, PT ;  /* 0x00000000e100720c */ /* 0x000fe20003f06070 */
[----:B------:R-:W-:Y:S01]  /*f510*/  @!P2 HADD2 R78, -R6.H0_H0, -RZ.H0_H0 ;  /* 0xa00000ff064ea230 */ /* 0x000fe20000000900 */
[----:B------:R-:W-:-:S02]  /*f520*/  PRMT R189, R26, 0x7610, R189 ;  /* 0x000076101abd7816 */ /* 0x000fc400000000bd */
[----:B------:R-:W-:Y:S02]  /*f530*/  SHF.R.U32.HI R0, RZ, 0x8, R16 ;  /* 0x00000008ff007819 */ /* 0x000fe40000011610 */
[----:B------:R-:W-:Y:S01]  /*f540*/  PRMT R115, R189, 0x5410, R163 ;  /* 0x00005410bd737816 */ /* 0x000fe200000000a3 */
[----:B------:R-:W-:Y:S01]  /*f550*/  @!P1 HADD2 R81, -R4.H0_H0, -RZ.H0_H0 ;  /* 0xa00000ff04519230 */ /* 0x000fe20000000900 */
[----:B------:R-:W-:Y:S02]  /*f560*/  @!P5 PRMT R163, R84, 0x5410, RZ ;  /* 0x0000541054a3d816 */ /* 0x000fe400000000ff */
[----:B------:R-:W-:Y:S02]  /*f570*/  @!P2 PRMT R6, R78, 0x5410, RZ ;  /* 0x000054104e06a816 */ /* 0x000fe400000000ff */
[C---:B------:R-:W-:Y:S02]  /*f580*/  ISETP.GE.U32.AND P5, PT, R225.reuse, R23, PT ;  /* 0x00000017e100720c */ /* 0x040fe40003fa6070 */
[----:B------:R-:W-:Y:S01]  /*f590*/  ISETP.GE.U32.AND P2, PT, R225, R2, PT ;  /* 0x00000002e100720c */ /* 0x000fe20003f46070 */
[----:B------:R-:W-:Y:S01]  /*f5a0*/  IMAD.WIDE.U32 R2, R14, -0x2daee0ad, RZ ;  /* 0xd2511f530e027825 */ /* 0x000fe200078e00ff */
[----:B------:R-:W-:-:S02]  /*f5b0*/  LOP3.LUT R0, R0, 0xffff, RZ, 0xc0, !PT ;  /* 0x0000ffff00007812 */ /* 0x000fc400078ec0ff */
[C---:B------:R-:W-:Y:S02]  /*f5c0*/  PRMT R161, R42.reuse, 0x7610, R161 ;  /* 0x000076102aa17816 */ /* 0x040fe400000000a1 */
[----:B------:R-:W-:Y:S02]  /*f5d0*/  @!P1 PRMT R4, R81, 0x5410, RZ ;  /* 0x0000541051049816 */ /* 0x000fe400000000ff */
[----:B------:R-:W-:Y:S01]  /*f5e0*/  ISETP.GE.U32.AND P1, PT, R225, R0, PT ;  /* 0x00000000e100720c */ /* 0x000fe20003f26070 */
[----:B------:R-:W-:Y:S01]  /*f5f0*/  @!P0 HADD2 R87, -R161.H0_H0, -RZ.H0_H0 ;  /* 0xa00000ffa1578230 */ /* 0x000fe20000000900 */
[----:B------:R-:W-:Y:S02]  /*f600*/  PRMT R162, R42, 0x7632, R162 ;  /* 0x000076322aa27816 */ /* 0x000fe400000000a2 */
[----:B------:R-:W-:Y:S02]  /*f610*/  LOP3.LUT R0, R3, UR13, R10, 0x96, !PT ;  /* 0x0000000d03007c12 */ /* 0x000fe4000f8e960a */
[----:B------:R-:W-:-:S02]  /*f620*/  LOP3.LUT R19, R2, 0xffff, RZ, 0xc0, !PT ;  /* 0x0000ffff02137812 */ /* 0x000fc400078ec0ff */
[----:B------:R-:W-:Y:S02]  /*f630*/  LOP3.LUT R26, R2, 0xff, RZ, 0xc0, !PT ;  /* 0x000000ff021a7812 */ /* 0x000fe400078ec0ff */
[--C-:B------:R-:W-:Y:S02]  /*f640*/  SHF.R.U32.HI R17, RZ, 0x10, R2.reuse ;  /* 0x00000010ff117819 */ /* 0x100fe40000011602 */
[----:B------:R-:W-:Y:S02]  /*f650*/  SHF.R.U32.HI R3, RZ, 0x18, R2 ;  /* 0x00000018ff037819 */ /* 0x000fe40000011602 */
[----:B------:R-:W-:Y:S02]  /*f660*/  PRMT R160, R12, 0x7610, R160 ;  /* 0x000076100ca07816 */ /* 0x000fe400000000a0 */
[----:B------:R-:W-:Y:S02]  /*f670*/  LOP3.LUT R2, R22, 0xff, RZ, 0xc0, !PT ;  /* 0x000000ff16027812 */ /* 0x000fe400078ec0ff */
[----:B------:R-:W-:Y:S01]  /*f680*/  PRMT R114, R161, 0x5410, R162 ;  /* 0x00005410a1727816 */ /* 0x000fe200000000a2 */
[----:B------:R-:W-:Y:S01]  /*f690*/  @!P5 HADD2 R89, -R160.H0_H0, -RZ.H0_H0 ;  /* 0xa00000ffa059d230 */ /* 0x000fe20000000900 */
[----:B------:R-:W-:-:S02]  /*f6a0*/  @!P0 PRMT R161, R87, 0x5410, RZ ;  /* 0x0000541057a18816 */ /* 0x000fc400000000ff */
[----:B------:R-:W-:Y:S02]  /*f6b0*/  PRMT R159, R12, 0x7632, R159 ;  /* 0x000076320c9f7816 */ /* 0x000fe4000000009f */
[----:B------:R-:W-:Y:S01]  /*f6c0*/  ISETP.GE.U32.AND P0, PT, R225, R2, PT ;  /* 0x00000002e100720c */ /* 0x000fe20003f06070 */
[----:B------:R-:W-:Y:S01]  /*f6d0*/  IMAD.MOV.U32 R77, RZ, RZ, R113 ;  /* 0x000000ffff4d7224 */ /* 0x000fe200078e0071 */
[----:B------:R-:W-:Y:S01]  /*f6e0*/  MUFU.EX2 R15, R142 ;  /* 0x0000008e000f7308 */ /* 0x000fe20000000800 */
[----:B------:R-:W-:Y:S02]  /*f6f0*/  PRMT R113, R160, 0x5410, R159 ;  /* 0x00005410a0717816 */ /* 0x000fe4000000009f */
[----:B------:R-:W-:Y:S02]  /*f700*/  @!P5 PRMT R160, R89, 0x5410, RZ ;  /* 0x0000541059a0d816 */ /* 0x000fe400000000ff */
[----:B------:R-:W-:-:S03]  /*f710*/  ISETP.GE.U32.AND P5, PT, R225, R3, PT ;  /* 0x00000003e100720c */ /* 0x000fc60003fa6070 */
[----:B------:R-:W1:Y:S01]  /*f720*/  MUFU.EX2 R2, R75 ;  /* 0x0000004b00027308 */ /* 0x000e620000000800 */
[C---:B------:R-:W-:Y:S01]  /*f730*/  LOP3.LUT R3, R8.reuse, 0xffff, RZ, 0xc0, !PT ;  /* 0x0000ffff08037812 */ /* 0x040fe200078ec0ff */
[----:B------:R-:W-:Y:S01]  /*f740*/  @!P1 HADD2 R88, -R159.H0_H0, -RZ.H0_H0 ;  /* 0xa00000ff9f589230 */ /* 0x000fe20000000900 */
[----:B------:R-:W-:Y:S02]  /*f750*/  LOP3.LUT R10, R8, 0xff, RZ, 0xc0, !PT ;  /* 0x000000ff080a7812 */ /* 0x000fe400078ec0ff */
[----:B------:R-:W-:Y:S01]  /*f760*/  SHF.R.U32.HI R3, RZ, 0x8, R3 ;  /* 0x00000008ff037819 */ /* 0x000fe20000011603 */
[----:B------:R-:W-:Y:S01]  /*f770*/  @!P0 HADD2 R91, -R158.H0_H0, -RZ.H0_H0 ;  /* 0xa00000ff9e5b8230 */ /* 0x000fe20000000900 */
[----:B------:R-:W-:Y:S02]  /*f780*/  @!P1 PRMT R159, R88, 0x5410, RZ ;  /* 0x00005410589f9816 */ /* 0x000fe400000000ff */
[----:B------:R-:W-:Y:S02]  /*f790*/  LOP3.LUT R3, R3, 0xffff, RZ, 0xc0, !PT ;  /* 0x0000ffff03037812 */ /* 0x000fe400078ec0ff */
[----:B------:R-:W-:-:S02]  /*f7a0*/  ISETP.GE.U32.AND P1, PT, R225, R10, PT ;  /* 0x0000000ae100720c */ /* 0x000fc40003f26070 */
[----:B------:R-:W-:Y:S02]  /*f7b0*/  @!P0 PRMT R158, R91, 0x5410, RZ ;  /* 0x000054105b9e8816 */ /* 0x000fe400000000ff */
[----:B------:R-:W-:Y:S02]  /*f7c0*/  ISETP.GE.U32.AND P0, PT, R225, R3, PT ;  /* 0x00000003e100720c */ /* 0x000fe40003f06070 */
[----:B-1----:R-:W-:Y:S01]  /*f7d0*/  F2FP.PACK_AB R3, R2, R15 ;  /* 0x0000000f0203723e */ /* 0x002fe200000000ff */
[----:B------:R-:W-:-:S03]  /*f7e0*/  FADD.FTZ R16, R31, R29 ;  /* 0x0000001d1f107221 */ /* 0x000fc60000010000 */
[C---:B------:R-:W-:Y:S01]  /*f7f0*/  PRMT R156, R3.reuse, 0x7610, R156 ;  /* 0x00007610039c7816 */ /* 0x040fe2000000009c */
[----:B------:R-:W-:Y:S01]  /*f800*/  IMAD.MOV.U32 R29, RZ, RZ, R57 ;  /* 0x000000ffff1d7224 */ /* 0x000fe200078e0039 */
[----:B------:R-:W-:Y:S01]  /*f810*/  MUFU.EX2 R14, R143 ;  /* 0x0000008f000e7308 */ /* 0x000fe20000000800 */
[----:B------:R-:W-:Y:S01]  /*f820*/  IMAD.MOV.U32 R57, RZ, RZ, R224 ;  /* 0x000000ffff397224 */ /* 0x000fe200078e00e0 */
[----:B------:R-:W-:Y:S01]  /*f830*/  PRMT R155, R3, 0x7632, R155 ;  /* 0x00007632039b7816 */ /* 0x000fe2000000009b */
[----:B------:R-:W-:Y:S01]  /*f840*/  @!P1 HADD2 R92, -R156.H0_H0, -RZ.H0_H0 ;  /* 0xa00000ff9c5c9230 */ /* 0x000fe20000000900 */
[----:B------:R-:W-:Y:S01]  /*f850*/  FADD.FTZ R12, R47, R27 ;  /* 0x0000001b2f0c7221 */ /* 0x000fe20000010000 */
[----:B------:R-:W-:-:S03]  /*f860*/  LOP3.LUT R3, R24, 0xff, RZ, 0xc0, !PT ;  /* 0x000000ff18037812 */ /* 0x000fc600078ec0ff */
[----:B------:R-:W1:Y:S01]  /*f870*/  MUFU.EX2 R224, R144 ;  /* 0x0000009000e07308 */ /* 0x000e620000000800 */
[----:B------:R-:W-:Y:S01]  /*f880*/  IMAD.MOV.U32 R47, RZ, RZ, R132 ;  /* 0x000000ffff2f7224 */ /* 0x000fe200078e0084 */
[----:B------:R-:W-:Y:S02]  /*f890*/  PRMT R132, R156, 0x5410, R155 ;  /* 0x000054109c847816 */ /* 0x000fe4000000009b */
[----:B------:R-:W-:Y:S02]  /*f8a0*/  @!P1 PRMT R156, R92, 0x5410, RZ ;  /* 0x000054105c9c9816 */ /* 0x000fe400000000ff */
[----:B------:R-:W-:Y:S02]  /*f8b0*/  ISETP.GE.U32.AND P1, PT, R225, R3, PT ;  /* 0x00000003e100720c */ /* 0x000fe40003f26070 */
[----:B------:R-:W-:Y:S01]  /*f8c0*/  SHF.R.U32.HI R3, RZ, 0x8, R25 ;  /* 0x00000008ff037819 */ /* 0x000fe20000011619 */
[----:B------:R-:W-:Y:S02]  /*f8d0*/  @!P4 HADD2 R85, -R189.H0_H0, -RZ.H0_H0 ;  /* 0xa00000ffbd55c230 */ /* 0x000fe40000000900 */
[----:B------:R-:W-:Y:S01]  /*f8e0*/  @!P0 HADD2 R93, -R155.H0_H0, -RZ.H0_H0 ;  /* 0xa00000ff9b5d8230 */ /* 0x000fe20000000900 */
[----:B------:R-:W-:Y:S01]  /*f8f0*/  LOP3.LUT R3, R3, 0xffff, RZ, 0xc0, !PT ;  /* 0x0000ffff03037812 */ /* 0x000fe200078ec0ff */
[----:B------:R-:W-:Y:S01]  /*f900*/  IMAD.MOV.U32 R87, RZ, RZ, R76 ;  /* 0x000000ffff577224 */ /* 0x000fe200078e004c */
[----:B------:R-:W-:Y:S01]  /*f910*/  @!P4 PRMT R189, R85, 0x5410, RZ ;  /* 0x0000541055bdc816 */ /* 0x000fe200000000ff */
[----:B------:R-:W-:Y:S01]  /*f920*/  IMAD.MOV.U32 R76, RZ, RZ, R221 ;  /* 0x000000ffff4c7224 */ /* 0x000fe200078e00dd */
[----:B------:R-:W-:Y:S01]  /*f930*/  @!P0 PRMT R155, R93, 0x5410, RZ ;  /* 0x000054105d9b8816 */ /* 0x000fe200000000ff */
[----:B------:R-:W-:Y:S01]  /*f940*/  MUFU.EX2 R221, R69 ;  /* 0x0000004500dd7308 */ /* 0x000fe20000000800 */
[----:B------:R-:W-:-:S02]  /*f950*/  ISETP.GE.U32.AND P4, PT, R225, R20, PT ;  /* 0x00000014e100720c */ /* 0x000fc40003f86070 */
[----:B------:R-:W-:Y:S02]  /*f960*/  ISETP.GE.U32.AND P0, PT, R225, R3, PT ;  /* 0x00000003e100720c */ /* 0x000fe40003f06070 */
[----:B-1----:R-:W-:-:S03]  /*f970*/  F2FP.PACK_AB R3, R224, R14 ;  /* 0x0000000ee003723e */ /* 0x002fc600000000ff */
[----:B------:R-:W1:Y:S01]  /*f980*/  MUFU.EX2 R20, R59 ;  /* 0x0000003b00147308 */ /* 0x000e620000000800 */
[----:B------:R-:W-:Y:S01]  /*f990*/  @!P2 HADD2 R86, -R162.H0_H0, -RZ.H0_H0 ;  /* 0xa00000ffa256a230 */ /* 0x000fe20000000900 */
[C---:B------:R-:W-:Y:S02]  /*f9a0*/  PRMT R154, R3.reuse, 0x7610, R154 ;  /* 0x00007610039a7816 */ /* 0x040fe4000000009a */
[----:B------:R-:W-:Y:S02]  /*f9b0*/  PRMT R153, R3, 0x7632, R153 ;  /* 0x0000763203997816 */ /* 0x000fe40000000099 */
[----:B------:R-:W-:Y:S02]  /*f9c0*/  LOP3.LUT R3, R17, 0xff, RZ, 0xc0, !PT ;  /* 0x000000ff11037812 */ /* 0x000fe400078ec0ff */
[----:B------:R-:W-:Y:S02]  /*f9d0*/  @!P2 PRMT R162, R86, 0x5410, RZ ;  /* 0x0000541056a2a816 */ /* 0x000fe400000000ff */
[----:B------:R-:W-:-:S02]  /*f9e0*/  ISETP.GE.U32.AND P2, PT, R225, R3, PT ;  /* 0x00000003e100720c */ /* 0x000fc40003f46070 */
[----:B------:R-:W-:Y:S01]  /*f9f0*/  SHF.R.U32.HI R3, RZ, 0x8, R19 ;  /* 0x00000008ff037819 */ /* 0x000fe20000011613 */
[----:B------:R-:W-:Y:S01]  /*fa00*/  @!P0 HADD2 R95, -R153.H0_H0, -RZ.H0_H0 ;  /* 0xa00000ff995f8230 */ /* 0x000fe20000000900 */
[----:B------:R-:W-:Y:S02]  /*fa10*/  IMAD.MOV.U32 R82, RZ, RZ, R131 ;  /* 0x000000ffff527224 */ /* 0x000fe400078e0083 */
[----:B------:R-:W-:Y:S01]  /*fa20*/  LOP3.LUT R3, R3, 0xffff, RZ, 0xc0, !PT ;  /* 0x0000ffff03037812 */ /* 0x000fe200078ec0ff */
[----:B------:R-:W-:Y:S01]  /*fa30*/  IMAD.MOV.U32 R23, RZ, RZ, R226 ;  /* 0x000000ffff177224 */ /* 0x000fe200078e00e2 */
[----:B------:R-:W-:Y:S01]  /*fa40*/  PRMT R131, R154, 0x5410, R153 ;  /* 0x000054109a837816 */ /* 0x000fe20000000099 */
[----:B------:R-:W-:Y:S01]  /*fa50*/  IMAD.MOV.U32 R78, RZ, RZ, R223 ;  /* 0x000000ffff4e7224 */ /* 0x000fe200078e00df */
[----:B-1----:R-:W-:Y:S01]  /*fa60*/  F2FP.PACK_AB R10, R221, R20 ;  /* 0x00000014dd0a723e */ /* 0x002fe200000000ff */
[----:B------:R-:W-:Y:S01]  /*fa70*/  IMAD.MOV.U32 R22, RZ, RZ, R77 ;  /* 0x000000ffff167224 */ /* 0x000fe200078e004d */
[----:B------:R-:W-:Y:S01]  /*fa80*/  @!P0 PRMT R153, R95, 0x5410, RZ ;  /* 0x000054105f998816 */ /* 0x000fe200000000ff */
[----:B------:R-:W-:Y:S01]  /*fa90*/  MUFU.EX2 R223, R73 ;  /* 0x0000004900df7308 */ /* 0x000fe20000000800 */
[C---:B------:R-:W-:Y:S01]  /*faa0*/  ISETP.GE.U32.AND P6, PT, R225.reuse, R28, PT ;  /* 0x0000001ce100720c */ /* 0x040fe20003fc6070 */
[----:B------:R-:W-:Y:S01]  /*fab0*/  IMAD.MOV.U32 R77, RZ, RZ, R222 ;  /* 0x000000ffff4d7224 */ /* 0x000fe200078e00de */
[----:B------:R-:W-:-:S02]  /*fac0*/  ISETP.GE.U32.AND P0, PT, R225, R3, PT ;  /* 0x00000003e100720c */ /* 0x000fc40003f06070 */
[----:B------:R-:W-:-:S03]  /*fad0*/  LOP3.LUT R3, R0, 0xffff, RZ, 0xc0, !PT ;  /* 0x0000ffff00037812 */ /* 0x000fc600078ec0ff */
[----:B------:R-:W1:Y:S01]  /*fae0*/  MUFU.EX2 R226, R72 ;  /* 0x0000004800e27308 */ /* 0x000e620000000800 */
[----:B------:R-:W-:Y:S01]  /*faf0*/  PRMT R152, R10, 0x7610, R152 ;  /* 0x000076100a987816 */ /* 0x000fe20000000098 */
[----:B------:R-:W-:Y:S01]  /*fb00*/  IMAD.MOV.U32 R51, RZ, RZ, R210 ;  /* 0x000000ffff337224 */ /* 0x000fe200078e00d2 */
[----:B------:R-:W-:Y:S01]  /*fb10*/  SHF.R.U32.HI R3, RZ, 0x8, R3 ;  /* 0x00000008ff037819 */ /* 0x000fe20000011603 */
[----:B------:R-:W-:-:S04]  /*fb20*/  IMAD.MOV.U32 R79, RZ, RZ, R211 ;  /* 0x000000ffff4f7224 */ /* 0x000fc800078e00d3 */
[----:B------:R-:W-:Y:S01]  /*fb30*/  MUFU.EX2 R222, R145 ;  /* 0x0000009100de7308 */ /* 0x000fe20000000800 */
[----:B------:R-:W-:Y:S01]  /*fb40*/  @!P1 HADD2 R97, -R152.H0_H0, -RZ.H0_H0 ;  /* 0xa00000ff98619230 */ /* 0x000fe20000000900 */
[----:B------:R-:W-:-:S06]  /*fb50*/  PRMT R151, R10, 0x7632, R151 ;  /* 0x000076320a977816 */ /* 0x000fcc0000000097 */
[----:B------:R-:W3:Y:S01]  /*fb60*/  MUFU.EX2 R91, R146 ;  /* 0x00000092005b7308 */ /* 0x000ee20000000800 */
[----:B------:R-:W-:Y:S01]  /*fb70*/  LOP3.LUT R3, R3, 0xffff, RZ, 0xc0, !PT ;  /* 0x0000ffff03037812 */ /* 0x000fe200078ec0ff */
[----:B------:R-:W-:Y:S01]  /*fb80*/  IMAD.MOV.U32 R50, RZ, RZ, R130 ;  /* 0x000000ffff327224 */ /* 0x000fe200078e0082 */
[----:B------:R-:W-:Y:S01]  /*fb90*/  PRMT R130, R152, 0x5410, R151 ;  /* 0x0000541098827816 */ /* 0x000fe20000000097 */
[----:B------:R-:W-:-:S04]  /*fba0*/  FADD.FTZ R15, R15, R21 ;  /* 0x000000150f0f7221 */ /* 0x000fc80000010000 */
[----:B------:R4:W-:Y:S01]  /*fbb0*/  MUFU.EX2 R211, R149 ;  /* 0x0000009500d37308 */ /* 0x0009e20000000800 */
[----:B------:R-:W-:Y:S01]  /*fbc0*/  @!P6 HADD2 R96, -R151.H0_H0, -RZ.H0_H0 ;  /* 0xa00000ff9760e230 */ /* 0x000fe20000000900 */
[----:B------:R-:W-:-:S06]  /*fbd0*/  @!P1 PRMT R152, R97, 0x5410, RZ ;  /* 0x0000541061989816 */ /* 0x000fcc00000000ff */
[----:B------:R-:W4:Y:S01]  /*fbe0*/  MUFU.EX2 R210, R234 ;  /* 0x000000ea00d27308 */ /* 0x000f220000000800 */
[----:B------:R-:W-:Y:S01]  /*fbf0*/  ISETP.GE.U32.AND P1, PT, R225, R3, PT ;  /* 0x00000003e100720c */ /* 0x000fe20003f26070 */
[----:B------:R-:W-:Y:S01]  /*fc00*/  FADD.FTZ R15, R2, R15 ;  /* 0x0000000f020f7221 */ /* 0x000fe20000010000 */
[----:B------:R-:W-:Y:S01]  /*fc10*/  @!P4 HADD2 R94, -R154.H0_H0, -RZ.H0_H0 ;  /* 0xa00000ff9a5ec230 */ /* 0x000fe20000000900 */
[----:B-1----:R-:W-:Y:S02]  /*fc20*/  F2FP.PACK_AB R2, R226, R223 ;  /* 0x000000dfe202723e */ /* 0x002fe400000000ff */
[----:B------:R-:W-:Y:S02]  /*fc30*/  @!P6 PRMT R151, R96, 0x5410, RZ ;  /* 0x000054106097e816 */ /* 0x000fe400000000ff */
[----:B------:R-:W-:Y:S02]  /*fc40*/  LOP3.LUT R3, R0, 0xff, RZ, 0xc0, !PT ;  /* 0x000000ff00037812 */ /* 0x000fe400078ec0ff */
[----:B---3--:R-:W-:-:S02]  /*fc50*/  F2FP.PACK_AB R10, R91, R222 ;  /* 0x000000de5b0a723e */ /* 0x008fc400000000ff */
[C---:B------:R-:W-:Y:S02]  /*fc60*/  ISETP.GE.U32.AND P6, PT, R225.reuse, R26, PT ;  /* 0x0000001ae100720c */ /* 0x040fe40003fc6070 */
[----:B------:R-:W-:Y:S02]  /*fc70*/  PRMT R146, R2, 0x7632, R146 ;  /* 0x0000763202927816 */ /* 0x000fe40000000092 */
[----:B------:R-:W-:Y:S01]  /*fc80*/  @!P4 PRMT R154, R94, 0x5410, RZ ;  /* 0x000054105e9ac816 */ /* 0x000fe200000000ff */
[----:B------:R-:W-:Y:S01]  /*fc90*/  IMAD.MOV.U32 R80, RZ, RZ, R138 ;  /* 0x000000ffff507224 */ /* 0x000fe200078e008a */
[----:B------:R-:W-:Y:S02]  /*fca0*/  ISETP.GE.U32.AND P4, PT, R225, R3, PT ;  /* 0x00000003e100720c */ /* 0x000fe40003f86070 */
[----:B----4-:R-:W-:Y:S01]  /*fcb0*/  PRMT R149, R10, 0x7632, R149 ;  /* 0x000076320a957816 */ /* 0x010fe20000000095 */
[----:B------:R-:W-:Y:S01]  /*fcc0*/  @!P2 HADD2 R98, -R2.H0_H0, -RZ.H0_H0 ;  /* 0xa00000ff0262a230 */ /* 0x000fe20000000900 */
[----:B------:R-:W-:-:S02]  /*fcd0*/  F2FP.PACK_AB R3, R210, R211 ;  /* 0x000000d3d203723e */ /* 0x000fc400000000ff */
[C---:B------:R-:W-:Y:S02]  /*fce0*/  @P2 PRMT R209, R2.reuse, 0x7610, R209 ;  /* 0x0000761002d12816 */ /* 0x040fe400000000d1 */
[----:B------:R-:W-:Y:S02]  /*fcf0*/  PRMT R138, R2, 0x5410, R146 ;  /* 0x00005410028a7816 */ /* 0x000fe40000000092 */
[----:B------:R-:W-:Y:S01]  /*fd00*/  SHF.R.U32.HI R2, RZ, 0x10, R8 ;  /* 0x00000010ff027819 */ /* 0x000fe20000011608 */
[----:B------:R-:W-:Y:S01]  /*fd10*/  @!P1 HADD2 R126, -R149.H0_H0, -RZ.H0_H0 ;  /* 0xa00000ff957e9230 */ /* 0x000fe20000000900 */
[----:B------:R-:W-:Y:S02]  /*fd20*/  PRMT R150, R10, 0x7610, R150 ;  /* 0x000076100a967816 */ /* 0x000fe40000000096 */
[C---:B------:R-:W-:Y:S02]  /*fd30*/  PRMT R148, R3.reuse, 0x7610, R148 ;  /* 0x0000761003947816 */ /* 0x040fe40000000094 */
[----:B------:R-:W-:Y:S01]  /*fd40*/  PRMT R147, R3, 0x7632, R147 ;  /* 0x0000763203937816 */ /* 0x000fe20000000093 */
[----:B------:R-:W-:Y:S01]  /*fd50*/  IMAD.MOV.U32 R27, RZ, RZ, R230 ;  /* 0x000000ffff1b7224 */ /* 0x000fe200078e00e6 */
[----:B------:R-:W-:Y:S01]  /*fd60*/  LOP3.LUT R2, R2, 0xff, RZ, 0xc0, !PT ;  /* 0x000000ff02027812 */ /* 0x000fe200078ec0ff */
[----:B------:R-:W-:Y:S01]  /*fd70*/  @!P6 HADD2 R125, -R148.H0_H0, -RZ.H0_H0 ;  /* 0xa00000ff947de230 */ /* 0x000fe20000000900 */
[----:B------:R-:W-:Y:S01]  /*fd80*/  PRMT R230, R150, 0x5410, R149 ;  /* 0x0000541096e67816 */ /* 0x000fe20000000095 */
[----:B------:R-:W-:Y:S01]  /*fd90*/  @!P0 HADD2 R124, -R147.H0_H0, -RZ.H0_H0 ;  /* 0xa00000ff937c8230 */ /* 0x000fe20000000900 */
[----:B------:R-:W-:-:S02]  /*fda0*/  @!P1 PRMT R149, R126, 0x5410, RZ ;  /* 0x000054107e959816 */ /* 0x000fc400000000ff */
[----:B------:R-:W-:Y:S01]  /*fdb0*/  ISETP.GE.U32.AND P1, PT, R225, R2, PT ;  /* 0x00000002e100720c */ /* 0x000fe20003f26070 */
[----:B------:R-:W-:Y:S01]  /*fdc0*/  IMAD.MOV.U32 R81, RZ, RZ, R139 ;  /* 0x000000ffff517224 */ /* 0x000fe200078e008b */
[----:B------:R-:W-:Y:S01]  /*fdd0*/  SHF.R.U32.HI R2, RZ, 0x18, R8 ;  /* 0x00000018ff027819 */ /* 0x000fe20000011608 */
[----:B------:R-:W-:Y:S01]  /*fde0*/  IMAD.MOV.U32 R89, RZ, RZ, R208 ;  /* 0x000000ffff597224 */ /* 0x000fe200078e00d0 */
[----:B------:R-:W-:Y:S01]  /*fdf0*/  PRMT R139, R148, 0x5410, R147 ;  /* 0x00005410948b7816 */ /* 0x000fe20000000093 */
[----:B------:R-:W-:Y:S01]  /*fe00*/  MUFU.EX2 R208, R233 ;  /* 0x000000e900d07308 */ /* 0x000fe20000000800 */
[----:B------:R-:W-:Y:S02]  /*fe10*/  @!P6 PRMT R148, R125, 0x5410, RZ ;  /* 0x000054107d94e816 */ /* 0x000fe400000000ff */
[----:B------:R-:W-:Y:S02]  /*fe20*/  @!P0 PRMT R147, R124, 0x5410, RZ ;  /* 0x000054107c938816 */ /* 0x000fe400000000ff */
[----:B------:R-:W-:-:S03]  /*fe30*/  ISETP.GE.U32.AND P0, PT, R225, R2, PT ;  /* 0x00000002e100720c */ /* 0x000fc60003f06070 */
[----:B------:R-:W1:Y:S01]  /*fe40*/  MUFU.EX2 R125, R232 ;  /* 0x000000e8007d7308 */ /* 0x000e620000000800 */
[C---:B------:R-:W-:Y:S02]  /*fe50*/  PRMT R145, R44.reuse, 0x7610, R145 ;  /* 0x000076102c917816 */ /* 0x040fe40000000091 */
[--C-:B------:R-:W-:Y:S02]  /*fe60*/  SHF.R.U32.HI R2, RZ, 0x18, R0.reuse ;  /* 0x00000018ff027819 */ /* 0x100fe40000011600 */
[----:B------:R-:W-:Y:S01]  /*fe70*/  SHF.R.U32.HI R0, RZ, 0x10, R0 ;  /* 0x00000010ff007819 */ /* 0x000fe20000011600 */
[----:B------:R-:W-:Y:S01]  /*fe80*/  @!P1 HADD2 R128, -R145.H0_H0, -RZ.H0_H0 ;  /* 0xa00000ff91809230 */ /* 0x000fe20000000900 */
[----:B------:R-:W-:Y:S01]  /*fe90*/  PRMT R144, R44, 0x7632, R144 ;  /* 0x000076322c907816 */ /* 0x000fe20000000090 */
[----:B------:R-:W-:Y:S01]  /*fea0*/  FADD.FTZ R16, R35, R16 ;  /* 0x0000001023107221 */ /* 0x000fe20000010000 */
[----:B------:R-:W-:Y:S01]  /*feb0*/  LOP3.LUT R0, R0, 0xff, RZ, 0xc0, !PT ;  /* 0x000000ff00007812 */ /* 0x000fe200078ec0ff */
[----:B------:R-:W-:-:S02]  /*fec0*/  IMAD.MOV.U32 R43, RZ, RZ, c[0x0][0x228] ;  /* 0x00008a00ff2b7624 */ /* 0x000fc400078e00ff */
[----:B------:R-:W-:Y:S01]  /*fed0*/  IMAD.MOV.U32 R84, RZ, RZ, R61 ;  /* 0x000000ffff547224 */ /* 0x000fe200078e003d */
[----:B------:R-:W-:Y:S01]  /*fee0*/  @!P0 HADD2 R133, -R144.H0_H0, -RZ.H0_H0 ;  /* 0xa00000ff90858230 */ /* 0x000fe20000000900 */
[----:B------:R-:W-:Y:S01]  /*fef0*/  IMAD.MOV.U32 R74, RZ, RZ, R129 ;  /* 0x000000ffff4a7224 */ /* 0x000fe200078e0081 */
[----:B------:R-:W-:Y:S01]  /*ff00*/  PRMT R129, R145, 0x5410, R144 ;  /* 0x0000541091817816 */ /* 0x000fe20000000090 */
[----:B------:R-:W-:Y:S01]  /*ff10*/  IMAD.MOV.U32 R85, RZ, RZ, R71 ;  /* 0x000000ffff557224 */ /* 0x000fe200078e0047 */
[----:B------:R-:W-:Y:S01]  /*ff20*/  @!P1 PRMT R145, R128, 0x5410, RZ ;  /* 0x0000541080919816 */ /* 0x000fe200000000ff */
[----:B------:R-:W-:Y:S02]  /*ff30*/  IMAD.MOV.U32 R83, RZ, RZ, R70 ;  /* 0x000000ffff537224 */ /* 0x000fe400078e0046 */
[----:B------:R-:W-:Y:S01]  /*ff40*/  IMAD.MOV.U32 R61, RZ, RZ, R68 ;  /* 0x000000ffff3d7224 */ /* 0x000fe200078e0044 */
[----:B------:R-:W-:Y:S01]  /*ff50*/  ISETP.GE.U32.AND P1, PT, R225, R0, PT ;  /* 0x00000000e100720c */ /* 0x000fe20003f26070 */
[----:B------:R-:W-:-:S02]  /*ff60*/  IMAD.MOV.U32 R86, RZ, RZ, R66 ;  /* 0x000000ffff567224 */ /* 0x000fc400078e0042 */
[----:B------:R-:W-:Y:S02]  /*ff70*/  IMAD.MOV.U32 R70, RZ, RZ, R140 ;  /* 0x000000ffff467224 */ /* 0x000fe400078e008c */
[----:B------:R-:W-:Y:S02]  /*ff80*/  IMAD.MOV.U32 R71, RZ, RZ, R141 ;  /* 0x000000ffff477224 */ /* 0x000fe400078e008d */
[----:B------:R-:W-:Y:S02]  /*ff90*/  IMAD.SHL.U32 R68, R43, 0x8, RZ ;  /* 0x000000082b447824 */ /* 0x000fe400078e00ff */
[----:B------:R-:W-:Y:S01]  /*ffa0*/  FADD.FTZ R234, R39, R16 ;  /* 0x0000001027ea7221 */ /* 0x000fe20000010000 */
[----:B-1----:R-:W-:Y:S01]  /*ffb0*/  F2FP.PACK_AB R0, R208, R125 ;  /* 0x0000007dd000723e */ /* 0x002fe200000000ff */
[----:B------:R-:W-:Y:S02]  /*ffc0*/  IMAD.SHL.U32 R66, R43, 0x40, RZ ;  /* 0x000000402b427824 */ /* 0x000fe400078e00ff */
[----:B------:R-:W-:Y:S01]  /*ffd0*/  IMAD.WIDE.U32 R16, R236, -0x326172a9, RZ ;  /* 0xcd9e8d57ec107825 */ /* 0x000fe200078e00ff */
[----:B------:R-:W-:-:S03]  /*ffe0*/  @!P0 PRMT R144, R133, 0x5410, RZ ;  /* 0x0000541085908816 */ /* 0x000fc600000000ff */
[----:B------:R-:W-:Y:S02]  /*fff0*/  IMAD R64, R43, 0x48, RZ ;  /* 0x000000482b407824 */ /* 0x000fe400078e02ff */
[----:B------:R-:W-:Y:S01]  /*10000*/  IMAD.MOV.U32 R75, RZ, RZ, R47 ;  /* 0x000000ffff4b7224 */ /* 0x000fe200078e002f */
[----:B------:R-:W-:Y:S01]  /*10010*/  ISETP.GE.U32.AND P0, PT, R225, R2, PT ;  /* 0x00000002e100720c */ /* 0x000fe20003f06070 */
[----:B------:R-:W-:Y:S02]  /*10020*/  IMAD.MOV.U32 R42, RZ, RZ, R67 ;  /* 0x000000ffff2a7224 */ /* 0x000fe400078e0043 */
[----:B------:R-:W-:Y:S01]  /*10030*/  IMAD.WIDE R68, R68, 0x2, R70 ;  /* 0x0000000244447825 */ /* 0x000fe200078e0246 */
[----:B------:R-:W-:-:S03]  /*10040*/  PRMT R143, R0, 0x7610, R143 ;  /* 0x00007610008f7816 */ /* 0x000fc6000000008f */
[----:B------:R-:W-:Y:S01]  /*10050*/  IMAD.MOV.U32 R47, RZ, RZ, R101 ;  /* 0x000000ffff2f7224 */ /* 0x000fe200078e0065 */
[----:B------:R-:W-:Y:S01]  /*10060*/  PRMT R142, R0, 0x7632, R142 ;  /* 0x00007632008e7816 */ /* 0x000fe2000000008e */
[----:B------:R-:W-:Y:S01]  /*10070*/  IMAD.WIDE R66, R66, 0x2, R70 ;  /* 0x0000000242427825 */ /* 0x000fe200078e0246 */
[----:B------:R-:W-:-:S03]  /*10080*/  LOP3.LUT R2, R17, UR17, R29, 0x96, !PT ;  /* 0x0000001111027c12 */ /* 0x000fc6000f8e961d */
[----:B------:R-:W-:Y:S01]  /*10090*/  IMAD.MOV.U32 R101, RZ, RZ, R65 ;  /* 0x000000ffff657224 */ /* 0x000fe200078e0041 */
[----:B------:R-:W-:Y:S01]  /*100a0*/  LOP3.LUT R0, R245, UR16, R190, 0x96, !PT ;  /* 0x00000010f5007c12 */ /* 0x000fe2000f8e96be */
[----:B------:R-:W-:Y:S01]  /*100b0*/  IMAD.WIDE R64, R64, 0x2, R70 ;  /* 0x0000000240407825 */ /* 0x000fe200078e0246 */
[----:B------:R-:W-:Y:S04]  /*100c0*/  STG.E.U16 [R70.64+-0x80], R55 ;  /* 0xffff803746007986 */ /* 0x000fe8000c101520 */
[----:B------:R-:W-:Y:S01]  /*100d0*/  STG.E.U16 [R70.64+-0x7e], R54 ;  /* 0xffff823646007986 */ /* 0x000fe2000c101520 */
[----:B------:R-:W-:-:S03]  /*100e0*/  IMAD.WIDE.U32 R2, R2, -0x2daee0ad, RZ ;  /* 0xd2511f5302027825 */ /* 0x000fc600078e00ff */
[----:B------:R-:W-:Y:S04]  /*100f0*/  STG.E.U16 [R68.64+-0x80], R52 ;  /* 0xffff803444007986 */ /* 0x000fe8000c101520 */
[----:B------:R-:W-:Y:S04]  /*10100*/  STG.E.U16 [R68.64+-0x7e], R53 ;  /* 0xffff823544007986 */ /* 0x000fe8000c101520 */
[----:B------:R-:W-:Y:S04]  /*10110*/  STG.E.U16 [R66.64+-0x80], R9 ;  /* 0xffff800942007986 */ /* 0x000fe8000c101520 */
[----:B------:R-:W-:Y:S04]  /*10120*/  STG.E.U16 [R66.64+-0x7e], R11 ;  /* 0xffff820b42007986 */ /* 0x000fe8000c101520 */
[----:B------:R-:W-:Y:S04]  /*10130*/  STG.E.U16 [R64.64+-0x80], R7 ;  /* 0xffff800740007986 */ /* 0x000fe8000c101520 */
[----:B------:R1:W-:Y:S04]  /*10140*/  STG.E.U16 [R64.64+-0x7e], R6 ;  /* 0xffff820640007986 */ /* 0x0003e8000c101520 */
[----:B------:R-:W-:Y:S04]  /*10150*/  STG.E.U16 [R70.64+-0x70], R38 ;  /* 0xffff902646007986 */ /* 0x000fe8000c101520 */
[----:B------:R-:W-:Y:S04]  /*10160*/  STG.E.U16 [R70.64+-0x6e], R37 ;  /* 0xffff922546007986 */ /* 0x000fe8000c101520 */
[----:B------:R-:W-:Y:S04]  /*10170*/  STG.E.U16 [R68.64+-0x70], R32 ;  /* 0xffff902044007986 */ /* 0x000fe8000c101520 */
[----:B------:R-:W-:Y:S01]  /*10180*/  STG.E.U16 [R68.64+-0x6e], R33 ;  /* 0xffff922144007986 */ /* 0x000fe2000c101520 */
[----:B-1----:R-:W-:Y:S01]  /*10190*/  IMAD.WIDE.U32 R6, R0, -0x326172a9, RZ ;  /* 0xcd9e8d5700067825 */ /* 0x002fe200078e00ff */
[----:B------:R-:W-:-:S04]  /*101a0*/  LOP3.LUT R0, R3, UR11, R244, 0x96, !PT ;  /* 0x0000000b03007c12 */ /* 0x000fc8000f8e96f4 */
[----:B------:R-:W-:Y:S01]  /*101b0*/  LOP3.LUT R3, R7, UR12, R16, 0x96, !PT ;  /* 0x0000000c07037c12 */ /* 0x000fe2000f8e9610 */
[----:B------:R-:W-:Y:S04]  /*101c0*/  STG.E.U16 [R66.64+-0x70], R5 ;  /* 0xffff900542007986 */ /* 0x000fe8000c101520 */
[----:B------:R1:W-:Y:S01]  /*101d0*/  STG.E.U16 [R66.64+-0x6e], R4 ;  /* 0xffff920442007986 */ /* 0x0003e2000c101520 */
[----:B------:R-:W-:-:S04]  /*101e0*/  IMAD.WIDE.U32 R10, R0, -0x326172a9, RZ ;  /* 0xcd9e8d57000a7825 */ /* 0x000fc800078e00ff */
[----:B-1----:R-:W-:-:S05]  /*101f0*/  IMAD.WIDE.U32 R4, R3, -0x2daee0ad, RZ ;  /* 0xd2511f5303047825 */ /* 0x002fca00078e00ff */
[----:B------:R-:W-:-:S05]  /*10200*/  LOP3.LUT R0, R5, UR9, R2, 0x96, !PT ;  /* 0x0000000905007c12 */ /* 0x000fca000f8e9602 */
        /* <DEDUP_REMOVED lines=8> */
[----:B------:R-:W-:Y:S01]  /*10290*/  IMAD.WIDE.U32 R2, R2, -0x326172a9, RZ ;  /* 0xcd9e8d5702027825 */ /* 0x000fe200078e00ff */
[----:B------:R-:W-:-:S04]  /*102a0*/  LOP3.LUT R9, R5, UR6, R8, 0x96, !PT ;  /* 0x0000000605097c12 */ /* 0x000fc8000f8e9608 */
[C---:B------:R-:W-:Y:S02]  /*102b0*/  LOP3.LUT R0, R2.reuse, 0xffff, RZ, 0xc0, !PT ;  /* 0x0000ffff02007812 */ /* 0x040fe400078ec0ff */
[----:B------:R-:W-:Y:S02]  /*102c0*/  SHF.R.U32.HI R5, RZ, 0x10, R2 ;  /* 0x00000010ff057819 */ /* 0x000fe40000011602 */
[----:B------:R-:W-:Y:S01]  /*102d0*/  LOP3.LUT R4, R3, UR14, R4, 0x96, !PT ;  /* 0x0000000e03047c12 */ /* 0x000fe2000f8e9604 */
[----:B------:R-:W-:Y:S01]  /*102e0*/  FADD.FTZ R12, R49, R12 ;  /* 0x0000000c310c7221 */ /* 0x000fe20000010000 */
[----:B------:R-:W-:Y:S02]  /*102f0*/  LOP3.LUT R8, R2, 0xff, RZ, 0xc0, !PT ;  /* 0x000000ff02087812 */ /* 0x000fe400078ec0ff */
[----:B------:R-:W-:Y:S02]  /*10300*/  SHF.R.U32.HI R3, RZ, 0x18, R2 ;  /* 0x00000018ff037819 */ /* 0x000fe40000011602 */
[----:B------:R-:W-:-:S02]  /*10310*/  SHF.R.U32.HI R2, RZ, 0x8, R0 ;  /* 0x00000008ff027819 */ /* 0x000fc40000011600 */
[----:B------:R-:W-:Y:S01]  /*10320*/  LOP3.LUT R0, R5, 0xff, RZ, 0xc0, !PT ;  /* 0x000000ff05007812 */ /* 0x000fe200078ec0ff */
[----:B------:R-:W-:Y:S01]  /*10330*/  FADD.FTZ R31, R40, R12 ;  /* 0x0000000c281f7221 */ /* 0x000fe20000010000 */
[----:B------:R-:W-:Y:S02]  /*10340*/  PRMT R12, R8, 0x5410, R2 ;  /* 0x00005410080c7816 */ /* 0x000fe40000000002 */
[----:B------:R-:W-:Y:S01]  /*10350*/  PRMT R11, R0, 0x5410, R3 ;  /* 0x00005410000b7816 */ /* 0x000fe20000000003 */
[----:B------:R-:W-:-:S05]  /*10360*/  IMAD.WIDE.U32 R2, R9, -0x2daee0ad, RZ ;  /* 0xd2511f5309027825 */ /* 0x000fca00078e00ff */
[----:B------:R-:W-:Y:S02]  /*10370*/  LOP3.LUT R0, R3, UR13, R10, 0x96, !PT ;  /* 0x0000000d03007c12 */ /* 0x000fe4000f8e960a */
[C---:B------:R-:W-:Y:S02]  /*10380*/  LOP3.LUT R3, R2.reuse, 0xffff, RZ, 0xc0, !PT ;  /* 0x0000ffff02037812 */ /* 0x040fe400078ec0ff */
[--C-:B------:R-:W-:Y:S02]  /*10390*/  SHF.R.U32.HI R9, RZ, 0x10, R2.reuse ;  /* 0x00000010ff097819 */ /* 0x100fe40000011602 */
[----:B------:R-:W-:Y:S02]  /*103a0*/  SHF.R.U32.HI R5, RZ, 0x8, R3 ;  /* 0x00000008ff057819 */ /* 0x000fe40000011603 */
[----:B------:R-:W-:Y:S02]  /*103b0*/  LOP3.LUT R3, R2, 0xff, RZ, 0xc0, !PT ;  /* 0x000000ff02037812 */ /* 0x000fe400078ec0ff */
[----:B------:R-:W-:-:S02]  /*103c0*/  SHF.R.U32.HI R8, RZ, 0x18, R2 ;  /* 0x00000018ff087819 */ /* 0x000fc40000011602 */
[C---:B------:R-:W-:Y:S02]  /*103d0*/  LOP3.LUT R2, R4.reuse, 0xffff, RZ, 0xc0, !PT ;  /* 0x0000ffff04027812 */ /* 0x040fe400078ec0ff */
[----:B------:R-:W-:Y:S02]  /*103e0*/  PRMT R5, R3, 0x5410, R5 ;  /* 0x0000541003057816 */ /* 0x000fe40000000005 */
[----:B------:R-:W-:Y:S02]  /*103f0*/  SHF.R.U32.HI R3, RZ, 0x8, R2 ;  /* 0x00000008ff037819 */ /* 0x000fe40000011602 */
[----:B------:R-:W-:Y:S01]  /*10400*/  LOP3.LUT R2, R4, 0xff, RZ, 0xc0, !PT ;  /* 0x000000ff04027812 */ /* 0x000fe200078ec0ff */
[----:B------:R1:W-:Y:S01]  /*10410*/  STG.E.U16 [R64.64+-0x70], R13 ;  /* 0xffff900d40007986 */ /* 0x0003e2000c101520 */
[----:B------:R-:W-:Y:S02]  /*10420*/  FADD.FTZ R232, R20, R46 ;  /* 0x0000002e14e87221 */ /* 0x000fe40000010000 */
[----:B------:R-:W-:Y:S01]  /*10430*/  IMAD.MOV.U32 R43, RZ, RZ, R89 ;  /* 0x000000ffff2b7224 */ /* 0x000fe200078e0059 */
[----:B-1----:R-:W-:-:S02]  /*10440*/  PRMT R13, R2, 0x5410, R3 ;  /* 0x00005410020d7816 */ /* 0x002fc40000000003 */
[--C-:B------:R-:W-:Y:S02]  /*10450*/  SHF.R.U32.HI R3, RZ, 0x10, R4.reuse ;  /* 0x00000010ff037819 */ /* 0x100fe40000011604 */
[----:B------:R-:W-:Y:S02]  /*10460*/  SHF.R.U32.HI R4, RZ, 0x18, R4 ;  /* 0x00000018ff047819 */ /* 0x000fe40000011604 */
[----:B------:R-:W-:Y:S02]  /*10470*/  LOP3.LUT R3, R3, 0xff, RZ, 0xc0, !PT ;  /* 0x000000ff03037812 */ /* 0x000fe400078ec0ff */
[----:B------:R-:W-:Y:S02]  /*10480*/  LOP3.LUT R2, R9, 0xff, RZ, 0xc0, !PT ;  /* 0x000000ff09027812 */ /* 0x000fe400078ec0ff */
[----:B------:R-:W-:Y:S02]  /*10490*/  PRMT R20, R3, 0x5410, R4 ;  /* 0x0000541003147816 */ /* 0x000fe40000000004 */
[----:B------:R-:W-:-:S02]  /*104a0*/  PRMT R4, R2, 0x5410, R8 ;  /* 0x0000541002047816 */ /* 0x000fc40000000008 */
[----:B------:R-:W-:-:S04]  /*104b0*/  LOP3.LUT R2, R0, 0xffff, RZ, 0xc0, !PT ;  /* 0x0000ffff00027812 */ /* 0x000fc800078ec0ff */
[----:B------:R-:W-:Y:S02]  /*104c0*/  SHF.R.U32.HI R3, RZ, 0x8, R2 ;  /* 0x00000008ff037819 */ /* 0x000fe40000011602 */
[----:B------:R-:W-:Y:S01]  /*104d0*/  LOP3.LUT R2, R0, 0xff, RZ, 0xc0, !PT ;  /* 0x000000ff00027812 */ /* 0x000fe200078ec0ff */
[----:B------:R-:W-:-:S03]  /*104e0*/  IMAD.MOV.U32 R89, RZ, RZ, R62 ;  /* 0x000000ffff597224 */ /* 0x000fc600078e003e */
[----:B------:R-:W-:Y:S02]  /*104f0*/  PRMT R25, R2, 0x5410, R3 ;  /* 0x0000541002197816 */ /* 0x000fe40000000003 */
[----:B------:R-:W-:Y:S01]  /*10500*/  SHF.R.U32.HI R3, RZ, 0x10, R0 ;  /* 0x00000010ff037819 */ /* 0x000fe20000011600 */
[----:B------:R-:W-:Y:S01]  /*10510*/  IMAD.MOV.U32 R62, RZ, RZ, R136 ;  /* 0x000000ffff3e7224 */ /* 0x000fe200078e0088 */
[----:B------:R-:W-:Y:S02]  /*10520*/  SHF.R.U32.HI R2, RZ, 0x18, R0 ;  /* 0x00000018ff027819 */ /* 0x000fe40000011600 */
[----:B------:R-:W-:Y:S02]  /*10530*/  LOP3.LUT R0, R3, 0xff, RZ, 0xc0, !PT ;  /* 0x000000ff03007812 */ /* 0x000fe400078ec0ff */
[----:B------:R-:W-:Y:S02]  /*10540*/  PRMT R136, R225, 0x7054, R225 ;  /* 0x00007054e1887816 */ /* 0x000fe400000000e1 */
[----:B------:R-:W-:-:S02]  /*10550*/  PRMT R24, R0, 0x5410, R2 ;  /* 0x0000541000187816 */ /* 0x000fc40000000002 */
[----:B--2---:R-:W-:Y:S01]  /*10560*/  IADD3 R3, R237, 0x1, RZ ;  /* 0x00000001ed037810 */ /* 0x004fe20007ffe0ff */
[----:B------:R-:W-:-:S03]  /*10570*/  HSET2.LE.AND R0, R12, R136, PT ;  /* 0x000000880c007233 */ /* 0x000fc60003803000 */
[----:B------:R-:W-:Y:S02]  /*10580*/  LOP3.LUT R3, R191, UR35, R3, 0x96, !PT ;  /* 0x00000023bf037c12 */ /* 0x000fe4000f8e9603 */
[----:B------:R-:W-:Y:S01]  /*10590*/  LOP3.LUT R10, R0, R90, RZ, 0xc0, !PT ;  /* 0x0000005a000a7212 */ /* 0x000fe200078ec0ff */
[----:B------:R-:W-:Y:S02]  /*105a0*/  IMAD.MOV.U32 R90, RZ, RZ, R43 ;  /* 0x000000ffff5a7224 */ /* 0x000fe400078e002b */
[----:B------:R-:W-:Y:S02]  /*105b0*/  IMAD.MOV.U32 R43, RZ, RZ, R27 ;  /* 0x000000ffff2b7224 */ /* 0x000fe400078e001b */
[----:B------:R-:W-:Y:S01]  /*105c0*/  IMAD.WIDE.U32 R26, R3, -0x326172a9, RZ ;  /* 0xcd9e8d57031a7825 */ /* 0x000fe200078e00ff */
[----:B------:R-:W-:-:S04]  /*105d0*/  HSET2.LE.AND R2, R11, R136, PT ;  /* 0x000000880b027233 */ /* 0x000fc80003803000 */
[----:B------:R-:W-:Y:S01]  /*105e0*/  LOP3.LUT R3, R27, UR17, R29, 0x96, !PT ;  /* 0x000000111b037c12 */ /* 0x000fe2000f8e961d */
[--C-:B------:R-:W-:Y:S01]  /*105f0*/  HSET2.LE.AND R0, R5, R136.reuse, PT ;  /* 0x0000008805007233 */ /* 0x100fe20003803000 */
[----:B------:R-:W-:Y:S01]  /*10600*/  LOP3.LUT R11, R2, R181, RZ, 0xc0, !PT ;  /* 0x000000b5020b7212 */ /* 0x000fe200078ec0ff */
[----:B------:R-:W-:Y:S01]  /*10610*/  HSET2.LE.AND R2, R4, R136, PT ;  /* 0x0000008804027233 */ /* 0x000fe20003803000 */
[----:B------:R-:W-:Y:S01]  /*10620*/  FADD.FTZ R233, R14, R15 ;  /* 0x0000000f0ee97221 */ /* 0x000fe20000010000 */
[----:B------:R1:W5:Y:S01]  /*10630*/  LDL.LU R181, [R1+0x1a4] ;  /* 0x0001a40001b57983 */ /* 0x0003620000300800 */
[----:B------:R-:W-:Y:S01]  /*10640*/  IMAD.WIDE.U32 R4, R3, -0x2daee0ad, RZ ;  /* 0xd2511f5303047825 */ /* 0x000fe200078e00ff */
[----:B------:R-:W-:Y:S02]  /*10650*/  LOP3.LUT R14, R0, R184, RZ, 0xc0, !PT ;  /* 0x000000b8000e7212 */ /* 0x000fe400078ec0ff */
[----:B------:R-:W-:Y:S01]  /*10660*/  LOP3.LUT R15, R2, R185, RZ, 0xc0, !PT ;  /* 0x000000b9020f7212 */ /* 0x000fe200078ec0ff */
[----:B------:R-:W-:Y:S01]  /*10670*/  IMAD.MOV.U32 R29, RZ, RZ, R61 ;  /* 0x000000ffff1d7224 */ /* 0x000fe200078e003d */
[----:B------:R-:W-:Y:S01]  /*10680*/  LOP3.LUT R0, R5, UR11, R244, 0x96, !PT ;  /* 0x0000000b05007c12 */ /* 0x000fe2000f8e96f4 */
[----:B------:R-:W-:Y:S01]  /*10690*/  IMAD.MOV.U32 R88, RZ, RZ, R22 ;  /* 0x000000ffff587224 */ /* 0x000fe200078e0016 */
[----:B------:R-:W-:Y:S01]  /*106a0*/  LOP3.LUT R2, R7, UR12, R26, 0x96, !PT ;  /* 0x0000000c07027c12 */ /* 0x000fe2000f8e961a */
[----:B------:R-:W-:Y:S01]  /*106b0*/  IMAD.MOV.U32 R92, RZ, RZ, R75 ;  /* 0x000000ffff5c7224 */ /* 0x000fe200078e004b */
[----:B------:R1:W5:Y:S01]  /*106c0*/  LDL.LU R184, [R1+0x1a0] ;  /* 0x0001a00001b87983 */ /* 0x0003620000300800 */
[----:B------:R-:W-:-:S03]  /*106d0*/  IMAD.WIDE.U32 R8, R0, -0x326172a9, RZ ;  /* 0xcd9e8d5700087825 */ /* 0x000fc600078e00ff */
[----:B------:R1:W5:Y:S01]  /*106e0*/  LDL.LU R185, [R1+0x19c] ;  /* 0x00019c0001b97983 */ /* 0x0003620000300800 */
[----:B------:R-:W-:Y:S01]  /*106f0*/  IMAD.WIDE.U32 R2, R2, -0x2daee0ad, RZ ;  /* 0xd2511f5302027825 */ /* 0x000fe200078e00ff */
[----:B------:R-:W-:-:S04]  /*10700*/  LOP3.LUT R0, R9, UR10, R6, 0x96, !PT ;  /* 0x0000000a09007c12 */ /* 0x000fc8000f8e9606 */
[----:B------:R-:W-:Y:S01]  /*10710*/  LOP3.LUT R3, R3, UR9, R4, 0x96, !PT ;  /* 0x0000000903037c12 */ /* 0x000fe2000f8e9604 */
[----:B------:R-:W-:-:S05]  /*10720*/  IMAD.WIDE.U32 R4, R0, -0x2daee0ad, RZ ;  /* 0xd2511f5300047825 */ /* 0x000fca00078e00ff */
[----:B------:R-:W-:Y:S01]  /*10730*/  LOP3.LUT R5, R5, UR7, R2, 0x96, !PT ;  /* 0x0000000705057c12 */ /* 0x000fe2000f8e9602 */
[----:B------:R-:W-:-:S05]  /*10740*/  IMAD.WIDE.U32 R2, R3, -0x326172a9, RZ ;  /* 0xcd9e8d5703027825 */ /* 0x000fca00078e00ff */
[----:B------:R-:W-:-:S05]  /*10750*/  LOP3.LUT R0, R3, UR8, R8, 0x96, !PT ;  /* 0x0000000803007c12 */ /* 0x000fca000f8e9608 */
[----:B------:R-:W-:-:S05]  /*10760*/  IMAD.WIDE.U32 R6, R0, -0x2daee0ad, RZ ;  /* 0xd2511f5300067825 */ /* 0x000fca00078e00ff */
[----:B------:R-:W-:Y:S01]  /*10770*/  LOP3.LUT R3, R7, UR5, R4, 0x96, !PT ;  /* 0x0000000507037c12 */ /* 0x000fe2000f8e9604 */
[----:B------:R-:W-:-:S05]  /*10780*/  IMAD.WIDE.U32 R4, R5, -0x326172a9, RZ ;  /* 0xcd9e8d5705047825 */ /* 0x000fca00078e00ff */
[----:B------:R-:W-:Y:S01]  /*10790*/  LOP3.LUT R5, R5, UR6, R2, 0x96, !PT ;  /* 0x0000000605057c12 */ /* 0x000fe2000f8e9602 */
[----:B------:R-:W-:-:S05]  /*107a0*/  IMAD.WIDE.U32 R2, R3, -0x326172a9, RZ ;  /* 0xcd9e8d5703027825 */ /* 0x000fca00078e00ff */
[----:B------:R-:W-:Y:S02]  /*107b0*/  LOP3.LUT R0, R3, UR14, R4, 0x96, !PT ;  /* 0x0000000e03007c12 */ /* 0x000fe4000f8e9604 */
[----:B------:R-:W-:-:S04]  /*107c0*/  LOP3.LUT R3, R2, 0xffff, RZ, 0xc0, !PT ;  /* 0x0000ffff02037812 */ /* 0x000fc800078ec0ff */
[----:B------:R-:W-:Y:S02]  /*107d0*/  SHF.R.U32.HI R4, RZ, 0x8, R3 ;  /* 0x00000008ff047819 */ /* 0x000fe40000011603 */
[----:B------:R-:W-:-:S04]  /*107e0*/  LOP3.LUT R3, R2, 0xff, RZ, 0xc0, !PT ;  /* 0x000000ff02037812 */ /* 0x000fc800078ec0ff */
[----:B------:R-:W-:Y:S02]  /*107f0*/  PRMT R12, R3, 0x5410, R4 ;  /* 0x00005410030c7816 */ /* 0x000fe40000000004 */
[--C-:B------:R-:W-:Y:S02]  /*10800*/  SHF.R.U32.HI R3, RZ, 0x10, R2.reuse ;  /* 0x00000010ff037819 */ /* 0x100fe40000011602 */
[----:B------:R-:W-:Y:S01]  /*10810*/  SHF.R.U32.HI R4, RZ, 0x18, R2 ;  /* 0x00000018ff047819 */ /* 0x000fe20000011602 */
[----:B------:R-:W-:Y:S01]  /*10820*/  HSET2.LE.AND R2, R13, R136, PT ;  /* 0x000000880d027233 */ /* 0x000fe20003803000 */
[----:B------:R-:W-:-:S04]  /*10830*/  LOP3.LUT R3, R3, 0xff, RZ, 0xc0, !PT ;  /* 0x000000ff03037812 */ /* 0x000fc800078ec0ff */
[----:B------:R-:W-:Y:S02]  /*10840*/  LOP3.LUT R8, R2, R29, RZ, 0xc0, !PT ;  /* 0x0000001d02087212 */ /* 0x000fe400078ec0ff */
[C---:B------:R-:W-:Y:S01]  /*10850*/  LOP3.LUT R2, R0.reuse, 0xffff, RZ, 0xc0, !PT ;  /* 0x0000ffff00027812 */ /* 0x040fe200078ec0ff */
[----:B------:R-:W-:Y:S01]  /*10860*/  IMAD.MOV.U32 R22, RZ, RZ, R102 ;  /* 0x000000ffff167224 */ /* 0x000fe200078e0066 */
[----:B------:R-:W-:Y:S02]  /*10870*/  PRMT R19, R3, 0x5410, R4 ;  /* 0x0000541003137816 */ /* 0x000fe40000000004 */
[----:B------:R-:W-:Y:S02]  /*10880*/  SHF.R.U32.HI R3, RZ, 0x8, R2 ;  /* 0x00000008ff037819 */ /* 0x000fe40000011602 */
[----:B------:R-:W-:Y:S01]  /*10890*/  LOP3.LUT R2, R0, 0xff, RZ, 0xc0, !PT ;  /* 0x000000ff00027812 */ /* 0x000fe200078ec0ff */
[----:B------:R-:W-:-:S03]  /*108a0*/  IMAD.MOV.U32 R75, RZ, RZ, R22 ;  /* 0x000000ffff4b7224 */ /* 0x000fc600078e0016 */
[----:B------:R-:W-:Y:S02]  /*108b0*/  PRMT R22, R2, 0x5410, R3 ;  /* 0x0000541002167816 */ /* 0x000fe40000000003 */
[--C-:B------:R-:W-:Y:S02]  /*108c0*/  SHF.R.U32.HI R3, RZ, 0x10, R0.reuse ;  /* 0x00000010ff037819 */ /* 0x100fe40000011600 */
[----:B------:R-:W-:Y:S02]  /*108d0*/  SHF.R.U32.HI R2, RZ, 0x18, R0 ;  /* 0x00000018ff027819 */ /* 0x000fe40000011600 */
[----:B------:R-:W-:-:S04]  /*108e0*/  LOP3.LUT R0, R3, 0xff, RZ, 0xc0, !PT ;  /* 0x000000ff03007812 */ /* 0x000fc800078ec0ff */
[----:B------:R-:W-:Y:S01]  /*108f0*/  PRMT R21, R0, 0x5410, R2 ;  /* 0x0000541000157816 */ /* 0x000fe20000000002 */
[----:B------:R-:W-:Y:S01]  /*10900*/  IMAD.WIDE.U32 R2, R5, -0x2daee0ad, RZ ;  /* 0xd2511f5305027825 */ /* 0x000fe200078e00ff */
[----:B------:R-:W-:-:S04]  /*10910*/  HSET2.LE.AND R4, R20, R136, PT ;  /* 0x0000008814047233 */ /* 0x000fc80003803000 */
[----:B------:R-:W-:Y:S02]  /*10920*/  LOP3.LUT R0, R3, UR13, R6, 0x96, !PT ;  /* 0x0000000d03007c12 */ /* 0x000fe4000f8e9606 */
[----:B------:R-:W-:Y:S02]  /*10930*/  LOP3.LUT R9, R4, R92, RZ, 0xc0, !PT ;  /* 0x0000005c04097212 */ /* 0x000fe400078ec0ff */
[----:B------:R-:W-:-:S04]  /*10940*/  LOP3.LUT R4, R0, 0xffff, RZ, 0xc0, !PT ;  /* 0x0000ffff00047812 */ /* 0x000fc800078ec0ff */
[----:B------:R-:W-:Y:S02]  /*10950*/  SHF.R.U32.HI R5, RZ, 0x8, R4 ;  /* 0x00000008ff057819 */ /* 0x000fe40000011604 */
[----:B------:R-:W-:-:S04]  /*10960*/  LOP3.LUT R4, R0, 0xff, RZ, 0xc0, !PT ;  /* 0x000000ff00047812 */ /* 0x000fc800078ec0ff */
[----:B------:R-:W-:Y:S02]  /*10970*/  PRMT R20, R4, 0x5410, R5 ;  /* 0x0000541004147816 */ /* 0x000fe40000000005 */
[--C-:B------:R-:W-:Y:S02]  /*10980*/  SHF.R.U32.HI R5, RZ, 0x10, R0.reuse ;  /* 0x00000010ff057819 */ /* 0x100fe40000011600 */
[----:B------:R-:W-:Y:S02]  /*10990*/  SHF.R.U32.HI R4, RZ, 0x18, R0 ;  /* 0x00000018ff047819 */ /* 0x000fe40000011600 */
[----:B------:R-:W-:-:S04]  /*109a0*/  LOP3.LUT R0, R5, 0xff, RZ, 0xc0, !PT ;  /* 0x000000ff05007812 */ /* 0x000fc800078ec0ff */
[----:B------:R-:W-:Y:S02]  /*109b0*/  PRMT R7, R0, 0x5410, R4 ;  /* 0x0000541000077816 */ /* 0x000fe40000000004 */
[----:B------:R-:W-:-:S04]  /*109c0*/  LOP3.LUT R0, R2, 0xffff, RZ, 0xc0, !PT ;  /* 0x0000ffff02007812 */ /* 0x000fc800078ec0ff */
[----:B------:R-:W-:Y:S02]  /*109d0*/  SHF.R.U32.HI R3, RZ, 0x8, R0 ;  /* 0x00000008ff037819 */ /* 0x000fe40000011600 */
[----:B------:R-:W-:-:S04]  /*109e0*/  LOP3.LUT R0, R2, 0xff, RZ, 0xc0, !PT ;  /* 0x000000ff02007812 */ /* 0x000fc800078ec0ff */
[----:B------:R-:W-:Y:S02]  /*109f0*/  PRMT R6, R0, 0x5410, R3 ;  /* 0x0000541000067816 */ /* 0x000fe40000000003 */
[----:B------:R-:W-:Y:S01]  /*10a00*/  SHF.R.U32.HI R0, RZ, 0x10, R2 ;  /* 0x00000010ff007819 */ /* 0x000fe20000011602 */
[----:B------:R-:W-:Y:S01]  /*10a10*/  IMAD.MOV.U32 R29, RZ, RZ, R90 ;  /* 0x000000ffff1d7224 */ /* 0x000fe200078e005a */
[----:B------:R-:W-:Y:S02]  /*10a20*/  SHF.R.U32.HI R2, RZ, 0x18, R2 ;  /* 0x00000018ff027819 */ /* 0x000fe40000011602 */
[----:B------:R-:W-:Y:S01]  /*10a30*/  LOP3.LUT R0, R0, 0xff, RZ, 0xc0, !PT ;  /* 0x000000ff00007812 */ /* 0x000fe200078ec0ff */
[----:B------:R-:W-:Y:S02]  /*10a40*/  IMAD.MOV.U32 R92, RZ, RZ, R23 ;  /* 0x000000ffff5c7224 */ /* 0x000fe400078e0017 */
[----:B------:R-:W-:Y:S01]  /*10a50*/  IMAD.MOV.U32 R93, RZ, RZ, R29 ;  /* 0x000000ffff5d7224 */ /* 0x000fe200078e001d */
[----:B------:R-:W-:Y:S01]  /*10a60*/  PRMT R23, R0, 0x5410, R2 ;  /* 0x0000541000177816 */ /* 0x000fe20000000002 */
[--C-:B------:R-:W-:Y:S01]  /*10a70*/  HSET2.LE.AND R0, R25, R136.reuse, PT ;  /* 0x0000008819007233 */ /* 0x100fe20003803000 */
[----:B------:R-:W-:Y:S01]  /*10a80*/  IMAD.MOV.U32 R29, RZ, RZ, R78 ;  /* 0x000000ffff1d7224 */ /* 0x000fe200078e004e */
[----:B------:R-:W-:Y:S01]  /*10a90*/  HSET2.LE.AND R3, R12, R136, PT ;  /* 0x000000880c037233 */ /* 0x000fe20003803000 */
[----:B------:R-:W-:-:S02]  /*10aa0*/  IMAD.MOV.U32 R90, RZ, RZ, R100 ;  /* 0x000000ffff5a7224 */ /* 0x000fc400078e0064 */
[----:B------:R-:W-:Y:S01]  /*10ab0*/  LOP3.LUT R12, R0, R93, RZ, 0xc0, !PT ;  /* 0x0000005d000c7212 */ /* 0x000fe200078ec0ff */
        /* <DEDUP_REMOVED lines=12> */
[----:B------:R-:W-:Y:S01]  /*10b80*/  HSET2.LE.AND R2, R24, R136, PT ;  /* 0x0000008818027233 */ /* 0x000fe20003803000 */
[----:B------:R-:W-:-:S02]  /*10b90*/  IMAD.MOV.U32 R85, RZ, RZ, R82 ;  /* 0x000000ffff557224 */ /* 0x000fc400078e0052 */
[----:B------:R-:W-:Y:S02]  /*10ba0*/  IMAD.MOV.U32 R61, RZ, RZ, R62 ;  /* 0x000000ffff3d7224 */ /* 0x000fe400078e003e */
        /* <DEDUP_REMOVED lines=8> */
[----:B------:R1:W5:Y:S01]  /*10c30*/  LDL.LU R183, [R1+0x194] ;  /* 0x0001940001b77983 */ /* 0x0003620000300800 */
[----:B------:R-:W-:Y:S01]  /*10c40*/  IMAD.MOV.U32 R78, RZ, RZ, R186 ;  /* 0x000000ffff4e7224 */ /* 0x000fe200078e00ba */
[----:B------:R-:W-:Y:S01]  /*10c50*/  LOP3.LUT R13, R2, R187, RZ, 0xc0, !PT ;  /* 0x000000bb020d7212 */ /* 0x000fe200078ec0ff */
[----:B------:R-:W-:Y:S01]  /*10c60*/  IMAD.MOV.U32 R51, RZ, RZ, R79 ;  /* 0x000000ffff337224 */ /* 0x000fe200078e004f */
[----:B------:R1:W5:Y:S01]  /*10c70*/  LDL.LU R186, [R1+0x190] ;  /* 0x0001900001ba7983 */ /* 0x0003620000300800 */
[----:B------:R-:W-:Y:S02]  /*10c80*/  IMAD.MOV.U32 R79, RZ, RZ, R74 ;  /* 0x000000ffff4f7224 */ /* 0x000fe400078e004a */
[----:B------:R-:W-:Y:S01]  /*10c90*/  IMAD.MOV.U32 R74, RZ, RZ, R165 ;  /* 0x000000ffff4a7224 */ /* 0x000fe200078e00a5 */
[----:B------:R1:W5:Y:S04]  /*10ca0*/  LDL.LU R187, [R1+0x18c] ;  /* 0x00018c0001bb7983 */ /* 0x0003680000300800 */
[----:B------:R-:W2:Y:S01]  /*10cb0*/  LDL.LU R165, [R1+0x188] ;  /* 0x0001880001a57983 */ /* 0x000ea20000300800 */
[----:B------:R-:W-:-:S05]  /*10cc0*/  IMAD.WIDE.U32 R4, R93, -0x326172a9, RZ ;  /* 0xcd9e8d575d047825 */ /* 0x000fca00078e00ff */
        /* <DEDUP_REMOVED lines=16> */
[----:B------:R-:W-:-:S04]  /*10dd0*/  IMAD.MOV.U32 R81, RZ, RZ, R80 ;  /* 0x000000ffff517224 */ /* 0x000fc800078e0050 */
[----:B------:R-:W-:Y:S02]  /*10de0*/  IMAD.MOV.U32 R59, RZ, RZ, R81 ;  /* 0x000000ffff3b7224 */ /* 0x000fe400078e0051 */
[----:B------:R-:W-:Y:S02]  /*10df0*/  IMAD.MOV.U32 R81, RZ, RZ, R168 ;  /* 0x000000ffff517224 */ /* 0x000fe400078e00a8 */
[----:B------:R-:W3:Y:S01]  /*10e00*/  LDL.LU R168, [R1+0x184] ;  /* 0x0001840001a87983 */ /* 0x000ee20000300800 */
[----:B------:R-:W-:Y:S02]  /*10e10*/  IMAD.MOV.U32 R52, RZ, RZ, R47 ;  /* 0x000000ffff347224 */ /* 0x000fe400078e002f */
[----:B------:R-:W-:Y:S02]  /*10e20*/  IMAD.MOV.U32 R47, RZ, RZ, R82 ;  /* 0x000000ffff2f7224 */ /* 0x000fe400078e0052 */
[----:B------:R-:W-:Y:S02]  /*10e30*/  IMAD.MOV.U32 R93, RZ, RZ, R83 ;  /* 0x000000ffff5d7224 */ /* 0x000fe400078e0053 */
[----:B------:R-:W-:-:S02]  /*10e40*/  IMAD.MOV.U32 R82, RZ, RZ, R166 ;  /* 0x000000ffff527224 */ /* 0x000fc400078e00a6 */
[----:B------:R-:W4:Y:S01]  /*10e50*/  LDL.LU R166, [R1+0x180] ;  /* 0x0001800001a67983 */ /* 0x000f220000300800 */
[----:B------:R-:W-:-:S03]  /*10e60*/  IMAD.MOV.U32 R83, RZ, RZ, R167 ;  /* 0x000000ffff537224 */ /* 0x000fc600078e00a7 */
[----:B------:R-:W3:Y:S01]  /*10e70*/  LDL.LU R167, [R1+0x17c] ;  /* 0x00017c0001a77983 */ /* 0x000ee20000300800 */
[----:B------:R-:W-:Y:S02]  /*10e80*/  IMAD.MOV.U32 R80, RZ, RZ, R51 ;  /* 0x000000ffff507224 */ /* 0x000fe400078e0033 */
[----:B------:R-:W-:Y:S01]  /*10e90*/  IMAD.MOV.U32 R51, RZ, RZ, R79 ;  /* 0x000000ffff337224 */ /* 0x000fe200078e004f */
[--C-:B------:R-:W-:Y:S01]  /*10ea0*/  HSET2.LE.AND R0, R19, R136.reuse, PT ;  /* 0x0000008813007233 */ /* 0x100fe20003803000 */
[----:B------:R-:W-:Y:S02]  /*10eb0*/  IMAD.MOV.U32 R79, RZ, RZ, R74 ;  /* 0x000000ffff4f7224 */ /* 0x000fe400078e004a */
[----:B------:R-:W-:Y:S02]  /*10ec0*/  IMAD.MOV.U32 R74, RZ, RZ, R34 ;  /* 0x000000ffff4a7224 */ /* 0x000fe400078e0022 */
[----:B------:R-:W-:Y:S01]  /*10ed0*/  IMAD.WIDE.U32 R34, R2, -0x2daee0ad, RZ ;  /* 0xd2511f5302227825 */ /* 0x000fe200078e00ff */
[----:B------:R-:W-:Y:S01]  /*10ee0*/  LOP3.LUT R19, R0, R63, RZ, 0xc0, !PT ;  /* 0x0000003f00137212 */ /* 0x000fe200078ec0ff */
[----:B------:R-:W-:-:S03]  /*10ef0*/  HSET2.LE.AND R2, R21, R136, PT ;  /* 0x0000008815027233 */ /* 0x000fc60003803000 */
[----:B------:R-:W-:Y:S01]  /*10f00*/  LOP3.LUT R0, R35, UR16, R190, 0x96, !PT ;  /* 0x0000001023007c12 */ /* 0x000fe2000f8e96be */
[----:B------:R1:W-:Y:S01]  /*10f10*/  STG.E.U16 [R64.64+-0x6e], R18 ;  /* 0xffff921240007986 */ /* 0x0003e2000c101520 */
[----:B------:R-:W-:-:S03]  /*10f20*/  LOP3.LUT R5, R17, UR17, R4, 0x96, !PT ;  /* 0x0000001111057c12 */ /* 0x000fc6000f8e9604 */
[----:B------:R-:W-:Y:S01]  /*10f30*/  IMAD.WIDE.U32 R32, R0, -0x326172a9, RZ ;  /* 0xcd9e8d5700207825 */ /* 0x000fe200078e00ff */
[----:B------:R-:W-:Y:S01]  /*10f40*/  LOP3.LUT R17, R2, R252, RZ, 0xc0, !PT ;  /* 0x000000fc02117212 */ /* 0x000fe200078ec0ff */
[--C-:B------:R-:W-:Y:S01]  /*10f50*/  HSET2.LE.AND R0, R22, R136.reuse, PT ;  /* 0x0000008816007233 */ /* 0x100fe20003803000 */
[----:B------:R-:W-:Y:S01]  /*10f60*/  LOP3.LUT R128, R27, UR17, R4, 0x96, !PT ;  /* 0x000000111b807c12 */ /* 0x000fe2000f8e9604 */
[--C-:B------:R-:W-:Y:S01]  /*10f70*/  HSET2.LE.AND R2, R7, R136.reuse, PT ;  /* 0x0000008807027233 */ /* 0x100fe20003803000 */
[----:B------:R-:W-:Y:S01]  /*10f80*/  LOP3.LUT R4, R33, UR12, R16, 0x96, !PT ;  /* 0x0000000c21047c12 */ /* 0x000fe2000f8e9610 */
[----:B------:R-:W-:Y:S02]  /*10f90*/  IMAD.MOV.U32 R55, RZ, RZ, R42 ;  /* 0x000000ffff377224 */ /* 0x000fe400078e002a */
[----:B------:R-:W-:Y:S02]  /*10fa0*/  IMAD.MOV.U32 R42, RZ, RZ, R80 ;  /* 0x000000ffff2a7224 */ /* 0x000fe400078e0050 */
[----:B------:R-:W-:Y:S01]  /*10fb0*/  IMAD.MOV.U32 R73, RZ, RZ, R78 ;  /* 0x000000ffff497224 */ /* 0x000fe200078e004e */
[----:B------:R-:W-:Y:S01]  /*10fc0*/  LOP3.LUT R16, R0, R92, RZ, 0xc0, !PT ;  /* 0x0000005c00107212 */ /* 0x000fe200078ec0ff */
[----:B------:R-:W-:Y:S01]  /*10fd0*/  IMAD.MOV.U32 R78, RZ, RZ, R101 ;  /* 0x000000ffff4e7224 */ /* 0x000fe200078e0065 */
[----:B------:R-:W-:Y:S01]  /*10fe0*/  LOP3.LUT R101, R2, R58, RZ, 0xc0, !PT ;  /* 0x0000003a02657212 */ /* 0x000fe200078ec0ff */
[----:B------:R-:W-:Y:S01]  /*10ff0*/  IMAD.MOV.U32 R80, RZ, RZ, R100 ;  /* 0x000000ffff507224 */ /* 0x000fe200078e0064 */
[--C-:B------:R-:W-:Y:S01]  /*11000*/  HSET2.LE.AND R0, R6, R136.reuse, PT ;  /* 0x0000008806007233 */ /* 0x100fe20003803000 */
[----:B------:R-:W-:Y:S01]  /*11010*/  IMAD.MOV.U32 R102, RZ, RZ, R137 ;  /* 0x000000ffff667224 */ /* 0x000fe200078e0089 */
[----:B-1----:R-:W-:Y:S01]  /*11020*/  LOP3.LUT R18, R3, R228, RZ, 0xc0, !PT ;  /* 0x000000e403127212 */ /* 0x002fe200078ec0ff */
[----:B------:R-:W-:Y:S01]  /*11030*/  HSET2.LE.AND R3, R20, R136, PT ;  /* 0x0000008814037233 */ /* 0x000fe20003803000 */
[----:B------:R-:W-:-:S04]  /*11040*/  IMAD.MOV.U32 R92, RZ, RZ, R79 ;  /* 0x000000ffff5c7224 */ /* 0x000fc800078e004f */
[----:B------:R-:W-:Y:S01]  /*11050*/  LOP3.LUT R100, R3, R60, RZ, 0xc0, !PT ;  /* 0x0000003c03647212 */ /* 0x000fe200078ec0ff */
[----:B------:R-:W-:-:S04]  /*11060*/  IMAD.WIDE.U32 R2, R5, -0x2daee0ad, RZ ;  /* 0xd2511f5305027825 */ /* 0x000fc800078e00ff */
[----:B------:R-:W-:Y:S01]  /*11070*/  IMAD.WIDE.U32 R4, R4, -0x2daee0ad, RZ ;  /* 0xd2511f5304047825 */ /* 0x000fe200078e00ff */
[----:B------:R-:W-:-:S03]  /*11080*/  LOP3.LUT R3, R3, UR11, R34, 0x96, !PT ;  /* 0x0000000b03037c12 */ /* 0x000fc6000f8e9622 */
[----:B------:R-:W-:Y:S01]  /*11090*/  IMAD.MOV.U32 R79, RZ, RZ, R102 ;  /* 0x000000ffff4f7224 */ /* 0x000fe200078e0066 */
[----:B------:R-:W-:Y:S02]  /*110a0*/  LOP3.LUT R102, R0, R48, RZ, 0xc0, !PT ;  /* 0x0000003000667212 */ /* 0x000fe400078ec0ff */
[----:B------:R-:W-:Y:S01]  /*110b0*/  LOP3.LUT R0, R5, UR9, R2, 0x96, !PT ;  /* 0x0000000905007c12 */ /* 0x000fe2000f8e9602 */
[----:B------:R-:W-:Y:S01]  /*110c0*/  @!P4 HADD2 R127, -R150.H0_H0, -RZ.H0_H0 ;  /* 0xa00000ff967fc230 */ /* 0x000fe20000000900 */
[----:B------:R-:W-:-:S04]  /*110d0*/  IMAD.WIDE.U32 R2, R3, -0x326172a9, RZ ;  /* 0xcd9e8d5703027825 */ /* 0x000fc800078e00ff */
[----:B------:R-:W-:Y:S01]  /*110e0*/  IMAD.WIDE.U32 R6, R0, -0x326172a9, RZ ;  /* 0xcd9e8d5700067825 */ /* 0x000fe200078e00ff */
[----:B------:R-:W-:Y:S02]  /*110f0*/  @!P4 PRMT R150, R127, 0x5410, RZ ;  /* 0x000054107f96c816 */ /* 0x000fe400000000ff */
[----:B------:R-:W-:Y:S01]  /*11100*/  LOP3.LUT R3, R3, UR10, R32, 0x96, !PT ;  /* 0x0000000a03037c12 */ /* 0x000fe2000f8e9620 */
[----:B------:R-:W-:Y:S01]  /*11110*/  IMAD.MOV.U32 R127, RZ, RZ, R29 ;  /* 0x000000ffff7f7224 */ /* 0x000fe200078e001d */
[----:B------:R-:W-:Y:S01]  /*11120*/  LOP3.LUT R0, R7, UR8, R2, 0x96, !PT ;  /* 0x0000000807007c12 */ /* 0x000fe2000f8e9602 */
[----:B------:R-:W-:Y:S02]  /*11130*/  IMAD.MOV.U32 R29, RZ, RZ, R84 ;  /* 0x000000ffff1d7224 */ /* 0x000fe400078e0054 */
[----:B------:R-:W-:Y:S02]  /*11140*/  IMAD.MOV.U32 R48, RZ, RZ, R73 ;  /* 0x000000ffff307224 */ /* 0x000fe400078e0049 */
[----:B------:R-:W-:-:S02]  /*11150*/  IMAD.MOV.U32 R73, RZ, RZ, R29 ;  /* 0x000000ffff497224 */ /* 0x000fc400078e001d */
[----:B------:R-:W-:-:S04]  /*11160*/  IMAD.WIDE.U32 R2, R3, -0x2daee0ad, RZ ;  /* 0xd2511f5303027825 */ /* 0x000fc800078e00ff */
[----:B------:R-:W-:Y:S01]  /*11170*/  IMAD.WIDE.U32 R28, R0, -0x2daee0ad, RZ ;  /* 0xd2511f53001c7825 */ /* 0x000fe200078e00ff */
[----:B------:R-:W-:-:S04]  /*11180*/  LOP3.LUT R3, R3, UR7, R4, 0x96, !PT ;  /* 0x0000000703037c12 */ /* 0x000fc8000f8e9604 */
[----:B------:R-:W-:Y:S01]  /*11190*/  LOP3.LUT R2, R29, UR5, R2, 0x96, !PT ;  /* 0x000000051d027c12 */ /* 0x000fe2000f8e9602 */
[----:B------:R-:W-:Y:S01]  /*111a0*/  IMAD.WIDE.U32 R4, R3, -0x326172a9, RZ ;  /* 0xcd9e8d5703047825 */ /* 0x000fe200078e00ff */
[----:B------:R-:W-:-:S03]  /*111b0*/  HSET2.LE.AND R0, R23, R136, PT ;  /* 0x0000008817007233 */ /* 0x000fc60003803000 */
[----:B------:R-:W-:Y:S01]  /*111c0*/  IMAD.WIDE.U32 R2, R2, -0x326172a9, RZ ;  /* 0xcd9e8d5702027825 */ /* 0x000fe200078e00ff */
[----:B------:R-:W-:-:S03]  /*111d0*/  LOP3.LUT R29, R5, UR6, R6, 0x96, !PT ;  /* 0x00000006051d7c12 */ /* 0x000fc6000f8e9606 */
[----:B------:R-:W-:Y:S01]  /*111e0*/  IMAD.MOV.U32 R40, RZ, RZ, R103 ;  /* 0x000000ffff287224 */ /* 0x000fe200078e0067 */
[----:B------:R-:W-:Y:S02]  /*111f0*/  SHF.R.U32.HI R5, RZ, 0x10, R2 ;  /* 0x00000010ff057819 */ /* 0x000fe40000011602 */
[----:B------:R-:W-:Y:S02]  /*11200*/  LOP3.LUT R103, R0, R56, RZ, 0xc0, !PT ;  /* 0x0000003800677212 */ /* 0x000fe400078ec0ff */
[----:B------:R-:W-:Y:S01]  /*11210*/  LOP3.LUT R0, R3, UR14, R4, 0x96, !PT ;  /* 0x0000000e03007c12 */ /* 0x000fe2000f8e9604 */
[----:B------:R-:W-:Y:S01]  /*11220*/  IMAD.MOV.U32 R97, RZ, RZ, R75 ;  /* 0x000000ffff617224 */ /* 0x000fe200078e004b */
[C---:B------:R-:W-:Y:S02]  /*11230*/  LOP3.LUT R3, R2.reuse, 0xffff, RZ, 0xc0, !PT ;  /* 0x0000ffff02037812 */ /* 0x040fe400078ec0ff */
[----:B------:R-:W-:Y:S02]  /*11240*/  LOP3.LUT R6, R2, 0xff, RZ, 0xc0, !PT ;  /* 0x000000ff02067812 */ /* 0x000fe400078ec0ff */
[----:B------:R-:W-:Y:S01]  /*11250*/  SHF.R.U32.HI R4, RZ, 0x18, R2 ;  /* 0x00000018ff047819 */ /* 0x000fe20000011602 */
[----:B------:R-:W-:Y:S01]  /*11260*/  IMAD.MOV.U32 R75, RZ, RZ, R51 ;  /* 0x000000ffff4b7224 */ /* 0x000fe200078e0033 */
[----:B------:R-:W-:Y:S01]  /*11270*/  LOP3.LUT R2, R5, 0xff, RZ, 0xc0, !PT ;  /* 0x000000ff05027812 */ /* 0x000fe200078ec0ff */
[----:B------:R-:W-:-:S02]  /*11280*/  IMAD.MOV.U32 R94, RZ, RZ, R50 ;  /* 0x000000ffff5e7224 */ /* 0x000fc400078e0032 */
[----:B------:R-:W-:Y:S02]  /*11290*/  IMAD.MOV.U32 R49, RZ, RZ, R57 ;  /* 0x000000ffff317224 */ /* 0x000fe400078e0039 */
[----:B------:R-:W-:Y:S01]  /*112a0*/  IMAD.MOV.U32 R51, RZ, RZ, R76 ;  /* 0x000000ffff337224 */ /* 0x000fe200078e004c */
[----:B------:R-:W-:Y:S01]  /*112b0*/  SHF.R.U32.HI R3, RZ, 0x8, R3 ;  /* 0x00000008ff037819 */ /* 0x000fe20000011603 */
[----:B------:R-:W-:Y:S01]  /*112c0*/  IMAD.MOV.U32 R50, RZ, RZ, R77 ;  /* 0x000000ffff327224 */ /* 0x000fe200078e004d */
[----:B------:R-:W-:Y:S01]  /*112d0*/  PRMT R5, R2, 0x5410, R4 ;  /* 0x0000541002057816 */ /* 0x000fe20000000004 */
[----:B------:R-:W-:Y:S02]  /*112e0*/  IMAD.MOV.U32 R76, RZ, RZ, R61 ;  /* 0x000000ffff4c7224 */ /* 0x000fe400078e003d */
[----:B------:R-:W-:Y:S01]  /*112f0*/  IMAD.MOV.U32 R57, RZ, RZ, R188 ;  /* 0x000000ffff397224 */ /* 0x000fe200078e00bc */
[----:B------:R-:W-:Y:S01]  /*11300*/  @!P5 HADD2 R99, -R146.H0_H0, -RZ.H0_H0 ;  /* 0xa00000ff9263d230 */ /* 0x000fe20000000900 */
[----:B------:R-:W-:Y:S01]  /*11310*/  IMAD.MOV.U32 R96, RZ, RZ, R43 ;  /* 0x000000ffff607224 */ /* 0x000fe200078e002b */
[----:B------:R1:W5:Y:S01]  /*11320*/  LDL.LU R188, [R1+0x178] ;  /* 0x0001780001bc7983 */ /* 0x0003620000300800 */
[----:B------:R-:W-:Y:S01]  /*11330*/  IMAD.MOV.U32 R77, RZ, RZ, R62 ;  /* 0x000000ffff4d7224 */ /* 0x000fe200078e003e */
[----:B------:R-:W-:Y:S01]  /*11340*/  LOP3.LUT R2, R0, 0xffff, RZ, 0xc0, !PT ;  /* 0x0000ffff00027812 */ /* 0x000fe200078ec0ff */
[----:B------:R-:W-:-:S02]  /*11350*/  IMAD.MOV.U32 R61, RZ, RZ, R179 ;  /* 0x000000ffff3d7224 */ /* 0x000fc400078e00b3 */
[----:B------:R-:W-:Y:S01]  /*11360*/  IMAD.MOV.U32 R43, RZ, RZ, R74 ;  /* 0x000000ffff2b7224 */ /* 0x000fe200078e004a */
[----:B------:R1:W5:Y:S01]  /*11370*/  LDL.LU R179, [R1+0x174] ;  /* 0x0001740001b37983 */ /* 0x0003620000300800 */
[----:B------:R-:W-:Y:S02]  /*11380*/  IMAD.MOV.U32 R62, RZ, RZ, R178 ;  /* 0x000000ffff3e7224 */ /* 0x000fe400078e00b2 */
[----:B------:R-:W-:Y:S01]  /*11390*/  IMAD.MOV.U32 R54, RZ, RZ, R86 ;  /* 0x000000ffff367224 */ /* 0x000fe200078e0056 */
[----:B------:R1:W5:Y:S01]  /*113a0*/  LDL.LU R178, [R1+0x170] ;  /* 0x0001700001b27983 */ /* 0x0003620000300800 */
[----:B------:R-:W-:Y:S01]  /*113b0*/  IMAD.MOV.U32 R74, RZ, RZ, R177 ;  /* 0x000000ffff4a7224 */ /* 0x000fe200078e00b1 */
[----:B------:R-:W-:Y:S01]  /*113c0*/  PRMT R6, R6, 0x5410, R3 ;  /* 0x0000541006067816 */ /* 0x000fe20000000003 */
[----:B------:R-:W-:Y:S01]  /*113d0*/  IMAD.MOV.U32 R86, RZ, RZ, R176 ;  /* 0x000000ffff567224 */ /* 0x000fe200078e00b0 */
[----:B------:R1:W5:Y:S01]  /*113e0*/  LDL.LU R177, [R1+0x16c] ;  /* 0x00016c0001b17983 */ /* 0x0003620000300800 */
[----:B------:R-:W-:Y:S01]  /*113f0*/  IMAD.MOV.U32 R95, RZ, RZ, R85 ;  /* 0x000000ffff5f7224 */ /* 0x000fe200078e0055 */
[----:B------:R-:W-:Y:S01]  /*11400*/  @!P2 PRMT R209, R98, 0x5410, RZ ;  /* 0x0000541062d1a816 */ /* 0x000fe200000000ff */
[----:B------:R-:W-:Y:S01]  /*11410*/  IMAD.MOV.U32 R84, RZ, RZ, R175 ;  /* 0x000000ffff547224 */ /* 0x000fe200078e00af */
[----:B------:R1:W5:Y:S01]  /*11420*/  LDL.LU R176, [R1+0x168] ;  /* 0x0001680001b07983 */ /* 0x0003620000300800 */
[----:B------:R-:W-:Y:S01]  /*11430*/  IMAD.MOV.U32 R53, RZ, RZ, R87 ;  /* 0x000000ffff357224 */ /* 0x000fe200078e0057 */
[----:B------:R-:W-:Y:S01]  /*11440*/  SHF.R.U32.HI R3, RZ, 0x8, R2 ;  /* 0x00000008ff037819 */ /* 0x000fe20000011602 */
[----:B------:R-:W-:Y:S01]  /*11450*/  IMAD.MOV.U32 R85, RZ, RZ, R174 ;  /* 0x000000ffff557224 */ /* 0x000fe200078e00ae */
[----:B------:R1:W5:Y:S01]  /*11460*/  LDL.LU R175, [R1+0x164] ;  /* 0x0001640001af7983 */ /* 0x0003620000300800 */
[----:B------:R-:W-:Y:S01]  /*11470*/  @!P5 PRMT R146, R99, 0x5410, RZ ;  /* 0x000054106392d816 */ /* 0x000fe200000000ff */
[----:B------:R-:W-:Y:S01]  /*11480*/  IMAD.MOV.U32 R98, RZ, RZ, R88 ;  /* 0x000000ffff627224 */ /* 0x000fe200078e0058 */
[----:B------:R-:W-:Y:S01]  /*11490*/  LOP3.LUT R2, R0, 0xff, RZ, 0xc0, !PT ;  /* 0x000000ff00027812 */ /* 0x000fe200078ec0ff */
        /* <DEDUP_REMOVED lines=12> */
[----:B------:R-:W-:Y:S01]  /*11560*/  SHF.R.U32.HI R3, RZ, 0x10, R0 ;  /* 0x00000010ff037819 */ /* 0x000fe20000011600 */
[----:B------:R-:W-:Y:S01]  /*11570*/  IMAD.MOV.U32 R91, RZ, RZ, R169 ;  /* 0x000000ffff5b7224 */ /* 0x000fe200078e00a9 */
[----:B------:R1:W5:Y:S01]  /*11580*/  LDL.LU R170, [R1+0x150] ;  /* 0x0001500001aa7983 */ /* 0x0003620000300800 */
[----:B------:R-:W-:-:S02]  /*11590*/  IMAD.MOV.U32 R72, RZ, RZ, R95 ;  /* 0x000000ffff487224 */ /* 0x000fc400078e005f */
[----:B------:R-:W-:Y:S01]  /*115a0*/  IMAD.MOV.U32 R95, RZ, RZ, R164 ;  /* 0x000000ffff5f7224 */ /* 0x000fe200078e00a4 */
[----:B------:R1:W5:Y:S01]  /*115b0*/  LDL.LU R169, [R1+0x14c] ;  /* 0x00014c0001a97983 */ /* 0x0003620000300800 */
[----:B------:R-:W-:-:S03]  /*115c0*/  SHF.R.U32.HI R2, RZ, 0x18, R0 ;  /* 0x00000018ff027819 */ /* 0x000fc60000011600 */
[----:B------:R1:W5:Y:S01]  /*115d0*/  LDL.LU R164, [R1+0x148] ;  /* 0x0001480001a47983 */ /* 0x0003620000300800 */
[----:B------:R-:W-:-:S04]  /*115e0*/  LOP3.LUT R0, R3, 0xff, RZ, 0xc0, !PT ;  /* 0x000000ff03007812 */ /* 0x000fc800078ec0ff */
[----:B------:R-:W-:Y:S01]  /*115f0*/  PRMT R24, R0, 0x5410, R2 ;  /* 0x0000541000187816 */ /* 0x000fe20000000002 */
[--C-:B------:R-:W-:Y:S02]  /*11600*/  HSET2.LE.AND R0, R6, R136.reuse, PT ;  /* 0x0000008806007233 */ /* 0x100fe40003803000 */
[--C-:B------:R-:W-:Y:S02]  /*11610*/  HSET2.LE.AND R2, R5, R136.reuse, PT ;  /* 0x0000008805027233 */ /* 0x100fe40003803000 */
[--C-:B------:R-:W-:Y:S01]  /*11620*/  HSET2.LE.AND R3, R4, R136.reuse, PT ;  /* 0x0000008804037233 */ /* 0x100fe20003803000 */
[----:B------:R-:W-:Y:S01]  /*11630*/  LOP3.LUT R6, R0, R36, RZ, 0xc0, !PT ;  /* 0x0000002400067212 */ /* 0x000fe200078ec0ff */
[----:B------:R-:W-:Y:S01]  /*11640*/  HSET2.LE.AND R0, R24, R136, PT ;  /* 0x0000008818007233 */ /* 0x000fe20003803000 */
[----:B------:R-:W-:Y:S02]  /*11650*/  LOP3.LUT R7, R2, R30, RZ, 0xc0, !PT ;  /* 0x0000001e02077212 */ /* 0x000fe400078ec0ff */
[----:B------:R-:W-:-:S02]  /*11660*/  LOP3.LUT R4, R3, R45, RZ, 0xc0, !PT ;  /* 0x0000002d03047212 */ /* 0x000fc400078ec0ff */
[----:B------:R-:W-:Y:S01]  /*11670*/  LOP3.LUT R5, R0, R41, RZ, 0xc0, !PT ;  /* 0x0000002900057212 */ /* 0x000fe200078ec0ff */
[----:B------:R-:W-:Y:S02]  /*11680*/  IMAD.MOV.U32 R36, RZ, RZ, R40 ;  /* 0x000000ffff247224 */ /* 0x000fe400078e0028 */
[----:B------:R-:W-:Y:S02]  /*11690*/  IMAD.MOV.U32 R39, RZ, RZ, R95 ;  /* 0x000000ffff277224 */ /* 0x000fe400078e005f */
[----:B------:R-:W-:Y:S02]  /*116a0*/  IMAD.MOV.U32 R44, RZ, RZ, R94 ;  /* 0x000000ffff2c7224 */ /* 0x000fe400078e005e */
[----:B------:R-:W-:Y:S02]  /*116b0*/  IMAD.MOV.U32 R46, RZ, RZ, R93 ;  /* 0x000000ffff2e7224 */ /* 0x000fe400078e005d */
[----:B------:R-:W-:Y:S01]  /*116c0*/  IMAD.MOV.U32 R40, RZ, RZ, R92 ;  /* 0x000000ffff287224 */ /* 0x000fe200078e005c */
[----:B--2---:R-:W2:Y:S02]  /*116d0*/  LDSM.16.MT88.4 R20, [R165+0x6000] ;  /* 0x00600000a514783b */ /* 0x004ea40000004200 */
[-C--:B--2---:R-:W-:Y:S08]  /*116e0*/  HMMA.16816.F32 R92, R8, R20.reuse, R88 ;  /* 0x00000014085c723c */ /* 0x084ff00000001858 */
[----:B------:R-:W-:Y:S07]  /*116f0*/  HMMA.16816.F32 R88, R4, R20, R108 ;  /* 0x000000140458723c */ /* 0x000fee000000186c */
[----:B------:R-:W-:Y:S01]  /*11700*/  IMAD.MOV.U32 R108, RZ, RZ, R87 ;  /* 0x000000ffff6c7224 */ /* 0x000fe200078e0057 */
[----:B------:R-:W-:Y:S01]  /*11710*/  HMMA.16816.F32 R80, R8, R22, R80 ;  /* 0x000000160850723c */ /* 0x000fe20000001850 */
[----:B------:R-:W-:-:S02]  /*11720*/  IMAD.MOV.U32 R109, RZ, RZ, R86 ;  /* 0x000000ffff6d7224 */ /* 0x000fc400078e0056 */
[----:B------:R-:W-:Y:S02]  /*11730*/  IMAD.MOV.U32 R110, RZ, RZ, R84 ;  /* 0x000000ffff6e7224 */ /* 0x000fe400078e0054 */
[----:B------:R-:W-:-:S03]  /*11740*/  IMAD.MOV.U32 R111, RZ, RZ, R85 ;  /* 0x000000ffff6f7224 */ /* 0x000fc600078e0055 */
[----:B------:R-:W-:Y:S01]  /*11750*/  HMMA.16816.F32 R84, R4, R22, R104 ;  /* 0x000000160454723c */ /* 0x000fe20000001868 */
[----:B---3--:R-:W2:Y:S01]  /*11760*/  LDSM.16.MT88.4 R20, [R168+0x6000] ;  /* 0x00600000a814783b */ /* 0x008ea20000004200 */
[----:B------:R-:W-:Y:S01]  /*11770*/  IMAD.MOV.U32 R41, RZ, RZ, R43 ;  /* 0x000000ffff297224 */ /* 0x000fe200078e002b */
[----:B------:R-:W-:Y:S01]  /*11780*/  LOP3.LUT R33, R33, UR12, R26, 0x96, !PT ;  /* 0x0000000c21217c12 */ /* 0x000fe2000f8e961a */
[----:B------:R-:W-:Y:S01]  /*11790*/  IMAD.MOV.U32 R37, RZ, RZ, R72 ;  /* 0x000000ffff257224 */ /* 0x000fe200078e0048 */
[----:B----4-:R-:W3:Y:S01]  /*117a0*/  LDSM.16.MT88.4 R24, [R166+0x6000] ;  /* 0x00600000a618783b */ /* 0x010ee20000004200 */
[----:B------:R-:W-:Y:S02]  /*117b0*/  IMAD.MOV.U32 R38, RZ, RZ, R73 ;  /* 0x000000ffff267224 */ /* 0x000fe400078e0049 */
[----:B------:R-:W-:Y:S02]  /*117c0*/  IMAD.MOV.U32 R45, RZ, RZ, R59 ;  /* 0x000000ffff2d7224 */ /* 0x000fe400078e003b */
[----:B------:R-:W-:-:S02]  /*117d0*/  IMAD.MOV.U32 R43, RZ, RZ, R75 ;  /* 0x000000ffff2b7224 */ /* 0x000fc400078e004b */
[----:B------:R-:W-:Y:S02]  /*117e0*/  IMAD.MOV.U32 R104, RZ, RZ, R74 ;  /* 0x000000ffff687224 */ /* 0x000fe400078e004a */
[----:B------:R-:W-:Y:S02]  /*117f0*/  IMAD.MOV.U32 R105, RZ, RZ, R57 ;  /* 0x000000ffff697224 */ /* 0x000fe400078e0039 */
[----:B------:R-:W-:Y:S02]  /*11800*/  IMAD.MOV.U32 R106, RZ, RZ, R61 ;  /* 0x000000ffff6a7224 */ /* 0x000fe400078e003d */
[----:B------:R-:W-:Y:S01]  /*11810*/  IMAD.MOV.U32 R107, RZ, RZ, R62 ;  /* 0x000000ffff6b7224 */ /* 0x000fe200078e003e */
[-C--:B--2---:R-:W-:Y:S08]  /*11820*/  HMMA.16816.F32 R76, R8, R20.reuse, R76 ;  /* 0x00000014084c723c */ /* 0x084ff0000000184c */
[C---:B------:R-:W-:Y:S08]  /*11830*/  HMMA.16816.F32 R72, R4.reuse, R20, R116 ;  /* 0x000000140448723c */ /* 0x040ff00000001874 */
[-C--:B------:R-:W-:Y:S08]  /*11840*/  HMMA.16816.F32 R60, R4, R22.reuse, R120 ;  /* 0x00000016043c723c */ /* 0x080ff00000001878 */
[----:B------:R-:W-:Y:S01]  /*11850*/  HMMA.16816.F32 R56, R8, R22, R48 ;  /* 0x000000160838723c */ /* 0x000fe20000001830 */
[----:B------:R-:W2:Y:S01]  /*11860*/  LDSM.16.MT88.4 R20, [R167+0x6000] ;  /* 0x00600000a714783b */ /* 0x000ea20000004200 */
[----:B------:R-:W-:-:S05]  /*11870*/  IMAD.WIDE.U32 R2, R29, -0x2daee0ad, RZ ;  /* 0xd2511f531d027825 */ /* 0x000fca00078e00ff */
[----:B------:R-:W-:Y:S01]  /*11880*/  LOP3.LUT R0, R3, UR13, R28, 0x96, !PT ;  /* 0x0000000d03007c12 */ /* 0x000fe2000f8e961c */
[----:B---3--:R-:W-:Y:S01]  /*11890*/  HMMA.16816.F32 R48, R4, R24, R240 ;  /* 0x000000180430723c */ /* 0x008fe200000018f0 */
[----:B------:R-:W-:-:S07]  /*118a0*/  LOP3.LUT R3, R2, 0xffff, RZ, 0xc0, !PT ;  /* 0x0000ffff02037812 */ /* 0x000fce00078ec0ff */
[----:B------:R-:W-:Y:S01]  /*118b0*/  HMMA.16816.F32 R44, R4, R26, R44 ;  /* 0x0000001a042c723c */ /* 0x000fe2000000182c */
[----:B------:R-:W-:-:S07]  /*118c0*/  SHF.R.U32.HI R3, RZ, 0x8, R3 ;  /* 0x00000008ff037819 */ /* 0x000fce0000011603 */
[C---:B------:R-:W-:Y:S08]  /*118d0*/  HMMA.16816.F32 R52, R8.reuse, R24, R52 ;  /* 0x000000180834723c */ /* 0x040ff00000001834 */
[----:B------:R-:W-:Y:S08]  /*118e0*/  HMMA.16816.F32 R96, R8, R26, R96 ;  /* 0x0000001a0860723c */ /* 0x000ff00000001860 */
[C---:B--2---:R-:W-:Y:S08]  /*118f0*/  HMMA.16816.F32 R40, R4.reuse, R20, R40 ;  /* 0x000000140428723c */ /* 0x044ff00000001828 */
[----:B------:R-:W-:Y:S08]  /*11900*/  HMMA.16816.F32 R36, R4, R22, R36 ;  /* 0x000000160424723c */ /* 0x000ff00000001824 */
[----:B------:R-:W-:Y:S01]  /*11910*/  HMMA.16816.F32 R104, R8, R20, R104 ;  /* 0x000000140868723c */ /* 0x000fe20000001868 */
[----:B------:R-:W-:-:S07]  /*11920*/  SHF.R.U32.HI R5, RZ, 0x10, R2 ;  /* 0x00000010ff057819 */ /* 0x000fce0000011602 */
[----:B------:R-:W-:Y:S01]  /*11930*/  HMMA.16816.F32 R108, R8, R22, R108 ;  /* 0x00000016086c723c */ /* 0x000fe2000000186c */
[----:B------:R-:W-:Y:S01]  /*11940*/  LOP3.LUT R6, R2, 0xff, RZ, 0xc0, !PT ;  /* 0x000000ff02067812 */ /* 0x000fe200078ec0ff */
[----:B------:R-:W-:Y:S01]  /*11950*/  IMAD.MOV.U32 R243, RZ, RZ, R31 ;  /* 0x000000fffff37224 */ /* 0x000fe200078e001f */
[----:B------:R-:W-:Y:S01]  /*11960*/  SHF.R.U32.HI R4, RZ, 0x18, R2 ;  /* 0x00000018ff047819 */ /* 0x000fe20000011602 */
[----:B------:R-:W2:Y:S01]  /*11970*/  LDSM.16.MT88.4 R20, [R165+0x6800] ;  /* 0x00680000a514783b */ /* 0x000ea20000004200 */
[----:B------:R-:W-:Y:S02]  /*11980*/  LOP3.LUT R2, R5, 0xff, RZ, 0xc0, !PT ;  /* 0x000000ff05027812 */ /* 0x000fe400078ec0ff */
[----:B------:R-:W-:Y:S01]  /*11990*/  PRMT R7, R6, 0x5410, R3 ;  /* 0x0000541006077816 */ /* 0x000fe20000000003 */
[----:B------:R-:W3:Y:S01]  /*119a0*/  LDSM.16.MT88.4 R24, [R166+0x6800] ;  /* 0x00680000a618783b */ /* 0x000ee20000004200 */
[----:B------:R-:W-:Y:S02]  /*119b0*/  PRMT R8, R2, 0x5410, R4 ;  /* 0x0000541002087816 */ /* 0x000fe40000000004 */
[----:B------:R-:W-:Y:S01]  /*119c0*/  LOP3.LUT R2, R0, 0xffff, RZ, 0xc0, !PT ;  /* 0x0000ffff00027812 */ /* 0x000fe200078ec0ff */
[----:B------:R-:W-:Y:S01]  /*119d0*/  LDSM.16.MT88.4 R28, [R167+0x6800] ;  /* 0x00680000a71c783b */ /* 0x000fe20000004200 */
[----:B------:R-:W-:-:S02]  /*119e0*/  SHF.R.U32.HI R3, RZ, 0x10, R0 ;  /* 0x00000010ff037819 */ /* 0x000fc40000011600 */
[----:B------:R-:W-:Y:S02]  /*119f0*/  LOP3.LUT R6, R0, 0xff, RZ, 0xc0, !PT ;  /* 0x000000ff00067812 */ /* 0x000fe400078ec0ff */
[----:B------:R-:W-:Y:S01]  /*11a00*/  SHF.R.U32.HI R5, RZ, 0x18, R0 ;  /* 0x00000018ff057819 */ /* 0x000fe20000011600 */
[----:B------:R-:W-:Y:S01]  /*11a10*/  HSET2.LE.AND R0, R7, R136, PT ;  /* 0x0000008807007233 */ /* 0x000fe20003803000 */
[----:B------:R-:W-:-:S04]  /*11a20*/  SHF.R.U32.HI R4, RZ, 0x8, R2 ;  /* 0x00000008ff047819 */ /* 0x000fc80000011602 */
[----:B------:R-:W-:Y:S02]  /*11a30*/  PRMT R4, R6, 0x5410, R4 ;  /* 0x0000541006047816 */ /* 0x000fe40000000004 */
[----:B------:R-:W-:Y:S01]  /*11a40*/  LOP3.LUT R6, R0, R113, RZ, 0xc0, !PT ;  /* 0x0000007100067212 */ /* 0x000fe200078ec0ff */
[----:B------:R-:W-:Y:S02]  /*11a50*/  HSET2.LE.AND R0, R8, R136, PT ;  /* 0x0000008808007233 */ /* 0x000fe40003803000 */
[----:B------:R-:W4:Y:S01]  /*11a60*/  LDSM.16.MT88.4 R8, [R168+0x6800] ;  /* 0x00680000a808783b */ /* 0x000f220000004200 */
[----:B------:R-:W-:-:S04]  /*11a70*/  LOP3.LUT R2, R3, 0xff, RZ, 0xc0, !PT ;  /* 0x000000ff03027812 */ /* 0x000fc800078ec0ff */
[----:B------:R-:W-:Y:S01]  /*11a80*/  PRMT R3, R2, 0x5410, R5 ;  /* 0x0000541002037816 */ /* 0x000fe20000000005 */
[----:B------:R-:W-:-:S04]  /*11a90*/  HSET2.LE.AND R2, R4, R136, PT ;  /* 0x0000008804027233 */ /* 0x000fc80003803000 */
[----:B------:R-:W-:Y:S01]  /*11aa0*/  HSET2.LE.AND R3, R3, R136, PT ;  /* 0x0000008803037233 */ /* 0x000fe20003803000 */
[----:B------:R-:W-:Y:S02]  /*11ab0*/  LOP3.LUT R7, R0, R112, RZ, 0xc0, !PT ;  /* 0x0000007000077212 */ /* 0x000fe400078ec0ff */
[----:B------:R-:W-:Y:S02]  /*11ac0*/  LOP3.LUT R4, R2, R115, RZ, 0xc0, !PT ;  /* 0x0000007302047212 */ /* 0x000fe400078ec0ff */
[----:B------:R-:W-:Y:S01]  /*11ad0*/  LOP3.LUT R5, R3, R114, RZ, 0xc0, !PT ;  /* 0x0000007203057212 */ /* 0x000fe200078ec0ff */
[----:B------:R-:W-:Y:S02]  /*11ae0*/  IMAD.MOV.U32 R236, RZ, RZ, R124 ;  /* 0x000000ffffec7224 */ /* 0x000fe400078e007c */
[----:B------:R-:W-:Y:S02]  /*11af0*/  IMAD.MOV.U32 R237, RZ, RZ, R125 ;  /* 0x000000ffffed7224 */ /* 0x000fe400078e007d */
[----:B------:R-:W-:-:S02]  /*11b00*/  IMAD.MOV.U32 R228, RZ, RZ, R126 ;  /* 0x000000ffffe47224 */ /* 0x000fc400078e007e */
[----:B------:R-:W-:Y:S01]  /*11b10*/  IMAD.MOV.U32 R252, RZ, RZ, R127 ;  /* 0x000000fffffc7224 */ /* 0x000fe200078e007f */
[----:B--2---:R-:W-:Y:S01]  /*11b20*/  HMMA.16816.F32 R112, R4, R20, R88 ;  /* 0x000000140470723c */ /* 0x004fe20000001858 */
[----:B------:R-:W-:-:S07]  /*11b30*/  IMAD.WIDE.U32 R2, R33, -0x2daee0ad, RZ ;  /* 0xd2511f5321027825 */ /* 0x000fce00078e00ff */
[C---:B------:R-:W-:Y:S08]  /*11b40*/  HMMA.16816.F32 R124, R4.reuse, R22, R84 ;  /* 0x00000016047c723c */ /* 0x040ff00000001854 */
[C---:B---3--:R-:W-:Y:S08]  /*11b50*/  HMMA.16816.F32 R88, R4.reuse, R24, R48 ;  /* 0x000000180458723c */ /* 0x048ff00000001830 */
[C---:B----4-:R-:W-:Y:S08]  /*11b60*/  HMMA.16816.F32 R120, R4.reuse, R8, R72 ;  /* 0x000000080478723c */ /* 0x050ff00000001848 */
[C---:B------:R-:W-:Y:S08]  /*11b70*/  HMMA.16816.F32 R116, R4.reuse, R10, R60 ;  /* 0x0000000a0474723c */ /* 0x040ff0000000183c */
[C---:B------:R-:W-:Y:S08]  /*11b80*/  HMMA.16816.F32 R84, R4.reuse, R26, R44 ;  /* 0x0000001a0454723c */ /* 0x040ff0000000182c */
[C---:B------:R-:W-:Y:S08]  /*11b90*/  HMMA.16816.F32 R72, R4.reuse, R28, R40 ;  /* 0x0000001c0448723c */ /* 0x040ff00000001828 */
[----:B------:R-:W-:Y:S07]  /*11ba0*/  HMMA.16816.F32 R60, R4, R30, R36 ;  /* 0x0000001e043c723c */ /* 0x000fee0000001824 */
[----:B------:R-:W-:-:S05]  /*11bb0*/  IMAD.WIDE.U32 R6, R128, -0x2daee0ad, RZ ;  /* 0xd2511f5380067825 */ /* 0x000fca00078e00ff */
[----:B------:R-:W-:Y:S02]  /*11bc0*/  LOP3.LUT R4, R7, UR11, R34, 0x96, !PT ;  /* 0x0000000b07047c12 */ /* 0x000fe4000f8e9622 */
[----:B------:R-:W-:-:S03]  /*11bd0*/  LOP3.LUT R0, R3, UR9, R6, 0x96, !PT ;  /* 0x0000000903007c12 */ /* 0x000fc6000f8e9606 */
[----:B------:R-:W-:-:S04]  /*11be0*/  IMAD.WIDE.U32 R4, R4, -0x326172a9, RZ ;  /* 0xcd9e8d5704047825 */ /* 0x000fc800078e00ff */
[----:B------:R-:W-:Y:S01]  /*11bf0*/  IMAD.WIDE.U32 R34, R0, -0x326172a9, RZ ;  /* 0xcd9e8d5700227825 */ /* 0x000fe200078e00ff */
[----:B------:R-:W-:-:S04]  /*11c00*/  LOP3.LUT R0, R5, UR10, R32, 0x96, !PT ;  /* 0x0000000a05007c12 */ /* 0x000fc8000f8e9620 */
[----:B------:R-:W-:Y:S01]  /*11c10*/  LOP3.LUT R3, R35, UR8, R4, 0x96, !PT ;  /* 0x0000000823037c12 */ /* 0x000fe2000f8e9604 */
[----:B------:R-:W-:-:S04]  /*11c20*/  IMAD.WIDE.U32 R4, R0, -0x2daee0ad, RZ ;  /* 0xd2511f5300047825 */ /* 0x000fc800078e00ff */
[----:B------:R-:W-:Y:S01]  /*11c30*/  IMAD.WIDE.U32 R32, R3, -0x2daee0ad, RZ ;  /* 0xd2511f5303207825 */ /* 0x000fe200078e00ff */
[----:B------:R-:W-:Y:S01]  /*11c40*/  LOP3.LUT R3, R5, UR7, R2, 0x96, !PT ;  /* 0x0000000705037c12 */ /* 0x000fe2000f8e9602 */
[----:B------:R-:W-:Y:S03]  /*11c50*/  HMMA.16816.F32 R40, R12, R28, R104 ;  /* 0x0000001c0c28723c */ /* 0x000fe60000001868 */
[----:B------:R-:W-:-:S04]  /*11c60*/  LOP3.LUT R2, R33, UR5, R4, 0x96, !PT ;  /* 0x0000000521027c12 */ /* 0x000fc8000f8e9604 */
[----:B------:R-:W-:-:S04]  /*11c70*/  IMAD.WIDE.U32 R28, R3, -0x326172a9, RZ ;  /* 0xcd9e8d57031c7825 */ /* 0x000fc800078e00ff */
[----:B------:R-:W-:Y:S01]  /*11c80*/  IMAD.WIDE.U32 R2, R2, -0x326172a9, RZ ;  /* 0xcd9e8d5702027825 */ /* 0x000fe200078e00ff */
[----:B------:R-:W-:Y:S04]  /*11c90*/  HMMA.16816.F32 R48, R12, R20, R92 ;  /* 0x000000140c30723c */ /* 0x000fe8000000185c */
[----:B------:R-:W-:-:S04]  /*11ca0*/  LOP3.LUT R0, R3, UR14, R28, 0x96, !PT ;  /* 0x0000000e03007c12 */ /* 0x000fc8000f8e961c */
[----:B------:R-:W-:Y:S01]  /*11cb0*/  HMMA.16816.F32 R80, R12, R22, R80 ;  /* 0x000000160c50723c */ /* 0x000fe20000001850 */
[----:B------:R-:W2:Y:S01]  /*11cc0*/  LDSM.16.MT88.4 R20, [R165+0x7000] ;  /* 0x00700000a514783b */ /* 0x000ea20000004200 */
[----:B------:R-:W-:Y:S02]  /*11cd0*/  LOP3.LUT R3, R2, 0xffff, RZ, 0xc0, !PT ;  /* 0x0000ffff02037812 */ /* 0x000fe400078ec0ff */
[----:B------:R-:W-:-:S04]  /*11ce0*/  LOP3.LUT R4, R0, 0xffff, RZ, 0xc0, !PT ;  /* 0x0000ffff00047812 */ /* 0x000fc800078ec0ff */
[----:B------:R-:W-:Y:S01]  /*11cf0*/  HMMA.16816.F32 R76, R12, R8, R76 ;  /* 0x000000080c4c723c */ /* 0x000fe2000000184c */
[----:B------:R-:W-:-:S07]  /*11d00*/  SHF.R.U32.HI R5, RZ, 0x8, R3 ;  /* 0x00000008ff057819 */ /* 0x000fce0000011603 */
[C---:B------:R-:W-:Y:S01]  /*11d10*/  HMMA.16816.F32 R56, R12.reuse, R10, R56 ;  /* 0x0000000a0c38723c */ /* 0x040fe20000001838 */
[----:B------:R-:W-:Y:S07]  /*11d20*/  LDSM.16.MT88.4 R8, [R166+0x7000] ;  /* 0x00700000a608783b */ /* 0x000fee0000004200 */
[C---:B------:R-:W-:Y:S08]  /*11d30*/  HMMA.16816.F32 R52, R12.reuse, R24, R52 ;  /* 0x000000180c34723c */ /* 0x040ff00000001834 */
[C---:B------:R-:W-:Y:S01]  /*11d40*/  HMMA.16816.F32 R44, R12.reuse, R26, R96 ;  /* 0x0000001a0c2c723c */ /* 0x040fe20000001860 */
[----:B------:R-:W-:Y:S07]  /*11d50*/  LDSM.16.MT88.4 R24, [R167+0x7000] ;  /* 0x00700000a718783b */ /* 0x000fee0000004200 */
[----:B------:R-:W-:Y:S01]  /*11d60*/  HMMA.16816.F32 R36, R12, R30, R108 ;  /* 0x0000001e0c24723c */ /* 0x000fe2000000186c */
[----:B------:R-:W3:Y:S01]  /*11d70*/  LDSM.16.MT88.4 R12, [R168+0x7000] ;  /* 0x00700000a80c783b */ /* 0x000ee20000004200 */
[----:B------:R-:W-:-:S02]  /*11d80*/  LOP3.LUT R6, R0, 0xff, RZ, 0xc0, !PT ;  /* 0x000000ff00067812 */ /* 0x000fc400078ec0ff */
[----:B------:R-:W-:Y:S02]  /*11d90*/  SHF.R.U32.HI R3, RZ, 0x8, R4 ;  /* 0x00000008ff037819 */ /* 0x000fe40000011604 */
[----:B------:R-:W-:Y:S02]  /*11da0*/  LOP3.LUT R7, R2, 0xff, RZ, 0xc0, !PT ;  /* 0x000000ff02077812 */ /* 0x000fe400078ec0ff */
[--C-:B------:R-:W-:Y:S02]  /*11db0*/  SHF.R.U32.HI R4, RZ, 0x10, R2.reuse ;  /* 0x00000010ff047819 */ /* 0x100fe40000011602 */
[----:B------:R-:W-:Y:S02]  /*11dc0*/  SHF.R.U32.HI R28, RZ, 0x18, R2 ;  /* 0x00000018ff1c7819 */ /* 0x000fe40000011602 */
[----:B------:R-:W-:Y:S02]  /*11dd0*/  SHF.R.U32.HI R2, RZ, 0x10, R0 ;  /* 0x00000010ff027819 */ /* 0x000fe40000011600 */
[----:B------:R-:W-:-:S02]  /*11de0*/  PRMT R3, R6, 0x5410, R3 ;  /* 0x0000541006037816 */ /* 0x000fc40000000003 */
[----:B------:R-:W-:Y:S02]  /*11df0*/  PRMT R7, R7, 0x5410, R5 ;  /* 0x0000541007077816 */ /* 0x000fe40000000005 */
[----:B------:R-:W-:Y:S02]  /*11e00*/  SHF.R.U32.HI R5, RZ, 0x18, R0 ;  /* 0x00000018ff057819 */ /* 0x000fe40000011600 */
[----:B------:R-:W-:Y:S01]  /*11e10*/  LOP3.LUT R2, R2, 0xff, RZ, 0xc0, !PT ;  /* 0x000000ff02027812 */ /* 0x000fe200078ec0ff */
[----:B------:R-:W-:Y:S01]  /*11e20*/  HSET2.LE.AND R0, R3, R136, PT ;  /* 0x0000008803007233 */ /* 0x000fe20003803000 */
[----:B------:R-:W-:Y:S02]  /*11e30*/  LOP3.LUT R4, R4, 0xff, RZ, 0xc0, !PT ;  /* 0x000000ff04047812 */ /* 0x000fe400078ec0ff */
[----:B------:R-:W-:Y:S02]  /*11e40*/  PRMT R2, R2, 0x5410, R5 ;  /* 0x0000541002027816 */ /* 0x000fe40000000005 */
[----:B------:R-:W-:-:S02]  /*11e50*/  PRMT R3, R4, 0x5410, R28 ;  /* 0x0000541004037816 */ /* 0x000fc4000000001c */
[----:B------:R-:W-:Y:S01]  /*11e60*/  LOP3.LUT R4, R0, R132, RZ, 0xc0, !PT ;  /* 0x0000008400047212 */ /* 0x000fe200078ec0ff */
[--C-:B------:R-:W-:Y:S02]  /*11e70*/  HSET2.LE.AND R0, R2, R136.reuse, PT ;  /* 0x0000008802007233 */ /* 0x100fe40003803000 */
[--C-:B------:R-:W-:Y:S02]  /*11e80*/  HSET2.LE.AND R2, R7, R136.reuse, PT ;  /* 0x0000008807027233 */ /* 0x100fe40003803000 */
[----:B------:R-:W-:-:S03]  /*11e90*/  HSET2.LE.AND R3, R3, R136, PT ;  /* 0x0000008803037233 */ /* 0x000fc60003803000 */
[----:B------:R-:W-:Y:S02]  /*11ea0*/  LOP3.LUT R6, R2, R131, RZ, 0xc0, !PT ;  /* 0x0000008302067212 */ /* 0x000fe400078ec0ff */
[----:B------:R-:W-:Y:S02]  /*11eb0*/  LOP3.LUT R2, R29, UR6, R34, 0x96, !PT ;  /* 0x000000061d027c12 */ /* 0x000fe4000f8e9622 */
[----:B------:R-:W-:Y:S02]  /*11ec0*/  LOP3.LUT R5, R0, R129, RZ, 0xc0, !PT ;  /* 0x0000008100057212 */ /* 0x000fe400078ec0ff */
[----:B------:R-:W-:Y:S01]  /*11ed0*/  LOP3.LUT R7, R3, R130, RZ, 0xc0, !PT ;  /* 0x0000008203077212 */ /* 0x000fe200078ec0ff */
[----:B------:R-:W-:Y:S01]  /*11ee0*/  IMAD.WIDE.U32 R2, R2, -0x2daee0ad, RZ ;  /* 0xd2511f5302027825 */ /* 0x000fe200078e00ff */
[----:B------:R-:W-:Y:S02]  /*11ef0*/  @!P1 HADD2 R135, -R143.H0_H0, -RZ.H0_H0 ;  /* 0xa00000ff8f879230 */ /* 0x000fe40000000900 */
[----:B------:R-:W-:Y:S01]  /*11f00*/  @!P0 HADD2 R134, -R142.H0_H0, -RZ.H0_H0 ;  /* 0xa00000ff8e868230 */ /* 0x000fe20000000900 */
[----:B------:R-:W-:-:S02]  /*11f10*/  PRMT R137, R143, 0x5410, R142 ;  /* 0x000054108f897816 */ /* 0x000fc4000000008e */
[----:B------:R-:W-:Y:S01]  /*11f20*/  LOP3.LUT R0, R2, 0xffff, RZ, 0xc0, !PT ;  /* 0x0000ffff02007812 */ /* 0x000fe200078ec0ff */
[----:B--2---:R-:W-:Y:S01]  /*11f30*/  HMMA.16816.F32 R104, R4, R22, R124 ;  /* 0x000000160468723c */ /* 0x004fe2000000187c */
[----:B------:R-:W-:Y:S01]  /*11f40*/  @!P1 PRMT R143, R135, 0x5410, RZ ;  /* 0x00005410878f9816 */ /* 0x000fe200000000ff */
[----:B------:R-:W-:Y:S01]  /*11f50*/  LDSM.16.MT88.4 R124, [R168+0x7800] ;  /* 0x00780000a87c783b */ /* 0x000fe20000004200 */
[----:B------:R-:W-:-:S03]  /*11f60*/  @!P0 PRMT R142, R134, 0x5410, RZ ;  /* 0x00005410868e8816 */ /* 0x000fc600000000ff */
[----:B------:R-:W2:Y:S02]  /*11f70*/  LDSM.16.MT88.4 R132, [R165+0x7800] ;  /* 0x00780000a584783b */ /* 0x000ea40000004200 */
[C---:B---3--:R-:W-:Y:S02]  /*11f80*/  HMMA.16816.F32 R92, R4.reuse, R14, R116 ;  /* 0x0000000e045c723c */ /* 0x048fe40000001874 */
[----:B------:R-:W3:Y:S04]  /*11f90*/  LDSM.16.MT88.4 R116, [R166+0x7800] ;  /* 0x00780000a674783b */ /* 0x000ee80000004200 */
[----:B------:R-:W-:Y:S02]  /*11fa0*/  STG.E.U16 [R70.64+-0x60], R220 ;  /* 0xffffa0dc46007986 */ /* 0x000fe4000c101520 */
[-C--:B------:R-:W-:Y:S02]  /*11fb0*/  HMMA.16816.F32 R96, R4, R12.reuse, R120 ;  /* 0x0000000c0460723c */ /* 0x080fe40000001878 */
[----:B------:R-:W-:Y:S06]  /*11fc0*/  STG.E.U16 [R70.64+-0x5e], R219 ;  /* 0xffffa2db46007986 */ /* 0x000fec000c101520 */
[C---:B------:R-:W-:Y:S01]  /*11fd0*/  HMMA.16816.F32 R128, R16.reuse, R12, R76 ;  /* 0x0000000c1080723c */ /* 0x040fe2000000184c */
[----:B------:R-:W-:Y:S04]  /*11fe0*/  STG.E.U16 [R68.64+-0x60], R217 ;  /* 0xffffa0d944007986 */ /* 0x000fe8000c101520 */
[----:B------:R-:W-:Y:S03]  /*11ff0*/  STG.E.U16 [R68.64+-0x5e], R218 ;  /* 0xffffa2da44007986 */ /* 0x000fe6000c101520 */
[----:B------:R-:W-:Y:S01]  /*12000*/  HMMA.16816.F32 R56, R16, R14, R56 ;  /* 0x0000000e1038723c */ /* 0x000fe20000001838 */
[----:B------:R-:W4:Y:S04]  /*12010*/  LDSM.16.MT88.4 R12, [R167+0x7800] ;  /* 0x00780000a70c783b */ /* 0x000f280000004200 */
[----:B------:R-:W-:Y:S03]  /*12020*/  STG.E.U16 [R66.64+-0x60], R189 ;  /* 0xffffa0bd42007986 */ /* 0x000fe6000c101520 */
[C---:B------:R-:W-:Y:S01]  /*12030*/  HMMA.16816.F32 R112, R4.reuse, R20, R112 ;  /* 0x000000140470723c */ /* 0x040fe20000001870 */
[----:B------:R-:W-:Y:S07]  /*12040*/  STG.E.U16 [R66.64+-0x5e], R163 ;  /* 0xffffa2a342007986 */ /* 0x000fee000c101520 */
[C---:B------:R-:W-:Y:S01]  /*12050*/  HMMA.16816.F32 R88, R4.reuse, R8, R88 ;  /* 0x000000080458723c */ /* 0x040fe20000001858 */
[----:B------:R-:W-:Y:S07]  /*12060*/  STG.E.U16 [R64.64+-0x60], R161 ;  /* 0xffffa0a140007986 */ /* 0x000fee000c101520 */
[C---:B------:R-:W-:Y:S01]  /*12070*/  HMMA.16816.F32 R84, R4.reuse, R10, R84 ;  /* 0x0000000a0454723c */ /* 0x040fe20000001854 */
[----:B------:R-:W-:Y:S07]  /*12080*/  STG.E.U16 [R64.64+-0x5e], R162 ;  /* 0xffffa2a240007986 */ /* 0x000fee000c101520 */
[C---:B------:R-:W-:Y:S01]  /*12090*/  HMMA.16816.F32 R72, R4.reuse, R24, R72 ;  /* 0x000000180448723c */ /* 0x040fe20000001848 */
[----:B------:R-:W-:Y:S07]  /*120a0*/  STG.E.U16 [R70.64+-0x50], R215 ;  /* 0xffffb0d746007986 */ /* 0x000fee000c101520 */
[----:B------:R-:W-:Y:S01]  /*120b0*/  HMMA.16816.F32 R60, R4, R26, R60 ;  /* 0x0000001a043c723c */ /* 0x000fe2000000183c */
[----:B------:R-:W-:Y:S06]  /*120c0*/  STG.E.U16 [R70.64+-0x4e], R214 ;  /* 0xffffb2d646007986 */ /* 0x000fec000c101520 */
[----:B------:R-:W-:-:S02]  /*120d0*/  SHF.R.U32.HI R4, RZ, 0x8, R0 ;  /* 0x00000008ff047819 */ /* 0x000fc40000011600 */
[----:B------:R-:W-:Y:S02]  /*120e0*/  LOP3.LUT R0, R3, UR13, R32, 0x96, !PT ;  /* 0x0000000d03007c12 */ /* 0x000fe4000f8e9620 */
[----:B------:R-:W-:Y:S01]  /*120f0*/  LOP3.LUT R5, R2, 0xff, RZ, 0xc0, !PT ;  /* 0x000000ff02057812 */ /* 0x000fe200078ec0ff */
[----:B------:R-:W-:Y:S01]  /*12100*/  STG.E.U16 [R68.64+-0x50], R212 ;  /* 0xffffb0d444007986 */ /* 0x000fe2000c101520 */
[--C-:B------:R-:W-:Y:S02]  /*12110*/  SHF.R.U32.HI R6, RZ, 0x10, R2.reuse ;  /* 0x00000010ff067819 */ /* 0x100fe40000011602 */
[----:B------:R-:W-:Y:S01]  /*12120*/  SHF.R.U32.HI R7, RZ, 0x18, R2 ;  /* 0x00000018ff077819 */ /* 0x000fe20000011602 */
[----:B------:R-:W-:Y:S01]  /*12130*/  STG.E.U16 [R68.64+-0x4e], R213 ;  /* 0xffffb2d544007986 */ /* 0x000fe2000c101520 */
[----:B------:R-:W-:Y:S01]  /*12140*/  LOP3.LUT R2, R0, 0xffff, RZ, 0xc0, !PT ;  /* 0x0000ffff00027812 */ /* 0x000fe200078ec0ff */
[----:B------:R-:W-:Y:S01]  /*12150*/  HMMA.16816.F32 R52, R16, R8, R52 ;  /* 0x000000081034723c */ /* 0x000fe20000001834 */
[----:B------:R-:W-:Y:S01]  /*12160*/  SHF.R.U32.HI R3, RZ, 0x10, R0 ;  /* 0x00000010ff037819 */ /* 0x000fe20000011600 */
[----:B------:R-:W-:Y:S04]  /*12170*/  STG.E.U16 [R66.64+-0x50], R160 ;  /* 0xffffb0a042007986 */ /* 0x000fe8000c101520 */
[----:B------:R-:W-:Y:S01]  /*12180*/  STG.E.U16 [R66.64+-0x4e], R159 ;  /* 0xffffb29f42007986 */ /* 0x000fe2000c101520 */
[----:B------:R-:W-:-:S02]  /*12190*/  PRMT R8, R5, 0x5410, R4 ;  /* 0x0000541005087816 */ /* 0x000fc40000000004 */
[----:B------:R-:W-:Y:S01]  /*121a0*/  LOP3.LUT R5, R0, 0xff, RZ, 0xc0, !PT ;  /* 0x000000ff00057812 */ /* 0x000fe200078ec0ff */
[----:B------:R-:W-:Y:S01]  /*121b0*/  STG.E.U16 [R64.64+-0x50], R158 ;  /* 0xffffb09e40007986 */ /* 0x000fe2000c101520 */
[----:B------:R-:W-:-:S03]  /*121c0*/  SHF.R.U32.HI R4, RZ, 0x18, R0 ;  /* 0x00000018ff047819 */ /* 0x000fc60000011600 */
[----:B------:R-:W-:Y:S01]  /*121d0*/  STG.E.U16 [R64.64+-0x4e], R157 ;  /* 0xffffb29d40007986 */ /* 0x000fe2000c101520 */
[----:B------:R-:W-:-:S03]  /*121e0*/  SHF.R.U32.HI R0, RZ, 0x8, R2 ;  /* 0x00000008ff007819 */ /* 0x000fc60000011602 */
[----:B------:R-:W-:Y:S01]  /*121f0*/  STG.E.U16 [R70.64+-0x40], R207 ;  /* 0xffffc0cf46007986 */ /* 0x000fe2000c101520 */
[----:B------:R-:W-:-:S03]  /*12200*/  LOP3.LUT R2, R3, 0xff, RZ, 0xc0, !PT ;  /* 0x000000ff03027812 */ /* 0x000fc600078ec0ff */
[----:B------:R-:W-:Y:S01]  /*12210*/  STG.E.U16 [R70.64+-0x3e], R206 ;  /* 0xffffc2ce46007986 */ /* 0x000fe2000c101520 */
[----:B------:R-:W-:-:S03]  /*12220*/  LOP3.LUT R6, R6, 0xff, RZ, 0xc0, !PT ;  /* 0x000000ff06067812 */ /* 0x000fc600078ec0ff */
[----:B------:R-:W-:Y:S04]  /*12230*/  STG.E.U16 [R68.64+-0x40], R204 ;  /* 0xffffc0cc44007986 */ /* 0x000fe8000c101520 */
[----:B------:R-:W-:Y:S04]  /*12240*/  STG.E.U16 [R68.64+-0x3e], R205 ;  /* 0xffffc2cd44007986 */ /* 0x000fe8000c101520 */
[----:B------:R-:W-:Y:S04]  /*12250*/  STG.E.U16 [R66.64+-0x40], R156 ;  /* 0xffffc09c42007986 */ /* 0x000fe8000c101520 */
[----:B------:R-:W-:Y:S01]  /*12260*/  STG.E.U16 [R66.64+-0x3e], R155 ;  /* 0xffffc29b42007986 */ /* 0x000fe2000c101520 */
[----:B------:R-:W-:Y:S03]  /*12270*/  HMMA.16816.F32 R48, R16, R20, R48 ;  /* 0x000000141030723c */ /* 0x000fe60000001830 */
[----:B------:R-:W-:Y:S01]  /*12280*/  STG.E.U16 [R64.64+-0x40], R145 ;  /* 0xffffc09140007986 */ /* 0x000fe2000c101520 */
[----:B------:R-:W-:-:S03]  /*12290*/  PRMT R2, R2, 0x5410, R4 ;  /* 0x0000541002027816 */ /* 0x000fc60000000004 */
        /* <DEDUP_REMOVED lines=8> */
[----:B------:R1:W-:Y:S01]  /*12320*/  STG.E.U16 [R68.64+-0x2e], R200 ;  /* 0xffffd2c844007986 */ /* 0x0003e2000c101520 */
[C---:B------:R-:W-:Y:S03]  /*12330*/  HMMA.16816.F32 R40, R16.reuse, R24, R40 ;  /* 0x000000181028723c */ /* 0x040fe60000001828 */
[----:B------:R-:W-:Y:S04]  /*12340*/  STG.E.U16 [R66.64+-0x30], R154 ;  /* 0xffffd09a42007986 */ /* 0x000fe8000c101520 */
[----:B------:R-:W-:Y:S01]  /*12350*/  STG.E.U16 [R66.64+-0x2e], R153 ;  /* 0xffffd29942007986 */ /* 0x000fe2000c101520 */
[----:B------:R-:W-:Y:S03]  /*12360*/  HMMA.16816.F32 R36, R16, R26, R36 ;  /* 0x0000001a1024723c */ /* 0x000fe60000001824 */
[----:B------:R-:W-:Y:S01]  /*12370*/  STG.E.U16 [R64.64+-0x30], R152 ;  /* 0xffffd09840007986 */ /* 0x000fe2000c101520 */
[----:B------:R-:W-:-:S03]  /*12380*/  HSET2.LE.AND R3, R8, R136, PT ;  /* 0x0000008808037233 */ /* 0x000fc60003803000 */
[----:B------:R-:W-:Y:S01]  /*12390*/  STG.E.U16 [R64.64+-0x2e], R151 ;  /* 0xffffd29740007986 */ /* 0x000fe2000c101520 */
[----:B------:R-:W-:-:S03]  /*123a0*/  HSET2.LE.AND R2, R2, R136, PT ;  /* 0x0000008802027233 */ /* 0x000fc60003803000 */
[----:B------:R1:W-:Y:S04]  /*123b0*/  STG.E.U16 [R70.64+-0x20], R199 ;  /* 0xffffe0c746007986 */ /* 0x0003e8000c101520 */
[----:B------:R-:W-:Y:S01]  /*123c0*/  STG.E.U16 [R70.64+-0x1e], R198 ;  /* 0xffffe2c646007986 */ /* 0x000fe2000c101520 */
[----:B------:R-:W-:-:S03]  /*123d0*/  HSET2.LE.AND R0, R0, R136, PT ;  /* 0x0000008800007233 */ /* 0x000fc60003803000 */
[----:B------:R-:W-:Y:S04]  /*123e0*/  STG.E.U16 [R68.64+-0x20], R197 ;  /* 0xffffe0c544007986 */ /* 0x000fe8000c101520 */
[----:B------:R-:W-:Y:S01]  /*123f0*/  STG.E.U16 [R68.64+-0x1e], R196 ;  /* 0xffffe2c444007986 */ /* 0x000fe2000c101520 */
[----:B------:R-:W-:-:S03]  /*12400*/  HSET2.LE.AND R4, R6, R136, PT ;  /* 0x0000008806047233 */ /* 0x000fc60003803000 */
[----:B------:R-:W-:Y:S04]  /*12410*/  STG.E.U16 [R66.64+-0x20], R150 ;  /* 0xffffe09642007986 */ /* 0x000fe8000c101520 */
[----:B------:R-:W-:Y:S04]  /*12420*/  STG.E.U16 [R66.64+-0x1e], R149 ;  /* 0xffffe29542007986 */ /* 0x000fe8000c101520 */
[----:B------:R-:W-:Y:S04]  /*12430*/  STG.E.U16 [R64.64+-0x20], R143 ;  /* 0xffffe08f40007986 */ /* 0x000fe8000c101520 */
[----:B------:R-:W-:Y:S01]  /*12440*/  STG.E.U16 [R64.64+-0x1e], R142 ;  /* 0xffffe28e40007986 */ /* 0x000fe2000c101520 */
[----:B------:R-:W-:-:S03]  /*12450*/  LOP3.LUT R78, R3, R139, RZ, 0xc0, !PT ;  /* 0x0000008b034e7212 */ /* 0x000fc600078ec0ff */
[----:B------:R-:W-:Y:S04]  /*12460*/  STG.E.U16 [R70.64+-0x10], R195 ;  /* 0xfffff0c346007986 */ /* 0x000fe8000c101520 */
[----:B------:R-:W-:Y:S01]  /*12470*/  STG.E.U16 [R70.64+-0xe], R194 ;  /* 0xfffff2c246007986 */ /* 0x000fe2000c101520 */
[----:B------:R-:W-:-:S03]  /*12480*/  LOP3.LUT R77, R2, R137, RZ, 0xc0, !PT ;  /* 0x00000089024d7212 */ /* 0x000fc600078ec0ff */
[----:B------:R-:W-:Y:S01]  /*12490*/  STG.E.U16 [R68.64+-0x10], R193 ;  /* 0xfffff0c144007986 */ /* 0x000fe2000c101520 */
[----:B------:R-:W-:-:S03]  /*124a0*/  FADD.FTZ R3, R252, R243 ;  /* 0x000000f3fc037221 */ /* 0x000fc60000010000 */
[----:B------:R1:W-:Y:S01]  /*124b0*/  STG.E.U16 [R68.64+-0xe], R192 ;  /* 0xfffff2c044007986 */ /* 0x0003e2000c101520 */
[----:B------:R-:W-:-:S03]  /*124c0*/  LOP3.LUT R76, R0, R230, RZ, 0xc0, !PT ;  /* 0x000000e6004c7212 */ /* 0x000fc600078ec0ff */
[----:B------:R1:W-:Y:S01]  /*124d0*/  STG.E.U16 [R66.64+-0x10], R148 ;  /* 0xfffff09442007986 */ /* 0x0003e2000c101520 */
[----:B------:R-:W-:-:S03]  /*124e0*/  FADD.FTZ R2, R228, R234 ;  /* 0x000000eae4027221 */ /* 0x000fc60000010000 */
[----:B------:R1:W-:Y:S01]  /*124f0*/  STG.E.U16 [R66.64+-0xe], R147 ;  /* 0xfffff29342007986 */ /* 0x0003e2000c101520 */
[----:B------:R-:W-:-:S03]  /*12500*/  LOP3.LUT R79, R4, R138, RZ, 0xc0, !PT ;  /* 0x0000008a044f7212 */ /* 0x000fc600078ec0ff */
[----:B------:R3:W-:Y:S01]  /*12510*/  STG.E.U16 [R64.64+-0x10], R209 ;  /* 0xfffff0d140007986 */ /* 0x0007e2000c101520 */
[----:B------:R-:W-:-:S03]  /*12520*/  FADD.FTZ R0, R224, R233 ;  /* 0x000000e9e0007221 */ /* 0x000fc60000010000 */
[----:B------:R3:W-:Y:S01]  /*12530*/  STG.E.U16 [R64.64+-0xe], R146 ;  /* 0xfffff29240007986 */ /* 0x0007e2000c101520 */
[----:B------:R-:W-:Y:S01]  /*12540*/  FADD.FTZ R4, R221, R232 ;  /* 0x000000e8dd047221 */ /* 0x000fe20000010000 */
[----:B------:R-:W-:Y:S01]  /*12550*/  ISETP.GT.AND P1, PT, R216, UR15, PT ;  /* 0x0000000fd8007c0c */ /* 0x000fe2000bf24270 */
        /* <DEDUP_REMOVED lines=8> */
[----:B--2---:R-:W-:Y:S01]  /*125e0*/  HMMA.16816.F32 R112, R76, R132, R112 ;  /* 0x000000844c70723c */ /* 0x004fe20000001870 */
[----:B------:R-:W-:Y:S01]  /*125f0*/  FADD.FTZ R230, R251, R230 ;  /* 0x000000e6fbe67221 */ /* 0x000fe20000010000 */
[----:B-1----:R-:W-:Y:S01]  /*12600*/  IADD3 R200, P0, R140, -0x100, RZ ;  /* 0xffffff008cc87810 */ /* 0x002fe20007f1e0ff */
[----:B------:R-:W-:Y:S02]  /*12610*/  FADD.FTZ R229, R231, R3 ;  /* 0x00000003e7e57221 */ /* 0x000fe40000010000 */
[----:B------:R-:W-:-:S02]  /*12620*/  FADD.FTZ R2, R211, R2 ;  /* 0x00000002d3027221 */ /* 0x000fc40000010000 */
[----:B------:R-:W-:Y:S01]  /*12630*/  FADD.FTZ R0, R223, R0 ;  /* 0x00000000df007221 */ /* 0x000fe20000010000 */
[----:B------:R-:W-:Y:S01]  /*12640*/  HMMA.16816.F32 R104, R76, R134, R104 ;  /* 0x000000864c68723c */ /* 0x000fe20000001868 */
[----:B------:R-:W-:Y:S01]  /*12650*/  FADD.FTZ R230, R250, R230 ;  /* 0x000000e6fae67221 */ /* 0x000fe20000010000 */
[----:B------:R-:W-:Y:S01]  /*12660*/  IADD3.X R199, R141, -0x1, RZ, P0, !PT ;  /* 0xffffffff8dc77810 */ /* 0x000fe200007fe4ff */
[----:B------:R-:W-:-:S05]  /*12670*/  FADD.FTZ R229, R235, R229 ;  /* 0x000000e5ebe57221 */ /* 0x000fca0000010000 */
[----:B------:R-:W-:Y:S01]  /*12680*/  HMMA.16816.F32 R96, R76, R124, R96 ;  /* 0x0000007c4c60723c */ /* 0x000fe20000001860 */
[----:B------:R-:W-:Y:S02]  /*12690*/  FADD.FTZ R224, R210, R2 ;  /* 0x00000002d2e07221 */ /* 0x000fe40000010000 */
[----:B------:R-:W-:-:S05]  /*126a0*/  FADD.FTZ R228, R226, R0 ;  /* 0x00000000e2e47221 */ /* 0x000fca0000010000 */
[----:B------:R-:W-:Y:S01]  /*126b0*/  HMMA.16816.F32 R92, R76, R126, R92 ;  /* 0x0000007e4c5c723c */ /* 0x000fe2000000185c */
[----:B------:R-:W-:Y:S02]  /*126c0*/  IMAD.MOV.U32 R69, RZ, RZ, R246 ;  /* 0x000000ffff457224 */ /* 0x000fe400078e00f6 */
[----:B------:R-:W-:-:S05]  /*126d0*/  IMAD.MOV.U32 R68, RZ, RZ, R247 ;  /* 0x000000ffff447224 */ /* 0x000fca00078e00f7 */
[----:B---3--:R-:W-:Y:S01]  /*126e0*/  HMMA.16816.F32 R88, R76, R116, R88 ;  /* 0x000000744c58723c */ /* 0x008fe20000001858 */
[----:B------:R-:W-:Y:S02]  /*126f0*/  IMAD.MOV.U32 R70, RZ, RZ, R248 ;  /* 0x000000ffff467224 */ /* 0x000fe400078e00f8 */
[----:B------:R-:W-:-:S05]  /*12700*/  IMAD.MOV.U32 R71, RZ, RZ, R249 ;  /* 0x000000ffff477224 */ /* 0x000fca00078e00f9 */
[----:B------:R-:W-:Y:S08]  /*12710*/  HMMA.16816.F32 R84, R76, R118, R84 ;  /* 0x000000764c54723c */ /* 0x000ff00000001854 */
[C---:B------:R-:W-:Y:S08]  /*12720*/  HMMA.16816.F32 R136, R100.reuse, R132, R48 ;  /* 0x000000846488723c */ /* 0x040ff00000001830 */
[C---:B------:R-:W-:Y:S08]  /*12730*/  HMMA.16816.F32 R128, R100.reuse, R124, R128 ;  /* 0x0000007c6480723c */ /* 0x040ff00000001880 */
[----:B------:R-:W-:Y:S08]  /*12740*/  HMMA.16816.F32 R120, R100, R116, R52 ;  /* 0x000000746478723c */ /* 0x000ff00000001834 */
[----:B----4-:R-:W-:Y:S08]  /*12750*/  HMMA.16816.F32 R80, R76, R12, R72 ;  /* 0x0000000c4c50723c */ /* 0x010ff00000001848 */
[----:B------:R-:W-:Y:S01]  /*12760*/  HMMA.16816.F32 R132, R100, R134, R20 ;  /* 0x000000866484723c */ /* 0x000fe20000001814 */
[----:B------:R-:W-:-:S07]  /*12770*/  IMAD.MOV.U32 R75, RZ, RZ, R216 ;  /* 0x000000ffff4b7224 */ /* 0x000fce00078e00d8 */
[C---:B------:R-:W-:Y:S08]  /*12780*/  HMMA.16816.F32 R124, R100.reuse, R126, R56 ;  /* 0x0000007e647c723c */ /* 0x040ff00000001838 */
[C---:B------:R-:W-:Y:S08]  /*12790*/  HMMA.16816.F32 R116, R100.reuse, R118, R44 ;  /* 0x000000766474723c */ /* 0x040ff0000000182c */
[----:B------:R-:W-:Y:S08]  /*127a0*/  HMMA.16816.F32 R108, R100, R12, R40 ;  /* 0x0000000c646c723c */ /* 0x000ff00000001828 */
[-C--:B------:R-:W-:Y:S08]  /*127b0*/  HMMA.16816.F32 R76, R76, R14.reuse, R60 ;  /* 0x0000000e4c4c723c */ /* 0x080ff0000000183c */
[----:B------:R-:W-:Y:S01]  /*127c0*/  HMMA.16816.F32 R100, R100, R14, R36 ;  /* 0x0000000e6464723c */ /* 0x000fe20000001824 */
[----:B------:R-:W-:Y:S07]  /*127d0*/  @!P1 BRA `(.L_x_1832) ;  /* 0x00007f3000009947 */ /* 0x000fee0003800000 */
[----:B------:R-:W2:Y:S04]  /*127e0*/  LDL R252, [R1+0x84] ;  /* 0x0000840001fc7983 */ /* 0x000ea80000100800 */
[----:B------:R-:W3:Y:S04]  /*127f0*/  LDL.64 R240, [R1+0x138] ;  /* 0x0001380001f07983 */ /* 0x000ee80000100a00 */
[----:B------:R-:W4:Y:S04]  /*12800*/  LDL.64 R242, [R1+0x110] ;  /* 0x0001100001f27983 */ /* 0x000f280000100a00 */
[----:B------:R-:W3:Y:S01]  /*12810*/  LDL R236, [R1+0x140] ;  /* 0x0001400001ec7983 */ /* 0x000ee20000100800 */
[----:B------:R-:W-:Y:S01]  /*12820*/  IMAD.MOV.U32 R237, RZ, RZ, c[0x0][0x1a0] ;  /* 0x00006800ffed7624 */ /* 0x000fe200078e00ff */
[----:B------:R-:W-:-:S04]  /*12830*/  DEPBAR.LE SB0, 0x0 ;  /* 0x000080000000791a */ /* 0x000fc80000000000 */
[----:B------:R-:W-:Y:S01]  /*12840*/  IMAD.SHL.U32 R237, R237, 0x10, RZ ;  /* 0x00000010eded7824 */ /* 0x000fe200078e00ff */
[----:B------:R-:W-:Y:S01]  /*12850*/  BAR.SYNC.DEFER_BLOCKING 0x0 ;  /* 0x0000000000007b1d */ /* 0x000fe20000010000 */
[----:B------:R-:W-:Y:S02]  /*12860*/  IMAD.MOV.U32 R12, RZ, RZ, c[0x0][0x1a0] ;  /* 0x00006800ff0c7624 */ /* 0x000fe400078e00ff */
[----:B------:R-:W-:-:S03]  /*12870*/  @!P3 IMAD.MOV.U32 R7, RZ, RZ, c[0x0][0x1a4] ;  /* 0x00006900ff07b624 */ /* 0x000fc600078e00ff */
[----:B-----5:R-:W-:Y:S01]  /*12880*/  @P3 STS.128 [R188+0x6000], RZ ;  /* 0x006000ffbc003388 */ /* 0x020fe20000000c00 */
[----:B--2---:R-:W-:-:S04]  /*12890*/  IADD3 R226, R252, -0x3, RZ ;  /* 0xfffffffdfce27810 */ /* 0x004fc80007ffe0ff */
[----:B------:R-:W-:Y:S01]  /*128a0*/  SHF.R.S32.HI R0, RZ, 0x1f, R226 ;  /* 0x0000001fff007819 */ /* 0x000fe200000114e2 */
[----:B------:R-:W-:-:S04]  /*128b0*/  IMAD.WIDE.U32 R4, R226, c[0x0][0x1a0], RZ ;  /* 0x00006800e2047a25 */ /* 0x000fc800078e00ff */
[----:B------:R-:W-:-:S04]  /*128c0*/  IMAD R0, R0, c[0x0][0x1a0], RZ ;  /* 0x0000680000007a24 */ /* 0x000fc800078e02ff */
[----:B------:R-:W-:Y:S01]  /*128d0*/  IMAD R0, R226, c[0x0][0x1a4], R0 ;  /* 0x00006900e2007a24 */ /* 0x000fe200078e0200 */
[----:B---3--:R-:W-:-:S03]  /*128e0*/  LEA R2, P0, R4, R240, 0x6 ;  /* 0x000000f004027211 */ /* 0x008fc600078030ff */
[----:B------:R-:W-:Y:S01]  /*128f0*/  IMAD.IADD R3, R5, 0x1, R0 ;  /* 0x0000000105037824 */ /* 0x000fe200078e0200 */
[----:B------:R-:W-:-:S04]  /*12900*/  @!P3 IADD3 R0, P1, R237, R2, RZ ;  /* 0x00000002ed00b210 */ /* 0x000fc80007f3e0ff */
[----:B----4-:R-:W-:Y:S02]  /*12910*/  LEA.HI.X R3, R4, R243, R3, 0x6, P0 ;  /* 0x000000f304037211 */ /* 0x010fe400000f3403 */
[----:B------:R-:W-:-:S03]  /*12920*/  @!P3 LEA R10, P0, R0, c[0x0][0x170], 0x1 ;  /* 0x00005c00000aba11 */ /* 0x000fc600078008ff */
[----:B------:R-:W-:Y:S01]  /*12930*/  @!P3 IMAD.X R5, R236, 0x1, R3, P1 ;  /* 0x00000001ec05b824 */ /* 0x000fe200008e0603 */
[----:B------:R-:W-:Y:S02]  /*12940*/  @!P3 LEA R4, P2, R12, R2, 0x5 ;  /* 0x000000020c04b211 */ /* 0x000fe400078428ff */
[----:B------:R-:W-:Y:S02]  /*12950*/  @!P3 LEA R8, P1, R2, c[0x0][0x170], 0x1 ;  /* 0x00005c000208ba11 */ /* 0x000fe400078208ff */
[----:B------:R-:W-:Y:S01]  /*12960*/  @!P3 LEA.HI.X R11, R0, c[0x0][0x174], R5, 0x1, P0 ;  /* 0x00005d00000bba11 */ /* 0x000fe200000f0c05 */
[----:B------:R-:W-:Y:S01]  /*12970*/  @!P3 IMAD.MOV.U32 R0, RZ, RZ, c[0x0][0x1a4] ;  /* 0x00006900ff00b624 */ /* 0x000fe200078e00ff */
[----:B------:R-:W-:Y:S02]  /*12980*/  @!P3 LEA.HI.X R7, R12, R3, R7, 0x5, P2 ;  /* 0x000000030c07b211 */ /* 0x000fe400010f2c07 */
[--C-:B------:R-:W-:Y:S01]  /*12990*/  @!P3 LEA.HI.X R9, R2, c[0x0][0x174], R3.reuse, 0x1, P1 ;  /* 0x00005d000209ba11 */ /* 0x100fe200008f0c03 */
[----:B------:R-:W-:Y:S01]  /*129a0*/  @!P3 IMAD.WIDE.U32 R2, R12, 0x30, R2 ;  /* 0x000000300c02b825 */ /* 0x000fe200078e0002 */
[----:B------:R-:W-:-:S03]  /*129b0*/  @!P3 LEA R6, P0, R4, c[0x0][0x170], 0x1 ;  /* 0x00005c000406ba11 */ /* 0x000fc600078008ff */
[----:B------:R-:W-:Y:S01]  /*129c0*/  @!P3 IMAD R0, R0, 0x30, RZ ;  /* 0x000000300000b824 */ /* 0x000fe200078e02ff */
[----:B------:R-:W-:Y:S01]  /*129d0*/  @!P3 LEA.HI.X R7, R4, c[0x0][0x174], R7, 0x1, P0 ;  /* 0x00005d000407ba11 */ /* 0x000fe200000f0c07 */
[----:B------:R-:W-:Y:S01]  /*129e0*/  @!PT LDS RZ, [RZ] ;  /* 0x00000000fffff984 */ /* 0x000fe20000000800 */
[----:B------:R-:W-:Y:S01]  /*129f0*/  @!PT LDS RZ, [RZ] ;  /* 0x00000000fffff984 */ /* 0x000fe20000000800 */
[----:B------:R-:W-:Y:S01]  /*12a00*/  @!PT LDS RZ, [RZ] ;  /* 0x00000000fffff984 */ /* 0x000fe20000000800 */
[----:B------:R1:W-:Y:S01]  /*12a10*/  @!P3 LDGSTS.E.BYPASS.LTC128B.128 [R188+0x6000], [R8.64] ;  /* 0x0600000008bcbfae */ /* 0x0003e2000b901d60 */
[----:B------:R-:W-:Y:S01]  /*12a20*/  @!P3 LEA R4, P0, R2, c[0x0][0x170], 0x1 ;  /* 0x00005c000204ba11 */ /* 0x000fe200078008ff */
[----:B------:R-:W-:Y:S02]  /*12a30*/  @!P3 IMAD.IADD R0, R0, 0x1, R3 ;  /* 0x000000010000b824 */ /* 0x000fe400078e0203 */
        /* <DEDUP_REMOVED lines=16> */
[----:B------:R-:W-:Y:S04]  /*12b40*/  LDSM.16.M88.4 R16, [R164+0x4800] ;  /* 0x00480000a410783b */ /* 0x000fe80000000200 */
[----:B------:R-:W-:Y:S04]  /*12b50*/  LDSM.16.M88.4 R20, [R164+0x5000] ;  /* 0x00500000a414783b */ /* 0x000fe80000000200 */
[----:B-1----:R-:W-:Y:S04]  /*12b60*/  LDSM.16.M88.4 R8, [R164+0x4000] ;  /* 0x00400000a408783b */ /* 0x002fe80000000200 */
[----:B------:R-:W-:Y:S04]  /*12b70*/  LDSM.16.M88.4 R36, [R164+0x5800] ;  /* 0x00580000a424783b */ /* 0x000fe80000000200 */
[----:B------:R-:W-:Y:S04]  /*12b80*/  LDSM.16.M88.4 R12, [R171] ;  /* 0x00000000ab0c783b */ /* 0x000fe80000000200 */
[----:B------:R-:W-:Y:S04]  /*12b90*/  LDSM.16.M88.4 R24, [R170+0x5000] ;  /* 0x00500000aa18783b */ /* 0x000fe80000000200 */
[----:B--2---:R-:W1:Y:S04]  /*12ba0*/  LDSM.16.M88.4 R4, [R171+0x2000] ;  /* 0x00200000ab04783b */ /* 0x004e680000000200 */
[----:B------:R-:W-:Y:S04]  /*12bb0*/  LDSM.16.M88.4 R28, [R170+0x4800] ;  /* 0x00480000aa1c783b */ /* 0x000fe80000000200 */
[----:B------:R-:W-:Y:S04]  /*12bc0*/  LDSM.16.M88.4 R40, [R177] ;  /* 0x00000000b128783b */ /* 0x000fe80000000200 */
[----:B------:R-:W-:Y:S04]  /*12bd0*/  LDSM.16.M88.4 R32, [R170+0x4000] ;  /* 0x00400000aa20783b */ /* 0x000fe80000000200 */
[----:B------:R-:W-:Y:S04]  /*12be0*/  LDSM.16.M88.4 R48, [R175] ;  /* 0x00000000af30783b */ /* 0x000fe80000000200 */
[----:B------:R-:W-:Y:S04]  /*12bf0*/  LDSM.16.M88.4 R44, [R178] ;  /* 0x00000000b22c783b */ /* 0x000fe80000000200 */
[----:B------:R-:W0:Y:S01]  /*12c00*/  LDGDEPBAR ;  /* 0x00000000000079af */ /* 0x000e220000000000 */
[C---:B-1----:R-:W-:Y:S08]  /*12c10*/  HMMA.16816.F32 R56, R4.reuse, R8, RZ ;  /* 0x000000080438723c */ /* 0x042ff000000018ff */
[C---:B------:R-:W-:Y:S08]  /*12c20*/  HMMA.16816.F32 R192, R4.reuse, R10, RZ ;  /* 0x0000000a04c0723c */ /* 0x040ff000000018ff */
[C---:B------:R-:W-:Y:S08]  /*12c30*/  HMMA.16816.F32 R52, R4.reuse, R16, RZ ;  /* 0x000000100434723c */ /* 0x040ff000000018ff */
[C---:B------:R-:W-:Y:S08]  /*12c40*/  HMMA.16816.F32 R64, R4.reuse, R20, RZ ;  /* 0x000000140440723c */ /* 0x040ff000000018ff */
[C---:B------:R-:W-:Y:S08]  /*12c50*/  HMMA.16816.F32 R68, R4.reuse, R36, RZ ;  /* 0x000000240444723c */ /* 0x040ff000000018ff */
[C---:B------:R-:W-:Y:S08]  /*12c60*/  HMMA.16816.F32 R200, R4.reuse, R18, RZ ;  /* 0x0000001204c8723c */ /* 0x040ff000000018ff */
[C---:B------:R-:W-:Y:S08]  /*12c70*/  HMMA.16816.F32 R196, R4.reuse, R22, RZ ;  /* 0x0000001604c4723c */ /* 0x040ff000000018ff */
[----:B------:R-:W-:Y:S01]  /*12c80*/  HMMA.16816.F32 R160, R4, R38, RZ ;  /* 0x0000002604a0723c */ /* 0x000fe200000018ff */
[----:B------:R-:W1:Y:S07]  /*12c90*/  LDSM.16.M88.4 R4, [R174+0x2000] ;  /* 0x00200000ae04783b */ /* 0x000e6e0000000200 */
[C---:B------:R-:W-:Y:S08]  /*12ca0*/  HMMA.16816.F32 R216, R12.reuse, R8, RZ ;  /* 0x000000080cd8723c */ /* 0x040ff000000018ff */
[C---:B------:R-:W-:Y:S01]  /*12cb0*/  HMMA.16816.F32 R204, R12.reuse, R10, RZ ;  /* 0x0000000a0ccc723c */ /* 0x040fe200000018ff */
[----:B------:R-:W2:Y:S07]  /*12cc0*/  LDSM.16.M88.4 R8, [R174] ;  /* 0x00000000ae08783b */ /* 0x000eae0000000200 */
[C---:B------:R-:W-:Y:S08]  /*12cd0*/  HMMA.16816.F32 R156, R12.reuse, R16, RZ ;  /* 0x000000100c9c723c */ /* 0x040ff000000018ff */
[C---:B------:R-:W-:Y:S01]  /*12ce0*/  HMMA.16816.F32 R152, R12.reuse, R18, RZ ;  /* 0x000000120c98723c */ /* 0x040fe200000018ff */
[----:B------:R-:W3:Y:S07]  /*12cf0*/  LDSM.16.M88.4 R16, [R172+0x2000] ;  /* 0x00200000ac10783b */ /* 0x000eee0000000200 */
[C---:B------:R-:W-:Y:S08]  /*12d00*/  HMMA.16816.F32 R148, R12.reuse, R20, RZ ;  /* 0x000000140c94723c */ /* 0x040ff000000018ff */
[C---:B------:R-:W-:Y:S01]  /*12d10*/  HMMA.16816.F32 R144, R12.reuse, R22, RZ ;  /* 0x000000160c90723c */ /* 0x040fe200000018ff */
[----:B------:R-:W4:Y:S07]  /*12d20*/  LDSM.16.M88.4 R20, [R170+0x5800] ;  /* 0x00580000aa14783b */ /* 0x000f2e0000000200 */
[C---:B------:R-:W-:Y:S08]  /*12d30*/  HMMA.16816.F32 R72, R12.reuse, R36, RZ ;  /* 0x000000240c48723c */ /* 0x040ff000000018ff */
[----:B------:R-:W-:Y:S01]  /*12d40*/  HMMA.16816.F32 R60, R12, R38, RZ ;  /* 0x000000260c3c723c */ /* 0x000fe200000018ff */
[----:B------:R-:W4:Y:S07]  /*12d50*/  LDSM.16.M88.4 R36, [R176] ;  /* 0x00000000b024783b */ /* 0x000f2e0000000200 */
[C---:B-1----:R-:W-:Y:S08]  /*12d60*/  HMMA.16816.F32 R12, R4.reuse, R24, R64 ;  /* 0x00000018040c723c */ /* 0x042ff00000001840 */
[----:B------:R-:W-:Y:S08]  /*12d70*/  HMMA.16816.F32 R208, R4, R26, R196 ;  /* 0x0000001a04d0723c */ /* 0x000ff000000018c4 */
[----:B--2---:R-:W-:Y:S08]  /*12d80*/  HMMA.16816.F32 R196, R8, R30, R152 ;  /* 0x0000001e08c4723c */ /* 0x004ff00000001898 */
[----:B---3--:R-:W-:Y:S01]  /*12d90*/  HMMA.16816.F32 R152, R16, R40, R12 ;  /* 0x000000281098723c */ /* 0x008fe2000000180c */
[----:B------:R-:W1:Y:S07]  /*12da0*/  LDSM.16.M88.4 R12, [R172] ;  /* 0x00000000ac0c783b */ /* 0x000e6e0000000200 */
[C---:B----4-:R-:W-:Y:S08]  /*12db0*/  HMMA.16816.F32 R64, R4.reuse, R20, R68 ;  /* 0x000000140440723c */ /* 0x050ff00000001844 */
        /* <DEDUP_REMOVED lines=9> */
[----:B------:R-:W2:Y:S07]  /*12e50*/  LDSM.16.M88.4 R28, [R169] ;  /* 0x00000000a91c783b */ /* 0x000eae0000000200 */
[C---:B------:R-:W-:Y:S08]  /*12e60*/  HMMA.16816.F32 R236, R8.reuse, R24, R148 ;  /* 0x0000001808ec723c */ /* 0x040ff00000001894 */
[C---:B------:R-:W-:Y:S08]  /*12e70*/  HMMA.16816.F32 R240, R8.reuse, R20, R72 ;  /* 0x0000001408f0723c */ /* 0x040ff00000001848 */
[C---:B------:R-:W-:Y:S01]  /*12e80*/  HMMA.16816.F32 R200, R8.reuse, R26, R144 ;  /* 0x0000001a08c8723c */ /* 0x040fe20000001890 */
[----:B------:R-:W-:Y:S07]  /*12e90*/  LDSM.16.M88.4 R24, [R169+0x800] ;  /* 0x00080000a918783b */ /* 0x000fee0000000200 */
[----:B------:R-:W-:Y:S01]  /*12ea0*/  HMMA.16816.F32 R192, R8, R22, R60 ;  /* 0x0000001608c0723c */ /* 0x000fe2000000183c */
[----:B------:R-:W3:Y:S04]  /*12eb0*/  LDSM.16.M88.4 R20, [R169+0x1000] ;  /* 0x00100000a914783b */ /* 0x000ee80000000200 */
[----:B------:R-:W-:Y:S03]  /*12ec0*/  LDSM.16.M88.4 R8, [R173] ;  /* 0x00000000ad08783b */ /* 0x000fe60000000200 */
        /* <DEDUP_REMOVED lines=8> */
[----:B------:R-:W-:Y:S01]  /*12f50*/  ISETP.GT.AND P0, PT, R226, UR15, PT ;  /* 0x0000000fe2007c0c */ /* 0x000fe2000bf04270 */
[----:B------:R-:W-:-:S05]  /*12f60*/  DEPBAR.LE SB0, 0x0 ;  /* 0x000080000000791a */ /* 0x000fca0000000000 */
        /* <DEDUP_REMOVED lines=10> */
[C---:B---3--:R-:W-:Y:S08]  /*13010*/  HMMA.16816.F32 R208, R4.reuse, R22, R68 ;  /* 0x0000001604d0723c */ /* 0x048ff00000001844 */
[C---:B----4-:R-:W-:Y:S08]  /*13020*/  HMMA.16816.F32 R216, R4.reuse, R16, R148 ;  /* 0x0000001004d8723c */ /* 0x050ff00000001894 */
[----:B------:R-:W-:Y:S08]  /*13030*/  HMMA.16816.F32 R220, R4, R18, R64 ;  /* 0x0000001204dc723c */ /* 0x000ff00000001840 */
[C---:B------:R-:W-:Y:S08]  /*13040*/  HMMA.16816.F32 R60, R8.reuse, R28, R60 ;  /* 0x0000001c083c723c */ /* 0x040ff0000000183c */
[----:B------:R-:W-:Y:S08]  /*13050*/  HMMA.16816.F32 R56, R8, R30, R56 ;  /* 0x0000001e0838723c */ /* 0x000ff00000001838 */
        /* <DEDUP_REMOVED lines=14> */
[----:B------:R-:W-:Y:S01]  /*13140*/  IMAD.MOV.U32 R12, RZ, RZ, c[0x0][0x198] ;  /* 0x00006600ff0c7624 */ /* 0x000fe200078e00ff */
[----:B------:R-:W-:Y:S01]  /*13150*/  BSSY B0, `(.L_x_1837) ;  /* 0x000002f000007945 */ /* 0x000fe20003800000 */
[----:B------:R-:W-:Y:S01]  /*13160*/  @!P3 IMAD.MOV.U32 R11, RZ, RZ, c[0x0][0x19c] ;  /* 0x00006700ff0bb624 */ /* 0x000fe200078e00ff */
[----:B------:R-:W-:Y:S01]  /*13170*/  SHF.R.S32.HI R2, RZ, 0x1f, R0 ;  /* 0x0000001fff027819 */ /* 0x000fe20000011400 */
[----:B------:R-:W-:Y:S01]  /*13180*/  IMAD.WIDE.U32 R4, R0, c[0x0][0x198], RZ ;  /* 0x0000660000047a25 */ /* 0x000fe200078e00ff */
[----:B------:R1:W-:Y:S03]  /*13190*/  @P3 STS.128 [R188+0x4000], RZ ;  /* 0x004000ffbc003388 */ /* 0x0003e60000000c00 */
[----:B------:R-:W-:-:S02]  /*131a0*/  IMAD R2, R2, c[0x0][0x198], RZ ;  /* 0x0000660002027a24 */ /* 0x000fc400078e02ff */
[----:B------:R-:W-:Y:S02]  /*131b0*/  @!P3 IMAD.MOV.U32 R7, RZ, RZ, c[0x0][0x19c] ;  /* 0x00006700ff07b624 */ /* 0x000fe400078e00ff */
[----:B------:R-:W-:-:S04]  /*131c0*/  IMAD R0, R0, c[0x0][0x19c], R2 ;  /* 0x0000670000007a24 */ /* 0x000fc800078e0202 */
[----:B------:R-:W-:Y:S01]  /*131d0*/  IMAD.IADD R0, R5, 0x1, R0 ;  /* 0x0000000105007824 */ /* 0x000fe200078e0200 */
[----:B--2---:R-:W-:-:S04]  /*131e0*/  LEA R2, P0, R4, R250, 0x6 ;  /* 0x000000fa04027211 */ /* 0x004fc800078030ff */
[-C--:B------:R-:W-:Y:S02]  /*131f0*/  @!P3 LEA R5, P5, R12, R2.reuse, 0x4 ;  /* 0x000000020c05b211 */ /* 0x080fe400078a20ff */
[----:B---3--:R-:W-:Y:S02]  /*13200*/  LEA.HI.X R3, R4, R143, R0, 0x6, P0 ;  /* 0x0000008f04037211 */ /* 0x008fe400000f3400 */
[----:B------:R-:W-:Y:S02]  /*13210*/  @!P3 LEA R0, P1, R12, R2, 0x5 ;  /* 0x000000020c00b211 */ /* 0x000fe400078228ff */
[----:B------:R-:W-:Y:S02]  /*13220*/  @!P3 LEA R8, P4, R2, c[0x0][0x168], 0x1 ;  /* 0x00005a000208ba11 */ /* 0x000fe400078808ff */
[----:B------:R-:W-:Y:S02]  /*13230*/  @!P3 LEA R6, P2, R5, c[0x0][0x168], 0x1 ;  /* 0x00005a000506ba11 */ /* 0x000fe400078408ff */
[----:B------:R-:W-:-:S02]  /*13240*/  @!P3 LEA.HI.X R11, R12, R3, R11, 0x4, P5 ;  /* 0x000000030c0bb211 */ /* 0x000fc400028f240b */
        /* <DEDUP_REMOVED lines=31> */
.L_x_1838:
[----:B------:R-:W-:Y:S05]  /*13440*/  BSYNC B0 ;  /* 0x0000000000007941 */ /* 0x000fea0003800000 */
.L_x_1837:
[----:B------:R-:W0:Y:S02]  /*13450*/  LDGDEPBAR ;  /* 0x00000000000079af */ /* 0x000e240000000000 */
.L_x_1836:
[----:B-1----:R-:W2:Y:S04]  /*13460*/  LDL R2, [R1+0xf8] ;  /* 0x0000f80001027983 */ /* 0x002ea80000100800 */
[----:B------:R-:W3:Y:S04]  /*13470*/  LDL R3, [R1+0xdc] ;  /* 0x0000dc0001037983 */ /* 0x000ee80000100800 */
[----:B------:R-:W-:Y:S04]  /*13480*/  STL [R1+0x170], R178 ;  /* 0x000170b201007387 */ /* 0x000fe80000100800 */
[----:B------:R-:W-:Y:S04]  /*13490*/  STL [R1+0x16c], R177 ;  /* 0x00016cb101007387 */ /* 0x000fe80000100800 */
[----:B------:R1:W-:Y:S04]  /*134a0*/  STL [R1+0x168], R176 ;  /* 0x000168b001007387 */ /* 0x0003e80000100800 */
        /* <DEDUP_REMOVED lines=8> */
[----:B------:R-:W1:Y:S04]  /*13530*/  LDL R9, [R1+0xe0] ;  /* 0x0000e00001097983 */ /* 0x000e680000100800 */
[----:B------:R-:W4:Y:S02]  /*13540*/  S2R R0, SR_TID.X ;  /* 0x0000000000007919 */ /* 0x000f240000002100 */
[----:B----4-:R-:W-:-:S05]  /*13550*/  IMAD.SHL.U32 R0, R0, 0x2, RZ ;  /* 0x0000000200007824 */ /* 0x010fca00078e00ff */
[----:B------:R-:W-:-:S05]  /*13560*/  LOP3.LUT R0, R0, 0x6, RZ, 0xc0, !PT ;  /* 0x0000000600007812 */ /* 0x000fca00078ec0ff */
[----:B------:R-:W-:-:S05]  /*13570*/  IMAD R0, R226, 0x40, R0 ;  /* 0x00000040e2007824 */ /* 0x000fca00078e0200 */
[----:B------:R-:W-:-:S04]  /*13580*/  ISETP.GE.AND P0, PT, R0, R187, PT ;  /* 0x000000bb0000720c */ /* 0x000fc80003f06270 */
[----:B------:R-:W-:-:S04]  /*13590*/  ISETP.LT.OR P4, PT, R0, R183, P0 ;  /* 0x000000b70000720c */ /* 0x000fc80000781670 */
[----:B------:R-:W-:Y:S01]  /*135a0*/  FSEL R14, R60, -INF , !P4 ;  /* 0xff8000003c0e7808 */ /* 0x000fe20006000000 */
[----:B------:R-:W-:Y:S02]  /*135b0*/  IMAD.SHL.U32 R239, R226, 0x2, RZ ;  /* 0x00000002e2ef7824 */ /* 0x000fe400078e00ff */
[----:B--2---:R-:W-:Y:S01]  /*135c0*/  IMAD.MOV.U32 R8, RZ, RZ, R2 ;  /* 0x000000ffff087224 */ /* 0x004fe200078e0002 */
[----:B------:R-:W-:-:S04]  /*135d0*/  IADD3 R2, R0, 0x1, RZ ;  /* 0x0000000100027810 */ /* 0x000fc80007ffe0ff */
[C---:B------:R-:W-:Y:S02]  /*135e0*/  ISETP.GE.AND P2, PT, R2.reuse, R186, PT ;  /* 0x000000ba0200720c */ /* 0x040fe40003f46270 */
[C---:B------:R-:W-:Y:S02]  /*135f0*/  ISETP.GE.AND P0, PT, R2.reuse, R184, PT ;  /* 0x000000b80200720c */ /* 0x040fe40003f06270 */
[C---:B------:R-:W-:Y:S02]  /*13600*/  ISETP.GE.AND P3, PT, R2.reuse, R187, PT ;  /* 0x000000bb0200720c */ /* 0x040fe40003f66270 */
[C---:B------:R-:W-:Y:S02]  /*13610*/  ISETP.GE.AND P1, PT, R2.reuse, R185, PT ;  /* 0x000000b90200720c */ /* 0x040fe40003f26270 */
[C---:B------:R-:W-:Y:S02]  /*13620*/  ISETP.LT.OR P6, PT, R2.reuse, R182, P2 ;  /* 0x000000b60200720c */ /* 0x040fe400017c1670 */
[----:B------:R-:W-:-:S02]  /*13630*/  ISETP.LT.OR P2, PT, R2, R180, P0 ;  /* 0x000000b40200720c */ /* 0x000fc40000741670 */
[C---:B------:R-:W-:Y:S01]  /*13640*/  ISETP.LT.OR P5, PT, R2.reuse, R183, P3 ;  /* 0x000000b70200720c */ /* 0x040fe20001fa1670 */
[----:B---3--:R-:W-:Y:S01]  /*13650*/  IMAD.MOV.U32 R7, RZ, RZ, R3 ;  /* 0x000000ffff077224 */ /* 0x008fe200078e0003 */
[----:B------:R-:W-:Y:S02]  /*13660*/  ISETP.LT.OR P3, PT, R2, R181, P1 ;  /* 0x000000b50200720c */ /* 0x000fe40000f61670 */
[C---:B------:R-:W-:Y:S02]  /*13670*/  ISETP.GE.AND P1, PT, R0.reuse, R186, PT ;  /* 0x000000ba0000720c */ /* 0x040fe40003f26270 */
[C---:B------:R-:W-:Y:S02]  /*13680*/  ISETP.GE.AND P0, PT, R0.reuse, R185, PT ;  /* 0x000000b90000720c */ /* 0x040fe40003f06270 */
[----:B------:R-:W-:Y:S02]  /*13690*/  P2R R3, PR, RZ, 0x4 ;  /* 0x00000004ff037803 */ /* 0x000fe40000000000 */
[----:B------:R-:W-:-:S02]  /*136a0*/  ISETP.GE.AND P2, PT, R0, R184, PT ;  /* 0x000000b80000720c */ /* 0x000fc40003f46270 */
[----:B------:R-:W-:Y:S02]  /*136b0*/  P2R R4, PR, RZ, 0x8 ;  /* 0x00000008ff047803 */ /* 0x000fe40000000000 */
[C---:B------:R-:W-:Y:S02]  /*136c0*/  IADD3 R2, R0.reuse, 0x8, RZ ;  /* 0x0000000800027810 */ /* 0x040fe40007ffe0ff */
[C---:B------:R-:W-:Y:S02]  /*136d0*/  ISETP.LT.OR P3, PT, R0.reuse, R182, P1 ;  /* 0x000000b60000720c */ /* 0x040fe40000f61670 */
[C---:B------:R-:W-:Y:S02]  /*136e0*/  ISETP.LT.OR P1, PT, R0.reuse, R181, P0 ;  /* 0x000000b50000720c */ /* 0x040fe40000721670 */
[----:B------:R-:W-:Y:S02]  /*136f0*/  ISETP.LT.OR P0, PT, R0, R180, P2 ;  /* 0x000000b40000720c */ /* 0x000fe40001701670 */
[----:B------:R-:W-:-:S02]  /*13700*/  ISETP.GE.AND P2, PT, R2, R186, PT ;  /* 0x000000ba0200720c */ /* 0x000fc40003f46270 */
[----:B------:R-:W-:Y:S02]  /*13710*/  P2R R5, PR, RZ, 0x40 ;  /* 0x00000040ff057803 */ /* 0x000fe40000000000 */
[----:B------:R-:W-:Y:S02]  /*13720*/  FSEL R19, R62, -INF , !P3 ;  /* 0xff8000003e137808 */ /* 0x000fe40005800000 */
[----:B------:R-:W-:Y:S02]  /*13730*/  ISETP.GE.AND P3, PT, R2, R187, PT ;  /* 0x000000bb0200720c */ /* 0x000fe40003f66270 */
[----:B------:R-:W-:Y:S02]  /*13740*/  FSEL R155, R160, -INF , !P1 ;  /* 0xff800000a09b7808 */ /* 0x000fe40004800000 */
[----:B------:R-:W-:Y:S02]  /*13750*/  FSEL R18, R61, -INF , !P5 ;  /* 0xff8000003d127808 */ /* 0x000fe40006800000 */
[----:B------:R-:W-:-:S02]  /*13760*/  ISETP.LT.OR P6, PT, R2, R182, P2 ;  /* 0x000000b60200720c */ /* 0x000fc400017c1670 */
[C---:B------:R-:W-:Y:S02]  /*13770*/  ISETP.GE.AND P1, PT, R2.reuse, R185, PT ;  /* 0x000000b90200720c */ /* 0x040fe40003f26270 */
[----:B------:R-:W-:Y:S02]  /*13780*/  ISETP.NE.AND P5, PT, R3, RZ, PT ;  /* 0x000000ff0300720c */ /* 0x000fe40003fa5270 */
[----:B------:R-:W-:Y:S02]  /*13790*/  ISETP.NE.AND P2, PT, R5, RZ, PT ;  /* 0x000000ff0500720c */ /* 0x000fe40003f45270 */
[----:B------:R-:W-:Y:S02]  /*137a0*/  ISETP.LT.OR P4, PT, R2, R183, P3 ;  /* 0x000000b70200720c */ /* 0x000fe40001f81670 */
[----:B------:R-:W-:Y:S02]  /*137b0*/  IADD3 R3, R0, 0x9, RZ ;  /* 0x0000000900037810 */ /* 0x000fe40007ffe0ff */
[----:B------:R-:W-:-:S02]  /*137c0*/  ISETP.NE.AND P3, PT, R4, RZ, PT ;  /* 0x000000ff0400720c */ /* 0x000fc40003f65270 */
[----:B------:R-:W-:Y:S02]  /*137d0*/  ISETP.LT.OR P1, PT, R2, R181, P1 ;  /* 0x000000b50200720c */ /* 0x000fe40000f21670 */
[----:B------:R-:W-:Y:S02]  /*137e0*/  FSEL R22, R63, -INF , !P2 ;  /* 0xff8000003f167808 */ /* 0x000fe40005000000 */
[----:B------:R-:W-:Y:S02]  /*137f0*/  ISETP.GE.AND P2, PT, R3, R186, PT ;  /* 0x000000ba0300720c */ /* 0x000fe40003f46270 */
[----:B------:R-:W-:Y:S02]  /*13800*/  FSEL R156, R161, -INF , !P3 ;  /* 0xff800000a19c7808 */ /* 0x000fe40005800000 */
[----:B------:R-:W-:Y:S02]  /*13810*/  FSEL R212, R162, -INF , !P0 ;  /* 0xff800000a2d47808 */ /* 0x000fe40004000000 */
[----:B------:R-:W-:-:S02]  /*13820*/  ISETP.GE.AND P3, PT, R3, R187, PT ;  /* 0x000000bb0300720c */ /* 0x000fc40003f66270 */
[----:B------:R-:W-:Y:S02]  /*13830*/  ISETP.GE.AND P0, PT, R2, R184, PT ;  /* 0x000000b80200720c */ /* 0x000fe40003f06270 */
[----:B------:R-:W-:Y:S02]  /*13840*/  P2R R4, PR, RZ, 0x2 ;  /* 0x00000002ff047803 */ /* 0x000fe40000000000 */
[----:B------:R-:W-:Y:S02]  /*13850*/  ISETP.LT.OR P2, PT, R3, R182, P2 ;  /* 0x000000b60300720c */ /* 0x000fe40001741670 */
[----:B------:R-:W-:Y:S02]  /*13860*/  FSEL R213, R163, -INF , !P5 ;  /* 0xff800000a3d57808 */ /* 0x000fe40006800000 */
[----:B------:R-:W-:Y:S02]  /*13870*/  ISETP.GE.AND P1, PT, R3, R185, PT ;  /* 0x000000b90300720c */ /* 0x000fe40003f26270 */
[----:B------:R-:W-:-:S02]  /*13880*/  P2R R5, PR, RZ, 0x40 ;  /* 0x00000040ff057803 */ /* 0x000fc40000000000 */
[C---:B------:R-:W-:Y:S02]  /*13890*/  ISETP.LT.OR P5, PT, R3.reuse, R183, P3 ;  /* 0x000000b70300720c */ /* 0x040fe40001fa1670 */
[----:B------:R-:W-:Y:S02]  /*138a0*/  ISETP.LT.OR P6, PT, R2, R180, P0 ;  /* 0x000000b40200720c */ /* 0x000fe400007c1670 */
[----:B------:R-:W-:Y:S02]  /*138b0*/  ISETP.NE.AND P3, PT, R4, RZ, PT ;  /* 0x000000ff0400720c */ /* 0x000fe40003f65270 */
[C---:B------:R-:W-:Y:S02]  /*138c0*/  ISETP.GE.AND P0, PT, R3.reuse, R184, PT ;  /* 0x000000b80300720c */ /* 0x040fe40003f06270 */
[----:B------:R-:W-:Y:S02]  /*138d0*/  P2R R4, PR, RZ, 0x4 ;  /* 0x00000004ff047803 */ /* 0x000fe40000000000 */
[----:B------:R-:W-:-:S02]  /*138e0*/  ISETP.LT.OR P2, PT, R3, R181, P1 ;  /* 0x000000b50300720c */ /* 0x000fc40000f41670 */
[----:B------:R-:W-:Y:S02]  /*138f0*/  IADD3 R2, R0, 0x10, RZ ;  /* 0x0000001000027810 */ /* 0x000fe40007ffe0ff */
[----:B------:R-:W-:Y:S02]  /*13900*/  ISETP.LT.OR P1, PT, R3, R180, P0 ;  /* 0x000000b40300720c */ /* 0x000fe40000721670 */
[----:B------:R-:W-:Y:S02]  /*13910*/  P2R R3, PR, RZ, 0x4 ;  /* 0x00000004ff037803 */ /* 0x000fe40000000000 */
[----:B------:R-:W-:Y:S02]  /*13920*/  FSEL R154, R192, -INF , !P3 ;  /* 0xff800000c09a7808 */ /* 0x000fe40005800000 */
[C---:B------:R-:W-:Y:S02]  /*13930*/  ISETP.GE.AND P3, PT, R2.reuse, R186, PT ;  /* 0x000000ba0200720c */ /* 0x040fe40003f66270 */
[----:B------:R-:W-:-:S02]  /*13940*/  ISETP.GE.AND P2, PT, R2, R185, PT ;  /* 0x000000b90200720c */ /* 0x000fc40003f46270 */
[----:B------:R-:W-:Y:S02]  /*13950*/  ISETP.GE.AND P0, PT, R2, R184, PT ;  /* 0x000000b80200720c */ /* 0x000fe40003f06270 */
[----:B------:R-:W-:Y:S02]  /*13960*/  FSEL R189, R194, -INF , !P6 ;  /* 0xff800000c2bd7808 */ /* 0x000fe40007000000 */
[----:B------:R-:W-:Y:S02]  /*13970*/  FSEL R26, R56, -INF , !P4 ;  /* 0xff800000381a7808 */ /* 0x000fe40006000000 */
[----:B------:R-:W-:Y:S02]  /*13980*/  ISETP.NE.AND P6, PT, R3, RZ, PT ;  /* 0x000000ff0300720c */ /* 0x000fe40003fc5270 */
[C---:B------:R-:W-:Y:S02]  /*13990*/  ISETP.LT.OR P3, PT, R2.reuse, R182, P3 ;  /* 0x000000b60200720c */ /* 0x040fe40001f61670 */
[----:B------:R-:W-:-:S02]  /*139a0*/  ISETP.LT.OR P2, PT, R2, R181, P2 ;  /* 0x000000b50200720c */ /* 0x000fc40001741670 */
[----:B------:R-:W-:Y:S02]  /*139b0*/  ISETP.NE.AND P4, PT, R5, RZ, PT ;  /* 0x000000ff0500720c */ /* 0x000fe40003f85270 */
[----:B------:R-:W-:Y:S02]  /*139c0*/  IADD3 R3, R0, 0x11, RZ ;  /* 0x0000001100037810 */ /* 0x000fe40007ffe0ff */
[----:B------:R-:W-:Y:S02]  /*139d0*/  ISETP.LT.OR P0, PT, R2, R180, P0 ;  /* 0x000000b40200720c */ /* 0x000fe40000701670 */
[----:B------:R-:W-:Y:S02]  /*139e0*/  FSEL R23, R57, -INF , !P5 ;  /* 0xff80000039177808 */ /* 0x000fe40006800000 */
[----:B------:R-:W-:Y:S02]  /*139f0*/  ISETP.NE.AND P5, PT, R4, RZ, PT ;  /* 0x000000ff0400720c */ /* 0x000fe40003fa5270 */
[----:B------:R-:W-:-:S02]  /*13a00*/  P2R R6, PR, RZ, 0x8 ;  /* 0x00000008ff067803 */ /* 0x000fc40000000000 */
[----:B------:R-:W-:Y:S02]  /*13a10*/  P2R R5, PR, RZ, 0x4 ;  /* 0x00000004ff057803 */ /* 0x000fe40000000000 */
[----:B------:R-:W-:Y:S02]  /*13a20*/  FSEL R38, R58, -INF , !P4 ;  /* 0xff8000003a267808 */ /* 0x000fe40006000000 */
[CC--:B------:R-:W-:Y:S02]  /*13a30*/  ISETP.GE.AND P3, PT, R3.reuse, R187.reuse, PT ;  /* 0x000000bb0300720c */ /* 0x0c0fe40003f66270 */
[----:B------:R-:W-:Y:S02]  /*13a40*/  ISETP.GE.AND P2, PT, R3, R186, PT ;  /* 0x000000ba0300720c */ /* 0x000fe40003f46270 */
[----:B------:R-:W-:Y:S02]  /*13a50*/  ISETP.GE.AND P4, PT, R2, R187, PT ;  /* 0x000000bb0200720c */ /* 0x000fe40003f86270 */
[----:B------:R-:W-:-:S02]  /*13a60*/  P2R R4, PR, RZ, 0x1 ;  /* 0x00000001ff047803 */ /* 0x000fc40000000000 */
[----:B------:R-:W-:Y:S02]  /*13a70*/  FSEL R37, R59, -INF , !P5 ;  /* 0xff8000003b257808 */ /* 0x000fe40006800000 */
[----:B------:R-:W-:Y:S02]  /*13a80*/  FSEL R153, R193, -INF , !P6 ;  /* 0xff800000c1997808 */ /* 0x000fe40007000000 */
[CC--:B------:R-:W-:Y:S02]  /*13a90*/  ISETP.LT.OR P6, PT, R3.reuse, R183.reuse, P3 ;  /* 0x000000b70300720c */ /* 0x0c0fe40001fc1670 */
[----:B------:R-:W-:Y:S02]  /*13aa0*/  ISETP.LT.OR P5, PT, R3, R182, P2 ;  /* 0x000000b60300720c */ /* 0x000fe400017a1670 */
[----:B------:R-:W-:Y:S02]  /*13ab0*/  ISETP.LT.OR P4, PT, R2, R183, P4 ;  /* 0x000000b70200720c */ /* 0x000fe40002781670 */
[----:B------:R-:W-:-:S02]  /*13ac0*/  FSEL R163, R195, -INF , !P1 ;  /* 0xff800000c3a37808 */ /* 0x000fc40004800000 */
[----:B------:R-:W-:Y:S02]  /*13ad0*/  ISETP.NE.AND P3, PT, R5, RZ, PT ;  /* 0x000000ff0500720c */ /* 0x000fe40003f65270 */
[----:B------:R-:W-:Y:S02]  /*13ae0*/  ISETP.NE.AND P2, PT, R4, RZ, PT ;  /* 0x000000ff0400720c */ /* 0x000fe40003f45270 */
[----:B------:R-:W-:Y:S02]  /*13af0*/  IADD3 R2, R0, 0x18, RZ ;  /* 0x0000001800027810 */ /* 0x000fe40007ffe0ff */
[C---:B------:R-:W-:Y:S02]  /*13b00*/  ISETP.GE.AND P1, PT, R3.reuse, R185, PT ;  /* 0x000000b90300720c */ /* 0x040fe40003f26270 */
[----:B------:R-:W-:Y:S02]  /*13b10*/  ISETP.GE.AND P0, PT, R3, R184, PT ;  /* 0x000000b80300720c */ /* 0x000fe40003f06270 */
[----:B------:R-:W-:-:S02]  /*13b20*/  P2R R4, PR, RZ, 0x20 ;  /* 0x00000020ff047803 */ /* 0x000fc40000000000 */
[----:B------:R-:W-:Y:S02]  /*13b30*/  FSEL R152, R196, -INF , !P3 ;  /* 0xff800000c4987808 */ /* 0x000fe40005800000 */
[----:B------:R-:W-:Y:S02]  /*13b40*/  FSEL R162, R198, -INF , !P2 ;  /* 0xff800000c6a27808 */ /* 0x000fe40005000000 */
[C---:B------:R-:W-:Y:S02]  /*13b50*/  ISETP.LT.OR P5, PT, R3.reuse, R181, P1 ;  /* 0x000000b50300720c */ /* 0x040fe40000fa1670 */
[C---:B------:R-:W-:Y:S02]  /*13b60*/  ISETP.GE.AND P3, PT, R2.reuse, R186, PT ;  /* 0x000000ba0200720c */ /* 0x040fe40003f66270 */
[----:B------:R-:W-:Y:S02]  /*13b70*/  ISETP.GE.AND P2, PT, R2, R185, PT ;  /* 0x000000b90200720c */ /* 0x000fe40003f46270 */
[----:B------:R-:W-:-:S02]  /*13b80*/  ISETP.LT.OR P1, PT, R3, R180, P0 ;  /* 0x000000b40300720c */ /* 0x000fc40000721670 */
[----:B------:R-:W-:Y:S02]  /*13b90*/  ISETP.GE.AND P0, PT, R2, R184, PT ;  /* 0x000000b80200720c */ /* 0x000fe40003f06270 */
[----:B------:R-:W-:Y:S02]  /*13ba0*/  FSEL R61, R52, -INF , !P4 ;  /* 0xff800000343d7808 */ /* 0x000fe40006000000 */
[----:B------:R-:W-:Y:S02]  /*13bb0*/  ISETP.NE.AND P4, PT, R6, RZ, PT ;  /* 0x000000ff0600720c */ /* 0x000fe40003f85270 */
[C---:B------:R-:W-:Y:S02]  /*13bc0*/  ISETP.LT.OR P3, PT, R2.reuse, R182, P3 ;  /* 0x000000b60200720c */ /* 0x040fe40001f61670 */
[----:B------:R-:W-:Y:S02]  /*13bd0*/  ISETP.LT.OR P2, PT, R2, R181, P2 ;  /* 0x000000b50200720c */ /* 0x000fe40001741670 */
[----:B------:R-:W-:-:S02]  /*13be0*/  IADD3 R3, R0, 0x19, RZ ;  /* 0x0000001900037810 */ /* 0x000fc40007ffe0ff */
[----:B------:R-:W-:Y:S02]  /*13bf0*/  ISETP.LT.OR P0, PT, R2, R180, P0 ;  /* 0x000000b40200720c */ /* 0x000fe40000701670 */
[----:B------:R-:W-:Y:S02]  /*13c00*/  FSEL R56, R53, -INF , !P6 ;  /* 0xff80000035387808 */ /* 0x000fe40007000000 */
[----:B------:R-:W-:Y:S02]  /*13c10*/  FSEL R60, R54, -INF , !P4 ;  /* 0xff800000363c7808 */ /* 0x000fe40006000000 */
[----:B------:R-:W-:Y:S02]  /*13c20*/  ISETP.NE.AND P6, PT, R4, RZ, PT ;  /* 0x000000ff0400720c */ /* 0x000fe40003fc5270 */
[----:B------:R-:W-:Y:S02]  /*13c30*/  P2R R6, PR, RZ, 0x8 ;  /* 0x00000008ff067803 */ /* 0x000fe40000000000 */
[----:B------:R-:W-:-:S02]  /*13c40*/  P2R R5, PR, RZ, 0x4 ;  /* 0x00000004ff057803 */ /* 0x000fc40000000000 */
[-C--:B------:R-:W-:Y:S02]  /*13c50*/  ISETP.GE.AND P4, PT, R2, R187.reuse, PT ;  /* 0x000000bb0200720c */ /* 0x080fe40003f86270 */
[C---:B------:R-:W-:Y:S02]  /*13c60*/  ISETP.GE.AND P3, PT, R3.reuse, R187, PT ;  /* 0x000000bb0300720c */ /* 0x040fe40003f66270 */
[----:B------:R-:W-:Y:S02]  /*13c70*/  ISETP.GE.AND P2, PT, R3, R186, PT ;  /* 0x000000ba0300720c */ /* 0x000fe40003f46270 */
[----:B------:R-:W-:Y:S02]  /*13c80*/  P2R R4, PR, RZ, 0x1 ;  /* 0x00000001ff047803 */ /* 0x000fe40000000000 */
[----:B------:R-:W-:Y:S02]  /*13c90*/  FSEL R59, R55, -INF , !P6 ;  /* 0xff800000373b7808 */ /* 0x000fe40007000000 */
[----:B------:R-:W-:-:S02]  /*13ca0*/  FSEL R143, R197, -INF , !P5 ;  /* 0xff800000c58f7808 */ /* 0x000fc40006800000 */
[-C--:B------:R-:W-:Y:S02]  /*13cb0*/  ISETP.LT.OR P4, PT, R2, R183.reuse, P4 ;  /* 0x000000b70200720c */ /* 0x080fe40002781670 */
[C---:B------:R-:W-:Y:S02]  /*13cc0*/  ISETP.LT.OR P6, PT, R3.reuse, R183, P3 ;  /* 0x000000b70300720c */ /* 0x040fe40001fc1670 */
[----:B------:R-:W-:Y:S02]  /*13cd0*/  ISETP.LT.OR P5, PT, R3, R182, P2 ;  /* 0x000000b60300720c */ /* 0x000fe400017a1670 */
[----:B------:R-:W-:Y:S02]  /*13ce0*/  ISETP.NE.AND P3, PT, R5, RZ, PT ;  /* 0x000000ff0500720c */ /* 0x000fe40003f65270 */
[----:B------:R-:W-:Y:S02]  /*13cf0*/  ISETP.NE.AND P2, PT, R4, RZ, PT ;  /* 0x000000ff0400720c */ /* 0x000fe40003f45270 */
[----:B------:R-:W-:-:S02]  /*13d00*/  FSEL R161, R199, -INF , !P1 ;  /* 0xff800000c7a17808 */ /* 0x000fc40004800000 */
[----:B------:R-:W-:Y:S02]  /*13d10*/  IADD3 R2, R0, 0x20, RZ ;  /* 0x0000002000027810 */ /* 0x000fe40007ffe0ff */
[C---:B------:R-:W-:Y:S02]  /*13d20*/  ISETP.GE.AND P1, PT, R3.reuse, R185, PT ;  /* 0x000000b90300720c */ /* 0x040fe40003f26270 */
[----:B------:R-:W-:Y:S02]  /*13d30*/  FSEL R51, R28, -INF , !P4 ;  /* 0xff8000001c337808 */ /* 0x000fe40006000000 */
[----:B------:R-:W-:Y:S02]  /*13d40*/  ISETP.GE.AND P0, PT, R3, R184, PT ;  /* 0x000000b80300720c */ /* 0x000fe40003f06270 */
[----:B------:R-:W-:Y:S02]  /*13d50*/  ISETP.NE.AND P4, PT, R6, RZ, PT ;  /* 0x000000ff0600720c */ /* 0x000fe40003f85270 */
[----:B------:R-:W-:-:S02]  /*13d60*/  FSEL R75, R200, -INF , !P3 ;  /* 0xff800000c84b7808 */ /* 0x000fc40005800000 */
[----:B------:R-:W-:Y:S02]  /*13d70*/  FSEL R160, R202, -INF , !P2 ;  /* 0xff800000caa07808 */ /* 0x000fe40005000000 */
[----:B------:R-:W-:Y:S02]  /*13d80*/  P2R R4, PR, RZ, 0x20 ;  /* 0x00000020ff047803 */ /* 0x000fe40000000000 */
[C---:B------:R-:W-:Y:S02]  /*13d90*/  ISETP.GE.AND P3, PT, R2.reuse, R186, PT ;  /* 0x000000ba0200720c */ /* 0x040fe40003f66270 */
[----:B------:R-:W-:Y:S02]  /*13da0*/  ISETP.GE.AND P2, PT, R2, R185, PT ;  /* 0x000000b90200720c */ /* 0x000fe40003f46270 */
[C---:B------:R-:W-:Y:S02]  /*13db0*/  ISETP.LT.OR P5, PT, R3.reuse, R181, P1 ;  /* 0x000000b50300720c */ /* 0x040fe40000fa1670 */
[----:B------:R-:W-:-:S02]  /*13dc0*/  ISETP.LT.OR P1, PT, R3, R180, P0 ;  /* 0x000000b40300720c */ /* 0x000fc40000721670 */
[----:B------:R-:W-:Y:S02]  /*13dd0*/  FSEL R54, R30, -INF , !P4 ;  /* 0xff8000001e367808 */ /* 0x000fe40006000000 */
[C---:B------:R-:W-:Y:S02]  /*13de0*/  ISETP.GE.AND P0, PT, R2.reuse, R184, PT ;  /* 0x000000b80200720c */ /* 0x040fe40003f06270 */
[C---:B------:R-:W-:Y:S02]  /*13df0*/  ISETP.GE.AND P4, PT, R2.reuse, R187, PT ;  /* 0x000000bb0200720c */ /* 0x040fe40003f86270 */
[C---:B------:R-:W-:Y:S02]  /*13e00*/  ISETP.LT.OR P3, PT, R2.reuse, R182, P3 ;  /* 0x000000b60200720c */ /* 0x040fe40001f61670 */
[----:B------:R-:W-:Y:S02]  /*13e10*/  ISETP.LT.OR P2, PT, R2, R181, P2 ;  /* 0x000000b50200720c */ /* 0x000fe40001741670 */
[----:B------:R-:W-:-:S02]  /*13e20*/  IADD3 R3, R0, 0x21, RZ ;  /* 0x0000002100037810 */ /* 0x000fc40007ffe0ff */
[----:B------:R-:W-:Y:S02]  /*13e30*/  FSEL R49, R29, -INF , !P6 ;  /* 0xff8000001d317808 */ /* 0x000fe40007000000 */
[----:B------:R-:W-:Y:S02]  /*13e40*/  ISETP.LT.OR P0, PT, R2, R180, P0 ;  /* 0x000000b40200720c */ /* 0x000fe40000701670 */
[----:B------:R-:W-:Y:S02]  /*13e50*/  ISETP.NE.AND P6, PT, R4, RZ, PT ;  /* 0x000000ff0400720c */ /* 0x000fe40003fc5270 */
[----:B------:R-:W-:Y:S02]  /*13e60*/  ISETP.LT.OR P4, PT, R2, R183, P4 ;  /* 0x000000b70200720c */ /* 0x000fe40002781670 */
[----:B------:R-:W-:Y:S02]  /*13e70*/  P2R R6, PR, RZ, 0x8 ;  /* 0x00000008ff067803 */ /* 0x000fe40000000000 */
[----:B------:R-:W-:-:S02]  /*13e80*/  P2R R5, PR, RZ, 0x4 ;  /* 0x00000004ff057803 */ /* 0x000fc40000000000 */
[C---:B------:R-:W-:Y:S02]  /*13e90*/  ISETP.GE.AND P3, PT, R3.reuse, R187, PT ;  /* 0x000000bb0300720c */ /* 0x040fe40003f66270 */
[----:B------:R-:W-:Y:S02]  /*13ea0*/  ISETP.GE.AND P2, PT, R3, R186, PT ;  /* 0x000000ba0300720c */ /* 0x000fe40003f46270 */
[----:B------:R-:W-:Y:S02]  /*13eb0*/  P2R R4, PR, RZ, 0x1 ;  /* 0x00000001ff047803 */ /* 0x000fe40000000000 */
[----:B------:R-:W-:Y:S02]  /*13ec0*/  FSEL R50, R31, -INF , !P6 ;  /* 0xff8000001f327808 */ /* 0x000fe40007000000 */
[----:B------:R-:W-:Y:S02]  /*13ed0*/  FSEL R73, R201, -INF , !P5 ;  /* 0xff800000c9497808 */ /* 0x000fe40006800000 */
[----:B------:R-:W-:-:S02]  /*13ee0*/  FSEL R47, R64, -INF , !P4 ;  /* 0xff800000402f7808 */ /* 0x000fc40006000000 */
[----:B------:R-:W-:Y:S02]  /*13ef0*/  FSEL R159, R203, -INF , !P1 ;  /* 0xff800000cb9f7808 */ /* 0x000fe40004800000 */
[----:B------:R-:W-:Y:S02]  /*13f00*/  ISETP.NE.AND P4, PT, R6, RZ, PT ;  /* 0x000000ff0600720c */ /* 0x000fe40003f85270 */
[C---:B------:R-:W-:Y:S02]  /*13f10*/  ISETP.LT.OR P6, PT, R3.reuse, R183, P3 ;  /* 0x000000b70300720c */ /* 0x040fe40001fc1670 */
[C---:B------:R-:W-:Y:S02]  /*13f20*/  ISETP.LT.OR P5, PT, R3.reuse, R182, P2 ;  /* 0x000000b60300720c */ /* 0x040fe400017a1670 */
[----:B------:R-:W-:Y:S02]  /*13f30*/  ISETP.GE.AND P1, PT, R3, R185, PT ;  /* 0x000000b90300720c */ /* 0x000fe40003f26270 */
[----:B------:R-:W-:-:S02]  /*13f40*/  ISETP.NE.AND P3, PT, R5, RZ, PT ;  /* 0x000000ff0500720c */ /* 0x000fc40003f65270 */
[----:B------:R-:W-:Y:S02]  /*13f50*/  IADD3 R2, R0, 0x28, RZ ;  /* 0x0000002800027810 */ /* 0x000fe40007ffe0ff */
[C---:B------:R-:W-:Y:S02]  /*13f60*/  ISETP.GE.AND P0, PT, R3.reuse, R184, PT ;  /* 0x000000b80300720c */ /* 0x040fe40003f06270 */
[----:B------:R-:W-:Y:S02]  /*13f70*/  ISETP.NE.AND P2, PT, R4, RZ, PT ;  /* 0x000000ff0400720c */ /* 0x000fe40003f45270 */
[----:B------:R-:W-:Y:S02]  /*13f80*/  P2R R4, PR, RZ, 0x20 ;  /* 0x00000020ff047803 */ /* 0x000fe40000000000 */
[----:B------:R-:W-:Y:S02]  /*13f90*/  FSEL R48, R66, -INF , !P4 ;  /* 0xff80000042307808 */ /* 0x000fe40006000000 */
[----:B------:R-:W-:-:S02]  /*13fa0*/  ISETP.LT.OR P5, PT, R3, R181, P1 ;  /* 0x000000b50300720c */ /* 0x000fc40000fa1670 */
[----:B------:R-:W-:Y:S02]  /*13fb0*/  FSEL R66, R204, -INF , !P3 ;  /* 0xff800000cc427808 */ /* 0x000fe40005800000 */
[----:B------:R-:W-:Y:S02]  /*13fc0*/  ISETP.LT.OR P1, PT, R3, R180, P0 ;  /* 0x000000b40300720c */ /* 0x000fe40000721670 */
[----:B------:R-:W-:Y:S02]  /*13fd0*/  ISETP.GE.AND P3, PT, R2, R186, PT ;  /* 0x000000ba0200720c */ /* 0x000fe40003f66270 */
[----:B------:R-:W-:Y:S02]  /*13fe0*/  FSEL R158, R206, -INF , !P2 ;  /* 0xff800000ce9e7808 */ /* 0x000fe40005000000 */
[C---:B------:R-:W-:Y:S02]  /*13ff0*/  ISETP.GE.AND P4, PT, R2.reuse, R187, PT ;  /* 0x000000bb0200720c */ /* 0x040fe40003f86270 */
[----:B------:R-:W-:-:S02]  /*14000*/  ISETP.GE.AND P2, PT, R2, R185, PT ;  /* 0x000000b90200720c */ /* 0x000fc40003f46270 */
[C---:B------:R-:W-:Y:S02]  /*14010*/  ISETP.GE.AND P0, PT, R2.reuse, R184, PT ;  /* 0x000000b80200720c */ /* 0x040fe40003f06270 */
[----:B------:R-:W-:Y:S02]  /*14020*/  FSEL R43, R65, -INF , !P6 ;  /* 0xff800000412b7808 */ /* 0x000fe40007000000 */
[C---:B------:R-:W-:Y:S02]  /*14030*/  ISETP.LT.OR P6, PT, R2.reuse, R182, P3 ;  /* 0x000000b60200720c */ /* 0x040fe40001fc1670 */
[----:B------:R-:W-:Y:S02]  /*14040*/  ISETP.LT.OR P4, PT, R2, R183, P4 ;  /* 0x000000b70200720c */ /* 0x000fe40002781670 */
[----:B------:R-:W-:Y:S02]  /*14050*/  ISETP.NE.AND P3, PT, R4, RZ, PT ;  /* 0x000000ff0400720c */ /* 0x000fe40003f65270 */
[----:B------:R-:W-:-:S02]  /*14060*/  ISETP.LT.OR P2, PT, R2, R181, P2 ;  /* 0x000000b50200720c */ /* 0x000fc40001741670 */
[----:B------:R-:W-:Y:S02]  /*14070*/  ISETP.LT.OR P0, PT, R2, R180, P0 ;  /* 0x000000b40200720c */ /* 0x000fe40000701670 */
[----:B------:R-:W-:Y:S02]  /*14080*/  IADD3 R2, R0, 0x29, RZ ;  /* 0x0000002900027810 */ /* 0x000fe40007ffe0ff */
[----:B------:R-:W-:Y:S02]  /*14090*/  P2R R3, PR, RZ, 0x4 ;  /* 0x00000004ff037803 */ /* 0x000fe40000000000 */
[----:B------:R-:W-:Y:S02]  /*140a0*/  FSEL R46, R67, -INF , !P3 ;  /* 0xff800000432e7808 */ /* 0x000fe40005800000 */
[----:B------:R-:W-:Y:S02]  /*140b0*/  P2R R4, PR, RZ, 0x1 ;  /* 0x00000001ff047803 */ /* 0x000fe40000000000 */
[----:B------:R-:W-:-:S02]  /*140c0*/  FSEL R157, R207, -INF , !P1 ;  /* 0xff800000cf9d7808 */ /* 0x000fc40004800000 */
[C---:B------:R-:W-:Y:S02]  /*140d0*/  ISETP.GE.AND P1, PT, R2.reuse, R187, PT ;  /* 0x000000bb0200720c */ /* 0x040fe40003f26270 */
[C---:B------:R-:W-:Y:S02]  /*140e0*/  ISETP.GE.AND P0, PT, R2.reuse, R186, PT ;  /* 0x000000ba0200720c */ /* 0x040fe40003f06270 */
[C---:B------:R-:W-:Y:S02]  /*140f0*/  ISETP.GE.AND P3, PT, R2.reuse, R185, PT ;  /* 0x000000b90200720c */ /* 0x040fe40003f66270 */
[C---:B------:R-:W-:Y:S02]  /*14100*/  ISETP.GE.AND P2, PT, R2.reuse, R184, PT ;  /* 0x000000b80200720c */ /* 0x040fe40003f46270 */
[----:B------:R-:W-:Y:S02]  /*14110*/  FSEL R63, R205, -INF , !P5 ;  /* 0xff800000cd3f7808 */ /* 0x000fe40006800000 */
[----:B------:R-:W-:-:S02]  /*14120*/  ISETP.LT.OR P1, PT, R2, R183, P1 ;  /* 0x000000b70200720c */ /* 0x000fc40000f21670 */
[C---:B------:R-:W-:Y:S02]  /*14130*/  ISETP.LT.OR P0, PT, R2.reuse, R182, P0 ;  /* 0x000000b60200720c */ /* 0x040fe40000701670 */
[C---:B------:R-:W-:Y:S02]  /*14140*/  ISETP.LT.OR P5, PT, R2.reuse, R181, P3 ;  /* 0x000000b50200720c */ /* 0x040fe40001fa1670 */
[----:B------:R-:W-:Y:S02]  /*14150*/  ISETP.LT.OR P2, PT, R2, R180, P2 ;  /* 0x000000b40200720c */ /* 0x000fe40001741670 */
[----:B------:R-:W-:Y:S02]  /*14160*/  IADD3 R2, R0, 0x30, RZ ;  /* 0x0000003000027810 */ /* 0x000fe40007ffe0ff */
[----:B------:R-:W-:Y:S02]  /*14170*/  FSEL R40, R68, -INF , !P4 ;  /* 0xff80000044287808 */ /* 0x000fe40006000000 */
[----:B------:R-:W-:-:S02]  /*14180*/  ISETP.NE.AND P4, PT, R3, RZ, PT ;  /* 0x000000ff0300720c */ /* 0x000fc40003f85270 */
[----:B------:R-:W-:Y:S02]  /*14190*/  FSEL R44, R70, -INF , !P6 ;  /* 0xff800000462c7808 */ /* 0x000fe40007000000 */
[----:B------:R-:W-:Y:S02]  /*141a0*/  P2R R6, PR, RZ, 0x4 ;  /* 0x00000004ff067803 */ /* 0x000fe40000000000 */
[----:B------:R-:W-:Y:S02]  /*141b0*/  FSEL R36, R69, -INF , !P1 ;  /* 0xff80000045247808 */ /* 0x000fe40004800000 */
[----:B------:R-:W-:Y:S02]  /*141c0*/  FSEL R42, R71, -INF , !P0 ;  /* 0xff800000472a7808 */ /* 0x000fe40004000000 */
[----:B------:R-:W-:Y:S02]  /*141d0*/  ISETP.NE.AND P6, PT, R4, RZ, PT ;  /* 0x000000ff0400720c */ /* 0x000fe40003fc5270 */
[----:B------:R-:W-:-:S02]  /*141e0*/  ISETP.GE.AND P1, PT, R2, R187, PT ;  /* 0x000000bb0200720c */ /* 0x000fc40003f26270 */
[C---:B------:R-:W-:Y:S02]  /*141f0*/  ISETP.GE.AND P0, PT, R2.reuse, R186, PT ;  /* 0x000000ba0200720c */ /* 0x040fe40003f06270 */
[C---:B------:R-:W-:Y:S02]  /*14200*/  ISETP.GE.AND P3, PT, R2.reuse, R185, PT ;  /* 0x000000b90200720c */ /* 0x040fe40003f66270 */
[----:B------:R-:W-:Y:S02]  /*14210*/  ISETP.GE.AND P2, PT, R2, R184, PT ;  /* 0x000000b80200720c */ /* 0x000fe40003f46270 */
[----:B------:R-:W-:Y:S02]  /*14220*/  FMNMX.FTZ R4, R247, R14, !PT ;  /* 0x0000000ef7047209 */ /* 0x000fe40007810000 */
[----:B------:R-:W-:Y:S02]  /*14230*/  FSEL R62, R208, -INF , !P4 ;  /* 0xff800000d03e7808 */ /* 0x000fe40006000000 */
[----:B------:R-:W-:-:S02]  /*14240*/  ISETP.LT.OR P1, PT, R2, R183, P1 ;  /* 0x000000b70200720c */ /* 0x000fc40000f21670 */
[C---:B------:R-:W-:Y:S02]  /*14250*/  ISETP.LT.OR P0, PT, R2.reuse, R182, P0 ;  /* 0x000000b60200720c */ /* 0x040fe40000701670 */
[C---:B------:R-:W-:Y:S02]  /*14260*/  ISETP.LT.OR P4, PT, R2.reuse, R181, P3 ;  /* 0x000000b50200720c */ /* 0x040fe40001f81670 */
[----:B------:R-:W-:Y:S02]  /*14270*/  ISETP.LT.OR P2, PT, R2, R180, P2 ;  /* 0x000000b40200720c */ /* 0x000fe40001741670 */
[----:B------:R-:W-:-:S04]  /*14280*/  FMNMX.FTZ R2, R18, R4, !PT ;  /* 0x0000000412027209 */ /* 0x000fc80007810000 */
[----:B------:R-:W-:-:S04]  /*14290*/  FMNMX.FTZ R4, R26, R2, !PT ;  /* 0x000000021a047209 */ /* 0x000fc80007810000 */
[----:B------:R-:W-:Y:S02]  /*142a0*/  FMNMX.FTZ R4, R23, R4, !PT ;  /* 0x0000000417047209 */ /* 0x000fe40007810000 */
[----:B------:R-:W-:Y:S02]  /*142b0*/  IADD3 R3, R0, 0x31, RZ ;  /* 0x0000003100037810 */ /* 0x000fe40007ffe0ff */
[----:B------:R-:W-:Y:S02]  /*142c0*/  FMNMX.FTZ R4, R61, R4, !PT ;  /* 0x000000043d047209 */ /* 0x000fe40007810000 */
[----:B------:R-:W-:Y:S02]  /*142d0*/  FSEL R35, R144, -INF , !P1 ;  /* 0xff80000090237808 */ /* 0x000fe40004800000 */
[----:B------:R-:W-:Y:S02]  /*142e0*/  ISETP.GE.AND P1, PT, R3, R187, PT ;  /* 0x000000bb0300720c */ /* 0x000fe40003f26270 */
[----:B------:R-:W-:-:S02]  /*142f0*/  FMNMX.FTZ R4, R56, R4, !PT ;  /* 0x0000000438047209 */ /* 0x000fc40007810000 */
[----:B------:R-:W-:Y:S02]  /*14300*/  ISETP.LT.OR P1, PT, R3, R183, P1 ;  /* 0x000000b70300720c */ /* 0x000fe40000f21670 */
[----:B------:R-:W-:Y:S02]  /*14310*/  IADD3 R2, R0, 0x38, RZ ;  /* 0x0000003800027810 */ /* 0x000fe40007ffe0ff */
[----:B------:R-:W-:Y:S02]  /*14320*/  FMNMX.FTZ R5, R51, R4, !PT ;  /* 0x0000000433057209 */ /* 0x000fe40007810000 */
[----:B------:R-:W-:Y:S02]  /*14330*/  FSEL R33, R145, -INF , !P1 ;  /* 0xff80000091217808 */ /* 0x000fe40004800000 */
[----:B------:R-:W-:Y:S02]  /*14340*/  FMNMX.FTZ R4, R246, R19, !PT ;  /* 0x00000013f6047209 */ /* 0x000fe40007810000 */
[----:B------:R-:W-:-:S02]  /*14350*/  ISETP.GE.AND P1, PT, R2, R187, PT ;  /* 0x000000bb0200720c */ /* 0x000fc40003f26270 */
[----:B------:R-:W-:Y:S02]  /*14360*/  FMNMX.FTZ R5, R49, R5, !PT ;  /* 0x0000000531057209 */ /* 0x000fe40007810000 */
[----:B------:R-:W-:Y:S02]  /*14370*/  IADD3 R0, R0, 0x39, RZ ;  /* 0x0000003900007810 */ /* 0x000fe40007ffe0ff */
[----:B------:R-:W-:Y:S02]  /*14380*/  FSEL R41, R146, -INF , !P0 ;  /* 0xff80000092297808 */ /* 0x000fe40004000000 */
[----:B------:R-:W-:Y:S02]  /*14390*/  FMNMX.FTZ R4, R22, R4, !PT ;  /* 0x0000000416047209 */ /* 0x000fe40007810000 */
[----:B------:R-:W-:Y:S02]  /*143a0*/  P2R R16, PR, RZ, 0x4 ;  /* 0x00000004ff107803 */ /* 0x000fe40000000000 */
[----:B------:R-:W-:-:S02]  /*143b0*/  ISETP.GE.AND P0, PT, R3, R186, PT ;  /* 0x000000ba0300720c */ /* 0x000fc40003f06270 */
[----:B------:R-:W-:Y:S02]  /*143c0*/  ISETP.LT.OR P1, PT, R2, R183, P1 ;  /* 0x000000b70200720c */ /* 0x000fe40000f21670 */
[----:B------:R-:W-:Y:S02]  /*143d0*/  FMNMX.FTZ R5, R47, R5, !PT ;  /* 0x000000052f057209 */ /* 0x000fe40007810000 */
[----:B------:R-:W-:Y:S02]  /*143e0*/  ISETP.GE.AND P2, PT, R0, R187, PT ;  /* 0x000000bb0000720c */ /* 0x000fe40003f46270 */
[----:B------:R-:W-:Y:S02]  /*143f0*/  FMNMX.FTZ R4, R38, R4, !PT ;  /* 0x0000000426047209 */ /* 0x000fe40007810000 */
[----:B------:R-:W-:Y:S02]  /*14400*/  ISETP.LT.OR P0, PT, R3, R182, P0 ;  /* 0x000000b60300720c */ /* 0x000fe40000701670 */
[----:B------:R-:W-:-:S02]  /*14410*/  FSEL R30, R148, -INF , !P1 ;  /* 0xff800000941e7808 */ /* 0x000fc40004800000 */
[----:B------:R-:W-:Y:S02]  /*14420*/  FMNMX.FTZ R5, R43, R5, !PT ;  /* 0x000000052b057209 */ /* 0x000fe40007810000 */
[----:B------:R-:W-:Y:S02]  /*14430*/  ISETP.LT.OR P1, PT, R0, R183, P2 ;  /* 0x000000b70000720c */ /* 0x000fe40001721670 */
[C---:B------:R-:W-:Y:S02]  /*14440*/  ISETP.GE.AND P3, PT, R3.reuse, R185, PT ;  /* 0x000000b90300720c */ /* 0x040fe40003f66270 */
[----:B------:R-:W-:Y:S02]  /*14450*/  ISETP.GE.AND P2, PT, R3, R184, PT ;  /* 0x000000b80300720c */ /* 0x000fe40003f46270 */
[----:B------:R-:W-:Y:S02]  /*14460*/  FMNMX.FTZ R4, R37, R4, !PT ;  /* 0x0000000425047209 */ /* 0x000fe40007810000 */
[----:B------:R-:W-:-:S02]  /*14470*/  FSEL R39, R147, -INF , !P0 ;  /* 0xff80000093277808 */ /* 0x000fc40004000000 */
[----:B------:R-:W-:Y:S02]  /*14480*/  FMNMX.FTZ R5, R40, R5, !PT ;  /* 0x0000000528057209 */ /* 0x000fe40007810000 */
[----:B------:R-:W-:Y:S02]  /*14490*/  FSEL R147, R210, -INF , !P6 ;  /* 0xff800000d2937808 */ /* 0x000fe40007000000 */
[----:B------:R-:W-:Y:S02]  /*144a0*/  FSEL R29, R149, -INF , !P1 ;  /* 0xff800000951d7808 */ /* 0x000fe40004800000 */
[C---:B------:R-:W-:Y:S02]  /*144b0*/  ISETP.LT.OR P1, PT, R3.reuse, R181, P3 ;  /* 0x000000b50300720c */ /* 0x040fe40001f21670 */
[----:B------:R-:W-:Y:S02]  /*144c0*/  ISETP.LT.OR P6, PT, R3, R180, P2 ;  /* 0x000000b40300720c */ /* 0x000fe400017c1670 */
[----:B------:R-:W-:-:S02]  /*144d0*/  FMNMX.FTZ R3, R60, R4, !PT ;  /* 0x000000043c037209 */ /* 0x000fc40007810000 */
[----:B------:R-:W-:Y:S02]  /*144e0*/  FMNMX.FTZ R4, R36, R5, !PT ;  /* 0x0000000524047209 */ /* 0x000fe40007810000 */
[C---:B------:R-:W-:Y:S02]  /*144f0*/  ISETP.GE.AND P0, PT, R2.reuse, R186, PT ;  /* 0x000000ba0200720c */ /* 0x040fe40003f06270 */
[----:B------:R-:W-:Y:S02]  /*14500*/  FMNMX.FTZ R3, R59, R3, !PT ;  /* 0x000000033b037209 */ /* 0x000fe40007810000 */
[----:B------:R-:W-:Y:S02]  /*14510*/  FMNMX.FTZ R4, R35, R4, !PT ;  /* 0x0000000423047209 */ /* 0x000fe40007810000 */
[----:B------:R-:W-:Y:S02]  /*14520*/  ISETP.LT.OR P0, PT, R2, R182, P0 ;  /* 0x000000b60200720c */ /* 0x000fe40000701670 */
[----:B------:R-:W-:-:S02]  /*14530*/  FMNMX.FTZ R3, R54, R3, !PT ;  /* 0x0000000336037209 */ /* 0x000fc40007810000 */
[----:B------:R-:W-:Y:S02]  /*14540*/  FMNMX.FTZ R4, R33, R4, !PT ;  /* 0x0000000421047209 */ /* 0x000fe40007810000 */
[----:B------:R-:W-:Y:S02]  /*14550*/  FSEL R32, R150, -INF , !P0 ;  /* 0xff80000096207808 */ /* 0x000fe40004000000 */
[----:B------:R-:W-:Y:S02]  /*14560*/  ISETP.NE.AND P3, PT, R6, RZ, PT ;  /* 0x000000ff0600720c */ /* 0x000fe40003f65270 */
[----:B------:R-:W-:Y:S02]  /*14570*/  LOP3.LUT R5, R191, UR35, R239, 0x96, !PT ;  /* 0x00000023bf057c12 */ /* 0x000fe4000f8e96ef */
[----:B------:R-:W-:Y:S02]  /*14580*/  ISETP.GE.AND P0, PT, R0, R186, PT ;  /* 0x000000ba0000720c */ /* 0x000fe40003f06270 */
[----:B------:R-:W-:-:S02]  /*14590*/  LOP3.LUT R6, R245, UR16, R190, 0x96, !PT ;  /* 0x00000010f5067c12 */ /* 0x000fc4000f8e96be */
[----:B------:R-:W-:Y:S02]  /*145a0*/  FMNMX.FTZ R3, R50, R3, !PT ;  /* 0x0000000332037209 */ /* 0x000fe40007810000 */
[----:B------:R-:W-:Y:S01]  /*145b0*/  FMNMX.FTZ R4, R30, R4, !PT ;  /* 0x000000041e047209 */ /* 0x000fe20007810000 */
[----:B-1----:R-:W-:Y:S01]  /*145c0*/  IMAD R176, R9, -0x326172a9, RZ ;  /* 0xcd9e8d5709b07824 */ /* 0x002fe200078e02ff */
[----:B------:R-:W-:Y:S01]  /*145d0*/  ISETP.LT.OR P0, PT, R0, R182, P0 ;  /* 0x000000b60000720c */ /* 0x000fe20000701670 */
[----:B------:R-:W-:Y:S02]  /*145e0*/  IMAD.MOV.U32 R240, RZ, RZ, R7 ;  /* 0x000000fffff07224 */ /* 0x000fe400078e0007 */
[----:B------:R-:W-:Y:S01]  /*145f0*/  IMAD.WIDE.U32 R24, R5, -0x326172a9, RZ ;  /* 0xcd9e8d5705187825 */ /* 0x000fe200078e00ff */
[----:B------:R-:W-:Y:S02]  /*14600*/  FMNMX.FTZ R5, R48, R3, !PT ;  /* 0x0000000330057209 */ /* 0x000fe40007810000 */
[----:B------:R-:W-:Y:S01]  /*14610*/  FMNMX.FTZ R10, R29, R4, !PT ;  /* 0x000000041d0a7209 */ /* 0x000fe20007810000 */
[----:B------:R-:W-:Y:S01]  /*14620*/  IMAD.WIDE.U32 R6, R6, -0x326172a9, RZ ;  /* 0xcd9e8d5706067825 */ /* 0x000fe200078e00ff */
[----:B------:R-:W-:-:S02]  /*14630*/  P2R R15, PR, RZ, 0x2 ;  /* 0x00000002ff0f7803 */ /* 0x000fc40000000000 */
[----:B------:R-:W-:Y:S02]  /*14640*/  FSEL R27, R151, -INF , !P0 ;  /* 0xff800000971b7808 */ /* 0x000fe40004000000 */
[C---:B------:R-:W-:Y:S02]  /*14650*/  ISETP.GE.AND P1, PT, R2.reuse, R185, PT ;  /* 0x000000b90200720c */ /* 0x040fe40003f26270 */
[----:B------:R-:W-:Y:S02]  /*14660*/  ISETP.GE.AND P0, PT, R2, R184, PT ;  /* 0x000000b80200720c */ /* 0x000fe40003f06270 */
[----:B------:R-:W-:Y:S01]  /*14670*/  LOP3.LUT R4, R25, UR17, R176, 0x96, !PT ;  /* 0x0000001119047c12 */ /* 0x000fe2000f8e96b0 */
[----:B------:R-:W1:Y:S01]  /*14680*/  SHFL.BFLY PT, R12, R10, 0x2, 0x1f ;  /* 0x0c401f000a0c7f89 */ /* 0x000e6200000e0000 */
[----:B------:R-:W-:Y:S02]  /*14690*/  LOP3.LUT R3, R7, UR12, R24, 0x96, !PT ;  /* 0x0000000c07037c12 */ /* 0x000fe4000f8e9618 */
[----:B------:R-:W-:-:S02]  /*146a0*/  FMNMX.FTZ R5, R46, R5, !PT ;  /* 0x000000052e057209 */ /* 0x000fc40007810000 */
[----:B------:R-:W-:Y:S01]  /*146b0*/  FSEL R34, R209, -INF , !P5 ;  /* 0xff800000d1227808 */ /* 0x000fe20006800000 */
[----:B------:R-:W-:Y:S01]  /*146c0*/  IMAD.WIDE.U32 R144, R4, -0x2daee0ad, RZ ;  /* 0xd2511f5304907825 */ /* 0x000fe200078e00ff */
[C---:B------:R-:W-:Y:S02]  /*146d0*/  ISETP.LT.OR P5, PT, R2.reuse, R181, P1 ;  /* 0x000000b50200720c */ /* 0x040fe40000fa1670 */
[----:B------:R-:W-:Y:S02]  /*146e0*/  ISETP.LT.OR P2, PT, R2, R180, P0 ;  /* 0x000000b40200720c */ /* 0x000fe40000741670 */
[----:B------:R-:W-:Y:S01]  /*146f0*/  FMNMX.FTZ R2, R44, R5, !PT ;  /* 0x000000052c027209 */ /* 0x000fe20007810000 */
[----:B------:R-:W-:-:S03]  /*14700*/  IMAD.WIDE.U32 R4, R3, -0x2daee0ad, RZ ;  /* 0xd2511f5303047825 */ /* 0x000fc600078e00ff */
[----:B------:R-:W-:Y:S02]  /*14710*/  FMNMX.FTZ R3, R42, R2, !PT ;  /* 0x000000022a037209 */ /* 0x000fe40007810000 */
[----:B------:R-:W-:Y:S02]  /*14720*/  LOP3.LUT R2, R145, UR11, R244, 0x96, !PT ;  /* 0x0000000b91027c12 */ /* 0x000fe4000f8e96f4 */
[----:B------:R-:W-:Y:S01]  /*14730*/  LOP3.LUT R5, R5, UR9, R144, 0x96, !PT ;  /* 0x0000000905057c12 */ /* 0x000fe2000f8e9690 */
[----:B------:R-:W-:Y:S01]  /*14740*/  IMAD.MOV.U32 R241, RZ, RZ, R8 ;  /* 0x000000fffff17224 */ /* 0x000fe200078e0008 */
[----:B------:R-:W-:Y:S01]  /*14750*/  FMNMX.FTZ R11, R41, R3, !PT ;  /* 0x00000003290b7209 */ /* 0x000fe20007810000 */
[----:B------:R-:W-:-:S04]  /*14760*/  IMAD.WIDE.U32 R2, R2, -0x326172a9, RZ ;  /* 0xcd9e8d5702027825 */ /* 0x000fc800078e00ff */
[----:B------:R-:W-:Y:S01]  /*14770*/  IMAD.WIDE.U32 R8, R5, -0x326172a9, RZ ;  /* 0xcd9e8d5705087825 */ /* 0x000fe200078e00ff */
[----:B------:R-:W-:Y:S02]  /*14780*/  FMNMX.FTZ R5, R39, R11, !PT ;  /* 0x0000000b27057209 */ /* 0x000fe40007810000 */
[----:B------:R-:W-:Y:S02]  /*14790*/  LOP3.LUT R3, R3, UR10, R6, 0x96, !PT ;  /* 0x0000000a03037c12 */ /* 0x000fe4000f8e9606 */
[----:B------:R-:W-:Y:S02]  /*147a0*/  LOP3.LUT R11, R9, UR8, R2, 0x96, !PT ;  /* 0x00000008090b7c12 */ /* 0x000fe4000f8e9602 */
[----:B------:R-:W-:Y:S02]  /*147b0*/  FMNMX.FTZ R2, R32, R5, !PT ;  /* 0x0000000520027209 */ /* 0x000fe40007810000 */
[----:B-1----:R-:W-:Y:S01]  /*147c0*/  FMNMX.FTZ R12, R10, R12, !PT ;  /* 0x0000000c0a0c7209 */ /* 0x002fe20007810000 */
[----:B------:R-:W-:Y:S01]  /*147d0*/  IMAD.WIDE.U32 R10, R11, -0x2daee0ad, RZ ;  /* 0xd2511f530b0a7825 */ /* 0x000fe200078e00ff */
[----:B------:R-:W-:-:S03]  /*147e0*/  FMNMX.FTZ R9, R27, R2, !PT ;  /* 0x000000021b097209 */ /* 0x000fc60007810000 */
[----:B------:R-:W-:-:S05]  /*147f0*/  IMAD.WIDE.U32 R2, R3, -0x2daee0ad, RZ ;  /* 0xd2511f5303027825 */ /* 0x000fca00078e00ff */
[----:B------:R-:W-:Y:S02]  /*14800*/  LOP3.LUT R2, R11, UR5, R2, 0x96, !PT ;  /* 0x000000050b027c12 */ /* 0x000fe4000f8e9602 */
[----:B------:R-:W1:Y:S04]  /*14810*/  SHFL.BFLY PT, R11, R9, 0x2, 0x1f ;  /* 0x0c401f00090b7f89 */ /* 0x000e6800000e0000 */
[----:B------:R-:W2:Y:S01]  /*14820*/  SHFL.BFLY PT, R13, R12, 0x1, 0x1f ;  /* 0x0c201f000c0d7f89 */ /* 0x000ea200000e0000 */
[----:B------:R-:W-:Y:S02]  /*14830*/  LOP3.LUT R3, R3, UR7, R4, 0x96, !PT ;  /* 0x0000000703037c12 */ /* 0x000fe4000f8e9604 */
[C---:B------:R-:W-:Y:S02]  /*14840*/  ISETP.GE.AND P0, PT, R0.reuse, R184, PT ;  /* 0x000000b80000720c */ /* 0x040fe40003f06270 */
[C---:B------:R-:W-:Y:S01]  /*14850*/  ISETP.GE.AND P1, PT, R0.reuse, R185, PT ;  /* 0x000000b90000720c */ /* 0x040fe20003f26270 */
[----:B------:R-:W-:Y:S01]  /*14860*/  IMAD.WIDE.U32 R4, R3, -0x326172a9, RZ ;  /* 0xcd9e8d5703047825 */ /* 0x000fe200078e00ff */
[----:B------:R-:W-:-:S02]  /*14870*/  ISETP.LT.OR P0, PT, R0, R180, P0 ;  /* 0x000000b40000720c */ /* 0x000fc40000701670 */
[----:B------:R-:W-:Y:S01]  /*14880*/  FSEL R146, R211, -INF , !P3 ;  /* 0xff800000d3927808 */ /* 0x000fe20005800000 */
[----:B------:R-:W-:Y:S01]  /*14890*/  IMAD.WIDE.U32 R2, R2, -0x326172a9, RZ ;  /* 0xcd9e8d5702027825 */ /* 0x000fe200078e00ff */
[----:B------:R-:W-:Y:S02]  /*148a0*/  ISETP.LT.OR P3, PT, R0, R181, P1 ;  /* 0x000000b50000720c */ /* 0x000fe40000f61670 */
[----:B------:R-:W-:Y:S02]  /*148b0*/  LOP3.LUT R28, R5, UR6, R8, 0x96, !PT ;  /* 0x00000006051c7c12 */ /* 0x000fe4000f8e9608 */
[----:B------:R-:W-:Y:S02]  /*148c0*/  LOP3.LUT R4, R3, UR14, R4, 0x96, !PT ;  /* 0x0000000e03047c12 */ /* 0x000fe4000f8e9604 */
[----:B-1----:R-:W-:Y:S02]  /*148d0*/  FMNMX.FTZ R0, R9, R11, !PT ;  /* 0x0000000b09007209 */ /* 0x002fe40007810000 */
[----:B------:R-:W-:-:S02]  /*148e0*/  LOP3.LUT R179, R179, 0xfffffffd, RZ, 0xc0, !PT ;  /* 0xfffffffdb3b37812 */ /* 0x000fc400078ec0ff */
[----:B--2---:R-:W-:Y:S01]  /*148f0*/  FMNMX.FTZ R68, R12, R13, !PT ;  /* 0x0000000d0c447209 */ /* 0x004fe20007810000 */
[----:B------:R-:W1:Y:S01]  /*14900*/  SHFL.BFLY PT, R8, R0, 0x1, 0x1f ;  /* 0x0c201f0000087f89 */ /* 0x000e6200000e0000 */
[----:B------:R-:W-:Y:S02]  /*14910*/  LOP3.LUT R31, R2, 0xffff, RZ, 0xc0, !PT ;  /* 0x0000ffff021f7812 */ /* 0x000fe400078ec0ff */
[----:B------:R-:W-:Y:S02]  /*14920*/  FSEL R20, R216, -INF , !P4 ;  /* 0xff800000d8147808 */ /* 0x000fe40006000000 */
[----:B------:R-:W-:Y:S02]  /*14930*/  LOP3.LUT R3, R4, 0xffff, RZ, 0xc0, !PT ;  /* 0x0000ffff04037812 */ /* 0x000fe400078ec0ff */
[----:B------:R-:W-:Y:S02]  /*14940*/  ISETP.NE.AND P4, PT, R16, RZ, PT ;  /* 0x000000ff1000720c */ /* 0x000fe40003f85270 */
[----:B------:R-:W-:-:S02]  /*14950*/  LOP3.LUT R5, R2, 0xff, RZ, 0xc0, !PT ;  /* 0x000000ff02057812 */ /* 0x000fc400078ec0ff */
[--C-:B------:R-:W-:Y:S02]  /*14960*/  SHF.R.U32.HI R21, RZ, 0x10, R2.reuse ;  /* 0x00000010ff157819 */ /* 0x100fe40000011602 */
[----:B------:R-:W-:Y:S01]  /*14970*/  SHF.R.U32.HI R16, RZ, 0x18, R2 ;  /* 0x00000018ff107819 */ /* 0x000fe20000011602 */
[C---:B------:R-:W-:Y:S01]  /*14980*/  FMUL.FTZ R2, R68.reuse, c[0x0][0x23c] ;  /* 0x00008f0044027a20 */ /* 0x040fe20000410000 */
[----:B------:R-:W-:Y:S02]  /*14990*/  @P0 LOP3.LUT R179, R179, 0x2, RZ, 0xfc, !PT ;  /* 0x00000002b3b30812 */ /* 0x000fe400078efcff */
[----:B------:R-:W-:Y:S02]  /*149a0*/  FSETP.NEU.FTZ.AND P0, PT, R68, -INF , PT ;  /* 0xff8000004400780b */ /* 0x000fe40003f1d000 */
[----:B------:R-:W-:Y:S02]  /*149b0*/  SHF.R.U32.HI R3, RZ, 0x8, R3 ;  /* 0x00000008ff037819 */ /* 0x000fe40000011603 */
[----:B------:R-:W-:-:S02]  /*149c0*/  ISETP.NE.AND P1, PT, R15, RZ, PT ;  /* 0x000000ff0f00720c */ /* 0x000fc40003f25270 */
[----:B------:R-:W-:Y:S02]  /*149d0*/  FSEL R2, R2, RZ, P0 ;  /* 0x000000ff02027208 */ /* 0x000fe40000000000 */
[----:B------:R-:W-:Y:S02]  /*149e0*/  LOP3.LUT R3, R3, 0xffff, RZ, 0xc0, !PT ;  /* 0x0000ffff03037812 */ /* 0x000fe400078ec0ff */
[----:B------:R-:W-:Y:S02]  /*149f0*/  FSEL R142, R218, -INF , !P4 ;  /* 0xff800000da8e7808 */ /* 0x000fe40006000000 */
[----:B------:R-:W-:Y:S02]  /*14a00*/  FSEL R17, R217, -INF , !P1 ;  /* 0xff800000d9117808 */ /* 0x000fe40004800000 */
[C---:B------:R-:W-:Y:S01]  /*14a10*/  ISETP.GE.U32.AND P4, PT, R225.reuse, R5, PT ;  /* 0x00000005e100720c */ /* 0x040fe20003f86070 */
[--C-:B------:R-:W-:Y:S01]  /*14a20*/  FFMA.FTZ R5, R14, c[0x0][0x23c], -R2.reuse ;  /* 0x00008f000e057a23 */ /* 0x100fe20000010802 */
[----:B------:R-:W-:Y:S01]  /*14a30*/  ISETP.GE.U32.AND P1, PT, R225, R3, PT ;  /* 0x00000003e100720c */ /* 0x000fe20003f26070 */
[----:B------:R-:W-:-:S02]  /*14a40*/  FFMA.FTZ R3, R18, c[0x0][0x23c], -R2 ;  /* 0x00008f0012037a23 */ /* 0x000fc40000010802 */
[----:B------:R-:W-:Y:S01]  /*14a50*/  MUFU.EX2 R15, R5 ;  /* 0x00000005000f7308 */ /* 0x000fe20000000800 */
[----:B-1----:R-:W-:-:S07]  /*14a60*/  FMNMX.FTZ R69, R0, R8, !PT ;  /* 0x0000000800457209 */ /* 0x002fce0007810000 */
[----:B------:R1:W2:Y:S01]  /*14a70*/  MUFU.EX2 R14, R3 ;  /* 0x00000003000e7308 */ /* 0x0002a20000000800 */
[----:B------:R-:W-:Y:S01]  /*14a80*/  FSEL R74, R219, -INF , !P6 ;  /* 0xff800000db4a7808 */ /* 0x000fe20007000000 */
[C---:B------:R-:W-:Y:S01]  /*14a90*/  FMUL.FTZ R0, R69.reuse, c[0x0][0x23c] ;  /* 0x00008f0045007a20 */ /* 0x040fe20000410000 */
[----:B------:R-:W-:-:S04]  /*14aa0*/  FSETP.NEU.FTZ.AND P6, PT, R69, -INF , PT ;  /* 0xff8000004500780b */ /* 0x000fc80003fdd000 */
[----:B------:R-:W-:Y:S02]  /*14ab0*/  FSEL R0, R0, RZ, P6 ;  /* 0x000000ff00007208 */ /* 0x000fe40003000000 */
[----:B-1----:R-:W-:-:S04]  /*14ac0*/  LOP3.LUT R3, R4, 0xff, RZ, 0xc0, !PT ;  /* 0x000000ff04037812 */ /* 0x002fc800078ec0ff */
[----:B------:R-:W-:Y:S02]  /*14ad0*/  ISETP.GE.U32.AND P0, PT, R225, R3, PT ;  /* 0x00000003e100720c */ /* 0x000fe40003f06070 */
[----:B--2---:R-:W-:Y:S01]  /*14ae0*/  F2FP.PACK_AB R3, R14, R15 ;  /* 0x0000000f0e03723e */ /* 0x004fe200000000ff */
[----:B------:R-:W-:-:S03]  /*14af0*/  FFMA.FTZ R5, R19, c[0x0][0x23c], -R0 ;  /* 0x00008f0013057a23 */ /* 0x000fc60000010800 */
[C---:B------:R-:W-:Y:S02]  /*14b00*/  PRMT R58, R3.reuse, 0x7610, R58 ;  /* 0x00007610033a7816 */ /* 0x040fe4000000003a */
[----:B------:R-:W-:Y:S01]  /*14b10*/  PRMT R57, R3, 0x7632, R57 ;  /* 0x0000763203397816 */ /* 0x000fe20000000039 */
[----:B------:R-:W-:Y:S01]  /*14b20*/  FFMA.FTZ R3, R22, c[0x0][0x23c], -R0 ;  /* 0x00008f0016037a23 */ /* 0x000fe20000010800 */
[----:B------:R-:W-:Y:S03]  /*14b30*/  MUFU.EX2 R12, R5 ;  /* 0x00000005000c7308 */ /* 0x000fe60000000800 */
[----:B------:R-:W-:Y:S01]  /*14b40*/  @!P0 HADD2 R45, -R58.H0_H0, -RZ.H0_H0 ;  /* 0xa00000ff3a2d8230 */ /* 0x000fe20000000900 */
[----:B------:R-:W-:-:S04]  /*14b50*/  PRMT R169, R58, 0x5410, R57 ;  /* 0x000054103aa97816 */ /* 0x000fc80000000039 */
[----:B------:R1:W2:Y:S01]  /*14b60*/  MUFU.EX2 R205, R3 ;  /* 0x0000000300cd7308 */ /* 0x0002a20000000800 */
[----:B------:R-:W-:Y:S01]  /*14b70*/  @!P0 PRMT R58, R45, 0x5410, RZ ;  /* 0x000054102d3a8816 */ /* 0x000fe200000000ff */
[----:B------:R-:W-:Y:S01]  /*14b80*/  @!P1 HADD2 R52, -R57.H0_H0, -RZ.H0_H0 ;  /* 0xa00000ff39349230 */ /* 0x000fe20000000900 */
[----:B-1----:R-:W-:-:S04]  /*14b90*/  SHF.R.U32.HI R3, RZ, 0x18, R4 ;  /* 0x00000018ff037819 */ /* 0x002fc80000011604 */
[----:B------:R-:W-:Y:S02]  /*14ba0*/  ISETP.GE.U32.AND P0, PT, R225, R3, PT ;  /* 0x00000003e100720c */ /* 0x000fe40003f06070 */
[----:B------:R-:W-:-:S04]  /*14bb0*/  SHF.R.U32.HI R3, RZ, 0x10, R4 ;  /* 0x00000010ff037819 */ /* 0x000fc80000011604 */
[----:B------:R-:W-:Y:S02]  /*14bc0*/  LOP3.LUT R3, R3, 0xff, RZ, 0xc0, !PT ;  /* 0x000000ff03037812 */ /* 0x000fe400078ec0ff */
[----:B------:R-:W-:Y:S02]  /*14bd0*/  @!P1 PRMT R57, R52, 0x5410, RZ ;  /* 0x0000541034399816 */ /* 0x000fe400000000ff */
[----:B------:R-:W-:Y:S01]  /*14be0*/  ISETP.GE.U32.AND P1, PT, R225, R3, PT ;  /* 0x00000003e100720c */ /* 0x000fe20003f26070 */
[----:B------:R-:W-:Y:S01]  /*14bf0*/  FFMA.FTZ R4, R26, c[0x0][0x23c], -R2 ;  /* 0x00008f001a047a23 */ /* 0x000fe20000010802 */
[----:B--2---:R-:W-:-:S03]  /*14c00*/  F2FP.PACK_AB R3, R205, R12 ;  /* 0x0000000ccd03723e */ /* 0x004fc600000000ff */
[----:B------:R1:W-:Y:S01]  /*14c10*/  MUFU.EX2 R9, R4 ;  /* 0x0000000400097308 */ /* 0x0003e20000000800 */
[C---:B------:R-:W-:Y:S02]  /*14c20*/  PRMT R53, R3.reuse, 0x7632, R53 ;  /* 0x0000763203357816 */ /* 0x040fe40000000035 */
[----:B------:R-:W-:-:S03]  /*14c30*/  PRMT R52, R3, 0x7610, R52 ;  /* 0x0000761003347816 */ /* 0x000fc60000000034 */
[----:B------:R-:W-:Y:S01]  /*14c40*/  @!P0 HADD2 R55, -R53.H0_H0, -RZ.H0_H0 ;  /* 0xa00000ff35378230 */ /* 0x000fe20000000900 */
[----:B------:R-:W-:Y:S02]  /*14c50*/  LOP3.LUT R3, R21, 0xff, RZ, 0xc0, !PT ;  /* 0x000000ff15037812 */ /* 0x000fe400078ec0ff */
[----:B------:R-:W-:Y:S01]  /*14c60*/  PRMT R172, R52, 0x5410, R53 ;  /* 0x0000541034ac7816 */ /* 0x000fe20000000035 */
[----:B-1----:R-:W-:-:S04]  /*14c70*/  FFMA.FTZ R4, R23, c[0x0][0x23c], -R2 ;  /* 0x00008f0017047a23 */ /* 0x002fc80000010802 */
[----:B------:R1:W2:Y:S01]  /*14c80*/  MUFU.EX2 R18, R4 ;  /* 0x0000000400127308 */ /* 0x0002a20000000800 */
[----:B------:R-:W-:Y:S02]  /*14c90*/  @!P0 PRMT R53, R55, 0x5410, RZ ;  /* 0x0000541037358816 */ /* 0x000fe400000000ff */
[----:B------:R-:W-:Y:S02]  /*14ca0*/  FSEL R72, R222, -INF , !P2 ;  /* 0xff800000de487808 */ /* 0x000fe40005000000 */
[C---:B------:R-:W-:Y:S02]  /*14cb0*/  ISETP.GE.U32.AND P0, PT, R225.reuse, R3, PT ;  /* 0x00000003e100720c */ /* 0x040fe40003f06070 */
[----:B------:R-:W-:Y:S01]  /*14cc0*/  ISETP.GE.U32.AND P2, PT, R225, R16, PT ;  /* 0x00000010e100720c */ /* 0x000fe20003f46070 */
[----:B-1----:R-:W-:Y:S01]  /*14cd0*/  IMAD.WIDE.U32 R4, R28, -0x2daee0ad, RZ ;  /* 0xd2511f531c047825 */ /* 0x002fe200078e00ff */
[----:B------:R-:W-:-:S04]  /*14ce0*/  @!P1 HADD2 R64, -R52.H0_H0, -RZ.H0_H0 ;  /* 0xa00000ff34409230 */ /* 0x000fc80000000900 */
[----:B------:R-:W-:Y:S02]  /*14cf0*/  LOP3.LUT R3, R5, UR13, R10, 0x96, !PT ;  /* 0x0000000d05037c12 */ /* 0x000fe4000f8e960a */
[C---:B------:R-:W-:Y:S02]  /*14d00*/  LOP3.LUT R10, R4.reuse, 0xff, RZ, 0xc0, !PT ;  /* 0x000000ff040a7812 */ /* 0x040fe400078ec0ff */
[----:B------:R-:W-:Y:S02]  /*14d10*/  LOP3.LUT R55, R4, 0xffff, RZ, 0xc0, !PT ;  /* 0x0000ffff04377812 */ /* 0x000fe400078ec0ff */
[--C-:B------:R-:W-:Y:S02]  /*14d20*/  SHF.R.U32.HI R45, RZ, 0x10, R4.reuse ;  /* 0x00000010ff2d7819 */ /* 0x100fe40000011604 */
[----:B------:R-:W-:Y:S02]  /*14d30*/  SHF.R.U32.HI R16, RZ, 0x18, R4 ;  /* 0x00000018ff107819 */ /* 0x000fe40000011604 */
[----:B------:R-:W-:-:S02]  /*14d40*/  SHF.R.U32.HI R4, RZ, 0x8, R31 ;  /* 0x00000008ff047819 */ /* 0x000fc4000001161f */
[----:B------:R-:W-:Y:S02]  /*14d50*/  FMNMX.FTZ R5, R249, R155, !PT ;  /* 0x0000009bf9057209 */ /* 0x000fe40007810000 */
[----:B------:R-:W-:Y:S02]  /*14d60*/  LOP3.LUT R4, R4, 0xffff, RZ, 0xc0, !PT ;  /* 0x0000ffff04047812 */ /* 0x000fe400078ec0ff */
[----:B------:R-:W-:Y:S02]  /*14d70*/  FMNMX.FTZ R5, R156, R5, !PT ;  /* 0x000000059c057209 */ /* 0x000fe40007810000 */
[----:B------:R-:W-:Y:S02]  /*14d80*/  @!P1 PRMT R52, R64, 0x5410, RZ ;  /* 0x0000541040349816 */ /* 0x000fe400000000ff */
[----:B------:R-:W-:Y:S02]  /*14d90*/  ISETP.GE.U32.AND P1, PT, R225, R4, PT ;  /* 0x00000004e100720c */ /* 0x000fe40003f26070 */
[----:B------:R-:W-:Y:S01]  /*14da0*/  FMNMX.FTZ R4, R154, R5, !PT ;  /* 0x000000059a047209 */ /* 0x000fe20007810000 */
[----:B------:R-:W-:-:S03]  /*14db0*/  FFMA.FTZ R5, R38, c[0x0][0x23c], -R0 ;  /* 0x00008f0026057a23 */ /* 0x000fc60000010800 */
[----:B------:R-:W-:Y:S01]  /*14dc0*/  FMNMX.FTZ R4, R153, R4, !PT ;  /* 0x0000000499047209 */ /* 0x000fe20007810000 */
[----:B------:R1:W-:Y:S03]  /*14dd0*/  MUFU.EX2 R198, R5 ;  /* 0x0000000500c67308 */ /* 0x0003e60000000800 */
[----:B------:R-:W-:-:S04]  /*14de0*/  FMNMX.FTZ R4, R152, R4, !PT ;  /* 0x0000000498047209 */ /* 0x000fc80007810000 */
[----:B-1----:R-:W-:Y:S01]  /*14df0*/  FMNMX.FTZ R5, R143, R4, !PT ;  /* 0x000000048f057209 */ /* 0x002fe20007810000 */
[----:B------:R-:W-:-:S03]  /*14e00*/  FFMA.FTZ R4, R37, c[0x0][0x23c], -R0 ;  /* 0x00008f0025047a23 */ /* 0x000fc60000010800 */
[----:B------:R-:W-:Y:S01]  /*14e10*/  FMNMX.FTZ R5, R75, R5, !PT ;  /* 0x000000054b057209 */ /* 0x000fe20007810000 */
[----:B------:R1:W3:Y:S03]  /*14e20*/  MUFU.EX2 R208, R4 ;  /* 0x0000000400d07308 */ /* 0x0002e60000000800 */
[----:B-1----:R-:W-:-:S04]  /*14e30*/  FMNMX.FTZ R4, R73, R5, !PT ;  /* 0x0000000549047209 */ /* 0x002fc80007810000 */
[----:B------:R-:W-:-:S04]  /*14e40*/  FMNMX.FTZ R4, R66, R4, !PT ;  /* 0x0000000442047209 */ /* 0x000fc80007810000 */
[----:B------:R-:W-:-:S04]  /*14e50*/  FMNMX.FTZ R4, R63, R4, !PT ;  /* 0x000000043f047209 */ /* 0x000fc80007810000 */
[----:B------:R-:W-:-:S04]  /*14e60*/  FMNMX.FTZ R4, R62, R4, !PT ;  /* 0x000000043e047209 */ /* 0x000fc80007810000 */
[----:B------:R-:W-:Y:S02]  /*14e70*/  FMNMX.FTZ R4, R34, R4, !PT ;  /* 0x0000000422047209 */ /* 0x000fe40007810000 */
[----:B--2---:R-:W-:Y:S02]  /*14e80*/  F2FP.PACK_AB R8, R18, R9 ;  /* 0x000000091208723e */ /* 0x004fe400000000ff */
[----:B------:R-:W-:Y:S02]  /*14e90*/  FMNMX.FTZ R71, R20, R4, !PT ;  /* 0x0000000414477209 */ /* 0x000fe40007810000 */
[----:B------:R-:W-:Y:S02]  /*14ea0*/  LOP3.LUT R4, R3, 0xffff, RZ, 0xc0, !PT ;  /* 0x0000ffff03047812 */ /* 0x000fe400078ec0ff */
[----:B------:R-:W-:Y:S02]  /*14eb0*/  FSEL R13, R220, -INF , !P5 ;  /* 0xff800000dc0d7808 */ /* 0x000fe40006800000 */
[----:B------:R-:W-:-:S02]  /*14ec0*/  PRMT R67, R8, 0x7610, R67 ;  /* 0x0000761008437816 */ /* 0x000fc40000000043 */
[----:B------:R-:W-:Y:S02]  /*14ed0*/  PRMT R64, R8, 0x7632, R64 ;  /* 0x0000763208407816 */ /* 0x000fe40000000040 */
[----:B------:R-:W-:Y:S02]  /*14ee0*/  FMNMX.FTZ R71, R17, R71, !PT ;  /* 0x0000004711477209 */ /* 0x000fe40007810000 */
[----:B------:R-:W-:Y:S01]  /*14ef0*/  SHF.R.U32.HI R4, RZ, 0x8, R4 ;  /* 0x00000008ff047819 */ /* 0x000fe20000011604 */
[----:B------:R-:W-:Y:S01]  /*14f00*/  @!P4 HADD2 R65, -R67.H0_H0, -RZ.H0_H0 ;  /* 0xa00000ff4341c230 */ /* 0x000fe20000000900 */
[----:B------:R-:W-:Y:S01]  /*14f10*/  FSEL R11, R221, -INF , !P3 ;  /* 0xff800000dd0b7808 */ /* 0x000fe20005800000 */
[----:B------:R-:W-:Y:S01]  /*14f20*/  @!P1 HADD2 R70, -R64.H0_H0, -RZ.H0_H0 ;  /* 0xa00000ff40469230 */ /* 0x000fe20000000900 */
[----:B------:R-:W-:Y:S02]  /*14f30*/  FMNMX.FTZ R71, R13, R71, !PT ;  /* 0x000000470d477209 */ /* 0x000fe40007810000 */
[----:B---3--:R-:W-:-:S02]  /*14f40*/  F2FP.PACK_AB R5, R208, R198 ;  /* 0x000000c6d005723e */ /* 0x008fc400000000ff */
[----:B------:R-:W-:Y:S02]  /*14f50*/  LOP3.LUT R4, R4, 0xffff, RZ, 0xc0, !PT ;  /* 0x0000ffff04047812 */ /* 0x000fe400078ec0ff */
[----:B------:R-:W-:Y:S02]  /*14f60*/  FMNMX.FTZ R71, R11, R71, !PT ;  /* 0x000000470b477209 */ /* 0x000fe40007810000 */
[----:B------:R-:W-:Y:S01]  /*14f70*/  PRMT R171, R67, 0x5410, R64 ;  /* 0x0000541043ab7816 */ /* 0x000fe20000000040 */
[--C-:B------:R-:W-:Y:S01]  /*14f80*/  FFMA.FTZ R31, R47, c[0x0][0x23c], -R2.reuse ;  /* 0x00008f002f1f7a23 */ /* 0x100fe20000010802 */
[----:B------:R-:W-:Y:S02]  /*14f90*/  @!P4 PRMT R67, R65, 0x5410, RZ ;  /* 0x000054104143c816 */ /* 0x000fe400000000ff */
[----:B------:R-:W-:Y:S01]  /*14fa0*/  @!P1 PRMT R64, R70, 0x5410, RZ ;  /* 0x0000541046409816 */ /* 0x000fe200000000ff */
[--C-:B------:R-:W-:Y:S01]  /*14fb0*/  FFMA.FTZ R23, R51, c[0x0][0x23c], -R2.reuse ;  /* 0x00008f0033177a23 */ /* 0x100fe20000010802 */
[----:B------:R-:W-:Y:S01]  /*14fc0*/  PRMT R65, R5, 0x7632, R65 ;  /* 0x0000763205417816 */ /* 0x000fe20000000041 */
[--C-:B------:R-:W-:Y:S01]  /*14fd0*/  FFMA.FTZ R26, R49, c[0x0][0x23c], -R2.reuse ;  /* 0x00008f00311a7a23 */ /* 0x100fe20000010802 */
[----:B------:R-:W-:Y:S01]  /*14fe0*/  PRMT R37, R5, 0x7610, R37 ;  /* 0x0000761005257816 */ /* 0x000fe20000000025 */
[--C-:B------:R-:W-:Y:S01]  /*14ff0*/  FFMA.FTZ R5, R61, c[0x0][0x23c], -R2.reuse ;  /* 0x00008f003d057a23 */ /* 0x100fe20000010802 */
[----:B------:R-:W-:Y:S01]  /*15000*/  ISETP.GE.U32.AND P1, PT, R225, R4, PT ;  /* 0x00000004e100720c */ /* 0x000fe20003f26070 */
        /* <DEDUP_REMOVED lines=8> */
[----:B------:R-:W1:Y:S01]  /*15090*/  SHFL.BFLY PT, R2, R71, 0x2, 0x1f ;  /* 0x0c401f0047027f89 */ /* 0x000e6200000e0000 */
[----:B------:R2:W-:Y:S01]  /*150a0*/  MUFU.EX2 R21, R4 ;  /* 0x0000000400157308 */ /* 0x0005e20000000800 */
[----:B------:R-:W-:-:S07]  /*150b0*/  ISETP.GE.U32.AND P4, PT, R225, R16, PT ;  /* 0x00000010e100720c */ /* 0x000fce0003f86070 */
[----:B------:R-:W3:Y:S01]  /*150c0*/  MUFU.EX2 R16, R5 ;  /* 0x0000000500107308 */ /* 0x000ee20000000800 */
[----:B-1----:R-:W-:-:S05]  /*150d0*/  FMNMX.FTZ R71, R71, R2, !PT ;  /* 0x0000000247477209 */ /* 0x002fca0007810000 */
[----:B--2---:R-:W1:Y:S01]  /*150e0*/  SHFL.BFLY PT, R4, R71, 0x1, 0x1f ;  /* 0x0c201f0047047f89 */ /* 0x004e6200000e0000 */
[----:B------:R-:W-:Y:S01]  /*150f0*/  ISETP.GE.U32.AND P5, PT, R225, R10, PT ;  /* 0x0000000ae100720c */ /* 0x000fe20003fa6070 */
[--C-:B------:R-:W-:Y:S01]  /*15100*/  FFMA.FTZ R29, R50, c[0x0][0x23c], -R0.reuse ;  /* 0x00008f00321d7a23 */ /* 0x100fe20000010800 */
[----:B------:R-:W-:Y:S01]  /*15110*/  @!P0 HADD2 R149, -R37.H0_H0, -RZ.H0_H0 ;  /* 0xa00000ff25958230 */ /* 0x000fe20000000900 */
        /* <DEDUP_REMOVED lines=11> */
[----:B------:R-:W-:Y:S02]  /*151d0*/  LOP3.LUT R0, R3, 0xff, RZ, 0xc0, !PT ;  /* 0x000000ff03007812 */ /* 0x000fe400078ec0ff */
[----:B------:R-:W-:Y:S01]  /*151e0*/  PRMT R170, R37, 0x5410, R65 ;  /* 0x0000541025aa7816 */ /* 0x000fe20000000041 */
[----:B------:R-:W-:Y:S01]  /*151f0*/  @!P2 HADD2 R148, -R65.H0_H0, -RZ.H0_H0 ;  /* 0xa00000ff4194a230 */ /* 0x000fe20000000900 */
[----:B------:R-:W-:Y:S02]  /*15200*/  @!P0 PRMT R37, R149, 0x5410, RZ ;  /* 0x0000541095258816 */ /* 0x000fe400000000ff */
[----:B------:R-:W-:Y:S02]  /*15210*/  ISETP.GE.U32.AND P0, PT, R225, R0, PT ;  /* 0x00000000e100720c */ /* 0x000fe40003f06070 */
[----:B------:R-:W-:Y:S02]  /*15220*/  SHF.R.U32.HI R0, RZ, 0x18, R3 ;  /* 0x00000018ff007819 */ /* 0x000fe40000011603 */
[----:B---3--:R-:W-:-:S02]  /*15230*/  F2FP.PACK_AB R2, R21, R16 ;  /* 0x000000101502723e */ /* 0x008fc400000000ff */
[----:B-1----:R-:W-:Y:S02]  /*15240*/  FMNMX.FTZ R71, R71, R4, !PT ;  /* 0x0000000447477209 */ /* 0x002fe40007810000 */
[----:B------:R-:W-:Y:S02]  /*15250*/  LOP3.LUT P3, RZ, R179, 0x2, RZ, 0xc0, !PT ;  /* 0x00000002b3ff7812 */ /* 0x000fe4000786c0ff */
[----:B------:R-:W-:Y:S02]  /*15260*/  @!P2 PRMT R65, R148, 0x5410, RZ ;  /* 0x000054109441a816 */ /* 0x000fe400000000ff */
[----:B------:R-:W-:Y:S02]  /*15270*/  ISETP.GE.U32.AND P2, PT, R225, R0, PT ;  /* 0x00000000e100720c */ /* 0x000fe40003f46070 */
[----:B------:R-:W-:Y:S02]  /*15280*/  SHF.R.U32.HI R0, RZ, 0x10, R3 ;  /* 0x00000010ff007819 */ /* 0x000fe40000011603 */
[----:B------:R-:W-:-:S02]  /*15290*/  PRMT R231, R2, 0x7610, R231 ;  /* 0x0000761002e77816 */ /* 0x000fc400000000e7 */
[----:B------:R-:W-:Y:S01]  /*152a0*/  PRMT R227, R2, 0x7632, R227 ;  /* 0x0000763202e37816 */ /* 0x000fe200000000e3 */
[----:B------:R-:W-:Y:S01]  /*152b0*/  FMUL.FTZ R2, R71, c[0x0][0x23c] ;  /* 0x00008f0047027a20 */ /* 0x000fe20000410000 */
[----:B------:R-:W-:Y:S02]  /*152c0*/  FSEL R19, R223, -INF , !P3 ;  /* 0xff800000df137808 */ /* 0x000fe40005800000 */
[----:B------:R-:W-:Y:S02]  /*152d0*/  FSEL R3, R69, RZ, P6 ;  /* 0x000000ff45037208 */ /* 0x000fe40003000000 */
[----:B------:R-:W-:Y:S02]  /*152e0*/  FSETP.NEU.FTZ.AND P3, PT, R68, -INF , PT ;  /* 0xff8000004400780b */ /* 0x000fe40003f7d000 */
[----:B------:R-:W-:Y:S01]  /*152f0*/  FSETP.NEU.FTZ.AND P6, PT, R71, -INF , PT ;  /* 0xff8000004700780b */ /* 0x000fe20003fdd000 */
[----:B------:R-:W-:Y:S01]  /*15300*/  @!P0 HADD2 R151, -R231.H0_H0, -RZ.H0_H0 ;  /* 0xa00000ffe7978230 */ /* 0x000fe20000000900 */
[----:B------:R-:W-:Y:S01]  /*15310*/  LOP3.LUT R0, R0, 0xff, RZ, 0xc0, !PT ;  /* 0x000000ff00007812 */ /* 0x000fe200078ec0ff */
[----:B------:R-:W-:Y:S01]  /*15320*/  @!P1 HADD2 R150, -R227.H0_H0, -RZ.H0_H0 ;  /* 0xa00000ffe3969230 */ /* 0x000fe20000000900 */
[----:B------:R-:W-:-:S02]  /*15330*/  FSEL R5, R68, RZ, P3 ;  /* 0x000000ff44057208 */ /* 0x000fc40001800000 */
[----:B------:R-:W-:Y:S02]  /*15340*/  FSEL R2, R2, RZ, P6 ;  /* 0x000000ff02027208 */ /* 0x000fe40003000000 */
[----:B------:R-:W-:Y:S01]  /*15350*/  ISETP.GE.U32.AND P3, PT, R225, R0, PT ;  /* 0x00000000e100720c */ /* 0x000fe20003f66070 */
[----:B------:R-:W-:Y:S01]  /*15360*/  FADD.FTZ R4, R247, -R5 ;  /* 0x80000005f7047221 */ /* 0x000fe20000010000 */
[----:B------:R-:W-:Y:S01]  /*15370*/  LOP3.LUT R0, R45, 0xff, RZ, 0xc0, !PT ;  /* 0x000000ff2d007812 */ /* 0x000fe200078ec0ff */
[----:B------:R-:W-:Y:S01]  /*15380*/  FADD.FTZ R3, R246, -R3 ;  /* 0x80000003f6037221 */ /* 0x000fe20000010000 */
[----:B------:R-:W-:Y:S01]  /*15390*/  PRMT R175, R231, 0x5410, R227 ;  /* 0x00005410e7af7816 */ /* 0x000fe200000000e3 */
[--C-:B------:R-:W-:Y:S01]  /*153a0*/  FFMA.FTZ R45, R73, c[0x0][0x23c], -R2.reuse ;  /* 0x00008f00492d7a23 */ /* 0x100fe20000010802 */
[----:B------:R-:W-:Y:S01]  /*153b0*/  @!P0 PRMT R231, R151, 0x5410, RZ ;  /* 0x0000541097e78816 */ /* 0x000fe200000000ff */
[--C-:B------:R-:W-:Y:S01]  /*153c0*/  FFMA.FTZ R155, R155, c[0x0][0x23c], -R2.reuse ;  /* 0x00008f009b9b7a23 */ /* 0x100fe20000010802 */
[----:B------:R-:W-:Y:S01]  /*153d0*/  @!P1 PRMT R227, R150, 0x5410, RZ ;  /* 0x0000541096e39816 */ /* 0x000fe200000000ff */
        /* <DEDUP_REMOVED lines=23> */
[----:B------:R-:W-:Y:S01]  /*15550*/  FMUL.FTZ R3, R3, c[0x0][0x23c] ;  /* 0x00008f0003037a20 */ /* 0x000fe20000410000 */
[----:B------:R-:W-:Y:S02]  /*15560*/  ISETP.GE.U32.AND P0, PT, R225, R0, PT ;  /* 0x00000000e100720c */ /* 0x000fe40003f06070 */
[----:B------:R-:W-:Y:S02]  /*15570*/  FMNMX.FTZ R2, R157, R2, !PT ;  /* 0x000000029d027209 */ /* 0x000fe40007810000 */
[----:B------:R-:W-:Y:S01]  /*15580*/  SHF.R.U32.HI R0, RZ, 0x8, R55 ;  /* 0x00000008ff007819 */ /* 0x000fe20000011637 */
[----:B------:R-:W1:Y:S01]  /*15590*/  MUFU.EX2 R8, R3 ;  /* 0x0000000300087308 */ /* 0x000e620000000800 */
[----:B------:R-:W-:Y:S02]  /*155a0*/  FMNMX.FTZ R2, R147, R2, !PT ;  /* 0x0000000293027209 */ /* 0x000fe40007810000 */
[----:B------:R-:W-:-:S02]  /*155b0*/  LOP3.LUT R0, R0, 0xffff, RZ, 0xc0, !PT ;  /* 0x0000ffff00007812 */ /* 0x000fc400078ec0ff */
[----:B------:R-:W-:Y:S02]  /*155c0*/  FMNMX.FTZ R2, R146, R2, !PT ;  /* 0x0000000292027209 */ /* 0x000fe40007810000 */
[----:B------:R-:W-:Y:S01]  /*155d0*/  ISETP.GE.U32.AND P1, PT, R225, R0, PT ;  /* 0x00000000e100720c */ /* 0x000fe20003f26070 */
[----:B------:R-:W-:Y:S01]  /*155e0*/  FMUL.FTZ R0, R4, c[0x0][0x23c] ;  /* 0x00008f0004007a20 */ /* 0x000fe20000410000 */
[----:B------:R-:W-:-:S04]  /*155f0*/  FMNMX.FTZ R2, R142, R2, !PT ;  /* 0x000000028e027209 */ /* 0x000fc80007810000 */
[----:B------:R-:W-:Y:S01]  /*15600*/  FMNMX.FTZ R2, R74, R2, !PT ;  /* 0x000000024a027209 */ /* 0x000fe20007810000 */
[----:B------:R-:W2:Y:S01]  /*15610*/  MUFU.EX2 R0, R0 ;  /* 0x0000000000007308 */ /* 0x000ea20000000800 */
[----:B-1----:R-:W-:Y:S02]  /*15620*/  FFMA.FTZ R229, R229, R8, R12 ;  /* 0x00000008e5e57223 */ /* 0x002fe4000001000c */
[----:B------:R-:W-:Y:S02]  /*15630*/  FMNMX.FTZ R2, R72, R2, !PT ;  /* 0x0000000248027209 */ /* 0x000fe40007810000 */
[----:B------:R-:W-:Y:S02]  /*15640*/  FADD.FTZ R229, R205, R229 ;  /* 0x000000e5cde57221 */ /* 0x000fe40000010000 */
[----:B------:R-:W-:Y:S01]  /*15650*/  FMNMX.FTZ R2, R19, R2, !PT ;  /* 0x0000000213027209 */ /* 0x000fe20007810000 */
[----:B------:R-:W-:Y:S01]  /*15660*/  MUFU.EX2 R34, R10 ;  /* 0x0000000a00227308 */ /* 0x000fe20000000800 */
[----:B------:R-:W-:-:S03]  /*15670*/  FADD.FTZ R229, R198, R229 ;  /* 0x000000e5c6e57221 */ /* 0x000fc60000010000 */
[----:B------:R-:W1:Y:S04]  /*15680*/  SHFL.BFLY PT, R5, R2, 0x2, 0x1f ;  /* 0x0c401f0002057f89 */ /* 0x000e6800000e0000 */
[----:B------:R-:W3:Y:S01]  /*15690*/  MUFU.EX2 R54, R22 ;  /* 0x0000001600367308 */ /* 0x000ee20000000800 */
[----:B--2---:R-:W-:-:S07]  /*156a0*/  FFMA.FTZ R3, R230, R0, R15 ;  /* 0x00000000e6037223 */ /* 0x004fce000001000f */
[----:B------:R-:W-:Y:S01]  /*156b0*/  MUFU.EX2 R55, R28 ;  /* 0x0000001c00377308 */ /* 0x000fe20000000800 */
[----:B------:R-:W-:-:S07]  /*156c0*/  FADD.FTZ R3, R14, R3 ;  /* 0x000000030e037221 */ /* 0x000fce0000010000 */
[----:B------:R-:W2:Y:S01]  /*156d0*/  MUFU.EX2 R198, R29 ;  /* 0x0000001d00c67308 */ /* 0x000ea20000000800 */
[----:B------:R-:W-:Y:S01]  /*156e0*/  FADD.FTZ R9, R9, R3 ;  /* 0x0000000309097221 */ /* 0x000fe20000010000 */
[----:B---3--:R-:W-:-:S04]  /*156f0*/  F2FP.PACK_AB R3, R54, R34 ;  /* 0x000000223603723e */ /* 0x008fc800000000ff */
[C---:B------:R-:W-:Y:S02]  /*15700*/  PRMT R223, R3.reuse, 0x7632, R223 ;  /* 0x0000763203df7816 */ /* 0x040fe400000000df */
[----:B------:R-:W-:Y:S01]  /*15710*/  PRMT R222, R3, 0x7610, R222 ;  /* 0x0000761003de7816 */ /* 0x000fe200000000de */
[----:B------:R-:W-:Y:S01]  /*15720*/  MUFU.EX2 R17, R23 ;  /* 0x0000001700117308 */ /* 0x000fe20000000800 */
[----:B--2---:R-:W-:-:S07]  /*15730*/  F2FP.PACK_AB R3, R198, R55 ;  /* 0x00000037c603723e */ /* 0x004fce00000000ff */
[----:B------:R-:W2:Y:S01]  /*15740*/  MUFU.EX2 R20, R26 ;  /* 0x0000001a00147308 */ /* 0x000ea20000000800 */
[C---:B------:R-:W-:Y:S02]  /*15750*/  PRMT R219, R3.reuse, 0x7610, R219 ;  /* 0x0000761003db7816 */ /* 0x040fe400000000db */
[----:B------:R-:W-:Y:S02]  /*15760*/  PRMT R218, R3, 0x7632, R218 ;  /* 0x0000763203da7816 */ /* 0x000fe400000000da */
[----:B------:R-:W-:Y:S02]  /*15770*/  LEA R3, R226, 0x1, 0x1 ;  /* 0x00000001e2037811 */ /* 0x000fe400078e08ff */
[----:B-1----:R-:W-:Y:S02]  /*15780*/  FMNMX.FTZ R2, R2, R5, !PT ;  /* 0x0000000502027209 */ /* 0x002fe40007810000 */
[----:B------:R-:W-:-:S03]  /*15790*/  LOP3.LUT R3, R3, UR35, RZ, 0x3c, !PT ;  /* 0x0000002303037c12 */ /* 0x000fc6000f8e3cff */
[----:B------:R-:W1:Y:S01]  /*157a0*/  SHFL.BFLY PT, R70, R2, 0x1, 0x1f ;  /* 0x0c201f0002467f89 */ /* 0x000e6200000e0000 */
[----:B------:R-:W-:Y:S02]  /*157b0*/  LOP3.LUT R3, R191, R3, RZ, 0x3c, !PT ;  /* 0x00000003bf037212 */ /* 0x000fe400078e3cff */
[----:B--2---:R-:W-:-:S03]  /*157c0*/  F2FP.PACK_AB R4, R20, R17 ;  /* 0x000000111404723e */ /* 0x004fc600000000ff */
[----:B------:R-:W-:Y:S01]  /*157d0*/  IMAD.WIDE.U32 R62, R3, -0x326172a9, RZ ;  /* 0xcd9e8d57033e7825 */ /* 0x000fe200078e00ff */
[C---:B------:R-:W-:Y:S02]  /*157e0*/  PRMT R221, R4.reuse, 0x7610, R221 ;  /* 0x0000761004dd7816 */ /* 0x040fe400000000dd */
[----:B------:R-:W-:Y:S02]  /*157f0*/  PRMT R220, R4, 0x7632, R220 ;  /* 0x0000763204dc7816 */ /* 0x000fe400000000dc */
[----:B------:R-:W-:-:S05]  /*15800*/  LOP3.LUT R4, R63, UR17, R176, 0x96, !PT ;  /* 0x000000113f047c12 */ /* 0x000fca000f8e96b0 */
[----:B------:R-:W-:-:S05]  /*15810*/  IMAD.WIDE.U32 R4, R4, -0x2daee0ad, RZ ;  /* 0xd2511f5304047825 */ /* 0x000fca00078e00ff */
[----:B------:R-:W-:Y:S02]  /*15820*/  LOP3.LUT R10, R5, UR11, R244, 0x96, !PT ;  /* 0x0000000b050a7c12 */ /* 0x000fe4000f8e96f4 */
[----:B-1----:R-:W-:Y:S02]  /*15830*/  FMNMX.FTZ R70, R2, R70, !PT ;  /* 0x0000004602467209 */ /* 0x002fe40007810000 */
[----:B------:R-:W-:Y:S01]  /*15840*/  LOP3.LUT R2, R7, UR12, R62, 0x96, !PT ;  /* 0x0000000c07027c12 */ /* 0x000fe2000f8e963e */
[----:B------:R-:W-:-:S04]  /*15850*/  IMAD.WIDE.U32 R10, R10, -0x326172a9, RZ ;  /* 0xcd9e8d570a0a7825 */ /* 0x000fc800078e00ff */
        /* <DEDUP_REMOVED lines=9> */
[----:B------:R-:W-:-:S04]  /*158f0*/  IMAD.WIDE.U32 R6, R6, -0x326172a9, RZ ;  /* 0xcd9e8d5706067825 */ /* 0x000fc800078e00ff */
[----:B------:R-:W-:Y:S01]  /*15900*/  IMAD.WIDE.U32 R4, R4, -0x326172a9, RZ ;  /* 0xcd9e8d5704047825 */ /* 0x000fe200078e00ff */
[----:B------:R-:W-:Y:S01]  /*15910*/  LOP3.LUT R12, R7, UR6, R2, 0x96, !PT ;  /* 0x00000006070c7c12 */ /* 0x000fe2000f8e9602 */
[----:B------:R-:W-:-:S03]  /*15920*/  @!P1 HADD2 R196, -R220.H0_H0, -RZ.H0_H0 ;  /* 0xa00000ffdcc49230 */ /* 0x000fc60000000900 */
[----:B------:R-:W-:Y:S02]  /*15930*/  LOP3.LUT R2, R5, UR14, R6, 0x96, !PT ;  /* 0x0000000e05027c12 */ /* 0x000fe4000f8e9606 */
[----:B------:R-:W-:Y:S02]  /*15940*/  PRMT R164, R221, 0x5410, R220 ;  /* 0x00005410dda47816 */ /* 0x000fe400000000dc */
[----:B------:R-:W-:Y:S02]  /*15950*/  LOP3.LUT R3, R2, 0xff, RZ, 0xc0, !PT ;  /* 0x000000ff02037812 */ /* 0x000fe400078ec0ff */
[----:B------:R-:W-:Y:S02]  /*15960*/  @!P1 PRMT R220, R196, 0x5410, RZ ;  /* 0x00005410c4dc9816 */ /* 0x000fe400000000ff */
        /* <DEDUP_REMOVED lines=8> */
[----:B------:R-:W-:Y:S01]  /*159f0*/  SHF.R.U32.HI R3, RZ, 0x10, R2 ;  /* 0x00000010ff037819 */ /* 0x000fe20000011602 */
[----:B------:R-:W-:-:S02]  /*15a00*/  @!P3 HADD2 R195, -R222.H0_H0, -RZ.H0_H0 ;  /* 0xa00000ffdec3b230 */ /* 0x000fc40000000900 */
[----:B------:R-:W-:Y:S01]  /*15a10*/  @!P4 HADD2 R193, -R218.H0_H0, -RZ.H0_H0 ;  /* 0xa00000ffdac1c230 */ /* 0x000fe20000000900 */
[----:B------:R-:W-:Y:S01]  /*15a20*/  MUFU.EX2 R31, R31 ;  /* 0x0000001f001f7308 */ /* 0x000fe20000000800 */
[----:B------:R-:W-:Y:S01]  /*15a30*/  @!P5 HADD2 R197, -R221.H0_H0, -RZ.H0_H0 ;  /* 0xa00000ffddc5d230 */ /* 0x000fe20000000900 */
[----:B------:R-:W-:Y:S02]  /*15a40*/  SHF.R.U32.HI R2, RZ, 0x18, R2 ;  /* 0x00000018ff027819 */ /* 0x000fe40000011602 */
[----:B------:R-:W-:Y:S01]  /*15a50*/  LOP3.LUT R3, R3, 0xff, RZ, 0xc0, !PT ;  /* 0x000000ff03037812 */ /* 0x000fe200078ec0ff */
[----:B------:R-:W-:Y:S01]  /*15a60*/  @!P2 HADD2 R192, -R223.H0_H0, -RZ.H0_H0 ;  /* 0xa00000ffdfc0a230 */ /* 0x000fe20000000900 */
[----:B------:R-:W-:Y:S02]  /*15a70*/  PRMT R75, R222, 0x5410, R223 ;  /* 0x00005410de4b7816 */ /* 0x000fe400000000df */
[----:B------:R-:W1:Y:S01]  /*15a80*/  MUFU.EX2 R32, R43 ;  /* 0x0000002b00207308 */ /* 0x000e620000000800 */
[----:B------:R-:W-:-:S02]  /*15a90*/  @!P3 PRMT R222, R195, 0x5410, RZ ;  /* 0x00005410c3deb816 */ /* 0x000fc400000000ff */
[----:B------:R-:W-:Y:S02]  /*15aa0*/  @!P4 PRMT R218, R193, 0x5410, RZ ;  /* 0x00005410c1dac816 */ /* 0x000fe400000000ff */
[C---:B------:R-:W-:Y:S02]  /*15ab0*/  ISETP.GE.U32.AND P3, PT, R225.reuse, R2, PT ;  /* 0x00000002e100720c */ /* 0x040fe40003f66070 */
[----:B------:R-:W-:Y:S01]  /*15ac0*/  ISETP.GE.U32.AND P4, PT, R225, R3, PT ;  /* 0x00000003e100720c */ /* 0x000fe20003f86070 */
[----:B------:R-:W-:Y:S01]  /*15ad0*/  FMUL.FTZ R3, R70, c[0x0][0x23c] ;  /* 0x00008f0046037a20 */ /* 0x000fe20000410000 */
[----:B------:R-:W-:Y:S02]  /*15ae0*/  @!P5 PRMT R221, R197, 0x5410, RZ ;  /* 0x00005410c5ddd816 */ /* 0x000fe400000000ff */
[----:B------:R-:W-:Y:S02]  /*15af0*/  LOP3.LUT R2, R4, 0xff, RZ, 0xc0, !PT ;  /* 0x000000ff04027812 */ /* 0x000fe400078ec0ff */
[----:B------:R-:W-:-:S02]  /*15b00*/  FSETP.NEU.FTZ.AND P5, PT, R70, -INF , PT ;  /* 0xff8000004600780b */ /* 0x000fc40003fbd000 */
[----:B------:R-:W-:Y:S01]  /*15b10*/  @!P2 PRMT R223, R192, 0x5410, RZ ;  /* 0x00005410c0dfa816 */ /* 0x000fe200000000ff */
[----:B------:R-:W-:Y:S01]  /*15b20*/  FADD.FTZ R9, R18, R9 ;  /* 0x0000000912097221 */ /* 0x000fe20000010000 */
[----:B------:R-:W-:Y:S02]  /*15b30*/  ISETP.GE.U32.AND P2, PT, R225, R2, PT ;  /* 0x00000002e100720c */ /* 0x000fe40003f46070 */
[----:B------:R-:W-:Y:S01]  /*15b40*/  FSEL R2, R3, RZ, P5 ;  /* 0x000000ff03027208 */ /* 0x000fe20002800000 */
[----:B------:R-:W-:Y:S01]  /*15b50*/  FADD.FTZ R6, R16, R9 ;  /* 0x0000000910067221 */ /* 0x000fe20000010000 */
[----:B------:R2:W-:Y:S03]  /*15b60*/  MUFU.EX2 R250, R30 ;  /* 0x0000001e00fa7308 */ /* 0x0005e60000000800 */
        /* <DEDUP_REMOVED lines=9> */
[--C-:B--2---:R-:W-:Y:S02]  /*15c00*/  FFMA.FTZ R30, R157, c[0x0][0x23c], -R2.reuse ;  /* 0x00008f009d1e7a23 */ /* 0x104fe40000010802 */
[--C-:B------:R-:W-:Y:S02]  /*15c10*/  FFMA.FTZ R43, R147, c[0x0][0x23c], -R2.reuse ;  /* 0x00008f00932b7a23 */ /* 0x100fe40000010802 */
[--C-:B------:R-:W-:Y:S02]  /*15c20*/  FFMA.FTZ R56, R146, c[0x0][0x23c], -R2.reuse ;  /* 0x00008f0092387a23 */ /* 0x100fe40000010802 */
[--C-:B------:R-:W-:Y:S02]  /*15c30*/  FFMA.FTZ R66, R142, c[0x0][0x23c], -R2.reuse ;  /* 0x00008f008e427a23 */ /* 0x100fe40000010802 */
[----:B------:R-:W-:-:S02]  /*15c40*/  FFMA.FTZ R61, R74, c[0x0][0x23c], -R2 ;  /* 0x00008f004a3d7a23 */ /* 0x000fc40000010802 */
[--C-:B------:R-:W-:Y:S02]  /*15c50*/  FFMA.FTZ R60, R72, c[0x0][0x23c], -R2.reuse ;  /* 0x00008f00483c7a23 */ /* 0x100fe40000010802 */
[----:B------:R-:W-:Y:S01]  /*15c60*/  FFMA.FTZ R59, R19, c[0x0][0x23c], -R2 ;  /* 0x00008f00133b7a23 */ /* 0x000fe20000010802 */
[----:B-1----:R-:W-:Y:S02]  /*15c70*/  F2FP.PACK_AB R2, R32, R31 ;  /* 0x0000001f2002723e */ /* 0x002fe400000000ff */
[--C-:B------:R-:W-:Y:S02]  /*15c80*/  SHF.R.U32.HI R15, RZ, 0x18, R4.reuse ;  /* 0x00000018ff0f7819 */ /* 0x100fe40000011604 */
[----:B------:R-:W-:Y:S02]  /*15c90*/  PRMT R217, R2, 0x7610, R217 ;  /* 0x0000761002d97816 */ /* 0x000fe400000000d9 */
[----:B------:R-:W-:Y:S02]  /*15ca0*/  LOP3.LUT R9, R4, 0xffff, RZ, 0xc0, !PT ;  /* 0x0000ffff04097812 */ /* 0x000fe400078ec0ff */
[----:B------:R-:W-:Y:S01]  /*15cb0*/  SHF.R.U32.HI R4, RZ, 0x10, R4 ;  /* 0x00000010ff047819 */ /* 0x000fe20000011604 */
[----:B------:R-:W-:Y:S01]  /*15cc0*/  @!P1 HADD2 R199, -R217.H0_H0, -RZ.H0_H0 ;  /* 0xa00000ffd9c79230 */ /* 0x000fe20000000900 */
[----:B------:R-:W-:-:S02]  /*15cd0*/  PRMT R216, R2, 0x7632, R216 ;  /* 0x0000763202d87816 */ /* 0x000fc400000000d8 */
[----:B------:R-:W-:Y:S02]  /*15ce0*/  LOP3.LUT R2, R4, 0xff, RZ, 0xc0, !PT ;  /* 0x000000ff04027812 */ /* 0x000fe400078ec0ff */
[----:B------:R-:W-:Y:S02]  /*15cf0*/  PRMT R173, R217, 0x5410, R216 ;  /* 0x00005410d9ad7816 */ /* 0x000fe400000000d8 */
[----:B------:R-:W-:Y:S02]  /*15d00*/  @!P1 PRMT R217, R199, 0x5410, RZ ;  /* 0x00005410c7d99816 */ /* 0x000fe400000000ff */
[----:B------:R-:W-:Y:S01]  /*15d10*/  ISETP.GE.U32.AND P1, PT, R225, R2, PT ;  /* 0x00000002e100720c */ /* 0x000fe20003f26070 */
[----:B------:R-:W-:-:S04]  /*15d20*/  IMAD.WIDE.U32 R2, R12, -0x2daee0ad, RZ ;  /* 0xd2511f530c027825 */ /* 0x000fc800078e00ff */
[----:B------:R-:W-:Y:S01]  /*15d30*/  FADD.FTZ R21, R21, R6 ;  /* 0x0000000615157221 */ /* 0x000fe20000010000 */
[----:B------:R-:W-:Y:S02]  /*15d40*/  LOP3.LUT R4, R3, UR13, R10, 0x96, !PT ;  /* 0x0000000d03047c12 */ /* 0x000fe4000f8e960a */
[C---:B------:R-:W-:Y:S02]  /*15d50*/  LOP3.LUT R18, R2.reuse, 0xff, RZ, 0xc0, !PT ;  /* 0x000000ff02127812 */ /* 0x040fe400078ec0ff */
[----:B------:R-:W-:Y:S02]  /*15d60*/  LOP3.LUT R12, R2, 0xffff, RZ, 0xc0, !PT ;  /* 0x0000ffff020c7812 */ /* 0x000fe400078ec0ff */
[--C-:B------:R-:W-:Y:S02]  /*15d70*/  SHF.R.U32.HI R10, RZ, 0x10, R2.reuse ;  /* 0x00000010ff0a7819 */ /* 0x100fe40000011602 */
[----:B------:R-:W-:Y:S02]  /*15d80*/  SHF.R.U32.HI R6, RZ, 0x18, R2 ;  /* 0x00000018ff067819 */ /* 0x000fe40000011602 */
[----:B------:R-:W-:Y:S01]  /*15d90*/  SHF.R.U32.HI R2, RZ, 0x8, R9 ;  /* 0x00000008ff027819 */ /* 0x000fe20000011609 */
[----:B------:R-:W-:Y:S01]  /*15da0*/  @!P0 HADD2 R200, -R216.H0_H0, -RZ.H0_H0 ;  /* 0xa00000ffd8c88230 */ /* 0x000fe20000000900 */
[----:B------:R-:W-:Y:S01]  /*15db0*/  FSEL R11, R71, RZ, P6 ;  /* 0x000000ff470b7208 */ /* 0x000fe20003000000 */
[----:B------:R-:W-:Y:S01]  /*15dc0*/  MUFU.EX2 R142, R48 ;  /* 0x00000030008e7308 */ /* 0x000fe20000000800 */
[----:B------:R-:W-:-:S02]  /*15dd0*/  LOP3.LUT R2, R2, 0xffff, RZ, 0xc0, !PT ;  /* 0x0000ffff02027812 */ /* 0x000fc400078ec0ff */
[----:B------:R-:W-:Y:S02]  /*15de0*/  @!P0 PRMT R216, R200, 0x5410, RZ ;  /* 0x00005410c8d88816 */ /* 0x000fe400000000ff */
[----:B------:R-:W-:-:S03]  /*15df0*/  ISETP.GE.U32.AND P0, PT, R225, R2, PT ;  /* 0x00000002e100720c */ /* 0x000fc60003f06070 */
[----:B------:R-:W1:Y:S01]  /*15e00*/  MUFU.EX2 R46, R46 ;  /* 0x0000002e002e7308 */ /* 0x000e620000000800 */
[----:B------:R-:W-:-:S07]  /*15e10*/  FADD.FTZ R2, R249, -R11 ;  /* 0x8000000bf9027221 */ /* 0x000fce0000010000 */
[----:B------:R-:W-:Y:S01]  /*15e20*/  MUFU.EX2 R36, R40 ;  /* 0x0000002800247308 */ /* 0x000fe20000000800 */
[----:B------:R-:W-:-:S07]  /*15e30*/  FMUL.FTZ R2, R2, c[0x0][0x23c] ;  /* 0x00008f0002027a20 */ /* 0x000fce0000410000 */
[----:B------:R-:W2:Y:S01]  /*15e40*/  MUFU.EX2 R40, R38 ;  /* 0x0000002600287308 */ /* 0x000ea20000000800 */
[----:B------:R-:W-:Y:S01]  /*15e50*/  ISETP.GE.U32.AND P6, PT, R225, R6, PT ;  /* 0x00000006e100720c */ /* 0x000fe20003fc6070 */
[----:B------:R-:W-:Y:S01]  /*15e60*/  FADD.FTZ R7, R208, R229 ;  /* 0x000000e5d0077221 */ /* 0x000fe20000010000 */
[----:B-1----:R-:W-:-:S05]  /*15e70*/  F2FP.PACK_AB R5, R46, R142 ;  /* 0x0000008e2e05723e */ /* 0x002fca00000000ff */
[----:B------:R-:W-:Y:S01]  /*15e80*/  MUFU.EX2 R3, R155 ;  /* 0x0000009b00037308 */ /* 0x000fe20000000800 */
[----:B------:R-:W-:-:S07]  /*15e90*/  PRMT R215, R5, 0x7632, R215 ;  /* 0x0000763205d77816 */ /* 0x000fce00000000d7 */
[----:B------:R-:W1:Y:S01]  /*15ea0*/  MUFU.EX2 R2, R2 ;  /* 0x0000000200027308 */ /* 0x000e620000000800 */
[----:B------:R-:W-:Y:S01]  /*15eb0*/  PRMT R214, R5, 0x7610, R214 ;  /* 0x0000761005d67816 */ /* 0x000fe200000000d6 */
[----:B------:R-:W-:-:S06]  /*15ec0*/  FADD.FTZ R7, R34, R7 ;  /* 0x0000000722077221 */ /* 0x000fcc0000010000 */
[----:B------:R-:W3:Y:S01]  /*15ed0*/  MUFU.EX2 R6, R156 ;  /* 0x0000009c00067308 */ /* 0x000ee20000000800 */
[----:B--2---:R-:W-:Y:S01]  /*15ee0*/  F2FP.PACK_AB R5, R40, R36 ;  /* 0x000000242805723e */ /* 0x004fe200000000ff */
[----:B------:R-:W-:-:S03]  /*15ef0*/  FADD.FTZ R7, R54, R7 ;  /* 0x0000000736077221 */ /* 0x000fc60000010000 */
[----:B------:R-:W-:-:S03]  /*15f00*/  PRMT R212, R5, 0x7632, R212 ;  /* 0x0000763205d47816 */ /* 0x000fc600000000d4 */
[----:B------:R-:W-:Y:S01]  /*15f10*/  MUFU.EX2 R178, R33 ;  /* 0x0000002100b27308 */ /* 0x000fe20000000800 */
[----:B------:R-:W-:Y:S01]  /*15f20*/  PRMT R213, R5, 0x7610, R213 ;  /* 0x0000761005d57816 */ /* 0x000fe200000000d5 */
[----:B------:R-:W-:Y:S01]  /*15f30*/  @!P0 HADD2 R203, -R212.H0_H0, -RZ.H0_H0 ;  /* 0xa00000ffd4cb8230 */ /* 0x000fe20000000900 */
[----:B-1----:R-:W-:-:S05]  /*15f40*/  FFMA.FTZ R224, R224, R2, R3 ;  /* 0x00000002e0e07223 */ /* 0x002fca0000010003 */
[----:B------:R-:W-:Y:S08]  /*15f50*/  MUFU.EX2 R33, R44 ;  /* 0x0000002c00217308 */ /* 0x000ff00000000800 */
[----:B------:R1:W2:Y:S01]  /*15f60*/  MUFU.EX2 R54, R42 ;  /* 0x0000002a00367308 */ /* 0x0002a20000000800 */
[----:B---3--:R-:W-:Y:S01]  /*15f70*/  FADD.FTZ R224, R6, R224 ;  /* 0x000000e006e07221 */ /* 0x008fe20000010000 */
[----:B------:R-:W-:-:S06]  /*15f80*/  @!P2 HADD2 R204, -R213.H0_H0, -RZ.H0_H0 ;  /* 0xa00000ffd5cca230 */ /* 0x000fcc0000000900 */
[----:B------:R3:W-:Y:S01]  /*15f90*/  MUFU.EX2 R177, R41 ;  /* 0x0000002900b17308 */ /* 0x0007e20000000800 */
[----:B------:R-:W-:Y:S02]  /*15fa0*/  SHF.R.U32.HI R5, RZ, 0x10, R4 ;  /* 0x00000010ff057819 */ /* 0x000fe40000011604 */
[----:B-1----:R-:W-:Y:S02]  /*15fb0*/  PRMT R42, R213, 0x5410, R212 ;  /* 0x00005410d52a7816 */ /* 0x002fe400000000d4 */
[----:B------:R-:W-:Y:S02]  /*15fc0*/  @!P0 PRMT R212, R203, 0x5410, RZ ;  /* 0x00005410cbd48816 */ /* 0x000fe400000000ff */
[----:B---3--:R-:W-:Y:S02]  /*15fd0*/  F2FP.PACK_AB R41, R6, R3 ;  /* 0x000000030629723e */ /* 0x008fe400000000ff */
[----:B------:R-:W-:Y:S02]  /*15fe0*/  LOP3.LUT R3, R4, 0xff, RZ, 0xc0, !PT ;  /* 0x000000ff04037812 */ /* 0x000fe400078ec0ff */
[----:B------:R-:W-:-:S02]  /*15ff0*/  FSEL R6, R70, RZ, P5 ;  /* 0x000000ff46067208 */ /* 0x000fc40002800000 */
[C---:B------:R-:W-:Y:S02]  /*16000*/  ISETP.GE.U32.AND P0, PT, R225.reuse, R3, PT ;  /* 0x00000003e100720c */ /* 0x040fe40003f06070 */
[----:B------:R-:W-:Y:S01]  /*16010*/  SHF.R.U32.HI R3, RZ, 0x18, R4 ;  /* 0x00000018ff037819 */ /* 0x000fe20000011604 */
[----:B------:R-:W-:Y:S01]  /*16020*/  FADD.FTZ R6, R248, -R6 ;  /* 0x80000006f8067221 */ /* 0x000fe20000010000 */
[----:B------:R-:W-:Y:S01]  /*16030*/  @!P2 PRMT R213, R204, 0x5410, RZ ;  /* 0x00005410ccd5a816 */ /* 0x000fe200000000ff */
[----:B------:R-:W-:Y:S01]  /*16040*/  @!P4 HADD2 R201, -R214.H0_H0, -RZ.H0_H0 ;  /* 0xa00000ffd6c9c230 */ /* 0x000fe20000000900 */
[----:B------:R-:W-:Y:S02]  /*16050*/  ISETP.GE.U32.AND P2, PT, R225, R3, PT ;  /* 0x00000003e100720c */ /* 0x000fe40003f46070 */
[----:B------:R-:W-:Y:S02]  /*16060*/  LOP3.LUT R5, R5, 0xff, RZ, 0xc0, !PT ;  /* 0x000000ff05057812 */ /* 0x000fe400078ec0ff */
[----:B--2---:R-:W-:Y:S01]  /*16070*/  F2FP.PACK_AB R3, R54, R33 ;  /* 0x000000213603723e */ /* 0x004fe200000000ff */
[----:B------:R-:W-:Y:S01]  /*16080*/  FMUL.FTZ R6, R6, c[0x0][0x23c] ;  /* 0x00008f0006067a20 */ /* 0x000fe20000410000 */
[----:B------:R-:W-:-:S02]  /*16090*/  PRMT R72, R214, 0x5410, R215 ;  /* 0x00005410d6487816 */ /* 0x000fc400000000d7 */
[----:B------:R-:W-:Y:S01]  /*160a0*/  @!P4 PRMT R214, R201, 0x5410, RZ ;  /* 0x00005410c9d6c816 */ /* 0x000fe200000000ff */
[----:B------:R-:W-:Y:S01]  /*160b0*/  @!P3 HADD2 R202, -R215.H0_H0, -RZ.H0_H0 ;  /* 0xa00000ffd7cab230 */ /* 0x000fe20000000900 */
[----:B------:R-:W-:Y:S02]  /*160c0*/  ISETP.GE.U32.AND P4, PT, R225, R5, PT ;  /* 0x00000005e100720c */ /* 0x000fe40003f86070 */
[C---:B------:R-:W-:Y:S01]  /*160d0*/  PRMT R211, R3.reuse, 0x7610, R211 ;  /* 0x0000761003d37816 */ /* 0x040fe200000000d3 */
[----:B------:R-:W-:Y:S01]  /*160e0*/  MUFU.EX2 R5, R13 ;  /* 0x0000000d00057308 */ /* 0x000fe20000000800 */
[----:B------:R-:W-:Y:S02]  /*160f0*/  PRMT R210, R3, 0x7632, R210 ;  /* 0x0000763203d27816 */ /* 0x000fe400000000d2 */
[----:B------:R-:W-:-:S05]  /*16100*/  @!P3 PRMT R215, R202, 0x5410, RZ ;  /* 0x00005410cad7b816 */ /* 0x000fca00000000ff */
[----:B------:R-:W1:Y:S01]  /*16110*/  MUFU.EX2 R3, R6 ;  /* 0x0000000600037308 */ /* 0x000e620000000800 */
[----:B------:R-:W-:-:S07]  /*16120*/  ISETP.GE.U32.AND P3, PT, R225, R15, PT ;  /* 0x0000000fe100720c */ /* 0x000fce0003f66070 */
[----:B------:R-:W2:Y:S08]  /*16130*/  MUFU.EX2 R14, R14 ;  /* 0x0000000e000e7308 */ /* 0x000eb00000000800 */
[----:B------:R-:W3:Y:S01]  /*16140*/  MUFU.EX2 R243, R35 ;  /* 0x0000002300f37308 */ /* 0x000ee20000000800 */
[----:B------:R-:W-:Y:S01]  /*16150*/  LOP3.LUT R4, R4, 0xffff, RZ, 0xc0, !PT ;  /* 0x0000ffff04047812 */ /* 0x000fe200078ec0ff */
[----:B-1----:R-:W-:Y:S01]  /*16160*/  FFMA.FTZ R228, R228, R3, R5 ;  /* 0x00000003e4e47223 */ /* 0x002fe20000010005 */
[----:B------:R-:W-:-:S02]  /*16170*/  @!P3 HADD2 R206, -R210.H0_H0, -RZ.H0_H0 ;  /* 0xa00000ffd2ceb230 */ /* 0x000fc40000000900 */
[----:B------:R-:W-:Y:S01]  /*16180*/  SHF.R.U32.HI R4, RZ, 0x8, R4 ;  /* 0x00000008ff047819 */ /* 0x000fe20000011604 */
[----:B------:R-:W-:Y:S02]  /*16190*/  IMAD.MOV.U32 R48, RZ, RZ, R178 ;  /* 0x000000ffff307224 */ /* 0x000fe400078e00b2 */
[----:B------:R1:W-:Y:S01]  /*161a0*/  MUFU.EX2 R44, R39 ;  /* 0x00000027002c7308 */ /* 0x0003e20000000800 */
[----:B--2---:R-:W-:Y:S01]  /*161b0*/  FADD.FTZ R9, R14, R228 ;  /* 0x000000e40e097221 */ /* 0x004fe20000010000 */
[----:B------:R-:W-:Y:S01]  /*161c0*/  LOP3.LUT R4, R4, 0xffff, RZ, 0xc0, !PT ;  /* 0x0000ffff04047812 */ /* 0x000fe200078ec0ff */
[----:B------:R-:W-:Y:S01]  /*161d0*/  IMAD.MOV.U32 R15, RZ, RZ, R177 ;  /* 0x000000ffff0f7224 */ /* 0x000fe200078e00b1 */
[----:B------:R-:W-:Y:S02]  /*161e0*/  PRMT R177, R211, 0x5410, R210 ;  /* 0x00005410d3b17816 */ /* 0x000fe400000000d2 */
[----:B------:R-:W-:Y:S02]  /*161f0*/  @!P3 PRMT R210, R206, 0x5410, RZ ;  /* 0x00005410ced2b816 */ /* 0x000fe400000000ff */
[----:B------:R-:W2:Y:S01]  /*16200*/  MUFU.EX2 R11, R154 ;  /* 0x0000009a000b7308 */ /* 0x000ea20000000800 */
[----:B------:R-:W-:Y:S01]  /*16210*/  ISETP.GE.U32.AND P3, PT, R225, R4, PT ;  /* 0x00000004e100720c */ /* 0x000fe20003f66070 */
[----:B------:R-:W-:Y:S01]  /*16220*/  FADD.FTZ R19, R55, R7 ;  /* 0x0000000737137221 */ /* 0x000fe20000010000 */
[----:B-1----:R-:W-:Y:S01]  /*16230*/  F2FP.PACK_AB R39, R14, R5 ;  /* 0x000000050e27723e */ /* 0x002fe200000000ff */
[----:B---3--:R-:W-:-:S04]  /*16240*/  IMAD.MOV.U32 R14, RZ, RZ, R243 ;  /* 0x000000ffff0e7224 */ /* 0x008fc800078e00f3 */
[----:B------:R-:W1:Y:S01]  /*16250*/  MUFU.EX2 R7, R153 ;  /* 0x0000009900077308 */ /* 0x000e620000000800 */
[----:B------:R-:W-:-:S07]  /*16260*/  F2FP.PACK_AB R4, R48, R14 ;  /* 0x0000000e3004723e */ /* 0x000fce00000000ff */
[----:B------:R-:W3:Y:S01]  /*16270*/  MUFU.EX2 R200, R49 ;  /* 0x0000003100c87308 */ /* 0x000ee20000000800 */
[C---:B------:R-:W-:Y:S02]  /*16280*/  PRMT R209, R4.reuse, 0x7610, R209 ;  /* 0x0000761004d17816 */ /* 0x040fe400000000d1 */
[----:B------:R-:W-:Y:S02]  /*16290*/  SHF.R.U32.HI R5, RZ, 0x8, R12 ;  /* 0x00000008ff057819 */ /* 0x000fe4000001160c */
[----:B------:R-:W-:Y:S01]  /*162a0*/  PRMT R208, R4, 0x7632, R208 ;  /* 0x0000763204d07816 */ /* 0x000fe200000000d0 */
[----:B------:R-:W-:Y:S01]  /*162b0*/  @!P0 HADD2 R230, -R209.H0_H0, -RZ.H0_H0 ;  /* 0xa00000ffd1e68230 */ /* 0x000fe20000000900 */
[----:B------:R-:W-:Y:S01]  /*162c0*/  LOP3.LUT R4, R5, 0xffff, RZ, 0xc0, !PT ;  /* 0x0000ffff05047812 */ /* 0x000fe200078ec0ff */
[----:B------:R4:W-:Y:S01]  /*162d0*/  MUFU.EX2 R242, R47 ;  /* 0x0000002f00f27308 */ /* 0x0009e20000000800 */
[----:B------:R-:W-:Y:S01]  /*162e0*/  @!P1 HADD2 R207, -R211.H0_H0, -RZ.H0_H0 ;  /* 0xa00000ffd3cf9230 */ /* 0x000fe20000000900 */
[----:B------:R-:W-:Y:S01]  /*162f0*/  LOP3.LUT R6, R10, 0xff, RZ, 0xc0, !PT ;  /* 0x000000ff0a067812 */ /* 0x000fe200078ec0ff */
[----:B--2---:R-:W-:-:S05]  /*16300*/  FADD.FTZ R10, R11, R224 ;  /* 0x000000e00b0a7221 */ /* 0x004fca0000010000 */
[----:B------:R-:W2:Y:S01]  /*16310*/  MUFU.EX2 R5, R16 ;  /* 0x0000001000057308 */ /* 0x000ea20000000800 */
[----:B------:R-:W-:Y:S01]  /*16320*/  @!P1 PRMT R211, R207, 0x5410, RZ ;  /* 0x00005410cfd39816 */ /* 0x000fe200000000ff */
[C---:B-1----:R-:W-:Y:S01]  /*16330*/  FADD.FTZ R10, R7.reuse, R10 ;  /* 0x0000000a070a7221 */ /* 0x042fe20000010000 */
[----:B------:R-:W-:Y:S02]  /*16340*/  F2FP.PACK_AB R38, R7, R11 ;  /* 0x0000000b0726723e */ /* 0x000fe400000000ff */
[----:B----4-:R-:W-:-:S03]  /*16350*/  PRMT R47, R209, 0x5410, R208 ;  /* 0x00005410d12f7816 */ /* 0x010fc600000000d0 */
[----:B------:R-:W1:Y:S01]  /*16360*/  MUFU.EX2 R13, R152 ;  /* 0x00000098000d7308 */ /* 0x000e620000000800 */
[----:B------:R-:W-:Y:S02]  /*16370*/  @!P0 PRMT R209, R230, 0x5410, RZ ;  /* 0x00005410e6d18816 */ /* 0x000fe400000000ff */
[C---:B------:R-:W-:Y:S02]  /*16380*/  ISETP.GE.U32.AND P0, PT, R225.reuse, R4, PT ;  /* 0x00000004e100720c */ /* 0x040fe40003f06070 */
[----:B------:R-:W-:-:S03]  /*16390*/  ISETP.GE.U32.AND P1, PT, R225, R6, PT ;  /* 0x00000006e100720c */ /* 0x000fc60003f26070 */
[----:B------:R-:W4:Y:S01]  /*163a0*/  MUFU.EX2 R4, R22 ;  /* 0x0000001600047308 */ /* 0x000f220000000800 */
[----:B---3--:R-:W-:-:S07]  /*163b0*/  F2FP.PACK_AB R7, R200, R15 ;  /* 0x0000000fc807723e */ /* 0x008fce00000000ff */
[----:B------:R3:W1:Y:S01]  /*163c0*/  MUFU.EX2 R6, R143 ;  /* 0x0000008f00067308 */ /* 0x0006620000000800 */
[C---:B------:R-:W-:Y:S02]  /*163d0*/  PRMT R207, R7.reuse, 0x7610, R207 ;  /* 0x0000761007cf7816 */ /* 0x040fe400000000cf */
[----:B------:R-:W-:-:S05]  /*163e0*/  PRMT R206, R7, 0x7632, R206 ;  /* 0x0000763207ce7816 */ /* 0x000fca00000000ce */
[----:B------:R-:W1:Y:S01]  /*163f0*/  MUFU.EX2 R26, R26 ;  /* 0x0000001a001a7308 */ /* 0x000e620000000800 */
[----:B--2---:R-:W-:-:S07]  /*16400*/  FADD.FTZ R9, R5, R9 ;  /* 0x0000000905097221 */ /* 0x004fce0000010000 */
[----:B------:R-:W2:Y:S01]  /*16410*/  MUFU.EX2 R178, R50 ;  /* 0x0000003200b27308 */ /* 0x000ea20000000800 */
[----:B------:R-:W-:Y:S02]  /*16420*/  IMAD.MOV.U32 R201, RZ, RZ, R250 ;  /* 0x000000ffffc97224 */ /* 0x000fe400078e00fa */
[----:B------:R-:W-:-:S05]  /*16430*/  IMAD.MOV.U32 R16, RZ, RZ, R242 ;  /* 0x000000ffff107224 */ /* 0x000fca00078e00f2 */
[----:B------:R-:W2:Y:S01]  /*16440*/  MUFU.EX2 R7, R23 ;  /* 0x0000001700077308 */ /* 0x000ea20000000800 */
[----:B-1----:R-:W-:Y:S01]  /*16450*/  FADD.FTZ R10, R13, R10 ;  /* 0x0000000a0d0a7221 */ /* 0x002fe20000010000 */
[C---:B----4-:R-:W-:Y:S01]  /*16460*/  F2FP.PACK_AB R35, R4.reuse, R5 ;  /* 0x000000050423723e */ /* 0x050fe200000000ff */
[----:B------:R-:W-:Y:S01]  /*16470*/  FADD.FTZ R9, R4, R9 ;  /* 0x0000000904097221 */ /* 0x000fe20000010000 */
[----:B------:R-:W-:Y:S01]  /*16480*/  F2FP.PACK_AB R4, R16, R201 ;  /* 0x000000c91004723e */ /* 0x000fe200000000ff */
[----:B---3--:R-:W-:Y:S01]  /*16490*/  IMAD.MOV.U32 R143, RZ, RZ, R44 ;  /* 0x000000ffff8f7224 */ /* 0x008fe200078e002c */
[C---:B------:R-:W-:Y:S02]  /*164a0*/  F2FP.PACK_AB R34, R6.reuse, R13 ;  /* 0x0000000d0622723e */ /* 0x040fe400000000ff */
[----:B------:R-:W1:Y:S01]  /*164b0*/  MUFU.EX2 R27, R27 ;  /* 0x0000001b001b7308 */ /* 0x000e620000000800 */
[----:B------:R-:W-:Y:S02]  /*164c0*/  FADD.FTZ R10, R6, R10 ;  /* 0x0000000a060a7221 */ /* 0x000fe40000010000 */
[----:B------:R-:W-:Y:S01]  /*164d0*/  FADD.FTZ R6, R26, R9 ;  /* 0x000000091a067221 */ /* 0x000fe20000010000 */
[----:B------:R-:W-:-:S02]  /*164e0*/  PRMT R205, R4, 0x7610, R205 ;  /* 0x0000761004cd7816 */ /* 0x000fc400000000cd */
[----:B------:R-:W-:Y:S02]  /*164f0*/  PRMT R204, R4, 0x7632, R204 ;  /* 0x0000763204cc7816 */ /* 0x000fe400000000cc */
[----:B------:R3:W4:Y:S01]  /*16500*/  MUFU.EX2 R5, R28 ;  /* 0x0000001c00057308 */ /* 0x0007220000000800 */
[----:B--2---:R-:W-:Y:S01]  /*16510*/  F2FP.PACK_AB R4, R178, R143 ;  /* 0x0000008fb204723e */ /* 0x004fe200000000ff */
[----:B------:R-:W-:-:S03]  /*16520*/  FADD.FTZ R6, R7, R6 ;  /* 0x0000000607067221 */ /* 0x000fc60000010000 */
[C---:B------:R-:W-:Y:S02]  /*16530*/  PRMT R203, R4.reuse, 0x7610, R203 ;  /* 0x0000761004cb7816 */ /* 0x040fe400000000cb */
[----:B------:R-:W-:Y:S02]  /*16540*/  PRMT R202, R4, 0x7632, R202 ;  /* 0x0000763204ca7816 */ /* 0x000fe400000000ca */
[----:B------:R-:W-:Y:S01]  /*16550*/  MUFU.EX2 R4, R30 ;  /* 0x0000001e00047308 */ /* 0x000fe20000000800 */
[----:B---3--:R-:W-:-:S07]  /*16560*/  F2FP.PACK_AB R28, R7, R26 ;  /* 0x0000001a071c723e */ /* 0x008fce00000000ff */
[----:B------:R-:W2:Y:S01]  /*16570*/  MUFU.EX2 R7, R29 ;  /* 0x0000001d00077308 */ /* 0x000ea20000000800 */
[----:B-1----:R-:W-:Y:S01]  /*16580*/  FADD.FTZ R6, R27, R6 ;  /* 0x000000061b067221 */ /* 0x002fe20000010000 */
[----:B------:R-:W-:-:S03]  /*16590*/  @!P4 HADD2 R233, -R207.H0_H0, -RZ.H0_H0 ;  /* 0xa00000ffcfe9c230 */ /* 0x000fc60000000900 */
[----:B----4-:R-:W-:Y:S01]  /*165a0*/  FADD.FTZ R6, R5, R6 ;  /* 0x0000000605067221 */ /* 0x010fe20000010000 */
[----:B------:R-:W-:Y:S01]  /*165b0*/  @!P6 HADD2 R237, -R202.H0_H0, -RZ.H0_H0 ;  /* 0xa00000ffcaede230 */ /* 0x000fe20000000900 */
[----:B------:R-:W-:Y:S01]  /*165c0*/  ISETP.GE.U32.AND P5, PT, R225, R18, PT ;  /* 0x00000012e100720c */ /* 0x000fe20003fa6070 */
[----:B------:R-:W-:Y:S01]  /*165d0*/  IMAD.MOV.U32 R228, RZ, RZ, R171 ;  /* 0x000000ffffe47224 */ /* 0x000fe200078e00ab */
[----:B------:R-:W-:Y:S01]  /*165e0*/  PRMT R50, R207, 0x5410, R206 ;  /* 0x00005410cf327816 */ /* 0x000fe200000000ce */
[----:B------:R-:W-:Y:S01]  /*165f0*/  FMUL.FTZ R12, R109, R0 ;  /* 0x000000006d0c7220 */ /* 0x000fe20000410000 */
[----:B------:R-:W-:Y:S01]  /*16600*/  @!P4 PRMT R207, R233, 0x5410, RZ ;  /* 0x00005410e9cfc816 */ /* 0x000fe200000000ff */
[----:B------:R-:W-:Y:S02]  /*16610*/  IMAD.MOV.U32 R49, RZ, RZ, R176 ;  /* 0x000000ffff317224 */ /* 0x000fe400078e00b0 */
[----:B--2---:R-:W-:Y:S01]  /*16620*/  FADD.FTZ R6, R7, R6 ;  /* 0x0000000607067221 */ /* 0x004fe20000010000 */
[----:B------:R-:W-:Y:S01]  /*16630*/  PRMT R55, R203, 0x5410, R202 ;  /* 0x00005410cb377816 */ /* 0x000fe200000000ca */
[----:B------:R-:W-:Y:S01]  /*16640*/  IMAD.MOV.U32 R233, RZ, RZ, R42 ;  /* 0x000000ffffe97224 */ /* 0x000fe200078e002a */
[C---:B------:R-:W-:Y:S01]  /*16650*/  F2FP.PACK_AB R30, R4.reuse, R7 ;  /* 0x00000007041e723e */ /* 0x040fe200000000ff */
[----:B------:R-:W-:Y:S01]  /*16660*/  FADD.FTZ R29, R4, R6 ;  /* 0x00000006041d7221 */ /* 0x000fe20000010000 */
[----:B------:R-:W-:Y:S01]  /*16670*/  @!P6 PRMT R202, R237, 0x5410, RZ ;  /* 0x00005410edcae816 */ /* 0x000fe200000000ff */
[-C--:B------:R-:W-:Y:S01]  /*16680*/  FMUL.FTZ R42, R102, R8.reuse ;  /* 0x00000008662a7220 */ /* 0x080fe20000410000 */
[----:B------:R1:W2:Y:S01]  /*16690*/  MUFU.EX2 R4, R51 ;  /* 0x0000003300047308 */ /* 0x0002a20000000800 */
[----:B------:R-:W-:-:S02]  /*166a0*/  FMUL.FTZ R229, R103, R8 ;  /* 0x0000000867e57220 */ /* 0x000fc40000410000 */
[----:B------:R-:W-:Y:S02]  /*166b0*/  IMAD.MOV.U32 R242, RZ, RZ, R241 ;  /* 0x000000fffff27224 */ /* 0x000fe400078e00f1 */
[----:B------:R-:W-:Y:S02]  /*166c0*/  IMAD.MOV.U32 R237, RZ, RZ, R240 ;  /* 0x000000ffffed7224 */ /* 0x000fe400078e00f0 */
[----:B------:R-:W-:Y:S02]  /*166d0*/  IMAD.MOV.U32 R102, RZ, RZ, R12 ;  /* 0x000000ffff667224 */ /* 0x000fe400078e000c */
[----:B------:R-:W-:Y:S02]  /*166e0*/  IMAD.MOV.U32 R103, RZ, RZ, R228 ;  /* 0x000000ffff677224 */ /* 0x000fe400078e00e4 */
[-C--:B------:R-:W-:Y:S02]  /*166f0*/  FMUL.FTZ R240, R124, R0.reuse ;  /* 0x000000007cf07220 */ /* 0x080fe40000410000 */
[----:B------:R-:W-:-:S02]  /*16700*/  FMUL.FTZ R241, R125, R0 ;  /* 0x000000007df17220 */ /* 0x000fc40000410000 */
[-C--:B------:R-:W-:Y:S02]  /*16710*/  FMUL.FTZ R248, R120, R0.reuse ;  /* 0x0000000078f87220 */ /* 0x080fe40000410000 */
[-C--:B------:R-:W-:Y:S02]  /*16720*/  FMUL.FTZ R249, R121, R0.reuse ;  /* 0x0000000079f97220 */ /* 0x080fe40000410000 */
[----:B------:R-:W-:Y:S02]  /*16730*/  FMUL.FTZ R176, R108, R0 ;  /* 0x000000006cb07220 */ /* 0x000fe40000410000 */
[----:B------:R-:W-:Y:S02]  /*16740*/  IMAD.MOV.U32 R228, RZ, RZ, R49 ;  /* 0x000000ffffe47224 */ /* 0x000fe400078e0031 */
[----:B------:R-:W-:Y:S02]  /*16750*/  IMAD.MOV.U32 R22, RZ, RZ, R48 ;  /* 0x000000ffff167224 */ /* 0x000fe400078e0030 */
[----:B------:R-:W-:-:S02]  /*16760*/  IMAD.MOV.U32 R230, RZ, RZ, R72 ;  /* 0x000000ffffe67224 */ /* 0x000fc400078e0048 */
[----:B------:R-:W-:Y:S01]  /*16770*/  IMAD.MOV.U32 R12, RZ, RZ, R73 ;  /* 0x000000ffff0c7224 */ /* 0x000fe200078e0049 */
[----:B------:R-:W-:Y:S01]  /*16780*/  @!P1 HADD2 R238, -R203.H0_H0, -RZ.H0_H0 ;  /* 0xa00000ffcbee9230 */ /* 0x000fe20000000900 */
        /* <DEDUP_REMOVED lines=15> */
[----:B------:R-:W-:Y:S02]  /*16880*/  FMUL.FTZ R125, R77, R2 ;  /* 0x000000024d7d7220 */ /* 0x000fe40000410000 */
[----:B------:R-:W3:Y:S01]  /*16890*/  MUFU.EX2 R2, R45 ;  /* 0x0000002d00027308 */ /* 0x000ee20000000800 */
[----:B------:R-:W-:Y:S01]  /*168a0*/  @!P2 HADD2 R232, -R206.H0_H0, -RZ.H0_H0 ;  /* 0xa00000ffcee8a230 */ /* 0x000fe20000000900 */
[----:B------:R-:W-:Y:S01]  /*168b0*/  @!P1 PRMT R203, R238, 0x5410, RZ ;  /* 0x00005410eecb9816 */ /* 0x000fe200000000ff */
[----:B------:R-:W-:Y:S01]  /*168c0*/  @!P5 HADD2 R236, -R205.H0_H0, -RZ.H0_H0 ;  /* 0xa00000ffcdecd230 */ /* 0x000fe20000000900 */
[----:B------:R-:W-:-:S02]  /*168d0*/  IMAD.MOV.U32 R74, RZ, RZ, R175 ;  /* 0x000000ffff4a7224 */ /* 0x000fc400078e00af */
        /* <DEDUP_REMOVED lines=9> */
[----:B------:R-:W-:Y:S01]  /*16970*/  FMUL.FTZ R175, R101, R0 ;  /* 0x0000000065af7220 */ /* 0x000fe20000410000 */
[----:B------:R-:W-:Y:S01]  /*16980*/  @!P2 PRMT R206, R232, 0x5410, RZ ;  /* 0x00005410e8cea816 */ /* 0x000fe200000000ff */
[----:B------:R-:W-:Y:S01]  /*16990*/  FADD.FTZ R0, R17, R21 ;  /* 0x0000001511007221 */ /* 0x000fe20000010000 */
[----:B------:R-:W-:Y:S01]  /*169a0*/  PRMT R232, R205, 0x5410, R204 ;  /* 0x00005410cde87816 */ /* 0x000fe200000000cc */
[----:B------:R-:W-:-:S02]  /*169b0*/  IMAD.MOV.U32 R101, RZ, RZ, R242 ;  /* 0x000000ffff657224 */ /* 0x000fc400078e00f2 */
[----:B-1----:R-:W-:Y:S01]  /*169c0*/  FMUL.FTZ R51, R107, R3 ;  /* 0x000000036b337220 */ /* 0x002fe20000410000 */
[----:B------:R-:W-:Y:S01]  /*169d0*/  @!P5 PRMT R205, R236, 0x5410, RZ ;  /* 0x00005410eccdd816 */ /* 0x000fe200000000ff */
[----:B------:R-:W-:Y:S02]  /*169e0*/  IMAD.MOV.U32 R107, RZ, RZ, R22 ;  /* 0x000000ffff6b7224 */ /* 0x000fe400078e0016 */
[----:B------:R-:W-:Y:S02]  /*169f0*/  FADD.FTZ R22, R198, R19 ;  /* 0x00000013c6167221 */ /* 0x000fe40000010000 */
[----:B------:R-:W-:Y:S02]  /*16a00*/  IMAD.MOV.U32 R236, RZ, RZ, R14 ;  /* 0x000000ffffec7224 */ /* 0x000fe400078e000e */
[----:B------:R-:W-:Y:S02]  /*16a10*/  FADD.FTZ R18, R20, R0 ;  /* 0x0000000014127221 */ /* 0x000fe40000010000 */
[----:B------:R-:W-:-:S02]  /*16a20*/  IMAD.MOV.U32 R19, RZ, RZ, R15 ;  /* 0x000000ffff137224 */ /* 0x000fc400078e000f */
[----:B--2---:R-:W-:Y:S02]  /*16a30*/  FADD.FTZ R0, R4, R10 ;  /* 0x0000000a04007221 */ /* 0x004fe40000010000 */
[----:B------:R-:W-:-:S04]  /*16a40*/  IMAD.WIDE.U32 R14, R101, -0x326172a9, RZ ;  /* 0xcd9e8d57650e7825 */ /* 0x000fc800078e00ff */
[C---:B---3--:R-:W-:Y:S01]  /*16a50*/  FADD.FTZ R26, R2.reuse, R0 ;  /* 0x00000000021a7221 */ /* 0x048fe20000010000 */
[----:B------:R-:W-:Y:S01]  /*16a60*/  LOP3.LUT R0, R15, R237, RZ, 0x3c, !PT ;  /* 0x000000ed0f007212 */ /* 0x000fe200078e3cff */
[----:B------:R-:W-:Y:S01]  /*16a70*/  @!P0 HADD2 R235, -R204.H0_H0, -RZ.H0_H0 ;  /* 0xa00000ffcceb8230 */ /* 0x000fe20000000900 */
[----:B------:R-:W-:-:S03]  /*16a80*/  F2FP.PACK_AB R23, R2, R4 ;  /* 0x000000040217723e */ /* 0x000fc600000000ff */
[----:B------:R-:W-:Y:S01]  /*16a90*/  IMAD.WIDE.U32 R6, R0, -0x2daee0ad, RZ ;  /* 0xd2511f5300067825 */ /* 0x000fe200078e00ff */
[----:B------:R-:W-:Y:S02]  /*16aa0*/  @!P0 PRMT R204, R235, 0x5410, RZ ;  /* 0x00005410ebcc8816 */ /* 0x000fe400000000ff */
[----:B------:R-:W-:Y:S01]  /*16ab0*/  F2FP.PACK_AB R27, R5, R27 ;  /* 0x0000001b051b723e */ /* 0x000fe200000000ff */
[----:B------:R-:W-:Y:S01]  /*16ac0*/  FMUL.FTZ R5, R110, R8 ;  /* 0x000000086e057220 */ /* 0x000fe20000410000 */
[----:B------:R-:W-:Y:S01]  /*16ad0*/  LOP3.LUT R2, R25, UR17, R14, 0x96, !PT ;  /* 0x0000001119027c12 */ /* 0x000fe2000f8e960e */
[----:B------:R-:W-:Y:S01]  /*16ae0*/  IMAD.MOV.U32 R45, RZ, RZ, R233 ;  /* 0x000000ffff2d7224 */ /* 0x000fe200078e00e9 */
[----:B------:R-:W-:Y:S01]  /*16af0*/  LOP3.LUT R0, R7, UR16, R190, 0x96, !PT ;  /* 0x0000001007007c12 */ /* 0x000fe2000f8e96be */
[----:B------:R-:W-:Y:S02]  /*16b00*/  IMAD.MOV.U32 R235, RZ, RZ, R50 ;  /* 0x000000ffffeb7224 */ /* 0x000fe400078e0032 */
[----:B------:R-:W-:-:S02]  /*16b10*/  FMUL.FTZ R50, R106, R3 ;  /* 0x000000036a327220 */ /* 0x000fc40000410000 */
[----:B------:R-:W-:Y:S02]  /*16b20*/  IMAD.MOV.U32 R233, RZ, RZ, R230 ;  /* 0x000000ffffe97224 */ /* 0x000fe400078e00e6 */
[-C--:B------:R-:W-:Y:S02]  /*16b30*/  FMUL.FTZ R242, R126, R8.reuse ;  /* 0x000000087ef27220 */ /* 0x080fe40000410000 */
[-C--:B------:R-:W-:Y:S02]  /*16b40*/  FMUL.FTZ R243, R127, R8.reuse ;  /* 0x000000087ff37220 */ /* 0x080fe40000410000 */
[-C--:B------:R-:W-:Y:S02]  /*16b50*/  FMUL.FTZ R250, R122, R8.reuse ;  /* 0x000000087afa7220 */ /* 0x080fe40000410000 */
[-C--:B------:R-:W-:Y:S02]  /*16b60*/  FMUL.FTZ R251, R123, R8.reuse ;  /* 0x000000087bfb7220 */ /* 0x080fe40000410000 */
[----:B------:R-:W-:-:S02]  /*16b70*/  FMUL.FTZ R171, R111, R8 ;  /* 0x000000086fab7220 */ /* 0x000fc40000410000 */
[----:B------:R-:W-:Y:S02]  /*16b80*/  IMAD.MOV.U32 R230, RZ, RZ, R74 ;  /* 0x000000ffffe67224 */ /* 0x000fe400078e004a */
[----:B------:R-:W-:Y:S02]  /*16b90*/  IMAD.MOV.U32 R106, RZ, RZ, R75 ;  /* 0x000000ffff6a7224 */ /* 0x000fe400078e004b */
        /* <DEDUP_REMOVED lines=14> */
[----:B------:R-:W-:Y:S02]  /*16c80*/  IMAD.MOV.U32 R20, RZ, RZ, R5 ;  /* 0x000000ffff147224 */ /* 0x000fe400078e0005 */
[----:B------:R-:W-:Y:S01]  /*16c90*/  IMAD.WIDE.U32 R2, R2, -0x2daee0ad, RZ ;  /* 0xd2511f5302027825 */ /* 0x000fe200078e00ff */
[----:B------:R-:W-:-:S03]  /*16ca0*/  @!P3 HADD2 R234, -R208.H0_H0, -RZ.H0_H0 ;  /* 0xa00000ffd0eab230 */ /* 0x000fc60000000900 */
[----:B------:R-:W-:Y:S01]  /*16cb0*/  IMAD.WIDE.U32 R4, R0, -0x326172a9, RZ ;  /* 0xcd9e8d5700047825 */ /* 0x000fe200078e00ff */
[----:B------:R-:W-:Y:S02]  /*16cc0*/  LOP3.LUT R0, R3, UR11, R6, 0x96, !PT ;  /* 0x0000000b03007c12 */ /* 0x000fe4000f8e9606 */
[----:B------:R-:W-:Y:S02]  /*16cd0*/  @!P3 PRMT R208, R234, 0x5410, RZ ;  /* 0x00005410ead0b816 */ /* 0x000fe400000000ff */
[----:B------:R-:W-:Y:S01]  /*16ce0*/  LOP3.LUT R3, R5, UR12, R24, 0x96, !PT ;  /* 0x0000000c05037c12 */ /* 0x000fe2000f8e9618 */
[----:B------:R-:W-:Y:S02]  /*16cf0*/  IMAD.MOV.U32 R11, RZ, RZ, R47 ;  /* 0x000000ffff0b7224 */ /* 0x000fe400078e002f */
        /* <DEDUP_REMOVED lines=8> */
[----:B------:R-:W-:Y:S02]  /*16d80*/  FMUL.FTZ R47, R119, R8 ;  /* 0x00000008772f7220 */ /* 0x000fe40000410000 */
[----:B------:R-:W-:Y:S02]  /*16d90*/  IMAD.MOV.U32 R17, RZ, RZ, R9 ;  /* 0x000000ffff117224 */ /* 0x000fe400078e0009 */
[----:B------:R-:W-:-:S04]  /*16da0*/  IMAD.WIDE.U32 R8, R3, -0x2daee0ad, RZ ;  /* 0xd2511f5303087825 */ /* 0x000fc800078e00ff */
[----:B------:R-:W-:Y:S02]  /*16db0*/  IMAD.MOV.U32 R21, RZ, RZ, R234 ;  /* 0x000000ffff157224 */ /* 0x000fe400078e00ea */
[----:B------:R-:W-:Y:S02]  /*16dc0*/  IMAD.MOV.U32 R234, RZ, RZ, R12 ;  /* 0x000000ffffea7224 */ /* 0x000fe400078e000c */
[----:B------:R-:W-:Y:S01]  /*16dd0*/  IMAD.WIDE.U32 R12, R0, -0x326172a9, RZ ;  /* 0xcd9e8d57000c7825 */ /* 0x000fe200078e00ff */
[----:B------:R-:W-:-:S03]  /*16de0*/  LOP3.LUT R0, R9, UR9, R2, 0x96, !PT ;  /* 0x0000000909007c12 */ /* 0x000fc6000f8e9602 */
        /* <DEDUP_REMOVED lines=10> */
[----:B------:R-:W-:-:S04]  /*16e90*/  LOP3.LUT R0, R3, UR14, R8, 0x96, !PT ;  /* 0x0000000e03007c12 */ /* 0x000fc8000f8e9608 */
[C---:B------:R-:W-:Y:S02]  /*16ea0*/  LOP3.LUT R7, R0.reuse, 0xff, RZ, 0xc0, !PT ;  /* 0x000000ff00077812 */ /* 0x040fe400078ec0ff */
[----:B------:R-:W-:Y:S02]  /*16eb0*/  LOP3.LUT R13, R9, UR6, R10, 0x96, !PT ;  /* 0x00000006090d7c12 */ /* 0x000fe4000f8e960a */
[----:B------:R-:W-:Y:S02]  /*16ec0*/  ISETP.GE.U32.AND P1, PT, R225, R7, PT ;  /* 0x00000007e100720c */ /* 0x000fe40003f26070 */
[----:B------:R-:W-:Y:S02]  /*16ed0*/  LOP3.LUT R10, R5, UR12, R62, 0x96, !PT ;  /* 0x0000000c050a7c12 */ /* 0x000fe4000f8e963e */
[----:B------:R-:W-:Y:S02]  /*16ee0*/  LOP3.LUT R7, R0, 0xffff, RZ, 0xc0, !PT ;  /* 0x0000ffff00077812 */ /* 0x000fe400078ec0ff */
[----:B------:R-:W-:-:S02]  /*16ef0*/  SHF.R.U32.HI R5, RZ, 0x10, R0 ;  /* 0x00000010ff057819 */ /* 0x000fc40000011600 */
[----:B------:R-:W-:Y:S02]  /*16f00*/  SHF.R.U32.HI R0, RZ, 0x18, R0 ;  /* 0x00000018ff007819 */ /* 0x000fe40000011600 */
[----:B------:R-:W-:Y:S02]  /*16f10*/  LOP3.LUT R8, R63, UR17, R14, 0x96, !PT ;  /* 0x000000113f087c12 */ /* 0x000fe4000f8e960e */
[C---:B------:R-:W-:Y:S02]  /*16f20*/  ISETP.GE.U32.AND P2, PT, R225.reuse, R0, PT ;  /* 0x00000000e100720c */ /* 0x040fe40003f46070 */
[----:B------:R-:W-:Y:S01]  /*16f30*/  LOP3.LUT R0, R2, 0xff, RZ, 0xc0, !PT ;  /* 0x000000ff02007812 */ /* 0x000fe200078ec0ff */
[----:B------:R-:W-:Y:S01]  /*16f40*/  IMAD.WIDE.U32 R8, R8, -0x2daee0ad, RZ ;  /* 0xd2511f5308087825 */ /* 0x000fe200078e00ff */
[----:B------:R-:W-:Y:S02]  /*16f50*/  SHF.R.U32.HI R7, RZ, 0x8, R7 ;  /* 0x00000008ff077819 */ /* 0x000fe40000011607 */
[----:B------:R-:W-:-:S02]  /*16f60*/  ISETP.GE.U32.AND P3, PT, R225, R0, PT ;  /* 0x00000000e100720c */ /* 0x000fc40003f66070 */
[--C-:B------:R-:W-:Y:S01]  /*16f70*/  SHF.R.U32.HI R0, RZ, 0x18, R2.reuse ;  /* 0x00000018ff007819 */ /* 0x100fe20000011602 */
[----:B------:R-:W-:Y:S01]  /*16f80*/  IMAD.MOV.U32 R63, RZ, RZ, R19 ;  /* 0x000000ffff3f7224 */ /* 0x000fe200078e0013 */
[----:B------:R-:W-:Y:S01]  /*16f90*/  LOP3.LUT R7, R7, 0xffff, RZ, 0xc0, !PT ;  /* 0x0000ffff07077812 */ /* 0x000fe200078ec0ff */
[----:B------:R-:W-:Y:S01]  /*16fa0*/  IMAD.MOV.U32 R14, RZ, RZ, R21 ;  /* 0x000000ffff0e7224 */ /* 0x000fe200078e0015 */
[----:B------:R-:W-:Y:S02]  /*16fb0*/  ISETP.GE.U32.AND P5, PT, R225, R0, PT ;  /* 0x00000000e100720c */ /* 0x000fe40003fa6070 */
[----:B------:R-:W-:Y:S02]  /*16fc0*/  LOP3.LUT R19, R2, 0xffff, RZ, 0xc0, !PT ;  /* 0x0000ffff02137812 */ /* 0x000fe400078ec0ff */
[----:B------:R-:W-:Y:S01]  /*16fd0*/  SHF.R.U32.HI R21, RZ, 0x10, R2 ;  /* 0x00000010ff157819 */ /* 0x000fe20000011602 */
[----:B------:R-:W-:Y:S01]  /*16fe0*/  IMAD.WIDE.U32 R2, R10, -0x2daee0ad, RZ ;  /* 0xd2511f530a027825 */ /* 0x000fe200078e00ff */
[----:B------:R-:W-:-:S02]  /*16ff0*/  LOP3.LUT R0, R9, UR11, R6, 0x96, !PT ;  /* 0x0000000b09007c12 */ /* 0x000fc4000f8e9606 */
[----:B------:R-:W-:Y:S02]  /*17000*/  ISETP.GE.U32.AND P0, PT, R225, R7, PT ;  /* 0x00000007e100720c */ /* 0x000fe40003f06070 */
[----:B------:R-:W-:Y:S01]  /*17010*/  LOP3.LUT R5, R5, 0xff, RZ, 0xc0, !PT ;  /* 0x000000ff05057812 */ /* 0x000fe200078ec0ff */
[----:B------:R-:W-:Y:S01]  /*17020*/  IMAD.WIDE.U32 R6, R0, -0x326172a9, RZ ;  /* 0xcd9e8d5700067825 */ /* 0x000fe200078e00ff */
[----:B------:R-:W-:Y:S02]  /*17030*/  LOP3.LUT R3, R3, UR9, R8, 0x96, !PT ;  /* 0x0000000903037c12 */ /* 0x000fe4000f8e9608 */
[----:B------:R-:W-:Y:S02]  /*17040*/  ISETP.GE.U32.AND P4, PT, R225, R5, PT ;  /* 0x00000005e100720c */ /* 0x000fe40003f86070 */
[----:B------:R-:W-:Y:S01]  /*17050*/  LOP3.LUT R0, R7, UR10, R4, 0x96, !PT ;  /* 0x0000000a07007c12 */ /* 0x000fe2000f8e9604 */
[----:B------:R-:W-:-:S05]  /*17060*/  IMAD.WIDE.U32 R4, R3, -0x326172a9, RZ ;  /* 0xcd9e8d5703047825 */ /* 0x000fca00078e00ff */
[----:B------:R-:W-:Y:S01]  /*17070*/  LOP3.LUT R3, R5, UR8, R6, 0x96, !PT ;  /* 0x0000000805037c12 */ /* 0x000fe2000f8e9606 */
[----:B------:R-:W-:-:S04]  /*17080*/  IMAD.WIDE.U32 R6, R0, -0x2daee0ad, RZ ;  /* 0xd2511f5300067825 */ /* 0x000fc800078e00ff */
[----:B------:R-:W-:Y:S01]  /*17090*/  IMAD.WIDE.U32 R10, R3, -0x2daee0ad, RZ ;  /* 0xd2511f53030a7825 */ /* 0x000fe200078e00ff */
[----:B------:R-:W-:-:S03]  /*170a0*/  LOP3.LUT R5, R7, UR7, R2, 0x96, !PT ;  /* 0x0000000707057c12 */ /* 0x000fc6000f8e9602 */
[----:B------:R-:W-:Y:S01]  /*170b0*/  IMAD.WIDE.U32 R2, R13, -0x2daee0ad, RZ ;  /* 0xd2511f530d027825 */ /* 0x000fe200078e00ff */
[----:B------:R-:W-:-:S03]  /*170c0*/  LOP3.LUT R6, R11, UR5, R6, 0x96, !PT ;  /* 0x000000050b067c12 */ /* 0x000fc6000f8e9606 */
[----:B------:R-:W-:Y:S01]  /*170d0*/  IMAD.MOV.U32 R13, RZ, RZ, R16 ;  /* 0x000000ffff0d7224 */ /* 0x000fe200078e0010 */
[----:B------:R-:W-:Y:S01]  /*170e0*/  LOP3.LUT R0, R3, UR13, R12, 0x96, !PT ;  /* 0x0000000d03007c12 */ /* 0x000fe2000f8e960c */
[----:B------:R-:W-:Y:S01]  /*170f0*/  IMAD.MOV.U32 R62, RZ, RZ, R20 ;  /* 0x000000ffff3e7224 */ /* 0x000fe200078e0014 */
[C---:B------:R-:W-:Y:S01]  /*17100*/  LOP3.LUT R15, R2.reuse, 0xffff, RZ, 0xc0, !PT ;  /* 0x0000ffff020f7812 */ /* 0x040fe200078ec0ff */
[----:B------:R-:W-:Y:S01]  /*17110*/  IMAD.MOV.U32 R9, RZ, RZ, R17 ;  /* 0x000000ffff097224 */ /* 0x000fe200078e0011 */
[----:B------:R-:W-:Y:S01]  /*17120*/  LOP3.LUT R17, R2, 0xff, RZ, 0xc0, !PT ;  /* 0x000000ff02117812 */ /* 0x000fe200078ec0ff */
[----:B------:R-:W-:Y:S01]  /*17130*/  FADD.FTZ R11, R31, R18 ;  /* 0x000000121f0b7221 */ /* 0x000fe20000010000 */
[--C-:B------:R-:W-:Y:S01]  /*17140*/  SHF.R.U32.HI R16, RZ, 0x10, R2.reuse ;  /* 0x00000010ff107819 */ /* 0x100fe20000011602 */
[----:B------:R-:W-:Y:S01]  /*17150*/  IMAD.MOV.U32 R31, RZ, RZ, R13 ;  /* 0x000000ffff1f7224 */ /* 0x000fe200078e000d */
[----:B------:R-:W-:Y:S01]  /*17160*/  SHF.R.U32.HI R20, RZ, 0x18, R2 ;  /* 0x00000018ff147819 */ /* 0x000fe20000011602 */
[----:B------:R-:W-:-:S04]  /*17170*/  IMAD.WIDE.U32 R12, R5, -0x326172a9, RZ ;  /* 0xcd9e8d57050c7825 */ /* 0x000fc800078e00ff */
[----:B------:R-:W-:Y:S01]  /*17180*/  IMAD.WIDE.U32 R2, R6, -0x326172a9, RZ ;  /* 0xcd9e8d5706027825 */ /* 0x000fe200078e00ff */
[C---:B------:R-:W-:Y:S02]  /*17190*/  PRMT R7, R41.reuse, 0x7632, R7 ;  /* 0x0000763229077816 */ /* 0x040fe40000000007 */
[----:B------:R-:W-:Y:S02]  /*171a0*/  PRMT R8, R41, 0x7610, R8 ;  /* 0x0000761029087816 */ /* 0x000fe40000000008 */
[----:B------:R-:W-:Y:S01]  /*171b0*/  LOP3.LUT R6, R3, UR14, R12, 0x96, !PT ;  /* 0x0000000e03067c12 */ /* 0x000fe2000f8e960c */
[----:B------:R-:W-:Y:S01]  /*171c0*/  IMAD.MOV.U32 R12, RZ, RZ, R14 ;  /* 0x000000ffff0c7224 */ /* 0x000fe200078e000e */
[C---:B------:R-:W-:Y:S01]  /*171d0*/  LOP3.LUT R18, R2.reuse, 0xffff, RZ, 0xc0, !PT ;  /* 0x0000ffff02127812 */ /* 0x040fe200078ec0ff */
[----:B------:R-:W-:Y:S01]  /*171e0*/  IMAD.MOV.U32 R41, RZ, RZ, R9 ;  /* 0x000000ffff297224 */ /* 0x000fe200078e0009 */
[----:B------:R-:W-:Y:S01]  /*171f0*/  LOP3.LUT R9, R2, 0xff, RZ, 0xc0, !PT ;  /* 0x000000ff02097812 */ /* 0x000fe200078ec0ff */
[----:B------:R-:W-:Y:S01]  /*17200*/  @!P0 HADD2 R76, -R7.H0_H0, -RZ.H0_H0 ;  /* 0xa00000ff074c8230 */ /* 0x000fe20000000900 */
[----:B------:R-:W-:-:S02]  /*17210*/  SHF.R.U32.HI R14, RZ, 0x10, R2 ;  /* 0x00000010ff0e7819 */ /* 0x000fc40000011602 */
[----:B------:R-:W-:Y:S01]  /*17220*/  SHF.R.U32.HI R3, RZ, 0x18, R2 ;  /* 0x00000018ff037819 */ /* 0x000fe20000011602 */
[----:B------:R-:W-:Y:S02]  /*17230*/  IMAD.MOV.U32 R2, RZ, RZ, R12 ;  /* 0x000000ffff027224 */ /* 0x000fe400078e000c */
[----:B------:R-:W-:Y:S02]  /*17240*/  FADD.FTZ R12, R142, R22 ;  /* 0x000000168e0c7221 */ /* 0x000fe40000010000 */
[----:B------:R-:W-:Y:S02]  /*17250*/  IMAD.MOV.U32 R22, RZ, RZ, R62 ;  /* 0x000000ffff167224 */ /* 0x000fe400078e003e */
[----:B------:R-:W-:Y:S01]  /*17260*/  IMAD.MOV.U32 R62, RZ, RZ, R42 ;  /* 0x000000ffff3e7224 */ /* 0x000fe200078e002a */
[----:B------:R-:W-:Y:S02]  /*17270*/  PRMT R42, R8, 0x5410, R7 ;  /* 0x00005410082a7816 */ /* 0x000fe40000000007 */
[----:B------:R-:W-:Y:S01]  /*17280*/  @!P0 PRMT R7, R76, 0x5410, RZ ;  /* 0x000054104c078816 */ /* 0x000fe200000000ff */
[----:B------:R-:W-:Y:S01]  /*17290*/  IMAD.MOV.U32 R76, RZ, RZ, R2 ;  /* 0x000000ffff4c7224 */ /* 0x000fe200078e0002 */
[----:B------:R-:W-:Y:S01]  /*172a0*/  SHF.R.U32.HI R2, RZ, 0x8, R19 ;  /* 0x00000008ff027819 */ /* 0x000fe20000011613 */
[----:B------:R-:W-:-:S03]  /*172b0*/  @!P1 HADD2 R77, -R8.H0_H0, -RZ.H0_H0 ;  /* 0xa00000ff084d9230 */ /* 0x000fc60000000900 */
[----:B------:R-:W-:Y:S02]  /*172c0*/  LOP3.LUT R2, R2, 0xffff, RZ, 0xc0, !PT ;  /* 0x0000ffff02027812 */ /* 0x000fe400078ec0ff */
[----:B------:R-:W-:Y:S02]  /*172d0*/  @!P1 PRMT R8, R77, 0x5410, RZ ;  /* 0x000054104d089816 */ /* 0x000fe400000000ff */
[----:B------:R-:W-:Y:S02]  /*172e0*/  PRMT R5, R39, 0x7610, R5 ;  /* 0x0000761027057816 */ /* 0x000fe40000000005 */
[----:B------:R-:W-:Y:S02]  /*172f0*/  ISETP.GE.U32.AND P1, PT, R225, R2, PT ;  /* 0x00000002e100720c */ /* 0x000fe40003f26070 */
[----:B------:R-:W-:Y:S01]  /*17300*/  LOP3.LUT R2, R21, 0xff, RZ, 0xc0, !PT ;  /* 0x000000ff15027812 */ /* 0x000fe200078ec0ff */
[----:B------:R-:W-:Y:S01]  /*17310*/  @!P4 HADD2 R78, -R5.H0_H0, -RZ.H0_H0 ;  /* 0xa00000ff054ec230 */ /* 0x000fe20000000900 */
[----:B------:R-:W-:-:S02]  /*17320*/  LOP3.LUT R13, R13, UR6, R4, 0x96, !PT ;  /* 0x000000060d0d7c12 */ /* 0x000fc4000f8e9604 */
[----:B------:R-:W-:Y:S02]  /*17330*/  PRMT R4, R39, 0x7632, R4 ;  /* 0x0000763227047816 */ /* 0x000fe40000000004 */
[----:B------:R-:W-:Y:S01]  /*17340*/  ISETP.GE.U32.AND P0, PT, R225, R2, PT ;  /* 0x00000002e100720c */ /* 0x000fe20003f06070 */
[----:B------:R-:W-:Y:S02]  /*17350*/  IMAD.MOV.U32 R2, RZ, RZ, R173 ;  /* 0x000000ffff027224 */ /* 0x000fe400078e00ad */
[----:B------:R-:W-:Y:S01]  /*17360*/  IMAD.MOV.U32 R21, RZ, RZ, R41 ;  /* 0x000000ffff157224 */ /* 0x000fe200078e0029 */
[----:B------:R-:W-:Y:S02]  /*17370*/  PRMT R41, R5, 0x5410, R4 ;  /* 0x0000541005297816 */ /* 0x000fe40000000004 */
[----:B------:R-:W-:Y:S01]  /*17380*/  @!P4 PRMT R5, R78, 0x5410, RZ ;  /* 0x000054104e05c816 */ /* 0x000fe200000000ff */
[----:B------:R-:W-:Y:S01]  /*17390*/  IMAD.MOV.U32 R78, RZ, RZ, R2 ;  /* 0x000000ffff4e7224 */ /* 0x000fe200078e0002 */
[----:B------:R-:W-:-:S02]  /*173a0*/  SHF.R.U32.HI R2, RZ, 0x10, R0 ;  /* 0x00000010ff027819 */ /* 0x000fc40000011600 */
[----:B------:R-:W-:Y:S01]  /*173b0*/  PRMT R199, R38, 0x7610, R199 ;  /* 0x0000761026c77816 */ /* 0x000fe200000000c7 */
[----:B------:R-:W-:Y:S01]  /*173c0*/  IMAD.MOV.U32 R19, RZ, RZ, R176 ;  /* 0x000000ffff137224 */ /* 0x000fe200078e00b0 */
[----:B------:R-:W-:Y:S02]  /*173d0*/  LOP3.LUT R2, R2, 0xff, RZ, 0xc0, !PT ;  /* 0x000000ff02027812 */ /* 0x000fe400078ec0ff */
[----:B------:R-:W-:Y:S01]  /*173e0*/  PRMT R198, R38, 0x7632, R198 ;  /* 0x0000763226c67816 */ /* 0x000fe200000000c6 */
[----:B------:R-:W-:Y:S01]  /*173f0*/  @!P3 HADD2 R80, -R199.H0_H0, -RZ.H0_H0 ;  /* 0xa00000ffc750b230 */ /* 0x000fe20000000900 */
[----:B------:R-:W-:Y:S01]  /*17400*/  ISETP.GE.U32.AND P4, PT, R225, R2, PT ;  /* 0x00000002e100720c */ /* 0x000fe20003f86070 */
[----:B------:R-:W-:Y:S02]  /*17410*/  IMAD.MOV.U32 R2, RZ, RZ, R19 ;  /* 0x000000ffff027224 */ /* 0x000fe400078e0013 */
[----:B------:R-:W-:Y:S02]  /*17420*/  FADD.FTZ R19, R32, R11 ;  /* 0x0000000b20137221 */ /* 0x000fe40000010000 */
[----:B------:R-:W-:Y:S01]  /*17430*/  IMAD.MOV.U32 R32, RZ, RZ, R22 ;  /* 0x000000ffff207224 */ /* 0x000fe200078e0016 */
[----:B------:R-:W-:-:S02]  /*17440*/  PRMT R22, R199, 0x5410, R198 ;  /* 0x00005410c7167816 */ /* 0x000fc400000000c6 */
[----:B------:R-:W-:Y:S01]  /*17450*/  @!P3 PRMT R199, R80, 0x5410, RZ ;  /* 0x0000541050c7b816 */ /* 0x000fe200000000ff */
[----:B------:R-:W-:Y:S01]  /*17460*/  IMAD.MOV.U32 R80, RZ, RZ, R2 ;  /* 0x000000ffff507224 */ /* 0x000fe200078e0002 */
[----:B------:R-:W-:Y:S01]  /*17470*/  LOP3.LUT R2, R0, 0xff, RZ, 0xc0, !PT ;  /* 0x000000ff00027812 */ /* 0x000fe200078ec0ff */
[----:B------:R-:W-:-:S03]  /*17480*/  @!P1 HADD2 R81, -R198.H0_H0, -RZ.H0_H0 ;  /* 0xa00000ffc6519230 */ /* 0x000fc60000000900 */
[----:B------:R-:W-:Y:S01]  /*17490*/  ISETP.GE.U32.AND P3, PT, R225, R2, PT ;  /* 0x00000002e100720c */ /* 0x000fe20003f66070 */
[----:B------:R-:W-:Y:S01]  /*174a0*/  IMAD.MOV.U32 R2, RZ, RZ, R171 ;  /* 0x000000ffff027224 */ /* 0x000fe200078e00ab */
[----:B------:R-:W-:Y:S01]  /*174b0*/  @!P2 HADD2 R79, -R4.H0_H0, -RZ.H0_H0 ;  /* 0xa00000ff044fa230 */ /* 0x000fe20000000900 */
[----:B------:R-:W-:Y:S02]  /*174c0*/  PRMT R197, R35, 0x7632, R197 ;  /* 0x0000763223c57816 */ /* 0x000fe400000000c5 */
[----:B------:R-:W-:Y:S01]  /*174d0*/  @!P1 PRMT R198, R81, 0x5410, RZ ;  /* 0x0000541051c69816 */ /* 0x000fe200000000ff */
[----:B------:R-:W-:Y:S01]  /*174e0*/  IMAD.MOV.U32 R81, RZ, RZ, R2 ;  /* 0x000000ffff517224 */ /* 0x000fe200078e0002 */
[----:B------:R-:W-:Y:S02]  /*174f0*/  SHF.R.U32.HI R2, RZ, 0x18, R0 ;  /* 0x00000018ff027819 */ /* 0x000fe40000011600 */
[----:B------:R-:W-:Y:S02]  /*17500*/  PRMT R196, R35, 0x7610, R196 ;  /* 0x0000761023c47816 */ /* 0x000fe400000000c4 */
[----:B------:R-:W-:Y:S01]  /*17510*/  LOP3.LUT R0, R0, 0xffff, RZ, 0xc0, !PT ;  /* 0x0000ffff00007812 */ /* 0x000fe200078ec0ff */
[----:B------:R-:W-:Y:S01]  /*17520*/  @!P5 HADD2 R82, -R197.H0_H0, -RZ.H0_H0 ;  /* 0xa00000ffc552d230 */ /* 0x000fe20000000900 */
[----:B------:R-:W-:-:S02]  /*17530*/  @!P2 PRMT R4, R79, 0x5410, RZ ;  /* 0x000054104f04a816 */ /* 0x000fc400000000ff */
[C---:B------:R-:W-:Y:S02]  /*17540*/  ISETP.GE.U32.AND P2, PT, R225.reuse, R2, PT ;  /* 0x00000002e100720c */ /* 0x040fe40003f46070 */
[----:B------:R-:W-:Y:S01]  /*17550*/  ISETP.GE.U32.AND P6, PT, R225, R3, PT ;  /* 0x00000003e100720c */ /* 0x000fe20003fc6070 */
[----:B------:R-:W-:Y:S01]  /*17560*/  IMAD.WIDE.U32 R2, R13, -0x2daee0ad, RZ ;  /* 0xd2511f530d027825 */ /* 0x000fe200078e00ff */
[----:B------:R-:W-:Y:S01]  /*17570*/  PRMT R195, R34, 0x7610, R195 ;  /* 0x0000761022c37816 */ /* 0x000fe200000000c3 */
[----:B------:R-:W-:Y:S01]  /*17580*/  @!P0 HADD2 R83, -R196.H0_H0, -RZ.H0_H0 ;  /* 0xa00000ffc4538230 */ /* 0x000fe20000000900 */
[----:B------:R-:W-:Y:S01]  /*17590*/  SHF.R.U32.HI R0, RZ, 0x8, R0 ;  /* 0x00000008ff007819 */ /* 0x000fe20000011600 */
[----:B------:R-:W-:Y:S01]  /*175a0*/  IMAD.MOV.U32 R35, RZ, RZ, R32 ;  /* 0x000000ffff237224 */ /* 0x000fe200078e0020 */
[----:B------:R-:W-:Y:S02]  /*175b0*/  PRMT R32, R196, 0x5410, R197 ;  /* 0x00005410c4207816 */ /* 0x000fe400000000c5 */
[----:B------:R-:W-:-:S02]  /*175c0*/  @!P5 PRMT R197, R82, 0x5410, RZ ;  /* 0x0000541052c5d816 */ /* 0x000fc400000000ff */
[----:B------:R-:W-:Y:S01]  /*175d0*/  PRMT R194, R34, 0x7632, R194 ;  /* 0x0000763222c27816 */ /* 0x000fe200000000c2 */
[----:B------:R-:W-:Y:S01]  /*175e0*/  IMAD.MOV.U32 R34, RZ, RZ, R21 ;  /* 0x000000ffff227224 */ /* 0x000fe200078e0015 */
[----:B------:R-:W-:Y:S01]  /*175f0*/  LOP3.LUT R0, R0, 0xffff, RZ, 0xc0, !PT ;  /* 0x0000ffff00007812 */ /* 0x000fe200078ec0ff */
[----:B------:R-:W-:Y:S01]  /*17600*/  @!P3 HADD2 R88, -R195.H0_H0, -RZ.H0_H0 ;  /* 0xa00000ffc358b230 */ /* 0x000fe20000000900 */
[----:B------:R-:W-:Y:S01]  /*17610*/  ISETP.GE.U32.AND P5, PT, R225, R9, PT ;  /* 0x00000009e100720c */ /* 0x000fe20003fa6070 */
[----:B------:R-:W-:Y:S01]  /*17620*/  IMAD.MOV.U32 R142, RZ, RZ, R178 ;  /* 0x000000ffff8e7224 */ /* 0x000fe200078e00b2 */
[C---:B------:R-:W-:Y:S02]  /*17630*/  LOP3.LUT R13, R2.reuse, 0xff, RZ, 0xc0, !PT ;  /* 0x000000ff020d7812 */ /* 0x040fe400078ec0ff */
[----:B------:R-:W-:Y:S01]  /*17640*/  LOP3.LUT R11, R2, 0xffff, RZ, 0xc0, !PT ;  /* 0x0000ffff020b7812 */ /* 0x000fe200078ec0ff */
[----:B------:R-:W-:Y:S01]  /*17650*/  IMAD.MOV.U32 R38, RZ, RZ, R172 ;  /* 0x000000ffff267224 */ /* 0x000fe200078e00ac */
[----:B------:R-:W-:-:S02]  /*17660*/  SHF.R.U32.HI R9, RZ, 0x10, R2 ;  /* 0x00000010ff097819 */ /* 0x000fc40000011602 */
[----:B------:R-:W-:Y:S02]  /*17670*/  @!P0 PRMT R196, R83, 0x5410, RZ ;  /* 0x0000541053c48816 */ /* 0x000fe400000000ff */
[----:B------:R-:W-:Y:S01]  /*17680*/  SHF.R.U32.HI R21, RZ, 0x18, R2 ;  /* 0x00000018ff157819 */ /* 0x000fe20000011602 */
[----:B------:R-:W-:Y:S01]  /*17690*/  IMAD.MOV.U32 R2, RZ, RZ, R31 ;  /* 0x000000ffff027224 */ /* 0x000fe200078e001f */
[----:B------:R-:W-:Y:S01]  /*176a0*/  ISETP.GE.U32.AND P0, PT, R225, R0, PT ;  /* 0x00000000e100720c */ /* 0x000fe20003f06070 */
[----:B------:R-:W-:Y:S01]  /*176b0*/  IMAD.MOV.U32 R83, RZ, RZ, R45 ;  /* 0x000000ffff537224 */ /* 0x000fe200078e002d */
[----:B------:R1:W-:Y:S01]  /*176c0*/  STG.E.U16 [R140.64+-0x100], R58 ;  /* 0xffff003a8c007986 */ /* 0x0003e2000c101520 */
[----:B------:R-:W-:Y:S01]  /*176d0*/  IMAD.MOV.U32 R31, RZ, RZ, c[0x0][0x228] ;  /* 0x00008a00ff1f7624 */ /* 0x000fe200078e00ff */
[----:B------:R-:W-:Y:S01]  /*176e0*/  LOP3.LUT R0, R3, UR13, R10, 0x96, !PT ;  /* 0x0000000d03007c12 */ /* 0x000fe2000f8e960a */
[----:B------:R-:W-:Y:S01]  /*176f0*/  IMAD.MOV.U32 R45, RZ, RZ, R103 ;  /* 0x000000ffff2d7224 */ /* 0x000fe200078e0067 */
[----:B------:R-:W-:Y:S01]  /*17700*/  PRMT R103, R195, 0x5410, R194 ;  /* 0x00005410c3677816 */ /* 0x000fe200000000c2 */
[----:B------:R-:W-:Y:S01]  /*17710*/  IMAD.MOV.U32 R10, RZ, RZ, R142 ;  /* 0x000000ffff0a7224 */ /* 0x000fe200078e008e */
[----:B------:R-:W-:Y:S01]  /*17720*/  @!P3 PRMT R195, R88, 0x5410, RZ ;  /* 0x0000541058c3b816 */ /* 0x000fe200000000ff */
[----:B------:R-:W-:Y:S01]  /*17730*/  IMAD.MOV.U32 R39, RZ, RZ, R175 ;  /* 0x000000ffff277224 */ /* 0x000fe200078e00af */
[----:B------:R2:W-:Y:S01]  /*17740*/  STG.E.U16 [R140.64+-0xfe], R57 ;  /* 0xffff02398c007986 */ /* 0x0005e2000c101520 */
[----:B------:R-:W-:-:S02]  /*17750*/  IMAD.MOV.U32 R88, RZ, RZ, R38 ;  /* 0x000000ffff587224 */ /* 0x000fc400078e0026 */
[----:B------:R-:W-:Y:S01]  /*17760*/  IMAD.SHL.U32 R142, R31, 0x8, RZ ;  /* 0x000000081f8e7824 */ /* 0x000fe200078e00ff */
[C---:B------:R-:W-:Y:S01]  /*17770*/  PRMT R193, R28.reuse, 0x7632, R193 ;  /* 0x000076321cc17816 */ /* 0x040fe200000000c1 */
[----:B------:R-:W-:Y:S01]  /*17780*/  IMAD.MOV.U32 R3, RZ, RZ, R143 ;  /* 0x000000ffff037224 */ /* 0x000fe200078e008f */
[----:B------:R-:W-:Y:S01]  /*17790*/  PRMT R162, R27, 0x7610, R162 ;  /* 0x000076101ba27816 */ /* 0x000fe200000000a2 */
[C---:B------:R-:W-:Y:S01]  /*177a0*/  IMAD.SHL.U32 R38, R31.reuse, 0x40, RZ ;  /* 0x000000401f267824 */ /* 0x040fe200078e00ff */
[----:B------:R-:W-:Y:S01]  /*177b0*/  PRMT R192, R28, 0x7610, R192 ;  /* 0x000076101cc07816 */ /* 0x000fe200000000c0 */
[----:B------:R-:W-:Y:S01]  /*177c0*/  IMAD R31, R31, 0x48, RZ ;  /* 0x000000481f1f7824 */ /* 0x000fe200078e02ff */
[----:B------:R-:W-:Y:S01]  /*177d0*/  PRMT R161, R27, 0x7632, R161 ;  /* 0x000076321ba17816 */ /* 0x000fe200000000a1 */
[----:B------:R-:W-:Y:S01]  /*177e0*/  IMAD.MOV.U32 R82, RZ, RZ, R35 ;  /* 0x000000ffff527224 */ /* 0x000fe200078e0023 */
[C---:B------:R-:W-:Y:S01]  /*177f0*/  PRMT R163, R23.reuse, 0x7632, R163 ;  /* 0x0000763217a37816 */ /* 0x040fe200000000a3 */
[----:B------:R-:W-:Y:S01]  /*17800*/  IMAD.MOV.U32 R35, RZ, RZ, R39 ;  /* 0x000000ffff237224 */ /* 0x000fe200078e0027 */
[----:B------:R-:W-:Y:S01]  /*17810*/  PRMT R189, R23, 0x7610, R189 ;  /* 0x0000761017bd7816 */ /* 0x000fe200000000bd */
[--C-:B------:R-:W-:Y:S01]  /*17820*/  IMAD.WIDE R142, R142, 0x2, R140.reuse ;  /* 0x000000028e8e7825 */ /* 0x100fe200078e028c */
[----:B------:R3:W5:Y:S03]  /*17830*/  LDL.LU R178, [R1+0x170] ;  /* 0x0001700001b27983 */ /* 0x0007660000300800 */
[----:B------:R-:W-:-:S04]  /*17840*/  IMAD.WIDE R38, R38, 0x2, R140 ;  /* 0x0000000226267825 */ /* 0x000fc800078e028c */
[----:B-1----:R-:W-:Y:S02]  /*17850*/  IMAD.MOV.U32 R58, RZ, RZ, R2 ;  /* 0x000000ffff3a7224 */ /* 0x002fe400078e0002 */
[----:B--2---:R-:W-:Y:S02]  /*17860*/  IMAD.MOV.U32 R57, RZ, RZ, R3 ;  /* 0x000000ffff397224 */ /* 0x004fe400078e0003 */
[----:B------:R-:W-:Y:S01]  /*17870*/  IMAD.WIDE R2, R31, 0x2, R140 ;  /* 0x000000021f027825 */ /* 0x000fe200078e028c */
[----:B------:R-:W-:Y:S04]  /*17880*/  STG.E.U16 [R142.64+-0x100], R52 ;  /* 0xffff00348e007986 */ /* 0x000fe8000c101520 */
[----:B------:R-:W-:Y:S04]  /*17890*/  STG.E.U16 [R142.64+-0xfe], R53 ;  /* 0xffff02358e007986 */ /* 0x000fe8000c101520 */
[----:B------:R-:W-:Y:S04]  /*178a0*/  STG.E.U16 [R38.64+-0x100], R8 ;  /* 0xffff000826007986 */ /* 0x000fe8000c101520 */
[----:B------:R-:W-:Y:S04]  /*178b0*/  STG.E.U16 [R38.64+-0xfe], R7 ;  /* 0xffff020726007986 */ /* 0x000fe8000c101520 */
[----:B------:R1:W-:Y:S01]  /*178c0*/  STG.E.U16 [R2.64+-0x100], R5 ;  /* 0xffff000502007986 */ /* 0x0003e2000c101520 */
[----:B------:R-:W-:-:S05]  /*178d0*/  @!P0 HADD2 R89, -R194.H0_H0, -RZ.H0_H0 ;  /* 0xa00000ffc2598230 */ /* 0x000fca0000000900 */
[----:B------:R-:W-:Y:S01]  /*178e0*/  @!P0 PRMT R194, R89, 0x5410, RZ ;  /* 0x0000541059c28816 */ /* 0x000fe200000000ff */
[----:B------:R-:W-:Y:S01]  /*178f0*/  IMAD.MOV.U32 R89, RZ, RZ, R10 ;  /* 0x000000ffff597224 */ /* 0x000fe200078e000a */
[----:B-1----:R-:W-:-:S04]  /*17900*/  SHF.R.U32.HI R2, RZ, 0x8, R15 ;  /* 0x00000008ff027819 */ /* 0x002fc8000001160f */
[----:B------:R-:W-:-:S04]  /*17910*/  LOP3.LUT R2, R2, 0xffff, RZ, 0xc0, !PT ;  /* 0x0000ffff02027812 */ /* 0x000fc800078ec0ff */
[----:B------:R-:W-:Y:S02]  /*17920*/  ISETP.GE.U32.AND P1, PT, R225, R2, PT ;  /* 0x00000002e100720c */ /* 0x000fe40003f26070 */
[----:B------:R-:W-:-:S04]  /*17930*/  LOP3.LUT R2, R16, 0xff, RZ, 0xc0, !PT ;  /* 0x000000ff10027812 */ /* 0x000fc800078ec0ff */
[----:B------:R-:W-:Y:S01]  /*17940*/  ISETP.GE.U32.AND P0, PT, R225, R2, PT ;  /* 0x00000002e100720c */ /* 0x000fe20003f06070 */
[----:B------:R-:W-:Y:S01]  /*17950*/  MUFU.EX2 R10, R149 ;  /* 0x00000095000a7308 */ /* 0x000fe20000000800 */
[----:B------:R-:W-:Y:S01]  /*17960*/  @!P2 HADD2 R91, -R193.H0_H0, -RZ.H0_H0 ;  /* 0xa00000ffc15ba230 */ /* 0x000fe20000000900 */
[----:B------:R-:W-:Y:S01]  /*17970*/  IMAD.MOV.U32 R52, RZ, RZ, R83 ;  /* 0x000000ffff347224 */ /* 0x000fe200078e0053 */
[----:B------:R-:W-:Y:S01]  /*17980*/  LOP3.LUT R2, R14, 0xff, RZ, 0xc0, !PT ;  /* 0x000000ff0e027812 */ /* 0x000fe200078ec0ff */
[----:B------:R-:W-:-:S04]  /*17990*/  IMAD.MOV.U32 R79, RZ, RZ, R174 ;  /* 0x000000ffff4f7224 */ /* 0x000fc800078e00ae */
[----:B------:R-:W1:Y:S01]  /*179a0*/  MUFU.EX2 R3, R148 ;  /* 0x0000009400037308 */ /* 0x000e620000000800 */
[----:B------:R-:W-:Y:S02]  /*179b0*/  IMAD.MOV.U32 R83, RZ, RZ, R81 ;  /* 0x000000ffff537224 */ /* 0x000fe400078e0051 */
[----:B------:R-:W-:Y:S01]  /*179c0*/  IMAD.MOV.U32 R81, RZ, RZ, R102 ;  /* 0x000000ffff517224 */ /* 0x000fe200078e0066 */
[----:B------:R-:W-:Y:S01]  /*179d0*/  PRMT R102, R192, 0x5410, R193 ;  /* 0x00005410c0667816 */ /* 0x000fe200000000c1 */
[----:B------:R-:W-:Y:S01]  /*179e0*/  @!P0 HADD2 R99, -R162.H0_H0, -RZ.H0_H0 ;  /* 0xa00000ffa2638230 */ /* 0x000fe20000000900 */
[----:B------:R-:W-:Y:S01]  /*179f0*/  @!P2 PRMT R193, R91, 0x5410, RZ ;  /* 0x000054105bc1a816 */ /* 0x000fe200000000ff */
[----:B------:R-:W-:Y:S01]  /*17a00*/  FADD.FTZ R8, R46, R12 ;  /* 0x0000000c2e087221 */ /* 0x000fe20000010000 */
[----:B------:R-:W-:Y:S01]  /*17a10*/  ISETP.GE.U32.AND P2, PT, R225, R2, PT ;  /* 0x00000002e100720c */ /* 0x000fe20003f46070 */
[----:B------:R-:W-:Y:S01]  /*17a20*/  IMAD.MOV.U32 R12, RZ, RZ, R79 ;  /* 0x000000ffff0c7224 */ /* 0x000fe200078e004f */
[C---:B------:R-:W-:Y:S01]  /*17a30*/  LOP3.LUT R5, R6.reuse, 0xff, RZ, 0xc0, !PT ;  /* 0x000000ff06057812 */ /* 0x040fe200078ec0ff */
[----:B------:R-:W-:Y:S01]  /*17a40*/  IMAD.MOV.U32 R79, RZ, RZ, R100 ;  /* 0x000000ffff4f7224 */ /* 0x000fe200078e0064 */
[----:B------:R-:W-:-:S02]  /*17a50*/  LOP3.LUT R2, R6, 0xffff, RZ, 0xc0, !PT ;  /* 0x0000ffff06027812 */ /* 0x000fc400078ec0ff */
[----:B------:R-:W-:Y:S02]  /*17a60*/  PRMT R100, R162, 0x5410, R161 ;  /* 0x00005410a2647816 */ /* 0x000fe400000000a1 */
[----:B------:R-:W-:Y:S02]  /*17a70*/  @!P0 PRMT R162, R99, 0x5410, RZ ;  /* 0x0000541063a28816 */ /* 0x000fe400000000ff */
[----:B------:R-:W-:Y:S02]  /*17a80*/  ISETP.GE.U32.AND P0, PT, R225, R5, PT ;  /* 0x00000005e100720c */ /* 0x000fe40003f06070 */
[----:B------:R-:W-:Y:S01]  /*17a90*/  SHF.R.U32.HI R2, RZ, 0x8, R2 ;  /* 0x00000008ff027819 */ /* 0x000fe20000011602 */
[----:B------:R-:W-:Y:S01]  /*17aa0*/  @!P1 HADD2 R96, -R163.H0_H0, -RZ.H0_H0 ;  /* 0xa00000ffa3609230 */ /* 0x000fe20000000900 */
[----:B-1----:R-:W-:Y:S01]  /*17ab0*/  F2FP.PACK_AB R5, R3, R10 ;  /* 0x0000000a0305723e */ /* 0x002fe200000000ff */
[----:B------:R-:W-:Y:S01]  /*17ac0*/  IMAD.MOV.U32 R91, RZ, RZ, R58 ;  /* 0x000000ffff5b7224 */ /* 0x000fe200078e003a */
[----:B------:R-:W-:Y:S01]  /*17ad0*/  LOP3.LUT R2, R2, 0xffff, RZ, 0xc0, !PT ;  /* 0x0000ffff02027812 */ /* 0x000fe200078ec0ff */
[----:B------:R-:W-:Y:S01]  /*17ae0*/  IMAD.MOV.U32 R58, RZ, RZ, R101 ;  /* 0x000000ffff3a7224 */ /* 0x000fe200078e0065 */
[----:B------:R-:W-:-:S02]  /*17af0*/  PRMT R101, R189, 0x5410, R163 ;  /* 0x00005410bd657816 */ /* 0x000fc400000000a3 */
[----:B------:R-:W-:Y:S02]  /*17b00*/  @!P1 PRMT R163, R96, 0x5410, RZ ;  /* 0x0000541060a39816 */ /* 0x000fe400000000ff */
[----:B------:R-:W-:Y:S02]  /*17b10*/  PRMT R160, R5, 0x7610, R160 ;  /* 0x0000761005a07816 */ /* 0x000fe400000000a0 */
[----:B------:R-:W-:Y:S02]  /*17b20*/  ISETP.GE.U32.AND P1, PT, R225, R2, PT ;  /* 0x00000002e100720c */ /* 0x000fe40003f26070 */
[----:B------:R-:W-:Y:S01]  /*17b30*/  SHF.R.U32.HI R2, RZ, 0x8, R18 ;  /* 0x00000008ff027819 */ /* 0x000fe20000011612 */
[----:B------:R-:W-:Y:S01]  /*17b40*/  IMAD.MOV.U32 R28, RZ, RZ, R78 ;  /* 0x000000ffff1c7224 */ /* 0x000fe200078e004e */
[----:B------:R-:W-:Y:S01]  /*17b50*/  @!P0 HADD2 R104, -R160.H0_H0, -RZ.H0_H0 ;  /* 0xa00000ffa0688230 */ /* 0x000fe20000000900 */
[----:B------:R-:W-:Y:S01]  /*17b60*/  PRMT R159, R5, 0x7632, R159 ;  /* 0x00007632059f7816 */ /* 0x000fe2000000009f */
[----:B------:R-:W-:Y:S01]  /*17b70*/  IMAD.MOV.U32 R78, RZ, RZ, R236 ;  /* 0x000000ffff4e7224 */ /* 0x000fe200078e00ec */
[----:B------:R-:W-:Y:S01]  /*17b80*/  LOP3.LUT R2, R2, 0xffff, RZ, 0xc0, !PT ;  /* 0x0000ffff02027812 */ /* 0x000fe200078ec0ff */
[----:B------:R-:W-:Y:S01]  /*17b90*/  FADD.FTZ R7, R10, R26 ;  /* 0x0000001a0a077221 */ /* 0x000fe20000010000 */
[----:B------:R-:W-:Y:S01]  /*17ba0*/  MUFU.EX2 R236, R151 ;  /* 0x0000009700ec7308 */ /* 0x000fe20000000800 */
[----:B------:R-:W-:Y:S01]  /*17bb0*/  IMAD.MOV.U32 R16, RZ, RZ, R107 ;  /* 0x000000ffff107224 */ /* 0x000fe200078e006b */
[----:B------:R-:W-:-:S02]  /*17bc0*/  PRMT R107, R160, 0x5410, R159 ;  /* 0x00005410a06b7816 */ /* 0x000fc4000000009f */
[----:B------:R-:W-:-:S04]  /*17bd0*/  @!P0 PRMT R160, R104, 0x5410, RZ ;  /* 0x0000541068a08816 */ /* 0x000fc800000000ff */
[----:B------:R-:W1:Y:S01]  /*17be0*/  MUFU.EX2 R10, R150 ;  /* 0x00000096000a7308 */ /* 0x000e620000000800 */
[----:B------:R-:W-:-:S07]  /*17bf0*/  ISETP.GE.U32.AND P0, PT, R225, R2, PT ;  /* 0x00000002e100720c */ /* 0x000fce0003f06070 */
[----:B------:R-:W-:Y:S08]  /*17c00*/  MUFU.EX2 R2, R43 ;  /* 0x0000002b00027308 */ /* 0x000ff00000000800 */
[----:B------:R-:W2:Y:S01]  /*17c10*/  MUFU.EX2 R53, R56 ;  /* 0x0000003800357308 */ /* 0x000ea20000000800 */
[----:B------:R-:W-:Y:S01]  /*17c20*/  FADD.FTZ R7, R3, R7 ;  /* 0x0000000703077221 */ /* 0x000fe20000010000 */
[----:B-1----:R-:W-:-:S04]  /*17c30*/  F2FP.PACK_AB R3, R236, R10 ;  /* 0x0000000aec03723e */ /* 0x002fc800000000ff */
[C---:B------:R-:W-:Y:S02]  /*17c40*/  PRMT R158, R3.reuse, 0x7610, R158 ;  /* 0x00007610039e7816 */ /* 0x040fe4000000009e */
[----:B------:R-:W-:Y:S01]  /*17c50*/  PRMT R157, R3, 0x7632, R157 ;  /* 0x00007632039d7816 */ /* 0x000fe2000000009d */
[----:B------:R-:W-:Y:S01]  /*17c60*/  IMAD.MOV.U32 R77, RZ, RZ, R177 ;  /* 0x000000ffff4d7224 */ /* 0x000fe200078e00b1 */
[----:B------:R-:W-:Y:S01]  /*17c70*/  @!P1 HADD2 R105, -R159.H0_H0, -RZ.H0_H0 ;  /* 0xa00000ff9f699230 */ /* 0x000fe20000000900 */
[----:B------:R3:W5:Y:S04]  /*17c80*/  LDL.LU R177, [R1+0x16c] ;  /* 0x00016c0001b17983 */ /* 0x0007680000300800 */
[----:B------:R3:W5:Y:S01]  /*17c90*/  LDL.LU R176, [R1+0x168] ;  /* 0x0001680001b07983 */ /* 0x0007620000300800 */
[----:B--2---:R-:W-:-:S03]  /*17ca0*/  F2FP.PACK_AB R3, R53, R2 ;  /* 0x000000023503723e */ /* 0x004fc600000000ff */
[----:B------:R3:W5:Y:S01]  /*17cb0*/  LDL.LU R175, [R1+0x164] ;  /* 0x0001640001af7983 */ /* 0x0007620000300800 */
[C---:B------:R-:W-:Y:S02]  /*17cc0*/  PRMT R156, R3.reuse, 0x7610, R156 ;  /* 0x00007610039c7816 */ /* 0x040fe4000000009c */
[----:B------:R-:W-:Y:S01]  /*17cd0*/  PRMT R155, R3, 0x7632, R155 ;  /* 0x00007632039b7816 */ /* 0x000fe2000000009b */
[----:B------:R3:W5:Y:S01]  /*17ce0*/  LDL.LU R174, [R1+0x160] ;  /* 0x0001600001ae7983 */ /* 0x0007620000300800 */
[----:B------:R-:W-:Y:S02]  /*17cf0*/  LOP3.LUT R3, R0, 0xff, RZ, 0xc0, !PT ;  /* 0x000000ff00037812 */ /* 0x000fe400078ec0ff */
[----:B------:R-:W-:Y:S01]  /*17d00*/  @!P1 PRMT R159, R105, 0x5410, RZ ;  /* 0x00005410699f9816 */ /* 0x000fe200000000ff */
[----:B------:R3:W5:Y:S01]  /*17d10*/  LDL.LU R173, [R1+0x15c] ;  /* 0x00015c0001ad7983 */ /* 0x0007620000300800 */
[----:B------:R-:W-:-:S03]  /*17d20*/  ISETP.GE.U32.AND P1, PT, R225, R3, PT ;  /* 0x00000003e100720c */ /* 0x000fc60003f26070 */
[----:B------:R3:W5:Y:S04]  /*17d30*/  LDL.LU R172, [R1+0x158] ;  /* 0x0001580001ac7983 */ /* 0x0007680000300800 */
[----:B------:R3:W5:Y:S04]  /*17d40*/  LDL.LU R171, [R1+0x154] ;  /* 0x0001540001ab7983 */ /* 0x0007680000300800 */
[----:B------:R3:W2:Y:S01]  /*17d50*/  LDL.LU.S16 R3, [R1+0x34] ;  /* 0x0000340001037983 */ /* 0x0006a20000300600 */
[----:B------:R-:W-:Y:S01]  /*17d60*/  @!P4 HADD2 R90, -R192.H0_H0, -RZ.H0_H0 ;  /* 0xa00000ffc05ac230 */ /* 0x000fe20000000900 */
[----:B------:R-:W-:Y:S01]  /*17d70*/  IMAD.MOV.U32 R15, RZ, RZ, R57 ;  /* 0x000000ffff0f7224 */ /* 0x000fe200078e0039 */
[----:B------:R-:W-:Y:S01]  /*17d80*/  @!P5 HADD2 R116, -R158.H0_H0, -RZ.H0_H0 ;  /* 0xa00000ff9e74d230 */ /* 0x000fe20000000900 */
[----:B------:R-:W-:Y:S01]  /*17d90*/  FADD.FTZ R57, R2, R29 ;  /* 0x0000001d02397221 */ /* 0x000fe20000010000 */
[----:B------:R-:W-:-:S02]  /*17da0*/  SHF.R.U32.HI R2, RZ, 0x18, R6 ;  /* 0x00000018ff027819 */ /* 0x000fc40000011606 */
[----:B------:R-:W-:Y:S01]  /*17db0*/  @!P4 PRMT R192, R90, 0x5410, RZ ;  /* 0x000054105ac0c816 */ /* 0x000fe200000000ff */
[----:B------:R-:W-:Y:S01]  /*17dc0*/  IMAD.MOV.U32 R90, RZ, RZ, R106 ;  /* 0x000000ffff5a7224 */ /* 0x000fe200078e006a */
[----:B------:R-:W-:Y:S02]  /*17dd0*/  PRMT R106, R158, 0x5410, R157 ;  /* 0x000054109e6a7816 */ /* 0x000fe4000000009d */
[----:B------:R-:W-:Y:S02]  /*17de0*/  @!P5 PRMT R158, R116, 0x5410, RZ ;  /* 0x00005410749ed816 */ /* 0x000fe400000000ff */
[C---:B------:R-:W-:Y:S02]  /*17df0*/  ISETP.GE.U32.AND P5, PT, R225.reuse, R2, PT ;  /* 0x00000002e100720c */ /* 0x040fe40003fa6070 */
[----:B------:R-:W-:Y:S01]  /*17e00*/  SHF.R.U32.HI R2, RZ, 0x10, R6 ;  /* 0x00000010ff027819 */ /* 0x000fe20000011606 */
[----:B------:R-:W-:Y:S01]  /*17e10*/  IMAD.MOV.U32 R23, RZ, RZ, R52 ;  /* 0x000000ffff177224 */ /* 0x000fe200078e0034 */
[----:B------:R-:W-:Y:S01]  /*17e20*/  ISETP.GE.U32.AND P3, PT, R225, R17, PT ;  /* 0x00000011e100720c */ /* 0x000fe20003f66070 */
[----:B------:R-:W-:Y:S01]  /*17e30*/  IMAD.MOV.U32 R17, RZ, RZ, R77 ;  /* 0x000000ffff117224 */ /* 0x000fe200078e004d */
[----:B------:R-:W-:Y:S01]  /*17e40*/  LOP3.LUT R2, R2, 0xff, RZ, 0xc0, !PT ;  /* 0x000000ff02027812 */ /* 0x000fe200078ec0ff */
[----:B------:R-:W-:-:S02]  /*17e50*/  IMAD.MOV.U32 R77, RZ, RZ, R232 ;  /* 0x000000ffff4d7224 */ /* 0x000fc400078e00e8 */
[----:B------:R-:W-:Y:S01]  /*17e60*/  IMAD.MOV.U32 R52, RZ, RZ, R233 ;  /* 0x000000ffff347224 */ /* 0x000fe200078e00e9 */
[----:B------:R-:W-:Y:S01]  /*17e70*/  MUFU.EX2 R232, R246 ;  /* 0x000000f600e87308 */ /* 0x000fe20000000800 */
[----:B------:R-:W-:Y:S02]  /*17e80*/  ISETP.GE.U32.AND P4, PT, R225, R2, PT ;  /* 0x00000002e100720c */ /* 0x000fe40003f86070 */
[----:B------:R-:W-:-:S05]  /*17e90*/  LOP3.LUT R2, R0, 0xffff, RZ, 0xc0, !PT ;  /* 0x0000ffff00027812 */ /* 0x000fca00078ec0ff */
[----:B------:R-:W1:Y:S01]  /*17ea0*/  MUFU.EX2 R233, R247 ;  /* 0x000000f700e97308 */ /* 0x000e620000000800 */
[----:B------:R-:W-:Y:S01]  /*17eb0*/  SHF.R.U32.HI R2, RZ, 0x8, R2 ;  /* 0x00000008ff027819 */ /* 0x000fe20000011602 */
[----:B------:R-:W-:-:S03]  /*17ec0*/  @!P0 HADD2 R117, -R157.H0_H0, -RZ.H0_H0 ;  /* 0xa00000ff9d758230 */ /* 0x000fc60000000900 */
[----:B------:R-:W-:Y:S02]  /*17ed0*/  LOP3.LUT R2, R2, 0xffff, RZ, 0xc0, !PT ;  /* 0x0000ffff02027812 */ /* 0x000fe400078ec0ff */
[----:B------:R-:W-:Y:S02]  /*17ee0*/  @!P0 PRMT R157, R117, 0x5410, RZ ;  /* 0x00005410759d8816 */ /* 0x000fe400000000ff */
[----:B------:R-:W-:Y:S02]  /*17ef0*/  ISETP.GE.U32.AND P0, PT, R225, R2, PT ;  /* 0x00000002e100720c */ /* 0x000fe40003f06070 */
[----:B-1----:R-:W-:-:S04]  /*17f00*/  F2FP.PACK_AB R2, R233, R232 ;  /* 0x000000e8e902723e */ /* 0x002fc800000000ff */
[----:B------:R-:W-:-:S05]  /*17f10*/  PRMT R154, R2, 0x7610, R154 ;  /* 0x00007610029a7816 */ /* 0x000fca000000009a */
[----:B--2---:R-:W-:-:S05]  /*17f20*/  @!P1 HADD2 R3, -R154.H0_H0, -RZ.H0_H0 ;  /* 0xa00000ff9a039230 */ /* 0x004fca0000000900 */
[----:B------:R-:W-:Y:S02]  /*17f30*/  PRMT R18, R3, 0x7610, R18 ;  /* 0x0000761003127816 */ /* 0x000fe40000000012 */
[----:B------:R-:W-:Y:S02]  /*17f40*/  SHF.R.U32.HI R3, RZ, 0x8, R11 ;  /* 0x00000008ff037819 */ /* 0x000fe4000001160b */
[----:B------:R3:W2:Y:S01]  /*17f50*/  LDL.LU.S16 R11, [R1+0x38] ;  /* 0x00003800010b7983 */ /* 0x0006a20000300600 */
[----:B------:R-:W-:Y:S02]  /*17f60*/  PRMT R153, R2, 0x7632, R153 ;  /* 0x0000763202997816 */ /* 0x000fe40000000099 */
[----:B------:R-:W-:Y:S02]  /*17f70*/  LOP3.LUT R5, R9, 0xff, RZ, 0xc0, !PT ;  /* 0x000000ff09057812 */ /* 0x000fe400078ec0ff */
[----:B------:R-:W-:Y:S01]  /*17f80*/  PRMT R247, R154, 0x5410, R153 ;  /* 0x000054109af77816 */ /* 0x000fe20000000099 */
[----:B------:R-:W-:-:S02]  /*17f90*/  IMAD.MOV.U32 R14, RZ, RZ, R76 ;  /* 0x000000ffff0e7224 */ /* 0x000fc400078e004c */
[----:B------:R-:W-:Y:S02]  /*17fa0*/  IMAD.MOV.U32 R76, RZ, RZ, R235 ;  /* 0x000000ffff4c7224 */ /* 0x000fe400078e00eb */
[----:B------:R-:W-:Y:S02]  /*17fb0*/  IMAD.MOV.U32 R235, RZ, RZ, R234 ;  /* 0x000000ffffeb7224 */ /* 0x000fe400078e00ea */
[----:B------:R-:W-:Y:S01]  /*17fc0*/  MUFU.EX2 R234, R252 ;  /* 0x000000fc00ea7308 */ /* 0x000fe20000000800 */
[----:B--2---:R-:W-:-:S05]  /*17fd0*/  @!P0 HADD2 R11, -R153.H0_H0, -RZ.H0_H0 ;  /* 0xa00000ff990b8230 */ /* 0x004fca0000000900 */
[----:B------:R-:W-:-:S04]  /*17fe0*/  PRMT R9, R11, 0x7610, R9 ;  /* 0x000076100b097816 */ /* 0x000fc80000000009 */
[----:B------:R-:W-:Y:S02]  /*17ff0*/  @!P0 PRMT R153, R9, 0x5410, RZ ;  /* 0x0000541009998816 */ /* 0x000fe400000000ff */
[----:B------:R3:W2:Y:S01]  /*18000*/  LDL.LU.S16 R9, [R1+0x3c] ;  /* 0x00003c0001097983 */ /* 0x0006a20000300600 */
[----:B------:R-:W1:Y:S01]  /*18010*/  MUFU.EX2 R235, R235 ;  /* 0x000000eb00eb7308 */ /* 0x000e620000000800 */
[----:B------:R-:W-:Y:S01]  /*18020*/  @!P6 HADD2 R118, -R155.H0_H0, -RZ.H0_H0 ;  /* 0xa00000ff9b76e230 */ /* 0x000fe20000000900 */
[----:B------:R-:W-:-:S04]  /*18030*/  PRMT R105, R156, 0x5410, R155 ;  /* 0x000054109c697816 */ /* 0x000fc8000000009b */
[----:B------:R-:W-:Y:S02]  /*18040*/  @!P6 PRMT R155, R118, 0x5410, RZ ;  /* 0x00005410769be816 */ /* 0x000fe400000000ff */
[----:B------:R-:W-:Y:S02]  /*18050*/  ISETP.GE.U32.AND P6, PT, R225, R13, PT ;  /* 0x0000000de100720c */ /* 0x000fe40003fc6070 */
[----:B------:R-:W-:Y:S01]  /*18060*/  LOP3.LUT R2, R3, 0xffff, RZ, 0xc0, !PT ;  /* 0x0000ffff03027812 */ /* 0x000fe200078ec0ff */
[----:B------:R-:W-:Y:S01]  /*18070*/  @!P3 HADD2 R97, -R189.H0_H0, -RZ.H0_H0 ;  /* 0xa00000ffbd61b230 */ /* 0x000fe20000000900 */
[----:B-1----:R-:W-:Y:S01]  /*18080*/  F2FP.PACK_AB R3, R235, R234 ;  /* 0x000000eaeb03723e */ /* 0x002fe200000000ff */
[----:B------:R-:W-:-:S03]  /*18090*/  IMAD.MOV.U32 R46, RZ, RZ, R12 ;  /* 0x000000ffff2e7224 */ /* 0x000fc600078e000c */
[----:B------:R-:W-:Y:S01]  /*180a0*/  PRMT R152, R3, 0x7610, R152 ;  /* 0x0000761003987816 */ /* 0x000fe20000000098 */
[----:B------:R-:W-:Y:S01]  /*180b0*/  IMAD.MOV.U32 R12, RZ, RZ, R230 ;  /* 0x000000ffff0c7224 */ /* 0x000fe200078e00e6 */
[----:B------:R-:W-:-:S03]  /*180c0*/  @!P3 PRMT R189, R97, 0x5410, RZ ;  /* 0x0000541061bdb816 */ /* 0x000fc600000000ff */
[----:B------:R-:W-:Y:S02]  /*180d0*/  IMAD.MOV.U32 R97, RZ, RZ, R12 ;  /* 0x000000ffff617224 */ /* 0x000fe400078e000c */
[----:B------:R-:W-:Y:S01]  /*180e0*/  IMAD.MOV.U32 R12, RZ, RZ, R52 ;  /* 0x000000ffff0c7224 */ /* 0x000fe200078e0034 */
[----:B------:R-:W-:Y:S01]  /*180f0*/  PRMT R151, R3, 0x7632, R151 ;  /* 0x0000763203977816 */ /* 0x000fe20000000097 */
[----:B------:R-:W-:-:S03]  /*18100*/  FADD.FTZ R52, R33, R8 ;  /* 0x0000000821347221 */ /* 0x000fc60000010000 */
[----:B------:R-:W-:Y:S01]  /*18110*/  PRMT R252, R152, 0x5410, R151 ;  /* 0x0000541098fc7816 */ /* 0x000fe20000000097 */
[----:B--2---:R-:W-:-:S05]  /*18120*/  @!P6 HADD2 R9, -R152.H0_H0, -RZ.H0_H0 ;  /* 0xa00000ff9809e230 */ /* 0x004fca0000000900 */
[----:B------:R-:W-:-:S04]  /*18130*/  PRMT R8, R9, 0x7610, R8 ;  /* 0x0000761009087816 */ /* 0x000fc80000000008 */
[----:B------:R-:W-:Y:S02]  /*18140*/  @!P6 PRMT R152, R8, 0x5410, RZ ;  /* 0x000054100898e816 */ /* 0x000fe400000000ff */
[----:B------:R3:W2:Y:S01]  /*18150*/  LDL.LU.S16 R8, [R1+0x40] ;  /* 0x0000400001087983 */ /* 0x0006a20000300600 */
[----:B------:R-:W-:Y:S01]  /*18160*/  ISETP.GE.U32.AND P3, PT, R225, R20, PT ;  /* 0x00000014e100720c */ /* 0x000fe20003f66070 */
[----:B------:R-:W-:Y:S01]  /*18170*/  @!P2 HADD2 R119, -R156.H0_H0, -RZ.H0_H0 ;  /* 0xa00000ff9c77a230 */ /* 0x000fe20000000900 */
[----:B------:R-:W-:Y:S08]  /*18180*/  MUFU.EX2 R230, R60 ;  /* 0x0000003c00e67308 */ /* 0x000ff00000000800 */
[----:B------:R-:W1:Y:S01]  /*18190*/  MUFU.EX2 R27, R59 ;  /* 0x0000003b001b7308 */ /* 0x000e620000000800 */
[----:B------:R-:W-:Y:S01]  /*181a0*/  @!P2 PRMT R156, R119, 0x5410, RZ ;  /* 0x00005410779ca816 */ /* 0x000fe200000000ff */
[----:B------:R-:W-:Y:S01]  /*181b0*/  FADD.FTZ R43, R10, R7 ;  /* 0x000000070a2b7221 */ /* 0x000fe20000010000 */
[----:B------:R-:W-:Y:S01]  /*181c0*/  @!P3 HADD2 R98, -R161.H0_H0, -RZ.H0_H0 ;  /* 0xa00000ffa162b230 */ /* 0x000fe20000000900 */
[----:B------:R-:W-:Y:S01]  /*181d0*/  ISETP.GE.U32.AND P2, PT, R225, R2, PT ;  /* 0x00000002e100720c */ /* 0x000fe20003f46070 */
[----:B------:R3:W4:Y:S01]  /*181e0*/  LDL.LU.S16 R9, [R1+0x44] ;  /* 0x0000440001097983 */ /* 0x0007220000300600 */
[----:B------:R-:W-:-:S02]  /*181f0*/  SHF.R.U32.HI R2, RZ, 0x18, R0 ;  /* 0x00000018ff027819 */ /* 0x000fc40000011600 */
[----:B------:R-:W-:Y:S02]  /*18200*/  @!P3 PRMT R161, R98, 0x5410, RZ ;  /* 0x0000541062a1b816 */ /* 0x000fe400000000ff */
[----:B------:R-:W-:Y:S02]  /*18210*/  SHF.R.U32.HI R0, RZ, 0x10, R0 ;  /* 0x00000010ff007819 */ /* 0x000fe40000011600 */
[C---:B------:R-:W-:Y:S02]  /*18220*/  ISETP.GE.U32.AND P3, PT, R225.reuse, R5, PT ;  /* 0x00000005e100720c */ /* 0x040fe40003f66070 */
[----:B------:R-:W-:Y:S02]  /*18230*/  LOP3.LUT R0, R0, 0xff, RZ, 0xc0, !PT ;  /* 0x000000ff00007812 */ /* 0x000fe400078ec0ff */
[----:B------:R-:W-:Y:S02]  /*18240*/  @!P1 PRMT R154, R18, 0x5410, RZ ;  /* 0x00005410129a9816 */ /* 0x000fe400000000ff */
[----:B------:R-:W-:-:S02]  /*18250*/  ISETP.GE.U32.AND P1, PT, R225, R0, PT ;  /* 0x00000000e100720c */ /* 0x000fc40003f26070 */
[----:B-1----:R-:W-:-:S05]  /*18260*/  F2FP.PACK_AB R0, R27, R230 ;  /* 0x000000e61b00723e */ /* 0x002fca00000000ff */
[----:B--2---:R-:W-:-:S05]  /*18270*/  @!P3 HADD2 R8, -R0.H0_H0, -RZ.H0_H0 ;  /* 0xa00000ff0008b230 */ /* 0x004fca0000000900 */
[----:B------:R-:W-:Y:S02]  /*18280*/  PRMT R7, R8, 0x7610, R7 ;  /* 0x0000761008077816 */ /* 0x000fe40000000007 */
[----:B------:R3:W2:Y:S01]  /*18290*/  LDL.LU.S16 R8, [R1+0x48] ;  /* 0x0000480001087983 */ /* 0x0006a20000300600 */
[C---:B------:R-:W-:Y:S02]  /*182a0*/  ISETP.GE.U32.AND P6, PT, R225.reuse, R21, PT ;  /* 0x00000015e100720c */ /* 0x040fe40003fc6070 */
[C---:B------:R-:W-:Y:S02]  /*182b0*/  PRMT R150, R0.reuse, 0x7632, R150 ;  /* 0x0000763200967816 */ /* 0x040fe40000000096 */
[----:B------:R-:W-:Y:S02]  /*182c0*/  ISETP.GE.U32.AND P0, PT, R225, R2, PT ;  /* 0x00000002e100720c */ /* 0x000fe40003f06070 */
[----:B------:R-:W-:-:S07]  /*182d0*/  PRMT R246, R0, 0x5410, R150 ;  /* 0x0000541000f67816 */ /* 0x000fce0000000096 */
[----:B--2---:R-:W-:-:S05]  /*182e0*/  @!P6 HADD2 R8, -R150.H0_H0, -RZ.H0_H0 ;  /* 0xa00000ff9608e230 */ /* 0x004fca0000000900 */
[----:B------:R-:W-:-:S04]  /*182f0*/  PRMT R2, R8, 0x7610, R2 ;  /* 0x0000761008027816 */ /* 0x000fc80000000002 */
[----:B------:R-:W-:Y:S02]  /*18300*/  @!P6 PRMT R150, R2, 0x5410, RZ ;  /* 0x000054100296e816 */ /* 0x000fe400000000ff */
[----:B------:R3:W2:Y:S01]  /*18310*/  LDL.LU.S16 R2, [R1+0x50] ;  /* 0x0000500001027983 */ /* 0x0006a20000300600 */
[----:B------:R-:W-:-:S05]  /*18320*/  PRMT R149, R30, 0x7610, R149 ;  /* 0x000076101e957816 */ /* 0x000fca0000000095 */
[----:B--2---:R-:W-:-:S05]  /*18330*/  @!P4 HADD2 R2, -R149.H0_H0, -RZ.H0_H0 ;  /* 0xa00000ff9502c230 */ /* 0x004fca0000000900 */
[----:B------:R-:W-:Y:S02]  /*18340*/  PRMT R6, R2, 0x7610, R6 ;  /* 0x0000761002067816 */ /* 0x000fe40000000006 */
[----:B------:R3:W2:Y:S01]  /*18350*/  LDL.LU.S16 R2, [R1+0x4c] ;  /* 0x00004c0001027983 */ /* 0x0006a20000300600 */
[----:B----4-:R-:W-:Y:S01]  /*18360*/  @!P2 HADD2 R9, -R151.H0_H0, -RZ.H0_H0 ;  /* 0xa00000ff9709a230 */ /* 0x010fe20000000900 */
[----:B------:R-:W-:Y:S01]  /*18370*/  PRMT R148, R30, 0x7632, R148 ;  /* 0x000076321e947816 */ /* 0x000fe20000000094 */
[----:B------:R-:W-:-:S03]  /*18380*/  FADD.FTZ R5, R36, R19 ;  /* 0x0000001324057221 */ /* 0x000fc60000010000 */
[----:B------:R-:W-:Y:S01]  /*18390*/  PRMT R3, R9, 0x7610, R3 ;  /* 0x0000761009037816 */ /* 0x000fe20000000003 */
[----:B------:R-:W-:Y:S02]  /*183a0*/  IMAD.MOV.U32 R96, RZ, RZ, R97 ;  /* 0x000000ffff607224 */ /* 0x000fe400078e0061 */
[----:B------:R-:W-:Y:S01]  /*183b0*/  FADD.FTZ R26, R40, R5 ;  /* 0x00000005281a7221 */ /* 0x000fe20000010000 */
[----:B------:R-:W-:Y:S01]  /*183c0*/  @!P2 PRMT R151, R3, 0x5410, RZ ;  /* 0x000054100397a816 */ /* 0x000fe200000000ff */
[----:B------:R-:W-:Y:S01]  /*183d0*/  IMAD.MOV.U32 R3, RZ, RZ, R141 ;  /* 0x000000ffff037224 */ /* 0x000fe200078e008d */
[----:B------:R-:W-:Y:S01]  /*183e0*/  @P3 PRMT R224, R0, 0x7610, R224 ;  /* 0x0000761000e03816 */ /* 0x000fe200000000e0 */
[----:B------:R-:W-:Y:S01]  /*183f0*/  IMAD.MOV.U32 R98, RZ, RZ, R96 ;  /* 0x000000ffff627224 */ /* 0x000fe200078e0060 */
[----:B------:R-:W-:Y:S01]  /*18400*/  @!P3 PRMT R224, R7, 0x5410, RZ ;  /* 0x0000541007e0b816 */ /* 0x000fe200000000ff */
[----:B------:R-:W-:Y:S01]  /*18410*/  IMAD.MOV.U32 R99, RZ, RZ, R17 ;  /* 0x000000ffff637224 */ /* 0x000fe200078e0011 */
[----:B------:R3:W4:Y:S01]  /*18420*/  LDL.LU.S16 R7, [R1+0x58] ;  /* 0x0000580001077983 */ /* 0x0007220000300600 */
[----:B------:R-:W-:-:S02]  /*18430*/  IMAD.MOV.U32 R96, RZ, RZ, R16 ;  /* 0x000000ffff607224 */ /* 0x000fc400078e0010 */
[----:B------:R-:W-:Y:S02]  /*18440*/  IMAD.MOV.U32 R97, RZ, RZ, R14 ;  /* 0x000000ffff617224 */ /* 0x000fe400078e000e */
[----:B------:R-:W-:Y:S01]  /*18450*/  IMAD.MOV.U32 R14, RZ, RZ, R90 ;  /* 0x000000ffff0e7224 */ /* 0x000fe200078e005a */
[----:B--2---:R-:W-:-:S05]  /*18460*/  @!P5 HADD2 R2, -R148.H0_H0, -RZ.H0_H0 ;  /* 0xa00000ff9402d230 */ /* 0x004fca0000000900 */
[----:B------:R-:W-:Y:S01]  /*18470*/  PRMT R5, R2, 0x7610, R5 ;  /* 0x0000761002057816 */ /* 0x000fe20000000005 */
[----:B------:R-:W-:-:S04]  /*18480*/  IMAD.MOV.U32 R2, RZ, RZ, R140 ;  /* 0x000000ffff027224 */ /* 0x000fc800078e008c */
[----:B------:R-:W-:Y:S02]  /*18490*/  IMAD.WIDE R16, R31, 0x2, R2 ;  /* 0x000000021f107825 */ /* 0x000fe400078e0202 */
[----:B------:R3:W2:Y:S02]  /*184a0*/  LDL.LU.S16 R3, [R1+0x54] ;  /* 0x0000540001037983 */ /* 0x0006a40000300600 */
[----:B------:R-:W-:Y:S02]  /*184b0*/  IMAD.MOV.U32 R20, RZ, RZ, R14 ;  /* 0x000000ffff147224 */ /* 0x000fe400078e000e */
[----:B------:R-:W-:Y:S02]  /*184c0*/  IMAD.MOV.U32 R14, RZ, RZ, R88 ;  /* 0x000000ffff0e7224 */ /* 0x000fe400078e0058 */
[----:B------:R-:W-:Y:S02]  /*184d0*/  IMAD.MOV.U32 R88, RZ, RZ, R34 ;  /* 0x000000ffff587224 */ /* 0x000fe400078e0022 */
[----:B------:R-:W-:-:S02]  /*184e0*/  IMAD.MOV.U32 R34, RZ, RZ, R35 ;  /* 0x000000ffff227224 */ /* 0x000fc400078e0023 */
[----:B------:R-:W-:Y:S02]  /*184f0*/  IMAD.MOV.U32 R35, RZ, RZ, R62 ;  /* 0x000000ffff237224 */ /* 0x000fe400078e003e */
[----:B------:R-:W-:Y:S02]  /*18500*/  IMAD.MOV.U32 R90, RZ, RZ, R228 ;  /* 0x000000ffff5a7224 */ /* 0x000fe400078e00e4 */
[----:B------:R-:W-:Y:S01]  /*18510*/  IMAD.MOV.U32 R62, RZ, RZ, R229 ;  /* 0x000000ffff3e7224 */ /* 0x000fe200078e00e5 */
[----:B------:R-:W-:Y:S08]  /*18520*/  MUFU.EX2 R228, R66 ;  /* 0x0000004200e47308 */ /* 0x000ff00000000800 */
[----:B------:R-:W1:Y:S01]  /*18530*/  MUFU.EX2 R229, R61 ;  /* 0x0000003d00e57308 */ /* 0x000e620000000800 */
[----:B------:R-:W-:-:S02]  /*18540*/  IMAD.MOV.U32 R18, RZ, RZ, R98 ;  /* 0x000000ffff127224 */ /* 0x000fc400078e0062 */
[----:B------:R-:W-:Y:S01]  /*18550*/  IMAD.MOV.U32 R98, RZ, RZ, R20 ;  /* 0x000000ffff627224 */ /* 0x000fe200078e0014 */
[----:B-1----:R-:W-:-:S04]  /*18560*/  F2FP.PACK_AB R0, R229, R228 ;  /* 0x000000e4e500723e */ /* 0x002fc800000000ff */
[C---:B------:R-:W-:Y:S01]  /*18570*/  PRMT R146, R0.reuse, 0x7632, R146 ;  /* 0x0000763200927816 */ /* 0x040fe20000000092 */
[----:B------:R-:W-:Y:S01]  /*18580*/  IMAD.MOV.U32 R20, RZ, RZ, R97 ;  /* 0x000000ffff147224 */ /* 0x000fe200078e0061 */
[----:B------:R-:W-:Y:S01]  /*18590*/  PRMT R147, R0, 0x7610, R147 ;  /* 0x0000761000937816 */ /* 0x000fe20000000093 */
[----:B------:R-:W-:Y:S02]  /*185a0*/  IMAD.MOV.U32 R97, RZ, RZ, R46 ;  /* 0x000000ffff617224 */ /* 0x000fe400078e002e */
[----:B------:R-:W-:Y:S02]  /*185b0*/  IMAD.MOV.U32 R46, RZ, RZ, R12 ;  /* 0x000000ffff2e7224 */ /* 0x000fe400078e000c */
[----:B------:R-:W-:Y:S02]  /*185c0*/  IMAD.MOV.U32 R12, RZ, RZ, R58 ;  /* 0x000000ffff0c7224 */ /* 0x000fe400078e003a */
[----:B------:R-:W-:Y:S01]  /*185d0*/  IMAD.MOV.U32 R58, RZ, RZ, R237 ;  /* 0x000000ffff3a7224 */ /* 0x000fe200078e00ed */
[----:B------:R-:W-:Y:S01]  /*185e0*/  PRMT R237, R147, 0x5410, R146 ;  /* 0x0000541093ed7816 */ /* 0x000fe20000000092 */
[----:B----4-:R-:W-:Y:S01]  /*185f0*/  @!P1 HADD2 R7, -R147.H0_H0, -RZ.H0_H0 ;  /* 0xa00000ff93079230 */ /* 0x010fe20000000900 */
[----:B------:R-:W-:Y:S01]  /*18600*/  PRMT R104, R149, 0x5410, R148 ;  /* 0x0000541095687816 */ /* 0x000fe20000000094 */
[----:B------:R1:W-:Y:S01]  /*18610*/  STG.E.U16 [R16.64+-0xfe], R4 ;  /* 0xffff020410007986 */ /* 0x0003e2000c101520 */
[----:B------:R-:W-:-:S02]  /*18620*/  @!P5 PRMT R148, R5, 0x5410, RZ ;  /* 0x000054100594d816 */ /* 0x000fc400000000ff */
[----:B------:R-:W-:Y:S02]  /*18630*/  PRMT R2, R7, 0x7610, R2 ;  /* 0x0000761007027816 */ /* 0x000fe40000000002 */
[----:B------:R-:W-:Y:S02]  /*18640*/  @!P4 PRMT R149, R6, 0x5410, RZ ;  /* 0x000054100695c816 */ /* 0x000fe400000000ff */
[----:B------:R-:W-:Y:S01]  /*18650*/  @!P1 PRMT R147, R2, 0x5410, RZ ;  /* 0x0000541002939816 */ /* 0x000fe200000000ff */
[----:B------:R-:W-:Y:S02]  /*18660*/  IMAD.MOV.U32 R56, RZ, RZ, R18 ;  /* 0x000000ffff387224 */ /* 0x000fe400078e0012 */
[----:B------:R-:W-:Y:S02]  /*18670*/  IMAD.MOV.U32 R18, RZ, RZ, R98 ;  /* 0x000000ffff127224 */ /* 0x000fe400078e0062 */
[----:B------:R-:W-:Y:S02]  /*18680*/  IMAD.MOV.U32 R98, RZ, RZ, R20 ;  /* 0x000000ffff627224 */ /* 0x000fe400078e0014 */
[----:B------:R-:W-:-:S02]  /*18690*/  IMAD.MOV.U32 R20, RZ, RZ, R97 ;  /* 0x000000ffff147224 */ /* 0x000fc400078e0061 */
[----:B------:R-:W-:Y:S02]  /*186a0*/  IMAD.MOV.U32 R97, RZ, RZ, R46 ;  /* 0x000000ffff617224 */ /* 0x000fe400078e002e */
[----:B------:R-:W-:Y:S02]  /*186b0*/  IMAD.MOV.U32 R46, RZ, RZ, R12 ;  /* 0x000000ffff2e7224 */ /* 0x000fe400078e000c */
[----:B------:R-:W-:Y:S02]  /*186c0*/  IMAD.MOV.U32 R29, RZ, RZ, R45 ;  /* 0x000000ffff1d7224 */ /* 0x000fe400078e002d */
[----:B------:R-:W-:Y:S01]  /*186d0*/  IMAD.MOV.U32 R45, RZ, RZ, R238 ;  /* 0x000000ffff2d7224 */ /* 0x000fe200078e00ee */
[----:B------:R-:W-:Y:S01]  /*186e0*/  PRMT R238, R225, 0x7054, R225 ;  /* 0x00007054e1ee7816 */ /* 0x000fe200000000e1 */
[----:B------:R-:W-:Y:S02]  /*186f0*/  IMAD.MOV.U32 R116, RZ, RZ, R90 ;  /* 0x000000ffff747224 */ /* 0x000fe400078e005a */
[----:B------:R-:W-:-:S02]  /*18700*/  IMAD.MOV.U32 R90, RZ, RZ, R15 ;  /* 0x000000ffff5a7224 */ /* 0x000fc400078e000f */
[----:B------:R-:W-:Y:S02]  /*18710*/  IMAD.MOV.U32 R117, RZ, RZ, R170 ;  /* 0x000000ffff757224 */ /* 0x000fe400078e00aa */
[----:B------:R-:W-:Y:S01]  /*18720*/  IMAD.MOV.U32 R119, RZ, RZ, R116 ;  /* 0x000000ffff777224 */ /* 0x000fe200078e0074 */
[----:B------:R-:W-:Y:S01]  /*18730*/  STG.E.U16 [R140.64+-0xf0], R67 ;  /* 0xffff10438c007986 */ /* 0x000fe2000c101520 */
[----:B------:R-:W-:Y:S02]  /*18740*/  IMAD.MOV.U32 R116, RZ, RZ, R56 ;  /* 0x000000ffff747224 */ /* 0x000fe400078e0038 */
[----:B------:R-:W-:Y:S01]  /*18750*/  IMAD.MOV.U32 R56, RZ, RZ, R98 ;  /* 0x000000ffff387224 */ /* 0x000fe200078e0062 */
[----:B------:R-:W-:Y:S01]  /*18760*/  STG.E.U16 [R140.64+-0xee], R64 ;  /* 0xffff12408c007986 */ /* 0x000fe2000c101520 */
[----:B------:R-:W-:Y:S02]  /*18770*/  IMAD.MOV.U32 R98, RZ, RZ, R20 ;  /* 0x000000ffff627224 */ /* 0x000fe400078e0014 */
[----:B------:R-:W-:Y:S01]  /*18780*/  IMAD.MOV.U32 R20, RZ, RZ, R97 ;  /* 0x000000ffff147224 */ /* 0x000fe200078e0061 */
[----:B------:R3:W5:Y:S01]  /*18790*/  LDL.LU R170, [R1+0x150] ;  /* 0x0001500001aa7983 */ /* 0x0007620000300800 */
[----:B------:R-:W-:-:S02]  /*187a0*/  IMAD.MOV.U32 R97, RZ, RZ, R46 ;  /* 0x000000ffff617224 */ /* 0x000fc400078e002e */
[----:B------:R-:W-:Y:S01]  /*187b0*/  IMAD.MOV.U32 R46, RZ, RZ, R58 ;  /* 0x000000ffff2e7224 */ /* 0x000fe200078e003a */
[----:B------:R4:W-:Y:S01]  /*187c0*/  STG.E.U16 [R142.64+-0xf0], R37 ;  /* 0xffff10258e007986 */ /* 0x0009e2000c101520 */
[----:B--2---:R-:W-:-:S05]  /*187d0*/  @!P0 HADD2 R3, -R146.H0_H0, -RZ.H0_H0 ;  /* 0xa00000ff92038230 */ /* 0x004fca0000000900 */
[----:B------:R-:W-:-:S04]  /*187e0*/  PRMT R0, R3, 0x7610, R0 ;  /* 0x0000761003007816 */ /* 0x000fc80000000000 */
[----:B------:R-:W-:Y:S02]  /*187f0*/  @!P0 PRMT R146, R0, 0x5410, RZ ;  /* 0x0000541000928816 */ /* 0x000fe400000000ff */
[----:B------:R-:W-:-:S05]  /*18800*/  LOP3.LUT R0, R245, UR16, R190, 0x96, !PT ;  /* 0x00000010f5007c12 */ /* 0x000fca000f8e96be */
[----:B-1----:R-:W-:Y:S01]  /*18810*/  IMAD.WIDE.U32 R4, R0, -0x326172a9, RZ ;  /* 0xcd9e8d5700047825 */ /* 0x002fe200078e00ff */
[----:B------:R-:W-:-:S04]  /*18820*/  LOP3.LUT R0, R145, UR11, R244, 0x96, !PT ;  /* 0x0000000b91007c12 */ /* 0x000fc8000f8e96f4 */
        /* <DEDUP_REMOVED lines=12> */
[----:B------:R-:W-:-:S05]  /*188f0*/  IMAD.WIDE.U32 R2, R2, -0x326172a9, RZ ;  /* 0xcd9e8d5702027825 */ /* 0x000fca00078e00ff */
[----:B------:R-:W-:Y:S02]  /*18900*/  LOP3.LUT R0, R3, UR14, R6, 0x96, !PT ;  /* 0x0000000e03007c12 */ /* 0x000fe4000f8e9606 */
[----:B------:R-:W-:-:S04]  /*18910*/  LOP3.LUT R3, R2, 0xffff, RZ, 0xc0, !PT ;  /* 0x0000ffff02037812 */ /* 0x000fc800078ec0ff */
[----:B------:R-:W-:Y:S02]  /*18920*/  SHF.R.U32.HI R6, RZ, 0x8, R3 ;  /* 0x00000008ff067819 */ /* 0x000fe40000011603 */
[----:B------:R-:W-:-:S04]  /*18930*/  LOP3.LUT R3, R2, 0xff, RZ, 0xc0, !PT ;  /* 0x000000ff02037812 */ /* 0x000fc800078ec0ff */
[----:B------:R-:W-:Y:S02]  /*18940*/  PRMT R3, R3, 0x5410, R6 ;  /* 0x0000541003037816 */ /* 0x000fe40000000006 */
[----:B------:R-:W-:-:S03]  /*18950*/  SHF.R.U32.HI R6, RZ, 0x10, R2 ;  /* 0x00000010ff067819 */ /* 0x000fc60000011602 */
[----:B------:R-:W-:-:S05]  /*18960*/  HSET2.LE.AND R3, R3, R238, PT ;  /* 0x000000ee03037233 */ /* 0x000fca0003803000 */
[----:B------:R-:W-:Y:S02]  /*18970*/  LOP3.LUT R10, R3, R29, RZ, 0xc0, !PT ;  /* 0x0000001d030a7212 */ /* 0x000fe400078ec0ff */
[----:B------:R-:W-:Y:S02]  /*18980*/  SHF.R.U32.HI R3, RZ, 0x18, R2 ;  /* 0x00000018ff037819 */ /* 0x000fe40000011602 */
[----:B------:R-:W-:-:S04]  /*18990*/  LOP3.LUT R2, R6, 0xff, RZ, 0xc0, !PT ;  /* 0x000000ff06027812 */ /* 0x000fc800078ec0ff */
[----:B------:R-:W-:Y:S02]  /*189a0*/  PRMT R11, R2, 0x5410, R3 ;  /* 0x00005410020b7816 */ /* 0x000fe40000000003 */
[C---:B------:R-:W-:Y:S02]  /*189b0*/  LOP3.LUT R2, R0.reuse, 0xffff, RZ, 0xc0, !PT ;  /* 0x0000ffff00027812 */ /* 0x040fe400078ec0ff */
[----:B------:R-:W-:Y:S02]  /*189c0*/  LOP3.LUT R7, R7, UR6, R8, 0x96, !PT ;  /* 0x0000000607077c12 */ /* 0x000fe4000f8e9608 */
[----:B------:R-:W-:Y:S02]  /*189d0*/  SHF.R.U32.HI R3, RZ, 0x8, R2 ;  /* 0x00000008ff037819 */ /* 0x000fe40000011602 */
[----:B------:R-:W-:Y:S02]  /*189e0*/  LOP3.LUT R2, R0, 0xff, RZ, 0xc0, !PT ;  /* 0x000000ff00027812 */ /* 0x000fe400078ec0ff */
[----:B------:R-:W-:-:S02]  /*189f0*/  SHF.R.U32.HI R6, RZ, 0x10, R0 ;  /* 0x00000010ff067819 */ /* 0x000fc40000011600 */
[----:B------:R-:W-:Y:S01]  /*18a00*/  PRMT R8, R2, 0x5410, R3 ;  /* 0x0000541002087816 */ /* 0x000fe20000000003 */
[----:B------:R-:W-:Y:S01]  /*18a10*/  IMAD.WIDE.U32 R2, R7, -0x2daee0ad, RZ ;  /* 0xd2511f5307027825 */ /* 0x000fe200078e00ff */
[----:B------:R-:W-:Y:S02]  /*18a20*/  SHF.R.U32.HI R7, RZ, 0x18, R0 ;  /* 0x00000018ff077819 */ /* 0x000fe40000011600 */
[----:B------:R-:W-:Y:S02]  /*18a30*/  LOP3.LUT R6, R6, 0xff, RZ, 0xc0, !PT ;  /* 0x000000ff06067812 */ /* 0x000fe400078ec0ff */
[----:B------:R-:W-:Y:S02]  /*18a40*/  LOP3.LUT R0, R3, UR13, R12, 0x96, !PT ;  /* 0x0000000d03007c12 */ /* 0x000fe4000f8e960c */
[----:B------:R-:W-:Y:S02]  /*18a50*/  PRMT R12, R6, 0x5410, R7 ;  /* 0x00005410060c7816 */ /* 0x000fe40000000007 */
        /* <DEDUP_REMOVED lines=10> */
[----:B------:R-:W-:Y:S01]  /*18b00*/  LOP3.LUT R0, R2, 0xff, RZ, 0xc0, !PT ;  /* 0x000000ff02007812 */ /* 0x000fe200078ec0ff */
[----:B------:R-:W-:-:S03]  /*18b10*/  IMAD.MOV.U32 R29, RZ, RZ, R14 ;  /* 0x000000ffff1d7224 */ /* 0x000fc600078e000e */
[----:B------:R-:W-:Y:S02]  /*18b20*/  PRMT R14, R0, 0x5410, R3 ;  /* 0x00005410000e7816 */ /* 0x000fe40000000003 */
[--C-:B------:R-:W-:Y:S02]  /*18b30*/  SHF.R.U32.HI R0, RZ, 0x10, R2.reuse ;  /* 0x00000010ff007819 */ /* 0x100fe40000011602 */
[----:B------:R-:W-:Y:S02]  /*18b40*/  SHF.R.U32.HI R2, RZ, 0x18, R2 ;  /* 0x00000018ff027819 */ /* 0x000fe40000011602 */
[----:B------:R-:W-:Y:S02]  /*18b50*/  LOP3.LUT R0, R0, 0xff, RZ, 0xc0, !PT ;  /* 0x000000ff00007812 */ /* 0x000fe400078ec0ff */
[----:B------:R-:W-:Y:S02]  /*18b60*/  IADD3 R3, R239, 0x1, RZ ;  /* 0x00000001ef037810 */ /* 0x000fe40007ffe0ff */
[----:B------:R-:W-:Y:S01]  /*18b70*/  PRMT R13, R0, 0x5410, R2 ;  /* 0x00005410000d7816 */ /* 0x000fe20000000002 */
[--C-:B------:R-:W-:Y:S01]  /*18b80*/  HSET2.LE.AND R0, R11, R238.reuse, PT ;  /* 0x000000ee0b007233 */ /* 0x100fe20003803000 */
[----:B------:R-:W-:Y:S01]  /*18b90*/  LOP3.LUT R3, R191, UR35, R3, 0x96, !PT ;  /* 0x00000023bf037c12 */ /* 0x000fe2000f8e9603 */
[----:B------:R-:W-:-:S03]  /*18ba0*/  HSET2.LE.AND R2, R8, R238, PT ;  /* 0x000000ee08027233 */ /* 0x000fc60003803000 */
[----:B------:R-:W-:Y:S01]  /*18bb0*/  LOP3.LUT R11, R0, R117, RZ, 0xc0, !PT ;  /* 0x00000075000b7212 */ /* 0x000fe200078ec0ff */
[----:B------:R-:W-:Y:S01]  /*18bc0*/  IMAD.MOV.U32 R117, RZ, RZ, R29 ;  /* 0x000000ffff757224 */ /* 0x000fe200078e001d */
[----:B------:R-:W-:Y:S01]  /*18bd0*/  LOP3.LUT R8, R2, R169, RZ, 0xc0, !PT ;  /* 0x000000a902087212 */ /* 0x000fe200078ec0ff */
[----:B------:R-:W-:Y:S01]  /*18be0*/  IMAD.MOV.U32 R29, RZ, RZ, R18 ;  /* 0x000000ffff1d7224 */ /* 0x000fe200078e0012 */
[--C-:B------:R-:W-:Y:S01]  /*18bf0*/  HSET2.LE.AND R2, R9, R238.reuse, PT ;  /* 0x000000ee09027233 */ /* 0x100fe20003803000 */
[----:B------:R-:W-:Y:S01]  /*18c00*/  IMAD.WIDE.U32 R18, R3, -0x326172a9, RZ ;  /* 0xcd9e8d5703127825 */ /* 0x000fe200078e00ff */
[----:B------:R-:W-:Y:S01]  /*18c10*/  HSET2.LE.AND R0, R12, R238, PT ;  /* 0x000000ee0c007233 */ /* 0x000fe20003803000 */
[----:B------:R-:W-:Y:S02]  /*18c20*/  STG.E.U16 [R142.64+-0xee], R65 ;  /* 0xffff12418e007986 */ /* 0x000fe4000c101520 */
[----:B------:R-:W-:Y:S02]  /*18c30*/  LOP3.LUT R12, R2, R116, RZ, 0xc0, !PT ;  /* 0x00000074020c7212 */ /* 0x000fe400078ec0ff */
[----:B------:R-:W-:Y:S01]  /*18c40*/  LOP3.LUT R3, R19, UR17, R119, 0x96, !PT ;  /* 0x0000001113037c12 */ /* 0x000fe2000f8e9677 */
[----:B------:R-:W-:Y:S01]  /*18c50*/  IMAD.MOV.U32 R58, RZ, RZ, R164 ;  /* 0x000000ffff3a7224 */ /* 0x000fe200078e00a4 */
[----:B------:R-:W-:Y:S01]  /*18c60*/  LOP3.LUT R2, R5, UR12, R18, 0x96, !PT ;  /* 0x0000000c05027c12 */ /* 0x000fe2000f8e9612 */
[----:B------:R-:W-:Y:S01]  /*18c70*/  IMAD.MOV.U32 R33, RZ, RZ, R34 ;  /* 0x000000ffff217224 */ /* 0x000fe200078e0022 */
[----:B------:R3:W5:Y:S01]  /*18c80*/  LDL.LU R169, [R1+0x14c] ;  /* 0x00014c0001a97983 */ /* 0x0007620000300800 */
[----:B------:R-:W-:Y:S01]  /*18c90*/  IMAD.WIDE.U32 R6, R3, -0x2daee0ad, RZ ;  /* 0xd2511f5303067825 */ /* 0x000fe200078e00ff */
[----:B------:R-:W-:-:S02]  /*18ca0*/  LOP3.LUT R9, R0, R117, RZ, 0xc0, !PT ;  /* 0x0000007500097212 */ /* 0x000fc400078ec0ff */
[----:B------:R3:W5:Y:S01]  /*18cb0*/  LDL.LU R164, [R1+0x148] ;  /* 0x0001480001a47983 */ /* 0x0007620000300800 */
        /* <DEDUP_REMOVED lines=8> */
[----:B------:R-:W-:Y:S02]  /*18d40*/  IMAD.MOV.U32 R116, RZ, RZ, R56 ;  /* 0x000000ffff747224 */ /* 0x000fe400078e0038 */
[----:B------:R-:W-:Y:S02]  /*18d50*/  IMAD.MOV.U32 R29, RZ, RZ, R98 ;  /* 0x000000ffff1d7224 */ /* 0x000fe400078e0062 */
[----:B------:R-:W-:Y:S02]  /*18d60*/  IMAD.MOV.U32 R56, RZ, RZ, R97 ;  /* 0x000000ffff387224 */ /* 0x000fe400078e0061 */
[----:B------:R-:W-:Y:S02]  /*18d70*/  IMAD.MOV.U32 R98, RZ, RZ, R46 ;  /* 0x000000ffff627224 */ /* 0x000fe400078e002e */
[----:B------:R-:W-:-:S04]  /*18d80*/  IMAD.WIDE.U32 R4, R0, -0x2daee0ad, RZ ;  /* 0xd2511f5300047825 */ /* 0x000fc800078e00ff */
[----:B------:R-:W-:Y:S02]  /*18d90*/  IMAD.MOV.U32 R46, RZ, RZ, R201 ;  /* 0x000000ffff2e7224 */ /* 0x000fe400078e00c9 */
[----:B------:R-:W-:Y:S02]  /*18da0*/  IMAD.MOV.U32 R97, RZ, RZ, R200 ;  /* 0x000000ffff617224 */ /* 0x000fe400078e00c8 */
[----:B------:R-:W-:Y:S01]  /*18db0*/  IMAD.WIDE.U32 R200, R3, -0x2daee0ad, RZ ;  /* 0xd2511f5303c87825 */ /* 0x000fe200078e00ff */
[----:B------:R-:W-:Y:S01]  /*18dc0*/  LOP3.LUT R5, R5, UR7, R2, 0x96, !PT ;  /* 0x0000000705057c12 */ /* 0x000fe2000f8e9602 */
[--C-:B------:R-:W-:Y:S02]  /*18dd0*/  HSET2.LE.AND R2, R14, R238.reuse, PT ;  /* 0x000000ee0e027233 */ /* 0x100fe40003803000 */
[--C-:B------:R-:W-:Y:S01]  /*18de0*/  HSET2.LE.AND R3, R13, R238.reuse, PT ;  /* 0x000000ee0d037233 */ /* 0x100fe20003803000 */
[----:B------:R-:W-:Y:S01]  /*18df0*/  LOP3.LUT R4, R201, UR5, R4, 0x96, !PT ;  /* 0x00000005c9047c12 */ /* 0x000fe2000f8e9604 */
[----:B------:R-:W-:Y:S01]  /*18e00*/  HSET2.LE.AND R0, R15, R238, PT ;  /* 0x000000ee0f007233 */ /* 0x000fe20003803000 */
[----:B------:R-:W-:Y:S01]  /*18e10*/  LOP3.LUT R14, R2, R116, RZ, 0xc0, !PT ;  /* 0x00000074020e7212 */ /* 0x000fe200078ec0ff */
[----:B----4-:R-:W-:Y:S01]  /*18e20*/  IMAD.WIDE.U32 R36, R5, -0x326172a9, RZ ;  /* 0xcd9e8d5705247825 */ /* 0x010fe200078e00ff */
[----:B------:R-:W-:-:S03]  /*18e30*/  LOP3.LUT R15, R3, R29, RZ, 0xc0, !PT ;  /* 0x0000001d030f7212 */ /* 0x000fc600078ec0ff */
[----:B------:R-:W-:-:S04]  /*18e40*/  IMAD.WIDE.U32 R2, R4, -0x326172a9, RZ ;  /* 0xcd9e8d5704027825 */ /* 0x000fc800078e00ff */
[----:B------:R-:W-:Y:S01]  /*18e50*/  IMAD.WIDE.U32 R4, R56, -0x326172a9, RZ ;  /* 0xcd9e8d5738047825 */ /* 0x000fe200078e00ff */
[----:B------:R-:W-:-:S04]  /*18e60*/  LOP3.LUT R13, R0, R117, RZ, 0xc0, !PT ;  /* 0x00000075000d7212 */ /* 0x000fc800078ec0ff */
[----:B------:R-:W-:-:S05]  /*18e70*/  LOP3.LUT R0, R5, R98, RZ, 0x3c, !PT ;  /* 0x0000006205007212 */ /* 0x000fca00078e3cff */
[----:B------:R-:W-:Y:S01]  /*18e80*/  IMAD.WIDE.U32 R30, R0, -0x2daee0ad, RZ ;  /* 0xd2511f53001e7825 */ /* 0x000fe200078e00ff */
[C---:B------:R-:W-:Y:S02]  /*18e90*/  LOP3.LUT R116, R2.reuse, 0xffff, RZ, 0xc0, !PT ;  /* 0x0000ffff02747812 */ /* 0x040fe400078ec0ff */
[----:B------:R-:W-:Y:S02]  /*18ea0*/  LOP3.LUT R119, R2, 0xff, RZ, 0xc0, !PT ;  /* 0x000000ff02777812 */ /* 0x000fe400078ec0ff */
[--C-:B------:R-:W-:Y:S02]  /*18eb0*/  SHF.R.U32.HI R118, RZ, 0x10, R2.reuse ;  /* 0x00000010ff767819 */ /* 0x100fe40000011602 */
[----:B------:R-:W-:Y:S02]  /*18ec0*/  SHF.R.U32.HI R117, RZ, 0x18, R2 ;  /* 0x00000018ff757819 */ /* 0x000fe40000011602 */
[----:B------:R-:W-:Y:S02]  /*18ed0*/  LOP3.LUT R0, R31, UR16, R190, 0x96, !PT ;  /* 0x000000101f007c12 */ /* 0x000fe4000f8e96be */
[----:B------:R-:W-:Y:S01]  /*18ee0*/  LOP3.LUT R2, R25, UR17, R4, 0x96, !PT ;  /* 0x0000001119027c12 */ /* 0x000fe2000f8e9604 */
[----:B------:R-:W-:Y:S01]  /*18ef0*/  IMAD.MOV.U32 R98, RZ, RZ, R28 ;  /* 0x000000ffff627224 */ /* 0x000fe200078e001c */
[----:B------:R-:W-:Y:S01]  /*18f00*/  LOP3.LUT R36, R3, UR14, R36, 0x96, !PT ;  /* 0x0000000e03247c12 */ /* 0x000fe2000f8e9624 */
[----:B------:R-:W-:-:S04]  /*18f10*/  IMAD.WIDE.U32 R28, R0, -0x326172a9, RZ ;  /* 0xcd9e8d57001c7825 */ /* 0x000fc800078e00ff */
[----:B------:R-:W-:Y:S01]  /*18f20*/  IMAD.WIDE.U32 R2, R2, -0x2daee0ad, RZ ;  /* 0xd2511f5302027825 */ /* 0x000fe200078e00ff */
[----:B------:R-:W-:-:S04]  /*18f30*/  LOP3.LUT R0, R29, UR12, R24, 0x96, !PT ;  /* 0x0000000c1d007c12 */ /* 0x000fc8000f8e9618 */
[----:B------:R-:W-:Y:S01]  /*18f40*/  LOP3.LUT R3, R3, UR11, R30, 0x96, !PT ;  /* 0x0000000b03037c12 */ /* 0x000fe2000f8e961e */
[----:B------:R-:W-:Y:S01]  /*18f50*/  IMAD.WIDE.U32 R6, R0, -0x2daee0ad, RZ ;  /* 0xd2511f5300067825 */ /* 0x000fe200078e00ff */
[----:B------:R-:W-:-:S03]  /*18f60*/  LOP3.LUT R31, R19, UR17, R4, 0x96, !PT ;  /* 0x00000011131f7c12 */ /* 0x000fc6000f8e9604 */
[----:B------:R-:W-:Y:S01]  /*18f70*/  IMAD.WIDE.U32 R4, R3, -0x326172a9, RZ ;  /* 0xcd9e8d5703047825 */ /* 0x000fe200078e00ff */
[----:B------:R-:W-:-:S04]  /*18f80*/  LOP3.LUT R0, R7, UR9, R2, 0x96, !PT ;  /* 0x0000000907007c12 */ /* 0x000fc8000f8e9602 */
[----:B------:R-:W-:-:S05]  /*18f90*/  LOP3.LUT R2, R5, UR10, R28, 0x96, !PT ;  /* 0x0000000a05027c12 */ /* 0x000fca000f8e961c */
[----:B------:R-:W-:-:S05]  /*18fa0*/  IMAD.WIDE.U32 R2, R2, -0x2daee0ad, RZ ;  /* 0xd2511f5302027825 */ /* 0x000fca00078e00ff */
[----:B------:R-:W-:Y:S01]  /*18fb0*/  LOP3.LUT R3, R3, UR7, R6, 0x96, !PT ;  /* 0x0000000703037c12 */ /* 0x000fe2000f8e9606 */
[----:B------:R-:W-:Y:S01]  /*18fc0*/  IMAD.WIDE.U32 R6, R0, -0x326172a9, RZ ;  /* 0xcd9e8d5700067825 */ /* 0x000fe200078e00ff */
[----:B------:R-:W-:-:S04]  /*18fd0*/  LOP3.LUT R29, R29, UR12, R18, 0x96, !PT ;  /* 0x0000000c1d1d7c12 */ /* 0x000fc8000f8e9612 */
        /* <DEDUP_REMOVED lines=11> */
[----:B------:R-:W-:Y:S01]  /*19090*/  HSET2.LE.AND R3, R3, R238, PT ;  /* 0x000000ee03037233 */ /* 0x000fe20003803000 */
[----:B------:R-:W-:-:S04]  /*190a0*/  LOP3.LUT R19, R5, UR6, R6, 0x96, !PT ;  /* 0x0000000605137c12 */ /* 0x000fc8000f8e9606 */
[----:B------:R-:W-:Y:S02]  /*190b0*/  LOP3.LUT R6, R3, R22, RZ, 0xc0, !PT ;  /* 0x0000001603067212 */ /* 0x000fe400078ec0ff */
[----:B------:R-:W-:Y:S02]  /*190c0*/  SHF.R.U32.HI R3, RZ, 0x18, R2 ;  /* 0x00000018ff037819 */ /* 0x000fe40000011602 */
[----:B------:R-:W-:-:S04]  /*190d0*/  LOP3.LUT R2, R4, 0xff, RZ, 0xc0, !PT ;  /* 0x000000ff04027812 */ /* 0x000fc800078ec0ff */
[----:B------:R-:W-:-:S05]  /*190e0*/  PRMT R2, R2, 0x5410, R3 ;  /* 0x0000541002027816 */ /* 0x000fca0000000003 */
[----:B------:R-:W-:-:S05]  /*190f0*/  HSET2.LE.AND R2, R2, R238, PT ;  /* 0x000000ee02027233 */ /* 0x000fca0003803000 */
[----:B------:R-:W-:Y:S02]  /*19100*/  LOP3.LUT R7, R2, R32, RZ, 0xc0, !PT ;  /* 0x0000002002077212 */ /* 0x000fe400078ec0ff */
        /* <DEDUP_REMOVED lines=9> */
[----:B------:R-:W-:-:S05]  /*191a0*/  PRMT R0, R0, 0x5410, R2 ;  /* 0x0000541000007816 */ /* 0x000fca0000000002 */
[----:B------:R-:W-:Y:S01]  /*191b0*/  HSET2.LE.AND R0, R0, R238, PT ;  /* 0x000000ee00007233 */ /* 0x000fe20003803000 */
[----:B------:R-:W-:-:S04]  /*191c0*/  IMAD.MOV.U32 R2, RZ, RZ, R20 ;  /* 0x000000ffff027224 */ /* 0x000fc800078e0014 */
[----:B------:R-:W-:Y:S01]  /*191d0*/  LOP3.LUT R5, R0, R41, RZ, 0xc0, !PT ;  /* 0x0000002900057212 */ /* 0x000fe200078ec0ff */
[----:B------:R-:W-:Y:S02]  /*191e0*/  IMAD.MOV.U32 R0, RZ, RZ, R23 ;  /* 0x000000ffff007224 */ /* 0x000fe400078e0017 */
[----:B------:R-:W1:Y:S01]  /*191f0*/  LDSM.16.MT88.4 R20, [R165+0x6000] ;  /* 0x00600000a514783b */ /* 0x000e620000004200 */
[----:B------:R-:W-:Y:S02]  /*19200*/  IMAD.MOV.U32 R34, RZ, RZ, R35 ;  /* 0x000000ffff227224 */ /* 0x000fe400078e0023 */
[----:B------:R-:W-:Y:S02]  /*19210*/  IMAD.MOV.U32 R35, RZ, RZ, R62 ;  /* 0x000000ffff237224 */ /* 0x000fe400078e003e */
[----:B------:R-:W-:Y:S02]  /*19220*/  IMAD.MOV.U32 R190, RZ, RZ, R46 ;  /* 0x000000ffffbe7224 */ /* 0x000fe400078e002e */
[----:B------:R-:W-:-:S02]  /*19230*/  IMAD.MOV.U32 R46, RZ, RZ, R58 ;  /* 0x000000ffff2e7224 */ /* 0x000fc400078e003a */
[----:B------:R-:W-:Y:S01]  /*19240*/  IMAD.MOV.U32 R239, RZ, RZ, R27 ;  /* 0x000000ffffef7224 */ /* 0x000fe200078e001b */
[-C--:B-1----:R-:W-:Y:S07]  /*19250*/  HMMA.16816.F32 R64, R8, R20.reuse, R136 ;  /* 0x000000140840723c */ /* 0x082fee0000001888 */
[----:B------:R-:W-:Y:S02]  /*19260*/  IMAD.MOV.U32 R136, RZ, RZ, R63 ;  /* 0x000000ffff887224 */ /* 0x000fe400078e003f */
[----:B------:R-:W-:Y:S07]  /*19270*/  HMMA.16816.F32 R60, R4, R20, R112 ;  /* 0x00000014043c723c */ /* 0x000fee0000001870 */
[----:B------:R-:W-:-:S02]  /*19280*/  IMAD.MOV.U32 R112, RZ, RZ, R57 ;  /* 0x000000ffff707224 */ /* 0x000fc400078e0039 */
[----:B------:R-:W-:Y:S01]  /*19290*/  IMAD.MOV.U32 R114, RZ, RZ, R26 ;  /* 0x000000ffff727224 */ /* 0x000fe200078e001a */
[-C--:B------:R-:W-:Y:S08]  /*192a0*/  HMMA.16816.F32 R56, R4, R22.reuse, R48 ;  /* 0x000000160438723c */ /* 0x080ff00000001830 */
[----:B------:R-:W-:Y:S01]  /*192b0*/  HMMA.16816.F32 R24, R8, R22, R132 ;  /* 0x000000160818723c */ /* 0x000fe20000001884 */
[----:B------:R-:W1:Y:S01]  /*192c0*/  LDSM.16.MT88.4 R20, [R168+0x6000] ;  /* 0x00600000a814783b */ /* 0x000e620000004200 */
[----:B------:R-:W-:-:S02]  /*192d0*/  IMAD.MOV.U32 R115, RZ, RZ, R78 ;  /* 0x000000ffff737224 */ /* 0x000fc400078e004e */
[----:B------:R-:W-:-:S03]  /*192e0*/  IMAD.MOV.U32 R3, RZ, RZ, R98 ;  /* 0x000000ffff037224 */ /* 0x000fc600078e0062 */
[----:B------:R-:W-:Y:S02]  /*192f0*/  IMAD.MOV.U32 R135, RZ, RZ, R79 ;  /* 0x000000ffff877224 */ /* 0x000fe400078e004f */
[----:B------:R-:W-:Y:S02]  /*19300*/  IMAD.MOV.U32 R134, RZ, RZ, R76 ;  /* 0x000000ffff867224 */ /* 0x000fe400078e004c */
[----:B------:R-:W-:Y:S02]  /*19310*/  IMAD.MOV.U32 R133, RZ, RZ, R77 ;  /* 0x000000ffff857224 */ /* 0x000fe400078e004d */
[----:B------:R-:W-:Y:S02]  /*19320*/  IMAD.MOV.U32 R139, RZ, RZ, R99 ;  /* 0x000000ffff8b7224 */ /* 0x000fe400078e0063 */
[----:B------:R-:W-:Y:S02]  /*19330*/  IMAD.MOV.U32 R138, RZ, RZ, R96 ;  /* 0x000000ffff8a7224 */ /* 0x000fe400078e0060 */
[----:B------:R-:W-:Y:S01]  /*19340*/  IMAD.MOV.U32 R137, RZ, RZ, R97 ;  /* 0x000000ffff897224 */ /* 0x000fe200078e0061 */
[C---:B-1----:R-:W-:Y:S08]  /*19350*/  HMMA.16816.F32 R76, R4.reuse, R20, R72 ;  /* 0x00000014044c723c */ /* 0x042ff00000001848 */
[----:B------:R-:W-:Y:S08]  /*19360*/  HMMA.16816.F32 R72, R4, R22, R92 ;  /* 0x000000160448723c */ /* 0x000ff0000000185c */
[C---:B------:R-:W-:Y:S08]  /*19370*/  HMMA.16816.F32 R96, R8.reuse, R20, R128 ;  /* 0x000000140860723c */ /* 0x040ff00000001880 */
[----:B------:R-:W-:Y:S01]  /*19380*/  HMMA.16816.F32 R92, R8, R22, R240 ;  /* 0x00000016085c723c */ /* 0x000fe200000018f0 */
[----:B------:R-:W1:Y:S01]  /*19390*/  LDSM.16.MT88.4 R20, [R166+0x6000] ;  /* 0x00600000a614783b */ /* 0x000e620000004200 */
        /* <DEDUP_REMOVED lines=8> */
[----:B-1----:R-:W-:Y:S08]  /*19420*/  HMMA.16816.F32 R48, R4, R22, R84 ;  /* 0x000000160430723c */ /* 0x002ff00000001854 */
[-C--:B------:R-:W-:Y:S08]  /*19430*/  HMMA.16816.F32 R88, R8, R20.reuse, R248 ;  /* 0x000000140858723c */ /* 0x080ff000000018f8 */
[----:B------:R-:W-:Y:S08]  /*19440*/  HMMA.16816.F32 R52, R4, R20, R108 ;  /* 0x000000140434723c */ /* 0x000ff0000000186c */
[----:B------:R-:W-:Y:S01]  /*19450*/  HMMA.16816.F32 R84, R8, R22, R44 ;  /* 0x000000160854723c */ /* 0x000fe2000000182c */
[----:B------:R-:W1:Y:S01]  /*19460*/  LDSM.16.MT88.4 R20, [R167+0x6000] ;  /* 0x00600000a714783b */ /* 0x000e620000004200 */
[----:B------:R-:W-:-:S06]  /*19470*/  IMAD.MOV.U32 R131, RZ, RZ, R43 ;  /* 0x000000ffff837224 */ /* 0x000fcc00078e002b */
[----:B-1----:R-:W-:Y:S07]  /*19480*/  HMMA.16816.F32 R40, R4, R22, R124 ;  /* 0x000000160428723c */ /* 0x002fee000000187c */
[----:B------:R-:W-:Y:S02]  /*19490*/  IMAD.MOV.U32 R127, RZ, RZ, R2 ;  /* 0x000000ffff7f7224 */ /* 0x000fe400078e0002 */
[----:B------:R-:W-:Y:S01]  /*194a0*/  IMAD.MOV.U32 R126, RZ, RZ, R3 ;  /* 0x000000ffff7e7224 */ /* 0x000fe200078e0003 */
[----:B------:R-:W-:Y:S01]  /*194b0*/  HMMA.16816.F32 R80, R8, R20, R80 ;  /* 0x000000140850723c */ /* 0x000fe20000001850 */
[----:B------:R-:W-:-:S07]  /*194c0*/  IMAD.WIDE.U32 R2, R19, -0x2daee0ad, RZ ;  /* 0xd2511f5313027825 */ /* 0x000fce00078e00ff */
[----:B------:R-:W-:Y:S01]  /*194d0*/  HMMA.16816.F32 R32, R8, R22, R32 ;  /* 0x000000160820723c */ /* 0x000fe20000001820 */
[----:B------:R-:W1:Y:S07]  /*194e0*/  LDSM.16.MT88.4 R8, [R165+0x6800] ;  /* 0x00680000a508783b */ /* 0x000e6e0000004200 */
[----:B------:R-:W-:Y:S01]  /*194f0*/  HMMA.16816.F32 R44, R4, R20, R120 ;  /* 0x00000014042c723c */ /* 0x000fe20000001878 */
[----:B------:R-:W-:Y:S01]  /*19500*/  IMAD.MOV.U32 R241, RZ, RZ, R136 ;  /* 0x000000fffff17224 */ /* 0x000fe200078e0088 */
[----:B------:R-:W2:Y:S05]  /*19510*/  LDSM.16.MT88.4 R20, [R166+0x6800] ;  /* 0x00680000a614783b */ /* 0x000eaa0000004200 */
[----:B------:R-:W-:Y:S01]  /*19520*/  IMAD.MOV.U32 R120, RZ, RZ, R0 ;  /* 0x000000ffff787224 */ /* 0x000fe200078e0000 */
[----:B------:R-:W-:-:S02]  /*19530*/  LOP3.LUT R0, R3, UR13, R18, 0x96, !PT ;  /* 0x0000000d03007c12 */ /* 0x000fc4000f8e9612 */
[C---:B------:R-:W-:Y:S02]  /*19540*/  LOP3.LUT R3, R2.reuse, 0xffff, RZ, 0xc0, !PT ;  /* 0x0000ffff02037812 */ /* 0x040fe400078ec0ff */
[----:B------:R-:W-:Y:S02]  /*19550*/  LOP3.LUT R4, R2, 0xff, RZ, 0xc0, !PT ;  /* 0x000000ff02047812 */ /* 0x000fe400078ec0ff */
[----:B------:R-:W-:Y:S02]  /*19560*/  SHF.R.U32.HI R5, RZ, 0x8, R3 ;  /* 0x00000008ff057819 */ /* 0x000fe40000011603 */
[----:B------:R-:W-:Y:S02]  /*19570*/  SHF.R.U32.HI R3, RZ, 0x10, R2 ;  /* 0x00000010ff037819 */ /* 0x000fe40000011602 */
[----:B------:R-:W-:Y:S02]  /*19580*/  PRMT R18, R4, 0x5410, R5 ;  /* 0x0000541004127816 */ /* 0x000fe40000000005 */
[----:B------:R-:W-:-:S02]  /*19590*/  SHF.R.U32.HI R4, RZ, 0x10, R0 ;  /* 0x00000010ff047819 */ /* 0x000fc40000011600 */
[----:B------:R-:W-:Y:S02]  /*195a0*/  SHF.R.U32.HI R7, RZ, 0x18, R2 ;  /* 0x00000018ff077819 */ /* 0x000fe40000011602 */
[----:B------:R-:W-:Y:S02]  /*195b0*/  LOP3.LUT R5, R3, 0xff, RZ, 0xc0, !PT ;  /* 0x000000ff03057812 */ /* 0x000fe400078ec0ff */
[C---:B------:R-:W-:Y:S02]  /*195c0*/  LOP3.LUT R2, R0.reuse, 0xffff, RZ, 0xc0, !PT ;  /* 0x0000ffff00027812 */ /* 0x040fe400078ec0ff */
[----:B------:R-:W-:Y:S02]  /*195d0*/  LOP3.LUT R6, R0, 0xff, RZ, 0xc0, !PT ;  /* 0x000000ff00067812 */ /* 0x000fe400078ec0ff */
[----:B------:R-:W-:Y:S02]  /*195e0*/  SHF.R.U32.HI R3, RZ, 0x18, R0 ;  /* 0x00000018ff037819 */ /* 0x000fe40000011600 */
[----:B------:R-:W-:-:S02]  /*195f0*/  LOP3.LUT R0, R4, 0xff, RZ, 0xc0, !PT ;  /* 0x000000ff04007812 */ /* 0x000fc400078ec0ff */
[----:B------:R-:W-:Y:S02]  /*19600*/  SHF.R.U32.HI R2, RZ, 0x8, R2 ;  /* 0x00000008ff027819 */ /* 0x000fe40000011602 */
[----:B------:R-:W-:Y:S01]  /*19610*/  PRMT R3, R0, 0x5410, R3 ;  /* 0x0000541000037816 */ /* 0x000fe20000000003 */
[--C-:B------:R-:W-:Y:S01]  /*19620*/  HSET2.LE.AND R0, R18, R238.reuse, PT ;  /* 0x000000ee12007233 */ /* 0x100fe20003803000 */
[----:B------:R-:W-:Y:S02]  /*19630*/  PRMT R5, R5, 0x5410, R7 ;  /* 0x0000541005057816 */ /* 0x000fe40000000007 */
[----:B------:R-:W-:Y:S01]  /*19640*/  PRMT R2, R6, 0x5410, R2 ;  /* 0x0000541006027816 */ /* 0x000fe20000000002 */
[--C-:B------:R-:W-:Y:S01]  /*19650*/  HSET2.LE.AND R3, R3, R238.reuse, PT ;  /* 0x000000ee03037233 */ /* 0x100fe20003803000 */
[----:B------:R-:W-:Y:S01]  /*19660*/  LOP3.LUT R6, R0, R101, RZ, 0xc0, !PT ;  /* 0x0000006500067212 */ /* 0x000fe200078ec0ff */
[--C-:B------:R-:W-:Y:S02]  /*19670*/  HSET2.LE.AND R0, R5, R238.reuse, PT ;  /* 0x000000ee05007233 */ /* 0x100fe40003803000 */
[----:B------:R-:W-:Y:S01]  /*19680*/  HSET2.LE.AND R2, R2, R238, PT ;  /* 0x000000ee02027233 */ /* 0x000fe20003803000 */
[----:B------:R-:W-:-:S02]  /*19690*/  LOP3.LUT R5, R3, R102, RZ, 0xc0, !PT ;  /* 0x0000006603057212 */ /* 0x000fc400078ec0ff */
[----:B------:R-:W-:Y:S02]  /*196a0*/  LOP3.LUT R7, R0, R100, RZ, 0xc0, !PT ;  /* 0x0000006400077212 */ /* 0x000fe400078ec0ff */
[----:B------:R-:W-:Y:S01]  /*196b0*/  LOP3.LUT R4, R2, R103, RZ, 0xc0, !PT ;  /* 0x0000006702047212 */ /* 0x000fe200078ec0ff */
[----:B------:R-:W-:Y:S01]  /*196c0*/  IMAD.MOV.U32 R243, RZ, RZ, R137 ;  /* 0x000000fffff37224 */ /* 0x000fe200078e0089 */
[----:B-1----:R-:W-:Y:S01]  /*196d0*/  HMMA.16816.F32 R108, R12, R10, R24 ;  /* 0x0000000a0c6c723c */ /* 0x002fe20000001818 */
[----:B------:R-:W-:Y:S01]  /*196e0*/  IMAD.MOV.U32 R242, RZ, RZ, R138 ;  /* 0x000000fffff27224 */ /* 0x000fe200078e008a */
[----:B------:R-:W1:Y:S01]  /*196f0*/  LDSM.16.MT88.4 R24, [R168+0x6800] ;  /* 0x00680000a818783b */ /* 0x000e620000004200 */
[----:B------:R-:W-:-:S05]  /*19700*/  IMAD.MOV.U32 R121, RZ, RZ, R139 ;  /* 0x000000ffff797224 */ /* 0x000fca00078e008b */
[-C--:B------:R-:W-:Y:S08]  /*19710*/  HMMA.16816.F32 R136, R12, R8.reuse, R64 ;  /* 0x000000080c88723c */ /* 0x080ff00000001840 */
[C---:B------:R-:W-:Y:S08]  /*19720*/  HMMA.16816.F32 R60, R4.reuse, R8, R60 ;  /* 0x00000008043c723c */ /* 0x040ff0000000183c */
[----:B------:R-:W-:Y:S01]  /*19730*/  HMMA.16816.F32 R56, R4, R10, R56 ;  /* 0x0000000a0438723c */ /* 0x000fe20000001838 */
[----:B------:R-:W4:Y:S01]  /*19740*/  LDSM.16.MT88.4 R8, [R167+0x6800] ;  /* 0x00680000a708783b */ /* 0x000f220000004200 */
[----:B------:R-:W-:-:S06]  /*19750*/  IMAD.WIDE.U32 R2, R29, -0x2daee0ad, RZ ;  /* 0xd2511f531d027825 */ /* 0x000fcc00078e00ff */
[C---:B--2---:R-:W-:Y:S08]  /*19760*/  HMMA.16816.F32 R52, R4.reuse, R20, R52 ;  /* 0x000000140434723c */ /* 0x044ff00000001834 */
[C---:B------:R-:W-:Y:S08]  /*19770*/  HMMA.16816.F32 R48, R4.reuse, R22, R48 ;  /* 0x000000160430723c */ /* 0x040ff00000001830 */
[C---:B-1----:R-:W-:Y:S08]  /*19780*/  HMMA.16816.F32 R76, R4.reuse, R24, R76 ;  /* 0x00000018044c723c */ /* 0x042ff0000000184c */
[C---:B------:R-:W-:Y:S08]  /*19790*/  HMMA.16816.F32 R72, R4.reuse, R26, R72 ;  /* 0x0000001a0448723c */ /* 0x040ff00000001848 */
[C---:B----4-:R-:W-:Y:S08]  /*197a0*/  HMMA.16816.F32 R44, R4.reuse, R8, R44 ;  /* 0x00000008042c723c */ /* 0x050ff0000000182c */
        /* <DEDUP_REMOVED lines=10> */
[----:B------:R-:W-:-:S04]  /*19850*/  LOP3.LUT R5, R5, UR7, R2, 0x96, !PT ;  /* 0x0000000705057c12 */ /* 0x000fc8000f8e9602 */
[----:B------:R-:W-:-:S05]  /*19860*/  LOP3.LUT R2, R19, UR5, R4, 0x96, !PT ;  /* 0x0000000513027c12 */ /* 0x000fca000f8e9604 */
[----:B------:R-:W-:-:S04]  /*19870*/  IMAD.WIDE.U32 R2, R2, -0x326172a9, RZ ;  /* 0xcd9e8d5702027825 */ /* 0x000fc800078e00ff */
[----:B------:R-:W-:Y:S01]  /*19880*/  IMAD.WIDE.U32 R28, R5, -0x326172a9, RZ ;  /* 0xcd9e8d57051c7825 */ /* 0x000fe200078e00ff */
[----:B------:R-:W-:-:S04]  /*19890*/  LOP3.LUT R0, R2, 0xffff, RZ, 0xc0, !PT ;  /* 0x0000ffff02007812 */ /* 0x000fc800078ec0ff */
[----:B------:R-:W-:Y:S02]  /*198a0*/  SHF.R.U32.HI R5, RZ, 0x8, R0 ;  /* 0x00000008ff057819 */ /* 0x000fe40000011600 */
[----:B------:R-:W-:Y:S02]  /*198b0*/  LOP3.LUT R0, R3, UR14, R28, 0x96, !PT ;  /* 0x0000000e03007c12 */ /* 0x000fe4000f8e961c */
[----:B------:R-:W-:Y:S02]  /*198c0*/  LOP3.LUT R4, R2, 0xff, RZ, 0xc0, !PT ;  /* 0x000000ff02047812 */ /* 0x000fe400078ec0ff */
[--C-:B------:R-:W-:Y:S02]  /*198d0*/  SHF.R.U32.HI R6, RZ, 0x10, R2.reuse ;  /* 0x00000010ff067819 */ /* 0x100fe40000011602 */
[----:B------:R-:W-:Y:S02]  /*198e0*/  SHF.R.U32.HI R7, RZ, 0x18, R2 ;  /* 0x00000018ff077819 */ /* 0x000fe40000011602 */
[----:B------:R-:W-:-:S04]  /*198f0*/  LOP3.LUT R2, R0, 0xffff, RZ, 0xc0, !PT ;  /* 0x0000ffff00027812 */ /* 0x000fc800078ec0ff */
[----:B------:R-:W-:Y:S02]  /*19900*/  SHF.R.U32.HI R3, RZ, 0x8, R2 ;  /* 0x00000008ff037819 */ /* 0x000fe40000011602 */
[----:B------:R-:W-:Y:S01]  /*19910*/  LOP3.LUT R2, R0, 0xff, RZ, 0xc0, !PT ;  /* 0x000000ff00027812 */ /* 0x000fe200078ec0ff */
[----:B------:R-:W-:Y:S03]  /*19920*/  HMMA.16816.F32 R80, R12, R8, R80 ;  /* 0x000000080c50723c */ /* 0x000fe60000001850 */
[----:B------:R-:W-:Y:S02]  /*19930*/  PRMT R3, R2, 0x5410, R3 ;  /* 0x0000541002037816 */ /* 0x000fe40000000003 */
[----:B------:R-:W-:Y:S02]  /*19940*/  SHF.R.U32.HI R2, RZ, 0x10, R0 ;  /* 0x00000010ff027819 */ /* 0x000fe40000011600 */
[----:B------:R-:W-:-:S02]  /*19950*/  PRMT R8, R4, 0x5410, R5 ;  /* 0x0000541004087816 */ /* 0x000fc40000000005 */
[----:B------:R-:W-:Y:S02]  /*19960*/  SHF.R.U32.HI R5, RZ, 0x18, R0 ;  /* 0x00000018ff057819 */ /* 0x000fe40000011600 */
[----:B------:R-:W-:Y:S01]  /*19970*/  LOP3.LUT R2, R2, 0xff, RZ, 0xc0, !PT ;  /* 0x000000ff02027812 */ /* 0x000fe200078ec0ff */
[--C-:B------:R-:W-:Y:S01]  /*19980*/  HSET2.LE.AND R0, R3, R238.reuse, PT ;  /* 0x000000ee03007233 */ /* 0x100fe20003803000 */
[----:B------:R-:W-:Y:S02]  /*19990*/  LOP3.LUT R4, R6, 0xff, RZ, 0xc0, !PT ;  /* 0x000000ff06047812 */ /* 0x000fe400078ec0ff */
[----:B------:R-:W-:Y:S02]  /*199a0*/  PRMT R2, R2, 0x5410, R5 ;  /* 0x0000541002027816 */ /* 0x000fe40000000005 */
[----:B------:R-:W-:Y:S01]  /*199b0*/  PRMT R3, R4, 0x5410, R7 ;  /* 0x0000541004037816 */ /* 0x000fe20000000007 */
[----:B------:R-:W-:Y:S01]  /*199c0*/  IMAD.MOV.U32 R123, RZ, RZ, R129 ;  /* 0x000000ffff7b7224 */ /* 0x000fe200078e0081 */
[----:B------:R-:W-:Y:S01]  /*199d0*/  LOP3.LUT R4, R0, R107, RZ, 0xc0, !PT ;  /* 0x0000006b00047212 */ /* 0x000fe200078ec0ff */
[----:B------:R-:W-:Y:S01]  /*199e0*/  IMAD.MOV.U32 R122, RZ, RZ, R130 ;  /* 0x000000ffff7a7224 */ /* 0x000fe200078e0082 */
[--C-:B------:R-:W-:Y:S01]  /*199f0*/  HSET2.LE.AND R0, R2, R238.reuse, PT ;  /* 0x000000ee02007233 */ /* 0x100fe20003803000 */
[----:B------:R-:W-:Y:S01]  /*19a00*/  IMAD.MOV.U32 R248, RZ, RZ, R131 ;  /* 0x000000fffff87224 */ /* 0x000fe200078e0083 */
[----:B------:R-:W-:Y:S01]  /*19a10*/  HMMA.16816.F32 R64, R12, R26, R92 ;  /* 0x0000001a0c40723c */ /* 0x000fe2000000185c */
[----:B------:R-:W-:-:S07]  /*19a20*/  HSET2.LE.AND R2, R8, R238, PT ;  /* 0x000000ee08027233 */ /* 0x000fce0003803000 */
[C---:B------:R-:W-:Y:S01]  /*19a30*/  HMMA.16816.F32 R128, R12.reuse, R24, R96 ;  /* 0x000000180c80723c */ /* 0x040fe20000001860 */
[----:B------:R-:W1:Y:S07]  /*19a40*/  LDSM.16.MT88.4 R24, [R167+0x7000] ;  /* 0x00700000a718783b */ /* 0x000e6e0000004200 */
[C---:B------:R-:W-:Y:S08]  /*19a50*/  HMMA.16816.F32 R88, R12.reuse, R20, R88 ;  /* 0x000000140c58723c */ /* 0x040ff00000001858 */
[C---:B------:R-:W-:Y:S01]  /*19a60*/  HMMA.16816.F32 R84, R12.reuse, R22, R84 ;  /* 0x000000160c54723c */ /* 0x040fe20000001854 */
[----:B------:R-:W2:Y:S07]  /*19a70*/  LDSM.16.MT88.4 R20, [R166+0x7000] ;  /* 0x00700000a614783b */ /* 0x000eae0000004200 */
[----:B------:R-:W-:Y:S01]  /*19a80*/  HMMA.16816.F32 R100, R12, R10, R32 ;  /* 0x0000000a0c64723c */ /* 0x000fe20000001820 */
[----:B------:R-:W4:Y:S04]  /*19a90*/  LDSM.16.MT88.4 R8, [R165+0x7000] ;  /* 0x00700000a508783b */ /* 0x000f280000004200 */
[----:B------:R-:W3:Y:S01]  /*19aa0*/  LDSM.16.MT88.4 R12, [R168+0x7000] ;  /* 0x00700000a80c783b */ /* 0x000ee20000004200 */
[----:B------:R-:W-:Y:S01]  /*19ab0*/  HSET2.LE.AND R3, R3, R238, PT ;  /* 0x000000ee03037233 */ /* 0x000fe20003803000 */
[----:B------:R-:W-:-:S02]  /*19ac0*/  LOP3.LUT R5, R0, R104, RZ, 0xc0, !PT ;  /* 0x0000006800057212 */ /* 0x000fc400078ec0ff */
[----:B------:R-:W-:Y:S02]  /*19ad0*/  LOP3.LUT R6, R2, R106, RZ, 0xc0, !PT ;  /* 0x0000006a02067212 */ /* 0x000fe400078ec0ff */
[----:B------:R-:W-:Y:S02]  /*19ae0*/  LOP3.LUT R7, R3, R105, RZ, 0xc0, !PT ;  /* 0x0000006903077212 */ /* 0x000fe400078ec0ff */
[----:B------:R-:W-:Y:S01]  /*19af0*/  LOP3.LUT R0, R118, 0xff, RZ, 0xc0, !PT ;  /* 0x000000ff76007812 */ /* 0x000fe200078ec0ff */
[----:B------:R-:W-:Y:S02]  /*19b00*/  IMAD.MOV.U32 R249, RZ, RZ, R112 ;  /* 0x000000fffff97224 */ /* 0x000fe400078e0070 */
[----:B------:R-:W-:Y:S02]  /*19b10*/  IMAD.MOV.U32 R250, RZ, RZ, R113 ;  /* 0x000000fffffa7224 */ /* 0x000fe400078e0071 */
[----:B------:R-:W-:Y:S01]  /*19b20*/  IMAD.MOV.U32 R251, RZ, RZ, R114 ;  /* 0x000000fffffb7224 */ /* 0x000fe200078e0072 */
[----:B-1----:R-:W-:Y:S01]  /*19b30*/  HMMA.16816.F32 R44, R4, R24, R44 ;  /* 0x00000018042c723c */ /* 0x002fe2000000182c */
[----:B------:R-:W-:Y:S01]  /*19b40*/  IMAD.MOV.U32 R240, RZ, RZ, R115 ;  /* 0x000000fffff07224 */ /* 0x000fe200078e0073 */
[----:B------:R-:W-:-:S06]  /*19b50*/  SHF.R.U32.HI R2, RZ, 0x8, R116 ;  /* 0x00000008ff027819 */ /* 0x000fcc0000011674 */
[C---:B------:R-:W-:Y:S08]  /*19b60*/  HMMA.16816.F32 R40, R4.reuse, R26, R40 ;  /* 0x0000001a0428723c */ /* 0x040ff00000001828 */
[C---:B--2---:R-:W-:Y:S08]  /*19b70*/  HMMA.16816.F32 R52, R4.reuse, R20, R52 ;  /* 0x000000140434723c */ /* 0x044ff00000001834 */
[C---:B----4-:R-:W-:Y:S08]  /*19b80*/  HMMA.16816.F32 R112, R4.reuse, R8, R60 ;  /* 0x000000080470723c */ /* 0x050ff0000000183c */
[C---:B------:R-:W-:Y:S08]  /*19b90*/  HMMA.16816.F32 R104, R4.reuse, R10, R56 ;  /* 0x0000000a0468723c */ /* 0x040ff00000001838 */
[C---:B---3--:R-:W-:Y:S08]  /*19ba0*/  HMMA.16816.F32 R96, R4.reuse, R12, R76 ;  /* 0x0000000c0460723c */ /* 0x048ff0000000184c */
[C---:B------:R-:W-:Y:S08]  /*19bb0*/  HMMA.16816.F32 R92, R4.reuse, R14, R72 ;  /* 0x0000000e045c723c */ /* 0x040ff00000001848 */
[----:B------:R-:W-:Y:S07]  /*19bc0*/  HMMA.16816.F32 R48, R4, R22, R48 ;  /* 0x000000160430723c */ /* 0x000fee0000001830 */
[----:B------:R-:W-:-:S02]  /*19bd0*/  PRMT R7, R0, 0x5410, R117 ;  /* 0x0000541000077816 */ /* 0x000fc40000000075 */
[C---:B------:R-:W-:Y:S02]  /*19be0*/  LOP3.LUT R0, R36.reuse, 0xffff, RZ, 0xc0, !PT ;  /* 0x0000ffff24007812 */ /* 0x040fe400078ec0ff */
[----:B------:R-:W-:Y:S02]  /*19bf0*/  PRMT R6, R119, 0x5410, R2 ;  /* 0x0000541077067816 */ /* 0x000fe40000000002 */
[----:B------:R-:W-:Y:S01]  /*19c00*/  SHF.R.U32.HI R2, RZ, 0x8, R0 ;  /* 0x00000008ff027819 */ /* 0x000fe20000011600 */
[----:B------:R-:W-:Y:S01]  /*19c10*/  IMAD.MOV.U32 R61, RZ, RZ, R132 ;  /* 0x000000ffff3d7224 */ /* 0x000fe200078e0084 */
[----:B------:R-:W-:Y:S01]  /*19c20*/  LOP3.LUT R0, R36, 0xff, RZ, 0xc0, !PT ;  /* 0x000000ff24007812 */ /* 0x000fe200078ec0ff */
[----:B------:R-:W-:Y:S01]  /*19c30*/  IMAD.MOV.U32 R60, RZ, RZ, R133 ;  /* 0x000000ffff3c7224 */ /* 0x000fe200078e0085 */
[----:B------:R-:W-:Y:S02]  /*19c40*/  LDSM.16.MT88.4 R116, [R166+0x7800] ;  /* 0x00780000a674783b */ /* 0x000fe40000004200 */
[----:B------:R-:W-:-:S02]  /*19c50*/  PRMT R3, R0, 0x5410, R2 ;  /* 0x0000541000037816 */ /* 0x000fc40000000002 */
[--C-:B------:R-:W-:Y:S02]  /*19c60*/  SHF.R.U32.HI R0, RZ, 0x10, R36.reuse ;  /* 0x00000010ff007819 */ /* 0x100fe40000011624 */
[----:B------:R-:W-:Y:S02]  /*19c70*/  SHF.R.U32.HI R2, RZ, 0x18, R36 ;  /* 0x00000018ff027819 */ /* 0x000fe40000011624 */
[----:B------:R-:W-:-:S04]  /*19c80*/  LOP3.LUT R0, R0, 0xff, RZ, 0xc0, !PT ;  /* 0x000000ff00007812 */ /* 0x000fc800078ec0ff */
[----:B------:R-:W-:Y:S01]  /*19c90*/  PRMT R2, R0, 0x5410, R2 ;  /* 0x0000541000027816 */ /* 0x000fe20000000002 */
[----:B------:R-:W-:-:S05]  /*19ca0*/  HSET2.LE.AND R0, R3, R238, PT ;  /* 0x000000ee03007233 */ /* 0x000fca0003803000 */
[----:B------:R-:W-:Y:S01]  /*19cb0*/  LOP3.LUT R4, R0, R126, RZ, 0xc0, !PT ;  /* 0x0000007e00047212 */ /* 0x000fe200078ec0ff */
[----:B------:R-:W-:-:S05]  /*19cc0*/  HSET2.LE.AND R0, R2, R238, PT ;  /* 0x000000ee02007233 */ /* 0x000fca0003803000 */
[----:B------:R-:W-:Y:S01]  /*19cd0*/  LOP3.LUT R5, R0, R127, RZ, 0xc0, !PT ;  /* 0x0000007f00057212 */ /* 0x000fe200078ec0ff */
[--C-:B------:R-:W-:Y:S01]  /*19ce0*/  HSET2.LE.AND R0, R6, R238.reuse, PT ;  /* 0x000000ee06007233 */ /* 0x100fe20003803000 */
[----:B------:R-:W-:Y:S01]  /*19cf0*/  LOP3.LUT R2, R29, UR6, R30, 0x96, !PT ;  /* 0x000000061d027c12 */ /* 0x000fe2000f8e961e */
[----:B------:R-:W-:Y:S01]  /*19d00*/  IMAD.MOV.U32 R59, RZ, RZ, R134 ;  /* 0x000000ffff3b7224 */ /* 0x000fe200078e0086 */
[----:B------:R-:W-:Y:S02]  /*19d10*/  LDSM.16.MT88.4 R124, [R168+0x7800] ;  /* 0x00780000a87c783b */ /* 0x000fe40000004200 */
[----:B------:R-:W-:Y:S01]  /*19d20*/  LOP3.LUT R6, R0, R120, RZ, 0xc0, !PT ;  /* 0x0000007800067212 */ /* 0x000fe200078ec0ff */
[----:B------:R-:W-:Y:S01]  /*19d30*/  HSET2.LE.AND R0, R7, R238, PT ;  /* 0x000000ee07007233 */ /* 0x000fe20003803000 */
[----:B------:R-:W-:-:S04]  /*19d40*/  IMAD.WIDE.U32 R2, R2, -0x2daee0ad, RZ ;  /* 0xd2511f5302027825 */ /* 0x000fc800078e00ff */
[----:B------:R-:W-:Y:S02]  /*19d50*/  LOP3.LUT R7, R0, R121, RZ, 0xc0, !PT ;  /* 0x0000007900077212 */ /* 0x000fe400078ec0ff */
[----:B------:R-:W-:-:S05]  /*19d60*/  LOP3.LUT R0, R3, UR13, R18, 0x96, !PT ;  /* 0x0000000d03007c12 */ /* 0x000fca000f8e9612 */
[C---:B------:R-:W-:Y:S07]  /*19d70*/  HMMA.16816.F32 R32, R4.reuse, R10, R108 ;  /* 0x0000000a0420723c */ /* 0x040fee000000186c */
[C---:B------:R-:W-:Y:S01]  /*19d80*/  LOP3.LUT R10, R2.reuse, 0xffff, RZ, 0xc0, !PT ;  /* 0x0000ffff020a7812 */ /* 0x040fe200078ec0ff */
[----:B------:R-:W-:Y:S01]  /*19d90*/  HMMA.16816.F32 R128, R4, R12, R128 ;  /* 0x0000000c0480723c */ /* 0x000fe20000001880 */
[----:B------:R-:W-:Y:S02]  /*19da0*/  LOP3.LUT R11, R2, 0xff, RZ, 0xc0, !PT ;  /* 0x000000ff020b7812 */ /* 0x000fe400078ec0ff */
[----:B------:R-:W-:-:S04]  /*19db0*/  SHF.R.U32.HI R3, RZ, 0x10, R0 ;  /* 0x00000010ff037819 */ /* 0x000fc80000011600 */
[--C-:B------:R-:W-:Y:S02]  /*19dc0*/  SHF.R.U32.HI R12, RZ, 0x10, R2.reuse ;  /* 0x00000010ff0c7819 */ /* 0x100fe40000011602 */
[----:B------:R-:W-:Y:S02]  /*19dd0*/  SHF.R.U32.HI R13, RZ, 0x18, R2 ;  /* 0x00000018ff0d7819 */ /* 0x000fe40000011602 */
[C---:B------:R-:W-:Y:S01]  /*19de0*/  LOP3.LUT R2, R0.reuse, 0xffff, RZ, 0xc0, !PT ;  /* 0x0000ffff00027812 */ /* 0x040fe200078ec0ff */
[----:B------:R-:W-:Y:S07]  /*19df0*/  HMMA.16816.F32 R136, R4, R8, R136 ;  /* 0x000000080488723c */ /* 0x000fee0000001888 */
[----:B------:R-:W-:-:S02]  /*19e00*/  LOP3.LUT R9, R0, 0xff, RZ, 0xc0, !PT ;  /* 0x000000ff00097812 */ /* 0x000fc400078ec0ff */
[----:B------:R-:W-:Y:S02]  /*19e10*/  SHF.R.U32.HI R8, RZ, 0x18, R0 ;  /* 0x00000018ff087819 */ /* 0x000fe40000011600 */
[----:B------:R-:W-:Y:S02]  /*19e20*/  SHF.R.U32.HI R0, RZ, 0x8, R2 ;  /* 0x00000008ff007819 */ /* 0x000fe40000011602 */
[----:B------:R-:W-:Y:S02]  /*19e30*/  LOP3.LUT R2, R3, 0xff, RZ, 0xc0, !PT ;  /* 0x000000ff03027812 */ /* 0x000fe400078ec0ff */
[----:B------:R-:W-:Y:S02]  /*19e40*/  LOP3.LUT R3, R12, 0xff, RZ, 0xc0, !PT ;  /* 0x000000ff0c037812 */ /* 0x000fe400078ec0ff */
[----:B------:R-:W-:Y:S02]  /*19e50*/  PRMT R2, R2, 0x5410, R8 ;  /* 0x0000541002027816 */ /* 0x000fe40000000008 */
[----:B------:R-:W-:-:S03]  /*19e60*/  PRMT R3, R3, 0x5410, R13 ;  /* 0x0000541003037816 */ /* 0x000fc6000000000d */
[--C-:B------:R-:W-:Y:S01]  /*19e70*/  HSET2.LE.AND R2, R2, R238.reuse, PT ;  /* 0x000000ee02027233 */ /* 0x100fe20003803000 */
[----:B------:R-:W-:Y:S02]  /*19e80*/  PRMT R0, R9, 0x5410, R0 ;  /* 0x0000541009007816 */ /* 0x000fe40000000000 */
[----:B------:R-:W-:Y:S02]  /*19e90*/  SHF.R.U32.HI R10, RZ, 0x8, R10 ;  /* 0x00000008ff0a7819 */ /* 0x000fe4000001160a */
[----:B------:R-:W-:Y:S01]  /*19ea0*/  LOP3.LUT R77, R2, R237, RZ, 0xc0, !PT ;  /* 0x000000ed024d7212 */ /* 0x000fe200078ec0ff */
[--C-:B------:R-:W-:Y:S01]  /*19eb0*/  HSET2.LE.AND R2, R3, R238.reuse, PT ;  /* 0x000000ee03027233 */ /* 0x100fe20003803000 */
[----:B------:R-:W-:Y:S01]  /*19ec0*/  PRMT R10, R11, 0x5410, R10 ;  /* 0x000054100b0a7816 */ /* 0x000fe2000000000a */
[----:B------:R-:W-:-:S03]  /*19ed0*/  HSET2.LE.AND R0, R0, R238, PT ;  /* 0x000000ee00007233 */ /* 0x000fc60003803000 */
[----:B------:R-:W-:Y:S02]  /*19ee0*/  LOP3.LUT R79, R2, R246, RZ, 0xc0, !PT ;  /* 0x000000f6024f7212 */ /* 0x000fe400078ec0ff */
[----:B------:R-:W-:Y:S02]  /*19ef0*/  LOP3.LUT R2, R37, UR6, R144, 0x96, !PT ;  /* 0x0000000625027c12 */ /* 0x000fe4000f8e9690 */
[----:B------:R-:W-:Y:S01]  /*19f00*/  LOP3.LUT R76, R0, R247, RZ, 0xc0, !PT ;  /* 0x000000f7004c7212 */ /* 0x000fe200078ec0ff */
[----:B------:R-:W-:Y:S02]  /*19f10*/  HSET2.LE.AND R0, R10, R238, PT ;  /* 0x000000ee0a007233 */ /* 0x000fe40003803000 */
[----:B------:R-:W-:Y:S01]  /*19f20*/  IMAD.WIDE.U32 R2, R2, -0x2daee0ad, RZ ;  /* 0xd2511f5302027825 */ /* 0x000fe200078e00ff */
[----:B------:R-:W-:Y:S02]  /*19f30*/  LDSM.16.MT88.4 R8, [R167+0x7800] ;  /* 0x00780000a708783b */ /* 0x000fe40000004200 */
[----:B------:R-:W-:Y:S01]  /*19f40*/  LOP3.LUT R78, R0, R252, RZ, 0xc0, !PT ;  /* 0x000000fc004e7212 */ /* 0x000fe200078ec0ff */
[----:B------:R-:W-:Y:S01]  /*19f50*/  IMAD.MOV.U32 R58, RZ, RZ, R135 ;  /* 0x000000ffff3a7224 */ /* 0x000fe200078e0087 */
[----:B------:R-:W-:Y:S01]  /*19f60*/  LOP3.LUT R0, R2, 0xffff, RZ, 0xc0, !PT ;  /* 0x0000ffff02007812 */ /* 0x000fe200078ec0ff */
[----:B------:R-:W1:Y:S01]  /*19f70*/  LDSM.16.MT88.4 R132, [R165+0x7800] ;  /* 0x00780000a584783b */ /* 0x000e620000004200 */
[----:B------:R-:W-:Y:S01]  /*19f80*/  IMAD.MOV.U32 R63, RZ, RZ, R122 ;  /* 0x000000ffff3f7224 */ /* 0x000fe200078e007a */
[----:B------:R-:W-:Y:S01]  /*19f90*/  HMMA.16816.F32 R108, R4, R24, R80 ;  /* 0x00000018046c723c */ /* 0x000fe20000001850 */
[----:B------:R-:W-:Y:S01]  /*19fa0*/  IMAD.MOV.U32 R62, RZ, RZ, R123 ;  /* 0x000000ffff3e7224 */ /* 0x000fe200078e007b */
[----:B------:R-:W-:-:S06]  /*19fb0*/  SHF.R.U32.HI R12, RZ, 0x18, R2 ;  /* 0x00000018ff0c7819 */ /* 0x000fcc0000011602 */
[C---:B------:R-:W-:Y:S08]  /*19fc0*/  HMMA.16816.F32 R120, R4.reuse, R20, R88 ;  /* 0x000000140478723c */ /* 0x040ff00000001858 */
[C---:B------:R-:W-:Y:S08]  /*19fd0*/  HMMA.16816.F32 R28, R4.reuse, R14, R64 ;  /* 0x0000000e041c723c */ /* 0x040ff00000001840 */
[C---:B------:R-:W-:Y:S08]  /*19fe0*/  HMMA.16816.F32 R20, R4.reuse, R22, R84 ;  /* 0x000000160414723c */ /* 0x040ff00000001854 */
[----:B------:R-:W-:Y:S07]  /*19ff0*/  HMMA.16816.F32 R24, R4, R26, R100 ;  /* 0x0000001a0418723c */ /* 0x000fee0000001864 */
[----:B------:R-:W-:-:S02]  /*1a000*/  SHF.R.U32.HI R4, RZ, 0x8, R0 ;  /* 0x00000008ff047819 */ /* 0x000fc40000011600 */
[----:B------:R-:W-:Y:S02]  /*1a010*/  LOP3.LUT R0, R3, UR13, R200, 0x96, !PT ;  /* 0x0000000d03007c12 */ /* 0x000fe4000f8e96c8 */
[----:B------:R-:W-:Y:S02]  /*1a020*/  LOP3.LUT R5, R2, 0xff, RZ, 0xc0, !PT ;  /* 0x000000ff02057812 */ /* 0x000fe400078ec0ff */
[----:B------:R-:W-:Y:S02]  /*1a030*/  SHF.R.U32.HI R3, RZ, 0x10, R2 ;  /* 0x00000010ff037819 */ /* 0x000fe40000011602 */
[C---:B------:R-:W-:Y:S02]  /*1a040*/  LOP3.LUT R2, R0.reuse, 0xffff, RZ, 0xc0, !PT ;  /* 0x0000ffff00027812 */ /* 0x040fe400078ec0ff */
[----:B------:R-:W-:Y:S02]  /*1a050*/  PRMT R13, R5, 0x5410, R4 ;  /* 0x00005410050d7816 */ /* 0x000fe40000000004 */
[----:B------:R-:W-:-:S02]  /*1a060*/  LOP3.LUT R6, R0, 0xff, RZ, 0xc0, !PT ;  /* 0x000000ff00067812 */ /* 0x000fc400078ec0ff */
[----:B------:R-:W-:Y:S01]  /*1a070*/  SHF.R.U32.HI R4, RZ, 0x8, R2 ;  /* 0x00000008ff047819 */ /* 0x000fe20000011602 */
[----:B------:R2:W-:Y:S01]  /*1a080*/  STG.E.U16 [R38.64+-0xf0], R199 ;  /* 0xffff10c726007986 */ /* 0x0005e2000c101520 */
[----:B------:R-:W-:Y:S02]  /*1a090*/  LOP3.LUT R7, R3, 0xff, RZ, 0xc0, !PT ;  /* 0x000000ff03077812 */ /* 0x000fe400078ec0ff */
[--C-:B------:R-:W-:Y:S01]  /*1a0a0*/  SHF.R.U32.HI R3, RZ, 0x10, R0.reuse ;  /* 0x00000010ff037819 */ /* 0x100fe20000011600 */
[----:B------:R-:W-:Y:S01]  /*1a0b0*/  STG.E.U16 [R38.64+-0xee], R198 ;  /* 0xffff12c626007986 */ /* 0x000fe2000c101520 */
[----:B------:R-:W-:Y:S02]  /*1a0c0*/  SHF.R.U32.HI R5, RZ, 0x18, R0 ;  /* 0x00000018ff057819 */ /* 0x000fe40000011600 */
[----:B------:R-:W-:Y:S01]  /*1a0d0*/  PRMT R0, R6, 0x5410, R4 ;  /* 0x0000541006007816 */ /* 0x000fe20000000004 */
[----:B------:R-:W-:Y:S01]  /*1a0e0*/  STG.E.U16 [R16.64+-0xf0], R196 ;  /* 0xffff10c410007986 */ /* 0x000fe2000c101520 */
[----:B------:R-:W-:-:S03]  /*1a0f0*/  LOP3.LUT R2, R3, 0xff, RZ, 0xc0, !PT ;  /* 0x000000ff03027812 */ /* 0x000fc600078ec0ff */
[----:B------:R-:W-:Y:S04]  /*1a100*/  STG.E.U16 [R16.64+-0xee], R197 ;  /* 0xffff12c510007986 */ /* 0x000fe8000c101520 */
[----:B------:R-:W-:Y:S04]  /*1a110*/  STG.E.U16 [R140.64+-0xe0], R231 ;  /* 0xffff20e78c007986 */ /* 0x000fe8000c101520 */
[----:B------:R-:W-:Y:S04]  /*1a120*/  STG.E.U16 [R140.64+-0xde], R227 ;  /* 0xffff22e38c007986 */ /* 0x000fe8000c101520 */
[----:B------:R-:W-:Y:S04]  /*1a130*/  STG.E.U16 [R142.64+-0xe0], R222 ;  /* 0xffff20de8e007986 */ /* 0x000fe8000c101520 */
[----:B------:R-:W-:Y:S01]  /*1a140*/  STG.E.U16 [R142.64+-0xde], R223 ;  /* 0xffff22df8e007986 */ /* 0x000fe2000c101520 */
[----:B------:R-:W-:-:S03]  /*1a150*/  HSET2.LE.AND R0, R0, R238, PT ;  /* 0x000000ee00007233 */ /* 0x000fc60003803000 */
[----:B------:R-:W-:Y:S04]  /*1a160*/  STG.E.U16 [R38.64+-0xe0], R195 ;  /* 0xffff20c326007986 */ /* 0x000fe8000c101520 */
[----:B------:R-:W-:Y:S01]  /*1a170*/  STG.E.U16 [R38.64+-0xde], R194 ;  /* 0xffff22c226007986 */ /* 0x000fe2000c101520 */
[----:B------:R-:W-:-:S03]  /*1a180*/  PRMT R7, R7, 0x5410, R12 ;  /* 0x0000541007077816 */ /* 0x000fc6000000000c */
[----:B------:R-:W-:Y:S01]  /*1a190*/  STG.E.U16 [R16.64+-0xe0], R192 ;  /* 0xffff20c010007986 */ /* 0x000fe2000c101520 */
[----:B------:R-:W-:-:S03]  /*1a1a0*/  PRMT R2, R2, 0x5410, R5 ;  /* 0x0000541002027816 */ /* 0x000fc60000000005 */
[----:B------:R-:W-:Y:S04]  /*1a1b0*/  STG.E.U16 [R16.64+-0xde], R193 ;  /* 0xffff22c110007986 */ /* 0x000fe8000c101520 */
[----:B------:R-:W-:Y:S04]  /*1a1c0*/  STG.E.U16 [R140.64+-0xd0], R221 ;  /* 0xffff30dd8c007986 */ /* 0x000fe8000c101520 */
[----:B------:R-:W-:Y:S04]  /*1a1d0*/  STG.E.U16 [R140.64+-0xce], R220 ;  /* 0xffff32dc8c007986 */ /* 0x000fe8000c101520 */
[----:B------:R-:W-:Y:S04]  /*1a1e0*/  STG.E.U16 [R142.64+-0xd0], R219 ;  /* 0xffff30db8e007986 */ /* 0x000fe8000c101520 */
[----:B------:R-:W-:Y:S04]  /*1a1f0*/  STG.E.U16 [R142.64+-0xce], R218 ;  /* 0xffff32da8e007986 */ /* 0x000fe8000c101520 */
[----:B------:R-:W-:Y:S04]  /*1a200*/  STG.E.U16 [R38.64+-0xd0], R189 ;  /* 0xffff30bd26007986 */ /* 0x000fe8000c101520 */
[----:B------:R-:W-:Y:S01]  /*1a210*/  STG.E.U16 [R38.64+-0xce], R163 ;  /* 0xffff32a326007986 */ /* 0x000fe2000c101520 */
[----:B------:R-:W-:-:S03]  /*1a220*/  LOP3.LUT R100, R0, R58, RZ, 0xc0, !PT ;  /* 0x0000003a00647212 */ /* 0x000fc600078ec0ff */
[----:B------:R-:W-:Y:S04]  /*1a230*/  STG.E.U16 [R16.64+-0xd0], R162 ;  /* 0xffff30a210007986 */ /* 0x000fe8000c101520 */
[----:B------:R-:W-:Y:S01]  /*1a240*/  STG.E.U16 [R16.64+-0xce], R161 ;  /* 0xffff32a110007986 */ /* 0x000fe2000c101520 */
[----:B------:R-:W-:-:S03]  /*1a250*/  HSET2.LE.AND R2, R2, R238, PT ;  /* 0x000000ee02027233 */ /* 0x000fc60003803000 */
[----:B------:R-:W-:Y:S01]  /*1a260*/  STG.E.U16 [R140.64+-0xc0], R217 ;  /* 0xffff40d98c007986 */ /* 0x000fe2000c101520 */
[----:B------:R-:W-:-:S03]  /*1a270*/  HSET2.LE.AND R3, R13, R238, PT ;  /* 0x000000ee0d037233 */ /* 0x000fc60003803000 */
[----:B------:R-:W-:Y:S01]  /*1a280*/  STG.E.U16 [R140.64+-0xbe], R216 ;  /* 0xffff42d88c007986 */ /* 0x000fe2000c101520 */
[----:B------:R-:W-:-:S03]  /*1a290*/  HSET2.LE.AND R0, R7, R238, PT ;  /* 0x000000ee07007233 */ /* 0x000fc60003803000 */
[----:B------:R-:W-:Y:S04]  /*1a2a0*/  STG.E.U16 [R142.64+-0xc0], R214 ;  /* 0xffff40d68e007986 */ /* 0x000fe8000c101520 */
        /* <DEDUP_REMOVED lines=8> */
[----:B------:R-:W-:Y:S01]  /*1a330*/  STG.E.U16 [R142.64+-0xb0], R211 ;  /* 0xffff50d38e007986 */ /* 0x000fe2000c101520 */
[----:B------:R-:W-:-:S03]  /*1a340*/  LOP3.LUT R102, R3, R60, RZ, 0xc0, !PT ;  /* 0x0000003c03667212 */ /* 0x000fc600078ec0ff */
[----:B------:R-:W-:Y:S01]  /*1a350*/  STG.E.U16 [R142.64+-0xae], R210 ;  /* 0xffff52d28e007986 */ /* 0x000fe2000c101520 */
[----:B------:R-:W-:-:S03]  /*1a360*/  LOP3.LUT R103, R0, R61, RZ, 0xc0, !PT ;  /* 0x0000003d00677212 */ /* 0x000fc600078ec0ff */
[----:B------:R-:W-:Y:S04]  /*1a370*/  STG.E.U16 [R38.64+-0xb0], R158 ;  /* 0xffff509e26007986 */ /* 0x000fe8000c101520 */
        /* <DEDUP_REMOVED lines=11> */
[C---:B-1----:R-:W-:Y:S03]  /*1a430*/  HMMA.16816.F32 R112, R76.reuse, R132, R112 ;  /* 0x000000844c70723c */ /* 0x042fe60000001870 */
[----:B------:R-:W-:Y:S04]  /*1a440*/  STG.E.U16 [R140.64+-0x90], R205 ;  /* 0xffff70cd8c007986 */ /* 0x000fe8000c101520 */
[----:B------:R-:W-:Y:S01]  /*1a450*/  STG.E.U16 [R140.64+-0x8e], R204 ;  /* 0xffff72cc8c007986 */ /* 0x000fe2000c101520 */
[C---:B------:R-:W-:Y:S03]  /*1a460*/  HMMA.16816.F32 R104, R76.reuse, R134, R104 ;  /* 0x000000864c68723c */ /* 0x040fe60000001868 */
[----:B------:R-:W-:Y:S04]  /*1a470*/  STG.E.U16 [R142.64+-0x90], R203 ;  /* 0xffff70cb8e007986 */ /* 0x000fe8000c101520 */
[----:B------:R-:W-:Y:S01]  /*1a480*/  STG.E.U16 [R142.64+-0x8e], R202 ;  /* 0xffff72ca8e007986 */ /* 0x000fe2000c101520 */
[C---:B------:R-:W-:Y:S03]  /*1a490*/  HMMA.16816.F32 R96, R76.reuse, R124, R96 ;  /* 0x0000007c4c60723c */ /* 0x040fe60000001860 */
[----:B------:R-:W-:Y:S04]  /*1a4a0*/  STG.E.U16 [R38.64+-0x90], R152 ;  /* 0xffff709826007986 */ /* 0x000fe8000c101520 */
[----:B------:R-:W-:Y:S01]  /*1a4b0*/  STG.E.U16 [R38.64+-0x8e], R151 ;  /* 0xffff729726007986 */ /* 0x000fe2000c101520 */
[----:B------:R-:W-:Y:S03]  /*1a4c0*/  HMMA.16816.F32 R92, R76, R126, R92 ;  /* 0x0000007e4c5c723c */ /* 0x000fe6000000185c */
[----:B------:R-:W-:Y:S01]  /*1a4d0*/  STG.E.U16 [R16.64+-0x8e], R150 ;  /* 0xffff729610007986 */ /* 0x000fe2000c101520 */
[----:B------:R-:W-:-:S04]  /*1a4e0*/  FADD.FTZ R0, R63, R62 ;  /* 0x0000003e3f007221 */ /* 0x000fc80000010000 */
[----:B------:R-:W-:Y:S01]  /*1a4f0*/  HMMA.16816.F32 R88, R76, R116, R52 ;  /* 0x000000744c58723c */ /* 0x000fe20000001834 */
[----:B------:R-:W-:Y:S02]  /*1a500*/  FADD.FTZ R2, R236, R248 ;  /* 0x000000f8ec027221 */ /* 0x000fe40000010000 */
[----:B------:R-:W-:-:S05]  /*1a510*/  FADD.FTZ R3, R250, R249 ;  /* 0x000000f9fa037221 */ /* 0x000fca0000010000 */
[----:B------:R-:W-:Y:S01]  /*1a520*/  HMMA.16816.F32 R84, R76, R118, R48 ;  /* 0x000000764c54723c */ /* 0x000fe20000001830 */
[----:B------:R-:W-:-:S07]  /*1a530*/  FADD.FTZ R5, R241, R0 ;  /* 0x00000000f1057221 */ /* 0x000fce0000010000 */
[C---:B------:R-:W-:Y:S08]  /*1a540*/  HMMA.16816.F32 R136, R100.reuse, R132, R136 ;  /* 0x000000846488723c */ /* 0x040ff00000001888 */
[C---:B------:R-:W-:Y:S08]  /*1a550*/  HMMA.16816.F32 R128, R100.reuse, R124, R128 ;  /* 0x0000007c6480723c */ /* 0x040ff00000001880 */
        /* <DEDUP_REMOVED lines=8> */
[----:B------:R-:W-:Y:S08]  /*1a5e0*/  HMMA.16816.F32 R108, R100, R8, R108 ;  /* 0x00000008646c723c */ /* 0x000ff0000000186c */
[-C--:B------:R-:W-:Y:S08]  /*1a5f0*/  HMMA.16816.F32 R76, R76, R10.reuse, R40 ;  /* 0x0000000a4c4c723c */ /* 0x080ff00000001828 */
[----:B------:R-:W-:Y:S01]  /*1a600*/  HMMA.16816.F32 R100, R100, R10, R24 ;  /* 0x0000000a6464723c */ /* 0x000fe20000001818 */
[----:B------:R-:W-:-:S02]  /*1a610*/  FADD.FTZ R4, R242, R4 ;  /* 0x00000004f2047221 */ /* 0x000fc40000010000 */
[----:B------:R-:W-:Y:S02]  /*1a620*/  FADD.FTZ R3, R243, R5 ;  /* 0x00000005f3037221 */ /* 0x000fe40000010000 */
[----:B------:R-:W-:Y:S02]  /*1a630*/  FADD.FTZ R2, R233, R2 ;  /* 0x00000002e9027221 */ /* 0x000fe40000010000 */
[----:B------:R-:W-:Y:S01]  /*1a640*/  FADD.FTZ R0, R229, R0 ;  /* 0x00000000e5007221 */ /* 0x000fe20000010000 */
[----:B------:R-:W-:Y:S01]  /*1a650*/  IADD3 R200, P0, R140, -0x180, RZ ;  /* 0xfffffe808cc87810 */ /* 0x000fe20007f1e0ff */
[----:B------:R-:W-:Y:S02]  /*1a660*/  FADD.FTZ R4, R190, R4 ;  /* 0x00000004be047221 */ /* 0x000fe40000010000 */
[----:B------:R-:W-:Y:S02]  /*1a670*/  FADD.FTZ R3, R191, R3 ;  /* 0x00000003bf037221 */ /* 0x000fe40000010000 */
[----:B------:R-:W-:-:S02]  /*1a680*/  FADD.FTZ R2, R234, R2 ;  /* 0x00000002ea027221 */ /* 0x000fc40000010000 */
[----:B------:R-:W-:Y:S01]  /*1a690*/  FADD.FTZ R0, R230, R0 ;  /* 0x00000000e6007221 */ /* 0x000fe20000010000 */
[----:B------:R1:W-:Y:S01]  /*1a6a0*/  STG.E.U16 [R16.64+-0x90], R224 ;  /* 0xffff70e010007986 */ /* 0x0003e2000c101520 */
[----:B------:R-:W-:Y:S01]  /*1a6b0*/  FADD.FTZ R230, R244, R4 ;  /* 0x00000004f4e67221 */ /* 0x000fe20000010000 */
[----:B--2---:R-:W-:Y:S01]  /*1a6c0*/  IADD3.X R199, R141, -0x1, RZ, P0, !PT ;  /* 0xffffffff8dc77810 */ /* 0x004fe200007fe4ff */
[----:B------:R-:W-:Y:S02]  /*1a6d0*/  FADD.FTZ R229, R245, R3 ;  /* 0x00000003f5e57221 */ /* 0x000fe40000010000 */
[----:B------:R-:W-:Y:S02]  /*1a6e0*/  FADD.FTZ R228, R239, R0 ;  /* 0x00000000efe47221 */ /* 0x000fe40000010000 */
[----:B------:R-:W-:Y:S02]  /*1a6f0*/  IMAD.MOV.U32 R75, RZ, RZ, R226 ;  /* 0x000000ffff4b7224 */ /* 0x000fe400078e00e2 */
[----:B-1----:R-:W-:-:S03]  /*1a700*/  FADD.FTZ R224, R235, R2 ;  /* 0x00000002ebe07221 */ /* 0x002fc60000010000 */
.L_x_1832:
[----:B------:R-:W-:-:S13]  /*1a710*/  ISETP.GT.AND P0, PT, R75, UR15, PT ;  /* 0x0000000f4b007c0c */ /* 0x000fda000bf04270 */
[----:B------:R-:W-:Y:S05]  /*1a720*/  @!P0 BRA `(.L_x_1839) ;  /* 0x0000796000008947 */ /* 0x000fea0003800000 */
[----:B------:R-:W2:Y:S01]  /*1a730*/  LDL.LU R8, [R1+0xf8] ;  /* 0x0000f80001087983 */ /* 0x000ea20000300800 */
[----:B------:R-:W-:Y:S01]  /*1a740*/  ULDC.64 UR4, c[0x0][0x1a0] ;  /* 0x0000680000047ab9 */ /* 0x000fe20000000a00 */
[----:B------:R-:W-:Y:S01]  /*1a750*/  IMAD.MOV.U32 R74, RZ, RZ, R69 ;  /* 0x000000ffff4a7224 */ /* 0x000fe200078e0045 */
[----:B------:R-:W-:Y:S01]  /*1a760*/  USHF.L.U64.HI UR16, UR4, 0x5, UR5 ;  /* 0x0000000504107899 */ /* 0x000fe20008010205 */
[----:B------:R-:W3:Y:S01]  /*1a770*/  LDL.64 R10, [R1+0x118] ;  /* 0x00011800010a7983 */ /* 0x000ee20000100a00 */
[----:B------:R-:W-:Y:S01]  /*1a780*/  USHF.L.U32 UR17, UR4, 0x5, URZ ;  /* 0x0000000504117899 */ /* 0x000fe2000800063f */
[----:B------:R-:W-:Y:S01]  /*1a790*/  MOV R73, R68 ;  /* 0x0000004400497202 */ /* 0x000fe20000000f00 */
[----:B------:R-:W-:Y:S01]  /*1a7a0*/  UIMAD.WIDE.U32 UR30, UR4, 0x30, URZ ;  /* 0x00000030041e78a5 */ /* 0x000fe2000f8e003f */
[----:B------:R-:W4:Y:S01]  /*1a7b0*/  LDL.LU R3, [R1+0xdc] ;  /* 0x0000dc0001037983 */ /* 0x000f220000300800 */
[----:B------:R-:W-:Y:S01]  /*1a7c0*/  UIMAD UR18, UR5, 0x30, URZ ;  /* 0x00000030051278a4 */ /* 0x000fe2000f8e023f */
[----:B------:R-:W-:Y:S01]  /*1a7d0*/  IMAD.MOV.U32 R72, RZ, RZ, R70 ;  /* 0x000000ffff487224 */ /* 0x000fe200078e0046 */
[----:B------:R-:W-:Y:S01]  /*1a7e0*/  MOV R2, R71 ;  /* 0x0000004700027202 */ /* 0x000fe20000000f00 */
[----:B------:R-:W2:Y:S01]  /*1a7f0*/  LDL R0, [R1+0x108] ;  /* 0x0001080001007983 */ /* 0x000ea20000100800 */
[----:B------:R-:W-:-:S02]  /*1a800*/  ULDC.64 UR4, c[0x0][0x198] ;  /* 0x0000660000047ab9 */ /* 0x000fc40000000a00 */
[----:B------:R-:W-:Y:S01]  /*1a810*/  USHF.L.U64.HI UR19, UR4, 0x5, UR5 ;  /* 0x0000000504137899 */ /* 0x000fe20008010205 */
[----:B------:R-:W2:Y:S01]  /*1a820*/  LDL.LU.64 R6, [R1+0x110] ;  /* 0x0001100001067983 */ /* 0x000ea20000300a00 */
[----:B------:R-:W-:Y:S02]  /*1a830*/  USHF.L.U32 UR20, UR4, 0x5, URZ ;  /* 0x0000000504147899 */ /* 0x000fe4000800063f */
[----:B------:R-:W-:Y:S01]  /*1a840*/  UIMAD.WIDE.U32 UR36, UR4, 0x30, URZ ;  /* 0x00000030042478a5 */ /* 0x000fe2000f8e003f */
[----:B------:R-:W2:Y:S01]  /*1a850*/  LDL.LU.64 R4, [R1+0x138] ;  /* 0x0001380001047983 */ /* 0x000ea20000300a00 */
[----:B-----5:R-:W-:Y:S01]  /*1a860*/  LOP3.LUT R179, R179, 0xfffffffd, RZ, 0xc0, !PT ;  /* 0xfffffffdb3b37812 */ /* 0x020fe200078ec0ff */
[----:B------:R-:W-:Y:S02]  /*1a870*/  ULDC UR4, c[0x0][0x228] ;  /* 0x00008a0000047ab9 */ /* 0x000fe40000000800 */
[----:B------:R-:W4:Y:S01]  /*1a880*/  LDL.LU R9, [R1+0xe0] ;  /* 0x0000e00001097983 */ /* 0x000f220000300800 */
[----:B------:R-:W-:-:S02]  /*1a890*/  USHF.L.U32 UR22, UR4, 0x3, URZ ;  /* 0x0000000304167899 */ /* 0x000fc4000800063f */
[----:B------:R-:W-:Y:S02]  /*1a8a0*/  UIMAD UR27, UR4, 0x48, URZ ;  /* 0x00000048041b78a4 */ /* 0x000fe4000f8e023f */
[----:B------:R-:W-:Y:S02]  /*1a8b0*/  USHF.R.S32.HI UR24, URZ, 0x1f, UR4 ;  /* 0x0000001f3f187899 */ /* 0x000fe40008011404 */
[----:B------:R-:W-:Y:S02]  /*1a8c0*/  UIMAD.WIDE.U32 UR38, UR4, 0x70, URZ ;  /* 0x00000070042678a5 */ /* 0x000fe4000f8e003f */
[----:B------:R-:W-:Y:S02]  /*1a8d0*/  UIMAD UR4, UR4, 0x38, UR22 ;  /* 0x00000038040478a4 */ /* 0x000fe4000f8e0216 */
[----:B------:R-:W-:Y:S02]  /*1a8e0*/  UIMAD UR21, UR5, 0x30, URZ ;  /* 0x00000030051578a4 */ /* 0x000fe4000f8e023f */
[----:B------:R-:W-:-:S02]  /*1a8f0*/  UIADD3 UR4, UR4, 0x1, URZ ;  /* 0x0000000104047890 */ /* 0x000fc4000fffe03f */
[----:B------:R-:W-:Y:S02]  /*1a900*/  USHF.R.S32.HI UR5, URZ, 0x1f, UR27 ;  /* 0x0000001f3f057899 */ /* 0x000fe4000801141b */
[----:B------:R-:W-:Y:S02]  /*1a910*/  USHF.R.S32.HI UR6, URZ, 0x1f, UR22 ;  /* 0x0000001f3f067899 */ /* 0x000fe40008011416 */
[----:B------:R-:W-:Y:S02]  /*1a920*/  UIMAD UR24, UR24, 0x70, URZ ;  /* 0x00000070181878a4 */ /* 0x000fe4000f8e023f */
[----:B------:R-:W-:Y:S02]  /*1a930*/  USHF.R.S32.HI UR25, URZ, 0x1f, UR4 ;  /* 0x0000001f3f197899 */ /* 0x000fe40008011404 */
[----:B------:R-:W-:Y:S02]  /*1a940*/  USHF.L.U32 UR23, UR22, 0x1, URZ ;  /* 0x0000000116177899 */ /* 0x000fe4000800063f */
[----:B------:R-:W-:-:S02]  /*1a950*/  USHF.L.U32 UR28, UR27, 0x1, URZ ;  /* 0x000000011b1c7899 */ /* 0x000fc4000800063f */
[----:B------:R-:W-:Y:S02]  /*1a960*/  UIADD3 UR18, UR18, UR31, URZ ;  /* 0x0000001f12127290 */ /* 0x000fe4000fffe03f */
[----:B------:R-:W-:Y:S02]  /*1a970*/  UIADD3 UR21, UR21, UR37, URZ ;  /* 0x0000002515157290 */ /* 0x000fe4000fffe03f */
[----:B------:R-:W-:Y:S02]  /*1a980*/  USHF.L.U64.HI UR22, UR22, 0x1, UR6 ;  /* 0x0000000116167899 */ /* 0x000fe40008010206 */
[----:B------:R-:W-:Y:S02]  /*1a990*/  UIADD3 UR24, UR39, UR24, URZ ;  /* 0x0000001827187290 */ /* 0x000fe4000fffe03f */
[----:B------:R-:W-:Y:S02]  /*1a9a0*/  USHF.L.U64.HI UR27, UR27, 0x1, UR5 ;  /* 0x000000011b1b7899 */ /* 0x000fe40008010205 */
[----:B------:R-:W-:-:S02]  /*1a9b0*/  USHF.L.U32 UR26, UR4, 0x1, URZ ;  /* 0x00000001041a7899 */ /* 0x000fc4000800063f */
[----:B------:R-:W-:Y:S01]  /*1a9c0*/  USHF.L.U64.HI UR25, UR4, 0x1, UR25 ;  /* 0x0000000104197899 */ /* 0x000fe20008010219 */
[----:B---3--:R-:W-:Y:S01]  /*1a9d0*/  IMAD.MOV.U32 R12, RZ, RZ, R10 ;  /* 0x000000ffff0c7224 */ /* 0x008fe200078e000a */
[----:B------:R-:W-:Y:S01]  /*1a9e0*/  MOV R13, R11 ;  /* 0x0000000b000d7202 */ /* 0x000fe20000000f00 */
[----:B--2---:R-:W-:Y:S02]  /*1a9f0*/  IMAD.MOV.U32 R5, RZ, RZ, R7 ;  /* 0x000000ffff057224 */ /* 0x004fe400078e0007 */
[----:B----4-:R-:W-:-:S04]  /*1aa00*/  IMAD.WIDE.U32 R10, R9, -0x326172a9, RZ ;  /* 0xcd9e8d57090a7825 */ /* 0x010fc800078e00ff */
[----:B------:R-:W-:Y:S01]  /*1aa10*/  IMAD.WIDE.U32 R8, R8, -0x326172a9, RZ ;  /* 0xcd9e8d5708087825 */ /* 0x000fe200078e00ff */
[----:B------:R1:W-:Y:S04]  /*1aa20*/  STL.64 [R1+0x100], R10 ;  /* 0x0001000a01007387 */ /* 0x0003e80000100a00 */
[----:B------:R1:W-:Y:S04]  /*1aa30*/  STL.64 [R1+0xf8], R8 ;  /* 0x0000f80801007387 */ /* 0x0003e80000100a00 */
[----:B------:R1:W-:Y:S01]  /*1aa40*/  STL.64 [R1+0x110], R4 ;  /* 0x0001100401007387 */ /* 0x0003e20000100a00 */
[----:B------:R-:W-:-:S02]  /*1aa50*/  ISETP.GE.AND P0, PT, R12, c[0x0][0x220], PT ;  /* 0x000088000c007a0c */ /* 0x000fc40003f06270 */
[-C--:B------:R-:W-:Y:S02]  /*1aa60*/  LOP3.LUT R248, R11, R3.reuse, RZ, 0x3c, !PT ;  /* 0x000000030bf87212 */ /* 0x080fe400078e3cff */
[----:B------:R-:W-:Y:S01]  /*1aa70*/  LOP3.LUT R250, R9, R3, RZ, 0x3c, !PT ;  /* 0x0000000309fa7212 */ /* 0x000fe200078e3cff */
[----:B------:R-:W-:Y:S01]  /*1aa80*/  IMAD.WIDE.U32 R232, R0, -0x2daee0ad, RZ ;  /* 0xd2511f5300e87825 */ /* 0x000fe200078e00ff */
[----:B------:R-:W-:-:S03]  /*1aa90*/  PRMT R0, R225, 0x7054, R225 ;  /* 0x00007054e1007816 */ /* 0x000fc600000000e1 */
[----:B------:R-:W-:-:S04]  /*1aaa0*/  IMAD.WIDE.U32 R248, R248, -0x2daee0ad, RZ ;  /* 0xd2511f53f8f87825 */ /* 0x000fc800078e00ff */
[----:B------:R-:W-:Y:S01]  /*1aab0*/  @P0 LOP3.LUT R179, R179, 0x2, RZ, 0xfc, !PT ;  /* 0x00000002b3b30812 */ /* 0x000fe200078efcff */
[----:B------:R-:W-:Y:S01]  /*1aac0*/  IMAD.WIDE.U32 R250, R250, -0x2daee0ad, RZ ;  /* 0xd2511f53fafa7825 */ /* 0x000fe200078e00ff */
[----:B------:R-:W-:Y:S05]  /*1aad0*/  BRA `(.L_x_1840) ;  /* 0x0000030000007947 */ /* 0x000fea0003800000 */
.L_x_1842:
[----:B------:R-:W2:Y:S01]  /*1aae0*/  LDL.64 R194, [R1+0x128] ;  /* 0x0001280001c27983 */ /* 0x000ea20000100a00 */
[----:B------:R-:W-:Y:S01]  /*1aaf0*/  @!P6 IMAD.MOV.U32 R68, RZ, RZ, c[0x0][0x198] ;  /* 0x00006600ff44e624 */ /* 0x000fe200078e00ff */
[----:B------:R-:W-:Y:S01]  /*1ab00*/  IADD3 R0, R75, -0x2, RZ ;  /* 0xfffffffe4b007810 */ /* 0x000fe20007ffe0ff */
[----:B------:R-:W-:Y:S01]  /*1ab10*/  @!P6 IMAD.MOV.U32 R140, RZ, RZ, c[0x0][0x19c] ;  /* 0x00006700ff8ce624 */ /* 0x000fe200078e00ff */
[----:B------:R-:W3:Y:S02]  /*1ab20*/  LDL.64 R190, [R1+0x120] ;  /* 0x0001200001be7983 */ /* 0x000ee40000100a00 */
[----:B------:R-:W-:Y:S01]  /*1ab30*/  SHF.R.S32.HI R3, RZ, 0x1f, R0 ;  /* 0x0000001fff037819 */ /* 0x000fe20000011400 */
[C---:B------:R-:W-:Y:S01]  /*1ab40*/  IMAD.WIDE.U32 R70, R0.reuse, c[0x0][0x198], RZ ;  /* 0x0000660000467a25 */ /* 0x040fe200078e00ff */
[----:B------:R1:W-:Y:S03]  /*1ab50*/  @P6 STS.128 [R188+0x4000], RZ ;  /* 0x004000ffbc006388 */ /* 0x0003e60000000c00 */
[----:B------:R-:W-:Y:S04]  /*1ab60*/  IMAD R3, R3, c[0x0][0x198], RZ ;  /* 0x0000660003037a24 */ /* 0x000fe800078e02ff */
[----:B------:R-:W-:Y:S04]  /*1ab70*/  IMAD R3, R0, c[0x0][0x19c], R3 ;  /* 0x0000670000037a24 */ /* 0x000fe800078e0203 */
[----:B------:R-:W-:Y:S01]  /*1ab80*/  IMAD.IADD R3, R71, 0x1, R3 ;  /* 0x0000000147037824 */ /* 0x000fe200078e0203 */
[----:B--2---:R-:W-:Y:S04]  /*1ab90*/  LEA R0, P1, R70, R194, 0x6 ;  /* 0x000000c246007211 */ /* 0x004fe800078230ff */
[----:B------:R-:W-:Y:S02]  /*1aba0*/  @!P6 LEA R142, P3, R0, c[0x0][0x168], 0x1 ;  /* 0x00005a00008eea11 */ /* 0x000fe400078608ff */
[----:B---3--:R-:W-:Y:S02]  /*1abb0*/  LEA.HI.X R3, R70, R191, R3, 0x6, P1 ;  /* 0x000000bf46037211 */ /* 0x008fe400008f3403 */
[----:B------:R-:W-:Y:S02]  /*1abc0*/  @!P6 LEA R71, P0, R68, R0, 0x4 ;  /* 0x000000004447e211 */ /* 0x000fe400078020ff */
[----:B------:R-:W-:Y:S02]  /*1abd0*/  @!P6 LEA.HI.X R143, R0, c[0x0][0x16c], R3, 0x1, P3 ;  /* 0x00005b00008fea11 */ /* 0x000fe400018f0c03 */
[----:B------:R-:W-:Y:S02]  /*1abe0*/  @!P6 LEA.HI.X R141, R68, R3, R140, 0x4, P0 ;  /* 0x00000003448de211 */ /* 0x000fe400000f248c */
[C---:B------:R-:W-:Y:S01]  /*1abf0*/  @!P6 LEA R140, P2, R71.reuse, c[0x0][0x168], 0x1 ;  /* 0x00005a00478cea11 */ /* 0x040fe200078408ff */
[----:B------:R-:W-:Y:S01]  /*1ac00*/  @!PT LDS RZ, [RZ] ;  /* 0x00000000fffff984 */ /* 0x000fe20000000800 */
[----:B------:R-:W-:Y:S01]  /*1ac10*/  @!PT LDS RZ, [RZ] ;  /* 0x00000000fffff984 */ /* 0x000fe20000000800 */
[----:B------:R-:W-:Y:S01]  /*1ac20*/  @!PT LDS RZ, [RZ] ;  /* 0x00000000fffff984 */ /* 0x000fe20000000800 */
[----:B------:R1:W-:Y:S01]  /*1ac30*/  @!P6 LDGSTS.E.BYPASS.LTC128B.128 [R188+0x4000], [R142.64] ;  /* 0x040000008ebcefae */ /* 0x0003e2000b901d60 */
[C---:B------:R-:W-:Y:S02]  /*1ac40*/  @!P6 IADD3 R69, P5, R0.reuse, UR20, RZ ;  /* 0x000000140045ec10 */ /* 0x040fe4000ffbe0ff */
[----:B------:R-:W-:Y:S01]  /*1ac50*/  @!P6 LEA.HI.X R141, R71, c[0x0][0x16c], R141, 0x1, P2 ;  /* 0x00005b00478dea11 */ /* 0x000fe200010f0c8d */
[----:B------:R1:W-:Y:S01]  /*1ac60*/  @P6 STS.128 [R188+0x4800], RZ ;  /* 0x004800ffbc006388 */ /* 0x0003e20000000c00 */
[----:B------:R-:W-:Y:S02]  /*1ac70*/  @!P6 LEA R70, P1, R69, c[0x0][0x168], 0x1 ;  /* 0x00005a004546ea11 */ /* 0x000fe400078208ff */
[----:B------:R-:W-:Y:S01]  /*1ac80*/  @!P6 IADD3.X R144, R3, UR19, RZ, P5, !PT ;  /* 0x000000130390ec10 */ /* 0x000fe2000affe4ff */
[----:B------:R-:W-:Y:S01]  /*1ac90*/  @!PT LDS RZ, [RZ] ;  /* 0x00000000fffff984 */ /* 0x000fe20000000800 */
[----:B------:R-:W-:Y:S01]  /*1aca0*/  @!PT LDS RZ, [RZ] ;  /* 0x00000000fffff984 */ /* 0x000fe20000000800 */
[----:B------:R-:W-:Y:S01]  /*1acb0*/  @!PT LDS RZ, [RZ] ;  /* 0x00000000fffff984 */ /* 0x000fe20000000800 */
[----:B------:R1:W-:Y:S01]  /*1acc0*/  @!P6 LDGSTS.E.BYPASS.LTC128B.128 [R188+0x4800], [R140.64] ;  /* 0x048000008cbcefae */ /* 0x0003e2000b901d60 */
[----:B------:R-:W-:Y:S02]  /*1acd0*/  @!P6 IADD3 R75, P4, R0, UR36, RZ ;  /* 0x00000024004bec10 */ /* 0x000fe4000ff9e0ff */
[----:B------:R-:W-:Y:S01]  /*1ace0*/  @!P6 LEA.HI.X R71, R69, c[0x0][0x16c], R144, 0x1, P1 ;  /* 0x00005b004547ea11 */ /* 0x000fe200008f0c90 */
        /* <DEDUP_REMOVED lines=15> */
.L_x_1840:
[----:B-1----:R-:W2:Y:S01]  /*1ade0*/  LDL.64 R4, [R1+0x110] ;  /* 0x0001100001047983 */ /* 0x002ea20000100a00 */
[----:B------:R-:W-:Y:S04]  /*1adf0*/  DEPBAR.LE SB0, 0x0 ;  /* 0x000080000000791a */ /* 0x000fe80000000000 */
[----:B------:R-:W-:Y:S01]  /*1ae00*/  IMAD.MOV.U32 R8, RZ, RZ, 0x6 ;  /* 0x00000006ff087424 */ /* 0x000fe200078e00ff */
[----:B------:R-:W-:Y:S01]  /*1ae10*/  BAR.SYNC.DEFER_BLOCKING 0x0 ;  /* 0x0000000000007b1d */ /* 0x000fe20000010000 */
[----:B------:R-:W-:Y:S01]  /*1ae20*/  IMAD.MOV.U32 R0, RZ, RZ, c[0x0][0x1a0] ;  /* 0x00006800ff007624 */ /* 0x000fe200078e00ff */
[----:B------:R-:W-:Y:S01]  /*1ae30*/  IADD3 R193, R75, -0x1, RZ ;  /* 0xffffffff4bc17810 */ /* 0x000fe20007ffe0ff */
[----:B------:R-:W-:Y:S01]  /*1ae40*/  IMAD.MOV.U32 R7, RZ, RZ, c[0x0][0x1a0] ;  /* 0x00006800ff077624 */ /* 0x000fe200078e00ff */
[----:B------:R-:W-:Y:S01]  /*1ae50*/  LOP3.LUT P6, RZ, R179, 0x2, RZ, 0xc0, !PT ;  /* 0x00000002b3ff7812 */ /* 0x000fe200078cc0ff */
[----:B------:R-:W-:Y:S01]  /*1ae60*/  IMAD.MOV.U32 R6, RZ, RZ, c[0x0][0x1a0] ;  /* 0x00006800ff067624 */ /* 0x000fe200078e00ff */
[----:B------:R-:W-:Y:S01]  /*1ae70*/  SHF.L.U64.HI R0, R0, R8, c[0x0][0x1a4] ;  /* 0x0000690000007619 */ /* 0x000fe20000010208 */
[----:B------:R-:W-:Y:S01]  /*1ae80*/  IMAD.SHL.U32 R7, R7, 0x40, RZ ;  /* 0x0000004007077824 */ /* 0x000fe200078e00ff */
[----:B------:R-:W-:Y:S01]  /*1ae90*/  SHF.R.S32.HI R3, RZ, 0x1f, R193 ;  /* 0x0000001fff037819 */ /* 0x000fe200000114c1 */
[----:B------:R-:W-:Y:S02]  /*1aea0*/  IMAD.SHL.U32 R6, R6, 0x10, RZ ;  /* 0x0000001006067824 */ /* 0x000fe400078e00ff */
[----:B------:R-:W-:Y:S02]  /*1aeb0*/  IMAD R0, R0, R193, RZ ;  /* 0x000000c100007224 */ /* 0x000fe400078e02ff */
[----:B------:R-:W-:Y:S02]  /*1aec0*/  IMAD.MOV.U32 R15, RZ, RZ, 0x4 ;  /* 0x00000004ff0f7424 */ /* 0x000fe400078e00ff */
[-C--:B------:R-:W-:Y:S02]  /*1aed0*/  IMAD R0, R3, R7.reuse, R0 ;  /* 0x0000000703007224 */ /* 0x080fe400078e0200 */
        /* <DEDUP_REMOVED lines=16> */
[----:B------:R-:W-:Y:S01]  /*1afe0*/  @!P6 LEA R8, P2, R7, c[0x0][0x170], 0x1 ;  /* 0x00005c000708ea11 */ /* 0x000fe200078408ff */
        /* <DEDUP_REMOVED lines=72> */
[----:B------:R-:W5:Y:S06]  /*1b470*/  LDSM.16.M88.4 R140, [R176] ;  /* 0x00000000b08c783b */ /* 0x000f6c0000000200 */
[----:B------:R-:W-:Y:S01]  /*1b480*/  LDSM.16.M88.4 R160, [R169+0x1000] ;  /* 0x00100000a9a0783b */ /* 0x000fe20000000200 */
[-C--:B--2---:R-:W-:Y:S08]  /*1b490*/  HMMA.16816.F32 R4, R68, R144.reuse, R4 ;  /* 0x000000904404723c */ /* 0x084ff00000001804 */
[C---:B---3--:R-:W-:Y:S08]  /*1b4a0*/  HMMA.16816.F32 R8, R152.reuse, R144, R8 ;  /* 0x000000909808723c */ /* 0x048ff00000001808 */
[-C--:B------:R-:W-:Y:S08]  /*1b4b0*/  HMMA.16816.F32 R12, R152, R146.reuse, R12 ;  /* 0x00000092980c723c */ /* 0x080ff0000000180c */
[C---:B------:R-:W-:Y:S01]  /*1b4c0*/  HMMA.16816.F32 R16, R68.reuse, R146, R16 ;  /* 0x000000924410723c */ /* 0x040fe20000001810 */
[----:B------:R-:W-:Y:S07]  /*1b4d0*/  LDSM.16.M88.4 R144, [R173] ;  /* 0x00000000ad90783b */ /* 0x000fee0000000200 */
[-C--:B-1----:R-:W-:Y:S08]  /*1b4e0*/  HMMA.16816.F32 R20, R68, R156.reuse, R20 ;  /* 0x0000009c4414723c */ /* 0x082ff00000001814 */
[C---:B------:R-:W-:Y:S08]  /*1b4f0*/  HMMA.16816.F32 R24, R152.reuse, R156, R24 ;  /* 0x0000009c9818723c */ /* 0x040ff00000001818 */
[-C--:B------:R-:W-:Y:S08]  /*1b500*/  HMMA.16816.F32 R28, R152, R158.reuse, R28 ;  /* 0x0000009e981c723c */ /* 0x080ff0000000181c */
[C---:B------:R-:W-:Y:S01]  /*1b510*/  HMMA.16816.F32 R32, R68.reuse, R158, R32 ;  /* 0x0000009e4420723c */ /* 0x040fe20000001820 */
[----:B------:R-:W-:Y:S07]  /*1b520*/  LDSM.16.M88.4 R156, [R173+0x2000] ;  /* 0x00200000ad9c783b */ /* 0x000fee0000000200 */
[-C--:B----4-:R-:W-:Y:S08]  /*1b530*/  HMMA.16816.F32 R36, R68, R148.reuse, R36 ;  /* 0x000000944424723c */ /* 0x090ff00000001824 */
[C---:B------:R-:W-:Y:S08]  /*1b540*/  HMMA.16816.F32 R40, R152.reuse, R148, R40 ;  /* 0x000000949828723c */ /* 0x040ff00000001828 */
[-C--:B------:R-:W-:Y:S08]  /*1b550*/  HMMA.16816.F32 R44, R152, R150.reuse, R44 ;  /* 0x00000096982c723c */ /* 0x080ff0000000182c */
[C---:B------:R-:W-:Y:S01]  /*1b560*/  HMMA.16816.F32 R48, R68.reuse, R150, R48 ;  /* 0x000000964430723c */ /* 0x040fe20000001830 */
[----:B------:R-:W1:Y:S07]  /*1b570*/  LDSM.16.M88.4 R148, [R169] ;  /* 0x00000000a994783b */ /* 0x000e6e0000000200 */
[-C--:B-----5:R-:W-:Y:S08]  /*1b580*/  HMMA.16816.F32 R52, R68, R140.reuse, R52 ;  /* 0x0000008c4434723c */ /* 0x0a0ff00000001834 */
[C---:B------:R-:W-:Y:S08]  /*1b590*/  HMMA.16816.F32 R56, R152.reuse, R140, R56 ;  /* 0x0000008c9838723c */ /* 0x040ff00000001838 */
[-C--:B------:R-:W-:Y:S01]  /*1b5a0*/  HMMA.16816.F32 R60, R152, R142.reuse, R60 ;  /* 0x0000008e983c723c */ /* 0x080fe2000000183c */
[----:B------:R-:W2:Y:S07]  /*1b5b0*/  LDSM.16.M88.4 R152, [R169+0x800] ;  /* 0x00080000a998783b */ /* 0x000eae0000000200 */
[----:B------:R-:W-:Y:S01]  /*1b5c0*/  HMMA.16816.F32 R64, R68, R142, R64 ;  /* 0x0000008e4440723c */ /* 0x000fe20000001840 */
[----:B------:R-:W3:Y:S01]  /*1b5d0*/  LDSM.16.M88.4 R68, [R169+0x1800] ;  /* 0x00180000a944783b */ /* 0x000ee20000000200 */
[----:B------:R-:W-:Y:S05]  /*1b5e0*/  DEPBAR.LE SB0, 0x0 ;  /* 0x000080000000791a */ /* 0x000fea0000000000 */
[----:B------:R-:W-:Y:S01]  /*1b5f0*/  BAR.SYNC.DEFER_BLOCKING 0x0 ;  /* 0x0000000000007b1d */ /* 0x000fe20000010000 */
[-C--:B-1----:R-:W-:Y:S08]  /*1b600*/  HMMA.16816.F32 R4, R144, R148.reuse, R4 ;  /* 0x000000949004723c */ /* 0x082ff00000001804 */
[C---:B------:R-:W-:Y:S07]  /*1b610*/  HMMA.16816.F32 R8, R156.reuse, R148, R8 ;  /* 0x000000949c08723c */ /* 0x040fee0000001808 */
[----:B------:R-:W-:Y:S01]  /*1b620*/  IMAD.MOV.U32 R148, RZ, RZ, R200 ;  /* 0x000000ffff947224 */ /* 0x000fe200078e00c8 */
[-C--:B------:R-:W-:Y:S04]  /*1b630*/  HMMA.16816.F32 R12, R156, R150.reuse, R12 ;  /* 0x000000969c0c723c */ /* 0x080fe8000000180c */
[----:B------:R-:W-:Y:S04]  /*1b640*/  IMAD.MOV.U32 R149, RZ, RZ, R199 ;  /* 0x000000ffff957224 */ /* 0x000fe800078e00c7 */
        /* <DEDUP_REMOVED lines=14> */
.L_x_1841:
[----:B------:R-:W-:Y:S01]  /*1b730*/  LOP3.LUT R179, R179, 0xffffbfff, RZ, 0xc0, !PT ;  /* 0xffffbfffb3b37812 */ /* 0x000fe200078ec0ff */
[----:B------:R-:W2:Y:S01]  /*1b740*/  LDL.64 R204, [R1+0x100] ;  /* 0x0001000001cc7983 */ /* 0x000ea20000100a00 */
[C---:B------:R-:W-:Y:S01]  /*1b750*/  IMAD.SHL.U32 R206, R193.reuse, 0x2, RZ ;  /* 0x00000002c1ce7824 */ /* 0x040fe200078e00ff */
[----:B------:R-:W-:Y:S02]  /*1b760*/  UIADD3 UR5, UR35, -0x4498517b, URZ ;  /* 0xbb67ae8523057890 */ /* 0x000fe4000fffe03f */
[----:B------:R-:W-:Y:S02]  /*1b770*/  UIADD3 UR10, UR34, 0x3c6ef372, URZ ;  /* 0x3c6ef372220a7890 */ /* 0x000fe4000fffe03f */
[----:B------:R-:W3:Y:S01]  /*1b780*/  LDL.64 R214, [R1+0xf8] ;  /* 0x0000f80001d67983 */ /* 0x000ee20000100a00 */
[----:B------:R-:W-:Y:S02]  /*1b790*/  UIADD3 UR11, UR34, -0x61c88647, URZ ;  /* 0x9e3779b9220b7890 */ /* 0x000fe4000fffe03f */
[----:B------:R-:W-:Y:S02]  /*1b7a0*/  UIADD3 UR4, UR35, 0x76cf5d0a, URZ ;  /* 0x76cf5d0a23047890 */ /* 0x000fe4000fffe03f */
[----:B------:R-:W-:Y:S01]  /*1b7b0*/  UIADD3 UR8, UR35, 0x32370b8f, URZ ;  /* 0x32370b8f23087890 */ /* 0x000fe2000fffe03f */
[----:B------:R-:W4:Y:S01]  /*1b7c0*/  S2R R0, SR_TID.X ;  /* 0x0000000000007919 */ /* 0x000f220000002100 */
[----:B------:R-:W-:Y:S02]  /*1b7d0*/  UIADD3 UR7, UR34, 0x78dde6e4, URZ ;  /* 0x78dde6e422077890 */ /* 0x000fe4000fffe03f */
[----:B------:R-:W-:Y:S02]  /*1b7e0*/  UIADD3 UR9, UR34, -0x255992d5, URZ ;  /* 0xdaa66d2b22097890 */ /* 0x000fe4000fffe03f */
[----:B------:R-:W-:Y:S02]  /*1b7f0*/  UIADD3 UR12, UR35, -0x56f99767, URZ ;  /* 0xa9066899230c7890 */ /* 0x000fe4000fffe03f */
[----:B------:R-:W-:Y:S01]  /*1b800*/  UIADD3 UR6, UR35, -0x126145ec, URZ ;  /* 0xed9eba1423067890 */ /* 0x000fe2000fffe03f */
[----:B----4-:R-:W-:Y:S05]  /*1b810*/  IMAD.SHL.U32 R0, R0, 0x2, RZ ;  /* 0x0000000200007824 */ /* 0x010fea00078e00ff */
[----:B------:R-:W-:Y:S05]  /*1b820*/  LOP3.LUT R0, R0, 0x6, RZ, 0xc0, !PT ;  /* 0x0000000600007812 */ /* 0x000fea00078ec0ff */
[----:B------:R-:W-:Y:S05]  /*1b830*/  IMAD R0, R193, 0x40, R0 ;  /* 0x00000040c1007824 */ /* 0x000fea00078e0200 */
[C---:B------:R-:W-:Y:S02]  /*1b840*/  ISETP.GE.AND P3, PT, R0.reuse, R181, PT ;  /* 0x000000b50000720c */ /* 0x040fe40003f66270 */
[C---:B------:R-:W-:Y:S02]  /*1b850*/  IADD3 R3, R0.reuse, 0x1, RZ ;  /* 0x0000000100037810 */ /* 0x040fe40007ffe0ff */
[C---:B------:R-:W-:Y:S02]  /*1b860*/  ISETP.GE.OR P6, PT, R0.reuse, R185, !P3 ;  /* 0x000000b90000720c */ /* 0x040fe40005fc6670 */
[CC--:B------:R-:W-:Y:S02]  /*1b870*/  ISETP.GE.AND P1, PT, R0.reuse, R180.reuse, PT ;  /* 0x000000b40000720c */ /* 0x0c0fe40003f26270 */
[C---:B------:R-:W-:Y:S02]  /*1b880*/  ISETP.GE.AND P2, PT, R3.reuse, R181, PT ;  /* 0x000000b50300720c */ /* 0x040fe40003f46270 */
[C---:B------:R-:W-:Y:S02]  /*1b890*/  ISETP.GE.AND P0, PT, R3.reuse, R180, PT ;  /* 0x000000b40300720c */ /* 0x040fe40003f06270 */
[----:B-1----:R-:W-:Y:S02]  /*1b8a0*/  P2R R68, PR, RZ, 0x40 ;  /* 0x00000040ff447803 */ /* 0x002fe40000000000 */
[-C--:B------:R-:W-:Y:S02]  /*1b8b0*/  ISETP.GE.OR P3, PT, R0, R184.reuse, !P1 ;  /* 0x000000b80000720c */ /* 0x080fe40004f66670 */
[C---:B------:R-:W-:Y:S02]  /*1b8c0*/  ISETP.GE.OR P6, PT, R3.reuse, R185, !P2 ;  /* 0x000000b90300720c */ /* 0x040fe400057c6670 */
[----:B------:R-:W-:Y:S02]  /*1b8d0*/  ISETP.NE.AND P2, PT, R68, RZ, PT ;  /* 0x000000ff4400720c */ /* 0x000fe40003f45270 */
[C---:B------:R-:W-:Y:S02]  /*1b8e0*/  ISETP.GE.OR P1, PT, R3.reuse, R184, !P0 ;  /* 0x000000b80300720c */ /* 0x040fe40004726670 */
[-C--:B------:R-:W-:Y:S02]  /*1b8f0*/  ISETP.GE.AND P0, PT, R0, R183.reuse, PT ;  /* 0x000000b70000720c */ /* 0x080fe40003f06270 */
[C---:B------:R-:W-:Y:S02]  /*1b900*/  ISETP.GE.AND P5, PT, R3.reuse, R183, PT ;  /* 0x000000b70300720c */ /* 0x040fe40003fa6270 */
[-C--:B------:R-:W-:Y:S02]  /*1b910*/  ISETP.GE.AND P4, PT, R3, R182.reuse, PT ;  /* 0x000000b60300720c */ /* 0x080fe40003f86270 */
[----:B------:R-:W-:Y:S02]  /*1b920*/  FSEL R75, R8, -INF , !P2 ;  /* 0xff800000084b7808 */ /* 0x000fe40005000000 */
[C---:B------:R-:W-:Y:S02]  /*1b930*/  ISETP.GE.AND P2, PT, R0.reuse, R182, PT ;  /* 0x000000b60000720c */ /* 0x040fe40003f46270 */
[----:B------:R-:W-:Y:S02]  /*1b940*/  FSEL R156, R11, -INF , !P1 ;  /* 0xff8000000b9c7808 */ /* 0x000fe40004800000 */
[CC--:B------:R-:W-:Y:S02]  /*1b950*/  ISETP.GE.OR P1, PT, R0.reuse, R187.reuse, !P0 ;  /* 0x000000bb0000720c */ /* 0x0c0fe40004726670 */
[C---:B------:R-:W-:Y:S02]  /*1b960*/  IADD3 R8, R0.reuse, 0x8, RZ ;  /* 0x0000000800087810 */ /* 0x040fe40007ffe0ff */
[C---:B------:R-:W-:Y:S02]  /*1b970*/  ISETP.GE.OR P5, PT, R3.reuse, R187, !P5 ;  /* 0x000000bb0300720c */ /* 0x040fe40006fa6670 */
[-C--:B------:R-:W-:Y:S02]  /*1b980*/  ISETP.GE.OR P4, PT, R3, R186.reuse, !P4 ;  /* 0x000000ba0300720c */ /* 0x080fe40006786670 */
[C---:B------:R-:W-:Y:S02]  /*1b990*/  ISETP.GE.OR P0, PT, R0.reuse, R186, !P2 ;  /* 0x000000ba0000720c */ /* 0x040fe40005706670 */
[----:B------:R-:W-:Y:S02]  /*1b9a0*/  IADD3 R3, R0, 0x9, RZ ;  /* 0x0000000900037810 */ /* 0x000fe40007ffe0ff */
[----:B------:R-:W-:Y:S02]  /*1b9b0*/  FSEL R143, R4, -INF , !P1 ;  /* 0xff800000048f7808 */ /* 0x000fe40004800000 */
[-C--:B------:R-:W-:Y:S02]  /*1b9c0*/  ISETP.GE.AND P1, PT, R8, R181.reuse, PT ;  /* 0x000000b50800720c */ /* 0x080fe40003f26270 */
[----:B------:R-:W-:Y:S02]  /*1b9d0*/  FSEL R146, R6, -INF , !P0 ;  /* 0xff80000006927808 */ /* 0x000fe40004000000 */
[C---:B------:R-:W-:Y:S02]  /*1b9e0*/  ISETP.GE.AND P0, PT, R3.reuse, R181, PT ;  /* 0x000000b50300720c */ /* 0x040fe40003f06270 */
[-C--:B------:R-:W-:Y:S02]  /*1b9f0*/  ISETP.GE.OR P1, PT, R8, R185.reuse, !P1 ;  /* 0x000000b90800720c */ /* 0x080fe40004f26670 */
[C---:B------:R-:W-:Y:S02]  /*1ba00*/  ISETP.GE.OR P0, PT, R3.reuse, R185, !P0 ;  /* 0x000000b90300720c */ /* 0x040fe40004706670 */
[C---:B------:R-:W-:Y:S02]  /*1ba10*/  ISETP.GE.AND P2, PT, R3.reuse, R180, PT ;  /* 0x000000b40300720c */ /* 0x040fe40003f46270 */
[----:B------:R-:W-:Y:S02]  /*1ba20*/  FSEL R152, R12, -INF , !P1 ;  /* 0xff8000000c987808 */ /* 0x000fe40004800000 */
[----:B------:R-:W-:Y:S02]  /*1ba30*/  ISETP.GE.AND P1, PT, R3, R183, PT ;  /* 0x000000b70300720c */ /* 0x000fe40003f26270 */
[----:B------:R-:W-:Y:S02]  /*1ba40*/  FSEL R151, R13, -INF , !P0 ;  /* 0xff8000000d977808 */ /* 0x000fe40004000000 */
[C---:B------:R-:W-:Y:S02]  /*1ba50*/  ISETP.GE.AND P0, PT, R3.reuse, R182, PT ;  /* 0x000000b60300720c */ /* 0x040fe40003f06270 */
[C---:B------:R-:W-:Y:S02]  /*1ba60*/  ISETP.GE.OR P2, PT, R3.reuse, R184, !P2 ;  /* 0x000000b80300720c */ /* 0x040fe40005746670 */
[----:B------:R-:W-:Y:S02]  /*1ba70*/  ISETP.GE.OR P1, PT, R3, R187, !P1 ;  /* 0x000000bb0300720c */ /* 0x000fe40004f26670 */
[----:B------:R-:W-:Y:S02]  /*1ba80*/  IADD3 R4, R0, 0x10, RZ ;  /* 0x0000001000047810 */ /* 0x000fe40007ffe0ff */
[----:B------:R-:W-:Y:S02]  /*1ba90*/  FSEL R142, R10, -INF , !P3 ;  /* 0xff8000000a8e7808 */ /* 0x000fe40005800000 */
[----:B------:R-:W-:Y:S02]  /*1baa0*/  FSEL R147, R5, -INF , !P5 ;  /* 0xff80000005937808 */ /* 0x000fe40006800000 */
[----:B------:R-:W-:Y:S02]  /*1bab0*/  FSEL R150, R7, -INF , !P4 ;  /* 0xff80000007967808 */ /* 0x000fe40006000000 */
[C---:B------:R-:W-:Y:S02]  /*1bac0*/  ISETP.GE.AND P4, PT, R8.reuse, R180, PT ;  /* 0x000000b40800720c */ /* 0x040fe40003f86270 */
[C---:B------:R-:W-:Y:S02]  /*1bad0*/  ISETP.GE.AND P5, PT, R8.reuse, R183, PT ;  /* 0x000000b70800720c */ /* 0x040fe40003fa6270 */
[----:B------:R-:W-:Y:S02]  /*1bae0*/  ISETP.GE.AND P3, PT, R8, R182, PT ;  /* 0x000000b60800720c */ /* 0x000fe40003f66270 */
[----:B------:R-:W-:Y:S02]  /*1baf0*/  ISETP.GE.OR P0, PT, R3, R186, !P0 ;  /* 0x000000ba0300720c */ /* 0x000fe40004706670 */
[----:B------:R-:W-:Y:S02]  /*1bb00*/  FSEL R153, R15, -INF , !P2 ;  /* 0xff8000000f997808 */ /* 0x000fe40005000000 */
[----:B------:R-:W-:Y:S02]  /*1bb10*/  IADD3 R3, R0, 0x11, RZ ;  /* 0x0000001100037810 */ /* 0x000fe40007ffe0ff */
[----:B------:R-:W-:Y:S02]  /*1bb20*/  FSEL R15, R17, -INF , !P1 ;  /* 0xff800000110f7808 */ /* 0x000fe40004800000 */
[----:B------:R-:W-:Y:S02]  /*1bb30*/  ISETP.GE.AND P1, PT, R4, R181, PT ;  /* 0x000000b50400720c */ /* 0x000fe40003f26270 */
[----:B------:R-:W-:Y:S02]  /*1bb40*/  FSEL R155, R9, -INF , !P6 ;  /* 0xff800000099b7808 */ /* 0x000fe40007000000 */
[C---:B------:R-:W-:Y:S02]  /*1bb50*/  ISETP.GE.OR P6, PT, R8.reuse, R184, !P4 ;  /* 0x000000b80800720c */ /* 0x040fe400067c6670 */
[C---:B------:R-:W-:Y:S02]  /*1bb60*/  ISETP.GE.OR P4, PT, R8.reuse, R187, !P5 ;  /* 0x000000bb0800720c */ /* 0x040fe40006f86670 */
[----:B------:R-:W-:Y:S02]  /*1bb70*/  ISETP.GE.OR P3, PT, R8, R186, !P3 ;  /* 0x000000ba0800720c */ /* 0x000fe40005f66670 */
[----:B------:R-:W-:Y:S02]  /*1bb80*/  FSEL R19, R19, -INF , !P0 ;  /* 0xff80000013137808 */ /* 0x000fe40004000000 */
[C---:B------:R-:W-:Y:S02]  /*1bb90*/  ISETP.GE.AND P0, PT, R3.reuse, R181, PT ;  /* 0x000000b50300720c */ /* 0x040fe40003f06270 */
[----:B------:R-:W-:Y:S02]  /*1bba0*/  ISETP.GE.OR P1, PT, R4, R185, !P1 ;  /* 0x000000b90400720c */ /* 0x000fe40004f26670 */
[----:B------:R-:W-:Y:S02]  /*1bbb0*/  FSEL R16, R16, -INF , !P4 ;  /* 0xff80000010107808 */ /* 0x000fe40006000000 */
[----:B------:R-:W-:Y:S02]  /*1bbc0*/  FSEL R18, R18, -INF , !P3 ;  /* 0xff80000012127808 */ /* 0x000fe40005800000 */
[C---:B------:R-:W-:Y:S02]  /*1bbd0*/  ISETP.GE.AND P4, PT, R4.reuse, R180, PT ;  /* 0x000000b40400720c */ /* 0x040fe40003f86270 */
[C---:B------:R-:W-:Y:S02]  /*1bbe0*/  ISETP.GE.AND P5, PT, R4.reuse, R183, PT ;  /* 0x000000b70400720c */ /* 0x040fe40003fa6270 */
[----:B------:R-:W-:Y:S02]  /*1bbf0*/  ISETP.GE.AND P3, PT, R4, R182, PT ;  /* 0x000000b60400720c */ /* 0x000fe40003f66270 */
[C---:B------:R-:W-:Y:S02]  /*1bc00*/  ISETP.GE.OR P0, PT, R3.reuse, R185, !P0 ;  /* 0x000000b90300720c */ /* 0x040fe40004706670 */
[----:B------:R-:W-:Y:S02]  /*1bc10*/  FSEL R24, R24, -INF , !P1 ;  /* 0xff80000018187808 */ /* 0x000fe40004800000 */
[C---:B------:R-:W-:Y:S02]  /*1bc20*/  ISETP.GE.AND P1, PT, R3.reuse, R183, PT ;  /* 0x000000b70300720c */ /* 0x040fe40003f26270 */
[----:B------:R-:W-:Y:S02]  /*1bc30*/  FSEL R154, R14, -INF , !P6 ;  /* 0xff8000000e9a7808 */ /* 0x000fe40007000000 */
[----:B------:R-:W-:Y:S02]  /*1bc40*/  ISETP.GE.AND P2, PT, R3, R180, PT ;  /* 0x000000b40300720c */ /* 0x000fe40003f46270 */
[----:B------:R-:W-:Y:S02]  /*1bc50*/  FSEL R25, R25, -INF , !P0 ;  /* 0xff80000019197808 */ /* 0x000fe40004000000 */
[C---:B------:R-:W-:Y:S02]  /*1bc60*/  ISETP.GE.AND P0, PT, R3.reuse, R182, PT ;  /* 0x000000b60300720c */ /* 0x040fe40003f06270 */
[C---:B------:R-:W-:Y:S02]  /*1bc70*/  ISETP.GE.OR P6, PT, R4.reuse, R184, !P4 ;  /* 0x000000b80400720c */ /* 0x040fe400067c6670 */
[CC--:B------:R-:W-:Y:S02]  /*1bc80*/  ISETP.GE.OR P4, PT, R4.reuse, R187.reuse, !P5 ;  /* 0x000000bb0400720c */ /* 0x0c0fe40006f86670 */
[----:B------:R-:W-:Y:S02]  /*1bc90*/  ISETP.GE.OR P3, PT, R4, R186, !P3 ;  /* 0x000000ba0400720c */ /* 0x000fe40005f66670 */
[C---:B------:R-:W-:Y:S02]  /*1bca0*/  ISETP.GE.OR P1, PT, R3.reuse, R187, !P1 ;  /* 0x000000bb0300720c */ /* 0x040fe40004f26670 */
[C---:B------:R-:W-:Y:S02]  /*1bcb0*/  IADD3 R4, R0.reuse, 0x18, RZ ;  /* 0x0000001800047810 */ /* 0x040fe40007ffe0ff */
[C---:B------:R-:W-:Y:S02]  /*1bcc0*/  ISETP.GE.OR P2, PT, R3.reuse, R184, !P2 ;  /* 0x000000b80300720c */ /* 0x040fe40005746670 */
[----:B------:R-:W-:Y:S02]  /*1bcd0*/  ISETP.GE.OR P0, PT, R3, R186, !P0 ;  /* 0x000000ba0300720c */ /* 0x000fe40004706670 */
[----:B------:R-:W-:Y:S02]  /*1bce0*/  IADD3 R3, R0, 0x19, RZ ;  /* 0x0000001900037810 */ /* 0x000fe40007ffe0ff */
[----:B------:R-:W-:Y:S02]  /*1bcf0*/  FSEL R21, R21, -INF , !P1 ;  /* 0xff80000015157808 */ /* 0x000fe40004800000 */
[CC--:B------:R-:W-:Y:S02]  /*1bd00*/  ISETP.GE.AND P1, PT, R4.reuse, R181.reuse, PT ;  /* 0x000000b50400720c */ /* 0x0c0fe40003f26270 */
        /* <DEDUP_REMOVED lines=10> */
[----:B------:R-:W-:Y:S02]  /*1bdb0*/  ISETP.GE.AND P1, PT, R3, R183, PT ;  /* 0x000000b70300720c */ /* 0x000fe40003f26270 */
[----:B------:R-:W-:Y:S02]  /*1bdc0*/  FSEL R26, R26, -INF , !P6 ;  /* 0xff8000001a1a7808 */ /* 0x000fe40007000000 */
        /* <DEDUP_REMOVED lines=39> */
[-C--:B------:R-:W-:Y:S02]  /*1c040*/  ISETP.GE.AND P1, PT, R4, R181.reuse, PT ;  /* 0x000000b50400720c */ /* 0x080fe40003f26270 */
[----:B------:R-:W-:Y:S02]  /*1c050*/  FSEL R42, R42, -INF , !P6 ;  /* 0xff8000002a2a7808 */ /* 0x000fe40007000000 */
[----:B------:R-:W-:Y:S02]  /*1c060*/  FSEL R39, R39, -INF , !P0 ;  /* 0xff80000027277808 */ /* 0x000fe40004000000 */
[----:B------:R-:W-:Y:S02]  /*1c070*/  ISETP.GE.AND P0, PT, R3, R181, PT ;  /* 0x000000b50300720c */ /* 0x000fe40003f06270 */
[C---:B------:R-:W-:Y:S02]  /*1c080*/  ISETP.GE.AND P6, PT, R4.reuse, R183, PT ;  /* 0x000000b70400720c */ /* 0x040fe40003fc6270 */
[CC--:B------:R-:W-:Y:S02]  /*1c090*/  ISETP.GE.OR P1, PT, R4.reuse, R185.reuse, !P1 ;  /* 0x000000b90400720c */ /* 0x0c0fe40004f26670 */
[----:B------:R-:W-:Y:S02]  /*1c0a0*/  FSEL R43, R43, -INF , !P2 ;  /* 0xff8000002b2b7808 */ /* 0x000fe40005000000 */
[C---:B------:R-:W-:Y:S02]  /*1c0b0*/  ISETP.GE.AND P2, PT, R4.reuse, R180, PT ;  /* 0x000000b40400720c */ /* 0x040fe40003f46270 */
[----:B------:R-:W-:Y:S02]  /*1c0c0*/  ISETP.GE.AND P5, PT, R4, R182, PT ;  /* 0x000000b60400720c */ /* 0x000fe40003fa6270 */
[C---:B------:R-:W-:Y:S02]  /*1c0d0*/  ISETP.GE.OR P0, PT, R3.reuse, R185, !P0 ;  /* 0x000000b90300720c */ /* 0x040fe40004706670 */
[----:B------:R-:W-:Y:S02]  /*1c0e0*/  FSEL R44, R44, -INF , !P1 ;  /* 0xff8000002c2c7808 */ /* 0x000fe40004800000 */
[----:B------:R-:W-:Y:S02]  /*1c0f0*/  ISETP.GE.OR P1, PT, R4, R187, !P6 ;  /* 0x000000bb0400720c */ /* 0x000fe40007726670 */
[----:B------:R-:W-:Y:S02]  /*1c100*/  FSEL R36, R36, -INF , !P4 ;  /* 0xff80000024247808 */ /* 0x000fe40006000000 */
[----:B------:R-:W-:Y:S02]  /*1c110*/  FSEL R38, R38, -INF , !P3 ;  /* 0xff80000026267808 */ /* 0x000fe40005800000 */
[C---:B------:R-:W-:Y:S02]  /*1c120*/  ISETP.GE.AND P3, PT, R3.reuse, R180, PT ;  /* 0x000000b40300720c */ /* 0x040fe40003f66270 */
[----:B------:R-:W-:Y:S02]  /*1c130*/  ISETP.GE.AND P4, PT, R3, R183, PT ;  /* 0x000000b70300720c */ /* 0x000fe40003f86270 */
[----:B------:R-:W-:Y:S02]  /*1c140*/  FSEL R45, R45, -INF , !P0 ;  /* 0xff8000002d2d7808 */ /* 0x000fe40004000000 */
[C---:B------:R-:W-:Y:S02]  /*1c150*/  ISETP.GE.AND P0, PT, R3.reuse, R182, PT ;  /* 0x000000b60300720c */ /* 0x040fe40003f06270 */
[C---:B------:R-:W-:Y:S02]  /*1c160*/  ISETP.GE.OR P2, PT, R4.reuse, R184, !P2 ;  /* 0x000000b80400720c */ /* 0x040fe40005746670 */
[----:B------:R-:W-:Y:S02]  /*1c170*/  ISETP.GE.OR P6, PT, R4, R186, !P5 ;  /* 0x000000ba0400720c */ /* 0x000fe40006fc6670 */
[----:B------:R-:W-:Y:S02]  /*1c180*/  P2R R4, PR, RZ, 0x2 ;  /* 0x00000002ff047803 */ /* 0x000fe40000000000 */
[C---:B------:R-:W-:Y:S02]  /*1c190*/  ISETP.GE.OR P1, PT, R3.reuse, R184, !P3 ;  /* 0x000000b80300720c */ /* 0x040fe40005f26670 */
[----:B------:R-:W-:Y:S02]  /*1c1a0*/  ISETP.NE.AND P3, PT, R4, RZ, PT ;  /* 0x000000ff0400720c */ /* 0x000fe40003f65270 */
[C---:B------:R-:W-:Y:S02]  /*1c1b0*/  ISETP.GE.OR P5, PT, R3.reuse, R187, !P4 ;  /* 0x000000bb0300720c */ /* 0x040fe400067a6670 */
[----:B------:R-:W-:Y:S02]  /*1c1c0*/  ISETP.GE.OR P0, PT, R3, R186, !P0 ;  /* 0x000000ba0300720c */ /* 0x000fe40004706670 */
[----:B------:R-:W-:Y:S02]  /*1c1d0*/  IADD3 R3, R0, 0x30, RZ ;  /* 0x0000003000037810 */ /* 0x000fe40007ffe0ff */
[----:B------:R-:W-:Y:S02]  /*1c1e0*/  P2R R5, PR, RZ, 0x1 ;  /* 0x00000001ff057803 */ /* 0x000fe40000000000 */
[C---:B------:R-:W-:Y:S02]  /*1c1f0*/  ISETP.GE.AND P0, PT, R3.reuse, R180, PT ;  /* 0x000000b40300720c */ /* 0x040fe40003f06270 */
[----:B------:R-:W-:Y:S02]  /*1c200*/  FSEL R48, R48, -INF , !P3 ;  /* 0xff80000030307808 */ /* 0x000fe40005800000 */
[C---:B------:R-:W-:Y:S02]  /*1c210*/  ISETP.GE.AND P4, PT, R3.reuse, R183, PT ;  /* 0x000000b70300720c */ /* 0x040fe40003f86270 */
[C---:B------:R-:W-:Y:S02]  /*1c220*/  ISETP.GE.AND P3, PT, R3.reuse, R182, PT ;  /* 0x000000b60300720c */ /* 0x040fe40003f66270 */
[----:B------:R-:W-:Y:S02]  /*1c230*/  FSEL R46, R46, -INF , !P2 ;  /* 0xff8000002e2e7808 */ /* 0x000fe40005000000 */
[----:B------:R-:W-:Y:S02]  /*1c240*/  IADD3 R4, R0, 0x31, RZ ;  /* 0x0000003100047810 */ /* 0x000fe40007ffe0ff */
[C---:B------:R-:W-:Y:S02]  /*1c250*/  ISETP.GE.AND P2, PT, R3.reuse, R181, PT ;  /* 0x000000b50300720c */ /* 0x040fe40003f46270 */
[----:B------:R-:W-:Y:S02]  /*1c260*/  FSEL R50, R50, -INF , !P6 ;  /* 0xff80000032327808 */ /* 0x000fe40007000000 */
[C---:B------:R-:W-:Y:S02]  /*1c270*/  ISETP.GE.OR P6, PT, R3.reuse, R184, !P0 ;  /* 0x000000b80300720c */ /* 0x040fe400047c6670 */
[C---:B------:R-:W-:Y:S02]  /*1c280*/  ISETP.GE.OR P4, PT, R3.reuse, R187, !P4 ;  /* 0x000000bb0300720c */ /* 0x040fe40006786670 */
[----:B------:R-:W-:Y:S02]  /*1c290*/  ISETP.GE.OR P0, PT, R3, R186, !P3 ;  /* 0x000000ba0300720c */ /* 0x000fe40005f06670 */
[----:B------:R-:W-:Y:S02]  /*1c2a0*/  FSEL R47, R47, -INF , !P1 ;  /* 0xff8000002f2f7808 */ /* 0x000fe40004800000 */
[----:B------:R-:W-:Y:S02]  /*1c2b0*/  FSEL R49, R49, -INF , !P5 ;  /* 0xff80000031317808 */ /* 0x000fe40006800000 */
[----:B------:R-:W-:Y:S02]  /*1c2c0*/  ISETP.NE.AND P5, PT, R5, RZ, PT ;  /* 0x000000ff0500720c */ /* 0x000fe40003fa5270 */
[C---:B------:R-:W-:Y:S02]  /*1c2d0*/  ISETP.GE.AND P1, PT, R4.reuse, R181, PT ;  /* 0x000000b50400720c */ /* 0x040fe40003f26270 */
[-C--:B------:R-:W-:Y:S02]  /*1c2e0*/  ISETP.GE.OR P2, PT, R3, R185.reuse, !P2 ;  /* 0x000000b90300720c */ /* 0x080fe40005746670 */
[----:B------:R-:W-:Y:S02]  /*1c2f0*/  P2R R3, PR, RZ, 0x10 ;  /* 0x00000010ff037803 */ /* 0x000fe40000000000 */
[----:B------:R-:W-:Y:S02]  /*1c300*/  P2R R5, PR, RZ, 0x1 ;  /* 0x00000001ff057803 */ /* 0x000fe40000000000 */
[C---:B------:R-:W-:Y:S02]  /*1c310*/  ISETP.GE.AND P0, PT, R4.reuse, R180, PT ;  /* 0x000000b40400720c */ /* 0x040fe40003f06270 */
[----:B------:R-:W-:Y:S02]  /*1c320*/  ISETP.NE.AND P3, PT, R3, RZ, PT ;  /* 0x000000ff0300720c */ /* 0x000fe40003f65270 */
[----:B------:R-:W-:Y:S02]  /*1c330*/  ISETP.GE.OR P1, PT, R4, R185, !P1 ;  /* 0x000000b90400720c */ /* 0x000fe40004f26670 */
[----:B------:R-:W-:Y:S02]  /*1c340*/  FSEL R56, R56, -INF , !P2 ;  /* 0xff80000038387808 */ /* 0x000fe40005000000 */
[----:B------:R-:W-:Y:S02]  /*1c350*/  ISETP.GE.AND P2, PT, R4, R183, PT ;  /* 0x000000b70400720c */ /* 0x000fe40003f46270 */
[----:B------:R-:W-:Y:S02]  /*1c360*/  IADD3 R3, R0, 0x38, RZ ;  /* 0x0000003800037810 */ /* 0x000fe40007ffe0ff */
[C---:B------:R-:W-:Y:S02]  /*1c370*/  ISETP.GE.OR P0, PT, R4.reuse, R184, !P0 ;  /* 0x000000b80400720c */ /* 0x040fe40004706670 */
[----:B------:R-:W-:Y:S02]  /*1c380*/  FSEL R51, R51, -INF , !P5 ;  /* 0xff80000033337808 */ /* 0x000fe40006800000 */
[----:B------:R-:W-:Y:S02]  /*1c390*/  FSEL R57, R57, -INF , !P1 ;  /* 0xff80000039397808 */ /* 0x000fe40004800000 */
[C---:B------:R-:W-:Y:S02]  /*1c3a0*/  ISETP.GE.AND P1, PT, R4.reuse, R182, PT ;  /* 0x000000b60400720c */ /* 0x040fe40003f26270 */
[C---:B------:R-:W-:Y:S02]  /*1c3b0*/  ISETP.GE.OR P5, PT, R4.reuse, R187, !P2 ;  /* 0x000000bb0400720c */ /* 0x040fe400057a6670 */
[----:B------:R-:W-:Y:S02]  /*1c3c0*/  ISETP.NE.AND P2, PT, R5, RZ, PT ;  /* 0x000000ff0500720c */ /* 0x000fe40003f45270 */
[----:B------:R-:W-:Y:S02]  /*1c3d0*/  FSEL R59, R59, -INF , !P0 ;  /* 0xff8000003b3b7808 */ /* 0x000fe40004000000 */
[C---:B------:R-:W-:Y:S02]  /*1c3e0*/  ISETP.GE.AND P0, PT, R3.reuse, R180, PT ;  /* 0x000000b40300720c */ /* 0x040fe40003f06270 */
[----:B------:R-:W-:Y:S02]  /*1c3f0*/  ISETP.GE.OR P4, PT, R4, R186, !P1 ;  /* 0x000000ba0400720c */ /* 0x000fe40004f86670 */
[C---:B------:R-:W-:Y:S02]  /*1c400*/  ISETP.GE.AND P1, PT, R3.reuse, R181, PT ;  /* 0x000000b50300720c */ /* 0x040fe40003f26270 */
[----:B------:R-:W-:Y:S02]  /*1c410*/  FSEL R52, R52, -INF , !P3 ;  /* 0xff80000034347808 */ /* 0x000fe40005800000 */
[C---:B------:R-:W-:Y:S02]  /*1c420*/  ISETP.GE.AND P3, PT, R3.reuse, R183, PT ;  /* 0x000000b70300720c */ /* 0x040fe40003f66270 */
[----:B------:R-:W-:Y:S02]  /*1c430*/  FSEL R54, R54, -INF , !P2 ;  /* 0xff80000036367808 */ /* 0x000fe40005000000 */
[C---:B------:R-:W-:Y:S02]  /*1c440*/  ISETP.GE.AND P2, PT, R3.reuse, R182, PT ;  /* 0x000000b60300720c */ /* 0x040fe40003f46270 */
[C---:B------:R-:W-:Y:S02]  /*1c450*/  ISETP.GE.OR P0, PT, R3.reuse, R184, !P0 ;  /* 0x000000b80300720c */ /* 0x040fe40004706670 */
[----:B------:R-:W-:Y:S02]  /*1c460*/  FSEL R58, R58, -INF , !P6 ;  /* 0xff8000003a3a7808 */ /* 0x000fe40007000000 */
[C---:B------:R-:W-:Y:S02]  /*1c470*/  ISETP.GE.OR P1, PT, R3.reuse, R185, !P1 ;  /* 0x000000b90300720c */ /* 0x040fe40004f26670 */
[C---:B------:R-:W-:Y:S02]  /*1c480*/  ISETP.GE.OR P6, PT, R3.reuse, R187, !P3 ;  /* 0x000000bb0300720c */ /* 0x040fe40005fc6670 */
[----:B------:R-:W-:Y:S02]  /*1c490*/  ISETP.GE.OR P3, PT, R3, R186, !P2 ;  /* 0x000000ba0300720c */ /* 0x000fe40005766670 */
[----:B------:R-:W-:Y:S02]  /*1c4a0*/  P2R R3, PR, RZ, 0x1 ;  /* 0x00000001ff037803 */ /* 0x000fe40000000000 */
[----:B------:R-:W-:Y:S02]  /*1c4b0*/  FSEL R53, R53, -INF , !P5 ;  /* 0xff80000035357808 */ /* 0x000fe40006800000 */
[----:B------:R-:W-:Y:S02]  /*1c4c0*/  ISETP.NE.AND P5, PT, R3, RZ, PT ;  /* 0x000000ff0300720c */ /* 0x000fe40003fa5270 */
[----:B------:R-:W-:Y:S02]  /*1c4d0*/  LOP3.LUT R3, R206, UR35, RZ, 0x3c, !PT ;  /* 0x00000023ce037c12 */ /* 0x000fe4000f8e3cff */
[----:B------:R-:W-:Y:S02]  /*1c4e0*/  LOP3.LUT R4, R249, UR5, R232, 0x96, !PT ;  /* 0x00000005f9047c12 */ /* 0x000fe4000f8e96e8 */
[----:B------:R-:W-:Y:S02]  /*1c4f0*/  LOP3.LUT R3, R233, R3, RZ, 0x3c, !PT ;  /* 0x00000003e9037212 */ /* 0x000fe400078e3cff */
[----:B------:R-:W-:Y:S01]  /*1c500*/  IADD3 R0, R0, 0x39, RZ ;  /* 0x0000003900007810 */ /* 0x000fe20007ffe0ff */
[----:B------:R-:W-:Y:S01]  /*1c510*/  IMAD.WIDE.U32 R144, R4, -0x326172a9, RZ ;  /* 0xcd9e8d5704907825 */ /* 0x000fe200078e00ff */
[----:B------:R-:W-:Y:S02]  /*1c520*/  FSEL R60, R60, -INF , !P1 ;  /* 0xff8000003c3c7808 */ /* 0x000fe40004800000 */
[C---:B------:R-:W-:Y:S01]  /*1c530*/  ISETP.GE.AND P0, PT, R0.reuse, R181, PT ;  /* 0x000000b50000720c */ /* 0x040fe20003f06270 */
[----:B------:R-:W-:Y:S01]  /*1c540*/  IMAD.WIDE.U32 R12, R3, -0x326172a9, RZ ;  /* 0xcd9e8d57030c7825 */ /* 0x000fe200078e00ff */
[C---:B------:R-:W-:Y:S02]  /*1c550*/  ISETP.GE.AND P2, PT, R0.reuse, R180, PT ;  /* 0x000000b40000720c */ /* 0x040fe40003f46270 */
[C---:B------:R-:W-:Y:S02]  /*1c560*/  ISETP.GE.OR P0, PT, R0.reuse, R185, !P0 ;  /* 0x000000b90000720c */ /* 0x040fe40004706670 */
[----:B------:R-:W-:Y:S02]  /*1c570*/  LOP3.LUT R3, R145, UR10, R12, 0x96, !PT ;  /* 0x0000000a91037c12 */ /* 0x000fe4000f8e960c */
[----:B--2---:R-:W-:Y:S02]  /*1c580*/  LOP3.LUT R4, R13, UR11, R204, 0x96, !PT ;  /* 0x0000000b0d047c12 */ /* 0x004fe4000f8e96cc */
[----:B------:R-:W-:Y:S01]  /*1c590*/  ISETP.GE.AND P1, PT, R0, R183, PT ;  /* 0x000000b70000720c */ /* 0x000fe20003f26270 */
[----:B------:R-:W-:Y:S01]  /*1c5a0*/  IMAD.WIDE.U32 R8, R3, -0x2daee0ad, RZ ;  /* 0xd2511f5303087825 */ /* 0x000fe200078e00ff */
[----:B------:R-:W-:Y:S02]  /*1c5b0*/  FMNMX.FTZ R3, R75, R2, !PT ;  /* 0x000000024b037209 */ /* 0x000fe40007810000 */
[----:B------:R-:W-:Y:S01]  /*1c5c0*/  FSEL R61, R61, -INF , !P0 ;  /* 0xff8000003d3d7808 */ /* 0x000fe20004000000 */
[----:B------:R-:W-:Y:S01]  /*1c5d0*/  IMAD.WIDE.U32 R4, R4, -0x2daee0ad, RZ ;  /* 0xd2511f5304047825 */ /* 0x000fe200078e00ff */
[C---:B------:R-:W-:Y:S02]  /*1c5e0*/  ISETP.GE.AND P0, PT, R0.reuse, R182, PT ;  /* 0x000000b60000720c */ /* 0x040fe40003f06270 */
[----:B------:R-:W-:Y:S02]  /*1c5f0*/  FMNMX.FTZ R3, R155, R3, !PT ;  /* 0x000000039b037209 */ /* 0x000fe40007810000 */
[C---:B------:R-:W-:Y:S02]  /*1c600*/  ISETP.GE.OR P2, PT, R0.reuse, R184, !P2 ;  /* 0x000000b80000720c */ /* 0x040fe40005746670 */
[C---:B------:R-:W-:Y:S02]  /*1c610*/  ISETP.GE.OR P1, PT, R0.reuse, R187, !P1 ;  /* 0x000000bb0000720c */ /* 0x040fe40004f26670 */
[----:B------:R-:W-:Y:S02]  /*1c620*/  ISETP.GE.OR P0, PT, R0, R186, !P0 ;  /* 0x000000ba0000720c */ /* 0x000fe40004706670 */
[----:B------:R-:W-:Y:S02]  /*1c630*/  LOP3.LUT R5, R5, UR4, R248, 0x96, !PT ;  /* 0x0000000405057c12 */ /* 0x000fe4000f8e96f8 */
[----:B------:R-:W-:Y:S02]  /*1c640*/  LOP3.LUT R0, R9, UR8, R4, 0x96, !PT ;  /* 0x0000000809007c12 */ /* 0x000fe4000f8e9604 */
[----:B------:R-:W-:Y:S01]  /*1c650*/  FMNMX.FTZ R3, R152, R3, !PT ;  /* 0x0000000398037209 */ /* 0x000fe20007810000 */
[----:B------:R-:W-:Y:S01]  /*1c660*/  IMAD.WIDE.U32 R4, R5, -0x326172a9, RZ ;  /* 0xcd9e8d5705047825 */ /* 0x000fe200078e00ff */
[----:B------:R-:W-:Y:S02]  /*1c670*/  FMNMX.FTZ R6, R143, R73, !PT ;  /* 0x000000498f067209 */ /* 0x000fe40007810000 */
[----:B------:R-:W-:Y:S01]  /*1c680*/  FMNMX.FTZ R3, R151, R3, !PT ;  /* 0x0000000397037209 */ /* 0x000fe20007810000 */
[----:B------:R-:W-:Y:S01]  /*1c690*/  IMAD.WIDE.U32 R10, R0, -0x326172a9, RZ ;  /* 0xcd9e8d57000a7825 */ /* 0x000fe200078e00ff */
[----:B------:R-:W-:Y:S02]  /*1c6a0*/  FMNMX.FTZ R0, R142, R72, !PT ;  /* 0x000000488e007209 */ /* 0x000fe40007810000 */
[----:B------:R-:W-:Y:S02]  /*1c6b0*/  LOP3.LUT R7, R5, UR9, R144, 0x96, !PT ;  /* 0x0000000905077c12 */ /* 0x000fe4000f8e9690 */
[----:B------:R-:W-:Y:S02]  /*1c6c0*/  FMNMX.FTZ R0, R156, R0, !PT ;  /* 0x000000009c007209 */ /* 0x000fe40007810000 */
        /* <DEDUP_REMOVED lines=50> */
[----:B------:R-:W-:Y:S02]  /*1c9f0*/  FSEL R62, R62, -INF , !P5 ;  /* 0xff8000003e3e7808 */ /* 0x000fe40006800000 */
[----:B------:R-:W-:Y:S02]  /*1ca00*/  FMNMX.FTZ R3, R59, R3, !PT ;  /* 0x000000033b037209 */ /* 0x000fe40007810000 */
[----:B------:R-:W-:Y:S02]  /*1ca10*/  FSEL R55, R55, -INF , !P4 ;  /* 0xff80000037377808 */ /* 0x000fe40006000000 */
[----:B------:R-:W-:Y:S02]  /*1ca20*/  FMNMX.FTZ R6, R54, R4, !PT ;  /* 0x0000000436067209 */ /* 0x000fe40007810000 */
[----:B------:R-:W-:Y:S02]  /*1ca30*/  FSEL R64, R64, -INF , !P6 ;  /* 0xff80000040407808 */ /* 0x000fe40007000000 */
[----:B------:R-:W-:Y:S01]  /*1ca40*/  FMNMX.FTZ R68, R53, R5, !PT ;  /* 0x0000000535447209 */ /* 0x000fe20007810000 */
[----:B------:R-:W-:Y:S01]  /*1ca50*/  IMAD.WIDE.U32 R4, R7, -0x2daee0ad, RZ ;  /* 0xd2511f5307047825 */ /* 0x000fe200078e00ff */
[----:B------:R-:W-:Y:S02]  /*1ca60*/  FSEL R63, R63, -INF , !P2 ;  /* 0xff8000003f3f7808 */ /* 0x000fe40005000000 */
[----:B------:R-:W-:Y:S02]  /*1ca70*/  FMNMX.FTZ R70, R62, R3, !PT ;  /* 0x000000033e467209 */ /* 0x000fe40007810000 */
[----:B------:R-:W-:Y:S02]  /*1ca80*/  FSEL R66, R66, -INF , !P3 ;  /* 0xff80000042427808 */ /* 0x000fe40005800000 */
[----:B------:R-:W-:Y:S02]  /*1ca90*/  FMNMX.FTZ R6, R55, R6, !PT ;  /* 0x0000000637067209 */ /* 0x000fe40007810000 */
[----:B------:R-:W-:Y:S02]  /*1caa0*/  FSEL R65, R65, -INF , !P1 ;  /* 0xff80000041417808 */ /* 0x000fe40004800000 */
[----:B------:R-:W-:Y:S02]  /*1cab0*/  FMNMX.FTZ R68, R64, R68, !PT ;  /* 0x0000004440447209 */ /* 0x000fe40007810000 */
[----:B------:R-:W-:Y:S02]  /*1cac0*/  FMNMX.FTZ R70, R63, R70, !PT ;  /* 0x000000463f467209 */ /* 0x000fe40007810000 */
[----:B------:R-:W-:Y:S02]  /*1cad0*/  FSEL R67, R67, -INF , !P0 ;  /* 0xff80000043437808 */ /* 0x000fe40004000000 */
[----:B------:R-:W-:Y:S01]  /*1cae0*/  FMNMX.FTZ R6, R66, R6, !PT ;  /* 0x0000000642067209 */ /* 0x000fe20007810000 */
[----:B------:R-:W2:Y:S01]  /*1caf0*/  SHFL.BFLY PT, R9, R70, 0x2, 0x1f ;  /* 0x0c401f0046097f89 */ /* 0x000ea200000e0000 */
[----:B------:R-:W-:Y:S02]  /*1cb00*/  FMNMX.FTZ R68, R65, R68, !PT ;  /* 0x0000004441447209 */ /* 0x000fe40007810000 */
[----:B------:R-:W-:Y:S02]  /*1cb10*/  FMNMX.FTZ R69, R67, R6, !PT ;  /* 0x0000000643457209 */ /* 0x000fe40007810000 */
[----:B------:R-:W-:Y:S02]  /*1cb20*/  LOP3.LUT R5, R5, UR6, R8, 0x96, !PT ;  /* 0x0000000605057c12 */ /* 0x000fe4000f8e9608 */
[----:B------:R-:W-:Y:S01]  /*1cb30*/  LOP3.LUT R140, R161, UR12, R4, 0x96, !PT ;  /* 0x0000000ca18c7c12 */ /* 0x000fe2000f8e9604 */
[----:B------:R-:W4:Y:S01]  /*1cb40*/  SHFL.BFLY PT, R11, R68, 0x2, 0x1f ;  /* 0x0c401f00440b7f89 */ /* 0x000f2200000e0000 */
[----:B------:R-:W-:Y:S01]  /*1cb50*/  LOP3.LUT R3, R251, UR5, R232, 0x96, !PT ;  /* 0x00000005fb037c12 */ /* 0x000fe2000f8e96e8 */
[----:B------:R-:W-:Y:S01]  /*1cb60*/  IMAD.WIDE.U32 R158, R5, -0x326172a9, RZ ;  /* 0xcd9e8d57059e7825 */ /* 0x000fe200078e00ff */
[----:B-1----:R-:W-:Y:S01]  /*1cb70*/  FMNMX.FTZ R71, R0, R71, !PT ;  /* 0x0000004700477209 */ /* 0x002fe20007810000 */
[----:B------:R-:W-:Y:S01]  /*1cb80*/  UIADD3 UR5, UR34, 0x1715609d, URZ ;  /* 0x1715609d22057890 */ /* 0x000fe2000fffe03f */
[----:B---3--:R-:W-:Y:S01]  /*1cb90*/  LOP3.LUT R4, R13, UR11, R214, 0x96, !PT ;  /* 0x0000000b0d047c12 */ /* 0x008fe2000f8e96d6 */
[----:B------:R-:W-:Y:S02]  /*1cba0*/  IMAD.WIDE.U32 R140, R140, -0x326172a9, RZ ;  /* 0xcd9e8d578c8c7825 */ /* 0x000fe400078e00ff */
[----:B------:R-:W1:Y:S02]  /*1cbb0*/  SHFL.BFLY PT, R14, R69, 0x2, 0x1f ;  /* 0x0c401f00450e7f89 */ /* 0x000e6400000e0000 */
[----:B------:R-:W-:Y:S01]  /*1cbc0*/  LOP3.LUT R213, R159, UR5, R10, 0x96, !PT ;  /* 0x000000059fd57c12 */ /* 0x000fe2000f8e960a */
[----:B------:R-:W-:Y:S01]  /*1cbd0*/  IMAD.WIDE.U32 R226, R3, -0x326172a9, RZ ;  /* 0xcd9e8d5703e27825 */ /* 0x000fe200078e00ff */
[----:B------:R-:W-:Y:S03]  /*1cbe0*/  LOP3.LUT R0, R141, UR14, R158, 0x96, !PT ;  /* 0x0000000e8d007c12 */ /* 0x000fe6000f8e969e */
[----:B------:R-:W-:Y:S01]  /*1cbf0*/  IMAD.WIDE.U32 R4, R4, -0x2daee0ad, RZ ;  /* 0xd2511f5304047825 */ /* 0x000fe200078e00ff */
[----:B------:R-:W-:Y:S01]  /*1cc00*/  LOP3.LUT R6, R227, UR10, R12, 0x96, !PT ;  /* 0x0000000ae3067c12 */ /* 0x000fe2000f8e960c */
[----:B------:R-:W3:Y:S01]  /*1cc10*/  SHFL.BFLY PT, R13, R71, 0x1, 0x1f ;  /* 0x0c201f00470d7f89 */ /* 0x000ee200000e0000 */
[--C-:B------:R-:W-:Y:S02]  /*1cc20*/  SHF.R.U32.HI R3, RZ, 0x18, R0.reuse ;  /* 0x00000018ff037819 */ /* 0x100fe40000011600 */
[----:B--2---:R-:W-:Y:S01]  /*1cc30*/  FMNMX.FTZ R70, R70, R9, !PT ;  /* 0x0000000946467209 */ /* 0x004fe20007810000 */
[----:B------:R-:W-:Y:S01]  /*1cc40*/  IMAD.WIDE.U32 R6, R6, -0x2daee0ad, RZ ;  /* 0xd2511f5306067825 */ /* 0x000fe200078e00ff */
[----:B------:R-:W-:Y:S02]  /*1cc50*/  ISETP.GE.U32.AND P5, PT, R225, R3, PT ;  /* 0x00000003e100720c */ /* 0x000fe40003fa6070 */
[----:B------:R-:W-:Y:S02]  /*1cc60*/  SHF.R.U32.HI R3, RZ, 0x10, R0 ;  /* 0x00000010ff037819 */ /* 0x000fe40000011600 */
[----:B----4-:R-:W-:Y:S02]  /*1cc70*/  FMNMX.FTZ R68, R68, R11, !PT ;  /* 0x0000000b44447209 */ /* 0x010fe40007810000 */
[----:B------:R-:W-:Y:S02]  /*1cc80*/  LOP3.LUT R3, R3, 0xff, RZ, 0xc0, !PT ;  /* 0x000000ff03037812 */ /* 0x000fe400078ec0ff */
[----:B------:R-:W-:Y:S02]  /*1cc90*/  LOP3.LUT R12, R7, UR8, R4, 0x96, !PT ;  /* 0x00000008070c7c12 */ /* 0x000fe4000f8e9604 */
[----:B------:R-:W-:Y:S01]  /*1cca0*/  LOP3.LUT R8, R0, 0xff, RZ, 0xc0, !PT ;  /* 0x000000ff00087812 */ /* 0x000fe200078ec0ff */
[----:B------:R-:W2:Y:S01]  /*1ccb0*/  SHFL.BFLY PT, R7, R70, 0x1, 0x1f ;  /* 0x0c201f0046077f89 */ /* 0x000ea200000e0000 */
[----:B------:R-:W-:Y:S02]  /*1ccc0*/  LOP3.LUT R5, R5, UR4, R250, 0x96, !PT ;  /* 0x0000000405057c12 */ /* 0x000fe4000f8e96fa */
[----:B-1----:R-:W-:Y:S02]  /*1ccd0*/  FMNMX.FTZ R69, R69, R14, !PT ;  /* 0x0000000e45457209 */ /* 0x002fe40007810000 */
[----:B------:R-:W-:Y:S01]  /*1cce0*/  ISETP.GE.U32.AND P2, PT, R225, R3, PT ;  /* 0x00000003e100720c */ /* 0x000fe20003f46070 */
[----:B------:R-:W-:Y:S01]  /*1ccf0*/  IMAD.WIDE.U32 R4, R5, -0x326172a9, RZ ;  /* 0xcd9e8d5705047825 */ /* 0x000fe200078e00ff */
[----:B------:R-:W-:Y:S01]  /*1cd00*/  ISETP.GE.U32.AND P4, PT, R225, R8, PT ;  /* 0x00000008e100720c */ /* 0x000fe20003f86070 */
[----:B------:R-:W1:Y:S01]  /*1cd10*/  SHFL.BFLY PT, R3, R68, 0x1, 0x1f ;  /* 0x0c201f0044037f89 */ /* 0x000e6200000e0000 */
[----:B---3--:R-:W-:Y:S01]  /*1cd20*/  FMNMX.FTZ R71, R71, R13, !PT ;  /* 0x0000000d47477209 */ /* 0x008fe20007810000 */
[----:B------:R-:W-:Y:S01]  /*1cd30*/  IMAD.WIDE.U32 R12, R12, -0x326172a9, RZ ;  /* 0xcd9e8d570c0c7825 */ /* 0x000fe200078e00ff */
[----:B------:R-:W-:Y:S02]  /*1cd40*/  LOP3.LUT R10, R5, UR9, R226, 0x96, !PT ;  /* 0x00000009050a7c12 */ /* 0x000fe4000f8e96e2 */
[----:B------:R-:W-:Y:S02]  /*1cd50*/  LOP3.LUT R0, R0, 0xffff, RZ, 0xc0, !PT ;  /* 0x0000ffff00007812 */ /* 0x000fe400078ec0ff */
[----:B------:R-:W-:Y:S01]  /*1cd60*/  FSETP.NEU.FTZ.AND P1, PT, R71, -INF , PT ;  /* 0xff8000004700780b */ /* 0x000fe20003f3d000 */
[----:B------:R-:W3:Y:S01]  /*1cd70*/  SHFL.BFLY PT, R8, R69, 0x1, 0x1f ;  /* 0x0c201f0045087f89 */ /* 0x000ee200000e0000 */
[----:B------:R-:W-:Y:S01]  /*1cd80*/  SHF.R.U32.HI R0, RZ, 0x8, R0 ;  /* 0x00000008ff007819 */ /* 0x000fe20000011600 */
[----:B------:R-:W-:Y:S01]  /*1cd90*/  IMAD.WIDE.U32 R10, R10, -0x2daee0ad, RZ ;  /* 0xd2511f530a0a7825 */ /* 0x000fe200078e00ff */
[----:B------:R-:W-:Y:S02]  /*1cda0*/  LOP3.LUT R5, R13, UR7, R4, 0x96, !PT ;  /* 0x000000070d057c12 */ /* 0x000fe4000f8e9604 */
[----:B------:R-:W-:Y:S02]  /*1cdb0*/  LOP3.LUT R0, R0, 0xffff, RZ, 0xc0, !PT ;  /* 0x0000ffff00007812 */ /* 0x000fe400078ec0ff */
[----:B------:R-:W-:Y:S01]  /*1cdc0*/  LOP3.LUT R11, R11, UR6, R6, 0x96, !PT ;  /* 0x000000060b0b7c12 */ /* 0x000fe2000f8e9606 */
[----:B------:R-:W-:Y:S01]  /*1cdd0*/  FMUL.FTZ R6, R71, c[0x0][0x23c] ;  /* 0x00008f0047067a20 */ /* 0x000fe20000410000 */
[----:B--2---:R-:W-:Y:S01]  /*1cde0*/  FMNMX.FTZ R70, R70, R7, !PT ;  /* 0x0000000746467209 */ /* 0x004fe20007810000 */
[----:B------:R-:W-:Y:S01]  /*1cdf0*/  IMAD.WIDE.U32 R194, R5, -0x2daee0ad, RZ ;  /* 0xd2511f5305c27825 */ /* 0x000fe200078e00ff */
[----:B------:R-:W-:Y:S02]  /*1ce00*/  ISETP.GE.U32.AND P3, PT, R225, R0, PT ;  /* 0x00000000e100720c */ /* 0x000fe40003f66070 */
[----:B------:R-:W-:Y:S01]  /*1ce10*/  FSEL R6, R6, RZ, P1 ;  /* 0x000000ff06067208 */ /* 0x000fe20000800000 */
[----:B------:R-:W-:Y:S01]  /*1ce20*/  IMAD.WIDE.U32 R162, R11, -0x326172a9, RZ ;  /* 0xcd9e8d570ba27825 */ /* 0x000fe200078e00ff */
[----:B------:R-:W-:Y:S02]  /*1ce30*/  FSEL R0, R71, RZ, P1 ;  /* 0x000000ff47007208 */ /* 0x000fe40000800000 */
[----:B-1----:R-:W-:Y:S01]  /*1ce40*/  FMNMX.FTZ R68, R68, R3, !PT ;  /* 0x0000000344447209 */ /* 0x002fe20007810000 */
[--C-:B------:R-:W-:Y:S01]  /*1ce50*/  FFMA.FTZ R200, R29, c[0x0][0x23c], -R6.reuse ;  /* 0x00008f001dc87a23 */ /* 0x100fe20000010806 */
[----:B------:R-:W-:Y:S01]  /*1ce60*/  FSETP.NEU.FTZ.AND P0, PT, R70, -INF , PT ;  /* 0xff8000004600780b */ /* 0x000fe20003f1d000 */
[--C-:B------:R-:W-:Y:S01]  /*1ce70*/  FFMA.FTZ R197, R28, c[0x0][0x23c], -R6.reuse ;  /* 0x00008f001cc57a23 */ /* 0x100fe20000010806 */
[----:B------:R-:W-:Y:S01]  /*1ce80*/  FSETP.NEU.FTZ.AND P1, PT, R68, -INF , PT ;  /* 0xff8000004400780b */ /* 0x000fe20003f3d000 */
[----:B------:R-:W-:Y:S01]  /*1ce90*/  FFMA.FTZ R216, R44, c[0x0][0x23c], -R6 ;  /* 0x00008f002cd87a23 */ /* 0x000fe20000010806 */
[----:B------:R-:W-:Y:S01]  /*1cea0*/  LOP3.LUT R208, R163, UR5, R12, 0x96, !PT ;  /* 0x00000005a3d07c12 */ /* 0x000fe2000f8e960c */
[----:B------:R-:W-:Y:S01]  /*1ceb0*/  FFMA.FTZ R4, R75, c[0x0][0x23c], -R6 ;  /* 0x00008f004b047a23 */ /* 0x000fe20000010806 */
[----:B---3--:R-:W-:Y:S01]  /*1cec0*/  FMNMX.FTZ R69, R69, R8, !PT ;  /* 0x0000000845457209 */ /* 0x008fe20007810000 */
[----:B------:R-:W-:Y:S01]  /*1ced0*/  FMUL.FTZ R8, R70, c[0x0][0x23c] ;  /* 0x00008f0046087a20 */ /* 0x000fe20000410000 */
[----:B------:R-:W-:Y:S01]  /*1cee0*/  FSEL R3, R68, RZ, P1 ;  /* 0x000000ff44037208 */ /* 0x000fe20000800000 */
[----:B------:R1:W-:Y:S01]  /*1cef0*/  MUFU.EX2 R157, R4 ;  /* 0x00000004009d7308 */ /* 0x0003e20000000800 */
[----:B------:R-:W-:Y:S01]  /*1cf00*/  FADD.FTZ R2, -R0, R2 ;  /* 0x0000000200027221 */ /* 0x000fe20000010100 */
[----:B------:R-:W-:Y:S01]  /*1cf10*/  FSEL R0, R70, RZ, P0 ;  /* 0x000000ff46007208 */ /* 0x000fe20000000000 */
[----:B------:R-:W-:Y:S01]  /*1cf20*/  FMUL.FTZ R9, R68, c[0x0][0x23c] ;  /* 0x00008f0044097a20 */ /* 0x000fe20000410000 */
[----:B------:R-:W-:Y:S01]  /*1cf30*/  FSEL R8, R8, RZ, P0 ;  /* 0x000000ff08087208 */ /* 0x000fe20000000000 */
[----:B------:R-:W-:Y:S01]  /*1cf40*/  FADD.FTZ R5, -R3, R73 ;  /* 0x0000004903057221 */ /* 0x000fe20000010100 */
[----:B------:R-:W-:Y:S01]  /*1cf50*/  FSETP.NEU.FTZ.AND P0, PT, R69, -INF , PT ;  /* 0xff8000004500780b */ /* 0x000fe20003f1d000 */
[----:B------:R-:W-:Y:S02]  /*1cf60*/  FFMA.FTZ R211, R41, c[0x0][0x23c], -R6 ;  /* 0x00008f0029d37a23 */ /* 0x000fe40000010806 */
[--C-:B------:R-:W-:Y:S02]  /*1cf70*/  FFMA.FTZ R3, R142, c[0x0][0x23c], -R8.reuse ;  /* 0x00008f008e037a23 */ /* 0x100fe40000010808 */
[--C-:B------:R-:W-:Y:S02]  /*1cf80*/  FFMA.FTZ R198, R31, c[0x0][0x23c], -R8.reuse ;  /* 0x00008f001fc67a23 */ /* 0x100fe40000010808 */
[----:B------:R2:W-:Y:S01]  /*1cf90*/  MUFU.EX2 R73, R3 ;  /* 0x0000000300497308 */ /* 0x0005e20000000800 */
[--C-:B------:R-:W-:Y:S02]  /*1cfa0*/  FFMA.FTZ R203, R42, c[0x0][0x23c], -R8.reuse ;  /* 0x00008f002acb7a23 */ /* 0x100fe40000010808 */
[--C-:B------:R-:W-:Y:S02]  /*1cfb0*/  FFMA.FTZ R236, R58, c[0x0][0x23c], -R8.reuse ;  /* 0x00008f003aec7a23 */ /* 0x100fe40000010808 */
[--C-:B------:R-:W-:Y:S02]  /*1cfc0*/  FFMA.FTZ R238, R59, c[0x0][0x23c], -R8.reuse ;  /* 0x00008f003bee7a23 */ /* 0x100fe40000010808 */
[--C-:B------:R-:W-:Y:S02]  /*1cfd0*/  FFMA.FTZ R244, R62, c[0x0][0x23c], -R8.reuse ;  /* 0x00008f003ef47a23 */ /* 0x100fe40000010808 */
[----:B------:R-:W-:Y:S02]  /*1cfe0*/  FFMA.FTZ R246, R63, c[0x0][0x23c], -R8 ;  /* 0x00008f003ff67a23 */ /* 0x000fe40000010808 */
[----:B-1----:R-:W-:Y:S01]  /*1cff0*/  FADD.FTZ R4, -R0, R72 ;  /* 0x0000004800047221 */ /* 0x002fe20000010100 */
[----:B------:R-:W-:Y:S01]  /*1d000*/  FSEL R0, R69, RZ, P0 ;  /* 0x000000ff45007208 */ /* 0x000fe20000000000 */
[----:B------:R-:W-:Y:S01]  /*1d010*/  FFMA.FTZ R217, R45, c[0x0][0x23c], -R6 ;  /* 0x00008f002dd97a23 */ /* 0x000fe20000010806 */
[----:B------:R-:W-:Y:S01]  /*1d020*/  LOP3.LUT R72, R195, UR12, R10, 0x96, !PT ;  /* 0x0000000cc3487c12 */ /* 0x000fe2000f8e960a */
[----:B------:R-:W-:Y:S02]  /*1d030*/  FFMA.FTZ R195, R30, c[0x0][0x23c], -R8 ;  /* 0x00008f001ec37a23 */ /* 0x000fe40000010808 */
[----:B------:R-:W-:Y:S02]  /*1d040*/  FADD.FTZ R7, -R0, R74 ;  /* 0x0000004a00077221 */ /* 0x000fe40000010100 */
[----:B------:R-:W-:Y:S02]  /*1d050*/  FMUL.FTZ R0, R69, c[0x0][0x23c] ;  /* 0x00008f0045007a20 */ /* 0x000fe40000410000 */
[--C-:B------:R-:W-:Y:S02]  /*1d060*/  FFMA.FTZ R74, R155, c[0x0][0x23c], -R6.reuse ;  /* 0x00008f009b4a7a23 */ /* 0x100fe40000010806 */
[--C-:B------:R-:W-:Y:S01]  /*1d070*/  FFMA.FTZ R155, R25, c[0x0][0x23c], -R6.reuse ;  /* 0x00008f00199b7a23 */ /* 0x100fe20000010806 */
[----:B--2---:R-:W-:Y:S01]  /*1d080*/  FSEL R3, R9, RZ, P1 ;  /* 0x000000ff09037208 */ /* 0x004fe20000800000 */
[--C-:B------:R-:W-:Y:S01]  /*1d090*/  FFMA.FTZ R235, R56, c[0x0][0x23c], -R6.reuse ;  /* 0x00008f0038eb7a23 */ /* 0x100fe20000010806 */
[----:B------:R-:W-:Y:S01]  /*1d0a0*/  FSEL R0, R0, RZ, P0 ;  /* 0x000000ff00007208 */ /* 0x000fe20000000000 */
        /* <DEDUP_REMOVED lines=28> */
[----:B------:R-:W-:Y:S02]  /*1d270*/  FFMA.FTZ R241, R65, c[0x0][0x23c], -R3 ;  /* 0x00008f0041f17a23 */ /* 0x000fe40000010803 */
[--C-:B------:R-:W-:Y:S01]  /*1d280*/  FFMA.FTZ R3, R150, c[0x0][0x23c], -R0.reuse ;  /* 0x00008f0096037a23 */ /* 0x100fe20000010800 */
[----:B------:R-:W-:Y:S01]  /*1d290*/  IADD3 R150, P0, R148, UR23, RZ ;  /* 0x0000001794967c10 */ /* 0x000fe2000ff1e0ff */
[--C-:B------:R-:W-:Y:S02]  /*1d2a0*/  FFMA.FTZ R159, R18, c[0x0][0x23c], -R0.reuse ;  /* 0x00008f00129f7a23 */ /* 0x100fe40000010800 */
[--C-:B------:R-:W-:Y:S01]  /*1d2b0*/  FFMA.FTZ R161, R23, c[0x0][0x23c], -R0.reuse ;  /* 0x00008f0017a17a23 */ /* 0x100fe20000010800 */
[----:B------:R-:W-:Y:S01]  /*1d2c0*/  MUFU.EX2 R75, R3 ;  /* 0x00000003004b7308 */ /* 0x000fe20000000800 */
[--C-:B------:R-:W-:Y:S02]  /*1d2d0*/  FFMA.FTZ R207, R38, c[0x0][0x23c], -R0.reuse ;  /* 0x00008f0026cf7a23 */ /* 0x100fe40000010800 */
[--C-:B------:R-:W-:Y:S02]  /*1d2e0*/  FFMA.FTZ R218, R50, c[0x0][0x23c], -R0.reuse ;  /* 0x00008f0032da7a23 */ /* 0x100fe40000010800 */
[--C-:B------:R-:W-:Y:S02]  /*1d2f0*/  FFMA.FTZ R231, R54, c[0x0][0x23c], -R0.reuse ;  /* 0x00008f0036e77a23 */ /* 0x100fe40000010800 */
[--C-:B------:R-:W-:Y:S02]  /*1d300*/  FFMA.FTZ R243, R67, c[0x0][0x23c], -R0.reuse ;  /* 0x00008f0043f37a23 */ /* 0x100fe40000010800 */
[----:B------:R-:W-:Y:S02]  /*1d310*/  FFMA.FTZ R234, R55, c[0x0][0x23c], -R0 ;  /* 0x00008f0037ea7a23 */ /* 0x000fe40000010800 */
[----:B------:R-:W-:Y:S02]  /*1d320*/  FMUL.FTZ R0, R2, c[0x0][0x23c] ;  /* 0x00008f0002007a20 */ /* 0x000fe40000410000 */
[--C-:B------:R-:W-:Y:S02]  /*1d330*/  FFMA.FTZ R22, R156, c[0x0][0x23c], -R8.reuse ;  /* 0x00008f009c167a23 */ /* 0x100fe40000010808 */
[----:B------:R-:W1:Y:S01]  /*1d340*/  MUFU.EX2 R2, R0 ;  /* 0x0000000000027308 */ /* 0x000e620000000800 */
[--C-:B------:R-:W-:Y:S01]  /*1d350*/  FFMA.FTZ R34, R153, c[0x0][0x23c], -R8.reuse ;  /* 0x00008f0099227a23 */ /* 0x100fe20000010808 */
[----:B------:R2:W3:Y:S01]  /*1d360*/  LDL.S16 R156, [R1+0x70] ;  /* 0x00007000019c7983 */ /* 0x0004e20000100600 */
[----:B------:R-:W-:Y:S02]  /*1d370*/  FFMA.FTZ R146, R26, c[0x0][0x23c], -R8 ;  /* 0x00008f001a927a23 */ /* 0x000fe40000010808 */
[----:B------:R-:W-:Y:S01]  /*1d380*/  IMAD.MOV.U32 R54, RZ, RZ, R204 ;  /* 0x000000ffff367224 */ /* 0x000fe200078e00cc */
[----:B------:R2:W4:Y:S01]  /*1d390*/  LDL.S16 R153, [R1+0x50] ;  /* 0x0000500001997983 */ /* 0x0005220000100600 */
[--C-:B------:R-:W-:Y:S02]  /*1d3a0*/  FFMA.FTZ R23, R154, c[0x0][0x23c], -R8.reuse ;  /* 0x00008f009a177a23 */ /* 0x100fe40000010808 */
[--C-:B------:R-:W-:Y:S02]  /*1d3b0*/  FFMA.FTZ R154, R27, c[0x0][0x23c], -R8.reuse ;  /* 0x00008f001b9a7a23 */ /* 0x100fe40000010808 */
[----:B------:R-:W-:Y:S02]  /*1d3c0*/  FFMA.FTZ R204, R43, c[0x0][0x23c], -R8 ;  /* 0x00008f002bcc7a23 */ /* 0x000fe40000010808 */
[----:B------:R-:W-:Y:S02]  /*1d3d0*/  IMAD.MOV.U32 R50, RZ, RZ, R214 ;  /* 0x000000ffff327224 */ /* 0x000fe400078e00d6 */
[--C-:B------:R-:W-:Y:S02]  /*1d3e0*/  FFMA.FTZ R214, R46, c[0x0][0x23c], -R8.reuse ;  /* 0x00008f002ed67a23 */ /* 0x100fe40000010808 */
[----:B------:R-:W-:Y:S02]  /*1d3f0*/  IMAD.MOV.U32 R51, RZ, RZ, R215 ;  /* 0x000000ffff337224 */ /* 0x000fe400078e00d7 */
[----:B------:R-:W-:Y:S02]  /*1d400*/  FFMA.FTZ R215, R47, c[0x0][0x23c], -R8 ;  /* 0x00008f002fd77a23 */ /* 0x000fe40000010808 */
[--C-:B------:R-:W-:Y:S02]  /*1d410*/  FFMA.FTZ R35, R152, c[0x0][0x23c], -R6.reuse ;  /* 0x00008f0098237a23 */ /* 0x100fe40000010806 */
[--C-:B------:R-:W-:Y:S01]  /*1d420*/  FFMA.FTZ R38, R151, c[0x0][0x23c], -R6.reuse ;  /* 0x00008f0097267a23 */ /* 0x100fe20000010806 */
[----:B------:R-:W-:Y:S01]  /*1d430*/  IADD3.X R151, R149, UR22, RZ, P0, !PT ;  /* 0x0000001695977c10 */ /* 0x000fe200087fe4ff */
[C---:B-1----:R-:W-:Y:S01]  /*1d440*/  FMUL.FTZ R8, R2.reuse, R112 ;  /* 0x0000007002087220 */ /* 0x042fe20000410000 */
[----:B------:R2:W5:Y:S01]  /*1d450*/  LDL.S16 R152, [R1+0x60] ;  /* 0x0000600001987983 */ /* 0x0005620000100600 */
[----:B------:R-:W-:Y:S02]  /*1d460*/  FFMA.FTZ R143, R2, R224, R157 ;  /* 0x000000e0028f7223 */ /* 0x000fe4000001009d */
[----:B------:R-:W-:Y:S01]  /*1d470*/  FMUL.FTZ R0, R4, c[0x0][0x23c] ;  /* 0x00008f0004007a20 */ /* 0x000fe20000410000 */
[----:B------:R2:W2:Y:S01]  /*1d480*/  LDL.S16 R112, [R1+0x58] ;  /* 0x0000580001707983 */ /* 0x0004a20000100600 */
[--C-:B------:R-:W-:Y:S02]  /*1d490*/  FFMA.FTZ R39, R24, c[0x0][0x23c], -R6.reuse ;  /* 0x00008f0018277a23 */ /* 0x100fe40000010806 */
[----:B------:R1:W1:Y:S01]  /*1d4a0*/  MUFU.EX2 R3, R0 ;  /* 0x0000000000037308 */ /* 0x0002620000000800 */
[----:B------:R1:W5:Y:S01]  /*1d4b0*/  LDL.S16 R224, [R1+0x54] ;  /* 0x0000540001e07983 */ /* 0x0003620000100600 */
[----:B------:R-:W-:Y:S02]  /*1d4c0*/  IMAD.MOV.U32 R55, RZ, RZ, R205 ;  /* 0x000000ffff377224 */ /* 0x000fe400078e00cd */
[--C-:B------:R-:W-:Y:S02]  /*1d4d0*/  FFMA.FTZ R205, R40, c[0x0][0x23c], -R6.reuse ;  /* 0x00008f0028cd7a23 */ /* 0x100fe40000010806 */
[--C-:B------:R-:W-:Y:S02]  /*1d4e0*/  FFMA.FTZ R242, R60, c[0x0][0x23c], -R6.reuse ;  /* 0x00008f003cf27a23 */ /* 0x100fe40000010806 */
[----:B------:R-:W-:Y:S02]  /*1d4f0*/  FFMA.FTZ R245, R61, c[0x0][0x23c], -R6 ;  /* 0x00008f003df57a23 */ /* 0x000fe40000010806 */
[C---:B------:R-:W-:Y:S02]  /*1d500*/  FMUL.FTZ R28, R2.reuse, R92 ;  /* 0x0000005c021c7220 */ /* 0x040fe40000410000 */
[C---:B------:R-:W-:Y:S02]  /*1d510*/  FMUL.FTZ R9, R2.reuse, R113 ;  /* 0x0000007102097220 */ /* 0x040fe40000410000 */
[C---:B------:R-:W-:Y:S02]  /*1d520*/  FMUL.FTZ R29, R2.reuse, R93 ;  /* 0x0000005d021d7220 */ /* 0x040fe40000410000 */
[C---:B------:R-:W-:Y:S02]  /*1d530*/  FMUL.FTZ R40, R2.reuse, R88 ;  /* 0x0000005802287220 */ /* 0x040fe40000410000 */
[C---:B------:R-:W-:Y:S02]  /*1d540*/  FMUL.FTZ R12, R2.reuse, R104 ;  /* 0x00000068020c7220 */ /* 0x040fe40000410000 */
[C---:B------:R-:W-:Y:S02]  /*1d550*/  FMUL.FTZ R13, R2.reuse, R105 ;  /* 0x00000069020d7220 */ /* 0x040fe40000410000 */
[----:B------:R-:W-:Y:S02]  /*1d560*/  FMUL.FTZ R24, R2, R96 ;  /* 0x0000006002187220 */ /* 0x000fe40000410000 */
[----:B-1----:R-:W-:Y:S02]  /*1d570*/  FMUL.FTZ R0, R5, c[0x0][0x23c] ;  /* 0x00008f0005007a20 */ /* 0x002fe40000410000 */
[C---:B------:R-:W-:Y:S02]  /*1d580*/  FMUL.FTZ R31, R3.reuse, R95 ;  /* 0x0000005f031f7220 */ /* 0x040fe40000410000 */
[----:B------:R1:W1:Y:S01]  /*1d590*/  MUFU.EX2 R6, R0 ;  /* 0x0000000000067308 */ /* 0x0002620000000800 */
[C---:B------:R-:W-:Y:S02]  /*1d5a0*/  FMUL.FTZ R42, R3.reuse, R90 ;  /* 0x0000005a032a7220 */ /* 0x040fe40000410000 */
[C---:B------:R-:W-:Y:S02]  /*1d5b0*/  FMUL.FTZ R46, R3.reuse, R86 ;  /* 0x00000056032e7220 */ /* 0x040fe40000410000 */
[C---:B------:R-:W-:Y:S02]  /*1d5c0*/  FFMA.FTZ R92, R3.reuse, R228, R73 ;  /* 0x000000e4035c7223 */ /* 0x040fe40000010049 */
[C---:B------:R-:W-:Y:S02]  /*1d5d0*/  FMUL.FTZ R10, R3.reuse, R114 ;  /* 0x00000072030a7220 */ /* 0x040fe40000410000 */
[C---:B------:R-:W-:Y:S02]  /*1d5e0*/  FMUL.FTZ R11, R3.reuse, R115 ;  /* 0x00000073030b7220 */ /* 0x040fe40000410000 */
[C---:B------:R-:W-:Y:S01]  /*1d5f0*/  FMUL.FTZ R14, R3.reuse, R106 ;  /* 0x0000006a030e7220 */ /* 0x040fe20000410000 */
[----:B------:R-:W-:Y:S01]  /*1d600*/  SHF.R.U32.HI R106, RZ, 0x18, R140 ;  /* 0x00000018ff6a7819 */ /* 0x000fe2000001168c */
[C---:B------:R-:W-:Y:S02]  /*1d610*/  FMUL.FTZ R15, R3.reuse, R107 ;  /* 0x0000006b030f7220 */ /* 0x040fe40000410000 */
[C---:B------:R-:W-:Y:S02]  /*1d620*/  FMUL.FTZ R26, R3.reuse, R98 ;  /* 0x00000062031a7220 */ /* 0x040fe40000410000 */
[C---:B------:R-:W-:Y:S01]  /*1d630*/  FMUL.FTZ R27, R3.reuse, R99 ;  /* 0x00000063031b7220 */ /* 0x040fe20000410000 */
[----:B------:R-:W-:Y:S01]  /*1d640*/  MUFU.EX2 R98, R161 ;  /* 0x000000a100627308 */ /* 0x000fe20000000800 */
[C---:B------:R-:W-:Y:S02]  /*1d650*/  FMUL.FTZ R30, R3.reuse, R94 ;  /* 0x0000005e031e7220 */ /* 0x040fe40000410000 */
[C---:B------:R-:W-:Y:S02]  /*1d660*/  FMUL.FTZ R43, R3.reuse, R91 ;  /* 0x0000005b032b7220 */ /* 0x040fe40000410000 */
[----:B------:R-:W-:Y:S02]  /*1d670*/  FMUL.FTZ R47, R3, R87 ;  /* 0x00000057032f7220 */ /* 0x000fe40000410000 */
[----:B-1----:R-:W-:Y:S01]  /*1d680*/  FMUL.FTZ R0, R7, c[0x0][0x23c] ;  /* 0x00008f0007007a20 */ /* 0x002fe20000410000 */
[----:B------:R-:W-:Y:S01]  /*1d690*/  F2FP.PACK_AB R7, R75, R16 ;  /* 0x000000104b07723e */ /* 0x000fe200000000ff */
[C---:B------:R-:W-:Y:S01]  /*1d6a0*/  FMUL.FTZ R58, R3.reuse, R82 ;  /* 0x00000052033a7220 */ /* 0x040fe20000410000 */
[----:B------:R-:W-:Y:S01]  /*1d6b0*/  MUFU.EX2 R94, R192 ;  /* 0x000000c0005e7308 */ /* 0x000fe20000000800 */
[C---:B------:R-:W-:Y:S02]  /*1d6c0*/  FMUL.FTZ R59, R3.reuse, R83 ;  /* 0x00000053033b7220 */ /* 0x040fe40000410000 */
[C---:B------:R-:W-:Y:S02]  /*1d6d0*/  FMUL.FTZ R62, R3.reuse, R78 ;  /* 0x0000004e033e7220 */ /* 0x040fe40000410000 */
[----:B------:R-:W-:Y:S01]  /*1d6e0*/  FMUL.FTZ R63, R3, R79 ;  /* 0x0000004f033f7220 */ /* 0x000fe20000410000 */
[----:B------:R-:W-:Y:S01]  /*1d6f0*/  F2FP.PACK_AB R3, R142, R17 ;  /* 0x000000118e03723e */ /* 0x000fe200000000ff */
        /* <DEDUP_REMOVED lines=9> */
[----:B------:R-:W-:Y:S01]  /*1d790*/  FMUL.FTZ R57, R2, R81 ;  /* 0x0000005102397220 */ /* 0x000fe20000410000 */
[C---:B------:R-:W-:Y:S01]  /*1d7a0*/  PRMT R2, R3.reuse, 0x7632, R2 ;  /* 0x0000763203027816 */ /* 0x040fe20000000002 */
[C---:B------:R-:W-:Y:S02]  /*1d7b0*/  FMUL.FTZ R33, R6.reuse, R125 ;  /* 0x0000007d06217220 */ /* 0x040fe40000410000 */
[C---:B------:R-:W-:Y:S01]  /*1d7c0*/  FMUL.FTZ R52, R6.reuse, R108 ;  /* 0x0000006c06347220 */ /* 0x040fe20000410000 */
[----:B------:R-:W-:Y:S01]  /*1d7d0*/  PRMT R97, R3, 0x5410, R2 ;  /* 0x0000541003617816 */ /* 0x000fe20000000002 */
[C---:B------:R-:W-:Y:S02]  /*1d7e0*/  FFMA.FTZ R87, R6.reuse, R230, R17 ;  /* 0x000000e606577223 */ /* 0x040fe40000010011 */
        /* <DEDUP_REMOVED lines=13> */
[----:B------:R1:W-:Y:S01]  /*1d8c0*/  MUFU.EX2 R85, R35 ;  /* 0x0000002300557308 */ /* 0x0003e20000000800 */
[C---:B------:R-:W-:Y:S02]  /*1d8d0*/  FMUL.FTZ R64, R6.reuse, R100 ;  /* 0x0000006406407220 */ /* 0x040fe40000410000 */
[----:B------:R-:W-:Y:S02]  /*1d8e0*/  FMUL.FTZ R65, R6, R101 ;  /* 0x0000006506417220 */ /* 0x000fe40000410000 */
[----:B-1----:R-:W-:Y:S02]  /*1d8f0*/  FFMA.FTZ R89, R0, R229, R16 ;  /* 0x000000e500597223 */ /* 0x002fe40000010010 */
[----:B------:R-:W-:Y:S01]  /*1d900*/  FMUL.FTZ R16, R6, R132 ;  /* 0x0000008406107220 */ /* 0x000fe20000410000 */
[C---:B------:R-:W-:Y:S01]  /*1d910*/  PRMT R6, R7.reuse, 0x7610, R6 ;  /* 0x0000761007067816 */ /* 0x040fe20000000006 */
[----:B------:R-:W-:Y:S01]  /*1d920*/  FADD.FTZ R96, R74, R143 ;  /* 0x0000008f4a607221 */ /* 0x000fe20000010000 */
[----:B------:R-:W-:Y:S01]  /*1d930*/  PRMT R7, R7, 0x7632, R7 ;  /* 0x0000763207077816 */ /* 0x000fe20000000007 */
[----:B------:R-:W-:Y:S01]  /*1d940*/  FADD.FTZ R87, R142, R87 ;  /* 0x000000578e577221 */ /* 0x000fe20000010000 */
[----:B------:R-:W-:Y:S01]  /*1d950*/  MUFU.EX2 R129, R219 ;  /* 0x000000db00817308 */ /* 0x000fe20000000800 */
[----:B------:R-:W-:Y:S01]  /*1d960*/  IMAD.WIDE.U32 R120, R72, -0x326172a9, RZ ;  /* 0xcd9e8d5748787825 */ /* 0x000fe200078e00ff */
[----:B------:R-:W-:Y:S03]  /*1d970*/  PRMT R109, R6, 0x5410, R7 ;  /* 0x00005410066d7816 */ /* 0x000fe60000000007 */
[----:B------:R-:W-:Y:S02]  /*1d980*/  FADD.FTZ R89, R75, R89 ;  /* 0x000000594b597221 */ /* 0x000fe40000010000 */
[----:B------:R-:W-:Y:S02]  /*1d990*/  IMAD.MOV.U32 R104, RZ, RZ, R54 ;  /* 0x000000ffff687224 */ /* 0x000fe400078e0036 */
[C---:B------:R-:W-:Y:S01]  /*1d9a0*/  FMUL.FTZ R54, R0.reuse, R110 ;  /* 0x0000006e00367220 */ /* 0x040fe20000410000 */
[----:B------:R1:W-:Y:S01]  /*1d9b0*/  MUFU.EX2 R101, R39 ;  /* 0x0000002700657308 */ /* 0x0003e20000000800 */
[----:B------:R-:W-:Y:S02]  /*1d9c0*/  IMAD.MOV.U32 R105, RZ, RZ, R55 ;  /* 0x000000ffff697224 */ /* 0x000fe400078e0037 */
[C---:B------:R-:W-:Y:S02]  /*1d9d0*/  FMUL.FTZ R35, R0.reuse, R127 ;  /* 0x0000007f00237220 */ /* 0x040fe40000410000 */
[C---:B------:R-:W-:Y:S02]  /*1d9e0*/  FMUL.FTZ R55, R0.reuse, R111 ;  /* 0x0000006f00377220 */ /* 0x040fe40000410000 */
[----:B------:R-:W-:Y:S02]  /*1d9f0*/  IMAD.MOV.U32 R228, RZ, RZ, R50 ;  /* 0x000000ffffe47224 */ /* 0x000fe400078e0032 */
[C---:B------:R-:W-:Y:S01]  /*1da00*/  FMUL.FTZ R50, R0.reuse, R118 ;  /* 0x0000007600327220 */ /* 0x040fe20000410000 */
[----:B------:R1:W-:Y:S01]  /*1da10*/  MUFU.EX2 R82, R23 ;  /* 0x0000001700527308 */ /* 0x0003e20000000800 */
[----:B------:R-:W-:Y:S02]  /*1da20*/  IMAD.MOV.U32 R229, RZ, RZ, R51 ;  /* 0x000000ffffe57224 */ /* 0x000fe400078e0033 */
[----:B------:R-:W-:Y:S02]  /*1da30*/  FMUL.FTZ R51, R0, R119 ;  /* 0x0000007700337220 */ /* 0x000fe40000410000 */
[----:B------:R-:W-:Y:S02]  /*1da40*/  IMAD.MOV.U32 R136, RZ, RZ, R104 ;  /* 0x000000ffff887224 */ /* 0x000fe400078e0068 */
[----:B------:R-:W-:Y:S02]  /*1da50*/  IMAD.MOV.U32 R137, RZ, RZ, R105 ;  /* 0x000000ffff897224 */ /* 0x000fe400078e0069 */
[----:B------:R-:W-:Y:S01]  /*1da60*/  IMAD.WIDE.U32 R118, R208, -0x2daee0ad, RZ ;  /* 0xd2511f53d0767825 */ /* 0x000fe200078e00ff */
[----:B------:R1:W-:Y:S03]  /*1da70*/  MUFU.EX2 R84, R38 ;  /* 0x0000002600547308 */ /* 0x0003e60000000800 */
[----:B------:R-:W-:Y:S02]  /*1da80*/  IMAD.MOV.U32 R132, RZ, RZ, R136 ;  /* 0x000000ffff847224 */ /* 0x000fe400078e0088 */
[C---:B-1----:R-:W-:Y:S02]  /*1da90*/  FMUL.FTZ R39, R0.reuse, R123 ;  /* 0x0000007b00277220 */ /* 0x042fe40000410000 */
[----:B------:R-:W-:Y:S03]  /*1daa0*/  IMAD.MOV.U32 R133, RZ, RZ, R137 ;  /* 0x000000ffff857224 */ /* 0x000fe600078e0089 */
[----:B------:R1:W-:Y:S01]  /*1dab0*/  MUFU.EX2 R80, R34 ;  /* 0x0000002200507308 */ /* 0x0003e20000000800 */
[C---:B------:R-:W-:Y:S09]  /*1dac0*/  FMUL.FTZ R23, R0.reuse, R131 ;  /* 0x0000008300177220 */ /* 0x040ff20000410000 */
[----:B------:R-:W-:Y:S01]  /*1dad0*/  MUFU.EX2 R91, R191 ;  /* 0x000000bf005b7308 */ /* 0x000fe20000000800 */
[C---:B------:R-:W-:Y:S09]  /*1dae0*/  FMUL.FTZ R38, R0.reuse, R122 ;  /* 0x0000007a00267220 */ /* 0x040ff20000410000 */
[----:B------:R-:W-:Y:S01]  /*1daf0*/  MUFU.EX2 R100, R163 ;  /* 0x000000a300647308 */ /* 0x000fe20000000800 */
[----:B-1----:R-:W-:Y:S09]  /*1db00*/  FMUL.FTZ R34, R0, R126 ;  /* 0x0000007e00227220 */ /* 0x002ff20000410000 */
[----:B------:R-:W-:Y:S01]  /*1db10*/  MUFU.EX2 R81, R155 ;  /* 0x0000009b00517308 */ /* 0x000fe20000000800 */
[----:B---3--:R-:W-:Y:S02]  /*1db20*/  @!P5 HADD2 R156, -R7.H0_H0, -RZ.H0_H0 ;  /* 0xa00000ff079cd230 */ /* 0x008fe40000000900 */
[----:B----4-:R-:W-:Y:S03]  /*1db30*/  @!P2 HADD2 R153, -R6.H0_H0, -RZ.H0_H0 ;  /* 0xa00000ff0699a230 */ /* 0x010fe60000000900 */
[----:B------:R-:W-:Y:S02]  /*1db40*/  PRMT R67, R156, 0x7610, R67 ;  /* 0x000076109c437816 */ /* 0x000fe40000000043 */
[----:B------:R-:W-:Y:S02]  /*1db50*/  PRMT R18, R153, 0x7610, R18 ;  /* 0x0000761099127816 */ /* 0x000fe40000000012 */
[----:B------:R-:W-:Y:S01]  /*1db60*/  @!P5 PRMT R7, R67, 0x5410, RZ ;  /* 0x000054104307d816 */ /* 0x000fe200000000ff */
[----:B------:R-:W-:Y:S01]  /*1db70*/  FMUL.FTZ R67, R0, R103 ;  /* 0x0000006700437220 */ /* 0x000fe20000410000 */
[----:B------:R-:W-:Y:S02]  /*1db80*/  @!P2 PRMT R6, R18, 0x5410, RZ ;  /* 0x000054101206a816 */ /* 0x000fe400000000ff */
[----:B------:R-:W-:Y:S01]  /*1db90*/  IADD3 R18, P1, R150, UR38, RZ ;  /* 0x0000002696127c10 */ /* 0x000fe2000ff3e0ff */
[----:B--2---:R-:W-:Y:S02]  /*1dba0*/  @!P4 HADD2 R112, -R3.H0_H0, -RZ.H0_H0 ;  /* 0xa00000ff0370c230 */ /* 0x004fe40000000900 */
[----:B-----5:R-:W-:Y:S03]  /*1dbb0*/  @!P3 HADD2 R224, -R2.H0_H0, -RZ.H0_H0 ;  /* 0xa00000ff02e0b230 */ /* 0x020fe60000000900 */
[----:B------:R-:W-:Y:S01]  /*1dbc0*/  PRMT R66, R112, 0x7610, R66 ;  /* 0x0000761070427816 */ /* 0x000fe20000000042 */
[----:B------:R-:W-:Y:S03]  /*1dbd0*/  @!P4 STL.S16 [R1+0x58], R112 ;  /* 0x000058700100c387 */ /* 0x000fe60000100600 */
[----:B------:R-:W-:Y:S01]  /*1dbe0*/  @!P4 PRMT R3, R66, 0x5410, RZ ;  /* 0x000054104203c816 */ /* 0x000fe200000000ff */
[----:B------:R-:W-:Y:S01]  /*1dbf0*/  @!P3 STL.S16 [R1+0x54], R224 ;  /* 0x000054e00100b387 */ /* 0x000fe20000100600 */
[----:B------:R-:W-:Y:S03]  /*1dc00*/  PRMT R19, R224, 0x7610, R19 ;  /* 0x00007610e0137816 */ /* 0x000fe60000000013 */
[----:B------:R-:W-:Y:S01]  /*1dc10*/  @!P2 STL.S16 [R1+0x50], R153 ;  /* 0x000050990100a387 */ /* 0x000fe20000100600 */
[----:B------:R-:W-:Y:S02]  /*1dc20*/  @!P3 PRMT R2, R19, 0x5410, RZ ;  /* 0x000054101302b816 */ /* 0x000fe400000000ff */
[----:B------:R-:W-:Y:S01]  /*1dc30*/  IADD3.X R19, R151, UR24, RZ, P1, !PT ;  /* 0x0000001897137c10 */ /* 0x000fe20008ffe4ff */
[----:B------:R1:W2:Y:S04]  /*1dc40*/  LDL.S16 R66, [R1+0x5c] ;  /* 0x00005c0001427983 */ /* 0x0002a80000100600 */
[----:B------:R3:W-:Y:S04]  /*1dc50*/  STG.E.U16 [R148.64], R3 ;  /* 0x0000000394007986 */ /* 0x0007e8000c101520 */
[----:B------:R4:W-:Y:S04]  /*1dc60*/  STG.E.U16 [R148.64+0x2], R2 ;  /* 0x0000020294007986 */ /* 0x0009e8000c101520 */
[----:B------:R-:W-:Y:S04]  /*1dc70*/  STG.E.U16 [R150.64], R6 ;  /* 0x0000000696007986 */ /* 0x000fe8000c101520 */
[----:B------:R5:W-:Y:S04]  /*1dc80*/  STG.E.U16 [R150.64+0x2], R7 ;  /* 0x0000020796007986 */ /* 0x000be8000c101520 */
[----:B------:R1:W-:Y:S01]  /*1dc90*/  @!P5 STL.S16 [R1+0x70], R156 ;  /* 0x0000709c0100d387 */ /* 0x0003e20000100600 */
[----:B---3--:R-:W-:Y:S04]  /*1dca0*/  LOP3.LUT R3, R121, UR14, R162, 0x96, !PT ;  /* 0x0000000e79037c12 */ /* 0x008fe8000f8e96a2 */
[----:B----4-:R-:W-:Y:S04]  /*1dcb0*/  LOP3.LUT R2, R3, 0xff, RZ, 0xc0, !PT ;  /* 0x000000ff03027812 */ /* 0x010fe800078ec0ff */
[C---:B------:R-:W-:Y:S02]  /*1dcc0*/  ISETP.GE.U32.AND P0, PT, R225.reuse, R2, PT ;  /* 0x00000002e100720c */ /* 0x040fe40003f06070 */
[----:B------:R-:W-:Y:S01]  /*1dcd0*/  F2FP.PACK_AB R2, R74, R157 ;  /* 0x0000009d4a02723e */ /* 0x000fe200000000ff */
[----:B-----5:R-:W-:Y:S03]  /*1dce0*/  FMUL.FTZ R7, R0, R139 ;  /* 0x0000008b00077220 */ /* 0x020fe60000410000 */
[C---:B------:R-:W-:Y:S04]  /*1dcf0*/  PRMT R79, R2.reuse, 0x7632, R79 ;  /* 0x00007632024f7816 */ /* 0x040fe8000000004f */
[----:B------:R-:W-:Y:S03]  /*1dd00*/  PRMT R112, R2, 0x5410, R79 ;  /* 0x0000541002707816 */ /* 0x000fe6000000004f */
[----:B------:R-:W-:Y:S05]  /*1dd10*/  @!P0 HADD2 R152, -R2.H0_H0, -RZ.H0_H0 ;  /* 0xa00000ff02988230 */ /* 0x000fea0000000900 */
[----:B------:R-:W-:Y:S01]  /*1dd20*/  PRMT R6, R152, 0x7610, R6 ;  /* 0x0000761098067816 */ /* 0x000fe20000000006 */
[----:B------:R3:W-:Y:S03]  /*1dd30*/  @!P0 STL.S16 [R1+0x60], R152 ;  /* 0x0000609801008387 */ /* 0x0007e60000100600 */
[----:B------:R-:W-:Y:S02]  /*1dd40*/  @!P0 PRMT R2, R6, 0x5410, RZ ;  /* 0x0000541006028816 */ /* 0x000fe400000000ff */
[----:B------:R-:W-:Y:S02]  /*1dd50*/  LOP3.LUT R6, R140, 0xff, RZ, 0xc0, !PT ;  /* 0x000000ff8c067812 */ /* 0x000fe400078ec0ff */
[C---:B-1----:R-:W-:Y:S01]  /*1dd60*/  IADD3 R156, P0, R148.reuse, UR26, RZ ;  /* 0x0000001a949c7c10 */ /* 0x042fe2000ff1e0ff */
[----:B------:R1:W-:Y:S01]  /*1dd70*/  STG.E.U16 [R18.64], R2 ;  /* 0x0000000212007986 */ /* 0x0003e2000c101520 */
[----:B------:R-:W-:Y:S02]  /*1dd80*/  ISETP.GE.U32.AND P5, PT, R225, R6, PT ;  /* 0x00000006e100720c */ /* 0x000fe40003fa6070 */
[--C-:B------:R-:W-:Y:S02]  /*1dd90*/  SHF.R.U32.HI R6, RZ, 0x18, R3.reuse ;  /* 0x00000018ff067819 */ /* 0x100fe40000011603 */
[----:B------:R-:W-:Y:S02]  /*1dda0*/  IADD3.X R157, R149, UR25, RZ, P0, !PT ;  /* 0x00000019959d7c10 */ /* 0x000fe400087fe4ff */
[----:B------:R-:W-:Y:S02]  /*1ddb0*/  ISETP.GE.U32.AND P3, PT, R225, R6, PT ;  /* 0x00000006e100720c */ /* 0x000fe40003f66070 */
[----:B---3--:R-:W-:Y:S04]  /*1ddc0*/  IADD3 R152, P1, R148, UR28, RZ ;  /* 0x0000001c94987c10 */ /* 0x008fe8000ff3e0ff */
[----:B------:R-:W-:Y:S02]  /*1ddd0*/  IADD3.X R153, R149, UR27, RZ, P1, !PT ;  /* 0x0000001b95997c10 */ /* 0x000fe40008ffe4ff */
[----:B-1----:R-:W-:Y:S01]  /*1dde0*/  LOP3.LUT R2, R3, 0xffff, RZ, 0xc0, !PT ;  /* 0x0000ffff03027812 */ /* 0x002fe200078ec0ff */
[C---:B------:R-:W-:Y:S01]  /*1ddf0*/  FMUL.FTZ R19, R0.reuse, R135 ;  /* 0x0000008700137220 */ /* 0x040fe20000410000 */
[----:B------:R-:W-:Y:S01]  /*1de00*/  SHF.R.U32.HI R3, RZ, 0x10, R3 ;  /* 0x00000010ff037819 */ /* 0x000fe20000011603 */
[----:B------:R-:W-:Y:S01]  /*1de10*/  FMUL.FTZ R18, R0, R134 ;  /* 0x0000008600127220 */ /* 0x000fe20000410000 */
[----:B------:R-:W-:Y:S02]  /*1de20*/  SHF.R.U32.HI R2, RZ, 0x8, R2 ;  /* 0x00000008ff027819 */ /* 0x000fe40000011602 */
[----:B------:R-:W-:Y:S02]  /*1de30*/  LOP3.LUT R3, R3, 0xff, RZ, 0xc0, !PT ;  /* 0x000000ff03037812 */ /* 0x000fe400078ec0ff */
[----:B------:R-:W-:Y:S02]  /*1de40*/  LOP3.LUT R2, R2, 0xffff, RZ, 0xc0, !PT ;  /* 0x0000ffff02027812 */ /* 0x000fe400078ec0ff */
[C---:B------:R-:W-:Y:S02]  /*1de50*/  ISETP.GE.U32.AND P0, PT, R225.reuse, R3, PT ;  /* 0x00000003e100720c */ /* 0x040fe40003f06070 */
[C---:B------:R-:W-:Y:S02]  /*1de60*/  ISETP.GE.U32.AND P2, PT, R225.reuse, R2, PT ;  /* 0x00000002e100720c */ /* 0x040fe40003f46070 */
[----:B------:R-:W-:Y:S04]  /*1de70*/  SHF.R.U32.HI R2, RZ, 0x10, R140 ;  /* 0x00000010ff027819 */ /* 0x000fe8000001168c */
[----:B------:R-:W-:Y:S02]  /*1de80*/  LOP3.LUT R6, R2, 0xff, RZ, 0xc0, !PT ;  /* 0x000000ff02067812 */ /* 0x000fe400078ec0ff */
[----:B------:R-:W-:Y:S02]  /*1de90*/  LOP3.LUT R2, R140, 0xffff, RZ, 0xc0, !PT ;  /* 0x0000ffff8c027812 */ /* 0x000fe400078ec0ff */
[C---:B------:R-:W-:Y:S01]  /*1dea0*/  ISETP.GE.U32.AND P6, PT, R225.reuse, R6, PT ;  /* 0x00000006e100720c */ /* 0x040fe20003fc6070 */
[----:B------:R-:W-:Y:S01]  /*1deb0*/  FMUL.FTZ R6, R0, R138 ;  /* 0x0000008a00067220 */ /* 0x000fe20000410000 */
[----:B------:R-:W-:Y:S04]  /*1dec0*/  SHF.R.U32.HI R2, RZ, 0x8, R2 ;  /* 0x00000008ff027819 */ /* 0x000fe80000011602 */
[----:B------:R-:W-:Y:S04]  /*1ded0*/  LOP3.LUT R2, R2, 0xffff, RZ, 0xc0, !PT ;  /* 0x0000ffff02027812 */ /* 0x000fe800078ec0ff */
[----:B------:R-:W-:Y:S02]  /*1dee0*/  ISETP.GE.U32.AND P4, PT, R225, R2, PT ;  /* 0x00000002e100720c */ /* 0x000fe40003f86070 */
[----:B------:R-:W1:Y:S02]  /*1def0*/  MUFU.EX2 R2, R22 ;  /* 0x0000001600027308 */ /* 0x000e640000000800 */
[----:B-1----:R-:W-:Y:S01]  /*1df00*/  F2FP.PACK_AB R73, R2, R73 ;  /* 0x000000490249723e */ /* 0x002fe200000000ff */
[----:B------:R-:W-:Y:S02]  /*1df10*/  FMUL.FTZ R22, R0, R130 ;  /* 0x0000008200167220 */ /* 0x000fe40000410000 */
[----:B------:R-:W-:Y:S01]  /*1df20*/  FADD.FTZ R92, R2, R92 ;  /* 0x0000005c025c7221 */ /* 0x000fe20000010000 */
[----:B------:R-:W-:Y:S01]  /*1df30*/  PRMT R72, R73, 0x7632, R72 ;  /* 0x0000763249487816 */ /* 0x000fe20000000048 */
[----:B--2---:R-:W-:Y:S05]  /*1df40*/  @!P2 HADD2 R66, -R79.H0_H0, -RZ.H0_H0 ;  /* 0xa00000ff4f42a230 */ /* 0x004fea0000000900 */
[----:B------:R-:W-:Y:S01]  /*1df50*/  PRMT R3, R66, 0x7610, R3 ;  /* 0x0000761042037816 */ /* 0x000fe20000000003 */
[----:B------:R1:W-:Y:S03]  /*1df60*/  @!P2 STL.S16 [R1+0x5c], R66 ;  /* 0x00005c420100a387 */ /* 0x0003e60000100600 */
[----:B------:R-:W-:Y:S01]  /*1df70*/  @!P2 PRMT R79, R3, 0x5410, RZ ;  /* 0x00005410034fa816 */ /* 0x000fe200000000ff */
[----:B------:R2:W3:Y:S01]  /*1df80*/  LDL.S16 R90, [R1+0x78] ;  /* 0x00007800015a7983 */ /* 0x0004e20000100600 */
[----:B------:R-:W4:Y:S03]  /*1df90*/  MUFU.EX2 R3, R190 ;  /* 0x000000be00037308 */ /* 0x000f260000000800 */
[----:B------:R2:W5:Y:S04]  /*1dfa0*/  LDL.S16 R86, [R1+0x74] ;  /* 0x0000740001567983 */ /* 0x0005680000100600 */
[----:B------:R2:W2:Y:S04]  /*1dfb0*/  LDL.S16 R88, [R1+0x6c] ;  /* 0x00006c0001587983 */ /* 0x0004a80000100600 */
[----:B------:R2:W2:Y:S04]  /*1dfc0*/  LDL.S16 R95, [R1+0x68] ;  /* 0x00006800015f7983 */ /* 0x0004a80000100600 */
[----:B------:R-:W-:Y:S01]  /*1dfd0*/  STG.E.U16 [R156.64], R79 ;  /* 0x0000004f9c007986 */ /* 0x000fe2000c101520 */
[----:B-1----:R-:W-:Y:S01]  /*1dfe0*/  FMUL.FTZ R66, R0, R102 ;  /* 0x0000006600427220 */ /* 0x002fe20000410000 */
[----:B------:R-:W-:Y:S02]  /*1dff0*/  LOP3.LUT R0, R120, 0xff, RZ, 0xc0, !PT ;  /* 0x000000ff78007812 */ /* 0x000fe400078ec0ff */
[----:B----4-:R-:W-:Y:S01]  /*1e000*/  F2FP.PACK_AB R75, R76, R3 ;  /* 0x000000034c4b723e */ /* 0x010fe200000000ff */
[----:B------:R-:W-:Y:S01]  /*1e010*/  FADD.FTZ R3, R3, R87 ;  /* 0x0000005703037221 */ /* 0x000fe20000010000 */
[----:B------:R-:W-:Y:S01]  /*1e020*/  ISETP.GE.U32.AND P2, PT, R225, R0, PT ;  /* 0x00000000e100720c */ /* 0x000fe20003f46070 */
[----:B------:R1:W-:Y:S01]  /*1e030*/  MUFU.EX2 R87, R202 ;  /* 0x000000ca00577308 */ /* 0x0003e20000000800 */
[----:B------:R-:W-:Y:S02]  /*1e040*/  PRMT R74, R75, 0x7632, R74 ;  /* 0x000076324b4a7816 */ /* 0x000fe4000000004a */
[----:B------:R-:W-:Y:S04]  /*1e050*/  LOP3.LUT R0, R120, 0xffff, RZ, 0xc0, !PT ;  /* 0x0000ffff78007812 */ /* 0x000fe800078ec0ff */
[----:B------:R-:W-:Y:S04]  /*1e060*/  SHF.R.U32.HI R0, RZ, 0x8, R0 ;  /* 0x00000008ff007819 */ /* 0x000fe80000011600 */
[----:B------:R-:W-:Y:S04]  /*1e070*/  LOP3.LUT R0, R0, 0xffff, RZ, 0xc0, !PT ;  /* 0x0000ffff00007812 */ /* 0x000fe800078ec0ff */
[C---:B------:R-:W-:Y:S02]  /*1e080*/  ISETP.GE.U32.AND P1, PT, R225.reuse, R0, PT ;  /* 0x00000000e100720c */ /* 0x040fe40003f26070 */
[----:B------:R-:W-:Y:S04]  /*1e090*/  SHF.R.U32.HI R0, RZ, 0x10, R120 ;  /* 0x00000010ff007819 */ /* 0x000fe80000011678 */
[----:B------:R-:W-:Y:S02]  /*1e0a0*/  LOP3.LUT R0, R0, 0xff, RZ, 0xc0, !PT ;  /* 0x000000ff00007812 */ /* 0x000fe400078ec0ff */
[----:B-1----:R-:W-:Y:S01]  /*1e0b0*/  PRMT R202, R225, 0x7054, R225 ;  /* 0x00007054e1ca7816 */ /* 0x002fe200000000e1 */
[----:B---3--:R-:W-:Y:S02]  /*1e0c0*/  @!P0 HADD2 R90, -R73.H0_H0, -RZ.H0_H0 ;  /* 0xa00000ff495a8230 */ /* 0x008fe40000000900 */
[----:B-----5:R-:W-:Y:S03]  /*1e0d0*/  @!P3 HADD2 R86, -R72.H0_H0, -RZ.H0_H0 ;  /* 0xa00000ff4856b230 */ /* 0x020fe60000000900 */
[----:B------:R-:W-:Y:S01]  /*1e0e0*/  PRMT R83, R90, 0x7610, R83 ;  /* 0x000076105a537816 */ /* 0x000fe20000000053 */
[----:B------:R1:W-:Y:S01]  /*1e0f0*/  @!P0 STL.S16 [R1+0x78], R90 ;  /* 0x0000785a01008387 */ /* 0x0003e20000100600 */
[----:B--2---:R-:W-:Y:S01]  /*1e100*/  @!P5 HADD2 R88, -R75.H0_H0, -RZ.H0_H0 ;  /* 0xa00000ff4b58d230 */ /* 0x004fe20000000900 */
[----:B------:R-:W-:Y:S02]  /*1e110*/  PRMT R99, R86, 0x7610, R99 ;  /* 0x0000761056637816 */ /* 0x000fe40000000063 */
[----:B------:R2:W3:Y:S01]  /*1e120*/  LDL.S16 R93, [R1+0x64] ;  /* 0x00006400015d7983 */ /* 0x0004e20000100600 */
[----:B------:R-:W-:Y:S01]  /*1e130*/  @!P4 HADD2 R95, -R74.H0_H0, -RZ.H0_H0 ;  /* 0xa00000ff4a5fc230 */ /* 0x000fe20000000900 */
[----:B------:R-:W-:Y:S02]  /*1e140*/  PRMT R2, R88, 0x7610, R2 ;  /* 0x0000761058027816 */ /* 0x000fe40000000002 */
[----:B------:R-:W-:Y:S02]  /*1e150*/  @!P3 STL.S16 [R1+0x74], R86 ;  /* 0x000074560100b387 */ /* 0x000fe40000100600 */
[----:B------:R-:W-:Y:S02]  /*1e160*/  PRMT R102, R95, 0x7610, R102 ;  /* 0x000076105f667816 */ /* 0x000fe40000000066 */
[----:B------:R4:W-:Y:S04]  /*1e170*/  @!P5 STL.S16 [R1+0x6c], R88 ;  /* 0x00006c580100d387 */ /* 0x0009e80000100600 */
[----:B------:R2:W5:Y:S04]  /*1e180*/  LDL.S16 R108, [R1+0x80] ;  /* 0x00008000016c7983 */ /* 0x0005680000100600 */
[----:B------:R2:W-:Y:S04]  /*1e190*/  @!P4 STL.S16 [R1+0x68], R95 ;  /* 0x0000685f0100c387 */ /* 0x0005e80000100600 */
[----:B------:R3:W5:Y:S01]  /*1e1a0*/  LDL.S16 R110, [R1+0x7c] ;  /* 0x00007c00016e7983 */ /* 0x0007620000100600 */
[----:B-1----:R-:W-:Y:S02]  /*1e1b0*/  PRMT R90, R73, 0x5410, R72 ;  /* 0x00005410495a7816 */ /* 0x002fe40000000048 */
[----:B------:R-:W-:Y:S01]  /*1e1c0*/  @!P3 PRMT R72, R99, 0x5410, RZ ;  /* 0x000054106348b816 */ /* 0x000fe200000000ff */
[----:B------:R1:W5:Y:S01]  /*1e1d0*/  LDL.S16 R113, [R1+0x88] ;  /* 0x0000880001717983 */ /* 0x0003620000100600 */
[----:B------:R-:W-:Y:S01]  /*1e1e0*/  ISETP.GE.U32.AND P3, PT, R225, R106, PT ;  /* 0x0000006ae100720c */ /* 0x000fe20003f66070 */
[----:B------:R-:W-:Y:S01]  /*1e1f0*/  MUFU.EX2 R99, R199 ;  /* 0x000000c700637308 */ /* 0x000fe20000000800 */
[----:B------:R-:W-:Y:S01]  /*1e200*/  @!P0 PRMT R73, R83, 0x5410, RZ ;  /* 0x0000541053498816 */ /* 0x000fe200000000ff */
[----:B------:R1:W-:Y:S01]  /*1e210*/  STG.E.U16 [R152.64+0x2], R72 ;  /* 0x0000024898007986 */ /* 0x0003e2000c101520 */
[----:B------:R-:W-:Y:S02]  /*1e220*/  ISETP.GE.U32.AND P0, PT, R225, R0, PT ;  /* 0x00000000e100720c */ /* 0x000fe40003f06070 */
[----:B------:R-:W-:Y:S01]  /*1e230*/  SHF.R.U32.HI R0, RZ, 0x18, R120 ;  /* 0x00000018ff007819 */ /* 0x000fe20000011678 */
[----:B------:R-:W-:Y:S01]  /*1e240*/  STG.E.U16 [R152.64], R73 ;  /* 0x0000004998007986 */ /* 0x000fe2000c101520 */
[----:B----4-:R-:W-:Y:S02]  /*1e250*/  PRMT R88, R75, 0x5410, R74 ;  /* 0x000054104b587816 */ /* 0x010fe4000000004a */
[----:B------:R-:W-:Y:S01]  /*1e260*/  @!P5 PRMT R75, R2, 0x5410, RZ ;  /* 0x00005410024bd816 */ /* 0x000fe200000000ff */
[----:B------:R-:W-:Y:S01]  /*1e270*/  FADD.FTZ R2, R77, R89 ;  /* 0x000000594d027221 */ /* 0x000fe20000010000 */
[----:B------:R-:W-:Y:S01]  /*1e280*/  F2FP.PACK_AB R77, R78, R77 ;  /* 0x0000004d4e4d723e */ /* 0x000fe200000000ff */
[----:B------:R-:W4:Y:S01]  /*1e290*/  MUFU.EX2 R83, R146 ;  /* 0x0000009200537308 */ /* 0x000f220000000800 */
[----:B------:R-:W-:Y:S01]  /*1e2a0*/  @!P4 PRMT R74, R102, 0x5410, RZ ;  /* 0x00005410664ac816 */ /* 0x000fe200000000ff */
[----:B------:R-:W-:Y:S01]  /*1e2b0*/  FADD.FTZ R104, R78, R2 ;  /* 0x000000024e687221 */ /* 0x000fe20000010000 */
[----:B------:R-:W-:Y:S01]  /*1e2c0*/  F2FP.PACK_AB R2, R84, R85 ;  /* 0x000000555402723e */ /* 0x000fe200000000ff */
[----:B--2---:R-:W-:Y:S01]  /*1e2d0*/  FADD.FTZ R95, R76, R3 ;  /* 0x000000034c5f7221 */ /* 0x004fe20000010000 */
[----:B------:R-:W-:Y:S01]  /*1e2e0*/  PRMT R76, R77, 0x7632, R76 ;  /* 0x000076324d4c7816 */ /* 0x000fe2000000004c */
[----:B------:R-:W-:Y:S01]  /*1e2f0*/  STG.E.U16 [R148.64+0x12], R74 ;  /* 0x0000124a94007986 */ /* 0x000fe2000c101520 */
[----:B------:R-:W-:Y:S01]  /*1e300*/  ISETP.GE.U32.AND P4, PT, R225, R0, PT ;  /* 0x00000000e100720c */ /* 0x000fe20003f86070 */
[----:B------:R-:W-:Y:S01]  /*1e310*/  IMAD.WIDE.U32 R102, R213, -0x2daee0ad, RZ ;  /* 0xd2511f53d5667825 */ /* 0x000fe200078e00ff */
[----:B------:R-:W-:Y:S01]  /*1e320*/  PRMT R89, R77, 0x5410, R76 ;  /* 0x000054104d597816 */ /* 0x000fe2000000004c */
[----:B------:R-:W-:Y:S01]  /*1e330*/  STG.E.U16 [R148.64+0x10], R75 ;  /* 0x0000104b94007986 */ /* 0x000fe2000c101520 */
[----:B------:R-:W2:Y:S01]  /*1e340*/  MUFU.EX2 R86, R154 ;  /* 0x0000009a00567308 */ /* 0x000ea20000000800 */
[----:B------:R-:W-:Y:S01]  /*1e350*/  FADD.FTZ R0, R82, R92 ;  /* 0x0000005c52007221 */ /* 0x000fe20000010000 */
[----:B------:R-:W-:Y:S01]  /*1e360*/  LOP3.LUT R78, R103, UR13, R160, 0x96, !PT ;  /* 0x0000000d674e7c12 */ /* 0x000fe2000f8e96a0 */
[----:B------:R-:W-:Y:S01]  /*1e370*/  FADD.FTZ R3, R85, R96 ;  /* 0x0000006055037221 */ /* 0x000fe20000010000 */
[----:B------:R-:W-:Y:S01]  /*1e380*/  LOP3.LUT R139, R102, 0xff, RZ, 0xc0, !PT ;  /* 0x000000ff668b7812 */ /* 0x000fe200078ec0ff */
[----:B------:R-:W-:Y:S01]  /*1e390*/  FADD.FTZ R107, R80, R0 ;  /* 0x00000000506b7221 */ /* 0x000fe20000010000 */
[----:B------:R-:W-:Y:S01]  /*1e3a0*/  LOP3.LUT R0, R78, 0xffff, RZ, 0xc0, !PT ;  /* 0x0000ffff4e007812 */ /* 0x000fe200078ec0ff */
[----:B------:R-:W-:Y:S01]  /*1e3b0*/  FADD.FTZ R105, R84, R3 ;  /* 0x0000000354697221 */ /* 0x000fe20000010000 */
[----:B------:R-:W-:Y:S01]  /*1e3c0*/  F2FP.PACK_AB R3, R80, R82 ;  /* 0x000000525003723e */ /* 0x000fe200000000ff */
[----:B------:R-:W-:Y:S01]  /*1e3d0*/  FADD.FTZ R82, R94, R95 ;  /* 0x0000005f5e527221 */ /* 0x000fe20000010000 */
[----:B------:R-:W-:Y:S01]  /*1e3e0*/  SHF.R.U32.HI R0, RZ, 0x8, R0 ;  /* 0x00000008ff007819 */ /* 0x000fe20000011600 */
[----:B------:R-:W-:Y:S01]  /*1e3f0*/  MUFU.EX2 R95, R200 ;  /* 0x000000c8005f7308 */ /* 0x000fe20000000800 */
[----:B------:R-:W-:Y:S02]  /*1e400*/  F2FP.PACK_AB R80, R91, R94 ;  /* 0x0000005e5b50723e */ /* 0x000fe400000000ff */
[----:B------:R-:W-:Y:S02]  /*1e410*/  LOP3.LUT R0, R0, 0xffff, RZ, 0xc0, !PT ;  /* 0x0000ffff00007812 */ /* 0x000fe400078ec0ff */
[----:B------:R-:W-:Y:S02]  /*1e420*/  LOP3.LUT R111, R78, 0xff, RZ, 0xc0, !PT ;  /* 0x000000ff4e6f7812 */ /* 0x000fe400078ec0ff */
[--C-:B------:R-:W-:Y:S02]  /*1e430*/  SHF.R.U32.HI R85, RZ, 0x18, R78.reuse ;  /* 0x00000018ff557819 */ /* 0x100fe4000001164e */
[----:B------:R-:W-:Y:S01]  /*1e440*/  SHF.R.U32.HI R78, RZ, 0x10, R78 ;  /* 0x00000010ff4e7819 */ /* 0x000fe2000001164e */
[----:B------:R-:W-:Y:S01]  /*1e450*/  MUFU.EX2 R92, R201 ;  /* 0x000000c9005c7308 */ /* 0x000fe20000000800 */
[----:B------:R-:W-:Y:S02]  /*1e460*/  ISETP.GE.U32.AND P5, PT, R225, R85, PT ;  /* 0x00000055e100720c */ /* 0x000fe40003fa6070 */
[----:B------:R-:W-:Y:S02]  /*1e470*/  LOP3.LUT R78, R78, 0xff, RZ, 0xc0, !PT ;  /* 0x000000ff4e4e7812 */ /* 0x000fe400078ec0ff */
[----:B------:R-:W-:Y:S02]  /*1e480*/  F2FP.PACK_AB R85, R81, R101 ;  /* 0x000000655155723e */ /* 0x000fe400000000ff */
[----:B-1----:R-:W-:Y:S03]  /*1e490*/  IADD3 R72, R206, 0x1, RZ ;  /* 0x00000001ce487810 */ /* 0x002fe60007ffe0ff */
[----:B------:R-:W-:Y:S01]  /*1e4a0*/  MUFU.EX2 R96, R197 ;  /* 0x000000c500607308 */ /* 0x000fe20000000800 */
[----:B------:R-:W-:Y:S01]  /*1e4b0*/  LOP3.LUT R72, R72, UR35, RZ, 0x3c, !PT ;  /* 0x0000002348487c12 */ /* 0x000fe2000f8e3cff */
[----:B---3--:R-:W-:Y:S05]  /*1e4c0*/  @!P6 HADD2 R93, -R77.H0_H0, -RZ.H0_H0 ;  /* 0xa00000ff4d5de230 */ /* 0x008fea0000000900 */
[----:B------:R-:W-:Y:S01]  /*1e4d0*/  PRMT R114, R93, 0x7610, R114 ;  /* 0x000076105d727816 */ /* 0x000fe20000000072 */
[----:B------:R1:W-:Y:S03]  /*1e4e0*/  @!P6 STL.S16 [R1+0x64], R93 ;  /* 0x0000645d0100e387 */ /* 0x0003e60000100600 */
[----:B------:R-:W-:Y:S02]  /*1e4f0*/  @!P6 PRMT R77, R114, 0x5410, RZ ;  /* 0x00005410724de816 */ /* 0x000fe400000000ff */
[C---:B------:R-:W-:Y:S01]  /*1e500*/  ISETP.GE.U32.AND P6, PT, R225.reuse, R0, PT ;  /* 0x00000000e100720c */ /* 0x040fe20003fc6070 */
[----:B-----5:R-:W-:Y:S01]  /*1e510*/  @!P3 HADD2 R108, -R76.H0_H0, -RZ.H0_H0 ;  /* 0xa00000ff4c6cb230 */ /* 0x020fe20000000900 */
[----:B------:R-:W-:Y:S01]  /*1e520*/  PRMT R0, R2, 0x7632, R0 ;  /* 0x0000763202007816 */ /* 0x000fe20000000000 */
[----:B------:R3:W5:Y:S03]  /*1e530*/  LDL.S16 R114, [R1+0x84] ;  /* 0x0000840001727983 */ /* 0x0007660000100600 */
[----:B------:R-:W-:Y:S01]  /*1e540*/  PRMT R84, R108, 0x7610, R84 ;  /* 0x000076106c547816 */ /* 0x000fe20000000054 */
[----:B------:R3:W-:Y:S01]  /*1e550*/  @!P3 STL.S16 [R1+0x80], R108 ;  /* 0x0000806c0100b387 */ /* 0x0007e20000100600 */
[----:B------:R-:W-:Y:S02]  /*1e560*/  @!P2 HADD2 R110, -R2.H0_H0, -RZ.H0_H0 ;  /* 0xa00000ff026ea230 */ /* 0x000fe40000000900 */
[----:B------:R-:W-:Y:S01]  /*1e570*/  @!P3 PRMT R76, R84, 0x5410, RZ ;  /* 0x00005410544cb816 */ /* 0x000fe200000000ff */
[----:B------:R-:W-:Y:S01]  /*1e580*/  STG.E.U16 [R150.64+0x10], R77 ;  /* 0x0000104d96007986 */ /* 0x000fe2000c101520 */
[----:B------:R-:W-:Y:S01]  /*1e590*/  ISETP.GE.U32.AND P3, PT, R225, R78, PT ;  /* 0x0000004ee100720c */ /* 0x000fe20003f66070 */
[----:B------:R-:W-:Y:S01]  /*1e5a0*/  @!P1 HADD2 R113, -R0.H0_H0, -RZ.H0_H0 ;  /* 0xa00000ff00719230 */ /* 0x000fe20000000900 */
[----:B------:R-:W-:Y:S01]  /*1e5b0*/  PRMT R94, R110, 0x7610, R94 ;  /* 0x000076106e5e7816 */ /* 0x000fe2000000005e */
[----:B------:R3:W-:Y:S01]  /*1e5c0*/  @!P2 STL.S16 [R1+0x7c], R110 ;  /* 0x00007c6e0100a387 */ /* 0x0007e20000100600 */
[----:B------:R-:W-:Y:S01]  /*1e5d0*/  PRMT R78, R3, 0x7632, R78 ;  /* 0x00007632034e7816 */ /* 0x000fe2000000004e */
[----:B------:R-:W-:Y:S02]  /*1e5e0*/  FADD.FTZ R84, R100, R104 ;  /* 0x0000006864547221 */ /* 0x000fe40000010000 */
[----:B------:R-:W-:Y:S01]  /*1e5f0*/  STG.E.U16 [R150.64+0x12], R76 ;  /* 0x0000124c96007986 */ /* 0x000fe2000c101520 */
[----:B-1----:R-:W1:Y:S01]  /*1e600*/  MUFU.EX2 R93, R196 ;  /* 0x000000c4005d7308 */ /* 0x002e620000000800 */
[----:B------:R-:W-:Y:S02]  /*1e610*/  FADD.FTZ R104, R98, R84 ;  /* 0x0000005462687221 */ /* 0x000fe40000010000 */
[----:B------:R-:W-:Y:S04]  /*1e620*/  FADD.FTZ R84, R101, R105 ;  /* 0x0000006965547221 */ /* 0x000fe80000010000 */
[----:B------:R-:W-:Y:S01]  /*1e630*/  FADD.FTZ R106, R81, R84 ;  /* 0x00000054516a7221 */ /* 0x000fe20000010000 */
[----:B------:R-:W-:Y:S01]  /*1e640*/  LOP3.LUT R84, R119, UR13, R194, 0x96, !PT ;  /* 0x0000000d77547c12 */ /* 0x000fe2000f8e96c2 */
[----:B----4-:R-:W-:Y:S01]  /*1e650*/  FADD.FTZ R81, R83, R107 ;  /* 0x0000006b53517221 */ /* 0x010fe20000010000 */
[----:B--2---:R-:W-:Y:S02]  /*1e660*/  F2FP.PACK_AB R83, R86, R83 ;  /* 0x000000535653723e */ /* 0x004fe400000000ff */
[----:B------:R-:W-:Y:S01]  /*1e670*/  LOP3.LUT R79, R84, 0xffff, RZ, 0xc0, !PT ;  /* 0x0000ffff544f7812 */ /* 0x000fe200078ec0ff */
[----:B---3--:R-:W-:Y:S01]  /*1e680*/  FADD.FTZ R108, R91, R82 ;  /* 0x000000525b6c7221 */ /* 0x008fe20000010000 */
[----:B------:R-:W-:Y:S01]  /*1e690*/  PRMT R91, R113, 0x7610, R91 ;  /* 0x00007610715b7816 */ /* 0x000fe2000000005b */
[----:B------:R-:W-:Y:S01]  /*1e6a0*/  FADD.FTZ R105, R86, R81 ;  /* 0x0000005156697221 */ /* 0x000fe20000010000 */
[----:B------:R-:W-:Y:S02]  /*1e6b0*/  F2FP.PACK_AB R82, R98, R100 ;  /* 0x000000646252723e */ /* 0x000fe400000000ff */
[----:B------:R-:W-:Y:S01]  /*1e6c0*/  PRMT R98, R2, 0x5410, R0 ;  /* 0x0000541002627816 */ /* 0x000fe20000000000 */
[----:B------:R-:W-:Y:S01]  /*1e6d0*/  MUFU.EX2 R100, R195 ;  /* 0x000000c300647308 */ /* 0x000fe20000000800 */
[----:B------:R-:W-:Y:S01]  /*1e6e0*/  @!P1 PRMT R0, R91, 0x5410, RZ ;  /* 0x000054105b009816 */ /* 0x000fe200000000ff */
[----:B------:R2:W3:Y:S01]  /*1e6f0*/  LDL.S16 R110, [R1+0x94] ;  /* 0x00009400016e7983 */ /* 0x0004e20000100600 */
[----:B------:R-:W-:Y:S02]  /*1e700*/  PRMT R91, R3, 0x5410, R78 ;  /* 0x00005410035b7816 */ /* 0x000fe4000000004e */
[----:B------:R-:W-:Y:S01]  /*1e710*/  LOP3.LUT R81, R84, 0xff, RZ, 0xc0, !PT ;  /* 0x000000ff54517812 */ /* 0x000fe200078ec0ff */
[----:B------:R4:W-:Y:S01]  /*1e720*/  @!P1 STL.S16 [R1+0x88], R113 ;  /* 0x0000887101009387 */ /* 0x0009e20000100600 */
[----:B------:R-:W-:Y:S02]  /*1e730*/  @!P2 PRMT R2, R94, 0x5410, RZ ;  /* 0x000054105e02a816 */ /* 0x000fe400000000ff */
[----:B------:R-:W-:Y:S01]  /*1e740*/  ISETP.GE.U32.AND P2, PT, R225, R81, PT ;  /* 0x00000051e100720c */ /* 0x000fe20003f46070 */
[----:B------:R2:W2:Y:S01]  /*1e750*/  LDL.S16 R125, [R1+0x90] ;  /* 0x00009000017d7983 */ /* 0x0004a20000100600 */
[----:B------:R-:W-:Y:S01]  /*1e760*/  SHF.R.U32.HI R79, RZ, 0x8, R79 ;  /* 0x00000008ff4f7819 */ /* 0x000fe2000001164f */
[----:B------:R-:W-:Y:S01]  /*1e770*/  FADD.FTZ R81, R99, R108 ;  /* 0x0000006c63517221 */ /* 0x000fe20000010000 */
[----:B------:R-:W-:Y:S01]  /*1e780*/  F2FP.PACK_AB R86, R87, R99 ;  /* 0x000000635756723e */ /* 0x000fe200000000ff */
[----:B------:R1:W-:Y:S01]  /*1e790*/  STG.E.U16 [R156.64+0xe], R2 ;  /* 0x00000e029c007986 */ /* 0x0003e2000c101520 */
[--C-:B------:R-:W-:Y:S01]  /*1e7a0*/  SHF.R.U32.HI R138, RZ, 0x18, R84.reuse ;  /* 0x00000018ff8a7819 */ /* 0x100fe20000011654 */
[----:B------:R-:W-:Y:S01]  /*1e7b0*/  MUFU.EX2 R99, R212 ;  /* 0x000000d400637308 */ /* 0x000fe20000000800 */
[----:B------:R-:W-:Y:S01]  /*1e7c0*/  SHF.R.U32.HI R84, RZ, 0x10, R84 ;  /* 0x00000010ff547819 */ /* 0x000fe20000011654 */
[----:B------:R5:W-:Y:S03]  /*1e7d0*/  STG.E.U16 [R156.64+0x10], R0 ;  /* 0x000010009c007986 */ /* 0x000be6000c101520 */
[----:B------:R-:W-:Y:S02]  /*1e7e0*/  LOP3.LUT R73, R84, 0xff, RZ, 0xc0, !PT ;  /* 0x000000ff54497812 */ /* 0x000fe400078ec0ff */
[----:B------:R-:W-:Y:S03]  /*1e7f0*/  PRMT R84, R85, 0x7632, R84 ;  /* 0x0000763255547816 */ /* 0x000fe60000000054 */
[----:B------:R-:W-:Y:S01]  /*1e800*/  MUFU.EX2 R94, R198 ;  /* 0x000000c6005e7308 */ /* 0x000fe20000000800 */
[----:B----4-:R2:W2:Y:S01]  /*1e810*/  LDL.S16 R113, [R1+0x8c] ;  /* 0x00008c0001717983 */ /* 0x0104a20000100600 */
[----:B-1----:R-:W-:Y:S01]  /*1e820*/  PRMT R2, R86, 0x7632, R2 ;  /* 0x0000763256027816 */ /* 0x002fe20000000002 */
[----:B-----5:R-:W-:Y:S05]  /*1e830*/  @!P0 HADD2 R114, -R3.H0_H0, -RZ.H0_H0 ;  /* 0xa00000ff03728230 */ /* 0x020fea0000000900 */
[----:B------:R-:W-:Y:S01]  /*1e840*/  PRMT R101, R114, 0x7610, R101 ;  /* 0x0000761072657816 */ /* 0x000fe20000000065 */
[----:B------:R1:W-:Y:S03]  /*1e850*/  @!P0 STL.S16 [R1+0x84], R114 ;  /* 0x0000847201008387 */ /* 0x0003e60000100600 */
[----:B------:R-:W-:Y:S02]  /*1e860*/  @!P0 PRMT R3, R101, 0x5410, RZ ;  /* 0x0000541065038816 */ /* 0x000fe400000000ff */
[----:B------:R-:W-:Y:S01]  /*1e870*/  ISETP.GE.U32.AND P0, PT, R225, R111, PT ;  /* 0x0000006fe100720c */ /* 0x000fe20003f06070 */
[----:B------:R-:W5:Y:S01]  /*1e880*/  MUFU.EX2 R101, R209 ;  /* 0x000000d100657308 */ /* 0x000f620000000800 */
[----:B------:R-:W-:Y:S01]  /*1e890*/  F2FP.PACK_AB R111, R92, R93 ;  /* 0x0000005d5c6f723e */ /* 0x000fe200000000ff */
[----:B------:R3:W-:Y:S03]  /*1e8a0*/  STG.E.U16 [R152.64+0x10], R3 ;  /* 0x0000100398007986 */ /* 0x0007e6000c101520 */
[----:B------:R-:W-:Y:S01]  /*1e8b0*/  PRMT R0, R111, 0x7610, R0 ;  /* 0x000076106f007816 */ /* 0x000fe20000000000 */
[----:B-1----:R1:W4:Y:S01]  /*1e8c0*/  LDL.S16 R114, [R1+0x9c] ;  /* 0x00009c0001727983 */ /* 0x0023220000100600 */
[----:B-----5:R-:W-:Y:S01]  /*1e8d0*/  F2FP.PACK_AB R131, R99, R101 ;  /* 0x000000656383723e */ /* 0x020fe200000000ff */
[----:B---3--:R-:W-:Y:S01]  /*1e8e0*/  @!P4 HADD2 R110, -R78.H0_H0, -RZ.H0_H0 ;  /* 0xa00000ff4e6ec230 */ /* 0x008fe20000000900 */
[----:B------:R-:W-:Y:S04]  /*1e8f0*/  SHF.R.U32.HI R3, RZ, 0x18, R118 ;  /* 0x00000018ff037819 */ /* 0x000fe80000011676 */
[----:B------:R-:W-:Y:S01]  /*1e900*/  PRMT R107, R110, 0x7610, R107 ;  /* 0x000076106e6b7816 */ /* 0x000fe2000000006b */
[----:B------:R3:W-:Y:S01]  /*1e910*/  @!P4 STL.S16 [R1+0x94], R110 ;  /* 0x0000946e0100c387 */ /* 0x0007e20000100600 */
[----:B--2---:R-:W-:Y:S02]  /*1e920*/  @!P0 HADD2 R125, -R80.H0_H0, -RZ.H0_H0 ;  /* 0xa00000ff507d8230 */ /* 0x004fe40000000900 */
[----:B------:R-:W-:Y:S01]  /*1e930*/  @!P4 PRMT R78, R107, 0x5410, RZ ;  /* 0x000054106b4ec816 */ /* 0x000fe200000000ff */
[----:B------:R1:W2:Y:S02]  /*1e940*/  LDL.S16 R123, [R1+0x98] ;  /* 0x00009800017b7983 */ /* 0x0002a40000100600 */
[----:B------:R-:W-:Y:S02]  /*1e950*/  PRMT R122, R125, 0x7610, R122 ;  /* 0x000076107d7a7816 */ /* 0x000fe4000000007a */
[----:B------:R1:W5:Y:S04]  /*1e960*/  LDL.S16 R107, [R1+0xa8] ;  /* 0x0000a800016b7983 */ /* 0x0003680000100600 */
[----:B------:R-:W-:Y:S04]  /*1e970*/  @!P0 STL.S16 [R1+0x90], R125 ;  /* 0x0000907d01008387 */ /* 0x000fe80000100600 */
[----:B------:R-:W-:Y:S01]  /*1e980*/  STG.E.U16 [R152.64+0x12], R78 ;  /* 0x0000124e98007986 */ /* 0x000fe2000c101520 */
[----:B---3--:R-:W-:Y:S01]  /*1e990*/  FADD.FTZ R110, R87, R81 ;  /* 0x00000051576e7221 */ /* 0x008fe20000010000 */
[----:B------:R-:W-:Y:S02]  /*1e9a0*/  LOP3.LUT R81, R79, 0xffff, RZ, 0xc0, !PT ;  /* 0x0000ffff4f517812 */ /* 0x000fe400078ec0ff */
[----:B------:R-:W-:Y:S02]  /*1e9b0*/  PRMT R79, R80, 0x7632, R79 ;  /* 0x00007632504f7816 */ /* 0x000fe4000000004f */
[----:B------:R-:W-:Y:S01]  /*1e9c0*/  ISETP.GE.U32.AND P1, PT, R225, R81, PT ;  /* 0x00000051e100720c */ /* 0x000fe20003f26070 */
[----:B------:R-:W-:Y:S02]  /*1e9d0*/  FADD.FTZ R81, R93, R104 ;  /* 0x000000685d517221 */ /* 0x000fe40000010000 */
[----:B------:R-:W-:Y:S01]  /*1e9e0*/  @!P6 HADD2 R113, -R79.H0_H0, -RZ.H0_H0 ;  /* 0xa00000ff4f71e230 */ /* 0x000fe20000000900 */
[----:B------:R-:W3:Y:S01]  /*1e9f0*/  MUFU.EX2 R104, R207 ;  /* 0x000000cf00687308 */ /* 0x000ee20000000800 */
[----:B------:R-:W-:Y:S01]  /*1ea00*/  FADD.FTZ R108, R92, R81 ;  /* 0x000000515c6c7221 */ /* 0x000fe20000010000 */
[----:B------:R-:W-:Y:S01]  /*1ea10*/  F2FP.PACK_AB R92, R95, R96 ;  /* 0x000000605f5c723e */ /* 0x000fe200000000ff */
[----:B------:R-:W-:Y:S01]  /*1ea20*/  FADD.FTZ R81, R96, R106 ;  /* 0x0000006a60517221 */ /* 0x000fe20000010000 */
[----:B------:R-:W-:Y:S01]  /*1ea30*/  PRMT R87, R113, 0x7610, R87 ;  /* 0x0000761071577816 */ /* 0x000fe20000000057 */
[----:B------:R1:W-:Y:S02]  /*1ea40*/  @!P6 STL.S16 [R1+0x8c], R113 ;  /* 0x00008c710100e387 */ /* 0x0003e40000100600 */
[--C-:B------:R-:W-:Y:S01]  /*1ea50*/  FADD.FTZ R106, R95, R81.reuse ;  /* 0x000000515f6a7221 */ /* 0x100fe20000010000 */
[----:B------:R-:W-:Y:S01]  /*1ea60*/  PRMT R81, R82, 0x7632, R81 ;  /* 0x0000763252517816 */ /* 0x000fe20000000051 */
[----:B------:R2:W5:Y:S01]  /*1ea70*/  LDL.S16 R93, [R1+0xa0] ;  /* 0x0000a000015d7983 */ /* 0x0005620000100600 */
[----:B------:R-:W1:Y:S01]  /*1ea80*/  MUFU.EX2 R95, R210 ;  /* 0x000000d2005f7308 */ /* 0x000e620000000800 */
[----:B---3--:R-:W-:Y:S01]  /*1ea90*/  FADD.FTZ R74, R104, R108 ;  /* 0x0000006c684a7221 */ /* 0x008fe20000010000 */
[----:B------:R-:W-:Y:S02]  /*1eaa0*/  SHF.R.U32.HI R108, RZ, 0x10, R140 ;  /* 0x00000010ff6c7819 */ /* 0x000fe4000001168c */
[----:B-1----:R-:W-:Y:S02]  /*1eab0*/  PRMT R113, R80, 0x5410, R79 ;  /* 0x0000541050717816 */ /* 0x002fe4000000004f */
[----:B------:R-:W-:Y:S02]  /*1eac0*/  @!P0 PRMT R80, R122, 0x5410, RZ ;  /* 0x000054107a508816 */ /* 0x000fe400000000ff */
[----:B------:R-:W-:Y:S01]  /*1ead0*/  ISETP.GE.U32.AND P0, PT, R225, R73, PT ;  /* 0x00000049e100720c */ /* 0x000fe20003f06070 */
[----:B------:R1:W3:Y:S01]  /*1eae0*/  LDL.S16 R122, [R1+0xa4] ;  /* 0x0000a400017a7983 */ /* 0x0002e20000100600 */
[----:B------:R-:W-:Y:S01]  /*1eaf0*/  LOP3.LUT R73, R102, 0xffff, RZ, 0xc0, !PT ;  /* 0x0000ffff66497812 */ /* 0x000fe200078ec0ff */
[----:B------:R-:W-:Y:S01]  /*1eb00*/  FADD.FTZ R128, R95, R74 ;  /* 0x0000004a5f807221 */ /* 0x000fe20000010000 */
[----:B------:R-:W-:Y:S01]  /*1eb10*/  @!P6 PRMT R79, R87, 0x5410, RZ ;  /* 0x00005410574fe816 */ /* 0x000fe200000000ff */
[----:B------:R-:W-:Y:S01]  /*1eb20*/  FADD.FTZ R87, R100, R105 ;  /* 0x0000006964577221 */ /* 0x000fe20000010000 */
[----:B------:R-:W-:Y:S01]  /*1eb30*/  SHF.R.U32.HI R73, RZ, 0x8, R73 ;  /* 0x00000008ff497819 */ /* 0x000fe20000011649 */
[----:B------:R-:W-:Y:S01]  /*1eb40*/  STG.E.U16 [R148.64+0x20], R80 ;  /* 0x0000205094007986 */ /* 0x000fe2000c101520 */
[C---:B------:R-:W-:Y:S01]  /*1eb50*/  F2FP.PACK_AB R100, R94.reuse, R100 ;  /* 0x000000645e64723e */ /* 0x040fe200000000ff */
[----:B------:R-:W-:Y:S01]  /*1eb60*/  FADD.FTZ R96, R94, R87 ;  /* 0x000000575e607221 */ /* 0x000fe20000010000 */
[----:B------:R-:W-:Y:S01]  /*1eb70*/  LOP3.LUT R134, R73, 0xffff, RZ, 0xc0, !PT ;  /* 0x0000ffff49867812 */ /* 0x000fe200078ec0ff */
[----:B------:R-:W-:Y:S01]  /*1eb80*/  STG.E.U16 [R148.64+0x22], R79 ;  /* 0x0000224f94007986 */ /* 0x000fe2000c101520 */
[--C-:B------:R-:W-:Y:S01]  /*1eb90*/  SHF.R.U32.HI R73, RZ, 0x18, R102.reuse ;  /* 0x00000018ff497819 */ /* 0x100fe20000011666 */
[----:B------:R-:W1:Y:S01]  /*1eba0*/  MUFU.EX2 R105, R205 ;  /* 0x000000cd00697308 */ /* 0x000e620000000800 */
[----:B------:R-:W-:Y:S02]  /*1ebb0*/  F2FP.PACK_AB R104, R95, R104 ;  /* 0x000000685f68723e */ /* 0x000fe400000000ff */
[----:B------:R-:W-:Y:S02]  /*1ebc0*/  ISETP.GE.U32.AND P6, PT, R225, R73, PT ;  /* 0x00000049e100720c */ /* 0x000fe40003fc6070 */
[----:B------:R-:W-:Y:S02]  /*1ebd0*/  LOP3.LUT R73, R233, R72, RZ, 0x3c, !PT ;  /* 0x00000048e9497212 */ /* 0x000fe400078e3cff */
[----:B------:R-:W-:Y:S02]  /*1ebe0*/  LOP3.LUT R72, R118, 0xff, RZ, 0xc0, !PT ;  /* 0x000000ff76487812 */ /* 0x000fe400078ec0ff */
[----:B------:R-:W-:Y:S04]  /*1ebf0*/  SHF.R.U32.HI R87, RZ, 0x10, R102 ;  /* 0x00000010ff577819 */ /* 0x000fe80000011666 */
[----:B------:R-:W-:Y:S02]  /*1ec00*/  LOP3.LUT R136, R87, 0xff, RZ, 0xc0, !PT ;  /* 0x000000ff57887812 */ /* 0x000fe400078ec0ff */
[----:B------:R-:W-:Y:S02]  /*1ec10*/  PRMT R87, R83, 0x7632, R87 ;  /* 0x0000763253577816 */ /* 0x000fe40000000057 */
[----:B------:R-:W-:Y:S02]  /*1ec20*/  ISETP.GE.U32.AND P4, PT, R225, R136, PT ;  /* 0x00000088e100720c */ /* 0x000fe40003f86070 */
[----:B------:R-:W-:Y:S04]  /*1ec30*/  @P6 LOP3.LUT R179, R179, 0x4000, RZ, 0xfc, !PT ;  /* 0x00004000b3b36812 */ /* 0x000fe800078efcff */
[----:B------:R-:W-:Y:S01]  /*1ec40*/  LOP3.LUT R179, R179, 0xffff7fff, RZ, 0xc0, !PT ;  /* 0xffff7fffb3b37812 */ /* 0x000fe200078ec0ff */
[----:B-1----:R-:W-:Y:S01]  /*1ec50*/  FADD.FTZ R74, R105, R106 ;  /* 0x0000006a694a7221 */ /* 0x002fe20000010000 */
[----:B----4-:R-:W-:Y:S05]  /*1ec60*/  @!P3 HADD2 R114, -R82.H0_H0, -RZ.H0_H0 ;  /* 0xa00000ff5272b230 */ /* 0x010fea0000000900 */
[----:B------:R-:W-:Y:S01]  /*1ec70*/  PRMT R124, R114, 0x7610, R124 ;  /* 0x00007610727c7816 */ /* 0x000fe2000000007c */
[----:B------:R1:W-:Y:S01]  /*1ec80*/  @!P3 STL.S16 [R1+0x9c], R114 ;  /* 0x00009c720100b387 */ /* 0x0003e20000100600 */
[----:B--2---:R-:W-:Y:S02]  /*1ec90*/  @!P5 HADD2 R123, -R81.H0_H0, -RZ.H0_H0 ;  /* 0xa00000ff517bd230 */ /* 0x004fe40000000900 */
[----:B-----5:R-:W-:Y:S03]  /*1eca0*/  @!P2 HADD2 R107, -R85.H0_H0, -RZ.H0_H0 ;  /* 0xa00000ff556ba230 */ /* 0x020fe60000000900 */
[----:B------:R-:W-:Y:S01]  /*1ecb0*/  PRMT R115, R123, 0x7610, R115 ;  /* 0x000076107b737816 */ /* 0x000fe20000000073 */
[----:B------:R-:W-:Y:S01]  /*1ecc0*/  @!P5 STL.S16 [R1+0x98], R123 ;  /* 0x0000987b0100d387 */ /* 0x000fe20000100600 */
[----:B------:R-:W-:Y:S03]  /*1ecd0*/  PRMT R94, R107, 0x7610, R94 ;  /* 0x000076106b5e7816 */ /* 0x000fe6000000005e */
[----:B------:R2:W-:Y:S01]  /*1ece0*/  @!P2 STL.S16 [R1+0xa8], R107 ;  /* 0x0000a86b0100a387 */ /* 0x0005e20000100600 */
[----:B-1----:R-:W-:Y:S02]  /*1ecf0*/  PRMT R114, R82, 0x5410, R81 ;  /* 0x0000541052727816 */ /* 0x002fe40000000051 */
[----:B------:R-:W-:Y:S02]  /*1ed00*/  @!P5 PRMT R81, R115, 0x5410, RZ ;  /* 0x000054107351d816 */ /* 0x000fe400000000ff */
[----:B------:R-:W-:Y:S02]  /*1ed10*/  PRMT R115, R85, 0x5410, R84 ;  /* 0x0000541055737816 */ /* 0x000fe40000000054 */
[----:B------:R-:W-:Y:S01]  /*1ed20*/  @!P2 PRMT R85, R94, 0x5410, RZ ;  /* 0x000054105e55a816 */ /* 0x000fe200000000ff */
[----:B------:R-:W-:Y:S01]  /*1ed30*/  STG.E.U16 [R150.64+0x22], R81 ;  /* 0x0000225196007986 */ /* 0x000fe2000c101520 */
[----:B------:R-:W-:Y:S01]  /*1ed40*/  @!P3 PRMT R82, R124, 0x5410, RZ ;  /* 0x000054107c52b816 */ /* 0x000fe200000000ff */
[----:B------:R-:W1:Y:S01]  /*1ed50*/  MUFU.EX2 R94, R211 ;  /* 0x000000d3005e7308 */ /* 0x000e620000000800 */
[----:B------:R-:W-:Y:S01]  /*1ed60*/  ISETP.GE.U32.AND P3, PT, R225, R72, PT ;  /* 0x00000048e100720c */ /* 0x000fe20003f66070 */
[----:B------:R-:W-:Y:S01]  /*1ed70*/  IMAD.WIDE.U32 R124, R73, -0x326172a9, RZ ;  /* 0xcd9e8d57497c7825 */ /* 0x000fe200078e00ff */
[C---:B------:R-:W-:Y:S01]  /*1ed80*/  ISETP.GE.U32.AND P2, PT, R225.reuse, R138, PT ;  /* 0x0000008ae100720c */ /* 0x040fe20003f46070 */
[----:B------:R-:W-:Y:S01]  /*1ed90*/  STG.E.U16 [R150.64+0x20], R82 ;  /* 0x0000205296007986 */ /* 0x000fe2000c101520 */
[----:B------:R-:W-:Y:S01]  /*1eda0*/  ISETP.GE.U32.AND P5, PT, R225, R134, PT ;  /* 0x00000086e100720c */ /* 0x000fe20003fa6070 */
[----:B------:R-:W-:Y:S01]  /*1edb0*/  FADD.FTZ R72, R101, R110 ;  /* 0x0000006e65487221 */ /* 0x000fe20000010000 */
[----:B------:R-:W-:Y:S01]  /*1edc0*/  LOP3.LUT R73, R125, UR11, R132, 0x96, !PT ;  /* 0x0000000b7d497c12 */ /* 0x000fe2000f8e9684 */
[----:B------:R-:W-:Y:S02]  /*1edd0*/  STG.E.U16 [R156.64+0x1e], R85 ;  /* 0x00001e559c007986 */ /* 0x000fe4000c101520 */
[----:B------:R-:W-:Y:S01]  /*1ede0*/  FADD.FTZ R110, R99, R72 ;  /* 0x00000048636e7221 */ /* 0x000fe20000010000 */
[----:B------:R-:W-:Y:S01]  /*1edf0*/  MUFU.EX2 R101, R214 ;  /* 0x000000d600657308 */ /* 0x000fe20000000800 */
[----:B------:R-:W-:Y:S02]  /*1ee00*/  IMAD.WIDE.U32 R72, R73, -0x2daee0ad, RZ ;  /* 0xd2511f5349487825 */ /* 0x000fe400078e00ff */
[----:B------:R-:W-:Y:S01]  /*1ee10*/  @P3 LOP3.LUT R179, R179, 0x8000, RZ, 0xfc, !PT ;  /* 0x00008000b3b33812 */ /* 0x000fe200078efcff */
[----:B------:R-:W-:Y:S02]  /*1ee20*/  @!P0 HADD2 R93, -R83.H0_H0, -RZ.H0_H0 ;  /* 0xa00000ff535d8230 */ /* 0x000fe40000000900 */
[----:B------:R-:W-:Y:S02]  /*1ee30*/  LOP3.LUT R95, R73, UR4, R248, 0x96, !PT ;  /* 0x00000004495f7c12 */ /* 0x000fe4000f8e96f8 */
[----:B------:R-:W-:Y:S02]  /*1ee40*/  LOP3.LUT R179, R179, 0xfffeffff, RZ, 0xc0, !PT ;  /* 0xfffeffffb3b37812 */ /* 0x000fe400078ec0ff */
[----:B------:R-:W-:Y:S01]  /*1ee50*/  PRMT R117, R93, 0x7610, R117 ;  /* 0x000076105d757816 */ /* 0x000fe20000000075 */
[----:B--2---:R-:W2:Y:S01]  /*1ee60*/  MUFU.EX2 R107, R203 ;  /* 0x000000cb006b7308 */ /* 0x004ea20000000800 */
[C---:B-1----:R-:W-:Y:S01]  /*1ee70*/  F2FP.PACK_AB R105, R94.reuse, R105 ;  /* 0x000000695e69723e */ /* 0x042fe200000000ff */
[----:B------:R-:W-:Y:S01]  /*1ee80*/  FADD.FTZ R99, R94, R74 ;  /* 0x0000004a5e637221 */ /* 0x000fe20000010000 */
[----:B------:R-:W-:Y:S01]  /*1ee90*/  LOP3.LUT R74, R145, UR10, R124, 0x96, !PT ;  /* 0x0000000a914a7c12 */ /* 0x000fe2000f8e967c */
[----:B------:R-:W-:Y:S04]  /*1eea0*/  IMAD.WIDE.U32 R94, R95, -0x326172a9, RZ ;  /* 0xcd9e8d575f5e7825 */ /* 0x000fe800078e00ff */
[----:B------:R-:W-:Y:S05]  /*1eeb0*/  IMAD.WIDE.U32 R74, R74, -0x2daee0ad, RZ ;  /* 0xd2511f534a4a7825 */ /* 0x000fea00078e00ff */
[----:B------:R-:W-:Y:S01]  /*1eec0*/  LOP3.LUT R75, R75, UR8, R72, 0x96, !PT ;  /* 0x000000084b4b7c12 */ /* 0x000fe2000f8e9648 */
[----:B---3--:R-:W-:Y:S01]  /*1eed0*/  @!P1 HADD2 R122, -R84.H0_H0, -RZ.H0_H0 ;  /* 0xa00000ff547a9230 */ /* 0x008fe20000000900 */
[----:B--2---:R-:W-:Y:S04]  /*1eee0*/  FADD.FTZ R73, R107, R96 ;  /* 0x000000606b497221 */ /* 0x004fe80000010000 */
[----:B------:R-:W-:Y:S01]  /*1eef0*/  PRMT R116, R122, 0x7610, R116 ;  /* 0x000076107a747816 */ /* 0x000fe20000000074 */
[----:B------:R-:W-:Y:S01]  /*1ef00*/  @!P1 STL.S16 [R1+0xa4], R122 ;  /* 0x0000a47a01009387 */ /* 0x000fe20000100600 */
[----:B------:R-:W-:Y:S02]  /*1ef10*/  MUFU.EX2 R96, R220 ;  /* 0x000000dc00607308 */ /* 0x000fe40000000800 */
[----:B------:R-:W-:Y:S01]  /*1ef20*/  @!P1 PRMT R84, R116, 0x5410, RZ ;  /* 0x0000541074549816 */ /* 0x000fe200000000ff */
[----:B------:R1:W-:Y:S01]  /*1ef30*/  @!P0 STL.S16 [R1+0xa0], R93 ;  /* 0x0000a05d01008387 */ /* 0x0003e20000100600 */
[----:B------:R-:W-:Y:S02]  /*1ef40*/  PRMT R116, R83, 0x5410, R87 ;  /* 0x0000541053747816 */ /* 0x000fe40000000057 */
[----:B------:R-:W-:Y:S01]  /*1ef50*/  @!P0 PRMT R83, R117, 0x5410, RZ ;  /* 0x0000541075538816 */ /* 0x000fe200000000ff */
[----:B------:R2:W3:Y:S01]  /*1ef60*/  LDL.S16 R146, [R1+0xc4] ;  /* 0x0000c40001927983 */ /* 0x0004e20000100600 */
[----:B------:R-:W-:Y:S02]  /*1ef70*/  ISETP.GE.U32.AND P0, PT, R225, R3, PT ;  /* 0x00000003e100720c */ /* 0x000fe40003f06070 */
[----:B------:R-:W-:Y:S01]  /*1ef80*/  PRMT R3, R131, 0x7610, R3 ;  /* 0x0000761083037816 */ /* 0x000fe20000000003 */
[----:B------:R2:W4:Y:S04]  /*1ef90*/  LDL.S16 R143, [R1+0xc0] ;  /* 0x0000c000018f7983 */ /* 0x0005280000100600 */
[----:B------:R2:W5:Y:S04]  /*1efa0*/  LDL.S16 R142, [R1+0xbc] ;  /* 0x0000bc00018e7983 */ /* 0x0005680000100600 */
[----:B------:R2:W2:Y:S04]  /*1efb0*/  LDL.S16 R137, [R1+0xb8] ;  /* 0x0000b80001897983 */ /* 0x0004a80000100600 */
[----:B------:R2:W3:Y:S04]  /*1efc0*/  LDL.S16 R135, [R1+0xb0] ;  /* 0x0000b00001877983 */ /* 0x0004e80000100600 */
[----:B------:R-:W-:Y:S01]  /*1efd0*/  STG.E.U16 [R156.64+0x20], R84 ;  /* 0x000020549c007986 */ /* 0x000fe2000c101520 */
[----:B-1----:R-:W1:Y:S03]  /*1efe0*/  MUFU.EX2 R93, R204 ;  /* 0x000000cc005d7308 */ /* 0x002e660000000800 */
[----:B------:R-:W-:Y:S01]  /*1eff0*/  STG.E.U16 [R152.64+0x20], R83 ;  /* 0x0000205398007986 */ /* 0x000fe2000c101520 */
[C---:B-1----:R-:W-:Y:S01]  /*1f000*/  F2FP.PACK_AB R107, R93.reuse, R107 ;  /* 0x0000006b5d6b723e */ /* 0x042fe200000000ff */
[----:B------:R-:W-:Y:S01]  /*1f010*/  FADD.FTZ R127, R93, R73 ;  /* 0x000000495d7f7221 */ /* 0x000fe20000010000 */
[----:B------:R-:W-:Y:S04]  /*1f020*/  LOP3.LUT R73, R95, UR9, R144, 0x96, !PT ;  /* 0x000000095f497c12 */ /* 0x000fe8000f8e9690 */
[----:B------:R-:W-:Y:S01]  /*1f030*/  MUFU.EX2 R93, R216 ;  /* 0x000000d8005d7308 */ /* 0x000fe20000000800 */
[----:B------:R-:W-:Y:S05]  /*1f040*/  IMAD.WIDE.U32 R72, R73, -0x2daee0ad, RZ ;  /* 0xd2511f5349487825 */ /* 0x000fea00078e00ff */
[----:B------:R-:W-:Y:S01]  /*1f050*/  LOP3.LUT R122, R73, UR6, R74, 0x96, !PT ;  /* 0x00000006497a7c12 */ /* 0x000fe2000f8e964a */
[----:B------:R-:W-:Y:S03]  /*1f060*/  IMAD.WIDE.U32 R74, R75, -0x326172a9, RZ ;  /* 0xcd9e8d574b4a7825 */ /* 0x000fe600078e00ff */
[----:B------:R-:W1:Y:S01]  /*1f070*/  MUFU.EX2 R95, R221 ;  /* 0x000000dd005f7308 */ /* 0x000e620000000800 */
[----:B------:R-:W-:Y:S01]  /*1f080*/  IMAD.WIDE.U32 R122, R122, -0x326172a9, RZ ;  /* 0xcd9e8d577a7a7825 */ /* 0x000fe200078e00ff */
[----:B------:R-:W-:Y:S04]  /*1f090*/  LOP3.LUT R94, R75, UR7, R94, 0x96, !PT ;  /* 0x000000074b5e7c12 */ /* 0x000fe8000f8e965e */
[----:B------:R-:W-:Y:S01]  /*1f0a0*/  LOP3.LUT R161, R123, UR5, R74, 0x96, !PT ;  /* 0x000000057ba17c12 */ /* 0x000fe2000f8e964a */
[----:B------:R-:W-:Y:S01]  /*1f0b0*/  IMAD.WIDE.U32 R132, R94, -0x2daee0ad, RZ ;  /* 0xd2511f535e847825 */ /* 0x000fe200078e00ff */
[----:B------:R-:W-:Y:S02]  /*1f0c0*/  LOP3.LUT R74, R227, UR10, R124, 0x96, !PT ;  /* 0x0000000ae34a7c12 */ /* 0x000fe4000f8e967c */
[----:B------:R-:W-:Y:S02]  /*1f0d0*/  LOP3.LUT R94, R140, 0xff, RZ, 0xc0, !PT ;  /* 0x000000ff8c5e7812 */ /* 0x000fe400078ec0ff */
[----:B------:R-:W-:Y:S01]  /*1f0e0*/  LOP3.LUT R106, R133, UR12, R72, 0x96, !PT ;  /* 0x0000000c856a7c12 */ /* 0x000fe2000f8e9648 */
[----:B------:R-:W-:Y:S01]  /*1f0f0*/  IMAD.WIDE.U32 R76, R74, -0x2daee0ad, RZ ;  /* 0xd2511f534a4c7825 */ /* 0x000fe200078e00ff */
[----:B------:R-:W-:Y:S01]  /*1f100*/  LOP3.LUT R72, R125, UR11, R228, 0x96, !PT ;  /* 0x0000000b7d487c12 */ /* 0x000fe2000f8e96e4 */
[----:B------:R1:W3:Y:S01]  /*1f110*/  LDL.S16 R133, [R1+0xac] ;  /* 0x0000ac0001857983 */ /* 0x0002e20000100600 */
[----:B------:R-:W-:Y:S03]  /*1f120*/  LOP3.LUT R123, R103, UR13, R160, 0x96, !PT ;  /* 0x0000000d677b7c12 */ /* 0x000fe6000f8e96a0 */
[----:B------:R-:W-:Y:S05]  /*1f130*/  IMAD.WIDE.U32 R72, R72, -0x2daee0ad, RZ ;  /* 0xd2511f5348487825 */ /* 0x000fea00078e00ff */
[----:B------:R-:W-:Y:S02]  /*1f140*/  LOP3.LUT R74, R73, UR4, R250, 0x96, !PT ;  /* 0x00000004494a7c12 */ /* 0x000fe4000f8e96fa */
[----:B------:R-:W-:Y:S03]  /*1f150*/  LOP3.LUT R77, R77, UR8, R72, 0x96, !PT ;  /* 0x000000084d4d7c12 */ /* 0x000fe6000f8e9648 */
[----:B------:R-:W-:Y:S05]  /*1f160*/  IMAD.WIDE.U32 R74, R74, -0x326172a9, RZ ;  /* 0xcd9e8d574a4a7825 */ /* 0x000fea00078e00ff */
[----:B------:R-:W-:Y:S02]  /*1f170*/  LOP3.LUT R72, R75, UR9, R226, 0x96, !PT ;  /* 0x000000094b487c12 */ /* 0x000fe4000f8e96e2 */
[----:B------:R-:W1:Y:S03]  /*1f180*/  MUFU.EX2 R75, R218 ;  /* 0x000000da004b7308 */ /* 0x000e660000000800 */
[----:B------:R-:W-:Y:S05]  /*1f190*/  IMAD.WIDE.U32 R72, R72, -0x2daee0ad, RZ ;  /* 0xd2511f5348487825 */ /* 0x000fea00078e00ff */
[----:B------:R-:W-:Y:S01]  /*1f1a0*/  LOP3.LUT R124, R73, UR6, R76, 0x96, !PT ;  /* 0x00000006497c7c12 */ /* 0x000fe2000f8e964c */
[----:B------:R-:W-:Y:S01]  /*1f1b0*/  IMAD.WIDE.U32 R76, R77, -0x326172a9, RZ ;  /* 0xcd9e8d574d4c7825 */ /* 0x000fe200078e00ff */
[----:B------:R-:W-:Y:S02]  /*1f1c0*/  LOP3.LUT R73, R140, 0xffff, RZ, 0xc0, !PT ;  /* 0x0000ffff8c497812 */ /* 0x000fe400078ec0ff */
[----:B------:R-:W-:Y:S01]  /*1f1d0*/  SHF.R.U32.HI R140, RZ, 0x18, R140 ;  /* 0x00000018ff8c7819 */ /* 0x000fe2000001168c */
[----:B------:R-:W-:Y:S01]  /*1f1e0*/  IMAD.WIDE.U32 R124, R124, -0x326172a9, RZ ;  /* 0xcd9e8d577c7c7825 */ /* 0x000fe200078e00ff */
[----:B------:R-:W-:Y:S02]  /*1f1f0*/  LOP3.LUT R74, R77, UR7, R74, 0x96, !PT ;  /* 0x000000074d4a7c12 */ /* 0x000fe4000f8e964a */
[----:B------:R-:W-:Y:S02]  /*1f200*/  SHF.R.U32.HI R73, RZ, 0x8, R73 ;  /* 0x00000008ff497819 */ /* 0x000fe40000011649 */
[----:B------:R-:W-:Y:S01]  /*1f210*/  LOP3.LUT R163, R125, UR5, R76, 0x96, !PT ;  /* 0x000000057da37c12 */ /* 0x000fe2000f8e964c */
[----:B------:R-:W-:Y:S01]  /*1f220*/  IMAD.WIDE.U32 R144, R74, -0x2daee0ad, RZ ;  /* 0xd2511f534a907825 */ /* 0x000fe200078e00ff */
[----:B------:R-:W-:Y:S01]  /*1f230*/  PRMT R130, R94, 0x5410, R73 ;  /* 0x000054105e827816 */ /* 0x000fe20000000049 */
[----:B------:R-:W1:Y:S01]  /*1f240*/  MUFU.EX2 R74, R217 ;  /* 0x000000d9004a7308 */ /* 0x000e620000000800 */
[----:B------:R-:W-:Y:S02]  /*1f250*/  PRMT R94, R111, 0x7632, R94 ;  /* 0x000076326f5e7816 */ /* 0x000fe4000000005e */
[----:B------:R-:W-:Y:S02]  /*1f260*/  LOP3.LUT R126, R145, UR12, R72, 0x96, !PT ;  /* 0x0000000c917e7c12 */ /* 0x000fe4000f8e9648 */
[----:B------:R-:W-:Y:S02]  /*1f270*/  LOP3.LUT R72, R141, UR14, R158, 0x96, !PT ;  /* 0x0000000e8d487c12 */ /* 0x000fe4000f8e969e */
[----:B------:R-:W-:Y:S02]  /*1f280*/  LOP3.LUT R141, R102, 0xffff, RZ, 0xc0, !PT ;  /* 0x0000ffff668d7812 */ /* 0x000fe400078ec0ff */
[C---:B------:R-:W-:Y:S01]  /*1f290*/  LOP3.LUT R76, R72.reuse, 0xffff, RZ, 0xc0, !PT ;  /* 0x0000ffff484c7812 */ /* 0x040fe200078ec0ff */
[----:B------:R-:W1:Y:S01]  /*1f2a0*/  MUFU.EX2 R73, R215 ;  /* 0x000000d700497308 */ /* 0x000e620000000800 */
[----:B------:R-:W-:Y:S02]  /*1f2b0*/  LOP3.LUT R77, R72, 0xff, RZ, 0xc0, !PT ;  /* 0x000000ff484d7812 */ /* 0x000fe400078ec0ff */
[----:B------:R-:W-:Y:S02]  /*1f2c0*/  SHF.R.U32.HI R76, RZ, 0x8, R76 ;  /* 0x00000008ff4c7819 */ /* 0x000fe4000001164c */
[----:B------:R-:W-:Y:S02]  /*1f2d0*/  SHF.R.U32.HI R145, RZ, 0x10, R102 ;  /* 0x00000010ff917819 */ /* 0x000fe40000011666 */
[----:B------:R-:W-:Y:S01]  /*1f2e0*/  PRMT R117, R77, 0x5410, R76 ;  /* 0x000054104d757816 */ /* 0x000fe2000000004c */
[----:B------:R-:W-:Y:S01]  /*1f2f0*/  FADD.FTZ R76, R96, R110 ;  /* 0x0000006e604c7221 */ /* 0x000fe20000010000 */
[C---:B-1----:R-:W-:Y:S02]  /*1f300*/  F2FP.PACK_AB R110, R95.reuse, R96 ;  /* 0x000000605f6e723e */ /* 0x042fe400000000ff */
[----:B------:R-:W-:Y:S01]  /*1f310*/  PRMT R96, R92, 0x7632, R96 ;  /* 0x000076325c607816 */ /* 0x000fe20000000060 */
[----:B------:R-:W-:Y:S01]  /*1f320*/  FADD.FTZ R111, R95, R76 ;  /* 0x0000004c5f6f7221 */ /* 0x000fe20000010000 */
[----:B------:R-:W-:Y:S01]  /*1f330*/  F2FP.PACK_AB R95, R129, R75 ;  /* 0x0000004b815f723e */ /* 0x000fe200000000ff */
[----:B------:R-:W-:Y:S01]  /*1f340*/  FADD.FTZ R76, R75, R128 ;  /* 0x000000804b4c7221 */ /* 0x000fe20000010000 */
[----:B------:R-:W-:Y:S01]  /*1f350*/  PRMT R103, R104, 0x7632, R103 ;  /* 0x0000763268677816 */ /* 0x000fe20000000067 */
[--C-:B------:R-:W-:Y:S01]  /*1f360*/  FADD.FTZ R75, R93, R99.reuse ;  /* 0x000000635d4b7221 */ /* 0x100fe20000010000 */
[----:B------:R-:W-:Y:S01]  /*1f370*/  F2FP.PACK_AB R93, R74, R93 ;  /* 0x0000005d4a5d723e */ /* 0x000fe200000000ff */
[----:B------:R-:W-:Y:S01]  /*1f380*/  FADD.FTZ R196, R129, R76 ;  /* 0x0000004c81c47221 */ /* 0x000fe20000010000 */
[----:B------:R-:W-:Y:S01]  /*1f390*/  PRMT R99, R100, 0x7632, R99 ;  /* 0x0000763264637816 */ /* 0x000fe20000000063 */
[----:B------:R-:W-:Y:S01]  /*1f3a0*/  FADD.FTZ R192, R74, R75 ;  /* 0x0000004b4ac07221 */ /* 0x000fe20000010000 */
[----:B------:R-:W-:Y:S01]  /*1f3b0*/  LOP3.LUT R74, R118, 0xffff, RZ, 0xc0, !PT ;  /* 0x0000ffff764a7812 */ /* 0x000fe200078ec0ff */
[----:B------:R-:W-:Y:S01]  /*1f3c0*/  FADD.FTZ R75, R101, R127 ;  /* 0x0000007f654b7221 */ /* 0x000fe20000010000 */
[C---:B------:R-:W-:Y:S02]  /*1f3d0*/  F2FP.PACK_AB R101, R73.reuse, R101 ;  /* 0x000000654965723e */ /* 0x040fe400000000ff */
[----:B------:R-:W-:Y:S01]  /*1f3e0*/  SHF.R.U32.HI R74, RZ, 0x8, R74 ;  /* 0x00000008ff4a7819 */ /* 0x000fe2000001164a */
[----:B------:R-:W-:Y:S01]  /*1f3f0*/  FADD.FTZ R197, R73, R75 ;  /* 0x0000004b49c57221 */ /* 0x000fe20000010000 */
[----:B------:R-:W-:Y:S02]  /*1f400*/  SHF.R.U32.HI R73, RZ, 0x10, R118 ;  /* 0x00000010ff497819 */ /* 0x000fe40000011676 */
[----:B------:R-:W-:Y:S01]  /*1f410*/  LOP3.LUT R76, R74, 0xffff, RZ, 0xc0, !PT ;  /* 0x0000ffff4a4c7812 */ /* 0x000fe200078ec0ff */
[----:B------:R-:W-:Y:S01]  /*1f420*/  IMAD.WIDE.U32 R74, R106, -0x326172a9, RZ ;  /* 0xcd9e8d576a4a7825 */ /* 0x000fe200078e00ff */
[----:B------:R-:W-:Y:S04]  /*1f430*/  LOP3.LUT R73, R73, 0xff, RZ, 0xc0, !PT ;  /* 0x000000ff49497812 */ /* 0x000fe800078ec0ff */
[----:B------:R-:W-:Y:S02]  /*1f440*/  ISETP.GE.U32.AND P1, PT, R225, R73, PT ;  /* 0x00000049e100720c */ /* 0x000fe40003f26070 */
[----:B------:R-:W-:Y:S02]  /*1f450*/  LOP3.LUT R106, R75, UR14, R122, 0x96, !PT ;  /* 0x0000000e4b6a7c12 */ /* 0x000fe4000f8e967a */
[----:B------:R-:W-:Y:S02]  /*1f460*/  SHF.R.U32.HI R73, RZ, 0x10, R72 ;  /* 0x00000010ff497819 */ /* 0x000fe40000011648 */
[C---:B------:R-:W-:Y:S02]  /*1f470*/  LOP3.LUT R155, R74.reuse, 0xffff, RZ, 0xc0, !PT ;  /* 0x0000ffff4a9b7812 */ /* 0x040fe400078ec0ff */
[----:B------:R-:W-:Y:S02]  /*1f480*/  LOP3.LUT R73, R73, 0xff, RZ, 0xc0, !PT ;  /* 0x000000ff49497812 */ /* 0x000fe400078ec0ff */
[--C-:B------:R-:W-:Y:S02]  /*1f490*/  SHF.R.U32.HI R158, RZ, 0x10, R74.reuse ;  /* 0x00000010ff9e7819 */ /* 0x100fe4000001164a */
[----:B------:R-:W-:Y:S02]  /*1f4a0*/  LOP3.LUT R160, R74, 0xff, RZ, 0xc0, !PT ;  /* 0x000000ff4aa07812 */ /* 0x000fe400078ec0ff */
[----:B------:R-:W-:Y:S02]  /*1f4b0*/  SHF.R.U32.HI R159, RZ, 0x18, R74 ;  /* 0x00000018ff9f7819 */ /* 0x000fe4000001164a */
[----:B------:R-:W-:Y:S01]  /*1f4c0*/  LOP3.LUT R122, R75, UR14, R122, 0x96, !PT ;  /* 0x0000000e4b7a7c12 */ /* 0x000fe2000f8e967a */
[----:B----4-:R-:W-:Y:S02]  /*1f4d0*/  @!P5 HADD2 R143, -R2.H0_H0, -RZ.H0_H0 ;  /* 0xa00000ff028fd230 */ /* 0x010fe40000000900 */
[----:B-----5:R-:W-:Y:S03]  /*1f4e0*/  @!P4 HADD2 R142, -R0.H0_H0, -RZ.H0_H0 ;  /* 0xa00000ff008ec230 */ /* 0x020fe60000000900 */
[----:B------:R-:W-:Y:S01]  /*1f4f0*/  PRMT R214, R143, 0x7610, R214 ;  /* 0x000076108fd67816 */ /* 0x000fe200000000d6 */
[----:B--2---:R-:W-:Y:S01]  /*1f500*/  @!P6 HADD2 R137, -R94.H0_H0, -RZ.H0_H0 ;  /* 0xa00000ff5e89e230 */ /* 0x004fe20000000900 */
[----:B------:R-:W-:Y:S01]  /*1f510*/  PRMT R213, R142, 0x7610, R213 ;  /* 0x000076108ed57816 */ /* 0x000fe200000000d5 */
[----:B---3--:R-:W-:Y:S03]  /*1f520*/  @!P3 HADD2 R135, -R92.H0_H0, -RZ.H0_H0 ;  /* 0xa00000ff5c87b230 */ /* 0x008fe60000000900 */
[----:B------:R-:W-:Y:S02]  /*1f530*/  PRMT R212, R137, 0x7610, R212 ;  /* 0x0000761089d47816 */ /* 0x000fe400000000d4 */
[----:B------:R-:W-:Y:S01]  /*1f540*/  PRMT R211, R135, 0x7610, R211 ;  /* 0x0000761087d37816 */ /* 0x000fe200000000d3 */
[----:B------:R-:W-:Y:S05]  /*1f550*/  @!P2 HADD2 R133, -R87.H0_H0, -RZ.H0_H0 ;  /* 0xa00000ff5785a230 */ /* 0x000fea0000000900 */
[----:B------:R-:W-:Y:S01]  /*1f560*/  PRMT R216, R133, 0x7610, R216 ;  /* 0x0000761085d87816 */ /* 0x000fe200000000d8 */
[----:B------:R1:W-:Y:S01]  /*1f570*/  @!P2 STL.S16 [R1+0xac], R133 ;  /* 0x0000ac850100a387 */ /* 0x0003e20000100600 */
[C---:B------:R-:W-:Y:S11]  /*1f580*/  ISETP.GE.U32.AND P2, PT, R225.reuse, R139, PT ;  /* 0x0000008be100720c */ /* 0x040ff60003f46070 */
[----:B------:R-:W-:Y:S02]  /*1f590*/  @!UPT UIADD3 URZ, URZ, URZ, URZ ;  /* 0x0000003f3f3ff290 */ /* 0x000fe4000fffe03f */
[----:B------:R-:W-:Y:S05]  /*1f5a0*/  @!P2 HADD2 R146, -R86.H0_H0, -RZ.H0_H0 ;  /* 0xa00000ff5692a230 */ /* 0x000fea0000000900 */
[----:B------:R-:W-:Y:S01]  /*1f5b0*/  PRMT R215, R146, 0x7610, R215 ;  /* 0x0000761092d77816 */ /* 0x000fe200000000d7 */
[----:B-1----:R1:W2:Y:S04]  /*1f5c0*/  LDL.S16 R133, [R1+0xd0] ;  /* 0x0000d00001857983 */ /* 0x0022a80000100600 */
[----:B------:R-:W-:Y:S01]  /*1f5d0*/  @!P2 STL.S16 [R1+0xc4], R146 ;  /* 0x0000c4920100a387 */ /* 0x000fe20000100600 */
[C---:B------:R-:W-:Y:S02]  /*1f5e0*/  ISETP.GE.U32.AND P2, PT, R225.reuse, R76, PT ;  /* 0x0000004ce100720c */ /* 0x040fe40003f46070 */
[C---:B------:R-:W-:Y:S01]  /*1f5f0*/  LOP3.LUT R76, R106.reuse, 0xff, RZ, 0xc0, !PT ;  /* 0x000000ff6a4c7812 */ /* 0x040fe200078ec0ff */
[----:B------:R3:W-:Y:S03]  /*1f600*/  @!P5 STL.S16 [R1+0xc0], R143 ;  /* 0x0000c08f0100d387 */ /* 0x0007e60000100600 */
[----:B------:R-:W-:Y:S01]  /*1f610*/  ISETP.GE.U32.AND P5, PT, R225, R76, PT ;  /* 0x0000004ce100720c */ /* 0x000fe20003fa6070 */
[----:B------:R1:W4:Y:S01]  /*1f620*/  LDL.S16 R129, [R1+0xcc] ;  /* 0x0000cc0001817983 */ /* 0x0003220000100600 */
[----:B------:R-:W-:Y:S02]  /*1f630*/  SHF.R.U32.HI R76, RZ, 0x18, R72 ;  /* 0x00000018ff4c7819 */ /* 0x000fe40000011648 */
[----:B------:R-:W-:Y:S01]  /*1f640*/  LOP3.LUT R72, R106, 0xffff, RZ, 0xc0, !PT ;  /* 0x0000ffff6a487812 */ /* 0x000fe200078ec0ff */
[----:B------:R5:W-:Y:S02]  /*1f650*/  @!P4 STL.S16 [R1+0xbc], R142 ;  /* 0x0000bc8e0100c387 */ /* 0x000be40000100600 */
[----:B------:R-:W-:Y:S02]  /*1f660*/  @P2 LOP3.LUT R179, R179, 0x10000, RZ, 0xfc, !PT ;  /* 0x00010000b3b32812 */ /* 0x000fe400078efcff */
[----:B------:R-:W-:Y:S01]  /*1f670*/  SHF.R.U32.HI R72, RZ, 0x8, R72 ;  /* 0x00000008ff487819 */ /* 0x000fe20000011648 */
[----:B------:R1:W-:Y:S01]  /*1f680*/  @!P6 STL.S16 [R1+0xb8], R137 ;  /* 0x0000b8890100e387 */ /* 0x0003e20000100600 */
[----:B------:R-:W-:Y:S03]  /*1f690*/  LOP3.LUT R179, R179, 0xfffdffff, RZ, 0xc0, !PT ;  /* 0xfffdffffb3b37812 */ /* 0x000fe600078ec0ff */
[----:B------:R2:W4:Y:S01]  /*1f6a0*/  LDL.S16 R77, [R1+0xc8] ;  /* 0x0000c800014d7983 */ /* 0x0005220000100600 */
[----:B------:R-:W-:Y:S03]  /*1f6b0*/  @P1 LOP3.LUT R179, R179, 0x20000, RZ, 0xfc, !PT ;  /* 0x00020000b3b31812 */ /* 0x000fe600078efcff */
[----:B------:R1:W-:Y:S01]  /*1f6c0*/  @!P3 STL.S16 [R1+0xb0], R135 ;  /* 0x0000b0870100b387 */ /* 0x0003e20000100600 */
[----:B------:R-:W-:Y:S02]  /*1f6d0*/  LOP3.LUT R179, R179, 0xfffbffff, RZ, 0xc0, !PT ;  /* 0xfffbffffb3b37812 */ /* 0x000fe400078ec0ff */
[--C-:B---3--:R-:W-:Y:S01]  /*1f6e0*/  SHF.R.U32.HI R143, RZ, 0x18, R102.reuse ;  /* 0x00000018ff8f7819 */ /* 0x108fe20000011666 */
[----:B------:R3:W3:Y:S01]  /*1f6f0*/  LDL.S16 R128, [R1+0xd4] ;  /* 0x0000d40001807983 */ /* 0x0006e20000100600 */
[----:B------:R-:W-:Y:S04]  /*1f700*/  @P0 LOP3.LUT R179, R179, 0x40000, RZ, 0xfc, !PT ;  /* 0x00040000b3b30812 */ /* 0x000fe800078efcff */
[----:B------:R-:W-:Y:S02]  /*1f710*/  LOP3.LUT R179, R179, 0xfff7ffff, RZ, 0xc0, !PT ;  /* 0xfff7ffffb3b37812 */ /* 0x000fe400078ec0ff */
[----:B-----5:R-:W-:Y:S02]  /*1f720*/  LOP3.LUT R142, R102, 0xff, RZ, 0xc0, !PT ;  /* 0x000000ff668e7812 */ /* 0x020fe400078ec0ff */
[----:B------:R-:W-:Y:S02]  /*1f730*/  PRMT R102, R131, 0x7632, R102 ;  /* 0x0000763283667816 */ /* 0x000fe40000000066 */
[----:B------:R-:W-:Y:S02]  /*1f740*/  @P5 LOP3.LUT R179, R179, 0x80000, RZ, 0xfc, !PT ;  /* 0x00080000b3b35812 */ /* 0x000fe400078efcff */
[--C-:B-1----:R-:W-:Y:S02]  /*1f750*/  SHF.R.U32.HI R137, RZ, 0x10, R74.reuse ;  /* 0x00000010ff897819 */ /* 0x102fe4000001164a */
[----:B------:R-:W-:Y:S01]  /*1f760*/  SHF.R.U32.HI R135, RZ, 0x18, R74 ;  /* 0x00000018ff877819 */ /* 0x000fe2000001164a */
[----:B--2---:R-:W-:Y:S05]  /*1f770*/  @!P2 HADD2 R133, -R96.H0_H0, -RZ.H0_H0 ;  /* 0xa00000ff6085a230 */ /* 0x004fea0000000900 */
[----:B------:R-:W-:Y:S01]  /*1f780*/  PRMT R210, R133, 0x7610, R210 ;  /* 0x0000761085d27816 */ /* 0x000fe200000000d2 */
[----:B------:R-:W-:Y:S01]  /*1f790*/  @!P2 STL.S16 [R1+0xd0], R133 ;  /* 0x0000d0850100a387 */ /* 0x000fe20000100600 */
[----:B----4-:R-:W-:Y:S05]  /*1f7a0*/  @!P1 HADD2 R129, -R100.H0_H0, -RZ.H0_H0 ;  /* 0xa00000ff64819230 */ /* 0x010fea0000000900 */
[----:B------:R-:W-:Y:S01]  /*1f7b0*/  PRMT R209, R129, 0x7610, R209 ;  /* 0x0000761081d17816 */ /* 0x000fe200000000d1 */
[----:B------:R1:W-:Y:S04]  /*1f7c0*/  @!P1 STL.S16 [R1+0xcc], R129 ;  /* 0x0000cc8101009387 */ /* 0x0003e80000100600 */
[----:B------:R2:W4:Y:S01]  /*1f7d0*/  LDL.S16 R127, [R1+0xb4] ;  /* 0x0000b400017f7983 */ /* 0x0005220000100600 */
[----:B------:R-:W-:Y:S05]  /*1f7e0*/  @!P0 HADD2 R77, -R99.H0_H0, -RZ.H0_H0 ;  /* 0xa00000ff634d8230 */ /* 0x000fea0000000900 */
[----:B------:R-:W-:Y:S01]  /*1f7f0*/  PRMT R208, R77, 0x7610, R208 ;  /* 0x000076104dd07816 */ /* 0x000fe200000000d0 */
[----:B------:R5:W-:Y:S01]  /*1f800*/  @!P0 STL.S16 [R1+0xc8], R77 ;  /* 0x0000c84d01008387 */ /* 0x000be20000100600 */
[----:B---3--:R-:W-:Y:S05]  /*1f810*/  @!P5 HADD2 R128, -R3.H0_H0, -RZ.H0_H0 ;  /* 0xa00000ff0380d230 */ /* 0x008fea0000000900 */
[----:B------:R-:W-:Y:S01]  /*1f820*/  PRMT R207, R128, 0x7610, R207 ;  /* 0x0000761080cf7816 */ /* 0x000fe200000000cf */
[----:B------:R3:W-:Y:S01]  /*1f830*/  @!P5 STL.S16 [R1+0xd4], R128 ;  /* 0x0000d4800100d387 */ /* 0x0007e20000100600 */
[----:B-1----:R-:W-:Y:S02]  /*1f840*/  PRMT R129, R73, 0x5410, R76 ;  /* 0x0000541049817816 */ /* 0x002fe4000000004c */
[----:B------:R-:W-:Y:S01]  /*1f850*/  LOP3.LUT R76, R72, 0xffff, RZ, 0xc0, !PT ;  /* 0x0000ffff484c7812 */ /* 0x000fe200078ec0ff */
[--C-:B------:R-:W-:Y:S01]  /*1f860*/  HSET2.LE.AND R72, R117, R202.reuse, PT ;  /* 0x000000ca75487233 */ /* 0x100fe20003803000 */
[----:B------:R-:W-:Y:S02]  /*1f870*/  MUFU.EX2 R73, R223 ;  /* 0x000000df00497308 */ /* 0x000fe40000000800 */
[----:B------:R-:W-:Y:S02]  /*1f880*/  ISETP.GE.U32.AND P4, PT, R225, R76, PT ;  /* 0x0000004ce100720c */ /* 0x000fe40003f86070 */
[----:B------:R-:W-:Y:S02]  /*1f890*/  LOP3.LUT R72, R72, R97, RZ, 0xc0, !PT ;  /* 0x0000006148487212 */ /* 0x000fe400078ec0ff */
[----:B-----5:R-:W-:Y:S04]  /*1f8a0*/  LOP3.LUT R77, R108, 0xff, RZ, 0xc0, !PT ;  /* 0x000000ff6c4d7812 */ /* 0x020fe800078ec0ff */
[----:B------:R-:W1:Y:S01]  /*1f8b0*/  MUFU.EX2 R108, R222 ;  /* 0x000000de006c7308 */ /* 0x000e620000000800 */
[----:B------:R-:W-:Y:S01]  /*1f8c0*/  PRMT R140, R77, 0x5410, R140 ;  /* 0x000054104d8c7816 */ /* 0x000fe2000000008c */
[----:B------:R-:W-:Y:S01]  /*1f8d0*/  IMAD.WIDE.U32 R76, R126, -0x326172a9, RZ ;  /* 0xcd9e8d577e4c7825 */ /* 0x000fe200078e00ff */
[----:B---3--:R-:W-:Y:S04]  /*1f8e0*/  LOP3.LUT R128, R74, 0xff, RZ, 0xc0, !PT ;  /* 0x000000ff4a807812 */ /* 0x008fe800078ec0ff */
[----:B------:R-:W-:Y:S02]  /*1f8f0*/  LOP3.LUT R85, R76, 0xff, RZ, 0xc0, !PT ;  /* 0x000000ff4c557812 */ /* 0x000fe400078ec0ff */
[----:B-1----:R-:W-:Y:S01]  /*1f900*/  F2FP.PACK_AB R97, R73, R108 ;  /* 0x0000006c4961723e */ /* 0x002fe200000000ff */
[----:B------:R-:W-:Y:S01]  /*1f910*/  FADD.FTZ R78, R108, R111 ;  /* 0x0000006f6c4e7221 */ /* 0x000fe20000010000 */
[----:B------:R-:W-:Y:S02]  /*1f920*/  LOP3.LUT R111, R74, 0xffff, RZ, 0xc0, !PT ;  /* 0x0000ffff4a6f7812 */ /* 0x000fe400078ec0ff */
[----:B------:R-:W-:Y:S01]  /*1f930*/  PRMT R108, R107, 0x7632, R108 ;  /* 0x000076326b6c7816 */ /* 0x000fe2000000006c */
[----:B------:R-:W-:Y:S01]  /*1f940*/  FADD.FTZ R198, R73, R78 ;  /* 0x0000004e49c67221 */ /* 0x000fe20000010000 */
[----:B------:R-:W-:Y:S02]  /*1f950*/  LOP3.LUT R73, R121, UR14, R162, 0x96, !PT ;  /* 0x0000000e79497c12 */ /* 0x000fe4000f8e96a2 */
[----:B------:R-:W-:Y:S02]  /*1f960*/  LOP3.LUT R78, R77, UR14, R124, 0x96, !PT ;  /* 0x0000000e4d4e7c12 */ /* 0x000fe4000f8e967c */
[C---:B------:R-:W-:Y:S02]  /*1f970*/  LOP3.LUT R74, R73.reuse, 0xffff, RZ, 0xc0, !PT ;  /* 0x0000ffff494a7812 */ /* 0x040fe400078ec0ff */
[----:B------:R-:W-:Y:S02]  /*1f980*/  LOP3.LUT R75, R73, 0xff, RZ, 0xc0, !PT ;  /* 0x000000ff494b7812 */ /* 0x000fe400078ec0ff */
[----:B------:R-:W-:Y:S02]  /*1f990*/  SHF.R.U32.HI R74, RZ, 0x8, R74 ;  /* 0x00000008ff4a7819 */ /* 0x000fe4000001164a */
[C---:B------:R-:W-:Y:S02]  /*1f9a0*/  LOP3.LUT R125, R78.reuse, 0xffff, RZ, 0xc0, !PT ;  /* 0x0000ffff4e7d7812 */ /* 0x040fe400078ec0ff */
[----:B------:R-:W-:Y:S02]  /*1f9b0*/  PRMT R80, R75, 0x5410, R74 ;  /* 0x000054104b507816 */ /* 0x000fe4000000004a */
[--C-:B------:R-:W-:Y:S02]  /*1f9c0*/  SHF.R.U32.HI R75, RZ, 0x10, R73.reuse ;  /* 0x00000010ff4b7819 */ /* 0x100fe40000011649 */
[----:B------:R-:W-:Y:S01]  /*1f9d0*/  LOP3.LUT R126, R78, 0xff, RZ, 0xc0, !PT ;  /* 0x000000ff4e7e7812 */ /* 0x000fe200078ec0ff */
[--C-:B------:R-:W-:Y:S01]  /*1f9e0*/  HSET2.LE.AND R80, R80, R202.reuse, PT ;  /* 0x000000ca50507233 */ /* 0x100fe20003803000 */
[----:B------:R-:W-:Y:S02]  /*1f9f0*/  SHF.R.U32.HI R74, RZ, 0x18, R73 ;  /* 0x00000018ff4a7819 */ /* 0x000fe40000011649 */
[----:B------:R-:W-:Y:S01]  /*1fa00*/  LOP3.LUT R73, R75, 0xff, RZ, 0xc0, !PT ;  /* 0x000000ff4b497812 */ /* 0x000fe200078ec0ff */
[--C-:B------:R-:W-:Y:S01]  /*1fa10*/  HSET2.LE.AND R75, R140, R202.reuse, PT ;  /* 0x000000ca8c4b7233 */ /* 0x100fe20003803000 */
[----:B------:R-:W-:Y:S02]  /*1fa20*/  SHF.R.U32.HI R125, RZ, 0x8, R125 ;  /* 0x00000008ff7d7819 */ /* 0x000fe4000001167d */
[----:B------:R-:W-:Y:S02]  /*1fa30*/  ISETP.GE.U32.AND P1, PT, R225, R126, PT ;  /* 0x0000007ee100720c */ /* 0x000fe40003f26070 */
[----:B------:R-:W-:Y:S02]  /*1fa40*/  PRMT R81, R73, 0x5410, R74 ;  /* 0x0000541049517816 */ /* 0x000fe4000000004a */
[C---:B------:R-:W-:Y:S02]  /*1fa50*/  LOP3.LUT R73, R120.reuse, 0xffff, RZ, 0xc0, !PT ;  /* 0x0000ffff78497812 */ /* 0x040fe400078ec0ff */
[----:B------:R-:W-:Y:S01]  /*1fa60*/  SHF.R.U32.HI R121, RZ, 0x10, R78 ;  /* 0x00000010ff797819 */ /* 0x000fe2000001164e */
[--C-:B------:R-:W-:Y:S01]  /*1fa70*/  HSET2.LE.AND R81, R81, R202.reuse, PT ;  /* 0x000000ca51517233 */ /* 0x100fe20003803000 */
[----:B------:R-:W-:Y:S02]  /*1fa80*/  LOP3.LUT R125, R125, 0xffff, RZ, 0xc0, !PT ;  /* 0x0000ffff7d7d7812 */ /* 0x000fe400078ec0ff */
[----:B------:R-:W-:Y:S02]  /*1fa90*/  LOP3.LUT R121, R121, 0xff, RZ, 0xc0, !PT ;  /* 0x000000ff79797812 */ /* 0x000fe400078ec0ff */
[C---:B------:R-:W-:Y:S02]  /*1faa0*/  ISETP.GE.U32.AND P2, PT, R225.reuse, R125, PT ;  /* 0x0000007de100720c */ /* 0x040fe40003f46070 */
[----:B------:R-:W-:Y:S02]  /*1fab0*/  LOP3.LUT R74, R120, 0xff, RZ, 0xc0, !PT ;  /* 0x000000ff784a7812 */ /* 0x000fe400078ec0ff */
[----:B------:R-:W-:Y:S02]  /*1fac0*/  SHF.R.U32.HI R73, RZ, 0x8, R73 ;  /* 0x00000008ff497819 */ /* 0x000fe40000011649 */
[----:B------:R-:W-:Y:S02]  /*1fad0*/  ISETP.GE.U32.AND P3, PT, R225, R121, PT ;  /* 0x00000079e100720c */ /* 0x000fe40003f66070 */
[----:B------:R-:W-:Y:S01]  /*1fae0*/  PRMT R82, R74, 0x5410, R73 ;  /* 0x000054104a527816 */ /* 0x000fe20000000049 */
[--C-:B------:R-:W-:Y:S01]  /*1faf0*/  HSET2.LE.AND R74, R130, R202.reuse, PT ;  /* 0x000000ca824a7233 */ /* 0x100fe20003803000 */
[--C-:B------:R-:W-:Y:S02]  /*1fb00*/  SHF.R.U32.HI R73, RZ, 0x10, R120.reuse ;  /* 0x00000010ff497819 */ /* 0x100fe40000011678 */
[----:B------:R-:W-:Y:S01]  /*1fb10*/  SHF.R.U32.HI R120, RZ, 0x18, R120 ;  /* 0x00000018ff787819 */ /* 0x000fe20000011678 */
[--C-:B------:R-:W-:Y:S01]  /*1fb20*/  HSET2.LE.AND R82, R82, R202.reuse, PT ;  /* 0x000000ca52527233 */ /* 0x100fe20003803000 */
[----:B------:R-:W-:Y:S02]  /*1fb30*/  LOP3.LUT R73, R73, 0xff, RZ, 0xc0, !PT ;  /* 0x000000ff49497812 */ /* 0x000fe400078ec0ff */
[----:B------:R-:W-:Y:S02]  /*1fb40*/  SHF.R.U32.HI R84, RZ, 0x8, R111 ;  /* 0x00000008ff547819 */ /* 0x000fe4000001166f */
[----:B------:R-:W-:Y:S01]  /*1fb50*/  PRMT R79, R73, 0x5410, R120 ;  /* 0x00005410494f7816 */ /* 0x000fe20000000078 */
[--C-:B------:R-:W-:Y:S01]  /*1fb60*/  HSET2.LE.AND R73, R129, R202.reuse, PT ;  /* 0x000000ca81497233 */ /* 0x100fe20003803000 */
[----:B------:R-:W-:Y:S02]  /*1fb70*/  SHF.R.U32.HI R120, RZ, 0x18, R78 ;  /* 0x00000018ff787819 */ /* 0x000fe4000001164e */
[----:B------:R-:W-:Y:S01]  /*1fb80*/  LOP3.LUT R84, R84, 0xffff, RZ, 0xc0, !PT ;  /* 0x0000ffff54547812 */ /* 0x000fe200078ec0ff */
[--C-:B------:R-:W-:Y:S01]  /*1fb90*/  HSET2.LE.AND R83, R79, R202.reuse, PT ;  /* 0x000000ca4f537233 */ /* 0x100fe20003803000 */
[----:B------:R-:W-:Y:S02]  /*1fba0*/  ISETP.GE.U32.AND P6, PT, R225, R120, PT ;  /* 0x00000078e100720c */ /* 0x000fe40003fc6070 */
[----:B------:R-:W-:Y:S02]  /*1fbb0*/  LOP3.LUT R73, R73, R109, RZ, 0xc0, !PT ;  /* 0x0000006d49497212 */ /* 0x000fe400078ec0ff */
[----:B------:R-:W-:Y:S02]  /*1fbc0*/  PRMT R109, R110, 0x7632, R109 ;  /* 0x000076326e6d7816 */ /* 0x000fe4000000006d */
[----:B------:R-:W-:Y:S02]  /*1fbd0*/  LOP3.LUT R82, R82, R98, RZ, 0xc0, !PT ;  /* 0x0000006252527212 */ /* 0x000fe400078ec0ff */
[----:B------:R-:W-:Y:S02]  /*1fbe0*/  PRMT R98, R86, 0x5410, R2 ;  /* 0x0000541056627816 */ /* 0x000fe40000000002 */
[----:B------:R-:W-:Y:S02]  /*1fbf0*/  LOP3.LUT R124, R77, UR14, R124, 0x96, !PT ;  /* 0x0000000e4d7c7c12 */ /* 0x000fe4000f8e967c */
[----:B------:R-:W-:Y:S02]  /*1fc00*/  SHF.R.U32.HI R129, RZ, 0x10, R76 ;  /* 0x00000010ff817819 */ /* 0x000fe4000001164c */
[C---:B------:R-:W-:Y:S02]  /*1fc10*/  LOP3.LUT R130, R76.reuse, 0xffff, RZ, 0xc0, !PT ;  /* 0x0000ffff4c827812 */ /* 0x040fe400078ec0ff */
[----:B------:R-:W-:Y:S02]  /*1fc20*/  LOP3.LUT R140, R76, 0xffff, RZ, 0xc0, !PT ;  /* 0x0000ffff4c8c7812 */ /* 0x000fe400078ec0ff */
[----:B------:R-:W-:Y:S02]  /*1fc30*/  LOP3.LUT R74, R74, R88, RZ, 0xc0, !PT ;  /* 0x000000584a4a7212 */ /* 0x000fe400078ec0ff */
[----:B------:R-:W-:Y:S02]  /*1fc40*/  LOP3.LUT R75, R75, R89, RZ, 0xc0, !PT ;  /* 0x000000594b4b7212 */ /* 0x000fe400078ec0ff */
[----:B------:R-:W-:Y:S02]  /*1fc50*/  LOP3.LUT R80, R80, R112, RZ, 0xc0, !PT ;  /* 0x0000007050507212 */ /* 0x000fe400078ec0ff */
[----:B------:R-:W-:Y:S02]  /*1fc60*/  LOP3.LUT R81, R81, R90, RZ, 0xc0, !PT ;  /* 0x0000005a51517212 */ /* 0x000fe400078ec0ff */
[----:B------:R-:W-:Y:S02]  /*1fc70*/  LOP3.LUT R83, R83, R91, RZ, 0xc0, !PT ;  /* 0x0000005b53537212 */ /* 0x000fe400078ec0ff */
[----:B------:R-:W-:Y:S02]  /*1fc80*/  PRMT R111, R0, 0x5410, R94 ;  /* 0x00005410006f7816 */ /* 0x000fe4000000005e */
[----:B------:R-:W-:Y:S02]  /*1fc90*/  PRMT R112, R3, 0x5410, R102 ;  /* 0x0000541003707816 */ /* 0x000fe40000000066 */
[----:B------:R-:W-:Y:S02]  /*1fca0*/  LOP3.LUT R88, R119, UR13, R194, 0x96, !PT ;  /* 0x0000000d77587c12 */ /* 0x000fe4000f8e96c2 */
[C---:B------:R-:W-:Y:S02]  /*1fcb0*/  LOP3.LUT R89, R118.reuse, 0xffff, RZ, 0xc0, !PT ;  /* 0x0000ffff76597812 */ /* 0x040fe400078ec0ff */
[----:B------:R-:W-:Y:S02]  /*1fcc0*/  LOP3.LUT R90, R118, 0xff, RZ, 0xc0, !PT ;  /* 0x000000ff765a7812 */ /* 0x000fe400078ec0ff */
[----:B------:R-:W-:Y:S01]  /*1fcd0*/  SHF.R.U32.HI R91, RZ, 0x18, R118 ;  /* 0x00000018ff5b7819 */ /* 0x000fe20000011676 */
[----:B----4-:R-:W-:Y:S05]  /*1fce0*/  @!P4 HADD2 R127, -R102.H0_H0, -RZ.H0_H0 ;  /* 0xa00000ff667fc230 */ /* 0x010fea0000000900 */
[----:B------:R-:W-:Y:S01]  /*1fcf0*/  PRMT R206, R127, 0x7610, R206 ;  /* 0x000076107fce7816 */ /* 0x000fe200000000ce */
[----:B------:R1:W-:Y:S03]  /*1fd00*/  @!P4 STL.S16 [R1+0xb4], R127 ;  /* 0x0000b47f0100c387 */ /* 0x0003e60000100600 */
[----:B------:R-:W-:Y:S01]  /*1fd10*/  @!P4 PRMT R102, R206, 0x5410, RZ ;  /* 0x00005410ce66c816 */ /* 0x000fe200000000ff */
[----:B------:R2:W3:Y:S04]  /*1fd20*/  LDL.S16 R200, [R1+0xf4] ;  /* 0x0000f40001c87983 */ /* 0x0004e80000100600 */
[----:B------:R2:W4:Y:S04]  /*1fd30*/  LDL.S16 R199, [R1+0xf0] ;  /* 0x0000f00001c77983 */ /* 0x0005280000100600 */
[----:B------:R2:W5:Y:S04]  /*1fd40*/  LDL.S16 R154, [R1+0xe8] ;  /* 0x0000e800019a7983 */ /* 0x0005680000100600 */
[----:B------:R2:W2:Y:S04]  /*1fd50*/  LDL.S16 R147, [R1+0xe4] ;  /* 0x0000e40001937983 */ /* 0x0004a80000100600 */
[----:B------:R2:W2:Y:S04]  /*1fd60*/  LDL.S16 R146, [R1+0xe0] ;  /* 0x0000e00001927983 */ /* 0x0004a80000100600 */
[----:B------:R2:W2:Y:S01]  /*1fd70*/  LDL.S16 R133, [R1+0xdc] ;  /* 0x0000dc0001857983 */ /* 0x0004a20000100600 */
[--C-:B-1----:R-:W-:Y:S02]  /*1fd80*/  SHF.R.U32.HI R127, RZ, 0x18, R106.reuse ;  /* 0x00000018ff7f7819 */ /* 0x102fe4000001166a */
[----:B------:R-:W-:Y:S01]  /*1fd90*/  SHF.R.U32.HI R106, RZ, 0x10, R106 ;  /* 0x00000010ff6a7819 */ /* 0x000fe2000001166a */
[----:B------:R1:W2:Y:S01]  /*1fda0*/  LDL.S16 R131, [R1+0xec] ;  /* 0x0000ec0001837983 */ /* 0x0002a20000100600 */
[----:B------:R-:W-:Y:S02]  /*1fdb0*/  ISETP.GE.U32.AND P0, PT, R225, R127, PT ;  /* 0x0000007fe100720c */ /* 0x000fe40003f06070 */
[----:B------:R-:W-:Y:S02]  /*1fdc0*/  LOP3.LUT R117, R106, 0xff, RZ, 0xc0, !PT ;  /* 0x000000ff6a757812 */ /* 0x000fe400078ec0ff */
[----:B------:R-:W-:Y:S02]  /*1fdd0*/  PRMT R106, R105, 0x7632, R106 ;  /* 0x00007632696a7816 */ /* 0x000fe4000000006a */
[----:B------:R-:W-:Y:S02]  /*1fde0*/  ISETP.GE.U32.AND P5, PT, R225, R117, PT ;  /* 0x00000075e100720c */ /* 0x000fe40003fa6070 */
[----:B------:R-:W-:Y:S11]  /*1fdf0*/  PRMT R119, R105, 0x5410, R106 ;  /* 0x0000541069777816 */ /* 0x000ff6000000006a */
[----:B---3--:R-:W-:Y:S02]  /*1fe00*/  @!P5 HADD2 R200, -R104.H0_H0, -RZ.H0_H0 ;  /* 0xa00000ff68c8d230 */ /* 0x008fe40000000900 */
[----:B----4-:R-:W-:Y:S03]  /*1fe10*/  @!P0 HADD2 R199, -R103.H0_H0, -RZ.H0_H0 ;  /* 0xa00000ff67c78230 */ /* 0x010fe60000000900 */
[----:B------:R-:W-:Y:S01]  /*1fe20*/  PRMT R205, R200, 0x7610, R205 ;  /* 0x00007610c8cd7816 */ /* 0x000fe200000000cd */
[----:B------:R-:W-:Y:S01]  /*1fe30*/  @!P5 STL.S16 [R1+0xf4], R200 ;  /* 0x0000f4c80100d387 */ /* 0x000fe20000100600 */
[----:B------:R-:W-:Y:S01]  /*1fe40*/  LOP3.LUT P5, RZ, R179, 0x80000, RZ, 0xc0, !PT ;  /* 0x00080000b3ff7812 */ /* 0x000fe200078ac0ff */
[----:B-----5:R-:W-:Y:S01]  /*1fe50*/  @!P1 HADD2 R154, -R105.H0_H0, -RZ.H0_H0 ;  /* 0xa00000ff699a9230 */ /* 0x020fe20000000900 */
[----:B------:R-:W-:Y:S01]  /*1fe60*/  PRMT R204, R199, 0x7610, R204 ;  /* 0x00007610c7cc7816 */ /* 0x000fe200000000cc */
[----:B------:R-:W-:Y:S01]  /*1fe70*/  @!P0 STL.S16 [R1+0xf0], R199 ;  /* 0x0000f0c701008387 */ /* 0x000fe20000100600 */
[C---:B------:R-:W-:Y:S01]  /*1fe80*/  LOP3.LUT P0, RZ, R179.reuse, 0x40000, RZ, 0xc0, !PT ;  /* 0x00040000b3ff7812 */ /* 0x040fe2000780c0ff */
[----:B--2---:R-:W-:Y:S01]  /*1fe90*/  @!P2 HADD2 R147, -R106.H0_H0, -RZ.H0_H0 ;  /* 0xa00000ff6a93a230 */ /* 0x004fe20000000900 */
[----:B------:R-:W-:Y:S01]  /*1fea0*/  PRMT R203, R154, 0x7610, R203 ;  /* 0x000076109acb7816 */ /* 0x000fe200000000cb */
[----:B------:R2:W-:Y:S01]  /*1feb0*/  @!P1 STL.S16 [R1+0xe8], R154 ;  /* 0x0000e89a01009387 */ /* 0x0005e20000100600 */
[----:B------:R-:W-:Y:S01]  /*1fec0*/  LOP3.LUT P1, RZ, R179, 0x20000, RZ, 0xc0, !PT ;  /* 0x00020000b3ff7812 */ /* 0x000fe2000782c0ff */
[----:B------:R-:W-:Y:S01]  /*1fed0*/  @!P3 HADD2 R146, -R107.H0_H0, -RZ.H0_H0 ;  /* 0xa00000ff6b92b230 */ /* 0x000fe20000000900 */
[----:B------:R-:W-:Y:S01]  /*1fee0*/  PRMT R201, R147, 0x7610, R201 ;  /* 0x0000761093c97816 */ /* 0x000fe200000000c9 */
[----:B------:R-:W-:Y:S01]  /*1fef0*/  @!P2 STL.S16 [R1+0xe4], R147 ;  /* 0x0000e4930100a387 */ /* 0x000fe20000100600 */
[----:B------:R-:W-:Y:S01]  /*1ff00*/  LOP3.LUT P2, RZ, R179, 0x10000, RZ, 0xc0, !PT ;  /* 0x00010000b3ff7812 */ /* 0x000fe2000784c0ff */
[----:B------:R-:W-:Y:S01]  /*1ff10*/  @!P6 HADD2 R133, -R108.H0_H0, -RZ.H0_H0 ;  /* 0xa00000ff6c85e230 */ /* 0x000fe20000000900 */
[----:B------:R-:W-:Y:S01]  /*1ff20*/  PRMT R191, R146, 0x7610, R191 ;  /* 0x0000761092bf7816 */ /* 0x000fe200000000bf */
[----:B------:R3:W-:Y:S01]  /*1ff30*/  @!P3 STL.S16 [R1+0xe0], R146 ;  /* 0x0000e0920100b387 */ /* 0x0007e20000100600 */
[----:B------:R-:W-:Y:S02]  /*1ff40*/  ISETP.GE.U32.AND P3, PT, R225, R128, PT ;  /* 0x00000080e100720c */ /* 0x000fe40003f66070 */
[----:B------:R-:W-:Y:S01]  /*1ff50*/  PRMT R190, R133, 0x7610, R190 ;  /* 0x0000761085be7816 */ /* 0x000fe200000000be */
[----:B------:R4:W-:Y:S01]  /*1ff60*/  @!P6 STL.S16 [R1+0xdc], R133 ;  /* 0x0000dc850100e387 */ /* 0x0009e20000100600 */
[----:B------:R-:W-:Y:S02]  /*1ff70*/  ISETP.GE.U32.AND P6, PT, R225, R138, PT ;  /* 0x0000008ae100720c */ /* 0x000fe40003fc6070 */
[----:B------:R-:W-:Y:S02]  /*1ff80*/  @!P5 PRMT R3, R207, 0x5410, RZ ;  /* 0x00005410cf03d816 */ /* 0x000fe400000000ff */
[C---:B------:R-:W-:Y:S05]  /*1ff90*/  ISETP.GE.U32.AND P5, PT, R225.reuse, R128, PT ;  /* 0x00000080e100720c */ /* 0x040fea0003fa6070 */
[----:B------:R-:W-:Y:S01]  /*1ffa0*/  @!P3 HADD2 R131, -R110.H0_H0, -RZ.H0_H0 ;  /* 0xa00000ff6e83b230 */ /* 0x000fe20000000900 */
[----:B--2---:R-:W-:Y:S03]  /*1ffb0*/  LOP3.LUT R154, R76, 0xff, RZ, 0xc0, !PT ;  /* 0x000000ff4c9a7812 */ /* 0x004fe600078ec0ff */
[----:B------:R-:W-:Y:S01]  /*1ffc0*/  @!P6 PRMT R87, R216, 0x5410, RZ ;  /* 0x00005410d857e816 */ /* 0x000fe200000000ff */
[----:B------:R2:W-:Y:S01]  /*1ffd0*/  @!P3 STL.S16 [R1+0xec], R131 ;  /* 0x0000ec830100b387 */ /* 0x0005e20000100600 */
[C---:B------:R-:W-:Y:S02]  /*1ffe0*/  ISETP.GE.U32.AND P3, PT, R225.reuse, R84, PT ;  /* 0x00000054e100720c */ /* 0x040fe40003f66070 */
[----:B------:R-:W-:Y:S01]  /*1fff0*/  ISETP.GE.U32.AND P6, PT, R225, R139, PT ;  /* 0x0000008be100720c */ /* 0x000fe20003fc6070 */
[----:B------:R1:W5:Y:S01]  /*20000*/  LDL.S16 R199, [R1+0xd8] ;  /* 0x0000d80001c77983 */ /* 0x0003620000100600 */
[----:B------:R-:W-:Y:S02]  /*20010*/  PRMT R189, R131, 0x7610, R189 ;  /* 0x0000761083bd7816 */ /* 0x000fe400000000bd */
[--C-:B---3--:R-:W-:Y:S01]  /*20020*/  SHF.R.U32.HI R146, RZ, 0x10, R76.reuse ;  /* 0x00000010ff927819 */ /* 0x108fe2000001164c */
[----:B------:R-:W-:Y:S01]  /*20030*/  STG.E.U16 [R152.64+0x22], R87 ;  /* 0x0000225798007986 */ /* 0x000fe2000c101520 */
[----:B------:R-:W-:Y:S02]  /*20040*/  SHF.R.U32.HI R147, RZ, 0x18, R76 ;  /* 0x00000018ff937819 */ /* 0x000fe4000001164c */
[----:B----4-:R-:W-:Y:S02]  /*20050*/  SHF.R.U32.HI R133, RZ, 0x10, R118 ;  /* 0x00000010ff857819 */ /* 0x010fe40000011676 */
[----:B------:R-:W-:Y:S02]  /*20060*/  PRMT R118, R110, 0x5410, R109 ;  /* 0x000054106e767816 */ /* 0x000fe4000000006d */
[----:B------:R-:W-:Y:S02]  /*20070*/  @!P5 PRMT R110, R189, 0x5410, RZ ;  /* 0x00005410bd6ed816 */ /* 0x000fe400000000ff */
[----:B------:R-:W-:Y:S01]  /*20080*/  @!P6 PRMT R86, R215, 0x5410, RZ ;  /* 0x00005410d756e816 */ /* 0x000fe200000000ff */
[----:B------:R-:W-:Y:S01]  /*20090*/  MUFU.EX2 R189, R238 ;  /* 0x000000ee00bd7308 */ /* 0x000fe20000000800 */
[C---:B------:R-:W-:Y:S03]  /*200a0*/  ISETP.GE.U32.AND P6, PT, R225.reuse, R136, PT ;  /* 0x00000088e100720c */ /* 0x040fe60003fc6070 */
[----:B------:R-:W-:Y:S01]  /*200b0*/  STG.E.U16 [R148.64+0x30], R86 ;  /* 0x0000305694007986 */ /* 0x000fe2000c101520 */
[----:B--2---:R-:W-:Y:S03]  /*200c0*/  SHF.R.U32.HI R131, RZ, 0x18, R76 ;  /* 0x00000018ff837819 */ /* 0x004fe6000001164c */
[----:B------:R-:W2:Y:S01]  /*200d0*/  LDSM.16.MT88.4 R76, [R165+0x6000] ;  /* 0x00600000a54c783b */ /* 0x000ea20000004200 */
[----:B------:R-:W-:Y:S05]  /*200e0*/  ISETP.GE.U32.AND P5, PT, R225, R131, PT ;  /* 0x00000083e100720c */ /* 0x000fea0003fa6070 */
[----:B------:R-:W-:Y:S02]  /*200f0*/  @!P6 PRMT R0, R213, 0x5410, RZ ;  /* 0x00005410d500e816 */ /* 0x000fe400000000ff */
[----:B------:R-:W-:Y:S11]  /*20100*/  LOP3.LUT P6, RZ, R179, 0x4000, RZ, 0xc0, !PT ;  /* 0x00004000b3ff7812 */ /* 0x000ff600078cc0ff */
[----:B------:R-:W-:Y:S02]  /*20110*/  @!UPT UIADD3 URZ, URZ, URZ, URZ ;  /* 0x0000003f3f3ff290 */ /* 0x000fe4000fffe03f */
[----:B------:R-:W-:Y:S02]  /*20120*/  @!P6 PRMT R94, R212, 0x5410, RZ ;  /* 0x00005410d45ee816 */ /* 0x000fe400000000ff */
[----:B------:R-:W-:Y:S01]  /*20130*/  ISETP.GE.U32.AND P6, PT, R225, R127, PT ;  /* 0x0000007fe100720c */ /* 0x000fe20003fc6070 */
[-C--:B--2---:R-:W-:Y:S08]  /*20140*/  HMMA.16816.F32 R4, R72, R76.reuse, R4 ;  /* 0x0000004c4804723c */ /* 0x084ff00000001804 */
[C---:B------:R-:W-:Y:S08]  /*20150*/  HMMA.16816.F32 R8, R80.reuse, R76, R8 ;  /* 0x0000004c5008723c */ /* 0x040ff00000001808 */
[-C--:B------:R-:W-:Y:S08]  /*20160*/  HMMA.16816.F32 R12, R80, R78.reuse, R12 ;  /* 0x0000004e500c723c */ /* 0x080ff0000000180c */
[C---:B------:R-:W-:Y:S01]  /*20170*/  HMMA.16816.F32 R16, R72.reuse, R78, R16 ;  /* 0x0000004e4810723c */ /* 0x040fe20000001810 */
[----:B------:R-:W2:Y:S07]  /*20180*/  LDSM.16.MT88.4 R76, [R168+0x6000] ;  /* 0x00600000a84c783b */ /* 0x000eae0000004200 */
[-C--:B--2---:R-:W-:Y:S08]  /*20190*/  HMMA.16816.F32 R20, R72, R76.reuse, R20 ;  /* 0x0000004c4814723c */ /* 0x084ff00000001814 */
[C---:B------:R-:W-:Y:S07]  /*201a0*/  HMMA.16816.F32 R24, R80.reuse, R76, R24 ;  /* 0x0000004c5018723c */ /* 0x040fee0000001818 */
[----:B------:R-:W-:Y:S01]  /*201b0*/  LOP3.LUT R76, R137, 0xff, RZ, 0xc0, !PT ;  /* 0x000000ff894c7812 */ /* 0x000fe200078ec0ff */
[-C--:B------:R-:W-:Y:S08]  /*201c0*/  HMMA.16816.F32 R28, R80, R78.reuse, R28 ;  /* 0x0000004e501c723c */ /* 0x080ff0000000181c */
[C---:B------:R-:W-:Y:S04]  /*201d0*/  HMMA.16816.F32 R32, R72.reuse, R78, R32 ;  /* 0x0000004e4820723c */ /* 0x040fe80000001820 */
[----:B-----5:R-:W-:Y:S05]  /*201e0*/  @!P3 HADD2 R199, -R109.H0_H0, -RZ.H0_H0 ;  /* 0xa00000ff6dc7b230 */ /* 0x020fea0000000900 */
[----:B------:R-:W-:Y:S01]  /*201f0*/  PRMT R162, R199, 0x7610, R162 ;  /* 0x00007610c7a27816 */ /* 0x000fe200000000a2 */
[----:B------:R2:W-:Y:S02]  /*20200*/  @!P3 STL.S16 [R1+0xd8], R199 ;  /* 0x0000d8c70100b387 */ /* 0x0005e40000100600 */
[----:B------:R-:W-:Y:S02]  /*20210*/  IADD3 R200, P3, R148, -0x80, RZ ;  /* 0xffffff8094c87810 */ /* 0x000fe40007f7e0ff */
[----:B------:R1:W3:Y:S02]  /*20220*/  LDL.S16 R136, [R1+0x38] ;  /* 0x0000380001887983 */ /* 0x0002e40000100600 */
[----:B--2---:R-:W-:Y:S02]  /*20230*/  IADD3.X R199, R149, -0x1, RZ, P3, !PT ;  /* 0xffffffff95c77810 */ /* 0x004fe40001ffe4ff */
[----:B------:R-:W-:Y:S02]  /*20240*/  ISETP.GE.U32.AND P3, PT, R225, R134, PT ;  /* 0x00000086e100720c */ /* 0x000fe40003f66070 */
[----:B------:R1:W2:Y:S11]  /*20250*/  LDL.S16 R134, [R1+0x48] ;  /* 0x0000480001867983 */ /* 0x0002b60000100600 */
[----:B------:R-:W-:Y:S02]  /*20260*/  @!P3 PRMT R2, R214, 0x5410, RZ ;  /* 0x00005410d602b816 */ /* 0x000fe400000000ff */
[----:B------:R-:W-:Y:S03]  /*20270*/  LOP3.LUT P3, RZ, R179, 0x8000, RZ, 0xc0, !PT ;  /* 0x00008000b3ff7812 */ /* 0x000fe6000786c0ff */
[----:B------:R4:W-:Y:S04]  /*20280*/  STG.E.U16 [R148.64+0x32], R2 ;  /* 0x0000320294007986 */ /* 0x0009e8000c101520 */
[----:B------:R-:W-:Y:S04]  /*20290*/  STG.E.U16 [R150.64+0x32], R94 ;  /* 0x0000325e96007986 */ /* 0x000fe8000c101520 */
[----:B------:R5:W-:Y:S01]  /*202a0*/  STG.E.U16 [R150.64+0x30], R0 ;  /* 0x0000300096007986 */ /* 0x000be2000c101520 */
[----:B----4-:R-:W-:Y:S02]  /*202b0*/  PRMT R2, R92, 0x5410, R96 ;  /* 0x000054105c027816 */ /* 0x010fe40000000060 */
[----:B------:R-:W-:Y:S02]  /*202c0*/  @!P3 PRMT R92, R211, 0x5410, RZ ;  /* 0x00005410d35cb816 */ /* 0x000fe400000000ff */
[C---:B------:R-:W-:Y:S02]  /*202d0*/  ISETP.GE.U32.AND P3, PT, R225.reuse, R117, PT ;  /* 0x00000075e100720c */ /* 0x040fe40003f66070 */
[----:B------:R-:W-:Y:S01]  /*202e0*/  @!P2 PRMT R96, R210, 0x5410, RZ ;  /* 0x00005410d260a816 */ /* 0x000fe200000000ff */
[----:B------:R-:W-:Y:S01]  /*202f0*/  STG.E.U16 [R156.64+0x2e], R92 ;  /* 0x00002e5c9c007986 */ /* 0x000fe2000c101520 */
[C---:B------:R-:W-:Y:S02]  /*20300*/  ISETP.GE.U32.AND P2, PT, R225.reuse, R135, PT ;  /* 0x00000087e100720c */ /* 0x040fe40003f46070 */
[----:B------:R-:W-:Y:S01]  /*20310*/  PRMT R117, R104, 0x5410, R103 ;  /* 0x0000541068757816 */ /* 0x000fe20000000067 */
[----:B------:R1:W4:Y:S01]  /*20320*/  LDL.S16 R135, [R1+0x34] ;  /* 0x0000340001877983 */ /* 0x0003220000100600 */
[----:B-----5:R-:W-:Y:S02]  /*20330*/  PRMT R0, R100, 0x5410, R99 ;  /* 0x0000541064007816 */ /* 0x020fe40000000063 */
[----:B------:R-:W-:Y:S01]  /*20340*/  @!P0 PRMT R99, R208, 0x5410, RZ ;  /* 0x00005410d0638816 */ /* 0x000fe200000000ff */
[----:B------:R-:W-:Y:S01]  /*20350*/  STG.E.U16 [R156.64+0x30], R96 ;  /* 0x000030609c007986 */ /* 0x000fe2000c101520 */
[----:B------:R-:W-:Y:S02]  /*20360*/  ISETP.GE.U32.AND P0, PT, R225, R126, PT ;  /* 0x0000007ee100720c */ /* 0x000fe40003f06070 */
[----:B------:R-:W-:Y:S01]  /*20370*/  @!P3 PRMT R104, R205, 0x5410, RZ ;  /* 0x00005410cd68b816 */ /* 0x000fe200000000ff */
[----:B------:R5:W-:Y:S01]  /*20380*/  STG.E.U16 [R152.64+0x32], R99 ;  /* 0x0000326398007986 */ /* 0x000be2000c101520 */
[----:B------:R-:W-:Y:S02]  /*20390*/  ISETP.GE.U32.AND P3, PT, R225, R76, PT ;  /* 0x0000004ce100720c */ /* 0x000fe40003f66070 */
[----:B------:R-:W-:Y:S02]  /*203a0*/  LOP3.LUT R76, R129, 0xff, RZ, 0xc0, !PT ;  /* 0x000000ff814c7812 */ /* 0x000fe400078ec0ff */
[----:B------:R-:W-:Y:S02]  /*203b0*/  @!P6 PRMT R103, R204, 0x5410, RZ ;  /* 0x00005410cc67e816 */ /* 0x000fe400000000ff */
[C---:B------:R-:W-:Y:S02]  /*203c0*/  ISETP.GE.U32.AND P4, PT, R225.reuse, R76, PT ;  /* 0x0000004ce100720c */ /* 0x040fe40003f86070 */
[----:B------:R-:W-:Y:S02]  /*203d0*/  SHF.R.U32.HI R76, RZ, 0x8, R130 ;  /* 0x00000008ff4c7819 */ /* 0x000fe40000011682 */
[----:B------:R-:W-:Y:S01]  /*203e0*/  ISETP.GE.U32.AND P6, PT, R225, R125, PT ;  /* 0x0000007de100720c */ /* 0x000fe20003fc6070 */
[----:B------:R1:W4:Y:S01]  /*203f0*/  LDL.S16 R130, [R1+0x44] ;  /* 0x0000440001827983 */ /* 0x0003220000100600 */
[----:B------:R-:W-:Y:S02]  /*20400*/  @!P0 PRMT R105, R203, 0x5410, RZ ;  /* 0x00005410cb698816 */ /* 0x000fe400000000ff */
[----:B------:R-:W-:Y:S02]  /*20410*/  ISETP.GE.U32.AND P0, PT, R225, R121, PT ;  /* 0x00000079e100720c */ /* 0x000fe40003f06070 */
[----:B------:R-:W-:Y:S02]  /*20420*/  LOP3.LUT R76, R76, 0xffff, RZ, 0xc0, !PT ;  /* 0x0000ffff4c4c7812 */ /* 0x000fe400078ec0ff */
[----:B------:R-:W-:Y:S02]  /*20430*/  @!P1 PRMT R100, R209, 0x5410, RZ ;  /* 0x00005410d1649816 */ /* 0x000fe400000000ff */
[----:B------:R-:W-:Y:S02]  /*20440*/  ISETP.GE.U32.AND P1, PT, R225, R85, PT ;  /* 0x00000055e100720c */ /* 0x000fe40003f26070 */
[----:B------:R-:W-:Y:S01]  /*20450*/  LOP3.LUT R85, R145, 0xff, RZ, 0xc0, !PT ;  /* 0x000000ff91557812 */ /* 0x000fe200078ec0ff */
[----:B------:R1:W-:Y:S01]  /*20460*/  STG.E.U16 [R152.64+0x30], R100 ;  /* 0x0000306498007986 */ /* 0x0003e2000c101520 */
[----:B------:R-:W-:Y:S02]  /*20470*/  @!P6 PRMT R106, R201, 0x5410, RZ ;  /* 0x00005410c96ae816 */ /* 0x000fe400000000ff */
[----:B------:R-:W-:Y:S01]  /*20480*/  ISETP.GE.U32.AND P6, PT, R225, R120, PT ;  /* 0x00000078e100720c */ /* 0x000fe20003fc6070 */
[----:B------:R-:W-:Y:S01]  /*20490*/  STG.E.U16 [R148.64+0x42], R102 ;  /* 0x0000426694007986 */ /* 0x000fe2000c101520 */
[----:B------:R-:W-:Y:S02]  /*204a0*/  PRMT R120, R107, 0x5410, R108 ;  /* 0x000054106b787816 */ /* 0x000fe4000000006c */
[----:B------:R-:W-:Y:S01]  /*204b0*/  @!P0 PRMT R107, R191, 0x5410, RZ ;  /* 0x00005410bf6b8816 */ /* 0x000fe200000000ff */
[----:B------:R-:W-:Y:S01]  /*204c0*/  STG.E.U16 [R148.64+0x40], R3 ;  /* 0x0000400394007986 */ /* 0x000fe2000c101520 */
[----:B------:R-:W-:Y:S01]  /*204d0*/  ISETP.GE.U32.AND P0, PT, R225, R76, PT ;  /* 0x0000004ce100720c */ /* 0x000fe20003f06070 */
[----:B------:R-:W-:Y:S01]  /*204e0*/  MUFU.EX2 R191, R234 ;  /* 0x000000ea00bf7308 */ /* 0x000fe20000000800 */
[----:B------:R-:W-:Y:S01]  /*204f0*/  SHF.R.U32.HI R76, RZ, 0x8, R141 ;  /* 0x00000008ff4c7819 */ /* 0x000fe2000001168d */
[----:B------:R-:W-:Y:S01]  /*20500*/  STG.E.U16 [R150.64+0x40], R104 ;  /* 0x0000406896007986 */ /* 0x000fe2000c101520 */
[----:B------:R-:W-:Y:S02]  /*20510*/  PRMT R127, R85, 0x5410, R143 ;  /* 0x00005410557f7816 */ /* 0x000fe4000000008f */
[----:B------:R-:W-:Y:S01]  /*20520*/  PRMT R129, R142, 0x5410, R76 ;  /* 0x000054108e817816 */ /* 0x000fe2000000004c */
[----:B------:R-:W-:Y:S01]  /*20530*/  STG.E.U16 [R150.64+0x42], R103 ;  /* 0x0000426796007986 */ /* 0x000fe2000c101520 */
[----:B------:R-:W-:Y:S02]  /*20540*/  @!P6 PRMT R108, R190, 0x5410, RZ ;  /* 0x00005410be6ce816 */ /* 0x000fe400000000ff */
[----:B------:R-:W-:Y:S01]  /*20550*/  ISETP.GE.U32.AND P6, PT, R225, R84, PT ;  /* 0x00000054e100720c */ /* 0x000fe20003fc6070 */
[----:B------:R-:W1:Y:S01]  /*20560*/  LDSM.16.MT88.4 R76, [R166+0x6000] ;  /* 0x00600000a64c783b */ /* 0x000e620000004200 */
[----:B------:R-:W-:Y:S01]  /*20570*/  SHF.R.U32.HI R84, RZ, 0x8, R89 ;  /* 0x00000008ff547819 */ /* 0x000fe20000011659 */
[----:B------:R-:W-:Y:S01]  /*20580*/  MUFU.EX2 R190, R237 ;  /* 0x000000ed00be7308 */ /* 0x000fe20000000800 */
[----:B------:R-:W-:Y:S02]  /*20590*/  LOP3.LUT R89, R123, 0xffff, RZ, 0xc0, !PT ;  /* 0x0000ffff7b597812 */ /* 0x000fe400078ec0ff */
[----:B------:R-:W-:Y:S02]  /*205a0*/  PRMT R128, R90, 0x5410, R84 ;  /* 0x000054105a807816 */ /* 0x000fe40000000054 */
[----:B-----5:R-:W-:Y:S01]  /*205b0*/  PRMT R99, R93, 0x7632, R99 ;  /* 0x000076325d637816 */ /* 0x020fe20000000063 */
[----:B------:R-:W5:Y:S01]  /*205c0*/  LDSM.16.MT88.4 R84, [R167+0x6000] ;  /* 0x00600000a754783b */ /* 0x000f620000004200 */
[----:B-1----:R-:W-:Y:S02]  /*205d0*/  PRMT R100, R101, 0x7632, R100 ;  /* 0x0000763265647816 */ /* 0x002fe40000000064 */
[C---:B------:R-:W-:Y:S02]  /*205e0*/  PRMT R96, R97.reuse, 0x7632, R96 ;  /* 0x0000763261607816 */ /* 0x040fe40000000060 */
[----:B------:R-:W-:Y:S02]  /*205f0*/  @!P6 PRMT R109, R162, 0x5410, RZ ;  /* 0x00005410a26de816 */ /* 0x000fe400000000ff */
[----:B------:R-:W-:Y:S01]  /*20600*/  MUFU.EX2 R162, R241 ;  /* 0x000000f100a27308 */ /* 0x000fe20000000800 */
[----:B------:R-:W-:Y:S04]  /*20610*/  STG.E.U16 [R156.64+0x3e], R105 ;  /* 0x00003e699c007986 */ /* 0x000fe8000c101520 */
[----:B------:R1:W-:Y:S04]  /*20620*/  STG.E.U16 [R156.64+0x40], R106 ;  /* 0x0000406a9c007986 */ /* 0x0003e8000c101520 */
[----:B------:R-:W-:Y:S04]  /*20630*/  STG.E.U16 [R152.64+0x40], R107 ;  /* 0x0000406b98007986 */ /* 0x000fe8000c101520 */
[----:B------:R5:W-:Y:S04]  /*20640*/  STG.E.U16 [R152.64+0x42], R108 ;  /* 0x0000426c98007986 */ /* 0x000be8000c101520 */
[----:B------:R5:W-:Y:S04]  /*20650*/  STG.E.U16 [R148.64+0x50], R110 ;  /* 0x0000506e94007986 */ /* 0x000be8000c101520 */
[----:B------:R-:W-:Y:S01]  /*20660*/  STG.E.U16 [R148.64+0x52], R109 ;  /* 0x0000526d94007986 */ /* 0x000fe2000c101520 */
[-C--:B------:R-:W-:Y:S03]  /*20670*/  HMMA.16816.F32 R36, R72, R76.reuse, R36 ;  /* 0x0000004c4824723c */ /* 0x080fe60000001824 */
[----:B-1----:R-:W-:Y:S05]  /*20680*/  PRMT R106, R97, 0x5410, R96 ;  /* 0x00005410616a7816 */ /* 0x002fea0000000060 */
[C---:B------:R-:W-:Y:S07]  /*20690*/  HMMA.16816.F32 R40, R80.reuse, R76, R40 ;  /* 0x0000004c5028723c */ /* 0x040fee0000001828 */
[----:B------:R-:W-:Y:S01]  /*206a0*/  LOP3.LUT R76, R133, 0xff, RZ, 0xc0, !PT ;  /* 0x000000ff854c7812 */ /* 0x000fe200078ec0ff */
[-C--:B------:R-:W-:Y:S01]  /*206b0*/  HMMA.16816.F32 R44, R80, R78.reuse, R44 ;  /* 0x0000004e502c723c */ /* 0x080fe2000000182c */
[----:B-----5:R-:W-:Y:S03]  /*206c0*/  MUFU.EX2 R108, R236 ;  /* 0x000000ec006c7308 */ /* 0x020fe60000000800 */
[----:B------:R-:W-:Y:S02]  /*206d0*/  PRMT R126, R76, 0x5410, R91 ;  /* 0x000054104c7e7816 */ /* 0x000fe4000000005b */
[----:B------:R-:W-:Y:S02]  /*206e0*/  LOP3.LUT R76, R123, 0xff, RZ, 0xc0, !PT ;  /* 0x000000ff7b4c7812 */ /* 0x000fe400078ec0ff */
[C---:B------:R-:W-:Y:S04]  /*206f0*/  HMMA.16816.F32 R48, R72.reuse, R78, R48 ;  /* 0x0000004e4830723c */ /* 0x040fe80000001830 */
[--C-:B------:R-:W-:Y:S02]  /*20700*/  SHF.R.U32.HI R77, RZ, 0x10, R123.reuse ;  /* 0x00000010ff4d7819 */ /* 0x100fe4000001167b */
[----:B------:R-:W-:Y:S01]  /*20710*/  SHF.R.U32.HI R123, RZ, 0x18, R123 ;  /* 0x00000018ff7b7819 */ /* 0x000fe2000001167b */
[--C-:B------:R-:W-:Y:S01]  /*20720*/  HSET2.LE.AND R79, R127, R202.reuse, PT ;  /* 0x000000ca7f4f7233 */ /* 0x100fe20003803000 */
[-C--:B------:R-:W-:Y:S04]  /*20730*/  HMMA.16816.F32 R52, R72, R84.reuse, R52 ;  /* 0x000000544834723c */ /* 0x080fe80000001834 */
[----:B------:R-:W-:Y:S02]  /*20740*/  SHF.R.U32.HI R78, RZ, 0x8, R89 ;  /* 0x00000008ff4e7819 */ /* 0x000fe40000011659 */
[----:B------:R-:W-:Y:S02]  /*20750*/  LOP3.LUT R77, R77, 0xff, RZ, 0xc0, !PT ;  /* 0x000000ff4d4d7812 */ /* 0x000fe400078ec0ff */
[----:B------:R-:W-:Y:S01]  /*20760*/  PRMT R78, R76, 0x5410, R78 ;  /* 0x000054104c4e7816 */ /* 0x000fe2000000004e */
[C---:B------:R-:W-:Y:S04]  /*20770*/  HMMA.16816.F32 R56, R80.reuse, R84, R56 ;  /* 0x000000545038723c */ /* 0x040fe80000001838 */
[C---:B------:R-:W-:Y:S02]  /*20780*/  LOP3.LUT R76, R88.reuse, 0xffff, RZ, 0xc0, !PT ;  /* 0x0000ffff584c7812 */ /* 0x040fe400078ec0ff */
[----:B------:R-:W-:Y:S02]  /*20790*/  PRMT R123, R77, 0x5410, R123 ;  /* 0x000054104d7b7816 */ /* 0x000fe4000000007b */
[----:B------:R-:W-:Y:S01]  /*207a0*/  LOP3.LUT R77, R88, 0xff, RZ, 0xc0, !PT ;  /* 0x000000ff584d7812 */ /* 0x000fe200078ec0ff */
[-C--:B------:R-:W-:Y:S03]  /*207b0*/  HMMA.16816.F32 R60, R80, R86.reuse, R60 ;  /* 0x00000056503c723c */ /* 0x080fe6000000183c */
[----:B------:R-:W-:Y:S02]  /*207c0*/  SHF.R.U32.HI R76, RZ, 0x8, R76 ;  /* 0x00000008ff4c7819 */ /* 0x000fe4000001164c */
[----:B------:R-:W-:Y:S02]  /*207d0*/  LOP3.LUT R79, R79, R111, RZ, 0xc0, !PT ;  /* 0x0000006f4f4f7212 */ /* 0x000fe400078ec0ff */
[----:B------:R-:W-:Y:S01]  /*207e0*/  PRMT R125, R77, 0x5410, R76 ;  /* 0x000054104d7d7816 */ /* 0x000fe2000000004c */
[----:B------:R-:W-:Y:S01]  /*207f0*/  HMMA.16816.F32 R64, R72, R86, R64 ;  /* 0x000000564840723c */ /* 0x000fe20000001840 */
[----:B------:R-:W-:Y:S03]  /*20800*/  LDSM.16.MT88.4 R72, [R168+0x6800] ;  /* 0x00680000a848783b */ /* 0x000fe60000004200 */
[--C-:B------:R-:W-:Y:S01]  /*20810*/  SHF.R.U32.HI R77, RZ, 0x10, R88.reuse ;  /* 0x00000010ff4d7819 */ /* 0x100fe20000011658 */
[--C-:B------:R-:W-:Y:S01]  /*20820*/  HSET2.LE.AND R82, R128, R202.reuse, PT ;  /* 0x000000ca80527233 */ /* 0x100fe20003803000 */
[----:B------:R-:W-:Y:S01]  /*20830*/  SHF.R.U32.HI R88, RZ, 0x18, R88 ;  /* 0x00000018ff587819 */ /* 0x000fe20000011658 */
[--C-:B------:R-:W-:Y:S01]  /*20840*/  HSET2.LE.AND R76, R78, R202.reuse, PT ;  /* 0x000000ca4e4c7233 */ /* 0x100fe20003803000 */
[----:B------:R-:W-:Y:S01]  /*20850*/  LOP3.LUT R77, R77, 0xff, RZ, 0xc0, !PT ;  /* 0x000000ff4d4d7812 */ /* 0x000fe200078ec0ff */
[--C-:B------:R-:W-:Y:S03]  /*20860*/  HSET2.LE.AND R78, R129, R202.reuse, PT ;  /* 0x000000ca814e7233 */ /* 0x100fe60003803000 */
[----:B------:R-:W-:Y:S01]  /*20870*/  PRMT R121, R77, 0x5410, R88 ;  /* 0x000054104d797816 */ /* 0x000fe20000000058 */
[--C-:B------:R-:W-:Y:S01]  /*20880*/  HSET2.LE.AND R77, R123, R202.reuse, PT ;  /* 0x000000ca7b4d7233 */ /* 0x100fe20003803000 */
[----:B------:R-:W-:Y:S01]  /*20890*/  LOP3.LUT R76, R76, R113, RZ, 0xc0, !PT ;  /* 0x000000714c4c7212 */ /* 0x000fe200078ec0ff */
[----:B------:R-:W1:Y:S01]  /*208a0*/  LDSM.16.MT88.4 R88, [R165+0x6800] ;  /* 0x00680000a558783b */ /* 0x000e620000004200 */
[----:B------:R-:W-:Y:S01]  /*208b0*/  LOP3.LUT R78, R78, R98, RZ, 0xc0, !PT ;  /* 0x000000624e4e7212 */ /* 0x000fe200078ec0ff */
[--C-:B------:R-:W-:Y:S01]  /*208c0*/  HSET2.LE.AND R81, R121, R202.reuse, PT ;  /* 0x000000ca79517233 */ /* 0x100fe20003803000 */
[----:B------:R-:W-:Y:S01]  /*208d0*/  LOP3.LUT R77, R77, R114, RZ, 0xc0, !PT ;  /* 0x000000724d4d7212 */ /* 0x000fe200078ec0ff */
[--C-:B------:R-:W-:Y:S01]  /*208e0*/  HSET2.LE.AND R80, R125, R202.reuse, PT ;  /* 0x000000ca7d507233 */ /* 0x100fe20003803000 */
[----:B------:R-:W-:Y:S01]  /*208f0*/  PRMT R98, R95, 0x7632, R98 ;  /* 0x000076325f627816 */ /* 0x000fe20000000062 */
[--C-:B------:R-:W-:Y:S01]  /*20900*/  HSET2.LE.AND R83, R126, R202.reuse, PT ;  /* 0x000000ca7e537233 */ /* 0x100fe20003803000 */
[----:B------:R-:W-:Y:S02]  /*20910*/  LOP3.LUT R81, R81, R116, RZ, 0xc0, !PT ;  /* 0x0000007451517212 */ /* 0x000fe400078ec0ff */
[----:B------:R-:W-:Y:S01]  /*20920*/  LOP3.LUT R80, R80, R115, RZ, 0xc0, !PT ;  /* 0x0000007350507212 */ /* 0x000fe200078ec0ff */
[----:B------:R-:W-:Y:S01]  /*20930*/  IMAD.WIDE.U32 R114, R161, -0x2daee0ad, RZ ;  /* 0xd2511f53a1727825 */ /* 0x000fe200078e00ff */
[----:B------:R-:W-:Y:S01]  /*20940*/  LOP3.LUT R83, R83, R0, RZ, 0xc0, !PT ;  /* 0x0000000053537212 */ /* 0x000fe200078ec0ff */
[----:B------:R-:W-:Y:S01]  /*20950*/  MUFU.EX2 R161, R240 ;  /* 0x000000f000a17308 */ /* 0x000fe20000000800 */
[----:B------:R-:W-:Y:S02]  /*20960*/  LOP3.LUT R82, R82, R2, RZ, 0xc0, !PT ;  /* 0x0000000252527212 */ /* 0x000fe400078ec0ff */
[----:B------:R-:W-:Y:S02]  /*20970*/  LOP3.LUT R111, R115, UR13, R132, 0x96, !PT ;  /* 0x0000000d736f7c12 */ /* 0x000fe4000f8e9684 */
[----:B------:R-:W-:Y:S02]  /*20980*/  SHF.R.U32.HI R2, RZ, 0x8, R140 ;  /* 0x00000008ff027819 */ /* 0x000fe4000001168c */
[----:B------:R-:W-:Y:S02]  /*20990*/  LOP3.LUT R0, R146, 0xff, RZ, 0xc0, !PT ;  /* 0x000000ff92007812 */ /* 0x000fe400078ec0ff */
[----:B------:R-:W-:Y:S02]  /*209a0*/  PRMT R126, R154, 0x5410, R2 ;  /* 0x000054109a7e7816 */ /* 0x000fe40000000002 */
[----:B------:R-:W-:Y:S02]  /*209b0*/  PRMT R127, R0, 0x5410, R147 ;  /* 0x00005410007f7816 */ /* 0x000fe40000000093 */
[----:B------:R-:W-:Y:S01]  /*209c0*/  SHF.R.U32.HI R85, RZ, 0x8, R155 ;  /* 0x00000008ff557819 */ /* 0x000fe2000001169b */
[----:B------:R-:W-:Y:S01]  /*209d0*/  IMAD.WIDE.U32 R154, R163, -0x2daee0ad, RZ ;  /* 0xd2511f53a39a7825 */ /* 0x000fe200078e00ff */
[----:B------:R-:W-:Y:S01]  /*209e0*/  SHF.R.U32.HI R2, RZ, 0x10, R122 ;  /* 0x00000010ff027819 */ /* 0x000fe2000001167a */
[----:B------:R-:W5:Y:S01]  /*209f0*/  MUFU.EX2 R163, R239 ;  /* 0x000000ef00a37308 */ /* 0x000f620000000800 */
[----:B------:R-:W-:Y:S02]  /*20a00*/  PRMT R125, R160, 0x5410, R85 ;  /* 0x00005410a07d7816 */ /* 0x000fe40000000055 */
[----:B------:R-:W-:Y:S02]  /*20a10*/  LOP3.LUT R85, R122, 0xff, RZ, 0xc0, !PT ;  /* 0x000000ff7a557812 */ /* 0x000fe400078ec0ff */
[----:B------:R-:W-:Y:S02]  /*20a20*/  SHF.R.U32.HI R110, RZ, 0x10, R114 ;  /* 0x00000010ff6e7819 */ /* 0x000fe40000011672 */
[----:B------:R-:W-:Y:S02]  /*20a30*/  LOP3.LUT R84, R158, 0xff, RZ, 0xc0, !PT ;  /* 0x000000ff9e547812 */ /* 0x000fe400078ec0ff */
[----:B------:R-:W-:Y:S01]  /*20a40*/  LOP3.LUT R0, R122, 0xffff, RZ, 0xc0, !PT ;  /* 0x0000ffff7a007812 */ /* 0x000fe200078ec0ff */
[----:B------:R-:W2:Y:S01]  /*20a50*/  MUFU.EX2 R160, R243 ;  /* 0x000000f300a07308 */ /* 0x000ea20000000800 */
[----:B------:R-:W-:Y:S01]  /*20a60*/  SHF.R.U32.HI R122, RZ, 0x18, R122 ;  /* 0x00000018ff7a7819 */ /* 0x000fe2000001167a */
[-C--:B-1----:R-:W-:Y:S05]  /*20a70*/  HMMA.16816.F32 R4, R76, R88.reuse, R4 ;  /* 0x000000584c04723c */ /* 0x082fea0000001804 */
[----:B------:R-:W-:Y:S02]  /*20a80*/  PRMT R123, R84, 0x5410, R159 ;  /* 0x00005410547b7816 */ /* 0x000fe4000000009f */
[----:B------:R-:W-:Y:S01]  /*20a90*/  SHF.R.U32.HI R84, RZ, 0x8, R0 ;  /* 0x00000008ff547819 */ /* 0x000fe20000011600 */
[C---:B------:R-:W-:Y:S01]  /*20aa0*/  HMMA.16816.F32 R8, R80.reuse, R88, R8 ;  /* 0x000000585008723c */ /* 0x040fe20000001808 */
[----:B------:R-:W-:Y:S03]  /*20ab0*/  MUFU.EX2 R159, R242 ;  /* 0x000000f2009f7308 */ /* 0x000fe60000000800 */
[----:B------:R-:W-:Y:S02]  /*20ac0*/  PRMT R116, R85, 0x5410, R84 ;  /* 0x0000541055747816 */ /* 0x000fe40000000054 */
[----:B------:R-:W-:Y:S02]  /*20ad0*/  LOP3.LUT R0, R2, 0xff, RZ, 0xc0, !PT ;  /* 0x000000ff02007812 */ /* 0x000fe400078ec0ff */
[-C--:B------:R-:W-:Y:S03]  /*20ae0*/  HMMA.16816.F32 R12, R80, R90.reuse, R12 ;  /* 0x0000005a500c723c */ /* 0x080fe6000000180c */
[----:B------:R-:W1:Y:S01]  /*20af0*/  MUFU.EX2 R158, R245 ;  /* 0x000000f5009e7308 */ /* 0x000e620000000800 */
[----:B---3--:R-:W-:Y:S01]  /*20b00*/  @!P3 HADD2 R136, -R95.H0_H0, -RZ.H0_H0 ;  /* 0xa00000ff5f88b230 */ /* 0x008fe20000000900 */
[----:B------:R-:W-:Y:S02]  /*20b10*/  LOP3.LUT R88, R124, 0xffff, RZ, 0xc0, !PT ;  /* 0x0000ffff7c587812 */ /* 0x000fe400078ec0ff */
[----:B------:R-:W-:Y:S01]  /*20b20*/  LOP3.LUT R2, R115, UR13, R132, 0x96, !PT ;  /* 0x0000000d73027c12 */ /* 0x000fe2000f8e9684 */
[C---:B------:R-:W-:Y:S01]  /*20b30*/  HMMA.16816.F32 R16, R76.reuse, R90, R16 ;  /* 0x0000005a4c10723c */ /* 0x040fe20000001810 */
[----:B------:R-:W-:Y:S03]  /*20b40*/  @!P3 STL.S16 [R1+0x38], R136 ;  /* 0x000038880100b387 */ /* 0x000fe60000100600 */
[----:B------:R-:W-:Y:S01]  /*20b50*/  SHF.R.U32.HI R88, RZ, 0x8, R88 ;  /* 0x00000008ff587819 */ /* 0x000fe20000011658 */
[----:B------:R3:W3:Y:S01]  /*20b60*/  LDL.S16 R94, [R1+0x2c] ;  /* 0x00002c00015e7983 */ /* 0x0006e20000100600 */
[----:B------:R-:W-:Y:S01]  /*20b70*/  PRMT R85, R136, 0x7610, R85 ;  /* 0x0000761088557816 */ /* 0x000fe20000000055 */
[----:B------:R-:W-:Y:S01]  /*20b80*/  MUFU.EX2 R147, R246 ;  /* 0x000000f600937308 */ /* 0x000fe20000000800 */
[-C--:B------:R-:W-:Y:S04]  /*20b90*/  HMMA.16816.F32 R20, R76, R72.reuse, R20 ;  /* 0x000000484c14723c */ /* 0x080fe80000001814 */
[----:B------:R-:W-:Y:S02]  /*20ba0*/  LOP3.LUT R90, R124, 0xff, RZ, 0xc0, !PT ;  /* 0x000000ff7c5a7812 */ /* 0x000fe400078ec0ff */
[----:B------:R-:W-:Y:S02]  /*20bb0*/  LOP3.LUT R84, R2, 0xff, RZ, 0xc0, !PT ;  /* 0x000000ff02547812 */ /* 0x000fe400078ec0ff */
[C---:B------:R-:W-:Y:S04]  /*20bc0*/  HMMA.16816.F32 R24, R80.reuse, R72, R24 ;  /* 0x000000485018723c */ /* 0x040fe80000001818 */
[----:B--2---:R-:W-:Y:S01]  /*20bd0*/  @!P1 HADD2 R134, -R93.H0_H0, -RZ.H0_H0 ;  /* 0xa00000ff5d869230 */ /* 0x004fe20000000900 */
[----:B------:R-:W-:Y:S02]  /*20be0*/  PRMT R113, R90, 0x5410, R88 ;  /* 0x000054105a717816 */ /* 0x000fe40000000058 */
[----:B------:R-:W-:Y:S01]  /*20bf0*/  PRMT R122, R0, 0x5410, R122 ;  /* 0x00005410007a7816 */ /* 0x000fe2000000007a */
[-C--:B------:R-:W-:Y:S03]  /*20c00*/  HMMA.16816.F32 R28, R80, R74.reuse, R28 ;  /* 0x0000004a501c723c */ /* 0x080fe6000000181c */
[----:B------:R-:W-:Y:S02]  /*20c10*/  ISETP.GE.U32.AND P6, PT, R225, R84, PT ;  /* 0x00000054e100720c */ /* 0x000fe40003fc6070 */
[----:B------:R-:W-:Y:S02]  /*20c20*/  PRMT R0, R95, 0x5410, R98 ;  /* 0x000054105f007816 */ /* 0x000fe40000000062 */
[----:B------:R-:W-:Y:S01]  /*20c30*/  @!P3 PRMT R95, R85, 0x5410, RZ ;  /* 0x00005410555fb816 */ /* 0x000fe200000000ff */
[C---:B------:R-:W-:Y:S01]  /*20c40*/  HMMA.16816.F32 R32, R76.reuse, R74, R32 ;  /* 0x0000004a4c20723c */ /* 0x040fe20000001820 */
[----:B------:R-:W2:Y:S03]  /*20c50*/  LDSM.16.MT88.4 R84, [R166+0x6800] ;  /* 0x00680000a654783b */ /* 0x000ea60000004200 */
[----:B------:R-:W-:Y:S02]  /*20c60*/  LOP3.LUT R89, R2, 0xffff, RZ, 0xc0, !PT ;  /* 0x0000ffff02597812 */ /* 0x000fe400078ec0ff */
[--C-:B------:R-:W-:Y:S02]  /*20c70*/  SHF.R.U32.HI R3, RZ, 0x18, R2.reuse ;  /* 0x00000018ff037819 */ /* 0x100fe40000011602 */
[----:B------:R-:W-:Y:S01]  /*20c80*/  SHF.R.U32.HI R89, RZ, 0x8, R89 ;  /* 0x00000008ff597819 */ /* 0x000fe20000011659 */
[----:B------:R-:W4:Y:S01]  /*20c90*/  LDSM.16.MT88.4 R72, [R167+0x6800] ;  /* 0x00680000a748783b */ /* 0x000f220000004200 */
[----:B------:R-:W-:Y:S02]  /*20ca0*/  ISETP.GE.U32.AND P3, PT, R225, R3, PT ;  /* 0x00000003e100720c */ /* 0x000fe40003f66070 */
[----:B------:R-:W-:Y:S02]  /*20cb0*/  LOP3.LUT R91, R89, 0xffff, RZ, 0xc0, !PT ;  /* 0x0000ffff595b7812 */ /* 0x000fe400078ec0ff */
[----:B------:R-:W-:Y:S02]  /*20cc0*/  SHF.R.U32.HI R2, RZ, 0x10, R2 ;  /* 0x00000010ff027819 */ /* 0x000fe40000011602 */
[----:B------:R-:W-:Y:S01]  /*20cd0*/  PRMT R3, R101, 0x5410, R100 ;  /* 0x0000541065037816 */ /* 0x000fe20000000064 */
[----:B------:R-:W-:Y:S01]  /*20ce0*/  STG.E.U16 [R150.64+0x50], R95 ;  /* 0x0000505f96007986 */ /* 0x000fe2000c101520 */
[----:B------:R-:W-:Y:S02]  /*20cf0*/  LOP3.LUT R2, R2, 0xff, RZ, 0xc0, !PT ;  /* 0x000000ff02027812 */ /* 0x000fe400078ec0ff */
[----:B------:R-:W-:Y:S02]  /*20d00*/  PRMT R90, R134, 0x7610, R90 ;  /* 0x00007610865a7816 */ /* 0x000fe4000000005a */
[----:B-----5:R-:W-:Y:S02]  /*20d10*/  F2FP.PACK_AB R145, R162, R163 ;  /* 0x000000a3a291723e */ /* 0x020fe400000000ff */
[----:B------:R-:W-:Y:S02]  /*20d20*/  F2FP.PACK_AB R141, R160, R161 ;  /* 0x000000a1a08d723e */ /* 0x000fe400000000ff */
[----:B-1----:R-:W-:Y:S02]  /*20d30*/  F2FP.PACK_AB R143, R158, R159 ;  /* 0x0000009f9e8f723e */ /* 0x002fe400000000ff */
[----:B------:R-:W-:Y:S02]  /*20d40*/  PRMT R140, R141, 0x7632, R140 ;  /* 0x000076328d8c7816 */ /* 0x000fe4000000008c */
[----:B------:R-:W-:Y:S02]  /*20d50*/  PRMT R142, R143, 0x7632, R142 ;  /* 0x000076328f8e7816 */ /* 0x000fe4000000008e */
[----:B------:R-:W-:Y:S01]  /*20d60*/  LOP3.LUT R107, R114, 0xff, RZ, 0xc0, !PT ;  /* 0x000000ff726b7812 */ /* 0x000fe200078ec0ff */
[----:B----4-:R-:W-:Y:S01]  /*20d70*/  @!P2 HADD2 R135, -R98.H0_H0, -RZ.H0_H0 ;  /* 0xa00000ff6287a230 */ /* 0x010fe20000000900 */
[-C--:B--2---:R-:W-:Y:S04]  /*20d80*/  HMMA.16816.F32 R36, R76, R84.reuse, R36 ;  /* 0x000000544c24723c */ /* 0x084fe80000001824 */
[----:B------:R-:W-:Y:S01]  /*20d90*/  @!P2 STL.S16 [R1+0x34], R135 ;  /* 0x000034870100a387 */ /* 0x000fe20000100600 */
[----:B------:R-:W-:Y:S03]  /*20da0*/  PRMT R92, R135, 0x7610, R92 ;  /* 0x00007610875c7816 */ /* 0x000fe6000000005c */
[----:B------:R-:W-:Y:S01]  /*20db0*/  @!P1 STL.S16 [R1+0x48], R134 ;  /* 0x0000488601009387 */ /* 0x000fe20000100600 */
[C---:B------:R-:W-:Y:S03]  /*20dc0*/  HMMA.16816.F32 R40, R80.reuse, R84, R40 ;  /* 0x000000545028723c */ /* 0x040fe60000001828 */
[----:B------:R-:W-:Y:S01]  /*20dd0*/  LDSM.16.MT88.4 R132, [R165+0x7800] ;  /* 0x00780000a584783b */ /* 0x000fe20000004200 */
[----:B------:R-:W-:Y:S02]  /*20de0*/  @!P2 PRMT R98, R92, 0x5410, RZ ;  /* 0x000054105c62a816 */ /* 0x000fe400000000ff */
[----:B------:R-:W-:Y:S02]  /*20df0*/  PRMT R92, R93, 0x5410, R99 ;  /* 0x000054105d5c7816 */ /* 0x000fe40000000063 */
[-C--:B------:R-:W-:Y:S03]  /*20e00*/  HMMA.16816.F32 R44, R80, R86.reuse, R44 ;  /* 0x00000056502c723c */ /* 0x080fe6000000182c */
[----:B------:R-:W-:Y:S01]  /*20e10*/  STG.E.U16 [R150.64+0x52], R98 ;  /* 0x0000526296007986 */ /* 0x000fe2000c101520 */
[----:B------:R-:W-:Y:S01]  /*20e20*/  @!P0 HADD2 R130, -R99.H0_H0, -RZ.H0_H0 ;  /* 0xa00000ff63828230 */ /* 0x000fe20000000900 */
[----:B------:R-:W-:Y:S02]  /*20e30*/  @!P1 PRMT R93, R90, 0x5410, RZ ;  /* 0x000054105a5d9816 */ /* 0x000fe400000000ff */
[----:B------:R-:W-:Y:S01]  /*20e40*/  SHF.R.U32.HI R90, RZ, 0x18, R124 ;  /* 0x00000018ff5a7819 */ /* 0x000fe2000001167c */
[C---:B------:R-:W-:Y:S01]  /*20e50*/  HMMA.16816.F32 R48, R76.reuse, R86, R48 ;  /* 0x000000564c30723c */ /* 0x040fe20000001830 */
[----:B------:R1:W-:Y:S03]  /*20e60*/  @!P0 STL.S16 [R1+0x44], R130 ;  /* 0x0000448201008387 */ /* 0x0003e60000100600 */
[----:B------:R-:W-:Y:S01]  /*20e70*/  PRMT R88, R130, 0x7610, R88 ;  /* 0x0000761082587816 */ /* 0x000fe20000000058 */
[----:B------:R2:W4:Y:S02]  /*20e80*/  LDL.S16 R129, [R1+0x30] ;  /* 0x0000300001817983 */ /* 0x0005240000100600 */
[--C-:B------:R-:W-:Y:S01]  /*20e90*/  HSET2.LE.AND R87, R123, R202.reuse, PT ;  /* 0x000000ca7b577233 */ /* 0x100fe20003803000 */
[-C--:B------:R-:W-:Y:S01]  /*20ea0*/  HMMA.16816.F32 R52, R76, R72.reuse, R52 ;  /* 0x000000484c34723c */ /* 0x080fe20000001834 */
[----:B------:R2:W5:Y:S03]  /*20eb0*/  LDL.S16 R121, [R1+0x28] ;  /* 0x0000280001797983 */ /* 0x0005660000100600 */
[----:B------:R-:W-:Y:S01]  /*20ec0*/  @!P0 PRMT R99, R88, 0x5410, RZ ;  /* 0x0000541058638816 */ /* 0x000fe200000000ff */
[----:B------:R2:W-:Y:S01]  /*20ed0*/  STG.E.U16 [R156.64+0x4e], R93 ;  /* 0x00004e5d9c007986 */ /* 0x0005e2000c101520 */
[----:B------:R-:W-:Y:S02]  /*20ee0*/  ISETP.GE.U32.AND P0, PT, R225, R2, PT ;  /* 0x00000002e100720c */ /* 0x000fe40003f06070 */
[C---:B------:R-:W-:Y:S01]  /*20ef0*/  HMMA.16816.F32 R56, R80.reuse, R72, R56 ;  /* 0x000000485038723c */ /* 0x040fe20000001838 */
[----:B------:R-:W-:Y:S03]  /*20f00*/  STG.E.U16 [R156.64+0x50], R99 ;  /* 0x000050639c007986 */ /* 0x000fe6000c101520 */
[----:B------:R-:W-:Y:S02]  /*20f10*/  LOP3.LUT R2, R155, UR13, R144, 0x96, !PT ;  /* 0x0000000d9b027c12 */ /* 0x000fe4000f8e9690 */
[----:B------:R-:W-:Y:S01]  /*20f20*/  LOP3.LUT R87, R87, R0, RZ, 0xc0, !PT ;  /* 0x0000000057577212 */ /* 0x000fe200078ec0ff */
[--C-:B------:R-:W-:Y:S01]  /*20f30*/  HSET2.LE.AND R0, R126, R202.reuse, PT ;  /* 0x000000ca7e007233 */ /* 0x100fe20003803000 */
[-C--:B------:R-:W-:Y:S01]  /*20f40*/  HMMA.16816.F32 R60, R80, R74.reuse, R60 ;  /* 0x0000004a503c723c */ /* 0x080fe2000000183c */
[----:B-1----:R1:W5:Y:S03]  /*20f50*/  LDL.S16 R130, [R1+0x4c] ;  /* 0x00004c0001827983 */ /* 0x0023660000100600 */
[C---:B------:R-:W-:Y:S01]  /*20f60*/  LOP3.LUT R88, R2.reuse, 0xff, RZ, 0xc0, !PT ;  /* 0x000000ff02587812 */ /* 0x040fe200078ec0ff */
[--C-:B------:R-:W-:Y:S02]  /*20f70*/  HSET2.LE.AND R72, R113, R202.reuse, PT ;  /* 0x000000ca71487233 */ /* 0x100fe40003803000 */
[----:B------:R-:W-:Y:S01]  /*20f80*/  SHF.R.U32.HI R80, RZ, 0x18, R114 ;  /* 0x00000018ff507819 */ /* 0x000fe20000011672 */
[----:B------:R-:W-:Y:S01]  /*20f90*/  HMMA.16816.F32 R64, R76, R74, R64 ;  /* 0x0000004a4c40723c */ /* 0x000fe20000001840 */
[----:B------:R-:W-:Y:S03]  /*20fa0*/  LDSM.16.MT88.4 R76, [R168+0x7000] ;  /* 0x00700000a84c783b */ /* 0x000fe60000004200 */
[----:B------:R-:W-:Y:S02]  /*20fb0*/  ISETP.GE.U32.AND P2, PT, R225, R88, PT ;  /* 0x00000058e100720c */ /* 0x000fe40003f46070 */
[----:B------:R-:W-:Y:S02]  /*20fc0*/  LOP3.LUT R88, R2, 0xffff, RZ, 0xc0, !PT ;  /* 0x0000ffff02587812 */ /* 0x000fe400078ec0ff */
[----:B------:R-:W-:Y:S04]  /*20fd0*/  LOP3.LUT R72, R72, R119, RZ, 0xc0, !PT ;  /* 0x0000007748487212 */ /* 0x000fe800078ec0ff */
[----:B------:R-:W-:Y:S02]  /*20fe0*/  SHF.R.U32.HI R88, RZ, 0x8, R88 ;  /* 0x00000008ff587819 */ /* 0x000fe40000011658 */
[----:B------:R-:W-:Y:S02]  /*20ff0*/  LOP3.LUT R74, R0, R92, RZ, 0xc0, !PT ;  /* 0x0000005c004a7212 */ /* 0x000fe400078ec0ff */
[----:B------:R-:W-:Y:S02]  /*21000*/  LOP3.LUT R84, R88, 0xffff, RZ, 0xc0, !PT ;  /* 0x0000ffff58547812 */ /* 0x000fe400078ec0ff */
[----:B------:R-:W-:Y:S02]  /*21010*/  LOP3.LUT R0, R155, UR13, R144, 0x96, !PT ;  /* 0x0000000d9b007c12 */ /* 0x000fe4000f8e9690 */
[----:B------:R-:W-:Y:S02]  /*21020*/  ISETP.GE.U32.AND P1, PT, R225, R84, PT ;  /* 0x00000054e100720c */ /* 0x000fe40003f26070 */
[--C-:B------:R-:W-:Y:S02]  /*21030*/  SHF.R.U32.HI R84, RZ, 0x18, R2.reuse ;  /* 0x00000018ff547819 */ /* 0x100fe40000011602 */
[----:B------:R-:W-:Y:S02]  /*21040*/  SHF.R.U32.HI R2, RZ, 0x10, R2 ;  /* 0x00000010ff027819 */ /* 0x000fe40000011602 */
[----:B------:R-:W-:Y:S02]  /*21050*/  PRMT R144, R145, 0x7632, R144 ;  /* 0x0000763291907816 */ /* 0x000fe40000000090 */
[----:B------:R-:W-:Y:S02]  /*21060*/  LOP3.LUT R2, R2, 0xff, RZ, 0xc0, !PT ;  /* 0x000000ff02027812 */ /* 0x000fe400078ec0ff */
[----:B--2---:R-:W-:Y:S01]  /*21070*/  LOP3.LUT R93, R154, 0xff, RZ, 0xc0, !PT ;  /* 0x000000ff9a5d7812 */ /* 0x004fe200078ec0ff */
[----:B---3--:R-:W-:Y:S05]  /*21080*/  @!P4 HADD2 R94, -R101.H0_H0, -RZ.H0_H0 ;  /* 0xa00000ff655ec230 */ /* 0x008fea0000000900 */
[----:B------:R2:W-:Y:S01]  /*21090*/  @!P4 STL.S16 [R1+0x2c], R94 ;  /* 0x00002c5e0100c387 */ /* 0x0005e20000100600 */
[----:B------:R-:W-:Y:S03]  /*210a0*/  PRMT R89, R94, 0x7610, R89 ;  /* 0x000076105e597816 */ /* 0x000fe60000000059 */
[----:B------:R1:W3:Y:S01]  /*210b0*/  LDL.S16 R102, [R1+0x40] ;  /* 0x0000400001667983 */ /* 0x0002e20000100600 */
[----:B------:R-:W-:Y:S02]  /*210c0*/  @!P4 PRMT R101, R89, 0x5410, RZ ;  /* 0x000054105965c816 */ /* 0x000fe400000000ff */
[----:B------:R-:W-:Y:S01]  /*210d0*/  ISETP.GE.U32.AND P4, PT, R225, R91, PT ;  /* 0x0000005be100720c */ /* 0x000fe20003f86070 */
[----:B------:R1:W3:Y:S01]  /*210e0*/  LDL.S16 R128, [R1+0x3c] ;  /* 0x00003c0001807983 */ /* 0x0002e20000100600 */
[----:B------:R-:W-:Y:S03]  /*210f0*/  SHF.R.U32.HI R89, RZ, 0x10, R124 ;  /* 0x00000010ff597819 */ /* 0x000fe6000001167c */
[----:B------:R-:W-:Y:S01]  /*21100*/  STG.E.U16 [R152.64+0x50], R101 ;  /* 0x0000506598007986 */ /* 0x000fe2000c101520 */
[----:B------:R-:W-:Y:S04]  /*21110*/  LOP3.LUT R89, R89, 0xff, RZ, 0xc0, !PT ;  /* 0x000000ff59597812 */ /* 0x000fe800078ec0ff */
[----:B------:R-:W-:Y:S05]  /*21120*/  PRMT R105, R89, 0x5410, R90 ;  /* 0x0000541059697816 */ /* 0x000fea000000005a */
[--C-:B------:R-:W-:Y:S01]  /*21130*/  HSET2.LE.AND R73, R105, R202.reuse, PT ;  /* 0x000000ca69497233 */ /* 0x100fe20003803000 */
[----:B--2---:R-:W2:Y:S04]  /*21140*/  MUFU.EX2 R94, R231 ;  /* 0x000000e7005e7308 */ /* 0x004ea80000000800 */
[----:B------:R-:W-:Y:S01]  /*21150*/  LOP3.LUT R73, R73, R120, RZ, 0xc0, !PT ;  /* 0x0000007849497212 */ /* 0x000fe200078ec0ff */
[----:B--2---:R-:W-:Y:S01]  /*21160*/  FADD.FTZ R196, R94, R196 ;  /* 0x000000c45ec47221 */ /* 0x004fe20000010000 */
[----:B------:R-:W-:Y:S04]  /*21170*/  F2FP.PACK_AB R94, R191, R94 ;  /* 0x0000005ebf5e723e */ /* 0x000fe800000000ff */
[----:B------:R-:W-:Y:S01]  /*21180*/  PRMT R104, R94, 0x7632, R104 ;  /* 0x000076325e687816 */ /* 0x000fe20000000068 */
[----:B----4-:R-:W-:Y:S02]  /*21190*/  @!P6 HADD2 R129, -R97.H0_H0, -RZ.H0_H0 ;  /* 0xa00000ff6181e230 */ /* 0x010fe40000000900 */
[----:B-----5:R-:W-:Y:S03]  /*211a0*/  @!P4 HADD2 R121, -R96.H0_H0, -RZ.H0_H0 ;  /* 0xa00000ff6079c230 */ /* 0x020fe60000000900 */
[----:B------:R-:W-:Y:S04]  /*211b0*/  PRMT R88, R129, 0x7610, R88 ;  /* 0x0000761081587816 */ /* 0x000fe80000000058 */
[----:B------:R-:W-:Y:S02]  /*211c0*/  @!P6 PRMT R97, R88, 0x5410, RZ ;  /* 0x000054105861e816 */ /* 0x000fe400000000ff */
[----:B------:R-:W2:Y:S01]  /*211d0*/  LDSM.16.MT88.4 R88, [R165+0x7000] ;  /* 0x00700000a558783b */ /* 0x000ea20000004200 */
[----:B------:R-:W-:Y:S07]  /*211e0*/  @!P5 HADD2 R130, -R100.H0_H0, -RZ.H0_H0 ;  /* 0xa00000ff6482d230 */ /* 0x000fee0000000900 */
[----:B------:R-:W-:Y:S01]  /*211f0*/  @!P5 STL.S16 [R1+0x4c], R130 ;  /* 0x00004c820100d387 */ /* 0x000fe20000100600 */
[----:B------:R-:W-:Y:S03]  /*21200*/  PRMT R103, R130, 0x7610, R103 ;  /* 0x0000761082677816 */ /* 0x000fe60000000067 */
[----:B------:R-:W-:Y:S01]  /*21210*/  @!P6 STL.S16 [R1+0x30], R129 ;  /* 0x000030810100e387 */ /* 0x000fe20000100600 */
[----:B------:R-:W-:Y:S02]  /*21220*/  ISETP.GE.U32.AND P6, PT, R225, R84, PT ;  /* 0x00000054e100720c */ /* 0x000fe40003fc6070 */
[----:B------:R-:W-:Y:S01]  /*21230*/  PRMT R84, R121, 0x7610, R84 ;  /* 0x0000761079547816 */ /* 0x000fe20000000054 */
[----:B------:R4:W-:Y:S01]  /*21240*/  @!P4 STL.S16 [R1+0x28], R121 ;  /* 0x000028790100c387 */ /* 0x0009e20000100600 */
[----:B------:R-:W-:Y:S02]  /*21250*/  @!P5 PRMT R100, R103, 0x5410, RZ ;  /* 0x000054106764d816 */ /* 0x000fe400000000ff */
[----:B------:R-:W-:Y:S02]  /*21260*/  @!P4 PRMT R96, R84, 0x5410, RZ ;  /* 0x000054105460c816 */ /* 0x000fe400000000ff */
[----:B------:R-:W-:Y:S01]  /*21270*/  SHF.R.U32.HI R84, RZ, 0x10, R114 ;  /* 0x00000010ff547819 */ /* 0x000fe20000011672 */
[----:B------:R-:W-:Y:S01]  /*21280*/  STG.E.U16 [R152.64+0x52], R100 ;  /* 0x0000526498007986 */ /* 0x000fe2000c101520 */
[----:B------:R-:W-:Y:S02]  /*21290*/  PRMT R103, R94, 0x5410, R104 ;  /* 0x000054105e677816 */ /* 0x000fe40000000068 */
[----:B------:R-:W-:Y:S01]  /*212a0*/  LOP3.LUT R195, R84, 0xff, RZ, 0xc0, !PT ;  /* 0x000000ff54c37812 */ /* 0x000fe200078ec0ff */
[--C-:B------:R-:W-:Y:S01]  /*212b0*/  HSET2.LE.AND R84, R116, R202.reuse, PT ;  /* 0x000000ca74547233 */ /* 0x100fe20003803000 */
[----:B------:R-:W-:Y:S01]  /*212c0*/  ISETP.GE.U32.AND P4, PT, R225, R80, PT ;  /* 0x00000050e100720c */ /* 0x000fe20003f86070 */
[----:B------:R-:W-:Y:S03]  /*212d0*/  STG.E.U16 [R148.64+0x60], R97 ;  /* 0x0000606194007986 */ /* 0x000fe6000c101520 */
[----:B------:R-:W-:Y:S01]  /*212e0*/  LOP3.LUT R84, R84, R112, RZ, 0xc0, !PT ;  /* 0x0000007054547212 */ /* 0x000fe200078ec0ff */
[----:B------:R-:W-:Y:S01]  /*212f0*/  STG.E.U16 [R148.64+0x62], R96 ;  /* 0x0000626094007986 */ /* 0x000fe2000c101520 */
[----:B----4-:R-:W-:Y:S01]  /*21300*/  LOP3.LUT R121, R114, 0xff, RZ, 0xc0, !PT ;  /* 0x000000ff72797812 */ /* 0x010fe200078ec0ff */
[----:B---3--:R-:W-:Y:S02]  /*21310*/  @!P0 HADD2 R102, -R94.H0_H0, -RZ.H0_H0 ;  /* 0xa00000ff5e668230 */ /* 0x008fe40000000900 */
[----:B------:R-:W-:Y:S03]  /*21320*/  @!P3 HADD2 R128, -R104.H0_H0, -RZ.H0_H0 ;  /* 0xa00000ff6880b230 */ /* 0x000fe60000000900 */
[----:B------:R3:W-:Y:S01]  /*21330*/  @!P0 STL.S16 [R1+0x40], R102 ;  /* 0x0000406601008387 */ /* 0x0007e20000100600 */
[----:B------:R-:W-:Y:S03]  /*21340*/  PRMT R85, R102, 0x7610, R85 ;  /* 0x0000761066557816 */ /* 0x000fe60000000055 */
[----:B------:R4:W-:Y:S01]  /*21350*/  @!P3 STL.S16 [R1+0x3c], R128 ;  /* 0x00003c800100b387 */ /* 0x0009e20000100600 */
[----:B------:R-:W-:Y:S02]  /*21360*/  PRMT R86, R128, 0x7610, R86 ;  /* 0x0000761080567816 */ /* 0x000fe40000000056 */
[----:B------:R-:W-:Y:S01]  /*21370*/  @!P0 PRMT R94, R85, 0x5410, RZ ;  /* 0x00005410555e8816 */ /* 0x000fe200000000ff */
[----:B------:R1:W5:Y:S01]  /*21380*/  LDL.S16 R124, [R1+0x18] ;  /* 0x00001800017c7983 */ /* 0x0003620000100600 */
[--C-:B------:R-:W-:Y:S01]  /*21390*/  HSET2.LE.AND R85, R122, R202.reuse, PT ;  /* 0x000000ca7a557233 */ /* 0x100fe20003803000 */
[----:B------:R-:W-:Y:S01]  /*213a0*/  @!P3 PRMT R104, R86, 0x5410, RZ ;  /* 0x000054105668b816 */ /* 0x000fe200000000ff */
[--C-:B------:R-:W-:Y:S01]  /*213b0*/  HSET2.LE.AND R86, R125, R202.reuse, PT ;  /* 0x000000ca7d567233 */ /* 0x100fe20003803000 */
[----:B------:R-:W-:Y:S01]  /*213c0*/  ISETP.GE.U32.AND P0, PT, R225, R2, PT ;  /* 0x00000002e100720c */ /* 0x000fe20003f06070 */
[--C-:B------:R-:W-:Y:S01]  /*213d0*/  HSET2.LE.AND R2, R127, R202.reuse, PT ;  /* 0x000000ca7f027233 */ /* 0x100fe20003803000 */
[----:B------:R-:W-:Y:S01]  /*213e0*/  LOP3.LUT R85, R85, R117, RZ, 0xc0, !PT ;  /* 0x0000007555557212 */ /* 0x000fe200078ec0ff */
[----:B------:R1:W5:Y:S01]  /*213f0*/  LDL.S16 R122, [R1+0x24] ;  /* 0x00002400017a7983 */ /* 0x0003620000100600 */
[----:B------:R-:W-:Y:S02]  /*21400*/  LOP3.LUT R86, R86, R118, RZ, 0xc0, !PT ;  /* 0x0000007656567212 */ /* 0x000fe400078ec0ff */
[----:B------:R-:W-:Y:S01]  /*21410*/  LOP3.LUT R75, R2, R3, RZ, 0xc0, !PT ;  /* 0x00000003024b7212 */ /* 0x000fe200078ec0ff */
[----:B------:R1:W5:Y:S01]  /*21420*/  LDL.S16 R116, [R1+0x20] ;  /* 0x0000200001747983 */ /* 0x0003620000100600 */
[----:B------:R-:W-:Y:S03]  /*21430*/  LOP3.LUT R2, R114, 0xffff, RZ, 0xc0, !PT ;  /* 0x0000ffff72027812 */ /* 0x000fe600078ec0ff */
[-C--:B--2---:R-:W-:Y:S01]  /*21440*/  HMMA.16816.F32 R4, R84, R88.reuse, R4 ;  /* 0x000000585404723c */ /* 0x084fe20000001804 */
[----:B------:R-:W-:Y:S01]  /*21450*/  STG.E.U16 [R150.64+0x60], R94 ;  /* 0x0000605e96007986 */ /* 0x000fe2000c101520 */
[----:B---3--:R-:W2:Y:S03]  /*21460*/  MUFU.EX2 R102, R235 ;  /* 0x000000eb00667308 */ /* 0x008ea60000000800 */
[----:B------:R-:W-:Y:S01]  /*21470*/  STG.E.U16 [R150.64+0x62], R104 ;  /* 0x0000626896007986 */ /* 0x000fe2000c101520 */
[----:B------:R-:W-:Y:S02]  /*21480*/  SHF.R.U32.HI R2, RZ, 0x8, R2 ;  /* 0x00000008ff027819 */ /* 0x000fe40000011602 */
[C---:B------:R-:W-:Y:S01]  /*21490*/  HMMA.16816.F32 R8, R72.reuse, R88, R8 ;  /* 0x000000584808723c */ /* 0x040fe20000001808 */
[----:B----4-:R1:W3:Y:S03]  /*214a0*/  LDL.S16 R128, [R1+0x1c] ;  /* 0x00001c0001807983 */ /* 0x0102e60000100600 */
[----:B------:R-:W-:Y:S03]  /*214b0*/  LOP3.LUT R2, R2, 0xffff, RZ, 0xc0, !PT ;  /* 0x0000ffff02027812 */ /* 0x000fe600078ec0ff */
[----:B------:R-:W-:Y:S01]  /*214c0*/  LOP3.LUT R88, R154, 0xff, RZ, 0xc0, !PT ;  /* 0x000000ff9a587812 */ /* 0x000fe200078ec0ff */
[-C--:B------:R-:W-:Y:S03]  /*214d0*/  HMMA.16816.F32 R12, R72, R90.reuse, R12 ;  /* 0x0000005a480c723c */ /* 0x080fe6000000180c */
[C---:B------:R-:W-:Y:S02]  /*214e0*/  ISETP.GE.U32.AND P3, PT, R225.reuse, R88, PT ;  /* 0x00000058e100720c */ /* 0x040fe40003f66070 */
[----:B------:R-:W-:Y:S03]  /*214f0*/  ISETP.GE.U32.AND P5, PT, R225, R2, PT ;  /* 0x00000002e100720c */ /* 0x000fe60003fa6070 */
[C---:B------:R-:W-:Y:S04]  /*21500*/  HMMA.16816.F32 R16, R84.reuse, R90, R16 ;  /* 0x0000005a5410723c */ /* 0x040fe80000001810 */
[----:B--2---:R-:W-:Y:S01]  /*21510*/  F2FP.PACK_AB R92, R190, R102 ;  /* 0x00000066be5c723e */ /* 0x004fe200000000ff */
[----:B------:R-:W-:Y:S01]  /*21520*/  FADD.FTZ R194, R102, R192 ;  /* 0x000000c066c27221 */ /* 0x000fe20000010000 */
[----:B------:R-:W-:Y:S01]  /*21530*/  LOP3.LUT R102, R114, 0xffff, RZ, 0xc0, !PT ;  /* 0x0000ffff72667812 */ /* 0x000fe200078ec0ff */
[----:B------:R-:W-:Y:S01]  /*21540*/  FADD.FTZ R192, R108, R197 ;  /* 0x000000c56cc07221 */ /* 0x000fe20000010000 */
[-C--:B------:R-:W-:Y:S04]  /*21550*/  HMMA.16816.F32 R20, R84, R76.reuse, R20 ;  /* 0x0000004c5414723c */ /* 0x080fe80000001814 */
[C---:B------:R-:W-:Y:S02]  /*21560*/  PRMT R3, R92.reuse, 0x7632, R3 ;  /* 0x000076325c037816 */ /* 0x040fe40000000003 */
[----:B------:R-:W-:Y:S02]  /*21570*/  SHF.R.U32.HI R114, RZ, 0x18, R114 ;  /* 0x00000018ff727819 */ /* 0x000fe40000011672 */
[C---:B------:R-:W-:Y:S04]  /*21580*/  HMMA.16816.F32 R24, R72.reuse, R76, R24 ;  /* 0x0000004c4818723c */ /* 0x040fe80000001818 */
[----:B------:R-:W-:Y:S02]  /*21590*/  PRMT R105, R92, 0x5410, R3 ;  /* 0x000054105c697816 */ /* 0x000fe40000000003 */
[----:B------:R-:W-:Y:S02]  /*215a0*/  F2FP.PACK_AB R108, R189, R108 ;  /* 0x0000006cbd6c723e */ /* 0x000fe400000000ff */
[-C--:B------:R-:W-:Y:S04]  /*215b0*/  HMMA.16816.F32 R28, R72, R78.reuse, R28 ;  /* 0x0000004e481c723c */ /* 0x080fe8000000181c */
[----:B------:R-:W-:Y:S02]  /*215c0*/  LOP3.LUT R76, R110, 0xff, RZ, 0xc0, !PT ;  /* 0x000000ff6e4c7812 */ /* 0x000fe400078ec0ff */
[----:B------:R-:W-:Y:S02]  /*215d0*/  PRMT R146, R108, 0x7632, R146 ;  /* 0x000076326c927816 */ /* 0x000fe40000000092 */
[C---:B------:R-:W-:Y:S04]  /*215e0*/  HMMA.16816.F32 R32, R84.reuse, R78, R32 ;  /* 0x0000004e5420723c */ /* 0x040fe80000001820 */
[----:B------:R-:W-:Y:S02]  /*215f0*/  PRMT R114, R76, 0x5410, R114 ;  /* 0x000054104c727816 */ /* 0x000fe40000000072 */
[----:B------:R-:W-:Y:S01]  /*21600*/  LDSM.16.MT88.4 R76, [R167+0x7000] ;  /* 0x00700000a74c783b */ /* 0x000fe20000004200 */
[----:B------:R-:W-:Y:S02]  /*21610*/  PRMT R89, R108, 0x5410, R146 ;  /* 0x000054106c597816 */ /* 0x000fe40000000092 */
[----:B------:R-:W-:Y:S04]  /*21620*/  SHF.R.U32.HI R2, RZ, 0x8, R102 ;  /* 0x00000008ff027819 */ /* 0x000fe80000011666 */
[----:B------:R-:W-:Y:S02]  /*21630*/  PRMT R102, R107, 0x5410, R2 ;  /* 0x000054106b667816 */ /* 0x000fe40000000002 */
[----:B------:R-:W-:Y:S03]  /*21640*/  LOP3.LUT R2, R154, 0xffff, RZ, 0xc0, !PT ;  /* 0x0000ffff9a027812 */ /* 0x000fe600078ec0ff */
[--C-:B------:R-:W-:Y:S01]  /*21650*/  HSET2.LE.AND R102, R102, R202.reuse, PT ;  /* 0x000000ca66667233 */ /* 0x100fe20003803000 */
[----:B------:R-:W-:Y:S04]  /*21660*/  SHF.R.U32.HI R2, RZ, 0x8, R2 ;  /* 0x00000008ff027819 */ /* 0x000fe80000011602 */
[----:B------:R-:W-:Y:S01]  /*21670*/  LOP3.LUT R2, R2, 0xffff, RZ, 0xc0, !PT ;  /* 0x0000ffff02027812 */ /* 0x000fe200078ec0ff */
[----:B-----5:R-:W-:Y:S05]  /*21680*/  @!P1 HADD2 R124, -R3.H0_H0, -RZ.H0_H0 ;  /* 0xa00000ff037c9230 */ /* 0x020fea0000000900 */
[----:B------:R-:W-:Y:S01]  /*21690*/  PRMT R81, R124, 0x7610, R81 ;  /* 0x000076107c517816 */ /* 0x000fe20000000051 */
[----:B------:R-:W-:Y:S03]  /*216a0*/  @!P0 HADD2 R122, -R108.H0_H0, -RZ.H0_H0 ;  /* 0xa00000ff6c7a8230 */ /* 0x000fe60000000900 */
[----:B------:R-:W-:Y:S01]  /*216b0*/  @!P1 PRMT R3, R81, 0x5410, RZ ;  /* 0x0000541051039816 */ /* 0x000fe200000000ff */
[----:B------:R-:W-:Y:S01]  /*216c0*/  @!P6 HADD2 R116, -R146.H0_H0, -RZ.H0_H0 ;  /* 0xa00000ff9274e230 */ /* 0x000fe20000000900 */
[----:B------:R-:W-:Y:S03]  /*216d0*/  PRMT R91, R122, 0x7610, R91 ;  /* 0x000076107a5b7816 */ /* 0x000fe6000000005b */
[----:B------:R-:W-:Y:S01]  /*216e0*/  STG.E.U16 [R156.64+0x60], R3 ;  /* 0x000060039c007986 */ /* 0x000fe2000c101520 */
[----:B------:R-:W-:Y:S02]  /*216f0*/  PRMT R88, R116, 0x7610, R88 ;  /* 0x0000761074587816 */ /* 0x000fe40000000058 */
[----:B------:R-:W-:Y:S02]  /*21700*/  @!P0 PRMT R108, R91, 0x5410, RZ ;  /* 0x000054105b6c8816 */ /* 0x000fe400000000ff */
[----:B------:R-:W-:Y:S02]  /*21710*/  @!P6 PRMT R146, R88, 0x5410, RZ ;  /* 0x000054105892e816 */ /* 0x000fe400000000ff */
[--C-:B------:R-:W-:Y:S01]  /*21720*/  SHF.R.U32.HI R88, RZ, 0x10, R154.reuse ;  /* 0x00000010ff587819 */ /* 0x100fe2000001169a */
[----:B---3--:R-:W-:Y:S01]  /*21730*/  @!P2 HADD2 R128, -R92.H0_H0, -RZ.H0_H0 ;  /* 0xa00000ff5c80a230 */ /* 0x008fe20000000900 */
[----:B------:R-:W-:Y:S02]  /*21740*/  SHF.R.U32.HI R91, RZ, 0x18, R154 ;  /* 0x00000018ff5b7819 */ /* 0x000fe4000001169a */
[----:B------:R-:W-:Y:S02]  /*21750*/  LOP3.LUT R88, R88, 0xff, RZ, 0xc0, !PT ;  /* 0x000000ff58587812 */ /* 0x000fe400078ec0ff */
[----:B------:R-:W-:Y:S01]  /*21760*/  @!P2 STL.S16 [R1+0x1c], R128 ;  /* 0x00001c800100a387 */ /* 0x000fe20000100600 */
[----:B------:R-:W-:Y:S02]  /*21770*/  PRMT R82, R128, 0x7610, R82 ;  /* 0x0000761080527816 */ /* 0x000fe40000000052 */
[----:B------:R-:W-:Y:S01]  /*21780*/  PRMT R98, R88, 0x5410, R91 ;  /* 0x0000541058627816 */ /* 0x000fe2000000005b */
[----:B------:R-:W-:Y:S01]  /*21790*/  @!P1 STL.S16 [R1+0x18], R124 ;  /* 0x0000187c01009387 */ /* 0x000fe20000100600 */
[----:B------:R-:W-:Y:S02]  /*217a0*/  @!P2 PRMT R92, R82, 0x5410, RZ ;  /* 0x00005410525ca816 */ /* 0x000fe400000000ff */
[----:B------:R-:W-:Y:S01]  /*217b0*/  ISETP.GE.U32.AND P1, PT, R225, R121, PT ;  /* 0x00000079e100720c */ /* 0x000fe20003f26070 */
[----:B------:R1:W2:Y:S01]  /*217c0*/  LDL.S16 R90, [R1+0x14] ;  /* 0x00001400015a7983 */ /* 0x0002a20000100600 */
[----:B------:R-:W-:Y:S02]  /*217d0*/  PRMT R88, R145, 0x5410, R144 ;  /* 0x0000541091587816 */ /* 0x000fe40000000090 */
[C---:B------:R-:W-:Y:S01]  /*217e0*/  ISETP.GE.U32.AND P2, PT, R225.reuse, R2, PT ;  /* 0x00000002e100720c */ /* 0x040fe20003f46070 */
[----:B------:R-:W3:Y:S01]  /*217f0*/  LDSM.16.MT88.4 R80, [R166+0x7000] ;  /* 0x00700000a650783b */ /* 0x000ee20000004200 */
[----:B------:R-:W-:Y:S02]  /*21800*/  LOP3.LUT R2, R154, 0xffff, RZ, 0xc0, !PT ;  /* 0x0000ffff9a027812 */ /* 0x000fe400078ec0ff */
[----:B------:R-:W4:Y:S01]  /*21810*/  MUFU.EX2 R155, R244 ;  /* 0x000000f4009b7308 */ /* 0x000f220000000800 */
[----:B------:R-:W-:Y:S04]  /*21820*/  LOP3.LUT R102, R102, R88, RZ, 0xc0, !PT ;  /* 0x0000005866667212 */ /* 0x000fe800078ec0ff */
[----:B------:R-:W5:Y:S08]  /*21830*/  LDSM.16.MT88.4 R124, [R168+0x7800] ;  /* 0x00780000a87c783b */ /* 0x000f700000004200 */
[----:B------:R-:W-:Y:S04]  /*21840*/  STG.E.U16 [R156.64+0x5e], R92 ;  /* 0x00005e5c9c007986 */ /* 0x000fe8000c101520 */
[----:B------:R-:W-:Y:S04]  /*21850*/  @!P0 STL.S16 [R1+0x24], R122 ;  /* 0x0000247a01008387 */ /* 0x000fe80000100600 */
[----:B------:R-:W-:Y:S04]  /*21860*/  STG.E.U16 [R152.64+0x60], R108 ;  /* 0x0000606c98007986 */ /* 0x000fe8000c101520 */
[----:B------:R-:W-:Y:S01]  /*21870*/  @!P6 STL.S16 [R1+0x20], R116 ;  /* 0x000020740100e387 */ /* 0x000fe20000100600 */
[----:B------:R-:W-:Y:S03]  /*21880*/  ISETP.GE.U32.AND P6, PT, R225, R195, PT ;  /* 0x000000c3e100720c */ /* 0x000fe60003fc6070 */
[----:B------:R-:W1:Y:S01]  /*21890*/  LDSM.16.MT88.4 R116, [R166+0x7800] ;  /* 0x00780000a674783b */ /* 0x000e620000004200 */
[-C--:B---3--:R-:W-:Y:S07]  /*218a0*/  HMMA.16816.F32 R36, R84, R80.reuse, R36 ;  /* 0x000000505424723c */ /* 0x088fee0000001824 */
[----:B------:R-:W-:Y:S01]  /*218b0*/  STG.E.U16 [R152.64+0x62], R146 ;  /* 0x0000629298007986 */ /* 0x000fe2000c101520 */
[C---:B------:R-:W-:Y:S07]  /*218c0*/  HMMA.16816.F32 R40, R72.reuse, R80, R40 ;  /* 0x000000504828723c */ /* 0x040fee0000001828 */
[----:B------:R-:W-:Y:S01]  /*218d0*/  LOP3.LUT R81, R0, 0xffff, RZ, 0xc0, !PT ;  /* 0x0000ffff00517812 */ /* 0x000fe200078ec0ff */
[-C--:B------:R-:W-:Y:S04]  /*218e0*/  HMMA.16816.F32 R44, R72, R82.reuse, R44 ;  /* 0x00000052482c723c */ /* 0x080fe8000000182c */
[----:B------:R-:W-:Y:S02]  /*218f0*/  SHF.R.U32.HI R81, RZ, 0x8, R81 ;  /* 0x00000008ff517819 */ /* 0x000fe40000011651 */
[----:B------:R-:W-:Y:S02]  /*21900*/  SHF.R.U32.HI R80, RZ, 0x10, R111 ;  /* 0x00000010ff507819 */ /* 0x000fe4000001166f */
[C---:B------:R-:W-:Y:S08]  /*21910*/  HMMA.16816.F32 R48, R84.reuse, R82, R48 ;  /* 0x000000525430723c */ /* 0x040ff00000001830 */
[-C--:B------:R-:W-:Y:S08]  /*21920*/  HMMA.16816.F32 R52, R84, R76.reuse, R52 ;  /* 0x0000004c5434723c */ /* 0x080ff00000001834 */
[C---:B------:R-:W-:Y:S08]  /*21930*/  HMMA.16816.F32 R56, R72.reuse, R76, R56 ;  /* 0x0000004c4838723c */ /* 0x040ff00000001838 */
[-C--:B------:R-:W-:Y:S07]  /*21940*/  HMMA.16816.F32 R60, R72, R78.reuse, R60 ;  /* 0x0000004e483c723c */ /* 0x080fee000000183c */
[----:B------:R-:W-:Y:S01]  /*21950*/  PRMT R72, R141, 0x5410, R140 ;  /* 0x000054108d487816 */ /* 0x000fe2000000008c */
[----:B------:R-:W-:Y:S07]  /*21960*/  HMMA.16816.F32 R64, R84, R78, R64 ;  /* 0x0000004e5440723c */ /* 0x000fee0000001840 */
[--C-:B------:R-:W-:Y:S02]  /*21970*/  HSET2.LE.AND R79, R98, R202.reuse, PT ;  /* 0x000000ca624f7233 */ /* 0x100fe40003803000 */
[----:B--2---:R-:W-:Y:S05]  /*21980*/  @!P1 HADD2 R90, -R145.H0_H0, -RZ.H0_H0 ;  /* 0xa00000ff915a9230 */ /* 0x004fea0000000900 */
[----:B------:R2:W-:Y:S01]  /*21990*/  @!P1 STL.S16 [R1+0x14], R90 ;  /* 0x0000145a01009387 */ /* 0x0005e20000100600 */
[----:B------:R-:W-:Y:S03]  /*219a0*/  PRMT R95, R90, 0x7610, R95 ;  /* 0x000076105a5f7816 */ /* 0x000fe6000000005f */
[----:B------:R3:W3:Y:S01]  /*219b0*/  LDL.S16 R109, [R1+0x10] ;  /* 0x00001000016d7983 */ /* 0x0006e20000100600 */
[----:B------:R-:W-:Y:S02]  /*219c0*/  @!P1 PRMT R145, R95, 0x5410, RZ ;  /* 0x000054105f919816 */ /* 0x000fe400000000ff */
[----:B------:R-:W-:Y:S01]  /*219d0*/  LOP3.LUT R95, R0, 0xff, RZ, 0xc0, !PT ;  /* 0x000000ff005f7812 */ /* 0x000fe200078ec0ff */
[----:B------:R1:W3:Y:S03]  /*219e0*/  LDL.S16 R201, [R1+0xc] ;  /* 0x00000c0001c97983 */ /* 0x0002e60000100600 */
[----:B------:R-:W-:Y:S01]  /*219f0*/  PRMT R81, R95, 0x5410, R81 ;  /* 0x000054105f517816 */ /* 0x000fe20000000051 */
[----:B------:R1:W3:Y:S04]  /*21a00*/  LDL.S16 R197, [R1+0x8] ;  /* 0x0000080001c57983 */ /* 0x0002e80000100600 */
[----:B------:R1:W3:Y:S01]  /*21a10*/  LDL.S16 R82, [R1+0x4] ;  /* 0x0000040001527983 */ /* 0x0002e20000100600 */
[--C-:B------:R-:W-:Y:S03]  /*21a20*/  HSET2.LE.AND R76, R81, R202.reuse, PT ;  /* 0x000000ca514c7233 */ /* 0x100fe60003803000 */
[----:B------:R1:W3:Y:S02]  /*21a30*/  LDL.S16 R81, [R1] ;  /* 0x0000000001517983 */ /* 0x0002e40000100600 */
[----:B------:R-:W-:Y:S02]  /*21a40*/  LOP3.LUT R76, R76, R105, RZ, 0xc0, !PT ;  /* 0x000000694c4c7212 */ /* 0x000fe400078ec0ff */
[----:B------:R-:W-:Y:S01]  /*21a50*/  STG.E.U16 [R148.64+0x70], R145 ;  /* 0x0000709194007986 */ /* 0x000fe2000c101520 */
[----:B--2---:R-:W-:Y:S02]  /*21a60*/  SHF.R.U32.HI R90, RZ, 0x8, R2 ;  /* 0x00000008ff5a7819 */ /* 0x004fe40000011602 */
[----:B------:R-:W-:Y:S02]  /*21a70*/  SHF.R.U32.HI R2, RZ, 0x10, R154 ;  /* 0x00000010ff027819 */ /* 0x000fe4000001169a */
[----:B------:R-:W-:Y:S02]  /*21a80*/  PRMT R107, R93, 0x5410, R90 ;  /* 0x000054105d6b7816 */ /* 0x000fe4000000005a */
[----:B------:R-:W-:Y:S02]  /*21a90*/  LOP3.LUT R2, R2, 0xff, RZ, 0xc0, !PT ;  /* 0x000000ff02027812 */ /* 0x000fe400078ec0ff */
[----:B------:R-:W-:Y:S01]  /*21aa0*/  LOP3.LUT R93, R111, 0xff, RZ, 0xc0, !PT ;  /* 0x000000ff6f5d7812 */ /* 0x000fe200078ec0ff */
[--C-:B------:R-:W-:Y:S01]  /*21ab0*/  HSET2.LE.AND R78, R107, R202.reuse, PT ;  /* 0x000000ca6b4e7233 */ /* 0x100fe20003803000 */
[----:B------:R-:W-:Y:S02]  /*21ac0*/  ISETP.GE.U32.AND P1, PT, R225, R2, PT ;  /* 0x00000002e100720c */ /* 0x000fe40003f26070 */
[----:B------:R-:W-:Y:S02]  /*21ad0*/  LOP3.LUT R2, R111, 0xffff, RZ, 0xc0, !PT ;  /* 0x0000ffff6f027812 */ /* 0x000fe400078ec0ff */
[----:B------:R-:W-:Y:S02]  /*21ae0*/  SHF.R.U32.HI R111, RZ, 0x18, R111 ;  /* 0x00000018ff6f7819 */ /* 0x000fe4000001166f */
[----:B------:R-:W-:Y:S02]  /*21af0*/  SHF.R.U32.HI R91, RZ, 0x8, R2 ;  /* 0x00000008ff5b7819 */ /* 0x000fe40000011602 */
[----:B------:R-:W-:Y:S02]  /*21b00*/  LOP3.LUT R2, R80, 0xff, RZ, 0xc0, !PT ;  /* 0x000000ff50027812 */ /* 0x000fe400078ec0ff */
[--C-:B------:R-:W-:Y:S02]  /*21b10*/  SHF.R.U32.HI R90, RZ, 0x10, R0.reuse ;  /* 0x00000010ff5a7819 */ /* 0x100fe40000011600 */
[----:B------:R-:W-:Y:S02]  /*21b20*/  PRMT R111, R2, 0x5410, R111 ;  /* 0x00005410026f7816 */ /* 0x000fe4000000006f */
[----:B------:R-:W-:Y:S02]  /*21b30*/  PRMT R91, R93, 0x5410, R91 ;  /* 0x000054105d5b7816 */ /* 0x000fe4000000005b */
[----:B------:R-:W-:Y:S01]  /*21b40*/  SHF.R.U32.HI R80, RZ, 0x18, R0 ;  /* 0x00000018ff507819 */ /* 0x000fe20000011600 */
[--C-:B------:R-:W-:Y:S01]  /*21b50*/  HSET2.LE.AND R101, R111, R202.reuse, PT ;  /* 0x000000ca6f657233 */ /* 0x100fe20003803000 */
[----:B------:R-:W-:Y:S01]  /*21b60*/  LOP3.LUT R0, R90, 0xff, RZ, 0xc0, !PT ;  /* 0x000000ff5a007812 */ /* 0x000fe200078ec0ff */
[--C-:B------:R-:W-:Y:S01]  /*21b70*/  HSET2.LE.AND R100, R91, R202.reuse, PT ;  /* 0x000000ca5b647233 */ /* 0x100fe20003803000 */
[----:B----4-:R-:W-:Y:S02]  /*21b80*/  F2FP.PACK_AB R2, R147, R155 ;  /* 0x0000009b9302723e */ /* 0x010fe400000000ff */
[----:B------:R-:W-:Y:S01]  /*21b90*/  LOP3.LUT R101, R101, R103, RZ, 0xc0, !PT ;  /* 0x0000006765657212 */ /* 0x000fe200078ec0ff */
[--C-:B------:R-:W-:Y:S01]  /*21ba0*/  HSET2.LE.AND R103, R114, R202.reuse, PT ;  /* 0x000000ca72677233 */ /* 0x100fe20003803000 */
[----:B------:R-:W-:Y:S01]  /*21bb0*/  PRMT R80, R0, 0x5410, R80 ;  /* 0x0000541000507816 */ /* 0x000fe20000000050 */
[----:B------:R-:W-:Y:S01]  /*21bc0*/  @!P1 HADD2 R252, -R2.H0_H0, -RZ.H0_H0 ;  /* 0xa00000ff02fc9230 */ /* 0x000fe20000000900 */
[----:B------:R-:W-:Y:S02]  /*21bd0*/  PRMT R0, R2, 0x7632, R0 ;  /* 0x0000763202007816 */ /* 0x000fe40000000000 */
[----:B------:R-:W-:Y:S01]  /*21be0*/  LOP3.LUT R103, R103, R72, RZ, 0xc0, !PT ;  /* 0x0000004867677212 */ /* 0x000fe200078ec0ff */
[----:B------:R-:W-:Y:S01]  /*21bf0*/  HSET2.LE.AND R77, R80, R202, PT ;  /* 0x000000ca504d7233 */ /* 0x000fe20003803000 */
[----:B------:R-:W-:Y:S01]  /*21c00*/  LOP3.LUT R100, R100, R106, RZ, 0xc0, !PT ;  /* 0x0000006a64647212 */ /* 0x000fe200078ec0ff */
[----:B------:R-:W2:Y:S01]  /*21c10*/  LDSM.16.MT88.4 R72, [R167+0x7800] ;  /* 0x00780000a748783b */ /* 0x000ea20000004200 */
[----:B------:R-:W-:Y:S02]  /*21c20*/  PRMT R80, R143, 0x5410, R142 ;  /* 0x000054108f507816 */ /* 0x000fe4000000008e */
[----:B------:R-:W-:Y:S02]  /*21c30*/  PRMT R3, R2, 0x5410, R0 ;  /* 0x0000541002037816 */ /* 0x000fe40000000000 */
[----:B------:R-:W-:Y:S01]  /*21c40*/  @!P1 PRMT R2, R252, 0x5410, RZ ;  /* 0x00005410fc029816 */ /* 0x000fe200000000ff */
[-C--:B------:R-:W-:Y:S05]  /*21c50*/  HMMA.16816.F32 R136, R100, R132.reuse, R4 ;  /* 0x000000846488723c */ /* 0x080fea0000001804 */
[----:B------:R-:W-:Y:S02]  /*21c60*/  LOP3.LUT R79, R79, R3, RZ, 0xc0, !PT ;  /* 0x000000034f4f7212 */ /* 0x000fe400078ec0ff */
[----:B------:R-:W-:Y:S02]  /*21c70*/  LOP3.LUT R77, R77, R89, RZ, 0xc0, !PT ;  /* 0x000000594d4d7212 */ /* 0x000fe400078ec0ff */
[----:B------:R-:W-:Y:S03]  /*21c80*/  LOP3.LUT R78, R78, R80, RZ, 0xc0, !PT ;  /* 0x000000504e4e7212 */ /* 0x000fe600078ec0ff */
[----:B------:R-:W-:Y:S04]  /*21c90*/  SHF.R.U32.HI R154, RZ, 0x18, R154 ;  /* 0x00000018ff9a7819 */ /* 0x000fe8000001169a */
[C---:B------:R-:W-:Y:S04]  /*21ca0*/  HMMA.16816.F32 R112, R76.reuse, R132, R8 ;  /* 0x000000844c70723c */ /* 0x040fe80000001808 */
[----:B------:R-:W-:Y:S04]  /*21cb0*/  ISETP.GE.U32.AND P0, PT, R225, R154, PT ;  /* 0x0000009ae100720c */ /* 0x000fe80003f06070 */
[-C--:B------:R-:W-:Y:S08]  /*21cc0*/  HMMA.16816.F32 R104, R76, R134.reuse, R12 ;  /* 0x000000864c68723c */ /* 0x080ff0000000180c */
[C---:B------:R-:W-:Y:S04]  /*21cd0*/  HMMA.16816.F32 R132, R100.reuse, R134, R16 ;  /* 0x000000866484723c */ /* 0x040fe80000001810 */
[----:B------:R-:W-:Y:S04]  /*21ce0*/  @!P0 HADD2 R247, -R0.H0_H0, -RZ.H0_H0 ;  /* 0xa00000ff00f78230 */ /* 0x000fe80000000900 */
[-C--:B-----5:R-:W-:Y:S04]  /*21cf0*/  HMMA.16816.F32 R128, R100, R124.reuse, R20 ;  /* 0x0000007c6480723c */ /* 0x0a0fe80000001814 */
[----:B------:R-:W-:Y:S02]  /*21d00*/  @!P0 PRMT R0, R247, 0x5410, RZ ;  /* 0x00005410f7008816 */ /* 0x000fe400000000ff */
[----:B------:R-:W-:Y:S02]  /*21d10*/  ISETP.GT.AND P0, PT, R193, UR15, PT ;  /* 0x0000000fc1007c0c */ /* 0x000fe4000bf04270 */
[C---:B------:R-:W-:Y:S08]  /*21d20*/  HMMA.16816.F32 R96, R76.reuse, R124, R24 ;  /* 0x0000007c4c60723c */ /* 0x040ff00000001818 */
[-C--:B------:R-:W-:Y:S08]  /*21d30*/  HMMA.16816.F32 R92, R76, R126.reuse, R28 ;  /* 0x0000007e4c5c723c */ /* 0x080ff0000000181c */
[C---:B------:R-:W-:Y:S08]  /*21d40*/  HMMA.16816.F32 R124, R100.reuse, R126, R32 ;  /* 0x0000007e647c723c */ /* 0x040ff00000001820 */
[-C--:B-1----:R-:W-:Y:S08]  /*21d50*/  HMMA.16816.F32 R120, R100, R116.reuse, R36 ;  /* 0x000000746478723c */ /* 0x082ff00000001824 */
[C---:B------:R-:W-:Y:S08]  /*21d60*/  HMMA.16816.F32 R88, R76.reuse, R116, R40 ;  /* 0x000000744c58723c */ /* 0x040ff00000001828 */
[-C--:B------:R-:W-:Y:S08]  /*21d70*/  HMMA.16816.F32 R84, R76, R118.reuse, R44 ;  /* 0x000000764c54723c */ /* 0x080ff0000000182c */
[C---:B------:R-:W-:Y:S04]  /*21d80*/  HMMA.16816.F32 R116, R100.reuse, R118, R48 ;  /* 0x000000766474723c */ /* 0x040fe80000001830 */
[----:B---3--:R-:W-:Y:S02]  /*21d90*/  @!P5 HADD2 R109, -R144.H0_H0, -RZ.H0_H0 ;  /* 0xa00000ff906dd230 */ /* 0x008fe40000000900 */
[----:B------:R-:W-:Y:S03]  /*21da0*/  @!P6 HADD2 R201, -R141.H0_H0, -RZ.H0_H0 ;  /* 0xa00000ff8dc9e230 */ /* 0x000fe60000000900 */
[----:B------:R2:W-:Y:S03]  /*21db0*/  @!P5 STL.S16 [R1+0x10], R109 ;  /* 0x0000106d0100d387 */ /* 0x0005e60000100600 */
[----:B------:R-:W-:Y:S01]  /*21dc0*/  PRMT R7, R109, 0x7610, R7 ;  /* 0x000076106d077816 */ /* 0x000fe20000000007 */
[----:B------:R-:W-:Y:S01]  /*21dd0*/  @!P4 HADD2 R197, -R140.H0_H0, -RZ.H0_H0 ;  /* 0xa00000ff8cc5c230 */ /* 0x000fe20000000900 */
[----:B------:R-:W-:Y:S02]  /*21de0*/  @!P6 STL.S16 [R1+0xc], R201 ;  /* 0x00000cc90100e387 */ /* 0x000fe40000100600 */
[----:B------:R-:W-:Y:S01]  /*21df0*/  @!P5 PRMT R144, R7, 0x5410, RZ ;  /* 0x000054100790d816 */ /* 0x000fe200000000ff */
[----:B------:R-:W-:Y:S01]  /*21e00*/  @!P3 HADD2 R82, -R143.H0_H0, -RZ.H0_H0 ;  /* 0xa00000ff8f52b230 */ /* 0x000fe20000000900 */
[----:B------:R-:W-:Y:S01]  /*21e10*/  @!P4 STL.S16 [R1+0x8], R197 ;  /* 0x000008c50100c387 */ /* 0x000fe20000100600 */
[----:B------:R-:W-:Y:S01]  /*21e20*/  PRMT R6, R201, 0x7610, R6 ;  /* 0x00007610c9067816 */ /* 0x000fe20000000006 */
[----:B------:R-:W-:Y:S02]  /*21e30*/  @!P2 HADD2 R81, -R142.H0_H0, -RZ.H0_H0 ;  /* 0xa00000ff8e51a230 */ /* 0x000fe40000000900 */
[----:B------:R-:W-:Y:S01]  /*21e40*/  @!P3 STL.S16 [R1+0x4], R82 ;  /* 0x000004520100b387 */ /* 0x000fe20000100600 */
[----:B------:R-:W-:Y:S02]  /*21e50*/  PRMT R5, R197, 0x7610, R5 ;  /* 0x00007610c5057816 */ /* 0x000fe40000000005 */
[----:B------:R-:W-:Y:S01]  /*21e60*/  @!P6 PRMT R141, R6, 0x5410, RZ ;  /* 0x00005410068de816 */ /* 0x000fe200000000ff */
[----:B------:R1:W-:Y:S01]  /*21e70*/  @!P2 STL.S16 [R1], R81 ;  /* 0x000000510100a387 */ /* 0x0003e20000100600 */
[----:B------:R-:W-:Y:S01]  /*21e80*/  @!P4 PRMT R140, R5, 0x5410, RZ ;  /* 0x00005410058cc816 */ /* 0x000fe200000000ff */
[----:B------:R-:W-:Y:S01]  /*21e90*/  FADD.FTZ R5, R163, R198 ;  /* 0x000000c6a3057221 */ /* 0x000fe20000010000 */
[----:B------:R-:W-:Y:S01]  /*21ea0*/  PRMT R4, R82, 0x7610, R4 ;  /* 0x0000761052047816 */ /* 0x000fe20000000004 */
[----:B------:R-:W-:Y:S01]  /*21eb0*/  STG.E.U16 [R148.64+0x72], R144 ;  /* 0x0000729094007986 */ /* 0x000fe2000c101520 */
[----:B------:R-:W-:Y:S01]  /*21ec0*/  PRMT R3, R81, 0x7610, R3 ;  /* 0x0000761051037816 */ /* 0x000fe20000000003 */
[----:B------:R-:W-:Y:S01]  /*21ed0*/  FADD.FTZ R230, R162, R5 ;  /* 0x00000005a2e67221 */ /* 0x000fe20000010000 */
[----:B------:R-:W-:Y:S01]  /*21ee0*/  @!P3 PRMT R143, R4, 0x5410, RZ ;  /* 0x00005410048fb816 */ /* 0x000fe200000000ff */
[----:B------:R-:W-:Y:S01]  /*21ef0*/  STG.E.U16 [R150.64+0x70], R141 ;  /* 0x0000708d96007986 */ /* 0x000fe2000c101520 */
[-C--:B--2---:R-:W-:Y:S03]  /*21f00*/  HMMA.16816.F32 R108, R100, R72.reuse, R52 ;  /* 0x00000048646c723c */ /* 0x084fe60000001834 */
[----:B------:R-:W-:Y:S01]  /*21f10*/  @!P2 PRMT R142, R3, 0x5410, RZ ;  /* 0x00005410038ea816 */ /* 0x000fe200000000ff */
[----:B------:R-:W-:Y:S01]  /*21f20*/  FADD.FTZ R3, R189, R192 ;  /* 0x000000c0bd037221 */ /* 0x000fe20000010000 */
[----:B------:R-:W-:Y:S04]  /*21f30*/  STG.E.U16 [R150.64+0x72], R140 ;  /* 0x0000728c96007986 */ /* 0x000fe8000c101520 */
[----:B------:R-:W-:Y:S04]  /*21f40*/  STG.E.U16 [R156.64+0x6e], R143 ;  /* 0x00006e8f9c007986 */ /* 0x000fe8000c101520 */
[----:B------:R-:W-:Y:S01]  /*21f50*/  STG.E.U16 [R156.64+0x70], R142 ;  /* 0x0000708e9c007986 */ /* 0x000fe2000c101520 */
[C---:B-1----:R-:W-:Y:S03]  /*21f60*/  HMMA.16816.F32 R80, R76.reuse, R72, R56 ;  /* 0x000000484c50723c */ /* 0x042fe60000001838 */
[----:B------:R1:W-:Y:S04]  /*21f70*/  STG.E.U16 [R152.64+0x70], R2 ;  /* 0x0000700298007986 */ /* 0x0003e8000c101520 */
[----:B------:R2:W-:Y:S01]  /*21f80*/  STG.E.U16 [R152.64+0x72], R0 ;  /* 0x0000720098007986 */ /* 0x0005e2000c101520 */
[----:B------:R-:W-:Y:S01]  /*21f90*/  IMAD.MOV.U32 R73, RZ, RZ, R68 ;  /* 0x000000ffff497224 */ /* 0x000fe200078e0044 */
[-C--:B------:R-:W-:Y:S03]  /*21fa0*/  HMMA.16816.F32 R76, R76, R74.reuse, R60 ;  /* 0x0000004a4c4c723c */ /* 0x080fe6000000183c */
[----:B------:R-:W-:Y:S05]  /*21fb0*/  IMAD.MOV.U32 R72, RZ, RZ, R70 ;  /* 0x000000ffff487224 */ /* 0x000fea00078e0046 */
[----:B------:R-:W-:Y:S07]  /*21fc0*/  HMMA.16816.F32 R100, R100, R74, R64 ;  /* 0x0000004a6464723c */ /* 0x000fee0000001840 */
[----:B------:R-:W-:Y:S02]  /*21fd0*/  IMAD.MOV.U32 R75, RZ, RZ, R193 ;  /* 0x000000ffff4b7224 */ /* 0x000fe400078e00c1 */
[----:B------:R-:W-:Y:S03]  /*21fe0*/  IMAD.MOV.U32 R74, RZ, RZ, R69 ;  /* 0x000000ffff4a7224 */ /* 0x000fe600078e0045 */
[----:B-1----:R-:W-:Y:S02]  /*21ff0*/  FADD.FTZ R2, R191, R196 ;  /* 0x000000c4bf027221 */ /* 0x002fe40000010000 */
[----:B--2---:R-:W-:Y:S02]  /*22000*/  FADD.FTZ R0, R190, R194 ;  /* 0x000000c2be007221 */ /* 0x004fe40000010000 */
[----:B------:R-:W-:Y:S02]  /*22010*/  FADD.FTZ R4, R161, R2 ;  /* 0x00000002a1047221 */ /* 0x000fe40000010000 */
[----:B------:R-:W-:Y:S02]  /*22020*/  FADD.FTZ R2, R159, R0 ;  /* 0x000000009f027221 */ /* 0x000fe40000010000 */
[----:B------:R-:W-:Y:S02]  /*22030*/  FADD.FTZ R0, R155, R3 ;  /* 0x000000039b007221 */ /* 0x000fe40000010000 */
[----:B------:R-:W-:Y:S02]  /*22040*/  FADD.FTZ R229, R160, R4 ;  /* 0x00000004a0e57221 */ /* 0x000fe40000010000 */
[----:B------:R-:W-:Y:S02]  /*22050*/  FADD.FTZ R224, R158, R2 ;  /* 0x000000029ee07221 */ /* 0x000fe40000010000 */
[----:B------:R-:W-:Y:S02]  /*22060*/  FADD.FTZ R228, R147, R0 ;  /* 0x0000000093e47221 */ /* 0x000fe40000010000 */
[----:B------:R-:W-:Y:S01]  /*22070*/  IMAD.MOV.U32 R2, RZ, RZ, R71 ;  /* 0x000000ffff027224 */ /* 0x000fe200078e0047 */
[----:B------:R-:W-:-:S05]  /*22080*/  @P0 BRA `(.L_x_1840) ;  /* 0xffff8d5000000947 */ /* 0x000fca000383ffff */
.L_x_1839:
[----:B------:R-:W2:Y:S01]  /*22090*/  LDL.LU R58, [R1+0x10c] ;  /* 0x00010c00013a7983 */ /* 0x000ea20000300800 */
[----:B------:R-:W1:Y:S01]  /*220a0*/  LDC.U8 R40, c[0x0][0x329] ;  /* 0x0000ca40ff287b82 */ /* 0x000e620000000000 */
[----:B------:R-:W-:Y:S02]  /*220b0*/  BSSY B0, `(.L_x_1843) ;  /* 0x0000137000007945 */ /* 0x000fe40003800000 */
[----:B------:R-:W3:Y:S04]  /*220c0*/  SHFL.BFLY PT, R4, R228, 0x2, 0x1f ;  /* 0x0c401f00e4047f89 */ /* 0x000ee800000e0000 */
[----:B------:R-:W4:Y:S04]  /*220d0*/  SHFL.BFLY PT, R0, R230, 0x2, 0x1f ;  /* 0x0c401f00e6007f89 */ /* 0x000f2800000e0000 */
[----:B------:R-:W1:Y:S04]  /*220e0*/  SHFL.BFLY PT, R5, R224, 0x2, 0x1f ;  /* 0x0c401f00e0057f89 */ /* 0x000e6800000e0000 */
[----:B------:R-:W1:Y:S04]  /*220f0*/  SHFL.BFLY PT, R2, R229, 0x2, 0x1f ;  /* 0x0c401f00e5027f89 */ /* 0x000e6800000e0000 */
[----:B------:R-:W1:Y:S04]  /*22100*/  S2R R55, SR_TID.X ;  /* 0x0000000000377919 */ /* 0x000e680000002100 */
[----:B------:R-:W2:Y:S01]  /*22110*/  S2R R57, SR_CTAID.Y ;  /* 0x0000000000397919 */ /* 0x000ea20000002600 */
[----:B---3--:R-:W-:-:S02]  /*22120*/  FADD.FTZ R4, R4, R228 ;  /* 0x000000e404047221 */ /* 0x008fc40000010000 */
[----:B----4-:R-:W-:-:S03]  /*22130*/  FADD.FTZ R0, R0, R230 ;  /* 0x000000e600007221 */ /* 0x010fc60000010000 */
[----:B------:R-:W3:Y:S01]  /*22140*/  SHFL.BFLY PT, R6, R4, 0x1, 0x1f ;  /* 0x0c201f0004067f89 */ /* 0x000ee200000e0000 */
[----:B-1----:R-:W-:-:S03]  /*22150*/  FADD.FTZ R5, R5, R224 ;  /* 0x000000e005057221 */ /* 0x002fc60000010000 */
[----:B------:R-:W1:Y:S01]  /*22160*/  SHFL.BFLY PT, R3, R0, 0x1, 0x1f ;  /* 0x0c201f0000037f89 */ /* 0x000e6200000e0000 */
[----:B------:R-:W-:-:S03]  /*22170*/  FADD.FTZ R229, R2, R229 ;  /* 0x000000e502e57221 */ /* 0x000fc60000010000 */
[----:B------:R-:W4:Y:S01]  /*22180*/  SHFL.BFLY PT, R7, R5, 0x1, 0x1f ;  /* 0x0c201f0005077f89 */ /* 0x000f2200000e0000 */
[----:B------:R-:W-:-:S03]  /*22190*/  SHF.R.S32.HI R56, RZ, 0x1f, R55 ;  /* 0x0000001fff387819 */ /* 0x000fc60000011437 */
[----:B------:R-:W4:Y:S01]  /*221a0*/  SHFL.BFLY PT, R8, R229, 0x1, 0x1f ;  /* 0x0c201f00e5087f89 */ /* 0x000f2200000e0000 */
[-C--:B------:R-:W-:Y:S01]  /*221b0*/  LEA.HI R54, R56, R55.reuse, RZ, 0x5 ;  /* 0x0000003738367211 */ /* 0x080fe200078f28ff */
[----:B---3--:R-:W-:Y:S01]  /*221c0*/  FADD.FTZ R39, R4, R6 ;  /* 0x0000000604277221 */ /* 0x008fe20000010000 */
[----:B------:R-:W-:Y:S01]  /*221d0*/  LEA.HI R4, R56, R55, RZ, 0x2 ;  /* 0x0000003738047211 */ /* 0x000fe200078f10ff */
[----:B-1----:R-:W-:-:S03]  /*221e0*/  FADD.FTZ R37, R0, R3 ;  /* 0x0000000300257221 */ /* 0x002fc60000010000 */
[--C-:B------:R-:W-:Y:S02]  /*221f0*/  SHF.R.S32.HI R0, RZ, 0x2, R4.reuse ;  /* 0x00000002ff007819 */ /* 0x100fe40000011404 */
[----:B------:R-:W-:Y:S01]  /*22200*/  FSETP.NE.FTZ.AND P4, PT, R39, RZ, PT ;  /* 0x000000ff2700720b */ /* 0x000fe20003f95000 */
[----:B----4-:R-:W-:Y:S01]  /*22210*/  FADD.FTZ R38, R5, R7 ;  /* 0x0000000705267221 */ /* 0x010fe20000010000 */
[----:B------:R-:W-:Y:S02]  /*22220*/  SHF.R.S32.HI R5, RZ, 0x1f, R4 ;  /* 0x0000001fff057819 */ /* 0x000fe40000011404 */
[----:B------:R-:W-:Y:S01]  /*22230*/  LOP3.LUT R4, R4, 0x3ffffffc, RZ, 0xc0, !PT ;  /* 0x3ffffffc04047812 */ /* 0x000fe200078ec0ff */
[----:B------:R-:W-:Y:S01]  /*22240*/  FADD.FTZ R229, R229, R8 ;  /* 0x00000008e5e57221 */ /* 0x000fe20000010000 */
[----:B------:R-:W-:Y:S02]  /*22250*/  FSETP.NE.FTZ.AND P3, PT, R37, RZ, PT ;  /* 0x000000ff2500720b */ /* 0x000fe40003f75000 */
[----:B------:R-:W-:-:S02]  /*22260*/  FSETP.NE.FTZ.AND P5, PT, R38, RZ, PT ;  /* 0x000000ff2600720b */ /* 0x000fc40003fb5000 */
[----:B------:R-:W-:Y:S02]  /*22270*/  SHF.R.S32.HI R7, RZ, 0x5, R54 ;  /* 0x00000005ff077819 */ /* 0x000fe40000011436 */
[----:B------:R-:W-:Y:S02]  /*22280*/  IADD3 R4, -R4, R55, RZ ;  /* 0x0000003704047210 */ /* 0x000fe40007ffe1ff */
[----:B------:R-:W-:Y:S02]  /*22290*/  LEA.HI R5, R5, R0, RZ, 0x3 ;  /* 0x0000000005057211 */ /* 0x000fe400078f18ff */
[----:B------:R-:W-:Y:S02]  /*222a0*/  LEA R33, R7, R4, 0x9 ;  /* 0x0000000407217211 */ /* 0x000fe400078e48ff */
[----:B------:R-:W-:Y:S02]  /*222b0*/  MOV R4, 0x3f800000 ;  /* 0x3f80000000047802 */ /* 0x000fe40000000f00 */
[----:B------:R-:W-:-:S02]  /*222c0*/  FSETP.NE.FTZ.AND P6, PT, R229, RZ, PT ;  /* 0x000000ffe500720b */ /* 0x000fc40003fd5000 */
[----:B------:R-:W-:Y:S02]  /*222d0*/  LOP3.LUT R16, R5, 0xfffffff8, RZ, 0xc0, !PT ;  /* 0xfffffff805107812 */ /* 0x000fe400078ec0ff */
[----:B------:R-:W-:Y:S01]  /*222e0*/  @P5 MUFU.RCP R4, R38 ;  /* 0x0000002600045308 */ /* 0x000fe20000001000 */
[----:B------:R-:W-:Y:S02]  /*222f0*/  MOV R5, 0x3f800000 ;  /* 0x3f80000000057802 */ /* 0x000fe40000000f00 */
[----:B------:R-:W-:-:S05]  /*22300*/  IMAD.IADD R16, R0, 0x1, -R16 ;  /* 0x0000000100107824 */ /* 0x000fca00078e0a10 */
[----:B------:R-:W-:Y:S01]  /*22310*/  @P4 MUFU.RCP R5, R39 ;  /* 0x0000002700054308 */ /* 0x000fe20000001000 */
[----:B--2---:R-:W-:-:S13]  /*22320*/  ISETP.NE.AND P0, PT, R58, -0x1, PT ;  /* 0xffffffff3a00780c */ /* 0x004fda0003f05270 */
[----:B------:R-:W-:Y:S01]  /*22330*/  @P0 IMAD.WIDE.U32 R2, R58, c[0x0][0x1e8], RZ ;  /* 0x00007a003a020a25 */ /* 0x000fe200078e00ff */
[----:B------:R-:W-:-:S03]  /*22340*/  @!P0 SHF.R.S32.HI R6, RZ, 0x1f, R57 ;  /* 0x0000001fff068819 */ /* 0x000fc60000011439 */
[----:B------:R-:W-:Y:S01]  /*22350*/  @P0 IMAD R53, R58, c[0x0][0x1ec], R3 ;  /* 0x00007b003a350a24 */ /* 0x000fe200078e0203 */
[----:B------:R-:W-:Y:S01]  /*22360*/  @P0 MOV R52, R2 ;  /* 0x0000000200340202 */ /* 0x000fe20000000f00 */
[----:B------:R-:W-:Y:S01]  /*22370*/  @!P0 IMAD R6, R6, c[0x0][0x1e0], RZ ;  /* 0x0000780006068a24 */ /* 0x000fe200078e02ff */
[----:B------:R-:W-:Y:S01]  /*22380*/  MOV R2, 0x3f800000 ;  /* 0x3f80000000027802 */ /* 0x000fe20000000f00 */
[----:B------:R-:W-:Y:S01]  /*22390*/  @!P0 IMAD.WIDE.U32 R8, R57, c[0x0][0x1e0], RZ ;  /* 0x0000780039088a25 */ /* 0x000fe200078e00ff */
[----:B------:R-:W-:-:S03]  /*223a0*/  MOV R3, 0x3f800000 ;  /* 0x3f80000000037802 */ /* 0x000fc60000000f00 */
[----:B------:R-:W-:Y:S01]  /*223b0*/  @!P0 IMAD R6, R57, c[0x0][0x1e4], R6 ;  /* 0x0000790039068a24 */ /* 0x000fe200078e0206 */
[----:B------:R-:W1:Y:S01]  /*223c0*/  @P3 MUFU.RCP R2, R37 ;  /* 0x0000002500023308 */ /* 0x000e620000001000 */
[----:B------:R-:W-:-:S03]  /*223d0*/  @!P0 MOV R52, R8 ;  /* 0x0000000800348202 */ /* 0x000fc60000000f00 */
[----:B------:R-:W-:Y:S02]  /*223e0*/  @!P0 IADD3 R53, R9, R6, RZ ;  /* 0x0000000609358210 */ /* 0x000fe40007ffe0ff */
[----:B------:R-:W-:Y:S02]  /*223f0*/  MOV R6, 0xfffffff0 ;  /* 0xfffffff000067802 */ /* 0x000fe40000000f00 */
[----:B------:R-:W2:Y:S01]  /*22400*/  @P6 MUFU.RCP R3, R229 ;  /* 0x000000e500036308 */ /* 0x000ea20000001000 */
[----:B-1----:R-:W-:Y:S02]  /*22410*/  FMUL.FTZ R0, R2, c[0x0][0x2dc] ;  /* 0x0000b70002007a20 */ /* 0x002fe40000410000 */
[----:B------:R-:W-:Y:S02]  /*22420*/  FMUL.FTZ R2, R4, c[0x0][0x2dc] ;  /* 0x0000b70004027a20 */ /* 0x000fe40000410000 */
[----:B------:R-:W-:Y:S02]  /*22430*/  FMUL.FTZ R136, R0, R136 ;  /* 0x0000008800887220 */ /* 0x000fe40000410000 */
[----:B------:R-:W-:-:S02]  /*22440*/  FMUL.FTZ R112, R2, R112 ;  /* 0x0000007002707220 */ /* 0x000fc40000410000 */
        /* <DEDUP_REMOVED lines=22> */
[----:B--2---:R-:W-:Y:S01]  /*225b0*/  FMUL.FTZ R3, R3, c[0x0][0x2dc] ;  /* 0x0000b70003037a20 */ /* 0x004fe20000410000 */
[----:B------:R-:W-:Y:S01]  /*225c0*/  F2FP.PACK_AB R24, R24, R80 ;  /* 0x000000501818723e */ /* 0x000fe200000000ff */
[----:B------:R-:W-:Y:S01]  /*225d0*/  FMUL.FTZ R137, R0, R137 ;  /* 0x0000008900897220 */ /* 0x000fe20000410000 */
[----:B------:R-:W-:Y:S01]  /*225e0*/  ISETP.NE.U32.AND P0, PT, R2, 0x1, PT ;  /* 0x000000010200780c */ /* 0x000fe20003f05070 */
[C---:B------:R-:W-:Y:S01]  /*225f0*/  FMUL.FTZ R138, R3.reuse, R138 ;  /* 0x0000008a038a7220 */ /* 0x040fe20000410000 */
[C---:B------:R-:W-:Y:S01]  /*22600*/  SHF.L.U32 R2, R16.reuse, 0x6, RZ ;  /* 0x0000000610027819 */ /* 0x040fe200000006ff */
[C---:B------:R-:W-:Y:S01]  /*22610*/  FMUL.FTZ R139, R3.reuse, R139 ;  /* 0x0000008b038b7220 */ /* 0x040fe20000410000 */
[----:B------:R-:W-:Y:S01]  /*22620*/  R2P PR, R16, 0x6 ;  /* 0x0000000610007804 */ /* 0x000fe20000000000 */
[C---:B------:R-:W-:Y:S01]  /*22630*/  FMUL.FTZ R134, R3.reuse, R134 ;  /* 0x0000008603867220 */ /* 0x040fe20000410000 */
[----:B------:R-:W-:Y:S01]  /*22640*/  LOP3.LUT R2, R2, 0x1c0, RZ, 0xc0, !PT ;  /* 0x000001c002027812 */ /* 0x000fe200078ec0ff */
[C---:B------:R-:W-:Y:S01]  /*22650*/  FMUL.FTZ R7, R3.reuse, R135 ;  /* 0x0000008703077220 */ /* 0x040fe20000410000 */
[----:B------:R-:W-:Y:S01]  /*22660*/  SEL R6, R6, 0x10, !P0 ;  /* 0x0000001006067807 */ /* 0x000fe20004000000 */
[C---:B------:R-:W-:Y:S01]  /*22670*/  FMUL.FTZ R130, R3.reuse, R130 ;  /* 0x0000008203827220 */ /* 0x040fe20000410000 */
[----:B------:R-:W-:Y:S01]  /*22680*/  LEA.HI R2, R2, R2, RZ, 0x1d ;  /* 0x0000000202027211 */ /* 0x000fe200078fe8ff */
[----:B------:R-:W-:Y:S01]  /*22690*/  FMUL.FTZ R13, R3, R131 ;  /* 0x00000083030d7220 */ /* 0x000fe20000410000 */
[----:B------:R-:W-:Y:S01]  /*226a0*/  F2FP.PACK_AB R4, R139, R138 ;  /* 0x0000008a8b04723e */ /* 0x000fe200000000ff */
[----:B------:R-:W-:Y:S01]  /*226b0*/  FMUL.FTZ R126, R3, R126 ;  /* 0x0000007e037e7220 */ /* 0x000fe20000410000 */
[----:B------:R-:W-:Y:S01]  /*226c0*/  LEA R2, R33, R2, 0x1 ;  /* 0x0000000221027211 */ /* 0x000fe200078e08ff */
[C---:B------:R-:W-:Y:S01]  /*226d0*/  FMUL.FTZ R8, R3.reuse, R127 ;  /* 0x0000007f03087220 */ /* 0x040fe20000410000 */
[----:B------:R-:W-:Y:S01]  /*226e0*/  MOV R33, 0x20 ;  /* 0x0000002000217802 */ /* 0x000fe20000000f00 */
[----:B------:R-:W-:Y:S01]  /*226f0*/  FMUL.FTZ R122, R3, R122 ;  /* 0x0000007a037a7220 */ /* 0x000fe20000410000 */
[----:B------:R-:W-:Y:S01]  /*22700*/  F2FP.PACK_AB R7, R7, R134 ;  /* 0x000000860707723e */ /* 0x000fe200000000ff */
[----:B------:R-:W-:Y:S01]  /*22710*/  FMUL.FTZ R30, R3, R123 ;  /* 0x0000007b031e7220 */ /* 0x000fe20000410000 */
[----:B------:R-:W-:Y:S01]  /*22720*/  SEL R33, R33, 0xffffffe0, !P1 ;  /* 0xffffffe021217807 */ /* 0x000fe20004800000 */
        /* <DEDUP_REMOVED lines=13> */
[----:B------:R-:W-:Y:S01]  /*22800*/  ISETP.NE.AND P1, PT, R40, RZ, PT ;  /* 0x000000ff2800720c */ /* 0x000fe20003f25270 */
        /* <DEDUP_REMOVED lines=18> */
[----:B------:R-:W-:Y:S01]  /*22930*/  FMUL.FTZ R0, R5, c[0x0][0x2dc] ;  /* 0x0000b70005007a20 */ /* 0x000fe20000410000 */
[----:B------:R-:W-:Y:S01]  /*22940*/  F2FP.PACK_AB R5, R137, R136 ;  /* 0x000000888905723e */ /* 0x000fe200000000ff */
[----:B------:R-:W-:Y:S01]  /*22950*/  IMAD.SHL.U32 R2, R2, 0x2, RZ ;  /* 0x0000000202027824 */ /* 0x000fe200078e00ff */
[----:B------:R-:W-:Y:S01]  /*22960*/  F2FP.PACK_AB R16, R3, R102 ;  /* 0x000000660310723e */ /* 0x000fe200000000ff */
[C---:B------:R-:W-:Y:S01]  /*22970*/  FMUL.FTZ R114, R0.reuse, R114 ;  /* 0x0000007200727220 */ /* 0x040fe20000410000 */
[----:B------:R-:W-:Y:S01]  /*22980*/  F2FP.PACK_AB R17, R17, R100 ;  /* 0x000000641111723e */ /* 0x000fe200000000ff */
[----:B------:R-:W-:Y:S01]  /*22990*/  FMUL.FTZ R9, R0, R115 ;  /* 0x0000007300097220 */ /* 0x000fe20000410000 */
[----:B------:R-:W-:Y:S01]  /*229a0*/  IADD3 R3, R2, R6, RZ ;  /* 0x0000000602037210 */ /* 0x000fe20007ffe0ff */
[C---:B------:R-:W-:Y:S01]  /*229b0*/  FMUL.FTZ R106, R0.reuse, R106 ;  /* 0x0000006a006a7220 */ /* 0x040fe20000410000 */
[----:B------:R1:W-:Y:S01]  /*229c0*/  STS [R2], R5 ;  /* 0x0000000502007388 */ /* 0x0003e20000000800 */
[C---:B------:R-:W-:Y:S01]  /*229d0*/  FMUL.FTZ R15, R0.reuse, R107 ;  /* 0x0000006b000f7220 */ /* 0x040fe20000410000 */
[----:B------:R-:W-:Y:S01]  /*229e0*/  F2FP.PACK_AB R9, R9, R114 ;  /* 0x000000720909723e */ /* 0x000fe200000000ff */
[C---:B------:R-:W-:Y:S01]  /*229f0*/  FMUL.FTZ R98, R0.reuse, R98 ;  /* 0x0000006200627220 */ /* 0x040fe20000410000 */
[----:B------:R2:W-:Y:S01]  /*22a00*/  STS [R2+0x400], R4 ;  /* 0x0004000402007388 */ /* 0x0005e20000000800 */
[C---:B------:R-:W-:Y:S01]  /*22a10*/  FMUL.FTZ R21, R0.reuse, R99 ;  /* 0x0000006300157220 */ /* 0x040fe20000410000 */
[----:B------:R-:W-:Y:S01]  /*22a20*/  F2FP.PACK_AB R15, R15, R106 ;  /* 0x0000006a0f0f723e */ /* 0x000fe200000000ff */
[C---:B------:R-:W-:Y:S01]  /*22a30*/  FMUL.FTZ R94, R0.reuse, R94 ;  /* 0x0000005e005e7220 */ /* 0x040fe20000410000 */
[----:B------:R3:W-:Y:S01]  /*22a40*/  STS [R3+0x400], R7 ;  /* 0x0004000703007388 */ /* 0x0007e20000000800 */
        /* <DEDUP_REMOVED lines=13> */
[----:B------:R-:W-:Y:S02]  /*22b20*/  F2FP.PACK_AB R0, R133, R132 ;  /* 0x000000848500723e */ /* 0x000fe400000000ff */
[-C--:B-1----:R-:W-:Y:S02]  /*22b30*/  IADD3 R5, R2, R33.reuse, RZ ;  /* 0x0000002102057210 */ /* 0x082fe40007ffe0ff */
[----:B--2---:R-:W-:Y:S01]  /*22b40*/  IADD3 R4, R3, R33, RZ ;  /* 0x0000002103047210 */ /* 0x004fe20007ffe0ff */
[----:B------:R1:W-:Y:S01]  /*22b50*/  STS [R3], R0 ;  /* 0x0000000003007388 */ /* 0x0003e20000000800 */
[----:B------:R-:W-:Y:S01]  /*22b60*/  F2FP.PACK_AB R23, R23, R82 ;  /* 0x000000521717723e */ /* 0x000fe200000000ff */
[----:B---3--:R-:W2:Y:S01]  /*22b70*/  LDC.U8 R7, c[0x0][0x328] ;  /* 0x0000ca00ff077b82 */ /* 0x008ea20000000000 */
[----:B------:R-:W-:Y:S01]  /*22b80*/  F2FP.PACK_AB R34, R34, R78 ;  /* 0x0000004e2222723e */ /* 0x000fe200000000ff */
[----:B------:R-:W-:Y:S04]  /*22b90*/  STS [R2+0x2000], R36 ;  /* 0x0020002402007388 */ /* 0x000fe80000000800 */
[----:B------:R3:W-:Y:S04]  /*22ba0*/  STS [R2+0x2400], R9 ;  /* 0x0024000902007388 */ /* 0x0007e80000000800 */
[----:B------:R-:W-:Y:S04]  /*22bb0*/  STS [R3+0x2000], R35 ;  /* 0x0020002303007388 */ /* 0x000fe80000000800 */
[----:B------:R4:W-:Y:S04]  /*22bc0*/  STS [R3+0x2400], R15 ;  /* 0x0024000f03007388 */ /* 0x0009e80000000800 */
[----:B------:R4:W-:Y:S04]  /*22bd0*/  STS [R5], R14 ;  /* 0x0000000e05007388 */ /* 0x0009e80000000800 */
[----:B------:R-:W-:Y:S01]  /*22be0*/  STS [R5+0x400], R13 ;  /* 0x0004000d05007388 */ /* 0x000fe20000000800 */
[----:B-1----:R-:W-:-:S02]  /*22bf0*/  IADD3 R0, R2, 0x40, RZ ;  /* 0x0000004002007810 */ /* 0x002fc40007ffe0ff */
[----:B------:R-:W-:Y:S01]  /*22c00*/  @P2 IADD3 R0, R2, -0x40, RZ ;  /* 0xffffffc002002810 */ /* 0x000fe20007ffe0ff */
[----:B------:R1:W-:Y:S01]  /*22c10*/  STS [R4], R11 ;  /* 0x0000000b04007388 */ /* 0x0003e20000000800 */
[----:B--2---:R-:W-:Y:S02]  /*22c20*/  ISETP.NE.AND P2, PT, R7, RZ, PT ;  /* 0x000000ff0700720c */ /* 0x004fe40003f45270 */
[----:B------:R-:W-:Y:S01]  /*22c30*/  @P1 MOV R7, c[0x0][0x210] ;  /* 0x0000840000071a02 */ /* 0x000fe20000000f00 */
[----:B------:R2:W-:Y:S01]  /*22c40*/  STS [R4+0x400], R8 ;  /* 0x0004000804007388 */ /* 0x0005e20000000800 */
[----:B---3--:R-:W-:Y:S01]  /*22c50*/  IADD3 R2, R33, 0x400, R0 ;  /* 0x0000040021027810 */ /* 0x008fe20007ffe000 */
[----:B------:R-:W-:Y:S01]  /*22c60*/  @P4 MUFU.LG2 R9, R39 ;  /* 0x0000002700094308 */ /* 0x000fe20000000c00 */
[----:B------:R-:W-:Y:S01]  /*22c70*/  ISETP.NE.OR P0, PT, R40, RZ, !P2 ;  /* 0x000000ff2800720c */ /* 0x000fe20005705670 */
[----:B------:R-:W-:Y:S01]  /*22c80*/  STS [R5+0x2000], R12 ;  /* 0x0020000c05007388 */ /* 0x000fe20000000800 */
[----:B------:R-:W-:-:S03]  /*22c90*/  @!P1 MOV R7, 0x1 ;  /* 0x0000000100079802 */ /* 0x000fc60000000f00 */
[----:B------:R3:W-:Y:S01]  /*22ca0*/  STS [R5+0x2400], R21 ;  /* 0x0024001505007388 */ /* 0x0007e20000000800 */
[----:B----4-:R-:W-:Y:S01]  /*22cb0*/  IMAD.IADD R3, R33, 0x1, R0 ;  /* 0x0000000121037824 */ /* 0x010fe200078e0200 */
[----:B------:R-:W-:Y:S02]  /*22cc0*/  MOV R15, 0x7f800000 ;  /* 0x7f800000000f7802 */ /* 0x000fe40000000f00 */
[----:B------:R4:W-:Y:S01]  /*22cd0*/  STS [R4+0x2000], R10 ;  /* 0x0020000a04007388 */ /* 0x0009e20000000800 */
[----:B------:R-:W-:-:S03]  /*22ce0*/  MOV R14, 0x7f800000 ;  /* 0x7f800000000e7802 */ /* 0x000fc60000000f00 */
[----:B------:R4:W-:Y:S04]  /*22cf0*/  STS [R4+0x2400], R32 ;  /* 0x0024002004007388 */ /* 0x0009e80000000800 */
[----:B------:R-:W-:Y:S01]  /*22d00*/  STS [R0], R31 ;  /* 0x0000001f00007388 */ /* 0x000fe20000000800 */
[----:B-1----:R-:W-:Y:S03]  /*22d10*/  @P6 MUFU.LG2 R11, R229 ;  /* 0x000000e5000b6308 */ /* 0x002fe60000000c00 */
[----:B------:R-:W-:Y:S05]  /*22d20*/  STS [R0+0x400], R30 ;  /* 0x0004001e00007388 */ /* 0x000fea0000000800 */
[----:B--2---:R-:W1:Y:S01]  /*22d30*/  @P3 MUFU.LG2 R8, R37 ;  /* 0x0000002500083308 */ /* 0x004e620000000c00 */
[----:B---3--:R-:W-:-:S02]  /*22d40*/  IADD3 R5, R6, R2, RZ ;  /* 0x0000000206057210 */ /* 0x008fc40007ffe0ff */
[----:B------:R-:W-:-:S05]  /*22d50*/  IADD3 R2, R6, R0, RZ ;  /* 0x0000000006027210 */ /* 0x000fca0007ffe0ff */
[----:B----4-:R-:W2:Y:S01]  /*22d60*/  @P5 MUFU.LG2 R10, R38 ;  /* 0x00000026000a5308 */ /* 0x010ea20000000c00 */
[----:B------:R-:W-:Y:S01]  /*22d70*/  STS [R2], R20 ;  /* 0x0000001402007388 */ /* 0x000fe20000000800 */
[----:B------:R-:W-:-:S03]  /*22d80*/  LOP3.LUT R4, R54, 0xffffffe0, RZ, 0xc0, !PT ;  /* 0xffffffe036047812 */ /* 0x000fc600078ec0ff */
[----:B------:R3:W-:Y:S02]  /*22d90*/  STS [R2+0x400], R19 ;  /* 0x0004001302007388 */ /* 0x0007e40000000800 */
[----:B------:R-:W-:Y:S02]  /*22da0*/  IMAD.IADD R4, R55, 0x1, -R4 ;  /* 0x0000000137047824 */ /* 0x000fe400078e0a04 */
[----:B------:R-:W-:Y:S04]  /*22db0*/  STS [R0+0x2000], R29 ;  /* 0x0020001d00007388 */ /* 0x000fe80000000800 */
[----:B------:R4:W-:Y:S04]  /*22dc0*/  STS [R0+0x2400], R28 ;  /* 0x0024001c00007388 */ /* 0x0009e80000000800 */
[----:B------:R-:W-:Y:S04]  /*22dd0*/  STS [R2+0x2000], R27 ;  /* 0x0020001b02007388 */ /* 0x000fe80000000800 */
[----:B------:R1:W-:Y:S04]  /*22de0*/  STS [R2+0x2400], R26 ;  /* 0x0024001a02007388 */ /* 0x0003e80000000800 */
[----:B------:R-:W-:Y:S04]  /*22df0*/  STS [R3], R25 ;  /* 0x0000001903007388 */ /* 0x000fe80000000800 */
[----:B------:R-:W-:Y:S04]  /*22e00*/  STS [R3+0x400], R18 ;  /* 0x0004001203007388 */ /* 0x000fe80000000800 */
[----:B---3--:R-:W3:Y:S01]  /*22e10*/  S2R R19, SR_CTAID.X ;  /* 0x0000000000137919 */ /* 0x008ee20000002500 */
[----:B----4-:R-:W-:-:S05]  /*22e20*/  IADD3 R0, R33, R2, RZ ;  /* 0x0000000221007210 */ /* 0x010fca0007ffe0ff */
[----:B------:R4:W-:Y:S01]  /*22e30*/  STS [R0], R17 ;  /* 0x0000001100007388 */ /* 0x0009e20000000800 */
[----:B-1----:R-:W-:-:S03]  /*22e40*/  @P1 MOV R2, c[0x0][0x210] ;  /* 0x0000840000021a02 */ /* 0x002fc60000000f00 */
[----:B------:R1:W-:Y:S04]  /*22e50*/  STS [R5], R16 ;  /* 0x0000001005007388 */ /* 0x0003e80000000800 */
[----:B------:R-:W-:Y:S04]  /*22e60*/  STS [R3+0x2000], R24 ;  /* 0x0020001803007388 */ /* 0x000fe80000000800 */
[----:B------:R-:W-:Y:S04]  /*22e70*/  STS [R3+0x2400], R23 ;  /* 0x0024001703007388 */ /* 0x000fe80000000800 */
[----:B------:R2:W-:Y:S04]  /*22e80*/  STS [R0+0x2000], R22 ;  /* 0x0020001600007388 */ /* 0x0005e80000000800 */
[----:B------:R3:W-:Y:S04]  /*22e90*/  STS [R5+0x2000], R34 ;  /* 0x0020002205007388 */ /* 0x0007e80000000800 */
[----:B------:R-:W-:Y:S01]  /*22ea0*/  BAR.SYNC.DEFER_BLOCKING 0x0 ;  /* 0x0000000000007b1d */ /* 0x000fe20000010000 */
[----:B----4-:R-:W-:-:S02]  /*22eb0*/  MOV R17, 0x7f800000 ;  /* 0x7f80000000117802 */ /* 0x010fc40000000f00 */
[----:B-1----:R-:W-:-:S03]  /*22ec0*/  MOV R16, 0x7f800000 ;  /* 0x7f80000000107802 */ /* 0x002fc60000000f00 */
[----:B------:R-:W1:Y:S01]  /*22ed0*/  S2R R18, SR_CTAID.Z ;  /* 0x0000000000127919 */ /* 0x000e620000002700 */
[----:B--2---:R-:W-:Y:S01]  /*22ee0*/  @P1 IMAD R0, R2, c[0x0][0x214], RZ ;  /* 0x0000850002001a24 */ /* 0x004fe200078e02ff */
[----:B------:R-:W-:Y:S01]  /*22ef0*/  @!P1 MOV R2, c[0x0][0x214] ;  /* 0x0000850000029a02 */ /* 0x000fe20000000f00 */
[----:B---3--:R-:W-:-:S03]  /*22f00*/  @P3 FMUL.FTZ R5, R8, 0.69314718246459960938 ;  /* 0x3f31721808053820 */ /* 0x008fc60000410000 */
[----:B------:R-:W-:Y:S01]  /*22f10*/  @!P1 SEL R0, R2, c[0x0][0x234], !P2 ;  /* 0x00008d0002009a07 */ /* 0x000fe20005000000 */
[----:B------:R-:W-:Y:S01]  /*22f20*/  @P6 FMUL.FTZ R8, R11, 0.69314718246459960938 ;  /* 0x3f3172180b086820 */ /* 0x000fe20000410000 */
[----:B-----5:R2:W3:Y:S01]  /*22f30*/  LDS.128 R20, [R188] ;  /* 0x00000000bc147984 */ /* 0x0204e20000000c00 */
[----:B------:R-:W-:Y:S01]  /*22f40*/  ISETP.NE.OR P2, PT, R58, -0x1, P0 ;  /* 0xffffffff3a00780c */ /* 0x000fe20000745670 */
[----:B------:R-:W-:Y:S01]  /*22f50*/  @P3 FFMA.FTZ R17, R68, c[0x0][0x238], R5 ;  /* 0x00008e0044113a23 */ /* 0x000fe20000010005 */
[----:B------:R-:W-:Y:S01]  /*22f60*/  @P1 MOV R2, 0x1 ;  /* 0x0000000100021802 */ /* 0x000fe20000000f00 */
[----:B------:R2:W4:Y:S01]  /*22f70*/  LDS.128 R24, [R188+0x800] ;  /* 0x00080000bc187984 */ /* 0x0005220000000c00 */
[----:B------:R-:W-:Y:S02]  /*22f80*/  @!P1 IMAD R2, R0, c[0x0][0x1c0], RZ ;  /* 0x0000700000029a24 */ /* 0x000fe400078e02ff */
[----:B------:R-:W-:Y:S01]  /*22f90*/  IMAD R5, R19, R7, RZ ;  /* 0x0000000713057224 */ /* 0x000fe200078e02ff */
[----:B------:R2:W2:Y:S01]  /*22fa0*/  LDS.128 R28, [R188+0x1000] ;  /* 0x00100000bc1c7984 */ /* 0x0004a20000000c00 */
[----:B------:R-:W-:-:S02]  /*22fb0*/  IMAD R6, R57, R2, RZ ;  /* 0x0000000239067224 */ /* 0x000fc400078e02ff */
[----:B------:R-:W-:Y:S01]  /*22fc0*/  CS2R R2, SRZ ;  /* 0x0000000000027805 */ /* 0x000fe2000001ff00 */
[----:B------:R2:W2:Y:S01]  /*22fd0*/  LDS.128 R32, [R188+0x1800] ;  /* 0x00180000bc207984 */ /* 0x0004a20000000c00 */
[----:B------:R-:W-:Y:S01]  /*22fe0*/  @P6 FFMA.FTZ R16, R69, c[0x0][0x238], R8 ;  /* 0x00008e0045106a23 */ /* 0x000fe20000010008 */
[----:B------:R-:W-:Y:S01]  /*22ff0*/  SEL R6, R6, RZ, P0 ;  /* 0x000000ff06067207 */ /* 0x000fe20000000000 */
[----:B------:R-:W-:Y:S01]  /*23000*/  @!P2 IMAD R58, R57, c[0x0][0x214], RZ ;  /* 0x00008500393aaa24 */ /* 0x000fe200078e02ff */
[----:B------:R2:W2:Y:S04]  /*23010*/  LDS.128 R40, [R188+0x2000] ;  /* 0x00200000bc287984 */ /* 0x0004a80000000c00 */
[----:B------:R2:W2:Y:S01]  /*23020*/  LDS.128 R44, [R188+0x2800] ;  /* 0x00280000bc2c7984 */ /* 0x0004a20000000c00 */
[----:B------:R-:W-:-:S02]  /*23030*/  @!P0 MOV R2, R58 ;  /* 0x0000003a00028202 */ /* 0x000fc40000000f00 */
[----:B------:R-:W-:Y:S01]  /*23040*/  @!P0 SHF.R.S32.HI R3, RZ, 0x1f, R58 ;  /* 0x0000001fff038819 */ /* 0x000fe2000001143a */
[----:B------:R2:W2:Y:S04]  /*23050*/  LDS.128 R48, [R188+0x3000] ;  /* 0x00300000bc307984 */ /* 0x0004a80000000c00 */
[----:B------:R-:W2:Y:S04]  /*23060*/  LDS.128 R188, [R188+0x3800] ;  /* 0x00380000bcbc7984 */ /* 0x000ea80000000c00 */
[----:B------:R2:W-:Y:S01]  /*23070*/  @!P2 STL [R1+0x10c], R58 ;  /* 0x00010c3a0100a387 */ /* 0x0005e20000100800 */
[----:B------:R-:W-:Y:S01]  /*23080*/  LOP3.LUT P2, RZ, R4, 0x3, RZ, 0xc0, !PT ;  /* 0x0000000304ff7812 */ /* 0x000fe2000784c0ff */
[----:B-1----:R-:W-:Y:S01]  /*23090*/  IMAD R4, R18, R0, R6 ;  /* 0x0000000012047224 */ /* 0x002fe200078e0206 */
[----:B------:R-:W-:Y:S01]  /*230a0*/  SHF.L.U32 R0, R5, 0x7, RZ ;  /* 0x0000000705007819 */ /* 0x000fe200000006ff */
[----:B------:R-:W-:-:S02]  /*230b0*/  @P5 FMUL.FTZ R6, R10, 0.69314718246459960938 ;  /* 0x3f3172180a065820 */ /* 0x000fc40000410000 */
[----:B------:R-:W-:Y:S01]  /*230c0*/  @P4 FMUL.FTZ R5, R9, 0.69314718246459960938 ;  /* 0x3f31721809054820 */ /* 0x000fe20000410000 */
[----:B------:R-:W-:Y:S01]  /*230d0*/  IADD3 R10, P1, P0, R0, R2, R4 ;  /* 0x00000002000a7210 */ /* 0x000fe2000783e004 */
[----:B------:R-:W-:Y:S01]  /*230e0*/  @P5 FFMA.FTZ R14, R71, c[0x0][0x238], R6 ;  /* 0x00008e00470e5a23 */ /* 0x000fe20000010006 */
[----:B------:R-:W-:Y:S01]  /*230f0*/  SHF.R.S32.HI R2, RZ, 0x1f, R0 ;  /* 0x0000001fff027819 */ /* 0x000fe20000011400 */
[----:B------:R-:W-:Y:S01]  /*23100*/  @P4 FFMA.FTZ R15, R70, c[0x0][0x238], R5 ;  /* 0x00008e00460f4a23 */ /* 0x000fe20000010005 */
[----:B------:R-:W-:-:S04]  /*23110*/  SHF.R.S32.HI R0, RZ, 0x1f, R4 ;  /* 0x0000001fff007819 */ /* 0x000fc80000011404 */
[----:B------:R-:W-:Y:S01]  /*23120*/  IADD3.X R12, R2, R3, R0, P1, P0 ;  /* 0x00000003020c7210 */ /* 0x000fe20000fe0400 */
[----:B------:R-:W-:Y:S05]  /*23130*/  @P2 BRA `(.L_x_1844) ;  /* 0x000002e000002947 */ /* 0x000fea0003800000 */
[----:B---34-:R-:W3:Y:S04]  /*23140*/  LDL.LU R13, [R1+0x130] ;  /* 0x00013000010d7983 */ /* 0x018ee80000300800 */
[----:B------:R-:W1:Y:S02]  /*23150*/  S2R R4, SR_TID.X ;  /* 0x0000000000047919 */ /* 0x000e640000002100 */
[----:B-1----:R-:W-:-:S04]  /*23160*/  SHF.R.S32.HI R2, RZ, 0x1f, R4 ;  /* 0x0000001fff027819 */ /* 0x002fc80000011404 */
[----:B------:R-:W-:-:S04]  /*23170*/  LEA.HI R2, R2, R4, RZ, 0x5 ;  /* 0x0000000402027211 */ /* 0x000fc800078f28ff */
[----:B------:R-:W-:Y:S02]  /*23180*/  LOP3.LUT R0, R2, 0xffffffe0, RZ, 0xc0, !PT ;  /* 0xffffffe002007812 */ /* 0x000fe400078ec0ff */
[--C-:B------:R-:W-:Y:S02]  /*23190*/  SHF.R.S32.HI R3, RZ, 0x5, R2.reuse ;  /* 0x00000005ff037819 */ /* 0x100fe40000011402 */
[----:B------:R-:W-:Y:S01]  /*231a0*/  SHF.R.S32.HI R2, RZ, 0x1f, R2 ;  /* 0x0000001fff027819 */ /* 0x000fe20000011402 */
[----:B------:R-:W-:-:S03]  /*231b0*/  IMAD.IADD R0, R4, 0x1, -R0 ;  /* 0x0000000104007824 */ /* 0x000fc600078e0a00 */
[----:B------:R-:W-:Y:S02]  /*231c0*/  LEA.HI R2, R2, R3, RZ, 0x2 ;  /* 0x0000000302027211 */ /* 0x000fe400078f10ff */
[----:B------:R-:W-:Y:S02]  /*231d0*/  SHF.R.S32.HI R4, RZ, 0x1f, R0 ;  /* 0x0000001fff047819 */ /* 0x000fe40000011400 */
[----:B------:R-:W-:Y:S02]  /*231e0*/  LOP3.LUT R2, R2, 0xffffffc, RZ, 0xc0, !PT ;  /* 0x0ffffffc02027812 */ /* 0x000fe400078ec0ff */
[----:B------:R-:W-:-:S03]  /*231f0*/  LEA.HI R0, R4, R0, RZ, 0x2 ;  /* 0x0000000004007211 */ /* 0x000fc600078f10ff */
[----:B------:R-:W-:Y:S01]  /*23200*/  IMAD.IADD R2, R3, 0x1, -R2 ;  /* 0x0000000103027824 */ /* 0x000fe200078e0a02 */
[----:B------:R-:W-:-:S05]  /*23210*/  SHF.R.S32.HI R0, RZ, 0x2, R0 ;  /* 0x00000002ff007819 */ /* 0x000fca0000011400 */
[----:B------:R-:W-:-:S05]  /*23220*/  IMAD R0, R2, 0x10, R0 ;  /* 0x0000001002007824 */ /* 0x000fca00078e0200 */
[C---:B------:R-:W-:Y:S02]  /*23230*/  IADD3 R3, R0.reuse, 0x8, RZ ;  /* 0x0000000800037810 */ /* 0x040fe40007ffe0ff */
[C---:B------:R-:W-:Y:S02]  /*23240*/  IADD3 R2, R0.reuse, 0x40, RZ ;  /* 0x0000004000027810 */ /* 0x040fe40007ffe0ff */
[C---:B------:R-:W-:Y:S02]  /*23250*/  IADD3 R4, R0.reuse, 0x48, RZ ;  /* 0x0000004800047810 */ /* 0x040fe40007ffe0ff */
[-C--:B---3--:R-:W-:Y:S02]  /*23260*/  ISETP.GE.AND P3, PT, R0, R13.reuse, PT ;  /* 0x0000000d0000720c */ /* 0x088fe40003f66270 */
[-C--:B------:R-:W-:Y:S02]  /*23270*/  ISETP.GE.AND P2, PT, R3, R13.reuse, PT ;  /* 0x0000000d0300720c */ /* 0x080fe40003f46270 */
[----:B------:R-:W-:-:S02]  /*23280*/  ISETP.GE.AND P1, PT, R2, R13, PT ;  /* 0x0000000d0200720c */ /* 0x000fc40003f26270 */
[----:B------:R-:W-:-:S07]  /*23290*/  ISETP.GE.AND P0, PT, R4, R13, PT ;  /* 0x0000000d0400720c */ /* 0x000fce0003f06270 */
[-C--:B------:R-:W-:Y:S02]  /*232a0*/  @!P3 IMAD R0, R0, R7.reuse, RZ ;  /* 0x000000070000b224 */ /* 0x080fe400078e02ff */
[-C--:B------:R-:W-:Y:S02]  /*232b0*/  @!P2 IMAD R3, R3, R7.reuse, RZ ;  /* 0x000000070303a224 */ /* 0x080fe400078e02ff */
[-C--:B------:R-:W-:Y:S01]  /*232c0*/  @!P1 IMAD R11, R2, R7.reuse, RZ ;  /* 0x00000007020b9224 */ /* 0x080fe200078e02ff */
[----:B------:R-:W-:Y:S01]  /*232d0*/  @!P3 IADD3 R5, P4, R0, R10, RZ ;  /* 0x0000000a0005b210 */ /* 0x000fe20007f9e0ff */
[----:B------:R-:W-:-:S03]  /*232e0*/  @!P0 IMAD R2, R4, R7, RZ ;  /* 0x0000000704028224 */ /* 0x000fc600078e02ff */
[----:B------:R-:W-:Y:S02]  /*232f0*/  @!P3 LEA.HI.X.SX32 R6, R0, R12, 0x1, P4 ;  /* 0x0000000c0006b211 */ /* 0x000fe400020f0eff */
[----:B------:R-:W-:Y:S02]  /*23300*/  @!P3 LEA R8, P4, R5, c[0x0][0x200], 0x2 ;  /* 0x000080000508ba11 */ /* 0x000fe400078810ff */
        /* <DEDUP_REMOVED lines=17> */
.L_x_1844:
[----:B---34-:R-:W-:Y:S05]  /*23420*/  BSYNC B0 ;  /* 0x0000000000007941 */ /* 0x018fea0003800000 */
.L_x_1843:
[----:B-1----:R-:W3:Y:S04]  /*23430*/  LDL.LU R9, [R1+0x134] ;  /* 0x0001340001097983 */ /* 0x002ee80000300800 */
[----:B------:R-:W4:Y:S01]  /*23440*/  LDL.LU.64 R6, [R1+0x118] ;  /* 0x0001180001067983 */ /* 0x000f220000300a00 */
[----:B------:R-:W-:Y:S01]  /*23450*/  LEA.HI R12, R56, R55, RZ, 0x3 ;  /* 0x00000037380c7211 */ /* 0x000fe200078f18ff */
[----:B------:R-:W-:Y:S02]  /*23460*/  BSSY B0, `(.L_x_1845) ;  /* 0x0000020000007945 */ /* 0x000fe40003800000 */
[----:B------:R-:W1:Y:S02]  /*23470*/  S2R R3, SR_TID.X ;  /* 0x0000000000037919 */ /* 0x000e640000002100 */
[----:B-1----:R-:W-:-:S04]  /*23480*/  SHF.R.S32.HI R2, RZ, 0x1f, R3 ;  /* 0x0000001fff027819 */ /* 0x002fc80000011403 */
[----:B------:R-:W-:-:S04]  /*23490*/  LEA.HI R2, R2, R3, RZ, 0x3 ;  /* 0x0000000302027211 */ /* 0x000fc800078f18ff */
[----:B------:R-:W-:Y:S02]  /*234a0*/  LOP3.LUT R0, R2, 0xfffffff8, RZ, 0xc0, !PT ;  /* 0xfffffff802007812 */ /* 0x000fe400078ec0ff */
[----:B------:R-:W-:-:S03]  /*234b0*/  SHF.R.S32.HI R2, RZ, 0x3, R2 ;  /* 0x00000003ff027819 */ /* 0x000fc60000011402 */
[----:B------:R-:W-:Y:S01]  /*234c0*/  IMAD.IADD R0, R3, 0x1, -R0 ;  /* 0x0000000103007824 */ /* 0x000fe200078e0a00 */
[----:B------:R-:W-:-:S03]  /*234d0*/  SHF.R.S32.HI R3, RZ, 0x1f, R18 ;  /* 0x0000001fff037819 */ /* 0x000fc60000011412 */
[----:B------:R-:W-:Y:S02]  /*234e0*/  IMAD.SHL.U32 R0, R0, 0x8, RZ ;  /* 0x0000000800007824 */ /* 0x000fe400078e00ff */
[----:B------:R-:W-:-:S03]  /*234f0*/  IMAD R3, R3, c[0x0][0x1f0], RZ ;  /* 0x00007c0003037a24 */ /* 0x000fc600078e02ff */
[----:B------:R-:W-:Y:S01]  /*23500*/  SHF.R.S32.HI R0, RZ, 0x1f, R0 ;  /* 0x0000001fff007819 */ /* 0x000fe20000011400 */
[----:B---3--:R-:W-:Y:S01]  /*23510*/  IMAD R13, R19, -0x80, R9 ;  /* 0xffffff80130d7824 */ /* 0x008fe200078e0209 */
[C---:B----4-:R-:W-:Y:S02]  /*23520*/  IADD3 R4, P0, R6.reuse, R52, RZ ;  /* 0x0000003406047210 */ /* 0x050fe40007f1e0ff */
[----:B------:R-:W-:Y:S02]  /*23530*/  ISETP.GE.AND P1, PT, R6, c[0x0][0x220], PT ;  /* 0x0000880006007a0c */ /* 0x000fe40003f26270 */
[----:B------:R-:W1:Y:S01]  /*23540*/  S2R R6, SR_CTAID.X ;  /* 0x0000000000067919 */ /* 0x000e620000002500 */
[----:B------:R-:W-:Y:S01]  /*23550*/  IMAD.X R5, R0, 0x1, R53, P0 ;  /* 0x0000000100057824 */ /* 0x000fe200000e0635 */
[----:B------:R-:W-:-:S03]  /*23560*/  SHF.R.S32.HI R0, RZ, 0x3, R12 ;  /* 0x00000003ff007819 */ /* 0x000fc6000001140c */
[----:B------:R-:W-:Y:S01]  /*23570*/  IMAD.WIDE.U32 R10, R18, c[0x0][0x1f0], R4 ;  /* 0x00007c00120a7a25 */ /* 0x000fe200078e0004 */
[----:B------:R-:W-:-:S03]  /*23580*/  ISETP.GE.OR P0, PT, R0, R13, P1 ;  /* 0x0000000d0000720c */ /* 0x000fc60000f06670 */
[----:B------:R-:W-:Y:S01]  /*23590*/  IMAD R0, R18, c[0x0][0x1f4], R3 ;  /* 0x00007d0012007a24 */ /* 0x000fe200078e0203 */
[----:B------:R-:W-:-:S03]  /*235a0*/  SHF.R.S32.HI R3, RZ, 0x1f, R2 ;  /* 0x0000001fff037819 */ /* 0x000fc60000011402 */
[----:B------:R-:W-:Y:S02]  /*235b0*/  IMAD.IADD R9, R0, 0x1, R11 ;  /* 0x0000000100097824 */ /* 0x000fe400078e020b */
[----:B-1----:R-:W-:-:S04]  /*235c0*/  IMAD.WIDE R6, R6, 0x80, R2 ;  /* 0x0000008006067825 */ /* 0x002fc800078e0202 */
        /* <DEDUP_REMOVED lines=9> */
.L_x_1846:
[----:B------:R-:W-:Y:S05]  /*23660*/  BSYNC B0 ;  /* 0x0000000000007941 */ /* 0x000fea0003800000 */
.L_x_1845:
[----:B------:R-:W-:Y:S01]  /*23670*/  LEA.HI.SX32 R0, R12, 0x10, 0x1d ;  /* 0x000000100c007811 */ /* 0x000fe200078feaff */
        /* <DEDUP_REMOVED lines=14> */
.L_x_1848:
[----:B------:R-:W-:Y:S05]  /*23760*/  BSYNC B0 ;  /* 0x0000000000007941 */ /* 0x000fea0003800000 */
.L_x_1847:
        /* <DEDUP_REMOVED lines=15> */
.L_x_1850:
[----:B------:R-:W-:Y:S05]  /*23860*/  BSYNC B0 ;  /* 0x0000000000007941 */ /* 0x000fea0003800000 */
.L_x_1849:
        /* <DEDUP_REMOVED lines=15> */
.L_x_1852:
[----:B------:R-:W-:Y:S05]  /*23960*/  BSYNC B0 ;  /* 0x0000000000007941 */ /* 0x000fea0003800000 */
.L_x_1851:
        /* <DEDUP_REMOVED lines=15> */
.L_x_1854:
[----:B------:R-:W-:Y:S05]  /*23a60*/  BSYNC B0 ;  /* 0x0000000000007941 */ /* 0x000fea0003800000 */
.L_x_1853:
        /* <DEDUP_REMOVED lines=15> */
.L_x_1856:
[----:B------:R-:W-:Y:S05]  /*23b60*/  BSYNC B0 ;  /* 0x0000000000007941 */ /* 0x000fea0003800000 */
.L_x_1855:
        /* <DEDUP_REMOVED lines=15> */
.L_x_1858:
[----:B------:R-:W-:Y:S05]  /*23c60*/  BSYNC B0 ;  /* 0x0000000000007941 */ /* 0x000fea0003800000 */
.L_x_1857:
[----:B------:R-:W-:-:S04]  /*23c70*/  LEA.HI.SX32 R0, R12, 0x70, 0x1d ;  /* 0x000000700c007811 */ /* 0x000fc800078feaff */
[----:B------:R-:W-:-:S13]  /*23c80*/  ISETP.GE.OR P0, PT, R0, R13, P1 ;  /* 0x0000000d0000720c */ /* 0x000fda0000f06670 */
        /* <DEDUP_REMOVED lines=11> */
[----:B--2---:R-:W-:Y:S01]  /*23d40*/  STG.E.128 [R2.64], R188 ;  /* 0x000000bc02007986 */ /* 0x004fe2000c101d20 */
[----:B------:R-:W-:Y:S05]  /*23d50*/  EXIT ;  /* 0x000000000000794d */ /* 0x000fea0003800000 */
.L_x_1859:
        /* <DEDUP_REMOVED lines=10> */
.L_x_2140:


//--------------------- .text._ZN5flash16flash_fwd_kernelI23Flash_fwd_kernel_traitsILi64ELi128ELi64ELi4ELb0ELb0EN7cutlass6half_tE19Flash_kernel_traitsILi64ELi128ELi64ELi4ES3_EELb0ELb0ELb1ELb0ELb0ELb0ELb1ELb0EEEvNS_16Flash_fwd_paramsE --------------------------
	.section	.text._ZN5flash16flash_fwd_kernelI23Flash_fwd_kernel_traitsILi64ELi128ELi64ELi4ELb0ELb0EN7cutlass6half_tE19Flash_kernel_traitsILi64ELi128ELi64ELi4ES3_EELb0ELb0ELb1ELb0ELb0ELb0ELb1ELb0EEEvNS_16Flash_fwd_paramsE,"ax",@progbits
	.sectioninfo	@"SHI_REGISTERS=255"
	.align	128
        .global         _ZN5flash16flash_fwd_kernelI23Flash_fwd_kernel_traitsILi64ELi128ELi64ELi4ELb0ELb0EN7cutlass6half_tE19Flash_kernel_traitsILi64ELi128ELi64ELi4ES3_EELb0ELb0ELb1ELb0ELb0ELb0ELb1ELb0EEEvNS_16Flash_fwd_paramsE
        .type           _ZN5flash16flash_fwd_kernelI23Flash_fwd_kernel_traitsILi64ELi128ELi64ELi4ELb0ELb0EN7cutlass6half_tE19Flash_kernel_traitsILi64ELi128ELi64ELi4ES3_EELb0ELb0ELb1ELb0ELb0ELb0ELb1ELb0EEEvNS_16Flash_fwd_paramsE,@function
        .size           _ZN5flash16flash_fwd_kernelI23Flash_fwd_kernel_traitsILi64ELi128ELi64ELi4ELb0ELb0EN7cutlass6half_tE19Flash_kernel_traitsILi64ELi128ELi64ELi4ES3_EELb0ELb0ELb1ELb0ELb0ELb0ELb1ELb0EEEvNS_16Flash_fwd_paramsE,(.L_x_2141 - _ZN5flash16flash_fwd_kernelI23Flash_fwd_kernel_traitsILi64ELi128ELi64ELi4ELb0ELb0EN7cutlass6half_tE19Flash_kernel_traitsILi64ELi128ELi64ELi4ES3_EELb0ELb0ELb1ELb0ELb0ELb0ELb1ELb0EEEvNS_16Flash_fwd_paramsE)
        .other          _ZN5flash16flash_fwd_kernelI23Flash_fwd_kernel_traitsILi64ELi128ELi64ELi4ELb0ELb0EN7cutlass6half_tE19Flash_kernel_traitsILi64ELi128ELi64ELi4ES3_EELb0ELb0ELb1ELb0ELb0ELb0ELb1ELb0EEEvNS_16Flash_fwd_paramsE,@"STO_CUDA_ENTRY STV_DEFAULT"
_ZN5flash16flash_fwd_kernelI23Flash_fwd_kernel_traitsILi64ELi128ELi64ELi4ELb0ELb0EN7cutlass6half_tE19Flash_kernel_traitsILi64ELi128ELi64ELi4ES3_EELb0ELb0ELb1ELb0ELb0ELb0ELb1ELb0EEEvNS_16Flash_fwd_paramsE:
.text._ZN5flash16flash_fwd_kernelI23Flash_fwd_kernel_traitsILi64ELi128ELi64ELi4ELb0ELb0EN7cutlass6half_tE19Flash_kernel_traitsILi64ELi128ELi64ELi4ES3_EELb0ELb0ELb1ELb0ELb0ELb0ELb1ELb0EEEvNS_16Flash_fwd_paramsE:
[----:B------:R-:W-:Y:S02]  /*0000*/  MOV R1, c[0x0][0x28] ;  /* 0x00000a0000017a02 */ /* 0x000fe40000000f00 */
[----:B------:R-:W1:Y:S01]  /*0010*/  S2R R16, SR_CTAID.Y ;  /* 0x0000000000107919 */ /* 0x000e620000002600 */
[----:B------:R-:W2:Y:S01]  /*0020*/  LDC.U8 R0, c[0x0][0x312] ;  /* 0x0000c480ff007b82 */ /* 0x000ea20000000000 */
[----:B------:R-:W-:Y:S01]  /*0030*/  ISETP.NE.U32.AND P0, PT, RZ, c[0x0][0x240], PT ;  /* 0x00009000ff007a0c */ /* 0x000fe20003f05070 */
[----:B------:R-:W-:Y:S01]  /*0040*/  IMAD.MOV.U32 R20, RZ, RZ, 0x4 ;  /* 0x00000004ff147424 */ /* 0x000fe200078e00ff */
[----:B------:R-:W-:Y:S01]  /*0050*/  ISETP.NE.U32.AND P3, PT, RZ, c[0x0][0x250], PT ;  /* 0x00009400ff007a0c */ /* 0x000fe20003f65070 */
[----:B------:R-:W-:Y:S01]  /*0060*/  IMAD.MOV.U32 R252, RZ, RZ, -0x1 ;  /* 0xfffffffffffc7424 */ /* 0x000fe200078e00ff */
[----:B------:R-:W-:Y:S01]  /*0070*/  ISETP.NE.AND.EX P0, PT, RZ, c[0x0][0x244], PT, P0 ;  /* 0x00009100ff007a0c */ /* 0x000fe20003f05300 */
[----:B------:R-:W-:Y:S01]  /*0080*/  ULDC.64 UR6, c[0x0][0x118] ;  /* 0x0000460000067ab9 */ /* 0x000fe20000000a00 */
[----:B------:R-:W-:Y:S01]  /*0090*/  ISETP.NE.AND.EX P3, PT, RZ, c[0x0][0x254], PT, P3 ;  /* 0x00009500ff007a0c */ /* 0x000fe20003f65330 */
[----:B------:R-:W-:Y:S01]  /*00a0*/  IMAD.MOV.U32 R7, RZ, RZ, RZ ;  /* 0x000000ffff077224 */ /* 0x000fe200078e00ff */
[----:B------:R-:W-:-:S02]  /*00b0*/  ISETP.EQ.U32.AND P2, PT, RZ, c[0x0][0x248], PT ;  /* 0x00009200ff007a0c */ /* 0x000fc40003f42070 */
[----:B------:R-:W-:Y:S01]  /*00c0*/  IADD3 R1, R1, -0x48, RZ ;  /* 0xffffffb801017810 */ /* 0x000fe20007ffe0ff */
[----:B-1----:R-:W-:Y:S01]  /*00d0*/  IMAD.WIDE R2, R16, R20, c[0x0][0x240] ;  /* 0x0000900010027625 */ /* 0x002fe200078e0214 */
[----:B--2---:R-:W-:-:S05]  /*00e0*/  ISETP.NE.AND P1, PT, R0, RZ, PT ;  /* 0x000000ff0000720c */ /* 0x004fca0003f25270 */
[----:B------:R1:W2:Y:S01]  /*00f0*/  @P0 LDG.E R252, [R2.64] ;  /* 0x0000000602fc0981 */ /* 0x0002a2000c1e1900 */
[----:B------:R-:W-:-:S03]  /*0100*/  ISETP.EQ.OR.EX P2, PT, RZ, c[0x0][0x24c], !P1, P2 ;  /* 0x00009300ff007a0c */ /* 0x000fc60004f42720 */
[----:B------:R1:W2:Y:S02]  /*0110*/  @P0 LDG.E R0, [R2.64+0x4] ;  /* 0x0000040602000981 */ /* 0x0002a4000c1e1900 */
[----:B-1----:R-:W-:-:S05]  /*0120*/  @P3 IMAD.WIDE R2, R16, R20, c[0x0][0x250] ;  /* 0x0000940010023625 */ /* 0x002fca00078e0214 */
[----:B------:R1:W5:Y:S01]  /*0130*/  @P3 LDG.E R7, [R2.64] ;  /* 0x0000000602073981 */ /* 0x000362000c1e1900 */
[----:B------:R-:W-:Y:S02]  /*0140*/  IMAD.MOV.U32 R8, RZ, RZ, -0x1 ;  /* 0xffffffffff087424 */ /* 0x000fe400078e00ff */
[----:B------:R-:W-:Y:S01]  /*0150*/  IMAD.WIDE R4, R16, R20, c[0x0][0x248] ;  /* 0x0000920010047625 */ /* 0x000fe200078e0214 */
[----:B------:R-:W3:Y:S04]  /*0160*/  S2R R248, SR_CTAID.X ;  /* 0x0000000000f87919 */ /* 0x000ee80000002500 */
[----:B------:R1:W5:Y:S01]  /*0170*/  @!P2 LDG.E R8, [R4.64] ;  /* 0x000000060408a981 */ /* 0x000362000c1e1900 */
[----:B------:R-:W-:-:S03]  /*0180*/  ISETP.NE.U32.AND P2, PT, RZ, c[0x0][0x248], PT ;  /* 0x00009200ff007a0c */ /* 0x000fc60003f45070 */
[----:B------:R-:W4:Y:S01]  /*0190*/  S2R R18, SR_CTAID.Z ;  /* 0x0000000000127919 */ /* 0x000f220000002700 */
[----:B------:R-:W-:Y:S01]  /*01a0*/  ISETP.NE.AND.EX P2, PT, RZ, c[0x0][0x24c], PT, P2 ;  /* 0x00009300ff007a0c */ /* 0x000fe20003f45320 */
[----:B--2---:R-:W-:Y:S02]  /*01b0*/  @P0 IMAD.IADD R42, R0, 0x1, -R252 ;  /* 0x00000001002a0824 */ /* 0x004fe400078e0afc */
[----:B------:R-:W-:-:S10]  /*01c0*/  @!P0 IMAD.MOV.U32 R42, RZ, RZ, c[0x0][0x214] ;  /* 0x00008500ff2a8624 */ /* 0x000fd400078e00ff */
[----:B------:R-:W-:Y:S05]  /*01d0*/  @!P2 BRA `(.L_x_1860) ;  /* 0x000000400000a947 */ /* 0x000fea0003800000 */
[----:B-1-34-:R-:W2:Y:S02]  /*01e0*/  @P1 LDG.E R0, [R4.64+0x4] ;  /* 0x0000040604001981 */ /* 0x01aea4000c1e1900 */
[----:B--2--5:R-:W-:-:S06]  /*01f0*/  @P1 IADD3 R0, R0, -R8, RZ ;  /* 0x8000000800001210 */ /* 0x024fcc0007ffe0ff */
[----:B------:R1:W5:Y:S01]  /*0200*/  @!P1 LDG.E R0, [R4.64] ;  /* 0x0000000604009981 */ /* 0x000362000c1e1900 */
[----:B------:R-:W-:Y:S05]  /*0210*/  BRA `(.L_x_1861) ;  /* 0x0000001000007947 */ /* 0x000fea0003800000 */
.L_x_1860:
[----:B-1-34-:R-:W-:Y:S02]  /*0220*/  MOV R0, c[0x0][0x218] ;  /* 0x0000860000007a02 */ /* 0x01afe40000000f00 */
.L_x_1861:
        /* <DEDUP_REMOVED lines=12> */
[----:B------:R-:W-:Y:S01]  /*02f0*/  IADD3 R0, -R42, 0xbf, R154 ;  /* 0x000000bf2a007810 */ /* 0x000fe20007ffe19a */
[----:B------:R-:W2:Y:S01]  /*0300*/  S2R R19, SR_TID.X ;  /* 0x0000000000137919 */ /* 0x000ea20000002100 */
[C---:B------:R-:W-:Y:S02]  /*0310*/  IADD3 R3, R41.reuse, R154, -R42 ;  /* 0x0000009a29037210 */ /* 0x040fe40007ffe82a */
[----:B------:R-:W-:Y:S02]  /*0320*/  IADD3 R2, R41, 0x3f, RZ ;  /* 0x0000003f29027810 */ /* 0x000fe40007ffe0ff */
[----:B------:R-:W-:Y:S02]  /*0330*/  IADD3 R0, R0, c[0x0][0x2e8], R41 ;  /* 0x0000ba0000007a10 */ /* 0x000fe40007ffe029 */
[----:B------:R-:W-:Y:S02]  /*0340*/  IADD3 R3, R3, -c[0x0][0x2e4], RZ ;  /* 0x8000b90003037a10 */ /* 0x000fe40007ffe0ff */
[----:B-1----:R-:W-:-:S02]  /*0350*/  SHF.R.S32.HI R5, RZ, 0x1f, R2 ;  /* 0x0000001fff057819 */ /* 0x002fc40000011402 */
[----:B------:R-:W-:Y:S02]  /*0360*/  SHF.R.S32.HI R4, RZ, 0x1f, R0 ;  /* 0x0000001fff047819 */ /* 0x000fe40000011400 */
[----:B------:R-:W-:Y:S02]  /*0370*/  SHF.R.S32.HI R6, RZ, 0x1f, R3 ;  /* 0x0000001fff067819 */ /* 0x000fe40000011403 */
[----:B------:R-:W-:Y:S02]  /*0380*/  LEA.HI R5, R5, R2, RZ, 0x6 ;  /* 0x0000000205057211 */ /* 0x000fe400078f30ff */
[----:B------:R-:W-:Y:S02]  /*0390*/  LEA.HI R0, R4, R0, RZ, 0x6 ;  /* 0x0000000004007211 */ /* 0x000fe400078f30ff */
[----:B------:R-:W-:Y:S02]  /*03a0*/  LEA.HI R2, R6, R3, RZ, 0x6 ;  /* 0x0000000306027211 */ /* 0x000fe400078f30ff */
[----:B------:R-:W-:-:S02]  /*03b0*/  SHF.R.S32.HI R3, RZ, 0x6, R5 ;  /* 0x00000006ff037819 */ /* 0x000fc40000011405 */
[----:B------:R-:W-:Y:S02]  /*03c0*/  SHF.R.S32.HI R0, RZ, 0x6, R0 ;  /* 0x00000006ff007819 */ /* 0x000fe40000011400 */
[----:B------:R-:W-:Y:S02]  /*03d0*/  SHF.R.S32.HI R2, RZ, 0x6, R2 ;  /* 0x00000006ff027819 */ /* 0x000fe40000011402 */
[----:B------:R-:W-:Y:S02]  /*03e0*/  IMNMX R230, R3, R0, PT ;  /* 0x0000000003e67217 */ /* 0x000fe40003800200 */
[----:B------:R-:W-:-:S04]  /*03f0*/  IMNMX R246, RZ, R2, !PT ;  /* 0x00000002fff67217 */ /* 0x000fc80007800200 */
[----:B------:R-:W-:-:S13]  /*0400*/  ISETP.GT.AND P0, PT, R230, R246, PT ;  /* 0x000000f6e600720c */ /* 0x000fda0003f04270 */
[----:B------:R-:W-:Y:S05]  /*0410*/  @P0 BRA `(.L_x_1862) ;  /* 0x0000103000000947 */ /* 0x000fea0003800000 */
[----:B--2---:R-:W1:Y:S01]  /*0420*/  LDC.U8 R0, c[0x0][0x329] ;  /* 0x0000ca40ff007b82 */ /* 0x004e620000000000 */
[----:B------:R-:W-:Y:S01]  /*0430*/  ISETP.NE.AND P0, PT, R252, -0x1, PT ;  /* 0xfffffffffc00780c */ /* 0x000fe20003f05270 */
[----:B------:R-:W-:Y:S01]  /*0440*/  BSSY B0, `(.L_x_1863) ;  /* 0x0000040000007945 */ /* 0x000fe20003800000 */
[----:B------:R-:W-:Y:S02]  /*0450*/  SHF.R.S32.HI R10, RZ, 0x1f, R19 ;  /* 0x0000001fff0a7819 */ /* 0x000fe40000011413 */
[----:B------:R-:W-:Y:S02]  /*0460*/  IADD3 R14, -R154, R42, RZ ;  /* 0x0000002a9a0e7210 */ /* 0x000fe40007ffe1ff */
[----:B------:R-:W-:Y:S01]  /*0470*/  LEA.HI R10, R10, R19, RZ, 0x3 ;  /* 0x000000130a0a7211 */ /* 0x000fe200078f18ff */
[----:B------:R-:W2:Y:S01]  /*0480*/  LDC.U8 R2, c[0x0][0x328] ;  /* 0x0000ca00ff027b82 */ /* 0x000ea20000000000 */
[----:B------:R-:W-:-:S05]  /*0490*/  SHF.R.S32.HI R9, RZ, 0x1f, R18 ;  /* 0x0000001fff097819 */ /* 0x000fca0000011412 */
[----:B------:R-:W-:-:S04]  /*04a0*/  IMAD R9, R9, c[0x0][0x1f0], RZ ;  /* 0x00007c0009097a24 */ /* 0x000fc800078e02ff */
[----:B------:R-:W-:Y:S01]  /*04b0*/  IMAD R9, R18, c[0x0][0x1f4], R9 ;  /* 0x00007d0012097a24 */ /* 0x000fe200078e0209 */
[----:B-1----:R-:W-:Y:S02]  /*04c0*/  ISETP.NE.AND P2, PT, R0, RZ, PT ;  /* 0x000000ff0000720c */ /* 0x002fe40003f45270 */
[----:B--2---:R-:W-:Y:S01]  /*04d0*/  ISETP.NE.AND P3, PT, R2, RZ, PT ;  /* 0x000000ff0200720c */ /* 0x004fe20003f65270 */
[----:B------:R-:W-:-:S03]  /*04e0*/  @P0 IMAD.WIDE.U32 R2, R252, c[0x0][0x1e8], RZ ;  /* 0x00007a00fc020a25 */ /* 0x000fc600078e00ff */
[----:B------:R-:W-:Y:S01]  /*04f0*/  ISETP.NE.OR P1, PT, R0, RZ, !P3 ;  /* 0x000000ff0000720c */ /* 0x000fe20005f25670 */
[----:B------:R-:W-:Y:S01]  /*0500*/  @P0 IMAD R5, R252, c[0x0][0x1ec], R3 ;  /* 0x00007b00fc050a24 */ /* 0x000fe200078e0203 */
[----:B------:R-:W-:-:S05]  /*0510*/  @!P0 SHF.R.S32.HI R0, RZ, 0x1f, R16 ;  /* 0x0000001fff008819 */ /* 0x000fca0000011410 */
[----:B------:R-:W-:Y:S01]  /*0520*/  @P2 IMAD.MOV.U32 R8, RZ, RZ, c[0x0][0x210] ;  /* 0x00008400ff082624 */ /* 0x000fe200078e00ff */
[----:B------:R-:W-:Y:S01]  /*0530*/  LOP3.LUT R3, R10, 0xfffffff8, RZ, 0xc0, !PT ;  /* 0xfffffff80a037812 */ /* 0x000fe200078ec0ff */
[----:B------:R-:W-:Y:S01]  /*0540*/  @!P2 IMAD.MOV.U32 R6, RZ, RZ, c[0x0][0x214] ;  /* 0x00008500ff06a624 */ /* 0x000fe200078e00ff */
[----:B------:R-:W-:Y:S01]  /*0550*/  SHF.R.S32.HI R10, RZ, 0x3, R10 ;  /* 0x00000003ff0a7819 */ /* 0x000fe2000001140a */
[----:B------:R-:W-:Y:S01]  /*0560*/  @!P0 IMAD R0, R0, c[0x0][0x1e0], RZ ;  /* 0x0000780000008a24 */ /* 0x000fe200078e02ff */
[----:B------:R-:W-:Y:S01]  /*0570*/  @P2 MOV R15, c[0x0][0x210] ;  /* 0x00008400000f2a02 */ /* 0x000fe20000000f00 */
[----:B------:R-:W-:Y:S01]  /*0580*/  @P0 IMAD.MOV.U32 R4, RZ, RZ, R2 ;  /* 0x000000ffff040224 */ /* 0x000fe200078e0002 */
[----:B------:R-:W-:Y:S01]  /*0590*/  SHF.R.S32.HI R11, RZ, 0x1f, R10 ;  /* 0x0000001fff0b7819 */ /* 0x000fe2000001140a */
[----:B------:R-:W-:Y:S02]  /*05a0*/  IMAD.IADD R19, R19, 0x1, -R3 ;  /* 0x0000000113137824 */ /* 0x000fe400078e0a03 */
[----:B------:R-:W-:-:S04]  /*05b0*/  @!P0 IMAD.WIDE.U32 R2, R16, c[0x0][0x1e0], RZ ;  /* 0x0000780010028a25 */ /* 0x000fc800078e00ff */
[----:B------:R-:W-:Y:S01]  /*05c0*/  @!P0 IMAD R0, R16, c[0x0][0x1e4], R0 ;  /* 0x0000790010008a24 */ /* 0x000fe200078e0200 */
[----:B------:R-:W-:Y:S01]  /*05d0*/  @!P0 MOV R4, R2 ;  /* 0x0000000200048202 */ /* 0x000fe20000000f00 */
[----:B------:R-:W-:Y:S01]  /*05e0*/  @P2 IMAD R8, R8, c[0x0][0x214], RZ ;  /* 0x0000850008082a24 */ /* 0x000fe200078e02ff */
[----:B------:R-:W-:Y:S01]  /*05f0*/  @!P2 SEL R8, R6, c[0x0][0x234], !P3 ;  /* 0x00008d000608aa07 */ /* 0x000fe20005800000 */
[----:B------:R-:W-:Y:S02]  /*0600*/  @!P1 IMAD R7, R16, c[0x0][0x214], RZ ;  /* 0x0000850010079a24 */ /* 0x000fe400078e02ff */
[----:B------:R-:W-:Y:S02]  /*0610*/  @!P0 IMAD.IADD R5, R3, 0x1, R0 ;  /* 0x0000000103058824 */ /* 0x000fe400078e0200 */
[----:B------:R-:W-:Y:S01]  /*0620*/  IMAD.SHL.U32 R0, R19, 0x8, RZ ;  /* 0x0000000813007824 */ /* 0x000fe200078e00ff */
[----:B------:R-:W-:Y:S01]  /*0630*/  @!P1 SEL R7, R7, R252, !P0 ;  /* 0x000000fc07079207 */ /* 0x000fe20004000000 */
[----:B------:R-:W-:Y:S01]  /*0640*/  @P2 IMAD.MOV.U32 R6, RZ, RZ, 0x1 ;  /* 0x00000001ff062424 */ /* 0x000fe200078e00ff */
[----:B------:R-:W-:Y:S01]  /*0650*/  CS2R R2, SRZ ;  /* 0x0000000000027805 */ /* 0x000fe2000001ff00 */
[----:B------:R-:W-:Y:S01]  /*0660*/  @!P2 IMAD R6, R8, c[0x0][0x1c0], RZ ;  /* 0x000070000806aa24 */ /* 0x000fe200078e02ff */
[C---:B------:R-:W-:Y:S01]  /*0670*/  IADD3 R4, P0, R0.reuse, R4, RZ ;  /* 0x0000000400047210 */ /* 0x040fe20007f1e0ff */
[----:B------:R-:W-:Y:S01]  /*0680*/  @!P2 IMAD.MOV.U32 R15, RZ, RZ, 0x1 ;  /* 0x00000001ff0fa424 */ /* 0x000fe200078e00ff */
[----:B------:R-:W-:Y:S01]  /*0690*/  ISETP.GE.AND P3, PT, R0, c[0x0][0x220], PT ;  /* 0x0000880000007a0c */ /* 0x000fe20003f66270 */
[----:B------:R-:W-:Y:S01]  /*06a0*/  IMAD R6, R16, R6, RZ ;  /* 0x0000000610067224 */ /* 0x000fe200078e02ff */
[----:B------:R-:W-:Y:S01]  /*06b0*/  LEA.HI.X.SX32 R5, R0, R5, 0x1, P0 ;  /* 0x0000000500057211 */ /* 0x000fe200000f0eff */
[----:B------:R-:W-:Y:S01]  /*06c0*/  @!P1 IMAD.MOV.U32 R2, RZ, RZ, R7 ;  /* 0x000000ffff029224 */ /* 0x000fe200078e0007 */
[----:B------:R-:W-:-:S02]  /*06d0*/  ISETP.GE.OR P2, PT, R10, R14, P3 ;  /* 0x0000000e0a00720c */ /* 0x000fc40001f46670 */
[----:B------:R-:W-:Y:S01]  /*06e0*/  SEL R0, R6, RZ, P1 ;  /* 0x000000ff06007207 */ /* 0x000fe20000800000 */
[----:B------:R-:W-:Y:S01]  /*06f0*/  IMAD R6, R154, R15, RZ ;  /* 0x0000000f9a067224 */ /* 0x000fe200078e02ff */
[----:B------:R-:W-:Y:S01]  /*0700*/  ISETP.GE.AND P0, PT, R10, R14, PT ;  /* 0x0000000e0a00720c */ /* 0x000fe20003f06270 */
[C---:B------:R-:W-:Y:S01]  /*0710*/  IMAD.WIDE.U32 R12, R18.reuse, c[0x0][0x1f0], R4 ;  /* 0x00007c00120c7a25 */ /* 0x040fe200078e0004 */
[----:B------:R-:W-:Y:S02]  /*0720*/  @!P1 SHF.R.S32.HI R3, RZ, 0x1f, R7 ;  /* 0x0000001fff039819 */ /* 0x000fe40000011407 */
[----:B------:R-:W-:Y:S01]  /*0730*/  P2R R29, PR, RZ, 0x1 ;  /* 0x00000001ff1d7803 */ /* 0x000fe20000000000 */
[----:B------:R-:W-:Y:S01]  /*0740*/  IMAD R0, R18, R8, R0 ;  /* 0x0000000812007224 */ /* 0x000fe200078e0200 */
[----:B------:R-:W-:Y:S01]  /*0750*/  SHF.R.S32.HI R4, RZ, 0x1f, R6 ;  /* 0x0000001fff047819 */ /* 0x000fe20000011406 */
        /* <DEDUP_REMOVED lines=14> */
.L_x_1864:
[----:B------:R-:W-:Y:S05]  /*0840*/  BSYNC B0 ;  /* 0x0000000000007941 */ /* 0x000fea0003800000 */
.L_x_1863:
        /* <DEDUP_REMOVED lines=16> */
.L_x_1866:
[----:B------:R-:W-:Y:S05]  /*0950*/  BSYNC B0 ;  /* 0x0000000000007941 */ /* 0x000fea0003800000 */
.L_x_1865:
        /* <DEDUP_REMOVED lines=16> */
.L_x_1868:
[----:B------:R-:W-:Y:S05]  /*0a60*/  BSYNC B0 ;  /* 0x0000000000007941 */ /* 0x000fea0003800000 */
.L_x_1867:
        /* <DEDUP_REMOVED lines=17> */
.L_x_1870:
[----:B------:R-:W-:Y:S05]  /*0b80*/  BSYNC B0 ;  /* 0x0000000000007941 */ /* 0x000fea0003800000 */
.L_x_1869:
        /* <DEDUP_REMOVED lines=17> */
.L_x_1872:
[----:B------:R-:W-:Y:S05]  /*0ca0*/  BSYNC B0 ;  /* 0x0000000000007941 */ /* 0x000fea0003800000 */
.L_x_1871:
        /* <DEDUP_REMOVED lines=17> */
.L_x_1874:
[----:B------:R-:W-:Y:S05]  /*0dc0*/  BSYNC B0 ;  /* 0x0000000000007941 */ /* 0x000fea0003800000 */
.L_x_1873:
        /* <DEDUP_REMOVED lines=16> */
.L_x_1876:
[----:B------:R-:W-:Y:S05]  /*0ed0*/  BSYNC B0 ;  /* 0x0000000000007941 */ /* 0x000fea0003800000 */
.L_x_1875:
        /* <DEDUP_REMOVED lines=16> */
.L_x_1878:
[----:B------:R-:W-:Y:S05]  /*0fe0*/  BSYNC B0 ;  /* 0x0000000000007941 */ /* 0x000fea0003800000 */
.L_x_1877:
        /* <DEDUP_REMOVED lines=70> */
.L_x_1862:
        /* <DEDUP_REMOVED lines=27> */
.L_x_1879:
        /* <DEDUP_REMOVED lines=42> */
.L_x_1880:
[----:B------:R-:W-:Y:S01]  /*18a0*/  SHF.R.S32.HI R15, RZ, 0x1f, R19 ;  /* 0x0000001fff0f7819 */ /* 0x000fe20000011413 */
[----:B------:R-:W-:Y:S01]  /*18b0*/  IMAD.IADD R247, R42, 0x1, -R154 ;  /* 0x000000012af77824 */ /* 0x000fe200078e0a9a */
[----:B------:R-:W-:Y:S01]  /*18c0*/  BSSY B0, `(.L_x_1881) ;  /* 0x000002c000007945 */ /* 0x000fe20003800000 */
[----:B------:R-:W-:Y:S01]  /*18d0*/  IMAD R5, R5, c[0x0][0x1a8], RZ ;  /* 0x00006a0005057a24 */ /* 0x000fe200078e02ff */
[CC--:B------:R-:W-:Y:S02]  /*18e0*/  LEA.HI R0, R15.reuse, R19.reuse, RZ, 0x3 ;  /* 0x000000130f007211 */ /* 0x0c0fe400078f18ff */
[----:B------:R-:W-:Y:S02]  /*18f0*/  LEA.HI R4, R15, R19, RZ, 0x6 ;  /* 0x000000130f047211 */ /* 0x000fe400078f30ff */
[----:B------:R-:W-:-:S02]  /*1900*/  SHF.R.S32.HI R22, RZ, 0x3, R0 ;  /* 0x00000003ff167819 */ /* 0x000fc40000011400 */
[----:B------:R-:W-:Y:S01]  /*1910*/  LOP3.LUT R0, R0, 0xfffffff8, RZ, 0xc0, !PT ;  /* 0xfffffff800007812 */ /* 0x000fe200078ec0ff */
[----:B------:R-:W-:Y:S01]  /*1920*/  IMAD.SHL.U32 R4, R4, 0x8, RZ ;  /* 0x0000000804047824 */ /* 0x000fe200078e00ff */
[----:B------:R-:W-:Y:S01]  /*1930*/  SHF.R.S32.HI R23, RZ, 0x1f, R22 ;  /* 0x0000001fff177819 */ /* 0x000fe20000011416 */
[----:B------:R-:W-:Y:S02]  /*1940*/  IMAD.SHL.U32 R2, R22, 0x40, RZ ;  /* 0x0000004016027824 */ /* 0x000fe400078e00ff */
[----:B------:R-:W-:Y:S02]  /*1950*/  IMAD.IADD R16, R19, 0x1, -R0 ;  /* 0x0000000113107824 */ /* 0x000fe400078e0a00 */
[----:B------:R1:W-:Y:S01]  /*1960*/  STL.64 [R1+0x8], R22 ;  /* 0x0000081601007387 */ /* 0x0003e20000100a00 */
[----:B------:R-:W-:Y:S01]  /*1970*/  LOP3.LUT R0, R2, 0x1c0, RZ, 0xc0, !PT ;  /* 0x000001c002007812 */ /* 0x000fe200078ec0ff */
[----:B------:R-:W-:Y:S02]  /*1980*/  IMAD.SHL.U32 R250, R16, 0x8, RZ ;  /* 0x0000000810fa7824 */ /* 0x000fe400078e00ff */
[----:B------:R-:W-:-:S03]  /*1990*/  IMAD.WIDE R248, R248, 0x80, R22 ;  /* 0x00000080f8f87825 */ /* 0x000fc600078e0216 */
        /* <DEDUP_REMOVED lines=10> */
[----:B------:R-:W-:Y:S01]  /*1a40*/  IMAD.WIDE.U32 R8, R18, c[0x0][0x1a8], R2 ;  /* 0x00006a0012087a25 */ /* 0x000fe200078e0002 */
[----:B------:R-:W-:-:S03]  /*1a50*/  LEA.HI R18, R15, R19, RZ, 0x5 ;  /* 0x000000130f127211 */ /* 0x000fc600078f28ff */
[----:B------:R-:W-:Y:S01]  /*1a60*/  IMAD.SHL.U32 R211, R4, 0x2, RZ ;  /* 0x0000000204d37824 */ /* 0x000fe200078e00ff */
[----:B------:R-:W-:Y:S01]  /*1a70*/  SHF.R.S32.HI R43, RZ, 0x5, R18 ;  /* 0x00000005ff2b7819 */ /* 0x000fe20000011412 */
[----:B------:R-:W-:Y:S02]  /*1a80*/  IMAD.IADD R7, R9, 0x1, R0 ;  /* 0x0000000109077824 */ /* 0x000fe400078e0200 */
[----:B------:R-:W-:Y:S05]  /*1a90*/  @P0 BRA `(.L_x_1882) ;  /* 0x000000e000000947 */ /* 0x000fea0003800000 */
[----:B-1----:R-:W-:-:S13]  /*1aa0*/  ISETP.GE.AND P0, PT, R250, c[0x0][0x220], PT ;  /* 0x00008800fa007a0c */ /* 0x002fda0003f06270 */
        /* <DEDUP_REMOVED lines=13> */
.L_x_1882:
[----:B-1----:R-:W-:Y:S05]  /*1b80*/  BSYNC B0 ;  /* 0x0000000000007941 */ /* 0x002fea0003800000 */
.L_x_1881:
        /* <DEDUP_REMOVED lines=22> */
.L_x_1884:
[----:B------:R-:W-:Y:S05]  /*1cf0*/  BSYNC B0 ;  /* 0x0000000000007941 */ /* 0x000fea0003800000 */
.L_x_1883:
        /* <DEDUP_REMOVED lines=22> */
.L_x_1886:
[----:B------:R-:W-:Y:S05]  /*1e60*/  BSYNC B0 ;  /* 0x0000000000007941 */ /* 0x000fea0003800000 */
.L_x_1885:
        /* <DEDUP_REMOVED lines=22> */
.L_x_1888:
[----:B------:R-:W-:Y:S05]  /*1fd0*/  BSYNC B0 ;  /* 0x0000000000007941 */ /* 0x000fea0003800000 */
.L_x_1887:
        /* <DEDUP_REMOVED lines=22> */
.L_x_1890:
[----:B------:R-:W-:Y:S05]  /*2140*/  BSYNC B0 ;  /* 0x0000000000007941 */ /* 0x000fea0003800000 */
.L_x_1889:
        /* <DEDUP_REMOVED lines=22> */
.L_x_1892:
[----:B------:R-:W-:Y:S05]  /*22b0*/  BSYNC B0 ;  /* 0x0000000000007941 */ /* 0x000fea0003800000 */
.L_x_1891:
        /* <DEDUP_REMOVED lines=22> */
.L_x_1894:
[----:B------:R-:W-:Y:S05]  /*2420*/  BSYNC B0 ;  /* 0x0000000000007941 */ /* 0x000fea0003800000 */
.L_x_1893:
        /* <DEDUP_REMOVED lines=26> */
.L_x_1896:
[----:B------:R-:W-:Y:S05]  /*25d0*/  BSYNC B0 ;  /* 0x0000000000007941 */ /* 0x000fea0003800000 */
.L_x_1895:
[----:B-1----:R-:W-:Y:S01]  /*25e0*/  IMAD R0, R23, c[0x0][0x198], RZ ;  /* 0x0000660017007a24 */ /* 0x002fe200078e02ff */
[----:B------:R-:W-:Y:S01]  /*25f0*/  LEA.HI R15, R15, R19, RZ, 0x4 ;  /* 0x000000130f0f7211 */ /* 0x000fe200078f20ff */
[----:B--2---:R-:W-:Y:S01]  /*2600*/  IMAD.WIDE.U32 R4, R22, c[0x0][0x198], R250 ;  /* 0x0000660016047a25 */ /* 0x004fe200078e00fa */
[----:B------:R-:W-:Y:S01]  /*2610*/  IADD3 R40, R230, -0x1, RZ ;  /* 0xffffffffe6287810 */ /* 0x000fe20007ffe0ff */
[----:B------:R-:W-:Y:S01]  /*2620*/  BSSY B0, `(.L_x_1897) ;  /* 0x0000037000007945 */ /* 0x000fe20003800000 */
[----:B------:R-:W-:Y:S01]  /*2630*/  MOV R223, 0x20 ;  /* 0x0000002000df7802 */ /* 0x000fe20000000f00 */
[----:B------:R-:W-:Y:S01]  /*2640*/  IMAD R6, R22, c[0x0][0x19c], R0 ;  /* 0x0000670016067a24 */ /* 0x000fe200078e0200 */
[----:B------:R-:W-:Y:S01]  /*2650*/  LOP3.LUT R0, R15, 0xfffffff0, RZ, 0xc0, !PT ;  /* 0xfffffff00f007812 */ /* 0x000fe200078ec0ff */
[----:B------:R-:W-:Y:S01]  /*2660*/  IMAD R7, R23, c[0x0][0x1a0], RZ ;  /* 0x0000680017077a24 */ /* 0x000fe200078e02ff */
[----:B------:R-:W-:Y:S01]  /*2670*/  IADD3 R4, P0, R14, R4, RZ ;  /* 0x000000040e047210 */ /* 0x000fe20007f1e0ff */
[----:B------:R-:W-:Y:S01]  /*2680*/  IMAD.WIDE.U32 R2, R22, c[0x0][0x1a0], R250 ;  /* 0x0000680016027a25 */ /* 0x000fe200078e00fa */
[----:B------:R-:W-:-:S02]  /*2690*/  MOV R213, R40 ;  /* 0x0000002800d57202 */ /* 0x000fc40000000f00 */
[----:B------:R-:W-:Y:S01]  /*26a0*/  IADD3.X R5, R17, R5, R6, P0, !PT ;  /* 0x0000000511057210 */ /* 0x000fe200007fe406 */
        /* <DEDUP_REMOVED lines=8> */
[----:B------:R-:W-:Y:S01]  /*2730*/  LEA.HI R6, R9, R0, RZ, 0x3 ;  /* 0x0000000009067211 */ /* 0x000fe200078f18ff */
[C---:B------:R-:W-:Y:S01]  /*2740*/  IMAD R9, R10.reuse, c[0x0][0x1bc], R7 ;  /* 0x00006f000a097a24 */ /* 0x040fe200078e0207 */
[----:B------:R-:W-:Y:S01]  /*2750*/  SHF.R.S32.HI R13, RZ, 0x1f, R40 ;  /* 0x0000001fff0d7819 */ /* 0x000fe20000011428 */
[----:B------:R-:W-:Y:S01]  /*2760*/  IMAD.WIDE.U32 R236, R10, c[0x0][0x1b0], R4 ;  /* 0x00006c000aec7a25 */ /* 0x000fe200078e0004 */
[----:B------:R-:W-:-:S03]  /*2770*/  LOP3.LUT R7, R6, 0xfffffff8, RZ, 0xc0, !PT ;  /* 0xfffffff806077812 */ /* 0x000fc600078ec0ff */
[----:B------:R-:W-:Y:S01]  /*2780*/  IMAD.WIDE.U32 R28, R10, c[0x0][0x1b8], R2 ;  /* 0x00006e000a1c7a25 */ /* 0x000fe200078e0002 */
[----:B------:R1:W-:Y:S01]  /*2790*/  STL.64 [R1+0x10], R236 ;  /* 0x000010ec01007387 */ /* 0x0003e20000100a00 */
[----:B------:R-:W-:Y:S02]  /*27a0*/  IADD3 R14, R0, -R7, RZ ;  /* 0x80000007000e7210 */ /* 0x000fe40007ffe0ff */
[----:B------:R-:W-:Y:S01]  /*27b0*/  IMAD.IADD R235, R237, 0x1, R8 ;  /* 0x00000001edeb7824 */ /* 0x000fe200078e0208 */
[----:B------:R-:W-:Y:S01]  /*27c0*/  IADD3 R31, R29, R9, RZ ;  /* 0x000000091d1f7210 */ /* 0x000fe20007ffe0ff */
[----:B------:R-:W-:Y:S01]  /*27d0*/  IMAD.MOV.U32 R234, RZ, RZ, R236 ;  /* 0x000000ffffea7224 */ /* 0x000fe200078e00ec */
[----:B------:R1:W-:Y:S01]  /*27e0*/  STL.64 [R1+0x20], R28 ;  /* 0x0000201c01007387 */ /* 0x0003e20000100a00 */
[----:B------:R-:W-:Y:S01]  /*27f0*/  IMAD R3, R40, -0x40, R41 ;  /* 0xffffffc028037824 */ /* 0x000fe200078e0229 */
[----:B------:R-:W-:Y:S01]  /*2800*/  LOP3.LUT R2, R18, 0xffffffe0, RZ, 0xc0, !PT ;  /* 0xffffffe012027812 */ /* 0x000fe200078ec0ff */
[----:B------:R-:W-:Y:S01]  /*2810*/  IMAD R0, R153, R40, RZ ;  /* 0x0000002899007224 */ /* 0x000fe200078e02ff */
[----:B------:R1:W-:Y:S01]  /*2820*/  STL.64 [R1], R234 ;  /* 0x000000ea01007387 */ /* 0x0003e20000100a00 */
[----:B------:R-:W-:Y:S01]  /*2830*/  IMAD.MOV.U32 R4, RZ, RZ, 0x10 ;  /* 0x00000010ff047424 */ /* 0x000fe200078e00ff */
[----:B------:R-:W-:Y:S01]  /*2840*/  ISETP.GE.AND P0, PT, R22, R3, PT ;  /* 0x000000031600720c */ /* 0x000fe20003f06270 */
[-C--:B------:R-:W-:Y:S01]  /*2850*/  IMAD R8, R13, R155.reuse, R0 ;  /* 0x0000009b0d087224 */ /* 0x080fe200078e0200 */
[----:B------:R1:W-:Y:S01]  /*2860*/  STL [R1+0x1c], R31 ;  /* 0x00001c1f01007387 */ /* 0x0003e20000100800 */
[----:B------:R-:W-:Y:S01]  /*2870*/  SHF.L.U32 R0, R6, 0x6, RZ ;  /* 0x0000000606007819 */ /* 0x000fe200000006ff */
[----:B------:R-:W-:Y:S01]  /*2880*/  IMAD.WIDE.U32 R6, R40, R155, R234 ;  /* 0x0000009b28067225 */ /* 0x000fe200078e00ea */
[----:B------:R-:W-:-:S02]  /*2890*/  R2P PR, R14, 0x6 ;  /* 0x000000060e007804 */ /* 0x000fc40000000000 */
[----:B------:R-:W-:Y:S01]  /*28a0*/  LOP3.LUT R141, R0, 0xfffffe00, RZ, 0xc0, !PT ;  /* 0xfffffe00008d7812 */ /* 0x000fe200078ec0ff */
[----:B------:R-:W-:Y:S02]  /*28b0*/  IMAD.IADD R12, R19, 0x1, -R2 ;  /* 0x00000001130c7824 */ /* 0x000fe400078e0a02 */
[----:B------:R-:W-:Y:S01]  /*28c0*/  SEL R2, R4, 0xfffffff0, !P1 ;  /* 0xfffffff004027807 */ /* 0x000fe20004800000 */
        /* <DEDUP_REMOVED lines=12> */
.L_x_1898:
[----:B------:R-:W-:Y:S05]  /*2990*/  BSYNC B0 ;  /* 0x0000000000007941 */ /* 0x000fea0003800000 */
.L_x_1897:
        /* <DEDUP_REMOVED lines=16> */
.L_x_1900:
[----:B------:R-:W-:Y:S05]  /*2aa0*/  BSYNC B0 ;  /* 0x0000000000007941 */ /* 0x000fea0003800000 */
.L_x_1899:
        /* <DEDUP_REMOVED lines=15> */
.L_x_1902:
[----:B------:R-:W-:Y:S05]  /*2ba0*/  BSYNC B0 ;  /* 0x0000000000007941 */ /* 0x000fea0003800000 */
.L_x_1901:
[----:B------:R-:W-:Y:S01]  /*2bb0*/  ISETP.GE.AND P0, PT, R24, R3, PT ;  /* 0x000000031800720c */ /* 0x000fe20003f06270 */
[----:B------:R-:W-:Y:S01]  /*2bc0*/  IMAD.MOV.U32 R17, RZ, RZ, c[0x0][0x1a0] ;  /* 0x00006800ff117624 */ /* 0x000fe200078e00ff */
[----:B------:R-:W-:Y:S03]  /*2bd0*/  BSSY B0, `(.L_x_1903) ;  /* 0x0000012000007945 */ /* 0x000fe60003800000 */
[C---:B------:R-:W-:Y:S01]  /*2be0*/  IMAD.SHL.U32 R226, R17.reuse, 0x40, RZ ;  /* 0x0000004011e27824 */ /* 0x040fe200078e00ff */
[----:B------:R-:W-:-:S07]  /*2bf0*/  SHF.L.U64.HI R227, R17, R21, c[0x0][0x1a4] ;  /* 0x0000690011e37619 */ /* 0x000fce0000010215 */
        /* <DEDUP_REMOVED lines=15> */
.L_x_1904:
[----:B------:R-:W-:Y:S05]  /*2cf0*/  BSYNC B0 ;  /* 0x0000000000007941 */ /* 0x000fea0003800000 */
.L_x_1903:
[----:B------:R-:W0:Y:S01]  /*2d00*/  LDGDEPBAR ;  /* 0x00000000000079af */ /* 0x000e220000000000 */
[----:B------:R-:W-:Y:S01]  /*2d10*/  ISETP.GE.AND P0, PT, R22, R3, PT ;  /* 0x000000031600720c */ /* 0x000fe20003f06270 */
[----:B------:R-:W-:Y:S01]  /*2d20*/  IMAD.MOV.U32 R228, RZ, RZ, R30 ;  /* 0x000000ffffe47224 */ /* 0x000fe200078e001e */
[----:B------:R-:W-:Y:S01]  /*2d30*/  SHF.R.S32.HI R5, RZ, 0x1f, R12 ;  /* 0x0000001fff057819 */ /* 0x000fe2000001140c */
[----:B------:R-:W-:Y:S01]  /*2d40*/  IMAD R0, R227, R40, RZ ;  /* 0x00000028e3007224 */ /* 0x000fe200078e02ff */
[----:B------:R-:W-:Y:S01]  /*2d50*/  MOV R229, R31 ;  /* 0x0000001f00e57202 */ /* 0x000fe20000000f00 */
[----:B------:R-:W-:Y:S01]  /*2d60*/  IMAD.SHL.U32 R19, R19, 0x2, RZ ;  /* 0x0000000213137824 */ /* 0x000fe200078e00ff */
[----:B------:R-:W-:Y:S01]  /*2d70*/  LEA.HI R5, R5, R12, RZ, 0x2 ;  /* 0x0000000c05057211 */ /* 0x000fe200078f10ff */
[----:B------:R-:W-:Y:S01]  /*2d80*/  IMAD R0, R13, R226, R0 ;  /* 0x000000e20d007224 */ /* 0x000fe200078e0200 */
[----:B------:R-:W-:Y:S01]  /*2d90*/  MOV R228, R28 ;  /* 0x0000001c00e47202 */ /* 0x000fe20000000f00 */
[----:B------:R-:W-:Y:S01]  /*2da0*/  BSSY B0, `(.L_x_1905) ;  /* 0x0000014000007945 */ /* 0x000fe20003800000 */
[----:B------:R-:W-:-:S02]  /*2db0*/  SHF.R.S32.HI R156, RZ, 0x2, R5 ;  /* 0x00000002ff9c7819 */ /* 0x000fc40000011405 */
[----:B------:R-:W-:Y:S01]  /*2dc0*/  LOP3.LUT R238, R19, 0x6, RZ, 0xc0, !PT ;  /* 0x0000000613ee7812 */ /* 0x000fe200078ec0ff */
[----:B------:R1:W-:Y:S02]  /*2dd0*/  STL.64 [R1+0x18], R228 ;  /* 0x000018e401007387 */ /* 0x0003e40000100a00 */
[----:B-1----:R-:W-:Y:S02]  /*2de0*/  IMAD.WIDE.U32 R6, R40, R226, R228 ;  /* 0x000000e228067225 */ /* 0x002fe400078e00e4 */
[----:B------:R1:W-:Y:S02]  /*2df0*/  STL [R1+0x34], R156 ;  /* 0x0000349c01007387 */ /* 0x0003e40000100800 */
[----:B------:R-:W-:Y:S01]  /*2e00*/  IMAD.IADD R9, R7, 0x1, R0 ;  /* 0x0000000107097824 */ /* 0x000fe200078e0200 */
        /* <DEDUP_REMOVED lines=13> */
.L_x_1906:
[----:B------:R-:W-:Y:S05]  /*2ee0*/  BSYNC B0 ;  /* 0x0000000000007941 */ /* 0x000fea0003800000 */
.L_x_1905:
[----:B------:R-:W-:Y:S01]  /*2ef0*/  ISETP.GE.AND P0, PT, R26, R3, PT ;  /* 0x000000031a00720c */ /* 0x000fe20003f06270 */
[----:B------:R-:W-:Y:S01]  /*2f00*/  BSSY B0, `(.L_x_1907) ;  /* 0x0000010000007945 */ /* 0x000fe20003800000 */
[C---:B------:R-:W-:Y:S01]  /*2f10*/  SHF.L.U64.HI R224, R17.reuse, R20, c[0x0][0x1a4] ;  /* 0x0000690011e07619 */ /* 0x040fe20000010214 */
[----:B------:R-:W-:-:S10]  /*2f20*/  IMAD.SHL.U32 R225, R17, 0x10, RZ ;  /* 0x0000001011e17824 */ /* 0x000fd400078e00ff */
        /* <DEDUP_REMOVED lines=13> */
.L_x_1908:
[----:B------:R-:W-:Y:S05]  /*3000*/  BSYNC B0 ;  /* 0x0000000000007941 */ /* 0x000fea0003800000 */
.L_x_1907:
        /* <DEDUP_REMOVED lines=16> */
.L_x_1910:
[----:B------:R-:W-:Y:S05]  /*3110*/  BSYNC B0 ;  /* 0x0000000000007941 */ /* 0x000fea0003800000 */
.L_x_1909:
[----:B------:R-:W-:Y:S01]  /*3120*/  ISETP.GE.AND P0, PT, R24, R3, PT ;  /* 0x000000031800720c */ /* 0x000fe20003f06270 */
[----:B------:R-:W-:-:S12]  /*3130*/  BSSY B0, `(.L_x_1911) ;  /* 0x0000011000007945 */ /* 0x000fd80003800000 */
        /* <DEDUP_REMOVED lines=16> */
.L_x_1912:
[----:B------:R-:W-:Y:S05]  /*3240*/  BSYNC B0 ;  /* 0x0000000000007941 */ /* 0x000fea0003800000 */
.L_x_1911:
        /* <DEDUP_REMOVED lines=18> */
[----:B------:R-:W-:-:S02]  /*3370*/  LOP3.LUT R140, R8, R7, RZ, 0x3c, !PT ;  /* 0x00000007088c7212 */ /* 0x000fc400078e3cff */
[----:B------:R-:W-:Y:S01]  /*3380*/  IADD3 R5, R41, 0x1, -R42 ;  /* 0x0000000129057810 */ /* 0x000fe20007ffe82a */
        /* <DEDUP_REMOVED lines=9> */
[----:B----4-:R-:W1:Y:S01]  /*3420*/  LDSM.16.M88.4 R24, [R195] ;  /* 0x00000000c318783b */ /* 0x010e620000000200 */
[----:B------:R-:W-:Y:S01]  /*3430*/  IADD3 R199, R188, 0x4040, RZ ;  /* 0x00004040bcc77810 */ /* 0x000fe20007ffe0ff */
[----:B------:R-:W-:Y:S01]  /*3440*/  IMAD R196, R4, 0x2, R195 ;  /* 0x0000000204c47824 */ /* 0x000fe200078e02c3 */
[----:B------:R-:W-:Y:S01]  /*3450*/  @P2 IADD3 R199, R3, -0x40, RZ ;  /* 0xffffffc003c72810 */ /* 0x000fe20007ffe0ff */
[----:B------:R-:W4:Y:S01]  /*3460*/  LDSM.16.M88.4 R32, [R188+0x4800] ;  /* 0x00480000bc20783b */ /* 0x000f220000000200 */
[----:B------:R-:W-:Y:S02]  /*3470*/  IMAD R3, R43, 0x10, R154 ;  /* 0x000000102b037824 */ /* 0x000fe400078e029a */
[----:B------:R-:W-:Y:S01]  /*3480*/  IMAD R197, R2, 0x2, R196 ;  /* 0x0000000202c57824 */ /* 0x000fe200078e02c4 */
[----:B------:R-:W5:Y:S01]  /*3490*/  LDSM.16.M88.4 R20, [R195+0x2000] ;  /* 0x00200000c314783b */ /* 0x000f620000000200 */
[----:B------:R-:W-:Y:S01]  /*34a0*/  IMAD.IADD R193, R0, 0x1, R199 ;  /* 0x0000000100c17824 */ /* 0x000fe200078e02c7 */
[----:B------:R-:W-:-:S02]  /*34b0*/  IADD3 R202, R199, 0x800, RZ ;  /* 0x00000800c7ca7810 */ /* 0x000fc40007ffe0ff */
[----:B------:R-:W-:Y:S01]  /*34c0*/  LDSM.16.M88.4 R64, [R194+0x4000] ;  /* 0x00400000c240783b */ /* 0x000fe20000000200 */
[C---:B------:R-:W-:Y:S02]  /*34d0*/  IADD3 R201, R199.reuse, 0x1000, RZ ;  /* 0x00001000c7c97810 */ /* 0x040fe40007ffe0ff */
[----:B------:R-:W-:Y:S01]  /*34e0*/  IADD3 R200, R199, 0x1800, RZ ;  /* 0x00001800c7c87810 */ /* 0x000fe20007ffe0ff */
[----:B------:R-:W2:Y:S04]  /*34f0*/  LDSM.16.M88.4 R16, [R198] ;  /* 0x00000000c610783b */ /* 0x000ea80000000200 */
[----:B------:R-:W3:Y:S04]  /*3500*/  LDSM.16.M88.4 R72, [R194+0x4800] ;  /* 0x00480000c248783b */ /* 0x000ee80000000200 */
[----:B------:R-:W-:Y:S04]  /*3510*/  LDSM.16.M88.4 R80, [R199] ;  /* 0x00000000c750783b */ /* 0x000fe80000000200 */
[----:B------:R-:W2:Y:S04]  /*3520*/  LDSM.16.M88.4 R12, [R196] ;  /* 0x00000000c40c783b */ /* 0x000ea80000000200 */
[----:B------:R-:W2:Y:S04]  /*3530*/  LDSM.16.M88.4 R84, [R199+0x800] ;  /* 0x00080000c754783b */ /* 0x000ea80000000200 */
[----:B------:R-:W-:Y:S01]  /*3540*/  LDSM.16.M88.4 R88, [R193] ;  /* 0x00000000c158783b */ /* 0x000fe20000000200 */
[C---:B-1----:R-:W-:Y:S03]  /*3550*/  HMMA.16816.F32 R28, R24.reuse, R8, RZ ;  /* 0x00000008181c723c */ /* 0x042fe600000018ff */
[----:B------:R-:W-:Y:S04]  /*3560*/  LDSM.16.M88.4 R36, [R188+0x5800] ;  /* 0x00580000bc24783b */ /* 0x000fe80000000200 */
[----:B------:R-:W-:Y:S01]  /*3570*/  LDSM.16.M88.4 R44, [R188+0x5000] ;  /* 0x00500000bc2c783b */ /* 0x000fe20000000200 */
[C---:B------:R-:W-:Y:S03]  /*3580*/  HMMA.16816.F32 R52, R24.reuse, R10, RZ ;  /* 0x0000000a1834723c */ /* 0x040fe600000018ff */
[----:B------:R-:W-:Y:S05]  /*3590*/  LDSM.16.M88.4 R92, [R193+0x800] ;  /* 0x00080000c15c783b */ /* 0x000fea0000000200 */
[----:B----4-:R-:W-:Y:S08]  /*35a0*/  HMMA.16816.F32 R48, R24, R32, RZ ;  /* 0x000000201830723c */ /* 0x010ff000000018ff */
[C---:B-----5:R-:W-:Y:S08]  /*35b0*/  HMMA.16816.F32 R68, R20.reuse, R8, RZ ;  /* 0x000000081444723c */ /* 0x060ff000000018ff */
[----:B------:R-:W-:Y:S08]  /*35c0*/  HMMA.16816.F32 R100, R20, R10, RZ ;  /* 0x0000000a1464723c */ /* 0x000ff000000018ff */
[----:B--2---:R-:W-:Y:S01]  /*35d0*/  HMMA.16816.F32 R8, R16, R64, R28 ;  /* 0x000000401008723c */ /* 0x004fe2000000181c */
[----:B------:R-:W1:Y:S07]  /*35e0*/  LDSM.16.M88.4 R28, [R197] ;  /* 0x00000000c51c783b */ /* 0x000e6e0000000200 */
[----:B------:R-:W-:Y:S08]  /*35f0*/  HMMA.16816.F32 R60, R24, R34, RZ ;  /* 0x00000022183c723c */ /* 0x000ff000000018ff */
[C---:B------:R-:W-:Y:S08]  /*3600*/  HMMA.16816.F32 R52, R16.reuse, R66, R52 ;  /* 0x000000421034723c */ /* 0x040ff00000001834 */
[----:B---3--:R-:W-:Y:S08]  /*3610*/  HMMA.16816.F32 R56, R16, R72, R48 ;  /* 0x000000481038723c */ /* 0x008ff00000001830 */
[C---:B------:R-:W-:Y:S08]  /*3620*/  HMMA.16816.F32 R112, R20.reuse, R32, RZ ;  /* 0x000000201470723c */ /* 0x040ff000000018ff */
[----:B------:R-:W-:Y:S08]  /*3630*/  HMMA.16816.F32 R108, R20, R34, RZ ;  /* 0x00000022146c723c */ /* 0x000ff000000018ff */
[----:B------:R-:W-:Y:S01]  /*3640*/  HMMA.16816.F32 R32, R12, R80, R8 ;  /* 0x000000500c20723c */ /* 0x000fe20000001808 */
[----:B------:R-:W2:Y:S07]  /*3650*/  LDSM.16.M88.4 R8, [R198+0x2000] ;  /* 0x00200000c608783b */ /* 0x000eae0000000200 */
[----:B------:R-:W-:Y:S08]  /*3660*/  HMMA.16816.F32 R48, R16, R74, R60 ;  /* 0x0000004a1030723c */ /* 0x000ff0000000183c */
[C---:B------:R-:W-:Y:S08]  /*3670*/  HMMA.16816.F32 R52, R12.reuse, R82, R52 ;  /* 0x000000520c34723c */ /* 0x040ff00000001834 */
[----:B------:R-:W-:Y:S08]  /*3680*/  HMMA.16816.F32 R56, R12, R84, R56 ;  /* 0x000000540c38723c */ /* 0x000ff00000001838 */
[----:B-1----:R-:W-:Y:S01]  /*3690*/  HMMA.16816.F32 R76, R28, R88, R32 ;  /* 0x000000581c4c723c */ /* 0x002fe20000001820 */
[----:B------:R-:W-:Y:S07]  /*36a0*/  LDSM.16.M88.4 R32, [R194+0x5800] ;  /* 0x00580000c220783b */ /* 0x000fee0000000200 */
[C---:B------:R-:W-:Y:S08]  /*36b0*/  HMMA.16816.F32 R116, R20.reuse, R36, RZ ;  /* 0x000000241474723c */ /* 0x040ff000000018ff */
[C---:B------:R-:W-:Y:S08]  /*36c0*/  HMMA.16816.F32 R120, R20.reuse, R44, RZ ;  /* 0x0000002c1478723c */ /* 0x040ff000000018ff */
[----:B------:R-:W-:Y:S01]  /*36d0*/  HMMA.16816.F32 R104, R20, R46, RZ ;  /* 0x0000002e1468723c */ /* 0x000fe200000018ff */
[----:B------:R-:W-:-:S04]  /*36e0*/  FMUL.FTZ R0, R76, c[0x0][0x2ec] ;  /* 0x0000bb004c007a20 */ /* 0x000fc80000410000 */
[----:B------:R1:W3:Y:S03]  /*36f0*/  MUFU.TANH R152, R0 ;  /* 0x0000000000987308 */ /* 0x0002e60000002400 */
[----:B------:R-:W-:Y:S08]  /*3700*/  HMMA.16816.F32 R96, R20, R38, RZ ;  /* 0x000000261460723c */ /* 0x000ff000000018ff */
[----:B------:R-:W-:Y:S01]  /*3710*/  HMMA.16816.F32 R20, R12, R86, R48 ;  /* 0x000000560c14723c */ /* 0x000fe20000001830 */
[----:B-1----:R-:W-:-:S07]  /*3720*/  FMUL.FTZ R0, R77, c[0x0][0x2ec] ;  /* 0x0000bb004d007a20 */ /* 0x002fce0000410000 */
[----:B------:R-:W-:Y:S01]  /*3730*/  HMMA.16816.F32 R48, R28, R90, R52 ;  /* 0x0000005a1c30723c */ /* 0x000fe20000001834 */
[----:B------:R1:W-:Y:S07]  /*3740*/  MUFU.TANH R151, R0 ;  /* 0x0000000000977308 */ /* 0x0003ee0000002400 */
[C---:B------:R-:W-:Y:S08]  /*3750*/  HMMA.16816.F32 R124, R24.reuse, R36, RZ ;  /* 0x00000024187c723c */ /* 0x040ff000000018ff */
[C---:B------:R-:W-:Y:S08]  /*3760*/  HMMA.16816.F32 R128, R24.reuse, R44, RZ ;  /* 0x0000002c1880723c */ /* 0x040ff000000018ff */
[----:B------:R-:W-:Y:S01]  /*3770*/  HMMA.16816.F32 R136, R24, R46, RZ ;  /* 0x0000002e1888723c */ /* 0x000fe200000018ff */
[----:B-1----:R-:W-:-:S04]  /*3780*/  FMUL.FTZ R0, R48, c[0x0][0x2ec] ;  /* 0x0000bb0030007a20 */ /* 0x002fc80000410000 */
[----:B------:R1:W4:Y:S03]  /*3790*/  MUFU.TANH R150, R0 ;  /* 0x0000000000967308 */ /* 0x0003260000002400 */
[----:B------:R-:W-:Y:S01]  /*37a0*/  HMMA.16816.F32 R132, R24, R38, RZ ;  /* 0x000000261884723c */ /* 0x000fe200000018ff */
[----:B------:R-:W5:Y:S04]  /*37b0*/  LDSM.16.M88.4 R24, [R196+0x2000] ;  /* 0x00200000c418783b */ /* 0x000f680000000200 */
[----:B------:R-:W3:Y:S03]  /*37c0*/  LDSM.16.M88.4 R36, [R194+0x5000] ;  /* 0x00500000c224783b */ /* 0x000ee60000000200 */
[----:B------:R-:W-:Y:S01]  /*37d0*/  HMMA.16816.F32 R60, R28, R92, R56 ;  /* 0x0000005c1c3c723c */ /* 0x000fe20000001838 */
[----:B-1----:R-:W-:-:S07]  /*37e0*/  FMUL.FTZ R0, R49, c[0x0][0x2ec] ;  /* 0x0000bb0031007a20 */ /* 0x002fce0000410000 */
[----:B--2---:R-:W-:Y:S01]  /*37f0*/  HMMA.16816.F32 R44, R8, R64, R68 ;  /* 0x00000040082c723c */ /* 0x004fe20000001844 */
[----:B------:R1:W2:Y:S07]  /*3800*/  MUFU.TANH R149, R0 ;  /* 0x0000000000957308 */ /* 0x0002ae0000002400 */
[----:B------:R-:W-:Y:S01]  /*3810*/  HMMA.16816.F32 R68, R28, R94, R20 ;  /* 0x0000005e1c44723c */ /* 0x000fe20000001814 */
[----:B------:R-:W2:Y:S07]  /*3820*/  LDSM.16.M88.4 R20, [R197+0x2000] ;  /* 0x00200000c514783b */ /* 0x000eae0000000200 */
[----:B------:R-:W-:Y:S01]  /*3830*/  HMMA.16816.F32 R56, R8, R66, R100 ;  /* 0x000000420838723c */ /* 0x000fe20000001864 */
[----:B-1----:R-:W-:-:S04]  /*3840*/  FMUL.FTZ R0, R60, c[0x0][0x2ec] ;  /* 0x0000bb003c007a20 */ /* 0x002fc80000410000 */
[----:B------:R1:W1:Y:S03]  /*3850*/  MUFU.TANH R148, R0 ;  /* 0x0000000000947308 */ /* 0x0002660000002400 */
[----:B------:R-:W-:Y:S08]  /*3860*/  HMMA.16816.F32 R52, R8, R72, R112 ;  /* 0x000000480834723c */ /* 0x000ff00000001870 */
[----:B-----5:R-:W-:Y:S01]  /*3870*/  HMMA.16816.F32 R44, R24, R80, R44 ;  /* 0x00000050182c723c */ /* 0x020fe2000000182c */
[----:B-1----:R-:W-:-:S07]  /*3880*/  FMUL.FTZ R0, R61, c[0x0][0x2ec] ;  /* 0x0000bb003d007a20 */ /* 0x002fce0000410000 */
[C---:B------:R-:W-:Y:S01]  /*3890*/  HMMA.16816.F32 R64, R8.reuse, R74, R108 ;  /* 0x0000004a0840723c */ /* 0x040fe2000000186c */
[----:B------:R1:W5:Y:S07]  /*38a0*/  MUFU.TANH R147, R0 ;  /* 0x0000000000937308 */ /* 0x00036e0000002400 */
[C---:B------:R-:W-:Y:S08]  /*38b0*/  HMMA.16816.F32 R116, R8.reuse, R32, R116 ;  /* 0x000000200874723c */ /* 0x040ff00000001874 */
[----:B---3--:R-:W-:Y:S01]  /*38c0*/  HMMA.16816.F32 R100, R8, R36, R120 ;  /* 0x000000240864723c */ /* 0x008fe20000001878 */
[----:B-1----:R-:W-:-:S04]  /*38d0*/  FMUL.FTZ R0, R68, c[0x0][0x2ec] ;  /* 0x0000bb0044007a20 */ /* 0x002fc80000410000 */
[----:B------:R1:W3:Y:S03]  /*38e0*/  MUFU.TANH R146, R0 ;  /* 0x0000000000927308 */ /* 0x0002e60000002400 */
[C---:B------:R-:W-:Y:S08]  /*38f0*/  HMMA.16816.F32 R104, R8.reuse, R38, R104 ;  /* 0x000000260868723c */ /* 0x040ff00000001868 */
[----:B------:R-:W-:Y:S01]  /*3900*/  HMMA.16816.F32 R108, R8, R34, R96 ;  /* 0x00000022086c723c */ /* 0x000fe20000001860 */
[----:B-1----:R-:W-:-:S07]  /*3910*/  FMUL.FTZ R0, R69, c[0x0][0x2ec] ;  /* 0x0000bb0045007a20 */ /* 0x002fce0000410000 */
[C---:B------:R-:W-:Y:S01]  /*3920*/  HMMA.16816.F32 R8, R24.reuse, R82, R56 ;  /* 0x000000521808723c */ /* 0x040fe20000001838 */
[----:B------:R1:W1:Y:S07]  /*3930*/  MUFU.TANH R144, R0 ;  /* 0x0000000000907308 */ /* 0x00026e0000002400 */
[----:B------:R-:W-:Y:S08]  /*3940*/  HMMA.16816.F32 R52, R24, R84, R52 ;  /* 0x000000541834723c */ /* 0x000ff00000001834 */
[----:B--2---:R-:W-:Y:S01]  /*3950*/  HMMA.16816.F32 R72, R20, R88, R44 ;  /* 0x000000581448723c */ /* 0x004fe2000000182c */
[----:B-1----:R-:W-:-:S04]  /*3960*/  FMUL.FTZ R0, R78, c[0x0][0x2ec] ;  /* 0x0000bb004e007a20 */ /* 0x002fc80000410000 */
[----:B------:R1:W2:Y:S03]  /*3970*/  MUFU.TANH R145, R0 ;  /* 0x0000000000917308 */ /* 0x0002a60000002400 */
[----:B------:R-:W-:Y:S08]  /*3980*/  HMMA.16816.F32 R44, R24, R86, R64 ;  /* 0x00000056182c723c */ /* 0x000ff00000001840 */
[----:B------:R-:W-:Y:S01]  /*3990*/  HMMA.16816.F32 R64, R20, R92, R52 ;  /* 0x0000005c1440723c */ /* 0x000fe20000001834 */
[----:B-1----:R-:W-:-:S02]  /*39a0*/  FMUL.FTZ R0, R79, c[0x0][0x2ec] ;  /* 0x0000bb004f007a20 */ /* 0x002fc40000410000 */
[----:B------:R-:W1:Y:S05]  /*39b0*/  LDSM.16.M88.4 R76, [R199+0x1800] ;  /* 0x00180000c74c783b */ /* 0x000e6a0000000200 */
[----:B------:R-:W-:Y:S01]  /*39c0*/  HMMA.16816.F32 R56, R16, R32, R124 ;  /* 0x000000201038723c */ /* 0x000fe2000000187c */
[----:B------:R2:W-:Y:S02]  /*39d0*/  MUFU.TANH R143, R0 ;  /* 0x00000000008f7308 */ /* 0x0005e40000002400 */
[----:B--2---:R-:W-:-:S06]  /*39e0*/  FMUL.FTZ R0, R50, c[0x0][0x2ec] ;  /* 0x0000bb0032007a20 */ /* 0x004fcc0000410000 */
[----:B------:R2:W-:Y:S02]  /*39f0*/  MUFU.TANH R142, R0 ;  /* 0x00000000008e7308 */ /* 0x0005e40000002400 */
[----:B--2---:R-:W-:Y:S02]  /*3a00*/  FMUL.FTZ R0, R51, c[0x0][0x2ec] ;  /* 0x0000bb0033007a20 */ /* 0x004fe40000410000 */
[C---:B------:R-:W-:Y:S04]  /*3a10*/  HMMA.16816.F32 R48, R16.reuse, R36, R128 ;  /* 0x000000241030723c */ /* 0x040fe80000001880 */
[----:B------:R2:W1:Y:S04]  /*3a20*/  MUFU.TANH R123, R0 ;  /* 0x00000000007b7308 */ /* 0x0004680000002400 */
[C---:B------:R-:W-:Y:S08]  /*3a30*/  HMMA.16816.F32 R36, R16.reuse, R38, R136 ;  /* 0x000000261024723c */ /* 0x040ff00000001888 */
[----:B------:R-:W-:Y:S01]  /*3a40*/  HMMA.16816.F32 R16, R16, R34, R132 ;  /* 0x000000221010723c */ /* 0x000fe20000001884 */
[----:B------:R-:W-:Y:S01]  /*3a50*/  LDSM.16.M88.4 R32, [R193+0x1000] ;  /* 0x00100000c120783b */ /* 0x000fe20000000200 */
[----:B--2---:R-:W-:-:S04]  /*3a60*/  FMUL.FTZ R0, R62, c[0x0][0x2ec] ;  /* 0x0000bb003e007a20 */ /* 0x004fc80000410000 */
[----:B------:R2:W2:Y:S02]  /*3a70*/  MUFU.TANH R122, R0 ;  /* 0x00000000007a7308 */ /* 0x0004a40000002400 */
[----:B-1----:R-:W-:Y:S01]  /*3a80*/  HMMA.16816.F32 R80, R12, R76, R56 ;  /* 0x0000004c0c50723c */ /* 0x002fe20000001838 */
[----:B--2---:R-:W-:-:S07]  /*3a90*/  FMUL.FTZ R0, R63, c[0x0][0x2ec] ;  /* 0x0000bb003f007a20 */ /* 0x004fce0000410000 */
[----:B------:R-:W-:Y:S01]  /*3aa0*/  HMMA.16816.F32 R60, R20, R90, R8 ;  /* 0x0000005a143c723c */ /* 0x000fe20000001808 */
[----:B------:R-:W1:Y:S01]  /*3ab0*/  LDSM.16.M88.4 R8, [R199+0x1000] ;  /* 0x00100000c708783b */ /* 0x000e620000000200 */
[----:B------:R2:W1:Y:S06]  /*3ac0*/  MUFU.TANH R121, R0 ;  /* 0x0000000000797308 */ /* 0x00046c0000002400 */
[----:B------:R-:W-:Y:S01]  /*3ad0*/  HMMA.16816.F32 R56, R12, R78, R16 ;  /* 0x0000004e0c38723c */ /* 0x000fe20000001810 */
[----:B--2---:R-:W-:-:S04]  /*3ae0*/  FMUL.FTZ R0, R70, c[0x0][0x2ec] ;  /* 0x0000bb0046007a20 */ /* 0x004fc80000410000 */
[----:B------:R2:W1:Y:S11]  /*3af0*/  MUFU.TANH R120, R0 ;  /* 0x0000000000787308 */ /* 0x0004760000002400 */
[----:B------:R-:W-:-:S04]  /*3b00*/  FMUL.FTZ R7, R62, c[0x0][0x2ec] ;  /* 0x0000bb003e077a20 */ /* 0x000fc80000410000 */
[----:B------:R-:W-:Y:S01]  /*3b10*/  MUFU.TANH R93, R7 ;  /* 0x00000007005d7308 */ /* 0x000fe20000002400 */
[----:B--2---:R-:W-:Y:S02]  /*3b20*/  FMUL.FTZ R0, R71, c[0x0][0x2ec] ;  /* 0x0000bb0047007a20 */ /* 0x004fe40000410000 */
[----:B------:R-:W-:Y:S05]  /*3b30*/  HMMA.16816.F32 R68, R20, R94, R44 ;  /* 0x0000005e1444723c */ /* 0x000fea000000182c */
[----:B------:R2:W2:Y:S03]  /*3b40*/  MUFU.TANH R115, R0 ;  /* 0x0000000000737308 */ /* 0x0004a60000002400 */
[C---:B-1----:R-:W-:Y:S08]  /*3b50*/  HMMA.16816.F32 R48, R12.reuse, R8, R48 ;  /* 0x000000080c30723c */ /* 0x042ff00000001830 */
[----:B------:R-:W-:Y:S01]  /*3b60*/  HMMA.16816.F32 R52, R12, R10, R36 ;  /* 0x0000000a0c34723c */ /* 0x000fe20000001824 */
[----:B--2---:R-:W-:-:S04]  /*3b70*/  FMUL.FTZ R0, R72, c[0x0][0x2ec] ;  /* 0x0000bb0048007a20 */ /* 0x004fc80000410000 */
[----:B------:R1:W2:Y:S02]  /*3b80*/  MUFU.TANH R114, R0 ;  /* 0x0000000000727308 */ /* 0x0002a40000002400 */
[----:B------:R-:W-:Y:S01]  /*3b90*/  IADD3 R14, R5, c[0x0][0x2e8], RZ ;  /* 0x0000ba00050e7a10 */ /* 0x000fe20007ffe0ff */
[----:B------:R-:W-:Y:S07]  /*3ba0*/  HMMA.16816.F32 R16, R24, R8, R100 ;  /* 0x000000081810723c */ /* 0x000fee0000001864 */
[----:B------:R-:W-:Y:S01]  /*3bb0*/  FMUL.FTZ R8, R63, c[0x0][0x2ec] ;  /* 0x0000bb003f087a20 */ /* 0x000fe20000410000 */
[----:B------:R-:W-:Y:S03]  /*3bc0*/  HMMA.16816.F32 R36, R28, R32, R48 ;  /* 0x000000201c24723c */ /* 0x000fe60000001830 */
[----:B------:R-:W-:Y:S01]  /*3bd0*/  MUFU.TANH R91, R8 ;  /* 0x00000008005b7308 */ /* 0x000fe20000002400 */
[----:B-1----:R-:W-:-:S04]  /*3be0*/  FMUL.FTZ R0, R73, c[0x0][0x2ec] ;  /* 0x0000bb0049007a20 */ /* 0x002fc80000410000 */
[----:B------:R-:W-:Y:S03]  /*3bf0*/  HMMA.16816.F32 R44, R24, R10, R104 ;  /* 0x0000000a182c723c */ /* 0x000fe60000001868 */
[----:B------:R1:W-:Y:S05]  /*3c00*/  MUFU.TANH R112, R0 ;  /* 0x0000000000707308 */ /* 0x0003ea0000002400 */
[----:B------:R-:W-:Y:S08]  /*3c10*/  HMMA.16816.F32 R16, R20, R32, R16 ;  /* 0x000000201410723c */ /* 0x000ff00000001810 */
[----:B------:R-:W-:-:S02]  /*3c20*/  FMUL.FTZ R11, R37, c[0x0][0x2ec] ;  /* 0x0000bb00250b7a20 */ /* 0x000fc40000410000 */
[----:B------:R-:W-:Y:S02]  /*3c30*/  FMUL.FTZ R33, R38, c[0x0][0x2ec] ;  /* 0x0000bb0026217a20 */ /* 0x000fe40000410000 */
[----:B-1----:R-:W-:Y:S01]  /*3c40*/  FMUL.FTZ R0, R60, c[0x0][0x2ec] ;  /* 0x0000bb003c007a20 */ /* 0x002fe20000410000 */
[----:B------:R-:W-:Y:S01]  /*3c50*/  MUFU.TANH R86, R11 ;  /* 0x0000000b00567308 */ /* 0x000fe20000002400 */
[----:B------:R-:W-:-:S07]  /*3c60*/  FMUL.FTZ R32, R39, c[0x0][0x2ec] ;  /* 0x0000bb0027207a20 */ /* 0x000fce0000410000 */
[----:B------:R1:W-:Y:S08]  /*3c70*/  MUFU.TANH R113, R0 ;  /* 0x0000000000717308 */ /* 0x0003f00000002400 */
[----:B------:R-:W-:Y:S01]  /*3c80*/  MUFU.TANH R89, R33 ;  /* 0x0000002100597308 */ /* 0x000fe20000002400 */
[----:B-1----:R-:W-:-:S07]  /*3c90*/  FMUL.FTZ R0, R61, c[0x0][0x2ec] ;  /* 0x0000bb003d007a20 */ /* 0x002fce0000410000 */
[----:B------:R-:W-:Y:S08]  /*3ca0*/  MUFU.TANH R88, R32 ;  /* 0x0000002000587308 */ /* 0x000ff00000002400 */
[----:B------:R1:W-:Y:S02]  /*3cb0*/  MUFU.TANH R99, R0 ;  /* 0x0000000000637308 */ /* 0x0003e40000002400 */
        /* <DEDUP_REMOVED lines=12> */
[----:B-1----:R-:W-:Y:S01]  /*3d80*/  IMAD.IADD R0, R156, 0x1, R3 ;  /* 0x000000019c007824 */ /* 0x002fe200078e0203 */
[----:B------:R-:W-:-:S03]  /*3d90*/  IADD3 R3, R41, -c[0x0][0x2e4], -R42 ;  /* 0x8000b90029037a10 */ /* 0x000fc60007ffe82a */
[C---:B------:R-:W-:Y:S01]  /*3da0*/  IMAD.IADD R7, R0.reuse, 0x1, R14 ;  /* 0x0000000100077824 */ /* 0x040fe200078e020e */
[C---:B------:R-:W-:Y:S01]  /*3db0*/  IADD3 R6, R0.reuse, 0x8, RZ ;  /* 0x0000000800067810 */ /* 0x040fe20007ffe0ff */
[C---:B------:R-:W-:Y:S01]  /*3dc0*/  IMAD.IADD R13, R0.reuse, 0x1, R3 ;  /* 0x00000001000d7824 */ /* 0x040fe200078e0203 */
[C---:B------:R-:W-:Y:S02]  /*3dd0*/  IADD3 R5, R0.reuse, 0x40, RZ ;  /* 0x0000004000057810 */ /* 0x040fe40007ffe0ff */
[----:B------:R-:W-:Y:S01]  /*3de0*/  IADD3 R0, R0, 0x48, RZ ;  /* 0x0000004800007810 */ /* 0x000fe20007ffe0ff */
[----:B------:R-:W-:Y:S01]  /*3df0*/  IMAD.IADD R12, R3, 0x1, R6 ;  /* 0x00000001030c7824 */ /* 0x000fe200078e0206 */
[----:B------:R-:W-:Y:S01]  /*3e00*/  IMNMX R210, R7, R41, PT ;  /* 0x0000002907d27217 */ /* 0x000fe20003800200 */
[C-C-:B------:R-:W-:Y:S01]  /*3e10*/  IMAD.IADD R9, R3.reuse, 0x1, R5.reuse ;  /* 0x0000000103097824 */ /* 0x140fe200078e0205 */
[----:B------:R-:W-:Y:S01]  /*3e20*/  IMNMX R206, RZ, R13, !PT ;  /* 0x0000000dffce7217 */ /* 0x000fe20007800200 */
[--C-:B------:R-:W-:Y:S01]  /*3e30*/  IMAD.IADD R8, R3, 0x1, R0.reuse ;  /* 0x0000000103087824 */ /* 0x100fe200078e0200 */
[----:B------:R-:W-:Y:S01]  /*3e40*/  IMNMX R205, RZ, R12, !PT ;  /* 0x0000000cffcd7217 */ /* 0x000fe20007800200 */
[----:B------:R-:W-:Y:S01]  /*3e50*/  IMAD.IADD R0, R14, 0x1, R0 ;  /* 0x000000010e007824 */ /* 0x000fe200078e0200 */
[----:B------:R-:W-:Y:S01]  /*3e60*/  IMNMX R204, RZ, R9, !PT ;  /* 0x00000009ffcc7217 */ /* 0x000fe20007800200 */
[----:B------:R-:W-:Y:S01]  /*3e70*/  FMUL.FTZ R3, R66, c[0x0][0x2ec] ;  /* 0x0000bb0042037a20 */ /* 0x000fe20000410000 */
[----:B------:R-:W-:Y:S01]  /*3e80*/  IMNMX R203, RZ, R8, !PT ;  /* 0x00000008ffcb7217 */ /* 0x000fe20007800200 */
[----:B------:R-:W-:Y:S01]  /*3e90*/  IMAD.IADD R5, R14, 0x1, R5 ;  /* 0x000000010e057824 */ /* 0x000fe200078e0205 */
[----:B------:R-:W-:Y:S01]  /*3ea0*/  IMNMX R207, R0, R41, PT ;  /* 0x0000002900cf7217 */ /* 0x000fe20003800200 */
[----:B------:R1:W1:Y:S01]  /*3eb0*/  MUFU.TANH R69, R3 ;  /* 0x0000000300457308 */ /* 0x0002620000002400 */
[----:B------:R-:W-:-:S02]  /*3ec0*/  IMAD R0, R40, 0x40, R238 ;  /* 0x0000004028007824 */ /* 0x000fc400078e02ee */
[----:B------:R-:W-:Y:S01]  /*3ed0*/  IMAD.IADD R6, R14, 0x1, R6 ;  /* 0x000000010e067824 */ /* 0x000fe200078e0206 */
[-C--:B------:R-:W-:Y:S01]  /*3ee0*/  IMNMX R208, R5, R41.reuse, PT ;  /* 0x0000002905d07217 */ /* 0x080fe20003800200 */
[----:B------:R-:W-:Y:S01]  /*3ef0*/  FMUL.FTZ R5, R70, c[0x0][0x2ec] ;  /* 0x0000bb0046057a20 */ /* 0x000fe20000410000 */
[----:B------:R-:W-:Y:S01]  /*3f00*/  IADD3 R8, R0, 0x8, RZ ;  /* 0x0000000800087810 */ /* 0x000fe20007ffe0ff */
[----:B------:R-:W-:Y:S01]  /*3f10*/  HMMA.16816.F32 R12, R28, R34, R52 ;  /* 0x000000221c0c723c */ /* 0x000fe20000001834 */
[----:B------:R-:W-:Y:S01]  /*3f20*/  IMNMX R209, R6, R41, PT ;  /* 0x0000002906d17217 */ /* 0x000fe20003800200 */
[----:B------:R-:W-:Y:S01]  /*3f30*/  FMUL.FTZ R6, R71, c[0x0][0x2ec] ;  /* 0x0000bb0047067a20 */ /* 0x000fe20000410000 */
[C---:B------:R-:W-:Y:S01]  /*3f40*/  IADD3 R7, R0.reuse, 0x9, RZ ;  /* 0x0000000900077810 */ /* 0x040fe20007ffe0ff */
[----:B------:R2:W-:Y:S01]  /*3f50*/  MUFU.TANH R75, R5 ;  /* 0x00000005004b7308 */ /* 0x0005e20000002400 */
[----:B------:R-:W-:-:S03]  /*3f60*/  IADD3 R9, R0, 0x19, RZ ;  /* 0x0000001900097810 */ /* 0x000fc60007ffe0ff */
[----:B------:R-:W-:Y:S01]  /*3f70*/  HMMA.16816.F32 R32, R20, R34, R44 ;  /* 0x000000221420723c */ /* 0x000fe2000000182c */
[----:B-1----:R-:W-:-:S03]  /*3f80*/  FMUL.FTZ R3, R67, c[0x0][0x2ec] ;  /* 0x0000bb0043037a20 */ /* 0x002fc60000410000 */
[----:B------:R1:W-:Y:S08]  /*3f90*/  MUFU.TANH R90, R6 ;  /* 0x00000006005a7308 */ /* 0x0003f00000002400 */
[----:B------:R3:W-:Y:S01]  /*3fa0*/  MUFU.TANH R68, R3 ;  /* 0x0000000300447308 */ /* 0x0007e20000002400 */
[----:B--2---:R-:W-:-:S03]  /*3fb0*/  IADD3 R5, R0, 0x11, RZ ;  /* 0x0000001100057810 */ /* 0x004fc60007ffe0ff */
[----:B------:R-:W-:Y:S01]  /*3fc0*/  FMUL.FTZ R11, R12, c[0x0][0x2ec] ;  /* 0x0000bb000c0b7a20 */ /* 0x000fe20000410000 */
[----:B------:R-:W-:Y:S01]  /*3fd0*/  ISETP.GE.AND P4, PT, R5, R210, PT ;  /* 0x000000d20500720c */ /* 0x000fe20003f86270 */
[----:B------:R-:W-:Y:S01]  /*3fe0*/  FMUL.FTZ R14, R14, c[0x0][0x2ec] ;  /* 0x0000bb000e0e7a20 */ /* 0x000fe20000410000 */
[C---:B-1----:R-:W-:Y:S01]  /*3ff0*/  IADD3 R6, R0.reuse, 0x10, RZ ;  /* 0x0000001000067810 */ /* 0x042fe20007ffe0ff */
[----:B------:R1:W-:Y:S01]  /*4000*/  MUFU.TANH R70, R11 ;  /* 0x0000000b00467308 */ /* 0x0003e20000002400 */
[----:B---3--:R-:W-:-:S07]  /*4010*/  IADD3 R3, R0, 0x1, RZ ;  /* 0x0000000100037810 */ /* 0x008fce0007ffe0ff */
[----:B------:R-:W-:Y:S01]  /*4020*/  MUFU.TANH R66, R14 ;  /* 0x0000000e00427308 */ /* 0x000fe20000002400 */
[C---:B------:R-:W-:Y:S02]  /*4030*/  ISETP.GE.AND P0, PT, R3.reuse, R207, PT ;  /* 0x000000cf0300720c */ /* 0x040fe40003f06270 */
[C---:B------:R-:W-:Y:S02]  /*4040*/  ISETP.GE.AND P1, PT, R3.reuse, R208, PT ;  /* 0x000000d00300720c */ /* 0x040fe40003f26270 */
[----:B------:R-:W-:Y:S01]  /*4050*/  ISETP.LT.OR P0, PT, R3, R203, P0 ;  /* 0x000000cb0300720c */ /* 0x000fe20000701670 */
[----:B-1----:R-:W-:Y:S01]  /*4060*/  FMUL.FTZ R11, R13, c[0x0][0x2ec] ;  /* 0x0000bb000d0b7a20 */ /* 0x002fe20000410000 */
[C---:B------:R-:W-:Y:S02]  /*4070*/  ISETP.GE.AND P3, PT, R3.reuse, R210, PT ;  /* 0x000000d20300720c */ /* 0x040fe40003f66270 */
[----:B------:R-:W-:Y:S01]  /*4080*/  P2R R10, PR, RZ, 0x1 ;  /* 0x00000001ff0a7803 */ /* 0x000fe20000000000 */
[----:B------:R1:W-:Y:S01]  /*4090*/  MUFU.TANH R67, R11 ;  /* 0x0000000b00437308 */ /* 0x0003e20000002400 */
[----:B------:R-:W-:-:S02]  /*40a0*/  ISETP.GE.AND P2, PT, R3, R209, PT ;  /* 0x000000d10300720c */ /* 0x000fc40003f46270 */
[----:B------:R-:W-:Y:S02]  /*40b0*/  ISETP.GE.AND P0, PT, R0, R210, PT ;  /* 0x000000d20000720c */ /* 0x000fe40003f06270 */
[C---:B------:R-:W-:Y:S02]  /*40c0*/  ISETP.LT.OR P6, PT, R3.reuse, R204, P1 ;  /* 0x000000cc0300720c */ /* 0x040fe40000fc1670 */
[CC--:B------:R-:W-:Y:S02]  /*40d0*/  ISETP.LT.OR P3, PT, R3.reuse, R206.reuse, P3 ;  /* 0x000000ce0300720c */ /* 0x0c0fe40001f61670 */
[----:B------:R-:W-:Y:S01]  /*40e0*/  ISETP.LT.OR P5, PT, R3, R205, P2 ;  /* 0x000000cd0300720c */ /* 0x000fe200017a1670 */
[----:B------:R-:W-:Y:S01]  /*40f0*/  FMUL.FTZ R3, R36, c[0x0][0x2ec] ;  /* 0x0000bb0024037a20 */ /* 0x000fe20000410000 */
[----:B------:R-:W-:Y:S01]  /*4100*/  ISETP.LT.OR P1, PT, R0, R206, P0 ;  /* 0x000000ce0000720c */ /* 0x000fe20000721670 */
[C---:B------:R-:W-:Y:S01]  /*4110*/  HMMA.16816.F32 R36, R24.reuse, R76, R116 ;  /* 0x0000004c1824723c */ /* 0x040fe20000001874 */
[-C--:B------:R-:W-:Y:S01]  /*4120*/  ISETP.GE.AND P0, PT, R8, R210.reuse, PT ;  /* 0x000000d20800720c */ /* 0x080fe20003f06270 */
[----:B------:R2:W3:Y:S01]  /*4130*/  MUFU.TANH R72, R3 ;  /* 0x0000000300487308 */ /* 0x0004e20000002400 */
[----:B------:R-:W-:Y:S01]  /*4140*/  ISETP.GE.AND P2, PT, R7, R210, PT ;  /* 0x000000d20700720c */ /* 0x000fe20003f46270 */
[----:B-1----:R-:W-:Y:S01]  /*4150*/  FMUL.FTZ R11, R15, c[0x0][0x2ec] ;  /* 0x0000bb000f0b7a20 */ /* 0x002fe20000410000 */
[----:B------:R-:W-:Y:S01]  /*4160*/  FSEL R48, R152, -INF , !P1 ;  /* 0xff80000098307808 */ /* 0x000fe20004800000 */
[----:B------:R-:W1:Y:S01]  /*4170*/  LDSM.16.M88.4 R12, [R193+0x1800] ;  /* 0x00180000c10c783b */ /* 0x000e620000000200 */
[----:B------:R-:W-:Y:S01]  /*4180*/  ISETP.LT.OR P0, PT, R8, R206, P0 ;  /* 0x000000ce0800720c */ /* 0x000fe20000701670 */
[----:B------:R-:W-:Y:S01]  /*4190*/  HMMA.16816.F32 R24, R24, R78, R108 ;  /* 0x0000004e1818723c */ /* 0x000fe2000000186c */
[----:B------:R-:W-:Y:S01]  /*41a0*/  ISETP.GE.AND P1, PT, R6, R210, PT ;  /* 0x000000d20600720c */ /* 0x000fe20003f26270 */
[----:B------:R3:W1:Y:S01]  /*41b0*/  MUFU.TANH R87, R11 ;  /* 0x0000000b00577308 */ /* 0x0006620000002400 */
[----:B------:R-:W-:Y:S01]  /*41c0*/  ISETP.LT.OR P2, PT, R7, R206, P2 ;  /* 0x000000ce0700720c */ /* 0x000fe20001741670 */
[----:B------:R-:W-:-:S04]  /*41d0*/  DEPBAR.LE SB0, 0x0 ;  /* 0x000080000000791a */ /* 0x000fc80000000000 */
[----:B----4-:R-:W-:Y:S02]  /*41e0*/  FSEL R50, R150, -INF , !P0 ;  /* 0xff80000096327808 */ /* 0x010fe40004000000 */
[----:B--2---:R-:W-:Y:S02]  /*41f0*/  IADD3 R3, R0, 0x18, RZ ;  /* 0x0000001800037810 */ /* 0x004fe40007ffe0ff */
[----:B------:R-:W-:Y:S01]  /*4200*/  FSEL R49, R151, -INF , !P3 ;  /* 0xff80000097317808 */ /* 0x000fe20005800000 */
[----:B------:R-:W-:Y:S01]  /*4210*/  BAR.SYNC.DEFER_BLOCKING 0x0 ;  /* 0x0000000000007b1d */ /* 0x000fe20000010000 */
[----:B------:R-:W-:Y:S02]  /*4220*/  ISETP.GE.AND P0, PT, R3, R210, PT ;  /* 0x000000d20300720c */ /* 0x000fe40003f06270 */
[----:B------:R-:W-:Y:S02]  /*4230*/  ISETP.LT.OR P1, PT, R6, R206, P1 ;  /* 0x000000ce0600720c */ /* 0x000fe40000f21670 */
[----:B------:R-:W-:Y:S01]  /*4240*/  ISETP.GE.AND P3, PT, R9, R210, PT ;  /* 0x000000d20900720c */ /* 0x000fe20003f66270 */
[----:B---3--:R-:W-:Y:S01]  /*4250*/  FMUL.FTZ R11, R16, c[0x0][0x2ec] ;  /* 0x0000bb00100b7a20 */ /* 0x008fe20000410000 */
[----:B------:R-:W-:-:S02]  /*4260*/  FSEL R53, R149, -INF , !P2 ;  /* 0xff80000095357808 */ /* 0x000fc40005000000 */
[-C--:B------:R-:W-:Y:S01]  /*4270*/  ISETP.LT.OR P2, PT, R5, R206.reuse, P4 ;  /* 0x000000ce0500720c */ /* 0x080fe20002741670 */
[----:B------:R2:W-:Y:S01]  /*4280*/  MUFU.TANH R73, R11 ;  /* 0x0000000b00497308 */ /* 0x0005e20000002400 */
[----:B------:R-:W-:Y:S02]  /*4290*/  FSEL R54, R148, -INF , !P1 ;  /* 0xff80000094367808 */ /* 0x000fe40004800000 */
[-C--:B------:R-:W-:Y:S02]  /*42a0*/  ISETP.LT.OR P0, PT, R3, R206.reuse, P0 ;  /* 0x000000ce0300720c */ /* 0x080fe40000701670 */
[----:B------:R-:W-:Y:S02]  /*42b0*/  ISETP.LT.OR P1, PT, R9, R206, P3 ;  /* 0x000000ce0900720c */ /* 0x000fe40001f21670 */
[----:B------:R-:W-:Y:S02]  /*42c0*/  ISETP.GE.AND P4, PT, R8, R209, PT ;  /* 0x000000d10800720c */ /* 0x000fe40003f86270 */
[----:B-----5:R-:W-:-:S02]  /*42d0*/  FSEL R60, R147, -INF , !P2 ;  /* 0xff800000933c7808 */ /* 0x020fc40005000000 */
[----:B------:R-:W-:Y:S02]  /*42e0*/  ISETP.GE.AND P2, PT, R8, R208, PT ;  /* 0x000000d00800720c */ /* 0x000fe40003f46270 */
[----:B------:R-:W-:Y:S02]  /*42f0*/  FSEL R97, R146, -INF , !P0 ;  /* 0xff80000092617808 */ /* 0x000fe40004000000 */
[----:B------:R-:W-:Y:S01]  /*4300*/  ISETP.GE.AND P0, PT, R8, R207, PT ;  /* 0x000000cf0800720c */ /* 0x000fe20003f06270 */
[----:B--2---:R-:W-:Y:S01]  /*4310*/  FMUL.FTZ R11, R17, c[0x0][0x2ec] ;  /* 0x0000bb00110b7a20 */ /* 0x004fe20000410000 */
[----:B------:R-:W-:Y:S02]  /*4320*/  FSEL R98, R144, -INF , !P1 ;  /* 0xff80000090627808 */ /* 0x000fe40004800000 */
[----:B------:R-:W-:Y:S01]  /*4330*/  ISETP.GE.AND P1, PT, R0, R209, PT ;  /* 0x000000d10000720c */ /* 0x000fe20003f26270 */
[----:B------:R2:W-:Y:S01]  /*4340*/  MUFU.TANH R71, R11 ;  /* 0x0000000b00477308 */ /* 0x0005e20000002400 */
[----:B------:R-:W-:-:S02]  /*4350*/  ISETP.LT.OR P3, PT, R8, R205, P4 ;  /* 0x000000cd0800720c */ /* 0x000fc40002761670 */
[C---:B------:R-:W-:Y:S02]  /*4360*/  ISETP.LT.OR P4, PT, R8.reuse, R204, P2 ;  /* 0x000000cc0800720c */ /* 0x040fe40001781670 */
[----:B------:R-:W-:Y:S02]  /*4370*/  ISETP.LT.OR P2, PT, R8, R203, P0 ;  /* 0x000000cb0800720c */ /* 0x000fe40000741670 */
[----:B------:R-:W-:Y:S02]  /*4380*/  ISETP.LT.OR P0, PT, R0, R205, P1 ;  /* 0x000000cd0000720c */ /* 0x000fe40000f01670 */
[----:B------:R-:W-:Y:S02]  /*4390*/  P2R R8, PR, RZ, 0x4 ;  /* 0x00000004ff087803 */ /* 0x000fe40000000000 */
[----:B------:R-:W-:Y:S02]  /*43a0*/  FSEL R47, R145, -INF , !P0 ;  /* 0xff800000912f7808 */ /* 0x000fe40004000000 */
[----:B------:R-:W-:-:S02]  /*43b0*/  ISETP.GE.AND P0, PT, R7, R209, PT ;  /* 0x000000d10700720c */ /* 0x000fc40003f06270 */
[----:B------:R-:W-:Y:S01]  /*43c0*/  ISETP.GE.AND P1, PT, R6, R209, PT ;  /* 0x000000d10600720c */ /* 0x000fe20003f26270 */
[----:B--2---:R-:W-:Y:S01]  /*43d0*/  FMUL.FTZ R11, R32, c[0x0][0x2ec] ;  /* 0x0000bb00200b7a20 */ /* 0x004fe20000410000 */
[----:B------:R-:W-:Y:S02]  /*43e0*/  ISETP.LT.OR P2, PT, R7, R205, P0 ;  /* 0x000000cd0700720c */ /* 0x000fe40000741670 */
[C---:B------:R-:W-:Y:S01]  /*43f0*/  ISETP.GE.AND P0, PT, R5.reuse, R209, PT ;  /* 0x000000d10500720c */ /* 0x040fe20003f06270 */
[----:B------:R-:W-:Y:S01]  /*4400*/  MUFU.TANH R65, R11 ;  /* 0x0000000b00417308 */ /* 0x000fe20000002400 */
[-C--:B------:R-:W-:Y:S02]  /*4410*/  ISETP.LT.OR P1, PT, R6, R205.reuse, P1 ;  /* 0x000000cd0600720c */ /* 0x080fe40000f21670 */
[----:B------:R-:W-:Y:S02]  /*4420*/  ISETP.LT.OR P0, PT, R5, R205, P0 ;  /* 0x000000cd0500720c */ /* 0x000fe40000701670 */
[----:B------:R-:W-:-:S02]  /*4430*/  FSEL R62, R123, -INF , !P2 ;  /* 0xff8000007b3e7808 */ /* 0x000fc40005000000 */
[-C--:B------:R-:W-:Y:S02]  /*4440*/  ISETP.GE.AND P2, PT, R3, R209.reuse, PT ;  /* 0x000000d10300720c */ /* 0x080fe40003f46270 */
[----:B------:R-:W-:Y:S02]  /*4450*/  FSEL R128, R122, -INF , !P1 ;  /* 0xff8000007a807808 */ /* 0x000fe40004800000 */
[----:B------:R-:W-:Y:S02]  /*4460*/  FSEL R129, R121, -INF , !P0 ;  /* 0xff80000079817808 */ /* 0x000fe40004000000 */
[----:B------:R-:W-:Y:S02]  /*4470*/  ISETP.GE.AND P1, PT, R9, R209, PT ;  /* 0x000000d10900720c */ /* 0x000fe40003f26270 */
[----:B------:R-:W-:Y:S02]  /*4480*/  ISETP.GE.AND P0, PT, R0, R208, PT ;  /* 0x000000d00000720c */ /* 0x000fe40003f06270 */
[----:B------:R-:W-:-:S02]  /*4490*/  ISETP.LT.OR P2, PT, R3, R205, P2 ;  /* 0x000000cd0300720c */ /* 0x000fc40001741670 */
[----:B------:R-:W-:Y:S02]  /*44a0*/  ISETP.LT.OR P1, PT, R9, R205, P1 ;  /* 0x000000cd0900720c */ /* 0x000fe40000f21670 */
[----:B------:R-:W-:Y:S02]  /*44b0*/  ISETP.LT.OR P0, PT, R0, R204, P0 ;  /* 0x000000cc0000720c */ /* 0x000fe40000701670 */
[----:B------:R-:W-:Y:S02]  /*44c0*/  FSEL R130, R120, -INF , !P2 ;  /* 0xff80000078827808 */ /* 0x000fe40005000000 */
[----:B------:R-:W-:Y:S02]  /*44d0*/  FSEL R131, R115, -INF , !P1 ;  /* 0xff80000073837808 */ /* 0x000fe40004800000 */
[----:B------:R-:W-:Y:S02]  /*44e0*/  ISETP.GE.AND P2, PT, R7, R207, PT ;  /* 0x000000cf0700720c */ /* 0x000fe40003f46270 */
[----:B------:R-:W-:-:S02]  /*44f0*/  FSEL R41, R114, -INF , !P0 ;  /* 0xff80000072297808 */ /* 0x000fc40004000000 */
[CC--:B------:R-:W-:Y:S02]  /*4500*/  ISETP.GE.AND P1, PT, R6.reuse, R208.reuse, PT ;  /* 0x000000d00600720c */ /* 0x0c0fe40003f26270 */
[----:B------:R-:W-:Y:S02]  /*4510*/  ISETP.GE.AND P0, PT, R6, R207, PT ;  /* 0x000000cf0600720c */ /* 0x000fe40003f06270 */
[----:B------:R-:W-:Y:S02]  /*4520*/  FSEL R52, R143, -INF , !P5 ;  /* 0xff8000008f347808 */ /* 0x000fe40006800000 */
[----:B------:R-:W-:Y:S02]  /*4530*/  FSEL R61, R142, -INF , !P3 ;  /* 0xff8000008e3d7808 */ /* 0x000fe40005800000 */
[C---:B------:R-:W-:Y:S02]  /*4540*/  ISETP.GE.AND P3, PT, R7.reuse, R208, PT ;  /* 0x000000d00700720c */ /* 0x040fe40003f66270 */
[----:B------:R-:W-:-:S02]  /*4550*/  ISETP.LT.OR P5, PT, R7, R203, P2 ;  /* 0x000000cb0700720c */ /* 0x000fc400017a1670 */
[C---:B------:R-:W-:Y:S02]  /*4560*/  ISETP.LT.OR P2, PT, R6.reuse, R204, P1 ;  /* 0x000000cc0600720c */ /* 0x040fe40000f41670 */
[----:B------:R-:W-:Y:S02]  /*4570*/  ISETP.LT.OR P0, PT, R6, R203, P0 ;  /* 0x000000cb0600720c */ /* 0x000fe40000701670 */
[----:B------:R-:W-:Y:S02]  /*4580*/  ISETP.GE.AND P1, PT, R5, R208, PT ;  /* 0x000000d00500720c */ /* 0x000fe40003f26270 */
[----:B------:R-:W-:Y:S02]  /*4590*/  ISETP.LT.OR P3, PT, R7, R204, P3 ;  /* 0x000000cc0700720c */ /* 0x000fe40001f61670 */
[----:B------:R-:W-:Y:S02]  /*45a0*/  P2R R7, PR, RZ, 0x1 ;  /* 0x00000001ff077803 */ /* 0x000fe40000000000 */
[----:B------:R-:W-:-:S02]  /*45b0*/  ISETP.GE.AND P0, PT, R3, R208, PT ;  /* 0x000000d00300720c */ /* 0x000fc40003f06270 */
[-C--:B------:R-:W-:Y:S02]  /*45c0*/  ISETP.LT.OR P1, PT, R5, R204.reuse, P1 ;  /* 0x000000cc0500720c */ /* 0x080fe40000f21670 */
[----:B------:R-:W-:Y:S02]  /*45d0*/  ISETP.LT.OR P0, PT, R3, R204, P0 ;  /* 0x000000cc0300720c */ /* 0x000fe40000701670 */
[----:B------:R-:W-:Y:S02]  /*45e0*/  FSEL R74, R95, -INF , !P1 ;  /* 0xff8000005f4a7808 */ /* 0x000fe40004800000 */
[----:B------:R-:W-:Y:S02]  /*45f0*/  ISETP.GE.AND P1, PT, R9, R208, PT ;  /* 0x000000d00900720c */ /* 0x000fe40003f26270 */
[----:B------:R-:W-:Y:S02]  /*4600*/  P2R R6, PR, RZ, 0x20 ;  /* 0x00000020ff067803 */ /* 0x000fe40000000000 */
[----:B------:R-:W-:-:S02]  /*4610*/  FSEL R85, R85, -INF , !P0 ;  /* 0xff80000055557808 */ /* 0x000fc40004000000 */
[----:B------:R-:W-:Y:S01]  /*4620*/  ISETP.NE.AND P5, PT, R10, RZ, PT ;  /* 0x000000ff0a00720c */ /* 0x000fe20003fa5270 */
[----:B------:R-:W-:Y:S01]  /*4630*/  FMUL.FTZ R10, R33, c[0x0][0x2ec] ;  /* 0x0000bb00210a7a20 */ /* 0x000fe20000410000 */
[----:B------:R-:W-:Y:S02]  /*4640*/  FSEL R55, R96, -INF , !P2 ;  /* 0xff80000060377808 */ /* 0x000fe40005000000 */
[-C--:B------:R-:W-:Y:S01]  /*4650*/  ISETP.GE.AND P0, PT, R0, R207.reuse, PT ;  /* 0x000000cf0000720c */ /* 0x080fe20003f06270 */
[----:B------:R2:W3:Y:S01]  /*4660*/  MUFU.TANH R64, R10 ;  /* 0x0000000a00407308 */ /* 0x0004e20000002400 */
[----:B------:R-:W-:Y:S02]  /*4670*/  ISETP.LT.OR P1, PT, R9, R204, P1 ;  /* 0x000000cc0900720c */ /* 0x000fe40000f21670 */
[----:B------:R-:W-:Y:S02]  /*4680*/  ISETP.GE.AND P2, PT, R5, R207, PT ;  /* 0x000000cf0500720c */ /* 0x000fe40003f46270 */
[----:B------:R-:W-:-:S02]  /*4690*/  FSEL R42, R112, -INF , !P6 ;  /* 0xff800000702a7808 */ /* 0x000fc40007000000 */
[-C--:B------:R-:W-:Y:S02]  /*46a0*/  ISETP.LT.OR P0, PT, R0, R203.reuse, P0 ;  /* 0x000000cb0000720c */ /* 0x080fe40000701670 */
[----:B------:R-:W-:Y:S02]  /*46b0*/  FSEL R84, R84, -INF , !P1 ;  /* 0xff80000054547808 */ /* 0x000fe40004800000 */
[----:B------:R-:W-:Y:S01]  /*46c0*/  ISETP.LT.OR P6, PT, R5, R203, P2 ;  /* 0x000000cb0500720c */ /* 0x000fe200017c1670 */
[----:B------:R-:W-:Y:S01]  /*46d0*/  FMUL.FTZ R5, R19, c[0x0][0x2ec] ;  /* 0x0000bb0013057a20 */ /* 0x000fe20000410000 */
[-C--:B------:R-:W-:Y:S02]  /*46e0*/  ISETP.GE.AND P1, PT, R3, R207.reuse, PT ;  /* 0x000000cf0300720c */ /* 0x080fe40003f26270 */
[----:B------:R-:W-:Y:S01]  /*46f0*/  FSEL R43, R113, -INF , !P4 ;  /* 0xff800000712b7808 */ /* 0x000fe20006000000 */
[----:B--2---:R-:W-:Y:S01]  /*4700*/  FMUL.FTZ R10, R18, c[0x0][0x2ec] ;  /* 0x0000bb00120a7a20 */ /* 0x004fe20000410000 */
[----:B------:R-:W-:Y:S01]  /*4710*/  FSEL R40, R94, -INF , !P0 ;  /* 0xff8000005e287808 */ /* 0x000fe20004000000 */
[----:B-1----:R-:W-:Y:S01]  /*4720*/  HMMA.16816.F32 R16, R28, R12, R80 ;  /* 0x0000000c1c10723c */ /* 0x002fe20000001850 */
[----:B------:R-:W-:Y:S01]  /*4730*/  ISETP.GE.AND P0, PT, R9, R207, PT ;  /* 0x000000cf0900720c */ /* 0x000fe20003f06270 */
[----:B------:R1:W-:Y:S01]  /*4740*/  MUFU.TANH R63, R5 ;  /* 0x00000005003f7308 */ /* 0x0003e20000002400 */
[----:B------:R-:W-:-:S02]  /*4750*/  ISETP.LT.OR P4, PT, R3, R203, P1 ;  /* 0x000000cb0300720c */ /* 0x000fc40000f81670 */
[----:B------:R-:W-:Y:S02]  /*4760*/  IADD3 R3, R0, 0x20, RZ ;  /* 0x0000002000037810 */ /* 0x000fe40007ffe0ff */
[----:B------:R-:W-:Y:S01]  /*4770*/  FSEL R44, R99, -INF , !P3 ;  /* 0xff800000632c7808 */ /* 0x000fe20005800000 */
[----:B------:R-:W-:Y:S01]  /*4780*/  HMMA.16816.F32 R28, R28, R14, R56 ;  /* 0x0000000e1c1c723c */ /* 0x000fe20000001838 */
[----:B------:R-:W-:Y:S01]  /*4790*/  ISETP.LT.OR P3, PT, R9, R203, P0 ;  /* 0x000000cb0900720c */ /* 0x000fe20000761670 */
[----:B------:R-:W2:Y:S01]  /*47a0*/  MUFU.TANH R51, R10 ;  /* 0x0000000a00337308 */ /* 0x000ea20000002400 */
[C---:B------:R-:W-:Y:S02]  /*47b0*/  ISETP.GE.AND P0, PT, R3.reuse, R210, PT ;  /* 0x000000d20300720c */ /* 0x040fe40003f06270 */
[----:B------:R-:W-:Y:S02]  /*47c0*/  FSEL R33, R92, -INF , !P5 ;  /* 0xff8000005c217808 */ /* 0x000fe40006800000 */
[----:B------:R-:W-:-:S02]  /*47d0*/  ISETP.LT.OR P5, PT, R3, R206, P0 ;  /* 0x000000ce0300720c */ /* 0x000fc400007a1670 */
[----:B------:R-:W-:Y:S01]  /*47e0*/  ISETP.NE.AND P2, PT, R8, RZ, PT ;  /* 0x000000ff0800720c */ /* 0x000fe20003f45270 */
[----:B-1----:R-:W-:Y:S01]  /*47f0*/  FMUL.FTZ R5, R34, c[0x0][0x2ec] ;  /* 0x0000bb0022057a20 */ /* 0x002fe20000410000 */
[----:B------:R-:W-:Y:S02]  /*4800*/  ISETP.NE.AND P1, PT, R6, RZ, PT ;  /* 0x000000ff0600720c */ /* 0x000fe40003f25270 */
[----:B------:R-:W-:Y:S01]  /*4810*/  ISETP.NE.AND P0, PT, R7, RZ, PT ;  /* 0x000000ff0700720c */ /* 0x000fe20003f05270 */
[----:B------:R1:W-:Y:S01]  /*4820*/  MUFU.TANH R46, R5 ;  /* 0x00000005002e7308 */ /* 0x0003e20000002400 */
[----:B------:R-:W-:Y:S01]  /*4830*/  FSEL R34, R93, -INF , !P2 ;  /* 0xff8000005d227808 */ /* 0x000fe20005000000 */
[----:B------:R-:W-:Y:S01]  /*4840*/  FMUL.FTZ R6, R16, c[0x0][0x2ec] ;  /* 0x0000bb0010067a20 */ /* 0x000fe20000410000 */
[----:B------:R-:W-:Y:S01]  /*4850*/  FSEL R69, R69, -INF , !P0 ;  /* 0xff80000045457808 */ /* 0x000fe20004000000 */
[----:B------:R-:W-:Y:S01]  /*4860*/  FMUL.FTZ R17, R17, c[0x0][0x2ec] ;  /* 0x0000bb0011117a20 */ /* 0x000fe20000410000 */
[C---:B------:R-:W-:Y:S01]  /*4870*/  ISETP.GE.AND P2, PT, R3.reuse, R209, PT ;  /* 0x000000d10300720c */ /* 0x040fe20003f46270 */
[----:B------:R-:W-:Y:S01]  /*4880*/  FMUL.FTZ R18, R18, c[0x0][0x2ec] ;  /* 0x0000bb0012127a20 */ /* 0x000fe20000410000 */
[C---:B------:R-:W-:Y:S01]  /*4890*/  ISETP.GE.AND P0, PT, R3.reuse, R207, PT ;  /* 0x000000cf0300720c */ /* 0x040fe20003f06270 */
[----:B------:R4:W-:Y:S01]  /*48a0*/  MUFU.TANH R32, R6 ;  /* 0x0000000600207308 */ /* 0x0009e20000002400 */
[C---:B------:R-:W-:Y:S01]  /*48b0*/  ISETP.LT.OR P2, PT, R3.reuse, R205, P2 ;  /* 0x000000cd0300720c */ /* 0x040fe20001741670 */
[----:B------:R-:W-:Y:S01]  /*48c0*/  FMUL.FTZ R28, R28, c[0x0][0x2ec] ;  /* 0x0000bb001c1c7a20 */ /* 0x000fe20000410000 */
[----:B------:R-:W-:Y:S01]  /*48d0*/  ISETP.LT.OR P0, PT, R3, R203, P0 ;  /* 0x000000cb0300720c */ /* 0x000fe20000701670 */
[----:B------:R-:W-:Y:S01]  /*48e0*/  FMUL.FTZ R29, R29, c[0x0][0x2ec] ;  /* 0x0000bb001d1d7a20 */ /* 0x000fe20000410000 */
[----:B------:R-:W-:Y:S01]  /*48f0*/  P2R R8, PR, RZ, 0x4 ;  /* 0x00000004ff087803 */ /* 0x000fe20000000000 */
[----:B------:R-:W-:Y:S01]  /*4900*/  FMUL.FTZ R19, R19, c[0x0][0x2ec] ;  /* 0x0000bb0013137a20 */ /* 0x000fe20000410000 */
[----:B------:R-:W-:Y:S01]  /*4910*/  P2R R16, PR, RZ, 0x1 ;  /* 0x00000001ff107803 */ /* 0x000fe20000000000 */
[----:B-1----:R-:W-:Y:S01]  /*4920*/  FMUL.FTZ R5, R35, c[0x0][0x2ec] ;  /* 0x0000bb0023057a20 */ /* 0x002fe20000410000 */
[----:B------:R-:W-:Y:S01]  /*4930*/  FSEL R35, R91, -INF , !P1 ;  /* 0xff8000005b237808 */ /* 0x000fe20004800000 */
[----:B------:R-:W1:Y:S01]  /*4940*/  MUFU.TANH R28, R28 ;  /* 0x0000001c001c7308 */ /* 0x000e620000002400 */
[----:B------:R-:W-:Y:S01]  /*4950*/  ISETP.GE.AND P1, PT, R3, R208, PT ;  /* 0x000000d00300720c */ /* 0x000fe20003f26270 */
[----:B------:R-:W-:Y:S01]  /*4960*/  FMUL.FTZ R30, R30, c[0x0][0x2ec] ;  /* 0x0000bb001e1e7a20 */ /* 0x000fe20000410000 */
[----:B------:R-:W-:Y:S01]  /*4970*/  FSEL R104, R72, -INF , !P5 ;  /* 0xff80000048687808 */ /* 0x000fe20006800000 */
[----:B------:R-:W-:Y:S01]  /*4980*/  FMUL.FTZ R31, R31, c[0x0][0x2ec] ;  /* 0x0000bb001f1f7a20 */ /* 0x000fe20000410000 */
[----:B------:R-:W-:-:S02]  /*4990*/  ISETP.LT.OR P1, PT, R3, R204, P1 ;  /* 0x000000cc0300720c */ /* 0x000fc40000f21670 */
[C---:B------:R-:W-:Y:S01]  /*49a0*/  IADD3 R3, R0.reuse, 0x28, RZ ;  /* 0x0000002800037810 */ /* 0x040fe20007ffe0ff */
[----:B------:R5:W1:Y:S01]  /*49b0*/  MUFU.TANH R45, R5 ;  /* 0x00000005002d7308 */ /* 0x000a620000002400 */
[----:B------:R-:W-:Y:S02]  /*49c0*/  P2R R7, PR, RZ, 0x2 ;  /* 0x00000002ff077803 */ /* 0x000fe40000000000 */
[C---:B------:R-:W-:Y:S02]  /*49d0*/  ISETP.GE.AND P0, PT, R3.reuse, R210, PT ;  /* 0x000000d20300720c */ /* 0x040fe40003f06270 */
[----:B----4-:R-:W-:Y:S02]  /*49e0*/  IADD3 R6, R0, 0x29, RZ ;  /* 0x0000002900067810 */ /* 0x010fe40007ffe0ff */
[----:B------:R-:W-:Y:S01]  /*49f0*/  ISETP.LT.OR P0, PT, R3, R206, P0 ;  /* 0x000000ce0300720c */ /* 0x000fe20000701670 */
[----:B------:R-:W4:Y:S01]  /*4a00*/  MUFU.TANH R17, R17 ;  /* 0x0000001100117308 */ /* 0x000f220000002400 */
[----:B------:R-:W-:-:S02]  /*4a10*/  FSEL R75, R75, -INF , !P4 ;  /* 0xff8000004b4b7808 */ /* 0x000fc40006000000 */
[----:B------:R-:W-:Y:S02]  /*4a20*/  FSEL R123, R70, -INF , !P0 ;  /* 0xff800000467b7808 */ /* 0x000fe40004000000 */
[----:B------:R-:W-:Y:S02]  /*4a30*/  FSEL R68, R68, -INF , !P6 ;  /* 0xff80000044447808 */ /* 0x000fe40007000000 */
[----:B------:R-:W-:Y:S01]  /*4a40*/  ISETP.GE.AND P4, PT, R6, R210, PT ;  /* 0x000000d20600720c */ /* 0x000fe20003f86270 */
[----:B------:R-:W1:Y:S01]  /*4a50*/  MUFU.TANH R29, R29 ;  /* 0x0000001d001d7308 */ /* 0x000e620000002400 */
[----:B-----5:R-:W-:Y:S02]  /*4a60*/  IADD3 R5, R0, 0x21, RZ ;  /* 0x0000002100057810 */ /* 0x020fe40007ffe0ff */
[----:B------:R-:W-:Y:S02]  /*4a70*/  ISETP.NE.AND P6, PT, R8, RZ, PT ;  /* 0x000000ff0800720c */ /* 0x000fe40003fc5270 */
[C---:B------:R-:W-:Y:S01]  /*4a80*/  ISETP.GE.AND P2, PT, R5.reuse, R208, PT ;  /* 0x000000d00500720c */ /* 0x040fe20003f46270 */
[----:B------:R-:W-:Y:S01]  /*4a90*/  HMMA.16816.F32 R8, R20, R12, R36 ;  /* 0x0000000c1408723c */ /* 0x000fe20000001824 */
[C---:B------:R-:W-:Y:S01]  /*4aa0*/  ISETP.GE.AND P0, PT, R5.reuse, R207, PT ;  /* 0x000000cf0500720c */ /* 0x040fe20003f06270 */
[----:B------:R-:W-:Y:S01]  /*4ab0*/  MUFU.TANH R18, R18 ;  /* 0x0000001200127308 */ /* 0x000fe20000002400 */
[----:B------:R-:W-:-:S02]  /*4ac0*/  ISETP.LT.OR P5, PT, R5, R204, P2 ;  /* 0x000000cc0500720c */ /* 0x000fc400017a1670 */
[----:B------:R-:W-:Y:S02]  /*4ad0*/  ISETP.LT.OR P2, PT, R5, R203, P0 ;  /* 0x000000cb0500720c */ /* 0x000fe40000741670 */
[----:B------:R-:W-:Y:S01]  /*4ae0*/  ISETP.GE.AND P0, PT, R3, R209, PT ;  /* 0x000000d10300720c */ /* 0x000fe20003f06270 */
[----:B------:R-:W-:Y:S01]  /*4af0*/  HMMA.16816.F32 R20, R20, R14, R24 ;  /* 0x0000000e1414723c */ /* 0x000fe20000001818 */
[----:B------:R-:W-:Y:S01]  /*4b00*/  ISETP.GE.AND P1, PT, R5, R210, PT ;  /* 0x000000d20500720c */ /* 0x000fe20003f26270 */
[----:B------:R-:W-:Y:S01]  /*4b10*/  MUFU.TANH R19, R19 ;  /* 0x0000001300137308 */ /* 0x000fe20000002400 */
[----:B------:R-:W-:Y:S02]  /*4b20*/  ISETP.LT.OR P0, PT, R3, R205, P0 ;  /* 0x000000cd0300720c */ /* 0x000fe40000701670 */
[----:B------:R-:W-:Y:S02]  /*4b30*/  ISETP.LT.OR P1, PT, R5, R206, P1 ;  /* 0x000000ce0500720c */ /* 0x000fe40000f21670 */
[----:B------:R-:W-:-:S02]  /*4b40*/  FSEL R145, R66, -INF , !P0 ;  /* 0xff80000042917808 */ /* 0x000fc40004000000 */
[-C--:B------:R-:W-:Y:S01]  /*4b50*/  ISETP.GE.AND P0, PT, R6, R209.reuse, PT ;  /* 0x000000d10600720c */ /* 0x080fe20003f06270 */
[----:B------:R-:W-:Y:S01]  /*4b60*/  MUFU.TANH R30, R30 ;  /* 0x0000001e001e7308 */ /* 0x000fe20000002400 */
[----:B------:R-:W-:Y:S02]  /*4b70*/  FSEL R96, R90, -INF , !P3 ;  /* 0xff8000005a607808 */ /* 0x000fe40005800000 */
[----:B------:R-:W-:Y:S02]  /*4b80*/  ISETP.GE.AND P3, PT, R5, R209, PT ;  /* 0x000000d10500720c */ /* 0x000fe40003f66270 */
[----:B------:R-:W-:Y:S01]  /*4b90*/  FSEL R105, R86, -INF , !P1 ;  /* 0xff80000056697808 */ /* 0x000fe20004800000 */
[----:B------:R-:W-:Y:S01]  /*4ba0*/  FMUL.FTZ R8, R8, c[0x0][0x2ec] ;  /* 0x0000bb0008087a20 */ /* 0x000fe20000410000 */
[C---:B------:R-:W-:Y:S01]  /*4bb0*/  ISETP.LT.OR P1, PT, R6.reuse, R206, P4 ;  /* 0x000000ce0600720c */ /* 0x040fe20002721670 */
[----:B------:R-:W-:Y:S01]  /*4bc0*/  FMUL.FTZ R9, R9, c[0x0][0x2ec] ;  /* 0x0000bb0009097a20 */ /* 0x000fe20000410000 */
[-C--:B------:R-:W-:Y:S01]  /*4bd0*/  ISETP.LT.OR P0, PT, R6, R205.reuse, P0 ;  /* 0x000000cd0600720c */ /* 0x080fe20000701670 */
[----:B------:R5:W1:Y:S01]  /*4be0*/  MUFU.TANH R12, R8 ;  /* 0x00000008000c7308 */ /* 0x000a620000002400 */
[----:B------:R-:W-:Y:S01]  /*4bf0*/  ISETP.LT.OR P3, PT, R5, R205, P3 ;  /* 0x000000cd0500720c */ /* 0x000fe20001f61670 */
[----:B------:R-:W-:Y:S01]  /*4c00*/  FMUL.FTZ R10, R10, c[0x0][0x2ec] ;  /* 0x0000bb000a0a7a20 */ /* 0x000fe20000410000 */
[----:B------:R-:W-:Y:S01]  /*4c10*/  FSEL R139, R67, -INF , !P1 ;  /* 0xff800000438b7808 */ /* 0x000fe20004800000 */
[----:B------:R-:W-:Y:S01]  /*4c20*/  FMUL.FTZ R20, R20, c[0x0][0x2ec] ;  /* 0x0000bb0014147a20 */ /* 0x000fe20000410000 */
[----:B------:R-:W-:Y:S01]  /*4c30*/  P2R R5, PR, RZ, 0x4 ;  /* 0x00000004ff057803 */ /* 0x000fe20000000000 */
[----:B------:R-:W-:Y:S01]  /*4c40*/  FMUL.FTZ R21, R21, c[0x0][0x2ec] ;  /* 0x0000bb0015157a20 */ /* 0x000fe20000410000 */
[----:B------:R-:W-:Y:S01]  /*4c50*/  FSEL R142, R87, -INF , !P0 ;  /* 0xff800000578e7808 */ /* 0x000fe20004000000 */
[----:B------:R-:W1:Y:S01]  /*4c60*/  MUFU.TANH R31, R31 ;  /* 0x0000001f001f7308 */ /* 0x000e620000002400 */
[-C--:B------:R-:W-:Y:S01]  /*4c70*/  ISETP.GE.AND P2, PT, R3, R208.reuse, PT ;  /* 0x000000d00300720c */ /* 0x080fe20003f46270 */
[----:B------:R-:W-:Y:S01]  /*4c80*/  FMUL.FTZ R11, R11, c[0x0][0x2ec] ;  /* 0x0000bb000b0b7a20 */ /* 0x000fe20000410000 */
[----:B------:R-:W-:Y:S01]  /*4c90*/  ISETP.GE.AND P1, PT, R3, R207, PT ;  /* 0x000000cf0300720c */ /* 0x000fe20003f26270 */
[----:B------:R-:W-:Y:S01]  /*4ca0*/  FMUL.FTZ R22, R22, c[0x0][0x2ec] ;  /* 0x0000bb0016167a20 */ /* 0x000fe20000410000 */
[----:B------:R-:W-:Y:S01]  /*4cb0*/  ISETP.GE.AND P0, PT, R6, R208, PT ;  /* 0x000000d00600720c */ /* 0x000fe20003f06270 */
[----:B------:R-:W-:Y:S01]  /*4cc0*/  FMUL.FTZ R23, R23, c[0x0][0x2ec] ;  /* 0x0000bb0017177a20 */ /* 0x000fe20000410000 */
[----:B------:R-:W-:Y:S01]  /*4cd0*/  FSEL R143, R89, -INF , !P6 ;  /* 0xff800000598f7808 */ /* 0x000fe20007000000 */
[----:B------:R-:W1:Y:S01]  /*4ce0*/  MUFU.TANH R9, R9 ;  /* 0x0000000900097308 */ /* 0x000e620000002400 */
[----:B------:R-:W-:-:S02]  /*4cf0*/  ISETP.LT.OR P4, PT, R3, R204, P2 ;  /* 0x000000cc0300720c */ /* 0x000fc40001781670 */
[----:B------:R-:W-:Y:S02]  /*4d00*/  ISETP.LT.OR P6, PT, R3, R203, P1 ;  /* 0x000000cb0300720c */ /* 0x000fe40000fc1670 */
[----:B------:R-:W-:Y:S02]  /*4d10*/  ISETP.LT.OR P0, PT, R6, R204, P0 ;  /* 0x000000cc0600720c */ /* 0x000fe40000701670 */
[----:B------:R-:W-:Y:S01]  /*4d20*/  IADD3 R3, R0, 0x30, RZ ;  /* 0x0000003000037810 */ /* 0x000fe20007ffe0ff */
[----:B------:R-:W1:Y:S01]  /*4d30*/  MUFU.TANH R20, R20 ;  /* 0x0000001400147308 */ /* 0x000e620000002400 */
[----:B------:R-:W-:Y:S02]  /*4d40*/  FSEL R144, R88, -INF , !P3 ;  /* 0xff80000058907808 */ /* 0x000fe40005800000 */
[----:B------:R-:W-:Y:S02]  /*4d50*/  ISETP.NE.AND P3, PT, R7, RZ, PT ;  /* 0x000000ff0700720c */ /* 0x000fe40003f65270 */
[----:B---3--:R-:W-:-:S02]  /*4d60*/  FSEL R119, R64, -INF , !P0 ;  /* 0xff80000040777808 */ /* 0x008fc40004000000 */
[----:B------:R-:W-:Y:S01]  /*4d70*/  ISETP.GE.AND P1, PT, R6, R207, PT ;  /* 0x000000cf0600720c */ /* 0x000fe20003f26270 */
[----:B------:R-:W3:Y:S01]  /*4d80*/  MUFU.TANH R21, R21 ;  /* 0x0000001500157308 */ /* 0x000ee20000002400 */
[----:B------:R-:W-:Y:S02]  /*4d90*/  ISETP.GE.AND P2, PT, R3, R210, PT ;  /* 0x000000d20300720c */ /* 0x000fe40003f46270 */
[----:B------:R-:W-:Y:S02]  /*4da0*/  ISETP.NE.AND P0, PT, R16, RZ, PT ;  /* 0x000000ff1000720c */ /* 0x000fe40003f05270 */
[----:B------:R-:W-:Y:S02]  /*4db0*/  FSEL R116, R73, -INF , !P3 ;  /* 0xff80000049747808 */ /* 0x000fe40005800000 */
[----:B------:R-:W-:Y:S01]  /*4dc0*/  FSEL R117, R71, -INF , !P5 ;  /* 0xff80000047757808 */ /* 0x000fe20006800000 */
[----:B------:R-:W1:Y:S01]  /*4dd0*/  MUFU.TANH R10, R10 ;  /* 0x0000000a000a7308 */ /* 0x000e620000002400 */
[----:B------:R-:W-:-:S02]  /*4de0*/  ISETP.LT.OR P3, PT, R6, R203, P1 ;  /* 0x000000cb0600720c */ /* 0x000fc40000f61670 */
[----:B------:R-:W-:Y:S02]  /*4df0*/  ISETP.LT.OR P5, PT, R3, R206, P2 ;  /* 0x000000ce0300720c */ /* 0x000fe400017a1670 */
[----:B--2---:R-:W-:Y:S02]  /*4e00*/  FSEL R121, R51, -INF , !P0 ;  /* 0xff80000033797808 */ /* 0x004fe40004000000 */
[C---:B------:R-:W-:Y:S01]  /*4e10*/  ISETP.GE.AND P2, PT, R3.reuse, R209, PT ;  /* 0x000000d10300720c */ /* 0x040fe20003f46270 */
[----:B------:R-:W2:Y:S01]  /*4e20*/  MUFU.TANH R11, R11 ;  /* 0x0000000b000b7308 */ /* 0x000ea20000002400 */
[C---:B------:R-:W-:Y:S02]  /*4e30*/  ISETP.GE.AND P1, PT, R3.reuse, R208, PT ;  /* 0x000000d00300720c */ /* 0x040fe40003f26270 */
[C---:B------:R-:W-:Y:S02]  /*4e40*/  ISETP.GE.AND P0, PT, R3.reuse, R207, PT ;  /* 0x000000cf0300720c */ /* 0x040fe40003f06270 */
[----:B------:R-:W-:-:S02]  /*4e50*/  ISETP.LT.OR P2, PT, R3, R205, P2 ;  /* 0x000000cd0300720c */ /* 0x000fc40001741670 */
[C---:B------:R-:W-:Y:S01]  /*4e60*/  ISETP.LT.OR P1, PT, R3.reuse, R204, P1 ;  /* 0x000000cc0300720c */ /* 0x040fe20000f21670 */
[----:B------:R-:W1:Y:S01]  /*4e70*/  MUFU.TANH R22, R22 ;  /* 0x0000001600167308 */ /* 0x000e620000002400 */
[----:B------:R-:W-:Y:S02]  /*4e80*/  ISETP.LT.OR P0, PT, R3, R203, P0 ;  /* 0x000000cb0300720c */ /* 0x000fe40000701670 */
[----:B------:R-:W-:Y:S02]  /*4e90*/  IADD3 R3, R0, 0x38, RZ ;  /* 0x0000003800037810 */ /* 0x000fe40007ffe0ff */
[----:B------:R-:W-:Y:S02]  /*4ea0*/  FSEL R118, R65, -INF , !P4 ;  /* 0xff80000041767808 */ /* 0x000fe40006000000 */
[----:B-----5:R-:W-:Y:S01]  /*4eb0*/  P2R R8, PR, RZ, 0x1 ;  /* 0x00000001ff087803 */ /* 0x020fe20000000000 */
[----:B------:R-:W5:Y:S01]  /*4ec0*/  MUFU.TANH R23, R23 ;  /* 0x0000001700177308 */ /* 0x000f620000002400 */
[----:B------:R-:W-:-:S02]  /*4ed0*/  ISETP.NE.AND P4, PT, R5, RZ, PT ;  /* 0x000000ff0500720c */ /* 0x000fc40003f85270 */
[C---:B------:R-:W-:Y:S02]  /*4ee0*/  ISETP.GE.AND P0, PT, R3.reuse, R210, PT ;  /* 0x000000d20300720c */ /* 0x040fe40003f06270 */
[C---:B------:R-:W-:Y:S02]  /*4ef0*/  IADD3 R5, R0.reuse, 0x31, RZ ;  /* 0x0000003100057810 */ /* 0x040fe40007ffe0ff */
[----:B------:R-:W-:Y:S02]  /*4f00*/  P2R R6, PR, RZ, 0x2 ;  /* 0x00000002ff067803 */ /* 0x000fe40000000000 */
[----:B------:R-:W-:Y:S02]  /*4f10*/  ISETP.LT.OR P0, PT, R3, R206, P0 ;  /* 0x000000ce0300720c */ /* 0x000fe40000701670 */
[----:B------:R-:W-:Y:S02]  /*4f20*/  ISETP.GE.AND P1, PT, R5, R210, PT ;  /* 0x000000d20500720c */ /* 0x000fe40003f26270 */
[----:B------:R-:W-:-:S02]  /*4f30*/  IADD3 R0, R0, 0x39, RZ ;  /* 0x0000003900007810 */ /* 0x000fc40007ffe0ff */
[----:B-1----:R-:W-:Y:S02]  /*4f40*/  FSEL R127, R28, -INF , !P0 ;  /* 0xff8000001c7f7808 */ /* 0x002fe40004000000 */
[----:B------:R-:W-:Y:S02]  /*4f50*/  FSEL R124, R45, -INF , !P3 ;  /* 0xff8000002d7c7808 */ /* 0x000fe40005800000 */
[C---:B------:R-:W-:Y:S02]  /*4f60*/  ISETP.LT.OR P1, PT, R5.reuse, R206, P1 ;  /* 0x000000ce0500720c */ /* 0x040fe40000f21670 */
[----:B------:R-:W-:Y:S02]  /*4f70*/  ISETP.GE.AND P0, PT, R5, R207, PT ;  /* 0x000000cf0500720c */ /* 0x000fe40003f06270 */
[----:B------:R-:W-:Y:S02]  /*4f80*/  ISETP.GE.AND P3, PT, R0, R210, PT ;  /* 0x000000d20000720c */ /* 0x000fe40003f66270 */
[----:B------:R-:W-:-:S02]  /*4f90*/  FSEL R120, R63, -INF , !P4 ;  /* 0xff8000003f787808 */ /* 0x000fc40006000000 */
[----:B----4-:R-:W-:Y:S02]  /*4fa0*/  FSEL R126, R17, -INF , !P1 ;  /* 0xff800000117e7808 */ /* 0x010fe40004800000 */
[C---:B------:R-:W-:Y:S02]  /*4fb0*/  ISETP.LT.OR P4, PT, R5.reuse, R203, P0 ;  /* 0x000000cb0500720c */ /* 0x040fe40000781670 */
[----:B------:R-:W-:Y:S02]  /*4fc0*/  ISETP.GE.AND P1, PT, R5, R208, PT ;  /* 0x000000d00500720c */ /* 0x000fe40003f26270 */
[----:B------:R-:W-:Y:S02]  /*4fd0*/  ISETP.LT.OR P0, PT, R0, R206, P3 ;  /* 0x000000ce0000720c */ /* 0x000fe40001f01670 */
[----:B------:R-:W-:Y:S02]  /*4fe0*/  FSEL R122, R46, -INF , !P6 ;  /* 0xff8000002e7a7808 */ /* 0x000fe40007000000 */
[----:B------:R-:W-:-:S02]  /*4ff0*/  ISETP.NE.AND P6, PT, R6, RZ, PT ;  /* 0x000000ff0600720c */ /* 0x000fc40003fc5270 */
[----:B------:R-:W-:Y:S02]  /*5000*/  FSEL R125, R32, -INF , !P5 ;  /* 0xff800000207d7808 */ /* 0x000fe40006800000 */
[----:B------:R-:W-:Y:S02]  /*5010*/  P2R R7, PR, RZ, 0x4 ;  /* 0x00000004ff077803 */ /* 0x000fe40000000000 */
[----:B------:R-:W-:Y:S02]  /*5020*/  ISETP.LT.OR P5, PT, R5, R204, P1 ;  /* 0x000000cc0500720c */ /* 0x000fe40000fa1670 */
[----:B------:R-:W-:Y:S02]  /*5030*/  FSEL R133, R29, -INF , !P0 ;  /* 0xff8000001d857808 */ /* 0x000fe40004000000 */
[-C--:B------:R-:W-:Y:S02]  /*5040*/  ISETP.GE.AND P2, PT, R5, R209.reuse, PT ;  /* 0x000000d10500720c */ /* 0x080fe40003f46270 */
[----:B------:R-:W-:-:S02]  /*5050*/  ISETP.GE.AND P1, PT, R3, R209, PT ;  /* 0x000000d10300720c */ /* 0x000fc40003f26270 */
[----:B------:R-:W-:Y:S02]  /*5060*/  ISETP.GE.AND P0, PT, R0, R209, PT ;  /* 0x000000d10000720c */ /* 0x000fe40003f06270 */
[----:B------:R-:W-:Y:S02]  /*5070*/  FSEL R132, R12, -INF , !P6 ;  /* 0xff8000000c847808 */ /* 0x000fe40007000000 */
[----:B------:R-:W-:Y:S02]  /*5080*/  ISETP.GT.AND P6, PT, R213, R246, PT ;  /* 0x000000f6d500720c */ /* 0x000fe40003fc4270 */
[-C--:B------:R-:W-:Y:S02]  /*5090*/  ISETP.LT.OR P2, PT, R5, R205.reuse, P2 ;  /* 0x000000cd0500720c */ /* 0x080fe40001741670 */
[----:B------:R-:W-:Y:S02]  /*50a0*/  ISETP.NE.AND P3, PT, R7, RZ, PT ;  /* 0x000000ff0700720c */ /* 0x000fe40003f65270 */
[----:B------:R-:W-:-:S02]  /*50b0*/  ISETP.LT.OR P1, PT, R3, R205, P1 ;  /* 0x000000cd0300720c */ /* 0x000fc40000f21670 */
[----:B------:R-:W-:Y:S02]  /*50c0*/  ISETP.LT.OR P0, PT, R0, R205, P0 ;  /* 0x000000cd0000720c */ /* 0x000fe40000701670 */
        /* <DEDUP_REMOVED lines=9> */
[C---:B------:R-:W-:Y:S02]  /*5160*/  ISETP.LT.OR P3, PT, R3.reuse, R204, P3 ;  /* 0x000000cc0300720c */ /* 0x040fe40001f61670 */
[----:B------:R-:W-:-:S02]  /*5170*/  ISETP.LT.OR P2, PT, R3, R203, P2 ;  /* 0x000000cb0300720c */ /* 0x000fc40001741670 */
[C---:B------:R-:W-:Y:S02]  /*5180*/  ISETP.LT.OR P1, PT, R0.reuse, R204, P1 ;  /* 0x000000cc0000720c */ /* 0x040fe40000f21670 */
[----:B------:R-:W-:Y:S01]  /*5190*/  ISETP.LT.OR P0, PT, R0, R203, P0 ;  /* 0x000000cb0000720c */ /* 0x000fe20000701670 */
[----:B------:R-:W-:Y:S01]  /*51a0*/  IMAD.IADD R0, R141, 0x1, R140 ;  /* 0x000000018d007824 */ /* 0x000fe200078e028c */
[----:B------:R-:W-:Y:S02]  /*51b0*/  ISETP.NE.AND P5, PT, R8, RZ, PT ;  /* 0x000000ff0800720c */ /* 0x000fe40003fa5270 */
[----:B------:R-:W-:Y:S02]  /*51c0*/  FSEL R135, R20, -INF , !P3 ;  /* 0xff80000014877808 */ /* 0x000fe40005800000 */
[----:B---3--:R-:W-:Y:S02]  /*51d0*/  FSEL R136, R21, -INF , !P1 ;  /* 0xff80000015887808 */ /* 0x008fe40004800000 */
[----:B------:R-:W-:-:S02]  /*51e0*/  FSEL R137, R10, -INF , !P5 ;  /* 0xff8000000a897808 */ /* 0x000fc40006800000 */
[----:B--2---:R-:W-:Y:S02]  /*51f0*/  FSEL R138, R11, -INF , !P4 ;  /* 0xff8000000b8a7808 */ /* 0x004fe40006000000 */
[----:B------:R-:W-:Y:S02]  /*5200*/  FSEL R140, R22, -INF , !P2 ;  /* 0xff800000168c7808 */ /* 0x000fe40005000000 */
[----:B-----5:R-:W-:Y:S01]  /*5210*/  FSEL R141, R23, -INF , !P0 ;  /* 0xff800000178d7808 */ /* 0x020fe20004000000 */
        /* <DEDUP_REMOVED lines=48> */
.L_x_1915:
[----:B------:R-:W-:Y:S05]  /*5520*/  BSYNC B0 ;  /* 0x0000000000007941 */ /* 0x000fea0003800000 */
.L_x_1914:
[----:B------:R-:W0:Y:S02]  /*5530*/  LDGDEPBAR ;  /* 0x00000000000079af */ /* 0x000e240000000000 */
.L_x_1913:
        /* <DEDUP_REMOVED lines=12> */
[----:B------:R-:W-:Y:S01]  /*5600*/  FMNMX.FTZ R3, R41, R42, !PT ;  /* 0x0000002a29037209 */ /* 0x000fe20007810000 */
[----:B------:R-:W-:Y:S01]  /*5610*/  LDSM.16.MT88.4 R28, [R190+0x6800] ;  /* 0x00680000be1c783b */ /* 0x000fe20000004200 */
[----:B------:R-:W-:Y:S02]  /*5620*/  FMNMX.FTZ R5, R97, R5, !PT ;  /* 0x0000000561057209 */ /* 0x000fe40007810000 */
[----:B------:R-:W-:Y:S01]  /*5630*/  FMNMX.FTZ R3, R43, R3, !PT ;  /* 0x000000032b037209 */ /* 0x000fe20007810000 */
[----:B------:R-:W-:Y:S01]  /*5640*/  LDSM.16.MT88.4 R36, [R191+0x6800] ;  /* 0x00680000bf24783b */ /* 0x000fe20000004200 */
        /* <DEDUP_REMOVED lines=35> */
[----:B------:R-:W3:Y:S01]  /*5880*/  SHFL.BFLY PT, R71, R3, 0x2, 0x1f ;  /* 0x0c401f0003477f89 */ /* 0x000ee200000e0000 */
[----:B------:R-:W-:Y:S02]  /*5890*/  FMNMX.FTZ R5, R137, R5, !PT ;  /* 0x0000000589057209 */ /* 0x000fe40007810000 */
[----:B--2---:R-:W-:Y:S02]  /*58a0*/  FMNMX.FTZ R73, R73, R7, !PT ;  /* 0x0000000749497209 */ /* 0x004fe40007810000 */
[----:B------:R-:W-:-:S02]  /*58b0*/  FMNMX.FTZ R70, R138, R5, !PT ;  /* 0x000000058a467209 */ /* 0x000fc40007810000 */
[----:B------:R-:W-:Y:S01]  /*58c0*/  FMNMX.FTZ R5, R61, R6, !PT ;  /* 0x000000063d057209 */ /* 0x000fe20007810000 */
[----:B------:R-:W2:Y:S01]  /*58d0*/  SHFL.BFLY PT, R7, R73, 0x1, 0x1f ;  /* 0x0c201f0049077f89 */ /* 0x000ea200000e0000 */
[----:B------:R-:W-:Y:S02]  /*58e0*/  FMNMX.FTZ R70, R140, R70, !PT ;  /* 0x000000468c467209 */ /* 0x000fe40007810000 */
[----:B------:R-:W-:Y:S02]  /*58f0*/  FMNMX.FTZ R5, R62, R5, !PT ;  /* 0x000000053e057209 */ /* 0x000fe40007810000 */
[----:B------:R-:W-:Y:S02]  /*5900*/  FMNMX.FTZ R70, R141, R70, !PT ;  /* 0x000000468d467209 */ /* 0x000fe40007810000 */
[----:B------:R-:W-:-:S03]  /*5910*/  FMNMX.FTZ R5, R128, R5, !PT ;  /* 0x0000000580057209 */ /* 0x000fc60007810000 */
[----:B------:R-:W4:Y:S01]  /*5920*/  SHFL.BFLY PT, R6, R70, 0x2, 0x1f ;  /* 0x0c401f0046067f89 */ /* 0x000f2200000e0000 */
[----:B---3--:R-:W-:Y:S02]  /*5930*/  FMNMX.FTZ R71, R3, R71, !PT ;  /* 0x0000004703477209 */ /* 0x008fe40007810000 */
[----:B------:R-:W-:-:S03]  /*5940*/  FMNMX.FTZ R3, R129, R5, !PT ;  /* 0x0000000581037209 */ /* 0x000fc60007810000 */
[----:B------:R-:W3:Y:S01]  /*5950*/  SHFL.BFLY PT, R8, R71, 0x1, 0x1f ;  /* 0x0c201f0047087f89 */ /* 0x000ee200000e0000 */
[----:B------:R-:W-:Y:S02]  /*5960*/  FMNMX.FTZ R3, R130, R3, !PT ;  /* 0x0000000382037209 */ /* 0x000fe40007810000 */
[----:B--2---:R-:W-:Y:S02]  /*5970*/  FMNMX.FTZ R73, R73, R7, !PT ;  /* 0x0000000749497209 */ /* 0x004fe40007810000 */
[----:B------:R-:W-:Y:S02]  /*5980*/  FMNMX.FTZ R3, R131, R3, !PT ;  /* 0x0000000383037209 */ /* 0x000fe40007810000 */
[----:B------:R-:W-:Y:S02]  /*5990*/  FSETP.NEU.FTZ.AND P0, PT, R73, -INF , PT ;  /* 0xff8000004900780b */ /* 0x000fe40003f1d000 */
[----:B------:R-:W-:Y:S01]  /*59a0*/  FMNMX.FTZ R5, R143, R3, !PT ;  /* 0x000000038f057209 */ /* 0x000fe20007810000 */
[----:B------:R-:W-:-:S03]  /*59b0*/  FMUL.FTZ R3, R73, c[0x0][0x23c] ;  /* 0x00008f0049037a20 */ /* 0x000fc60000410000 */
[----:B------:R-:W-:Y:S02]  /*59c0*/  FMNMX.FTZ R5, R144, R5, !PT ;  /* 0x0000000590057209 */ /* 0x000fe40007810000 */
[----:B------:R-:W-:Y:S02]  /*59d0*/  FSEL R3, R3, RZ, P0 ;  /* 0x000000ff03037208 */ /* 0x000fe40000000000 */
[----:B----4-:R-:W-:Y:S02]  /*59e0*/  FMNMX.FTZ R70, R70, R6, !PT ;  /* 0x0000000646467209 */ /* 0x010fe40007810000 */
[----:B------:R-:W-:Y:S01]  /*59f0*/  FMNMX.FTZ R6, R145, R5, !PT ;  /* 0x0000000591067209 */ /* 0x000fe20007810000 */
[----:B------:R-:W-:Y:S02]  /*5a00*/  FFMA.FTZ R5, R48, c[0x0][0x23c], -R3 ;  /* 0x00008f0030057a23 */ /* 0x000fe40000010803 */
[----:B------:R-:W2:Y:S01]  /*5a10*/  SHFL.BFLY PT, R9, R70, 0x1, 0x1f ;  /* 0x0c201f0046097f89 */ /* 0x000ea200000e0000 */
[----:B------:R-:W-:Y:S01]  /*5a20*/  FMNMX.FTZ R6, R142, R6, !PT ;  /* 0x000000068e067209 */ /* 0x000fe20007810000 */
[----:B------:R4:W-:Y:S01]  /*5a30*/  MUFU.EX2 R222, R5 ;  /* 0x0000000500de7308 */ /* 0x0009e20000000800 */
[----:B---3--:R-:W-:-:S04]  /*5a40*/  FMNMX.FTZ R71, R71, R8, !PT ;  /* 0x0000000847477209 */ /* 0x008fc80007810000 */
[C---:B------:R-:W-:Y:S01]  /*5a50*/  FSETP.NEU.FTZ.AND P0, PT, R71.reuse, -INF , PT ;  /* 0xff8000004700780b */ /* 0x040fe20003f1d000 */
[----:B-1----:R-:W-:-:S05]  /*5a60*/  FMUL.FTZ R13, R71, c[0x0][0x23c] ;  /* 0x00008f00470d7a20 */ /* 0x002fca0000410000 */
[----:B------:R-:W-:Y:S02]  /*5a70*/  FSEL R13, R13, RZ, P0 ;  /* 0x000000ff0d0d7208 */ /* 0x000fe40000000000 */
[----:B----4-:R-:W-:Y:S01]  /*5a80*/  FMNMX.FTZ R5, R147, R6, !PT ;  /* 0x0000000693057209 */ /* 0x010fe20007810000 */
[----:B------:R-:W-:-:S03]  /*5a90*/  FFMA.FTZ R6, R49, c[0x0][0x23c], -R3 ;  /* 0x00008f0031067a23 */ /* 0x000fc60000010803 */
[----:B------:R-:W-:Y:S01]  /*5aa0*/  FMNMX.FTZ R5, R146, R5, !PT ;  /* 0x0000000592057209 */ /* 0x000fe20007810000 */
[----:B------:R1:W3:Y:S01]  /*5ab0*/  MUFU.EX2 R219, R6 ;  /* 0x0000000600db7308 */ /* 0x0002e20000000800 */
[----:B--2---:R-:W-:-:S04]  /*5ac0*/  FMNMX.FTZ R70, R70, R9, !PT ;  /* 0x0000000946467209 */ /* 0x004fc80007810000 */
[C---:B------:R-:W-:Y:S01]  /*5ad0*/  FSETP.NEU.FTZ.AND P0, PT, R70.reuse, -INF , PT ;  /* 0xff8000004600780b */ /* 0x040fe20003f1d000 */
[----:B------:R-:W-:-:S05]  /*5ae0*/  FMUL.FTZ R12, R70, c[0x0][0x23c] ;  /* 0x00008f00460c7a20 */ /* 0x000fca0000410000 */
[----:B------:R-:W-:Y:S02]  /*5af0*/  FSEL R12, R12, RZ, P0 ;  /* 0x000000ff0c0c7208 */ /* 0x000fe40000000000 */
[----:B-1----:R-:W-:Y:S01]  /*5b00*/  FMNMX.FTZ R6, R148, R5, !PT ;  /* 0x0000000594067209 */ /* 0x002fe20007810000 */
[----:B------:R-:W-:Y:S01]  /*5b10*/  FFMA.FTZ R5, R50, c[0x0][0x23c], -R3 ;  /* 0x00008f0032057a23 */ /* 0x000fe20000010803 */
[----:B---3--:R-:W-:Y:S01]  /*5b20*/  F2FP.PACK_AB R8, R219, R222 ;  /* 0x000000dedb08723e */ /* 0x008fe200000000ff */
[----:B------:R-:W-:Y:S02]  /*5b30*/  FFMA.FTZ R0, R33, c[0x0][0x23c], -R12 ;  /* 0x00008f0021007a23 */ /* 0x000fe4000001080c */
[----:B------:R1:W-:Y:S08]  /*5b40*/  MUFU.EX2 R221, R5 ;  /* 0x0000000500dd7308 */ /* 0x0003f00000000800 */
[----:B------:R2:W-:Y:S01]  /*5b50*/  MUFU.EX2 R185, R0 ;  /* 0x0000000000b97308 */ /* 0x0005e20000000800 */
[----:B-1----:R-:W-:Y:S01]  /*5b60*/  FMNMX.FTZ R5, R149, R6, !PT ;  /* 0x0000000695057209 */ /* 0x002fe20007810000 */
[----:B------:R-:W-:-:S04]  /*5b70*/  FFMA.FTZ R6, R41, c[0x0][0x23c], -R13 ;  /* 0x00008f0029067a23 */ /* 0x000fc8000001080d */
[----:B------:R-:W1:Y:S02]  /*5b80*/  SHFL.BFLY PT, R7, R5, 0x2, 0x1f ;  /* 0x0c401f0005077f89 */ /* 0x000e6400000e0000 */
[----:B------:R3:W-:Y:S01]  /*5b90*/  MUFU.EX2 R218, R6 ;  /* 0x0000000600da7308 */ /* 0x0007e20000000800 */
[----:B--2---:R-:W-:-:S07]  /*5ba0*/  FFMA.FTZ R0, R34, c[0x0][0x23c], -R12 ;  /* 0x00008f0022007a23 */ /* 0x004fce000001080c */
[----:B------:R2:W-:Y:S01]  /*5bb0*/  MUFU.EX2 R186, R0 ;  /* 0x0000000000ba7308 */ /* 0x0005e20000000800 */
[----:B---3--:R-:W-:-:S07]  /*5bc0*/  FFMA.FTZ R6, R42, c[0x0][0x23c], -R13 ;  /* 0x00008f002a067a23 */ /* 0x008fce000001080d */
[----:B------:R3:W4:Y:S01]  /*5bd0*/  MUFU.EX2 R216, R6 ;  /* 0x0000000600d87308 */ /* 0x0007220000000800 */
[----:B-1----:R-:W-:Y:S01]  /*5be0*/  FMNMX.FTZ R5, R5, R7, !PT ;  /* 0x0000000705057209 */ /* 0x002fe20007810000 */
[----:B--2---:R-:W-:Y:S02]  /*5bf0*/  FFMA.FTZ R0, R35, c[0x0][0x23c], -R12 ;  /* 0x00008f0023007a23 */ /* 0x004fe4000001080c */
[----:B------:R-:W-:Y:S04]  /*5c00*/  LDSM.16.MT88.4 R32, [R192+0x6800] ;  /* 0x00680000c020783b */ /* 0x000fe80000004200 */
[----:B------:R1:W2:Y:S01]  /*5c10*/  MUFU.EX2 R214, R0 ;  /* 0x0000000000d67308 */ /* 0x0002a20000000800 */
[----:B---3--:R-:W-:Y:S01]  /*5c20*/  FFMA.FTZ R6, R43, c[0x0][0x23c], -R13 ;  /* 0x00008f002b067a23 */ /* 0x008fe2000001080d */
[----:B----4-:R-:W-:-:S06]  /*5c30*/  F2FP.PACK_AB R4, R216, R218 ;  /* 0x000000dad804723e */ /* 0x010fcc00000000ff */
[----:B------:R3:W-:Y:S01]  /*5c40*/  MUFU.EX2 R217, R6 ;  /* 0x0000000600d97308 */ /* 0x0007e20000000800 */
[----:B-1----:R-:W-:Y:S01]  /*5c50*/  FFMA.FTZ R0, R53, c[0x0][0x23c], -R3 ;  /* 0x00008f0035007a23 */ /* 0x002fe20000010803 */
[----:B--2---:R-:W-:-:S06]  /*5c60*/  F2FP.PACK_AB R7, R214, R186 ;  /* 0x000000bad607723e */ /* 0x004fcc00000000ff */
[----:B------:R1:W2:Y:S01]  /*5c70*/  MUFU.EX2 R184, R0 ;  /* 0x0000000000b87308 */ /* 0x0002a20000000800 */
[----:B---3--:R-:W-:-:S07]  /*5c80*/  FFMA.FTZ R6, R44, c[0x0][0x23c], -R13 ;  /* 0x00008f002c067a23 */ /* 0x008fce000001080d */
[----:B------:R3:W4:Y:S01]  /*5c90*/  MUFU.EX2 R220, R6 ;  /* 0x0000000600dc7308 */ /* 0x0007220000000800 */
[----:B-1----:R-:W-:Y:S01]  /*5ca0*/  FFMA.FTZ R0, R54, c[0x0][0x23c], -R3 ;  /* 0x00008f0036007a23 */ /* 0x002fe20000010803 */
[----:B--2---:R-:W-:-:S06]  /*5cb0*/  F2FP.PACK_AB R10, R184, R221 ;  /* 0x000000ddb80a723e */ /* 0x004fcc00000000ff */
[----:B------:R-:W-:Y:S01]  /*5cc0*/  MUFU.EX2 R187, R0 ;  /* 0x0000000000bb7308 */ /* 0x000fe20000000800 */
[----:B---3--:R-:W-:Y:S02]  /*5cd0*/  FFMA.FTZ R6, R40, c[0x0][0x23c], -R12 ;  /* 0x00008f0028067a23 */ /* 0x008fe4000001080c */
[----:B------:R-:W-:Y:S05]  /*5ce0*/  LDSM.16.MT88.4 R40, [R191+0x6000] ;  /* 0x00600000bf28783b */ /* 0x000fea0000004200 */
[----:B------:R1:W2:Y:S02]  /*5cf0*/  MUFU.EX2 R212, R6 ;  /* 0x0000000600d47308 */ /* 0x0002a40000000800 */
[----:B-1----:R-:W1:Y:S02]  /*5d00*/  SHFL.BFLY PT, R6, R5, 0x1, 0x1f ;  /* 0x0c201f0005067f89 */ /* 0x002e6400000e0000 */
[----:B-1----:R-:W-:-:S02]  /*5d10*/  FMNMX.FTZ R72, R5, R6, !PT ;  /* 0x0000000605487209 */ /* 0x002fc40007810000 */
[----:B----4-:R-:W-:Y:S02]  /*5d20*/  F2FP.PACK_AB R6, R220, R217 ;  /* 0x000000d9dc06723e */ /* 0x010fe400000000ff */
[C---:B------:R-:W-:Y:S01]  /*5d30*/  FSETP.NEU.FTZ.AND P0, PT, R72.reuse, -INF , PT ;  /* 0xff8000004800780b */ /* 0x040fe20003f1d000 */
[----:B------:R-:W-:Y:S01]  /*5d40*/  FMUL.FTZ R2, R72, c[0x0][0x23c] ;  /* 0x00008f0048027a20 */ /* 0x000fe20000410000 */
[----:B--2---:R-:W-:-:S04]  /*5d50*/  F2FP.PACK_AB R5, R185, R212 ;  /* 0x000000d4b905723e */ /* 0x004fc800000000ff */
[----:B------:R-:W-:Y:S01]  /*5d60*/  FSEL R0, R2, RZ, P0 ;  /* 0x000000ff02007208 */ /* 0x000fe20000000000 */
[----:B------:R-:W-:Y:S02]  /*5d70*/  FFMA.FTZ R2, R60, c[0x0][0x23c], -R3 ;  /* 0x00008f003c027a23 */ /* 0x000fe40000010803 */
[C---:B------:R-:W-:Y:S02]  /*5d80*/  HMMA.16816.F32 R80, R4.reuse, R24, RZ ;  /* 0x000000180450723c */ /* 0x040fe400000018ff */
[----:B------:R1:W-:Y:S06]  /*5d90*/  MUFU.EX2 R215, R2 ;  /* 0x0000000200d77308 */ /* 0x0003ec0000000800 */
[C---:B------:R-:W-:Y:S08]  /*5da0*/  HMMA.16816.F32 R76, R4.reuse, R26, RZ ;  /* 0x0000001a044c723c */ /* 0x040ff000000018ff */
[----:B------:R-:W-:Y:S01]  /*5db0*/  HMMA.16816.F32 R64, R4, R20, RZ ;  /* 0x000000140440723c */ /* 0x000fe200000018ff */
[----:B-1----:R-:W-:-:S04]  /*5dc0*/  FFMA.FTZ R2, R47, c[0x0][0x23c], -R0 ;  /* 0x00008f002f027a23 */ /* 0x002fc80000010800 */
[----:B------:R1:W-:Y:S03]  /*5dd0*/  MUFU.EX2 R177, R2 ;  /* 0x0000000200b17308 */ /* 0x0003e60000000800 */
[C---:B------:R-:W-:Y:S08]  /*5de0*/  HMMA.16816.F32 R56, R4.reuse, R16, RZ ;  /* 0x000000100438723c */ /* 0x040ff000000018ff */
[----:B------:R-:W-:Y:S01]  /*5df0*/  HMMA.16816.F32 R48, R4, R40, RZ ;  /* 0x000000280430723c */ /* 0x000fe200000018ff */
[----:B-1----:R-:W-:-:S07]  /*5e00*/  FFMA.FTZ R2, R52, c[0x0][0x23c], -R0 ;  /* 0x00008f0034027a23 */ /* 0x002fce0000010800 */
[----:B------:R-:W-:Y:S01]  /*5e10*/  HMMA.16816.F32 R44, R4, R42, RZ ;  /* 0x0000002a042c723c */ /* 0x000fe200000018ff */
[----:B------:R1:W2:Y:S02]  /*5e20*/  MUFU.EX2 R173, R2 ;  /* 0x0000000200ad7308 */ /* 0x0002a40000000800 */
[----:B-1----:R-:W-:Y:S01]  /*5e30*/  FFMA.FTZ R2, R61, c[0x0][0x23c], -R0 ;  /* 0x00008f003d027a23 */ /* 0x002fe20000010800 */
[----:B--2---:R-:W-:-:S05]  /*5e40*/  F2FP.PACK_AB R9, R173, R177 ;  /* 0x000000b1ad09723e */ /* 0x004fca00000000ff */
[----:B------:R1:W-:Y:S02]  /*5e50*/  MUFU.EX2 R178, R2 ;  /* 0x0000000200b27308 */ /* 0x0003e40000000800 */
[----:B-1----:R-:W-:Y:S02]  /*5e60*/  FFMA.FTZ R2, R62, c[0x0][0x23c], -R0 ;  /* 0x00008f003e027a23 */ /* 0x002fe40000010800 */
[C---:B------:R-:W-:Y:S04]  /*5e70*/  HMMA.16816.F32 R60, R4.reuse, R22, RZ ;  /* 0x00000016043c723c */ /* 0x040fe800000018ff */
        /* <DEDUP_REMOVED lines=16> */
[C---:B------:R-:W-:Y:S04]  /*5f80*/  HMMA.16816.F32 R84, R8.reuse, R20, RZ ;  /* 0x000000140854723c */ /* 0x040fe800000018ff */
[----:B------:R1:W3:Y:S04]  /*5f90*/  MUFU.EX2 R181, R2 ;  /* 0x0000000200b57308 */ /* 0x0002e80000000800 */
[C---:B------:R-:W-:Y:S08]  /*5fa0*/  HMMA.16816.F32 R20, R8.reuse, R16, RZ ;  /* 0x000000100814723c */ /* 0x040ff000000018ff */
[----:B------:R-:W-:Y:S01]  /*5fb0*/  HMMA.16816.F32 R16, R8, R40, RZ ;  /* 0x000000280810723c */ /* 0x000fe200000018ff */
        /* <DEDUP_REMOVED lines=22> */
[----:B------:R-:W-:Y:S08]  /*6120*/  HMMA.16816.F32 R44, R4, R38, R44 ;  /* 0x00000026042c723c */ /* 0x000ff0000000182c */
        /* <DEDUP_REMOVED lines=8> */
[----:B--2---:R-:W-:Y:S01]  /*61b0*/  F2FP.PACK_AB R6, R170, R171 ;  /* 0x000000abaa06723e */ /* 0x004fe200000000ff */
        /* <DEDUP_REMOVED lines=16> */
[C---:B------:R-:W-:Y:S01]  /*62c0*/  HMMA.16816.F32 R40, R4.reuse, R26, R92 ;  /* 0x0000001a0428723c */ /* 0x040fe2000000185c */
[----:B------:R-:W-:Y:S04]  /*62d0*/  LDSM.16.MT88.4 R24, [R191+0x7000] ;  /* 0x00700000bf18783b */ /* 0x000fe80000004200 */
[----:B------:R-:W-:Y:S03]  /*62e0*/  LDSM.16.MT88.4 R92, [R189+0x7800] ;  /* 0x00780000bd5c783b */ /* 0x000fe60000004200 */
[----:B------:R-:W-:Y:S01]  /*62f0*/  HMMA.16816.F32 R48, R4, R32, R84 ;  /* 0x000000200430723c */ /* 0x000fe20000001854 */
[----:B-1----:R-:W-:-:S07]  /*6300*/  FFMA.FTZ R2, R117, c[0x0][0x23c], -R13 ;  /* 0x00008f0075027a23 */ /* 0x002fce000001080d */
[C---:B------:R-:W-:Y:S01]  /*6310*/  HMMA.16816.F32 R32, R4.reuse, R34, R100 ;  /* 0x000000220420723c */ /* 0x040fe20000001864 */
[----:B------:R1:W3:Y:S07]  /*6320*/  MUFU.EX2 R162, R2 ;  /* 0x0000000200a27308 */ /* 0x0002ee0000000800 */
[----:B------:R-:W-:Y:S01]  /*6330*/  HMMA.16816.F32 R36, R4, R38, R96 ;  /* 0x000000260424723c */ /* 0x000fe20000001860 */
[----:B-1----:R-:W-:-:S04]  /*6340*/  FFMA.FTZ R2, R118, c[0x0][0x23c], -R13 ;  /* 0x00008f0076027a23 */ /* 0x002fc8000001080d */
[----:B------:R1:W-:Y:S02]  /*6350*/  MUFU.EX2 R160, R2 ;  /* 0x0000000200a07308 */ /* 0x0003e40000000800 */
[----:B-1----:R-:W-:Y:S02]  /*6360*/  FFMA.FTZ R2, R119, c[0x0][0x23c], -R13 ;  /* 0x00008f0077027a23 */ /* 0x002fe4000001080d */
[C---:B------:R-:W-:Y:S01]  /*6370*/  HMMA.16816.F32 R116, R4.reuse, R28, R20 ;  /* 0x0000001c0474723c */ /* 0x040fe20000001814 */
[----:B------:R-:W1:Y:S03]  /*6380*/  LDSM.16.MT88.4 R20, [R190+0x7000] ;  /* 0x00700000be14783b */ /* 0x000e660000004200 */
[----:B------:R4:W5:Y:S04]  /*6390*/  MUFU.EX2 R159, R2 ;  /* 0x00000002009f7308 */ /* 0x0009680000000800 */
[----:B------:R-:W-:Y:S07]  /*63a0*/  HMMA.16816.F32 R28, R4, R30, R112 ;  /* 0x0000001e041c723c */ /* 0x000fee0000001870 */
[----:B---3--:R-:W-:Y:S01]  /*63b0*/  F2FP.PACK_AB R4, R162, R161 ;  /* 0x000000a1a204723e */ /* 0x008fe200000000ff */
[----:B----4-:R-:W-:Y:S01]  /*63c0*/  FFMA.FTZ R2, R121, c[0x0][0x23c], -R12 ;  /* 0x00008f0079027a23 */ /* 0x010fe2000001080c */
[----:B-----5:R-:W-:-:S03]  /*63d0*/  F2FP.PACK_AB R6, R159, R160 ;  /* 0x000000a09f06723e */ /* 0x020fc600000000ff */
[----:B------:R3:W-:Y:S02]  /*63e0*/  MUFU.EX2 R158, R2 ;  /* 0x00000002009e7308 */ /* 0x0007e40000000800 */
[----:B---3--:R-:W-:-:S06]  /*63f0*/  FFMA.FTZ R2, R120, c[0x0][0x23c], -R12 ;  /* 0x00008f0078027a23 */ /* 0x008fcc000001080c */
[----:B------:R3:W4:Y:S02]  /*6400*/  MUFU.EX2 R157, R2 ;  /* 0x00000002009d7308 */ /* 0x0007240000000800 */
[----:B---3--:R-:W-:Y:S01]  /*6410*/  FFMA.FTZ R2, R122, c[0x0][0x23c], -R12 ;  /* 0x00008f007a027a23 */ /* 0x008fe2000001080c */
[----:B----4-:R-:W-:-:S05]  /*6420*/  F2FP.PACK_AB R5, R157, R158 ;  /* 0x0000009e9d05723e */ /* 0x010fca00000000ff */
[----:B------:R3:W-:Y:S02]  /*6430*/  MUFU.EX2 R156, R2 ;  /* 0x00000002009c7308 */ /* 0x0007e40000000800 */
[----:B---3--:R-:W-:-:S06]  /*6440*/  FFMA.FTZ R2, R124, c[0x0][0x23c], -R12 ;  /* 0x00008f007c027a23 */ /* 0x008fcc000001080c */
[----:B------:R3:W4:Y:S02]  /*6450*/  MUFU.EX2 R155, R2 ;  /* 0x00000002009b7308 */ /* 0x0007240000000800 */
[----:B---3--:R-:W-:Y:S01]  /*6460*/  FFMA.FTZ R2, R139, c[0x0][0x23c], -R3 ;  /* 0x00008f008b027a23 */ /* 0x008fe20000010803 */
[----:B----4-:R-:W-:-:S05]  /*6470*/  F2FP.PACK_AB R7, R155, R156 ;  /* 0x0000009c9b07723e */ /* 0x010fca00000000ff */
[----:B------:R3:W4:Y:S02]  /*6480*/  MUFU.EX2 R154, R2 ;  /* 0x00000002009a7308 */ /* 0x0007240000000800 */
[C---:B--2---:R-:W-:Y:S01]  /*6490*/  HMMA.16816.F32 R84, R4.reuse, R16, R108 ;  /* 0x000000100454723c */ /* 0x044fe2000000186c */
[----:B------:R-:W2:Y:S07]  /*64a0*/  LDSM.16.MT88.4 R108, [R192+0x7800] ;  /* 0x00780000c06c783b */ /* 0x000eae0000004200 */
[----:B------:R-:W-:Y:S01]  /*64b0*/  HMMA.16816.F32 R104, R4, R8, R104 ;  /* 0x000000080468723c */ /* 0x000fe20000001868 */
[----:B---3--:R-:W-:-:S04]  /*64c0*/  FFMA.FTZ R2, R125, c[0x0][0x23c], -R3 ;  /* 0x00008f007d027a23 */ /* 0x008fc80000010803 */
[----:B------:R3:W-:Y:S03]  /*64d0*/  MUFU.EX2 R153, R2 ;  /* 0x0000000200997308 */ /* 0x0007e60000000800 */
[C---:B-1----:R-:W-:Y:S08]  /*64e0*/  HMMA.16816.F32 R80, R4.reuse, R20, R80 ;  /* 0x000000140450723c */ /* 0x042ff00000001850 */
[----:B------:R-:W-:Y:S01]  /*64f0*/  HMMA.16816.F32 R64, R4, R24, R64 ;  /* 0x000000180440723c */ /* 0x000fe20000001840 */
[----:B---3--:R-:W-:-:S07]  /*6500*/  FFMA.FTZ R2, R126, c[0x0][0x23c], -R3 ;  /* 0x00008f007e027a23 */ /* 0x008fce0000010803 */
[C---:B------:R-:W-:Y:S01]  /*6510*/  HMMA.16816.F32 R88, R4.reuse, R18, R76 ;  /* 0x000000120458723c */ /* 0x040fe2000000184c */
[----:B------:R1:W-:Y:S07]  /*6520*/  MUFU.EX2 R152, R2 ;  /* 0x0000000200987308 */ /* 0x0003ee0000000800 */
[C---:B------:R-:W-:Y:S08]  /*6530*/  HMMA.16816.F32 R60, R4.reuse, R10, R60 ;  /* 0x0000000a043c723c */ /* 0x040ff0000000183c */
[----:B------:R-:W-:Y:S01]  /*6540*/  HMMA.16816.F32 R56, R4, R22, R56 ;  /* 0x000000160438723c */ /* 0x000fe20000001838 */
[----:B-1----:R-:W-:-:S02]  /*6550*/  FFMA.FTZ R2, R127, c[0x0][0x23c], -R3 ;  /* 0x00008f007f027a23 */ /* 0x002fc40000010803 */
[----:B------:R-:W-:Y:S01]  /*6560*/  FFMA.FTZ R3, R133, c[0x0][0x23c], -R3 ;  /* 0x00008f0085037a23 */ /* 0x000fe20000010803 */
[----:B------:R-:W1:Y:S01]  /*6570*/  LDSM.16.MT88.4 R124, [R190+0x7800] ;  /* 0x00780000be7c783b */ /* 0x000e620000004200 */
[----:B------:R3:W-:Y:S03]  /*6580*/  MUFU.EX2 R151, R2 ;  /* 0x0000000200977308 */ /* 0x0007e60000000800 */
[----:B------:R-:W-:Y:S07]  /*6590*/  HMMA.16816.F32 R44, R4, R26, R44 ;  /* 0x0000001a042c723c */ /* 0x000fee000000182c */
[----:B------:R-:W-:Y:S01]  /*65a0*/  F2FP.PACK_AB R4, R168, R169 ;  /* 0x000000a9a804723e */ /* 0x000fe200000000ff */
[----:B------:R5:W-:Y:S01]  /*65b0*/  MUFU.EX2 R240, R3 ;  /* 0x0000000300f07308 */ /* 0x000be20000000800 */
[----:B----4-:R-:W-:Y:S01]  /*65c0*/  F2FP.PACK_AB R6, R154, R167 ;  /* 0x000000a79a06723e */ /* 0x010fe200000000ff */
[----:B---3--:R-:W-:-:S06]  /*65d0*/  FFMA.FTZ R2, R143, c[0x0][0x23c], -R0 ;  /* 0x00008f008f027a23 */ /* 0x008fcc0000010800 */
[----:B------:R3:W-:Y:S01]  /*65e0*/  MUFU.EX2 R150, R2 ;  /* 0x0000000200967308 */ /* 0x0007e20000000800 */
[----:B-----5:R-:W-:-:S04]  /*65f0*/  FADD.FTZ R3, R222, R219 ;  /* 0x000000dbde037221 */ /* 0x020fc80000010000 */
[----:B------:R-:W-:-:S04]  /*6600*/  FADD.FTZ R3, R221, R3 ;  /* 0x00000003dd037221 */ /* 0x000fc80000010000 */
[----:B------:R-:W-:Y:S02]  /*6610*/  FADD.FTZ R3, R184, R3 ;  /* 0x00000003b8037221 */ /* 0x000fe40000010000 */
[--C-:B---3--:R-:W-:Y:S02]  /*6620*/  FFMA.FTZ R2, R144, c[0x0][0x23c], -R0.reuse ;  /* 0x00008f0090027a23 */ /* 0x108fe40000010800 */
[----:B------:R-:W-:Y:S02]  /*6630*/  FADD.FTZ R3, R187, R3 ;  /* 0x00000003bb037221 */ /* 0x000fe40000010000 */
[----:B------:R3:W4:Y:S02]  /*6640*/  MUFU.EX2 R144, R2 ;  /* 0x0000000200907308 */ /* 0x0007240000000800 */
[----:B------:R-:W-:Y:S02]  /*6650*/  FADD.FTZ R3, R215, R3 ;  /* 0x00000003d7037221 */ /* 0x000fe40000010000 */
[----:B---3--:R-:W-:Y:S01]  /*6660*/  FFMA.FTZ R2, R145, c[0x0][0x23c], -R0 ;  /* 0x00008f0091027a23 */ /* 0x008fe20000010800 */
[----:B----4-:R-:W-:-:S03]  /*6670*/  F2FP.PACK_AB R5, R144, R150 ;  /* 0x000000969005723e */ /* 0x010fc600000000ff */
[----:B------:R3:W-:Y:S02]  /*6680*/  MUFU.EX2 R75, R2 ;  /* 0x00000002004b7308 */ /* 0x0007e40000000800 */
[----:B---3--:R-:W-:Y:S01]  /*6690*/  FFMA.FTZ R2, R142, c[0x0][0x23c], -R0 ;  /* 0x00008f008e027a23 */ /* 0x008fe20000010800 */
[----:B------:R-:W-:-:S05]  /*66a0*/  F2FP.PACK_AB R142, R240, R151 ;  /* 0x00000097f08e723e */ /* 0x000fca00000000ff */
[----:B------:R3:W4:Y:S02]  /*66b0*/  MUFU.EX2 R74, R2 ;  /* 0x00000002004a7308 */ /* 0x0007240000000800 */
[----:B---3--:R-:W-:Y:S01]  /*66c0*/  FFMA.FTZ R2, R132, c[0x0][0x23c], -R13 ;  /* 0x00008f0084027a23 */ /* 0x008fe2000001080d */
[----:B----4-:R-:W-:-:S05]  /*66d0*/  F2FP.PACK_AB R7, R74, R75 ;  /* 0x0000004b4a07723e */ /* 0x010fca00000000ff */
[----:B------:R3:W-:Y:S02]  /*66e0*/  MUFU.EX2 R68, R2 ;  /* 0x0000000200447308 */ /* 0x0007e40000000800 */
[C---:B------:R-:W-:Y:S08]  /*66f0*/  HMMA.16816.F32 R52, R4.reuse, R16, R52 ;  /* 0x000000100434723c */ /* 0x040ff00000001834 */
[----:B------:R-:W-:Y:S01]  /*6700*/  HMMA.16816.F32 R40, R4, R18, R40 ;  /* 0x000000120428723c */ /* 0x000fe20000001828 */
[----:B---3--:R-:W-:-:S04]  /*6710*/  FFMA.FTZ R2, R134, c[0x0][0x23c], -R13 ;  /* 0x00008f0086027a23 */ /* 0x008fc8000001080d */
[----:B------:R3:W4:Y:S03]  /*6720*/  MUFU.EX2 R69, R2 ;  /* 0x0000000200457308 */ /* 0x0007260000000800 */
[C---:B------:R-:W-:Y:S08]  /*6730*/  HMMA.16816.F32 R48, R4.reuse, R8, R48 ;  /* 0x000000080430723c */ /* 0x040ff00000001830 */
[----:B------:R-:W-:Y:S01]  /*6740*/  HMMA.16816.F32 R32, R4, R10, R32 ;  /* 0x0000000a0420723c */ /* 0x000fe20000001820 */
[----:B------:R-:W5:Y:S01]  /*6750*/  LDSM.16.MT88.4 R8, [R191+0x7800] ;  /* 0x00780000bf08783b */ /* 0x000f620000004200 */
[----:B---3--:R-:W-:-:S06]  /*6760*/  FFMA.FTZ R2, R135, c[0x0][0x23c], -R13 ;  /* 0x00008f0087027a23 */ /* 0x008fcc000001080d */
[C---:B------:R-:W-:Y:S01]  /*6770*/  HMMA.16816.F32 R112, R4.reuse, R20, R116 ;  /* 0x000000140470723c */ /* 0x040fe20000001874 */
[----:B------:R3:W-:Y:S07]  /*6780*/  MUFU.EX2 R16, R2 ;  /* 0x0000000200107308 */ /* 0x0007ee0000000800 */
[C---:B------:R-:W-:Y:S08]  /*6790*/  HMMA.16816.F32 R28, R4.reuse, R22, R28 ;  /* 0x00000016041c723c */ /* 0x040ff0000000181c */
[----:B------:R-:W-:Y:S01]  /*67a0*/  HMMA.16816.F32 R128, R4, R24, R128 ;  /* 0x000000180480723c */ /* 0x000fe20000001880 */
[----:B---3--:R-:W-:Y:S01]  /*67b0*/  FFMA.FTZ R2, R136, c[0x0][0x23c], -R13 ;  /* 0x00008f0088027a23 */ /* 0x008fe2000001080d */
[----:B----4-:R-:W-:-:S03]  /*67c0*/  F2FP.PACK_AB R136, R69, R68 ;  /* 0x000000444588723e */ /* 0x010fc600000000ff */
[----:B------:R3:W4:Y:S03]  /*67d0*/  MUFU.EX2 R243, R2 ;  /* 0x0000000200f37308 */ /* 0x0007260000000800 */
[----:B------:R-:W-:Y:S07]  /*67e0*/  HMMA.16816.F32 R36, R4, R26, R36 ;  /* 0x0000001a0424723c */ /* 0x000fee0000001824 */
[----:B------:R-:W-:-:S02]  /*67f0*/  FADD.FTZ R4, R212, R185 ;  /* 0x000000b9d4047221 */ /* 0x000fc40000010000 */
[----:B------:R-:W-:Y:S02]  /*6800*/  FADD.FTZ R5, R171, R3 ;  /* 0x00000003ab057221 */ /* 0x000fe40000010000 */
[----:B------:R-:W-:Y:S02]  /*6810*/  FADD.FTZ R4, R186, R4 ;  /* 0x00000004ba047221 */ /* 0x000fe40000010000 */
[----:B---3--:R-:W-:Y:S02]  /*6820*/  FFMA.FTZ R2, R137, c[0x0][0x23c], -R12 ;  /* 0x00008f0089027a23 */ /* 0x008fe4000001080c */
[----:B------:R-:W-:Y:S02]  /*6830*/  FADD.FTZ R4, R214, R4 ;  /* 0x00000004d6047221 */ /* 0x000fe40000010000 */
[----:B------:R3:W-:Y:S02]  /*6840*/  MUFU.EX2 R15, R2 ;  /* 0x00000002000f7308 */ /* 0x0007e40000000800 */
[----:B------:R-:W-:-:S04]  /*6850*/  FADD.FTZ R4, R172, R4 ;  /* 0x00000004ac047221 */ /* 0x000fc80000010000 */
[----:B------:R-:W-:Y:S02]  /*6860*/  FADD.FTZ R4, R176, R4 ;  /* 0x00000004b0047221 */ /* 0x000fe40000010000 */
[----:B---3--:R-:W-:Y:S01]  /*6870*/  FFMA.FTZ R2, R138, c[0x0][0x23c], -R12 ;  /* 0x00008f008a027a23 */ /* 0x008fe2000001080c */
[----:B----4-:R-:W-:-:S03]  /*6880*/  F2FP.PACK_AB R138, R243, R16 ;  /* 0x00000010f38a723e */ /* 0x010fc600000000ff */
[----:B------:R3:W4:Y:S02]  /*6890*/  MUFU.EX2 R14, R2 ;  /* 0x00000002000e7308 */ /* 0x0007240000000800 */
[----:B---3--:R-:W-:Y:S01]  /*68a0*/  FFMA.FTZ R2, R140, c[0x0][0x23c], -R12 ;  /* 0x00008f008c027a23 */ /* 0x008fe2000001080c */
[----:B----4-:R-:W-:Y:S02]  /*68b0*/  F2FP.PACK_AB R137, R14, R15 ;  /* 0x0000000f0e89723e */ /* 0x010fe400000000ff */
[----:B------:R-:W-:-:S03]  /*68c0*/  F2FP.PACK_AB R140, R152, R153 ;  /* 0x00000099988c723e */ /* 0x000fc600000000ff */
[----:B------:R3:W-:Y:S02]  /*68d0*/  MUFU.EX2 R13, R2 ;  /* 0x00000002000d7308 */ /* 0x0007e40000000800 */
[----:B---3--:R-:W-:-:S06]  /*68e0*/  FFMA.FTZ R2, R141, c[0x0][0x23c], -R12 ;  /* 0x00008f008d027a23 */ /* 0x008fcc000001080c */
[----:B------:R3:W4:Y:S02]  /*68f0*/  MUFU.EX2 R242, R2 ;  /* 0x0000000200f27308 */ /* 0x0007240000000800 */
[----:B---3--:R-:W-:Y:S01]  /*6900*/  FFMA.FTZ R2, R147, c[0x0][0x23c], -R0 ;  /* 0x00008f0093027a23 */ /* 0x008fe20000010800 */
[----:B----4-:R-:W-:-:S05]  /*6910*/  F2FP.PACK_AB R139, R242, R13 ;  /* 0x0000000df28b723e */ /* 0x010fca00000000ff */
[----:B------:R3:W-:Y:S02]  /*6920*/  MUFU.EX2 R12, R2 ;  /* 0x00000002000c7308 */ /* 0x0007e40000000800 */
[C---:B--2---:R-:W-:Y:S08]  /*6930*/  HMMA.16816.F32 R100, R136.reuse, R108, R104 ;  /* 0x0000006c8864723c */ /* 0x044ff00000001868 */
[----:B-1----:R-:W-:Y:S01]  /*6940*/  HMMA.16816.F32 R116, R136, R124, R80 ;  /* 0x0000007c8874723c */ /* 0x002fe20000001850 */
[----:B---3--:R-:W-:-:S04]  /*6950*/  FFMA.FTZ R2, R146, c[0x0][0x23c], -R0 ;  /* 0x00008f0092027a23 */ /* 0x008fc80000010800 */
        /* <DEDUP_REMOVED lines=10> */
[----:B-----5:R-:W-:Y:S01]  /*6a00*/  HMMA.16816.F32 R132, R136, R8, R64 ;  /* 0x000000088884723c */ /* 0x020fe20000001840 */
        /* <DEDUP_REMOVED lines=62> */
[----:B------:R-:W-:Y:S01]  /*6df0*/  BAR.SYNC.DEFER_BLOCKING 0x0 ;  /* 0x0000000000007b1d */ /* 0x000fe20000010000 */
[----:B------:R-:W-:Y:S01]  /*6e00*/  ISETP.GE.AND P0, PT, R250, c[0x0][0x220], PT ;  /* 0x00008800fa007a0c */ /* 0x000fe20003f06270 */
[----:B------:R-:W-:Y:S01]  /*6e10*/  IMAD R0, R227, R184, RZ ;  /* 0x000000b8e3007224 */ /* 0x000fe200078e02ff */
[----:B------:R-:W-:Y:S01]  /*6e20*/  SHF.R.S32.HI R4, RZ, 0x1f, R184 ;  /* 0x0000001fff047819 */ /* 0x000fe200000114b8 */
[----:B------:R-:W-:Y:S01]  /*6e30*/  IMAD.WIDE.U32 R2, R184, R226, R228 ;  /* 0x000000e2b8027225 */ /* 0x000fe200078e00e4 */
[----:B------:R-:W-:-:S03]  /*6e40*/  P2R R229, PR, RZ, 0x1 ;  /* 0x00000001ffe57803 */ /* 0x000fc60000000000 */
[----:B------:R-:W-:Y:S02]  /*6e50*/  IMAD R0, R4, R226, R0 ;  /* 0x000000e204007224 */ /* 0x000fe400078e0200 */
[----:B------:R-:W-:-:S04]  /*6e60*/  IMAD.WIDE.U32 R12, R223, c[0x0][0x1a0], RZ ;  /* 0x00006800df0c7a25 */ /* 0x000fc800078e00ff */
[----:B------:R-:W-:Y:S01]  /*6e70*/  IMAD.IADD R3, R3, 0x1, R0 ;  /* 0x0000000103037824 */ /* 0x000fe200078e0200 */
[----:B------:R-:W-:Y:S01]  /*6e80*/  @!P0 IADD3 R0, P3, R225, R2, RZ ;  /* 0x00000002e1008210 */ /* 0x000fe20007f7e0ff */
[----:B------:R-:W-:Y:S01]  /*6e90*/  IMAD.MOV.U32 R14, RZ, RZ, c[0x0][0x1a4] ;  /* 0x00006900ff0e7624 */ /* 0x000fe200078e00ff */
[C---:B------:R-:W-:Y:S01]  /*6ea0*/  @!P0 IADD3 R4, P1, R2.reuse, R12, RZ ;  /* 0x0000000c02048210 */ /* 0x040fe20007f3e0ff */
[----:B------:R-:W-:Y:S01]  /*6eb0*/  @!P0 IMAD.MOV.U32 R5, RZ, RZ, 0x30 ;  /* 0x00000030ff058424 */ /* 0x000fe200078e00ff */
[----:B------:R-:W-:Y:S01]  /*6ec0*/  @!P0 LEA R10, P4, R2, c[0x0][0x170], 0x1 ;  /* 0x00005c00020a8a11 */ /* 0x000fe200078808ff */
[----:B------:R-:W-:Y:S01]  /*6ed0*/  IMAD.SHL.U32 R6, R14, 0x20, RZ ;  /* 0x000000200e067824 */ /* 0x000fe200078e00ff */
[----:B------:R-:W-:Y:S01]  /*6ee0*/  @!P0 LEA R8, P2, R0, c[0x0][0x170], 0x1 ;  /* 0x00005c0000088a11 */ /* 0x000fe200078408ff */
[--C-:B------:R-:W-:Y:S01]  /*6ef0*/  @!P0 IMAD.X R7, R224, 0x1, R3.reuse, P3 ;  /* 0x00000001e0078824 */ /* 0x100fe200018e0603 */
[--C-:B------:R-:W-:Y:S01]  /*6f00*/  @!P0 LEA.HI.X R11, R2, c[0x0][0x174], R3.reuse, 0x1, P4 ;  /* 0x00005d00020b8a11 */ /* 0x100fe200020f0c03 */
[----:B------:R-:W-:Y:S01]  /*6f10*/  @P0 STS.128 [R211+0x6000], RZ ;  /* 0x006000ffd3000388 */ /* 0x000fe20000000c00 */
[----:B------:R-:W-:Y:S01]  /*6f20*/  @!P0 IADD3.X R12, R3, R13, R6, P1, !PT ;  /* 0x0000000d030c8210 */ /* 0x000fe20000ffe406 */
[----:B------:R-:W-:Y:S01]  /*6f30*/  @!P0 IMAD.WIDE.U32 R2, R5, c[0x0][0x1a0], R2 ;  /* 0x0000680005028a25 */ /* 0x000fe200078e0002 */
[----:B------:R-:W-:Y:S01]  /*6f40*/  @!P0 LEA.HI.X R9, R0, c[0x0][0x174], R7, 0x1, P2 ;  /* 0x00005d0000098a11 */ /* 0x000fe200010f0c07 */
[----:B------:R-:W-:Y:S01]  /*6f50*/  @!PT LDS RZ, [RZ] ;  /* 0x00000000fffff984 */ /* 0x000fe20000000800 */
[----:B------:R-:W-:Y:S01]  /*6f60*/  @!PT LDS RZ, [RZ] ;  /* 0x00000000fffff984 */ /* 0x000fe20000000800 */
[----:B------:R-:W-:Y:S01]  /*6f70*/  @!PT LDS RZ, [RZ] ;  /* 0x00000000fffff984 */ /* 0x000fe20000000800 */
[----:B------:R1:W-:Y:S01]  /*6f80*/  @!P0 LDGSTS.E.BYPASS.LTC128B.128 [R211+0x6000], [R10.64] ;  /* 0x060000000ad38fae */ /* 0x0003e2000b901d46 */
[----:B------:R-:W-:Y:S01]  /*6f90*/  @!P0 LEA R6, P1, R4, c[0x0][0x170], 0x1 ;  /* 0x00005c0004068a11 */ /* 0x000fe200078208ff */
[----:B------:R-:W-:-:S02]  /*6fa0*/  @!P0 IMAD R0, R14, 0x30, RZ ;  /* 0x000000300e008824 */ /* 0x000fc400078e02ff */
[----:B------:R-:W-:Y:S01]  /*6fb0*/  @P0 STS.128 [R211+0x6800], RZ ;  /* 0x006800ffd3000388 */ /* 0x000fe20000000c00 */
[----:B------:R-:W-:Y:S01]  /*6fc0*/  @!P0 LEA.HI.X R7, R4, c[0x0][0x174], R12, 0x1, P1 ;  /* 0x00005d0004078a11 */ /* 0x000fe200008f0c0c */
[----:B------:R-:W-:Y:S01]  /*6fd0*/  @!P0 IMAD.IADD R0, R0, 0x1, R3 ;  /* 0x0000000100008824 */ /* 0x000fe200078e0203 */
[C---:B------:R-:W-:Y:S01]  /*6fe0*/  @!P0 LEA R4, P1, R2.reuse, c[0x0][0x170], 0x1 ;  /* 0x00005c0002048a11 */ /* 0x040fe200078208ff */
[----:B------:R-:W-:Y:S01]  /*6ff0*/  @!PT LDS RZ, [RZ] ;  /* 0x00000000fffff984 */ /* 0x000fe20000000800 */
[----:B------:R-:W-:Y:S01]  /*7000*/  @!PT LDS RZ, [RZ] ;  /* 0x00000000fffff984 */ /* 0x000fe20000000800 */
[----:B------:R-:W-:Y:S01]  /*7010*/  @!PT LDS RZ, [RZ] ;  /* 0x00000000fffff984 */ /* 0x000fe20000000800 */
[----:B------:R1:W-:Y:S03]  /*7020*/  @!P0 LDGSTS.E.BYPASS.LTC128B.128 [R211+0x6800], [R8.64] ;  /* 0x0680000008d38fae */ /* 0x0003e6000b901d46 */
[----:B------:R-:W-:Y:S01]  /*7030*/  @!P0 LEA.HI.X R5, R2, c[0x0][0x174], R0, 0x1, P1 ;  /* 0x00005d0002058a11 */ /* 0x000fe200008f0c00 */
        /* <DEDUP_REMOVED lines=12> */
[----:B------:R-:W4:Y:S04]  /*7100*/  LDSM.16.M88.4 R12, [R195+0x2000] ;  /* 0x00200000c30c783b */ /* 0x000f280000000200 */
[----:B-1----:R-:W-:Y:S04]  /*7110*/  LDSM.16.M88.4 R8, [R198] ;  /* 0x00000000c608783b */ /* 0x002fe80000000200 */
[----:B------:R-:W1:Y:S04]  /*7120*/  LDSM.16.M88.4 R40, [R194+0x4000] ;  /* 0x00400000c228783b */ /* 0x000e680000000200 */
[----:B------:R-:W-:Y:S04]  /*7130*/  LDSM.16.M88.4 R52, [R199] ;  /* 0x00000000c734783b */ /* 0x000fe80000000200 */
[----:B--2---:R-:W2:Y:S04]  /*7140*/  LDSM.16.M88.4 R4, [R198+0x2000] ;  /* 0x00200000c604783b */ /* 0x004ea80000000200 */
[----:B------:R-:W5:Y:S04]  /*7150*/  LDSM.16.M88.4 R32, [R196] ;  /* 0x00000000c420783b */ /* 0x000f680000000200 */
[----:B------:R-:W2:Y:S04]  /*7160*/  LDSM.16.M88.4 R56, [R188+0x4800] ;  /* 0x00480000bc38783b */ /* 0x000ea80000000200 */
[----:B------:R-:W2:Y:S04]  /*7170*/  LDSM.16.M88.4 R48, [R188+0x5000] ;  /* 0x00500000bc30783b */ /* 0x000ea80000000200 */
[----:B------:R-:W-:Y:S01]  /*7180*/  LDSM.16.M88.4 R28, [R196+0x2000] ;  /* 0x00200000c41c783b */ /* 0x000fe20000000200 */
[-C--:B---3--:R-:W-:Y:S03]  /*7190*/  HMMA.16816.F32 R24, R16, R20.reuse, RZ ;  /* 0x000000141018723c */ /* 0x088fe600000018ff */
[----:B------:R-:W-:Y:S04]  /*71a0*/  LDSM.16.M88.4 R44, [R188+0x5800] ;  /* 0x00580000bc2c783b */ /* 0x000fe80000000200 */
[----:B------:R-:W-:Y:S01]  /*71b0*/  LDSM.16.M88.4 R60, [R193] ;  /* 0x00000000c13c783b */ /* 0x000fe20000000200 */
[C---:B----4-:R-:W-:Y:S03]  /*71c0*/  HMMA.16816.F32 R36, R12.reuse, R20, RZ ;  /* 0x000000140c24723c */ /* 0x050fe600000018ff */
[----:B------:R-:W0:Y:S05]  /*71d0*/  LDGDEPBAR ;  /* 0x00000000000079af */ /* 0x000e2a0000000000 */
[----:B------:R-:W-:Y:S08]  /*71e0*/  HMMA.16816.F32 R148, R12, R22, RZ ;  /* 0x000000160c94723c */ /* 0x000ff000000018ff */
[----:B-1----:R-:W-:Y:S01]  /*71f0*/  HMMA.16816.F32 R64, R8, R40, R24 ;  /* 0x000000280840723c */ /* 0x002fe20000001818 */
[----:B------:R-:W-:Y:S07]  /*7200*/  LDSM.16.M88.4 R24, [R197] ;  /* 0x00000000c518783b */ /* 0x000fee0000000200 */
[----:B------:R-:W-:Y:S01]  /*7210*/  HMMA.16816.F32 R76, R16, R22, RZ ;  /* 0x00000016104c723c */ /* 0x000fe200000018ff */
[----:B------:R-:W-:Y:S07]  /*7220*/  LDSM.16.M88.4 R20, [R197+0x2000] ;  /* 0x00200000c514783b */ /* 0x000fee0000000200 */
[----:B--2---:R-:W-:Y:S01]  /*7230*/  HMMA.16816.F32 R144, R4, R40, R36 ;  /* 0x000000280490723c */ /* 0x004fe20000001824 */
[----:B------:R-:W1:Y:S07]  /*7240*/  LDSM.16.M88.4 R36, [R194+0x4800] ;  /* 0x00480000c224783b */ /* 0x000e6e0000000200 */
[----:B-----5:R-:W-:Y:S08]  /*7250*/  HMMA.16816.F32 R152, R32, R52, R64 ;  /* 0x000000342098723c */ /* 0x020ff00000001840 */
[-C--:B------:R-:W-:Y:S08]  /*7260*/  HMMA.16816.F32 R156, R4, R42.reuse, R148 ;  /* 0x0000002a049c723c */ /* 0x080ff00000001894 */
[----:B------:R-:W-:Y:S08]  /*7270*/  HMMA.16816.F32 R76, R8, R42, R76 ;  /* 0x0000002a084c723c */ /* 0x000ff0000000184c */
[-C--:B------:R-:W-:Y:S08]  /*7280*/  HMMA.16816.F32 R64, R16, R56.reuse, RZ ;  /* 0x000000381040723c */ /* 0x080ff000000018ff */
[C---:B------:R-:W-:Y:S08]  /*7290*/  HMMA.16816.F32 R40, R12.reuse, R56, RZ ;  /* 0x000000380c28723c */ /* 0x040ff000000018ff */
[C---:B------:R-:W-:Y:S08]  /*72a0*/  HMMA.16816.F32 R160, R12.reuse, R48, RZ ;  /* 0x000000300ca0723c */ /* 0x040ff000000018ff */
[----:B------:R-:W-:Y:S08]  /*72b0*/  HMMA.16816.F32 R172, R12, R50, RZ ;  /* 0x000000320cac723c */ /* 0x000ff000000018ff */
[C---:B------:R-:W-:Y:S08]  /*72c0*/  HMMA.16816.F32 R180, R16.reuse, R48, RZ ;  /* 0x0000003010b4723c */ /* 0x040ff000000018ff */
[----:B------:R-:W-:Y:S08]  /*72d0*/  HMMA.16816.F32 R216, R16, R50, RZ ;  /* 0x0000003210d8723c */ /* 0x000ff000000018ff */
[-C--:B-1----:R-:W-:Y:S08]  /*72e0*/  HMMA.16816.F32 R48, R8, R36.reuse, R64 ;  /* 0x000000240830723c */ /* 0x082ff00000001840 */
[----:B------:R-:W-:Y:S08]  /*72f0*/  HMMA.16816.F32 R64, R4, R36, R40 ;  /* 0x000000240440723c */ /* 0x000ff00000001828 */
[C---:B------:R-:W-:Y:S08]  /*7300*/  HMMA.16816.F32 R144, R28.reuse, R52, R144 ;  /* 0x000000341c90723c */ /* 0x040ff00000001890 */
[-C--:B------:R-:W-:Y:S08]  /*7310*/  HMMA.16816.F32 R40, R28, R54.reuse, R156 ;  /* 0x000000361c28723c */ /* 0x080ff0000000189c */
[----:B------:R-:W-:Y:S08]  /*7320*/  HMMA.16816.F32 R52, R32, R54, R76 ;  /* 0x000000362034723c */ /* 0x000ff0000000184c */
[C---:B------:R-:W-:Y:S08]  /*7330*/  HMMA.16816.F32 R168, R12.reuse, R44, RZ ;  /* 0x0000002c0ca8723c */ /* 0x040ff000000018ff */
[----:B------:R-:W-:Y:S08]  /*7340*/  HMMA.16816.F32 R164, R12, R46, RZ ;  /* 0x0000002e0ca4723c */ /* 0x000ff000000018ff */
[C---:B------:R-:W-:Y:S08]  /*7350*/  HMMA.16816.F32 R176, R16.reuse, R44, RZ ;  /* 0x0000002c10b0723c */ /* 0x040ff000000018ff */
[----:B------:R-:W-:Y:S01]  /*7360*/  HMMA.16816.F32 R212, R16, R46, RZ ;  /* 0x0000002e10d4723c */ /* 0x000fe200000018ff */
[----:B------:R-:W1:Y:S07]  /*7370*/  LDSM.16.M88.4 R44, [R202] ;  /* 0x00000000ca2c783b */ /* 0x000e6e0000000200 */
[-C--:B------:R-:W-:Y:S08]  /*7380*/  HMMA.16816.F32 R148, R12, R58.reuse, RZ ;  /* 0x0000003a0c94723c */ /* 0x080ff000000018ff */
[----:B------:R-:W-:Y:S01]  /*7390*/  HMMA.16816.F32 R56, R16, R58, RZ ;  /* 0x0000003a1038723c */ /* 0x000fe200000018ff */
[----:B------:R-:W2:Y:S07]  /*73a0*/  LDSM.16.M88.4 R16, [R194+0x5800] ;  /* 0x00580000c210783b */ /* 0x000eae0000000200 */
[-C--:B------:R-:W-:Y:S08]  /*73b0*/  HMMA.16816.F32 R152, R24, R60.reuse, R152 ;  /* 0x0000003c1898723c */ /* 0x080ff00000001898 */
[----:B------:R-:W-:Y:S08]  /*73c0*/  HMMA.16816.F32 R12, R20, R60, R144 ;  /* 0x0000003c140c723c */ /* 0x000ff00000001890 */
[-C--:B------:R-:W-:Y:S08]  /*73d0*/  HMMA.16816.F32 R52, R24, R62.reuse, R52 ;  /* 0x0000003e1834723c */ /* 0x080ff00000001834 */
[----:B------:R-:W-:Y:S01]  /*73e0*/  HMMA.16816.F32 R60, R20, R62, R40 ;  /* 0x0000003e143c723c */ /* 0x000fe20000001828 */
[----:B------:R-:W3:Y:S01]  /*73f0*/  LDSM.16.M88.4 R40, [R193+0x800] ;  /* 0x00080000c128783b */ /* 0x000ee20000000200 */
[----:B------:R-:W-:-:S02]  /*7400*/  FMUL.FTZ R152, R152, c[0x0][0x2ec] ;  /* 0x0000bb0098987a20 */ /* 0x000fc40000410000 */
[----:B------:R-:W-:Y:S02]  /*7410*/  FMUL.FTZ R153, R153, c[0x0][0x2ec] ;  /* 0x0000bb0099997a20 */ /* 0x000fe40000410000 */
[----:B------:R-:W-:Y:S01]  /*7420*/  FMUL.FTZ R154, R154, c[0x0][0x2ec] ;  /* 0x0000bb009a9a7a20 */ /* 0x000fe20000410000 */
[----:B------:R-:W4:Y:S01]  /*7430*/  MUFU.TANH R227, R152 ;  /* 0x0000009800e37308 */ /* 0x000f220000002400 */
[-C--:B------:R-:W-:Y:S01]  /*7440*/  HMMA.16816.F32 R148, R4, R38.reuse, R148 ;  /* 0x000000260494723c */ /* 0x080fe20000001894 */
[----:B------:R-:W-:Y:S02]  /*7450*/  FMUL.FTZ R12, R12, c[0x0][0x2ec] ;  /* 0x0000bb000c0c7a20 */ /* 0x000fe40000410000 */
[----:B------:R-:W-:Y:S02]  /*7460*/  FMUL.FTZ R13, R13, c[0x0][0x2ec] ;  /* 0x0000bb000d0d7a20 */ /* 0x000fe40000410000 */
[----:B------:R-:W-:Y:S02]  /*7470*/  FMUL.FTZ R14, R14, c[0x0][0x2ec] ;  /* 0x0000bb000e0e7a20 */ /* 0x000fe40000410000 */
[----:B------:R-:W-:Y:S01]  /*7480*/  FMUL.FTZ R15, R15, c[0x0][0x2ec] ;  /* 0x0000bb000f0f7a20 */ /* 0x000fe20000410000 */
[----:B------:R-:W-:Y:S01]  /*7490*/  HMMA.16816.F32 R56, R8, R38, R56 ;  /* 0x000000260838723c */ /* 0x000fe20000001838 */
[----:B------:R-:W5:Y:S01]  /*74a0*/  LDSM.16.M88.4 R36, [R194+0x5000] ;  /* 0x00500000c224783b */ /* 0x000f620000000200 */
[----:B------:R-:W-:Y:S01]  /*74b0*/  MUFU.TANH R187, R12 ;  /* 0x0000000c00bb7308 */ /* 0x000fe20000002400 */
[----:B------:R-:W-:-:S02]  /*74c0*/  FMUL.FTZ R52, R52, c[0x0][0x2ec] ;  /* 0x0000bb0034347a20 */ /* 0x000fc40000410000 */
[----:B------:R-:W-:Y:S02]  /*74d0*/  FMUL.FTZ R53, R53, c[0x0][0x2ec] ;  /* 0x0000bb0035357a20 */ /* 0x000fe40000410000 */
[----:B------:R-:W-:Y:S01]  /*74e0*/  FMUL.FTZ R54, R54, c[0x0][0x2ec] ;  /* 0x0000bb0036367a20 */ /* 0x000fe20000410000 */
[----:B-1----:R-:W-:Y:S01]  /*74f0*/  HMMA.16816.F32 R48, R32, R44, R48 ;  /* 0x0000002c2030723c */ /* 0x002fe20000001830 */
[----:B------:R-:W-:Y:S01]  /*7500*/  FMUL.FTZ R55, R55, c[0x0][0x2ec] ;  /* 0x0000bb0037377a20 */ /* 0x000fe20000410000 */
[----:B------:R-:W-:Y:S01]  /*7510*/  MUFU.TANH R224, R13 ;  /* 0x0000000d00e07308 */ /* 0x000fe20000002400 */
[----:B------:R-:W-:Y:S02]  /*7520*/  FMUL.FTZ R155, R155, c[0x0][0x2ec] ;  /* 0x0000bb009b9b7a20 */ /* 0x000fe40000410000 */
[----:B------:R-:W-:Y:S02]  /*7530*/  FMUL.FTZ R60, R60, c[0x0][0x2ec] ;  /* 0x0000bb003c3c7a20 */ /* 0x000fe40000410000 */
[----:B------:R-:W-:Y:S01]  /*7540*/  FMUL.FTZ R61, R61, c[0x0][0x2ec] ;  /* 0x0000bb003d3d7a20 */ /* 0x000fe20000410000 */
[----:B--2---:R-:W-:Y:S01]  /*7550*/  HMMA.16816.F32 R168, R4, R16, R168 ;  /* 0x0000001004a8723c */ /* 0x004fe200000018a8 */
[----:B------:R-:W-:Y:S01]  /*7560*/  FMUL.FTZ R62, R62, c[0x0][0x2ec] ;  /* 0x0000bb003e3e7a20 */ /* 0x000fe20000410000 */
[----:B------:R-:W-:Y:S01]  /*7570*/  MUFU.TANH R185, R14 ;  /* 0x0000000e00b97308 */ /* 0x000fe20000002400 */
[----:B------:R-:W-:-:S05]  /*7580*/  FMUL.FTZ R63, R63, c[0x0][0x2ec] ;  /* 0x0000bb003f3f7a20 */ /* 0x000fca0000410000 */
[----:B------:R-:W-:Y:S02]  /*7590*/  HMMA.16816.F32 R144, R4, R18, R164 ;  /* 0x000000120490723c */ /* 0x000fe400000018a4 */
[----:B------:R1:W-:Y:S06]  /*75a0*/  MUFU.TANH R221, R15 ;  /* 0x0000000f00dd7308 */ /* 0x0003ec0000002400 */
[----:B---3--:R-:W-:Y:S02]  /*75b0*/  HMMA.16816.F32 R48, R24, R40, R48 ;  /* 0x000000281830723c */ /* 0x008fe40000001830 */
[----:B------:R-:W-:Y:S06]  /*75c0*/  MUFU.TANH R220, R52 ;  /* 0x0000003400dc7308 */ /* 0x000fec0000002400 */
[----:B-----5:R-:W-:Y:S02]  /*75d0*/  HMMA.16816.F32 R76, R4, R36, R160 ;  /* 0x00000024044c723c */ /* 0x020fe400000018a0 */
[----:B------:R-:W-:Y:S06]  /*75e0*/  MUFU.TANH R226, R53 ;  /* 0x0000003500e27308 */ /* 0x000fec0000002400 */
[----:B-1----:R-:W-:Y:S02]  /*75f0*/  HMMA.16816.F32 R12, R28, R44, R64 ;  /* 0x0000002c1c0c723c */ /* 0x002fe40000001840 */
[----:B------:R-:W-:Y:S06]  /*7600*/  MUFU.TANH R161, R54 ;  /* 0x0000003600a17308 */ /* 0x000fec0000002400 */
[----:B------:R-:W-:Y:S01]  /*7610*/  FMUL.FTZ R0, R49, c[0x0][0x2ec] ;  /* 0x0000bb0031007a20 */ /* 0x000fe20000410000 */
[----:B------:R-:W-:Y:S01]  /*7620*/  HMMA.16816.F32 R64, R4, R38, R172 ;  /* 0x000000260440723c */ /* 0x000fe200000018ac */
[----:B------:R1:W-:Y:S01]  /*7630*/  MUFU.TANH R222, R55 ;  /* 0x0000003700de7308 */ /* 0x0003e20000002400 */
[----:B------:R-:W-:-:S06]  /*7640*/  FMUL.FTZ R48, R48, c[0x0][0x2ec] ;  /* 0x0000bb0030307a20 */ /* 0x000fcc0000410000 */
[----:B------:R-:W-:Y:S01]  /*7650*/  HMMA.16816.F32 R4, R32, R46, R56 ;  /* 0x0000002e2004723c */ /* 0x000fe20000001838 */
[----:B------:R2:W-:Y:S07]  /*7660*/  MUFU.TANH R163, R0 ;  /* 0x0000000000a37308 */ /* 0x0005ee0000002400 */
[----:B------:R-:W-:Y:S01]  /*7670*/  HMMA.16816.F32 R56, R8, R36, R180 ;  /* 0x000000240838723c */ /* 0x000fe200000018b4 */
[----:B------:R-:W-:Y:S07]  /*7680*/  MUFU.TANH R159, R48 ;  /* 0x00000030009f7308 */ /* 0x000fee0000002400 */
[----:B-1----:R-:W-:Y:S01]  /*7690*/  HMMA.16816.F32 R52, R20, R40, R12 ;  /* 0x000000281434723c */ /* 0x002fe2000000180c */
[----:B------:R-:W1:Y:S01]  /*76a0*/  LDSM.16.M88.4 R12, [R201] ;  /* 0x00000000c90c783b */ /* 0x000e620000000200 */
[----:B--2---:R-:W-:Y:S01]  /*76b0*/  FMUL.FTZ R0, R50, c[0x0][0x2ec] ;  /* 0x0000bb0032007a20 */ /* 0x004fe20000410000 */
[----:B------:R-:W-:Y:S05]  /*76c0*/  MUFU.TANH R228, R153 ;  /* 0x0000009900e47308 */ /* 0x000fea0000002400 */
[----:B------:R-:W-:Y:S03]  /*76d0*/  HMMA.16816.F32 R44, R28, R46, R148 ;  /* 0x0000002e1c2c723c */ /* 0x000fe60000001894 */
[----:B------:R2:W-:Y:S05]  /*76e0*/  MUFU.TANH R175, R0 ;  /* 0x0000000000af7308 */ /* 0x0005ea0000002400 */
[----:B------:R-:W-:Y:S03]  /*76f0*/  HMMA.16816.F32 R36, R8, R38, R216 ;  /* 0x000000260824723c */ /* 0x000fe600000018d8 */
[----:B------:R-:W3:Y:S01]  /*7700*/  MUFU.TANH R223, R154 ;  /* 0x0000009a00df7308 */ /* 0x000ee20000002400 */
[----:B--2---:R-:W-:-:S07]  /*7710*/  FMUL.FTZ R0, R51, c[0x0][0x2ec] ;  /* 0x0000bb0033007a20 */ /* 0x004fce0000410000 */
[----:B------:R2:W5:Y:S01]  /*7720*/  MUFU.TANH R225, R155 ;  /* 0x0000009b00e17308 */ /* 0x0005620000002400 */
[-C--:B------:R-:W-:Y:S01]  /*7730*/  HMMA.16816.F32 R48, R24, R42.reuse, R4 ;  /* 0x0000002a1830723c */ /* 0x080fe20000001804 */
[----:B------:R-:W3:Y:S06]  /*7740*/  LDSM.16.M88.4 R4, [R193+0x1000] ;  /* 0x00100000c104783b */ /* 0x000eec0000000200 */
[----:B------:R1:W-:Y:S01]  /*7750*/  MUFU.TANH R174, R0 ;  /* 0x0000000000ae7308 */ /* 0x0003e20000002400 */
[----:B------:R-:W-:Y:S07]  /*7760*/  HMMA.16816.F32 R40, R20, R42, R44 ;  /* 0x0000002a1428723c */ /* 0x000fee000000182c */
[----:B------:R-:W3:Y:S01]  /*7770*/  MUFU.TANH R186, R60 ;  /* 0x0000003c00ba7308 */ /* 0x000ee20000002400 */
[----:B--2---:R-:W-:Y:S01]  /*7780*/  HMMA.16816.F32 R152, R8, R16, R176 ;  /* 0x000000100898723c */ /* 0x004fe200000018b0 */
[----:B-1----:R-:W-:-:S06]  /*7790*/  FMUL.FTZ R0, R52, c[0x0][0x2ec] ;  /* 0x0000bb0034007a20 */ /* 0x002fcc0000410000 */
[----:B------:R-:W-:Y:S01]  /*77a0*/  MUFU.TANH R172, R61 ;  /* 0x0000003d00ac7308 */ /* 0x000fe20000002400 */
[----:B------:R-:W-:Y:S07]  /*77b0*/  HMMA.16816.F32 R44, R32, R14, R36 ;  /* 0x0000000e202c723c */ /* 0x000fee0000001824 */
[----:B------:R1:W-:Y:S01]  /*77c0*/  MUFU.TANH R157, R0 ;  /* 0x00000000009d7308 */ /* 0x0003e20000002400 */
[----:B------:R-:W-:Y:S02]  /*77d0*/  FMUL.FTZ R2, R40, c[0x0][0x2ec] ;  /* 0x0000bb0028027a20 */ /* 0x000fe40000410000 */
[----:B------:R-:W-:-:S05]  /*77e0*/  FMUL.FTZ R3, R41, c[0x0][0x2ec] ;  /* 0x0000bb0029037a20 */ /* 0x000fca0000410000 */
[----:B------:R-:W2:Y:S01]  /*77f0*/  MUFU.TANH R74, R62 ;  /* 0x0000003e004a7308 */ /* 0x000ea20000002400 */
[----:B-1----:R-:W-:-:S07]  /*7800*/  FMUL.FTZ R0, R53, c[0x0][0x2ec] ;  /* 0x0000bb0035007a20 */ /* 0x002fce0000410000 */
[----:B------:R1:W1:Y:S08]  /*7810*/  MUFU.TANH R160, R63 ;  /* 0x0000003f00a07308 */ /* 0x0002700000002400 */
[----:B------:R2:W-:Y:S01]  /*7820*/  MUFU.TANH R75, R0 ;  /* 0x00000000004b7308 */ /* 0x0005e20000002400 */
[----:B-1----:R-:W-:Y:S07]  /*7830*/  HMMA.16816.F32 R60, R8, R18, R212 ;  /* 0x00000012083c723c */ /* 0x002fee00000018d4 */
[----:B------:R-:W-:Y:S01]  /*7840*/  MUFU.TANH R69, R2 ;  /* 0x0000000200457308 */ /* 0x000fe20000002400 */
[----:B--2---:R-:W-:Y:S01]  /*7850*/  FMUL.FTZ R0, R54, c[0x0][0x2ec] ;  /* 0x0000bb0036007a20 */ /* 0x004fe20000410000 */
[-C--:B------:R-:W-:Y:S06]  /*7860*/  HMMA.16816.F32 R8, R32, R12.reuse, R56 ;  /* 0x0000000c2008723c */ /* 0x080fec0000001838 */
[----:B------:R1:W2:Y:S02]  /*7870*/  MUFU.TANH R148, R0 ;  /* 0x0000000000947308 */ /* 0x0002a40000002400 */
[----:B------:R-:W-:Y:S06]  /*7880*/  HMMA.16816.F32 R16, R28, R12, R76 ;  /* 0x0000000c1c10723c */ /* 0x000fec000000184c */
[----:B------:R2:W-:Y:S01]  /*7890*/  MUFU.TANH R77, R3 ;  /* 0x00000003004d7308 */ /* 0x0005e20000002400 */
[----:B-1----:R-:W-:-:S02]  /*78a0*/  FMUL.FTZ R0, R55, c[0x0][0x2ec] ;  /* 0x0000bb0037007a20 */ /* 0x002fc40000410000 */
[----:B------:R-:W-:Y:S05]  /*78b0*/  HMMA.16816.F32 R52, R28, R14, R64 ;  /* 0x0000000e1c34723c */ /* 0x000fea0000001840 */
[----:B------:R1:W1:Y:S01]  /*78c0*/  MUFU.TANH R150, R0 ;  /* 0x0000000000967308 */ /* 0x0002620000002400 */
[----:B--2---:R-:W-:Y:S02]  /*78d0*/  FMUL.FTZ R3, R42, c[0x0][0x2ec] ;  /* 0x0000bb002a037a20 */ /* 0x004fe40000410000 */
[-C--:B---3--:R-:W-:Y:S01]  /*78e0*/  HMMA.16816.F32 R36, R24, R4.reuse, R8 ;  /* 0x000000041824723c */ /* 0x088fe20000001808 */
[----:B------:R-:W2:Y:S04]  /*78f0*/  LDSM.16.M88.4 R8, [R200] ;  /* 0x00000000c808783b */ /* 0x000ea80000000200 */
[----:B------:R-:W-:Y:S03]  /*7900*/  MUFU.TANH R67, R3 ;  /* 0x0000000300437308 */ /* 0x000fe60000002400 */
[----:B------:R-:W-:Y:S01]  /*7910*/  HMMA.16816.F32 R16, R20, R4, R16 ;  /* 0x000000041410723c */ /* 0x000fe20000001810 */
[----:B-1----:R-:W-:-:S04]  /*7920*/  FMUL.FTZ R0, R48, c[0x0][0x2ec] ;  /* 0x0000bb0030007a20 */ /* 0x002fc80000410000 */
[----:B------:R1:W3:Y:S11]  /*7930*/  MUFU.TANH R158, R0 ;  /* 0x00000000009e7308 */ /* 0x0002f60000002400 */
[----:B------:R-:W-:-:S04]  /*7940*/  FMUL.FTZ R4, R36, c[0x0][0x2ec] ;  /* 0x0000bb0024047a20 */ /* 0x000fc80000410000 */
[----:B------:R2:W-:Y:S01]  /*7950*/  MUFU.TANH R149, R4 ;  /* 0x0000000400957308 */ /* 0x0005e20000002400 */
[----:B-1----:R-:W-:-:S03]  /*7960*/  FMUL.FTZ R0, R49, c[0x0][0x2ec] ;  /* 0x0000bb0031007a20 */ /* 0x002fc60000410000 */
[----:B------:R-:W-:Y:S02]  /*7970*/  FMUL.FTZ R16, R16, c[0x0][0x2ec] ;  /* 0x0000bb0010107a20 */ /* 0x000fe40000410000 */
[----:B------:R-:W-:Y:S02]  /*7980*/  FMUL.FTZ R17, R17, c[0x0][0x2ec] ;  /* 0x0000bb0011117a20 */ /* 0x000fe40000410000 */
[----:B------:R1:W-:Y:S01]  /*7990*/  MUFU.TANH R156, R0 ;  /* 0x00000000009c7308 */ /* 0x0003e20000002400 */
[----:B------:R-:W-:Y:S02]  /*79a0*/  FMUL.FTZ R18, R18, c[0x0][0x2ec] ;  /* 0x0000bb0012127a20 */ /* 0x000fe40000410000 */
[----:B------:R-:W-:Y:S02]  /*79b0*/  FMUL.FTZ R5, R19, c[0x0][0x2ec] ;  /* 0x0000bb0013057a20 */ /* 0x000fe40000410000 */
[----:B--2---:R-:W-:-:S03]  /*79c0*/  FMUL.FTZ R4, R37, c[0x0][0x2ec] ;  /* 0x0000bb0025047a20 */ /* 0x004fc60000410000 */
[----:B------:R-:W-:Y:S01]  /*79d0*/  MUFU.TANH R162, R16 ;  /* 0x0000001000a27308 */ /* 0x000fe20000002400 */
[----:B-1----:R-:W-:-:S07]  /*79e0*/  FMUL.FTZ R0, R50, c[0x0][0x2ec] ;  /* 0x0000bb0032007a20 */ /* 0x002fce0000410000 */
[----:B------:R1:W-:Y:S08]  /*79f0*/  MUFU.TANH R78, R4 ;  /* 0x00000004004e7308 */ /* 0x0003f00000002400 */
[----:B------:R2:W2:Y:S01]  /*7a00*/  MUFU.TANH R76, R0 ;  /* 0x00000000004c7308 */ /* 0x0004a20000002400 */
[----:B-1----:R-:W-:-:S07]  /*7a10*/  FMUL.FTZ R4, R38, c[0x0][0x2ec] ;  /* 0x0000bb0026047a20 */ /* 0x002fce0000410000 */
[----:B------:R1:W-:Y:S01]  /*7a20*/  MUFU.TANH R66, R4 ;  /* 0x0000000400427308 */ /* 0x0003e20000002400 */
[----:B--2---:R-:W-:-:S07]  /*7a30*/  FMUL.FTZ R0, R51, c[0x0][0x2ec] ;  /* 0x0000bb0033007a20 */ /* 0x004fce0000410000 */
[----:B------:R2:W2:Y:S01]  /*7a40*/  MUFU.TANH R166, R0 ;  /* 0x0000000000a67308 */ /* 0x0004a20000002400 */
[----:B-1----:R-:W-:Y:S02]  /*7a50*/  FMUL.FTZ R4, R39, c[0x0][0x2ec] ;  /* 0x0000bb0027047a20 */ /* 0x002fe40000410000 */
[----:B------:R-:W-:Y:S01]  /*7a60*/  HMMA.16816.F32 R36, R24, R6, R44 ;  /* 0x000000061824723c */ /* 0x000fe2000000182c */
[----:B--2---:R-:W-:-:S05]  /*7a70*/  IMAD R0, R184, 0x40, R238 ;  /* 0x00000040b8007824 */ /* 0x004fca00078e02ee */
[C---:B------:R-:W-:Y:S02]  /*7a80*/  IADD3 R2, R0.reuse, 0x1, RZ ;  /* 0x0000000100027810 */ /* 0x040fe40007ffe0ff */
[----:B------:R-:W-:Y:S02]  /*7a90*/  ISETP.GE.AND P5, PT, R0, R210, PT ;  /* 0x000000d20000720c */ /* 0x000fe40003fa6270 */
[C---:B------:R-:W-:Y:S02]  /*7aa0*/  ISETP.GE.AND P3, PT, R2.reuse, R209, PT ;  /* 0x000000d10200720c */ /* 0x040fe40003f66270 */
[C---:B------:R-:W-:Y:S02]  /*7ab0*/  ISETP.GE.AND P2, PT, R2.reuse, R208, PT ;  /* 0x000000d00200720c */ /* 0x040fe40003f46270 */
[C---:B------:R-:W-:Y:S02]  /*7ac0*/  ISETP.GE.AND P1, PT, R2.reuse, R207, PT ;  /* 0x000000cf0200720c */ /* 0x040fe40003f26270 */
[----:B------:R-:W-:-:S02]  /*7ad0*/  ISETP.LT.OR P6, PT, R2, R205, P3 ;  /* 0x000000cd0200720c */ /* 0x000fc40001fc1670 */
[----:B------:R-:W-:-:S06]  /*7ae0*/  ISETP.LT.OR P3, PT, R2, R204, P2 ;  /* 0x000000cc0200720c */ /* 0x000fcc0001761670 */
[----:B------:R-:W-:Y:S01]  /*7af0*/  FMUL.FTZ R38, R38, c[0x0][0x2ec] ;  /* 0x0000bb0026267a20 */ /* 0x000fe20000410000 */
[----:B------:R-:W-:Y:S01]  /*7b00*/  ISETP.LT.OR P2, PT, R2, R203, P1 ;  /* 0x000000cb0200720c */ /* 0x000fe20000f41670 */
[----:B------:R-:W-:Y:S01]  /*7b10*/  FMUL.FTZ R37, R37, c[0x0][0x2ec] ;  /* 0x0000bb0025257a20 */ /* 0x000fe20000410000 */
[----:B------:R-:W-:Y:S01]  /*7b20*/  ISETP.GE.AND P1, PT, R0, R209, PT ;  /* 0x000000d10000720c */ /* 0x000fe20003f26270 */
[----:B------:R-:W-:Y:S01]  /*7b30*/  FMUL.FTZ R39, R39, c[0x0][0x2ec] ;  /* 0x0000bb0027277a20 */ /* 0x000fe20000410000 */
[----:B------:R-:W-:Y:S01]  /*7b40*/  ISETP.GE.AND P4, PT, R2, R210, PT ;  /* 0x000000d20200720c */ /* 0x000fe20003f86270 */
[----:B------:R-:W-:Y:S01]  /*7b50*/  MUFU.TANH R38, R38 ;  /* 0x0000002600267308 */ /* 0x000fe20000002400 */
[----:B------:R-:W-:Y:S02]  /*7b60*/  P2R R3, PR, RZ, 0x4 ;  /* 0x00000004ff037803 */ /* 0x000fe40000000000 */
[C---:B------:R-:W-:Y:S02]  /*7b70*/  ISETP.LT.OR P2, PT, R0.reuse, R206, P5 ;  /* 0x000000ce0000720c */ /* 0x040fe40002f41670 */
[----:B------:R-:W-:-:S02]  /*7b80*/  ISETP.LT.OR P1, PT, R0, R205, P1 ;  /* 0x000000cd0000720c */ /* 0x000fc40000f21670 */
[----:B------:R-:W-:Y:S01]  /*7b90*/  ISETP.LT.OR P0, PT, R2, R206, P4 ;  /* 0x000000ce0200720c */ /* 0x000fe20002701670 */
[----:B------:R-:W-:Y:S01]  /*7ba0*/  FMUL.FTZ R2, R43, c[0x0][0x2ec] ;  /* 0x0000bb002b027a20 */ /* 0x000fe20000410000 */
[----:B----4-:R-:W-:Y:S01]  /*7bb0*/  FSEL R48, R227, -INF , !P2 ;  /* 0xff800000e3307808 */ /* 0x010fe20005000000 */
[C---:B------:R-:W-:Y:S01]  /*7bc0*/  HMMA.16816.F32 R40, R28.reuse, R8, R168 ;  /* 0x000000081c28723c */ /* 0x040fe200000018a8 */
[----:B------:R-:W-:Y:S01]  /*7bd0*/  FSEL R59, R223, -INF , !P1 ;  /* 0xff800000df3b7808 */ /* 0x000fe20004800000 */
[----:B------:R1:W2:Y:S01]  /*7be0*/  MUFU.TANH R68, R2 ;  /* 0x0000000200447308 */ /* 0x0002a20000002400 */
[C---:B------:R-:W-:Y:S02]  /*7bf0*/  ISETP.GE.AND P2, PT, R0.reuse, R208, PT ;  /* 0x000000d00000720c */ /* 0x040fe40003f46270 */
[C---:B------:R-:W-:Y:S02]  /*7c00*/  ISETP.GE.AND P1, PT, R0.reuse, R207, PT ;  /* 0x000000cf0000720c */ /* 0x040fe40003f26270 */
[C---:B------:R-:W-:Y:S01]  /*7c10*/  ISETP.LT.OR P2, PT, R0.reuse, R204, P2 ;  /* 0x000000cc0000720c */ /* 0x040fe20001741670 */
[----:B------:R-:W-:Y:S01]  /*7c20*/  HMMA.16816.F32 R28, R28, R10, R144 ;  /* 0x0000000a1c1c723c */ /* 0x000fe20000001890 */
[----:B------:R-:W-:Y:S01]  /*7c30*/  ISETP.LT.OR P1, PT, R0, R203, P1 ;  /* 0x000000cb0000720c */ /* 0x000fe20000f21670 */
[----:B------:R-:W4:Y:S01]  /*7c40*/  MUFU.TANH R170, R18 ;  /* 0x0000001200aa7308 */ /* 0x000f220000002400 */
[----:B------:R-:W-:-:S02]  /*7c50*/  P2R R12, PR, RZ, 0x8 ;  /* 0x00000008ff0c7803 */ /* 0x000fc40000000000 */
[----:B------:R-:W-:Y:S02]  /*7c60*/  FSEL R49, R187, -INF , !P2 ;  /* 0xff800000bb317808 */ /* 0x000fe40005000000 */
[----:B------:R-:W-:Y:S02]  /*7c70*/  FSEL R51, R185, -INF , !P1 ;  /* 0xff800000b9337808 */ /* 0x000fe40004800000 */
[----:B-----5:R-:W-:Y:S01]  /*7c80*/  FSEL R65, R225, -INF , !P6 ;  /* 0xff800000e1417808 */ /* 0x020fe20007000000 */
[----:B------:R-:W5:Y:S01]  /*7c90*/  MUFU.TANH R187, R4 ;  /* 0x0000000400bb7308 */ /* 0x000f620000002400 */
[----:B-1----:R-:W-:Y:S02]  /*7ca0*/  IADD3 R2, R0, 0x8, RZ ;  /* 0x0000000800027810 */ /* 0x002fe40007ffe0ff */
[----:B------:R-:W-:Y:S02]  /*7cb0*/  FSEL R57, R228, -INF , !P0 ;  /* 0xff800000e4397808 */ /* 0x000fe40004000000 */
[----:B------:R-:W-:-:S02]  /*7cc0*/  ISETP.GE.AND P4, PT, R2, R210, PT ;  /* 0x000000d20200720c */ /* 0x000fc40003f86270 */
[C---:B------:R-:W-:Y:S01]  /*7cd0*/  ISETP.GE.AND P3, PT, R2.reuse, R209, PT ;  /* 0x000000d10200720c */ /* 0x040fe20003f66270 */
[----:B------:R-:W-:Y:S01]  /*7ce0*/  MUFU.TANH R169, R5 ;  /* 0x0000000500a97308 */ /* 0x000fe20000002400 */
[C---:B------:R-:W-:Y:S02]  /*7cf0*/  ISETP.GE.AND P2, PT, R2.reuse, R208, PT ;  /* 0x000000d00200720c */ /* 0x040fe40003f46270 */
[C---:B------:R-:W-:Y:S02]  /*7d00*/  ISETP.GE.AND P1, PT, R2.reuse, R207, PT ;  /* 0x000000cf0200720c */ /* 0x040fe40003f26270 */
[----:B------:R-:W-:Y:S02]  /*7d10*/  ISETP.LT.OR P6, PT, R2, R206, P4 ;  /* 0x000000ce0200720c */ /* 0x000fe400027c1670 */
[----:B------:R-:W-:Y:S01]  /*7d20*/  ISETP.NE.AND P4, PT, R12, RZ, PT ;  /* 0x000000ff0c00720c */ /* 0x000fe20003f85270 */
[----:B------:R-:W-:Y:S01]  /*7d30*/  FMUL.FTZ R12, R36, c[0x0][0x2ec] ;  /* 0x0000bb00240c7a20 */ /* 0x000fe20000410000 */
[C---:B------:R-:W-:Y:S01]  /*7d40*/  ISETP.LT.OR P5, PT, R2.reuse, R205, P3 ;  /* 0x000000cd0200720c */ /* 0x040fe20001fa1670 */
[----:B------:R-:W-:Y:S01]  /*7d50*/  MUFU.TANH R37, R37 ;  /* 0x0000002500257308 */ /* 0x000fe20000002400 */
[----:B------:R-:W-:-:S02]  /*7d60*/  ISETP.LT.OR P2, PT, R2, R204, P2 ;  /* 0x000000cc0200720c */ /* 0x000fc40001741670 */
[----:B------:R-:W-:Y:S02]  /*7d70*/  ISETP.LT.OR P0, PT, R2, R203, P1 ;  /* 0x000000cb0200720c */ /* 0x000fe40000f01670 */
[----:B------:R-:W-:Y:S02]  /*7d80*/  ISETP.NE.AND P3, PT, R3, RZ, PT ;  /* 0x000000ff0300720c */ /* 0x000fe40003f65270 */
[----:B------:R-:W-:Y:S01]  /*7d90*/  IADD3 R2, R0, 0x9, RZ ;  /* 0x0000000900027810 */ /* 0x000fe20007ffe0ff */
[----:B------:R1:W-:Y:S01]  /*7da0*/  MUFU.TANH R151, R12 ;  /* 0x0000000c00977308 */ /* 0x0003e20000002400 */
[----:B------:R-:W-:Y:S02]  /*7db0*/  FSEL R50, R224, -INF , !P4 ;  /* 0xff800000e0327808 */ /* 0x000fe40006000000 */
[----:B------:R-:W-:Y:S02]  /*7dc0*/  P2R R3, PR, RZ, 0x4 ;  /* 0x00000004ff037803 */ /* 0x000fe40000000000 */
[----:B------:R-:W-:-:S02]  /*7dd0*/  ISETP.GE.AND P4, PT, R2, R210, PT ;  /* 0x000000d20200720c */ /* 0x000fc40003f86270 */
[----:B------:R-:W-:Y:S01]  /*7de0*/  FSEL R56, R221, -INF , !P3 ;  /* 0xff800000dd387808 */ /* 0x000fe20005800000 */
[----:B------:R-:W-:Y:S01]  /*7df0*/  MUFU.TANH R39, R39 ;  /* 0x0000002700277308 */ /* 0x000fe20000002400 */
[C---:B------:R-:W-:Y:S02]  /*7e00*/  ISETP.GE.AND P3, PT, R2.reuse, R209, PT ;  /* 0x000000d10200720c */ /* 0x040fe40003f66270 */
[C---:B------:R-:W-:Y:S02]  /*7e10*/  ISETP.GE.AND P2, PT, R2.reuse, R208, PT ;  /* 0x000000d00200720c */ /* 0x040fe40003f46270 */
[----:B------:R-:W-:Y:S02]  /*7e20*/  ISETP.GE.AND P1, PT, R2, R207, PT ;  /* 0x000000cf0200720c */ /* 0x000fe40003f26270 */
[----:B------:R-:W-:Y:S01]  /*7e30*/  FSEL R58, R220, -INF , !P6 ;  /* 0xff800000dc3a7808 */ /* 0x000fe20007000000 */
[----:B-1----:R-:W-:Y:S01]  /*7e40*/  HMMA.16816.F32 R12, R32, R8, R152 ;  /* 0x00000008200c723c */ /* 0x002fe20000001898 */
[----:B------:R-:W-:-:S02]  /*7e50*/  FSEL R64, R161, -INF , !P5 ;  /* 0xff800000a1407808 */ /* 0x000fc40006800000 */
[C---:B------:R-:W-:Y:S01]  /*7e60*/  ISETP.LT.OR P6, PT, R2.reuse, R206, P4 ;  /* 0x000000ce0200720c */ /* 0x040fe200027c1670 */
[----:B------:R1:W1:Y:S01]  /*7e70*/  MUFU.TANH R161, R17 ;  /* 0x0000001100a17308 */ /* 0x0002620000002400 */
[----:B------:R-:W-:Y:S02]  /*7e80*/  ISETP.NE.AND P4, PT, R3, RZ, PT ;  /* 0x000000ff0300720c */ /* 0x000fe40003f85270 */
[C---:B------:R-:W-:Y:S01]  /*7e90*/  ISETP.LT.OR P5, PT, R2.reuse, R205, P3 ;  /* 0x000000cd0200720c */ /* 0x040fe20001fa1670 */
[----:B------:R-:W-:Y:S01]  /*7ea0*/  HMMA.16816.F32 R32, R32, R10, R60 ;  /* 0x0000000a2020723c */ /* 0x000fe2000000183c */
[C---:B------:R-:W-:Y:S02]  /*7eb0*/  ISETP.LT.OR P2, PT, R2.reuse, R204, P2 ;  /* 0x000000cc0200720c */ /* 0x040fe40001741670 */
[----:B------:R-:W-:Y:S02]  /*7ec0*/  ISETP.LT.OR P1, PT, R2, R203, P1 ;  /* 0x000000cb0200720c */ /* 0x000fe40000f21670 */
[----:B------:R-:W-:-:S02]  /*7ed0*/  IADD3 R2, R0, 0x10, RZ ;  /* 0x0000001000027810 */ /* 0x000fc40007ffe0ff */
[----:B------:R-:W-:Y:S02]  /*7ee0*/  FSEL R45, R186, -INF , !P4 ;  /* 0xff800000ba2d7808 */ /* 0x000fe40006000000 */
[----:B------:R-:W-:Y:S02]  /*7ef0*/  P2R R4, PR, RZ, 0x4 ;  /* 0x00000004ff047803 */ /* 0x000fe40000000000 */
[----:B------:R-:W-:Y:S01]  /*7f00*/  P2R R3, PR, RZ, 0x2 ;  /* 0x00000002ff037803 */ /* 0x000fe20000000000 */
[----:B-1----:R-:W-:Y:S01]  /*7f10*/  HMMA.16816.F32 R16, R20, R6, R52 ;  /* 0x000000061410723c */ /* 0x002fe20000001834 */
[C---:B------:R-:W-:Y:S02]  /*7f20*/  ISETP.GE.AND P4, PT, R2.reuse, R210, PT ;  /* 0x000000d20200720c */ /* 0x040fe40003f86270 */
[C---:B------:R-:W-:Y:S02]  /*7f30*/  ISETP.GE.AND P3, PT, R2.reuse, R209, PT ;  /* 0x000000d10200720c */ /* 0x040fe40003f66270 */
[----:B------:R-:W-:-:S02]  /*7f40*/  ISETP.GE.AND P2, PT, R2, R208, PT ;  /* 0x000000d00200720c */ /* 0x000fc40003f46270 */
[----:B------:R-:W-:Y:S02]  /*7f50*/  ISETP.GE.AND P1, PT, R2, R207, PT ;  /* 0x000000cf0200720c */ /* 0x000fe40003f26270 */
[----:B------:R-:W-:Y:S02]  /*7f60*/  FSEL R46, R74, -INF , !P0 ;  /* 0xff8000004a2e7808 */ /* 0x000fe40004000000 */
[----:B------:R-:W-:Y:S02]  /*7f70*/  FSEL R47, R226, -INF , !P6 ;  /* 0xff800000e22f7808 */ /* 0x000fe40007000000 */
[----:B------:R-:W-:Y:S02]  /*7f80*/  FSEL R74, R222, -INF , !P5 ;  /* 0xff800000de4a7808 */ /* 0x000fe40006800000 */
[----:B------:R-:W-:Y:S02]  /*7f90*/  ISETP.LT.OR P6, PT, R2, R206, P4 ;  /* 0x000000ce0200720c */ /* 0x000fe400027c1670 */
[----:B------:R-:W-:-:S02]  /*7fa0*/  ISETP.NE.AND P4, PT, R4, RZ, PT ;  /* 0x000000ff0400720c */ /* 0x000fc40003f85270 */
[C---:B------:R-:W-:Y:S01]  /*7fb0*/  ISETP.LT.OR P5, PT, R2.reuse, R205, P3 ;  /* 0x000000cd0200720c */ /* 0x040fe20001fa1670 */
[----:B------:R-:W1:Y:S01]  /*7fc0*/  LDSM.16.M88.4 R4, [R193+0x1800] ;  /* 0x00180000c104783b */ /* 0x000e620000000200 */
[----:B------:R-:W-:Y:S01]  /*7fd0*/  ISETP.LT.OR P2, PT, R2, R204, P2 ;  /* 0x000000cc0200720c */ /* 0x000fe20001741670 */
[----:B------:R-:W-:-:S04]  /*7fe0*/  DEPBAR.LE SB0, 0x0 ;  /* 0x000080000000791a */ /* 0x000fc80000000000 */
[----:B------:R-:W-:Y:S01]  /*7ff0*/  ISETP.LT.OR P0, PT, R2, R203, P1 ;  /* 0x000000cb0200720c */ /* 0x000fe20000f01670 */
[----:B------:R-:W-:Y:S01]  /*8000*/  FMUL.FTZ R16, R16, c[0x0][0x2ec] ;  /* 0x0000bb0010107a20 */ /* 0x000fe20000410000 */
[----:B------:R-:W-:Y:S01]  /*8010*/  IADD3 R2, R0, 0x11, RZ ;  /* 0x0000001100027810 */ /* 0x000fe20007ffe0ff */
[----:B------:R-:W-:Y:S01]  /*8020*/  FMUL.FTZ R18, R18, c[0x0][0x2ec] ;  /* 0x0000bb0012127a20 */ /* 0x000fe20000410000 */
[----:B------:R-:W-:Y:S01]  /*8030*/  FSEL R36, R172, -INF , !P4 ;  /* 0xff800000ac247808 */ /* 0x000fe20006000000 */
[----:B------:R-:W-:Y:S01]  /*8040*/  FMUL.FTZ R17, R17, c[0x0][0x2ec] ;  /* 0x0000bb0011117a20 */ /* 0x000fe20000410000 */
[----:B------:R-:W-:Y:S01]  /*8050*/  ISETP.NE.AND P3, PT, R3, RZ, PT ;  /* 0x000000ff0300720c */ /* 0x000fe20003f65270 */
[----:B------:R-:W-:Y:S01]  /*8060*/  FMUL.FTZ R19, R19, c[0x0][0x2ec] ;  /* 0x0000bb0013137a20 */ /* 0x000fe20000410000 */
[----:B------:R-:W-:Y:S02]  /*8070*/  ISETP.GE.AND P4, PT, R2, R210, PT ;  /* 0x000000d20200720c */ /* 0x000fe40003f86270 */
[----:B------:R-:W-:-:S02]  /*8080*/  P2R R3, PR, RZ, 0x4 ;  /* 0x00000004ff037803 */ /* 0x000fc40000000000 */
[----:B------:R-:W-:Y:S01]  /*8090*/  FSEL R146, R159, -INF , !P6 ;  /* 0xff8000009f927808 */ /* 0x000fe20007000000 */
[----:B------:R-:W-:Y:S01]  /*80a0*/  MUFU.TANH R19, R19 ;  /* 0x0000001300137308 */ /* 0x000fe20000002400 */
[----:B------:R-:W-:Y:S01]  /*80b0*/  BAR.SYNC.DEFER_BLOCKING 0x0 ;  /* 0x0000000000007b1d */ /* 0x000fe20000010000 */
[C---:B------:R-:W-:Y:S02]  /*80c0*/  ISETP.GE.AND P2, PT, R2.reuse, R208, PT ;  /* 0x000000d00200720c */ /* 0x040fe40003f46270 */
[C---:B------:R-:W-:Y:S02]  /*80d0*/  ISETP.GE.AND P1, PT, R2.reuse, R207, PT ;  /* 0x000000cf0200720c */ /* 0x040fe40003f26270 */
[----:B------:R-:W-:Y:S02]  /*80e0*/  ISETP.LT.OR P6, PT, R2, R206, P4 ;  /* 0x000000ce0200720c */ /* 0x000fe400027c1670 */
[----:B------:R-:W-:Y:S02]  /*80f0*/  FSEL R44, R160, -INF , !P3 ;  /* 0xff800000a02c7808 */ /* 0x000fe40005800000 */
[----:B------:R-:W-:-:S02]  /*8100*/  ISETP.NE.AND P4, PT, R3, RZ, PT ;  /* 0x000000ff0300720c */ /* 0x000fc40003f85270 */
[----:B------:R-:W-:Y:S02]  /*8110*/  ISETP.GE.AND P3, PT, R2, R209, PT ;  /* 0x000000d10200720c */ /* 0x000fe40003f66270 */
[----:B------:R-:W-:Y:S02]  /*8120*/  IADD3 R3, R0, 0x18, RZ ;  /* 0x0000001800037810 */ /* 0x000fe40007ffe0ff */
[C---:B------:R-:W-:Y:S02]  /*8130*/  ISETP.LT.OR P2, PT, R2.reuse, R204, P2 ;  /* 0x000000cc0200720c */ /* 0x040fe40001741670 */
[----:B------:R-:W-:Y:S02]  /*8140*/  ISETP.LT.OR P1, PT, R2, R203, P1 ;  /* 0x000000cb0200720c */ /* 0x000fe40000f21670 */
[----:B------:R-:W-:Y:S01]  /*8150*/  FSEL R175, R175, -INF , !P5 ;  /* 0xff800000afaf7808 */ /* 0x000fe20006800000 */
[----:B-1----:R-:W-:Y:S01]  /*8160*/  HMMA.16816.F32 R12, R24, R4, R12 ;  /* 0x00000004180c723c */ /* 0x002fe2000000180c */
[----:B------:R-:W-:-:S02]  /*8170*/  FSEL R79, R157, -INF , !P4 ;  /* 0xff8000009d4f7808 */ /* 0x000fc40006000000 */
[----:B------:R-:W-:Y:S01]  /*8180*/  ISETP.LT.OR P5, PT, R2, R205, P3 ;  /* 0x000000cd0200720c */ /* 0x000fe20001fa1670 */
[----:B------:R-:W1:Y:S01]  /*8190*/  MUFU.TANH R157, R16 ;  /* 0x00000010009d7308 */ /* 0x000e620000002400 */
[C---:B------:R-:W-:Y:S02]  /*81a0*/  ISETP.GE.AND P4, PT, R3.reuse, R210, PT ;  /* 0x000000d20300720c */ /* 0x040fe40003f86270 */
[----:B------:R-:W-:Y:S01]  /*81b0*/  P2R R9, PR, RZ, 0x4 ;  /* 0x00000004ff097803 */ /* 0x000fe20000000000 */
[----:B------:R-:W-:Y:S01]  /*81c0*/  HMMA.16816.F32 R24, R24, R6, R32 ;  /* 0x000000061818723c */ /* 0x000fe20000001820 */
[C---:B------:R-:W-:Y:S02]  /*81d0*/  ISETP.GE.AND P3, PT, R3.reuse, R209, PT ;  /* 0x000000d10300720c */ /* 0x040fe40003f66270 */
[----:B------:R-:W-:Y:S01]  /*81e0*/  P2R R8, PR, RZ, 0x2 ;  /* 0x00000002ff087803 */ /* 0x000fe20000000000 */
[----:B------:R1:W-:Y:S01]  /*81f0*/  MUFU.TANH R16, R18 ;  /* 0x0000001200107308 */ /* 0x0003e20000002400 */
[----:B------:R-:W-:-:S02]  /*8200*/  ISETP.GE.AND P2, PT, R3, R208, PT ;  /* 0x000000d00300720c */ /* 0x000fc40003f46270 */
[----:B------:R-:W-:Y:S02]  /*8210*/  FSEL R160, R163, -INF , !P6 ;  /* 0xff800000a3a07808 */ /* 0x000fe40007000000 */
[----:B------:R-:W-:Y:S02]  /*8220*/  FSEL R174, R174, -INF , !P5 ;  /* 0xff800000aeae7808 */ /* 0x000fe40006800000 */
[C---:B------:R-:W-:Y:S02]  /*8230*/  ISETP.LT.OR P6, PT, R3.reuse, R206, P4 ;  /* 0x000000ce0300720c */ /* 0x040fe400027c1670 */
[----:B------:R-:W-:Y:S02]  /*8240*/  ISETP.GE.AND P1, PT, R3, R207, PT ;  /* 0x000000cf0300720c */ /* 0x000fe40003f26270 */
[----:B------:R-:W-:Y:S01]  /*8250*/  ISETP.NE.AND P4, PT, R9, RZ, PT ;  /* 0x000000ff0900720c */ /* 0x000fe20003f85270 */
[----:B------:R-:W-:Y:S01]  /*8260*/  FMUL.FTZ R12, R12, c[0x0][0x2ec] ;  /* 0x0000bb000c0c7a20 */ /* 0x000fe20000410000 */
[----:B------:R-:W-:Y:S01]  /*8270*/  ISETP.LT.OR P5, PT, R3, R205, P3 ;  /* 0x000000cd0300720c */ /* 0x000fe20001fa1670 */
[----:B------:R-:W-:Y:S01]  /*8280*/  FMUL.FTZ R14, R14, c[0x0][0x2ec] ;  /* 0x0000bb000e0e7a20 */ /* 0x000fe20000410000 */
[----:B------:R-:W-:Y:S01]  /*8290*/  IADD3 R2, R0, 0x19, RZ ;  /* 0x0000001900027810 */ /* 0x000fe20007ffe0ff */
[----:B------:R-:W-:Y:S01]  /*82a0*/  FMUL.FTZ R13, R13, c[0x0][0x2ec] ;  /* 0x0000bb000d0d7a20 */ /* 0x000fe20000410000 */
[----:B------:R-:W-:Y:S01]  /*82b0*/  ISETP.NE.AND P3, PT, R8, RZ, PT ;  /* 0x000000ff0800720c */ /* 0x000fe20003f65270 */
[----:B------:R-:W-:Y:S01]  /*82c0*/  MUFU.TANH R12, R12 ;  /* 0x0000000c000c7308 */ /* 0x000fe20000002400 */
[----:B------:R-:W-:Y:S01]  /*82d0*/  ISETP.LT.OR P2, PT, R3, R204, P2 ;  /* 0x000000cc0300720c */ /* 0x000fe20001741670 */
[----:B------:R-:W-:Y:S01]  /*82e0*/  FMUL.FTZ R15, R15, c[0x0][0x2ec] ;  /* 0x0000bb000f0f7a20 */ /* 0x000fe20000410000 */
[----:B------:R-:W-:Y:S01]  /*82f0*/  FSEL R148, R148, -INF , !P0 ;  /* 0xff80000094947808 */ /* 0x000fe20004000000 */
[----:B------:R-:W-:Y:S01]  /*8300*/  FMUL.FTZ R26, R26, c[0x0][0x2ec] ;  /* 0x0000bb001a1a7a20 */ /* 0x000fe20000410000 */
[----:B------:R-:W-:Y:S01]  /*8310*/  ISETP.LT.OR P0, PT, R3, R203, P1 ;  /* 0x000000cb0300720c */ /* 0x000fe20000f01670 */
[----:B------:R-:W-:Y:S01]  /*8320*/  FMUL.FTZ R24, R24, c[0x0][0x2ec] ;  /* 0x0000bb0018187a20 */ /* 0x000fe20000410000 */
[----:B------:R-:W-:Y:S01]  /*8330*/  FSEL R75, R75, -INF , !P4 ;  /* 0xff8000004b4b7808 */ /* 0x000fe20006000000 */
[----:B------:R-:W-:Y:S01]  /*8340*/  MUFU.TANH R14, R14 ;  /* 0x0000000e000e7308 */ /* 0x000fe20000002400 */
[----:B------:R-:W-:Y:S01]  /*8350*/  P2R R3, PR, RZ, 0x4 ;  /* 0x00000004ff037803 */ /* 0x000fe20000000000 */
[----:B------:R-:W-:Y:S01]  /*8360*/  FMUL.FTZ R25, R25, c[0x0][0x2ec] ;  /* 0x0000bb0019197a20 */ /* 0x000fe20000410000 */
[----:B------:R-:W-:Y:S01]  /*8370*/  ISETP.GE.AND P4, PT, R2, R210, PT ;  /* 0x000000d20200720c */ /* 0x000fe20003f86270 */
[----:B------:R-:W-:Y:S01]  /*8380*/  FMUL.FTZ R27, R27, c[0x0][0x2ec] ;  /* 0x0000bb001b1b7a20 */ /* 0x000fe20000410000 */
[----:B------:R-:W-:-:S02]  /*8390*/  FSEL R147, R150, -INF , !P3 ;  /* 0xff80000096937808 */ /* 0x000fc40005800000 */
[C---:B------:R-:W-:Y:S01]  /*83a0*/  ISETP.GE.AND P3, PT, R2.reuse, R209, PT ;  /* 0x000000d10200720c */ /* 0x040fe20003f66270 */
[----:B------:R1:W1:Y:S01]  /*83b0*/  MUFU.TANH R150, R17 ;  /* 0x0000001100967308 */ /* 0x0002620000002400 */
[C---:B------:R-:W-:Y:S02]  /*83c0*/  ISETP.GE.AND P2, PT, R2.reuse, R208, PT ;  /* 0x000000d00200720c */ /* 0x040fe40003f46270 */
[----:B------:R-:W-:Y:S02]  /*83d0*/  ISETP.GE.AND P1, PT, R2, R207, PT ;  /* 0x000000cf0200720c */ /* 0x000fe40003f26270 */
[----:B---3--:R-:W-:Y:S02]  /*83e0*/  FSEL R158, R158, -INF , !P6 ;  /* 0xff8000009e9e7808 */ /* 0x008fe40007000000 */
[----:B------:R-:W-:Y:S01]  /*83f0*/  FSEL R171, R76, -INF , !P5 ;  /* 0xff8000004cab7808 */ /* 0x000fe20006800000 */
[----:B------:R-:W-:Y:S01]  /*8400*/  MUFU.TANH R13, R13 ;  /* 0x0000000d000d7308 */ /* 0x000fe20000002400 */
[----:B------:R-:W-:-:S02]  /*8410*/  ISETP.LT.OR P6, PT, R2, R206, P4 ;  /* 0x000000ce0200720c */ /* 0x000fc400027c1670 */
[----:B------:R-:W-:Y:S02]  /*8420*/  ISETP.NE.AND P4, PT, R3, RZ, PT ;  /* 0x000000ff0300720c */ /* 0x000fe40003f85270 */
[C---:B------:R-:W-:Y:S02]  /*8430*/  ISETP.LT.OR P5, PT, R2.reuse, R205, P3 ;  /* 0x000000cd0200720c */ /* 0x040fe40001fa1670 */
[C---:B------:R-:W-:Y:S01]  /*8440*/  ISETP.LT.OR P2, PT, R2.reuse, R204, P2 ;  /* 0x000000cc0200720c */ /* 0x040fe20001741670 */
[----:B------:R-:W-:Y:S01]  /*8450*/  MUFU.TANH R15, R15 ;  /* 0x0000000f000f7308 */ /* 0x000fe20000002400 */
[----:B------:R-:W-:Y:S02]  /*8460*/  ISETP.LT.OR P1, PT, R2, R203, P1 ;  /* 0x000000cb0200720c */ /* 0x000fe40000f21670 */
[----:B------:R-:W-:Y:S02]  /*8470*/  IADD3 R2, R0, 0x20, RZ ;  /* 0x0000002000027810 */ /* 0x000fe40007ffe0ff */
[----:B-1----:R-:W-:-:S02]  /*8480*/  FSEL R18, R69, -INF , !P4 ;  /* 0xff80000045127808 */ /* 0x002fc40006000000 */
[----:B------:R-:W-:Y:S01]  /*8490*/  P2R R8, PR, RZ, 0x4 ;  /* 0x00000004ff087803 */ /* 0x000fe20000000000 */
[----:B------:R-:W-:Y:S01]  /*84a0*/  MUFU.TANH R26, R26 ;  /* 0x0000001a001a7308 */ /* 0x000fe20000002400 */
[----:B------:R-:W-:Y:S02]  /*84b0*/  P2R R3, PR, RZ, 0x2 ;  /* 0x00000002ff037803 */ /* 0x000fe40000000000 */
[C---:B------:R-:W-:Y:S02]  /*84c0*/  ISETP.GE.AND P4, PT, R2.reuse, R210, PT ;  /* 0x000000d20200720c */ /* 0x040fe40003f86270 */
[C---:B------:R-:W-:Y:S02]  /*84d0*/  ISETP.GE.AND P3, PT, R2.reuse, R209, PT ;  /* 0x000000d10200720c */ /* 0x040fe40003f66270 */
[C---:B------:R-:W-:Y:S01]  /*84e0*/  ISETP.GE.AND P2, PT, R2.reuse, R208, PT ;  /* 0x000000d00200720c */ /* 0x040fe20003f46270 */
[----:B------:R-:W-:Y:S01]  /*84f0*/  MUFU.TANH R24, R24 ;  /* 0x0000001800187308 */ /* 0x000fe20000002400 */
[----:B------:R-:W-:-:S02]  /*8500*/  ISETP.GE.AND P1, PT, R2, R207, PT ;  /* 0x000000cf0200720c */ /* 0x000fc40003f26270 */
[----:B------:R-:W-:Y:S02]  /*8510*/  FSEL R154, R156, -INF , !P6 ;  /* 0xff8000009c9a7808 */ /* 0x000fe40007000000 */
[----:B------:R-:W-:Y:S02]  /*8520*/  FSEL R145, R67, -INF , !P0 ;  /* 0xff80000043917808 */ /* 0x000fe40004000000 */
[----:B------:R-:W-:Y:S01]  /*8530*/  FSEL R166, R166, -INF , !P5 ;  /* 0xff800000a6a67808 */ /* 0x000fe20006800000 */
[----:B------:R-:W-:Y:S01]  /*8540*/  MUFU.TANH R25, R25 ;  /* 0x0000001900197308 */ /* 0x000fe20000002400 */
[----:B------:R-:W-:Y:S02]  /*8550*/  ISETP.LT.OR P6, PT, R2, R206, P4 ;  /* 0x000000ce0200720c */ /* 0x000fe400027c1670 */
[----:B------:R-:W-:Y:S02]  /*8560*/  ISETP.NE.AND P4, PT, R8, RZ, PT ;  /* 0x000000ff0800720c */ /* 0x000fe40003f85270 */
[C---:B------:R-:W-:Y:S01]  /*8570*/  ISETP.LT.OR P5, PT, R2.reuse, R205, P3 ;  /* 0x000000cd0200720c */ /* 0x040fe20001fa1670 */
[----:B------:R-:W-:Y:S01]  /*8580*/  HMMA.16816.F32 R8, R20, R4, R40 ;  /* 0x000000041408723c */ /* 0x000fe20000001828 */
[C---:B------:R-:W-:Y:S01]  /*8590*/  ISETP.LT.OR P2, PT, R2.reuse, R204, P2 ;  /* 0x000000cc0200720c */ /* 0x040fe20001741670 */
[----:B------:R-:W-:Y:S01]  /*85a0*/  MUFU.TANH R27, R27 ;  /* 0x0000001b001b7308 */ /* 0x000fe20000002400 */
[----:B------:R-:W-:-:S02]  /*85b0*/  ISETP.LT.OR P0, PT, R2, R203, P1 ;  /* 0x000000cb0200720c */ /* 0x000fc40000f01670 */
[----:B------:R-:W-:Y:S02]  /*85c0*/  ISETP.NE.AND P3, PT, R3, RZ, PT ;  /* 0x000000ff0300720c */ /* 0x000fe40003f65270 */
[----:B------:R-:W-:Y:S01]  /*85d0*/  IADD3 R2, R0, 0x21, RZ ;  /* 0x0000002100027810 */ /* 0x000fe20007ffe0ff */
[----:B------:R-:W-:Y:S01]  /*85e0*/  HMMA.16816.F32 R20, R20, R6, R28 ;  /* 0x000000061414723c */ /* 0x000fe2000000181c */
[----:B------:R-:W-:Y:S02]  /*85f0*/  FSEL R17, R77, -INF , !P4 ;  /* 0xff8000004d117808 */ /* 0x000fe40006000000 */
[----:B------:R-:W-:Y:S02]  /*8600*/  P2R R3, PR, RZ, 0x4 ;  /* 0x00000004ff037803 */ /* 0x000fe40000000000 */
[----:B------:R-:W-:Y:S02]  /*8610*/  ISETP.GE.AND P4, PT, R2, R210, PT ;  /* 0x000000d20200720c */ /* 0x000fe40003f86270 */
[----:B--2---:R-:W-:-:S02]  /*8620*/  FSEL R144, R68, -INF , !P3 ;  /* 0xff80000044907808 */ /* 0x004fc40005800000 */
[C---:B------:R-:W-:Y:S02]  /*8630*/  ISETP.GE.AND P3, PT, R2.reuse, R209, PT ;  /* 0x000000d10200720c */ /* 0x040fe40003f66270 */
[C---:B------:R-:W-:Y:S02]  /*8640*/  ISETP.GE.AND P2, PT, R2.reuse, R208, PT ;  /* 0x000000d00200720c */ /* 0x040fe40003f46270 */
[----:B------:R-:W-:Y:S02]  /*8650*/  ISETP.GE.AND P1, PT, R2, R207, PT ;  /* 0x000000cf0200720c */ /* 0x000fe40003f26270 */
[----:B------:R-:W-:Y:S01]  /*8660*/  FSEL R149, R149, -INF , !P6 ;  /* 0xff80000095957808 */ /* 0x000fe20007000000 */
[----:B------:R-:W-:Y:S01]  /*8670*/  FMUL.FTZ R8, R8, c[0x0][0x2ec] ;  /* 0x0000bb0008087a20 */ /* 0x000fe20000410000 */
[----:B------:R-:W-:Y:S01]  /*8680*/  FSEL R212, R66, -INF , !P5 ;  /* 0xff80000042d47808 */ /* 0x000fe20006800000 */
[----:B------:R-:W-:Y:S01]  /*8690*/  FMUL.FTZ R10, R10, c[0x0][0x2ec] ;  /* 0x0000bb000a0a7a20 */ /* 0x000fe20000410000 */
[C---:B------:R-:W-:Y:S01]  /*86a0*/  ISETP.LT.OR P6, PT, R2.reuse, R206, P4 ;  /* 0x000000ce0200720c */ /* 0x040fe200027c1670 */
[----:B------:R-:W-:Y:S01]  /*86b0*/  FMUL.FTZ R9, R9, c[0x0][0x2ec] ;  /* 0x0000bb0009097a20 */ /* 0x000fe20000410000 */
[----:B------:R-:W-:Y:S01]  /*86c0*/  ISETP.NE.AND P4, PT, R3, RZ, PT ;  /* 0x000000ff0300720c */ /* 0x000fe20003f85270 */
[----:B------:R-:W1:Y:S01]  /*86d0*/  MUFU.TANH R8, R8 ;  /* 0x0000000800087308 */ /* 0x000e620000002400 */
[----:B------:R-:W-:Y:S01]  /*86e0*/  ISETP.LT.OR P5, PT, R2, R205, P3 ;  /* 0x000000cd0200720c */ /* 0x000fe20001fa1670 */
[----:B------:R-:W-:Y:S01]  /*86f0*/  FMUL.FTZ R20, R20, c[0x0][0x2ec] ;  /* 0x0000bb0014147a20 */ /* 0x000fe20000410000 */
[C---:B------:R-:W-:Y:S01]  /*8700*/  ISETP.LT.OR P2, PT, R2.reuse, R204, P2 ;  /* 0x000000cc0200720c */ /* 0x040fe20001741670 */
[----:B------:R-:W-:Y:S01]  /*8710*/  FMUL.FTZ R11, R11, c[0x0][0x2ec] ;  /* 0x0000bb000b0b7a20 */ /* 0x000fe20000410000 */
[----:B------:R-:W-:Y:S01]  /*8720*/  ISETP.LT.OR P1, PT, R2, R203, P1 ;  /* 0x000000cb0200720c */ /* 0x000fe20000f21670 */
[----:B------:R-:W-:Y:S01]  /*8730*/  FMUL.FTZ R21, R21, c[0x0][0x2ec] ;  /* 0x0000bb0015157a20 */ /* 0x000fe20000410000 */
[----:B------:R-:W-:Y:S01]  /*8740*/  IADD3 R2, R0, 0x28, RZ ;  /* 0x0000002800027810 */ /* 0x000fe20007ffe0ff */
[----:B------:R-:W2:Y:S01]  /*8750*/  MUFU.TANH R10, R10 ;  /* 0x0000000a000a7308 */ /* 0x000ea20000002400 */
[----:B------:R-:W-:-:S02]  /*8760*/  FSEL R162, R162, -INF , !P4 ;  /* 0xff800000a2a27808 */ /* 0x000fc40006000000 */
[----:B------:R-:W-:Y:S02]  /*8770*/  P2R R4, PR, RZ, 0x4 ;  /* 0x00000004ff047803 */ /* 0x000fe40000000000 */
[----:B------:R-:W-:Y:S02]  /*8780*/  P2R R3, PR, RZ, 0x2 ;  /* 0x00000002ff037803 */ /* 0x000fe40000000000 */
[C---:B------:R-:W-:Y:S01]  /*8790*/  ISETP.GE.AND P4, PT, R2.reuse, R210, PT ;  /* 0x000000d20200720c */ /* 0x040fe20003f86270 */
[----:B------:R-:W3:Y:S01]  /*87a0*/  MUFU.TANH R20, R20 ;  /* 0x0000001400147308 */ /* 0x000ee20000002400 */
[C---:B------:R-:W-:Y:S02]  /*87b0*/  ISETP.GE.AND P3, PT, R2.reuse, R209, PT ;  /* 0x000000d10200720c */ /* 0x040fe40003f66270 */
[C---:B------:R-:W-:Y:S02]  /*87c0*/  ISETP.GE.AND P2, PT, R2.reuse, R208, PT ;  /* 0x000000d00200720c */ /* 0x040fe40003f46270 */
[----:B------:R-:W-:-:S02]  /*87d0*/  ISETP.GE.AND P1, PT, R2, R207, PT ;  /* 0x000000cf0200720c */ /* 0x000fc40003f26270 */
[----:B------:R-:W-:Y:S01]  /*87e0*/  FSEL R155, R78, -INF , !P6 ;  /* 0xff8000004e9b7808 */ /* 0x000fe20007000000 */
[----:B------:R-:W1:Y:S01]  /*87f0*/  MUFU.TANH R9, R9 ;  /* 0x0000000900097308 */ /* 0x000e620000002400 */
[----:B----4-:R-:W-:Y:S02]  /*8800*/  FSEL R170, R170, -INF , !P0 ;  /* 0xff800000aaaa7808 */ /* 0x010fe40004000000 */
[----:B-----5:R-:W-:Y:S02]  /*8810*/  FSEL R187, R187, -INF , !P5 ;  /* 0xff800000bbbb7808 */ /* 0x020fe40006800000 */
[----:B------:R-:W-:Y:S02]  /*8820*/  ISETP.LT.OR P6, PT, R2, R206, P4 ;  /* 0x000000ce0200720c */ /* 0x000fe400027c1670 */
[----:B------:R-:W-:Y:S01]  /*8830*/  ISETP.NE.AND P4, PT, R4, RZ, PT ;  /* 0x000000ff0400720c */ /* 0x000fe20003f85270 */
[----:B------:R-:W4:Y:S01]  /*8840*/  MUFU.TANH R11, R11 ;  /* 0x0000000b000b7308 */ /* 0x000f220000002400 */
[----:B------:R-:W-:-:S02]  /*8850*/  ISETP.LT.OR P5, PT, R2, R205, P3 ;  /* 0x000000cd0200720c */ /* 0x000fc40001fa1670 */
[C---:B------:R-:W-:Y:S02]  /*8860*/  ISETP.LT.OR P2, PT, R2.reuse, R204, P2 ;  /* 0x000000cc0200720c */ /* 0x040fe40001741670 */
[----:B------:R-:W-:Y:S02]  /*8870*/  ISETP.LT.OR P0, PT, R2, R203, P1 ;  /* 0x000000cb0200720c */ /* 0x000fe40000f01670 */
[----:B------:R-:W-:Y:S02]  /*8880*/  ISETP.NE.AND P3, PT, R3, RZ, PT ;  /* 0x000000ff0300720c */ /* 0x000fe40003f65270 */
[----:B------:R-:W-:Y:S02]  /*8890*/  IADD3 R2, R0, 0x29, RZ ;  /* 0x0000002900027810 */ /* 0x000fe40007ffe0ff */
[----:B------:R-:W-:Y:S02]  /*88a0*/  FSEL R161, R161, -INF , !P4 ;  /* 0xff800000a1a17808 */ /* 0x000fe40006000000 */
[----:B------:R-:W-:-:S02]  /*88b0*/  P2R R3, PR, RZ, 0x4 ;  /* 0x00000004ff037803 */ /* 0x000fc40000000000 */
[C---:B------:R-:W-:Y:S02]  /*88c0*/  ISETP.GE.AND P4, PT, R2.reuse, R210, PT ;  /* 0x000000d20200720c */ /* 0x040fe40003f86270 */
[----:B------:R-:W-:Y:S02]  /*88d0*/  FSEL R169, R169, -INF , !P3 ;  /* 0xff800000a9a97808 */ /* 0x000fe40005800000 */
[C---:B------:R-:W-:Y:S02]  /*88e0*/  ISETP.GE.AND P3, PT, R2.reuse, R209, PT ;  /* 0x000000d10200720c */ /* 0x040fe40003f66270 */
[C---:B------:R-:W-:Y:S02]  /*88f0*/  ISETP.GE.AND P2, PT, R2.reuse, R208, PT ;  /* 0x000000d00200720c */ /* 0x040fe40003f46270 */
[----:B------:R-:W-:Y:S02]  /*8900*/  ISETP.GE.AND P1, PT, R2, R207, PT ;  /* 0x000000cf0200720c */ /* 0x000fe40003f26270 */
[----:B------:R-:W-:-:S02]  /*8910*/  FSEL R151, R151, -INF , !P6 ;  /* 0xff80000097977808 */ /* 0x000fc40007000000 */
[----:B------:R-:W-:Y:S02]  /*8920*/  FSEL R185, R38, -INF , !P5 ;  /* 0xff80000026b97808 */ /* 0x000fe40006800000 */
[C---:B------:R-:W-:Y:S02]  /*8930*/  ISETP.LT.OR P6, PT, R2.reuse, R206, P4 ;  /* 0x000000ce0200720c */ /* 0x040fe400027c1670 */
[----:B------:R-:W-:Y:S02]  /*8940*/  ISETP.NE.AND P4, PT, R3, RZ, PT ;  /* 0x000000ff0300720c */ /* 0x000fe40003f85270 */
[C---:B------:R-:W-:Y:S02]  /*8950*/  ISETP.LT.OR P5, PT, R2.reuse, R205, P3 ;  /* 0x000000cd0200720c */ /* 0x040fe40001fa1670 */
[C---:B------:R-:W-:Y:S02]  /*8960*/  ISETP.LT.OR P2, PT, R2.reuse, R204, P2 ;  /* 0x000000cc0200720c */ /* 0x040fe40001741670 */
[----:B------:R-:W-:-:S02]  /*8970*/  ISETP.LT.OR P1, PT, R2, R203, P1 ;  /* 0x000000cb0200720c */ /* 0x000fc40000f21670 */
[----:B------:R-:W-:Y:S02]  /*8980*/  IADD3 R2, R0, 0x30, RZ ;  /* 0x0000003000027810 */ /* 0x000fe40007ffe0ff */
[----:B------:R-:W-:Y:S02]  /*8990*/  FSEL R157, R157, -INF , !P4 ;  /* 0xff8000009d9d7808 */ /* 0x000fe40006000000 */
[----:B------:R-:W-:Y:S02]  /*89a0*/  P2R R4, PR, RZ, 0x4 ;  /* 0x00000004ff047803 */ /* 0x000fe40000000000 */
[C---:B------:R-:W-:Y:S02]  /*89b0*/  ISETP.GE.AND P4, PT, R2.reuse, R210, PT ;  /* 0x000000d20200720c */ /* 0x040fe40003f86270 */
[----:B------:R-:W-:Y:S02]  /*89c0*/  ISETP.GE.AND P3, PT, R2, R209, PT ;  /* 0x000000d10200720c */ /* 0x000fe40003f66270 */
[----:B------:R-:W-:-:S02]  /*89d0*/  P2R R3, PR, RZ, 0x2 ;  /* 0x00000002ff037803 */ /* 0x000fc40000000000 */
[C---:B------:R-:W-:Y:S02]  /*89e0*/  ISETP.GE.AND P2, PT, R2.reuse, R208, PT ;  /* 0x000000d00200720c */ /* 0x040fe40003f46270 */
[----:B------:R-:W-:Y:S02]  /*89f0*/  FSEL R172, R37, -INF , !P6 ;  /* 0xff80000025ac7808 */ /* 0x000fe40007000000 */
[----:B------:R-:W-:Y:S02]  /*8a00*/  FSEL R180, R39, -INF , !P5 ;  /* 0xff80000027b47808 */ /* 0x000fe40006800000 */
[C---:B------:R-:W-:Y:S02]  /*8a10*/  ISETP.LT.OR P6, PT, R2.reuse, R206, P4 ;  /* 0x000000ce0200720c */ /* 0x040fe400027c1670 */
[----:B------:R-:W-:Y:S02]  /*8a20*/  ISETP.LT.OR P5, PT, R2, R205, P3 ;  /* 0x000000cd0200720c */ /* 0x000fe40001fa1670 */
[----:B------:R-:W-:-:S02]  /*8a30*/  ISETP.NE.AND P4, PT, R4, RZ, PT ;  /* 0x000000ff0400720c */ /* 0x000fc40003f85270 */
[----:B------:R-:W-:Y:S02]  /*8a40*/  ISETP.NE.AND P3, PT, R3, RZ, PT ;  /* 0x000000ff0300720c */ /* 0x000fe40003f65270 */
[----:B------:R-:W-:Y:S02]  /*8a50*/  ISETP.LT.OR P2, PT, R2, R204, P2 ;  /* 0x000000cc0200720c */ /* 0x000fe40001741670 */
[----:B------:R-:W-:Y:S02]  /*8a60*/  IADD3 R3, R0, 0x31, RZ ;  /* 0x0000003100037810 */ /* 0x000fe40007ffe0ff */
[----:B------:R-:W-:Y:S02]  /*8a70*/  ISETP.GE.AND P1, PT, R2, R207, PT ;  /* 0x000000cf0200720c */ /* 0x000fe40003f26270 */
[----:B------:R-:W-:Y:S02]  /*8a80*/  P2R R4, PR, RZ, 0x4 ;  /* 0x00000004ff047803 */ /* 0x000fe40000000000 */
[----:B------:R-:W-:-:S02]  /*8a90*/  FSEL R150, R150, -INF , !P4 ;  /* 0xff80000096967808 */ /* 0x000fc40006000000 */
[----:B------:R-:W-:Y:S02]  /*8aa0*/  FSEL R164, R16, -INF , !P0 ;  /* 0xff80000010a47808 */ /* 0x000fe40004000000 */
[C---:B------:R-:W-:Y:S02]  /*8ab0*/  ISETP.GE.AND P4, PT, R3.reuse, R210, PT ;  /* 0x000000d20300720c */ /* 0x040fe40003f86270 */
[C---:B------:R-:W-:Y:S02]  /*8ac0*/  ISETP.GE.AND P2, PT, R3.reuse, R208, PT ;  /* 0x000000d00300720c */ /* 0x040fe40003f46270 */
[----:B------:R-:W-:Y:S02]  /*8ad0*/  ISETP.LT.OR P0, PT, R2, R203, P1 ;  /* 0x000000cb0200720c */ /* 0x000fe40000f01670 */
[----:B------:R-:W-:Y:S02]  /*8ae0*/  ISETP.GE.AND P1, PT, R3, R207, PT ;  /* 0x000000cf0300720c */ /* 0x000fe40003f26270 */
[----:B------:R-:W-:-:S02]  /*8af0*/  FSEL R167, R12, -INF , !P6 ;  /* 0xff8000000ca77808 */ /* 0x000fc40007000000 */
[----:B------:R-:W-:Y:S02]  /*8b00*/  FSEL R163, R19, -INF , !P3 ;  /* 0xff80000013a37808 */ /* 0x000fe40005800000 */
[C---:B------:R-:W-:Y:S02]  /*8b10*/  ISETP.LT.OR P6, PT, R3.reuse, R206, P4 ;  /* 0x000000ce0300720c */ /* 0x040fe400027c1670 */
[C---:B------:R-:W-:Y:S02]  /*8b20*/  ISETP.LT.OR P2, PT, R3.reuse, R204, P2 ;  /* 0x000000cc0300720c */ /* 0x040fe40001741670 */
[----:B------:R-:W-:Y:S02]  /*8b30*/  IADD3 R2, R0, 0x38, RZ ;  /* 0x0000003800027810 */ /* 0x000fe40007ffe0ff */
[----:B------:R-:W-:Y:S02]  /*8b40*/  ISETP.GE.AND P3, PT, R3, R209, PT ;  /* 0x000000d10300720c */ /* 0x000fe40003f66270 */
[----:B------:R-:W-:-:S02]  /*8b50*/  ISETP.NE.AND P4, PT, R4, RZ, PT ;  /* 0x000000ff0400720c */ /* 0x000fc40003f85270 */
[C---:B------:R-:W-:Y:S02]  /*8b60*/  ISETP.LT.OR P1, PT, R3.reuse, R203, P1 ;  /* 0x000000cb0300720c */ /* 0x040fe40000f21670 */
[----:B------:R-:W-:Y:S02]  /*8b70*/  FSEL R216, R14, -INF , !P5 ;  /* 0xff8000000ed87808 */ /* 0x000fe40006800000 */
[----:B------:R-:W-:Y:S02]  /*8b80*/  P2R R4, PR, RZ, 0x4 ;  /* 0x00000004ff047803 */ /* 0x000fe40000000000 */
[----:B------:R-:W-:Y:S02]  /*8b90*/  ISETP.LT.OR P5, PT, R3, R205, P3 ;  /* 0x000000cd0300720c */ /* 0x000fe40001fa1670 */
[----:B-1----:R-:W-:Y:S02]  /*8ba0*/  FSEL R179, R8, -INF , !P4 ;  /* 0xff80000008b37808 */ /* 0x002fe40006000000 */
[----:B------:R-:W-:-:S02]  /*8bb0*/  ISETP.GE.AND P2, PT, R2, R208, PT ;  /* 0x000000d00200720c */ /* 0x000fc40003f46270 */
[C---:B------:R-:W-:Y:S02]  /*8bc0*/  ISETP.GE.AND P4, PT, R2.reuse, R210, PT ;  /* 0x000000d20200720c */ /* 0x040fe40003f86270 */
[----:B------:R-:W-:Y:S02]  /*8bd0*/  P2R R3, PR, RZ, 0x2 ;  /* 0x00000002ff037803 */ /* 0x000fe40000000000 */
[C---:B------:R-:W-:Y:S02]  /*8be0*/  ISETP.GE.AND P3, PT, R2.reuse, R209, PT ;  /* 0x000000d10200720c */ /* 0x040fe40003f66270 */
[----:B------:R-:W-:Y:S02]  /*8bf0*/  ISETP.GE.AND P1, PT, R2, R207, PT ;  /* 0x000000cf0200720c */ /* 0x000fe40003f26270 */
[----:B------:R-:W-:Y:S02]  /*8c00*/  FSEL R168, R13, -INF , !P6 ;  /* 0xff8000000da87808 */ /* 0x000fe40007000000 */
[----:B------:R-:W-:-:S02]  /*8c10*/  FSEL R215, R15, -INF , !P5 ;  /* 0xff8000000fd77808 */ /* 0x000fc40006800000 */
[----:B------:R-:W-:Y:S02]  /*8c20*/  ISETP.LT.OR P6, PT, R2, R204, P2 ;  /* 0x000000cc0200720c */ /* 0x000fe400017c1670 */
[----:B--2---:R-:W-:Y:S02]  /*8c30*/  FSEL R186, R10, -INF , !P0 ;  /* 0xff8000000aba7808 */ /* 0x004fe40004000000 */
[----:B------:R-:W-:Y:S02]  /*8c40*/  ISETP.LT.OR P5, PT, R2, R206, P4 ;  /* 0x000000ce0200720c */ /* 0x000fe400027a1670 */
[----:B------:R-:W-:Y:S01]  /*8c50*/  ISETP.NE.AND P2, PT, R3, RZ, PT ;  /* 0x000000ff0300720c */ /* 0x000fe20003f45270 */
[----:B------:R-:W-:Y:S01]  /*8c60*/  FMUL.FTZ R3, R22, c[0x0][0x2ec] ;  /* 0x0000bb0016037a20 */ /* 0x000fe20000410000 */
[C---:B------:R-:W-:Y:S02]  /*8c70*/  ISETP.LT.OR P4, PT, R2.reuse, R205, P3 ;  /* 0x000000cd0200720c */ /* 0x040fe40001f81670 */
[----:B------:R-:W-:Y:S01]  /*8c80*/  ISETP.LT.OR P0, PT, R2, R203, P1 ;  /* 0x000000cb0200720c */ /* 0x000fe20000f01670 */
[----:B------:R-:W-:Y:S01]  /*8c90*/  FMUL.FTZ R2, R23, c[0x0][0x2ec] ;  /* 0x0000bb0017027a20 */ /* 0x000fe20000410000 */
[----:B------:R-:W-:Y:S01]  /*8ca0*/  ISETP.NE.AND P3, PT, R4, RZ, PT ;  /* 0x000000ff0400720c */ /* 0x000fe20003f65270 */
[----:B------:R-:W1:Y:S01]  /*8cb0*/  MUFU.TANH R3, R3 ;  /* 0x0000000300037308 */ /* 0x000e620000002400 */
[----:B---3--:R-:W-:-:S02]  /*8cc0*/  FSEL R176, R20, -INF , !P6 ;  /* 0xff80000014b07808 */ /* 0x008fc40007000000 */
[----:B------:R-:W-:Y:S02]  /*8cd0*/  IADD3 R0, R0, 0x39, RZ ;  /* 0x0000003900007810 */ /* 0x000fe40007ffe0ff */
[----:B------:R-:W-:Y:S02]  /*8ce0*/  ISETP.GT.AND P6, PT, R184, R246, PT ;  /* 0x000000f6b800720c */ /* 0x000fe40003fc4270 */
[----:B------:R-:W-:Y:S01]  /*8cf0*/  FSEL R178, R9, -INF , !P3 ;  /* 0xff80000009b27808 */ /* 0x000fe20005800000 */
[----:B------:R-:W2:Y:S01]  /*8d00*/  MUFU.TANH R4, R21 ;  /* 0x0000001500047308 */ /* 0x000ea20000002400 */
[C---:B------:R-:W-:Y:S02]  /*8d10*/  ISETP.GE.AND P3, PT, R0.reuse, R210, PT ;  /* 0x000000d20000720c */ /* 0x040fe40003f66270 */
[----:B----4-:R-:W-:Y:S02]  /*8d20*/  FSEL R183, R11, -INF , !P2 ;  /* 0xff8000000bb77808 */ /* 0x010fe40005000000 */
[----:B------:R-:W-:-:S02]  /*8d30*/  ISETP.GE.AND P2, PT, R0, R209, PT ;  /* 0x000000d10000720c */ /* 0x000fc40003f46270 */
[----:B------:R-:W-:Y:S01]  /*8d40*/  ISETP.GE.AND P1, PT, R0, R208, PT ;  /* 0x000000d00000720c */ /* 0x000fe20003f26270 */
[----:B------:R-:W3:Y:S01]  /*8d50*/  MUFU.TANH R2, R2 ;  /* 0x0000000200027308 */ /* 0x000ee20000002400 */
[----:B------:R-:W-:Y:S02]  /*8d60*/  FSEL R214, R26, -INF , !P4 ;  /* 0xff8000001ad67808 */ /* 0x000fe40006000000 */
[----:B------:R-:W-:Y:S02]  /*8d70*/  FSEL R165, R24, -INF , !P5 ;  /* 0xff80000018a57808 */ /* 0x000fe40006800000 */
[C---:B------:R-:W-:Y:S02]  /*8d80*/  ISETP.GE.AND P4, PT, R0.reuse, R207, PT ;  /* 0x000000cf0000720c */ /* 0x040fe40003f86270 */
[C---:B------:R-:W-:Y:S02]  /*8d90*/  ISETP.LT.OR P5, PT, R0.reuse, R206, P3 ;  /* 0x000000ce0000720c */ /* 0x040fe40001fa1670 */
[----:B------:R-:W-:-:S02]  /*8da0*/  ISETP.LT.OR P3, PT, R0, R205, P2 ;  /* 0x000000cd0000720c */ /* 0x000fc40001761670 */
[C---:B------:R-:W-:Y:S02]  /*8db0*/  ISETP.LT.OR P2, PT, R0.reuse, R204, P1 ;  /* 0x000000cc0000720c */ /* 0x040fe40000f41670 */
[----:B------:R-:W-:Y:S02]  /*8dc0*/  ISETP.LT.OR P1, PT, R0, R203, P4 ;  /* 0x000000cb0000720c */ /* 0x000fe40002721670 */
[----:B-1----:R-:W-:Y:S02]  /*8dd0*/  FSEL R181, R3, -INF , !P0 ;  /* 0xff80000003b57808 */ /* 0x002fe40004000000 */
[----:B------:R-:W-:Y:S02]  /*8de0*/  ISETP.NE.AND P0, PT, R229, RZ, PT ;  /* 0x000000ffe500720c */ /* 0x000fe40003f05270 */
[----:B------:R-:W-:Y:S02]  /*8df0*/  FSEL R173, R25, -INF , !P5 ;  /* 0xff80000019ad7808 */ /* 0x000fe40006800000 */
[----:B------:R-:W-:-:S02]  /*8e00*/  FSEL R213, R27, -INF , !P3 ;  /* 0xff8000001bd57808 */ /* 0x000fc40005800000 */
[----:B--2---:R-:W-:Y:S02]  /*8e10*/  FSEL R177, R4, -INF , !P2 ;  /* 0xff80000004b17808 */ /* 0x004fe40005000000 */
[----:B---3--:R-:W-:Y:S01]  /*8e20*/  FSEL R182, R2, -INF , !P1 ;  /* 0xff80000002b67808 */ /* 0x008fe20004800000 */
[----:B------:R-:W-:Y:S05]  /*8e30*/  @!P6 BRA `(.L_x_1917) ;  /* 0x000003100000e947 */ /* 0x000fea0003800000 */
[----:B------:R-:W-:Y:S01]  /*8e40*/  IADD3 R0, R230, -0x3, RZ ;  /* 0xfffffffde6007810 */ /* 0x000fe20007ffe0ff */
[----:B------:R-:W-:Y:S01]  /*8e50*/  @!P0 IMAD.MOV.U32 R7, RZ, RZ, c[0x0][0x19c] ;  /* 0x00006700ff078624 */ /* 0x000fe200078e00ff */
[----:B------:R1:W-:Y:S01]  /*8e60*/  @P0 STS.128 [R211+0x4000], RZ ;  /* 0x004000ffd3000388 */ /* 0x0003e20000000c00 */
[----:B------:R-:W-:Y:S01]  /*8e70*/  BSSY B0, `(.L_x_1918) ;  /* 0x000002c000007945 */ /* 0x000fe20003800000 */
[----:B------:R-:W-:Y:S01]  /*8e80*/  SHF.R.S32.HI R2, RZ, 0x1f, R0 ;  /* 0x0000001fff027819 */ /* 0x000fe20000011400 */
[----:B------:R-:W-:-:S04]  /*8e90*/  IMAD.WIDE.U32 R4, R0, c[0x0][0x198], RZ ;  /* 0x0000660000047a25 */ /* 0x000fc800078e00ff */
[----:B------:R-:W-:-:S04]  /*8ea0*/  IMAD R2, R2, c[0x0][0x198], RZ ;  /* 0x0000660002027a24 */ /* 0x000fc800078e02ff */
[----:B------:R-:W-:Y:S01]  /*8eb0*/  IMAD R0, R0, c[0x0][0x19c], R2 ;  /* 0x0000670000007a24 */ /* 0x000fe200078e0202 */
[----:B------:R-:W-:-:S03]  /*8ec0*/  LEA R2, P1, R4, R236, 0x6 ;  /* 0x000000ec04027211 */ /* 0x000fc600078230ff */
[----:B------:R-:W-:Y:S01]  /*8ed0*/  IMAD.IADD R3, R5, 0x1, R0 ;  /* 0x0000000105037824 */ /* 0x000fe200078e0200 */
[-C--:B------:R-:W-:Y:S02]  /*8ee0*/  @!P0 IADD3 R0, P5, R233, R2.reuse, RZ ;  /* 0x00000002e9008210 */ /* 0x080fe40007fbe0ff */
[----:B------:R-:W-:Y:S02]  /*8ef0*/  @!P0 LEA R5, P4, R231, R2, 0x5 ;  /* 0x00000002e7058211 */ /* 0x000fe400078828ff */
[----:B------:R-:W-:Y:S02]  /*8f00*/  LEA.HI.X R3, R4, R235, R3, 0x6, P1 ;  /* 0x000000eb04037211 */ /* 0x000fe400008f3403 */
[----:B------:R-:W-:Y:S02]  /*8f10*/  @!P0 LEA R8, P3, R2, c[0x0][0x168], 0x1 ;  /* 0x00005a0002088a11 */ /* 0x000fe400078608ff */
[----:B------:R-:W-:Y:S01]  /*8f20*/  @!P0 LEA R6, P2, R0, c[0x0][0x168], 0x1 ;  /* 0x00005a0000068a11 */ /* 0x000fe200078408ff */
[----:B------:R-:W-:Y:S01]  /*8f30*/  @!P0 IMAD.X R11, R232, 0x1, R3, P5 ;  /* 0x00000001e80b8824 */ /* 0x000fe200028e0603 */
        /* <DEDUP_REMOVED lines=31> */
.L_x_1919:
[----:B------:R-:W-:Y:S05]  /*9130*/  BSYNC B0 ;  /* 0x0000000000007941 */ /* 0x000fea0003800000 */
.L_x_1918:
[----:B------:R-:W0:Y:S02]  /*9140*/  LDGDEPBAR ;  /* 0x00000000000079af */ /* 0x000e240000000000 */
.L_x_1917:
[----:B------:R-:W-:Y:S01]  /*9150*/  FMNMX.FTZ R0, R73, R48, !PT ;  /* 0x0000003049007209 */ /* 0x000fe20007810000 */
[----:B------:R-:W-:Y:S03]  /*9160*/  LDSM.16.MT88.4 R12, [R189+0x6000] ;  /* 0x00600000bd0c783b */ /* 0x000fe60000004200 */
[----:B-1----:R-:W-:Y:S01]  /*9170*/  FMNMX.FTZ R2, R57, R0, !PT ;  /* 0x0000000039027209 */ /* 0x002fe20007810000 */
        /* <DEDUP_REMOVED lines=46> */
[----:B------:R-:W-:Y:S01]  /*9460*/  FMNMX.FTZ R2, R72, R59, !PT ;  /* 0x0000003b48027209 */ /* 0x000fe20007810000 */
[----:B------:R-:W2:Y:S01]  /*9470*/  SHFL.BFLY PT, R7, R3, 0x2, 0x1f ;  /* 0x0c401f0003077f89 */ /* 0x000ea200000e0000 */
[----:B------:R-:W-:Y:S02]  /*9480*/  FMNMX.FTZ R4, R186, R4, !PT ;  /* 0x00000004ba047209 */ /* 0x000fe40007810000 */
[----:B------:R-:W-:-:S02]  /*9490*/  FMNMX.FTZ R2, R65, R2, !PT ;  /* 0x0000000241027209 */ /* 0x000fc40007810000 */
[----:B------:R-:W-:Y:S02]  /*94a0*/  FMNMX.FTZ R4, R183, R4, !PT ;  /* 0x00000004b7047209 */ /* 0x000fe40007810000 */
[----:B------:R-:W-:Y:S02]  /*94b0*/  FMNMX.FTZ R5, R64, R2, !PT ;  /* 0x0000000240057209 */ /* 0x000fe40007810000 */
[----:B------:R-:W-:Y:S02]  /*94c0*/  FMNMX.FTZ R4, R181, R4, !PT ;  /* 0x00000004b5047209 */ /* 0x000fe40007810000 */
[----:B------:R-:W-:Y:S02]  /*94d0*/  FMNMX.FTZ R5, R74, R5, !PT ;  /* 0x000000054a057209 */ /* 0x000fe40007810000 */
[----:B------:R-:W-:Y:S02]  /*94e0*/  FMNMX.FTZ R4, R182, R4, !PT ;  /* 0x00000004b6047209 */ /* 0x000fe40007810000 */
        /* <DEDUP_REMOVED lines=39> */
[----:B--2---:R-:W-:-:S07]  /*9760*/  FFMA.FTZ R5, R36, c[0x0][0x23c], -R3 ;  /* 0x00008f0024057a23 */ /* 0x004fce0000010803 */
        /* <DEDUP_REMOVED lines=32> */
[-C--:B------:R-:W-:Y:S01]  /*9970*/  FMUL.FTZ R120, R120, R78.reuse ;  /* 0x0000004e78787220 */ /* 0x080fe20000410000 */
        /* <DEDUP_REMOVED lines=68> */
[----:B------:R-:W-:-:S02]  /*9dc0*/  FMUL.FTZ R92, R92, R76 ;  /* 0x0000004c5c5c7220 */ /* 0x000fc40000410000 */
[----:B------:R-:W-:Y:S02]  /*9dd0*/  FMUL.FTZ R93, R93, R76 ;  /* 0x0000004c5d5d7220 */ /* 0x000fe40000410000 */
[----:B--2---:R-:W-:Y:S02]  /*9de0*/  FFMA.FTZ R9, R146, c[0x0][0x23c], -R0 ;  /* 0x00008f0092097a23 */ /* 0x004fe40000010800 */
[-C--:B---3--:R-:W-:Y:S01]  /*9df0*/  FMUL.FTZ R82, R82, R11.reuse ;  /* 0x0000000b52527220 */ /* 0x088fe20000410000 */
[----:B------:R-:W-:Y:S01]  /*9e00*/  HMMA.16816.F32 R52, R4, R26, R120 ;  /* 0x0000001a0434723c */ /* 0x000fe20000001878 */
[----:B------:R1:W-:Y:S01]  /*9e10*/  MUFU.EX2 R236, R9 ;  /* 0x0000000900ec7308 */ /* 0x0003e20000000800 */
[-C--:B------:R-:W-:Y:S02]  /*9e20*/  FMUL.FTZ R83, R83, R11.reuse ;  /* 0x0000000b53537220 */ /* 0x080fe40000410000 */
[-C--:B------:R-:W-:Y:S02]  /*9e30*/  FMUL.FTZ R94, R94, R11.reuse ;  /* 0x0000000b5e5e7220 */ /* 0x080fe40000410000 */
[----:B------:R-:W-:-:S02]  /*9e40*/  FMUL.FTZ R95, R95, R11 ;  /* 0x0000000b5f5f7220 */ /* 0x000fc40000410000 */
[C---:B------:R-:W-:Y:S01]  /*9e50*/  HMMA.16816.F32 R48, R4.reuse, R28, R132 ;  /* 0x0000001c0430723c */ /* 0x040fe20000001884 */
[-C--:B------:R-:W-:Y:S02]  /*9e60*/  FMUL.FTZ R96, R96, R76.reuse ;  /* 0x0000004c60607220 */ /* 0x080fe40000410000 */
[-C--:B------:R-:W-:Y:S02]  /*9e70*/  FMUL.FTZ R97, R97, R76.reuse ;  /* 0x0000004c61617220 */ /* 0x080fe40000410000 */
[-C--:B------:R-:W-:Y:S02]  /*9e80*/  FMUL.FTZ R98, R98, R11.reuse ;  /* 0x0000000b62627220 */ /* 0x080fe40000410000 */
[----:B------:R-:W-:Y:S01]  /*9e90*/  FMUL.FTZ R99, R99, R11 ;  /* 0x0000000b63637220 */ /* 0x000fe20000410000 */
[----:B------:R-:W-:Y:S01]  /*9ea0*/  HMMA.16816.F32 R40, R4, R30, R136 ;  /* 0x0000001e0428723c */ /* 0x000fe20000001888 */
[----:B-1----:R-:W-:Y:S02]  /*9eb0*/  FFMA.FTZ R9, R75, c[0x0][0x23c], -R3 ;  /* 0x00008f004b097a23 */ /* 0x002fe40000010803 */
[----:B------:R-:W-:-:S02]  /*9ec0*/  FMUL.FTZ R108, R108, R76 ;  /* 0x0000004c6c6c7220 */ /* 0x000fc40000410000 */
[----:B------:R1:W-:Y:S01]  /*9ed0*/  MUFU.EX2 R234, R9 ;  /* 0x0000000900ea7308 */ /* 0x0003e20000000800 */
[-C--:B------:R-:W-:Y:S01]  /*9ee0*/  FMUL.FTZ R109, R109, R76.reuse ;  /* 0x0000004c6d6d7220 */ /* 0x080fe20000410000 */
[----:B------:R-:W-:Y:S01]  /*9ef0*/  F2FP.PACK_AB R4, R88, R91 ;  /* 0x0000005b5804723e */ /* 0x000fe200000000ff */
[----:B------:R-:W-:Y:S01]  /*9f00*/  FMUL.FTZ R110, R110, R11 ;  /* 0x0000000b6e6e7220 */ /* 0x000fe20000410000 */
[----:B------:R-:W-:Y:S01]  /*9f10*/  F2FP.PACK_AB R5, R244, R245 ;  /* 0x000000f5f405723e */ /* 0x000fe200000000ff */
[----:B------:R-:W-:Y:S01]  /*9f20*/  FMUL.FTZ R111, R111, R11 ;  /* 0x0000000b6f6f7220 */ /* 0x000fe20000410000 */
[----:B------:R-:W-:Y:S01]  /*9f30*/  F2FP.PACK_AB R6, R106, R101 ;  /* 0x000000656a06723e */ /* 0x000fe200000000ff */
[-C--:B------:R-:W-:Y:S01]  /*9f40*/  FMUL.FTZ R112, R112, R76.reuse ;  /* 0x0000004c70707220 */ /* 0x080fe20000410000 */
[----:B------:R-:W-:Y:S01]  /*9f50*/  F2FP.PACK_AB R7, R238, R239 ;  /* 0x000000efee07723e */ /* 0x000fe200000000ff */
[----:B------:R-:W-:Y:S02]  /*9f60*/  FMUL.FTZ R113, R113, R76 ;  /* 0x0000004c71717220 */ /* 0x000fe40000410000 */
[----:B------:R-:W-:-:S02]  /*9f70*/  FMUL.FTZ R114, R114, R11 ;  /* 0x0000000b72727220 */ /* 0x000fc40000410000 */
[-C--:B------:R-:W-:Y:S02]  /*9f80*/  FMUL.FTZ R115, R115, R11.reuse ;  /* 0x0000000b73737220 */ /* 0x080fe40000410000 */
[-C--:B------:R-:W-:Y:S01]  /*9f90*/  FMUL.FTZ R124, R124, R76.reuse ;  /* 0x0000004c7c7c7220 */ /* 0x080fe20000410000 */
[C---:B------:R-:W-:Y:S01]  /*9fa0*/  HMMA.16816.F32 R44, R4.reuse, R12, R80 ;  /* 0x0000000c042c723c */ /* 0x040fe20000001850 */
[--C-:B-1----:R-:W-:Y:S02]  /*9fb0*/  FFMA.FTZ R9, R17, c[0x0][0x23c], -R3.reuse ;  /* 0x00008f0011097a23 */ /* 0x102fe40000010803 */
[-C--:B------:R-:W-:Y:S02]  /*9fc0*/  FMUL.FTZ R125, R125, R76.reuse ;  /* 0x0000004c7d7d7220 */ /* 0x080fe40000410000 */
[----:B------:R1:W-:Y:S01]  /*9fd0*/  MUFU.EX2 R233, R9 ;  /* 0x0000000900e97308 */ /* 0x0003e20000000800 */
[-C--:B------:R-:W-:Y:S02]  /*9fe0*/  FMUL.FTZ R126, R126, R11.reuse ;  /* 0x0000000b7e7e7220 */ /* 0x080fe40000410000 */
[----:B------:R-:W-:Y:S01]  /*9ff0*/  FMUL.FTZ R127, R127, R11 ;  /* 0x0000000b7f7f7220 */ /* 0x000fe20000410000 */
[----:B------:R-:W-:Y:S01]  /*a000*/  HMMA.16816.F32 R36, R4, R14, R92 ;  /* 0x0000000e0424723c */ /* 0x000fe2000000185c */
[----:B------:R-:W-:Y:S01]  /*a010*/  FFMA.FTZ R10, R79, c[0x0][0x23c], -R3 ;  /* 0x00008f004f0a7a23 */ /* 0x000fe20000010803 */
[----:B------:R-:W-:Y:S01]  /*a020*/  LDSM.16.MT88.4 R12, [R191+0x6800] ;  /* 0x00680000bf0c783b */ /* 0x000fe20000004200 */
[----:B------:R-:W-:-:S02]  /*a030*/  FMUL.FTZ R128, R128, R76 ;  /* 0x0000004c80807220 */ /* 0x000fc40000410000 */
[----:B------:R2:W3:Y:S01]  /*a040*/  MUFU.EX2 R237, R10 ;  /* 0x0000000a00ed7308 */ /* 0x0004e20000000800 */
[-C--:B------:R-:W-:Y:S01]  /*a050*/  FMUL.FTZ R129, R129, R76.reuse ;  /* 0x0000004c81817220 */ /* 0x080fe20000410000 */
[----:B------:R-:W-:Y:S01]  /*a060*/  LDSM.16.MT88.4 R92, [R189+0x7800] ;  /* 0x00780000bd5c783b */ /* 0x000fe20000004200 */
[C---:B------:R-:W-:Y:S01]  /*a070*/  HMMA.16816.F32 R32, R4.reuse, R20, R96 ;  /* 0x000000140420723c */ /* 0x040fe20000001860 */
[-C--:B------:R-:W-:Y:S02]  /*a080*/  FMUL.FTZ R130, R130, R11.reuse ;  /* 0x0000000b82827220 */ /* 0x080fe40000410000 */
[----:B------:R-:W-:Y:S02]  /*a090*/  FMUL.FTZ R131, R131, R11 ;  /* 0x0000000b83837220 */ /* 0x000fe40000410000 */
[----:B-1----:R-:W-:Y:S02]  /*a0a0*/  FFMA.FTZ R9, R147, c[0x0][0x23c], -R2 ;  /* 0x00008f0093097a23 */ /* 0x002fe40000010802 */
[-C--:B------:R-:W-:Y:S01]  /*a0b0*/  FMUL.FTZ R140, R140, R76.reuse ;  /* 0x0000004c8c8c7220 */ /* 0x080fe20000410000 */
[----:B------:R-:W-:Y:S01]  /*a0c0*/  HMMA.16816.F32 R108, R4, R22, R108 ;  /* 0x00000016046c723c */ /* 0x000fe2000000186c */
[----:B------:R1:W-:Y:S01]  /*a0d0*/  MUFU.EX2 R229, R9 ;  /* 0x0000000900e57308 */ /* 0x0003e20000000800 */
[----:B------:R-:W-:Y:S01]  /*a0e0*/  LDSM.16.MT88.4 R20, [R190+0x6800] ;  /* 0x00680000be14783b */ /* 0x000fe20000004200 */
[----:B------:R-:W-:-:S02]  /*a0f0*/  FMUL.FTZ R141, R141, R76 ;  /* 0x0000004c8d8d7220 */ /* 0x000fc40000410000 */
[----:B--2---:R-:W-:Y:S02]  /*a100*/  FFMA.FTZ R10, R18, c[0x0][0x23c], -R3 ;  /* 0x00008f00120a7a23 */ /* 0x004fe40000010803 */
[----:B------:R-:W-:Y:S01]  /*a110*/  LDSM.16.MT88.4 R16, [R192+0x6800] ;  /* 0x00680000c010783b */ /* 0x000fe20000004200 */
[----:B------:R-:W-:Y:S01]  /*a120*/  HMMA.16816.F32 R112, R4, R24, R112 ;  /* 0x000000180470723c */ /* 0x000fe20000001870 */
[----:B------:R2:W4:Y:S01]  /*a130*/  MUFU.EX2 R235, R10 ;  /* 0x0000000a00eb7308 */ /* 0x0005220000000800 */
[-C--:B------:R-:W-:Y:S02]  /*a140*/  FMUL.FTZ R142, R142, R11.reuse ;  /* 0x0000000b8e8e7220 */ /* 0x080fe40000410000 */
[----:B------:R-:W-:-:S04]  /*a150*/  FMUL.FTZ R143, R143, R11 ;  /* 0x0000000b8f8f7220 */ /* 0x000fc80000410000 */
        /* <DEDUP_REMOVED lines=97> */
[C---:B-----5:R-:W-:Y:S01]  /*a770*/  HMMA.16816.F32 R48, R4.reuse, R12, R48 ;  /* 0x0000000c0430723c */ /* 0x060fe20000001830 */
[--C-:B-1----:R-:W-:Y:S01]  /*a780*/  FFMA.FTZ R9, R165, c[0x0][0x23c], -R0.reuse ;  /* 0x00008f00a5097a23 */ /* 0x102fe20000010800 */
[----:B------:R-:W-:Y:S01]  /*a790*/  MOV R165, R102 ;  /* 0x0000006600a57202 */ /* 0x000fe20000000f00 */
[----:B------:R-:W-:Y:S01]  /*a7a0*/  FFMA.FTZ R0, R173, c[0x0][0x23c], -R0 ;  /* 0x00008f00ad007a23 */ /* 0x000fe20000010800 */
[----:B------:R-:W-:Y:S01]  /*a7b0*/  MOV R173, R91 ;  /* 0x0000005b00ad7202 */ /* 0x000fe20000000f00 */
        /* <DEDUP_REMOVED lines=81> */
[----:B-1----:R-:W-:Y:S01]  /*acd0*/  FFMA.FTZ R0, R213, c[0x0][0x23c], -R8 ;  /* 0x00008f00d5007a23 */ /* 0x002fe20000010808 */
[----:B------:R-:W-:-:S03]  /*ace0*/  MOV R213, R184 ;  /* 0x000000b800d57202 */ /* 0x000fc60000000f00 */
        /* <DEDUP_REMOVED lines=69> */
[----:B------:R-:W-:Y:S01]  /*b140*/  IMAD.WIDE.U32 R6, R161, c[0x0][0x1a0], RZ ;  /* 0x00006800a1067a25 */ /* 0x000fe200078e00ff */
[----:B------:R-:W-:Y:S01]  /*b150*/  MOV R169, c[0x0][0x1a0] ;  /* 0x0000680000a97a02 */ /* 0x000fe20000000f00 */
[----:B------:R-:W-:Y:S01]  /*b160*/  BAR.SYNC.DEFER_BLOCKING 0x0 ;  /* 0x0000000000007b1d */ /* 0x000fe20000010000 */
[----:B------:R-:W-:Y:S01]  /*b170*/  MOV R163, 0x4 ;  /* 0x0000000400a37802 */ /* 0x000fe20000000f00 */
[----:B------:R-:W-:Y:S01]  /*b180*/  IMAD R0, R0, c[0x0][0x1a0], RZ ;  /* 0x0000680000007a24 */ /* 0x000fe200078e02ff */
[----:B------:R-:W-:-:S03]  /*b190*/  SHF.L.U32 R164, R169, 0x4, RZ ;  /* 0x00000004a9a47819 */ /* 0x000fc600000006ff */
[----:B------:R-:W-:-:S05]  /*b1a0*/  IMAD R0, R161, c[0x0][0x1a4], R0 ;  /* 0x00006900a1007a24 */ /* 0x000fca00078e0200 */
[----:B------:R-:W-:Y:S01]  /*b1b0*/  IADD3 R3, R7, R0, RZ ;  /* 0x0000000007037210 */ /* 0x000fe20007ffe0ff */
[----:B------:R-:W-:Y:S01]  /*b1c0*/  @P0 STS.128 [R211+0x6000], RZ ;  /* 0x006000ffd3000388 */ /* 0x000fe20000000c00 */
[----:B--2---:R-:W-:-:S04]  /*b1d0*/  LEA R2, P1, R6, R178, 0x6 ;  /* 0x000000b206027211 */ /* 0x004fc800078230ff */
[-C--:B------:R-:W-:Y:S02]  /*b1e0*/  @!P0 IADD3 R0, P4, R164, R2.reuse, RZ ;  /* 0x00000002a4008210 */ /* 0x080fe40007f9e0ff */
[----:B------:R-:W-:Y:S02]  /*b1f0*/  MOV R164, c[0x0][0x1a0] ;  /* 0x0000680000a47a02 */ /* 0x000fe40000000f00 */
[----:B------:R-:W-:Y:S02]  /*b200*/  @!P0 LEA R4, P2, R169, R2, 0x5 ;  /* 0x00000002a9048211 */ /* 0x000fe400078428ff */
[----:B------:R-:W-:Y:S02]  /*b210*/  SHF.L.U64.HI R163, R164, R163, c[0x0][0x1a4] ;  /* 0x00006900a4a37619 */ /* 0x000fe400000102a3 */
[----:B---3--:R-:W-:Y:S02]  /*b220*/  LEA.HI.X R3, R6, R173, R3, 0x6, P1 ;  /* 0x000000ad06037211 */ /* 0x008fe400008f3403 */
[----:B------:R-:W-:-:S02]  /*b230*/  MOV R164, c[0x0][0x1a4] ;  /* 0x0000690000a47a02 */ /* 0x000fc40000000f00 */
[----:B------:R-:W-:Y:S02]  /*b240*/  @!P0 LEA R8, P3, R0, c[0x0][0x170], 0x1 ;  /* 0x00005c0000088a11 */ /* 0x000fe400078608ff */
[-C--:B------:R-:W-:Y:S02]  /*b250*/  @!P0 LEA.HI.X R7, R169, R3.reuse, R164, 0x5, P2 ;  /* 0x00000003a9078211 */ /* 0x080fe400010f2ca4 */
[----:B------:R-:W-:Y:S02]  /*b260*/  @!P0 IADD3.X R5, R163, R3, RZ, P4, !PT ;  /* 0x00000003a3058210 */ /* 0x000fe400027fe4ff */
[----:B------:R-:W-:Y:S02]  /*b270*/  @!P0 LEA R10, P2, R2, c[0x0][0x170], 0x1 ;  /* 0x00005c00020a8a11 */ /* 0x000fe400078408ff */
[----:B------:R-:W-:Y:S01]  /*b280*/  @!P0 LEA.HI.X R9, R0, c[0x0][0x174], R5, 0x1, P3 ;  /* 0x00005d0000098a11 */ /* 0x000fe200018f0c05 */
[----:B------:R-:W-:Y:S01]  /*b290*/  @!P0 IMAD R0, R164, 0x30, RZ ;  /* 0x00000030a4008824 */ /* 0x000fe200078e02ff */
[--C-:B------:R-:W-:Y:S01]  /*b2a0*/  @!P0 LEA.HI.X R11, R2, c[0x0][0x174], R3.reuse, 0x1, P2 ;  /* 0x00005d00020b8a11 */ /* 0x100fe200010f0c03 */
[----:B------:R-:W-:Y:S01]  /*b2b0*/  @!P0 IMAD.WIDE.U32 R2, R169, 0x30, R2 ;  /* 0x00000030a9028825 */ /* 0x000fe200078e0002 */
[----:B------:R-:W-:-:S03]  /*b2c0*/  @!P0 LEA R6, P1, R4, c[0x0][0x170], 0x1 ;  /* 0x00005c0004068a11 */ /* 0x000fc600078208ff */
[----:B------:R-:W-:Y:S01]  /*b2d0*/  @!PT LDS RZ, [RZ] ;  /* 0x00000000fffff984 */ /* 0x000fe20000000800 */
[----:B------:R-:W-:Y:S01]  /*b2e0*/  @!PT LDS RZ, [RZ] ;  /* 0x00000000fffff984 */ /* 0x000fe20000000800 */
[----:B------:R-:W-:Y:S01]  /*b2f0*/  @!PT LDS RZ, [RZ] ;  /* 0x00000000fffff984 */ /* 0x000fe20000000800 */
[----:B------:R1:W-:Y:S01]  /*b300*/  @!P0 LDGSTS.E.BYPASS.LTC128B.128 [R211+0x6000], [R10.64] ;  /* 0x060000000ad38fae */ /* 0x0003e2000b901d46 */
[----:B------:R-:W-:Y:S02]  /*b310*/  @!P0 LEA.HI.X R7, R4, c[0x0][0x174], R7, 0x1, P1 ;  /* 0x00005d0004078a11 */ /* 0x000fe400008f0c07 */
[----:B------:R-:W-:Y:S01]  /*b320*/  @!P0 IADD3 R0, R0, R3, RZ ;  /* 0x0000000300008210 */ /* 0x000fe20007ffe0ff */
[----:B------:R-:W-:Y:S01]  /*b330*/  @P0 STS.128 [R211+0x6800], RZ ;  /* 0x006800ffd3000388 */ /* 0x000fe20000000c00 */
[----:B------:R-:W-:-:S03]  /*b340*/  @!P0 LEA R4, P1, R2, c[0x0][0x170], 0x1 ;  /* 0x00005c0002048a11 */ /* 0x000fc600078208ff */
[----:B------:R-:W-:Y:S01]  /*b350*/  @!PT LDS RZ, [RZ] ;  /* 0x00000000fffff984 */ /* 0x000fe20000000800 */
[----:B------:R-:W-:Y:S01]  /*b360*/  @!PT LDS RZ, [RZ] ;  /* 0x00000000fffff984 */ /* 0x000fe20000000800 */
[----:B------:R-:W-:Y:S01]  /*b370*/  @!PT LDS RZ, [RZ] ;  /* 0x00000000fffff984 */ /* 0x000fe20000000800 */
[----:B------:R1:W-:Y:S01]  /*b380*/  @!P0 LDGSTS.E.BYPASS.LTC128B.128 [R211+0x6800], [R8.64] ;  /* 0x0680000008d38fae */ /* 0x0003e2000b901d46 */
[----:B------:R-:W-:Y:S02]  /*b390*/  @!P0 LEA.HI.X R5, R2, c[0x0][0x174], R0, 0x1, P1 ;  /* 0x00005d0002058a11 */ /* 0x000fe400008f0c00 */
[----:B------:R-:W-:Y:S01]  /*b3a0*/  ISETP.GT.AND P1, PT, R161, R246, PT ;  /* 0x000000f6a100720c */ /* 0x000fe20003f24270 */
        /* <DEDUP_REMOVED lines=11> */
[----:B------:R-:W2:Y:S04]  /*b460*/  LDSM.16.M88.4 R36, [R188+0x4000] ;  /* 0x00400000bc24783b */ /* 0x000ea80000000200 */
[----:B------:R-:W3:Y:S04]  /*b470*/  LDSM.16.M88.4 R28, [R195+0x2000] ;  /* 0x00200000c31c783b */ /* 0x000ee80000000200 */
[----:B------:R-:W-:Y:S04]  /*b480*/  LDSM.16.M88.4 R24, [R198] ;  /* 0x00000000c618783b */ /* 0x000fe80000000200 */
[----:B------:R-:W4:Y:S04]  /*b490*/  LDSM.16.M88.4 R40, [R194+0x4000] ;  /* 0x00400000c228783b */ /* 0x000f280000000200 */
[----:B------:R-:W5:Y:S04]  /*b4a0*/  LDSM.16.M88.4 R20, [R198+0x2000] ;  /* 0x00200000c614783b */ /* 0x000f680000000200 */
[----:B------:R-:W-:Y:S04]  /*b4b0*/  LDSM.16.M88.4 R44, [R199] ;  /* 0x00000000c72c783b */ /* 0x000fe80000000200 */
[----:B------:R-:W4:Y:S04]  /*b4c0*/  LDSM.16.M88.4 R16, [R196] ;  /* 0x00000000c410783b */ /* 0x000f280000000200 */
[----:B------:R-:W5:Y:S04]  /*b4d0*/  LDSM.16.M88.4 R12, [R196+0x2000] ;  /* 0x00200000c40c783b */ /* 0x000f680000000200 */
[----:B------:R-:W-:Y:S04]  /*b4e0*/  LDSM.16.M88.4 R48, [R193] ;  /* 0x00000000c130783b */ /* 0x000fe80000000200 */
[----:B-1----:R-:W1:Y:S01]  /*b4f0*/  LDSM.16.M88.4 R8, [R197] ;  /* 0x00000000c508783b */ /* 0x002e620000000200 */
[-C--:B--2---:R-:W-:Y:S03]  /*b500*/  HMMA.16816.F32 R4, R32, R36.reuse, RZ ;  /* 0x000000242004723c */ /* 0x084fe600000018ff */
[----:B------:R-:W0:Y:S05]  /*b510*/  LDGDEPBAR ;  /* 0x00000000000079af */ /* 0x000e2a0000000000 */
[----:B---3--:R-:W-:Y:S08]  /*b520*/  HMMA.16816.F32 R52, R28, R36, RZ ;  /* 0x000000241c34723c */ /* 0x008ff000000018ff */
[----:B------:R-:W-:Y:S08]  /*b530*/  HMMA.16816.F32 R60, R32, R38, RZ ;  /* 0x00000026203c723c */ /* 0x000ff000000018ff */
[-C--:B----4-:R-:W-:Y:S01]  /*b540*/  HMMA.16816.F32 R56, R24, R40.reuse, R4 ;  /* 0x000000281838723c */ /* 0x090fe20000001804 */
[----:B------:R-:W-:Y:S07]  /*b550*/  LDSM.16.M88.4 R4, [R197+0x2000] ;  /* 0x00200000c504783b */ /* 0x000fee0000000200 */
[----:B-----5:R-:W-:Y:S08]  /*b560*/  HMMA.16816.F32 R52, R20, R40, R52 ;  /* 0x000000281434723c */ /* 0x020ff00000001834 */
[----:B------:R-:W-:Y:S01]  /*b570*/  HMMA.16816.F32 R68, R28, R38, RZ ;  /* 0x000000261c44723c */ /* 0x000fe200000018ff */
[----:B------:R-:W-:Y:S07]  /*b580*/  LDSM.16.M88.4 R36, [R194+0x4800] ;  /* 0x00480000c224783b */ /* 0x000fee0000000200 */
[----:B------:R-:W-:Y:S01]  /*b590*/  HMMA.16816.F32 R64, R16, R44, R56 ;  /* 0x0000002c1040723c */ /* 0x000fe20000001838 */
[----:B------:R-:W2:Y:S07]  /*b5a0*/  LDSM.16.M88.4 R56, [R188+0x4800] ;  /* 0x00480000bc38783b */ /* 0x000eae0000000200 */
[----:B------:R-:W-:Y:S08]  /*b5b0*/  HMMA.16816.F32 R60, R24, R42, R60 ;  /* 0x0000002a183c723c */ /* 0x000ff0000000183c */
[----:B------:R-:W-:Y:S08]  /*b5c0*/  HMMA.16816.F32 R52, R12, R44, R52 ;  /* 0x0000002c0c34723c */ /* 0x000ff00000001834 */
[----:B------:R-:W-:Y:S08]  /*b5d0*/  HMMA.16816.F32 R68, R20, R42, R68 ;  /* 0x0000002a1444723c */ /* 0x000ff00000001844 */
[----:B-1----:R-:W-:Y:S08]  /*b5e0*/  HMMA.16816.F32 R72, R8, R48, R64 ;  /* 0x000000300848723c */ /* 0x002ff00000001840 */
[----:B------:R-:W-:Y:S08]  /*b5f0*/  HMMA.16816.F32 R60, R16, R46, R60 ;  /* 0x0000002e103c723c */ /* 0x000ff0000000183c */
[-C--:B--2---:R-:W-:Y:S08]  /*b600*/  HMMA.16816.F32 R64, R32, R56.reuse, RZ ;  /* 0x000000382040723c */ /* 0x084ff000000018ff */
        /* <DEDUP_REMOVED lines=142> */
[----:B------:R-:W1:Y:S01]  /*bef0*/  MUFU.TANH R60, R60 ;  /* 0x0000003c003c7308 */ /* 0x000e620000002400 */
[----:B------:R-:W-:Y:S02]  /*bf00*/  FMUL.FTZ R69, R69, c[0x0][0x2ec] ;  /* 0x0000bb0045457a20 */ /* 0x000fe40000410000 */
[----:B------:R-:W-:-:S02]  /*bf10*/  FMUL.FTZ R70, R70, c[0x0][0x2ec] ;  /* 0x0000bb0046467a20 */ /* 0x000fc40000410000 */
[----:B------:R-:W-:Y:S01]  /*bf20*/  FMUL.FTZ R71, R71, c[0x0][0x2ec] ;  /* 0x0000bb0047477a20 */ /* 0x000fe20000410000 */
[----:B------:R-:W-:Y:S02]  /*bf30*/  HMMA.16816.F32 R12, R12, R46, R40 ;  /* 0x0000002e0c0c723c */ /* 0x000fe40000001828 */
[----:B------:R-:W1:Y:S06]  /*bf40*/  MUFU.TANH R61, R61 ;  /* 0x0000003d003d7308 */ /* 0x000e6c0000002400 */
[-C--:B--2---:R-:W-:Y:S02]  /*bf50*/  HMMA.16816.F32 R32, R8, R36.reuse, R52 ;  /* 0x000000240820723c */ /* 0x084fe40000001834 */
[----:B------:R-:W2:Y:S06]  /*bf60*/  MUFU.TANH R62, R62 ;  /* 0x0000003e003e7308 */ /* 0x000eac0000002400 */
[----:B------:R-:W-:Y:S02]  /*bf70*/  HMMA.16816.F32 R20, R4, R36, R28 ;  /* 0x000000240414723c */ /* 0x000fe4000000181c */
[----:B------:R-:W1:Y:S06]  /*bf80*/  MUFU.TANH R63, R63 ;  /* 0x0000003f003f7308 */ /* 0x000e6c0000002400 */
        /* <DEDUP_REMOVED lines=40> */
[----:B--234-:R-:W2:Y:S04]  /*c210*/  LDL.64 R180, [R1+0x10] ;  /* 0x0000100001b47983 */ /* 0x01cea80000100a00 */
[----:B------:R-:W3:Y:S01]  /*c220*/  LDL.64 R214, [R1] ;  /* 0x0000000001d67983 */ /* 0x000ee20000100a00 */
[----:B------:R-:W-:Y:S01]  /*c230*/  IADD3 R0, R230, -0x4, RZ ;  /* 0xfffffffce6007810 */ /* 0x000fe20007ffe0ff */
[----:B------:R-:W-:Y:S01]  /*c240*/  IMAD.MOV.U32 R187, RZ, RZ, c[0x0][0x198] ;  /* 0x00006600ffbb7624 */ /* 0x000fe200078e00ff */
[----:B------:R-:W-:Y:S01]  /*c250*/  BSSY B0, `(.L_x_1921) ;  /* 0x0000032000007945 */ /* 0x000fe20003800000 */
[----:B-1----:R-:W-:Y:S01]  /*c260*/  @!P0 IMAD.MOV.U32 R7, RZ, RZ, c[0x0][0x19c] ;  /* 0x00006700ff078624 */ /* 0x002fe200078e00ff */
[----:B------:R-:W-:Y:S01]  /*c270*/  SHF.R.S32.HI R2, RZ, 0x1f, R0 ;  /* 0x0000001fff027819 */ /* 0x000fe20000011400 */
[----:B------:R-:W-:Y:S01]  /*c280*/  IMAD.WIDE.U32 R4, R0, c[0x0][0x198], RZ ;  /* 0x0000660000047a25 */ /* 0x000fe200078e00ff */
[----:B------:R1:W-:Y:S03]  /*c290*/  @P0 STS.128 [R211+0x4000], RZ ;  /* 0x004000ffd3000388 */ /* 0x0003e60000000c00 */
[----:B------:R-:W-:-:S02]  /*c2a0*/  IMAD R2, R2, c[0x0][0x198], RZ ;  /* 0x0000660002027a24 */ /* 0x000fc400078e02ff */
[----:B------:R-:W-:Y:S02]  /*c2b0*/  IMAD.SHL.U32 R185, R187, 0x10, RZ ;  /* 0x00000010bbb97824 */ /* 0x000fe400078e00ff */
[----:B------:R-:W-:-:S04]  /*c2c0*/  IMAD R0, R0, c[0x0][0x19c], R2 ;  /* 0x0000670000007a24 */ /* 0x000fc800078e0202 */
[----:B------:R-:W-:Y:S01]  /*c2d0*/  IMAD.IADD R3, R5, 0x1, R0 ;  /* 0x0000000105037824 */ /* 0x000fe200078e0200 */
[----:B--2---:R-:W-:Y:S01]  /*c2e0*/  LEA R2, P1, R4, R180, 0x6 ;  /* 0x000000b404027211 */ /* 0x004fe200078230ff */
[----:B------:R-:W-:-:S03]  /*c2f0*/  IMAD.MOV.U32 R180, RZ, RZ, c[0x0][0x198] ;  /* 0x00006600ffb47624 */ /* 0x000fc600078e00ff */
[-C--:B------:R-:W-:Y:S01]  /*c300*/  @!P0 IADD3 R0, P5, R185, R2.reuse, RZ ;  /* 0x00000002b9008210 */ /* 0x080fe20007fbe0ff */
[----:B------:R-:W-:Y:S01]  /*c310*/  IMAD.MOV.U32 R185, RZ, RZ, 0x4 ;  /* 0x00000004ffb97424 */ /* 0x000fe200078e00ff */
[----:B---3--:R-:W-:Y:S02]  /*c320*/  LEA.HI.X R3, R4, R215, R3, 0x6, P1 ;  /* 0x000000d704037211 */ /* 0x008fe400008f3403 */
[----:B------:R-:W-:Y:S02]  /*c330*/  @!P0 LEA R5, P4, R187, R2, 0x5 ;  /* 0x00000002bb058211 */ /* 0x000fe400078828ff */
[----:B------:R-:W-:Y:S02]  /*c340*/  SHF.L.U64.HI R185, R180, R185, c[0x0][0x19c] ;  /* 0x00006700b4b97619 */ /* 0x000fe400000102b9 */
        /* <DEDUP_REMOVED lines=34> */
.L_x_1922:
[----:B------:R-:W-:Y:S05]  /*c570*/  BSYNC B0 ;  /* 0x0000000000007941 */ /* 0x000fea0003800000 */
.L_x_1921:
[----:B------:R-:W0:Y:S02]  /*c580*/  LDGDEPBAR ;  /* 0x00000000000079af */ /* 0x000e240000000000 */
.L_x_1920:
[----:B--234-:R-:W2:Y:S02]  /*c590*/  S2R R0, SR_TID.X ;  /* 0x0000000000007919 */ /* 0x01cea40000002100 */
[----:B--2---:R-:W-:-:S05]  /*c5a0*/  IMAD.SHL.U32 R0, R0, 0x2, RZ ;  /* 0x0000000200007824 */ /* 0x004fca00078e00ff */
[----:B------:R-:W-:-:S05]  /*c5b0*/  LOP3.LUT R0, R0, 0x6, RZ, 0xc0, !PT ;  /* 0x0000000600007812 */ /* 0x000fca00078ec0ff */
[----:B------:R-:W-:-:S05]  /*c5c0*/  IMAD R0, R161, 0x40, R0 ;  /* 0x00000040a1007824 */ /* 0x000fca00078e0200 */
[C---:B------:R-:W-:Y:S02]  /*c5d0*/  ISETP.GE.AND P0, PT, R0.reuse, R210, PT ;  /* 0x000000d20000720c */ /* 0x040fe40003f06270 */
[C---:B-1----:R-:W-:Y:S02]  /*c5e0*/  IADD3 R2, R0.reuse, 0x1, RZ ;  /* 0x0000000100027810 */ /* 0x042fe40007ffe0ff */
[----:B------:R-:W-:Y:S02]  /*c5f0*/  ISETP.LT.OR P4, PT, R0, R206, P0 ;  /* 0x000000ce0000720c */ /* 0x000fe40000781670 */
        /* <DEDUP_REMOVED lines=8> */
[----:B------:R-:W-:-:S02]  /*c680*/  ISETP.GE.AND P1, PT, R0, R209, PT ;  /* 0x000000d10000720c */ /* 0x000fc40003f26270 */
[C---:B------:R-:W-:Y:S02]  /*c690*/  ISETP.GE.AND P0, PT, R0.reuse, R208, PT ;  /* 0x000000d00000720c */ /* 0x040fe40003f06270 */
[----:B------:R-:W-:Y:S02]  /*c6a0*/  P2R R4, PR, RZ, 0x8 ;  /* 0x00000008ff047803 */ /* 0x000fe40000000000 */
[----:B------:R-:W-:Y:S02]  /*c6b0*/  P2R R6, PR, RZ, 0x4 ;  /* 0x00000004ff067803 */ /* 0x000fe40000000000 */
[C---:B------:R-:W-:Y:S02]  /*c6c0*/  ISETP.GE.AND P2, PT, R0.reuse, R207, PT ;  /* 0x000000cf0000720c */ /* 0x040fe40003f46270 */
[C---:B------:R-:W-:Y:S02]  /*c6d0*/  ISETP.LT.OR P3, PT, R0.reuse, R205, P1 ;  /* 0x000000cd0000720c */ /* 0x040fe40000f61670 */
[----:B------:R-:W-:-:S02]  /*c6e0*/  IADD3 R2, R0, 0x8, RZ ;  /* 0x0000000800027810 */ /* 0x000fc40007ffe0ff */
[C---:B------:R-:W-:Y:S02]  /*c6f0*/  ISETP.LT.OR P1, PT, R0.reuse, R204, P0 ;  /* 0x000000cc0000720c */ /* 0x040fe40000721670 */
[----:B------:R-:W-:Y:S02]  /*c700*/  ISETP.LT.OR P0, PT, R0, R203, P2 ;  /* 0x000000cb0000720c */ /* 0x000fe40001701670 */
[----:B------:R-:W-:Y:S02]  /*c710*/  FSEL R14, R173, -INF , !P1 ;  /* 0xff800000ad0e7808 */ /* 0x000fe40004800000 */
[C---:B------:R-:W-:Y:S02]  /*c720*/  ISETP.GE.AND P2, PT, R2.reuse, R209, PT ;  /* 0x000000d10200720c */ /* 0x040fe40003f46270 */
[----:B------:R-:W-:Y:S02]  /*c730*/  ISETP.GE.AND P1, PT, R2, R208, PT ;  /* 0x000000d00200720c */ /* 0x000fe40003f26270 */
[----:B------:R-:W-:-:S02]  /*c740*/  FSEL R32, R176, -INF , !P3 ;  /* 0xff800000b0207808 */ /* 0x000fc40005800000 */
[----:B------:R-:W-:Y:S02]  /*c750*/  FSEL R22, R178, -INF , !P5 ;  /* 0xff800000b2167808 */ /* 0x000fe40006800000 */
[----:B------:R-:W-:Y:S02]  /*c760*/  P2R R5, PR, RZ, 0x40 ;  /* 0x00000040ff057803 */ /* 0x000fe40000000000 */
[C---:B------:R-:W-:Y:S02]  /*c770*/  ISETP.GE.AND P3, PT, R2.reuse, R210, PT ;  /* 0x000000d20200720c */ /* 0x040fe40003f66270 */
[----:B------:R-:W-:Y:S02]  /*c780*/  ISETP.LT.OR P5, PT, R2, R205, P2 ;  /* 0x000000cd0200720c */ /* 0x000fe400017a1670 */
[----:B------:R-:W-:Y:S02]  /*c790*/  ISETP.NE.AND P2, PT, R4, RZ, PT ;  /* 0x000000ff0400720c */ /* 0x000fe40003f45270 */
[----:B------:R-:W-:-:S02]  /*c7a0*/  ISETP.LT.OR P6, PT, R2, R204, P1 ;  /* 0x000000cc0200720c */ /* 0x000fc40000fc1670 */
[----:B------:R-:W-:Y:S02]  /*c7b0*/  IADD3 R3, R0, 0x9, RZ ;  /* 0x0000000900037810 */ /* 0x000fe40007ffe0ff */
[----:B------:R-:W-:Y:S02]  /*c7c0*/  ISETP.NE.AND P1, PT, R6, RZ, PT ;  /* 0x000000ff0600720c */ /* 0x000fe40003f25270 */
[----:B------:R-:W-:Y:S02]  /*c7d0*/  FSEL R13, R177, -INF , !P4 ;  /* 0xff800000b10d7808 */ /* 0x000fe40006000000 */
[----:B------:R-:W-:Y:S02]  /*c7e0*/  ISETP.LT.OR P4, PT, R2, R206, P3 ;  /* 0x000000ce0200720c */ /* 0x000fe40001f81670 */
[----:B------:R-:W-:Y:S02]  /*c7f0*/  FSEL R18, R168, -INF , !P0 ;  /* 0xff800000a8127808 */ /* 0x000fe40004000000 */
[----:B------:R-:W-:-:S02]  /*c800*/  ISETP.NE.AND P3, PT, R5, RZ, PT ;  /* 0x000000ff0500720c */ /* 0x000fc40003f65270 */
[----:B------:R-:W-:Y:S02]  /*c810*/  FSEL R17, R172, -INF , !P2 ;  /* 0xff800000ac117808 */ /* 0x000fe40005000000 */
[----:B------:R-:W-:Y:S02]  /*c820*/  ISETP.GE.AND P0, PT, R2, R207, PT ;  /* 0x000000cf0200720c */ /* 0x000fe40003f06270 */
[C---:B------:R-:W-:Y:S02]  /*c830*/  ISETP.GE.AND P2, PT, R3.reuse, R209, PT ;  /* 0x000000d10300720c */ /* 0x040fe40003f46270 */
[----:B------:R-:W-:Y:S02]  /*c840*/  FSEL R21, R170, -INF , !P1 ;  /* 0xff800000aa157808 */ /* 0x000fe40004800000 */
[----:B------:R-:W-:Y:S02]  /*c850*/  ISETP.GE.AND P1, PT, R3, R208, PT ;  /* 0x000000d00300720c */ /* 0x000fe40003f26270 */
[----:B------:R-:W-:-:S02]  /*c860*/  P2R R4, PR, RZ, 0x20 ;  /* 0x00000020ff047803 */ /* 0x000fc40000000000 */
[----:B------:R-:W-:Y:S02]  /*c870*/  FSEL R33, R175, -INF , !P3 ;  /* 0xff800000af217808 */ /* 0x000fe40005800000 */
[----:B------:R-:W-:Y:S02]  /*c880*/  ISETP.LT.OR P5, PT, R2, R203, P0 ;  /* 0x000000cb0200720c */ /* 0x000fe400007a1670 */
[C---:B------:R-:W-:Y:S02]  /*c890*/  ISETP.GE.AND P3, PT, R3.reuse, R210, PT ;  /* 0x000000d20300720c */ /* 0x040fe40003f66270 */
[C---:B------:R-:W-:Y:S02]  /*c8a0*/  ISETP.LT.OR P2, PT, R3.reuse, R205, P2 ;  /* 0x000000cd0300720c */ /* 0x040fe40001741670 */
[----:B------:R-:W-:Y:S02]  /*c8b0*/  IADD3 R2, R0, 0x10, RZ ;  /* 0x0000001000027810 */ /* 0x000fe40007ffe0ff */
[----:B------:R-:W-:-:S02]  /*c8c0*/  ISETP.LT.OR P1, PT, R3, R204, P1 ;  /* 0x000000cc0300720c */ /* 0x000fc40000f21670 */
[----:B------:R-:W-:Y:S02]  /*c8d0*/  ISETP.GE.AND P0, PT, R3, R207, PT ;  /* 0x000000cf0300720c */ /* 0x000fe40003f06270 */
[----:B------:R-:W-:Y:S02]  /*c8e0*/  FSEL R23, R167, -INF , !P4 ;  /* 0xff800000a7177808 */ /* 0x000fe40006000000 */
[----:B------:R-:W-:Y:S02]  /*c8f0*/  ISETP.LT.OR P4, PT, R3, R206, P3 ;  /* 0x000000ce0300720c */ /* 0x000fe40001f81670 */
[----:B------:R-:W-:Y:S02]  /*c900*/  P2R R6, PR, RZ, 0x4 ;  /* 0x00000004ff067803 */ /* 0x000fe40000000000 */
[----:B------:R-:W-:Y:S02]  /*c910*/  ISETP.NE.AND P3, PT, R4, RZ, PT ;  /* 0x000000ff0400720c */ /* 0x000fe40003f65270 */
[----:B------:R-:W-:-:S02]  /*c920*/  P2R R5, PR, RZ, 0x2 ;  /* 0x00000002ff057803 */ /* 0x000fc40000000000 */
[C---:B------:R-:W-:Y:S02]  /*c930*/  ISETP.GE.AND P2, PT, R2.reuse, R209, PT ;  /* 0x000000d10200720c */ /* 0x040fe40003f46270 */
[----:B------:R-:W-:Y:S02]  /*c940*/  ISETP.LT.OR P0, PT, R3, R203, P0 ;  /* 0x000000cb0300720c */ /* 0x000fe40000701670 */
[----:B------:R-:W-:Y:S02]  /*c950*/  ISETP.GE.AND P1, PT, R2, R208, PT ;  /* 0x000000d00200720c */ /* 0x000fe40003f26270 */
[----:B------:R-:W-:Y:S02]  /*c960*/  FSEL R20, R158, -INF , !P5 ;  /* 0xff8000009e147808 */ /* 0x000fe40006800000 */
[----:B------:R-:W-:Y:S02]  /*c970*/  FSEL R34, R165, -INF , !P3 ;  /* 0xff800000a5227808 */ /* 0x000fe40005800000 */
[----:B------:R-:W-:-:S02]  /*c980*/  FSEL R16, R164, -INF , !P6 ;  /* 0xff800000a4107808 */ /* 0x000fc40007000000 */
[C---:B------:R-:W-:Y:S02]  /*c990*/  ISETP.LT.OR P5, PT, R2.reuse, R205, P2 ;  /* 0x000000cd0200720c */ /* 0x040fe400017a1670 */
[----:B------:R-:W-:Y:S02]  /*c9a0*/  P2R R3, PR, RZ, 0x1 ;  /* 0x00000001ff037803 */ /* 0x000fe40000000000 */
[----:B------:R-:W-:Y:S02]  /*c9b0*/  ISETP.GE.AND P3, PT, R2, R210, PT ;  /* 0x000000d20200720c */ /* 0x000fe40003f66270 */
[----:B------:R-:W-:Y:S02]  /*c9c0*/  ISETP.NE.AND P2, PT, R6, RZ, PT ;  /* 0x000000ff0600720c */ /* 0x000fe40003f45270 */
[----:B------:R-:W-:Y:S02]  /*c9d0*/  ISETP.LT.OR P6, PT, R2, R204, P1 ;  /* 0x000000cc0200720c */ /* 0x000fe40000fc1670 */
[----:B------:R-:W-:-:S02]  /*c9e0*/  IADD3 R4, R0, 0x11, RZ ;  /* 0x0000001100047810 */ /* 0x000fc40007ffe0ff */
[----:B------:R-:W-:Y:S02]  /*c9f0*/  ISETP.NE.AND P1, PT, R5, RZ, PT ;  /* 0x000000ff0500720c */ /* 0x000fe40003f25270 */
[C---:B------:R-:W-:Y:S02]  /*ca00*/  ISETP.GE.AND P0, PT, R2.reuse, R207, PT ;  /* 0x000000cf0200720c */ /* 0x040fe40003f06270 */
[----:B------:R-:W-:Y:S02]  /*ca10*/  FSEL R28, R169, -INF , !P4 ;  /* 0xff800000a91c7808 */ /* 0x000fe40006000000 */
[----:B------:R-:W-:Y:S02]  /*ca20*/  ISETP.NE.AND P4, PT, R3, RZ, PT ;  /* 0x000000ff0300720c */ /* 0x000fe40003f85270 */
[----:B------:R-:W-:Y:S02]  /*ca30*/  ISETP.LT.OR P3, PT, R2, R206, P3 ;  /* 0x000000ce0200720c */ /* 0x000fe40001f61670 */
[----:B------:R-:W-:-:S02]  /*ca40*/  FSEL R35, R166, -INF , !P2 ;  /* 0xff800000a6237808 */ /* 0x000fc40005000000 */
[----:B------:R-:W-:Y:S02]  /*ca50*/  P2R R25, PR, RZ, 0x20 ;  /* 0x00000020ff197803 */ /* 0x000fe40000000000 */
[----:B------:R-:W-:Y:S02]  /*ca60*/  ISETP.GE.AND P2, PT, R4, R210, PT ;  /* 0x000000d20400720c */ /* 0x000fe40003f46270 */
[----:B------:R-:W-:Y:S02]  /*ca70*/  FSEL R15, R163, -INF , !P1 ;  /* 0xff800000a30f7808 */ /* 0x000fe40004800000 */
[----:B------:R-:W-:Y:S02]  /*ca80*/  ISETP.LT.OR P5, PT, R2, R203, P0 ;  /* 0x000000cb0200720c */ /* 0x000fe400007a1670 */
[C---:B------:R-:W-:Y:S02]  /*ca90*/  ISETP.GE.AND P1, PT, R4.reuse, R209, PT ;  /* 0x000000d10400720c */ /* 0x040fe40003f26270 */
[----:B------:R-:W-:-:S02]  /*caa0*/  ISETP.GE.AND P0, PT, R4, R208, PT ;  /* 0x000000d00400720c */ /* 0x000fc40003f06270 */
[----:B------:R-:W-:Y:S02]  /*cab0*/  FSEL R19, R162, -INF , !P4 ;  /* 0xff800000a2137808 */ /* 0x000fe40006000000 */
[----:B------:R-:W-:Y:S02]  /*cac0*/  FSEL R40, R157, -INF , !P3 ;  /* 0xff8000009d287808 */ /* 0x000fe40005800000 */
[C---:B------:R-:W-:Y:S02]  /*cad0*/  ISETP.GE.AND P3, PT, R4.reuse, R207, PT ;  /* 0x000000cf0400720c */ /* 0x040fe40003f66270 */
[C---:B------:R-:W-:Y:S02]  /*cae0*/  ISETP.LT.OR P4, PT, R4.reuse, R206, P2 ;  /* 0x000000ce0400720c */ /* 0x040fe40001781670 */
[----:B------:R-:W-:Y:S02]  /*caf0*/  ISETP.LT.OR P2, PT, R4, R205, P1 ;  /* 0x000000cd0400720c */ /* 0x000fe40000f41670 */
[----:B------:R-:W-:-:S02]  /*cb00*/  IADD3 R3, R0, 0x18, RZ ;  /* 0x0000001800037810 */ /* 0x000fc40007ffe0ff */
[C---:B------:R-:W-:Y:S02]  /*cb10*/  ISETP.LT.OR P0, PT, R4.reuse, R204, P0 ;  /* 0x000000cc0400720c */ /* 0x040fe40000701670 */
[----:B------:R-:W-:Y:S02]  /*cb20*/  ISETP.LT.OR P1, PT, R4, R203, P3 ;  /* 0x000000cb0400720c */ /* 0x000fe40001f21670 */
[----:B------:R-:W-:Y:S02]  /*cb30*/  P2R R9, PR, RZ, 0x4 ;  /* 0x00000004ff097803 */ /* 0x000fe40000000000 */
[C---:B------:R-:W-:Y:S02]  /*cb40*/  ISETP.GE.AND P2, PT, R3.reuse, R209, PT ;  /* 0x000000d10300720c */ /* 0x040fe40003f46270 */
[----:B------:R-:W-:Y:S02]  /*cb50*/  FSEL R42, R154, -INF , !P0 ;  /* 0xff8000009a2a7808 */ /* 0x000fe40004000000 */
[----:B------:R-:W-:-:S02]  /*cb60*/  ISETP.GE.AND P0, PT, R3, R207, PT ;  /* 0x000000cf0300720c */ /* 0x000fc40003f06270 */
[----:B------:R-:W-:Y:S02]  /*cb70*/  P2R R4, PR, RZ, 0x2 ;  /* 0x00000002ff047803 */ /* 0x000fe40000000000 */
[C---:B------:R-:W-:Y:S02]  /*cb80*/  ISETP.GE.AND P3, PT, R3.reuse, R210, PT ;  /* 0x000000d20300720c */ /* 0x040fe40003f66270 */
[C---:B------:R-:W-:Y:S02]  /*cb90*/  ISETP.GE.AND P1, PT, R3.reuse, R208, PT ;  /* 0x000000d00300720c */ /* 0x040fe40003f26270 */
[----:B------:R-:W-:Y:S02]  /*cba0*/  IADD3 R2, R0, 0x19, RZ ;  /* 0x0000001900027810 */ /* 0x000fe40007ffe0ff */
[C---:B------:R-:W-:Y:S02]  /*cbb0*/  ISETP.LT.OR P2, PT, R3.reuse, R205, P2 ;  /* 0x000000cd0300720c */ /* 0x040fe40001741670 */
[----:B------:R-:W-:-:S02]  /*cbc0*/  ISETP.LT.OR P0, PT, R3, R203, P0 ;  /* 0x000000cb0300720c */ /* 0x000fc40000701670 */
[----:B------:R-:W-:Y:S02]  /*cbd0*/  FSEL R65, R160, -INF , !P4 ;  /* 0xff800000a0417808 */ /* 0x000fe40006000000 */
[C---:B------:R-:W-:Y:S02]  /*cbe0*/  ISETP.LT.OR P4, PT, R3.reuse, R206, P3 ;  /* 0x000000ce0300720c */ /* 0x040fe40001f81670 */
[----:B------:R-:W-:Y:S02]  /*cbf0*/  ISETP.LT.OR P1, PT, R3, R204, P1 ;  /* 0x000000cc0300720c */ /* 0x000fe40000f21670 */
[----:B------:R-:W-:Y:S02]  /*cc00*/  P2R R3, PR, RZ, 0x4 ;  /* 0x00000004ff037803 */ /* 0x000fe40000000000 */
[C---:B------:R-:W-:Y:S02]  /*cc10*/  ISETP.GE.AND P3, PT, R2.reuse, R210, PT ;  /* 0x000000d20200720c */ /* 0x040fe40003f66270 */
[----:B------:R-:W-:-:S02]  /*cc20*/  ISETP.GE.AND P2, PT, R2, R208, PT ;  /* 0x000000d00200720c */ /* 0x000fc40003f46270 */
[----:B------:R-:W-:Y:S02]  /*cc30*/  FSEL R55, R150, -INF , !P0 ;  /* 0xff80000096377808 */ /* 0x000fe40004000000 */
[----:B------:R-:W-:Y:S02]  /*cc40*/  ISETP.GE.AND P0, PT, R2, R207, PT ;  /* 0x000000cf0200720c */ /* 0x000fe40003f06270 */
[----:B------:R-:W-:Y:S02]  /*cc50*/  IADD3 R8, R0, 0x20, RZ ;  /* 0x0000002000087810 */ /* 0x000fe40007ffe0ff */
[----:B------:R-:W-:Y:S02]  /*cc60*/  FSEL R43, R148, -INF , !P1 ;  /* 0xff800000942b7808 */ /* 0x000fe40004800000 */
[C---:B------:R-:W-:Y:S02]  /*cc70*/  ISETP.LT.OR P1, PT, R2.reuse, R206, P3 ;  /* 0x000000ce0200720c */ /* 0x040fe40001f21670 */
[----:B------:R-:W-:-:S02]  /*cc80*/  ISETP.LT.OR P3, PT, R2, R204, P2 ;  /* 0x000000cc0200720c */ /* 0x000fc40001761670 */
[----:B------:R-:W-:Y:S02]  /*cc90*/  ISETP.LT.OR P2, PT, R2, R203, P0 ;  /* 0x000000cb0200720c */ /* 0x000fe40000741670 */
[----:B------:R-:W-:Y:S02]  /*cca0*/  ISETP.GE.AND P0, PT, R8, R210, PT ;  /* 0x000000d20800720c */ /* 0x000fe40003f06270 */
[----:B------:R-:W-:Y:S02]  /*ccb0*/  FSEL R67, R144, -INF , !P1 ;  /* 0xff80000090437808 */ /* 0x000fe40004800000 */
[----:B------:R-:W-:Y:S02]  /*ccc0*/  IADD3 R7, R0, 0x21, RZ ;  /* 0x0000002100077810 */ /* 0x000fe40007ffe0ff */
[C---:B------:R-:W-:Y:S02]  /*ccd0*/  ISETP.LT.OR P1, PT, R8.reuse, R206, P0 ;  /* 0x000000ce0800720c */ /* 0x040fe40000721670 */
[----:B------:R-:W-:-:S02]  /*cce0*/  ISETP.GE.AND P0, PT, R8, R208, PT ;  /* 0x000000d00800720c */ /* 0x000fc40003f06270 */
[----:B------:R-:W-:Y:S02]  /*ccf0*/  FSEL R64, R151, -INF , !P2 ;  /* 0xff80000097407808 */ /* 0x000fe40005000000 */
[----:B------:R-:W-:Y:S02]  /*cd00*/  FSEL R49, R149, -INF , !P3 ;  /* 0xff80000095317808 */ /* 0x000fe40005800000 */
[----:B------:R-:W-:Y:S02]  /*cd10*/  ISETP.GE.AND P2, PT, R8, R207, PT ;  /* 0x000000cf0800720c */ /* 0x000fe40003f46270 */
[----:B------:R-:W-:Y:S02]  /*cd20*/  ISETP.GE.AND P3, PT, R7, R210, PT ;  /* 0x000000d20700720c */ /* 0x000fe40003f66270 */
[----:B------:R-:W-:Y:S02]  /*cd30*/  FSEL R144, R72, -INF , !P1 ;  /* 0xff80000048907808 */ /* 0x000fe40004800000 */
[----:B------:R-:W-:-:S02]  /*cd40*/  ISETP.LT.OR P1, PT, R8, R204, P0 ;  /* 0x000000cc0800720c */ /* 0x000fc40000721670 */
[----:B------:R-:W-:Y:S02]  /*cd50*/  ISETP.LT.OR P0, PT, R8, R203, P2 ;  /* 0x000000cb0800720c */ /* 0x000fe40001701670 */
[----:B------:R-:W-:Y:S02]  /*cd60*/  ISETP.LT.OR P2, PT, R7, R206, P3 ;  /* 0x000000ce0700720c */ /* 0x000fe40001f41670 */
[----:B------:R-:W-:Y:S02]  /*cd70*/  IADD3 R6, R0, 0x28, RZ ;  /* 0x0000002800067810 */ /* 0x000fe40007ffe0ff */
[----:B------:R-:W-:Y:S02]  /*cd80*/  FSEL R66, R145, -INF , !P4 ;  /* 0xff80000091427808 */ /* 0x000fe40006000000 */
[----:B------:R-:W-:Y:S02]  /*cd90*/  FSEL R145, R73, -INF , !P2 ;  /* 0xff80000049917808 */ /* 0x000fe40005000000 */
[----:B------:R-:W-:-:S02]  /*cda0*/  ISETP.GE.AND P2, PT, R6, R210, PT ;  /* 0x000000d20600720c */ /* 0x000fc40003f46270 */
[----:B------:R-:W-:Y:S02]  /*cdb0*/  IADD3 R5, R0, 0x29, RZ ;  /* 0x0000002900057810 */ /* 0x000fe40007ffe0ff */
[----:B------:R-:W-:Y:S02]  /*cdc0*/  ISETP.LT.OR P2, PT, R6, R206, P2 ;  /* 0x000000ce0600720c */ /* 0x000fe40001741670 */
[----:B------:R-:W-:Y:S02]  /*cdd0*/  FSEL R179, R78, -INF , !P0 ;  /* 0xff8000004eb37808 */ /* 0x000fe40004000000 */
[----:B------:R-:W-:Y:S02]  /*cde0*/  FSEL R53, R146, -INF , !P5 ;  /* 0xff80000092357808 */ /* 0x000fe40006800000 */
[----:B------:R-:W-:Y:S02]  /*cdf0*/  ISETP.GE.AND P0, PT, R7, R207, PT ;  /* 0x000000cf0700720c */ /* 0x000fe40003f06270 */
[----:B------:R-:W-:-:S02]  /*ce00*/  FSEL R146, R60, -INF , !P2 ;  /* 0xff8000003c927808 */ /* 0x000fc40005000000 */
[----:B------:R-:W-:Y:S02]  /*ce10*/  ISETP.GE.AND P2, PT, R5, R210, PT ;  /* 0x000000d20500720c */ /* 0x000fe40003f46270 */
[----:B------:R-:W-:Y:S02]  /*ce20*/  ISETP.LT.OR P0, PT, R7, R203, P0 ;  /* 0x000000cb0700720c */ /* 0x000fe40000701670 */
[----:B------:R-:W-:Y:S02]  /*ce30*/  FSEL R41, R155, -INF , !P6 ;  /* 0xff8000009b297808 */ /* 0x000fe40007000000 */
[----:B------:R-:W-:Y:S02]  /*ce40*/  ISETP.NE.AND P6, PT, R4, RZ, PT ;  /* 0x000000ff0400720c */ /* 0x000fe40003fc5270 */
[----:B------:R-:W-:Y:S02]  /*ce50*/  ISETP.LT.OR P2, PT, R5, R206, P2 ;  /* 0x000000ce0500720c */ /* 0x000fe40001741670 */
[----:B------:R-:W-:-:S02]  /*ce60*/  IADD3 R4, R0, 0x30, RZ ;  /* 0x0000003000047810 */ /* 0x000fc40007ffe0ff */
[----:B------:R-:W-:Y:S02]  /*ce70*/  FSEL R181, R79, -INF , !P0 ;  /* 0xff8000004fb57808 */ /* 0x000fe40004000000 */
[----:B------:R-:W-:Y:S02]  /*ce80*/  ISETP.GE.AND P0, PT, R6, R207, PT ;  /* 0x000000cf0600720c */ /* 0x000fe40003f06270 */
[----:B------:R-:W-:Y:S02]  /*ce90*/  FSEL R185, R61, -INF , !P2 ;  /* 0xff8000003db97808 */ /* 0x000fe40005000000 */
[----:B------:R-:W-:Y:S02]  /*cea0*/  ISETP.GE.AND P2, PT, R4, R210, PT ;  /* 0x000000d20400720c */ /* 0x000fe40003f46270 */
[----:B------:R-:W-:Y:S02]  /*ceb0*/  ISETP.LT.OR P0, PT, R6, R203, P0 ;  /* 0x000000cb0600720c */ /* 0x000fe40000701670 */
[----:B------:R-:W-:-:S02]  /*cec0*/  ISETP.LT.OR P2, PT, R4, R206, P2 ;  /* 0x000000ce0400720c */ /* 0x000fc40001741670 */
[----:B------:R-:W-:Y:S02]  /*ced0*/  FSEL R180, R70, -INF , !P0 ;  /* 0xff80000046b47808 */ /* 0x000fe40004000000 */
[----:B------:R-:W-:Y:S02]  /*cee0*/  ISETP.GE.AND P0, PT, R5, R207, PT ;  /* 0x000000cf0500720c */ /* 0x000fe40003f06270 */
[----:B------:R-:W-:Y:S02]  /*cef0*/  FSEL R184, R44, -INF , !P2 ;  /* 0xff8000002cb87808 */ /* 0x000fe40005000000 */
[----:B------:R-:W-:Y:S02]  /*cf00*/  FMNMX.FTZ R10, R159, R13, !PT ;  /* 0x0000000d9f0a7209 */ /* 0x000fe40007810000 */
[----:B------:R-:W-:Y:S02]  /*cf10*/  FSEL R54, R147, -INF , !P6 ;  /* 0xff80000093367808 */ /* 0x000fe40007000000 */
[----:B------:R-:W-:-:S02]  /*cf20*/  ISETP.NE.AND P2, PT, R9, RZ, PT ;  /* 0x000000ff0900720c */ /* 0x000fc40003f45270 */
[----:B------:R-:W-:Y:S02]  /*cf30*/  FSEL R147, R76, -INF , !P1 ;  /* 0xff8000004c937808 */ /* 0x000fe40004800000 */
[----:B------:R-:W-:Y:S02]  /*cf40*/  FMNMX.FTZ R9, R153, R14, !PT ;  /* 0x0000000e99097209 */ /* 0x000fe40007810000 */
[----:B------:R-:W-:Y:S02]  /*cf50*/  ISETP.GE.AND P1, PT, R7, R208, PT ;  /* 0x000000d00700720c */ /* 0x000fe40003f26270 */
[----:B------:R-:W-:Y:S02]  /*cf60*/  ISETP.LT.OR P0, PT, R5, R203, P0 ;  /* 0x000000cb0500720c */ /* 0x000fe40000701670 */
[----:B------:R-:W-:Y:S02]  /*cf70*/  FMNMX.FTZ R10, R22, R10, !PT ;  /* 0x0000000a160a7209 */ /* 0x000fe40007810000 */
[----:B------:R-:W-:-:S02]  /*cf80*/  FMNMX.FTZ R9, R17, R9, !PT ;  /* 0x0000000911097209 */ /* 0x000fc40007810000 */
[----:B------:R-:W-:Y:S02]  /*cf90*/  ISETP.GE.AND P4, PT, R2, R209, PT ;  /* 0x000000d10200720c */ /* 0x000fe40003f86270 */
[----:B------:R-:W-:Y:S02]  /*cfa0*/  ISETP.LT.OR P1, PT, R7, R204, P1 ;  /* 0x000000cc0700720c */ /* 0x000fe40000f21670 */
[----:B------:R-:W-:Y:S02]  /*cfb0*/  FSEL R182, R71, -INF , !P0 ;  /* 0xff80000047b67808 */ /* 0x000fe40004000000 */
[----:B------:R-:W-:Y:S02]  /*cfc0*/  ISETP.GE.AND P0, PT, R4, R208, PT ;  /* 0x000000d00400720c */ /* 0x000fe40003f06270 */
[----:B------:R-:W-:Y:S02]  /*cfd0*/  FMNMX.FTZ R10, R23, R10, !PT ;  /* 0x0000000a170a7209 */ /* 0x000fe40007810000 */
[----:B------:R-:W-:-:S02]  /*cfe0*/  FMNMX.FTZ R11, R16, R9, !PT ;  /* 0x00000009100b7209 */ /* 0x000fc40007810000 */
[----:B------:R-:W-:Y:S02]  /*cff0*/  ISETP.LT.OR P5, PT, R2, R205, P4 ;  /* 0x000000cd0200720c */ /* 0x000fe400027a1670 */
[----:B------:R-:W-:Y:S02]  /*d000*/  FSEL R148, R77, -INF , !P1 ;  /* 0xff8000004d947808 */ /* 0x000fe40004800000 */
[----:B------:R-:W-:Y:S02]  /*d010*/  ISETP.NE.AND P4, PT, R3, RZ, PT ;  /* 0x000000ff0300720c */ /* 0x000fe40003f85270 */
[----:B------:R-:W-:Y:S02]  /*d020*/  ISETP.GE.AND P1, PT, R6, R208, PT ;  /* 0x000000d00600720c */ /* 0x000fe40003f26270 */
[----:B------:R-:W-:Y:S02]  /*d030*/  ISETP.LT.OR P0, PT, R4, R204, P0 ;  /* 0x000000cc0400720c */ /* 0x000fe40000701670 */
[----:B------:R-:W-:-:S02]  /*d040*/  FMNMX.FTZ R9, R28, R10, !PT ;  /* 0x0000000a1c097209 */ /* 0x000fc40007810000 */
[----:B------:R-:W-:Y:S02]  /*d050*/  IADD3 R3, R0, 0x31, RZ ;  /* 0x0000003100037810 */ /* 0x000fe40007ffe0ff */
        /* <DEDUP_REMOVED lines=10> */
[----:B------:R-:W-:-:S02]  /*d100*/  IADD3 R2, R0, 0x38, RZ ;  /* 0x0000003800027810 */ /* 0x000fc40007ffe0ff */
[----:B------:R-:W-:Y:S02]  /*d110*/  FMNMX.FTZ R9, R42, R11, !PT ;  /* 0x0000000b2a097209 */ /* 0x000fe40007810000 */
[----:B------:R-:W-:Y:S02]  /*d120*/  FMNMX.FTZ R11, R66, R10, !PT ;  /* 0x0000000a420b7209 */ /* 0x000fe40007810000 */
[----:B------:R-:W-:Y:S02]  /*d130*/  ISETP.LT.OR P1, PT, R5, R204, P1 ;  /* 0x000000cc0500720c */ /* 0x000fe40000f21670 */
[----:B------:R-:W-:Y:S02]  /*d140*/  FSEL R232, R30, -INF , !P0 ;  /* 0xff8000001ee87808 */ /* 0x000fe40004000000 */
[----:B------:R-:W-:Y:S02]  /*d150*/  ISETP.GE.AND P0, PT, R2, R208, PT ;  /* 0x000000d00200720c */ /* 0x000fe40003f06270 */
[----:B------:R-:W-:-:S02]  /*d160*/  FMNMX.FTZ R10, R43, R9, !PT ;  /* 0x000000092b0a7209 */ /* 0x000fc40007810000 */
[----:B------:R-:W-:Y:S02]  /*d170*/  FMNMX.FTZ R9, R152, R18, !PT ;  /* 0x0000001298097209 */ /* 0x000fe40007810000 */
[----:B------:R-:W-:Y:S02]  /*d180*/  FMNMX.FTZ R11, R67, R11, !PT ;  /* 0x0000000b430b7209 */ /* 0x000fe40007810000 */
[----:B------:R-:W-:Y:S02]  /*d190*/  FSEL R150, R69, -INF , !P1 ;  /* 0xff80000045967808 */ /* 0x000fe40004800000 */
[----:B------:R-:W-:Y:S02]  /*d1a0*/  ISETP.GE.AND P1, PT, R3, R210, PT ;  /* 0x000000d20300720c */ /* 0x000fe40003f26270 */
[----:B------:R-:W-:Y:S02]  /*d1b0*/  FMNMX.FTZ R10, R49, R10, !PT ;  /* 0x0000000a310a7209 */ /* 0x000fe40007810000 */
[----:B------:R-:W-:-:S02]  /*d1c0*/  ISETP.LT.OR P0, PT, R2, R204, P0 ;  /* 0x000000cc0200720c */ /* 0x000fc40000701670 */
[----:B------:R-:W-:Y:S02]  /*d1d0*/  FMNMX.FTZ R9, R21, R9, !PT ;  /* 0x0000000915097209 */ /* 0x000fe40007810000 */
[----:B------:R-:W-:Y:S02]  /*d1e0*/  FMNMX.FTZ R11, R144, R11, !PT ;  /* 0x0000000b900b7209 */ /* 0x000fe40007810000 */
[----:B------:R-:W-:Y:S02]  /*d1f0*/  ISETP.LT.OR P1, PT, R3, R206, P1 ;  /* 0x000000ce0300720c */ /* 0x000fe40000f21670 */
[----:B------:R-:W-:Y:S02]  /*d200*/  FMNMX.FTZ R10, R147, R10, !PT ;  /* 0x0000000a930a7209 */ /* 0x000fe40007810000 */
[----:B------:R-:W-:Y:S02]  /*d210*/  FSEL R230, R12, -INF , !P0 ;  /* 0xff8000000ce67808 */ /* 0x000fe40004000000 */
[----:B------:R-:W-:-:S02]  /*d220*/  FMNMX.FTZ R12, R20, R9, !PT ;  /* 0x00000009140c7209 */ /* 0x000fc40007810000 */
[----:B------:R-:W-:Y:S02]  /*d230*/  FMNMX.FTZ R11, R145, R11, !PT ;  /* 0x0000000b910b7209 */ /* 0x000fe40007810000 */
[----:B------:R-:W-:Y:S02]  /*d240*/  FSEL R187, R45, -INF , !P1 ;  /* 0xff8000002dbb7808 */ /* 0x000fe40004800000 */
[----:B------:R-:W-:Y:S02]  /*d250*/  FMNMX.FTZ R9, R148, R10, !PT ;  /* 0x0000000a94097209 */ /* 0x000fe40007810000 */
[----:B------:R-:W-:Y:S02]  /*d260*/  ISETP.GE.AND P1, PT, R2, R210, PT ;  /* 0x000000d20200720c */ /* 0x000fe40003f26270 */
[----:B------:R-:W-:Y:S02]  /*d270*/  FMNMX.FTZ R12, R19, R12, !PT ;  /* 0x0000000c130c7209 */ /* 0x000fe40007810000 */
[----:B------:R-:W-:-:S02]  /*d280*/  FMNMX.FTZ R10, R146, R11, !PT ;  /* 0x0000000b920a7209 */ /* 0x000fc40007810000 */
[----:B------:R-:W-:Y:S02]  /*d290*/  FMNMX.FTZ R9, R149, R9, !PT ;  /* 0x0000000995097209 */ /* 0x000fe40007810000 */
[----:B------:R-:W-:Y:S02]  /*d2a0*/  ISETP.LT.OR P1, PT, R2, R206, P1 ;  /* 0x000000ce0200720c */ /* 0x000fe40000f21670 */
[----:B------:R-:W-:Y:S02]  /*d2b0*/  FMNMX.FTZ R12, R53, R12, !PT ;  /* 0x0000000c350c7209 */ /* 0x000fe40007810000 */
[----:B------:R-:W-:Y:S02]  /*d2c0*/  IADD3 R0, R0, 0x39, RZ ;  /* 0x0000003900007810 */ /* 0x000fe40007ffe0ff */
[----:B------:R-:W-:Y:S02]  /*d2d0*/  FMNMX.FTZ R11, R185, R10, !PT ;  /* 0x0000000ab90b7209 */ /* 0x000fe40007810000 */
[----:B------:R-:W-:-:S02]  /*d2e0*/  FMNMX.FTZ R10, R150, R9, !PT ;  /* 0x00000009960a7209 */ /* 0x000fc40007810000 */
[----:B------:R-:W-:Y:S02]  /*d2f0*/  FSEL R186, R26, -INF , !P1 ;  /* 0xff8000001aba7808 */ /* 0x000fe40004800000 */
[----:B------:R-:W-:Y:S02]  /*d300*/  FMNMX.FTZ R9, R54, R12, !PT ;  /* 0x0000000c36097209 */ /* 0x000fe40007810000 */
[----:B------:R-:W-:Y:S02]  /*d310*/  ISETP.GE.AND P1, PT, R0, R210, PT ;  /* 0x000000d20000720c */ /* 0x000fe40003f26270 */
[----:B------:R-:W-:Y:S02]  /*d320*/  FMNMX.FTZ R11, R184, R11, !PT ;  /* 0x0000000bb80b7209 */ /* 0x000fe40007810000 */
[----:B------:R-:W-:Y:S02]  /*d330*/  FMNMX.FTZ R9, R55, R9, !PT ;  /* 0x0000000937097209 */ /* 0x000fe40007810000 */
[----:B------:R-:W-:-:S02]  /*d340*/  ISETP.LT.OR P1, PT, R0, R206, P1 ;  /* 0x000000ce0000720c */ /* 0x000fc40000f21670 */
[----:B------:R-:W-:Y:S02]  /*d350*/  FMNMX.FTZ R73, R187, R11, !PT ;  /* 0x0000000bbb497209 */ /* 0x000fe40007810000 */
[----:B------:R-:W-:Y:S02]  /*d360*/  ISETP.GE.AND P0, PT, R0, R208, PT ;  /* 0x000000d00000720c */ /* 0x000fe40003f06270 */
[----:B------:R-:W-:Y:S02]  /*d370*/  FMNMX.FTZ R9, R64, R9, !PT ;  /* 0x0000000940097209 */ /* 0x000fe40007810000 */
[----:B------:R-:W-:Y:S02]  /*d380*/  FSEL R215, R31, -INF , !P1 ;  /* 0xff8000001fd77808 */ /* 0x000fe40004800000 */
[----:B------:R-:W-:Y:S02]  /*d390*/  FMNMX.FTZ R73, R186, R73, !PT ;  /* 0x00000049ba497209 */ /* 0x000fe40007810000 */
[----:B------:R-:W-:-:S02]  /*d3a0*/  ISETP.LT.OR P0, PT, R0, R204, P0 ;  /* 0x000000cc0000720c */ /* 0x000fc40000701670 */
[----:B------:R-:W-:Y:S02]  /*d3b0*/  FMNMX.FTZ R9, R179, R9, !PT ;  /* 0x00000009b3097209 */ /* 0x000fe40007810000 */
[----:B------:R-:W-:Y:S02]  /*d3c0*/  FMNMX.FTZ R73, R215, R73, !PT ;  /* 0x00000049d7497209 */ /* 0x000fe40007810000 */
[----:B------:R-:W-:Y:S02]  /*d3d0*/  FSEL R221, R29, -INF , !P0 ;  /* 0xff8000001ddd7808 */ /* 0x000fe40004000000 */
[----:B------:R-:W-:Y:S02]  /*d3e0*/  ISETP.GE.AND P0, PT, R3, R207, PT ;  /* 0x000000cf0300720c */ /* 0x000fe40003f06270 */
[----:B------:R-:W-:Y:S02]  /*d3f0*/  FMNMX.FTZ R70, R181, R9, !PT ;  /* 0x00000009b5467209 */ /* 0x000fe40007810000 */
[----:B------:R-:W1:Y:S01]  /*d400*/  SHFL.BFLY PT, R9, R73, 0x2, 0x1f ;  /* 0x0c401f0049097f89 */ /* 0x000e6200000e0000 */
[----:B------:R-:W-:-:S02]  /*d410*/  ISETP.GE.AND P1, PT, R4, R207, PT ;  /* 0x000000cf0400720c */ /* 0x000fc40003f26270 */
[-C--:B------:R-:W-:Y:S02]  /*d420*/  ISETP.LT.OR P0, PT, R3, R203.reuse, P0 ;  /* 0x000000cb0300720c */ /* 0x080fe40000701670 */
[----:B------:R-:W-:Y:S02]  /*d430*/  ISETP.LT.OR P1, PT, R4, R203, P1 ;  /* 0x000000cb0400720c */ /* 0x000fe40000f21670 */
[----:B------:R-:W-:Y:S02]  /*d440*/  FSEL R227, R46, -INF , !P0 ;  /* 0xff8000002ee37808 */ /* 0x000fe40004000000 */
[----:B------:R-:W-:Y:S02]  /*d450*/  ISETP.GE.AND P0, PT, R0, R207, PT ;  /* 0x000000cf0000720c */ /* 0x000fe40003f06270 */
[----:B------:R-:W-:Y:S02]  /*d460*/  FSEL R220, R47, -INF , !P1 ;  /* 0xff8000002fdc7808 */ /* 0x000fe40004800000 */
[----:B------:R-:W-:-:S02]  /*d470*/  ISETP.GE.AND P3, PT, R8, R209, PT ;  /* 0x000000d10800720c */ /* 0x000fc40003f66270 */
[----:B------:R-:W-:Y:S02]  /*d480*/  ISETP.GE.AND P1, PT, R2, R207, PT ;  /* 0x000000cf0200720c */ /* 0x000fe40003f26270 */
[-C--:B------:R-:W-:Y:S02]  /*d490*/  ISETP.LT.OR P0, PT, R0, R203.reuse, P0 ;  /* 0x000000cb0000720c */ /* 0x080fe40000701670 */
[----:B------:R-:W-:Y:S02]  /*d4a0*/  P2R R24, PR, RZ, 0x20 ;  /* 0x00000020ff187803 */ /* 0x000fe40000000000 */
[----:B------:R-:W-:Y:S02]  /*d4b0*/  ISETP.LT.OR P1, PT, R2, R203, P1 ;  /* 0x000000cb0200720c */ /* 0x000fe40000f21670 */
[----:B------:R-:W-:Y:S02]  /*d4c0*/  ISETP.LT.OR P5, PT, R8, R205, P3 ;  /* 0x000000cd0800720c */ /* 0x000fe40001fa1670 */
[----:B------:R-:W-:-:S02]  /*d4d0*/  FSEL R229, R36, -INF , !P0 ;  /* 0xff80000024e57808 */ /* 0x000fc40004000000 */
[-C--:B------:R-:W-:Y:S02]  /*d4e0*/  ISETP.GE.AND P0, PT, R6, R209.reuse, PT ;  /* 0x000000d10600720c */ /* 0x080fe40003f06270 */
[----:B------:R-:W-:Y:S02]  /*d4f0*/  FMNMX.FTZ R8, R156, R32, !PT ;  /* 0x000000209c087209 */ /* 0x000fe40007810000 */
[----:B------:R-:W-:Y:S02]  /*d500*/  P2R R11, PR, RZ, 0x20 ;  /* 0x00000020ff0b7803 */ /* 0x000fe40000000000 */
[----:B------:R-:W-:Y:S02]  /*d510*/  FSEL R228, R37, -INF , !P1 ;  /* 0xff80000025e47808 */ /* 0x000fe40004800000 */
[----:B------:R-:W-:Y:S02]  /*d520*/  ISETP.GE.AND P1, PT, R7, R209, PT ;  /* 0x000000d10700720c */ /* 0x000fe40003f26270 */
[----:B------:R-:W-:-:S02]  /*d530*/  ISETP.LT.OR P5, PT, R6, R205, P0 ;  /* 0x000000cd0600720c */ /* 0x000fc400007a1670 */
[----:B------:R-:W-:Y:S02]  /*d540*/  FMNMX.FTZ R6, R33, R8, !PT ;  /* 0x0000000821067209 */ /* 0x000fe40007810000 */
[----:B------:R-:W-:Y:S02]  /*d550*/  ISETP.LT.OR P6, PT, R7, R205, P1 ;  /* 0x000000cd0700720c */ /* 0x000fe40000fc1670 */
[----:B-1----:R-:W-:Y:S02]  /*d560*/  FMNMX.FTZ R73, R73, R9, !PT ;  /* 0x0000000949497209 */ /* 0x002fe40007810000 */
[----:B------:R-:W-:Y:S02]  /*d570*/  ISETP.NE.AND P1, PT, R25, RZ, PT ;  /* 0x000000ff1900720c */ /* 0x000fe40003f25270 */
[----:B------:R-:W-:Y:S01]  /*d580*/  FMNMX.FTZ R6, R34, R6, !PT ;  /* 0x0000000622067209 */ /* 0x000fe20007810000 */
[----:B------:R-:W1:Y:S01]  /*d590*/  SHFL.BFLY PT, R8, R73, 0x1, 0x1f ;  /* 0x0c201f0049087f89 */ /* 0x000e6200000e0000 */
[----:B------:R-:W-:-:S02]  /*d5a0*/  FSEL R48, R212, -INF , !P1 ;  /* 0xff800000d4307808 */ /* 0x000fc40004800000 */
[----:B------:R-:W-:Y:S02]  /*d5b0*/  FMNMX.FTZ R6, R35, R6, !PT ;  /* 0x0000000623067209 */ /* 0x000fe40007810000 */
[----:B------:R-:W-:Y:S02]  /*d5c0*/  ISETP.GE.AND P0, PT, R5, R209, PT ;  /* 0x000000d10500720c */ /* 0x000fe40003f06270 */
[----:B------:R-:W-:Y:S02]  /*d5d0*/  FSEL R50, R183, -INF , !P2 ;  /* 0xff800000b7327808 */ /* 0x000fe40005000000 */
[----:B------:R-:W-:Y:S02]  /*d5e0*/  FMNMX.FTZ R6, R48, R6, !PT ;  /* 0x0000000630067209 */ /* 0x000fe40007810000 */
[----:B------:R-:W-:Y:S02]  /*d5f0*/  ISETP.NE.AND P3, PT, R24, RZ, PT ;  /* 0x000000ff1800720c */ /* 0x000fe40003f65270 */
[----:B------:R-:W-:Y:S01]  /*d600*/  ISETP.LT.OR P2, PT, R5, R205, P0 ;  /* 0x000000cd0500720c */ /* 0x000fe20000741670 */
[----:B------:R-:W-:Y:S01]  /*d610*/  LDSM.16.MT88.4 R24, [R190+0x6000] ;  /* 0x00600000be18783b */ /* 0x000fe20000004200 */
[----:B------:R-:W-:-:S02]  /*d620*/  ISETP.GE.AND P1, PT, R4, R209, PT ;  /* 0x000000d10400720c */ /* 0x000fc40003f26270 */
[----:B------:R-:W-:Y:S02]  /*d630*/  ISETP.GE.AND P0, PT, R3, R209, PT ;  /* 0x000000d10300720c */ /* 0x000fe40003f06270 */
[----:B------:R-:W-:Y:S02]  /*d640*/  FSEL R51, R174, -INF , !P4 ;  /* 0xff800000ae337808 */ /* 0x000fe40006000000 */
[----:B------:R-:W-:Y:S02]  /*d650*/  FMNMX.FTZ R5, R50, R6, !PT ;  /* 0x0000000632057209 */ /* 0x000fe40007810000 */
[----:B------:R-:W-:Y:S02]  /*d660*/  FSEL R52, R171, -INF , !P3 ;  /* 0xff800000ab347808 */ /* 0x000fe40005800000 */
[-C--:B------:R-:W-:Y:S02]  /*d670*/  ISETP.LT.OR P4, PT, R4, R205.reuse, P1 ;  /* 0x000000cd0400720c */ /* 0x080fe40000f81670 */
[----:B------:R-:W-:-:S02]  /*d680*/  ISETP.LT.OR P3, PT, R3, R205, P0 ;  /* 0x000000cd0300720c */ /* 0x000fc40000761670 */
[----:B------:R-:W-:Y:S02]  /*d690*/  FMNMX.FTZ R10, R231, R10, !PT ;  /* 0x0000000ae70a7209 */ /* 0x000fe40007810000 */
[----:B------:R-:W-:Y:S02]  /*d6a0*/  FMNMX.FTZ R4, R51, R5, !PT ;  /* 0x0000000533047209 */ /* 0x000fe40007810000 */
[----:B------:R-:W-:Y:S02]  /*d6b0*/  ISETP.NE.AND P0, PT, R11, RZ, PT ;  /* 0x000000ff0b00720c */ /* 0x000fe40003f05270 */
[----:B------:R-:W-:Y:S02]  /*d6c0*/  ISETP.GE.AND P1, PT, R2, R209, PT ;  /* 0x000000d10200720c */ /* 0x000fe40003f26270 */
[----:B------:R-:W-:Y:S02]  /*d6d0*/  FMNMX.FTZ R10, R232, R10, !PT ;  /* 0x0000000ae80a7209 */ /* 0x000fe40007810000 */
[----:B------:R-:W-:-:S02]  /*d6e0*/  FSEL R174, R74, -INF , !P0 ;  /* 0xff8000004aae7808 */ /* 0x000fc40004000000 */
[----:B------:R-:W-:Y:S02]  /*d6f0*/  FMNMX.FTZ R3, R52, R4, !PT ;  /* 0x0000000434037209 */ /* 0x000fe40007810000 */
[----:B------:R-:W-:Y:S02]  /*d700*/  ISETP.LT.OR P1, PT, R2, R205, P1 ;  /* 0x000000cd0200720c */ /* 0x000fe40000f21670 */
[----:B------:R-:W-:Y:S02]  /*d710*/  FMNMX.FTZ R10, R230, R10, !PT ;  /* 0x0000000ae60a7209 */ /* 0x000fe40007810000 */
[----:B------:R-:W-:Y:S02]  /*d720*/  FSEL R176, R75, -INF , !P6 ;  /* 0xff8000004bb07808 */ /* 0x000fe40007000000 */
[----:B------:R-:W-:Y:S02]  /*d730*/  FMNMX.FTZ R2, R174, R3, !PT ;  /* 0x00000003ae027209 */ /* 0x000fe40007810000 */
[----:B------:R-:W-:-:S02]  /*d740*/  FMNMX.FTZ R71, R221, R10, !PT ;  /* 0x0000000add477209 */ /* 0x000fc40007810000 */
[----:B------:R-:W-:Y:S02]  /*d750*/  FMNMX.FTZ R70, R180, R70, !PT ;  /* 0x00000046b4467209 */ /* 0x000fe40007810000 */
[----:B------:R-:W-:Y:S01]  /*d760*/  ISETP.GE.AND P0, PT, R0, R209, PT ;  /* 0x000000d10000720c */ /* 0x000fe20003f06270 */
[----:B------:R-:W2:Y:S01]  /*d770*/  SHFL.BFLY PT, R10, R71, 0x2, 0x1f ;  /* 0x0c401f00470a7f89 */ /* 0x000ea200000e0000 */
        /* <DEDUP_REMOVED lines=14> */
[----:B------:R-:W-:Y:S01]  /*d860*/  FSEL R218, R56, -INF , !P3 ;  /* 0xff80000038da7808 */ /* 0x000fe20005800000 */
[----:B------:R-:W-:Y:S01]  /*d870*/  FFMA.FTZ R4, R13, c[0x0][0x23c], -R0 ;  /* 0x00008f000d047a23 */ /* 0x000fe20000010800 */
[----:B------:R-:W-:Y:S02]  /*d880*/  FMNMX.FTZ R2, R219, R2, !PT ;  /* 0x00000002db027209 */ /* 0x000fe40007810000 */
[----:B------:R-:W-:Y:S01]  /*d890*/  FMNMX.FTZ R70, R228, R70, !PT ;  /* 0x00000046e4467209 */ /* 0x000fe20007810000 */
[----:B------:R1:W-:Y:S01]  /*d8a0*/  MUFU.EX2 R226, R4 ;  /* 0x0000000400e27308 */ /* 0x0003e20000000800 */
[----:B------:R-:W-:-:S02]  /*d8b0*/  FSEL R224, R38, -INF , !P1 ;  /* 0xff80000026e07808 */ /* 0x000fc40004800000 */
[----:B------:R-:W-:Y:S02]  /*d8c0*/  FMNMX.FTZ R2, R218, R2, !PT ;  /* 0x00000002da027209 */ /* 0x000fe40007810000 */
[----:B------:R-:W-:Y:S02]  /*d8d0*/  FMNMX.FTZ R70, R229, R70, !PT ;  /* 0x00000046e5467209 */ /* 0x000fe40007810000 */
[----:B------:R-:W-:Y:S02]  /*d8e0*/  FSEL R222, R39, -INF , !P0 ;  /* 0xff80000027de7808 */ /* 0x000fe40004000000 */
[----:B--2---:R-:W-:Y:S01]  /*d8f0*/  FMNMX.FTZ R71, R71, R10, !PT ;  /* 0x0000000a47477209 */ /* 0x004fe20007810000 */
[----:B------:R-:W2:Y:S01]  /*d900*/  SHFL.BFLY PT, R7, R70, 0x2, 0x1f ;  /* 0x0c401f0046077f89 */ /* 0x000ea200000e0000 */
[----:B------:R-:W-:-:S03]  /*d910*/  FSEL R10, R73, RZ, P2 ;  /* 0x000000ff490a7208 */ /* 0x000fc60001000000 */
[----:B------:R-:W3:Y:S01]  /*d920*/  SHFL.BFLY PT, R9, R71, 0x1, 0x1f ;  /* 0x0c201f0047097f89 */ /* 0x000ee200000e0000 */
[----:B-1----:R-:W-:-:S04]  /*d930*/  FMNMX.FTZ R4, R224, R2, !PT ;  /* 0x00000002e0047209 */ /* 0x002fc80007810000 */
[----:B------:R-:W-:-:S05]  /*d940*/  FMNMX.FTZ R4, R222, R4, !PT ;  /* 0x00000004de047209 */ /* 0x000fca0007810000 */
[----:B------:R-:W1:Y:S01]  /*d950*/  SHFL.BFLY PT, R6, R4, 0x2, 0x1f ;  /* 0x0c401f0004067f89 */ /* 0x000e6200000e0000 */
[----:B--2---:R-:W-:Y:S02]  /*d960*/  FMNMX.FTZ R70, R70, R7, !PT ;  /* 0x0000000746467209 */ /* 0x004fe40007810000 */
[----:B---3--:R-:W-:-:S03]  /*d970*/  FMNMX.FTZ R71, R71, R9, !PT ;  /* 0x0000000947477209 */ /* 0x008fc60007810000 */
[----:B------:R-:W2:Y:S01]  /*d980*/  SHFL.BFLY PT, R5, R70, 0x1, 0x1f ;  /* 0x0c201f0046057f89 */ /* 0x000ea200000e0000 */
[----:B------:R-:W-:Y:S01]  /*d990*/  FFMA.FTZ R9, R28, c[0x0][0x23c], -R0 ;  /* 0x00008f001c097a23 */ /* 0x000fe20000010800 */
[C---:B------:R-:W-:Y:S01]  /*d9a0*/  FSETP.NEU.FTZ.AND P1, PT, R71.reuse, -INF , PT ;  /* 0xff8000004700780b */ /* 0x040fe20003f3d000 */
[----:B------:R-:W-:Y:S02]  /*d9b0*/  FMUL.FTZ R3, R71, c[0x0][0x23c] ;  /* 0x00008f0047037a20 */ /* 0x000fe40000410000 */
[----:B------:R-:W-:Y:S01]  /*d9c0*/  MUFU.EX2 R214, R9 ;  /* 0x0000000900d67308 */ /* 0x000fe20000000800 */
[----:B------:R-:W-:Y:S02]  /*d9d0*/  LDSM.16.MT88.4 R28, [R191+0x6000] ;  /* 0x00600000bf1c783b */ /* 0x000fe40000004200 */
[----:B------:R-:W-:Y:S02]  /*d9e0*/  FSEL R3, R3, RZ, P1 ;  /* 0x000000ff03037208 */ /* 0x000fe40000800000 */
[----:B-1----:R-:W-:-:S02]  /*d9f0*/  FMNMX.FTZ R4, R4, R6, !PT ;  /* 0x0000000604047209 */ /* 0x002fc40007810000 */
[----:B------:R-:W-:Y:S01]  /*da00*/  FSEL R6, R71, RZ, P1 ;  /* 0x000000ff47067208 */ /* 0x000fe20000800000 */
[----:B------:R-:W-:Y:S02]  /*da10*/  FFMA.FTZ R2, R14, c[0x0][0x23c], -R3 ;  /* 0x00008f000e027a23 */ /* 0x000fe40000010803 */
[----:B------:R-:W1:Y:S02]  /*da20*/  SHFL.BFLY PT, R72, R4, 0x1, 0x1f ;  /* 0x0c201f0004487f89 */ /* 0x000e6400000e0000 */
[----:B------:R3:W-:Y:S01]  /*da30*/  MUFU.EX2 R223, R2 ;  /* 0x0000000200df7308 */ /* 0x0007e20000000800 */
[----:B------:R-:W-:-:S04]  /*da40*/  FADD.FTZ R7, R153, -R6 ;  /* 0x8000000699077221 */ /* 0x000fc80000010000 */
[----:B------:R-:W-:Y:S01]  /*da50*/  FMUL.FTZ R7, R7, c[0x0][0x23c] ;  /* 0x00008f0007077a20 */ /* 0x000fe20000410000 */
[----:B--2---:R-:W-:Y:S01]  /*da60*/  FMNMX.FTZ R70, R70, R5, !PT ;  /* 0x0000000546467209 */ /* 0x004fe20007810000 */
[----:B------:R-:W-:Y:S02]  /*da70*/  FFMA.FTZ R5, R16, c[0x0][0x23c], -R3 ;  /* 0x00008f0010057a23 */ /* 0x000fe40000010803 */
[----:B------:R-:W2:Y:S01]  /*da80*/  MUFU.EX2 R75, R7 ;  /* 0x00000007004b7308 */ /* 0x000ea20000000800 */
[----:B------:R-:W-:-:S04]  /*da90*/  FSETP.NEU.FTZ.AND P0, PT, R70, -INF , PT ;  /* 0xff8000004600780b */ /* 0x000fc80003f1d000 */
[----:B------:R-:W-:Y:S01]  /*daa0*/  FSEL R6, R70, RZ, P0 ;  /* 0x000000ff46067208 */ /* 0x000fe20000000000 */
[----:B---3--:R-:W-:Y:S02]  /*dab0*/  FFMA.FTZ R2, R17, c[0x0][0x23c], -R3 ;  /* 0x00008f0011027a23 */ /* 0x008fe40000010803 */
[----:B------:R3:W-:Y:S01]  /*dac0*/  MUFU.EX2 R225, R5 ;  /* 0x0000000500e17308 */ /* 0x0007e20000000800 */
[----:B-1----:R-:W-:Y:S01]  /*dad0*/  FMNMX.FTZ R72, R4, R72, !PT ;  /* 0x0000004804487209 */ /* 0x002fe20007810000 */
[----:B------:R-:W-:-:S06]  /*dae0*/  FFMA.FTZ R4, R22, c[0x0][0x23c], -R0 ;  /* 0x00008f0016047a23 */ /* 0x000fcc0000010800 */
[----:B------:R1:W4:Y:S01]  /*daf0*/  MUFU.EX2 R238, R2 ;  /* 0x0000000200ee7308 */ /* 0x0003220000000800 */
[-C--:B--2---:R-:W-:Y:S02]  /*db00*/  FMUL.FTZ R84, R84, R75.reuse ;  /* 0x0000004b54547220 */ /* 0x084fe40000410000 */
[-C--:B------:R-:W-:Y:S02]  /*db10*/  FMUL.FTZ R85, R85, R75.reuse ;  /* 0x0000004b55557220 */ /* 0x080fe40000410000 */
[-C--:B------:R-:W-:Y:S02]  /*db20*/  FMUL.FTZ R88, R88, R75.reuse ;  /* 0x0000004b58587220 */ /* 0x080fe40000410000 */
[-C--:B------:R-:W-:Y:S01]  /*db30*/  FMUL.FTZ R89, R89, R75.reuse ;  /* 0x0000004b59597220 */ /* 0x080fe20000410000 */
[----:B------:R2:W-:Y:S01]  /*db40*/  MUFU.EX2 R213, R4 ;  /* 0x0000000400d57308 */ /* 0x0005e20000000800 */
[----:B---3--:R-:W-:Y:S02]  /*db50*/  FFMA.FTZ R5, R15, c[0x0][0x23c], -R3 ;  /* 0x00008f000f057a23 */ /* 0x008fe40000010803 */
[----:B------:R-:W3:Y:S01]  /*db60*/  LDSM.16.MT88.4 R12, [R189+0x6000] ;  /* 0x00600000bd0c783b */ /* 0x000ee20000004200 */
[----:B------:R-:W-:-:S02]  /*db70*/  FMUL.FTZ R100, R100, R75 ;  /* 0x0000004b64647220 */ /* 0x000fc40000410000 */
[-C--:B------:R-:W-:Y:S02]  /*db80*/  FMUL.FTZ R101, R101, R75.reuse ;  /* 0x0000004b65657220 */ /* 0x080fe40000410000 */
[----:B-1----:R-:W-:Y:S01]  /*db90*/  FMUL.FTZ R2, R70, c[0x0][0x23c] ;  /* 0x00008f0046027a20 */ /* 0x002fe20000410000 */
[----:B------:R1:W-:Y:S01]  /*dba0*/  MUFU.EX2 R239, R5 ;  /* 0x0000000500ef7308 */ /* 0x0003e20000000800 */
[-C--:B------:R-:W-:Y:S02]  /*dbb0*/  FMUL.FTZ R104, R104, R75.reuse ;  /* 0x0000004b68687220 */ /* 0x080fe40000410000 */
[-C--:B------:R-:W-:Y:S01]  /*dbc0*/  FMUL.FTZ R105, R105, R75.reuse ;  /* 0x0000004b69697220 */ /* 0x080fe20000410000 */
[----:B------:R-:W-:Y:S01]  /*dbd0*/  FSEL R2, R2, RZ, P0 ;  /* 0x000000ff02027208 */ /* 0x000fe20000000000 */
[----:B------:R-:W-:Y:S01]  /*dbe0*/  FMUL.FTZ R116, R116, R75 ;  /* 0x0000004b74747220 */ /* 0x000fe20000410000 */
[C---:B------:R-:W-:Y:S01]  /*dbf0*/  FSETP.NEU.FTZ.AND P0, PT, R72.reuse, -INF , PT ;  /* 0xff8000004800780b */ /* 0x040fe20003f1d000 */
[----:B--2---:R-:W-:-:S02]  /*dc00*/  FMUL.FTZ R4, R72, c[0x0][0x23c] ;  /* 0x00008f0048047a20 */ /* 0x004fc40000410000 */
[-C--:B------:R-:W-:Y:S02]  /*dc10*/  FMUL.FTZ R117, R117, R75.reuse ;  /* 0x0000004b75757220 */ /* 0x080fe40000410000 */
[-C--:B------:R-:W-:Y:S01]  /*dc20*/  FMUL.FTZ R120, R120, R75.reuse ;  /* 0x0000004b78787220 */ /* 0x080fe20000410000 */
[----:B------:R-:W-:Y:S01]  /*dc30*/  FSEL R8, R4, RZ, P0 ;  /* 0x000000ff04087208 */ /* 0x000fe20000000000 */
[----:B------:R-:W-:Y:S01]  /*dc40*/  FMUL.FTZ R121, R121, R75 ;  /* 0x0000004b79797220 */ /* 0x000fe20000410000 */
[----:B----4-:R-:W-:Y:S01]  /*dc50*/  F2FP.PACK_AB R4, R238, R223 ;  /* 0x000000dfee04723e */ /* 0x010fe200000000ff */
[----:B------:R-:W-:Y:S02]  /*dc60*/  FMUL.FTZ R132, R132, R75 ;  /* 0x0000004b84847220 */ /* 0x000fe40000410000 */
[----:B------:R-:W-:Y:S02]  /*dc70*/  FFMA.FTZ R9, R33, c[0x0][0x23c], -R8 ;  /* 0x00008f0021097a23 */ /* 0x000fe40000010808 */
[----:B-1----:R-:W-:-:S02]  /*dc80*/  FFMA.FTZ R5, R18, c[0x0][0x23c], -R2 ;  /* 0x00008f0012057a23 */ /* 0x002fc40000010802 */
[----:B------:R1:W-:Y:S01]  /*dc90*/  MUFU.EX2 R235, R9 ;  /* 0x0000000900eb7308 */ /* 0x0003e20000000800 */
[----:B------:R-:W-:Y:S02]  /*dca0*/  FFMA.FTZ R11, R32, c[0x0][0x23c], -R8 ;  /* 0x00008f00200b7a23 */ /* 0x000fe40000010808 */
[-C--:B------:R-:W-:Y:S02]  /*dcb0*/  FMUL.FTZ R133, R133, R75.reuse ;  /* 0x0000004b85857220 */ /* 0x080fe40000410000 */
[-C--:B------:R-:W-:Y:S02]  /*dcc0*/  FMUL.FTZ R136, R136, R75.reuse ;  /* 0x0000004b88887220 */ /* 0x080fe40000410000 */
[----:B------:R-:W-:Y:S01]  /*dcd0*/  FMUL.FTZ R137, R137, R75 ;  /* 0x0000004b89897220 */ /* 0x000fe20000410000 */
[----:B------:R2:W-:Y:S01]  /*dce0*/  MUFU.EX2 R216, R5 ;  /* 0x0000000500d87308 */ /* 0x0005e20000000800 */
[----:B-1----:R-:W-:-:S07]  /*dcf0*/  FSEL R9, R72, RZ, P0 ;  /* 0x000000ff48097208 */ /* 0x002fce0000000000 */
[----:B------:R1:W-:Y:S01]  /*dd00*/  MUFU.EX2 R183, R11 ;  /* 0x0000000b00b77308 */ /* 0x0003e20000000800 */
[----:B------:R-:W-:Y:S02]  /*dd10*/  FADD.FTZ R9, R156, -R9 ;  /* 0x800000099c097221 */ /* 0x000fe40000010000 */
[----:B--2---:R-:W-:Y:S02]  /*dd20*/  FFMA.FTZ R5, R21, c[0x0][0x23c], -R2 ;  /* 0x00008f0015057a23 */ /* 0x004fe40000010802 */
[----:B------:R-:W-:-:S03]  /*dd30*/  FMUL.FTZ R9, R9, c[0x0][0x23c] ;  /* 0x00008f0009097a20 */ /* 0x000fc60000410000 */
[----:B------:R2:W-:Y:S01]  /*dd40*/  MUFU.EX2 R236, R5 ;  /* 0x0000000500ec7308 */ /* 0x0005e20000000800 */
[----:B-1----:R-:W-:-:S07]  /*dd50*/  FFMA.FTZ R11, R34, c[0x0][0x23c], -R8 ;  /* 0x00008f00220b7a23 */ /* 0x002fce0000010808 */
[----:B------:R1:W4:Y:S01]  /*dd60*/  MUFU.EX2 R68, R9 ;  /* 0x0000000900447308 */ /* 0x0003220000000800 */
[----:B--2---:R-:W-:-:S07]  /*dd70*/  FFMA.FTZ R5, R20, c[0x0][0x23c], -R2 ;  /* 0x00008f0014057a23 */ /* 0x004fce0000010802 */
[----:B------:R2:W-:Y:S01]  /*dd80*/  MUFU.EX2 R234, R11 ;  /* 0x0000000b00ea7308 */ /* 0x0005e20000000800 */
[----:B------:R-:W-:Y:S02]  /*dd90*/  FADD.FTZ R20, R159, -R10 ;  /* 0x8000000a9f147221 */ /* 0x000fe40000010000 */
[----:B------:R-:W-:Y:S02]  /*dda0*/  FFMA.FTZ R10, R35, c[0x0][0x23c], -R8 ;  /* 0x00008f00230a7a23 */ /* 0x000fe40000010808 */
[----:B-1----:R-:W-:-:S03]  /*ddb0*/  FFMA.FTZ R9, R40, c[0x0][0x23c], -R0 ;  /* 0x00008f0028097a23 */ /* 0x002fc60000010800 */
[----:B------:R1:W-:Y:S01]  /*ddc0*/  MUFU.EX2 R217, R5 ;  /* 0x0000000500d97308 */ /* 0x0003e20000000800 */
[-C--:B----4-:R-:W-:Y:S02]  /*ddd0*/  FMUL.FTZ R82, R82, R68.reuse ;  /* 0x0000004452527220 */ /* 0x090fe40000410000 */
[-C--:B------:R-:W-:Y:S02]  /*dde0*/  FMUL.FTZ R83, R83, R68.reuse ;  /* 0x0000004453537220 */ /* 0x080fe40000410000 */
[-C--:B------:R-:W-:Y:S02]  /*ddf0*/  FMUL.FTZ R94, R94, R68.reuse ;  /* 0x000000445e5e7220 */ /* 0x080fe40000410000 */
[-C--:B------:R-:W-:Y:S01]  /*de00*/  FMUL.FTZ R95, R95, R68.reuse ;  /* 0x000000445f5f7220 */ /* 0x080fe20000410000 */
[----:B------:R4:W-:Y:S01]  /*de10*/  MUFU.EX2 R173, R9 ;  /* 0x0000000900ad7308 */ /* 0x0009e20000000800 */
[----:B--2---:R-:W-:Y:S02]  /*de20*/  FMUL.FTZ R11, R20, c[0x0][0x23c] ;  /* 0x00008f00140b7a20 */ /* 0x004fe40000410000 */
[----:B------:R-:W-:-:S02]  /*de30*/  FMUL.FTZ R98, R98, R68 ;  /* 0x0000004462627220 */ /* 0x000fc40000410000 */
[-C--:B------:R-:W-:Y:S02]  /*de40*/  FMUL.FTZ R99, R99, R68.reuse ;  /* 0x0000004463637220 */ /* 0x080fe40000410000 */
[-C--:B------:R-:W-:Y:S01]  /*de50*/  FMUL.FTZ R110, R110, R68.reuse ;  /* 0x000000446e6e7220 */ /* 0x080fe20000410000 */
[----:B------:R2:W-:Y:S01]  /*de60*/  MUFU.EX2 R233, R10 ;  /* 0x0000000a00e97308 */ /* 0x0005e20000000800 */
[----:B-1----:R-:W-:Y:S02]  /*de70*/  FFMA.FTZ R5, R19, c[0x0][0x23c], -R2 ;  /* 0x00008f0013057a23 */ /* 0x002fe40000010802 */
[----:B------:R-:W1:Y:S01]  /*de80*/  LDSM.16.MT88.4 R16, [R192+0x6000] ;  /* 0x00600000c010783b */ /* 0x000e620000004200 */
[-C--:B------:R-:W-:Y:S02]  /*de90*/  FMUL.FTZ R111, R111, R68.reuse ;  /* 0x000000446f6f7220 */ /* 0x080fe40000410000 */
[-C--:B------:R-:W-:Y:S02]  /*dea0*/  FMUL.FTZ R114, R114, R68.reuse ;  /* 0x0000004472727220 */ /* 0x080fe40000410000 */
[----:B----4-:R-:W-:Y:S01]  /*deb0*/  FFMA.FTZ R9, R42, c[0x0][0x23c], -R3 ;  /* 0x00008f002a097a23 */ /* 0x010fe20000010803 */
[----:B------:R4:W5:Y:S01]  /*dec0*/  MUFU.EX2 R237, R5 ;  /* 0x0000000500ed7308 */ /* 0x0009620000000800 */
[----:B------:R-:W-:-:S02]  /*ded0*/  FMUL.FTZ R115, R115, R68 ;  /* 0x0000004473737220 */ /* 0x000fc40000410000 */
[-C--:B------:R-:W-:Y:S02]  /*dee0*/  FMUL.FTZ R126, R126, R68.reuse ;  /* 0x000000447e7e7220 */ /* 0x080fe40000410000 */
[-C--:B------:R-:W-:Y:S02]  /*def0*/  FMUL.FTZ R127, R127, R68.reuse ;  /* 0x000000447f7f7220 */ /* 0x080fe40000410000 */
[----:B--2---:R-:W-:Y:S01]  /*df00*/  FFMA.FTZ R10, R41, c[0x0][0x23c], -R3 ;  /* 0x00008f00290a7a23 */ /* 0x004fe20000010803 */
[----:B------:R2:W-:Y:S01]  /*df10*/  MUFU.EX2 R171, R9 ;  /* 0x0000000900ab7308 */ /* 0x0005e20000000800 */
[-C--:B------:R-:W-:Y:S02]  /*df20*/  FMUL.FTZ R130, R130, R68.reuse ;  /* 0x0000004482827220 */ /* 0x080fe40000410000 */
[-C--:B------:R-:W-:Y:S02]  /*df30*/  FMUL.FTZ R131, R131, R68.reuse ;  /* 0x0000004483837220 */ /* 0x080fe40000410000 */
[----:B------:R-:W-:-:S02]  /*df40*/  FMUL.FTZ R142, R142, R68 ;  /* 0x000000448e8e7220 */ /* 0x000fc40000410000 */
[----:B------:R-:W-:Y:S01]  /*df50*/  FMUL.FTZ R143, R143, R68 ;  /* 0x000000448f8f7220 */ /* 0x000fe20000410000 */
[----:B------:R-:W3:Y:S01]  /*df60*/  MUFU.EX2 R69, R11 ;  /* 0x0000000b00457308 */ /* 0x000ee20000000800 */
[----:B----4-:R-:W-:Y:S01]  /*df70*/  FADD.FTZ R5, R152, -R6 ;  /* 0x8000000698057221 */ /* 0x010fe20000010000 */
[----:B------:R-:W-:Y:S02]  /*df80*/  F2FP.PACK_AB R6, R239, R225 ;  /* 0x000000e1ef06723e */ /* 0x000fe400000000ff */
[----:B-----5:R-:W-:Y:S01]  /*df90*/  F2FP.PACK_AB R7, R237, R217 ;  /* 0x000000d9ed07723e */ /* 0x020fe200000000ff */
[----:B------:R-:W-:Y:S02]  /*dfa0*/  FMUL.FTZ R5, R5, c[0x0][0x23c] ;  /* 0x00008f0005057a20 */ /* 0x000fe40000410000 */
[----:B--2---:R-:W-:Y:S02]  /*dfb0*/  FFMA.FTZ R9, R49, c[0x0][0x23c], -R3 ;  /* 0x00008f0031097a23 */ /* 0x004fe40000010803 */
[----:B------:R2:W4:Y:S01]  /*dfc0*/  MUFU.EX2 R74, R5 ;  /* 0x00000005004a7308 */ /* 0x0005220000000800 */
[----:B---3--:R-:W-:-:S07]  /*dfd0*/  FMUL.FTZ R80, R80, R69 ;  /* 0x0000004550507220 */ /* 0x008fce0000410000 */
[----:B------:R3:W-:Y:S01]  /*dfe0*/  MUFU.EX2 R170, R9 ;  /* 0x0000000900aa7308 */ /* 0x0007e20000000800 */
[-C--:B------:R-:W-:Y:S02]  /*dff0*/  FMUL.FTZ R81, R81, R69.reuse ;  /* 0x0000004551517220 */ /* 0x080fe40000410000 */
[-C--:B------:R-:W-:Y:S02]  /*e000*/  FMUL.FTZ R92, R92, R69.reuse ;  /* 0x000000455c5c7220 */ /* 0x080fe40000410000 */
[-C--:B------:R-:W-:Y:S02]  /*e010*/  FMUL.FTZ R93, R93, R69.reuse ;  /* 0x000000455d5d7220 */ /* 0x080fe40000410000 */
[----:B------:R-:W-:Y:S01]  /*e020*/  FMUL.FTZ R96, R96, R69 ;  /* 0x0000004560607220 */ /* 0x000fe20000410000 */
[----:B------:R-:W-:Y:S01]  /*e030*/  MUFU.EX2 R175, R10 ;  /* 0x0000000a00af7308 */ /* 0x000fe20000000800 */
[----:B--2---:R-:W-:Y:S02]  /*e040*/  FFMA.FTZ R5, R23, c[0x0][0x23c], -R0 ;  /* 0x00008f0017057a23 */ /* 0x004fe40000010800 */
[-C--:B----4-:R-:W-:Y:S01]  /*e050*/  FMUL.FTZ R86, R86, R74.reuse ;  /* 0x0000004a56567220 */ /* 0x090fe20000410000 */
[----:B------:R-:W-:Y:S01]  /*e060*/  LDSM.16.MT88.4 R20, [R190+0x6800] ;  /* 0x00680000be14783b */ /* 0x000fe20000004200 */
[----:B------:R-:W-:-:S02]  /*e070*/  FMUL.FTZ R87, R87, R74 ;  /* 0x0000004a57577220 */ /* 0x000fc40000410000 */
[-C--:B------:R-:W-:Y:S01]  /*e080*/  FMUL.FTZ R90, R90, R74.reuse ;  /* 0x0000004a5a5a7220 */ /* 0x080fe20000410000 */
[----:B------:R2:W4:Y:S01]  /*e090*/  MUFU.EX2 R212, R5 ;  /* 0x0000000500d47308 */ /* 0x0005220000000800 */
[----:B---3--:R-:W-:Y:S02]  /*e0a0*/  FFMA.FTZ R9, R54, c[0x0][0x23c], -R2 ;  /* 0x00008f0036097a23 */ /* 0x008fe40000010802 */
[-C--:B------:R-:W-:Y:S02]  /*e0b0*/  FMUL.FTZ R91, R91, R74.reuse ;  /* 0x0000004a5b5b7220 */ /* 0x080fe40000410000 */
[-C--:B------:R-:W-:Y:S02]  /*e0c0*/  FMUL.FTZ R102, R102, R74.reuse ;  /* 0x0000004a66667220 */ /* 0x080fe40000410000 */
[-C--:B------:R-:W-:Y:S01]  /*e0d0*/  FMUL.FTZ R103, R103, R74.reuse ;  /* 0x0000004a67677220 */ /* 0x080fe20000410000 */
[----:B------:R3:W-:Y:S01]  /*e0e0*/  MUFU.EX2 R167, R9 ;  /* 0x0000000900a77308 */ /* 0x0007e20000000800 */
[----:B------:R-:W-:-:S02]  /*e0f0*/  FMUL.FTZ R106, R106, R74 ;  /* 0x0000004a6a6a7220 */ /* 0x000fc40000410000 */
[-C--:B------:R-:W-:Y:S02]  /*e100*/  FMUL.FTZ R107, R107, R74.reuse ;  /* 0x0000004a6b6b7220 */ /* 0x080fe40000410000 */
[-C--:B------:R-:W-:Y:S02]  /*e110*/  FMUL.FTZ R118, R118, R74.reuse ;  /* 0x0000004a76767220 */ /* 0x080fe40000410000 */
[----:B------:R-:W-:Y:S01]  /*e120*/  FMUL.FTZ R119, R119, R74 ;  /* 0x0000004a77777220 */ /* 0x000fe20000410000 */
[----:B--2---:R-:W-:Y:S01]  /*e130*/  F2FP.PACK_AB R5, R236, R216 ;  /* 0x000000d8ec05723e */ /* 0x004fe200000000ff */
[-C--:B------:R-:W-:Y:S02]  /*e140*/  FMUL.FTZ R122, R122, R74.reuse ;  /* 0x0000004a7a7a7220 */ /* 0x080fe40000410000 */
[-C--:B------:R-:W-:Y:S02]  /*e150*/  FMUL.FTZ R123, R123, R74.reuse ;  /* 0x0000004a7b7b7220 */ /* 0x080fe40000410000 */
[----:B------:R-:W-:-:S02]  /*e160*/  FMUL.FTZ R134, R134, R74 ;  /* 0x0000004a86867220 */ /* 0x000fc40000410000 */
[-C--:B------:R-:W-:Y:S01]  /*e170*/  FMUL.FTZ R135, R135, R74.reuse ;  /* 0x0000004a87877220 */ /* 0x080fe20000410000 */
[C---:B------:R-:W-:Y:S01]  /*e180*/  HMMA.16816.F32 R84, R4.reuse, R12, R84 ;  /* 0x0000000c0454723c */ /* 0x040fe20000001854 */
[----:B---3--:R-:W-:Y:S02]  /*e190*/  FFMA.FTZ R9, R55, c[0x0][0x23c], -R2 ;  /* 0x00008f0037097a23 */ /* 0x008fe40000010802 */
[-C--:B------:R-:W-:Y:S02]  /*e1a0*/  FMUL.FTZ R138, R138, R74.reuse ;  /* 0x0000004a8a8a7220 */ /* 0x080fe40000410000 */
[----:B------:R2:W-:Y:S01]  /*e1b0*/  MUFU.EX2 R168, R9 ;  /* 0x0000000900a87308 */ /* 0x0005e20000000800 */
[----:B------:R-:W-:Y:S02]  /*e1c0*/  FMUL.FTZ R139, R139, R74 ;  /* 0x0000004a8b8b7220 */ /* 0x000fe40000410000 */
[----:B------:R-:W-:Y:S01]  /*e1d0*/  HMMA.16816.F32 R76, R4, R14, R88 ;  /* 0x0000000e044c723c */ /* 0x000fe20000001858 */
[----:B------:R-:W-:-:S02]  /*e1e0*/  FMUL.FTZ R97, R97, R69 ;  /* 0x0000004561617220 */ /* 0x000fc40000410000 */
[-C--:B------:R-:W-:Y:S02]  /*e1f0*/  FMUL.FTZ R108, R108, R69.reuse ;  /* 0x000000456c6c7220 */ /* 0x080fe40000410000 */
[-C--:B------:R-:W-:Y:S02]  /*e200*/  FMUL.FTZ R109, R109, R69.reuse ;  /* 0x000000456d6d7220 */ /* 0x080fe40000410000 */
[-C--:B------:R-:W-:Y:S01]  /*e210*/  FMUL.FTZ R112, R112, R69.reuse ;  /* 0x0000004570707220 */ /* 0x080fe20000410000 */
[----:B-1----:R-:W-:Y:S01]  /*e220*/  HMMA.16816.F32 R100, R4, R16, R100 ;  /* 0x000000100464723c */ /* 0x002fe20000001864 */
[-C--:B------:R-:W-:Y:S02]  /*e230*/  FMUL.FTZ R113, R113, R69.reuse ;  /* 0x0000004571717220 */ /* 0x080fe40000410000 */
[----:B------:R-:W-:Y:S02]  /*e240*/  FMUL.FTZ R124, R124, R69 ;  /* 0x000000457c7c7220 */ /* 0x000fe40000410000 */
[----:B--2---:R-:W-:-:S02]  /*e250*/  FFMA.FTZ R9, R64, c[0x0][0x23c], -R2 ;  /* 0x00008f0040097a23 */ /* 0x004fc40000010802 */
[-C--:B------:R-:W-:Y:S01]  /*e260*/  FMUL.FTZ R125, R125, R69.reuse ;  /* 0x000000457d7d7220 */ /* 0x080fe20000410000 */
[C---:B------:R-:W-:Y:S01]  /*e270*/  HMMA.16816.F32 R60, R4.reuse, R18, R104 ;  /* 0x00000012043c723c */ /* 0x040fe20000001868 */
[----:B------:R1:W-:Y:S01]  /*e280*/  MUFU.EX2 R166, R9 ;  /* 0x0000000900a67308 */ /* 0x0003e20000000800 */
[----:B------:R-:W-:Y:S02]  /*e290*/  FFMA.FTZ R10, R43, c[0x0][0x23c], -R3 ;  /* 0x00008f002b0a7a23 */ /* 0x000fe40000010803 */
[-C--:B------:R-:W-:Y:S02]  /*e2a0*/  FMUL.FTZ R128, R128, R69.reuse ;  /* 0x0000004580807220 */ /* 0x080fe40000410000 */
[-C--:B------:R-:W-:Y:S02]  /*e2b0*/  FMUL.FTZ R129, R129, R69.reuse ;  /* 0x0000004581817220 */ /* 0x080fe40000410000 */
[----:B------:R-:W-:Y:S01]  /*e2c0*/  HMMA.16816.F32 R56, R4, R24, R116 ;  /* 0x000000180438723c */ /* 0x000fe20000001874 */
[----:B------:R2:W3:Y:S01]  /*e2d0*/  MUFU.EX2 R172, R10 ;  /* 0x0000000a00ac7308 */ /* 0x0004e20000000800 */
[----:B------:R-:W-:-:S02]  /*e2e0*/  FMUL.FTZ R140, R140, R69 ;  /* 0x000000458c8c7220 */ /* 0x000fc40000410000 */
[----:B------:R-:W-:-:S04]  /*e2f0*/  FMUL.FTZ R141, R141, R69 ;  /* 0x000000458d8d7220 */ /* 0x000fc80000410000 */
[----:B------:R-:W-:Y:S01]  /*e300*/  HMMA.16816.F32 R120, R4, R26, R120 ;  /* 0x0000001a0478723c */ /* 0x000fe20000001878 */
[----:B-1----:R-:W-:-:S04]  /*e310*/  FFMA.FTZ R9, R66, c[0x0][0x23c], -R0 ;  /* 0x00008f0042097a23 */ /* 0x002fc80000010800 */
[----:B------:R1:W-:Y:S03]  /*e320*/  MUFU.EX2 R164, R9 ;  /* 0x0000000900a47308 */ /* 0x0003e60000000800 */
[----:B------:R-:W-:Y:S01]  /*e330*/  HMMA.16816.F32 R132, R4, R28, R132 ;  /* 0x0000001c0484723c */ /* 0x000fe20000001884 */
[----:B--2---:R-:W-:-:S04]  /*e340*/  FFMA.FTZ R10, R53, c[0x0][0x23c], -R2 ;  /* 0x00008f00350a7a23 */ /* 0x004fc80000010802 */
[----:B------:R2:W5:Y:S03]  /*e350*/  MUFU.EX2 R169, R10 ;  /* 0x0000000a00a97308 */ /* 0x0005660000000800 */
[----:B------:R-:W-:Y:S01]  /*e360*/  HMMA.16816.F32 R136, R4, R30, R136 ;  /* 0x0000001e0488723c */ /* 0x000fe20000001888 */
[----:B-1----:R-:W-:-:S06]  /*e370*/  FFMA.FTZ R9, R67, c[0x0][0x23c], -R0 ;  /* 0x00008f0043097a23 */ /* 0x002fcc0000010800 */
[----:B------:R-:W-:Y:S01]  /*e380*/  F2FP.PACK_AB R4, R213, R226 ;  /* 0x000000e2d504723e */ /* 0x000fe200000000ff */
[----:B------:R1:W-:Y:S01]  /*e390*/  MUFU.EX2 R163, R9 ;  /* 0x0000000900a37308 */ /* 0x0003e20000000800 */
[----:B------:R-:W-:Y:S02]  /*e3a0*/  F2FP.PACK_AB R5, R235, R183 ;  /* 0x000000b7eb05723e */ /* 0x000fe400000000ff */
[----:B----4-:R-:W-:Y:S01]  /*e3b0*/  F2FP.PACK_AB R6, R214, R212 ;  /* 0x000000d4d606723e */ /* 0x010fe200000000ff */
[----:B--2---:R-:W-:Y:S01]  /*e3c0*/  FFMA.FTZ R10, R65, c[0x0][0x23c], -R0 ;  /* 0x00008f00410a7a23 */ /* 0x004fe20000010800 */
[----:B------:R-:W-:-:S03]  /*e3d0*/  F2FP.PACK_AB R7, R233, R234 ;  /* 0x000000eae907723e */ /* 0x000fc600000000ff */
[----:B------:R-:W2:Y:S04]  /*e3e0*/  MUFU.EX2 R165, R10 ;  /* 0x0000000a00a57308 */ /* 0x000ea80000000800 */
[----:B------:R-:W-:Y:S01]  /*e3f0*/  HMMA.16816.F32 R44, R4, R12, R80 ;  /* 0x0000000c042c723c */ /* 0x000fe20000001850 */
[----:B-1----:R-:W-:-:S04]  /*e400*/  FFMA.FTZ R9, R144, c[0x0][0x23c], -R0 ;  /* 0x00008f0090097a23 */ /* 0x002fc80000010800 */
[----:B------:R1:W-:Y:S03]  /*e410*/  MUFU.EX2 R162, R9 ;  /* 0x0000000900a27308 */ /* 0x0003e60000000800 */
[C---:B------:R-:W-:Y:S01]  /*e420*/  HMMA.16816.F32 R36, R4.reuse, R14, R92 ;  /* 0x0000000e0424723c */ /* 0x040fe2000000185c */
[----:B------:R-:W-:Y:S04]  /*e430*/  LDSM.16.MT88.4 R12, [R191+0x6800] ;  /* 0x00680000bf0c783b */ /* 0x000fe80000004200 */
[----:B------:R-:W-:Y:S03]  /*e440*/  LDSM.16.MT88.4 R92, [R189+0x7800] ;  /* 0x00780000bd5c783b */ /* 0x000fe60000004200 */
[----:B------:R-:W-:Y:S01]  /*e450*/  HMMA.16816.F32 R32, R4, R16, R96 ;  /* 0x000000100420723c */ /* 0x000fe20000001860 */
[----:B-1----:R-:W-:-:S07]  /*e460*/  FFMA.FTZ R9, R48, c[0x0][0x23c], -R8 ;  /* 0x00008f0030097a23 */ /* 0x002fce0000010808 */
[C---:B------:R-:W-:Y:S01]  /*e470*/  HMMA.16816.F32 R108, R4.reuse, R18, R108 ;  /* 0x00000012046c723c */ /* 0x040fe2000000186c */
[----:B------:R-:W1:Y:S01]  /*e480*/  LDSM.16.MT88.4 R16, [R192+0x6800] ;  /* 0x00680000c010783b */ /* 0x000e620000004200 */
[----:B------:R4:W-:Y:S06]  /*e490*/  MUFU.EX2 R160, R9 ;  /* 0x0000000900a07308 */ /* 0x0009ec0000000800 */
[C---:B------:R-:W-:Y:S08]  /*e4a0*/  HMMA.16816.F32 R112, R4.reuse, R24, R112 ;  /* 0x000000180470723c */ /* 0x040ff00000001870 */
[----:B------:R-:W-:Y:S01]  /*e4b0*/  HMMA.16816.F32 R124, R4, R26, R124 ;  /* 0x0000001a047c723c */ /* 0x000fe2000000187c */
[----:B------:R-:W2:Y:S01]  /*e4c0*/  LDSM.16.MT88.4 R24, [R189+0x6800] ;  /* 0x00680000bd18783b */ /* 0x000ea20000004200 */
[----:B----4-:R-:W-:-:S04]  /*e4d0*/  FFMA.FTZ R9, R50, c[0x0][0x23c], -R8 ;  /* 0x00008f0032097a23 */ /* 0x010fc80000010808 */
[----:B------:R4:W1:Y:S02]  /*e4e0*/  MUFU.EX2 R159, R9 ;  /* 0x00000009009f7308 */ /* 0x0008640000000800 */
[C---:B------:R-:W-:Y:S08]  /*e4f0*/  HMMA.16816.F32 R128, R4.reuse, R28, R128 ;  /* 0x0000001c0480723c */ /* 0x040ff00000001880 */
[----:B------:R-:W-:Y:S01]  /*e500*/  HMMA.16816.F32 R140, R4, R30, R140 ;  /* 0x0000001e048c723c */ /* 0x000fe2000000188c */
[----:B----4-:R-:W-:-:S06]  /*e510*/  FFMA.FTZ R9, R51, c[0x0][0x23c], -R8 ;  /* 0x00008f0033097a23 */ /* 0x010fcc0000010808 */
[----:B------:R-:W-:Y:S02]  /*e520*/  F2FP.PACK_AB R4, R171, R175 ;  /* 0x000000afab04723e */ /* 0x000fe400000000ff */
[----:B---3--:R-:W-:Y:S01]  /*e530*/  F2FP.PACK_AB R6, R170, R172 ;  /* 0x000000acaa06723e */ /* 0x008fe200000000ff */
[----:B------:R3:W-:Y:S01]  /*e540*/  MUFU.EX2 R157, R9 ;  /* 0x00000009009d7308 */ /* 0x0007e20000000800 */
[----:B-----5:R-:W-:Y:S02]  /*e550*/  F2FP.PACK_AB R5, R167, R169 ;  /* 0x000000a9a705723e */ /* 0x020fe400000000ff */
[----:B------:R-:W-:-:S07]  /*e560*/  F2FP.PACK_AB R7, R166, R168 ;  /* 0x000000a8a607723e */ /* 0x000fce00000000ff */
[----:B-1----:R-:W-:Y:S01]  /*e570*/  HMMA.16816.F32 R64, R4, R16, R100 ;  /* 0x000000100440723c */ /* 0x002fe20000001864 */
[----:B---3--:R-:W-:-:S07]  /*e580*/  FFMA.FTZ R9, R52, c[0x0][0x23c], -R8 ;  /* 0x00008f0034097a23 */ /* 0x008fce0000010808 */
[C---:B--2---:R-:W-:Y:S01]  /*e590*/  HMMA.16816.F32 R80, R4.reuse, R24, R84 ;  /* 0x000000180450723c */ /* 0x044fe20000001854 */
[----:B------:R1:W2:Y:S07]  /*e5a0*/  MUFU.EX2 R156, R9 ;  /* 0x00000009009c7308 */ /* 0x0002ae0000000800 */
[C---:B------:R-:W-:Y:S08]  /*e5b0*/  HMMA.16816.F32 R76, R4.reuse, R26, R76 ;  /* 0x0000001a044c723c */ /* 0x040ff0000000184c */
[----:B------:R-:W-:Y:S01]  /*e5c0*/  HMMA.16816.F32 R60, R4, R18, R60 ;  /* 0x00000012043c723c */ /* 0x000fe2000000183c */
[----:B-1----:R-:W-:-:S04]  /*e5d0*/  FFMA.FTZ R9, R145, c[0x0][0x23c], -R0 ;  /* 0x00008f0091097a23 */ /* 0x002fc80000010800 */
[----:B------:R1:W-:Y:S03]  /*e5e0*/  MUFU.EX2 R158, R9 ;  /* 0x00000009009e7308 */ /* 0x0003e60000000800 */
[C---:B------:R-:W-:Y:S08]  /*e5f0*/  HMMA.16816.F32 R56, R4.reuse, R20, R56 ;  /* 0x000000140438723c */ /* 0x040ff00000001838 */
[----:B------:R-:W-:Y:S01]  /*e600*/  HMMA.16816.F32 R52, R4, R22, R120 ;  /* 0x000000160434723c */ /* 0x000fe20000001878 */
[----:B-1----:R-:W-:-:S07]  /*e610*/  FFMA.FTZ R9, R146, c[0x0][0x23c], -R0 ;  /* 0x00008f0092097a23 */ /* 0x002fce0000010800 */
[C---:B------:R-:W-:Y:S01]  /*e620*/  HMMA.16816.F32 R48, R4.reuse, R12, R132 ;  /* 0x0000000c0430723c */ /* 0x040fe20000001884 */
[----:B------:R1:W-:Y:S07]  /*e630*/  MUFU.EX2 R155, R9 ;  /* 0x00000009009b7308 */ /* 0x0003ee0000000800 */
[----:B------:R-:W-:Y:S07]  /*e640*/  HMMA.16816.F32 R40, R4, R14, R136 ;  /* 0x0000000e0428723c */ /* 0x000fee0000001888 */
[----:B------:R-:W-:-:S02]  /*e650*/  F2FP.PACK_AB R4, R165, R173 ;  /* 0x000000ada504723e */ /* 0x000fc400000000ff */
[----:B------:R-:W-:Y:S01]  /*e660*/  F2FP.PACK_AB R5, R159, R160 ;  /* 0x000000a09f05723e */ /* 0x000fe200000000ff */
[--C-:B-1----:R-:W-:Y:S01]  /*e670*/  FFMA.FTZ R9, R147, c[0x0][0x23c], -R3.reuse ;  /* 0x00008f0093097a23 */ /* 0x102fe20000010803 */
[----:B------:R-:W-:Y:S02]  /*e680*/  F2FP.PACK_AB R6, R163, R164 ;  /* 0x000000a4a306723e */ /* 0x000fe400000000ff */
[----:B--2---:R-:W-:Y:S01]  /*e690*/  F2FP.PACK_AB R7, R156, R157 ;  /* 0x0000009d9c07723e */ /* 0x004fe200000000ff */
        /* <DEDUP_REMOVED lines=8> */
[----:B------:R-:W4:Y:S01]  /*e720*/  LDSM.16.MT88.4 R20, [R192+0x7000] ;  /* 0x00700000c014783b */ /* 0x000f220000004200 */
[----:B-1----:R-:W-:-:S06]  /*e730*/  FFMA.FTZ R9, R149, c[0x0][0x23c], -R3 ;  /* 0x00008f0095097a23 */ /* 0x002fcc0000010803 */
[C---:B------:R-:W-:Y:S01]  /*e740*/  HMMA.16816.F32 R32, R4.reuse, R16, R32 ;  /* 0x000000100420723c */ /* 0x040fe20000001820 */
[----:B------:R1:W-:Y:S07]  /*e750*/  MUFU.EX2 R152, R9 ;  /* 0x0000000900987308 */ /* 0x0003ee0000000800 */
[C---:B------:R-:W-:Y:S01]  /*e760*/  HMMA.16816.F32 R28, R4.reuse, R18, R108 ;  /* 0x00000012041c723c */ /* 0x040fe2000000186c */
[----:B------:R-:W5:Y:S04]  /*e770*/  LDSM.16.MT88.4 R16, [R190+0x7000] ;  /* 0x00700000be10783b */ /* 0x000f680000004200 */
[----:B------:R-:W-:Y:S03]  /*e780*/  LDSM.16.MT88.4 R108, [R192+0x7800] ;  /* 0x00780000c06c783b */ /* 0x000fe60000004200 */
[----:B------:R-:W-:Y:S01]  /*e790*/  HMMA.16816.F32 R128, R4, R12, R128 ;  /* 0x0000000c0480723c */ /* 0x000fe20000001880 */
[----:B-1----:R-:W-:-:S04]  /*e7a0*/  FFMA.FTZ R9, R150, c[0x0][0x23c], -R3 ;  /* 0x00008f0096097a23 */ /* 0x002fc80000010803 */
[----:B------:R1:W1:Y:S03]  /*e7b0*/  MUFU.EX2 R151, R9 ;  /* 0x0000000900977308 */ /* 0x0002660000000800 */
[----:B------:R-:W-:Y:S01]  /*e7c0*/  HMMA.16816.F32 R140, R4, R14, R140 ;  /* 0x0000000e048c723c */ /* 0x000fe2000000188c */
[----:B------:R-:W2:Y:S06]  /*e7d0*/  LDSM.16.MT88.4 R12, [R191+0x7000] ;  /* 0x00700000bf0c783b */ /* 0x000eac0000004200 */
[----:B---3--:R-:W-:Y:S01]  /*e7e0*/  F2FP.PACK_AB R4, R153, R154 ;  /* 0x0000009a9904723e */ /* 0x008fe200000000ff */
[----:B-1----:R-:W-:Y:S01]  /*e7f0*/  FFMA.FTZ R9, R179, c[0x0][0x23c], -R2 ;  /* 0x00008f00b3097a23 */ /* 0x002fe20000010802 */
[----:B------:R-:W-:-:S03]  /*e800*/  F2FP.PACK_AB R6, R151, R152 ;  /* 0x000000989706723e */ /* 0x000fc600000000ff */
        /* <DEDUP_REMOVED lines=28> */
[----:B---3--:R-:W-:Y:S01]  /*e9d0*/  F2FP.PACK_AB R6, R146, R155 ;  /* 0x0000009b9206723e */ /* 0x008fe200000000ff */
[----:B-1----:R-:W-:-:S04]  /*e9e0*/  FFMA.FTZ R9, R174, c[0x0][0x23c], -R8 ;  /* 0x00008f00ae097a23 */ /* 0x002fc80000010808 */
[----:B------:R1:W-:Y:S01]  /*e9f0*/  MUFU.EX2 R64, R9 ;  /* 0x0000000900407308 */ /* 0x0003e20000000800 */
[----:B--2---:R-:W-:-:S07]  /*ea00*/  FFMA.FTZ R0, R231, c[0x0][0x23c], -R3 ;  /* 0x00008f00e7007a23 */ /* 0x004fce0000010803 */
        /* <DEDUP_REMOVED lines=24> */
[----:B------:R-:W-:Y:S02]  /*eb90*/  FADD.FTZ R3, R213, R3 ;  /* 0x00000003d5037221 */ /* 0x000fe40000010000 */
[----:B------:R-:W-:Y:S01]  /*eba0*/  IMAD.MOV.U32 R213, RZ, RZ, R161 ;  /* 0x000000ffffd57224 */ /* 0x000fe200078e00a1 */
[----:B------:R-:W-:Y:S01]  /*ebb0*/  HMMA.16816.F32 R28, R4, R22, R28 ;  /* 0x00000016041c723c */ /* 0x000fe2000000181c */
[----:B------:R-:W-:Y:S02]  /*ebc0*/  FADD.FTZ R3, R212, R3 ;  /* 0x00000003d4037221 */ /* 0x000fe40000010000 */
[----:B-1----:R-:W-:Y:S02]  /*ebd0*/  FFMA.FTZ R0, R227, c[0x0][0x23c], -R2 ;  /* 0x00008f00e3007a23 */ /* 0x002fe40000010802 */
[----:B------:R-:W-:-:S03]  /*ebe0*/  FADD.FTZ R3, R214, R3 ;  /* 0x00000003d6037221 */ /* 0x000fc60000010000 */
[----:B------:R-:W-:Y:S01]  /*ebf0*/  HMMA.16816.F32 R112, R4, R16, R112 ;  /* 0x000000100470723c */ /* 0x000fe20000001870 */
[----:B------:R1:W2:Y:S01]  /*ec00*/  MUFU.EX2 R20, R0 ;  /* 0x0000000000147308 */ /* 0x0002a20000000800 */
[----:B------:R-:W-:-:S06]  /*ec10*/  FADD.FTZ R3, R173, R3 ;  /* 0x00000003ad037221 */ /* 0x000fcc0000010000 */
        /* <DEDUP_REMOVED lines=9> */
[----:B------:R-:W-:Y:S02]  /*ecb0*/  F2FP.PACK_AB R140, R144, R145 ;  /* 0x00000091908c723e */ /* 0x000fe400000000ff */
[----:B------:R-:W-:Y:S01]  /*ecc0*/  F2FP.PACK_AB R142, R50, R76 ;  /* 0x0000004c328e723e */ /* 0x000fe200000000ff */
[----:B------:R-:W-:Y:S02]  /*ecd0*/  FADD.FTZ R4, R235, R4 ;  /* 0x00000004eb047221 */ /* 0x000fe40000010000 */
[----:B------:R2:W5:Y:S02]  /*ece0*/  MUFU.EX2 R11, R2 ;  /* 0x00000002000b7308 */ /* 0x0005640000000800 */
[----:B------:R-:W-:-:S04]  /*ecf0*/  FADD.FTZ R4, R234, R4 ;  /* 0x00000004ea047221 */ /* 0x000fc80000010000 */
[----:B------:R-:W-:Y:S02]  /*ed00*/  FADD.FTZ R10, R233, R4 ;  /* 0x00000004e90a7221 */ /* 0x000fe40000010000 */
[----:B-1----:R-:W-:-:S04]  /*ed10*/  FFMA.FTZ R0, R219, c[0x0][0x23c], -R8 ;  /* 0x00008f00db007a23 */ /* 0x002fc80000010808 */
[----:B------:R1:W-:Y:S01]  /*ed20*/  MUFU.EX2 R9, R0 ;  /* 0x0000000000097308 */ /* 0x0003e20000000800 */
[----:B--2---:R-:W-:Y:S01]  /*ed30*/  FFMA.FTZ R2, R243, R75, R223 ;  /* 0x0000004bf3027223 */ /* 0x004fe200000100df */
[----:B-----5:R-:W-:-:S03]  /*ed40*/  F2FP.PACK_AB R139, R11, R21 ;  /* 0x000000150b8b723e */ /* 0x020fc600000000ff */
[----:B------:R-:W-:-:S04]  /*ed50*/  FADD.FTZ R2, R238, R2 ;  /* 0x00000002ee027221 */ /* 0x000fc80000010000 */
[----:B------:R-:W-:Y:S01]  /*ed60*/  FADD.FTZ R2, R225, R2 ;  /* 0x00000002e1027221 */ /* 0x000fe20000010000 */
[C---:B------:R-:W-:Y:S01]  /*ed70*/  HMMA.16816.F32 R84, R136.reuse, R92, R84 ;  /* 0x0000005c8854723c */ /* 0x040fe20000001854 */
[----:B-1----:R-:W-:Y:S02]  /*ed80*/  FFMA.FTZ R0, R218, c[0x0][0x23c], -R8 ;  /* 0x00008f00da007a23 */ /* 0x002fe40000010808 */
[----:B------:R-:W-:Y:S02]  /*ed90*/  FADD.FTZ R5, R239, R2 ;  /* 0x00000002ef057221 */ /* 0x000fe40000010000 */
[----:B------:R1:W2:Y:S01]  /*eda0*/  MUFU.EX2 R6, R0 ;  /* 0x0000000000067308 */ /* 0x0002a20000000800 */
[----:B------:R-:W-:Y:S02]  /*edb0*/  FADD.FTZ R2, R160, R10 ;  /* 0x0000000aa0027221 */ /* 0x000fe40000010000 */
[C---:B------:R-:W-:Y:S08]  /*edc0*/  HMMA.16816.F32 R88, R136.reuse, R94, R88 ;  /* 0x0000005e8858723c */ /* 0x040ff00000001858 */
[----:B------:R-:W-:Y:S01]  /*edd0*/  HMMA.16816.F32 R100, R136, R108, R100 ;  /* 0x0000006c8864723c */ /* 0x000fe20000001864 */
[----:B-1----:R-:W-:Y:S01]  /*ede0*/  FFMA.FTZ R0, R224, c[0x0][0x23c], -R8 ;  /* 0x00008f00e0007a23 */ /* 0x002fe20000010808 */
[----:B--2---:R-:W-:-:S06]  /*edf0*/  F2FP.PACK_AB R141, R6, R9 ;  /* 0x00000009068d723e */ /* 0x004fcc00000000ff */
[C---:B------:R-:W-:Y:S01]  /*ee00*/  HMMA.16816.F32 R104, R136.reuse, R110, R104 ;  /* 0x0000006e8868723c */ /* 0x040fe20000001868 */
[----:B------:R1:W-:Y:S07]  /*ee10*/  MUFU.EX2 R7, R0 ;  /* 0x0000000000077308 */ /* 0x0003ee0000000800 */
[C---:B---3--:R-:W-:Y:S08]  /*ee20*/  HMMA.16816.F32 R116, R136.reuse, R124, R116 ;  /* 0x0000007c8874723c */ /* 0x048ff00000001874 */
[----:B------:R-:W-:Y:S01]  /*ee30*/  HMMA.16816.F32 R120, R136, R126, R120 ;  /* 0x0000007e8878723c */ /* 0x000fe20000001878 */
[----:B-1----:R-:W-:-:S04]  /*ee40*/  FFMA.FTZ R0, R222, c[0x0][0x23c], -R8 ;  /* 0x00008f00de007a23 */ /* 0x002fc80000010808 */
[----:B------:R1:W2:Y:S03]  /*ee50*/  MUFU.EX2 R8, R0 ;  /* 0x0000000000087308 */ /* 0x0002a60000000800 */
[C---:B----4-:R-:W-:Y:S08]  /*ee60*/  HMMA.16816.F32 R132, R136.reuse, R16, R132 ;  /* 0x000000108884723c */ /* 0x050ff00000001884 */
        /* <DEDUP_REMOVED lines=60> */
.L_x_1916:
[----:B------:R-:W-:-:S13]  /*f230*/  ISETP.GT.AND P0, PT, R213, R246, PT ;  /* 0x000000f6d500720c */ /* 0x000fda0003f04270 */
[----:B------:R-:W-:Y:S05]  /*f240*/  @!P0 BRA `(.L_x_1923) ;  /* 0x000042c000008947 */ /* 0x000fea0003800000 */
[----:B------:R-:W-:Y:S01]  /*f250*/  MOV R4, c[0x0][0x1a0] ;  /* 0x0000680000047a02 */ /* 0x000fe20000000f00 */
[----:B------:R-:W-:Y:S01]  /*f260*/  IMAD.MOV.U32 R5, RZ, RZ, c[0x0][0x198] ;  /* 0x00006600ff057624 */ /* 0x000fe200078e00ff */
[----:B------:R-:W-:Y:S01]  /*f270*/  MOV R0, c[0x0][0x1a4] ;  /* 0x0000690000007a02 */ /* 0x000fe20000000f00 */
[----:B------:R-:W-:Y:S01]  /*f280*/  IMAD.MOV.U32 R2, RZ, RZ, c[0x0][0x19c] ;  /* 0x00006700ff027624 */ /* 0x000fe200078e00ff */
[----:B------:R-:W-:Y:S01]  /*f290*/  MOV R68, R72 ;  /* 0x0000004800447202 */ /* 0x000fe20000000f00 */
[C---:B------:R-:W-:Y:S01]  /*f2a0*/  IMAD.WIDE.U32 R8, R4.reuse, 0x30, RZ ;  /* 0x0000003004087825 */ /* 0x040fe200078e00ff */
[----:B------:R-:W-:Y:S02]  /*f2b0*/  SHF.L.U64.HI R10, R4, 0x5, R0 ;  /* 0x00000005040a7819 */ /* 0x000fe40000010200 */
[----:B------:R-:W-:Y:S01]  /*f2c0*/  MOV R75, R70 ;  /* 0x00000046004b7202 */ /* 0x000fe20000000f00 */
[----:B------:R-:W-:Y:S02]  /*f2d0*/  IMAD R0, R0, 0x30, RZ ;  /* 0x0000003000007824 */ /* 0x000fe400078e02ff */
[C---:B------:R-:W-:Y:S01]  /*f2e0*/  IMAD.WIDE.U32 R6, R5.reuse, 0x30, RZ ;  /* 0x0000003005067825 */ /* 0x040fe200078e00ff */
[----:B------:R-:W-:-:S03]  /*f2f0*/  SHF.L.U64.HI R5, R5, 0x5, R2 ;  /* 0x0000000505057819 */ /* 0x000fc60000010202 */
[----:B------:R-:W-:Y:S01]  /*f300*/  IMAD R4, R2, 0x30, RZ ;  /* 0x0000003002047824 */ /* 0x000fe200078e02ff */
[----:B------:R-:W-:Y:S01]  /*f310*/  IADD3 R2, R0, R9, RZ ;  /* 0x0000000900027210 */ /* 0x000fe20007ffe0ff */
[----:B------:R-:W-:Y:S01]  /*f320*/  IMAD.MOV.U32 R3, RZ, RZ, R73 ;  /* 0x000000ffff037224 */ /* 0x000fe200078e0049 */
[----:B------:R-:W2:Y:S01]  /*f330*/  LDL.LU.64 R8, [R1+0x18] ;  /* 0x0000180001087983 */ /* 0x000ea20000300a00 */
[----:B------:R-:W-:Y:S02]  /*f340*/  IMAD.IADD R0, R4, 0x1, R7 ;  /* 0x0000000104007824 */ /* 0x000fe400078e0207 */
[----:B------:R-:W-:Y:S01]  /*f350*/  IMAD.MOV.U32 R74, RZ, RZ, R71 ;  /* 0x000000ffff4a7224 */ /* 0x000fe200078e0047 */
[----:B------:R-:W3:Y:S01]  /*f360*/  LDL.LU.64 R6, [R1+0x20] ;  /* 0x0000200001067983 */ /* 0x000ee20000300a00 */
[----:B------:R-:W-:Y:S02]  /*f370*/  ISETP.GE.AND P5, PT, R250, c[0x0][0x220], PT ;  /* 0x00008800fa007a0c */ /* 0x000fe40003fa6270 */
[----:B--2---:R-:W-:-:S02]  /*f380*/  MOV R245, R9 ;  /* 0x0000000900f57202 */ /* 0x004fc40000000f00 */
[----:B---3--:R-:W-:Y:S01]  /*f390*/  MOV R244, R6 ;  /* 0x0000000600f47202 */ /* 0x008fe20000000f00 */
[----:B------:R-:W-:Y:S05]  /*f3a0*/  BRA `(.L_x_1924) ;  /* 0x000003d000007947 */ /* 0x000fea0003800000 */
.L_x_1926:
[----:B------:R-:W2:Y:S01]  /*f3b0*/  LDL.64 R220, [R1+0x10] ;  /* 0x0000100001dc7983 */ /* 0x000ea20000100a00 */
[----:B------:R-:W-:Y:S01]  /*f3c0*/  IADD3 R0, R213, -0x2, RZ ;  /* 0xfffffffed5007810 */ /* 0x000fe20007ffe0ff */
[----:B------:R-:W-:Y:S02]  /*f3d0*/  IMAD.MOV.U32 R216, RZ, RZ, c[0x0][0x198] ;  /* 0x00006600ffd87624 */ /* 0x000fe400078e00ff */
[----:B------:R-:W3:Y:S01]  /*f3e0*/  LDL.64 R214, [R1] ;  /* 0x0000000001d67983 */ /* 0x000ee20000100a00 */
[----:B------:R-:W-:Y:S01]  /*f3f0*/  IMAD.MOV.U32 R218, RZ, RZ, c[0x0][0x198] ;  /* 0x00006600ffda7624 */ /* 0x000fe200078e00ff */
[----:B------:R-:W-:Y:S01]  /*f400*/  SHF.R.S32.HI R2, RZ, 0x1f, R0 ;  /* 0x0000001fff027819 */ /* 0x000fe20000011400 */
[----:B------:R-:W-:Y:S01]  /*f410*/  IMAD.WIDE.U32 R4, R0, c[0x0][0x198], RZ ;  /* 0x0000660000047a25 */ /* 0x000fe200078e00ff */
[----:B------:R1:W-:Y:S03]  /*f420*/  @P5 STS.128 [R211+0x4000], RZ ;  /* 0x004000ffd3005388 */ /* 0x0003e60000000c00 */
[----:B------:R-:W-:Y:S02]  /*f430*/  IMAD R2, R2, c[0x0][0x198], RZ ;  /* 0x0000660002027a24 */ /* 0x000fe400078e02ff */
[----:B------:R-:W-:Y:S02]  /*f440*/  IMAD.SHL.U32 R219, R216, 0x20, RZ ;  /* 0x00000020d8db7824 */ /* 0x000fe400078e00ff */
[----:B------:R-:W-:Y:S04]  /*f450*/  IMAD R2, R0, c[0x0][0x19c], R2 ;  /* 0x0000670000027a24 */ /* 0x000fe800078e0202 */
[----:B------:R-:W-:Y:S01]  /*f460*/  IMAD.IADD R2, R5, 0x1, R2 ;  /* 0x0000000105027824 */ /* 0x000fe200078e0202 */
[----:B--2---:R-:W-:Y:S01]  /*f470*/  LEA R0, P0, R4, R220, 0x6 ;  /* 0x000000dc04007211 */ /* 0x004fe200078030ff */
[----:B------:R-:W-:Y:S02]  /*f480*/  IMAD.SHL.U32 R220, R216, 0x10, RZ ;  /* 0x00000010d8dc7824 */ /* 0x000fe400078e00ff */
[----:B------:R-:W-:Y:S01]  /*f490*/  IMAD.WIDE.U32 R216, R218, 0x30, RZ ;  /* 0x00000030dad87825 */ /* 0x000fe200078e00ff */
[----:B------:R-:W-:Y:S02]  /*f4a0*/  @!P5 IADD3 R12, P2, R0, R219, RZ ;  /* 0x000000db000cd210 */ /* 0x000fe40007f5e0ff */
[----:B---3--:R-:W-:Y:S01]  /*f4b0*/  LEA.HI.X R2, R4, R215, R2, 0x6, P0 ;  /* 0x000000d704027211 */ /* 0x008fe200000f3402 */
[----:B------:R-:W-:Y:S01]  /*f4c0*/  IMAD.MOV.U32 R215, RZ, RZ, c[0x0][0x198] ;  /* 0x00006600ffd77624 */ /* 0x000fe200078e00ff */
[----:B------:R-:W-:Y:S01]  /*f4d0*/  @!P5 LEA R10, P6, R0, c[0x0][0x168], 0x1 ;  /* 0x00005a00000ada11 */ /* 0x000fe200078c08ff */
[----:B------:R-:W-:Y:S01]  /*f4e0*/  IMAD.MOV.U32 R214, RZ, RZ, 0x4 ;  /* 0x00000004ffd67424 */ /* 0x000fe200078e00ff */
[----:B------:R-:W-:Y:S02]  /*f4f0*/  @!P5 IADD3 R7, P4, R220, R0, RZ ;  /* 0x00000000dc07d210 */ /* 0x000fe40007f9e0ff */
[--C-:B------:R-:W-:Y:S02]  /*f500*/  @!P5 LEA.HI.X R11, R0, c[0x0][0x16c], R2.reuse, 0x1, P6 ;  /* 0x00005b00000bda11 */ /* 0x100fe400030f0c02 */
[----:B------:R-:W-:Y:S01]  /*f510*/  SHF.L.U64.HI R214, R215, R214, c[0x0][0x19c] ;  /* 0x00006700d7d67619 */ /* 0x000fe200000102d6 */
[----:B------:R-:W-:Y:S01]  /*f520*/  IMAD.MOV.U32 R215, RZ, RZ, c[0x0][0x19c] ;  /* 0x00006700ffd77624 */ /* 0x000fe200078e00ff */
[C---:B------:R-:W-:Y:S01]  /*f530*/  @!P5 LEA R8, P3, R7.reuse, c[0x0][0x168], 0x1 ;  /* 0x00005a000708da11 */ /* 0x040fe200078608ff */
[----:B------:R-:W-:Y:S01]  /*f540*/  @!PT LDS RZ, [RZ] ;  /* 0x00000000fffff984 */ /* 0x000fe20000000800 */
[----:B------:R-:W-:Y:S01]  /*f550*/  @!PT LDS RZ, [RZ] ;  /* 0x00000000fffff984 */ /* 0x000fe20000000800 */
[----:B------:R-:W-:Y:S01]  /*f560*/  @!PT LDS RZ, [RZ] ;  /* 0x00000000fffff984 */ /* 0x000fe20000000800 */
[----:B------:R1:W-:Y:S01]  /*f570*/  @!P5 LDGSTS.E.BYPASS.LTC128B.128 [R211+0x4000], [R10.64] ;  /* 0x040000000ad3dfae */ /* 0x0003e2000b901d46 */
[----:B------:R-:W-:Y:S01]  /*f580*/  P2R R4, PR, RZ, 0x4 ;  /* 0x00000004ff047803 */ /* 0x000fe20000000000 */
[----:B------:R-:W-:Y:S01]  /*f590*/  @!P5 IMAD.X R9, R214, 0x1, R2, P4 ;  /* 0x00000001d609d824 */ /* 0x000fe200020e0602 */
[----:B------:R-:W-:Y:S01]  /*f5a0*/  SHF.L.U64.HI R215, R218, 0x5, R215 ;  /* 0x00000005dad77819 */ /* 0x000fe200000102d7 */
[----:B------:R1:W-:Y:S01]  /*f5b0*/  @P5 STS.128 [R211+0x4800], RZ ;  /* 0x004800ffd3005388 */ /* 0x0003e20000000c00 */
[----:B------:R-:W-:Y:S01]  /*f5c0*/  ISETP.NE.AND P4, PT, R4, RZ, PT ;  /* 0x000000ff0400720c */ /* 0x000fe20003f85270 */
[----:B------:R-:W-:Y:S01]  /*f5d0*/  IMAD.MOV.U32 R214, RZ, RZ, c[0x0][0x19c] ;  /* 0x00006700ffd67624 */ /* 0x000fe200078e00ff */
[----:B------:R-:W-:Y:S02]  /*f5e0*/  @!P5 LEA.HI.X R9, R7, c[0x0][0x16c], R9, 0x1, P3 ;  /* 0x00005b000709da11 */ /* 0x000fe400018f0c09 */
[----:B------:R-:W-:Y:S01]  /*f5f0*/  @!P5 LEA R6, P2, R12, c[0x0][0x168], 0x1 ;  /* 0x00005a000c06da11 */ /* 0x000fe200078408ff */
[----:B------:R-:W-:Y:S01]  /*f600*/  @!P5 IMAD.X R13, R2, 0x1, R215, P4 ;  /* 0x00000001020dd824 */ /* 0x000fe200020e06d7 */
[----:B------:R-:W-:Y:S01]  /*f610*/  @!P5 IADD3 R5, P1, R0, R216, RZ ;  /* 0x000000d80005d210 */ /* 0x000fe20007f3e0ff */
[----:B------:R-:W-:Y:S01]  /*f620*/  @!PT LDS RZ, [RZ] ;  /* 0x00000000fffff984 */ /* 0x000fe20000000800 */
[----:B------:R-:W-:Y:S01]  /*f630*/  @!PT LDS RZ, [RZ] ;  /* 0x00000000fffff984 */ /* 0x000fe20000000800 */
[----:B------:R-:W-:Y:S01]  /*f640*/  @!PT LDS RZ, [RZ] ;  /* 0x00000000fffff984 */ /* 0x000fe20000000800 */
[----:B------:R1:W-:Y:S01]  /*f650*/  @!P5 LDGSTS.E.BYPASS.LTC128B.128 [R211+0x4800], [R8.64] ;  /* 0x0480000008d3dfae */ /* 0x0003e2000b901d46 */
[----:B------:R-:W-:Y:S02]  /*f660*/  IMAD R214, R214, 0x30, RZ ;  /* 0x00000030d6d67824 */ /* 0x000fe400078e02ff */
[----:B------:R-:W-:Y:S01]  /*f670*/  @!P5 LEA.HI.X R7, R12, c[0x0][0x16c], R13, 0x1, P2 ;  /* 0x00005b000c07da11 */ /* 0x000fe200010f0c0d */
[----:B------:R1:W-:Y:S01]  /*f680*/  @P5 STS.128 [R211+0x5000], RZ ;  /* 0x005000ffd3005388 */ /* 0x0003e20000000c00 */
[----:B------:R-:W-:Y:S01]  /*f690*/  IMAD.IADD R214, R214, 0x1, R217 ;  /* 0x00000001d6d67824 */ /* 0x000fe200078e02d9 */
[C---:B------:R-:W-:Y:S02]  /*f6a0*/  @!P5 LEA R4, P0, R5.reuse, c[0x0][0x168], 0x1 ;  /* 0x00005a000504da11 */ /* 0x040fe400078008ff */
[----:B------:R-:W-:Y:S01]  /*f6b0*/  @!PT LDS RZ, [RZ] ;  /* 0x00000000fffff984 */ /* 0x000fe20000000800 */
[----:B------:R-:W-:Y:S01]  /*f6c0*/  @!PT LDS RZ, [RZ] ;  /* 0x00000000fffff984 */ /* 0x000fe20000000800 */
[----:B------:R-:W-:Y:S01]  /*f6d0*/  @!PT LDS RZ, [RZ] ;  /* 0x00000000fffff984 */ /* 0x000fe20000000800 */
[----:B------:R1:W-:Y:S01]  /*f6e0*/  @!P5 LDGSTS.E.BYPASS.LTC128B.128 [R211+0x5000], [R6.64] ;  /* 0x0500000006d3dfae */ /* 0x0003e2000b901d46 */
[----:B------:R-:W-:Y:S03]  /*f6f0*/  @!P5 IMAD.X R14, R2, 0x1, R214, P1 ;  /* 0x00000001020ed824 */ /* 0x000fe600008e06d6 */
[----:B------:R1:W-:Y:S02]  /*f700*/  @P5 STS.128 [R211+0x5800], RZ ;  /* 0x005800ffd3005388 */ /* 0x0003e40000000c00 */
[----:B------:R-:W-:Y:S05]  /*f710*/  @!P5 LEA.HI.X R5, R5, c[0x0][0x16c], R14, 0x1, P0 ;  /* 0x00005b000505da11 */ /* 0x000fea00000f0c0e */
[----:B------:R-:W-:Y:S01]  /*f720*/  @!PT LDS RZ, [RZ] ;  /* 0x00000000fffff984 */ /* 0x000fe20000000800 */
[----:B------:R-:W-:Y:S01]  /*f730*/  @!PT LDS RZ, [RZ] ;  /* 0x00000000fffff984 */ /* 0x000fe20000000800 */
[----:B------:R-:W-:Y:S01]  /*f740*/  @!PT LDS RZ, [RZ] ;  /* 0x00000000fffff984 */ /* 0x000fe20000000800 */
[----:B------:R1:W-:Y:S04]  /*f750*/  @!P5 LDGSTS.E.BYPASS.LTC128B.128 [R211+0x5800], [R4.64] ;  /* 0x0580000004d3dfae */ /* 0x0003e8000b901d46 */
[----:B------:R-:W0:Y:S01]  /*f760*/  LDGDEPBAR ;  /* 0x00000000000079af */ /* 0x000e220000000000 */
[----:B------:R-:W-:-:S05]  /*f770*/  BRA `(.L_x_1925) ;  /* 0x0000117000007947 */ /* 0x000fca0003800000 */
.L_x_1924:
[----:B------:R-:W-:Y:S04]  /*f780*/  DEPBAR.LE SB0, 0x0 ;  /* 0x000080000000791a */ /* 0x000fe80000000000 */
[----:B------:R-:W-:Y:S01]  /*f790*/  BAR.SYNC.DEFER_BLOCKING 0x0 ;  /* 0x0000000000007b1d */ /* 0x000fe20000010000 */
[----:B------:R-:W-:Y:S02]  /*f7a0*/  MOV R2, c[0x0][0x1a0] ;  /* 0x0000680000027a02 */ /* 0x000fe40000000f00 */
[----:B------:R-:W-:Y:S02]  /*f7b0*/  MOV R0, 0x6 ;  /* 0x0000000600007802 */ /* 0x000fe40000000f00 */
[----:B------:R-:W-:Y:S02]  /*f7c0*/  MOV R6, c[0x0][0x1a0] ;  /* 0x0000680000067a02 */ /* 0x000fe40000000f00 */
[----:B------:R-:W-:Y:S02]  /*f7d0*/  IADD3 R212, R213, -0x1, RZ ;  /* 0xffffffffd5d47810 */ /* 0x000fe40007ffe0ff */
[----:B------:R-:W-:Y:S02]  /*f7e0*/  SHF.L.U64.HI R0, R2, R0, c[0x0][0x1a4] ;  /* 0x0000690002007619 */ /* 0x000fe40000010200 */
[----:B------:R-:W-:Y:S02]  /*f7f0*/  SHF.L.U32 R8, R6, 0x6, RZ ;  /* 0x0000000606087819 */ /* 0x000fe400000006ff */
[----:B------:R-:W-:Y:S01]  /*f800*/  SHF.R.S32.HI R2, RZ, 0x1f, R212 ;  /* 0x0000001fff027819 */ /* 0x000fe200000114d4 */
[----:B------:R-:W-:Y:S01]  /*f810*/  IMAD R0, R0, R212, RZ ;  /* 0x000000d400007224 */ /* 0x000fe200078e02ff */
[----:B------:R-:W-:Y:S01]  /*f820*/  SHF.L.U32 R7, R6, 0x4, RZ ;  /* 0x0000000406077819 */ /* 0x000fe200000006ff */
[-C--:B------:R-:W-:Y:S01]  /*f830*/  IMAD.WIDE.U32 R4, R212, R8.reuse, R244 ;  /* 0x00000008d4047225 */ /* 0x080fe200078e00f4 */
[----:B------:R-:W-:Y:S02]  /*f840*/  SHF.L.U32 R6, R6, 0x5, RZ ;  /* 0x0000000506067819 */ /* 0x000fe400000006ff */
[----:B------:R-:W-:Y:S01]  /*f850*/  MOV R17, c[0x0][0x1a0] ;  /* 0x0000680000117a02 */ /* 0x000fe20000000f00 */
[----:B------:R-:W-:Y:S01]  /*f860*/  IMAD R0, R2, R8, R0 ;  /* 0x0000000802007224 */ /* 0x000fe200078e0200 */
[----:B------:R-:W-:Y:S02]  /*f870*/  @!P5 LEA R12, P6, R4, c[0x0][0x170], 0x1 ;  /* 0x00005c00040cda11 */ /* 0x000fe400078c08ff */
[----:B------:R-:W-:Y:S01]  /*f880*/  @!P5 IADD3 R2, P0, R7, R4, RZ ;  /* 0x000000040702d210 */ /* 0x000fe20007f1e0ff */
[----:B------:R-:W-:Y:S01]  /*f890*/  @P5 STS.128 [R211+0x6000], RZ ;  /* 0x006000ffd3005388 */ /* 0x000fe20000000c00 */
[----:B------:R-:W-:Y:S01]  /*f8a0*/  IADD3 R0, R5, R0, RZ ;  /* 0x0000000005007210 */ /* 0x000fe20007ffe0ff */
[C---:B------:R-:W-:Y:S01]  /*f8b0*/  IMAD.WIDE.U32 R18, R17.reuse, 0x30, RZ ;  /* 0x0000003011127825 */ /* 0x040fe200078e00ff */
[----:B------:R-:W-:Y:S02]  /*f8c0*/  @!P5 IADD3 R7, P3, R6, R4, RZ ;  /* 0x000000040607d210 */ /* 0x000fe40007f7e0ff */
[----:B------:R-:W-:Y:S02]  /*f8d0*/  @!P5 LEA.HI.X R13, R4, c[0x0][0x174], R0, 0x1, P6 ;  /* 0x00005d00040dda11 */ /* 0x000fe400030f0c00 */
[----:B------:R-:W-:Y:S02]  /*f8e0*/  MOV R6, 0x4 ;  /* 0x0000000400067802 */ /* 0x000fe40000000f00 */
[----:B------:R-:W-:Y:S01]  /*f8f0*/  @!P5 LEA R10, P4, R2, c[0x0][0x170], 0x1 ;  /* 0x00005c00020ada11 */ /* 0x000fe200078808ff */
[----:B------:R-:W-:Y:S01]  /*f900*/  @!PT LDS RZ, [RZ] ;  /* 0x00000000fffff984 */ /* 0x000fe20000000800 */
[----:B------:R-:W-:Y:S01]  /*f910*/  @!PT LDS RZ, [RZ] ;  /* 0x00000000fffff984 */ /* 0x000fe20000000800 */
[----:B------:R-:W-:Y:S01]  /*f920*/  @!PT LDS RZ, [RZ] ;  /* 0x00000000fffff984 */ /* 0x000fe20000000800 */
[----:B------:R1:W-:Y:S01]  /*f930*/  @!P5 LDGSTS.E.BYPASS.LTC128B.128 [R211+0x6000], [R12.64] ;  /* 0x060000000cd3dfae */ /* 0x0003e2000b901d46 */
[C---:B------:R-:W-:Y:S02]  /*f940*/  SHF.L.U64.HI R6, R17.reuse, R6, c[0x0][0x1a4] ;  /* 0x0000690011067619 */ /* 0x040fe40000010206 */
[----:B------:R-:W-:Y:S02]  /*f950*/  MOV R16, c[0x0][0x1a4] ;  /* 0x0000690000107a02 */ /* 0x000fe40000000f00 */
[----:B------:R-:W-:Y:S02]  /*f960*/  @!P5 IADD3.X R5, R6, R0, RZ, P0, !PT ;  /* 0x000000000605d210 */ /* 0x000fe400007fe4ff */
[----:B------:R-:W-:Y:S01]  /*f970*/  SHF.L.U64.HI R16, R17, 0x5, R16 ;  /* 0x0000000511107819 */ /* 0x000fe20000010210 */
[----:B------:R-:W-:Y:S01]  /*f980*/  @P5 STS.128 [R211+0x6800], RZ ;  /* 0x006800ffd3005388 */ /* 0x000fe20000000c00 */
[----:B------:R-:W-:Y:S02]  /*f990*/  @!P5 LEA.HI.X R11, R2, c[0x0][0x174], R5, 0x1, P4 ;  /* 0x00005d00020bda11 */ /* 0x000fe400020f0c05 */
[----:B------:R-:W-:Y:S02]  /*f9a0*/  @!P5 IADD3.X R9, R0, R16, RZ, P3, !PT ;  /* 0x000000100009d210 */ /* 0x000fe40001ffe4ff */
[C---:B------:R-:W-:Y:S02]  /*f9b0*/  @!P5 LEA R8, P2, R7.reuse, c[0x0][0x170], 0x1 ;  /* 0x00005c000708da11 */ /* 0x040fe400078408ff */
[----:B------:R-:W-:Y:S01]  /*f9c0*/  MOV R15, c[0x0][0x1a4] ;  /* 0x00006900000f7a02 */ /* 0x000fe20000000f00 */
[----:B------:R-:W-:Y:S01]  /*f9d0*/  @!PT LDS RZ, [RZ] ;  /* 0x00000000fffff984 */ /* 0x000fe20000000800 */
[----:B------:R-:W-:Y:S01]  /*f9e0*/  @!PT LDS RZ, [RZ] ;  /* 0x00000000fffff984 */ /* 0x000fe20000000800 */
[----:B------:R-:W-:Y:S01]  /*f9f0*/  @!PT LDS RZ, [RZ] ;  /* 0x00000000fffff984 */ /* 0x000fe20000000800 */
[----:B------:R2:W-:Y:S01]  /*fa00*/  @!P5 LDGSTS.E.BYPASS.LTC128B.128 [R211+0x6800], [R10.64] ;  /* 0x068000000ad3dfae */ /* 0x0005e2000b901d46 */
[----:B------:R-:W-:Y:S02]  /*fa10*/  @!P5 LEA.HI.X R9, R7, c[0x0][0x174], R9, 0x1, P2 ;  /* 0x00005d000709da11 */ /* 0x000fe400010f0c09 */
[----:B------:R-:W-:Y:S01]  /*fa20*/  @!P5 IADD3 R14, P1, R18, R4, RZ ;  /* 0x00000004120ed210 */ /* 0x000fe20007f3e0ff */
[----:B------:R-:W-:Y:S03]  /*fa30*/  IMAD R15, R15, 0x30, RZ ;  /* 0x000000300f0f7824 */ /* 0x000fe600078e02ff */
[----:B------:R-:W-:Y:S01]  /*fa40*/  @!P5 LEA R6, P0, R14, c[0x0][0x170], 0x1 ;  /* 0x00005c000e06da11 */ /* 0x000fe200078008ff */
[----:B------:R-:W-:Y:S01]  /*fa50*/  @P5 STS.128 [R211+0x7000], RZ ;  /* 0x007000ffd3005388 */ /* 0x000fe20000000c00 */
[----:B------:R-:W-:Y:S04]  /*fa60*/  IADD3 R15, R15, R19, RZ ;  /* 0x000000130f0f7210 */ /* 0x000fe80007ffe0ff */
[----:B------:R-:W-:Y:S03]  /*fa70*/  @!P5 IADD3.X R15, R0, R15, RZ, P1, !PT ;  /* 0x0000000f000fd210 */ /* 0x000fe60000ffe4ff */
[----:B------:R-:W-:Y:S01]  /*fa80*/  @!PT LDS RZ, [RZ] ;  /* 0x00000000fffff984 */ /* 0x000fe20000000800 */
[----:B------:R-:W-:Y:S01]  /*fa90*/  @!PT LDS RZ, [RZ] ;  /* 0x00000000fffff984 */ /* 0x000fe20000000800 */
[----:B------:R-:W-:Y:S01]  /*faa0*/  @!PT LDS RZ, [RZ] ;  /* 0x00000000fffff984 */ /* 0x000fe20000000800 */
[----:B------:R2:W-:Y:S01]  /*fab0*/  @!P5 LDGSTS.E.BYPASS.LTC128B.128 [R211+0x7000], [R8.64] ;  /* 0x0700000008d3dfae */ /* 0x0005e2000b901d46 */
[----:B------:R-:W-:Y:S02]  /*fac0*/  @!P5 LEA.HI.X R7, R14, c[0x0][0x174], R15, 0x1, P0 ;  /* 0x00005d000e07da11 */ /* 0x000fe400000f0c0f */
[----:B------:R-:W-:Y:S05]  /*fad0*/  ISETP.GT.AND P0, PT, R212, R246, PT ;  /* 0x000000f6d400720c */ /* 0x000fea0003f04270 */
        /* <DEDUP_REMOVED lines=138> */
[----:B------:R-:W1:Y:S01]  /*10380*/  MUFU.TANH R173, R31 ;  /* 0x0000001f00ad7308 */ /* 0x000e620000002400 */
        /* <DEDUP_REMOVED lines=9> */
[----:B------:R2:W2:Y:S01]  /*10420*/  MUFU.TANH R69, R39 ;  /* 0x0000002700457308 */ /* 0x0004a20000002400 */
[----:B------:R-:W-:Y:S04]  /*10430*/  HMMA.16816.F32 R64, R156, R6, R64 ;  /* 0x000000069c40723c */ /* 0x000fe80000001840 */
[----:B------:R-:W-:Y:S02]  /*10440*/  FMUL.FTZ R50, R50, c[0x0][0x2ec] ;  /* 0x0000bb0032327a20 */ /* 0x000fe40000410000 */
[----:B------:R-:W-:Y:S02]  /*10450*/  FMUL.FTZ R51, R51, c[0x0][0x2ec] ;  /* 0x0000bb0033337a20 */ /* 0x000fe40000410000 */
[----:B------:R-:W-:Y:S01]  /*10460*/  FMUL.FTZ R52, R52, c[0x0][0x2ec] ;  /* 0x0000bb0034347a20 */ /* 0x000fe20000410000 */
[----:B------:R3:W3:Y:S03]  /*10470*/  MUFU.TANH R155, R18 ;  /* 0x00000012009b7308 */ /* 0x0006e60000002400 */
[----:B-----5:R-:W-:Y:S02]  /*10480*/  FMUL.FTZ R28, R53, c[0x0][0x2ec] ;  /* 0x0000bb00351c7a20 */ /* 0x020fe40000410000 */
[----:B-1----:R-:W-:Y:S02]  /*10490*/  FMUL.FTZ R38, R55, c[0x0][0x2ec] ;  /* 0x0000bb0037267a20 */ /* 0x002fe40000410000 */
[----:B------:R-:W-:Y:S02]  /*104a0*/  FMUL.FTZ R56, R56, c[0x0][0x2ec] ;  /* 0x0000bb0038387a20 */ /* 0x000fe40000410000 */
[----:B------:R-:W-:Y:S01]  /*104b0*/  FMUL.FTZ R57, R57, c[0x0][0x2ec] ;  /* 0x0000bb0039397a20 */ /* 0x000fe20000410000 */
[----:B------:R1:W1:Y:S01]  /*104c0*/  MUFU.TANH R154, R19 ;  /* 0x00000013009a7308 */ /* 0x0002620000002400 */
[----:B------:R-:W-:Y:S02]  /*104d0*/  FMUL.FTZ R60, R60, c[0x0][0x2ec] ;  /* 0x0000bb003c3c7a20 */ /* 0x000fe40000410000 */
[----:B------:R-:W-:Y:S02]  /*104e0*/  FMUL.FTZ R61, R61, c[0x0][0x2ec] ;  /* 0x0000bb003d3d7a20 */ /* 0x000fe40000410000 */
[----:B--2---:R-:W-:Y:S02]  /*104f0*/  FMUL.FTZ R39, R54, c[0x0][0x2ec] ;  /* 0x0000bb0036277a20 */ /* 0x004fe40000410000 */
        /* <DEDUP_REMOVED lines=63> */
.L_x_1925:
[----:B------:R-:W2:Y:S01]  /*108f0*/  S2R R0, SR_TID.X ;  /* 0x0000000000007919 */ /* 0x000ea20000002100 */
[----:B------:R-:W-:Y:S01]  /*10900*/  P2R R42, PR, RZ, 0x20 ;  /* 0x00000020ff2a7803 */ /* 0x000fe20000000000 */
[----:B--2---:R-:W-:Y:S05]  /*10910*/  IMAD.SHL.U32 R0, R0, 0x2, RZ ;  /* 0x0000000200007824 */ /* 0x004fea00078e00ff */
[----:B------:R-:W-:Y:S05]  /*10920*/  LOP3.LUT R0, R0, 0x6, RZ, 0xc0, !PT ;  /* 0x0000000600007812 */ /* 0x000fea00078ec0ff */
[----:B------:R-:W-:Y:S05]  /*10930*/  IMAD R0, R212, 0x40, R0 ;  /* 0x00000040d4007824 */ /* 0x000fea00078e0200 */
[C---:B------:R-:W-:Y:S02]  /*10940*/  IADD3 R2, R0.reuse, 0x1, RZ ;  /* 0x0000000100027810 */ /* 0x040fe40007ffe0ff */
[CC--:B------:R-:W-:Y:S02]  /*10950*/  ISETP.GE.AND P1, PT, R0.reuse, R206.reuse, PT ;  /* 0x000000ce0000720c */ /* 0x0c0fe40003f26270 */
[----:B------:R-:W-:Y:S02]  /*10960*/  ISETP.GE.AND P0, PT, R0, R205, PT ;  /* 0x000000cd0000720c */ /* 0x000fe40003f06270 */
[----:B------:R-:W-:Y:S02]  /*10970*/  ISETP.GE.AND P5, PT, R2, R206, PT ;  /* 0x000000ce0200720c */ /* 0x000fe40003fa6270 */
[CC--:B------:R-:W-:Y:S02]  /*10980*/  ISETP.GE.OR P2, PT, R0.reuse, R210.reuse, !P1 ;  /* 0x000000d20000720c */ /* 0x0c0fe40004f46670 */
[----:B------:R-:W-:Y:S02]  /*10990*/  ISETP.GE.OR P1, PT, R0, R209, !P0 ;  /* 0x000000d10000720c */ /* 0x000fe40004726670 */
[----:B------:R-:W-:Y:S02]  /*109a0*/  ISETP.GE.OR P0, PT, R2, R210, !P5 ;  /* 0x000000d20200720c */ /* 0x000fe40006f06670 */
[----:B------:R-:W-:Y:S02]  /*109b0*/  FSEL R20, R160, -INF , !P1 ;  /* 0xff800000a0147808 */ /* 0x000fe40004800000 */
[----:B-1----:R-:W-:Y:S02]  /*109c0*/  P2R R4, PR, RZ, 0x1 ;  /* 0x00000001ff047803 */ /* 0x002fe40000000000 */
[C---:B------:R-:W-:Y:S02]  /*109d0*/  ISETP.GE.AND P0, PT, R0.reuse, R204, PT ;  /* 0x000000cc0000720c */ /* 0x040fe40003f06270 */
[C---:B------:R-:W-:Y:S02]  /*109e0*/  IADD3 R14, R0.reuse, 0x8, RZ ;  /* 0x00000008000e7810 */ /* 0x040fe40007ffe0ff */
[C---:B------:R-:W-:Y:S02]  /*109f0*/  ISETP.GE.OR P0, PT, R0.reuse, R208, !P0 ;  /* 0x000000d00000720c */ /* 0x040fe40004706670 */
[C---:B------:R-:W-:Y:S02]  /*10a00*/  ISETP.GE.AND P1, PT, R0.reuse, R203, PT ;  /* 0x000000cb0000720c */ /* 0x040fe40003f26270 */
[C---:B------:R-:W-:Y:S02]  /*10a10*/  IADD3 R13, R0.reuse, 0x9, RZ ;  /* 0x00000009000d7810 */ /* 0x040fe40007ffe0ff */
[----:B------:R-:W-:Y:S02]  /*10a20*/  IADD3 R12, R0, 0x10, RZ ;  /* 0x00000010000c7810 */ /* 0x000fe40007ffe0ff */
[----:B------:R-:W-:Y:S02]  /*10a30*/  FSEL R25, R168, -INF , !P0 ;  /* 0xff800000a8197808 */ /* 0x000fe40004000000 */
[----:B------:R-:W-:Y:S02]  /*10a40*/  ISETP.GE.AND P0, PT, R14, R206, PT ;  /* 0x000000ce0e00720c */ /* 0x000fe40003f06270 */
[----:B------:R-:W-:Y:S02]  /*10a50*/  ISETP.GE.OR P1, PT, R0, R207, !P1 ;  /* 0x000000cf0000720c */ /* 0x000fe40004f26670 */
[----:B------:R-:W-:Y:S02]  /*10a60*/  ISETP.GE.AND P3, PT, R2, R203, PT ;  /* 0x000000cb0200720c */ /* 0x000fe40003f66270 */
[----:B------:R-:W-:Y:S02]  /*10a70*/  FSEL R18, R165, -INF , !P2 ;  /* 0xff800000a5127808 */ /* 0x000fe40005000000 */
[----:B------:R-:W-:Y:S02]  /*10a80*/  IADD3 R11, R0, 0x11, RZ ;  /* 0x00000011000b7810 */ /* 0x000fe40007ffe0ff */
[----:B------:R-:W-:Y:S02]  /*10a90*/  ISETP.GE.OR P2, PT, R14, R210, !P0 ;  /* 0x000000d20e00720c */ /* 0x000fe40004746670 */
[-C--:B------:R-:W-:Y:S02]  /*10aa0*/  ISETP.GE.AND P0, PT, R12, R206.reuse, PT ;  /* 0x000000ce0c00720c */ /* 0x080fe40003f06270 */
[----:B------:R-:W-:Y:S02]  /*10ab0*/  IADD3 R10, R0, 0x18, RZ ;  /* 0x00000018000a7810 */ /* 0x000fe40007ffe0ff */
[----:B------:R-:W-:Y:S02]  /*10ac0*/  FSEL R29, R164, -INF , !P1 ;  /* 0xff800000a41d7808 */ /* 0x000fe40004800000 */
[-C--:B------:R-:W-:Y:S02]  /*10ad0*/  ISETP.GE.AND P1, PT, R13, R206.reuse, PT ;  /* 0x000000ce0d00720c */ /* 0x080fe40003f26270 */
[----:B------:R-:W-:Y:S02]  /*10ae0*/  ISETP.GE.OR P3, PT, R2, R207, !P3 ;  /* 0x000000cf0200720c */ /* 0x000fe40005f66670 */
[----:B------:R-:W-:Y:S02]  /*10af0*/  FSEL R22, R15, -INF , !P2 ;  /* 0xff8000000f167808 */ /* 0x000fe40005000000 */
[----:B------:R-:W-:Y:S02]  /*10b00*/  ISETP.GE.AND P2, PT, R11, R206, PT ;  /* 0x000000ce0b00720c */ /* 0x000fe40003f46270 */
[-C--:B------:R-:W-:Y:S02]  /*10b10*/  ISETP.GE.OR P1, PT, R13, R210.reuse, !P1 ;  /* 0x000000d20d00720c */ /* 0x080fe40004f26670 */
[----:B------:R-:W-:Y:S02]  /*10b20*/  ISETP.GE.OR P0, PT, R12, R210, !P0 ;  /* 0x000000d20c00720c */ /* 0x000fe40004706670 */
[----:B------:R-:W-:Y:S02]  /*10b30*/  P2R R16, PR, RZ, 0x8 ;  /* 0x00000008ff107803 */ /* 0x000fe40000000000 */
[----:B------:R-:W-:Y:S02]  /*10b40*/  IADD3 R9, R0, 0x19, RZ ;  /* 0x0000001900097810 */ /* 0x000fe40007ffe0ff */
[----:B------:R-:W-:Y:S02]  /*10b50*/  ISETP.GE.AND P3, PT, R10, R206, PT ;  /* 0x000000ce0a00720c */ /* 0x000fe40003f66270 */
[----:B------:R-:W-:Y:S02]  /*10b60*/  IADD3 R8, R0, 0x20, RZ ;  /* 0x0000002000087810 */ /* 0x000fe40007ffe0ff */
[----:B------:R-:W-:Y:S02]  /*10b70*/  FSEL R23, R150, -INF , !P1 ;  /* 0xff80000096177808 */ /* 0x000fe40004800000 */
[-C--:B------:R-:W-:Y:S02]  /*10b80*/  ISETP.GE.OR P2, PT, R11, R210.reuse, !P2 ;  /* 0x000000d20b00720c */ /* 0x080fe40005746670 */
[----:B------:R-:W-:Y:S02]  /*10b90*/  FSEL R32, R147, -INF , !P0 ;  /* 0xff80000093207808 */ /* 0x000fe40004000000 */
[----:B------:R-:W-:Y:S02]  /*10ba0*/  ISETP.GE.OR P3, PT, R10, R210, !P3 ;  /* 0x000000d20a00720c */ /* 0x000fe40005f66670 */
[----:B------:R-:W-:Y:S02]  /*10bb0*/  IADD3 R7, R0, 0x21, RZ ;  /* 0x0000002100077810 */ /* 0x000fe40007ffe0ff */
[-C--:B------:R-:W-:Y:S02]  /*10bc0*/  ISETP.GE.AND P1, PT, R9, R206.reuse, PT ;  /* 0x000000ce0900720c */ /* 0x080fe40003f26270 */
[C---:B------:R-:W-:Y:S02]  /*10bd0*/  ISETP.GE.AND P0, PT, R8.reuse, R206, PT ;  /* 0x000000ce0800720c */ /* 0x040fe40003f06270 */
[----:B------:R-:W-:Y:S02]  /*10be0*/  FSEL R36, R27, -INF , !P3 ;  /* 0xff8000001b247808 */ /* 0x000fe40005800000 */
[----:B------:R-:W-:Y:S02]  /*10bf0*/  FSEL R34, R73, -INF , !P2 ;  /* 0xff80000049227808 */ /* 0x000fe40005000000 */
[-C--:B------:R-:W-:Y:S02]  /*10c00*/  ISETP.GE.OR P2, PT, R9, R210.reuse, !P1 ;  /* 0x000000d20900720c */ /* 0x080fe40004f46670 */
[----:B------:R-:W-:Y:S02]  /*10c10*/  ISETP.GE.OR P1, PT, R8, R210, !P0 ;  /* 0x000000d20800720c */ /* 0x000fe40004726670 */
[-C--:B------:R-:W-:Y:S02]  /*10c20*/  ISETP.GE.AND P3, PT, R7, R206.reuse, PT ;  /* 0x000000ce0700720c */ /* 0x080fe40003f66270 */
[-C--:B------:R-:W-:Y:S02]  /*10c30*/  ISETP.GE.AND P0, PT, R14, R205.reuse, PT ;  /* 0x000000cd0e00720c */ /* 0x080fe40003f06270 */
[----:B------:R-:W-:Y:S02]  /*10c40*/  IADD3 R6, R0, 0x28, RZ ;  /* 0x0000002800067810 */ /* 0x000fe40007ffe0ff */
[----:B------:R-:W-:Y:S02]  /*10c50*/  FSEL R37, R33, -INF , !P2 ;  /* 0xff80000021257808 */ /* 0x000fe40005000000 */
[----:B------:R-:W-:Y:S02]  /*10c60*/  FSEL R58, R21, -INF , !P1 ;  /* 0xff800000153a7808 */ /* 0x000fe40004800000 */
[----:B------:R-:W-:Y:S02]  /*10c70*/  ISETP.GE.AND P1, PT, R6, R206, PT ;  /* 0x000000ce0600720c */ /* 0x000fe40003f26270 */
[----:B------:R-:W-:Y:S02]  /*10c80*/  ISETP.GE.OR P2, PT, R7, R210, !P3 ;  /* 0x000000d20700720c */ /* 0x000fe40005f46670 */
[----:B------:R-:W-:Y:S02]  /*10c90*/  ISETP.GE.AND P3, PT, R13, R205, PT ;  /* 0x000000cd0d00720c */ /* 0x000fe40003f66270 */
[----:B------:R-:W-:Y:S02]  /*10ca0*/  ISETP.GE.OR P0, PT, R14, R209, !P0 ;  /* 0x000000d10e00720c */ /* 0x000fe40004706670 */
[----:B------:R-:W-:Y:S02]  /*10cb0*/  ISETP.GE.AND P4, PT, R2, R204, PT ;  /* 0x000000cc0200720c */ /* 0x000fe40003f86270 */
[----:B------:R-:W-:Y:S02]  /*10cc0*/  FSEL R59, R24, -INF , !P2 ;  /* 0xff800000183b7808 */ /* 0x000fe40005000000 */
[----:B------:R-:W-:Y:S02]  /*10cd0*/  FSEL R24, R155, -INF , !P0 ;  /* 0xff8000009b187808 */ /* 0x000fe40004000000 */
[----:B------:R-:W-:Y:S02]  /*10ce0*/  ISETP.GE.AND P0, PT, R12, R205, PT ;  /* 0x000000cd0c00720c */ /* 0x000fe40003f06270 */
[----:B------:R-:W-:Y:S02]  /*10cf0*/  ISETP.GE.OR P5, PT, R2, R208, !P4 ;  /* 0x000000d00200720c */ /* 0x000fe400067a6670 */
[----:B------:R-:W-:Y:S02]  /*10d00*/  ISETP.NE.AND P4, PT, R4, RZ, PT ;  /* 0x000000ff0400720c */ /* 0x000fe40003f85270 */
[----:B------:R-:W-:Y:S02]  /*10d10*/  ISETP.GE.OR P2, PT, R6, R210, !P1 ;  /* 0x000000d20600720c */ /* 0x000fe40004f46670 */
[----:B------:R-:W-:Y:S02]  /*10d20*/  ISETP.GE.OR P1, PT, R13, R209, !P3 ;  /* 0x000000d10d00720c */ /* 0x000fe40005f26670 */
[----:B------:R-:W-:Y:S02]  /*10d30*/  IADD3 R5, R0, 0x29, RZ ;  /* 0x0000002900057810 */ /* 0x000fe40007ffe0ff */
[----:B------:R-:W-:Y:S02]  /*10d40*/  FSEL R19, R171, -INF , !P4 ;  /* 0xff800000ab137808 */ /* 0x000fe40006000000 */
[----:B------:R-:W-:Y:S02]  /*10d50*/  FSEL R27, R154, -INF , !P1 ;  /* 0xff8000009a1b7808 */ /* 0x000fe40004800000 */
[----:B------:R-:W-:Y:S02]  /*10d60*/  ISETP.GE.AND P1, PT, R11, R205, PT ;  /* 0x000000cd0b00720c */ /* 0x000fe40003f26270 */
[----:B------:R-:W-:Y:S02]  /*10d70*/  ISETP.GE.OR P0, PT, R12, R209, !P0 ;  /* 0x000000d10c00720c */ /* 0x000fe40004706670 */
[----:B------:R-:W-:Y:S02]  /*10d80*/  ISETP.GE.AND P6, PT, R2, R205, PT ;  /* 0x000000cd0200720c */ /* 0x000fe40003fc6270 */
[----:B------:R-:W-:Y:S02]  /*10d90*/  IADD3 R4, R0, 0x30, RZ ;  /* 0x0000003000047810 */ /* 0x000fe40007ffe0ff */
[-C--:B------:R-:W-:Y:S02]  /*10da0*/  ISETP.GE.AND P4, PT, R5, R206.reuse, PT ;  /* 0x000000ce0500720c */ /* 0x080fe40003f86270 */
[-C--:B------:R-:W-:Y:S02]  /*10db0*/  ISETP.GE.OR P6, PT, R2, R209.reuse, !P6 ;  /* 0x000000d10200720c */ /* 0x080fe400077c6670 */
[----:B------:R-:W-:Y:S02]  /*10dc0*/  FSEL R33, R149, -INF , !P0 ;  /* 0xff80000095217808 */ /* 0x000fe40004000000 */
[----:B------:R-:W-:Y:S02]  /*10dd0*/  ISETP.GE.OR P1, PT, R11, R209, !P1 ;  /* 0x000000d10b00720c */ /* 0x000fe40004f26670 */
[----:B------:R-:W-:Y:S02]  /*10de0*/  IADD3 R2, R0, 0x31, RZ ;  /* 0x0000003100027810 */ /* 0x000fe40007ffe0ff */
[----:B------:R-:W-:Y:S02]  /*10df0*/  FSEL R158, R48, -INF , !P2 ;  /* 0xff800000309e7808 */ /* 0x000fe40005000000 */
[----:B------:R-:W-:Y:S02]  /*10e00*/  ISETP.GE.AND P2, PT, R4, R206, PT ;  /* 0x000000ce0400720c */ /* 0x000fe40003f46270 */
[-C--:B------:R-:W-:Y:S02]  /*10e10*/  ISETP.GE.OR P3, PT, R5, R210.reuse, !P4 ;  /* 0x000000d20500720c */ /* 0x080fe40006766670 */
[----:B------:R-:W-:Y:S02]  /*10e20*/  ISETP.GE.AND P0, PT, R10, R205, PT ;  /* 0x000000cd0a00720c */ /* 0x000fe40003f06270 */
[----:B------:R-:W-:Y:S02]  /*10e30*/  FSEL R159, R49, -INF , !P3 ;  /* 0xff800000319f7808 */ /* 0x000fe40005800000 */
[----:B------:R-:W-:Y:S02]  /*10e40*/  ISETP.GE.OR P2, PT, R4, R210, !P2 ;  /* 0x000000d20400720c */ /* 0x000fe40005746670 */
[----:B------:R-:W-:Y:S02]  /*10e50*/  FSEL R35, R148, -INF , !P1 ;  /* 0xff80000094237808 */ /* 0x000fe40004800000 */
[----:B------:R-:W-:Y:S02]  /*10e60*/  IADD3 R15, R0, 0x38, RZ ;  /* 0x00000038000f7810 */ /* 0x000fe40007ffe0ff */
[----:B------:R-:W-:Y:S02]  /*10e70*/  ISETP.GE.OR P0, PT, R10, R209, !P0 ;  /* 0x000000d10a00720c */ /* 0x000fe40004706670 */
[-C--:B------:R-:W-:Y:S02]  /*10e80*/  ISETP.GE.AND P3, PT, R2, R206.reuse, PT ;  /* 0x000000ce0200720c */ /* 0x080fe40003f66270 */
[-C--:B------:R-:W-:Y:S02]  /*10e90*/  ISETP.GE.AND P1, PT, R9, R205.reuse, PT ;  /* 0x000000cd0900720c */ /* 0x080fe40003f26270 */
[----:B------:R-:W-:Y:S02]  /*10ea0*/  FSEL R219, R52, -INF , !P2 ;  /* 0xff80000034db7808 */ /* 0x000fe40005000000 */
[----:B------:R-:W-:Y:S02]  /*10eb0*/  ISETP.GE.AND P2, PT, R15, R206, PT ;  /* 0x000000ce0f00720c */ /* 0x000fe40003f46270 */
[----:B------:R-:W-:Y:S02]  /*10ec0*/  IADD3 R0, R0, 0x39, RZ ;  /* 0x0000003900007810 */ /* 0x000fe40007ffe0ff */
[-C--:B------:R-:W-:Y:S02]  /*10ed0*/  ISETP.GE.OR P3, PT, R2, R210.reuse, !P3 ;  /* 0x000000d20200720c */ /* 0x080fe40005f66670 */
[----:B------:R-:W-:Y:S02]  /*10ee0*/  FSEL R40, R72, -INF , !P0 ;  /* 0xff80000048287808 */ /* 0x000fe40004000000 */
[----:B------:R-:W-:Y:S02]  /*10ef0*/  ISETP.GE.AND P0, PT, R8, R205, PT ;  /* 0x000000cd0800720c */ /* 0x000fe40003f06270 */
[-C--:B------:R-:W-:Y:S02]  /*10f00*/  ISETP.GE.OR P1, PT, R9, R209.reuse, !P1 ;  /* 0x000000d10900720c */ /* 0x080fe40004f26670 */
[----:B------:R-:W-:Y:S02]  /*10f10*/  ISETP.GE.OR P2, PT, R15, R210, !P2 ;  /* 0x000000d20f00720c */ /* 0x000fe40005746670 */
[----:B------:R-:W-:Y:S02]  /*10f20*/  FSEL R41, R71, -INF , !P1 ;  /* 0xff80000047297808 */ /* 0x000fe40004800000 */
[----:B------:R-:W-:Y:S02]  /*10f30*/  FSEL R222, R28, -INF , !P3 ;  /* 0xff8000001cde7808 */ /* 0x000fe40005800000 */
[----:B------:R-:W-:Y:S02]  /*10f40*/  ISETP.GE.AND P3, PT, R0, R206, PT ;  /* 0x000000ce0000720c */ /* 0x000fe40003f66270 */
[----:B------:R-:W-:Y:S02]  /*10f50*/  ISETP.GE.OR P1, PT, R8, R209, !P0 ;  /* 0x000000d10800720c */ /* 0x000fe40004726670 */
[-C--:B------:R-:W-:Y:S02]  /*10f60*/  ISETP.GE.AND P0, PT, R5, R205.reuse, PT ;  /* 0x000000cd0500720c */ /* 0x080fe40003f06270 */
[----:B------:R-:W-:Y:S02]  /*10f70*/  FSEL R232, R26, -INF , !P2 ;  /* 0xff8000001ae87808 */ /* 0x000fe40005000000 */
[----:B------:R-:W-:Y:S02]  /*10f80*/  ISETP.GE.AND P4, PT, R7, R205, PT ;  /* 0x000000cd0700720c */ /* 0x000fe40003f86270 */
[----:B------:R-:W-:Y:S02]  /*10f90*/  ISETP.GE.OR P0, PT, R5, R209, !P0 ;  /* 0x000000d10500720c */ /* 0x000fe40004706670 */
[----:B------:R-:W-:Y:S02]  /*10fa0*/  ISETP.GE.OR P3, PT, R0, R210, !P3 ;  /* 0x000000d20000720c */ /* 0x000fe40005f66670 */
[----:B------:R-:W-:Y:S02]  /*10fb0*/  ISETP.GE.AND P2, PT, R6, R205, PT ;  /* 0x000000cd0600720c */ /* 0x000fe40003f46270 */
[----:B------:R-:W-:Y:S02]  /*10fc0*/  FSEL R165, R51, -INF , !P0 ;  /* 0xff80000033a57808 */ /* 0x000fe40004000000 */
[----:B------:R-:W-:Y:S02]  /*10fd0*/  FSEL R234, R17, -INF , !P3 ;  /* 0xff80000011ea7808 */ /* 0x000fe40005800000 */
[----:B------:R-:W-:Y:S02]  /*10fe0*/  ISETP.GE.OR P3, PT, R7, R209, !P4 ;  /* 0x000000d10700720c */ /* 0x000fe40006766670 */
[----:B------:R-:W-:Y:S02]  /*10ff0*/  ISETP.GE.AND P4, PT, R4, R205, PT ;  /* 0x000000cd0400720c */ /* 0x000fe40003f86270 */
[----:B------:R-:W-:Y:S02]  /*11000*/  ISETP.GE.AND P0, PT, R14, R203, PT ;  /* 0x000000cb0e00720c */ /* 0x000fe40003f06270 */
[----:B------:R-:W-:Y:S02]  /*11010*/  FSEL R149, R70, -INF , !P1 ;  /* 0xff80000046957808 */ /* 0x000fe40004800000 */
[-C--:B------:R-:W-:Y:S02]  /*11020*/  ISETP.GE.OR P1, PT, R6, R209.reuse, !P2 ;  /* 0x000000d10600720c */ /* 0x080fe40005726670 */
[----:B------:R-:W-:Y:S02]  /*11030*/  ISETP.GE.AND P2, PT, R14, R204, PT ;  /* 0x000000cc0e00720c */ /* 0x000fe40003f46270 */
[----:B------:R-:W-:Y:S02]  /*11040*/  FSEL R160, R50, -INF , !P1 ;  /* 0xff80000032a07808 */ /* 0x000fe40004800000 */
[----:B------:R-:W-:Y:S02]  /*11050*/  ISETP.GE.OR P1, PT, R4, R209, !P4 ;  /* 0x000000d10400720c */ /* 0x000fe40006726670 */
[C---:B------:R-:W-:Y:S02]  /*11060*/  ISETP.GE.OR P4, PT, R14.reuse, R208, !P2 ;  /* 0x000000d00e00720c */ /* 0x040fe40005786670 */
[----:B------:R-:W-:Y:S02]  /*11070*/  ISETP.GE.OR P2, PT, R14, R207, !P0 ;  /* 0x000000cf0e00720c */ /* 0x000fe40004746670 */
[----:B------:R-:W-:Y:S02]  /*11080*/  FMNMX.FTZ R14, R18, R3, !PT ;  /* 0x00000003120e7209 */ /* 0x000fe40007810000 */
[----:B------:R-:W-:Y:S02]  /*11090*/  FSEL R150, R69, -INF , !P3 ;  /* 0xff80000045967808 */ /* 0x000fe40005800000 */
[----:B------:R-:W-:Y:S02]  /*110a0*/  FMNMX.FTZ R14, R19, R14, !PT ;  /* 0x0000000e130e7209 */ /* 0x000fe40007810000 */
[----:B------:R-:W-:Y:S02]  /*110b0*/  ISETP.GE.AND P3, PT, R2, R205, PT ;  /* 0x000000cd0200720c */ /* 0x000fe40003f66270 */
[----:B------:R-:W-:Y:S02]  /*110c0*/  FSEL R218, R39, -INF , !P1 ;  /* 0xff80000027da7808 */ /* 0x000fe40004800000 */
[----:B------:R-:W-:Y:S02]  /*110d0*/  FMNMX.FTZ R14, R22, R14, !PT ;  /* 0x0000000e160e7209 */ /* 0x000fe40007810000 */
[----:B------:R-:W-:Y:S02]  /*110e0*/  ISETP.GE.OR P3, PT, R2, R209, !P3 ;  /* 0x000000d10200720c */ /* 0x000fe40005f66670 */
[----:B------:R-:W-:Y:S02]  /*110f0*/  P2R R17, PR, RZ, 0x4 ;  /* 0x00000004ff117803 */ /* 0x000fe40000000000 */
[C---:B------:R-:W-:Y:S02]  /*11100*/  ISETP.GE.AND P2, PT, R13.reuse, R204, PT ;  /* 0x000000cc0d00720c */ /* 0x040fe40003f46270 */
[C---:B------:R-:W-:Y:S02]  /*11110*/  ISETP.GE.AND P1, PT, R13.reuse, R203, PT ;  /* 0x000000cb0d00720c */ /* 0x040fe40003f26270 */
[----:B------:R-:W-:Y:S02]  /*11120*/  FSEL R224, R38, -INF , !P3 ;  /* 0xff80000026e07808 */ /* 0x000fe40005800000 */
[----:B------:R-:W-:Y:S02]  /*11130*/  ISETP.GE.OR P3, PT, R13, R208, !P2 ;  /* 0x000000d00d00720c */ /* 0x000fe40005766670 */
[----:B------:R-:W-:Y:S02]  /*11140*/  FSEL R28, R177, -INF , !P5 ;  /* 0xff800000b11c7808 */ /* 0x000fe40006800000 */
[----:B------:R-:W-:Y:S02]  /*11150*/  ISETP.GE.OR P5, PT, R13, R207, !P1 ;  /* 0x000000cf0d00720c */ /* 0x000fe40004fa6670 */
[----:B------:R-:W-:Y:S02]  /*11160*/  FMNMX.FTZ R13, R23, R14, !PT ;  /* 0x0000000e170d7209 */ /* 0x000fe40007810000 */
[C---:B------:R-:W-:Y:S02]  /*11170*/  ISETP.GE.AND P0, PT, R15.reuse, R205, PT ;  /* 0x000000cd0f00720c */ /* 0x040fe40003f06270 */
        /* <DEDUP_REMOVED lines=8> */
[C---:B------:R-:W-:Y:S02]  /*11200*/  ISETP.GE.AND P0, PT, R12.reuse, R204, PT ;  /* 0x000000cc0c00720c */ /* 0x040fe40003f06270 */
[----:B------:R-:W-:Y:S02]  /*11210*/  FSEL R236, R31, -INF , !P1 ;  /* 0xff8000001fec7808 */ /* 0x000fe40004800000 */
[----:B------:R-:W-:Y:S02]  /*11220*/  ISETP.GE.AND P1, PT, R12, R203, PT ;  /* 0x000000cb0c00720c */ /* 0x000fe40003f26270 */
[----:B------:R-:W-:Y:S02]  /*11230*/  FMNMX.FTZ R13, R58, R13, !PT ;  /* 0x0000000d3a0d7209 */ /* 0x000fe40007810000 */
[----:B------:R-:W-:Y:S02]  /*11240*/  ISETP.GE.OR P0, PT, R12, R208, !P0 ;  /* 0x000000d00c00720c */ /* 0x000fe40004706670 */
[----:B------:R-:W-:Y:S02]  /*11250*/  FSEL R21, R176, -INF , !P6 ;  /* 0xff800000b0157808 */ /* 0x000fe40007000000 */
[----:B------:R-:W-:Y:S02]  /*11260*/  FSEL R26, R174, -INF , !P4 ;  /* 0xff800000ae1a7808 */ /* 0x000fe40006000000 */
[C---:B------:R-:W-:Y:S02]  /*11270*/  ISETP.GE.AND P2, PT, R11.reuse, R204, PT ;  /* 0x000000cc0b00720c */ /* 0x040fe40003f46270 */
[----:B------:R-:W-:Y:S02]  /*11280*/  ISETP.GE.OR P4, PT, R12, R207, !P1 ;  /* 0x000000cf0c00720c */ /* 0x000fe40004f86670 */
[----:B------:R-:W-:Y:S02]  /*11290*/  FMNMX.FTZ R12, R20, R68, !PT ;  /* 0x00000044140c7209 */ /* 0x000fe40007810000 */
[----:B------:R-:W-:Y:S02]  /*112a0*/  ISETP.GE.AND P1, PT, R11, R203, PT ;  /* 0x000000cb0b00720c */ /* 0x000fe40003f26270 */
[----:B------:R-:W-:Y:S02]  /*112b0*/  FMNMX.FTZ R73, R59, R13, !PT ;  /* 0x0000000d3b497209 */ /* 0x000fe40007810000 */
[----:B------:R-:W-:Y:S02]  /*112c0*/  FSEL R30, R162, -INF , !P0 ;  /* 0xff800000a21e7808 */ /* 0x000fe40004000000 */
[----:B------:R-:W-:Y:S02]  /*112d0*/  ISETP.GE.AND P0, PT, R10, R204, PT ;  /* 0x000000cc0a00720c */ /* 0x000fe40003f06270 */
[----:B------:R-:W-:Y:S02]  /*112e0*/  ISETP.GE.OR P2, PT, R11, R208, !P2 ;  /* 0x000000d00b00720c */ /* 0x000fe40005746670 */
[----:B------:R-:W-:Y:S02]  /*112f0*/  ISETP.NE.AND P6, PT, R16, RZ, PT ;  /* 0x000000ff1000720c */ /* 0x000fe40003fc5270 */
[----:B------:R-:W-:Y:S02]  /*11300*/  FSEL R16, R175, -INF , !P3 ;  /* 0xff800000af107808 */ /* 0x000fe40005800000 */
[----:B------:R-:W-:Y:S02]  /*11310*/  ISETP.GE.OR P3, PT, R11, R207, !P1 ;  /* 0x000000cf0b00720c */ /* 0x000fe40004f66670 */
[----:B------:R-:W-:Y:S02]  /*11320*/  FMNMX.FTZ R11, R21, R12, !PT ;  /* 0x0000000c150b7209 */ /* 0x000fe40007810000 */
[----:B------:R-:W-:Y:S02]  /*11330*/  FMNMX.FTZ R73, R158, R73, !PT ;  /* 0x000000499e497209 */ /* 0x000fe40007810000 */
[----:B------:R-:W-:Y:S02]  /*11340*/  ISETP.GE.OR P0, PT, R10, R208, !P0 ;  /* 0x000000d00a00720c */ /* 0x000fe40004706670 */
[----:B------:R-:W-:Y:S02]  /*11350*/  FMNMX.FTZ R11, R24, R11, !PT ;  /* 0x0000000b180b7209 */ /* 0x000fe40007810000 */
[----:B------:R-:W-:Y:S02]  /*11360*/  FMNMX.FTZ R73, R159, R73, !PT ;  /* 0x000000499f497209 */ /* 0x000fe40007810000 */
[----:B------:R-:W-:Y:S02]  /*11370*/  FSEL R46, R151, -INF , !P0 ;  /* 0xff800000972e7808 */ /* 0x000fe40004000000 */
[----:B------:R-:W-:Y:S02]  /*11380*/  ISETP.GE.AND P0, PT, R9, R204, PT ;  /* 0x000000cc0900720c */ /* 0x000fe40003f06270 */
[----:B------:R-:W-:Y:S02]  /*11390*/  FMNMX.FTZ R11, R27, R11, !PT ;  /* 0x0000000b1b0b7209 */ /* 0x000fe40007810000 */
[C---:B------:R-:W-:Y:S02]  /*113a0*/  ISETP.GE.AND P1, PT, R10.reuse, R203, PT ;  /* 0x000000cb0a00720c */ /* 0x040fe40003f26270 */
[----:B------:R-:W-:Y:S02]  /*113b0*/  FMNMX.FTZ R73, R219, R73, !PT ;  /* 0x00000049db497209 */ /* 0x000fe40007810000 */
[----:B------:R-:W-:Y:S02]  /*113c0*/  ISETP.GE.OR P0, PT, R9, R208, !P0 ;  /* 0x000000d00900720c */ /* 0x000fe40004706670 */
[----:B------:R-:W-:Y:S02]  /*113d0*/  FSEL R14, R179, -INF , !P6 ;  /* 0xff800000b30e7808 */ /* 0x000fe40007000000 */
[----:B------:R-:W-:Y:S02]  /*113e0*/  ISETP.GE.OR P6, PT, R10, R207, !P1 ;  /* 0x000000cf0a00720c */ /* 0x000fe40004fc6670 */
[----:B------:R-:W-:Y:S02]  /*113f0*/  FMNMX.FTZ R10, R33, R11, !PT ;  /* 0x0000000b210a7209 */ /* 0x000fe40007810000 */
[----:B------:R-:W-:Y:S02]  /*11400*/  FMNMX.FTZ R73, R222, R73, !PT ;  /* 0x00000049de497209 */ /* 0x000fe40007810000 */
[----:B------:R-:W-:Y:S02]  /*11410*/  FSEL R45, R152, -INF , !P0 ;  /* 0xff800000982d7808 */ /* 0x000fe40004000000 */
[----:B------:R-:W-:Y:S02]  /*11420*/  ISETP.GE.AND P0, PT, R8, R204, PT ;  /* 0x000000cc0800720c */ /* 0x000fe40003f06270 */
[----:B------:R-:W-:Y:S02]  /*11430*/  FMNMX.FTZ R10, R35, R10, !PT ;  /* 0x0000000a230a7209 */ /* 0x000fe40007810000 */
[----:B------:R-:W-:Y:S02]  /*11440*/  FMNMX.FTZ R73, R232, R73, !PT ;  /* 0x00000049e8497209 */ /* 0x000fe40007810000 */
[----:B------:R-:W-:Y:S02]  /*11450*/  ISETP.GE.OR P0, PT, R8, R208, !P0 ;  /* 0x000000d00800720c */ /* 0x000fe40004706670 */
[----:B------:R-:W-:Y:S02]  /*11460*/  FMNMX.FTZ R73, R234, R73, !PT ;  /* 0x00000049ea497209 */ /* 0x000fe40007810000 */
[----:B------:R-:W-:Y:S02]  /*11470*/  FMNMX.FTZ R10, R40, R10, !PT ;  /* 0x0000000a280a7209 */ /* 0x000fe40007810000 */
[----:B------:R-:W-:Y:S01]  /*11480*/  ISETP.GE.AND P1, PT, R9, R203, PT ;  /* 0x000000cb0900720c */ /* 0x000fe20003f26270 */
[----:B------:R-:W1:Y:S01]  /*11490*/  SHFL.BFLY PT, R11, R73, 0x2, 0x1f ;  /* 0x0c401f00490b7f89 */ /* 0x000e6200000e0000 */
[----:B------:R-:W-:Y:S02]  /*114a0*/  FSEL R157, R145, -INF , !P0 ;  /* 0xff800000919d7808 */ /* 0x000fe40004000000 */
[----:B------:R-:W-:Y:S02]  /*114b0*/  ISETP.GE.AND P0, PT, R7, R204, PT ;  /* 0x000000cc0700720c */ /* 0x000fe40003f06270 */
[----:B------:R-:W-:Y:S02]  /*114c0*/  ISETP.GE.OR P1, PT, R9, R207, !P1 ;  /* 0x000000cf0900720c */ /* 0x000fe40004f26670 */
[----:B------:R-:W-:Y:S02]  /*114d0*/  FMNMX.FTZ R9, R41, R10, !PT ;  /* 0x0000000a29097209 */ /* 0x000fe40007810000 */
[----:B------:R-:W-:Y:S02]  /*114e0*/  ISETP.GE.OR P0, PT, R7, R208, !P0 ;  /* 0x000000d00700720c */ /* 0x000fe40004706670 */
[----:B------:R-:W-:Y:S02]  /*114f0*/  FMNMX.FTZ R9, R149, R9, !PT ;  /* 0x0000000995097209 */ /* 0x000fe40007810000 */
[----:B------:R-:W-:Y:S02]  /*11500*/  FSEL R156, R146, -INF , !P0 ;  /* 0xff800000929c7808 */ /* 0x000fe40004000000 */
[----:B------:R-:W-:Y:S02]  /*11510*/  ISETP.GE.AND P0, PT, R7, R203, PT ;  /* 0x000000cb0700720c */ /* 0x000fe40003f06270 */
[----:B------:R-:W-:Y:S02]  /*11520*/  FMNMX.FTZ R9, R150, R9, !PT ;  /* 0x0000000996097209 */ /* 0x000fe40007810000 */
[----:B------:R-:W-:Y:S02]  /*11530*/  FSEL R31, R153, -INF , !P2 ;  /* 0xff800000991f7808 */ /* 0x000fe40005000000 */
[----:B------:R-:W-:Y:S02]  /*11540*/  ISETP.NE.AND P2, PT, R17, RZ, PT ;  /* 0x000000ff1100720c */ /* 0x000fe40003f45270 */
[----:B------:R-:W-:Y:S02]  /*11550*/  P2R R10, PR, RZ, 0x2 ;  /* 0x00000002ff0a7803 */ /* 0x000fe40000000000 */
[----:B------:R-:W-:Y:S02]  /*11560*/  FSEL R12, R180, -INF , !P5 ;  /* 0xff800000b40c7808 */ /* 0x000fe40006800000 */
[----:B------:R-:W-:Y:S02]  /*11570*/  ISETP.GE.OR P5, PT, R7, R207, !P0 ;  /* 0x000000cf0700720c */ /* 0x000fe400047a6670 */
[----:B------:R-:W-:Y:S02]  /*11580*/  ISETP.GE.AND P1, PT, R8, R203, PT ;  /* 0x000000cb0800720c */ /* 0x000fe40003f26270 */
[CC--:B------:R-:W-:Y:S02]  /*11590*/  ISETP.GE.AND P0, PT, R5.reuse, R204.reuse, PT ;  /* 0x000000cc0500720c */ /* 0x0c0fe40003f06270 */
[----:B------:R-:W-:Y:S02]  /*115a0*/  FMNMX.FTZ R9, R160, R9, !PT ;  /* 0x00000009a0097209 */ /* 0x000fe40007810000 */
[----:B------:R-:W-:Y:S02]  /*115b0*/  FSEL R13, R178, -INF , !P2 ;  /* 0xff800000b20d7808 */ /* 0x000fe40005000000 */
[----:B------:R-:W-:Y:S02]  /*115c0*/  ISETP.GE.OR P1, PT, R8, R207, !P1 ;  /* 0x000000cf0800720c */ /* 0x000fe40004f26670 */
[C---:B------:R-:W-:Y:S02]  /*115d0*/  ISETP.GE.AND P2, PT, R6.reuse, R204, PT ;  /* 0x000000cc0600720c */ /* 0x040fe40003f46270 */
[-C--:B------:R-:W-:Y:S02]  /*115e0*/  ISETP.GE.OR P0, PT, R5, R208.reuse, !P0 ;  /* 0x000000d00500720c */ /* 0x080fe40004706670 */
[----:B------:R-:W-:Y:S02]  /*115f0*/  FMNMX.FTZ R7, R165, R9, !PT ;  /* 0x00000009a5077209 */ /* 0x000fe40007810000 */
[----:B------:R-:W-:Y:S02]  /*11600*/  FSEL R44, R169, -INF , !P4 ;  /* 0xff800000a92c7808 */ /* 0x000fe40006000000 */
[----:B------:R-:W-:Y:S02]  /*11610*/  ISETP.GE.OR P2, PT, R6, R208, !P2 ;  /* 0x000000d00600720c */ /* 0x000fe40005746670 */
[----:B------:R-:W-:Y:S02]  /*11620*/  ISETP.NE.AND P4, PT, R10, RZ, PT ;  /* 0x000000ff0a00720c */ /* 0x000fe40003f85270 */
[----:B------:R-:W-:Y:S02]  /*11630*/  P2R R10, PR, RZ, 0x2 ;  /* 0x00000002ff0a7803 */ /* 0x000fe40000000000 */
[----:B------:R-:W-:Y:S02]  /*11640*/  ISETP.GE.AND P1, PT, R6, R203, PT ;  /* 0x000000cb0600720c */ /* 0x000fe40003f26270 */
[----:B------:R-:W-:Y:S02]  /*11650*/  FSEL R164, R144, -INF , !P0 ;  /* 0xff80000090a47808 */ /* 0x000fe40004000000 */
[----:B------:R-:W-:Y:S02]  /*11660*/  ISETP.GE.AND P0, PT, R4, R204, PT ;  /* 0x000000cc0400720c */ /* 0x000fe40003f06270 */
[----:B------:R-:W-:Y:S02]  /*11670*/  FMNMX.FTZ R8, R218, R7, !PT ;  /* 0x00000007da087209 */ /* 0x000fe40007810000 */
[----:B------:R-:W-:Y:S02]  /*11680*/  FSEL R155, R43, -INF , !P2 ;  /* 0xff8000002b9b7808 */ /* 0x000fe40005000000 */
[----:B------:R-:W-:Y:S02]  /*11690*/  FSEL R43, R172, -INF , !P3 ;  /* 0xff800000ac2b7808 */ /* 0x000fe40005800000 */
[----:B------:R-:W-:Y:S02]  /*116a0*/  ISETP.GE.OR P3, PT, R6, R207, !P1 ;  /* 0x000000cf0600720c */ /* 0x000fe40004f66670 */
[----:B------:R-:W-:Y:S02]  /*116b0*/  ISETP.GE.OR P0, PT, R4, R208, !P0 ;  /* 0x000000d00400720c */ /* 0x000fe40004706670 */
[----:B------:R-:W-:Y:S02]  /*116c0*/  ISETP.GE.AND P1, PT, R5, R203, PT ;  /* 0x000000cb0500720c */ /* 0x000fe40003f26270 */
[----:B------:R-:W-:Y:S02]  /*116d0*/  FMNMX.FTZ R8, R224, R8, !PT ;  /* 0x00000008e0087209 */ /* 0x000fe40007810000 */
[----:B-1----:R-:W-:Y:S02]  /*116e0*/  FMNMX.FTZ R73, R73, R11, !PT ;  /* 0x0000000b49497209 */ /* 0x002fe40007810000 */
[----:B------:R-:W-:Y:S02]  /*116f0*/  FSEL R47, R170, -INF , !P6 ;  /* 0xff800000aa2f7808 */ /* 0x000fe40007000000 */
[----:B------:R-:W-:Y:S02]  /*11700*/  FSEL R184, R56, -INF , !P0 ;  /* 0xff80000038b87808 */ /* 0x000fe40004000000 */
[----:B------:R-:W-:Y:S02]  /*11710*/  ISETP.GE.AND P0, PT, R2, R204, PT ;  /* 0x000000cc0200720c */ /* 0x000fe40003f06270 */
[----:B------:R-:W-:Y:S02]  /*11720*/  ISETP.GE.OR P6, PT, R5, R207, !P1 ;  /* 0x000000cf0500720c */ /* 0x000fe40004fc6670 */
[----:B------:R-:W-:Y:S02]  /*11730*/  FMNMX.FTZ R5, R29, R75, !PT ;  /* 0x0000004b1d057209 */ /* 0x000fe40007810000 */
[----:B------:R-:W-:Y:S02]  /*11740*/  FMNMX.FTZ R72, R235, R8, !PT ;  /* 0x00000008eb487209 */ /* 0x000fe40007810000 */
[----:B------:R-:W-:Y:S01]  /*11750*/  ISETP.GE.AND P1, PT, R4, R203, PT ;  /* 0x000000cb0400720c */ /* 0x000fe20003f26270 */
[----:B------:R-:W1:Y:S01]  /*11760*/  SHFL.BFLY PT, R8, R73, 0x1, 0x1f ;  /* 0x0c201f0049087f89 */ /* 0x000e6200000e0000 */
[----:B------:R-:W-:Y:S02]  /*11770*/  FMNMX.FTZ R5, R14, R5, !PT ;  /* 0x000000050e057209 */ /* 0x000fe40007810000 */
[----:B------:R-:W-:Y:S02]  /*11780*/  ISETP.GE.OR P0, PT, R2, R208, !P0 ;  /* 0x000000d00200720c */ /* 0x000fe40004706670 */
[----:B------:R-:W-:Y:S02]  /*11790*/  FSEL R48, R173, -INF , !P4 ;  /* 0xff800000ad307808 */ /* 0x000fe40006000000 */
[----:B------:R-:W-:Y:S02]  /*117a0*/  ISETP.GE.OR P4, PT, R4, R207, !P1 ;  /* 0x000000cf0400720c */ /* 0x000fe40004f86670 */
[----:B------:R-:W-:Y:S02]  /*117b0*/  FMNMX.FTZ R4, R13, R5, !PT ;  /* 0x000000050d047209 */ /* 0x000fe40007810000 */
[----:B------:R-:W-:Y:S02]  /*117c0*/  FSEL R213, R57, -INF , !P0 ;  /* 0xff80000039d57808 */ /* 0x000fe40004000000 */
[----:B------:R-:W-:Y:S02]  /*117d0*/  ISETP.GE.AND P0, PT, R2, R203, PT ;  /* 0x000000cb0200720c */ /* 0x000fe40003f06270 */
[----:B------:R-:W-:Y:S02]  /*117e0*/  ISETP.NE.AND P1, PT, R10, RZ, PT ;  /* 0x000000ff0a00720c */ /* 0x000fe40003f25270 */
        /* <DEDUP_REMOVED lines=8> */
[----:B-1----:R-:W-:Y:S02]  /*11870*/  FMNMX.FTZ R73, R73, R8, !PT ;  /* 0x0000000849497209 */ /* 0x002fe40007810000 */
[----:B------:R-:W-:Y:S02]  /*11880*/  FMNMX.FTZ R2, R48, R2, !PT ;  /* 0x0000000230027209 */ /* 0x000fe40007810000 */
[----:B------:R-:W-:Y:S01]  /*11890*/  FSEL R181, R60, -INF , !P0 ;  /* 0xff8000003cb57808 */ /* 0x000fe20004000000 */
[----:B------:R-:W-:Y:S01]  /*118a0*/  FMUL.FTZ R77, R73, c[0x0][0x23c] ;  /* 0x00008f00494d7a20 */ /* 0x000fe20000410000 */
[----:B------:R-:W-:Y:S02]  /*118b0*/  ISETP.GE.AND P0, PT, R0, R204, PT ;  /* 0x000000cc0000720c */ /* 0x000fe40003f06270 */
[----:B------:R-:W-:Y:S02]  /*118c0*/  FSEL R152, R167, -INF , !P5 ;  /* 0xff800000a7987808 */ /* 0x000fe40006800000 */
[----:B------:R-:W-:Y:S02]  /*118d0*/  FMNMX.FTZ R2, R154, R2, !PT ;  /* 0x000000029a027209 */ /* 0x000fe40007810000 */
[----:B------:R-:W-:Y:S02]  /*118e0*/  FSEL R151, R163, -INF , !P3 ;  /* 0xff800000a3977808 */ /* 0x000fe40005800000 */
[----:B------:R-:W-:Y:S02]  /*118f0*/  FSETP.NEU.FTZ.AND P3, PT, R73, -INF , PT ;  /* 0xff8000004900780b */ /* 0x000fe40003f7d000 */
[----:B------:R-:W-:Y:S02]  /*11900*/  ISETP.GE.OR P0, PT, R0, R208, !P0 ;  /* 0x000000d00000720c */ /* 0x000fe40004706670 */
        /* <DEDUP_REMOVED lines=11> */
[----:B------:R-:W-:Y:S01]  /*119c0*/  FSEL R178, R53, -INF , !P4 ;  /* 0xff80000035b27808 */ /* 0x000fe20006000000 */
[----:B------:R1:W-:Y:S01]  /*119d0*/  MUFU.EX2 R233, R2 ;  /* 0x0000000200e97308 */ /* 0x0003e20000000800 */
[----:B------:R-:W-:Y:S02]  /*119e0*/  FMNMX.FTZ R6, R26, R6, !PT ;  /* 0x000000061a067209 */ /* 0x000fe40007810000 */
[----:B------:R-:W-:Y:S02]  /*119f0*/  FMNMX.FTZ R72, R236, R72, !PT ;  /* 0x00000048ec487209 */ /* 0x000fe40007810000 */
[----:B------:R-:W-:Y:S02]  /*11a00*/  FMNMX.FTZ R6, R16, R6, !PT ;  /* 0x0000000610067209 */ /* 0x000fe40007810000 */
[----:B------:R-:W-:Y:S01]  /*11a10*/  ISETP.GE.AND P1, PT, R15, R203, PT ;  /* 0x000000cb0f00720c */ /* 0x000fe20003f26270 */
[----:B------:R-:W2:Y:S01]  /*11a20*/  SHFL.BFLY PT, R7, R72, 0x2, 0x1f ;  /* 0x0c401f0048077f89 */ /* 0x000ea200000e0000 */
[----:B------:R-:W-:Y:S02]  /*11a30*/  FMNMX.FTZ R6, R30, R6, !PT ;  /* 0x000000061e067209 */ /* 0x000fe40007810000 */
[----:B------:R-:W-:Y:S02]  /*11a40*/  FSEL R179, R54, -INF , !P2 ;  /* 0xff80000036b37808 */ /* 0x000fe40005000000 */
[----:B------:R-:W-:Y:S02]  /*11a50*/  FMNMX.FTZ R6, R31, R6, !PT ;  /* 0x000000061f067209 */ /* 0x000fe40007810000 */
[----:B------:R-:W-:Y:S01]  /*11a60*/  ISETP.GE.OR P1, PT, R15, R207, !P1 ;  /* 0x000000cf0f00720c */ /* 0x000fe20004f26670 */
[----:B------:R-:W-:Y:S01]  /*11a70*/  LDSM.16.MT88.4 R52, [R190+0x6000] ;  /* 0x00600000be34783b */ /* 0x000fe20000004200 */
[----:B------:R-:W-:Y:S02]  /*11a80*/  FMNMX.FTZ R6, R46, R6, !PT ;  /* 0x000000062e067209 */ /* 0x000fe40007810000 */
[----:B------:R-:W-:Y:S02]  /*11a90*/  FMNMX.FTZ R0, R178, R0, !PT ;  /* 0x00000000b2007209 */ /* 0x000fe40007810000 */
[----:B------:R-:W-:Y:S02]  /*11aa0*/  FMNMX.FTZ R71, R45, R6, !PT ;  /* 0x000000062d477209 */ /* 0x000fe40007810000 */
[----:B------:R-:W-:Y:S01]  /*11ab0*/  FSEL R183, R62, -INF , !P1 ;  /* 0xff8000003eb77808 */ /* 0x000fe20004800000 */
[--C-:B-1----:R-:W-:Y:S01]  /*11ac0*/  FFMA.FTZ R2, R19, c[0x0][0x23c], -R77.reuse ;  /* 0x00008f0013027a23 */ /* 0x102fe2000001084d */
[----:B------:R-:W-:Y:S02]  /*11ad0*/  FMNMX.FTZ R71, R157, R71, !PT ;  /* 0x000000479d477209 */ /* 0x000fe40007810000 */
[----:B------:R-:W-:Y:S01]  /*11ae0*/  FSEL R76, R63, -INF , !P0 ;  /* 0xff8000003f4c7808 */ /* 0x000fe20004000000 */
[----:B------:R1:W3:Y:S01]  /*11af0*/  MUFU.EX2 R239, R2 ;  /* 0x0000000200ef7308 */ /* 0x0002e20000000800 */
[----:B------:R-:W-:Y:S02]  /*11b00*/  FMNMX.FTZ R71, R156, R71, !PT ;  /* 0x000000479c477209 */ /* 0x000fe40007810000 */
[----:B------:R-:W-:Y:S02]  /*11b10*/  FMNMX.FTZ R0, R179, R0, !PT ;  /* 0x00000000b3007209 */ /* 0x000fe40007810000 */
[----:B--2---:R-:W-:Y:S02]  /*11b20*/  FMNMX.FTZ R72, R72, R7, !PT ;  /* 0x0000000748487209 */ /* 0x004fe40007810000 */
[----:B------:R-:W-:Y:S02]  /*11b30*/  FMNMX.FTZ R71, R155, R71, !PT ;  /* 0x000000479b477209 */ /* 0x000fe40007810000 */
[----:B------:R-:W-:Y:S01]  /*11b40*/  FMNMX.FTZ R0, R183, R0, !PT ;  /* 0x00000000b7007209 */ /* 0x000fe20007810000 */
[----:B------:R-:W2:Y:S01]  /*11b50*/  SHFL.BFLY PT, R4, R72, 0x1, 0x1f ;  /* 0x0c201f0048047f89 */ /* 0x000ea200000e0000 */
[----:B------:R-:W-:Y:S02]  /*11b60*/  FMNMX.FTZ R71, R164, R71, !PT ;  /* 0x00000047a4477209 */ /* 0x000fe40007810000 */
[----:B------:R-:W-:Y:S02]  /*11b70*/  FMNMX.FTZ R0, R76, R0, !PT ;  /* 0x000000004c007209 */ /* 0x000fe40007810000 */
[----:B------:R-:W-:Y:S02]  /*11b80*/  FMNMX.FTZ R71, R184, R71, !PT ;  /* 0x00000047b8477209 */ /* 0x000fe40007810000 */
[----:B------:R-:W-:Y:S02]  /*11b90*/  ISETP.NE.AND P5, PT, R42, RZ, PT ;  /* 0x000000ff2a00720c */ /* 0x000fe40003fa5270 */
[----:B------:R-:W-:Y:S04]  /*11ba0*/  FMNMX.FTZ R71, R213, R71, !PT ;  /* 0x00000047d5477209 */ /* 0x000fe80007810000 */
[----:B------:R-:W-:Y:S01]  /*11bb0*/  FMNMX.FTZ R71, R181, R71, !PT ;  /* 0x00000047b5477209 */ /* 0x000fe20007810000 */
[----:B-1----:R-:W1:Y:S01]  /*11bc0*/  SHFL.BFLY PT, R2, R0, 0x2, 0x1f ;  /* 0x0c401f0000027f89 */ /* 0x002e6200000e0000 */
[----:B---3--:R-:W-:Y:S02]  /*11bd0*/  F2FP.PACK_AB R144, R239, R233 ;  /* 0x000000e9ef90723e */ /* 0x008fe400000000ff */
[----:B------:R-:W-:Y:S05]  /*11be0*/  FMNMX.FTZ R71, R180, R71, !PT ;  /* 0x00000047b4477209 */ /* 0x000fea0007810000 */
[----:B------:R-:W3:Y:S01]  /*11bf0*/  SHFL.BFLY PT, R5, R71, 0x2, 0x1f ;  /* 0x0c401f0047057f89 */ /* 0x000ee200000e0000 */
[----:B--2---:R-:W-:Y:S04]  /*11c00*/  FMNMX.FTZ R72, R72, R4, !PT ;  /* 0x0000000448487209 */ /* 0x004fe80007810000 */
[C---:B------:R-:W-:Y:S01]  /*11c10*/  FSETP.NEU.FTZ.AND P2, PT, R72.reuse, -INF , PT ;  /* 0xff8000004800780b */ /* 0x040fe20003f5d000 */
[----:B------:R-:W-:Y:S05]  /*11c20*/  FMUL.FTZ R78, R72, c[0x0][0x23c] ;  /* 0x00008f00484e7a20 */ /* 0x000fea0000410000 */
[----:B------:R-:W-:Y:S02]  /*11c30*/  FSEL R78, R78, RZ, P2 ;  /* 0x000000ff4e4e7208 */ /* 0x000fe40001000000 */
[----:B-1----:R-:W-:Y:S03]  /*11c40*/  FMNMX.FTZ R0, R0, R2, !PT ;  /* 0x0000000200007209 */ /* 0x002fe60007810000 */
[--C-:B------:R-:W-:Y:S02]  /*11c50*/  FFMA.FTZ R2, R24, c[0x0][0x23c], -R78.reuse ;  /* 0x00008f0018027a23 */ /* 0x100fe4000001084e */
[--C-:B------:R-:W-:Y:S02]  /*11c60*/  FFMA.FTZ R4, R20, c[0x0][0x23c], -R78.reuse ;  /* 0x00008f0014047a23 */ /* 0x100fe4000001084e */
[----:B------:R1:W-:Y:S01]  /*11c70*/  MUFU.EX2 R226, R2 ;  /* 0x0000000200e27308 */ /* 0x0003e20000000800 */
[----:B---3--:R-:W-:Y:S05]  /*11c80*/  FMNMX.FTZ R71, R71, R5, !PT ;  /* 0x0000000547477209 */ /* 0x008fea0007810000 */
[----:B------:R-:W2:Y:S04]  /*11c90*/  SHFL.BFLY PT, R5, R71, 0x1, 0x1f ;  /* 0x0c201f0047057f89 */ /* 0x000ea800000e0000 */
[----:B------:R3:W-:Y:S04]  /*11ca0*/  MUFU.EX2 R228, R4 ;  /* 0x0000000400e47308 */ /* 0x0007e80000000800 */
[----:B-1----:R-:W1:Y:S01]  /*11cb0*/  SHFL.BFLY PT, R2, R0, 0x1, 0x1f ;  /* 0x0c201f0000027f89 */ /* 0x002e6200000e0000 */
[----:B--2---:R-:W-:Y:S01]  /*11cc0*/  FMNMX.FTZ R71, R71, R5, !PT ;  /* 0x0000000547477209 */ /* 0x004fe20007810000 */
[----:B------:R-:W-:Y:S02]  /*11cd0*/  FFMA.FTZ R5, R34, c[0x0][0x23c], -R77 ;  /* 0x00008f0022057a23 */ /* 0x000fe4000001084d */
[----:B---3--:R-:W-:Y:S01]  /*11ce0*/  FFMA.FTZ R4, R21, c[0x0][0x23c], -R78 ;  /* 0x00008f0015047a23 */ /* 0x008fe2000001084e */
[C---:B------:R-:W-:Y:S01]  /*11cf0*/  FSETP.NEU.FTZ.AND P1, PT, R71.reuse, -INF , PT ;  /* 0xff8000004700780b */ /* 0x040fe20003f3d000 */
[----:B------:R-:W-:Y:S01]  /*11d00*/  MUFU.EX2 R220, R5 ;  /* 0x0000000500dc7308 */ /* 0x000fe20000000800 */
[----:B------:R-:W-:Y:S05]  /*11d10*/  FMUL.FTZ R79, R71, c[0x0][0x23c] ;  /* 0x00008f00474f7a20 */ /* 0x000fea0000410000 */
[----:B------:R-:W-:Y:S04]  /*11d20*/  FSEL R79, R79, RZ, P1 ;  /* 0x000000ff4f4f7208 */ /* 0x000fe80000800000 */
[----:B------:R2:W3:Y:S01]  /*11d30*/  MUFU.EX2 R229, R4 ;  /* 0x0000000400e57308 */ /* 0x0004e20000000800 */
        /* <DEDUP_REMOVED lines=8> */
[----:B--2---:R-:W-:Y:S01]  /*11dc0*/  FFMA.FTZ R4, R22, c[0x0][0x23c], -R77 ;  /* 0x00008f0016047a23 */ /* 0x004fe2000001084d */
[----:B---3--:R-:W-:Y:S08]  /*11dd0*/  F2FP.PACK_AB R145, R229, R228 ;  /* 0x000000e4e591723e */ /* 0x008ff000000000ff */
[----:B------:R2:W-:Y:S01]  /*11de0*/  MUFU.EX2 R230, R4 ;  /* 0x0000000400e67308 */ /* 0x0005e20000000800 */
[----:B-1----:R-:W-:Y:S09]  /*11df0*/  FFMA.FTZ R0, R16, c[0x0][0x23c], -R79 ;  /* 0x00008f0010007a23 */ /* 0x002ff2000001084f */
[----:B------:R1:W3:Y:S01]  /*11e00*/  MUFU.EX2 R225, R0 ;  /* 0x0000000000e17308 */ /* 0x0002e20000000800 */
[--C-:B----4-:R-:W-:Y:S09]  /*11e10*/  FFMA.FTZ R2, R36, c[0x0][0x23c], -R77.reuse ;  /* 0x00008f0024027a23 */ /* 0x110ff2000001084d */
[----:B------:R4:W-:Y:S01]  /*11e20*/  MUFU.EX2 R216, R2 ;  /* 0x0000000200d87308 */ /* 0x0009e20000000800 */
[----:B--2---:R-:W-:Y:S02]  /*11e30*/  FFMA.FTZ R4, R23, c[0x0][0x23c], -R77 ;  /* 0x00008f0017047a23 */ /* 0x004fe4000001084d */
[----:B------:R-:W2:Y:S07]  /*11e40*/  LDSM.16.MT88.4 R20, [R189+0x6000] ;  /* 0x00600000bd14783b */ /* 0x000eae0000004200 */
[----:B------:R5:W5:Y:S01]  /*11e50*/  MUFU.EX2 R231, R4 ;  /* 0x0000000400e77308 */ /* 0x000b620000000800 */
[----:B-1----:R-:W-:Y:S01]  /*11e60*/  FFMA.FTZ R0, R29, c[0x0][0x23c], -R148 ;  /* 0x00008f001d007a23 */ /* 0x002fe20000010894 */
[----:B---3--:R-:W-:Y:S08]  /*11e70*/  F2FP.PACK_AB R66, R225, R223 ;  /* 0x000000dfe142723e */ /* 0x008ff000000000ff */
[----:B------:R1:W-:Y:S01]  /*11e80*/  MUFU.EX2 R185, R0 ;  /* 0x0000000000b97308 */ /* 0x0003e20000000800 */
[----:B----4-:R-:W-:Y:S01]  /*11e90*/  FSEL R2, R72, RZ, P2 ;  /* 0x000000ff48027208 */ /* 0x010fe20001000000 */
[----:B-----5:R-:W-:Y:S01]  /*11ea0*/  FFMA.FTZ R4, R27, c[0x0][0x23c], -R78 ;  /* 0x00008f001b047a23 */ /* 0x020fe2000001084e */
[----:B------:R-:W-:Y:S07]  /*11eb0*/  F2FP.PACK_AB R146, R231, R230 ;  /* 0x000000e6e792723e */ /* 0x000fee00000000ff */
[----:B------:R3:W4:Y:S01]  /*11ec0*/  MUFU.EX2 R227, R4 ;  /* 0x0000000400e37308 */ /* 0x0007220000000800 */
[--C-:B-1----:R-:W-:Y:S09]  /*11ed0*/  FFMA.FTZ R0, R14, c[0x0][0x23c], -R148.reuse ;  /* 0x00008f000e007a23 */ /* 0x102ff20000010894 */
[----:B------:R1:W5:Y:S01]  /*11ee0*/  MUFU.EX2 R186, R0 ;  /* 0x0000000000ba7308 */ /* 0x0003620000000800 */
[--C-:B---3--:R-:W-:Y:S01]  /*11ef0*/  FFMA.FTZ R4, R25, c[0x0][0x23c], -R79.reuse ;  /* 0x00008f0019047a23 */ /* 0x108fe2000001084f */
[----:B----4-:R-:W-:Y:S08]  /*11f00*/  F2FP.PACK_AB R147, R227, R226 ;  /* 0x000000e2e393723e */ /* 0x010ff000000000ff */
[----:B------:R3:W-:Y:S01]  /*11f10*/  MUFU.EX2 R221, R4 ;  /* 0x0000000400dd7308 */ /* 0x0007e20000000800 */
[--C-:B-1----:R-:W-:Y:S01]  /*11f20*/  FFMA.FTZ R0, R13, c[0x0][0x23c], -R148.reuse ;  /* 0x00008f000d007a23 */ /* 0x102fe20000010894 */
[----:B-----5:R-:W-:Y:S08]  /*11f30*/  F2FP.PACK_AB R65, R186, R185 ;  /* 0x000000b9ba41723e */ /* 0x020ff000000000ff */
[----:B------:R1:W-:Y:S01]  /*11f40*/  MUFU.EX2 R214, R0 ;  /* 0x0000000000d67308 */ /* 0x0003e20000000800 */
[----:B---3--:R-:W-:Y:S09]  /*11f50*/  FFMA.FTZ R4, R28, c[0x0][0x23c], -R79 ;  /* 0x00008f001c047a23 */ /* 0x008ff2000001084f */
[----:B------:R3:W4:Y:S01]  /*11f60*/  MUFU.EX2 R238, R4 ;  /* 0x0000000400ee7308 */ /* 0x0007220000000800 */
[----:B-1----:R-:W-:Y:S09]  /*11f70*/  FFMA.FTZ R0, R12, c[0x0][0x23c], -R148 ;  /* 0x00008f000c007a23 */ /* 0x002ff20000010894 */
[----:B------:R1:W5:Y:S01]  /*11f80*/  MUFU.EX2 R237, R0 ;  /* 0x0000000000ed7308 */ /* 0x0003620000000800 */
[--C-:B---3--:R-:W-:Y:S01]  /*11f90*/  FFMA.FTZ R4, R33, c[0x0][0x23c], -R78.reuse ;  /* 0x00008f0021047a23 */ /* 0x108fe2000001084e */
[----:B----4-:R-:W-:Y:S08]  /*11fa0*/  F2FP.PACK_AB R64, R238, R221 ;  /* 0x000000ddee40723e */ /* 0x010ff000000000ff */
[----:B------:R-:W-:Y:S01]  /*11fb0*/  MUFU.EX2 R187, R4 ;  /* 0x0000000400bb7308 */ /* 0x000fe20000000800 */
[----:B-1----:R-:W-:Y:S01]  /*11fc0*/  FFMA.FTZ R0, R35, c[0x0][0x23c], -R78 ;  /* 0x00008f0023007a23 */ /* 0x002fe2000001084e */
[----:B-----5:R-:W-:Y:S08]  /*11fd0*/  F2FP.PACK_AB R67, R237, R214 ;  /* 0x000000d6ed43723e */ /* 0x020ff000000000ff */
        /* <DEDUP_REMOVED lines=19> */
[----:B------:R-:W-:Y:S01]  /*12110*/  ISETP.GT.AND P0, PT, R212, R246, PT ;  /* 0x000000f6d400720c */ /* 0x000fe20003f04270 */
[----:B------:R-:W-:Y:S02]  /*12120*/  FMUL.FTZ R0, R0, c[0x0][0x23c] ;  /* 0x00008f0000007a20 */ /* 0x000fe40000410000 */
[C---:B------:R-:W-:Y:S02]  /*12130*/  FMUL.FTZ R7, R68.reuse, R83 ;  /* 0x0000005344077220 */ /* 0x040fe40000410000 */
[----:B------:R1:W3:Y:S01]  /*12140*/  MUFU.EX2 R3, R0 ;  /* 0x0000000000037308 */ /* 0x0002e20000000800 */
[----:B------:R-:W-:Y:S01]  /*12150*/  LDSM.16.MT88.4 R80, [R191+0x6000] ;  /* 0x00600000bf50783b */ /* 0x000fe20000004200 */
[C---:B------:R-:W-:Y:S02]  /*12160*/  FMUL.FTZ R18, R68.reuse, R94 ;  /* 0x0000005e44127220 */ /* 0x040fe40000410000 */
[----:B------:R-:W-:Y:S01]  /*12170*/  FMUL.FTZ R19, R68, R95 ;  /* 0x0000005f44137220 */ /* 0x000fe20000410000 */
[-C--:B--2---:R-:W-:Y:S01]  /*12180*/  HMMA.16816.F32 R4, R144, R20.reuse, R4 ;  /* 0x000000149004723c */ /* 0x084fe20000001804 */
[----:B------:R-:W-:Y:S02]  /*12190*/  FFMA.FTZ R74, R164, c[0x0][0x23c], -R79 ;  /* 0x00008f00a44a7a23 */ /* 0x000fe4000001084f */
[C---:B------:R-:W-:Y:S01]  /*121a0*/  FMUL.FTZ R34, R68.reuse, R110 ;  /* 0x0000006e44227220 */ /* 0x040fe20000410000 */
[----:B------:R-:W-:Y:S01]  /*121b0*/  LDSM.16.MT88.4 R92, [R192+0x6800] ;  /* 0x00680000c05c783b */ /* 0x000fe20000004200 */
[C---:B------:R-:W-:Y:S02]  /*121c0*/  FMUL.FTZ R35, R68.reuse, R111 ;  /* 0x0000006f44237220 */ /* 0x040fe40000410000 */
[C---:B------:R-:W-:Y:S02]  /*121d0*/  FMUL.FTZ R50, R68.reuse, R126 ;  /* 0x0000007e44327220 */ /* 0x040fe40000410000 */
[----:B------:R-:W-:Y:S03]  /*121e0*/  FMUL.FTZ R51, R68, R127 ;  /* 0x0000007f44337220 */ /* 0x000fe60000410000 */
[----:B------:R-:W-:Y:S01]  /*121f0*/  LDSM.16.MT88.4 R108, [R192+0x7800] ;  /* 0x00780000c06c783b */ /* 0x000fe20000004200 */
[----:B-1----:R-:W-:Y:S02]  /*12200*/  FADD.FTZ R0, -R2, R75 ;  /* 0x0000004b02007221 */ /* 0x002fe40000010100 */
[----:B------:R-:W-:Y:S02]  /*12210*/  FFMA.FTZ R2, R37, c[0x0][0x23c], -R77 ;  /* 0x00008f0025027a23 */ /* 0x000fe4000001084d */
[----:B------:R-:W-:Y:S03]  /*12220*/  FMUL.FTZ R0, R0, c[0x0][0x23c] ;  /* 0x00008f0000007a20 */ /* 0x000fe60000410000 */
[----:B------:R-:W1:Y:S01]  /*12230*/  LDSM.16.MT88.4 R36, [R192+0x6000] ;  /* 0x00600000c024783b */ /* 0x000e620000004200 */
[----:B------:R2:W-:Y:S01]  /*12240*/  MUFU.EX2 R182, R2 ;  /* 0x0000000200b67308 */ /* 0x0005e20000000800 */
[C---:B---3--:R-:W-:Y:S02]  /*12250*/  FMUL.FTZ R57, R3.reuse, R133 ;  /* 0x0000008503397220 */ /* 0x048fe40000410000 */
[C---:B------:R-:W-:Y:S02]  /*12260*/  FMUL.FTZ R56, R3.reuse, R132 ;  /* 0x0000008403387220 */ /* 0x040fe40000410000 */
[C---:B------:R-:W-:Y:S02]  /*12270*/  FMUL.FTZ R8, R3.reuse, R84 ;  /* 0x0000005403087220 */ /* 0x040fe40000410000 */
[C---:B------:R-:W-:Y:S02]  /*12280*/  FMUL.FTZ R9, R3.reuse, R85 ;  /* 0x0000005503097220 */ /* 0x040fe40000410000 */
[C---:B------:R-:W-:Y:S01]  /*12290*/  FMUL.FTZ R12, R3.reuse, R88 ;  /* 0x00000058030c7220 */ /* 0x040fe20000410000 */
[----:B------:R-:W3:Y:S01]  /*122a0*/  MUFU.EX2 R0, R0 ;  /* 0x0000000000007308 */ /* 0x000ee20000000800 */
[C---:B------:R-:W-:Y:S02]  /*122b0*/  FMUL.FTZ R13, R3.reuse, R89 ;  /* 0x00000059030d7220 */ /* 0x040fe40000410000 */
[C---:B------:R-:W-:Y:S02]  /*122c0*/  FMUL.FTZ R24, R3.reuse, R100 ;  /* 0x0000006403187220 */ /* 0x040fe40000410000 */
[C---:B------:R-:W-:Y:S02]  /*122d0*/  FMUL.FTZ R25, R3.reuse, R101 ;  /* 0x0000006503197220 */ /* 0x040fe40000410000 */
[C---:B------:R-:W-:Y:S02]  /*122e0*/  FMUL.FTZ R28, R3.reuse, R104 ;  /* 0x00000068031c7220 */ /* 0x040fe40000410000 */
[C---:B------:R-:W-:Y:S02]  /*122f0*/  FMUL.FTZ R29, R3.reuse, R105 ;  /* 0x00000069031d7220 */ /* 0x040fe40000410000 */
[C---:B------:R-:W-:Y:S02]  /*12300*/  FMUL.FTZ R60, R3.reuse, R136 ;  /* 0x00000088033c7220 */ /* 0x040fe40000410000 */
[C---:B------:R-:W-:Y:S02]  /*12310*/  FMUL.FTZ R61, R3.reuse, R137 ;  /* 0x00000089033d7220 */ /* 0x040fe40000410000 */
[--C-:B--2---:R-:W-:Y:S02]  /*12320*/  FFMA.FTZ R2, R40, c[0x0][0x23c], -R78.reuse ;  /* 0x00008f0028027a23 */ /* 0x104fe4000001084e */
[----:B------:R-:W-:Y:S02]  /*12330*/  FMUL.FTZ R40, R3, R116 ;  /* 0x0000007403287220 */ /* 0x000fe40000410000 */
[----:B------:R2:W-:Y:S01]  /*12340*/  MUFU.EX2 R177, R2 ;  /* 0x0000000200b17308 */ /* 0x0005e20000000800 */
[C---:B---3--:R-:W-:Y:S02]  /*12350*/  FMUL.FTZ R10, R0.reuse, R86 ;  /* 0x00000056000a7220 */ /* 0x048fe40000410000 */
[C---:B------:R-:W-:Y:S02]  /*12360*/  FMUL.FTZ R11, R0.reuse, R87 ;  /* 0x00000057000b7220 */ /* 0x040fe40000410000 */
[----:B------:R-:W3:Y:S01]  /*12370*/  LDSM.16.MT88.4 R84, [R189+0x6800] ;  /* 0x00680000bd54783b */ /* 0x000ee20000004200 */
[C---:B------:R-:W-:Y:S02]  /*12380*/  FMUL.FTZ R26, R0.reuse, R102 ;  /* 0x00000066001a7220 */ /* 0x040fe40000410000 */
[C---:B------:R-:W-:Y:S02]  /*12390*/  FMUL.FTZ R27, R0.reuse, R103 ;  /* 0x00000067001b7220 */ /* 0x040fe40000410000 */
[C---:B------:R-:W-:Y:S01]  /*123a0*/  HMMA.16816.F32 R8, R64.reuse, R20, R8 ;  /* 0x000000144008723c */ /* 0x040fe20000001808 */
[C---:B------:R-:W-:Y:S02]  /*123b0*/  FMUL.FTZ R14, R0.reuse, R90 ;  /* 0x0000005a000e7220 */ /* 0x040fe40000410000 */
[C---:B------:R-:W-:Y:S01]  /*123c0*/  FMUL.FTZ R15, R0.reuse, R91 ;  /* 0x0000005b000f7220 */ /* 0x040fe20000410000 */
[----:B------:R-:W-:Y:S01]  /*123d0*/  LDSM.16.MT88.4 R100, [R189+0x7800] ;  /* 0x00780000bd64783b */ /* 0x000fe20000004200 */
[C---:B------:R-:W-:Y:S02]  /*123e0*/  FMUL.FTZ R42, R0.reuse, R118 ;  /* 0x00000076002a7220 */ /* 0x040fe40000410000 */
[C---:B------:R-:W-:Y:S02]  /*123f0*/  FMUL.FTZ R20, R69.reuse, R96 ;  /* 0x0000006045147220 */ /* 0x040fe40000410000 */
[----:B------:R-:W-:Y:S01]  /*12400*/  FMUL.FTZ R21, R69, R97 ;  /* 0x0000006145157220 */ /* 0x000fe20000410000 */
[-C--:B------:R-:W-:Y:S02]  /*12410*/  HMMA.16816.F32 R12, R64, R22.reuse, R12 ;  /* 0x00000016400c723c */ /* 0x080fe4000000180c */
[----:B--2---:R-:W-:Y:S02]  /*12420*/  FFMA.FTZ R2, R41, c[0x0][0x23c], -R78 ;  /* 0x00008f0029027a23 */ /* 0x004fe4000001084e */
[----:B------:R-:W-:Y:S02]  /*12430*/  FMUL.FTZ R41, R3, R117 ;  /* 0x0000007503297220 */ /* 0x000fe40000410000 */
[----:B------:R2:W-:Y:S01]  /*12440*/  MUFU.EX2 R176, R2 ;  /* 0x0000000200b07308 */ /* 0x0005e20000000800 */
[C---:B------:R-:W-:Y:S01]  /*12450*/  FMUL.FTZ R62, R0.reuse, R138 ;  /* 0x0000008a003e7220 */ /* 0x040fe20000410000 */
[C---:B------:R-:W-:Y:S01]  /*12460*/  HMMA.16816.F32 R16, R144.reuse, R22, R16 ;  /* 0x000000169010723c */ /* 0x040fe20000001810 */
[----:B------:R-:W-:Y:S06]  /*12470*/  FMUL.FTZ R63, R0, R139 ;  /* 0x0000008b003f7220 */ /* 0x000fec0000410000 */
[C---:B------:R-:W-:Y:S02]  /*12480*/  FMUL.FTZ R22, R68.reuse, R98 ;  /* 0x0000006244167220 */ /* 0x040fe40000410000 */
[----:B------:R-:W-:Y:S02]  /*12490*/  FMUL.FTZ R23, R68, R99 ;  /* 0x0000006344177220 */ /* 0x000fe40000410000 */
[----:B------:R-:W4:Y:S05]  /*124a0*/  LDSM.16.MT88.4 R96, [R190+0x6800] ;  /* 0x00680000be60783b */ /* 0x000f2a0000004200 */
[-C--:B-1----:R-:W-:Y:S01]  /*124b0*/  HMMA.16816.F32 R20, R144, R36.reuse, R20 ;  /* 0x000000249014723c */ /* 0x082fe20000001814 */
[--C-:B--2---:R-:W-:Y:S07]  /*124c0*/  FFMA.FTZ R2, R30, c[0x0][0x23c], -R79.reuse ;  /* 0x00008f001e027a23 */ /* 0x104fee000001084f */
[C---:B------:R-:W-:Y:S01]  /*124d0*/  HMMA.16816.F32 R24, R64.reuse, R36, R24 ;  /* 0x000000244018723c */ /* 0x040fe20000001818 */
[C---:B------:R-:W-:Y:S01]  /*124e0*/  FMUL.FTZ R30, R0.reuse, R106 ;  /* 0x0000006a001e7220 */ /* 0x040fe20000410000 */
[----:B------:R1:W-:Y:S05]  /*124f0*/  MUFU.EX2 R175, R2 ;  /* 0x0000000200af7308 */ /* 0x0003ea0000000800 */
[C---:B------:R-:W-:Y:S02]  /*12500*/  FMUL.FTZ R36, R69.reuse, R112 ;  /* 0x0000007045247220 */ /* 0x040fe40000410000 */
[----:B------:R-:W-:Y:S03]  /*12510*/  FMUL.FTZ R37, R69, R113 ;  /* 0x0000007145257220 */ /* 0x000fe60000410000 */
[--C-:B-1----:R-:W-:Y:S02]  /*12520*/  FFMA.FTZ R2, R31, c[0x0][0x23c], -R79.reuse ;  /* 0x00008f001f027a23 */ /* 0x102fe4000001084f */
[----:B------:R-:W-:Y:S02]  /*12530*/  FMUL.FTZ R31, R0, R107 ;  /* 0x0000006b001f7220 */ /* 0x000fe40000410000 */
[----:B------:R1:W2:Y:S05]  /*12540*/  MUFU.EX2 R174, R2 ;  /* 0x0000000200ae7308 */ /* 0x0002aa0000000800 */
[-C--:B------:R-:W-:Y:S08]  /*12550*/  HMMA.16816.F32 R28, R64, R38.reuse, R28 ;  /* 0x00000026401c723c */ /* 0x080ff0000000181c */
[C---:B------:R-:W-:Y:S07]  /*12560*/  HMMA.16816.F32 R32, R144.reuse, R38, R32 ;  /* 0x000000269020723c */ /* 0x040fee0000001820 */
[C---:B------:R-:W-:Y:S02]  /*12570*/  FMUL.FTZ R38, R68.reuse, R114 ;  /* 0x0000007244267220 */ /* 0x040fe40000410000 */
[----:B------:R-:W-:Y:S03]  /*12580*/  FMUL.FTZ R39, R68, R115 ;  /* 0x0000007344277220 */ /* 0x000fe60000410000 */
[--C-:B-1----:R-:W-:Y:S01]  /*12590*/  FFMA.FTZ R2, R46, c[0x0][0x23c], -R79.reuse ;  /* 0x00008f002e027a23 */ /* 0x102fe2000001084f */
[----:B--2---:R-:W-:Y:S01]  /*125a0*/  F2FP.PACK_AB R88, R174, R175 ;  /* 0x000000afae58723e */ /* 0x004fe200000000ff */
[----:B------:R-:W-:Y:S02]  /*125b0*/  FMUL.FTZ R46, R0, R122 ;  /* 0x0000007a002e7220 */ /* 0x000fe40000410000 */
[-C--:B------:R-:W-:Y:S01]  /*125c0*/  HMMA.16816.F32 R36, R144, R52.reuse, R36 ;  /* 0x000000349024723c */ /* 0x080fe20000001824 */
[----:B------:R1:W-:Y:S02]  /*125d0*/  MUFU.EX2 R173, R2 ;  /* 0x0000000200ad7308 */ /* 0x0003e40000000800 */
[----:B-1----:R-:W-:Y:S02]  /*125e0*/  FFMA.FTZ R2, R45, c[0x0][0x23c], -R79 ;  /* 0x00008f002d027a23 */ /* 0x002fe4000001084f */
[C---:B------:R-:W-:Y:S06]  /*125f0*/  FMUL.FTZ R45, R3.reuse, R121 ;  /* 0x00000079032d7220 */ /* 0x040fec0000410000 */
[----:B------:R1:W2:Y:S02]  /*12600*/  MUFU.EX2 R172, R2 ;  /* 0x0000000200ac7308 */ /* 0x0002a40000000800 */
[--C-:B-1----:R-:W-:Y:S01]  /*12610*/  FFMA.FTZ R2, R44, c[0x0][0x23c], -R148.reuse ;  /* 0x00008f002c027a23 */ /* 0x102fe20000010894 */
[----:B--2---:R-:W-:Y:S01]  /*12620*/  F2FP.PACK_AB R90, R172, R173 ;  /* 0x000000adac5a723e */ /* 0x004fe200000000ff */
[----:B------:R-:W-:Y:S06]  /*12630*/  FMUL.FTZ R44, R3, R120 ;  /* 0x00000078032c7220 */ /* 0x000fec0000410000 */
[----:B------:R1:W-:Y:S02]  /*12640*/  MUFU.EX2 R171, R2 ;  /* 0x0000000200ab7308 */ /* 0x0003e40000000800 */
[--C-:B-1----:R-:W-:Y:S02]  /*12650*/  FFMA.FTZ R2, R43, c[0x0][0x23c], -R148.reuse ;  /* 0x00008f002b027a23 */ /* 0x102fe40000010894 */
[----:B------:R-:W-:Y:S06]  /*12660*/  FMUL.FTZ R43, R0, R119 ;  /* 0x00000077002b7220 */ /* 0x000fec0000410000 */
[----:B------:R1:W2:Y:S01]  /*12670*/  MUFU.EX2 R170, R2 ;  /* 0x0000000200aa7308 */ /* 0x0002a20000000800 */
[C---:B------:R-:W-:Y:S07]  /*12680*/  HMMA.16816.F32 R40, R64.reuse, R52, R40 ;  /* 0x000000344028723c */ /* 0x040fee0000001828 */
[C---:B------:R-:W-:Y:S02]  /*12690*/  FMUL.FTZ R52, R69.reuse, R128 ;  /* 0x0000008045347220 */ /* 0x040fe40000410000 */
[----:B------:R-:W-:Y:S03]  /*126a0*/  FMUL.FTZ R53, R69, R129 ;  /* 0x0000008145357220 */ /* 0x000fe60000410000 */
[--C-:B-1----:R-:W-:Y:S01]  /*126b0*/  FFMA.FTZ R2, R47, c[0x0][0x23c], -R148.reuse ;  /* 0x00008f002f027a23 */ /* 0x102fe20000010894 */
[----:B--2---:R-:W-:Y:S01]  /*126c0*/  F2FP.PACK_AB R89, R170, R171 ;  /* 0x000000abaa59723e */ /* 0x004fe200000000ff */
[----:B------:R-:W-:Y:S02]  /*126d0*/  FMUL.FTZ R47, R0, R123 ;  /* 0x0000007b002f7220 */ /* 0x000fe40000410000 */
[----:B------:R1:W-:Y:S05]  /*126e0*/  MUFU.EX2 R169, R2 ;  /* 0x0000000200a97308 */ /* 0x0003ea0000000800 */
[-C--:B------:R-:W-:Y:S01]  /*126f0*/  HMMA.16816.F32 R44, R64, R54.reuse, R44 ;  /* 0x00000036402c723c */ /* 0x080fe2000000182c */
[----:B-1----:R-:W-:Y:S02]  /*12700*/  FFMA.FTZ R2, R48, c[0x0][0x23c], -R148 ;  /* 0x00008f0030027a23 */ /* 0x002fe40000010894 */
[----:B------:R-:W-:Y:S02]  /*12710*/  FMUL.FTZ R48, R69, R124 ;  /* 0x0000007c45307220 */ /* 0x000fe40000410000 */
[----:B------:R1:W2:Y:S01]  /*12720*/  MUFU.EX2 R168, R2 ;  /* 0x0000000200a87308 */ /* 0x0002a20000000800 */
[----:B------:R-:W-:Y:S04]  /*12730*/  LDSM.16.MT88.4 R124, [R190+0x7800] ;  /* 0x00780000be7c783b */ /* 0x000fe80000004200 */
[C---:B------:R-:W-:Y:S07]  /*12740*/  HMMA.16816.F32 R48, R144.reuse, R54, R48 ;  /* 0x000000369030723c */ /* 0x040fee0000001830 */
[C---:B------:R-:W-:Y:S02]  /*12750*/  FMUL.FTZ R54, R68.reuse, R130 ;  /* 0x0000008244367220 */ /* 0x040fe40000410000 */
[----:B------:R-:W-:Y:S07]  /*12760*/  FMUL.FTZ R55, R68, R131 ;  /* 0x0000008344377220 */ /* 0x000fee0000410000 */
[-C--:B------:R-:W-:Y:S01]  /*12770*/  HMMA.16816.F32 R52, R144, R80.reuse, R52 ;  /* 0x000000509034723c */ /* 0x080fe20000001834 */
[--C-:B-1----:R-:W-:Y:S01]  /*12780*/  FFMA.FTZ R2, R58, c[0x0][0x23c], -R77.reuse ;  /* 0x00008f003a027a23 */ /* 0x102fe2000001084d */
[----:B--2---:R-:W-:Y:S01]  /*12790*/  F2FP.PACK_AB R91, R168, R169 ;  /* 0x000000a9a85b723e */ /* 0x004fe200000000ff */
[C---:B------:R-:W-:Y:S02]  /*127a0*/  FMUL.FTZ R58, R0.reuse, R134 ;  /* 0x00000086003a7220 */ /* 0x040fe40000410000 */
[----:B------:R1:W-:Y:S02]  /*127b0*/  MUFU.EX2 R167, R2 ;  /* 0x0000000200a77308 */ /* 0x0003e40000000800 */
[----:B-1----:R-:W-:Y:S02]  /*127c0*/  FFMA.FTZ R2, R59, c[0x0][0x23c], -R77 ;  /* 0x00008f003b027a23 */ /* 0x002fe4000001084d */
[C---:B------:R-:W-:Y:S06]  /*127d0*/  FMUL.FTZ R59, R0.reuse, R135 ;  /* 0x00000087003b7220 */ /* 0x040fec0000410000 */
[----:B------:R1:W2:Y:S01]  /*127e0*/  MUFU.EX2 R166, R2 ;  /* 0x0000000200a67308 */ /* 0x0002a20000000800 */
        /* <DEDUP_REMOVED lines=8> */
[----:B-1----:R-:W-:Y:S02]  /*12870*/  FFMA.FTZ R2, R149, c[0x0][0x23c], -R78 ;  /* 0x00008f0095027a23 */ /* 0x002fe4000001084e */
        /* <DEDUP_REMOVED lines=8> */
[-C--:B---3--:R-:W-:Y:S01]  /*12900*/  HMMA.16816.F32 R4, R80, R84.reuse, R4 ;  /* 0x000000545004723c */ /* 0x088fe20000001804 */
[--C-:B-1----:R-:W-:Y:S04]  /*12910*/  FFMA.FTZ R2, R150, c[0x0][0x23c], -R78.reuse ;  /* 0x00008f0096027a23 */ /* 0x102fe8000001084e */
[----:B------:R1:W3:Y:S03]  /*12920*/  MUFU.EX2 R135, R2 ;  /* 0x0000000200877308 */ /* 0x0002e60000000800 */
        /* <DEDUP_REMOVED lines=13> */
[-C--:B----4-:R-:W-:Y:S08]  /*12a00*/  HMMA.16816.F32 R36, R80, R96.reuse, R36 ;  /* 0x000000605024723c */ /* 0x090ff00000001824 */
        /* <DEDUP_REMOVED lines=13> */
[----:B------:R-:W-:Y:S02]  /*12ae0*/  F2FP.PACK_AB R80, R166, R167 ;  /* 0x000000a7a650723e */ /* 0x000fe400000000ff */
[----:B---3--:R-:W-:Y:S03]  /*12af0*/  F2FP.PACK_AB R81, R135, R163 ;  /* 0x000000a38751723e */ /* 0x008fe600000000ff */
[----:B-1----:R-:W-:Y:S01]  /*12b00*/  F2FP.PACK_AB R82, R161, R162 ;  /* 0x000000a2a152723e */ /* 0x002fe200000000ff */
[--C-:B----4-:R-:W-:Y:S01]  /*12b10*/  FFMA.FTZ R2, R157, c[0x0][0x23c], -R79.reuse ;  /* 0x00008f009d027a23 */ /* 0x110fe2000001084f */
[----:B-----5:R-:W-:Y:S01]  /*12b20*/  F2FP.PACK_AB R83, R159, R160 ;  /* 0x000000a09f53723e */ /* 0x020fe200000000ff */
[----:B------:R-:W-:Y:S06]  /*12b30*/  MUFU.EX2 R157, R74 ;  /* 0x0000004a009d7308 */ /* 0x000fec0000000800 */
[-C--:B------:R-:W-:Y:S04]  /*12b40*/  HMMA.16816.F32 R4, R80, R92.reuse, R4 ;  /* 0x0000005c5004723c */ /* 0x080fe80000001804 */
[----:B------:R1:W-:Y:S02]  /*12b50*/  MUFU.EX2 R134, R2 ;  /* 0x0000000200867308 */ /* 0x0003e40000000800 */
[--C-:B-1----:R-:W-:Y:S08]  /*12b60*/  FFMA.FTZ R2, R156, c[0x0][0x23c], -R79.reuse ;  /* 0x00008f009c027a23 */ /* 0x102ff0000001084f */
[----:B------:R1:W3:Y:S02]  /*12b70*/  MUFU.EX2 R133, R2 ;  /* 0x0000000200857308 */ /* 0x0002e40000000800 */
[----:B-1----:R-:W-:Y:S01]  /*12b80*/  FFMA.FTZ R2, R155, c[0x0][0x23c], -R79 ;  /* 0x00008f009b027a23 */ /* 0x002fe2000001084f */
[----:B---3--:R-:W-:Y:S07]  /*12b90*/  F2FP.PACK_AB R84, R133, R134 ;  /* 0x000000868554723e */ /* 0x008fee00000000ff */
        /* <DEDUP_REMOVED lines=11> */
[--C-:B-1----:R-:W-:Y:S01]  /*12c50*/  FFMA.FTZ R2, R219, c[0x0][0x23c], -R77.reuse ;  /* 0x00008f00db027a23 */ /* 0x102fe2000001084d */
[----:B---3--:R-:W-:Y:S07]  /*12c60*/  F2FP.PACK_AB R87, R155, R156 ;  /* 0x0000009c9b57723e */ /* 0x008fee00000000ff */
        /* <DEDUP_REMOVED lines=39> */
[--C-:B-1----:R-:W-:Y:S02]  /*12ee0*/  FFMA.FTZ R2, R213, c[0x0][0x23c], -R79.reuse ;  /* 0x00008f00d5027a23 */ /* 0x102fe4000001084f */
[----:B------:R-:W-:Y:S02]  /*12ef0*/  IMAD.MOV.U32 R213, RZ, RZ, R212 ;  /* 0x000000ffffd57224 */ /* 0x000fe400078e00d4 */
        /* <DEDUP_REMOVED lines=97> */
.L_x_1923:
[----:B------:R-:W1:Y:S01]  /*13510*/  SHFL.BFLY PT, R0, R240, 0x2, 0x1f ;  /* 0x0c401f00f0007f89 */ /* 0x000e6200000e0000 */
[----:B------:R-:W-:Y:S01]  /*13520*/  ISETP.NE.AND P0, PT, R252, -0x1, PT ;  /* 0xfffffffffc00780c */ /* 0x000fe20003f05270 */
[----:B------:R-:W2:Y:S01]  /*13530*/  LDC.U8 R44, c[0x0][0x329] ;  /* 0x0000ca40ff2c7b82 */ /* 0x000ea20000000000 */
[----:B------:R-:W-:Y:S01]  /*13540*/  BSSY B0, `(.L_x_1927) ;  /* 0x0000127000007945 */ /* 0x000fe20003800000 */
[----:B------:R-:W3:Y:S04]  /*13550*/  SHFL.BFLY PT, R2, R241, 0x2, 0x1f ;  /* 0x0c401f00f1027f89 */ /* 0x000ee800000e0000 */
[----:B------:R-:W4:Y:S04]  /*13560*/  SHFL.BFLY PT, R5, R243, 0x2, 0x1f ;  /* 0x0c401f00f3057f89 */ /* 0x000f2800000e0000 */
[----:B------:R-:W5:Y:S04]  /*13570*/  SHFL.BFLY PT, R4, R242, 0x2, 0x1f ;  /* 0x0c401f00f2047f89 */ /* 0x000f6800000e0000 */
[----:B------:R-:W2:Y:S04]  /*13580*/  S2R R62, SR_CTAID.Y ;  /* 0x00000000003e7919 */ /* 0x000ea80000002600 */
        /* <DEDUP_REMOVED lines=8> */
[----:B--2---:R-:W-:-:S03]  /*13610*/  @!P0 SHF.R.S32.HI R10, RZ, 0x1f, R62 ;  /* 0x0000001fff0a8819 */ /* 0x004fc6000001143e */
[----:B------:R-:W2:Y:S01]  /*13620*/  SHFL.BFLY PT, R6, R4, 0x1, 0x1f ;  /* 0x0c201f0004067f89 */ /* 0x000ea200000e0000 */
[----:B------:R-:W-:Y:S01]  /*13630*/  SHF.R.S32.HI R42, RZ, 0x1f, R61 ;  /* 0x0000001fff2a7819 */ /* 0x000fe2000001143d */
[----:B------:R-:W-:Y:S02]  /*13640*/  @!P0 IMAD R10, R10, c[0x0][0x1e0], RZ ;  /* 0x000078000a0a8a24 */ /* 0x000fe400078e02ff */
[----:B-1----:R-:W-:Y:S01]  /*13650*/  FADD.FTZ R38, R0, R3 ;  /* 0x0000000300267221 */ /* 0x002fe20000010000 */
[----:B------:R-:W-:Y:S01]  /*13660*/  MOV R0, 0x3f800000 ;  /* 0x3f80000000007802 */ /* 0x000fe20000000f00 */
[----:B---3--:R-:W-:-:S03]  /*13670*/  FADD.FTZ R39, R2, R8 ;  /* 0x0000000802277221 */ /* 0x008fc60000010000 */
[----:B------:R-:W-:Y:S01]  /*13680*/  FSETP.NE.FTZ.AND P3, PT, R38, RZ, PT ;  /* 0x000000ff2600720b */ /* 0x000fe20003f75000 */
[----:B------:R-:W-:Y:S01]  /*13690*/  @P0 IMAD.WIDE.U32 R2, R252, c[0x0][0x1e8], RZ ;  /* 0x00007a00fc020a25 */ /* 0x000fe200078e00ff */
[----:B------:R-:W-:-:S03]  /*136a0*/  FSETP.NE.FTZ.AND P6, PT, R39, RZ, PT ;  /* 0x000000ff2700720b */ /* 0x000fc60003fd5000 */
[----:B----4-:R-:W-:Y:S01]  /*136b0*/  FADD.FTZ R40, R5, R7 ;  /* 0x0000000705287221 */ /* 0x010fe20000010000 */
        /* <DEDUP_REMOVED lines=8> */
[----:B--2---:R-:W-:Y:S02]  /*13740*/  FADD.FTZ R41, R4, R6 ;  /* 0x0000000604297221 */ /* 0x004fe40000010000 */
        /* <DEDUP_REMOVED lines=28> */
[C---:B--2---:R-:W-:Y:S01]  /*13910*/  FMUL.FTZ R82, R3.reuse, R82 ;  /* 0x0000005203527220 */ /* 0x044fe20000410000 */
        /* <DEDUP_REMOVED lines=24> */
[-C--:B------:R-:W-:Y:S01]  /*13aa0*/  LEA.HI R3, R42, R61.reuse, RZ, 0x2 ;  /* 0x0000003d2a037211 */ /* 0x080fe200078f10ff */
[----:B---3--:R-:W-:Y:S01]  /*13ab0*/  FMUL.FTZ R84, R2, R84 ;  /* 0x0000005402547220 */ /* 0x008fe20000410000 */
[----:B------:R-:W-:Y:S01]  /*13ac0*/  LEA.HI R42, R42, R61, RZ, 0x5 ;  /* 0x0000003d2a2a7211 */ /* 0x000fe200078f28ff */
[C---:B------:R-:W-:Y:S01]  /*13ad0*/  FMUL.FTZ R14, R2.reuse, R85 ;  /* 0x00000055020e7220 */ /* 0x040fe20000410000 */
[----:B------:R-:W-:Y:S01]  /*13ae0*/  SHF.R.S32.HI R6, RZ, 0x2, R3 ;  /* 0x00000002ff067819 */ /* 0x000fe20000011403 */
[C---:B------:R-:W-:Y:S01]  /*13af0*/  FMUL.FTZ R88, R2.reuse, R88 ;  /* 0x0000005802587220 */ /* 0x040fe20000410000 */
[----:B------:R-:W-:Y:S01]  /*13b00*/  SHF.R.S32.HI R37, RZ, 0x5, R42 ;  /* 0x00000005ff257819 */ /* 0x000fe2000001142a */
        /* <DEDUP_REMOVED lines=57> */
[----:B------:R-:W-:Y:S02]  /*13ea0*/  MOV R6, 0xfffffff0 ;  /* 0xfffffff000067802 */ /* 0x000fe40000000f00 */
[----:B------:R-:W-:Y:S02]  /*13eb0*/  LEA R2, R2, R3, 0x1 ;  /* 0x0000000302027211 */ /* 0x000fe400078e08ff */
[----:B------:R-:W-:-:S02]  /*13ec0*/  R2P PR, R0, 0x6 ;  /* 0x0000000600007804 */ /* 0x000fc40000000000 */
[----:B------:R-:W-:Y:S02]  /*13ed0*/  SHF.L.U32 R2, R2, 0x1, RZ ;  /* 0x0000000102027819 */ /* 0x000fe400000006ff */
[----:B------:R-:W-:Y:S02]  /*13ee0*/  SEL R6, R6, 0x10, !P0 ;  /* 0x0000001006067807 */ /* 0x000fe40004000000 */
[C---:B------:R-:W-:Y:S01]  /*13ef0*/  IADD3 R0, R2.reuse, 0x40, RZ ;  /* 0x0000004002007810 */ /* 0x040fe20007ffe0ff */
[----:B------:R1:W-:Y:S01]  /*13f00*/  STS [R2], R7 ;  /* 0x0000000702007388 */ /* 0x0003e20000000800 */
[----:B------:R-:W-:Y:S01]  /*13f10*/  F2FP.PACK_AB R12, R135, R12 ;  /* 0x0000000c870c723e */ /* 0x000fe200000000ff */
[C---:B------:R-:W-:Y:S01]  /*13f20*/  IMAD.IADD R3, R2.reuse, 0x1, R6 ;  /* 0x0000000102037824 */ /* 0x040fe200078e0206 */
[----:B------:R-:W-:Y:S01]  /*13f30*/  F2FP.PACK_AB R8, R139, R8 ;  /* 0x000000088b08723e */ /* 0x000fe200000000ff */
[----:B------:R2:W-:Y:S02]  /*13f40*/  STS [R2+0x400], R5 ;  /* 0x0004000502007388 */ /* 0x0005e40000000800 */
[----:B------:R-:W-:-:S02]  /*13f50*/  @P2 IADD3 R0, R2, -0x40, RZ ;  /* 0xffffffc002002810 */ /* 0x000fc40007ffe0ff */
[----:B------:R3:W-:Y:S04]  /*13f60*/  STS [R3], R4 ;  /* 0x0000000403007388 */ /* 0x0007e80000000800 */
[----:B------:R4:W-:Y:S04]  /*13f70*/  STS [R3+0x400], R13 ;  /* 0x0004000d03007388 */ /* 0x0009e80000000800 */
[----:B------:R5:W-:Y:S04]  /*13f80*/  STS [R2+0x2000], R14 ;  /* 0x0020000e02007388 */ /* 0x000be80000000800 */
[----:B------:R5:W-:Y:S04]  /*13f90*/  STS [R2+0x2400], R15 ;  /* 0x0024000f02007388 */ /* 0x000be80000000800 */
[----:B------:R-:W-:Y:S01]  /*13fa0*/  STS [R3+0x2000], R22 ;  /* 0x0020001603007388 */ /* 0x000fe20000000800 */
[----:B-1----:R-:W-:-:S03]  /*13fb0*/  MOV R7, 0x20 ;  /* 0x0000002000077802 */ /* 0x002fc60000000f00 */
[----:B------:R1:W-:Y:S01]  /*13fc0*/  STS [R3+0x2400], R21 ;  /* 0x0024001503007388 */ /* 0x0003e20000000800 */
[----:B------:R-:W-:Y:S02]  /*13fd0*/  SEL R7, R7, 0xffffffe0, !P1 ;  /* 0xffffffe007077807 */ /* 0x000fe40004800000 */
[----:B------:R-:W-:Y:S02]  /*13fe0*/  ISETP.NE.AND P1, PT, R44, RZ, PT ;  /* 0x000000ff2c00720c */ /* 0x000fe40003f25270 */
[-C--:B--2---:R-:W-:Y:S02]  /*13ff0*/  IADD3 R5, R2, R7.reuse, RZ ;  /* 0x0000000702057210 */ /* 0x084fe40007ffe0ff */
[----:B---3--:R-:W-:Y:S01]  /*14000*/  IADD3 R4, R3, R7, RZ ;  /* 0x0000000703047210 */ /* 0x008fe20007ffe0ff */
[----:B----4-:R-:W2:Y:S02]  /*14010*/  LDC.U8 R13, c[0x0][0x328] ;  /* 0x0000ca00ff0d7b82 */ /* 0x010ea40000000000 */
[----:B------:R-:W-:Y:S01]  /*14020*/  STS [R5], R20 ;  /* 0x0000001405007388 */ /* 0x000fe20000000800 */
[----:B-----5:R-:W-:-:S03]  /*14030*/  MOV R14, 0x7f800000 ;  /* 0x7f800000000e7802 */ /* 0x020fc60000000f00 */
[----:B------:R-:W-:Y:S01]  /*14040*/  STS [R5+0x400], R19 ;  /* 0x0004001305007388 */ /* 0x000fe20000000800 */
[----:B------:R-:W-:-:S03]  /*14050*/  IADD3 R2, R7, 0x400, R0 ;  /* 0x0000040007027810 */ /* 0x000fc60007ffe000 */
[----:B------:R-:W-:Y:S01]  /*14060*/  STS [R4], R17 ;  /* 0x0000001104007388 */ /* 0x000fe20000000800 */
[----:B------:R-:W-:-:S03]  /*14070*/  MOV R15, 0x7f800000 ;  /* 0x7f800000000f7802 */ /* 0x000fc60000000f00 */
[----:B------:R3:W-:Y:S01]  /*14080*/  STS [R4+0x400], R16 ;  /* 0x0004001004007388 */ /* 0x0007e20000000800 */
[----:B-1----:R-:W-:-:S03]  /*14090*/  IADD3 R3, R7, R0, RZ ;  /* 0x0000000007037210 */ /* 0x002fc60007ffe0ff */
[----:B------:R-:W-:Y:S04]  /*140a0*/  STS [R5+0x2000], R18 ;  /* 0x0020001205007388 */ /* 0x000fe80000000800 */
[----:B------:R1:W-:Y:S01]  /*140b0*/  STS [R5+0x2400], R24 ;  /* 0x0024001805007388 */ /* 0x0003e20000000800 */
[----:B--2---:R-:W-:-:S03]  /*140c0*/  ISETP.NE.AND P2, PT, R13, RZ, PT ;  /* 0x000000ff0d00720c */ /* 0x004fc60003f45270 */
[----:B------:R-:W-:Y:S01]  /*140d0*/  STS [R4+0x2000], R23 ;  /* 0x0020001704007388 */ /* 0x000fe20000000800 */
[----:B------:R-:W-:Y:S02]  /*140e0*/  MOV R13, 0x7f800000 ;  /* 0x7f800000000d7802 */ /* 0x000fe40000000f00 */
[----:B------:R-:W-:Y:S01]  /*140f0*/  ISETP.NE.OR P0, PT, R44, RZ, !P2 ;  /* 0x000000ff2c00720c */ /* 0x000fe20005705670 */
[----:B------:R2:W-:Y:S04]  /*14100*/  STS [R4+0x2400], R32 ;  /* 0x0024002004007388 */ /* 0x0005e80000000800 */
[----:B------:R-:W-:Y:S04]  /*14110*/  STS [R0], R31 ;  /* 0x0000001f00007388 */ /* 0x000fe80000000800 */
[----:B------:R-:W-:Y:S01]  /*14120*/  STS [R0+0x400], R30 ;  /* 0x0004001e00007388 */ /* 0x000fe20000000800 */
[----:B---3--:R-:W-:-:S03]  /*14130*/  MOV R16, 0x7f800000 ;  /* 0x7f80000000107802 */ /* 0x008fc60000000f00 */
[----:B------:R-:W3:Y:S01]  /*14140*/  S2R R17, SR_CTAID.Z ;  /* 0x0000000000117919 */ /* 0x000ee20000002700 */
[C---:B-1----:R-:W-:Y:S01]  /*14150*/  IADD3 R5, R6.reuse, R2, RZ ;  /* 0x0000000206057210 */ /* 0x042fe20007ffe0ff */
[----:B------:R-:W-:Y:S02]  /*14160*/  IMAD.IADD R2, R6, 0x1, R0 ;  /* 0x0000000106027824 */ /* 0x000fe400078e0200 */
        /* <DEDUP_REMOVED lines=23> */
[----:B-1----:R-:W-:Y:S01]  /*142e0*/  @P5 MUFU.LG2 R10, R40 ;  /* 0x00000028000a5308 */ /* 0x002fe20000000c00 */
[----:B--2---:R-:W-:-:S07]  /*142f0*/  CS2R R2, SRZ ;  /* 0x0000000000027805 */ /* 0x004fce000001ff00 */
[----:B------:R-:W1:Y:S01]  /*14300*/  @P6 MUFU.LG2 R11, R39 ;  /* 0x00000027000b6308 */ /* 0x000e620000000c00 */
[----:B----4-:R-:W-:Y:S01]  /*14310*/  @!P1 MOV R0, c[0x0][0x214] ;  /* 0x0000850000009a02 */ /* 0x010fe20000000f00 */
[----:B-----5:R-:W2:Y:S03]  /*14320*/  S2R R8, SR_CTAID.X ;  /* 0x0000000000087919 */ /* 0x020ea60000002500 */
[----:B------:R-:W-:Y:S01]  /*14330*/  @!P1 SEL R4, R0, c[0x0][0x234], !P2 ;  /* 0x00008d0000049a07 */ /* 0x000fe20005000000 */
[----:B------:R-:W-:Y:S01]  /*14340*/  @P1 IMAD.MOV.U32 R0, RZ, RZ, 0x1 ;  /* 0x00000001ff001424 */ /* 0x000fe200078e00ff */
[----:B------:R-:W-:Y:S01]  /*14350*/  ISETP.NE.OR P2, PT, R252, -0x1, P0 ;  /* 0xfffffffffc00780c */ /* 0x000fe20000745670 */
[----:B------:R4:W4:Y:S01]  /*14360*/  LDS.128 R20, [R211] ;  /* 0x00000000d3147984 */ /* 0x0009220000000c00 */
[----:B------:R-:W-:Y:S01]  /*14370*/  @P1 MOV R5, c[0x0][0x210] ;  /* 0x0000840000051a02 */ /* 0x000fe20000000f00 */
[----:B------:R-:W-:Y:S01]  /*14380*/  @!P1 IMAD R0, R4, c[0x0][0x1c0], RZ ;  /* 0x0000700004009a24 */ /* 0x000fe200078e02ff */
[----:B------:R-:W5:Y:S01]  /*14390*/  @P4 MUFU.LG2 R9, R41 ;  /* 0x0000002900094308 */ /* 0x000f620000000c00 */
[----:B------:R4:W4:Y:S01]  /*143a0*/  LDS.128 R24, [R211+0x800] ;  /* 0x00080000d3187984 */ /* 0x0009220000000c00 */
[----:B------:R-:W-:Y:S01]  /*143b0*/  @!P1 MOV R5, 0x1 ;  /* 0x0000000100059802 */ /* 0x000fe20000000f00 */
[----:B------:R-:W-:-:S02]  /*143c0*/  IMAD R0, R62, R0, RZ ;  /* 0x000000003e007224 */ /* 0x000fc400078e02ff */
[----:B------:R4:W4:Y:S03]  /*143d0*/  LDS.128 R28, [R211+0x1000] ;  /* 0x00100000d31c7984 */ /* 0x0009260000000c00 */
[----:B------:R-:W-:Y:S01]  /*143e0*/  SEL R0, R0, RZ, P0 ;  /* 0x000000ff00007207 */ /* 0x000fe20000000000 */
[----:B------:R4:W4:Y:S01]  /*143f0*/  LDS.128 R32, [R211+0x1800] ;  /* 0x00180000d3207984 */ /* 0x0009220000000c00 */
[----:B------:R-:W-:Y:S01]  /*14400*/  @!P2 IMAD R252, R62, c[0x0][0x214], RZ ;  /* 0x000085003efcaa24 */ /* 0x000fe200078e02ff */
[----:B------:R-:W-:Y:S01]  /*14410*/  LOP3.LUT P2, RZ, R7, 0x3, RZ, 0xc0, !PT ;  /* 0x0000000307ff7812 */ /* 0x000fe2000784c0ff */
[----:B-1----:R-:W-:Y:S01]  /*14420*/  @P6 FMUL.FTZ R7, R11, 0.69314718246459960938 ;  /* 0x3f3172180b076820 */ /* 0x002fe20000410000 */
[----:B------:R1:W1:Y:S01]  /*14430*/  LDS.128 R44, [R211+0x2000] ;  /* 0x00200000d32c7984 */ /* 0x0002620000000c00 */
[--C-:B------:R-:W-:Y:S01]  /*14440*/  @!P0 IMAD.MOV.U32 R2, RZ, RZ, R252.reuse ;  /* 0x000000ffff028224 */ /* 0x100fe200078e00fc */
[----:B------:R-:W-:Y:S01]  /*14450*/  @!P0 SHF.R.S32.HI R3, RZ, 0x1f, R252 ;  /* 0x0000001fff038819 */ /* 0x000fe200000114fc */
[----:B---3--:R-:W-:Y:S01]  /*14460*/  IMAD R0, R17, R4, R0 ;  /* 0x0000000411007224 */ /* 0x008fe200078e0200 */
[----:B------:R3:W1:Y:S01]  /*14470*/  LDS.128 R48, [R211+0x2800] ;  /* 0x00280000d3307984 */ /* 0x0006620000000c00 */
[----:B--2---:R-:W-:-:S02]  /*14480*/  IMAD R6, R8, R5, RZ ;  /* 0x0000000508067224 */ /* 0x004fc400078e02ff */
[----:B-----5:R-:W-:Y:S01]  /*14490*/  @P4 FMUL.FTZ R4, R9, 0.69314718246459960938 ;  /* 0x3f31721809044820 */ /* 0x020fe20000410000 */
[----:B------:R3:W2:Y:S01]  /*144a0*/  LDS.128 R52, [R211+0x3000] ;  /* 0x00300000d3347984 */ /* 0x0006a20000000c00 */
[----:B------:R-:W-:Y:S01]  /*144b0*/  @P6 FFMA.FTZ R15, R72, c[0x0][0x238], R7 ;  /* 0x00008e00480f6a23 */ /* 0x000fe20000010007 */
[----:B------:R-:W-:Y:S01]  /*144c0*/  SHF.L.U32 R8, R6, 0x7, RZ ;  /* 0x0000000706087819 */ /* 0x000fe200000006ff */
[----:B------:R-:W-:Y:S01]  /*144d0*/  @P5 FMUL.FTZ R6, R10, 0.69314718246459960938 ;  /* 0x3f3172180a065820 */ /* 0x000fe20000410000 */
[----:B------:R3:W1:Y:S01]  /*144e0*/  LDS.128 R56, [R211+0x3800] ;  /* 0x00380000d3387984 */ /* 0x0006620000000c00 */
[----:B------:R-:W-:Y:S01]  /*144f0*/  @P4 FFMA.FTZ R14, R70, c[0x0][0x238], R4 ;  /* 0x00008e00460e4a23 */ /* 0x000fe20000010004 */
        /* <DEDUP_REMOVED lines=43> */
.L_x_1928:
[----:B------:R-:W-:Y:S05]  /*147b0*/  BSYNC B0 ;  /* 0x0000000000007941 */ /* 0x000fea0003800000 */
.L_x_1927:
[----:B---3--:R-:W3:Y:S01]  /*147c0*/  LDL.LU.64 R4, [R1+0x8] ;  /* 0x0000080001047983 */ /* 0x008ee20000300a00 */
[C---:B------:R-:W-:Y:S01]  /*147d0*/  IADD3 R2, P0, R250.reuse, R43, RZ ;  /* 0x0000002bfa027210 */ /* 0x040fe20007f1e0ff */
[----:B------:R-:W-:Y:S01]  /*147e0*/  BSSY B0, `(.L_x_1929) ;  /* 0x0000012000007945 */ /* 0x000fe20003800000 */
[----:B------:R-:W-:-:S02]  /*147f0*/  ISETP.GE.AND P1, PT, R250, c[0x0][0x220], PT ;  /* 0x00008800fa007a0c */ /* 0x000fc40003f26270 */
[----:B------:R-:W-:Y:S01]  /*14800*/  SHF.R.S32.HI R0, RZ, 0x1f, R17 ;  /* 0x0000001fff007819 */ /* 0x000fe20000011411 */
[----:B------:R-:W-:-:S04]  /*14810*/  IMAD.X R3, R251, 0x1, R60, P0 ;  /* 0x00000001fb037824 */ /* 0x000fc800000e063c */
[----:B------:R-:W-:Y:S02]  /*14820*/  IMAD R0, R0, c[0x0][0x1f0], RZ ;  /* 0x00007c0000007a24 */ /* 0x000fe400078e02ff */
[----:B------:R-:W-:-:S04]  /*14830*/  IMAD.WIDE.U32 R8, R17, c[0x0][0x1f0], R2 ;  /* 0x00007c0011087a25 */ /* 0x000fc800078e0002 */
[----:B------:R-:W-:-:S05]  /*14840*/  IMAD R0, R17, c[0x0][0x1f4], R0 ;  /* 0x00007d0011007a24 */ /* 0x000fca00078e0200 */
[----:B------:R-:W-:Y:S02]  /*14850*/  IADD3 R7, R0, R9, RZ ;  /* 0x0000000900077210 */ /* 0x000fe40007ffe0ff */
[----:B---3--:R-:W-:-:S13]  /*14860*/  ISETP.GE.OR P0, PT, R4, R247, P1 ;  /* 0x000000f70400720c */ /* 0x008fda0000f06670 */
        /* <DEDUP_REMOVED lines=9> */
.L_x_1930:
[----:B------:R-:W-:Y:S05]  /*14900*/  BSYNC B0 ;  /* 0x0000000000007941 */ /* 0x000fea0003800000 */
.L_x_1929:
        /* <DEDUP_REMOVED lines=15> */
.L_x_1932:
[----:B------:R-:W-:Y:S05]  /*14a00*/  BSYNC B0 ;  /* 0x0000000000007941 */ /* 0x000fea0003800000 */
.L_x_1931:
        /* <DEDUP_REMOVED lines=15> */
.L_x_1934:
[----:B------:R-:W-:Y:S05]  /*14b00*/  BSYNC B0 ;  /* 0x0000000000007941 */ /* 0x000fea0003800000 */
.L_x_1933:
        /* <DEDUP_REMOVED lines=15> */
.L_x_1936:
[----:B------:R-:W-:Y:S05]  /*14c00*/  BSYNC B0 ;  /* 0x0000000000007941 */ /* 0x000fea0003800000 */
.L_x_1935:
        /* <DEDUP_REMOVED lines=15> */
.L_x_1938:
[----:B------:R-:W-:Y:S05]  /*14d00*/  BSYNC B0 ;  /* 0x0000000000007941 */ /* 0x000fea0003800000 */
.L_x_1937:
[----:B------:R-:W5:Y:S01]  /*14d10*/  LDL.LU R0, [R1+0x40] ;  /* 0x0000400001007983 */ /* 0x000f620000300800 */
[----:B------:R-:W-:Y:S01]  /*14d20*/  BSSY B0, `(.L_x_1939) ;  /* 0x000000e000007945 */ /* 0x000fe20003800000 */
[----:B-----5:R-:W-:-:S13]  /*14d30*/  ISETP.GE.OR P0, PT, R0, R247, P1 ;  /* 0x000000f70000720c */ /* 0x020fda0000f06670 */
        /* <DEDUP_REMOVED lines=12> */
.L_x_1940:
[----:B------:R-:W-:Y:S05]  /*14e00*/  BSYNC B0 ;  /* 0x0000000000007941 */ /* 0x000fea0003800000 */
.L_x_1939:
        /* <DEDUP_REMOVED lines=15> */
.L_x_1942:
[----:B------:R-:W-:Y:S05]  /*14f00*/  BSYNC B0 ;  /* 0x0000000000007941 */ /* 0x000fea0003800000 */
.L_x_1941:
[----:B------:R-:W5:Y:S02]  /*14f10*/  LDL.LU R0, [R1+0x38] ;  /* 0x0000380001007983 */ /* 0x000f640000300800 */
[----:B-----5:R-:W-:-:S13]  /*14f20*/  ISETP.GE.OR P0, PT, R0, R247, P1 ;  /* 0x000000f70000720c */ /* 0x020fda0000f06670 */
[----:B------:R-:W-:Y:S05]  /*14f30*/  @P0 EXIT ;  /* 0x000000000000094d */ /* 0x000fea0003800000 */
[----:B------:R-:W-:Y:S01]  /*14f40*/  IADD3 R6, P0, R248, 0x70, RZ ;  /* 0x00000070f8067810 */ /* 0x000fe20007f1e0ff */
[----:B------:R-:W-:Y:S01]  /*14f50*/  IMAD.MOV.U32 R2, RZ, RZ, R8 ;  /* 0x000000ffff027224 */ /* 0x000fe200078e0008 */
[----:B------:R-:W-:-:S03]  /*14f60*/  MOV R3, R7 ;  /* 0x0000000700037202 */ /* 0x000fc60000000f00 */
[----:B------:R-:W-:Y:S02]  /*14f70*/  IMAD.X R0, RZ, RZ, R249, P0 ;  /* 0x000000ffff007224 */ /* 0x000fe400000e06f9 */
[----:B-1-3--:R-:W-:-:S04]  /*14f80*/  IMAD.WIDE.U32 R4, R6, c[0x0][0x1e8], R2 ;  /* 0x00007a0006047a25 */ /* 0x00afc800078e0002 */
[----:B------:R-:W-:Y:S01]  /*14f90*/  IMAD R0, R0, c[0x0][0x1e8], RZ ;  /* 0x00007a0000007a24 */ /* 0x000fe200078e02ff */
[----:B------:R-:W-:-:S03]  /*14fa0*/  LEA R2, P0, R4, c[0x0][0x1d0], 0x1 ;  /* 0x0000740004027a11 */ /* 0x000fc600078008ff */
[----:B------:R-:W-:-:S05]  /*14fb0*/  IMAD R0, R6, c[0x0][0x1ec], R0 ;  /* 0x00007b0006007a24 */ /* 0x000fca00078e0200 */
[----:B------:R-:W-:-:S04]  /*14fc0*/  IADD3 R0, R0, R5, RZ ;  /* 0x0000000500007210 */ /* 0x000fc80007ffe0ff */
[----:B------:R-:W-:-:S05]  /*14fd0*/  LEA.HI.X R3, R4, c[0x0][0x1d4], R0, 0x1, P0 ;  /* 0x0000750004037a11 */ /* 0x000fca00000f0c00 */
[----:B------:R-:W-:Y:S01]  /*14fe0*/  STG.E.128 [R2.64], R56 ;  /* 0x0000003802007986 */ /* 0x000fe2000c101d06 */
[----:B------:R-:W-:Y:S05]  /*14ff0*/  EXIT ;  /* 0x000000000000794d */ /* 0x000fea0003800000 */
.L_x_1943:
        /* <DEDUP_REMOVED lines=16> */
.L_x_2141:


//--------------------- .text._ZN5flash16flash_fwd_kernelI23Flash_fwd_kernel_traitsILi64ELi128ELi64ELi4ELb0ELb0EN7cutlass6half_tE19Flash_kernel_traitsILi64ELi128ELi64ELi4ES3_EELb1ELb0ELb1ELb1ELb0ELb0ELb0ELb1EEEvNS_16Flash_fwd_paramsE --------------------------
	.section	.text._ZN5flash16flash_fwd_kernelI23Flash_fwd_kernel_traitsILi64ELi128ELi64ELi4ELb0ELb0EN7cutlass6half_tE19Flash_kernel_traitsILi64ELi128ELi64ELi4ES3_EELb1ELb0ELb1ELb1ELb0ELb0ELb0ELb1EEEvNS_16Flash_fwd_paramsE,"ax",@progbits
	.sectioninfo	@"SHI_REGISTERS=255"
	.align	128
        .global         _ZN5flash16flash_fwd_kernelI23Flash_fwd_kernel_traitsILi64ELi128ELi64ELi4ELb0ELb0EN7cutlass6half_tE19Flash_kernel_traitsILi64ELi128ELi64ELi4ES3_EELb1ELb0ELb1ELb1ELb0ELb0ELb0ELb1EEEvNS_16Flash_fwd_paramsE
        .type           _ZN5flash16flash_fwd_kernelI23Flash_fwd_kernel_traitsILi64ELi128ELi64ELi4ELb0ELb0EN7cutlass6half_tE19Flash_kernel_traitsILi64ELi128ELi64ELi4ES3_EELb1ELb0ELb1ELb1ELb0ELb0ELb0ELb1EEEvNS_16Flash_fwd_paramsE,@function
        .size           _ZN5flash16flash_fwd_kernelI23Flash_fwd_kernel_traitsILi64ELi128ELi64ELi4ELb0ELb0EN7cutlass6half_tE19Flash_kernel_traitsILi64ELi128ELi64ELi4ES3_EELb1ELb0ELb1ELb1ELb0ELb0ELb0ELb1EEEvNS_16Flash_fwd_paramsE,(.L_x_2142 - _ZN5flash16flash_fwd_kernelI23Flash_fwd_kernel_traitsILi64ELi128ELi64ELi4ELb0ELb0EN7cutlass6half_tE19Flash_kernel_traitsILi64ELi128ELi64ELi4ES3_EELb1ELb0ELb1ELb1ELb0ELb0ELb0ELb1EEEvNS_16Flash_fwd_paramsE)
        .other          _ZN5flash16flash_fwd_kernelI23Flash_fwd_kernel_traitsILi64ELi128ELi64ELi4ELb0ELb0EN7cutlass6half_tE19Flash_kernel_traitsILi64ELi128ELi64ELi4ES3_EELb1ELb0ELb1ELb1ELb0ELb0ELb0ELb1EEEvNS_16Flash_fwd_paramsE,@"STO_CUDA_ENTRY STV_DEFAULT"
_ZN5flash16flash_fwd_kernelI23Flash_fwd_kernel_traitsILi64ELi128ELi64ELi4ELb0ELb0EN7cutlass6half_tE19Flash_kernel_traitsILi64ELi128ELi64ELi4ES3_EELb1ELb0ELb1ELb1ELb0ELb0ELb0ELb1EEEvNS_16Flash_fwd_paramsE:
.text._ZN5flash16flash_fwd_kernelI23Flash_fwd_kernel_traitsILi64ELi128ELi64ELi4ELb0ELb0EN7cutlass6half_tE19Flash_kernel_traitsILi64ELi128ELi64ELi4ES3_EELb1ELb0ELb1ELb1ELb0ELb0ELb0ELb1EEEvNS_16Flash_fwd_paramsE:
        /* <DEDUP_REMOVED lines=24> */
[----:B------:R-:W-:Y:S01]  /*0180*/  UISETP.NE.U32.AND UP0, UPT, URZ, UR4, UPT ;  /* 0x000000043f00728c */ /* 0x000fe2000bf05070 */
[----:B------:R-:W-:Y:S01]  /*0190*/  PLOP3.LUT P2, PT, PT, PT, UP2, 0x80, 0x0 ;  /* 0x000000000000781c */ /* 0x000fe20003f4f028 */
[----:B------:R-:W-:Y:S02]  /*01a0*/  ULDC.U8 UR9, c[0x0][0x312] ;  /* 0x0000c48000097ab9 */ /* 0x000fe40000000000 */
[----:B------:R-:W-:Y:S02]  /*01b0*/  UISETP.NE.AND.EX UP0, UPT, URZ, UR5, UPT, UP0 ;  /* 0x000000053f00728c */ /* 0x000fe4000bf05300 */
[----:B------:R-:W-:Y:S02]  /*01c0*/  UISETP.NE.AND UP3, UPT, UR9, URZ, UPT ;  /* 0x0000003f0900728c */ /* 0x000fe4000bf65270 */
[----:B------:R-:W-:Y:S02]  /*01d0*/  ULDC.64 UR4, c[0x0][0x250] ;  /* 0x0000940000047ab9 */ /* 0x000fe40000000a00 */
[----:B-----5:R-:W-:-:S02]  /*01e0*/  UIMAD.WIDE UR10, UR15, UR22, UR10 ;  /* 0x000000160f0a72a5 */ /* 0x020fc4000f8e020a */
[----:B-1----:R-:W-:-:S06]  /*01f0*/  ULOP3.LUT UR6, UR8, UR19, UR15, 0xfe, !UPT ;  /* 0x0000001308067292 */ /* 0x002fcc000f8efe0f */
[----:B--2---:R-:W-:Y:S01]  /*0200*/  LOP3.LUT P0, RZ, R23, UR6, RZ, 0xfc, !PT ;  /* 0x0000000617ff7c12 */ /* 0x004fe2000f80fcff */
[----:B------:R-:W-:Y:S02]  /*0210*/  @UP0 UIMAD.WIDE UR4, UR15, UR22, UR4 ;  /* 0x000000160f0402a5 */ /* 0x000fe4000f8e0204 */
[----:B------:R-:W-:Y:S02]  /*0220*/  ULDC.64 UR6, c[0x0][0x248] ;  /* 0x0000920000067ab9 */ /* 0x000fe40000000a00 */
[----:B------:R-:W-:-:S04]  /*0230*/  UISETP.EQ.U32.AND UP1, UPT, URZ, UR6, UPT ;  /* 0x000000063f00728c */ /* 0x000fc8000bf22070 */
[----:B------:R-:W-:-:S03]  /*0240*/  UISETP.EQ.OR.EX UP1, UPT, URZ, UR7, !UP3, UP1 ;  /* 0x000000073f00728c */ /* 0x000fc6000df22710 */
[----:B------:R-:W-:Y:S01]  /*0250*/  ULDC.64 UR6, c[0x0][0x248] ;  /* 0x0000920000067ab9 */ /* 0x000fe20000000a00 */
        /* <DEDUP_REMOVED lines=12> */
[----:B------:R-:W-:Y:S01]  /*0320*/  PLOP3.LUT P1, PT, PT, PT, UP1, 0x80, 0x0 ;  /* 0x000000000000781c */ /* 0x000fe20003f2f018 */
[----:B-1----:R-:W-:-:S02]  /*0330*/  @!P0 IMAD.MOV.U32 R4, RZ, RZ, R7 ;  /* 0x000000ffff048224 */ /* 0x002fc400078e0007 */
[----:B------:R-:W-:-:S05]  /*0340*/  @!P0 IMAD.MOV.U32 R5, RZ, RZ, R8 ;  /* 0x000000ffff058224 */ /* 0x000fca00078e0008 */
[----:B------:R1:W-:Y:S01]  /*0350*/  @!P0 STG.E.64 [R10.64+0x8], R4 ;  /* 0x000008040a008986 */ /* 0x0003e2000c101b22 */
[----:B------:R-:W-:-:S03]  /*0360*/  PLOP3.LUT P0, PT, PT, PT, UP0, 0x80, 0x0 ;  /* 0x000000000000781c */ /* 0x000fc60003f0f008 */
[----:B------:R2:W3:Y:S04]  /*0370*/  @P2 LDG.E R9, [R2.64] ;  /* 0x0000002202092981 */ /* 0x0004e8000c1e1900 */
[----:B------:R2:W4:Y:S01]  /*0380*/  @P2 LDG.E R6, [R2.64+0x4] ;  /* 0x0000042202062981 */ /* 0x000522000c1e1900 */
[----:B-1----:R-:W-:Y:S01]  /*0390*/  MOV R4, UR4 ;  /* 0x0000000400047c02 */ /* 0x002fe20008000f00 */
[----:B------:R-:W-:Y:S02]  /*03a0*/  IMAD.U32 R5, RZ, RZ, UR5 ;  /* 0x00000005ff057e24 */ /* 0x000fe4000f8e00ff */
[----:B--2---:R-:W-:Y:S01]  /*03b0*/  IMAD.U32 R2, RZ, RZ, UR6 ;  /* 0x00000006ff027e24 */ /* 0x004fe2000f8e00ff */
[----:B------:R-:W-:Y:S02]  /*03c0*/  MOV R3, UR7 ;  /* 0x0000000700037c02 */ /* 0x000fe40008000f00 */
[----:B------:R1:W2:Y:S04]  /*03d0*/  @P0 LDG.E R4, [R4.64] ;  /* 0x0000002204040981 */ /* 0x0002a8000c1e1900 */
[----:B------:R-:W5:Y:S01]  /*03e0*/  @!P1 LDG.E R0, [R2.64] ;  /* 0x0000002202009981 */ /* 0x000f62000c1e1900 */
[----:B------:R-:W-:Y:S01]  /*03f0*/  UMOV UR18, 0xffffffff ;  /* 0xffffffff00127882 */ /* 0x000fe20000000000 */
[----:B------:R-:W2:Y:S01]  /*0400*/  LDC.U8 R241, c[0x0][0x2d8] ;  /* 0x0000b600fff17b82 */ /* 0x000ea20000000000 */
[----:B------:R-:W-:-:S02]  /*0410*/  UMOV UR14, URZ ;  /* 0x0000003f000e7c82 */ /* 0x000fc40008000000 */
[----:B------:R-:W-:Y:S01]  /*0420*/  UMOV UR17, 0xffffffff ;  /* 0xffffffff00117882 */ /* 0x000fe20000000000 */
[----:B-1----:R-:W-:-:S04]  /*0430*/  SHF.R.S32.HI R5, RZ, 0x1f, R23 ;  /* 0x0000001fff057819 */ /* 0x002fc80000011417 */
        /* <DEDUP_REMOVED lines=8> */
[----:B--2---:R-:W-:-:S04]  /*04c0*/  LEA.HI R4, R5, R23, RZ, 0x5 ;  /* 0x0000001705047211 */ /* 0x004fc800078f28ff */
[----:B-1----:R-:W-:-:S05]  /*04d0*/  LOP3.LUT R0, R4, 0xffffffe0, RZ, 0xc0, !PT ;  /* 0xffffffe004007812 */ /* 0x002fca00078ec0ff */
[----:B------:R-:W-:Y:S01]  /*04e0*/  IMAD.IADD R65, R23, 0x1, -R0 ;  /* 0x0000000117417824 */ /* 0x000fe200078e0a00 */
[----:B---34-:R-:W-:Y:S05]  /*04f0*/  @!P0 BRA `(.L_x_1944) ;  /* 0x0000007000008947 */ /* 0x018fea0003800000 */
[----:B------:R-:W-:-:S13]  /*0500*/  PLOP3.LUT P0, PT, PT, PT, UP3, 0x80, 0x0 ;  /* 0x000000000000781c */ /* 0x000fda0003f0f038 */
[----:B------:R-:W2:Y:S04]  /*0510*/  @P0 LDG.E R0, [R2.64+0x4] ;  /* 0x0000042202000981 */ /* 0x000ea8000c1e1900 */
[----:B------:R-:W3:Y:S01]  /*0520*/  @!P0 LDG.E R2, [R2.64] ;  /* 0x0000002202028981 */ /* 0x000ee2000c1e1900 */
[----:B--2---:R-:W1:Y:S02]  /*0530*/  @P0 R2UR UR6, R0 ;  /* 0x00000000000603c2 */ /* 0x004e6400000e0000 */
[----:B-1----:R-:W-:-:S11]  /*0540*/  @UP3 UIADD3 UR6, UR6, -UR17, URZ ;  /* 0x8000001106063290 */ /* 0x002fd6000fffe03f */
[----:B---3--:R1:W2:Y:S02]  /*0550*/  @!P0 R2UR UR6, R2 ;  /* 0x00000000020683c2 */ /* 0x0082a400000e0000 */
[----:B-12---:R-:W-:Y:S05]  /*0560*/  BRA `(.L_x_1945) ;  /* 0x0000001000007947 */ /* 0x006fea0003800000 */
.L_x_1944:
[----:B------:R-:W-:Y:S02]  /*0570*/  ULDC UR6, c[0x0][0x218] ;  /* 0x0000860000067ab9 */ /* 0x000fe40000000800 */
.L_x_1945:
        /* <DEDUP_REMOVED lines=51> */
[----:B------:R-:W-:Y:S01]  /*08b0*/  SHF.R.S32.HI R4, RZ, 0x3, R4 ;  /* 0x00000003ff047819 */ /* 0x000fe20000011404 */
[----:B------:R-:W-:Y:S01]  /*08c0*/  UIADD3 UR21, -UR20, UR21, URZ ;  /* 0x0000001514157290 */ /* 0x000fe2000fffe13f */
[----:B------:R-:W-:Y:S01]  /*08d0*/  BSSY B0, `(.L_x_1947) ;  /* 0x000003f000007945 */ /* 0x000fe20003800000 */
[----:B------:R-:W-:Y:S01]  /*08e0*/  IMAD.IADD R14, R23, 0x1, -R0 ;  /* 0x00000001170e7824 */ /* 0x000fe200078e0a00 */
[----:B------:R-:W-:Y:S01]  /*08f0*/  @UP0 UIMAD.WIDE.U32 UR10, UR18, UR4, URZ ;  /* 0x00000004120a02a5 */ /* 0x000fe2000f8e003f */
[----:B------:R-:W-:Y:S01]  /*0900*/  SHF.R.S32.HI R5, RZ, 0x1f, R4 ;  /* 0x0000001fff057819 */ /* 0x000fe20000011404 */
[----:B------:R-:W-:Y:S01]  /*0910*/  @!UP0 USHF.R.S32.HI UR13, URZ, 0x1f, UR15 ;  /* 0x0000001f3f0d8899 */ /* 0x000fe2000801140f */
[----:B------:R-:W-:Y:S01]  /*0920*/  IMAD.SHL.U32 R0, R14, 0x8, RZ ;  /* 0x000000080e007824 */ /* 0x000fe200078e00ff */
[----:B------:R-:W-:Y:S01]  /*0930*/  @UP0 UIMAD UR9, UR18, UR5, UR11 ;  /* 0x00000005120902a4 */ /* 0x000fe2000f8e020b */
[----:B------:R-:W-:Y:S01]  /*0940*/  ISETP.GE.AND P4, PT, R4, UR21, PT ;  /* 0x0000001504007c0c */ /* 0x000fe2000bf86270 */
[----:B------:R-:W-:-:S02]  /*0950*/  @!UP0 UIMAD UR13, UR13, UR6, URZ ;  /* 0x000000060d0d82a4 */ /* 0x000fc4000f8e023f */
[----:B------:R-:W-:Y:S01]  /*0960*/  ULDC.U8 UR11, c[0x0][0x329] ;  /* 0x0000ca40000b7ab9 */ /* 0x000fe20000000000 */
[----:B------:R-:W-:Y:S01]  /*0970*/  ISETP.GE.AND P1, PT, R0, c[0x0][0x220], PT ;  /* 0x0000880000007a0c */ /* 0x000fe20003f26270 */
[----:B------:R-:W-:Y:S02]  /*0980*/  UISETP.NE.AND UP2, UPT, UR11, URZ, UPT ;  /* 0x0000003f0b00728c */ /* 0x000fe4000bf45270 */
[----:B------:R-:W-:Y:S02]  /*0990*/  ULDC.64 UR4, c[0x0][0x1f0] ;  /* 0x00007c0000047ab9 */ /* 0x000fe40000000a00 */
[----:B------:R-:W-:Y:S02]  /*09a0*/  UIMAD UR4, UR12, UR4, URZ ;  /* 0x000000040c0472a4 */ /* 0x000fe4000f8e023f */
[----:B------:R-:W-:Y:S02]  /*09b0*/  @!UP0 UIMAD UR13, UR15, UR7, UR13 ;  /* 0x000000070f0d82a4 */ /* 0x000fe4000f8e020d */
[----:B------:R-:W-:-:S02]  /*09c0*/  ULDC.U8 UR12, c[0x0][0x328] ;  /* 0x0000ca00000c7ab9 */ /* 0x000fc40000000000 */
[----:B------:R-:W-:Y:S02]  /*09d0*/  UISETP.NE.AND UP3, UPT, UR12, URZ, UPT ;  /* 0x0000003f0c00728c */ /* 0x000fe4000bf65270 */
[----:B------:R-:W-:Y:S02]  /*09e0*/  @!UP2 UISETP.NE.AND UP1, UPT, UR12, URZ, UPT ;  /* 0x0000003f0c00a28c */ /* 0x000fe4000bf25270 */
[----:B------:R-:W-:Y:S02]  /*09f0*/  UISETP.EQ.AND UP3, UPT, UR11, URZ, UP3 ;  /* 0x0000003f0b00728c */ /* 0x000fe40009f62270 */
[----:B------:R-:W-:Y:S02]  /*0a00*/  @!UP0 UIMAD.WIDE.U32 UR16, UR15, UR6, URZ ;  /* 0x000000060f1082a5 */ /* 0x000fe4000f8e003f */
[----:B------:R-:W-:Y:S02]  /*0a10*/  ULDC UR7, c[0x0][0x214] ;  /* 0x0000850000077ab9 */ /* 0x000fe40000000800 */
[----:B------:R-:W-:-:S02]  /*0a20*/  @UP2 ULDC UR11, c[0x0][0x210] ;  /* 0x00008400000b2ab9 */ /* 0x000fc40000000800 */
[----:B------:R-:W-:Y:S02]  /*0a30*/  ULDC UR6, c[0x0][0x234] ;  /* 0x00008d0000067ab9 */ /* 0x000fe40000000800 */
[----:B------:R-:W-:Y:S02]  /*0a40*/  @UP2 UIMAD UR11, UR11, UR7, URZ ;  /* 0x000000070b0b22a4 */ /* 0x000fe4000f8e023f */
[----:B------:R-:W-:Y:S02]  /*0a50*/  @!UP2 USEL UR11, UR7, UR6, !UP1 ;  /* 0x00000006070ba287 */ /* 0x000fe4000c800000 */
[----:B------:R-:W-:Y:S02]  /*0a60*/  UIMAD UR5, UR8, UR5, UR4 ;  /* 0x00000005080572a4 */ /* 0x000fe4000f8e0204 */
[----:B------:R-:W-:Y:S02]  /*0a70*/  @UP2 UMOV UR14, 0x1 ;  /* 0x00000001000e2882 */ /* 0x000fe40000000000 */
[----:B------:R-:W-:-:S02]  /*0a80*/  ULDC UR4, c[0x0][0x1c0] ;  /* 0x0000700000047ab9 */ /* 0x000fc40000000800 */
[----:B------:R-:W-:Y:S02]  /*0a90*/  @!UP2 UIMAD UR14, UR11, UR4, URZ ;  /* 0x000000040b0ea2a4 */ /* 0x000fe4000f8e023f */
[----:B------:R-:W-:Y:S02]  /*0aa0*/  @!UP0 UMOV UR10, UR16 ;  /* 0x00000010000a8c82 */ /* 0x000fe40008000000 */
[----:B------:R-:W-:Y:S01]  /*0ab0*/  @!UP0 UIADD3 UR9, UR17, UR13, URZ ;  /* 0x0000000d11098290 */ /* 0x000fe2000fffe03f */
[C---:B------:R-:W-:Y:S01]  /*0ac0*/  IADD3 R2, P0, R0.reuse, UR10, RZ ;  /* 0x0000000a00027c10 */ /* 0x040fe2000ff1e0ff */
[----:B------:R-:W-:Y:S02]  /*0ad0*/  @UP3 UIMAD UR12, UR15, UR7, URZ ;  /* 0x000000070f0c32a4 */ /* 0x000fe4000f8e023f */
[----:B------:R-:W-:Y:S02]  /*0ae0*/  UIMAD UR14, UR15, UR14, URZ ;  /* 0x0000000e0f0e72a4 */ /* 0x000fe4000f8e023f */
[----:B------:R-:W-:Y:S01]  /*0af0*/  @UP3 USEL UR12, UR12, UR18, !UP0 ;  /* 0x000000120c0c3287 */ /* 0x000fe2000c000000 */
[----:B------:R-:W-:Y:S01]  /*0b00*/  LEA.HI.X.SX32 R3, R0, UR9, 0x1, P0 ;  /* 0x0000000900037c11 */ /* 0x000fe200080f0eff */
[----:B------:R-:W-:Y:S01]  /*0b10*/  USEL UR14, UR14, URZ, !UP3 ;  /* 0x0000003f0e0e7287 */ /* 0x000fe2000d800000 */
[----:B------:R-:W-:Y:S01]  /*0b20*/  ISETP.GE.OR P0, PT, R4, UR21, P1 ;  /* 0x0000001504007c0c */ /* 0x000fe20008f06670 */
[----:B------:R-:W-:-:S02]  /*0b30*/  @UP2 ULDC UR22, c[0x0][0x210] ;  /* 0x0000840000162ab9 */ /* 0x000fc40000000800 */
[----:B------:R-:W-:Y:S01]  /*0b40*/  @!UP2 UMOV UR22, 0x1 ;  /* 0x000000010016a882 */ /* 0x000fe20000000000 */
[----:B-1----:R-:W-:Y:S01]  /*0b50*/  IMAD.WIDE.U32 R8, R8, c[0x0][0x1f0], R2 ;  /* 0x00007c0008087a25 */ /* 0x002fe200078e0002 */
[----:B------:R-:W-:Y:S02]  /*0b60*/  UIMAD UR14, UR8, UR11, UR14 ;  /* 0x0000000b080e72a4 */ /* 0x000fe4000f8e020e */
[----:B------:R-:W-:Y:S01]  /*0b70*/  UIMAD UR20, UR20, UR22, URZ ;  /* 0x00000016141472a4 */ /* 0x000fe2000f8e023f */
        /* <DEDUP_REMOVED lines=20> */
.L_x_1948:
[----:B------:R-:W-:Y:S05]  /*0cc0*/  BSYNC B0 ;  /* 0x0000000000007941 */ /* 0x000fea0003800000 */
.L_x_1947:
        /* <DEDUP_REMOVED lines=16> */
.L_x_1950:
[----:B------:R-:W-:Y:S05]  /*0dd0*/  BSYNC B0 ;  /* 0x0000000000007941 */ /* 0x000fea0003800000 */
.L_x_1949:
        /* <DEDUP_REMOVED lines=17> */
.L_x_1952:
[----:B------:R-:W-:Y:S05]  /*0ef0*/  BSYNC B0 ;  /* 0x0000000000007941 */ /* 0x000fea0003800000 */
.L_x_1951:
        /* <DEDUP_REMOVED lines=16> */
.L_x_1954:
[----:B------:R-:W-:Y:S05]  /*1000*/  BSYNC B0 ;  /* 0x0000000000007941 */ /* 0x000fea0003800000 */
.L_x_1953:
        /* <DEDUP_REMOVED lines=17> */
.L_x_1956:
[----:B------:R-:W-:Y:S05]  /*1120*/  BSYNC B0 ;  /* 0x0000000000007941 */ /* 0x000fea0003800000 */
.L_x_1955:
        /* <DEDUP_REMOVED lines=17> */
.L_x_1958:
[----:B------:R-:W-:Y:S05]  /*1240*/  BSYNC B0 ;  /* 0x0000000000007941 */ /* 0x000fea0003800000 */
.L_x_1957:
        /* <DEDUP_REMOVED lines=16> */
.L_x_1960:
[----:B------:R-:W-:Y:S05]  /*1350*/  BSYNC B0 ;  /* 0x0000000000007941 */ /* 0x000fea0003800000 */
.L_x_1959:
        /* <DEDUP_REMOVED lines=15> */
.L_x_1962:
[----:B------:R-:W-:Y:S05]  /*1450*/  BSYNC B0 ;  /* 0x0000000000007941 */ /* 0x000fea0003800000 */
.L_x_1961:
        /* <DEDUP_REMOVED lines=69> */
.L_x_1946:
        /* <DEDUP_REMOVED lines=14> */
[----:B------:R-:W-:Y:S02]  /*1990*/  @UP1 UIMAD UR16, UR16, UR5, UR27 ;  /* 0x00000005101012a4 */ /* 0x000fe4000f8e021b */
[----:B------:R-:W-:Y:S02]  /*19a0*/  ULDC UR6, c[0x0][0x1c0] ;  /* 0x0000700000067ab9 */ /* 0x000fe40000000800 */
[----:B------:R-:W-:Y:S02]  /*19b0*/  UIMAD UR6, UR15, UR6, UR8 ;  /* 0x000000060f0672a4 */ /* 0x000fe4000f8e0208 */
[----:B------:R-:W-:-:S02]  /*19c0*/  ULDC UR5, c[0x0][0x224] ;  /* 0x0000890000057ab9 */ /* 0x000fc40000000800 */
[----:B------:R-:W-:Y:S02]  /*19d0*/  UIMAD UR5, UR6, UR5, UR20 ;  /* 0x00000005060572a4 */ /* 0x000fe4000f8e0214 */
[----:B------:R-:W-:Y:S02]  /*19e0*/  USHF.L.U32 UR6, UR6, 0x5, URZ ;  /* 0x0000000506067899 */ /* 0x000fe4000800063f */
[----:B------:R-:W-:Y:S02]  /*19f0*/  @!UP0 UIMAD UR4, UR15, UR7, UR11 ;  /* 0x000000070f0482a4 */ /* 0x000fe4000f8e020b */
[----:B------:R-:W-:Y:S02]  /*1a00*/  USHF.R.S32.HI UR7, URZ, 0x1f, UR8 ;  /* 0x0000001f3f077899 */ /* 0x000fe40008011408 */
[----:B------:R-:W-:Y:S01]  /*1a10*/  IADD3 R170, P1, P0, R7, UR6, R65 ;  /* 0x0000000607aa7c10 */ /* 0x000fe2000f83e041 */
[----:B------:R-:W-:Y:S02]  /*1a20*/  ULDC UR11, c[0x0][0x228] ;  /* 0x00008a00000b7ab9 */ /* 0x000fe40000000800 */
[----:B------:R-:W-:-:S02]  /*1a30*/  UIMAD UR11, UR5, UR11, URZ ;  /* 0x0000000b050b72a4 */ /* 0x000fc4000f8e023f */
[----:B------:R1:W-:Y:S01]  /*1a40*/  STL [R1+0xf0], R170 ;  /* 0x0000f0aa01007387 */ /* 0x0003e20000100800 */
[----:B------:R-:W-:Y:S02]  /*1a50*/  USHF.R.S32.HI UR5, URZ, 0x1f, UR6 ;  /* 0x0000001f3f057899 */ /* 0x000fe40008011406 */
[----:B------:R-:W-:Y:S02]  /*1a60*/  @!UP0 UIADD3 UR13, UR29, UR4, URZ ;  /* 0x000000041d0d8290 */ /* 0x000fe4000fffe03f */
[----:B------:R-:W-:Y:S02]  /*1a70*/  @!UP0 UMOV UR24, UR28 ;  /* 0x0000001c00188c82 */ /* 0x000fe40008000000 */
[----:B------:R-:W-:Y:S01]  /*1a80*/  IADD3.X R151, R8, UR5, R0, P1, P0 ;  /* 0x0000000508977c10 */ /* 0x000fe20008fe0400 */
        /* <DEDUP_REMOVED lines=10> */
[----:B------:R-:W-:Y:S02]  /*1b30*/  UIMAD.WIDE.U32 UR26, UR15, UR4, UR26 ;  /* 0x000000040f1a72a5 */ /* 0x000fe4000f8e001a */
[----:B------:R-:W-:-:S04]  /*1b40*/  UIMAD UR5, UR15, UR5, UR6 ;  /* 0x000000050f0572a4 */ /* 0x000fc8000f8e0206 */
[----:B------:R-:W-:Y:S02]  /*1b50*/  UIADD3 UR16, UR27, UR5, URZ ;  /* 0x000000051b107290 */ /* 0x000fe4000fffe03f */
.L_x_1963:
        /* <DEDUP_REMOVED lines=44> */
.L_x_1964:
[CC--:B------:R-:W-:Y:S01]  /*1e20*/  LEA.HI R0, R5.reuse, R23.reuse, RZ, 0x3 ;  /* 0x0000001705007211 */ /* 0x0c0fe200078f18ff */
[----:B------:R-:W2:Y:S01]  /*1e30*/  S2R R10, SR_CTAID.Z ;  /* 0x00000000000a7919 */ /* 0x000ea20000002700 */
[CC--:B------:R-:W-:Y:S01]  /*1e40*/  LEA.HI R3, R5.reuse, R23.reuse, RZ, 0x6 ;  /* 0x0000001705037211 */ /* 0x0c0fe200078f30ff */
        /* <DEDUP_REMOVED lines=9> */
[----:B------:R-:W-:Y:S01]  /*1ee0*/  UIMAD UR5, UR8, UR5, UR4 ;  /* 0x00000005080572a4 */ /* 0x000fe2000f8e0204 */
[--C-:B------:R-:W-:Y:S01]  /*1ef0*/  SHF.R.S32.HI R13, RZ, 0x1f, R12.reuse ;  /* 0x0000001fff0d7819 */ /* 0x100fe2000001140c */
[----:B------:R-:W-:Y:S01]  /*1f00*/  IMAD.U32 R6, RZ, RZ, UR19 ;  /* 0x00000013ff067e24 */ /* 0x000fe2000f8e00ff */
[----:B------:R-:W-:Y:S01]  /*1f10*/  LOP3.LUT R0, R2, 0x1c0, RZ, 0xc0, !PT ;  /* 0x000001c002007812 */ /* 0x000fe200078ec0ff */
[----:B------:R-:W-:Y:S01]  /*1f20*/  IMAD.SHL.U32 R154, R24, 0x8, RZ ;  /* 0x00000008189a7824 */ /* 0x000fe200078e00ff */
[----:B------:R-:W-:Y:S01]  /*1f30*/  BSSY B0, `(.L_x_1965) ;  /* 0x000002b000007945 */ /* 0x000fe20003800000 */
[----:B------:R-:W-:Y:S01]  /*1f40*/  IMAD.WIDE R6, R6, 0x80, R12 ;  /* 0x0000008006067825 */ /* 0x000fe200078e020c */
[----:B------:R-:W-:-:S02]  /*1f50*/  SHF.R.U32.HI R2, RZ, 0x3, R0 ;  /* 0x00000003ff027819 */ /* 0x000fc40000011600 */
[--C-:B------:R-:W-:Y:S02]  /*1f60*/  LOP3.LUT R0, R0, 0x38, R154.reuse, 0xf8, !PT ;  /* 0x0000003800007812 */ /* 0x100fe400078ef89a */
[----:B------:R-:W-:Y:S02]  /*1f70*/  SHF.R.S32.HI R155, RZ, 0x1f, R154 ;  /* 0x0000001fff9b7819 */ /* 0x000fe4000001149a */
[----:B------:R-:W-:Y:S01]  /*1f80*/  LOP3.LUT R0, R0, R2, RZ, 0x3c, !PT ;  /* 0x0000000200007212 */ /* 0x000fe200078e3cff */
[----:B------:R-:W-:Y:S01]  /*1f90*/  IMAD.SHL.U32 R2, R3, 0x8, RZ ;  /* 0x0000000803027824 */ /* 0x000fe200078e00ff */
[----:B------:R-:W-:Y:S01]  /*1fa0*/  LOP3.LUT R3, R21, 0xfffffff0, RZ, 0xc0, !PT ;  /* 0xfffffff015037812 */ /* 0x000fe200078ec0ff */
[----:B------:R3:W-:Y:S01]  /*1fb0*/  STL.64 [R1+0x148], R154 ;  /* 0x0001489a01007387 */ /* 0x0007e20000100a00 */
[----:B------:R-:W-:Y:S02]  /*1fc0*/  SHF.R.S32.HI R19, RZ, 0x1f, R14 ;  /* 0x0000001fff137819 */ /* 0x000fe4000001140e */
[----:B------:R-:W-:Y:S01]  /*1fd0*/  LOP3.LUT R195, R0, 0xfffffe00, R2, 0xf8, !PT ;  /* 0xfffffe0000c37812 */ /* 0x000fe200078ef802 */
[----:B------:R-:W-:Y:S01]  /*1fe0*/  IMAD.IADD R15, R23, 0x1, -R3 ;  /* 0x00000001170f7824 */ /* 0x000fe200078e0a03 */
[----:B------:R-:W-:-:S02]  /*1ff0*/  IADD3 R2, P0, R154, UR24, RZ ;  /* 0x000000189a027c10 */ /* 0x000fc4000ff1e0ff */
[----:B------:R-:W-:Y:S01]  /*2000*/  SHF.R.S32.HI R0, RZ, 0x1f, R4 ;  /* 0x0000001fff007819 */ /* 0x000fe20000011404 */
[----:B------:R-:W-:Y:S01]  /*2010*/  IMAD.SHL.U32 R195, R195, 0x2, RZ ;  /* 0x00000002c3c37824 */ /* 0x000fe200078e00ff */
[----:B------:R-:W-:Y:S02]  /*2020*/  IADD3.X R3, R155, UR13, RZ, P0, !PT ;  /* 0x0000000d9b037c10 */ /* 0x000fe400087fe4ff */
[----:B------:R-:W-:Y:S02]  /*2030*/  ISETP.GE.AND P0, PT, R12, UR6, PT ;  /* 0x000000060c007c0c */ /* 0x000fe4000bf06270 */
[----:B------:R-:W-:Y:S01]  /*2040*/  SHF.R.S32.HI R4, RZ, 0x1f, R65 ;  /* 0x0000001fff047819 */ /* 0x000fe20000011441 */
[----:B--2---:R-:W-:Y:S01]  /*2050*/  IMAD.WIDE.U32 R10, R10, c[0x0][0x1a8], R2 ;  /* 0x00006a000a0a7a25 */ /* 0x004fe200078e0002 */
[----:B------:R-:W-:Y:S02]  /*2060*/  LEA.HI R0, R0, R20, RZ, 0x2 ;  /* 0x0000001400007211 */ /* 0x000fe400078f10ff */
[----:B------:R-:W-:-:S02]  /*2070*/  LEA.HI R148, R4, R65, RZ, 0x2 ;  /* 0x0000004104947211 */ /* 0x000fc400078f10ff */
[----:B------:R-:W-:Y:S02]  /*2080*/  LOP3.LUT R0, R0, 0xffffffc, RZ, 0xc0, !PT ;  /* 0x0ffffffc00007812 */ /* 0x000fe400078ec0ff */
[----:B------:R-:W-:Y:S02]  /*2090*/  SHF.R.S32.HI R64, RZ, 0x2, R148 ;  /* 0x00000002ff407819 */ /* 0x000fe40000011494 */
[----:B------:R-:W-:Y:S01]  /*20a0*/  SHF.R.S32.HI R4, RZ, 0x1f, R15 ;  /* 0x0000001fff047819 */ /* 0x000fe2000001140f */
[----:B------:R-:W-:Y:S01]  /*20b0*/  IMAD.IADD R0, R20, 0x1, -R0 ;  /* 0x0000000114007824 */ /* 0x000fe200078e0a00 */
[----:B------:R-:W-:Y:S02]  /*20c0*/  IADD3 R9, R11, UR5, RZ ;  /* 0x000000050b097c10 */ /* 0x000fe4000fffe0ff */
[----:B------:R-:W-:Y:S01]  /*20d0*/  LEA.HI R22, R4, R15, RZ, 0x3 ;  /* 0x0000000f04167211 */ /* 0x000fe200078f18ff */
[----:B------:R-:W-:Y:S01]  /*20e0*/  IMAD R149, R0, 0x10, R64 ;  /* 0x0000001000957824 */ /* 0x000fe200078e0240 */
[----:B------:R-:W-:Y:S05]  /*20f0*/  @P0 BRA `(.L_x_1966) ;  /* 0x000000e000000947 */ /* 0x000fea0003800000 */
[----:B---3--:R-:W-:-:S13]  /*2100*/  ISETP.GE.AND P0, PT, R154, c[0x0][0x220], PT ;  /* 0x000088009a007a0c */ /* 0x008fda0003f06270 */
        /* <DEDUP_REMOVED lines=13> */
.L_x_1966:
[----:B---3--:R-:W-:Y:S05]  /*21e0*/  BSYNC B0 ;  /* 0x0000000000007941 */ /* 0x008fea0003800000 */
.L_x_1965:
        /* <DEDUP_REMOVED lines=10> */
[----:B------:R-:W-:Y:S02]  /*2290*/  IMAD R4, R2, c[0x0][0x190], RZ ;  /* 0x0000640002047a24 */ /* 0x000fe400078e02ff */
        /* <DEDUP_REMOVED lines=10> */
.L_x_1968:
[----:B------:R-:W-:Y:S05]  /*2340*/  BSYNC B0 ;  /* 0x0000000000007941 */ /* 0x000fea0003800000 */
.L_x_1967:
        /* <DEDUP_REMOVED lines=21> */
.L_x_1970:
[----:B------:R-:W-:Y:S05]  /*24a0*/  BSYNC B0 ;  /* 0x0000000000007941 */ /* 0x000fea0003800000 */
.L_x_1969:
        /* <DEDUP_REMOVED lines=21> */
.L_x_1972:
[----:B------:R-:W-:Y:S05]  /*2600*/  BSYNC B0 ;  /* 0x0000000000007941 */ /* 0x000fea0003800000 */
.L_x_1971:
        /* <DEDUP_REMOVED lines=21> */
.L_x_1974:
[----:B------:R-:W-:Y:S05]  /*2760*/  BSYNC B0 ;  /* 0x0000000000007941 */ /* 0x000fea0003800000 */
.L_x_1973:
        /* <DEDUP_REMOVED lines=21> */
.L_x_1976:
[----:B------:R-:W-:Y:S05]  /*28c0*/  BSYNC B0 ;  /* 0x0000000000007941 */ /* 0x000fea0003800000 */
.L_x_1975:
        /* <DEDUP_REMOVED lines=21> */
.L_x_1978:
[----:B------:R-:W-:Y:S05]  /*2a20*/  BSYNC B0 ;  /* 0x0000000000007941 */ /* 0x000fea0003800000 */
.L_x_1977:
        /* <DEDUP_REMOVED lines=25> */
.L_x_1980:
[----:B------:R-:W-:Y:S05]  /*2bc0*/  BSYNC B0 ;  /* 0x0000000000007941 */ /* 0x000fea0003800000 */
.L_x_1979:
[C---:B------:R-:W-:Y:S01]  /*2bd0*/  IMAD R0, R13.reuse, c[0x0][0x198], RZ ;  /* 0x000066000d007a24 */ /* 0x040fe200078e02ff */
[----:B------:R-:W-:Y:S01]  /*2be0*/  UIADD3 UR38, UR10, -0x1, URZ ;  /* 0xffffffff0a267890 */ /* 0x000fe2000fffe03f */
[----:B----4-:R-:W-:Y:S01]  /*2bf0*/  IMAD.WIDE.U32 R4, R12, c[0x0][0x198], R154 ;  /* 0x000066000c047a25 */ /* 0x010fe200078e009a */
[----:B------:R-:W-:Y:S01]  /*2c00*/  LOP3.LUT R7, R22, 0xfffffff8, RZ, 0xc0, !PT ;  /* 0xfffffff816077812 */ /* 0x000fe200078ec0ff */
[----:B------:R-:W-:Y:S01]  /*2c10*/  BSSY B0, `(.L_x_1981) ;  /* 0x000002e000007945 */ /* 0x000fe20003800000 */
[----:B------:R-:W-:Y:S01]  /*2c20*/  UIMAD UR13, UR38, -0x40, UR12 ;  /* 0xffffffc0260d78a4 */ /* 0x000fe2000f8e020c */
[----:B------:R-:W-:Y:S01]  /*2c30*/  IMAD R0, R12, c[0x0][0x19c], R0 ;  /* 0x000067000c007a24 */ /* 0x000fe200078e0200 */
[----:B------:R-:W-:Y:S01]  /*2c40*/  IADD3 R4, P0, R4, UR26, RZ ;  /* 0x0000001a04047c10 */ /* 0x000fe2000ff1e0ff */
[----:B------:R-:W-:Y:S01]  /*2c50*/  IMAD R6, R13, c[0x0][0x1a0], RZ ;  /* 0x000068000d067a24 */ /* 0x000fe200078e02ff */
[----:B------:R-:W-:Y:S01]  /*2c60*/  IADD3 R15, R15, -R7, RZ ;  /* 0x800000070f0f7210 */ /* 0x000fe20007ffe0ff */
[----:B------:R-:W-:Y:S01]  /*2c70*/  IMAD.WIDE.U32 R2, R12, c[0x0][0x1a0], R154 ;  /* 0x000068000c027a25 */ /* 0x000fe200078e009a */
[----:B------:R-:W-:Y:S01]  /*2c80*/  IADD3.X R5, R5, UR16, R0, P0, !PT ;  /* 0x0000001005057c10 */ /* 0x000fe200087fe400 */
[----:B------:R-:W-:-:S02]  /*2c90*/  USHF.R.S32.HI UR27, URZ, 0x1f, UR38 ;  /* 0x0000001f3f1b7899 */ /* 0x000fc40008011426 */
[----:B------:R-:W-:Y:S01]  /*2ca0*/  IMAD R0, R12, c[0x0][0x1a4], R6 ;  /* 0x000069000c007a24 */ /* 0x000fe200078e0206 */
[----:B------:R-:W-:Y:S01]  /*2cb0*/  IADD3 R2, P0, R2, UR28, RZ ;  /* 0x0000001c02027c10 */ /* 0x000fe2000ff1e0ff */
[C---:B------:R-:W-:Y:S01]  /*2cc0*/  IMAD R6, R19.reuse, c[0x0][0x1b0], RZ ;  /* 0x00006c0013067a24 */ /* 0x040fe200078e02ff */
[----:B------:R-:W-:Y:S01]  /*2cd0*/  UIMAD UR5, UR23, UR38, URZ ;  /* 0x00000026170572a4 */ /* 0x000fe2000f8e023f */
[----:B------:R-:W-:Y:S01]  /*2ce0*/  IMAD R8, R19, c[0x0][0x1b8], RZ ;  /* 0x00006e0013087a24 */ /* 0x000fe200078e02ff */
[----:B------:R-:W-:Y:S01]  /*2cf0*/  IADD3.X R3, R3, UR17, R0, P0, !PT ;  /* 0x0000001103037c10 */ /* 0x000fe200087fe400 */
[C---:B------:R-:W-:Y:S01]  /*2d00*/  IMAD R0, R14.reuse, c[0x0][0x1b4], R6 ;  /* 0x00006d000e007a24 */ /* 0x040fe200078e0206 */
[----:B------:R-:W-:Y:S01]  /*2d10*/  R2P PR, R15, 0x6 ;  /* 0x000000060f007804 */ /* 0x000fe20000000000 */
[----:B------:R-:W-:Y:S01]  /*2d20*/  IMAD.WIDE.U32 R10, R14, c[0x0][0x1b0], R4 ;  /* 0x00006c000e0a7a25 */ /* 0x000fe200078e0004 */
[----:B------:R-:W-:Y:S01]  /*2d30*/  ISETP.GE.AND P0, PT, R12, UR13, PT ;  /* 0x0000000d0c007c0c */ /* 0x000fe2000bf06270 */
[----:B------:R-:W-:-:S02]  /*2d40*/  UIMAD UR5, UR27, UR24, UR5 ;  /* 0x000000181b0572a4 */ /* 0x000fc4000f8e0205 */
[C---:B------:R-:W-:Y:S01]  /*2d50*/  IMAD R8, R14.reuse, c[0x0][0x1bc], R8 ;  /* 0x00006f000e087a24 */ /* 0x040fe200078e0208 */
[----:B------:R-:W-:Y:S01]  /*2d60*/  IADD3 R153, R11, R0, RZ ;  /* 0x000000000b997210 */ /* 0x000fe20007ffe0ff */
[----:B------:R-:W-:Y:S01]  /*2d70*/  IMAD.WIDE.U32 R26, R14, c[0x0][0x1b8], R2 ;  /* 0x00006e000e1a7a25 */ /* 0x000fe200078e0002 */
[----:B------:R-:W-:Y:S01]  /*2d80*/  MOV R152, R10 ;  /* 0x0000000a00987202 */ /* 0x000fe20000000f00 */
[----:B------:R4:W-:Y:S01]  /*2d90*/  STL.64 [R1+0x158], R10 ;  /* 0x0001580a01007387 */ /* 0x0009e20000100a00 */
[----:B------:R-:W-:Y:S01]  /*2da0*/  MOV R3, 0x10 ;  /* 0x0000001000037802 */ /* 0x000fe20000000f00 */
[----:B------:R-:W-:Y:S01]  /*2db0*/  IMAD.U32 R150, RZ, RZ, UR24 ;  /* 0x00000018ff967e24 */ /* 0x000fe2000f8e00ff */
[----:B------:R-:W-:Y:S01]  /*2dc0*/  IADD3 R29, R27, R8, RZ ;  /* 0x000000081b1d7210 */ /* 0x000fe20007ffe0ff */
[----:B------:R4:W-:Y:S01]  /*2dd0*/  STL.64 [R1+0xf8], R26 ;  /* 0x0000f81a01007387 */ /* 0x0009e20000100a00 */
[----:B------:R-:W-:Y:S01]  /*2de0*/  IMAD.MOV.U32 R25, RZ, RZ, 0x20 ;  /* 0x00000020ff197424 */ /* 0x000fe200078e00ff */
[----:B------:R-:W-:Y:S01]  /*2df0*/  SEL R3, R3, 0xfffffff0, !P1 ;  /* 0xfffffff003037807 */ /* 0x000fe20004800000 */
[----:B------:R-:W-:Y:S01]  /*2e00*/  IMAD.WIDE.U32 R6, R150, UR38, R152 ;  /* 0x0000002696067c25 */ /* 0x000fe2000f8e0098 */
[----:B------:R4:W-:Y:S02]  /*2e10*/  STL.64 [R1+0x150], R152 ;  /* 0x0001509801007387 */ /* 0x0009e40000100a00 */
[----:B------:R-:W-:-:S02]  /*2e20*/  SEL R4, R25, 0xffffffe0, !P2 ;  /* 0xffffffe019047807 */ /* 0x000fc40005000000 */
[----:B------:R4:W-:Y:S01]  /*2e30*/  STL [R1+0xd4], R29 ;  /* 0x0000d41d01007387 */ /* 0x0009e20000100800 */
[----:B------:R-:W-:Y:S01]  /*2e40*/  IADD3 R9, R7, UR5, RZ ;  /* 0x0000000507097c10 */ /* 0x000fe2000fffe0ff */
        /* <DEDUP_REMOVED lines=10> */
.L_x_1982:
[----:B------:R-:W-:Y:S05]  /*2ef0*/  BSYNC B0 ;  /* 0x0000000000007941 */ /* 0x000fea0003800000 */
.L_x_1981:
        /* <DEDUP_REMOVED lines=11> */
[----:B----4-:R-:W-:-:S04]  /*2fb0*/  LEA R10, P0, R0, c[0x0][0x168], 0x1 ;  /* 0x00005a00000a7a11 */ /* 0x010fc800078008ff */
[----:B------:R-:W-:-:S05]  /*2fc0*/  LEA.HI.X R11, R0, c[0x0][0x16c], R2, 0x1, P0 ;  /* 0x00005b00000b7a11 */ /* 0x000fca00000f0c02 */
[----:B------:R-:W-:Y:S01]  /*2fd0*/  @!PT LDS RZ, [RZ] ;  /* 0x00000000fffff984 */ /* 0x000fe20000000800 */
[----:B------:R-:W-:Y:S01]  /*2fe0*/  @!PT LDS RZ, [RZ] ;  /* 0x00000000fffff984 */ /* 0x000fe20000000800 */
[----:B------:R-:W-:Y:S01]  /*2ff0*/  @!PT LDS RZ, [RZ] ;  /* 0x00000000fffff984 */ /* 0x000fe20000000800 */
[----:B------:R4:W-:Y:S04]  /*3000*/  LDGSTS.E.BYPASS.LTC128B.128 [R195+0x4800], [R10.64] ;  /* 0x048000000ac37fae */ /* 0x0009e8000b901d62 */
.L_x_1984:
[----:B------:R-:W-:Y:S05]  /*3010*/  BSYNC B0 ;  /* 0x0000000000007941 */ /* 0x000fea0003800000 */
.L_x_1983:
[----:B------:R-:W-:Y:S01]  /*3020*/  ISETP.GE.AND P0, PT, R17, UR13, PT ;  /* 0x0000000d11007c0c */ /* 0x000fe2000bf06270 */
[----:B------:R-:W-:-:S12]  /*3030*/  BSSY B0, `(.L_x_1985) ;  /* 0x000000f000007945 */ /* 0x000fd80003800000 */
        /* <DEDUP_REMOVED lines=14> */
.L_x_1986:
[----:B------:R-:W-:Y:S05]  /*3120*/  BSYNC B0 ;  /* 0x0000000000007941 */ /* 0x000fea0003800000 */
.L_x_1985:
        /* <DEDUP_REMOVED lines=18> */
.L_x_1988:
[----:B------:R-:W-:Y:S05]  /*3250*/  BSYNC B0 ;  /* 0x0000000000007941 */ /* 0x000fea0003800000 */
.L_x_1987:
[----:B------:R-:W-:Y:S01]  /*3260*/  ULDC.64 UR4, c[0x0][0x318] ;  /* 0x0000c60000047ab9 */ /* 0x000fe20000000a00 */
[----:B------:R-:W0:Y:S01]  /*3270*/  LDGDEPBAR ;  /* 0x00000000000079af */ /* 0x000e220000000000 */
[----:B------:R-:W-:Y:S01]  /*3280*/  UISETP.NE.U32.AND UP1, UPT, URZ, UR4, UPT ;  /* 0x000000043f00728c */ /* 0x000fe2000bf25070 */
[----:B----4-:R-:W-:Y:S02]  /*3290*/  IMAD.MOV.U32 R10, RZ, RZ, R28 ;  /* 0x000000ffff0a7224 */ /* 0x010fe400078e001c */
        /* <DEDUP_REMOVED lines=16> */
[----:B-1----:R-:W-:-:S05]  /*33a0*/  MOV R6, UR16 ;  /* 0x0000001000067c02 */ /* 0x002fca0008000f00 */
[----:B------:R-:W-:Y:S01]  /*33b0*/  IMAD.U32 R7, RZ, RZ, UR17 ;  /* 0x00000011ff077e24 */ /* 0x000fe2000f8e00ff */
[----:B------:R-:W1:Y:S01]  /*33c0*/  @P0 MUFU.RCP R2, c[0x0][0x238] ;  /* 0x00008e0000020b08 */ /* 0x000e620000001000 */
[----:B------:R-:W-:Y:S01]  /*33d0*/  ISETP.GE.AND P1, PT, R12, UR13, PT ;  /* 0x0000000d0c007c0c */ /* 0x000fe2000bf26270 */
[----:B------:R-:W-:Y:S01]  /*33e0*/  IMAD.MOV.U32 R10, RZ, RZ, R26 ;  /* 0x000000ffff0a7224 */ /* 0x000fe200078e001a */
[----:B------:R-:W-:Y:S01]  /*33f0*/  ULDC.64 UR16, c[0x0][0x1a0] ;  /* 0x0000680000107ab9 */ /* 0x000fe20000000a00 */
[----:B------:R4:W1:Y:S01]  /*3400*/  @P0 LDG.E R0, [R6.64] ;  /* 0x0000002206000981 */ /* 0x000862000c1e1900 */
[----:B------:R-:W-:Y:S01]  /*3410*/  USHF.L.U64.HI UR14, UR16, UR14, UR17 ;  /* 0x0000000e100e7299 */ /* 0x000fe20008010211 */
[----:B------:R-:W-:Y:S01]  /*3420*/  SHF.L.U32 R23, R23, 0x1, RZ ;  /* 0x0000000117177819 */ /* 0x000fe200000006ff */
[----:B------:R-:W-:Y:S01]  /*3430*/  USHF.L.U32 UR15, UR16, 0x6, URZ ;  /* 0x00000006100f7899 */ /* 0x000fe2000800063f */
[----:B------:R-:W-:Y:S01]  /*3440*/  BAR.SYNC.DEFER_BLOCKING 0x0 ;  /* 0x0000000000007b1d */ /* 0x000fe20000010000 */
[----:B------:R-:W-:Y:S01]  /*3450*/  UIMAD UR5, UR14, UR38, URZ ;  /* 0x000000260e0572a4 */ /* 0x000fe2000f8e023f */
[----:B------:R-:W-:Y:S01]  /*3460*/  LOP3.LUT R164, R23, 0x6, RZ, 0xc0, !PT ;  /* 0x0000000617a47812 */ /* 0x000fe200078ec0ff */
[----:B------:R-:W-:-:S02]  /*3470*/  UIADD3 UR8, UR36, -0x4ab325aa, URZ ;  /* 0xb54cda5624087890 */ /* 0x000fc4000fffe03f */
[----:B------:R-:W-:Y:S01]  /*3480*/  UIMAD UR5, UR27, UR15, UR5 ;  /* 0x0000000f1b0572a4 */ /* 0x000fe2000f8e0205 */
[----:B------:R2:W-:Y:S01]  /*3490*/  STL.64 [R1+0xd0], R10 ;  /* 0x0000d00a01007387 */ /* 0x0005e20000100a00 */
[----:B------:R-:W-:Y:S01]  /*34a0*/  UIADD3 UR7, UR37, 0x646e171e, URZ ;  /* 0x646e171e25077890 */ /* 0x000fe2000fffe03f */
[----:B------:R-:W-:Y:S01]  /*34b0*/  BSSY B0, `(.L_x_1989) ;  /* 0x0000018000007945 */ /* 0x000fe20003800000 */
[----:B----4-:R-:W-:Y:S01]  /*34c0*/  IMAD.U32 R6, RZ, RZ, UR38 ;  /* 0x00000026ff067e24 */ /* 0x010fe2000f8e00ff */
[----:B------:R2:W-:Y:S03]  /*34d0*/  @P1 STS.128 [R195+0x6000], RZ ;  /* 0x006000ffc3001388 */ /* 0x0005e60000000c00 */
[----:B------:R-:W-:-:S05]  /*34e0*/  IMAD.WIDE.U32 R6, R6, UR15, R10 ;  /* 0x0000000f06067c25 */ /* 0x000fca000f8e000a */
[----:B------:R-:W-:Y:S01]  /*34f0*/  IADD3 R9, R7, UR5, RZ ;  /* 0x0000000507097c10 */ /* 0x000fe2000fffe0ff */
[----:B-1----:R-:W-:Y:S01]  /*3500*/  @P0 FMUL.FTZ R0, R0, R2 ;  /* 0x0000000200000220 */ /* 0x002fe20000410000 */
[----:B------:R-:W-:Y:S01]  /*3510*/  LEA R2, R20, UR20, 0x4 ;  /* 0x0000001414027c11 */ /* 0x000fe2000f8e20ff */
[----:B------:R-:W-:Y:S02]  /*3520*/  UMOV UR20, URZ ;  /* 0x0000003f00147c82 */ /* 0x000fe40008000000 */
[----:B------:R1:W4:Y:S01]  /*3530*/  @P0 R2UR UR4, R0 ;  /* 0x00000000000403c2 */ /* 0x00032200000e0000 */
[----:B------:R-:W-:Y:S02]  /*3540*/  IADD3 R64, R64, R2, RZ ;  /* 0x0000000240407210 */ /* 0x000fe40007ffe0ff */
[----:B-1----:R-:W-:Y:S01]  /*3550*/  MOV R0, UR19 ;  /* 0x0000001300007c02 */ /* 0x002fe20008000f00 */
[----:B----4-:R-:W-:-:S04]  /*3560*/  @UP1 UMOV UR20, UR4 ;  /* 0x0000000400141c82 */ /* 0x010fc80008000000 */
[----:B------:R-:W-:-:S05]  /*3570*/  IMAD R165, R0, 0x8, R20 ;  /* 0x0000000800a57824 */ /* 0x000fca00078e0214 */
[----:B------:R2:W-:Y:S01]  /*3580*/  STL [R1+0xa4], R165 ;  /* 0x0000a4a501007387 */ /* 0x0005e20000100800 */
        /* <DEDUP_REMOVED lines=10> */
.L_x_1990:
[----:B------:R-:W-:Y:S05]  /*3630*/  BSYNC B0 ;  /* 0x0000000000007941 */ /* 0x000fea0003800000 */
.L_x_1989:
        /* <DEDUP_REMOVED lines=12> */
[----:B--2---:R-:W-:-:S04]  /*3700*/  LEA R10, P0, R0, c[0x0][0x170], 0x1 ;  /* 0x00005c00000a7a11 */ /* 0x004fc800078008ff */
[----:B------:R-:W-:-:S05]  /*3710*/  LEA.HI.X R11, R0, c[0x0][0x174], R2, 0x1, P0 ;  /* 0x00005d00000b7a11 */ /* 0x000fca00000f0c02 */
[----:B------:R-:W-:Y:S01]  /*3720*/  @!PT LDS RZ, [RZ] ;  /* 0x00000000fffff984 */ /* 0x000fe20000000800 */
[----:B------:R-:W-:Y:S01]  /*3730*/  @!PT LDS RZ, [RZ] ;  /* 0x00000000fffff984 */ /* 0x000fe20000000800 */
[----:B------:R-:W-:Y:S01]  /*3740*/  @!PT LDS RZ, [RZ] ;  /* 0x00000000fffff984 */ /* 0x000fe20000000800 */
[----:B------:R2:W-:Y:S04]  /*3750*/  LDGSTS.E.BYPASS.LTC128B.128 [R195+0x6800], [R10.64] ;  /* 0x068000000ac37fae */ /* 0x0005e8000b901d62 */
.L_x_1992:
[----:B------:R-:W-:Y:S05]  /*3760*/  BSYNC B0 ;  /* 0x0000000000007941 */ /* 0x000fea0003800000 */
.L_x_1991:
        /* <DEDUP_REMOVED lines=17> */
.L_x_1994:
[----:B------:R-:W-:Y:S05]  /*3880*/  BSYNC B0 ;  /* 0x0000000000007941 */ /* 0x000fea0003800000 */
.L_x_1993:
[----:B------:R-:W-:Y:S01]  /*3890*/  ISETP.GE.AND P0, PT, R16, UR13, PT ;  /* 0x0000000d10007c0c */ /* 0x000fe2000bf06270 */
[----:B------:R-:W-:Y:S01]  /*38a0*/  UIADD3 UR4, UR12, 0x1, -UR21 ;  /* 0x000000010c047890 */ /* 0x000fe2000fffe815 */
[----:B------:R-:W-:Y:S01]  /*38b0*/  IMAD.SHL.U32 R0, R22, 0x40, RZ ;  /* 0x0000004016007824 */ /* 0x000fe200078e00ff */
[----:B------:R-:W-:Y:S01]  /*38c0*/  ULDC UR5, c[0x0][0x2e8] ;  /* 0x0000ba0000057ab9 */ /* 0x000fe20000000800 */
[----:B------:R-:W-:Y:S01]  /*38d0*/  BSSY B0, `(.L_x_1995) ;  /* 0x0000014000007945 */ /* 0x000fe20003800000 */
[----:B------:R-:W-:Y:S02]  /*38e0*/  UIADD3 UR5, UR4, UR5, URZ ;  /* 0x0000000504057290 */ /* 0x000fe4000fffe03f */
[----:B------:R-:W-:-:S06]  /*38f0*/  LOP3.LUT R67, R0, 0xfffffe00, RZ, 0xc0, !PT ;  /* 0xfffffe0000437812 */ /* 0x000fcc00078ec0ff */
        /* <DEDUP_REMOVED lines=17> */
.L_x_1996:
[----:B------:R-:W-:Y:S05]  /*3a10*/  BSYNC B0 ;  /* 0x0000000000007941 */ /* 0x000fea0003800000 */
.L_x_1995:
[----:B-1----:R-:W-:Y:S01]  /*3a20*/  SHF.R.S32.HI R7, RZ, 0x4, R21 ;  /* 0x00000004ff077819 */ /* 0x002fe20000011415 */
[C---:B------:R-:W-:Y:S01]  /*3a30*/  IMAD.SHL.U32 R5, R24.reuse, 0x40, RZ ;  /* 0x0000004018057824 */ /* 0x040fe200078e00ff */
[----:B------:R-:W-:Y:S01]  /*3a40*/  R2P PR, R24, 0x6 ;  /* 0x0000000618007804 */ /* 0x000fe20000000000 */
[----:B------:R-:W-:Y:S01]  /*3a50*/  IMAD.SHL.U32 R2, R15, 0x40, RZ ;  /* 0x000000400f027824 */ /* 0x000fe200078e00ff */
[----:B------:R-:W-:Y:S01]  /*3a60*/  LEA.HI R0, R21, R7, RZ, 0x1 ;  /* 0x0000000715007211 */ /* 0x000fe200078f08ff */
[----:B------:R-:W-:Y:S01]  /*3a70*/  IMAD.SHL.U32 R12, R12, 0x8, RZ ;  /* 0x000000080c0c7824 */ /* 0x000fe200078e00ff */
[----:B------:R-:W0:Y:S01]  /*3a80*/  LDGDEPBAR ;  /* 0x00000000000079af */ /* 0x000e220000000000 */
[----:B------:R-:W-:Y:S01]  /*3a90*/  UISETP.GT.AND UP0, UPT, UR38, UR9, UPT ;  /* 0x000000092600728c */ /* 0x000fe2000bf04270 */
[----:B------:R-:W-:Y:S01]  /*3aa0*/  LOP3.LUT R0, R0, 0xfffffffe, RZ, 0xc0, !PT ;  /* 0xfffffffe00007812 */ /* 0x000fe200078ec0ff */
[----:B------:R-:W-:Y:S01]  /*3ab0*/  UIADD3 UR4, UR12, -UR21, URZ ;  /* 0x800000150c047290 */ /* 0x000fe2000fffe03f */
[----:B------:R-:W-:-:S02]  /*3ac0*/  LOP3.LUT R2, R2, 0x1c0, RZ, 0xc0, !PT ;  /* 0x000001c002027812 */ /* 0x000fc400078ec0ff */
[----:B------:R-:W-:Y:S01]  /*3ad0*/  LOP3.LUT R183, R183, 0xfffffff7, RZ, 0xc0, !PT ;  /* 0xfffffff7b7b77812 */ /* 0x000fe200078ec0ff */
[----:B------:R-:W-:Y:S01]  /*3ae0*/  IMAD.IADD R7, R7, 0x1, -R0 ;  /* 0x0000000107077824 */ /* 0x000fe200078e0a00 */
[----:B------:R-:W-:Y:S02]  /*3af0*/  LOP3.LUT R0, R5, 0x1c0, RZ, 0xc0, !PT ;  /* 0x000001c005007812 */ /* 0x000fe400078ec0ff */
[----:B------:R-:W-:Y:S01]  /*3b00*/  PLOP3.LUT P0, PT, PT, PT, UP0, 0x80, 0x0 ;  /* 0x000000000000781c */ /* 0x000fe20003f0f008 */
[----:B------:R-:W-:Y:S01]  /*3b10*/  IMAD.SHL.U32 R5, R7, 0x8, RZ ;  /* 0x0000000807057824 */ /* 0x000fe200078e00ff */
[----:B------:R-:W-:Y:S02]  /*3b20*/  LOP3.LUT R12, R0, 0x8, R12, 0xf8, !PT ;  /* 0x00000008000c7812 */ /* 0x000fe400078ef80c */
[----:B------:R-:W-:Y:S02]  /*3b30*/  SHF.R.U32.HI R0, RZ, 0x3, R0 ;  /* 0x00000003ff007819 */ /* 0x000fe40000011600 */
[----:B------:R-:W-:-:S02]  /*3b40*/  LOP3.LUT R6, R2, 0x8, R5, 0xf8, !PT ;  /* 0x0000000802067812 */ /* 0x000fc400078ef805 */
[----:B------:R-:W-:Y:S01]  /*3b50*/  SHF.R.U32.HI R5, RZ, 0x3, R2 ;  /* 0x00000003ff057819 */ /* 0x000fe20000011602 */
[----:B------:R-:W-:Y:S01]  /*3b60*/  IMAD R2, R20, 0x400, R67 ;  /* 0x0000040014027824 */ /* 0x000fe200078e0243 */
[----:B------:R-:W-:Y:S02]  /*3b70*/  LOP3.LUT R0, R12, R0, RZ, 0x3c, !PT ;  /* 0x000000000c007212 */ /* 0x000fe400078e3cff */
[----:B------:R-:W-:Y:S02]  /*3b80*/  LOP3.LUT R66, R6, R5, RZ, 0x3c, !PT ;  /* 0x0000000506427212 */ /* 0x000fe400078e3cff */
[C---:B------:R-:W-:Y:S01]  /*3b90*/  IADD3 R5, R64.reuse, 0x8, RZ ;  /* 0x0000000840057810 */ /* 0x040fe20007ffe0ff */
[----:B------:R-:W-:Y:S01]  /*3ba0*/  IMAD R0, R7, 0x200, R0 ;  /* 0x0000020007007824 */ /* 0x000fe200078e0200 */
[----:B------:R-:W-:Y:S01]  /*3bb0*/  IADD3 R6, R64, UR5, RZ ;  /* 0x0000000540067c10 */ /* 0x000fe2000fffe0ff */
[----:B------:R-:W-:Y:S01]  /*3bc0*/  IMAD.IADD R2, R66, 0x1, R2 ;  /* 0x0000000142027824 */ /* 0x000fe200078e0202 */
[----:B------:R-:W-:Y:S01]  /*3bd0*/  IADD3 R186, R5, UR4, RZ ;  /* 0x0000000405ba7c10 */ /* 0x000fe2000fffe0ff */
[----:B------:R-:W-:Y:S01]  /*3be0*/  IMAD.SHL.U32 R168, R0, 0x2, RZ ;  /* 0x0000000200a87824 */ /* 0x000fe200078e00ff */
[----:B------:R-:W-:Y:S01]  /*3bf0*/  SEL R0, R25, 0xffffffe0, !P1 ;  /* 0xffffffe019007807 */ /* 0x000fe20004800000 */
[----:B------:R-:W-:Y:S01]  /*3c00*/  IMAD.SHL.U32 R175, R2, 0x2, RZ ;  /* 0x0000000202af7824 */ /* 0x000fe200078e00ff */
[----:B------:R-:W-:-:S02]  /*3c10*/  IADD3 R7, R5, UR5, RZ ;  /* 0x0000000505077c10 */ /* 0x000fc4000fffe0ff */
[----:B------:R-:W-:Y:S01]  /*3c20*/  LDSM.16.M88.4 R36, [R168+0x4800] ;  /* 0x00480000a824783b */ /* 0x000fe20000000200 */
[C---:B------:R-:W-:Y:S01]  /*3c30*/  IMAD.IADD R174, R168.reuse, 0x1, R0 ;  /* 0x00000001a8ae7824 */ /* 0x040fe200078e0200 */
[C---:B------:R-:W-:Y:S01]  /*3c40*/  IADD3 R2, R168.reuse, 0x4000, RZ ;  /* 0x00004000a8027810 */ /* 0x040fe20007ffe0ff */
[C-C-:B------:R-:W-:Y:S01]  /*3c50*/  IMAD R178, R3.reuse, 0x2, R175.reuse ;  /* 0x0000000203b27824 */ /* 0x140fe200078e02af */
[----:B------:R-:W1:Y:S01]  /*3c60*/  LDSM.16.M88.4 R16, [R175] ;  /* 0x00000000af10783b */ /* 0x000e620000000200 */
[----:B------:R-:W-:Y:S01]  /*3c70*/  IADD3 R179, R168, 0x4040, RZ ;  /* 0x00004040a8b37810 */ /* 0x000fe20007ffe0ff */
[----:B------:R-:W-:Y:S01]  /*3c80*/  IMAD R176, R4, 0x2, R175 ;  /* 0x0000000204b07824 */ /* 0x000fe200078e02af */
[----:B------:R-:W-:Y:S01]  /*3c90*/  @P2 IADD3 R179, R2, -0x40, RZ ;  /* 0xffffffc002b32810 */ /* 0x000fe20007ffe0ff */
[----:B------:R-:W5:Y:S01]  /*3ca0*/  LDSM.16.M88.4 R12, [R175+0x2000] ;  /* 0x00200000af0c783b */ /* 0x000f620000000200 */
[C---:B------:R-:W-:Y:S01]  /*3cb0*/  IADD3 R2, R64.reuse, 0x40, RZ ;  /* 0x0000004040027810 */ /* 0x040fe20007ffe0ff */
[----:B------:R-:W-:Y:S01]  /*3cc0*/  IMAD R177, R3, 0x2, R176 ;  /* 0x0000000203b17824 */ /* 0x000fe200078e02b0 */
[----:B------:R-:W-:Y:S01]  /*3cd0*/  IADD3 R184, R64, UR4, RZ ;  /* 0x0000000440b87c10 */ /* 0x000fe2000fffe0ff */
[----:B------:R-:W2:Y:S01]  /*3ce0*/  LDSM.16.M88.4 R32, [R168+0x5000] ;  /* 0x00500000a820783b */ /* 0x000ea20000000200 */
[----:B------:R-:W-:Y:S01]  /*3cf0*/  IMAD.IADD R173, R0, 0x1, R179 ;  /* 0x0000000100ad7824 */ /* 0x000fe200078e02b3 */
[----:B------:R-:W-:-:S02]  /*3d00*/  IADD3 R0, R64, 0x48, RZ ;  /* 0x0000004840007810 */ /* 0x000fc40007ffe0ff */
[----:B------:R-:W3:Y:S01]  /*3d10*/  LDSM.16.M88.4 R20, [R168+0x4000] ;  /* 0x00400000a814783b */ /* 0x000ee20000000200 */
[C---:B------:R-:W-:Y:S02]  /*3d20*/  IADD3 R185, R2.reuse, UR4, RZ ;  /* 0x0000000402b97c10 */ /* 0x040fe4000fffe0ff */
[----:B------:R-:W-:Y:S01]  /*3d30*/  IADD3 R2, R2, UR5, RZ ;  /* 0x0000000502027c10 */ /* 0x000fe2000fffe0ff */
[----:B------:R-:W4:Y:S01]  /*3d40*/  LDSM.16.M88.4 R28, [R168+0x5800] ;  /* 0x00580000a81c783b */ /* 0x000f220000000200 */
[C---:B------:R-:W-:Y:S02]  /*3d50*/  IADD3 R5, R0.reuse, UR5, RZ ;  /* 0x0000000500057c10 */ /* 0x040fe4000fffe0ff */
[----:B------:R-:W-:Y:S01]  /*3d60*/  IADD3 R187, R0, UR4, RZ ;  /* 0x0000000400bb7c10 */ /* 0x000fe2000fffe0ff */
[----:B--2---:R-:W-:Y:S01]  /*3d70*/  LDSM.16.M88.4 R8, [R178+0x2000] ;  /* 0x00200000b208783b */ /* 0x004fe20000000200 */
[----:B------:R-:W-:Y:S02]  /*3d80*/  IMNMX R196, R6, UR12, PT ;  /* 0x0000000c06c47c17 */ /* 0x000fe4000b800200 */
[----:B------:R-:W-:Y:S01]  /*3d90*/  IMNMX R193, R2, UR12, PT ;  /* 0x0000000c02c17c17 */ /* 0x000fe2000b800200 */
[----:B------:R-:W2:Y:S01]  /*3da0*/  LDSM.16.M88.4 R52, [R174+0x5000] ;  /* 0x00500000ae34783b */ /* 0x000ea20000000200 */
[----:B------:R-:W-:-:S02]  /*3db0*/  IMNMX R192, R5, UR12, PT ;  /* 0x0000000c05c07c17 */ /* 0x000fc4000b800200 */
[----:B------:R-:W-:Y:S01]  /*3dc0*/  IADD3 R0, R184, -c[0x0][0x2e4], RZ ;  /* 0x8000b900b8007a10 */ /* 0x000fe20007ffe0ff */
[----:B------:R-:W2:Y:S01]  /*3dd0*/  LDSM.16.M88.4 R40, [R174+0x4800] ;  /* 0x00480000ae28783b */ /* 0x000ea20000000200 */
[----:B------:R-:W-:Y:S02]  /*3de0*/  IADD3 R2, R186, -c[0x0][0x2e4], RZ ;  /* 0x8000b900ba027a10 */ /* 0x000fe40007ffe0ff */
[----:B------:R-:W-:Y:S01]  /*3df0*/  IADD3 R5, R185, -c[0x0][0x2e4], RZ ;  /* 0x8000b900b9057a10 */ /* 0x000fe20007ffe0ff */
[----:B------:R-:W2:Y:S01]  /*3e00*/  LDSM.16.M88.4 R24, [R178] ;  /* 0x00000000b218783b */ /* 0x000ea20000000200 */
[----:B------:R-:W-:Y:S02]  /*3e10*/  IADD3 R6, R187, -c[0x0][0x2e4], RZ ;  /* 0x8000b900bb067a10 */ /* 0x000fe40007ffe0ff */
[----:B------:R-:W-:Y:S01]  /*3e20*/  @P0 LOP3.LUT R183, R183, 0x8, RZ, 0xfc, !PT ;  /* 0x00000008b7b70812 */ /* 0x000fe200078efcff */
[----:B------:R-:W2:Y:S01]  /*3e30*/  LDSM.16.M88.4 R60, [R174+0x5800] ;  /* 0x00580000ae3c783b */ /* 0x000ea20000000200 */
[----:B------:R-:W-:-:S02]  /*3e40*/  IMNMX R194, R7, UR12, PT ;  /* 0x0000000c07c27c17 */ /* 0x000fc4000b800200 */
[----:B------:R-:W-:Y:S01]  /*3e50*/  IMNMX R191, RZ, R0, !PT ;  /* 0x00000000ffbf7217 */ /* 0x000fe20007800200 */
[----:B------:R-:W2:Y:S01]  /*3e60*/  LDSM.16.M88.4 R44, [R174+0x4000] ;  /* 0x00400000ae2c783b */ /* 0x000ea20000000200 */
[-C--:B-1----:R-:W-:Y:S01]  /*3e70*/  HMMA.16816.F32 R48, R16, R36.reuse, RZ ;  /* 0x000000241030723c */ /* 0x082fe200000018ff */
[----:B------:R-:W-:Y:S02]  /*3e80*/  IMNMX R190, RZ, R2, !PT ;  /* 0x00000002ffbe7217 */ /* 0x000fe40007800200 */
[----:B------:R-:W-:Y:S02]  /*3e90*/  IMNMX R189, RZ, R5, !PT ;  /* 0x00000005ffbd7217 */ /* 0x000fe40007800200 */
[----:B------:R-:W-:Y:S02]  /*3ea0*/  IMNMX R188, RZ, R6, !PT ;  /* 0x00000006ffbc7217 */ /* 0x000fe40007800200 */
[C---:B------:R-:W-:Y:S01]  /*3eb0*/  IADD3 R182, R179.reuse, 0x800, RZ ;  /* 0x00000800b3b67810 */ /* 0x040fe20007ffe0ff */
[----:B-----5:R-:W-:Y:S01]  /*3ec0*/  HMMA.16816.F32 R84, R12, R36, RZ ;  /* 0x000000240c54723c */ /* 0x020fe200000018ff */
[----:B------:R-:W-:-:S02]  /*3ed0*/  IADD3 R181, R179, 0x1000, RZ ;  /* 0x00001000b3b57810 */ /* 0x000fc40007ffe0ff */
[----:B------:R-:W-:-:S05]  /*3ee0*/  IADD3 R180, R179, 0x1800, RZ ;  /* 0x00001800b3b47810 */ /* 0x000fca0007ffe0ff */
[C---:B------:R-:W-:Y:S08]  /*3ef0*/  HMMA.16816.F32 R80, R12.reuse, R38, RZ ;  /* 0x000000260c50723c */ /* 0x040ff000000018ff */
[----:B------:R-:W-:Y:S08]  /*3f00*/  HMMA.16816.F32 R72, R12, R34, RZ ;  /* 0x000000220c48723c */ /* 0x000ff000000018ff */
[-C--:B---3--:R-:W-:Y:S08]  /*3f10*/  HMMA.16816.F32 R96, R16, R20.reuse, RZ ;  /* 0x000000141060723c */ /* 0x088ff000000018ff */
[C---:B------:R-:W-:Y:S08]  /*3f20*/  HMMA.16816.F32 R92, R12.reuse, R20, RZ ;  /* 0x000000140c5c723c */ /* 0x040ff000000018ff */
[-C--:B------:R-:W-:Y:S08]  /*3f30*/  HMMA.16816.F32 R88, R12, R22.reuse, RZ ;  /* 0x000000160c58723c */ /* 0x080ff000000018ff */
[C---:B------:R-:W-:Y:S08]  /*3f40*/  HMMA.16816.F32 R100, R16.reuse, R22, RZ ;  /* 0x000000161064723c */ /* 0x040ff000000018ff */
[----:B------:R-:W-:Y:S08]  /*3f50*/  HMMA.16816.F32 R36, R16, R38, RZ ;  /* 0x000000261024723c */ /* 0x000ff000000018ff */
[----:B----4-:R-:W-:Y:S08]  /*3f60*/  HMMA.16816.F32 R56, R12, R30, RZ ;  /* 0x0000001e0c38723c */ /* 0x010ff000000018ff */
[----:B------:R-:W-:Y:S08]  /*3f70*/  HMMA.16816.F32 R20, R16, R32, RZ ;  /* 0x000000201014723c */ /* 0x000ff000000018ff */
[C---:B------:R-:W-:Y:S08]  /*3f80*/  HMMA.16816.F32 R68, R12.reuse, R28, RZ ;  /* 0x0000001c0c44723c */ /* 0x040ff000000018ff */
[----:B------:R-:W-:Y:S08]  /*3f90*/  HMMA.16816.F32 R76, R12, R32, RZ ;  /* 0x000000200c4c723c */ /* 0x000ff000000018ff */
[C---:B------:R-:W-:Y:S08]  /*3fa0*/  HMMA.16816.F32 R32, R16.reuse, R34, RZ ;  /* 0x000000221020723c */ /* 0x040ff000000018ff */
[C---:B------:R-:W-:Y:S08]  /*3fb0*/  HMMA.16816.F32 R12, R16.reuse, R28, RZ ;  /* 0x0000001c100c723c */ /* 0x040ff000000018ff */
[----:B------:R-:W-:Y:S01]  /*3fc0*/  HMMA.16816.F32 R28, R16, R30, RZ ;  /* 0x0000001e101c723c */ /* 0x000fe200000018ff */
[----:B------:R-:W-:Y:S07]  /*3fd0*/  LDSM.16.M88.4 R16, [R176+0x2000] ;  /* 0x00200000b010783b */ /* 0x000fee0000000200 */
[C---:B--2---:R-:W-:Y:S08]  /*3fe0*/  HMMA.16816.F32 R132, R8.reuse, R54, R72 ;  /* 0x000000360884723c */ /* 0x044ff00000001848 */
[C---:B------:R-:W-:Y:S08]  /*3ff0*/  HMMA.16816.F32 R104, R8.reuse, R40, R84 ;  /* 0x000000280868723c */ /* 0x040ff00000001854 */
[----:B------:R-:W-:Y:S08]  /*4000*/  HMMA.16816.F32 R140, R8, R42, R80 ;  /* 0x0000002a088c723c */ /* 0x000ff00000001850 */
[C---:B------:R-:W-:Y:S01]  /*4010*/  HMMA.16816.F32 R120, R24.reuse, R40, R48 ;  /* 0x000000281878723c */ /* 0x040fe20000001830 */
[----:B------:R-:W-:Y:S07]  /*4020*/  LDSM.16.M88.4 R48, [R179+0x800] ;  /* 0x00080000b330783b */ /* 0x000fee0000000200 */
[----:B------:R-:W-:Y:S01]  /*4030*/  HMMA.16816.F32 R72, R24, R42, R36 ;  /* 0x0000002a1848723c */ /* 0x000fe20000001824 */
[----:B------:R-:W1:Y:S04]  /*4040*/  LDSM.16.M88.4 R40, [R179+0x1800] ;  /* 0x00180000b328783b */ /* 0x000e680000000200 */
[----:B------:R-:W-:Y:S03]  /*4050*/  LDSM.16.M88.4 R36, [R173] ;  /* 0x00000000ad24783b */ /* 0x000fe60000000200 */
[----:B------:R-:W-:Y:S01]  /*4060*/  HMMA.16816.F32 R80, R8, R62, R56 ;  /* 0x0000003e0850723c */ /* 0x000fe20000001838 */
[----:B------:R-:W2:Y:S07]  /*4070*/  LDSM.16.M88.4 R56, [R179] ;  /* 0x00000000b338783b */ /* 0x000eae0000000200 */
[----:B------:R-:W-:Y:S01]  /*4080*/  HMMA.16816.F32 R124, R24, R52, R20 ;  /* 0x00000034187c723c */ /* 0x000fe20000001814 */
[----:B------:R-:W3:Y:S07]  /*4090*/  LDSM.16.M88.4 R20, [R176] ;  /* 0x00000000b014783b */ /* 0x000eee0000000200 */
[C---:B------:R-:W-:Y:S08]  /*40a0*/  HMMA.16816.F32 R108, R8.reuse, R60, R68 ;  /* 0x0000003c086c723c */ /* 0x040ff00000001844 */
[C---:B------:R-:W-:Y:S08]  /*40b0*/  HMMA.16816.F32 R92, R8.reuse, R44, R92 ;  /* 0x0000002c085c723c */ /* 0x040ff0000000185c */
[----:B------:R-:W-:Y:S08]  /*40c0*/  HMMA.16816.F32 R144, R8, R46, R88 ;  /* 0x0000002e0890723c */ /* 0x000ff00000001858 */
[C---:B------:R-:W-:Y:S08]  /*40d0*/  HMMA.16816.F32 R116, R24.reuse, R44, R96 ;  /* 0x0000002c1874723c */ /* 0x040ff00000001860 */
[----:B------:R-:W-:Y:S01]  /*40e0*/  HMMA.16816.F32 R68, R24, R46, R100 ;  /* 0x0000002e1844723c */ /* 0x000fe20000001864 */
[----:B------:R-:W4:Y:S07]  /*40f0*/  LDSM.16.M88.4 R44, [R179+0x1000] ;  /* 0x00100000b32c783b */ /* 0x000f2e0000000200 */
[----:B------:R-:W-:Y:S01]  /*4100*/  HMMA.16816.F32 R136, R8, R52, R76 ;  /* 0x000000340888723c */ /* 0x000fe2000000184c */
[----:B------:R-:W5:Y:S07]  /*4110*/  LDSM.16.M88.4 R8, [R177+0x2000] ;  /* 0x00200000b108783b */ /* 0x000f6e0000000200 */
[C---:B------:R-:W-:Y:S01]  /*4120*/  HMMA.16816.F32 R128, R24.reuse, R60, R12 ;  /* 0x0000003c1880723c */ /* 0x040fe2000000180c */
[----:B------:R-:W-:Y:S07]  /*4130*/  LDSM.16.M88.4 R12, [R177] ;  /* 0x00000000b10c783b */ /* 0x000fee0000000200 */
[C---:B------:R-:W-:Y:S01]  /*4140*/  HMMA.16816.F32 R76, R24.reuse, R54, R32 ;  /* 0x00000036184c723c */ /* 0x040fe20000001820 */
[----:B------:R-:W3:Y:S07]  /*4150*/  LDSM.16.M88.4 R32, [R173+0x800] ;  /* 0x00080000ad20783b */ /* 0x000eee0000000200 */
[----:B------:R-:W-:Y:S01]  /*4160*/  HMMA.16816.F32 R84, R24, R62, R28 ;  /* 0x0000003e1854723c */ /* 0x000fe2000000181c */
[----:B------:R-:W4:Y:S04]  /*4170*/  LDSM.16.M88.4 R28, [R173+0x1000] ;  /* 0x00100000ad1c783b */ /* 0x000f280000000200 */
[----:B------:R-:W4:Y:S01]  /*4180*/  LDSM.16.M88.4 R24, [R173+0x1800] ;  /* 0x00180000ad18783b */ /* 0x000f220000000200 */
[----:B------:R-:W-:-:S04]  /*4190*/  DEPBAR.LE SB0, 0x0 ;  /* 0x000080000000791a */ /* 0x000fc80000000000 */
[C---:B-1----:R-:W-:Y:S08]  /*41a0*/  HMMA.16816.F32 R88, R16.reuse, R40, R108 ;  /* 0x000000281058723c */ /* 0x042ff0000000186c */
[C---:B--2---:R-:W-:Y:S08]  /*41b0*/  HMMA.16816.F32 R112, R16.reuse, R56, R92 ;  /* 0x000000381070723c */ /* 0x044ff0000000185c */
[----:B------:R-:W-:Y:S08]  /*41c0*/  HMMA.16816.F32 R108, R16, R58, R144 ;  /* 0x0000003a106c723c */ /* 0x000ff00000001890 */
[C---:B---3--:R-:W-:Y:S08]  /*41d0*/  HMMA.16816.F32 R60, R20.reuse, R56, R116 ;  /* 0x00000038143c723c */ /* 0x048ff00000001874 */
[----:B------:R-:W-:Y:S08]  /*41e0*/  HMMA.16816.F32 R68, R20, R58, R68 ;  /* 0x0000003a1444723c */ /* 0x000ff00000001844 */
[C---:B------:R-:W-:Y:S08]  /*41f0*/  HMMA.16816.F32 R104, R16.reuse, R48, R104 ;  /* 0x000000301068723c */ /* 0x040ff00000001868 */
[----:B------:R-:W-:Y:S08]  /*4200*/  HMMA.16816.F32 R100, R16, R50, R140 ;  /* 0x000000321064723c */ /* 0x000ff0000000188c */
[C---:B------:R-:W-:Y:S08]  /*4210*/  HMMA.16816.F32 R56, R20.reuse, R48, R120 ;  /* 0x000000301438723c */ /* 0x040ff00000001878 */
[----:B------:R-:W-:Y:S08]  /*4220*/  HMMA.16816.F32 R52, R20, R50, R72 ;  /* 0x000000321434723c */ /* 0x000ff00000001848 */
[C---:B----4-:R-:W-:Y:S08]  /*4230*/  HMMA.16816.F32 R96, R16.reuse, R44, R136 ;  /* 0x0000002c1060723c */ /* 0x050ff00000001888 */
[C---:B------:R-:W-:Y:S08]  /*4240*/  HMMA.16816.F32 R92, R16.reuse, R46, R132 ;  /* 0x0000002e105c723c */ /* 0x040ff00000001884 */
[----:B------:R-:W-:Y:S08]  /*4250*/  HMMA.16816.F32 R80, R16, R42, R80 ;  /* 0x0000002a1050723c */ /* 0x000ff00000001850 */
[C---:B------:R-:W-:Y:S08]  /*4260*/  HMMA.16816.F32 R48, R20.reuse, R44, R124 ;  /* 0x0000002c1430723c */ /* 0x040ff0000000187c */
[C---:B------:R-:W-:Y:S08]  /*4270*/  HMMA.16816.F32 R44, R20.reuse, R46, R76 ;  /* 0x0000002e142c723c */ /* 0x040ff0000000184c */
[C---:B------:R-:W-:Y:S08]  /*4280*/  HMMA.16816.F32 R16, R20.reuse, R40, R128 ;  /* 0x000000281410723c */ /* 0x040ff00000001880 */
        /* <DEDUP_REMOVED lines=27> */
[----:B------:R-:W-:Y:S01]  /*4440*/  @!P0 IADD3 R0, P4, R6, UR25, RZ ;  /* 0x0000001906008c10 */ /* 0x000fe2000ff9e0ff */
        /* <DEDUP_REMOVED lines=39> */
.L_x_1999:
[----:B------:R-:W-:Y:S05]  /*46c0*/  BSYNC B0 ;  /* 0x0000000000007941 */ /* 0x000fea0003800000 */
.L_x_1998:
[----:B------:R-:W0:Y:S02]  /*46d0*/  LDGDEPBAR ;  /* 0x00000000000079af */ /* 0x000e240000000000 */
.L_x_1997:
[----:B------:R-:W-:Y:S01]  /*46e0*/  IMAD.U32 R2, RZ, RZ, UR38 ;  /* 0x00000026ff027e24 */ /* 0x000fe2000f8e00ff */
[----:B------:R-:W-:Y:S01]  /*46f0*/  LOP3.LUT R78, R151, UR36, RZ, 0x3c, !PT ;  /* 0x00000024974e7c12 */ /* 0x000fe2000f8e3cff */
[----:B------:R-:W-:Y:S01]  /*4700*/  UIADD3 UR28, UR37, -0x4498517b, URZ ;  /* 0xbb67ae85251c7890 */ /* 0x000fe2000fffe03f */
[----:B------:R-:W-:Y:S01]  /*4710*/  IADD3 R79, R165, 0x4, RZ ;  /* 0x00000004a54f7810 */ /* 0x000fe20007ffe0ff */
[----:B------:R-:W-:Y:S01]  /*4720*/  IMAD R2, R2, 0x40, R164 ;  /* 0x0000004002027824 */ /* 0x000fe200078e02a4 */
[----:B------:R-:W-:Y:S01]  /*4730*/  USHF.L.U32 UR4, UR38, 0x1, URZ ;  /* 0x0000000126047899 */ /* 0x000fe2000800063f */
[----:B------:R-:W-:Y:S01]  /*4740*/  STL [R1+0xa8], R78 ;  /* 0x0000a84e01007387 */ /* 0x000fe20000100800 */
[----:B------:R-:W-:Y:S01]  /*4750*/  UIADD3 UR29, UR36, -0x61c88647, URZ ;  /* 0x9e3779b9241d7890 */ /* 0x000fe2000fffe03f */
[----:B------:R-:W-:Y:S01]  /*4760*/  IMAD.IADD R0, R184, 0x1, -R2 ;  /* 0x00000001b8007824 */ /* 0x000fe200078e0a02 */
[C---:B-1----:R-:W-:Y:S01]  /*4770*/  IADD3 R10, R2.reuse, 0x1, RZ ;  /* 0x00000001020a7810 */ /* 0x042fe20007ffe0ff */
[----:B------:R-:W-:Y:S01]  /*4780*/  ULOP3.LUT UR5, UR4, UR37, URZ, 0x3c, !UPT ;  /* 0x0000002504057292 */ /* 0x000fe2000f8e3c3f */
[----:B------:R-:W-:Y:S01]  /*4790*/  IADD3 R16, R2, 0x8, RZ ;  /* 0x0000000802107810 */ /* 0x000fe20007ffe0ff */
[----:B------:R-:W-:Y:S01]  /*47a0*/  UIADD3 UR4, UR4, 0x1, URZ ;  /* 0x0000000104047890 */ /* 0x000fe2000fffe03f */
[----:B------:R-:W-:Y:S01]  /*47b0*/  IABS R0, R0 ;  /* 0x0000000000007213 */ /* 0x000fe20000000000 */
[----:B--2---:R-:W-:Y:S01]  /*47c0*/  IMAD.IADD R6, R184, 0x1, -R10 ;  /* 0x00000001b8067824 */ /* 0x004fe200078e0a0a */
[C---:B------:R-:W-:Y:S01]  /*47d0*/  IADD3 R18, R2.reuse, 0x9, RZ ;  /* 0x0000000902127810 */ /* 0x040fe20007ffe0ff */
[----:B------:R-:W-:Y:S01]  /*47e0*/  ULOP3.LUT UR4, UR4, UR37, URZ, 0x3c, !UPT ;  /* 0x0000002504047292 */ /* 0x000fe2000f8e3c3f */
[----:B------:R-:W-:Y:S01]  /*47f0*/  IADD3 R20, R2, 0x10, RZ ;  /* 0x0000001002147810 */ /* 0x000fe20007ffe0ff */
[----:B------:R-:W-:Y:S01]  /*4800*/  IMAD.MOV.U32 R5, RZ, RZ, R0 ;  /* 0x000000ffff057224 */ /* 0x000fe200078e0000 */
[----:B------:R-:W-:Y:S01]  /*4810*/  IABS R0, R6 ;  /* 0x0000000600007213 */ /* 0x000fe20000000000 */
[----:B------:R-:W-:Y:S01]  /*4820*/  IMAD.IADD R6, R184, 0x1, -R16 ;  /* 0x00000001b8067824 */ /* 0x000fe200078e0a10 */
[C---:B------:R-:W-:Y:S01]  /*4830*/  IADD3 R23, R2.reuse, 0x11, RZ ;  /* 0x0000001102177810 */ /* 0x040fe20007ffe0ff */
[----:B------:R1:W2:Y:S01]  /*4840*/  I2F R15, R5 ;  /* 0x00000005000f7306 */ /* 0x0002a20000201400 */
[C---:B------:R-:W-:Y:S01]  /*4850*/  IADD3 R25, R2.reuse, 0x18, RZ ;  /* 0x0000001802197810 */ /* 0x040fe20007ffe0ff */
[----:B------:R-:W-:Y:S01]  /*4860*/  UIADD3 UR27, UR36, 0x3c6ef372, URZ ;  /* 0x3c6ef372241b7890 */ /* 0x000fe2000fffe03f */
[C---:B------:R-:W-:Y:S01]  /*4870*/  IADD3 R28, R2.reuse, 0x19, RZ ;  /* 0x00000019021c7810 */ /* 0x040fe20007ffe0ff */
[----:B------:R-:W-:Y:S01]  /*4880*/  UIADD3 UR26, UR37, 0x76cf5d0a, URZ ;  /* 0x76cf5d0a251a7890 */ /* 0x000fe2000fffe03f */
[C---:B------:R-:W-:Y:S01]  /*4890*/  IADD3 R30, R2.reuse, 0x20, RZ ;  /* 0x00000020021e7810 */ /* 0x040fe20007ffe0ff */
[----:B------:R-:W-:Y:S01]  /*48a0*/  UIADD3 UR24, UR37, 0x32370b8f, URZ ;  /* 0x32370b8f25187890 */ /* 0x000fe2000fffe03f */
[C---:B------:R-:W-:Y:S01]  /*48b0*/  IADD3 R33, R2.reuse, 0x21, RZ ;  /* 0x0000002102217810 */ /* 0x040fe20007ffe0ff */
[----:B------:R-:W-:Y:S01]  /*48c0*/  UIADD3 UR25, UR36, -0x255992d5, URZ ;  /* 0xdaa66d2b24197890 */ /* 0x000fe2000fffe03f */
[C---:B------:R-:W-:Y:S01]  /*48d0*/  IADD3 R35, R2.reuse, 0x28, RZ ;  /* 0x0000002802237810 */ /* 0x040fe20007ffe0ff */
[----:B------:R-:W-:Y:S01]  /*48e0*/  UIADD3 UR23, UR36, 0x78dde6e4, URZ ;  /* 0x78dde6e424177890 */ /* 0x000fe2000fffe03f */
[C---:B------:R-:W-:Y:S01]  /*48f0*/  IADD3 R34, R2.reuse, 0x29, RZ ;  /* 0x0000002902227810 */ /* 0x040fe20007ffe0ff */
[----:B------:R-:W-:Y:S01]  /*4900*/  UIADD3 UR22, UR37, -0x126145ec, URZ ;  /* 0xed9eba1425167890 */ /* 0x000fe2000fffe03f */
[C---:B------:R-:W-:Y:S01]  /*4910*/  IADD3 R36, R2.reuse, 0x30, RZ ;  /* 0x0000003002247810 */ /* 0x040fe20007ffe0ff */
[----:B------:R-:W-:Y:S01]  /*4920*/  UIADD3 UR12, UR37, -0x56f99767, URZ ;  /* 0xa9066899250c7890 */ /* 0x000fe2000fffe03f */
[----:B------:R-:W-:Y:S01]  /*4930*/  IADD3 R37, R2, 0x31, RZ ;  /* 0x0000003102257810 */ /* 0x000fe20007ffe0ff */
[----:B-1----:R-:W-:Y:S01]  /*4940*/  IMAD.MOV.U32 R5, RZ, RZ, R0 ;  /* 0x000000ffff057224 */ /* 0x002fe200078e0000 */
[----:B------:R-:W-:Y:S01]  /*4950*/  IABS R0, R6 ;  /* 0x0000000600007213 */ /* 0x000fe20000000000 */
[----:B------:R-:W-:Y:S01]  /*4960*/  IMAD.IADD R6, R184, 0x1, -R18 ;  /* 0x00000001b8067824 */ /* 0x000fe200078e0a12 */
[C---:B------:R-:W-:Y:S01]  /*4970*/  IADD3 R38, R2.reuse, 0x38, RZ ;  /* 0x0000003802267810 */ /* 0x040fe20007ffe0ff */
[----:B------:R1:W3:Y:S01]  /*4980*/  I2F R14, R5 ;  /* 0x00000005000e7306 */ /* 0x0002e20000201400 */
[C---:B------:R-:W-:Y:S01]  /*4990*/  IADD3 R39, R2.reuse, 0x39, RZ ;  /* 0x0000003902277810 */ /* 0x040fe20007ffe0ff */
[----:B--2---:R-:W-:Y:S01]  /*49a0*/  FFMA.FTZ R15, R15, -UR20, R60 ;  /* 0x800000140f0f7c23 */ /* 0x004fe2000801003c */
[C---:B------:R-:W-:Y:S01]  /*49b0*/  ISETP.GE.AND P3, PT, R2.reuse, R196, PT ;  /* 0x000000c40200720c */ /* 0x040fe20003f66270 */
[----:B------:R-:W-:Y:S01]  /*49c0*/  UIADD3 UR13, UR36, 0x1715609d, URZ ;  /* 0x1715609d240d7890 */ /* 0x000fe2000fffe03f */
[----:B------:R-:W-:Y:S01]  /*49d0*/  ISETP.GE.AND P1, PT, R2, R193, PT ;  /* 0x000000c10200720c */ /* 0x000fe20003f26270 */
[----:B------:R-:W-:Y:S01]  /*49e0*/  IMAD.IADD R7, R184, 0x1, -R39 ;  /* 0x00000001b8077824 */ /* 0x000fe200078e0a27 */
[C---:B------:R-:W-:Y:S01]  /*49f0*/  ISETP.GE.AND P0, PT, R2.reuse, R192, PT ;  /* 0x000000c00200720c */ /* 0x040fe20003f06270 */
[----:B------:R2:W-:Y:S01]  /*4a00*/  STL [R1+0xec], R79 ;  /* 0x0000ec4f01007387 */ /* 0x0005e20000100800 */
[----:B------:R-:W-:-:S02]  /*4a10*/  ISETP.GE.AND P2, PT, R2, R194, PT ;  /* 0x000000c20200720c */ /* 0x000fc40003f46270 */
[C---:B------:R-:W-:Y:S02]  /*4a20*/  ISETP.LT.OR P4, PT, R2.reuse, R191, P3 ;  /* 0x000000bf0200720c */ /* 0x040fe40001f81670 */
[----:B------:R-:W-:Y:S02]  /*4a30*/  ISETP.LT.OR P1, PT, R2, R189, P1 ;  /* 0x000000bd0200720c */ /* 0x000fe40000f21670 */
[----:B------:R-:W-:Y:S01]  /*4a40*/  ISETP.GE.AND P3, PT, R10, R196, PT ;  /* 0x000000c40a00720c */ /* 0x000fe20003f66270 */
[----:B-1----:R-:W-:Y:S01]  /*4a50*/  IMAD.MOV.U32 R5, RZ, RZ, R0 ;  /* 0x000000ffff057224 */ /* 0x002fe200078e0000 */
[----:B------:R-:W-:Y:S01]  /*4a60*/  IABS R0, R6 ;  /* 0x0000000600007213 */ /* 0x000fe20000000000 */
[----:B------:R-:W-:Y:S01]  /*4a70*/  IMAD.IADD R6, R184, 0x1, -R20 ;  /* 0x00000001b8067824 */ /* 0x000fe200078e0a14 */
[C---:B------:R-:W-:Y:S01]  /*4a80*/  ISETP.LT.OR P6, PT, R2.reuse, R188, P0 ;  /* 0x000000bc0200720c */ /* 0x040fe200007c1670 */
[----:B------:R1:W4:Y:S01]  /*4a90*/  I2F R13, R5 ;  /* 0x00000005000d7306 */ /* 0x0003220000201400 */
[----:B------:R-:W-:Y:S01]  /*4aa0*/  ISETP.LT.OR P2, PT, R2, R190, P2 ;  /* 0x000000be0200720c */ /* 0x000fe20001741670 */
[----:B---3--:R-:W-:Y:S01]  /*4ab0*/  FFMA.FTZ R14, R14, -UR20, R61 ;  /* 0x800000140e0e7c23 */ /* 0x008fe2000801003d */
[----:B------:R-:W-:-:S02]  /*4ac0*/  ISETP.GE.AND P0, PT, R16, R196, PT ;  /* 0x000000c41000720c */ /* 0x000fc40003f06270 */
[----:B------:R-:W-:Y:S02]  /*4ad0*/  P2R R31, PR, RZ, 0x2 ;  /* 0x00000002ff1f7803 */ /* 0x000fe40000000000 */
[-C--:B------:R-:W-:Y:S02]  /*4ae0*/  ISETP.LT.OR P1, PT, R10, R191.reuse, P3 ;  /* 0x000000bf0a00720c */ /* 0x080fe40001f21670 */
[----:B------:R-:W-:Y:S02]  /*4af0*/  P2R R32, PR, RZ, 0x4 ;  /* 0x00000004ff207803 */ /* 0x000fe40000000000 */
[-C--:B------:R-:W-:Y:S02]  /*4b00*/  ISETP.LT.OR P3, PT, R16, R191.reuse, P0 ;  /* 0x000000bf1000720c */ /* 0x080fe40000761670 */
[-C--:B------:R-:W-:Y:S02]  /*4b10*/  ISETP.GE.AND P2, PT, R18, R196.reuse, PT ;  /* 0x000000c41200720c */ /* 0x080fe40003f46270 */
[----:B------:R-:W-:Y:S01]  /*4b20*/  ISETP.GE.AND P0, PT, R20, R196, PT ;  /* 0x000000c41400720c */ /* 0x000fe20003f06270 */
[----:B-1----:R-:W-:Y:S01]  /*4b30*/  IMAD.MOV.U32 R5, RZ, RZ, R0 ;  /* 0x000000ffff057224 */ /* 0x002fe200078e0000 */
[----:B------:R-:W-:Y:S01]  /*4b40*/  IABS R0, R6 ;  /* 0x0000000600007213 */ /* 0x000fe20000000000 */
[----:B------:R-:W-:Y:S01]  /*4b50*/  IMAD.IADD R6, R184, 0x1, -R23 ;  /* 0x00000001b8067824 */ /* 0x000fe200078e0a17 */
[----:B------:R-:W-:Y:S01]  /*4b60*/  FSEL R123, R14, -INF , !P1 ;  /* 0xff8000000e7b7808 */ /* 0x000fe20004800000 */
[----:B------:R1:W3:Y:S01]  /*4b70*/  I2F R12, R5 ;  /* 0x00000005000c7306 */ /* 0x0002e20000201400 */
[----:B----4-:R-:W-:Y:S01]  /*4b80*/  FFMA.FTZ R13, R13, -UR20, R68 ;  /* 0x800000140d0d7c23 */ /* 0x010fe20008010044 */
[----:B------:R-:W-:-:S02]  /*4b90*/  ISETP.LT.OR P1, PT, R18, R191, P2 ;  /* 0x000000bf1200720c */ /* 0x000fc40001721670 */
[----:B------:R-:W-:Y:S02]  /*4ba0*/  ISETP.LT.OR P0, PT, R20, R191, P0 ;  /* 0x000000bf1400720c */ /* 0x000fe40000701670 */
[----:B------:R-:W-:Y:S02]  /*4bb0*/  FSEL R128, R13, -INF , !P3 ;  /* 0xff8000000d807808 */ /* 0x000fe40005800000 */
[-C--:B------:R-:W-:Y:S02]  /*4bc0*/  ISETP.GE.AND P3, PT, R23, R196.reuse, PT ;  /* 0x000000c41700720c */ /* 0x080fe40003f66270 */
[-C--:B------:R-:W-:Y:S02]  /*4bd0*/  ISETP.GE.AND P2, PT, R25, R196.reuse, PT ;  /* 0x000000c41900720c */ /* 0x080fe40003f46270 */
[----:B------:R-:W-:Y:S02]  /*4be0*/  FSEL R122, R15, -INF , !P4 ;  /* 0xff8000000f7a7808 */ /* 0x000fe40006000000 */
[----:B------:R-:W-:Y:S01]  /*4bf0*/  ISETP.GE.AND P4, PT, R35, R196, PT ;  /* 0x000000c42300720c */ /* 0x000fe20003f86270 */
[----:B-1----:R-:W-:Y:S01]  /*4c00*/  IMAD.MOV.U32 R5, RZ, RZ, R0 ;  /* 0x000000ffff057224 */ /* 0x002fe200078e0000 */
[----:B------:R-:W-:Y:S01]  /*4c10*/  IABS R0, R6 ;  /* 0x0000000600007213 */ /* 0x000fe20000000000 */
[----:B------:R-:W-:-:S02]  /*4c20*/  IMAD.IADD R6, R184, 0x1, -R25 ;  /* 0x00000001b8067824 */ /* 0x000fc400078e0a19 */
[----:B------:R1:W4:Y:S01]  /*4c30*/  I2F R11, R5 ;  /* 0x00000005000b7306 */ /* 0x0003220000201400 */
[----:B---3--:R-:W-:-:S05]  /*4c40*/  FFMA.FTZ R12, R12, -UR20, R69 ;  /* 0x800000140c0c7c23 */ /* 0x008fca0008010045 */
[----:B------:R-:W-:Y:S02]  /*4c50*/  FSEL R129, R12, -INF , !P1 ;  /* 0xff8000000c817808 */ /* 0x000fe40004800000 */
[-C--:B------:R-:W-:Y:S02]  /*4c60*/  ISETP.LT.OR P1, PT, R23, R191.reuse, P3 ;  /* 0x000000bf1700720c */ /* 0x080fe40001f21670 */
[-C--:B------:R-:W-:Y:S02]  /*4c70*/  ISETP.LT.OR P3, PT, R25, R191.reuse, P2 ;  /* 0x000000bf1900720c */ /* 0x080fe40001761670 */
[----:B------:R-:W-:Y:S01]  /*4c80*/  ISETP.GE.AND P2, PT, R30, R196, PT ;  /* 0x000000c41e00720c */ /* 0x000fe20003f46270 */
[----:B-1----:R-:W-:Y:S01]  /*4c90*/  IMAD.MOV.U32 R5, RZ, RZ, R0 ;  /* 0x000000ffff057224 */ /* 0x002fe200078e0000 */
[----:B------:R-:W-:Y:S01]  /*4ca0*/  IABS R0, R6 ;  /* 0x0000000600007213 */ /* 0x000fe20000000000 */
[----:B------:R-:W-:Y:S01]  /*4cb0*/  IMAD.IADD R6, R184, 0x1, -R28 ;  /* 0x00000001b8067824 */ /* 0x000fe200078e0a1c */
[----:B------:R-:W-:Y:S01]  /*4cc0*/  ISETP.LT.OR P2, PT, R30, R191, P2 ;  /* 0x000000bf1e00720c */ /* 0x000fe20001741670 */
[----:B------:R1:W3:Y:S01]  /*4cd0*/  I2F R9, R5 ;  /* 0x0000000500097306 */ /* 0x0002e20000201400 */
[----:B----4-:R-:W-:-:S05]  /*4ce0*/  FFMA.FTZ R11, R11, -UR20, R56 ;  /* 0x800000140b0b7c23 */ /* 0x010fca0008010038 */
[----:B------:R-:W-:Y:S02]  /*4cf0*/  FSEL R133, R11, -INF , !P0 ;  /* 0xff8000000b857808 */ /* 0x000fe40004000000 */
[----:B------:R-:W-:Y:S01]  /*4d00*/  ISETP.GE.AND P0, PT, R28, R196, PT ;  /* 0x000000c41c00720c */ /* 0x000fe20003f06270 */
[----:B-1----:R-:W-:Y:S01]  /*4d10*/  IMAD.MOV.U32 R5, RZ, RZ, R0 ;  /* 0x000000ffff057224 */ /* 0x002fe200078e0000 */
[----:B------:R-:W-:Y:S01]  /*4d20*/  IABS R0, R6 ;  /* 0x0000000600007213 */ /* 0x000fe20000000000 */
[----:B------:R-:W-:Y:S02]  /*4d30*/  IMAD.IADD R6, R184, 0x1, -R30 ;  /* 0x00000001b8067824 */ /* 0x000fe400078e0a1e */
[----:B------:R1:W4:Y:S01]  /*4d40*/  I2F R8, R5 ;  /* 0x0000000500087306 */ /* 0x0003220000201400 */
[----:B---3--:R-:W-:-:S05]  /*4d50*/  FFMA.FTZ R9, R9, -UR20, R57 ;  /* 0x8000001409097c23 */ /* 0x008fca0008010039 */
[----:B------:R-:W-:Y:S02]  /*4d60*/  FSEL R134, R9, -INF , !P1 ;  /* 0xff80000009867808 */ /* 0x000fe40004800000 */
[----:B------:R-:W-:Y:S02]  /*4d70*/  ISETP.LT.OR P1, PT, R28, R191, P0 ;  /* 0x000000bf1c00720c */ /* 0x000fe40000721670 */
[----:B------:R-:W-:Y:S01]  /*4d80*/  ISETP.GE.AND P0, PT, R33, R196, PT ;  /* 0x000000c42100720c */ /* 0x000fe20003f06270 */
[----:B-1----:R-:W-:Y:S01]  /*4d90*/  IMAD.MOV.U32 R5, RZ, RZ, R0 ;  /* 0x000000ffff057224 */ /* 0x002fe200078e0000 */
[----:B------:R-:W-:Y:S01]  /*4da0*/  IABS R0, R6 ;  /* 0x0000000600007213 */ /* 0x000fe20000000000 */
[----:B------:R-:W-:Y:S02]  /*4db0*/  IMAD.IADD R6, R184, 0x1, -R33 ;  /* 0x00000001b8067824 */ /* 0x000fe400078e0a21 */
[----:B------:R1:W-:Y:S01]  /*4dc0*/  I2F R29, R5 ;  /* 0x00000005001d7306 */ /* 0x0003e20000201400 */
[----:B----4-:R-:W-:-:S05]  /*4dd0*/  FFMA.FTZ R8, R8, -UR20, R52 ;  /* 0x8000001408087c23 */ /* 0x010fca0008010034 */
[----:B------:R-:W-:Y:S02]  /*4de0*/  FSEL R139, R8, -INF , !P3 ;  /* 0xff800000088b7808 */ /* 0x000fe40005800000 */
[----:B------:R-:W-:Y:S01]  /*4df0*/  ISETP.GE.AND P3, PT, R36, R196, PT ;  /* 0x000000c42400720c */ /* 0x000fe20003f66270 */
[----:B-1----:R-:W-:Y:S01]  /*4e00*/  IMAD.MOV.U32 R5, RZ, RZ, R0 ;  /* 0x000000ffff057224 */ /* 0x002fe200078e0000 */
[----:B------:R-:W-:Y:S01]  /*4e10*/  IABS R0, R6 ;  /* 0x0000000600007213 */ /* 0x000fe20000000000 */
[C---:B------:R-:W-:Y:S02]  /*4e20*/  IMAD.IADD R6, R184.reuse, 0x1, -R35 ;  /* 0x00000001b8067824 */ /* 0x040fe400078e0a23 */
[----:B------:R1:W3:Y:S02]  /*4e30*/  I2F R19, R5 ;  /* 0x0000000500137306 */ /* 0x0002e40000201400 */
[----:B-1----:R-:W-:Y:S01]  /*4e40*/  IMAD.MOV.U32 R5, RZ, RZ, R0 ;  /* 0x000000ffff057224 */ /* 0x002fe200078e0000 */
[----:B------:R-:W-:Y:S01]  /*4e50*/  IABS R0, R6 ;  /* 0x0000000600007213 */ /* 0x000fe20000000000 */
[----:B------:R-:W-:-:S04]  /*4e60*/  IMAD.IADD R6, R184, 0x1, -R34 ;  /* 0x00000001b8067824 */ /* 0x000fc800078e0a22 */
        /* <DEDUP_REMOVED lines=8> */
[----:B------:R1:W3:Y:S01]  /*4ef0*/  I2F R24, R5 ;  /* 0x0000000500187306 */ /* 0x0002e20000201400 */
[----:B----4-:R-:W-:-:S02]  /*4f00*/  FFMA.FTZ R21, R21, -UR20, R49 ;  /* 0x8000001415157c23 */ /* 0x010fc40008010031 */
[----:B-1----:R-:W-:Y:S01]  /*4f10*/  IMAD.MOV.U32 R5, RZ, RZ, R0 ;  /* 0x000000ffff057224 */ /* 0x002fe200078e0000 */
[----:B------:R-:W-:Y:S01]  /*4f20*/  IABS R0, R6 ;  /* 0x0000000600007213 */ /* 0x000fe20000000000 */
[----:B------:R-:W-:-:S03]  /*4f30*/  IMAD.IADD R6, R184, 0x1, -R37 ;  /* 0x00000001b8067824 */ /* 0x000fc600078e0a25 */
[----:B------:R1:W4:Y:S01]  /*4f40*/  I2F R27, R5 ;  /* 0x00000005001b7306 */ /* 0x0003220000201400 */
[----:B---3--:R-:W-:-:S05]  /*4f50*/  FFMA.FTZ R24, R24, -UR20, R44 ;  /* 0x8000001418187c23 */ /* 0x008fca000801002c */
[----:B------:R-:W-:Y:S02]  /*4f60*/  FSEL R86, R24, -INF , !P2 ;  /* 0xff80000018567808 */ /* 0x000fe40005000000 */
[----:B------:R-:W-:Y:S01]  /*4f70*/  ISETP.LT.OR P2, PT, R36, R191, P3 ;  /* 0x000000bf2400720c */ /* 0x000fe20001f41670 */
[----:B-1----:R-:W-:Y:S01]  /*4f80*/  IMAD.MOV.U32 R5, RZ, RZ, R0 ;  /* 0x000000ffff057224 */ /* 0x002fe200078e0000 */
[----:B------:R-:W-:Y:S01]  /*4f90*/  IABS R0, R6 ;  /* 0x0000000600007213 */ /* 0x000fe20000000000 */
[----:B----4-:R-:W-:Y:S02]  /*4fa0*/  FFMA.FTZ R27, R27, -UR20, R45 ;  /* 0x800000141b1b7c23 */ /* 0x010fe4000801002d */
[----:B------:R1:W3:Y:S08]  /*4fb0*/  I2F R26, R5 ;  /* 0x00000005001a7306 */ /* 0x0002f00000201400 */
[----:B------:R-:W4:Y:S01]  /*4fc0*/  I2F R22, R0 ;  /* 0x0000000000167306 */ /* 0x000f220000201400 */
[----:B-1----:R-:W-:-:S02]  /*4fd0*/  IMAD.IADD R5, R184, 0x1, -R38 ;  /* 0x00000001b8057824 */ /* 0x002fc400078e0a26 */
[----:B---3--:R-:W-:-:S03]  /*4fe0*/  FFMA.FTZ R26, R26, -UR20, R40 ;  /* 0x800000141a1a7c23 */ /* 0x008fc60008010028 */
[----:B------:R-:W-:Y:S02]  /*4ff0*/  IABS R5, R5 ;  /* 0x0000000500057213 */ /* 0x000fe40000000000 */
[----:B------:R-:W-:Y:S01]  /*5000*/  FSEL R91, R26, -INF , !P2 ;  /* 0xff8000001a5b7808 */ /* 0x000fe20005000000 */
[----:B----4-:R-:W-:Y:S01]  /*5010*/  FFMA.FTZ R22, R22, -UR20, R41 ;  /* 0x8000001416167c23 */ /* 0x010fe20008010029 */
[----:B------:R-:W-:Y:S01]  /*5020*/  LOP3.LUT R0, R148, 0x7ffffffc, RZ, 0xc0, !PT ;  /* 0x7ffffffc94007812 */ /* 0x000fe200078ec0ff */
[----:B------:R-:W-:Y:S01]  /*5030*/  IMAD.MOV.U32 R6, RZ, RZ, R5 ;  /* 0x000000ffff067224 */ /* 0x000fe200078e0005 */
[----:B------:R-:W-:-:S03]  /*5040*/  ISETP.GE.AND P2, PT, R10, R194, PT ;  /* 0x000000c20a00720c */ /* 0x000fc60003f46270 */
[----:B------:R-:W-:Y:S01]  /*5050*/  IMAD.IADD R5, R65, 0x1, -R0 ;  /* 0x0000000141057824 */ /* 0x000fe200078e0a00 */
[----:B------:R-:W-:Y:S01]  /*5060*/  IABS R0, R7 ;  /* 0x0000000700007213 */ /* 0x000fe20000000000 */
[----:B------:R1:W3:Y:S01]  /*5070*/  I2F R17, R6 ;  /* 0x0000000600117306 */ /* 0x0002e20000201400 */
[----:B------:R-:W-:Y:S01]  /*5080*/  FFMA.FTZ R7, R29, -UR20, R53 ;  /* 0x800000141d077c23 */ /* 0x000fe20008010035 */
[----:B------:R-:W-:Y:S02]  /*5090*/  ISETP.LT.OR P5, PT, R10, R190, P2 ;  /* 0x000000be0a00720c */ /* 0x000fe400017a1670 */
[----:B------:R-:W-:Y:S02]  /*50a0*/  ISETP.NE.AND P2, PT, R32, RZ, PT ;  /* 0x000000ff2000720c */ /* 0x000fe40003f45270 */
[----:B------:R-:W-:Y:S02]  /*50b0*/  FSEL R140, R7, -INF , !P1 ;  /* 0xff800000078c7808 */ /* 0x000fe40004800000 */
[----:B------:R-:W-:-:S02]  /*50c0*/  ISETP.LT.OR P1, PT, R33, R191, P0 ;  /* 0x000000bf2100720c */ /* 0x000fc40000721670 */
[CC--:B------:R-:W-:Y:S02]  /*50d0*/  ISETP.GE.AND P0, PT, R34.reuse, R196.reuse, PT ;  /* 0x000000c42200720c */ /* 0x0c0fe40003f06270 */
[----:B------:R-:W-:Y:S02]  /*50e0*/  FSEL R77, R21, -INF , !P1 ;  /* 0xff800000154d7808 */ /* 0x000fe40004800000 */
[-C--:B------:R-:W-:Y:S01]  /*50f0*/  ISETP.LT.OR P1, PT, R34, R191.reuse, P0 ;  /* 0x000000bf2200720c */ /* 0x080fe20000721670 */
[----:B-1----:R-:W-:Y:S01]  /*5100*/  IMAD.SHL.U32 R6, R5, 0x2, RZ ;  /* 0x0000000205067824 */ /* 0x002fe200078e00ff */
[-C--:B------:R-:W-:Y:S01]  /*5110*/  ISETP.GE.AND P0, PT, R37, R196.reuse, PT ;  /* 0x000000c42500720c */ /* 0x080fe20003f06270 */
[----:B------:R-:W-:Y:S01]  /*5120*/  IMAD.MOV.U32 R5, RZ, RZ, R0 ;  /* 0x000000ffff057224 */ /* 0x000fe200078e0000 */
[----:B------:R-:W-:Y:S01]  /*5130*/  FSEL R90, R27, -INF , !P1 ;  /* 0xff8000001b5a7808 */ /* 0x000fe20004800000 */
[----:B------:R-:W-:Y:S01]  /*5140*/  IMAD R247, R149, c[0x0][0x228], R6 ;  /* 0x00008a0095f77a24 */ /* 0x000fe200078e0206 */
[----:B------:R-:W-:Y:S01]  /*5150*/  ISETP.LT.OR P1, PT, R37, R191, P0 ;  /* 0x000000bf2500720c */ /* 0x000fe20000721670 */
[----:B------:R-:W-:Y:S01]  /*5160*/  IMAD.IADD R6, R186, 0x1, -R2 ;  /* 0x00000001ba067824 */ /* 0x000fe200078e0a02 */
[----:B------:R-:W-:Y:S01]  /*5170*/  ISETP.GE.AND P0, PT, R39, R196, PT ;  /* 0x000000c42700720c */ /* 0x000fe20003f06270 */
[----:B------:R-:W1:Y:S01]  /*5180*/  I2F R5, R5 ;  /* 0x0000000500057306 */ /* 0x000e620000201400 */
[----:B---3--:R-:W-:Y:S01]  /*5190*/  FFMA.FTZ R17, R17, -UR20, R72 ;  /* 0x8000001411117c23 */ /* 0x008fe20008010048 */
[----:B------:R-:W-:Y:S01]  /*51a0*/  FSEL R94, R22, -INF , !P1 ;  /* 0xff800000165e7808 */ /* 0x000fe20004800000 */
[----:B------:R-:W-:Y:S01]  /*51b0*/  IMAD.IADD R0, R66, 0x1, R67 ;  /* 0x0000000142007824 */ /* 0x000fe200078e0243 */
[----:B------:R-:W-:-:S02]  /*51c0*/  IABS R6, R6 ;  /* 0x0000000600067213 */ /* 0x000fc40000000000 */
[-C--:B------:R-:W-:Y:S02]  /*51d0*/  ISETP.LT.OR P1, PT, R38, R191.reuse, P4 ;  /* 0x000000bf2600720c */ /* 0x080fe40002721670 */
[----:B------:R-:W3:Y:S01]  /*51e0*/  I2F R11, R6 ;  /* 0x00000006000b7306 */ /* 0x000ee20000201400 */
[----:B------:R-:W-:Y:S02]  /*51f0*/  ISETP.LT.OR P0, PT, R39, R191, P0 ;  /* 0x000000bf2700720c */ /* 0x000fe40000701670 */
[----:B------:R-:W-:Y:S02]  /*5200*/  FSEL R93, R17, -INF , !P1 ;  /* 0xff800000115d7808 */ /* 0x000fe40004800000 */
[----:B------:R-:W-:Y:S01]  /*5210*/  ISETP.GE.AND P1, PT, R10, R193, PT ;  /* 0x000000c10a00720c */ /* 0x000fe20003f26270 */
[----:B-1----:R-:W-:-:S03]  /*5220*/  FFMA.FTZ R29, R5, -UR20, R73 ;  /* 0x80000014051d7c23 */ /* 0x002fc60008010049 */
[----:B------:R-:W-:Y:S01]  /*5230*/  ISETP.LT.OR P4, PT, R10, R189, P1 ;  /* 0x000000bd0a00720c */ /* 0x000fe20000f81670 */
[--C-:B------:R-:W-:Y:S01]  /*5240*/  IMAD.IADD R5, R185, 0x1, -R2.reuse ;  /* 0x00000001b9057824 */ /* 0x100fe200078e0a02 */
[----:B------:R-:W-:Y:S01]  /*5250*/  ISETP.NE.AND P1, PT, R31, RZ, PT ;  /* 0x000000ff1f00720c */ /* 0x000fe20003f25270 */
[----:B------:R-:W-:Y:S01]  /*5260*/  IMAD.IADD R2, R187, 0x1, -R2 ;  /* 0x00000001bb027824 */ /* 0x000fe200078e0a02 */
[----:B------:R-:W-:Y:S02]  /*5270*/  FSEL R120, R29, -INF , !P0 ;  /* 0xff8000001d787808 */ /* 0x000fe40004000000 */
[----:B------:R-:W-:Y:S01]  /*5280*/  IABS R5, R5 ;  /* 0x0000000500057213 */ /* 0x000fe20000000000 */
[----:B---3--:R-:W-:Y:S01]  /*5290*/  FFMA.FTZ R7, R11, -UR20, R62 ;  /* 0x800000140b077c23 */ /* 0x008fe2000801003e */
[----:B------:R-:W-:Y:S01]  /*52a0*/  IABS R6, R2 ;  /* 0x0000000200067213 */ /* 0x000fe20000000000 */
[----:B------:R-:W-:Y:S01]  /*52b0*/  IMAD.IADD R2, R186, 0x1, -R10 ;  /* 0x00000001ba027824 */ /* 0x000fe200078e0a0a */
[----:B------:R1:W3:Y:S01]  /*52c0*/  I2F R8, R5 ;  /* 0x0000000500087306 */ /* 0x0002e20000201400 */
[----:B------:R-:W-:-:S02]  /*52d0*/  ISETP.GE.AND P0, PT, R10, R192, PT ;  /* 0x000000c00a00720c */ /* 0x000fc40003f06270 */
[----:B------:R-:W-:Y:S02]  /*52e0*/  FSEL R95, R7, -INF , !P2 ;  /* 0xff800000075f7808 */ /* 0x000fe40005000000 */
[----:B------:R-:W-:Y:S02]  /*52f0*/  IABS R2, R2 ;  /* 0x0000000200027213 */ /* 0x000fe40000000000 */
[----:B------:R-:W-:Y:S02]  /*5300*/  ISETP.LT.OR P3, PT, R10, R188, P0 ;  /* 0x000000bc0a00720c */ /* 0x000fe40000761670 */
[C---:B------:R-:W-:Y:S02]  /*5310*/  ISETP.GE.AND P2, PT, R16.reuse, R194, PT ;  /* 0x000000c21000720c */ /* 0x040fe40003f46270 */
[C---:B------:R-:W-:Y:S02]  /*5320*/  ISETP.GE.AND P0, PT, R16.reuse, R192, PT ;  /* 0x000000c01000720c */ /* 0x040fe40003f06270 */
[----:B------:R-:W-:Y:S01]  /*5330*/  ISETP.LT.OR P2, PT, R16, R190, P2 ;  /* 0x000000be1000720c */ /* 0x000fe20001741670 */
[----:B-1----:R-:W-:-:S03]  /*5340*/  IMAD.MOV.U32 R5, RZ, RZ, R6 ;  /* 0x000000ffff057224 */ /* 0x002fc600078e0006 */
[----:B------:R-:W-:Y:S01]  /*5350*/  P2R R11, PR, RZ, 0x4 ;  /* 0x00000004ff0b7803 */ /* 0x000fe20000000000 */
[----:B------:R-:W-:Y:S01]  /*5360*/  IMAD.IADD R6, R185, 0x1, -R10 ;  /* 0x00000001b9067824 */ /* 0x000fe200078e0a0a */
[----:B------:R-:W-:Y:S01]  /*5370*/  ISETP.GE.AND P2, PT, R18, R194, PT ;  /* 0x000000c21200720c */ /* 0x000fe20003f46270 */
[----:B------:R1:W4:Y:S01]  /*5380*/  I2F R9, R5 ;  /* 0x0000000500097306 */ /* 0x0003220000201400 */
[----:B---3--:R-:W-:-:S05]  /*5390*/  FFMA.FTZ R8, R8, -UR20, R112 ;  /* 0x8000001408087c23 */ /* 0x008fca0008010070 */
[----:B------:R-:W-:Y:S02]  /*53a0*/  FSEL R132, R8, -INF , !P1 ;  /* 0xff80000008847808 */ /* 0x000fe40004800000 */
[----:B------:R-:W-:-:S04]  /*53b0*/  ISETP.GE.AND P1, PT, R16, R193, PT ;  /* 0x000000c11000720c */ /* 0x000fc80003f26270 */
[----:B------:R-:W-:Y:S01]  /*53c0*/  ISETP.LT.OR P1, PT, R16, R189, P1 ;  /* 0x000000bd1000720c */ /* 0x000fe20000f21670 */
[----:B-1----:R-:W-:Y:S01]  /*53d0*/  IMAD.MOV.U32 R5, RZ, RZ, R2 ;  /* 0x000000ffff057224 */ /* 0x002fe200078e0002 */
[----:B------:R-:W-:Y:S01]  /*53e0*/  IABS R2, R6 ;  /* 0x0000000600027213 */ /* 0x000fe20000000000 */
[----:B------:R-:W-:Y:S01]  /*53f0*/  IMAD.IADD R6, R187, 0x1, -R10 ;  /* 0x00000001bb067824 */ /* 0x000fe200078e0a0a */
[----:B------:R-:W-:Y:S01]  /*5400*/  P2R R10, PR, RZ, 0x2 ;  /* 0x00000002ff0a7803 */ /* 0x000fe20000000000 */
[----:B------:R1:W3:Y:S01]  /*5410*/  I2F R19, R5 ;  /* 0x0000000500137306 */ /* 0x0002e20000201400 */
[----:B----4-:R-:W-:Y:S01]  /*5420*/  FFMA.FTZ R9, R9, -UR20, R114 ;  /* 0x8000001409097c23 */ /* 0x010fe20008010072 */
[----:B------:R-:W-:-:S04]  /*5430*/  ISETP.GE.AND P1, PT, R18, R193, PT ;  /* 0x000000c11200720c */ /* 0x000fc80003f26270 */
[----:B------:R-:W-:Y:S02]  /*5440*/  FSEL R225, R9, -INF , !P6 ;  /* 0xff80000009e17808 */ /* 0x000fe40007000000 */
[----:B------:R-:W-:Y:S02]  /*5450*/  ISETP.LT.OR P6, PT, R16, R188, P0 ;  /* 0x000000bc1000720c */ /* 0x000fe400007c1670 */
        /* <DEDUP_REMOVED lines=8> */
[----:B------:R-:W-:Y:S01]  /*54e0*/  ISETP.NE.AND P2, PT, R11, RZ, PT ;  /* 0x000000ff0b00720c */ /* 0x000fe20003f45270 */
[----:B-1----:R-:W-:Y:S01]  /*54f0*/  IMAD.MOV.U32 R5, RZ, RZ, R2 ;  /* 0x000000ffff057224 */ /* 0x002fe200078e0002 */
[----:B------:R-:W-:Y:S01]  /*5500*/  IABS R2, R6 ;  /* 0x0000000600027213 */ /* 0x000fe20000000000 */
[----:B------:R-:W-:Y:S02]  /*5510*/  IMAD.IADD R6, R185, 0x1, -R16 ;  /* 0x00000001b9067824 */ /* 0x000fe400078e0a10 */
[----:B------:R1:W3:Y:S01]  /*5520*/  I2F R12, R5 ;  /* 0x00000005000c7306 */ /* 0x0002e20000201400 */
[----:B----4-:R-:W-:-:S05]  /*5530*/  FFMA.FTZ R8, R13, -UR20, R113 ;  /* 0x800000140d087c23 */ /* 0x010fca0008010071 */
[----:B------:R-:W-:Y:S02]  /*5540*/  FSEL R135, R8, -INF , !P4 ;  /* 0xff80000008877808 */ /* 0x000fe40006000000 */
[----:B------:R-:W-:Y:S02]  /*5550*/  ISETP.LT.OR P4, PT, R18, R189, P1 ;  /* 0x000000bd1200720c */ /* 0x000fe40000f81670 */
[----:B------:R-:W-:Y:S01]  /*5560*/  ISETP.NE.AND P1, PT, R10, RZ, PT ;  /* 0x000000ff0a00720c */ /* 0x000fe20003f25270 */
        /* <DEDUP_REMOVED lines=12> */
[----:B----4-:R-:W-:-:S05]  /*5630*/  FFMA.FTZ R7, R21, -UR20, R70 ;  /* 0x8000001415077c23 */ /* 0x010fca0008010046 */
[----:B------:R-:W-:Y:S02]  /*5640*/  FSEL R92, R7, -INF , !P2 ;  /* 0xff800000075c7808 */ /* 0x000fe40005000000 */
[----:B------:R-:W-:-:S04]  /*5650*/  ISETP.GE.AND P2, PT, R20, R194, PT ;  /* 0x000000c21400720c */ /* 0x000fc80003f46270 */
[----:B------:R-:W-:Y:S01]  /*5660*/  ISETP.LT.OR P2, PT, R20, R190, P2 ;  /* 0x000000be1400720c */ /* 0x000fe20001741670 */
[----:B-1----:R-:W-:Y:S01]  /*5670*/  IMAD.MOV.U32 R5, RZ, RZ, R2 ;  /* 0x000000ffff057224 */ /* 0x002fe200078e0002 */
[----:B------:R-:W-:Y:S01]  /*5680*/  IABS R2, R6 ;  /* 0x0000000600027213 */ /* 0x000fe20000000000 */
[----:B------:R-:W-:Y:S01]  /*5690*/  IMAD.IADD R6, R185, 0x1, -R18 ;  /* 0x00000001b9067824 */ /* 0x000fe200078e0a12 */
[----:B------:R-:W-:Y:S01]  /*56a0*/  P2R R11, PR, RZ, 0x4 ;  /* 0x00000004ff0b7803 */ /* 0x000fe20000000000 */
[----:B------:R1:W4:Y:S01]  /*56b0*/  I2F R14, R5 ;  /* 0x00000005000e7306 */ /* 0x0003220000201400 */
[----:B---3--:R-:W-:Y:S01]  /*56c0*/  FFMA.FTZ R8, R17, -UR20, R108 ;  /* 0x8000001411087c23 */ /* 0x008fe2000801006c */
[----:B------:R-:W-:-:S04]  /*56d0*/  ISETP.GE.AND P2, PT, R23, R194, PT ;  /* 0x000000c21700720c */ /* 0x000fc80003f46270 */
        /* <DEDUP_REMOVED lines=123> */
[----:B------:R-:W-:Y:S01]  /*5e90*/  ISETP.NE.AND P5, PT, R8, RZ, PT ;  /* 0x000000ff0800720c */ /* 0x000fe20003fa5270 */
[----:B-1----:R-:W-:Y:S01]  /*5ea0*/  IMAD.MOV.U32 R5, RZ, RZ, R2 ;  /* 0x000000ffff057224 */ /* 0x002fe200078e0002 */
[----:B------:R-:W-:Y:S01]  /*5eb0*/  IABS R2, R6 ;  /* 0x0000000600027213 */ /* 0x000fe20000000000 */
[----:B------:R-:W-:Y:S02]  /*5ec0*/  IMAD.IADD R6, R185, 0x1, -R30 ;  /* 0x00000001b9067824 */ /* 0x000fe400078e0a1e */
[----:B------:R1:W3:Y:S01]  /*5ed0*/  I2F R16, R5 ;  /* 0x0000000500107306 */ /* 0x0002e20000201400 */
[----:B----4-:R-:W-:-:S05]  /*5ee0*/  FFMA.FTZ R9, R18, -UR20, R101 ;  /* 0x8000001412097c23 */ /* 0x010fca0008010065 */
[----:B------:R-:W-:Y:S02]  /*5ef0*/  FSEL R110, R9, -INF , !P4 ;  /* 0xff800000096e7808 */ /* 0x000fe40006000000 */
[----:B------:R-:W-:Y:S01]  /*5f00*/  ISETP.NE.AND P4, PT, R11, RZ, PT ;  /* 0x000000ff0b00720c */ /* 0x000fe20003f85270 */
[----:B-1----:R-:W-:Y:S01]  /*5f10*/  IMAD.MOV.U32 R5, RZ, RZ, R2 ;  /* 0x000000ffff057224 */ /* 0x002fe200078e0002 */
[----:B------:R-:W-:Y:S01]  /*5f20*/  IABS R2, R6 ;  /* 0x0000000600027213 */ /* 0x000fe20000000000 */
[----:B------:R-:W-:Y:S02]  /*5f30*/  IMAD.IADD R6, R187, 0x1, -R30 ;  /* 0x00000001bb067824 */ /* 0x000fe400078e0a1e */
[----:B------:R1:W4:Y:S01]  /*5f40*/  I2F R20, R5 ;  /* 0x0000000500147306 */ /* 0x0003220000201400 */
[----:B---3--:R-:W-:Y:S02]  /*5f50*/  FFMA.FTZ R10, R16, -UR20, R103 ;  /* 0x80000014100a7c23 */ /* 0x008fe40008010067 */
[----:B------:R-:W-:-:S03]  /*5f60*/  IMAD.WIDE.U32 R30, R165, -0x326172a9, RZ ;  /* 0xcd9e8d57a51e7825 */ /* 0x000fc600078e00ff */
[----:B------:R-:W-:Y:S02]  /*5f70*/  FSEL R114, R10, -INF , !P3 ;  /* 0xff8000000a727808 */ /* 0x000fe40005800000 */
[C---:B------:R-:W-:Y:S02]  /*5f80*/  ISETP.LT.OR P3, PT, R33.reuse, R190, P1 ;  /* 0x000000be2100720c */ /* 0x040fe40000f61670 */
[C---:B------:R-:W-:Y:S02]  /*5f90*/  ISETP.LT.OR P1, PT, R33.reuse, R189, P0 ;  /* 0x000000bd2100720c */ /* 0x040fe40000721670 */
[----:B------:R-:W-:Y:S02]  /*5fa0*/  ISETP.LT.OR P0, PT, R33, R188, P2 ;  /* 0x000000bc2100720c */ /* 0x000fe40001701670 */
[C---:B------:R-:W-:Y:S01]  /*5fb0*/  ISETP.GE.AND P2, PT, R35.reuse, R194, PT ;  /* 0x000000c22300720c */ /* 0x040fe20003f46270 */
[----:B-1----:R-:W-:Y:S01]  /*5fc0*/  IMAD.MOV.U32 R5, RZ, RZ, R2 ;  /* 0x000000ffff057224 */ /* 0x002fe200078e0002 */
[----:B------:R-:W-:Y:S01]  /*5fd0*/  IABS R2, R6 ;  /* 0x0000000600027213 */ /* 0x000fe20000000000 */
[----:B------:R-:W-:Y:S01]  /*5fe0*/  IMAD.IADD R6, R186, 0x1, -R33 ;  /* 0x00000001ba067824 */ /* 0x000fe200078e0a21 */
[----:B------:R-:W-:Y:S01]  /*5ff0*/  ISETP.LT.OR P2, PT, R35, R190, P2 ;  /* 0x000000be2300720c */ /* 0x000fe20001741670 */
[----:B------:R1:W3:Y:S01]  /*6000*/  I2F R19, R5 ;  /* 0x0000000500137306 */ /* 0x0002e20000201400 */
[----:B----4-:R-:W-:-:S05]  /*6010*/  FFMA.FTZ R7, R20, -UR20, R50 ;  /* 0x8000001414077c23 */ /* 0x010fca0008010032 */
[----:B------:R-:W-:Y:S02]  /*6020*/  FSEL R64, R7, -INF , !P4 ;  /* 0xff80000007407808 */ /* 0x000fe40006000000 */
[----:B------:R-:W-:-:S04]  /*6030*/  ISETP.GE.AND P4, PT, R34, R193, PT ;  /* 0x000000c12200720c */ /* 0x000fc80003f86270 */
[----:B------:R-:W-:Y:S01]  /*6040*/  ISETP.LT.OR P4, PT, R34, R189, P4 ;  /* 0x000000bd2200720c */ /* 0x000fe20002781670 */
[----:B-1----:R-:W-:Y:S01]  /*6050*/  IMAD.MOV.U32 R5, RZ, RZ, R2 ;  /* 0x000000ffff057224 */ /* 0x002fe200078e0002 */
[----:B------:R-:W-:Y:S01]  /*6060*/  IABS R2, R6 ;  /* 0x0000000600027213 */ /* 0x000fe20000000000 */
[----:B------:R-:W-:Y:S02]  /*6070*/  IMAD.IADD R6, R185, 0x1, -R33 ;  /* 0x00000001b9067824 */ /* 0x000fe400078e0a21 */
[----:B------:R1:W4:Y:S01]  /*6080*/  I2F R13, R5 ;  /* 0x00000005000d7306 */ /* 0x0003220000201400 */
[----:B---3--:R-:W-:-:S05]  /*6090*/  FFMA.FTZ R11, R19, -UR20, R96 ;  /* 0x80000014130b7c23 */ /* 0x008fca0008010060 */
[----:B------:R-:W-:Y:S02]  /*60a0*/  FSEL R147, R11, -INF , !P5 ;  /* 0xff8000000b937808 */ /* 0x000fe40006800000 */
[----:B------:R-:W-:Y:S02]  /*60b0*/  ISETP.GE.AND P5, PT, R35, R193, PT ;  /* 0x000000c12300720c */ /* 0x000fe40003fa6270 */
[----:B------:R-:W-:-:S05]  /*60c0*/  LOP3.LUT R11, R31, R78, RZ, 0x3c, !PT ;  /* 0x0000004e1f0b7212 */ /* 0x000fca00078e3cff */
[----:B------:R-:W-:-:S04]  /*60d0*/  IMAD.WIDE.U32 R248, R11, -0x2daee0ad, RZ ;  /* 0xd2511f530bf87825 */ /* 0x000fc800078e00ff */
[----:B-1----:R-:W-:Y:S01]  /*60e0*/  IMAD.MOV.U32 R5, RZ, RZ, R2 ;  /* 0x000000ffff057224 */ /* 0x002fe200078e0002 */
[----:B------:R-:W-:Y:S01]  /*60f0*/  IABS R2, R6 ;  /* 0x0000000600027213 */ /* 0x000fe20000000000 */
[----:B------:R-:W-:Y:S02]  /*6100*/  IMAD.IADD R6, R187, 0x1, -R33 ;  /* 0x00000001bb067824 */ /* 0x000fe400078e0a21 */
[----:B------:R1:W3:Y:S01]  /*6110*/  I2F R12, R5 ;  /* 0x00000005000c7306 */ /* 0x0002e20000201400 */
[----:B----4-:R-:W-:-:S05]  /*6120*/  FFMA.FTZ R10, R13, -UR20, R98 ;  /* 0x800000140d0a7c23 */ /* 0x010fca0008010062 */
[----:B------:R-:W-:Y:S02]  /*6130*/  FSEL R211, R10, -INF , !P6 ;  /* 0xff8000000ad37808 */ /* 0x000fe40007000000 */
[----:B------:R-:W-:Y:S02]  /*6140*/  P2R R10, PR, RZ, 0x10 ;  /* 0x00000010ff0a7803 */ /* 0x000fe40000000000 */
[----:B------:R-:W-:Y:S01]  /*6150*/  ISETP.GE.AND P6, PT, R35, R192, PT ;  /* 0x000000c02300720c */ /* 0x000fe20003fc6270 */
[----:B-1----:R-:W-:Y:S01]  /*6160*/  IMAD.MOV.U32 R5, RZ, RZ, R2 ;  /* 0x000000ffff057224 */ /* 0x002fe200078e0002 */
[----:B------:R-:W-:Y:S01]  /*6170*/  IABS R2, R6 ;  /* 0x0000000600027213 */ /* 0x000fe20000000000 */
[----:B------:R-:W-:Y:S02]  /*6180*/  IMAD.IADD R6, R186, 0x1, -R35 ;  /* 0x00000001ba067824 */ /* 0x000fe400078e0a23 */
[----:B------:R1:W4:Y:S01]  /*6190*/  I2F R17, R5 ;  /* 0x0000000500117306 */ /* 0x0003220000201400 */
[----:B---3--:R-:W-:-:S05]  /*61a0*/  FFMA.FTZ R12, R12, -UR20, R51 ;  /* 0x800000140c0c7c23 */ /* 0x008fca0008010033 */
[----:B------:R-:W-:Y:S02]  /*61b0*/  FSEL R65, R12, -INF , !P3 ;  /* 0xff8000000c417808 */ /* 0x000fe40005800000 */
[----:B------:R-:W-:Y:S01]  /*61c0*/  ISETP.LT.OR P3, PT, R35, R188, P6 ;  /* 0x000000bc2300720c */ /* 0x000fe20003761670 */
[----:B-1----:R-:W-:Y:S01]  /*61d0*/  IMAD.MOV.U32 R5, RZ, RZ, R2 ;  /* 0x000000ffff057224 */ /* 0x002fe200078e0002 */
[----:B------:R-:W-:Y:S01]  /*61e0*/  IABS R2, R6 ;  /* 0x0000000600027213 */ /* 0x000fe20000000000 */
[----:B------:R-:W-:Y:S02]  /*61f0*/  IMAD.IADD R6, R185, 0x1, -R35 ;  /* 0x00000001b9067824 */ /* 0x000fe400078e0a23 */
[----:B------:R1:W3:Y:S01]  /*6200*/  I2F R15, R5 ;  /* 0x00000005000f7306 */ /* 0x0002e20000201400 */
[----:B----4-:R-:W-:-:S05]  /*6210*/  FFMA.FTZ R9, R17, -UR20, R97 ;  /* 0x8000001411097c23 */ /* 0x010fca0008010061 */
[----:B------:R-:W-:Y:S02]  /*6220*/  FSEL R146, R9, -INF , !P1 ;  /* 0xff80000009927808 */ /* 0x000fe40004800000 */
[----:B------:R-:W-:Y:S02]  /*6230*/  ISETP.LT.OR P1, PT, R35, R189, P5 ;  /* 0x000000bd2300720c */ /* 0x000fe40002f21670 */
[----:B------:R-:W-:-:S04]  /*6240*/  ISETP.GE.AND P5, PT, R34, R194, PT ;  /* 0x000000c22200720c */ /* 0x000fc80003fa6270 */
[----:B------:R-:W-:Y:S01]  /*6250*/  ISETP.LT.OR P5, PT, R34, R190, P5 ;  /* 0x000000be2200720c */ /* 0x000fe20002fa1670 */
[----:B-1----:R-:W-:Y:S01]  /*6260*/  IMAD.MOV.U32 R5, RZ, RZ, R2 ;  /* 0x000000ffff057224 */ /* 0x002fe200078e0002 */
[----:B------:R-:W-:Y:S01]  /*6270*/  IABS R2, R6 ;  /* 0x0000000600027213 */ /* 0x000fe20000000000 */
[----:B------:R-:W-:Y:S01]  /*6280*/  IMAD.IADD R6, R187, 0x1, -R35 ;  /* 0x00000001bb067824 */ /* 0x000fe200078e0a23 */
[----:B------:R-:W-:Y:S01]  /*6290*/  P2R R9, PR, RZ, 0x20 ;  /* 0x00000020ff097803 */ /* 0x000fe20000000000 */
[----:B------:R1:W-:Y:S01]  /*62a0*/  I2F R18, R5 ;  /* 0x0000000500127306 */ /* 0x0003e20000201400 */
[----:B---3--:R-:W-:-:S05]  /*62b0*/  FFMA.FTZ R8, R15, -UR20, R99 ;  /* 0x800000140f087c23 */ /* 0x008fca0008010063 */
[----:B------:R-:W-:Y:S02]  /*62c0*/  FSEL R210, R8, -INF , !P0 ;  /* 0xff80000008d27808 */ /* 0x000fe40004000000 */
[----:B------:R-:W-:-:S04]  /*62d0*/  ISETP.GE.AND P0, PT, R34, R192, PT ;  /* 0x000000c02200720c */ /* 0x000fc80003f06270 */
[----:B------:R-:W-:Y:S02]  /*62e0*/  ISETP.LT.OR P6, PT, R34, R188, P0 ;  /* 0x000000bc2200720c */ /* 0x000fe400007c1670 */
[----:B------:R-:W-:Y:S01]  /*62f0*/  ISETP.GE.AND P0, PT, R36, R192, PT ;  /* 0x000000c02400720c */ /* 0x000fe20003f06270 */
        /* <DEDUP_REMOVED lines=9> */
[----:B------:R-:W-:Y:S02]  /*6390*/  FSEL R144, R7, -INF , !P1 ;  /* 0xff80000007907808 */ /* 0x000fe40004800000 */
[----:B------:R-:W-:-:S04]  /*63a0*/  ISETP.GE.AND P1, PT, R36, R193, PT ;  /* 0x000000c12400720c */ /* 0x000fc80003f26270 */
[----:B------:R-:W-:Y:S02]  /*63b0*/  ISETP.LT.OR P4, PT, R36, R189, P1 ;  /* 0x000000bd2400720c */ /* 0x000fe40000f81670 */
[----:B------:R-:W-:Y:S01]  /*63c0*/  ISETP.NE.AND P1, PT, R10, RZ, PT ;  /* 0x000000ff0a00720c */ /* 0x000fe20003f25270 */
[----:B------:R-:W-:Y:S02]  /*63d0*/  IMAD.IADD R10, R185, 0x1, -R37 ;  /* 0x00000001b90a7824 */ /* 0x000fe400078e0a25 */
[----:B-1----:R-:W-:Y:S01]  /*63e0*/  IMAD.MOV.U32 R5, RZ, RZ, R2 ;  /* 0x000000ffff057224 */ /* 0x002fe200078e0002 */
[----:B------:R-:W-:Y:S01]  /*63f0*/  IABS R2, R6 ;  /* 0x0000000600027213 */ /* 0x000fe20000000000 */
[----:B------:R-:W-:Y:S02]  /*6400*/  IMAD.IADD R6, R187, 0x1, -R34 ;  /* 0x00000001bb067824 */ /* 0x000fe400078e0a22 */
[----:B------:R1:W3:Y:S01]  /*6410*/  I2F R13, R5 ;  /* 0x00000005000d7306 */ /* 0x0002e20000201400 */
[----:B----4-:R-:W-:-:S02]  /*6420*/  FFMA.FTZ R8, R14, -UR20, R118 ;  /* 0x800000140e087c23 */ /* 0x010fc40008010076 */
[----:B------:R-:W-:-:S03]  /*6430*/  IMAD.WIDE.U32 R14, R79, -0x326172a9, RZ ;  /* 0xcd9e8d574f0e7825 */ /* 0x000fc600078e00ff */
[----:B------:R-:W-:Y:S02]  /*6440*/  FSEL R164, R8, -INF , !P3 ;  /* 0xff80000008a47808 */ /* 0x000fe40005800000 */
[----:B------:R-:W-:Y:S02]  /*6450*/  LOP3.LUT R11, R15, R78, RZ, 0x3c, !PT ;  /* 0x0000004e0f0b7212 */ /* 0x000fe400078e3cff */
[----:B------:R-:W-:Y:S02]  /*6460*/  ISETP.LT.OR P3, PT, R36, R188, P0 ;  /* 0x000000bc2400720c */ /* 0x000fe40000761670 */
[----:B------:R-:W-:Y:S01]  /*6470*/  ISETP.GE.AND P0, PT, R37, R192, PT ;  /* 0x000000c02500720c */ /* 0x000fe20003f06270 */
[----:B-1----:R-:W-:Y:S01]  /*6480*/  IMAD.MOV.U32 R5, RZ, RZ, R2 ;  /* 0x000000ffff057224 */ /* 0x002fe200078e0002 */
[----:B------:R-:W-:Y:S01]  /*6490*/  IABS R2, R6 ;  /* 0x0000000600027213 */ /* 0x000fe20000000000 */
[----:B---3--:R-:W-:Y:S02]  /*64a0*/  FFMA.FTZ R17, R13, -UR20, R47 ;  /* 0x800000140d117c23 */ /* 0x008fe4000801002f */
[----:B------:R1:W3:Y:S08]  /*64b0*/  I2F R6, R5 ;  /* 0x0000000500067306 */ /* 0x0002f00000201400 */
[----:B------:R-:W4:Y:S01]  /*64c0*/  I2F R2, R2 ;  /* 0x0000000200027306 */ /* 0x000f220000201400 */
[----:B-1----:R-:W-:-:S02]  /*64d0*/  FFMA.FTZ R5, R18, -UR20, R46 ;  /* 0x8000001412057c23 */ /* 0x002fc4000801002e */
[----:B---3--:R-:W-:Y:S02]  /*64e0*/  FFMA.FTZ R16, R6, -UR20, R117 ;  /* 0x8000001406107c23 */ /* 0x008fe40008010075 */
[--C-:B------:R-:W-:Y:S01]  /*64f0*/  IMAD.IADD R6, R185, 0x1, -R36.reuse ;  /* 0x00000001b9067824 */ /* 0x100fe200078e0a24 */
[----:B------:R-:W-:Y:S01]  /*6500*/  FSEL R66, R5, -INF , !P2 ;  /* 0xff80000005427808 */ /* 0x000fe20005000000 */
[----:B------:R-:W-:Y:S01]  /*6510*/  IMAD.WIDE.U32 R18, R11, -0x2daee0ad, RZ ;  /* 0xd2511f530b127825 */ /* 0x000fe200078e00ff */
[----:B------:R-:W-:Y:S02]  /*6520*/  ISETP.GE.AND P2, PT, R36, R194, PT ;  /* 0x000000c22400720c */ /* 0x000fe40003f46270 */
[----:B------:R-:W-:Y:S01]  /*6530*/  FSEL R141, R16, -INF , !P1 ;  /* 0xff800000108d7808 */ /* 0x000fe20004800000 */
[----:B----4-:R-:W-:Y:S01]  /*6540*/  FFMA.FTZ R13, R2, -UR20, R119 ;  /* 0x80000014020d7c23 */ /* 0x010fe20008010077 */
[----:B------:R-:W-:Y:S01]  /*6550*/  ISETP.LT.OR P5, PT, R36, R190, P2 ;  /* 0x000000be2400720c */ /* 0x000fe200017a1670 */
[----:B------:R-:W-:Y:S01]  /*6560*/  IMAD.IADD R2, R186, 0x1, -R36 ;  /* 0x00000001ba027824 */ /* 0x000fe200078e0a24 */
[----:B------:R-:W-:Y:S01]  /*6570*/  ISETP.NE.AND P2, PT, R9, RZ, PT ;  /* 0x000000ff0900720c */ /* 0x000fe20003f45270 */
[----:B------:R-:W-:Y:S01]  /*6580*/  IMAD.WIDE.U32 R8, R79, -0x326172a9, RZ ;  /* 0xcd9e8d574f087825 */ /* 0x000fe200078e00ff */
[----:B------:R-:W-:-:S02]  /*6590*/  ISETP.GE.AND P1, PT, R37, R193, PT ;  /* 0x000000c12500720c */ /* 0x000fc40003f26270 */
[----:B------:R-:W-:Y:S02]  /*65a0*/  IABS R2, R2 ;  /* 0x0000000200027213 */ /* 0x000fe40000000000 */
[----:B------:R-:W-:Y:S02]  /*65b0*/  LOP3.LUT R9, R9, R78, RZ, 0x3c, !PT ;  /* 0x0000004e09097212 */ /* 0x000fe400078e3cff */
[----:B------:R-:W-:Y:S01]  /*65c0*/  FSEL R62, R17, -INF , !P2 ;  /* 0xff800000113e7808 */ /* 0x000fe20005000000 */
[----:B------:R-:W-:Y:S01]  /*65d0*/  IMAD.MOV.U32 R5, RZ, RZ, R2 ;  /* 0x000000ffff057224 */ /* 0x000fe200078e0002 */
[----:B------:R-:W-:Y:S01]  /*65e0*/  IABS R2, R6 ;  /* 0x0000000600027213 */ /* 0x000fe20000000000 */
[----:B------:R-:W-:Y:S01]  /*65f0*/  IMAD.WIDE.U32 R6, R170, -0x2daee0ad, RZ ;  /* 0xd2511f53aa067825 */ /* 0x000fe200078e00ff */
[C---:B------:R-:W-:Y:S01]  /*6600*/  ISETP.GE.AND P2, PT, R37.reuse, R194, PT ;  /* 0x000000c22500720c */ /* 0x040fe20003f46270 */
[----:B------:R1:W-:Y:S01]  /*6610*/  I2F R22, R5 ;  /* 0x0000000500167306 */ /* 0x0003e20000201400 */
[----:B------:R-:W-:Y:S01]  /*6620*/  ISETP.LT.OR P1, PT, R37, R189, P1 ;  /* 0x000000bd2500720c */ /* 0x000fe20000f21670 */
[----:B------:R-:W-:Y:S01]  /*6630*/  IMAD.WIDE.U32 R16, R9, -0x2daee0ad, RZ ;  /* 0xd2511f5309107825 */ /* 0x000fe200078e00ff */
[----:B------:R-:W-:-:S02]  /*6640*/  LOP3.LUT R27, R249, UR28, R6, 0x96, !PT ;  /* 0x0000001cf91b7c12 */ /* 0x000fc4000f8e9606 */
[--C-:B------:R-:W-:Y:S02]  /*6650*/  LOP3.LUT R28, R19, UR28, R6.reuse, 0x96, !PT ;  /* 0x0000001c131c7c12 */ /* 0x100fe4000f8e9606 */
[----:B------:R-:W-:Y:S01]  /*6660*/  LOP3.LUT R26, R17, UR28, R6, 0x96, !PT ;  /* 0x0000001c111a7c12 */ /* 0x000fe2000f8e9606 */
[----:B------:R3:W4:Y:S01]  /*6670*/  I2F R20, R2 ;  /* 0x0000000200147306 */ /* 0x0007220000201400 */
[C---:B------:R-:W-:Y:S02]  /*6680*/  LOP3.LUT R21, R7.reuse, UR5, RZ, 0x3c, !PT ;  /* 0x0000000507157c12 */ /* 0x040fe4000f8e3cff */
[C---:B------:R-:W-:Y:S02]  /*6690*/  LOP3.LUT R23, R7.reuse, UR4, RZ, 0x3c, !PT ;  /* 0x0000000407177c12 */ /* 0x040fe4000f8e3cff */
[----:B------:R-:W-:Y:S02]  /*66a0*/  LOP3.LUT R25, R7, UR4, RZ, 0x3c, !PT ;  /* 0x0000000407197c12 */ /* 0x000fe4000f8e3cff */
[----:B------:R-:W-:Y:S01]  /*66b0*/  ISETP.LT.OR P2, PT, R37, R190, P2 ;  /* 0x000000be2500720c */ /* 0x000fe20001741670 */
[----:B-1----:R-:W-:Y:S01]  /*66c0*/  IMAD.IADD R5, R187, 0x1, -R36 ;  /* 0x00000001bb057824 */ /* 0x002fe200078e0a24 */
[----:B------:R-:W-:-:S02]  /*66d0*/  FSEL R143, R13, -INF , !P6 ;  /* 0xff8000000d8f7808 */ /* 0x000fc40007000000 */
[----:B------:R-:W-:Y:S02]  /*66e0*/  ISETP.LT.OR P6, PT, R37, R188, P0 ;  /* 0x000000bc2500720c */ /* 0x000fe400007c1670 */
[----:B------:R-:W-:Y:S02]  /*66f0*/  IABS R5, R5 ;  /* 0x0000000500057213 */ /* 0x000fe40000000000 */
[----:B------:R-:W-:Y:S01]  /*6700*/  P2R R13, PR, RZ, 0x2 ;  /* 0x00000002ff0d7803 */ /* 0x000fe20000000000 */
[----:B---3--:R-:W-:Y:S01]  /*6710*/  IMAD.IADD R2, R186, 0x1, -R37 ;  /* 0x00000001ba027824 */ /* 0x008fe200078e0a25 */
[----:B------:R1:W3:Y:S01]  /*6720*/  I2F R24, R5 ;  /* 0x0000000500187306 */ /* 0x0002e20000201400 */
[----:B----4-:R-:W-:Y:S01]  /*6730*/  FFMA.FTZ R6, R20, -UR20, R124 ;  /* 0x8000001414067c23 */ /* 0x010fe2000801007c */
[----:B------:R-:W-:Y:S02]  /*6740*/  P2R R15, PR, RZ, 0x4 ;  /* 0x00000004ff0f7803 */ /* 0x000fe40000000000 */
[----:B------:R-:W-:-:S02]  /*6750*/  IABS R2, R2 ;  /* 0x0000000200027213 */ /* 0x000fc40000000000 */
[C---:B------:R-:W-:Y:S02]  /*6760*/  ISETP.GE.AND P1, PT, R38.reuse, R193, PT ;  /* 0x000000c12600720c */ /* 0x040fe40003f26270 */
[C---:B------:R-:W-:Y:S02]  /*6770*/  ISETP.GE.AND P2, PT, R38.reuse, R194, PT ;  /* 0x000000c22600720c */ /* 0x040fe40003f46270 */
[C---:B------:R-:W-:Y:S02]  /*6780*/  ISETP.LT.OR P1, PT, R38.reuse, R189, P1 ;  /* 0x000000bd2600720c */ /* 0x040fe40000f21670 */
        /* <DEDUP_REMOVED lines=10> */
[----:B----4-:R-:W-:Y:S02]  /*6830*/  FFMA.FTZ R11, R12, -UR20, R43 ;  /* 0x800000140c0b7c23 */ /* 0x010fe4000801002b */
[----:B------:R1:W3:Y:S08]  /*6840*/  I2F R10, R5 ;  /* 0x00000005000a7306 */ /* 0x0002f00000201400 */
[----:B------:R-:W4:Y:S01]  /*6850*/  I2F R2, R2 ;  /* 0x0000000200027306 */ /* 0x000f220000201400 */
[----:B-1----:R-:W-:-:S02]  /*6860*/  FFMA.FTZ R5, R22, -UR20, R42 ;  /* 0x8000001416057c23 */ /* 0x002fc4000801002a */
[----:B---3--:R-:W-:Y:S01]  /*6870*/  FFMA.FTZ R10, R10, -UR20, R125 ;  /* 0x800000140a0a7c23 */ /* 0x008fe2000801007d */
[----:B------:R-:W-:Y:S01]  /*6880*/  FSEL R125, R6, -INF , !P4 ;  /* 0xff800000067d7808 */ /* 0x000fe20006000000 */
[--C-:B------:R-:W-:Y:S01]  /*6890*/  IMAD.IADD R6, R185, 0x1, -R38.reuse ;  /* 0x00000001b9067824 */ /* 0x100fe200078e0a26 */
[----:B------:R-:W-:Y:S02]  /*68a0*/  FSEL R63, R5, -INF , !P5 ;  /* 0xff800000053f7808 */ /* 0x000fe40006800000 */
[----:B------:R-:W-:Y:S01]  /*68b0*/  ISETP.LT.OR P5, PT, R38, R190, P2 ;  /* 0x000000be2600720c */ /* 0x000fe200017a1670 */
[----:B----4-:R-:W-:Y:S01]  /*68c0*/  FFMA.FTZ R9, R2, -UR20, R127 ;  /* 0x8000001402097c23 */ /* 0x010fe2000801007f */
[----:B------:R-:W-:Y:S01]  /*68d0*/  ISETP.NE.AND P2, PT, R15, RZ, PT ;  /* 0x000000ff0f00720c */ /* 0x000fe20003f45270 */
[----:B------:R-:W-:Y:S01]  /*68e0*/  IMAD.IADD R2, R186, 0x1, -R38 ;  /* 0x00000001ba027824 */ /* 0x000fe200078e0a26 */
[----:B------:R-:W-:Y:S02]  /*68f0*/  ISETP.LT.OR P4, PT, R38, R188, P0 ;  /* 0x000000bc2600720c */ /* 0x000fe40000781670 */
[----:B------:R-:W-:-:S02]  /*6900*/  FSEL R208, R9, -INF , !P6 ;  /* 0xff80000009d07808 */ /* 0x000fc40007000000 */
[----:B------:R-:W-:Y:S02]  /*6910*/  IABS R2, R2 ;  /* 0x0000000200027213 */ /* 0x000fe40000000000 */
[----:B------:R-:W-:Y:S02]  /*6920*/  FSEL R61, R11, -INF , !P2 ;  /* 0xff8000000b3d7808 */ /* 0x000fe40005000000 */
[C---:B------:R-:W-:Y:S01]  /*6930*/  ISETP.GE.AND P0, PT, R39.reuse, R193, PT ;  /* 0x000000c12700720c */ /* 0x040fe20003f06270 */
[----:B------:R-:W-:Y:S01]  /*6940*/  IMAD.MOV.U32 R5, RZ, RZ, R2 ;  /* 0x000000ffff057224 */ /* 0x000fe200078e0002 */
[----:B------:R-:W-:Y:S02]  /*6950*/  IABS R2, R6 ;  /* 0x0000000600027213 */ /* 0x000fe40000000000 */
[----:B------:R-:W-:Y:S01]  /*6960*/  P2R R6, PR, RZ, 0x2 ;  /* 0x00000002ff067803 */ /* 0x000fe20000000000 */
[----:B------:R1:W3:Y:S01]  /*6970*/  I2F R31, R5 ;  /* 0x00000005001f7306 */ /* 0x0002e20000201400 */
[----:B------:R-:W-:-:S02]  /*6980*/  ISETP.GE.AND P1, PT, R39, R194, PT ;  /* 0x000000c22700720c */ /* 0x000fc40003f26270 */
[----:B------:R-:W-:Y:S02]  /*6990*/  ISETP.GE.AND P2, PT, R39, R192, PT ;  /* 0x000000c02700720c */ /* 0x000fe40003f46270 */
[----:B------:R-:W-:Y:S01]  /*69a0*/  FSEL R119, R10, -INF , !P3 ;  /* 0xff8000000a777808 */ /* 0x000fe20005800000 */
[----:B------:R-:W-:Y:S01]  /*69b0*/  IMAD.WIDE.U32 R10, R23, -0x326172a9, RZ ;  /* 0xcd9e8d57170a7825 */ /* 0x000fe200078e00ff */
[----:B------:R-:W-:Y:S01]  /*69c0*/  ISETP.NE.AND P6, PT, R6, RZ, PT ;  /* 0x000000ff0600720c */ /* 0x000fe20003fc5270 */
[----:B------:R4:W5:Y:S01]  /*69d0*/  I2F R24, R2 ;  /* 0x0000000200187306 */ /* 0x0009620000201400 */
[----:B------:R-:W-:Y:S01]  /*69e0*/  ISETP.LT.OR P3, PT, R39, R190, P1 ;  /* 0x000000be2700720c */ /* 0x000fe20000f61670 */
[----:B------:R-:W-:Y:S01]  /*69f0*/  IMAD.WIDE.U32 R6, R21, -0x326172a9, RZ ;  /* 0xcd9e8d5715067825 */ /* 0x000fe200078e00ff */
[C---:B------:R-:W-:Y:S02]  /*6a00*/  ISETP.LT.OR P1, PT, R39.reuse, R189, P0 ;  /* 0x000000bd2700720c */ /* 0x040fe40000721670 */
[----:B------:R-:W-:-:S02]  /*6a10*/  ISETP.LT.OR P0, PT, R39, R188, P2 ;  /* 0x000000bc2700720c */ /* 0x000fc40001701670 */
[----:B------:R-:W-:Y:S01]  /*6a20*/  LOP3.LUT R22, R7, UR29, R8, 0x96, !PT ;  /* 0x0000001d07167c12 */ /* 0x000fe2000f8e9608 */
[----:B-1----:R-:W-:Y:S01]  /*6a30*/  IMAD.IADD R5, R187, 0x1, -R38 ;  /* 0x00000001bb057824 */ /* 0x002fe200078e0a26 */
[----:B------:R-:W-:Y:S01]  /*6a40*/  LOP3.LUT R21, R11, UR29, R8, 0x96, !PT ;  /* 0x0000001d0b157c12 */ /* 0x000fe2000f8e9608 */
[----:B---3--:R-:W-:Y:S01]  /*6a50*/  FFMA.FTZ R52, R31, -UR20, R74 ;  /* 0x800000141f347c23 */ /* 0x008fe2000801004a */
[----:B------:R-:W-:Y:S02]  /*6a60*/  LOP3.LUT R19, R7, UR29, R30, 0x96, !PT ;  /* 0x0000001d07137c12 */ /* 0x000fe4000f8e961e */
[----:B------:R-:W-:Y:S01]  /*6a70*/  IABS R5, R5 ;  /* 0x0000000500057213 */ /* 0x000fe20000000000 */
[----:B----4-:R-:W-:-:S03]  /*6a80*/  IMAD.IADD R2, R186, 0x1, -R39 ;  /* 0x00000001ba027824 */ /* 0x010fc600078e0a27 */
[----:B------:R1:W3:Y:S01]  /*6a90*/  I2F R32, R5 ;  /* 0x0000000500207306 */ /* 0x0002e20000201400 */
[----:B-----5:R-:W-:Y:S01]  /*6aa0*/  FFMA.FTZ R53, R24, -UR20, R80 ;  /* 0x8000001418357c23 */ /* 0x020fe20008010050 */
[----:B------:R-:W-:-:S05]  /*6ab0*/  IABS R2, R2 ;  /* 0x0000000200027213 */ /* 0x000fca0000000000 */
[----:B------:R-:W-:-:S04]  /*6ac0*/  IMAD.MOV.U32 R9, RZ, RZ, R2 ;  /* 0x000000ffff097224 */ /* 0x000fc800078e0002 */
[----:B------:R4:W5:Y:S01]  /*6ad0*/  I2F R20, R9 ;  /* 0x0000000900147306 */ /* 0x0009620000201400 */
[----:B-1----:R-:W-:Y:S02]  /*6ae0*/  IMAD.IADD R5, R185, 0x1, -R39 ;  /* 0x00000001b9057824 */ /* 0x002fe400078e0a27 */
[----:B---3--:R-:W-:-:S03]  /*6af0*/  FFMA.FTZ R56, R32, -UR20, R82 ;  /* 0x8000001420387c23 */ /* 0x008fc60008010052 */
[----:B------:R-:W-:Y:S01]  /*6b00*/  IABS R2, R5 ;  /* 0x0000000500027213 */ /* 0x000fe20000000000 */
[----:B------:R-:W-:Y:S01]  /*6b10*/  IMAD.IADD R5, R187, 0x1, -R39 ;  /* 0x00000001bb057824 */ /* 0x000fe200078e0a27 */
[----:B------:R-:W-:Y:S01]  /*6b20*/  FSEL R111, R56, -INF , !P4 ;  /* 0xff800000386f7808 */ /* 0x000fe20006000000 */
[----:B------:R-:W-:Y:S01]  /*6b30*/  IMAD.WIDE.U32 R38, R27, -0x326172a9, RZ ;  /* 0xcd9e8d571b267825 */ /* 0x000fe200078e00ff */
[----:B------:R1:W3:Y:S01]  /*6b40*/  I2F R17, R2 ;  /* 0x0000000200117306 */ /* 0x0002e20000201400 */
[----:B------:R-:W-:Y:S02]  /*6b50*/  LOP3.LUT R27, R7, UR29, R14, 0x96, !PT ;  /* 0x0000001d071b7c12 */ /* 0x000fe4000f8e960e */
[----:B------:R-:W-:Y:S01]  /*6b60*/  IABS R12, R5 ;  /* 0x00000005000c7213 */ /* 0x000fe20000000000 */
[----:B----4-:R-:W-:Y:S01]  /*6b70*/  IMAD.WIDE.U32 R8, R25, -0x326172a9, RZ ;  /* 0xcd9e8d5719087825 */ /* 0x010fe200078e00ff */
[----:B------:R-:W-:Y:S02]  /*6b80*/  LOP3.LUT R5, R11, UR29, R30, 0x96, !PT ;  /* 0x0000001d0b057c12 */ /* 0x000fe4000f8e961e */
[----:B------:R-:W-:Y:S01]  /*6b90*/  LOP3.LUT R11, R39, UR27, R6, 0x96, !PT ;  /* 0x0000001b270b7c12 */ /* 0x000fe2000f8e9606 */
[----:B-----5:R-:W-:Y:S01]  /*6ba0*/  FFMA.FTZ R57, R20, -UR20, R75 ;  /* 0x8000001414397c23 */ /* 0x020fe2000801004b */
[----:B------:R-:W-:Y:S01]  /*6bb0*/  LOP3.LUT R25, R9, UR29, R30, 0x96, !PT ;  /* 0x0000001d09197c12 */ /* 0x000fe2000f8e961e */
[----:B------:R-:W-:-:S04]  /*6bc0*/  IMAD.WIDE.U32 R20, R21, -0x2daee0ad, RZ ;  /* 0xd2511f5315147825 */ /* 0x000fc800078e00ff */
[----:B------:R-:W-:Y:S01]  /*6bd0*/  IMAD.WIDE.U32 R42, R11, -0x2daee0ad, RZ ;  /* 0xd2511f530b2a7825 */ /* 0x000fe200078e00ff */
[----:B------:R-:W-:-:S03]  /*6be0*/  LOP3.LUT R21, R21, UR26, R16, 0x96, !PT ;  /* 0x0000001a15157c12 */ /* 0x000fc6000f8e9610 */
[----:B-1----:R-:W-:Y:S02]  /*6bf0*/  IMAD.MOV.U32 R2, RZ, RZ, R12 ;  /* 0x000000ffff027224 */ /* 0x002fe400078e000c */
[----:B------:R-:W-:Y:S01]  /*6c00*/  IMAD.WIDE.U32 R12, R26, -0x326172a9, RZ ;  /* 0xcd9e8d571a0c7825 */ /* 0x000fe200078e00ff */
[----:B------:R-:W-:Y:S01]  /*6c10*/  LOP3.LUT R26, R9, UR29, R14, 0x96, !PT ;  /* 0x0000001d091a7c12 */ /* 0x000fe2000f8e960e */
[----:B------:R1:W4:Y:S02]  /*6c20*/  I2F R23, R2 ;  /* 0x0000000200177306 */ /* 0x0003240000201400 */
[----:B------:R-:W-:Y:S01]  /*6c30*/  IMAD.WIDE.U32 R14, R28, -0x326172a9, RZ ;  /* 0xcd9e8d571c0e7825 */ /* 0x000fe200078e00ff */
[C---:B------:R-:W-:Y:S02]  /*6c40*/  LOP3.LUT R29, R13.reuse, UR27, R6, 0x96, !PT ;  /* 0x0000001b0d1d7c12 */ /* 0x040fe4000f8e9606 */
[----:B------:R-:W-:Y:S01]  /*6c50*/  LOP3.LUT R28, R13, UR27, R10, 0x96, !PT ;  /* 0x0000001b0d1c7c12 */ /* 0x000fe2000f8e960a */
[----:B------:R-:W-:Y:S01]  /*6c60*/  IMAD.WIDE.U32 R6, R5, -0x2daee0ad, RZ ;  /* 0xd2511f5305067825 */ /* 0x000fe200078e00ff */
[----:B------:R-:W-:-:S03]  /*6c70*/  LOP3.LUT R30, R15, UR27, R8, 0x96, !PT ;  /* 0x0000001b0f1e7c12 */ /* 0x000fc6000f8e9608 */
[----:B---3--:R-:W-:Y:S01]  /*6c80*/  FFMA.FTZ R59, R17, -UR20, R81 ;  /* 0x80000014113b7c23 */ /* 0x008fe20008010051 */
[----:B------:R-:W-:Y:S01]  /*6c90*/  LOP3.LUT R5, R7, UR26, R248, 0x96, !PT ;  /* 0x0000001a07057c12 */ /* 0x000fe2000f8e96f8 */
[----:B------:R-:W-:Y:S01]  /*6ca0*/  IMAD.WIDE.U32 R30, R30, -0x2daee0ad, RZ ;  /* 0xd2511f531e1e7825 */ /* 0x000fe200078e00ff */
[----:B-1----:R-:W-:-:S03]  /*6cb0*/  LOP3.LUT R2, R39, UR27, R10, 0x96, !PT ;  /* 0x0000001b27027c12 */ /* 0x002fc6000f8e960a */
[----:B----4-:R-:W-:Y:S01]  /*6cc0*/  FFMA.FTZ R60, R23, -UR20, R83 ;  /* 0x80000014173c7c23 */ /* 0x010fe20008010053 */
[----:B------:R-:W-:Y:S01]  /*6cd0*/  LOP3.LUT R10, R39, UR27, R8, 0x96, !PT ;  /* 0x0000001b270a7c12 */ /* 0x000fe2000f8e9608 */
[----:B------:R-:W-:-:S03]  /*6ce0*/  IMAD.WIDE.U32 R8, R19, -0x2daee0ad, RZ ;  /* 0xd2511f5313087825 */ /* 0x000fc600078e00ff */
[----:B------:R-:W-:Y:S01]  /*6cf0*/  FSEL R108, R60, -INF , !P0 ;  /* 0xff8000003c6c7808 */ /* 0x000fe20004000000 */
[----:B------:R-:W-:Y:S01]  /*6d00*/  IMAD.WIDE.U32 R48, R2, -0x2daee0ad, RZ ;  /* 0xd2511f5302307825 */ /* 0x000fe200078e00ff */
[----:B------:R-:W-:Y:S02]  /*6d10*/  LOP3.LUT R13, R9, UR26, R248, 0x96, !PT ;  /* 0x0000001a090d7c12 */ /* 0x000fe4000f8e96f8 */
[----:B------:R-:W-:Y:S01]  /*6d20*/  LOP3.LUT R32, R43, UR24, R8, 0x96, !PT ;  /* 0x000000182b207c12 */ /* 0x000fe2000f8e9608 */
[----:B------:R-:W-:Y:S01]  /*6d30*/  IMAD.WIDE.U32 R46, R10, -0x2daee0ad, RZ ;  /* 0xd2511f530a2e7825 */ /* 0x000fe200078e00ff */
[----:B------:R-:W-:-:S03]  /*6d40*/  LOP3.LUT R2, R49, UR24, R6, 0x96, !PT ;  /* 0x0000001831027c12 */ /* 0x000fc6000f8e9606 */
[----:B------:R-:W-:-:S04]  /*6d50*/  IMAD.WIDE.U32 R6, R25, -0x2daee0ad, RZ ;  /* 0xd2511f5319067825 */ /* 0x000fc800078e00ff */
        /* <DEDUP_REMOVED lines=18> */
[----:B------:R-:W-:-:S03]  /*6e80*/  LOP3.LUT R35, R41, UR23, R10, 0x96, !PT ;  /* 0x0000001729237c12 */ /* 0x000fc6000f8e960a */
[----:B------:R-:W-:Y:S01]  /*6e90*/  IMAD.WIDE.U32 R32, R32, -0x326172a9, RZ ;  /* 0xcd9e8d5720207825 */ /* 0x000fe200078e00ff */
[C-C-:B------:R-:W-:Y:S02]  /*6ea0*/  LOP3.LUT R16, R9.reuse, UR25, R38.reuse, 0x96, !PT ;  /* 0x0000001909107c12 */ /* 0x140fe4000f8e9626 */
[----:B------:R-:W-:Y:S01]  /*6eb0*/  LOP3.LUT R41, R9, UR25, R38, 0x96, !PT ;  /* 0x0000001909297c12 */ /* 0x000fe2000f8e9626 */
[----:B------:R-:W-:Y:S01]  /*6ec0*/  IMAD.WIDE.U32 R24, R24, -0x326172a9, RZ ;  /* 0xcd9e8d5718187825 */ /* 0x000fe200078e00ff */
[C-C-:B------:R-:W-:Y:S02]  /*6ed0*/  LOP3.LUT R34, R33.reuse, UR23, R8.reuse, 0x96, !PT ;  /* 0x0000001721227c12 */ /* 0x140fe4000f8e9608 */
        /* <DEDUP_REMOVED lines=32> */
[----:B------:R-:W-:Y:S02]  /*70e0*/  LOP3.LUT R15, R55, UR12, R6, 0x96, !PT ;  /* 0x0000000c370f7c12 */ /* 0x000fe4000f8e9606 */
[----:B------:R-:W-:Y:S01]  /*70f0*/  FMNMX.FTZ R5, R122, R123, !PT ;  /* 0x0000007b7a057209 */ /* 0x000fe20007810000 */
[----:B------:R-:W-:-:S03]  /*7100*/  IMAD.WIDE.U32 R6, R31, -0x2daee0ad, RZ ;  /* 0xd2511f531f067825 */ /* 0x000fc600078e00ff */
        /* <DEDUP_REMOVED lines=11> */
[C-C-:B------:R-:W-:Y:S02]  /*71c0*/  LOP3.LUT R27, R7.reuse, UR13, R32.reuse, 0x96, !PT ;  /* 0x0000000d071b7c12 */ /* 0x140fe4000f8e9620 */
[----:B------:R-:W-:Y:S01]  /*71d0*/  LOP3.LUT R37, R7, UR13, R32, 0x96, !PT ;  /* 0x0000000d07257c12 */ /* 0x000fe2000f8e9620 */
[----:B------:R-:W-:Y:S01]  /*71e0*/  IMAD.WIDE.U32 R34, R25, -0x2daee0ad, RZ ;  /* 0xd2511f5319227825 */ /* 0x000fe200078e00ff */
[----:B------:R-:W-:Y:S02]  /*71f0*/  LOP3.LUT R16, R51, UR12, R16, 0x96, !PT ;  /* 0x0000000c33107c12 */ /* 0x000fe4000f8e9610 */
[----:B------:R-:W-:Y:S01]  /*7200*/  FMNMX.FTZ R5, R139, R5, !PT ;  /* 0x000000058b057209 */ /* 0x000fe20007810000 */
[----:B--2---:R-:W-:Y:S01]  /*7210*/  IMAD.WIDE.U32 R78, R24, -0x2daee0ad, RZ ;  /* 0xd2511f53184e7825 */ /* 0x004fe200078e00ff */
[----:B------:R-:W-:-:S02]  /*7220*/  LOP3.LUT R29, R35, UR12, R22, 0x96, !PT ;  /* 0x0000000c231d7c12 */ /* 0x000fc4000f8e9616 */
[----:B------:R-:W-:Y:S01]  /*7230*/  FMNMX.FTZ R5, R140, R5, !PT ;  /* 0x000000058c057209 */ /* 0x000fe20007810000 */
[----:B------:R-:W-:Y:S01]  /*7240*/  IMAD.WIDE.U32 R38, R2, -0x2daee0ad, RZ ;  /* 0xd2511f5302267825 */ /* 0x000fe200078e00ff */
[----:B------:R-:W-:Y:S02]  /*7250*/  LOP3.LUT R35, R79, UR12, R8, 0x96, !PT ;  /* 0x0000000c4f237c12 */ /* 0x000fe4000f8e9608 */
[----:B------:R-:W-:Y:S01]  /*7260*/  FMNMX.FTZ R5, R76, R5, !PT ;  /* 0x000000054c057209 */ /* 0x000fe20007810000 */
[----:B------:R-:W-:Y:S01]  /*7270*/  IMAD R2, R41, -0x2daee0ad, RZ ;  /* 0xd2511f5329027824 */ /* 0x000fe200078e02ff */
[----:B------:R-:W-:Y:S01]  /*7280*/  LOP3.LUT R18, R39, UR12, R18, 0x96, !PT ;  /* 0x0000000c27127c12 */ /* 0x000fe2000f8e9612 */
[----:B------:R-:W-:Y:S01]  /*7290*/  IMAD.WIDE.U32 R32, R43, -0x2daee0ad, RZ ;  /* 0xd2511f532b207825 */ /* 0x000fe200078e00ff */
[----:B------:R-:W-:-:S03]  /*72a0*/  FMNMX.FTZ R5, R77, R5, !PT ;  /* 0x000000054d057209 */ /* 0x000fc60007810000 */
[----:B------:R-:W-:Y:S01]  /*72b0*/  IMAD.WIDE.U32 R12, R13, -0x2daee0ad, RZ ;  /* 0xd2511f530d0c7825 */ /* 0x000fe200078e00ff */
[----:B------:R-:W-:-:S03]  /*72c0*/  LOP3.LUT R2, R33, UR12, R2, 0x96, !PT ;  /* 0x0000000c21027c12 */ /* 0x000fc6000f8e9602 */
[----:B------:R-:W-:Y:S01]  /*72d0*/  IMAD.WIDE.U32 R24, R17, -0x326172a9, RZ ;  /* 0xcd9e8d5711187825 */ /* 0x000fe200078e00ff */
[----:B------:R-:W-:Y:S02]  /*72e0*/  LOP3.LUT R30, R13, UR22, R30, 0x96, !PT ;  /* 0x000000160d1e7c12 */ /* 0x000fe4000f8e961e */
[----:B------:R-:W-:Y:S01]  /*72f0*/  LOP3.LUT R41, R81, UR12, R12, 0x96, !PT ;  /* 0x0000000c51297c12 */ /* 0x000fe2000f8e960c */
[----:B------:R-:W-:Y:S01]  /*7300*/  IMAD.WIDE.U32 R10, R11, -0x326172a9, RZ ;  /* 0xcd9e8d570b0a7825 */ /* 0x000fe200078e00ff */
[----:B------:R-:W-:Y:S02]  /*7310*/  LOP3.LUT R39, R25, UR13, R14, 0x96, !PT ;  /* 0x0000000d19277c12 */ /* 0x000fe4000f8e960e */
[----:B------:R-:W-:Y:S01]  /*7320*/  FSEL R81, R53, -INF , !P6 ;  /* 0xff80000035517808 */ /* 0x000fe20007000000 */
[----:B------:R-:W-:Y:S01]  /*7330*/  IMAD.WIDE.U32 R8, R15, -0x326172a9, RZ ;  /* 0xcd9e8d570f087825 */ /* 0x000fe200078e00ff */
[----:B------:R-:W-:-:S03]  /*7340*/  LOP3.LUT R40, R11, UR13, R40, 0x96, !PT ;  /* 0x0000000d0b287c12 */ /* 0x000fc6000f8e9628 */
[----:B------:R-:W-:Y:S01]  /*7350*/  IMAD.WIDE.U32 R30, R30, -0x326172a9, RZ ;  /* 0xcd9e8d571e1e7825 */ /* 0x000fe200078e00ff */
[----:B------:R-:W-:Y:S02]  /*7360*/  LOP3.LUT R14, R9, UR8, R10, 0x96, !PT ;  /* 0x00000008090e7c12 */ /* 0x000fe4000f8e960a */
[----:B------:R-:W-:Y:S01]  /*7370*/  LOP3.LUT R12, R8, 0xff, RZ, 0xc0, !PT ;  /* 0x000000ff080c7812 */ /* 0x000fe200078ec0ff */
[----:B------:R-:W-:Y:S01]  /*7380*/  IMAD.WIDE.U32 R10, R16, -0x326172a9, RZ ;  /* 0xcd9e8d57100a7825 */ /* 0x000fe200078e00ff */
[----:B------:R-:W-:Y:S02]  /*7390*/  LOP3.LUT R43, R8, 0xffff, RZ, 0xc0, !PT ;  /* 0x0000ffff082b7812 */ /* 0x000fe400078ec0ff */
[--C-:B------:R-:W-:Y:S01]  /*73a0*/  SHF.R.U32.HI R58, RZ, 0x10, R8.reuse ;  /* 0x00000010ff3a7819 */ /* 0x100fe20000011608 */
[----:B------:R-:W-:Y:S01]  /*73b0*/  IMAD.WIDE.U32 R16, R28, -0x326172a9, RZ ;  /* 0xcd9e8d571c107825 */ /* 0x000fe200078e00ff */
[----:B------:R-:W-:Y:S02]  /*73c0*/  SHF.R.U32.HI R13, RZ, 0x18, R8 ;  /* 0x00000018ff0d7819 */ /* 0x000fe40000011608 */
[----:B------:R-:W-:Y:S01]  /*73d0*/  LOP3.LUT R22, R11, UR8, R6, 0x96, !PT ;  /* 0x000000080b167c12 */ /* 0x000fe2000f8e9606 */
[----:B------:R-:W-:Y:S01]  /*73e0*/  IMAD.WIDE.U32 R8, R2, -0x326172a9, RZ ;  /* 0xcd9e8d5702087825 */ /* 0x000fe200078e00ff */
[----:B------:R-:W-:-:S02]  /*73f0*/  FMNMX.FTZ R2, R95, R112, !PT ;  /* 0x000000705f027209 */ /* 0x000fc40007810000 */
[----:B------:R-:W-:Y:S02]  /*7400*/  LOP3.LUT R73, R10, 0xff, RZ, 0xc0, !PT ;  /* 0x000000ff0a497812 */ /* 0x000fe400078ec0ff */
[----:B------:R-:W-:Y:S01]  /*7410*/  LOP3.LUT R23, R9, UR8, R6, 0x96, !PT ;  /* 0x0000000809177c12 */ /* 0x000fe2000f8e9606 */
[----:B------:R-:W-:Y:S01]  /*7420*/  IMAD.WIDE.U32 R6, R19, -0x326172a9, RZ ;  /* 0xcd9e8d5713067825 */ /* 0x000fe200078e00ff */
[----:B------:R-:W-:Y:S02]  /*7430*/  FMNMX.FTZ R2, R92, R2, !PT ;  /* 0x000000025c027209 */ /* 0x000fe40007810000 */
[----:B------:R-:W-:Y:S02]  /*7440*/  LOP3.LUT R72, R10, 0xffff, RZ, 0xc0, !PT ;  /* 0x0000ffff0a487812 */ /* 0x000fe400078ec0ff */
[C---:B------:R-:W-:Y:S02]  /*7450*/  LOP3.LUT R231, R6.reuse, 0xffff, RZ, 0xc0, !PT ;  /* 0x0000ffff06e77812 */ /* 0x040fe400078ec0ff */
[----:B------:R-:W-:-:S02]  /*7460*/  LOP3.LUT R234, R6, 0xff, RZ, 0xc0, !PT ;  /* 0x000000ff06ea7812 */ /* 0x000fc400078ec0ff */
[--C-:B------:R-:W-:Y:S02]  /*7470*/  SHF.R.U32.HI R233, RZ, 0x10, R6.reuse ;  /* 0x00000010ffe97819 */ /* 0x100fe40000011606 */
[----:B------:R-:W-:Y:S02]  /*7480*/  SHF.R.U32.HI R232, RZ, 0x18, R6 ;  /* 0x00000018ffe87819 */ /* 0x000fe40000011606 */
[----:B------:R-:W-:Y:S02]  /*7490*/  FMNMX.FTZ R6, R89, R2, !PT ;  /* 0x0000000259067209 */ /* 0x000fe40007810000 */
[--C-:B------:R-:W-:Y:S02]  /*74a0*/  SHF.R.U32.HI R67, RZ, 0x10, R10.reuse ;  /* 0x00000010ff437819 */ /* 0x100fe4000001160a */
[----:B------:R-:W-:Y:S01]  /*74b0*/  SHF.R.U32.HI R74, RZ, 0x18, R10 ;  /* 0x00000018ff4a7819 */ /* 0x000fe2000001160a */
[----:B------:R-:W-:Y:S01]  /*74c0*/  IMAD.WIDE.U32 R10, R21, -0x326172a9, RZ ;  /* 0xcd9e8d57150a7825 */ /* 0x000fe200078e00ff */
[----:B------:R-:W-:-:S02]  /*74d0*/  FMNMX.FTZ R2, R86, R5, !PT ;  /* 0x0000000556027209 */ /* 0x000fc40007810000 */
[----:B------:R-:W-:Y:S02]  /*74e0*/  FMNMX.FTZ R5, R132, R135, !PT ;  /* 0x0000008784057209 */ /* 0x000fe40007810000 */
[C---:B------:R-:W-:Y:S02]  /*74f0*/  LOP3.LUT R75, R8.reuse, 0xffff, RZ, 0xc0, !PT ;  /* 0x0000ffff084b7812 */ /* 0x040fe400078ec0ff */
[----:B------:R-:W-:Y:S02]  /*7500*/  LOP3.LUT R83, R8, 0xff, RZ, 0xc0, !PT ;  /* 0x000000ff08537812 */ /* 0x000fe400078ec0ff */
[--C-:B------:R-:W-:Y:S02]  /*7510*/  SHF.R.U32.HI R79, RZ, 0x10, R8.reuse ;  /* 0x00000010ff4f7819 */ /* 0x100fe40000011608 */
[----:B------:R-:W-:Y:S02]  /*7520*/  SHF.R.U32.HI R82, RZ, 0x18, R8 ;  /* 0x00000018ff527819 */ /* 0x000fe40000011608 */
[----:B------:R-:W-:-:S02]  /*7530*/  FMNMX.FTZ R6, R88, R6, !PT ;  /* 0x0000000658067209 */ /* 0x000fc40007810000 */
[----:B------:R-:W-:Y:S02]  /*7540*/  FMNMX.FTZ R8, R90, R2, !PT ;  /* 0x000000025a087209 */ /* 0x000fe40007810000 */
[----:B------:R-:W-:Y:S02]  /*7550*/  FMNMX.FTZ R2, R225, R149, !PT ;  /* 0x00000095e1027209 */ /* 0x000fe40007810000 */
[----:B------:R-:W-:Y:S02]  /*7560*/  LOP3.LUT R51, R7, UR8, R10, 0x96, !PT ;  /* 0x0000000807337c12 */ /* 0x000fe4000f8e960a */
        /* <DEDUP_REMOVED lines=33> */
[----:B------:R-:W-:Y:S02]  /*7780*/  LOP3.LUT R165, R31, UR13, R20, 0x96, !PT ;  /* 0x0000000d1fa57c12 */ /* 0x000fe4000f8e9614 */
[----:B------:R-:W-:-:S02]  /*7790*/  FMNMX.FTZ R2, R141, R5, !PT ;  /* 0x000000058d027209 */ /* 0x000fc40007810000 */
[----:B------:R-:W-:Y:S02]  /*77a0*/  FSEL R20, R57, -INF , !P3 ;  /* 0xff80000039147808 */ /* 0x000fe40005800000 */
[----:B------:R-:W-:Y:S02]  /*77b0*/  FMNMX.FTZ R5, R21, R7, !PT ;  /* 0x0000000715057209 */ /* 0x000fe40007810000 */
[----:B------:R-:W-:Y:S02]  /*77c0*/  FMNMX.FTZ R6, R143, R6, !PT ;  /* 0x000000068f067209 */ /* 0x000fe40007810000 */
[----:B------:R-:W-:Y:S02]  /*77d0*/  FMNMX.FTZ R71, R125, R2, !PT ;  /* 0x000000027d477209 */ /* 0x000fe40007810000 */
[----:B------:R-:W-:Y:S02]  /*77e0*/  FMNMX.FTZ R2, R20, R5, !PT ;  /* 0x0000000514027209 */ /* 0x000fe40007810000 */
[----:B------:R-:W-:Y:S01]  /*77f0*/  FMNMX.FTZ R5, R212, R6, !PT ;  /* 0x00000006d4057209 */ /* 0x000fe20007810000 */
[----:B------:R-:W-:Y:S01]  /*7800*/  IMAD.WIDE.U32 R6, R29, -0x326172a9, RZ ;  /* 0xcd9e8d571d067825 */ /* 0x000fe200078e00ff */
[----:B------:R-:W-:-:S02]  /*7810*/  LOP3.LUT R171, R11, UR13, R44, 0x96, !PT ;  /* 0x0000000d0bab7c12 */ /* 0x000fc4000f8e962c */
[----:B------:R-:W-:Y:S01]  /*7820*/  FMNMX.FTZ R71, R119, R71, !PT ;  /* 0x0000004777477209 */ /* 0x000fe20007810000 */
[----:B------:R-:W2:Y:S01]  /*7830*/  SHFL.BFLY PT, R11, R2, 0x2, 0x1f ;  /* 0x0c401f00020b7f89 */ /* 0x000ea200000e0000 */
[----:B------:R-:W-:Y:S02]  /*7840*/  FMNMX.FTZ R5, R208, R5, !PT ;  /* 0x00000005d0057209 */ /* 0x000fe40007810000 */
[----:B-1----:R-:W-:Y:S01]  /*7850*/  FMNMX.FTZ R70, R70, R8, !PT ;  /* 0x0000000846467209 */ /* 0x002fe20007810000 */
[----:B------:R-:W-:Y:S01]  /*7860*/  IMAD.WIDE.U32 R8, R27, -0x2daee0ad, RZ ;  /* 0xd2511f531b087825 */ /* 0x000fe200078e00ff */
[----:B------:R-:W-:Y:S02]  /*7870*/  FSEL R57, R59, -INF , !P1 ;  /* 0xff8000003b397808 */ /* 0x000fe40004800000 */
[----:B------:R-:W-:Y:S01]  /*7880*/  FMNMX.FTZ R71, R81, R71, !PT ;  /* 0x0000004751477209 */ /* 0x000fe20007810000 */
[----:B------:R-:W1:Y:S01]  /*7890*/  SHFL.BFLY PT, R10, R70, 0x1, 0x1f ;  /* 0x0c201f00460a7f89 */ /* 0x000e6200000e0000 */
[----:B------:R-:W-:-:S02]  /*78a0*/  FMNMX.FTZ R5, R111, R5, !PT ;  /* 0x000000056f057209 */ /* 0x000fc40007810000 */
[----:B------:R-:W-:Y:S02]  /*78b0*/  FMNMX.FTZ R71, R57, R71, !PT ;  /* 0x0000004739477209 */ /* 0x000fe40007810000 */
[----:B------:R-:W-:Y:S02]  /*78c0*/  FMNMX.FTZ R68, R108, R5, !PT ;  /* 0x000000056c447209 */ /* 0x000fe40007810000 */
[----:B------:R-:W-:Y:S01]  /*78d0*/  ISETP.GE.U32.AND P5, PT, R241, R12, PT ;  /* 0x0000000cf100720c */ /* 0x000fe20003fa6070 */
[----:B------:R-:W3:Y:S01]  /*78e0*/  SHFL.BFLY PT, R5, R71, 0x2, 0x1f ;  /* 0x0c401f0047057f89 */ /* 0x000ee200000e0000 */
[----:B------:R-:W-:Y:S02]  /*78f0*/  LOP3.LUT R44, R7, UR8, R36, 0x96, !PT ;  /* 0x00000008072c7c12 */ /* 0x000fe4000f8e9624 */
[C---:B------:R-:W-:Y:S01]  /*7900*/  LOP3.LUT R107, R6.reuse, 0xff, RZ, 0xc0, !PT ;  /* 0x000000ff066b7812 */ /* 0x040fe200078ec0ff */
[----:B------:R-:W4:Y:S01]  /*7910*/  SHFL.BFLY PT, R12, R68, 0x2, 0x1f ;  /* 0x0c401f00440c7f89 */ /* 0x000f2200000e0000 */
[----:B------:R-:W-:-:S02]  /*7920*/  LOP3.LUT R103, R6, 0xffff, RZ, 0xc0, !PT ;  /* 0x0000ffff06677812 */ /* 0x000fc400078ec0ff */
[--C-:B------:R-:W-:Y:S02]  /*7930*/  SHF.R.U32.HI R105, RZ, 0x10, R6.reuse ;  /* 0x00000010ff697819 */ /* 0x100fe40000011606 */
[----:B--2---:R-:W-:Y:S02]  /*7940*/  FMNMX.FTZ R2, R2, R11, !PT ;  /* 0x0000000b02027209 */ /* 0x004fe40007810000 */
[----:B------:R-:W-:Y:S01]  /*7950*/  SHF.R.U32.HI R27, RZ, 0x18, R6 ;  /* 0x00000018ff1b7819 */ /* 0x000fe20000011606 */
[----:B------:R-:W-:Y:S01]  /*7960*/  IMAD.WIDE.U32 R6, R35, -0x326172a9, RZ ;  /* 0xcd9e8d5723067825 */ /* 0x000fe200078e00ff */
[----:B------:R-:W-:Y:S01]  /*7970*/  LOP3.LUT R148, R17, UR13, R26, 0x96, !PT ;  /* 0x0000000d11947c12 */ /* 0x000fe2000f8e961a */
[----:B------:R-:W2:Y:S01]  /*7980*/  SHFL.BFLY PT, R69, R2, 0x1, 0x1f ;  /* 0x0c201f0002457f89 */ /* 0x000ea200000e0000 */
[----:B------:R-:W-:Y:S02]  /*7990*/  LOP3.LUT R15, R9, UR7, R50, 0x96, !PT ;  /* 0x00000007090f7c12 */ /* 0x000fe4000f8e9632 */
[----:B-1----:R-:W-:-:S02]  /*79a0*/  FMNMX.FTZ R70, R70, R10, !PT ;  /* 0x0000000a46467209 */ /* 0x002fc40007810000 */
[----:B------:R-:W-:Y:S02]  /*79b0*/  LOP3.LUT R49, R7, UR8, R16, 0x96, !PT ;  /* 0x0000000807317c12 */ /* 0x000fe4000f8e9610 */
[----:B------:R-:W-:Y:S02]  /*79c0*/  FSETP.NEU.FTZ.AND P0, PT, R70, -INF , PT ;  /* 0xff8000004600780b */ /* 0x000fe40003f1d000 */
[----:B------:R-:W-:Y:S02]  /*79d0*/  LOP3.LUT R126, R6, 0xff, RZ, 0xc0, !PT ;  /* 0x000000ff067e7812 */ /* 0x000fe400078ec0ff */
[----:B---3--:R-:W-:Y:S01]  /*79e0*/  FMNMX.FTZ R71, R71, R5, !PT ;  /* 0x0000000547477209 */ /* 0x008fe20007810000 */
[----:B------:R-:W-:Y:S01]  /*79f0*/  FMUL.FTZ R5, R70, c[0x0][0x23c] ;  /* 0x00008f0046057a20 */ /* 0x000fe20000410000 */
[----:B------:R-:W-:Y:S02]  /*7a00*/  LOP3.LUT R124, R6, 0xffff, RZ, 0xc0, !PT ;  /* 0x0000ffff067c7812 */ /* 0x000fe400078ec0ff */
[--C-:B------:R-:W-:Y:S01]  /*7a10*/  SHF.R.U32.HI R117, RZ, 0x10, R6.reuse ;  /* 0x00000010ff757819 */ /* 0x100fe20000011606 */
[----:B------:R-:W1:Y:S01]  /*7a20*/  SHFL.BFLY PT, R10, R71, 0x1, 0x1f ;  /* 0x0c201f00470a7f89 */ /* 0x000e6200000e0000 */
[----:B------:R-:W-:Y:S01]  /*7a30*/  SHF.R.U32.HI R127, RZ, 0x18, R6 ;  /* 0x00000018ff7f7819 */ /* 0x000fe20000011606 */
[----:B------:R-:W-:Y:S01]  /*7a40*/  IMAD.WIDE.U32 R6, R37, -0x2daee0ad, RZ ;  /* 0xd2511f5325067825 */ /* 0x000fe200078e00ff */
[----:B----4-:R-:W-:-:S02]  /*7a50*/  FMNMX.FTZ R68, R68, R12, !PT ;  /* 0x0000000c44447209 */ /* 0x010fc40007810000 */
[----:B------:R-:W-:Y:S02]  /*7a60*/  FSEL R5, R5, RZ, P0 ;  /* 0x000000ff05057208 */ /* 0x000fe40000000000 */
[----:B------:R-:W-:Y:S01]  /*7a70*/  LOP3.LUT R17, R7, UR7, R32, 0x96, !PT ;  /* 0x0000000707117c12 */ /* 0x000fe2000f8e9620 */
[----:B------:R-:W3:Y:S01]  /*7a80*/  SHFL.BFLY PT, R11, R68, 0x1, 0x1f ;  /* 0x0c201f00440b7f89 */ /* 0x000ee200000e0000 */
[----:B------:R-:W-:Y:S01]  /*7a90*/  LOP3.LUT R33, R6, 0xffff, RZ, 0xc0, !PT ;  /* 0x0000ffff06217812 */ /* 0x000fe200078ec0ff */
[--C-:B------:R-:W-:Y:S01]  /*7aa0*/  FFMA.FTZ R7, R76, c[0x0][0x23c], -R5.reuse ;  /* 0x00008f004c077a23 */ /* 0x100fe20000010805 */
[----:B------:R-:W-:Y:S02]  /*7ab0*/  LOP3.LUT R47, R6, 0xff, RZ, 0xc0, !PT ;  /* 0x000000ff062f7812 */ /* 0x000fe400078ec0ff */
[--C-:B------:R-:W-:Y:S01]  /*7ac0*/  SHF.R.U32.HI R50, RZ, 0x10, R6.reuse ;  /* 0x00000010ff327819 */ /* 0x100fe20000011606 */
[----:B------:R-:W4:Y:S01]  /*7ad0*/  MUFU.EX2 R99, R7 ;  /* 0x0000000700637308 */ /* 0x000f220000000800 */
[----:B------:R-:W-:Y:S01]  /*7ae0*/  SHF.R.U32.HI R52, RZ, 0x18, R6 ;  /* 0x00000018ff347819 */ /* 0x000fe20000011606 */
[----:B------:R-:W-:Y:S01]  /*7af0*/  FFMA.FTZ R6, R77, c[0x0][0x23c], -R5 ;  /* 0x00008f004d067a23 */ /* 0x000fe20000010805 */
[----:B------:R-:W-:-:S02]  /*7b00*/  LOP3.LUT R25, R8, 0xff, RZ, 0xc0, !PT ;  /* 0x000000ff08197812 */ /* 0x000fc400078ec0ff */
[----:B------:R-:W-:Y:S02]  /*7b10*/  LOP3.LUT R55, R8, 0xffff, RZ, 0xc0, !PT ;  /* 0x0000ffff08377812 */ /* 0x000fe400078ec0ff */
[--C-:B------:R-:W-:Y:S01]  /*7b20*/  SHF.R.U32.HI R53, RZ, 0x10, R8.reuse ;  /* 0x00000010ff357819 */ /* 0x100fe20000011608 */
[----:B------:R5:W1:Y:S01]  /*7b30*/  MUFU.EX2 R243, R6 ;  /* 0x0000000600f37308 */ /* 0x000a620000000800 */
[----:B------:R-:W-:Y:S01]  /*7b40*/  SHF.R.U32.HI R56, RZ, 0x18, R8 ;  /* 0x00000018ff387819 */ /* 0x000fe20000011608 */
[----:B------:R-:W-:Y:S01]  /*7b50*/  IMAD.WIDE.U32 R8, R42, -0x2daee0ad, RZ ;  /* 0xd2511f532a087825 */ /* 0x000fe200078e00ff */
[----:B--2---:R-:W-:Y:S02]  /*7b60*/  FMNMX.FTZ R69, R2, R69, !PT ;  /* 0x0000004502457209 */ /* 0x004fe40007810000 */
[----:B------:R-:W-:Y:S02]  /*7b70*/  LOP3.LUT R2, R14, 0xff, RZ, 0xc0, !PT ;  /* 0x000000ff0e027812 */ /* 0x000fe400078ec0ff */
[----:B------:R-:W-:-:S02]  /*7b80*/  LOP3.LUT R45, R9, UR7, R34, 0x96, !PT ;  /* 0x00000007092d7c12 */ /* 0x000fc4000f8e9622 */
[C---:B------:R-:W-:Y:S02]  /*7b90*/  LOP3.LUT R102, R8.reuse, 0xff, RZ, 0xc0, !PT ;  /* 0x000000ff08667812 */ /* 0x040fe400078ec0ff */
[----:B------:R-:W-:Y:S02]  /*7ba0*/  LOP3.LUT R116, R8, 0xffff, RZ, 0xc0, !PT ;  /* 0x0000ffff08747812 */ /* 0x000fe400078ec0ff */
[--C-:B------:R-:W-:Y:S02]  /*7bb0*/  SHF.R.U32.HI R118, RZ, 0x10, R8.reuse ;  /* 0x00000010ff767819 */ /* 0x100fe40000011608 */
[----:B------:R-:W-:Y:S01]  /*7bc0*/  SHF.R.U32.HI R101, RZ, 0x18, R8 ;  /* 0x00000018ff657819 */ /* 0x000fe20000011608 */
[C---:B-----5:R-:W-:Y:S01]  /*7bd0*/  FMUL.FTZ R6, R69.reuse, c[0x0][0x23c] ;  /* 0x00008f0045067a20 */ /* 0x060fe20000410000 */
[----:B------:R-:W-:Y:S01]  /*7be0*/  FSETP.NEU.FTZ.AND P0, PT, R69, -INF , PT ;  /* 0xff8000004500780b */ /* 0x000fe20003f1d000 */
[----:B------:R-:W-:Y:S01]  /*7bf0*/  IMAD.WIDE.U32 R8, R18, -0x326172a9, RZ ;  /* 0xcd9e8d5712087825 */ /* 0x000fe200078e00ff */
[----:B------:R-:W-:-:S02]  /*7c00*/  ISETP.GE.U32.AND P2, PT, R241, R2, PT ;  /* 0x00000002f100720c */ /* 0x000fc40003f46070 */
[----:B------:R-:W-:Y:S02]  /*7c10*/  FSEL R2, R6, RZ, P0 ;  /* 0x000000ff06027208 */ /* 0x000fe40000000000 */
[----:B------:R-:W-:Y:S02]  /*7c20*/  LOP3.LUT R18, R9, UR8, R24, 0x96, !PT ;  /* 0x0000000809127c12 */ /* 0x000fe4000f8e9618 */
[C---:B------:R-:W-:Y:S02]  /*7c30*/  LOP3.LUT R32, R8.reuse, 0xffff, RZ, 0xc0, !PT ;  /* 0x0000ffff08207812 */ /* 0x040fe400078ec0ff */
[----:B------:R-:W-:Y:S02]  /*7c40*/  LOP3.LUT R46, R8, 0xff, RZ, 0xc0, !PT ;  /* 0x000000ff082e7812 */ /* 0x000fe400078ec0ff */
[--C-:B------:R-:W-:Y:S02]  /*7c50*/  SHF.R.U32.HI R34, RZ, 0x10, R8.reuse ;  /* 0x00000010ff227819 */ /* 0x100fe40000011608 */
[----:B------:R-:W-:Y:S01]  /*7c60*/  SHF.R.U32.HI R35, RZ, 0x18, R8 ;  /* 0x00000018ff237819 */ /* 0x000fe20000011608 */
[----:B------:R-:W-:Y:S01]  /*7c70*/  IMAD.WIDE.U32 R8, R39, -0x2daee0ad, RZ ;  /* 0xd2511f5327087825 */ /* 0x000fe200078e00ff */
[----:B------:R-:W-:-:S02]  /*7c80*/  LOP3.LUT R6, R14, 0xffff, RZ, 0xc0, !PT ;  /* 0x0000ffff0e067812 */ /* 0x000fc400078ec0ff */
[----:B-1----:R-:W-:Y:S01]  /*7c90*/  FMNMX.FTZ R71, R71, R10, !PT ;  /* 0x0000000a47477209 */ /* 0x002fe20007810000 */
[----:B----4-:R-:W-:Y:S01]  /*7ca0*/  IMAD.MOV.U32 R39, RZ, RZ, R99 ;  /* 0x000000ffff277224 */ /* 0x010fe200078e0063 */
[----:B---3--:R-:W-:Y:S01]  /*7cb0*/  FMNMX.FTZ R68, R68, R11, !PT ;  /* 0x0000000b44447209 */ /* 0x008fe20007810000 */
[----:B------:R-:W-:Y:S01]  /*7cc0*/  FFMA.FTZ R10, R64, c[0x0][0x23c], -R2 ;  /* 0x00008f00400a7a23 */ /* 0x000fe20000010802 */
[----:B------:R-:W-:Y:S01]  /*7cd0*/  SHF.R.U32.HI R6, RZ, 0x8, R6 ;  /* 0x00000008ff067819 */ /* 0x000fe20000011606 */
[----:B------:R-:W-:Y:S01]  /*7ce0*/  FFMA.FTZ R11, R65, c[0x0][0x23c], -R2 ;  /* 0x00008f00410b7a23 */ /* 0x000fe20000010802 */
[C---:B------:R-:W-:Y:S01]  /*7cf0*/  FSETP.NEU.FTZ.AND P0, PT, R71.reuse, -INF , PT ;  /* 0xff8000004700780b */ /* 0x040fe20003f1d000 */
[----:B------:R-:W-:Y:S01]  /*7d00*/  FMUL.FTZ R7, R71, c[0x0][0x23c] ;  /* 0x00008f0047077a20 */ /* 0x000fe20000410000 */
[----:B------:R1:W-:Y:S01]  /*7d10*/  MUFU.EX2 R242, R10 ;  /* 0x0000000a00f27308 */ /* 0x0003e20000000800 */
[----:B------:R-:W-:Y:S02]  /*7d20*/  F2FP.PACK_AB R12, R243, R39 ;  /* 0x00000027f30c723e */ /* 0x000fe400000000ff */
[----:B------:R-:W-:Y:S01]  /*7d30*/  ISETP.GE.U32.AND P6, PT, R241, R13, PT ;  /* 0x0000000df100720c */ /* 0x000fe20003fc6070 */
[----:B------:R-:W-:Y:S01]  /*7d40*/  FMUL.FTZ R13, R68, c[0x0][0x23c] ;  /* 0x00008f00440d7a20 */ /* 0x000fe20000410000 */
[----:B------:R-:W-:-:S02]  /*7d50*/  FSEL R7, R7, RZ, P0 ;  /* 0x000000ff07077208 */ /* 0x000fc40000000000 */
[----:B------:R-:W-:Y:S01]  /*7d60*/  PRMT R230, R12, 0x7610, R230 ;  /* 0x000076100ce67816 */ /* 0x000fe200000000e6 */
[----:B------:R2:W3:Y:S01]  /*7d70*/  MUFU.EX2 R244, R11 ;  /* 0x0000000b00f47308 */ /* 0x0004e20000000800 */
[----:B------:R-:W-:Y:S02]  /*7d80*/  FSETP.NEU.FTZ.AND P0, PT, R68, -INF , PT ;  /* 0xff8000004400780b */ /* 0x000fe40003f1d000 */
[----:B------:R-:W-:Y:S01]  /*7d90*/  LOP3.LUT R19, R9, UR7, R38, 0x96, !PT ;  /* 0x0000000709137c12 */ /* 0x000fe2000f8e9626 */
[----:B------:R-:W-:Y:S01]  /*7da0*/  @!P2 HADD2 R96, -R230.H0_H0, -RZ.H0_H0 ;  /* 0xa00000ffe660a230 */ /* 0x000fe20000000900 */
[----:B------:R-:W-:Y:S02]  /*7db0*/  PRMT R229, R12, 0x7632, R229 ;  /* 0x000076320ce57816 */ /* 0x000fe400000000e5 */
[----:B------:R-:W-:Y:S02]  /*7dc0*/  LOP3.LUT R26, R8, 0xffff, RZ, 0xc0, !PT ;  /* 0x0000ffff081a7812 */ /* 0x000fe400078ec0ff */
[----:B-1----:R-:W-:-:S02]  /*7dd0*/  LOP3.LUT R10, R6, 0xffff, RZ, 0xc0, !PT ;  /* 0x0000ffff060a7812 */ /* 0x002fc400078ec0ff */
[----:B------:R-:W-:Y:S02]  /*7de0*/  FSEL R6, R13, RZ, P0 ;  /* 0x000000ff0d067208 */ /* 0x000fe40000000000 */
[----:B------:R-:W-:Y:S02]  /*7df0*/  ISETP.GE.U32.AND P1, PT, R241, R10, PT ;  /* 0x0000000af100720c */ /* 0x000fe40003f26070 */
[----:B------:R-:W-:Y:S01]  /*7e00*/  SHF.R.U32.HI R10, RZ, 0x18, R14 ;  /* 0x00000018ff0a7819 */ /* 0x000fe2000001160e */
[----:B--2---:R-:W-:Y:S01]  /*7e10*/  FFMA.FTZ R11, R86, c[0x0][0x23c], -R5 ;  /* 0x00008f00560b7a23 */ /* 0x004fe20000010805 */
[----:B------:R-:W-:Y:S02]  /*7e20*/  LOP3.LUT R29, R8, 0xff, RZ, 0xc0, !PT ;  /* 0x000000ff081d7812 */ /* 0x000fe400078ec0ff */
[--C-:B------:R-:W-:Y:S01]  /*7e30*/  SHF.R.U32.HI R28, RZ, 0x10, R8.reuse ;  /* 0x00000010ff1c7819 */ /* 0x100fe20000011608 */
[----:B------:R1:W-:Y:S01]  /*7e40*/  MUFU.EX2 R42, R11 ;  /* 0x0000000b002a7308 */ /* 0x0003e20000000800 */
[----:B------:R-:W-:Y:S01]  /*7e50*/  SHF.R.U32.HI R31, RZ, 0x18, R8 ;  /* 0x00000018ff1f7819 */ /* 0x000fe20000011608 */
[----:B------:R-:W-:Y:S01]  /*7e60*/  IMAD.WIDE.U32 R8, R41, -0x326172a9, RZ ;  /* 0xcd9e8d5729087825 */ /* 0x000fe200078e00ff */
[----:B------:R-:W-:-:S02]  /*7e70*/  ISETP.GE.U32.AND P0, PT, R241, R10, PT ;  /* 0x0000000af100720c */ /* 0x000fc40003f06070 */
[----:B------:R-:W-:Y:S01]  /*7e80*/  SHF.R.U32.HI R10, RZ, 0x10, R14 ;  /* 0x00000010ff0a7819 */ /* 0x000fe2000001160e */
[----:B------:R-:W-:Y:S01]  /*7e90*/  @!P1 HADD2 R97, -R229.H0_H0, -RZ.H0_H0 ;  /* 0xa00000ffe5619230 */ /* 0x000fe20000000900 */
[----:B------:R-:W-:Y:S02]  /*7ea0*/  PRMT R246, R230, 0x5410, R229 ;  /* 0x00005410e6f67816 */ /* 0x000fe400000000e5 */
[----:B------:R-:W-:Y:S02]  /*7eb0*/  @!P2 PRMT R230, R96, 0x5410, RZ ;  /* 0x0000541060e6a816 */ /* 0x000fe400000000ff */
[----:B------:R-:W-:Y:S02]  /*7ec0*/  LOP3.LUT R10, R10, 0xff, RZ, 0xc0, !PT ;  /* 0x000000ff0a0a7812 */ /* 0x000fe400078ec0ff */
[C---:B------:R-:W-:Y:S02]  /*7ed0*/  LOP3.LUT R60, R8.reuse, 0xffff, RZ, 0xc0, !PT ;  /* 0x0000ffff083c7812 */ /* 0x040fe400078ec0ff */
[----:B------:R-:W-:Y:S01]  /*7ee0*/  LOP3.LUT R86, R8, 0xff, RZ, 0xc0, !PT ;  /* 0x000000ff08567812 */ /* 0x000fe200078ec0ff */
[----:B-1----:R-:W-:Y:S01]  /*7ef0*/  FFMA.FTZ R11, R90, c[0x0][0x23c], -R5 ;  /* 0x00008f005a0b7a23 */ /* 0x002fe20000010805 */
[----:B------:R-:W-:-:S02]  /*7f00*/  SHF.R.U32.HI R96, RZ, 0x10, R8 ;  /* 0x00000010ff607819 */ /* 0x000fc40000011608 */
[----:B------:R-:W-:Y:S01]  /*7f10*/  SHF.R.U32.HI R99, RZ, 0x18, R8 ;  /* 0x00000018ff637819 */ /* 0x000fe20000011608 */
[----:B------:R-:W-:Y:S01]  /*7f20*/  FFMA.FTZ R8, R62, c[0x0][0x23c], -R2 ;  /* 0x00008f003e087a23 */ /* 0x000fe20000010802 */
[----:B---3--:R-:W-:Y:S01]  /*7f30*/  F2FP.PACK_AB R12, R244, R242 ;  /* 0x000000f2f40c723e */ /* 0x008fe200000000ff */
[----:B------:R-:W1:Y:S01]  /*7f40*/  MUFU.EX2 R245, R11 ;  /* 0x0000000b00f57308 */ /* 0x000e620000000800 */
[----:B------:R-:W-:Y:S01]  /*7f50*/  LOP3.LUT R48, R9, UR8, R30, 0x96, !PT ;  /* 0x0000000809307c12 */ /* 0x000fe2000f8e961e */
[----:B------:R-:W-:Y:S01]  /*7f60*/  FFMA.FTZ R9, R66, c[0x0][0x23c], -R2 ;  /* 0x00008f0042097a23 */ /* 0x000fe20000010802 */
[----:B------:R-:W-:Y:S02]  /*7f70*/  ISETP.GE.U32.AND P2, PT, R241, R10, PT ;  /* 0x0000000af100720c */ /* 0x000fe40003f46070 */
[----:B------:R-:W-:Y:S02]  /*7f80*/  SHF.R.U32.HI R10, RZ, 0x8, R43 ;  /* 0x00000008ff0a7819 */ /* 0x000fe4000001162b */
[----:B------:R-:W-:Y:S01]  /*7f90*/  PRMT R228, R12, 0x7632, R228 ;  /* 0x000076320ce47816 */ /* 0x000fe200000000e4 */
[----:B------:R-:W2:Y:S01]  /*7fa0*/  MUFU.EX2 R16, R8 ;  /* 0x0000000800107308 */ /* 0x000ea20000000800 */
[----:B------:R-:W-:-:S02]  /*7fb0*/  @!P1 PRMT R229, R97, 0x5410, RZ ;  /* 0x0000541061e59816 */ /* 0x000fc400000000ff */
[----:B------:R-:W-:Y:S01]  /*7fc0*/  PRMT R227, R12, 0x7610, R227 ;  /* 0x000076100ce37816 */ /* 0x000fe200000000e3 */
[----:B------:R-:W-:Y:S01]  /*7fd0*/  @!P0 HADD2 R98, -R228.H0_H0, -RZ.H0_H0 ;  /* 0xa00000ffe4628230 */ /* 0x000fe20000000900 */
[----:B------:R-:W-:Y:S02]  /*7fe0*/  FFMA.FTZ R12, R91, c[0x0][0x23c], -R5 ;  /* 0x00008f005b0c7a23 */ /* 0x000fe40000010805 */
[----:B------:R-:W-:Y:S01]  /*7ff0*/  PRMT R36, R227, 0x5410, R228 ;  /* 0x00005410e3247816 */ /* 0x000fe200000000e4 */
[----:B------:R3:W4:Y:S01]  /*8000*/  MUFU.EX2 R38, R9 ;  /* 0x0000000900267308 */ /* 0x0007220000000800 */
[----:B------:R-:W-:Y:S01]  /*8010*/  @!P0 PRMT R228, R98, 0x5410, RZ ;  /* 0x0000541062e48816 */ /* 0x000fe200000000ff */
[----:B------:R-:W-:Y:S01]  /*8020*/  @!P2 HADD2 R100, -R227.H0_H0, -RZ.H0_H0 ;  /* 0xa00000ffe364a230 */ /* 0x000fe20000000900 */
[----:B-1----:R-:W-:-:S04]  /*8030*/  F2FP.PACK_AB R11, R245, R42 ;  /* 0x0000002af50b723e */ /* 0x002fc800000000ff */
[C---:B------:R-:W-:Y:S01]  /*8040*/  PRMT R224, R11.reuse, 0x7610, R224 ;  /* 0x000076100be07816 */ /* 0x040fe200000000e0 */
[----:B------:R1:W-:Y:S01]  /*8050*/  MUFU.EX2 R66, R12 ;  /* 0x0000000c00427308 */ /* 0x0003e20000000800 */
[----:B--2---:R-:W-:Y:S01]  /*8060*/  IMAD.MOV.U32 R91, RZ, RZ, R16 ;  /* 0x000000ffff5b7224 */ /* 0x004fe200078e0010 */
[----:B------:R-:W-:Y:S01]  /*8070*/  PRMT R223, R11, 0x7632, R223 ;  /* 0x000076320bdf7816 */ /* 0x000fe200000000df */
[----:B------:R-:W-:Y:S01]  /*8080*/  FFMA.FTZ R11, R63, c[0x0][0x23c], -R2 ;  /* 0x00008f003f0b7a23 */ /* 0x000fe20000010802 */
[----:B------:R-:W-:Y:S01]  /*8090*/  @!P2 PRMT R227, R100, 0x5410, RZ ;  /* 0x0000541064e3a816 */ /* 0x000fe200000000ff */
[----:B------:R-:W-:Y:S01]  /*80a0*/  @!P5 HADD2 R104, -R224.H0_H0, -RZ.H0_H0 ;  /* 0xa00000ffe068d230 */ /* 0x000fe20000000900 */
[----:B------:R-:W-:Y:S01]  /*80b0*/  IMAD.MOV.U32 R63, RZ, RZ, R42 ;  /* 0x000000ffff3f7224 */ /* 0x000fe200078e002a */
[----:B---3--:R-:W-:Y:S01]  /*80c0*/  LOP3.LUT R9, R10, 0xffff, RZ, 0xc0, !PT ;  /* 0x0000ffff0a097812 */ /* 0x008fe200078ec0ff */
[----:B------:R-:W-:Y:S01]  /*80d0*/  MUFU.EX2 R252, R11 ;  /* 0x0000000b00fc7308 */ /* 0x000fe20000000800 */
[----:B------:R-:W-:-:S02]  /*80e0*/  LOP3.LUT R10, R58, 0xff, RZ, 0xc0, !PT ;  /* 0x000000ff3a0a7812 */ /* 0x000fc400078ec0ff */
[C---:B------:R-:W-:Y:S01]  /*80f0*/  ISETP.GE.U32.AND P1, PT, R241.reuse, R9, PT ;  /* 0x00000009f100720c */ /* 0x040fe20003f26070 */
[----:B------:R-:W-:Y:S01]  /*8100*/  IMAD.WIDE.U32 R8, R40, -0x2daee0ad, RZ ;  /* 0xd2511f5328087825 */ /* 0x000fe200078e00ff */
[----:B------:R-:W-:-:S04]  /*8110*/  ISETP.GE.U32.AND P0, PT, R241, R10, PT ;  /* 0x0000000af100720c */ /* 0x000fc80003f06070 */
[----:B------:R-:W-:Y:S02]  /*8120*/  LOP3.LUT R10, R9, UR7, R54, 0x96, !PT ;  /* 0x00000007090a7c12 */ /* 0x000fe4000f8e9636 */
[----:B-1----:R-:W-:Y:S01]  /*8130*/  LOP3.LUT R12, R8, 0xffff, RZ, 0xc0, !PT ;  /* 0x0000ffff080c7812 */ /* 0x002fe200078ec0ff */
[----:B------:R-:W-:Y:S01]  /*8140*/  FFMA.FTZ R9, R94, c[0x0][0x23c], -R5 ;  /* 0x00008f005e097a23 */ /* 0x000fe20000010805 */
[----:B------:R-:W-:Y:S02]  /*8150*/  LOP3.LUT R13, R8, 0xff, RZ, 0xc0, !PT ;  /* 0x000000ff080d7812 */ /* 0x000fe400078ec0ff */
[--C-:B------:R-:W-:Y:S01]  /*8160*/  SHF.R.U32.HI R16, RZ, 0x10, R8.reuse ;  /* 0x00000010ff107819 */ /* 0x100fe20000011608 */
[----:B------:R1:W2:Y:S01]  /*8170*/  MUFU.EX2 R37, R9 ;  /* 0x0000000900257308 */ /* 0x0002a20000000800 */
[----:B------:R-:W-:Y:S01]  /*8180*/  SHF.R.U32.HI R14, RZ, 0x18, R8 ;  /* 0x00000018ff0e7819 */ /* 0x000fe20000011608 */
[----:B------:R-:W-:Y:S01]  /*8190*/  @!P1 HADD2 R106, -R223.H0_H0, -RZ.H0_H0 ;  /* 0xa00000ffdf6a9230 */ /* 0x000fe20000000900 */
[----:B------:R-:W-:-:S02]  /*81a0*/  LOP3.LUT R8, R10, 0xff, RZ, 0xc0, !PT ;  /* 0x000000ff0a087812 */ /* 0x000fc400078ec0ff */
[----:B------:R-:W-:Y:S02]  /*81b0*/  PRMT R54, R224, 0x5410, R223 ;  /* 0x00005410e0367816 */ /* 0x000fe400000000df */
[----:B------:R-:W-:Y:S02]  /*81c0*/  ISETP.GE.U32.AND P3, PT, R241, R8, PT ;  /* 0x00000008f100720c */ /* 0x000fe40003f66070 */
[----:B----4-:R-:W-:Y:S02]  /*81d0*/  F2FP.PACK_AB R8, R91, R38 ;  /* 0x000000265b08723e */ /* 0x010fe400000000ff */
[----:B------:R-:W-:Y:S02]  /*81e0*/  @!P1 PRMT R223, R106, 0x5410, RZ ;  /* 0x000054106adf9816 */ /* 0x000fe400000000ff */
[C---:B------:R-:W-:Y:S02]  /*81f0*/  PRMT R222, R8.reuse, 0x7632, R222 ;  /* 0x0000763208de7816 */ /* 0x040fe400000000de */
[----:B------:R-:W-:Y:S01]  /*8200*/  PRMT R221, R8, 0x7610, R221 ;  /* 0x0000761008dd7816 */ /* 0x000fe200000000dd */
[----:B-1----:R-:W-:Y:S01]  /*8210*/  FFMA.FTZ R9, R93, c[0x0][0x23c], -R5 ;  /* 0x00008f005d097a23 */ /* 0x002fe20000010805 */
[----:B------:R-:W-:Y:S01]  /*8220*/  SHF.R.U32.HI R8, RZ, 0x18, R10 ;  /* 0x00000018ff087819 */ /* 0x000fe2000001160a */
[----:B------:R-:W-:Y:S01]  /*8230*/  @!P6 HADD2 R113, -R222.H0_H0, -RZ.H0_H0 ;  /* 0xa00000ffde71e230 */ /* 0x000fe20000000900 */
[----:B--2---:R-:W-:Y:S01]  /*8240*/  F2FP.PACK_AB R11, R37, R66 ;  /* 0x00000042250b723e */ /* 0x004fe200000000ff */
[----:B------:R1:W2:Y:S01]  /*8250*/  MUFU.EX2 R24, R9 ;  /* 0x0000000900187308 */ /* 0x0002a20000000800 */
[----:B------:R-:W-:Y:S01]  /*8260*/  ISETP.GE.U32.AND P4, PT, R241, R8, PT ;  /* 0x00000008f100720c */ /* 0x000fe20003f86070 */
[----:B------:R-:W-:Y:S01]  /*8270*/  @!P0 HADD2 R150, -R221.H0_H0, -RZ.H0_H0 ;  /* 0xa00000ffdd968230 */ /* 0x000fe20000000900 */
[----:B------:R-:W-:-:S02]  /*8280*/  PRMT R219, R11, 0x7632, R219 ;  /* 0x000076320bdb7816 */ /* 0x000fc400000000db */
[----:B------:R-:W-:Y:S01]  /*8290*/  PRMT R220, R11, 0x7610, R220 ;  /* 0x000076100bdc7816 */ /* 0x000fe200000000dc */
[----:B------:R-:W-:Y:S01]  /*82a0*/  FFMA.FTZ R11, R112, c[0x0][0x23c], -R2 ;  /* 0x00008f00700b7a23 */ /* 0x000fe20000010802 */
[----:B------:R-:W-:Y:S02]  /*82b0*/  @!P5 PRMT R224, R104, 0x5410, RZ ;  /* 0x0000541068e0d816 */ /* 0x000fe400000000ff */
[----:B------:R-:W-:Y:S01]  /*82c0*/  PRMT R30, R220, 0x5410, R219 ;  /* 0x00005410dc1e7816 */ /* 0x000fe200000000db */
[----:B------:R-:W-:Y:S01]  /*82d0*/  @!P3 HADD2 R151, -R220.H0_H0, -RZ.H0_H0 ;  /* 0xa00000ffdc97b230 */ /* 0x000fe20000000900 */
[----:B------:R-:W-:-:S04]  /*82e0*/  ISETP.GE.U32.AND P5, PT, R241, R25, PT ;  /* 0x00000019f100720c */ /* 0x000fc80003fa6070 */
[----:B------:R-:W-:Y:S02]  /*82f0*/  @!P3 PRMT R220, R151, 0x5410, RZ ;  /* 0x0000541097dcb816 */ /* 0x000fe400000000ff */
[----:B-1----:R-:W-:Y:S02]  /*8300*/  LOP3.LUT R9, R10, 0xffff, RZ, 0xc0, !PT ;  /* 0x0000ffff0a097812 */ /* 0x002fe400078ec0ff */
[----:B------:R-:W-:Y:S01]  /*8310*/  ISETP.GE.U32.AND P3, PT, R241, R14, PT ;  /* 0x0000000ef100720c */ /* 0x000fe20003f66070 */
[----:B--2---:R-:W-:Y:S01]  /*8320*/  IMAD.MOV.U32 R14, RZ, RZ, R24 ;  /* 0x000000ffff0e7224 */ /* 0x004fe200078e0018 */
[----:B------:R-:W-:-:S04]  /*8330*/  SHF.R.U32.HI R9, RZ, 0x8, R9 ;  /* 0x00000008ff097819 */ /* 0x000fc80000011609 */
[----:B------:R-:W-:Y:S01]  /*8340*/  LOP3.LUT R8, R9, 0xffff, RZ, 0xc0, !PT ;  /* 0x0000ffff09087812 */ /* 0x000fe200078ec0ff */
[----:B------:R-:W-:Y:S01]  /*8350*/  FFMA.FTZ R9, R61, c[0x0][0x23c], -R2 ;  /* 0x00008f003d097a23 */ /* 0x000fe20000010802 */
[----:B------:R-:W-:Y:S02]  /*8360*/  PRMT R61, R221, 0x5410, R222 ;  /* 0x00005410dd3d7816 */ /* 0x000fe400000000de */
[----:B------:R-:W-:Y:S01]  /*8370*/  ISETP.GE.U32.AND P2, PT, R241, R8, PT ;  /* 0x00000008f100720c */ /* 0x000fe20003f46070 */
[----:B------:R1:W2:Y:S01]  /*8380*/  MUFU.EX2 R251, R9 ;  /* 0x0000000900fb7308 */ /* 0x0002a20000000800 */
[----:B------:R-:W-:Y:S02]  /*8390*/  SHF.R.U32.HI R8, RZ, 0x10, R10 ;  /* 0x00000010ff087819 */ /* 0x000fe4000001160a */
[----:B------:R-:W-:Y:S02]  /*83a0*/  @!P0 PRMT R221, R150, 0x5410, RZ ;  /* 0x0000541096dd8816 */ /* 0x000fe400000000ff */
[----:B------:R-:W-:-:S02]  /*83b0*/  LOP3.LUT R8, R8, 0xff, RZ, 0xc0, !PT ;  /* 0x000000ff08087812 */ /* 0x000fc400078ec0ff */
[C---:B------:R-:W-:Y:S01]  /*83c0*/  ISETP.GE.U32.AND P0, PT, R241.reuse, R13, PT ;  /* 0x0000000df100720c */ /* 0x040fe20003f06070 */
[----:B------:R-:W-:Y:S01]  /*83d0*/  IMAD.MOV.U32 R13, RZ, RZ, R30 ;  /* 0x000000ffff0d7224 */ /* 0x000fe200078e001e */
[----:B------:R-:W-:Y:S02]  /*83e0*/  ISETP.GE.U32.AND P1, PT, R241, R8, PT ;  /* 0x00000008f100720c */ /* 0x000fe40003f26070 */
[----:B------:R-:W-:Y:S01]  /*83f0*/  SHF.R.U32.HI R8, RZ, 0x8, R12 ;  /* 0x00000008ff087819 */ /* 0x000fe2000001160c */
[----:B------:R-:W-:Y:S01]  /*8400*/  @!P2 HADD2 R152, -R219.H0_H0, -RZ.H0_H0 ;  /* 0xa00000ffdb98a230 */ /* 0x000fe20000000900 */
[----:B------:R-:W-:Y:S01]  /*8410*/  @!P6 PRMT R222, R113, 0x5410, RZ ;  /* 0x0000541071dee816 */ /* 0x000fe200000000ff */
[----:B------:R-:W-:Y:S01]  /*8420*/  IMAD.MOV.U32 R12, RZ, RZ, R36 ;  /* 0x000000ffff0c7224 */ /* 0x000fe200078e0024 */
[----:B------:R-:W-:Y:S01]  /*8430*/  LOP3.LUT R8, R8, 0xffff, RZ, 0xc0, !PT ;  /* 0x0000ffff08087812 */ /* 0x000fe200078ec0ff */
[----:B-1----:R-:W-:Y:S01]  /*8440*/  FFMA.FTZ R9, R120, c[0x0][0x23c], -R5 ;  /* 0x00008f0078097a23 */ /* 0x002fe20000010805 */
[----:B--2---:R-:W-:Y:S01]  /*8450*/  F2FP.PACK_AB R10, R251, R252 ;  /* 0x000000fcfb0a723e */ /* 0x004fe200000000ff */
[----:B------:R-:W-:Y:S01]  /*8460*/  IMAD.MOV.U32 R120, RZ, RZ, R247 ;  /* 0x000000ffff787224 */ /* 0x000fe200078e00f7 */
[----:B------:R-:W-:Y:S01]  /*8470*/  @!P2 PRMT R219, R152, 0x5410, RZ ;  /* 0x0000541098dba816 */ /* 0x000fe200000000ff */
[----:B------:R1:W2:Y:S01]  /*8480*/  MUFU.EX2 R65, R9 ;  /* 0x0000000900417308 */ /* 0x0002a20000000800 */
[----:B------:R-:W-:-:S02]  /*8490*/  PRMT R218, R10, 0x7632, R218 ;  /* 0x000076320ada7816 */ /* 0x000fc400000000da */
[----:B------:R-:W-:Y:S01]  /*84a0*/  PRMT R217, R10, 0x7610, R217 ;  /* 0x000076100ad97816 */ /* 0x000fe200000000d9 */
[----:B------:R-:W-:Y:S01]  /*84b0*/  FFMA.FTZ R10, R20, c[0x0][0x23c], -R2 ;  /* 0x00008f00140a7a23 */ /* 0x000fe20000010802 */
[----:B------:R-:W-:Y:S01]  /*84c0*/  ISETP.GE.U32.AND P2, PT, R241, R8, PT ;  /* 0x00000008f100720c */ /* 0x000fe20003f46070 */
[----:B------:R-:W-:Y:S01]  /*84d0*/  @!P4 HADD2 R153, -R218.H0_H0, -RZ.H0_H0 ;  /* 0xa00000ffda99c230 */ /* 0x000fe20000000900 */
[----:B------:R-:W-:Y:S01]  /*84e0*/  PRMT R62, R217, 0x5410, R218 ;  /* 0x00005410d93e7816 */ /* 0x000fe200000000da */
[----:B------:R3:W-:Y:S01]  /*84f0*/  MUFU.EX2 R250, R10 ;  /* 0x0000000a00fa7308 */ /* 0x0007e20000000800 */
[----:B------:R-:W-:Y:S01]  /*8500*/  @!P1 HADD2 R154, -R217.H0_H0, -RZ.H0_H0 ;  /* 0xa00000ffd99a9230 */ /* 0x000fe20000000900 */
[----:B------:R-:W-:Y:S01]  /*8510*/  ISETP.GE.U32.AND P6, PT, R241, R73, PT ;  /* 0x00000049f100720c */ /* 0x000fe20003fc6070 */
[----:B------:R-:W-:Y:S01]  /*8520*/  IMAD.MOV.U32 R73, RZ, RZ, R38 ;  /* 0x000000ffff497224 */ /* 0x000fe200078e0026 */
[----:B------:R-:W-:Y:S02]  /*8530*/  @!P4 PRMT R218, R153, 0x5410, RZ ;  /* 0x0000541099dac816 */ /* 0x000fe400000000ff */
[----:B------:R-:W-:Y:S01]  /*8540*/  @!P1 PRMT R217, R154, 0x5410, RZ ;  /* 0x000054109ad99816 */ /* 0x000fe200000000ff */
[----:B-1----:R-:W-:Y:S01]  /*8550*/  FFMA.FTZ R9, R122, c[0x0][0x23c], -R5 ;  /* 0x00008f007a097a23 */ /* 0x002fe20000010805 */
[----:B--2---:R-:W-:-:S03]  /*8560*/  F2FP.PACK_AB R8, R65, R24 ;  /* 0x000000184108723e */ /* 0x004fc600000000ff */
[----:B------:R1:W-:Y:S01]  /*8570*/  MUFU.EX2 R104, R9 ;  /* 0x0000000900687308 */ /* 0x0003e20000000800 */
[C---:B------:R-:W-:Y:S02]  /*8580*/  PRMT R216, R8.reuse, 0x7610, R216 ;  /* 0x0000761008d87816 */ /* 0x040fe400000000d8 */
[----:B------:R-:W-:Y:S01]  /*8590*/  PRMT R215, R8, 0x7632, R215 ;  /* 0x0000763208d77816 */ /* 0x000fe200000000d7 */
[----:B------:R-:W-:Y:S01]  /*85a0*/  FFMA.FTZ R8, R123, c[0x0][0x23c], -R5 ;  /* 0x00008f007b087a23 */ /* 0x000fe20000010805 */
[----:B---3--:R-:W-:Y:S01]  /*85b0*/  SHF.R.U32.HI R10, RZ, 0x10, R22 ;  /* 0x00000010ff0a7819 */ /* 0x008fe20000011616 */
[----:B------:R-:W-:Y:S01]  /*85c0*/  @!P0 HADD2 R156, -R216.H0_H0, -RZ.H0_H0 ;  /* 0xa00000ffd89c8230 */ /* 0x000fe20000000900 */
[----:B------:R-:W-:Y:S01]  /*85d0*/  PRMT R90, R216, 0x5410, R215 ;  /* 0x00005410d85a7816 */ /* 0x000fe200000000d7 */
[----:B------:R2:W3:Y:S01]  /*85e0*/  MUFU.EX2 R100, R8 ;  /* 0x0000000800647308 */ /* 0x0004e20000000800 */
[----:B------:R-:W-:Y:S01]  /*85f0*/  @!P2 HADD2 R155, -R215.H0_H0, -RZ.H0_H0 ;  /* 0xa00000ffd79ba230 */ /* 0x000fe20000000900 */
[----:B------:R-:W-:-:S02]  /*8600*/  LOP3.LUT R10, R10, 0xff, RZ, 0xc0, !PT ;  /* 0x000000ff0a0a7812 */ /* 0x000fc400078ec0ff */
[----:B------:R-:W-:Y:S02]  /*8610*/  @!P0 PRMT R216, R156, 0x5410, RZ ;  /* 0x000054109cd88816 */ /* 0x000fe400000000ff */
[----:B------:R-:W-:Y:S01]  /*8620*/  @!P2 PRMT R215, R155, 0x5410, RZ ;  /* 0x000054109bd7a816 */ /* 0x000fe200000000ff */
[----:B-1----:R-:W-:Y:S01]  /*8630*/  FFMA.FTZ R9, R21, c[0x0][0x23c], -R2 ;  /* 0x00008f0015097a23 */ /* 0x002fe20000010802 */
[----:B------:R-:W-:Y:S01]  /*8640*/  ISETP.GE.U32.AND P2, PT, R241, R10, PT ;  /* 0x0000000af100720c */ /* 0x000fe20003f46070 */
[----:B------:R-:W-:Y:S02]  /*8650*/  IMAD.MOV.U32 R21, RZ, RZ, R246 ;  /* 0x000000ffff157224 */ /* 0x000fe400078e00f6 */
[----:B------:R1:W4:Y:S01]  /*8660*/  MUFU.EX2 R247, R9 ;  /* 0x0000000900f77308 */ /* 0x0003220000000800 */
[----:B--2---:R-:W-:Y:S02]  /*8670*/  LOP3.LUT R8, R16, 0xff, RZ, 0xc0, !PT ;  /* 0x000000ff10087812 */ /* 0x004fe400078ec0ff */
[----:B---3--:R-:W-:-:S02]  /*8680*/  F2FP.PACK_AB R10, R100, R104 ;  /* 0x00000068640a723e */ /* 0x008fc400000000ff */
[----:B------:R-:W-:Y:S02]  /*8690*/  ISETP.GE.U32.AND P0, PT, R241, R8, PT ;  /* 0x00000008f100720c */ /* 0x000fe40003f06070 */
[C---:B------:R-:W-:Y:S02]  /*86a0*/  PRMT R59, R10.reuse, 0x7610, R59 ;  /* 0x000076100a3b7816 */ /* 0x040fe4000000003b */
[----:B------:R-:W-:Y:S02]  /*86b0*/  PRMT R58, R10, 0x7632, R58 ;  /* 0x000076320a3a7816 */ /* 0x000fe4000000003a */
[----:B------:R-:W-:Y:S02]  /*86c0*/  SHF.R.U32.HI R10, RZ, 0x8, R72 ;  /* 0x00000008ff0a7819 */ /* 0x000fe40000011648 */
[----:B-1----:R-:W-:Y:S02]  /*86d0*/  LOP3.LUT R9, R22, 0xff, RZ, 0xc0, !PT ;  /* 0x000000ff16097812 */ /* 0x002fe400078ec0ff */
[----:B----4-:R-:W-:-:S02]  /*86e0*/  F2FP.PACK_AB R8, R250, R247 ;  /* 0x000000f7fa08723e */ /* 0x010fc400000000ff */
[----:B------:R-:W-:Y:S01]  /*86f0*/  ISETP.GE.U32.AND P4, PT, R241, R9, PT ;  /* 0x00000009f100720c */ /* 0x000fe20003f86070 */
[----:B------:R-:W-:Y:S01]  /*8700*/  FFMA.FTZ R9, R95, c[0x0][0x23c], -R2 ;  /* 0x00008f005f097a23 */ /* 0x000fe20000010802 */
[C---:B------:R-:W-:Y:S01]  /*8710*/  PRMT R214, R8.reuse, 0x7610, R214 ;  /* 0x0000761008d67816 */ /* 0x040fe200000000d6 */
[----:B------:R1:W-:Y:S01]  /*8720*/  MUFU.EX2 R95, R11 ;  /* 0x0000000b005f7308 */ /* 0x0003e20000000800 */
[----:B------:R-:W-:Y:S02]  /*8730*/  PRMT R213, R8, 0x7632, R213 ;  /* 0x0000763208d57816 */ /* 0x000fe400000000d5 */
[----:B------:R-:W-:Y:S01]  /*8740*/  LOP3.LUT R10, R10, 0xffff, RZ, 0xc0, !PT ;  /* 0x0000ffff0a0a7812 */ /* 0x000fe200078ec0ff */
[----:B------:R-:W-:Y:S01]  /*8750*/  @!P0 HADD2 R157, -R214.H0_H0, -RZ.H0_H0 ;  /* 0xa00000ffd69d8230 */ /* 0x000fe20000000900 */
[----:B------:R-:W-:Y:S01]  /*8760*/  PRMT R122, R214, 0x5410, R213 ;  /* 0x00005410d67a7816 */ /* 0x000fe200000000d5 */
[----:B------:R-:W-:Y:S01]  /*8770*/  @!P3 HADD2 R158, -R213.H0_H0, -RZ.H0_H0 ;  /* 0xa00000ffd59eb230 */ /* 0x000fe20000000900 */
[----:B------:R-:W-:Y:S01]  /*8780*/  PRMT R40, R59, 0x5410, R58 ;  /* 0x000054103b287816 */ /* 0x000fe2000000003a */
[----:B------:R2:W3:Y:S01]  /*8790*/  MUFU.EX2 R30, R9 ;  /* 0x00000009001e7308 */ /* 0x0004e20000000800 */
[----:B------:R-:W-:Y:S01]  /*87a0*/  @!P0 PRMT R214, R157, 0x5410, RZ ;  /* 0x000054109dd68816 */ /* 0x000fe200000000ff */
[----:B------:R-:W-:Y:S01]  /*87b0*/  @!P4 HADD2 R159, -R59.H0_H0, -RZ.H0_H0 ;  /* 0xa00000ff3b9fc230 */ /* 0x000fe20000000900 */
[----:B------:R-:W-:-:S04]  /*87c0*/  @!P3 PRMT R213, R158, 0x5410, RZ ;  /* 0x000054109ed5b816 */ /* 0x000fc800000000ff */
[----:B------:R-:W-:Y:S02]  /*87d0*/  @!P4 PRMT R59, R159, 0x5410, RZ ;  /* 0x000054109f3bc816 */ /* 0x000fe400000000ff */
[----:B-1----:R-:W-:Y:S02]  /*87e0*/  LOP3.LUT R11, R23, 0xff, RZ, 0xc0, !PT ;  /* 0x000000ff170b7812 */ /* 0x002fe400078ec0ff */
[----:B--2---:R-:W-:Y:S01]  /*87f0*/  LOP3.LUT R9, R22, 0xffff, RZ, 0xc0, !PT ;  /* 0x0000ffff16097812 */ /* 0x004fe200078ec0ff */
[----:B---3--:R-:W-:-:S03]  /*8800*/  IMAD.MOV.U32 R72, RZ, RZ, R30 ;  /* 0x000000ffff487224 */ /* 0x008fc600078e001e */
[----:B------:R-:W-:Y:S01]  /*8810*/  SHF.R.U32.HI R8, RZ, 0x8, R9 ;  /* 0x00000008ff087819 */ /* 0x000fe20000011609 */
[----:B------:R-:W-:Y:S02]  /*8820*/  FFMA.FTZ R9, R128, c[0x0][0x23c], -R5 ;  /* 0x00008f0080097a23 */ /* 0x000fe40000010805 */
[----:B------:R-:W-:Y:S01]  /*8830*/  IMAD.MOV.U32 R128, RZ, RZ, R21 ;  /* 0x000000ffff807224 */ /* 0x000fe200078e0015 */
[----:B------:R-:W-:Y:S01]  /*8840*/  LOP3.LUT R8, R8, 0xffff, RZ, 0xc0, !PT ;  /* 0x0000ffff08087812 */ /* 0x000fe200078ec0ff */
[----:B------:R1:W-:Y:S03]  /*8850*/  MUFU.EX2 R98, R9 ;  /* 0x0000000900627308 */ /* 0x0003e60000000800 */
[----:B------:R-:W-:Y:S02]  /*8860*/  ISETP.GE.U32.AND P1, PT, R241, R8, PT ;  /* 0x00000008f100720c */ /* 0x000fe40003f26070 */
[----:B------:R-:W-:-:S04]  /*8870*/  SHF.R.U32.HI R8, RZ, 0x18, R22 ;  /* 0x00000018ff087819 */ /* 0x000fc80000011616 */
[----:B------:R-:W-:Y:S02]  /*8880*/  ISETP.GE.U32.AND P0, PT, R241, R8, PT ;  /* 0x00000008f100720c */ /* 0x000fe40003f06070 */
[----:B------:R-:W-:-:S04]  /*8890*/  F2FP.PACK_AB R8, R95, R30 ;  /* 0x0000001e5f08723e */ /* 0x000fc800000000ff */
[C---:B------:R-:W-:Y:S01]  /*88a0*/  PRMT R76, R8.reuse, 0x7632, R76 ;  /* 0x00007632084c7816 */ /* 0x040fe2000000004c */
[----:B-1----:R-:W-:Y:S01]  /*88b0*/  FFMA.FTZ R9, R129, c[0x0][0x23c], -R5 ;  /* 0x00008f0081097a23 */ /* 0x002fe20000010805 */
[----:B------:R-:W-:Y:S01]  /*88c0*/  PRMT R77, R8, 0x7610, R77 ;  /* 0x00007610084d7816 */ /* 0x000fe2000000004d */
[----:B------:R-:W-:Y:S01]  /*88d0*/  FFMA.FTZ R8, R89, c[0x0][0x23c], -R2 ;  /* 0x00008f0059087a23 */ /* 0x000fe20000010802 */
[----:B------:R-:W-:Y:S01]  /*88e0*/  @!P1 HADD2 R160, -R58.H0_H0, -RZ.H0_H0 ;  /* 0xa00000ff3aa09230 */ /* 0x000fe20000000900 */
[----:B------:R1:W2:Y:S01]  /*88f0*/  MUFU.EX2 R97, R9 ;  /* 0x0000000900617308 */ /* 0x0002a20000000800 */
[----:B------:R-:W-:Y:S01]  /*8900*/  PRMT R41, R77, 0x5410, R76 ;  /* 0x000054104d297816 */ /* 0x000fe2000000004c */
[----:B------:R-:W-:Y:S01]  /*8910*/  @!P0 HADD2 R162, -R76.H0_H0, -RZ.H0_H0 ;  /* 0xa00000ff4ca28230 */ /* 0x000fe20000000900 */
[----:B------:R-:W-:Y:S01]  /*8920*/  IMAD.MOV.U32 R89, RZ, RZ, R90 ;  /* 0x000000ffff597224 */ /* 0x000fe200078e005a */
[----:B------:R-:W-:Y:S01]  /*8930*/  @!P2 HADD2 R161, -R77.H0_H0, -RZ.H0_H0 ;  /* 0xa00000ff4da1a230 */ /* 0x000fe20000000900 */
[----:B------:R-:W-:Y:S01]  /*8940*/  @!P1 PRMT R58, R160, 0x5410, RZ ;  /* 0x00005410a03a9816 */ /* 0x000fe200000000ff */
[----:B------:R-:W-:Y:S01]  /*8950*/  IMAD.MOV.U32 R129, RZ, RZ, R13 ;  /* 0x000000ffff817224 */ /* 0x000fe200078e000d */
[----:B------:R-:W-:Y:S01]  /*8960*/  @!P0 PRMT R76, R162, 0x5410, RZ ;  /* 0x00005410a24c8816 */ /* 0x000fe200000000ff */
[----:B------:R2:W-:Y:S01]  /*8970*/  MUFU.EX2 R93, R8 ;  /* 0x00000008005d7308 */ /* 0x0005e20000000800 */
[----:B------:R-:W-:Y:S01]  /*8980*/  ISETP.GE.U32.AND P0, PT, R241, R10, PT ;  /* 0x0000000af100720c */ /* 0x000fe20003f06070 */
[----:B------:R-:W-:Y:S01]  /*8990*/  FFMA.FTZ R10, R134, c[0x0][0x23c], -R5 ;  /* 0x00008f00860a7a23 */ /* 0x000fe20000010805 */
[----:B------:R-:W-:-:S02]  /*89a0*/  @!P2 PRMT R77, R161, 0x5410, RZ ;  /* 0x00005410a14da816 */ /* 0x000fc400000000ff */
[----:B------:R-:W-:Y:S01]  /*89b0*/  SHF.R.U32.HI R13, RZ, 0x18, R18 ;  /* 0x00000018ff0d7819 */ /* 0x000fe20000011612 */
[----:B-1----:R-:W-:Y:S02]  /*89c0*/  FFMA.FTZ R9, R92, c[0x0][0x23c], -R2 ;  /* 0x00008f005c097a23 */ /* 0x002fe40000010802 */
[----:B------:R-:W-:Y:S01]  /*89d0*/  MUFU.EX2 R113, R10 ;  /* 0x0000000a00717308 */ /* 0x000fe20000000800 */
[----:B------:R-:W-:Y:S01]  /*89e0*/  IMAD.MOV.U32 R92, RZ, RZ, R122 ;  /* 0x000000ffff5c7224 */ /* 0x000fe200078e007a */
[----:B--2---:R-:W-:-:S06]  /*89f0*/  F2FP.PACK_AB R8, R97, R98 ;  /* 0x000000626108723e */ /* 0x004fcc00000000ff */
[----:B------:R1:W2:Y:S01]  /*8a00*/  MUFU.EX2 R64, R9 ;  /* 0x0000000900407308 */ /* 0x0002a20000000800 */
[C---:B------:R-:W-:Y:S02]  /*8a10*/  PRMT R209, R8.reuse, 0x7610, R209 ;  /* 0x0000761008d17816 */ /* 0x040fe400000000d1 */
[----:B------:R-:W-:Y:S02]  /*8a20*/  PRMT R206, R8, 0x7632, R206 ;  /* 0x0000763208ce7816 */ /* 0x000fe400000000ce */
[----:B------:R-:W-:Y:S01]  /*8a30*/  LOP3.LUT R8, R15, 0xffff, RZ, 0xc0, !PT ;  /* 0x0000ffff0f087812 */ /* 0x000fe200078ec0ff */
[----:B------:R-:W-:Y:S01]  /*8a40*/  @!P6 HADD2 R163, -R209.H0_H0, -RZ.H0_H0 ;  /* 0xa00000ffd1a3e230 */ /* 0x000fe20000000900 */
[----:B------:R-:W-:Y:S01]  /*8a50*/  PRMT R42, R209, 0x5410, R206 ;  /* 0x00005410d12a7816 */ /* 0x000fe200000000ce */
[----:B------:R-:W-:Y:S01]  /*8a60*/  @!P0 HADD2 R166, -R206.H0_H0, -RZ.H0_H0 ;  /* 0xa00000ffcea68230 */ /* 0x000fe20000000900 */
[----:B------:R-:W-:Y:S02]  /*8a70*/  SHF.R.U32.HI R8, RZ, 0x8, R8 ;  /* 0x00000008ff087819 */ /* 0x000fe40000011608 */
[----:B------:R-:W-:-:S02]  /*8a80*/  @!P6 PRMT R209, R163, 0x5410, RZ ;  /* 0x00005410a3d1e816 */ /* 0x000fc400000000ff */
[----:B------:R-:W-:Y:S02]  /*8a90*/  LOP3.LUT R8, R8, 0xffff, RZ, 0xc0, !PT ;  /* 0x0000ffff08087812 */ /* 0x000fe400078ec0ff */
[----:B-1----:R-:W-:Y:S01]  /*8aa0*/  LOP3.LUT R9, R67, 0xff, RZ, 0xc0, !PT ;  /* 0x000000ff43097812 */ /* 0x002fe200078ec0ff */
[----:B------:R-:W-:Y:S01]  /*8ab0*/  IMAD.MOV.U32 R67, RZ, RZ, R120 ;  /* 0x000000ffff437224 */ /* 0x000fe200078e0078 */
[C---:B------:R-:W-:Y:S01]  /*8ac0*/  ISETP.GE.U32.AND P1, PT, R241.reuse, R8, PT ;  /* 0x00000008f100720c */ /* 0x040fe20003f26070 */
[----:B------:R-:W-:Y:S01]  /*8ad0*/  FFMA.FTZ R8, R84, c[0x0][0x23c], -R2 ;  /* 0x00008f0054087a23 */ /* 0x000fe20000010802 */
[----:B------:R-:W-:Y:S01]  /*8ae0*/  ISETP.GE.U32.AND P3, PT, R241, R9, PT ;  /* 0x00000009f100720c */ /* 0x000fe20003f66070 */
[----:B------:R-:W-:Y:S01]  /*8af0*/  FFMA.FTZ R9, R133, c[0x0][0x23c], -R5 ;  /* 0x00008f0085097a23 */ /* 0x000fe20000010805 */
[----:B------:R-:W-:Y:S01]  /*8b00*/  ISETP.GE.U32.AND P6, PT, R241, R74, PT ;  /* 0x0000004af100720c */ /* 0x000fe20003fc6070 */
[----:B------:R1:W-:Y:S01]  /*8b10*/  MUFU.EX2 R112, R8 ;  /* 0x0000000800707308 */ /* 0x0003e20000000800 */
[----:B------:R-:W-:Y:S01]  /*8b20*/  @!P0 PRMT R206, R166, 0x5410, RZ ;  /* 0x00005410a6ce8816 */ /* 0x000fe200000000ff */
[----:B------:R-:W-:Y:S01]  /*8b30*/  IMAD.MOV.U32 R133, RZ, RZ, R245 ;  /* 0x000000ffff857224 */ /* 0x000fe200078e00f5 */
[----:B--2---:R-:W-:-:S04]  /*8b40*/  F2FP.PACK_AB R10, R93, R64 ;  /* 0x000000405d0a723e */ /* 0x004fc800000000ff */
[C---:B------:R-:W-:Y:S01]  /*8b50*/  PRMT R205, R10.reuse, 0x7632, R205 ;  /* 0x000076320acd7816 */ /* 0x040fe200000000cd */
[----:B------:R2:W3:Y:S01]  /*8b60*/  MUFU.EX2 R94, R9 ;  /* 0x00000009005e7308 */ /* 0x0004e20000000800 */
[----:B------:R-:W-:-:S03]  /*8b70*/  PRMT R207, R10, 0x7610, R207 ;  /* 0x000076100acf7816 */ /* 0x000fc600000000cf */
[----:B------:R-:W-:Y:S01]  /*8b80*/  @!P6 HADD2 R169, -R205.H0_H0, -RZ.H0_H0 ;  /* 0xa00000ffcda9e230 */ /* 0x000fe20000000900 */
[----:B------:R-:W-:Y:S01]  /*8b90*/  PRMT R43, R207, 0x5410, R205 ;  /* 0x00005410cf2b7816 */ /* 0x000fe200000000cd */
[----:B------:R-:W-:Y:S01]  /*8ba0*/  @!P3 HADD2 R167, -R207.H0_H0, -RZ.H0_H0 ;  /* 0xa00000ffcfa7b230 */ /* 0x000fe20000000900 */
[----:B-1----:R-:W-:Y:S02]  /*8bb0*/  SHF.R.U32.HI R8, RZ, 0x10, R15 ;  /* 0x00000010ff087819 */ /* 0x002fe4000001160f */
[----:B------:R-:W-:Y:S02]  /*8bc0*/  @!P6 PRMT R205, R169, 0x5410, RZ ;  /* 0x00005410a9cde816 */ /* 0x000fe400000000ff */
[----:B------:R-:W-:Y:S02]  /*8bd0*/  LOP3.LUT R8, R8, 0xff, RZ, 0xc0, !PT ;  /* 0x000000ff08087812 */ /* 0x000fe400078ec0ff */
[----:B------:R-:W-:Y:S02]  /*8be0*/  ISETP.GE.U32.AND P6, PT, R241, R27, PT ;  /* 0x0000001bf100720c */ /* 0x000fe40003fc6070 */
[----:B--2---:R-:W-:-:S02]  /*8bf0*/  LOP3.LUT R9, R15, 0xff, RZ, 0xc0, !PT ;  /* 0x000000ff0f097812 */ /* 0x004fc400078ec0ff */
[C---:B------:R-:W-:Y:S02]  /*8c00*/  ISETP.GE.U32.AND P0, PT, R241.reuse, R8, PT ;  /* 0x00000008f100720c */ /* 0x040fe40003f06070 */
[----:B------:R-:W-:Y:S01]  /*8c10*/  ISETP.GE.U32.AND P2, PT, R241, R9, PT ;  /* 0x00000009f100720c */ /* 0x000fe20003f46070 */
[----:B------:R-:W-:Y:S01]  /*8c20*/  FFMA.FTZ R9, R88, c[0x0][0x23c], -R2 ;  /* 0x00008f0058097a23 */ /* 0x000fe20000010802 */
[----:B------:R-:W-:Y:S01]  /*8c30*/  SHF.R.U32.HI R8, RZ, 0x18, R15 ;  /* 0x00000018ff087819 */ /* 0x000fe2000001160f */
[----:B------:R-:W-:Y:S01]  /*8c40*/  IMAD.MOV.U32 R88, RZ, RZ, R91 ;  /* 0x000000ffff587224 */ /* 0x000fe200078e005b */
[----:B------:R-:W-:Y:S01]  /*8c50*/  @!P3 PRMT R207, R167, 0x5410, RZ ;  /* 0x00005410a7cfb816 */ /* 0x000fe200000000ff */
[----:B------:R3:W1:Y:S01]  /*8c60*/  MUFU.EX2 R123, R9 ;  /* 0x00000009007b7308 */ /* 0x0006620000000800 */
[----:B------:R-:W-:Y:S02]  /*8c70*/  SHF.R.U32.HI R15, RZ, 0x18, R17 ;  /* 0x00000018ff0f7819 */ /* 0x000fe40000011611 */
[----:B---3--:R-:W-:-:S04]  /*8c80*/  F2FP.PACK_AB R9, R113, R94 ;  /* 0x0000005e7109723e */ /* 0x008fc800000000ff */
[C---:B------:R-:W-:Y:S02]  /*8c90*/  PRMT R204, R9.reuse, 0x7610, R204 ;  /* 0x0000761009cc7816 */ /* 0x040fe400000000cc */
[----:B------:R-:W-:Y:S01]  /*8ca0*/  PRMT R203, R9, 0x7632, R203 ;  /* 0x0000763209cb7816 */ /* 0x000fe200000000cb */
[----:B------:R-:W-:Y:S02]  /*8cb0*/  FFMA.FTZ R9, R139, c[0x0][0x23c], -R5 ;  /* 0x00008f008b097a23 */ /* 0x000fe40000010805 */
[----:B------:R-:W-:Y:S01]  /*8cc0*/  @!P2 HADD2 R172, -R204.H0_H0, -RZ.H0_H0 ;  /* 0xa00000ffccaca230 */ /* 0x000fe20000000900 */
[----:B------:R-:W-:Y:S01]  /*8cd0*/  PRMT R36, R204, 0x5410, R203 ;  /* 0x00005410cc247816 */ /* 0x000fe200000000cb */
[----:B------:R-:W-:Y:S01]  /*8ce0*/  FFMA.FTZ R5, R140, c[0x0][0x23c], -R5 ;  /* 0x00008f008c057a23 */ /* 0x000fe20000010805 */
[----:B------:R2:W-:Y:S01]  /*8cf0*/  MUFU.EX2 R106, R9 ;  /* 0x00000009006a7308 */ /* 0x0005e20000000800 */
[----:B------:R-:W-:Y:S01]  /*8d00*/  @!P1 HADD2 R197, -R203.H0_H0, -RZ.H0_H0 ;  /* 0xa00000ffcbc59230 */ /* 0x000fe20000000900 */
[----:B------:R-:W-:Y:S01]  /*8d10*/  @!P2 PRMT R204, R172, 0x5410, RZ ;  /* 0x00005410accca816 */ /* 0x000fe200000000ff */
[----:B------:R-:W-:Y:S01]  /*8d20*/  IMAD.MOV.U32 R172, RZ, RZ, R133 ;  /* 0x000000ffffac7224 */ /* 0x000fe200078e0085 */
[----:B------:R-:W-:Y:S01]  /*8d30*/  ISETP.GE.U32.AND P2, PT, R241, R8, PT ;  /* 0x00000008f100720c */ /* 0x000fe20003f46070 */
[----:B------:R-:W-:Y:S01]  /*8d40*/  IMAD.MOV.U32 R133, RZ, RZ, R67 ;  /* 0x000000ffff857224 */ /* 0x000fe200078e0043 */
[----:B-1----:R-:W-:Y:S01]  /*8d50*/  F2FP.PACK_AB R8, R112, R123 ;  /* 0x0000007b7008723e */ /* 0x002fe200000000ff */
[----:B------:R-:W-:Y:S01]  /*8d60*/  IMAD.MOV.U32 R67, RZ, RZ, R128 ;  /* 0x000000ffff437224 */ /* 0x000fe200078e0080 */
[----:B------:R1:W3:Y:S01]  /*8d70*/  MUFU.EX2 R246, R5 ;  /* 0x0000000500f67308 */ /* 0x0002e20000000800 */
[----:B------:R-:W-:Y:S01]  /*8d80*/  @!P1 PRMT R203, R197, 0x5410, RZ ;  /* 0x00005410c5cb9816 */ /* 0x000fe200000000ff */
[----:B------:R-:W-:Y:S01]  /*8d90*/  IMAD.MOV.U32 R128, RZ, RZ, R12 ;  /* 0x000000ffff807224 */ /* 0x000fe200078e000c */
[----:B------:R-:W-:-:S02]  /*8da0*/  PRMT R202, R8, 0x7610, R202 ;  /* 0x0000761008ca7816 */ /* 0x000fc400000000ca */
[----:B------:R-:W-:Y:S02]  /*8db0*/  PRMT R201, R8, 0x7632, R201 ;  /* 0x0000763208c97816 */ /* 0x000fe400000000c9 */
[----:B------:R-:W-:Y:S01]  /*8dc0*/  LOP3.LUT R8, R53, 0xff, RZ, 0xc0, !PT ;  /* 0x000000ff35087812 */ /* 0x000fe200078ec0ff */
[----:B------:R-:W-:Y:S01]  /*8dd0*/  @!P0 HADD2 R198, -R202.H0_H0, -RZ.H0_H0 ;  /* 0xa00000ffcac68230 */ /* 0x000fe20000000900 */
[----:B--2---:R-:W-:Y:S01]  /*8de0*/  SHF.R.U32.HI R9, RZ, 0x8, R75 ;  /* 0x00000008ff097819 */ /* 0x004fe2000001164b */
[----:B------:R-:W-:Y:S01]  /*8df0*/  IMAD.MOV.U32 R53, RZ, RZ, R37 ;  /* 0x000000ffff357224 */ /* 0x000fe200078e0025 */
[----:B------:R-:W-:Y:S01]  /*8e00*/  PRMT R37, R202, 0x5410, R201 ;  /* 0x00005410ca257816 */ /* 0x000fe200000000c9 */
[----:B------:R-:W-:Y:S01]  /*8e10*/  @!P2 HADD2 R199, -R201.H0_H0, -RZ.H0_H0 ;  /* 0xa00000ffc9c7a230 */ /* 0x000fe20000000900 */
[----:B------:R-:W-:Y:S02]  /*8e20*/  @!P0 PRMT R202, R198, 0x5410, RZ ;  /* 0x00005410c6ca8816 */ /* 0x000fe400000000ff */
[----:B------:R-:W-:-:S02]  /*8e30*/  ISETP.GE.U32.AND P0, PT, R241, R8, PT ;  /* 0x00000008f100720c */ /* 0x000fc40003f06070 */
[----:B-1----:R-:W-:Y:S02]  /*8e40*/  LOP3.LUT R5, R79, 0xff, RZ, 0xc0, !PT ;  /* 0x000000ff4f057812 */ /* 0x002fe400078ec0ff */
[----:B------:R-:W-:Y:S01]  /*8e50*/  PRMT R24, R83, 0x5410, R9 ;  /* 0x0000541053187816 */ /* 0x000fe20000000009 */
[----:B------:R-:W-:Y:S01]  /*8e60*/  IMAD.SHL.U32 R169, R0, 0x2, RZ ;  /* 0x0000000200a97824 */ /* 0x000fe200078e00ff */
[----:B------:R-:W-:Y:S01]  /*8e70*/  PRMT R27, R5, 0x5410, R82 ;  /* 0x00005410051b7816 */ /* 0x000fe20000000052 */
[----:B------:R-:W-:Y:S01]  /*8e80*/  IMAD.MOV.U32 R83, RZ, RZ, R64 ;  /* 0x000000ffff537224 */ /* 0x000fe200078e0040 */
[----:B------:R-:W-:Y:S02]  /*8e90*/  LOP3.LUT R5, R23, 0xffff, RZ, 0xc0, !PT ;  /* 0x0000ffff17057812 */ /* 0x000fe400078ec0ff */
[----:B------:R-:W-:Y:S02]  /*8ea0*/  LOP3.LUT R8, R44, 0xff, RZ, 0xc0, !PT ;  /* 0x000000ff2c087812 */ /* 0x000fe400078ec0ff */
[----:B------:R-:W-:-:S02]  /*8eb0*/  SHF.R.U32.HI R5, RZ, 0x8, R5 ;  /* 0x00000008ff057819 */ /* 0x000fc40000011605 */
[----:B------:R-:W-:Y:S02]  /*8ec0*/  SHF.R.U32.HI R9, RZ, 0x10, R23 ;  /* 0x00000010ff097819 */ /* 0x000fe40000011617 */
[----:B------:R-:W-:Y:S02]  /*8ed0*/  ISETP.GE.U32.AND P4, PT, R241, R8, PT ;  /* 0x00000008f100720c */ /* 0x000fe40003f86070 */
[----:B------:R-:W-:Y:S02]  /*8ee0*/  PRMT R20, R11, 0x5410, R5 ;  /* 0x000054100b147816 */ /* 0x000fe40000000005 */
[----:B------:R-:W-:Y:S02]  /*8ef0*/  SHF.R.U32.HI R8, RZ, 0x18, R23 ;  /* 0x00000018ff087819 */ /* 0x000fe40000011617 */
[----:B------:R-:W-:Y:S02]  /*8f00*/  LOP3.LUT R5, R9, 0xff, RZ, 0xc0, !PT ;  /* 0x000000ff09057812 */ /* 0x000fe400078ec0ff */
[----:B------:R-:W-:Y:S01]  /*8f10*/  SHF.R.U32.HI R9, RZ, 0x8, R55 ;  /* 0x00000008ff097819 */ /* 0x000fe20000011637 */
[----:B------:R-:W-:Y:S01]  /*8f20*/  IMAD.MOV.U32 R55, RZ, RZ, R14 ;  /* 0x000000ffff377224 */ /* 0x000fe200078e000e */
[----:B------:R-:W-:-:S02]  /*8f30*/  PRMT R21, R5, 0x5410, R8 ;  /* 0x0000541005157816 */ /* 0x000fc40000000008 */
[----:B------:R-:W-:Y:S02]  /*8f40*/  LOP3.LUT R5, R9, 0xffff, RZ, 0xc0, !PT ;  /* 0x0000ffff09057812 */ /* 0x000fe400078ec0ff */
[----:B---3--:R-:W-:Y:S02]  /*8f50*/  F2FP.PACK_AB R10, R246, R106 ;  /* 0x0000006af60a723e */ /* 0x008fe400000000ff */
[----:B------:R-:W-:Y:S02]  /*8f60*/  ISETP.GE.U32.AND P1, PT, R241, R5, PT ;  /* 0x00000005f100720c */ /* 0x000fe40003f26070 */
[----:B------:R-:W-:Y:S02]  /*8f70*/  SHF.R.U32.HI R5, RZ, 0x8, R32 ;  /* 0x00000008ff057819 */ /* 0x000fe40000011620 */
[----:B------:R-:W-:Y:S02]  /*8f80*/  @!P2 PRMT R201, R199, 0x5410, RZ ;  /* 0x00005410c7c9a816 */ /* 0x000fe400000000ff */
[----:B------:R-:W-:Y:S01]  /*8f90*/  PRMT R23, R46, 0x5410, R5 ;  /* 0x000054102e177816 */ /* 0x000fe20000000005 */
[----:B------:R-:W-:Y:S01]  /*8fa0*/  FFMA.FTZ R5, R132, c[0x0][0x23c], -R7 ;  /* 0x00008f0084057a23 */ /* 0x000fe20000010807 */
[----:B------:R-:W-:-:S02]  /*8fb0*/  PRMT R200, R10, 0x7610, R200 ;  /* 0x000076100ac87816 */ /* 0x000fc400000000c8 */
[----:B------:R-:W-:Y:S01]  /*8fc0*/  PRMT R199, R10, 0x7632, R199 ;  /* 0x000076320ac77816 */ /* 0x000fe200000000c7 */
[--C-:B------:R-:W-:Y:S01]  /*8fd0*/  FFMA.FTZ R10, R87, c[0x0][0x23c], -R2.reuse ;  /* 0x00008f00570a7a23 */ /* 0x100fe20000010802 */
[----:B------:R1:W-:Y:S01]  /*8fe0*/  MUFU.EX2 R122, R5 ;  /* 0x00000005007a7308 */ /* 0x0003e20000000800 */
[----:B------:R-:W-:Y:S01]  /*8ff0*/  FFMA.FTZ R2, R85, c[0x0][0x23c], -R2 ;  /* 0x00008f0055027a23 */ /* 0x000fe20000010802 */
[----:B------:R-:W-:Y:S01]  /*9000*/  LOP3.LUT R9, R34, 0xff, RZ, 0xc0, !PT ;  /* 0x000000ff22097812 */ /* 0x000fe200078ec0ff */
[----:B------:R-:W-:Y:S01]  /*9010*/  @!P5 HADD2 R226, -R200.H0_H0, -RZ.H0_H0 ;  /* 0xa00000ffc8e2d230 */ /* 0x000fe20000000900 */
[----:B------:R-:W-:Y:S01]  /*9020*/  SHF.R.U32.HI R8, RZ, 0x8, R33 ;  /* 0x00000008ff087819 */ /* 0x000fe20000011621 */
[----:B------:R-:W-:Y:S01]  /*9030*/  @!P1 HADD2 R235, -R199.H0_H0, -RZ.H0_H0 ;  /* 0xa00000ffc7eb9230 */ /* 0x000fe20000000900 */
[----:B------:R-:W-:Y:S01]  /*9040*/  LOP3.LUT R11, R19, 0xffff, RZ, 0xc0, !PT ;  /* 0x0000ffff130b7812 */ /* 0x000fe200078ec0ff */
[----:B------:R-:W-:Y:S01]  /*9050*/  IMAD.MOV.U32 R87, RZ, RZ, R66 ;  /* 0x000000ffff577224 */ /* 0x000fe200078e0042 */
[----:B------:R2:W-:Y:S01]  /*9060*/  MUFU.EX2 R245, R2 ;  /* 0x0000000200f57308 */ /* 0x0005e20000000800 */
[----:B------:R-:W-:-:S02]  /*9070*/  PRMT R25, R47, 0x5410, R8 ;  /* 0x000054102f197816 */ /* 0x000fc40000000008 */
[----:B------:R-:W-:Y:S02]  /*9080*/  LOP3.LUT R8, R50, 0xff, RZ, 0xc0, !PT ;  /* 0x000000ff32087812 */ /* 0x000fe400078ec0ff */
[----:B------:R-:W-:Y:S02]  /*9090*/  LOP3.LUT R14, R18, 0xff, RZ, 0xc0, !PT ;  /* 0x000000ff120e7812 */ /* 0x000fe400078ec0ff */
[----:B------:R-:W-:Y:S01]  /*90a0*/  PRMT R22, R8, 0x5410, R52 ;  /* 0x0000541008167816 */ /* 0x000fe20000000034 */
[----:B------:R3:W4:Y:S01]  /*90b0*/  MUFU.EX2 R30, R10 ;  /* 0x0000000a001e7308 */ /* 0x0007220000000800 */
[----:B-1----:R-:W-:Y:S01]  /*90c0*/  SHF.R.U32.HI R5, RZ, 0x10, R44 ;  /* 0x00000010ff057819 */ /* 0x002fe2000001162c */
[----:B------:R-:W-:Y:S01]  /*90d0*/  IMAD.MOV.U32 R52, RZ, RZ, R65 ;  /* 0x000000ffff347224 */ /* 0x000fe200078e0041 */
[----:B------:R-:W-:Y:S02]  /*90e0*/  LOP3.LUT R8, R28, 0xff, RZ, 0xc0, !PT ;  /* 0x000000ff1c087812 */ /* 0x000fe400078ec0ff */
[----:B------:R-:W-:-:S02]  /*90f0*/  LOP3.LUT R5, R5, 0xff, RZ, 0xc0, !PT ;  /* 0x000000ff05057812 */ /* 0x000fc400078ec0ff */
[----:B------:R-:W-:Y:S01]  /*9100*/  PRMT R28, R8, 0x5410, R31 ;  /* 0x00005410081c7816 */ /* 0x000fe2000000001f */
[----:B------:R-:W-:Y:S01]  /*9110*/  FFMA.FTZ R8, R115, c[0x0][0x23c], -R7 ;  /* 0x00008f0073087a23 */ /* 0x000fe20000010807 */
[----:B--2---:R-:W-:Y:S01]  /*9120*/  SHF.R.U32.HI R2, RZ, 0x8, R26 ;  /* 0x00000008ff027819 */ /* 0x004fe2000001161a */
[C---:B------:R-:W-:Y:S01]  /*9130*/  IMAD R115, R241.reuse, 0x10000, R241 ;  /* 0x00010000f1737824 */ /* 0x040fe200078e02f1 */
[----:B------:R-:W-:Y:S01]  /*9140*/  ISETP.GE.U32.AND P3, PT, R241, R5, PT ;  /* 0x00000005f100720c */ /* 0x000fe20003f66070 */
[----:B------:R-:W-:Y:S01]  /*9150*/  FFMA.FTZ R5, R130, c[0x0][0x23c], -R7 ;  /* 0x00008f0082057a23 */ /* 0x000fe20000010807 */
[----:B------:R-:W-:Y:S02]  /*9160*/  PRMT R29, R29, 0x5410, R2 ;  /* 0x000054101d1d7816 */ /* 0x000fe40000000002 */
[----:B------:R-:W-:Y:S01]  /*9170*/  LOP3.LUT R2, R17, 0xffff, RZ, 0xc0, !PT ;  /* 0x0000ffff11027812 */ /* 0x000fe200078ec0ff */
[----:B------:R1:W-:Y:S01]  /*9180*/  MUFU.EX2 R120, R5 ;  /* 0x0000000500787308 */ /* 0x0003e20000000800 */
[----:B------:R-:W-:Y:S01]  /*9190*/  PRMT R26, R9, 0x5410, R35 ;  /* 0x00005410091a7816 */ /* 0x000fe20000000023 */
[----:B------:R-:W-:Y:S01]  /*91a0*/  FFMA.FTZ R9, R135, c[0x0][0x23c], -R7 ;  /* 0x00008f0087097a23 */ /* 0x000fe20000010807 */
[----:B---3--:R-:W-:-:S02]  /*91b0*/  LOP3.LUT R10, R17, 0xff, RZ, 0xc0, !PT ;  /* 0x000000ff110a7812 */ /* 0x008fc400078ec0ff */
[----:B------:R-:W-:Y:S02]  /*91c0*/  SHF.R.U32.HI R2, RZ, 0x8, R2 ;  /* 0x00000008ff027819 */ /* 0x000fe40000011602 */
[----:B------:R-:W-:Y:S01]  /*91d0*/  LOP3.LUT R12, R19, 0xff, RZ, 0xc0, !PT ;  /* 0x000000ff130c7812 */ /* 0x000fe200078ec0ff */
[----:B------:R2:W3:Y:S01]  /*91e0*/  MUFU.EX2 R90, R9 ;  /* 0x00000009005a7308 */ /* 0x0004e20000000800 */
[----:B------:R-:W-:Y:S02]  /*91f0*/  PRMT R16, R10, 0x5410, R2 ;  /* 0x000054100a107816 */ /* 0x000fe40000000002 */
[----:B------:R-:W-:Y:S02]  /*9200*/  LOP3.LUT R2, R18, 0xffff, RZ, 0xc0, !PT ;  /* 0x0000ffff12027812 */ /* 0x000fe400078ec0ff */
[----:B------:R-:W-:Y:S02]  /*9210*/  PRMT R38, R200, 0x5410, R199 ;  /* 0x00005410c8267816 */ /* 0x000fe400000000c7 */
[----:B------:R-:W-:Y:S01]  /*9220*/  @!P5 PRMT R200, R226, 0x5410, RZ ;  /* 0x00005410e2c8d816 */ /* 0x000fe200000000ff */
[----:B------:R-:W-:Y:S01]  /*9230*/  IMAD.MOV.U32 R226, RZ, RZ, R72 ;  /* 0x000000ffffe27224 */ /* 0x000fe200078e0048 */
[----:B-1----:R-:W-:Y:S01]  /*9240*/  SHF.R.U32.HI R5, RZ, 0x10, R18 ;  /* 0x00000010ff057819 */ /* 0x002fe20000011612 */
[----:B------:R-:W-:Y:S01]  /*9250*/  IMAD.MOV.U32 R18, RZ, RZ, R73 ;  /* 0x000000ffff127224 */ /* 0x000fe200078e0049 */
[----:B------:R-:W-:Y:S01]  /*9260*/  ISETP.GE.U32.AND P2, PT, R241, R56, PT ;  /* 0x00000038f100720c */ /* 0x000fe20003f46070 */
[----:B------:R-:W-:Y:S01]  /*9270*/  IMAD.MOV.U32 R73, RZ, RZ, R89 ;  /* 0x000000ffff497224 */ /* 0x000fe200078e0059 */
[----:B------:R-:W-:Y:S01]  /*9280*/  LOP3.LUT R5, R5, 0xff, RZ, 0xc0, !PT ;  /* 0x000000ff05057812 */ /* 0x000fe200078ec0ff */
[----:B------:R1:W5:Y:S01]  /*9290*/  MUFU.EX2 R89, R8 ;  /* 0x0000000800597308 */ /* 0x0003620000000800 */
[----:B------:R-:W-:Y:S01]  /*92a0*/  IMAD.MOV.U32 R72, RZ, RZ, R92 ;  /* 0x000000ffff487224 */ /* 0x000fe200078e005c */
[----:B--2---:R-:W-:Y:S01]  /*92b0*/  SHF.R.U32.HI R9, RZ, 0x10, R17 ;  /* 0x00000010ff097819 */ /* 0x004fe20000011611 */
[----:B------:R-:W-:Y:S01]  /*92c0*/  IMAD.MOV.U32 R92, RZ, RZ, R242 ;  /* 0x000000ffff5c7224 */ /* 0x000fe200078e00f2 */
[----:B------:R-:W-:Y:S01]  /*92d0*/  HSET2.LE.AND R0, R28, R115, PT ;  /* 0x000000731c007233 */ /* 0x000fe20003803000 */
[----:B------:R-:W-:Y:S01]  /*92e0*/  IMAD.MOV.U32 R56, RZ, RZ, R39 ;  /* 0x000000ffff387224 */ /* 0x000fe200078e0027 */
[----:B------:R-:W-:Y:S01]  /*92f0*/  LOP3.LUT R10, R9, 0xff, RZ, 0xc0, !PT ;  /* 0x000000ff090a7812 */ /* 0x000fe200078ec0ff */
[----:B------:R-:W-:Y:S01]  /*9300*/  IMAD.MOV.U32 R130, RZ, RZ, R72 ;  /* 0x000000ffff827224 */ /* 0x000fe200078e0048 */
[----:B------:R-:W-:Y:S01]  /*9310*/  SHF.R.U32.HI R9, RZ, 0x8, R2 ;  /* 0x00000008ff097819 */ /* 0x000fe20000011602 */
[----:B------:R-:W-:Y:S01]  /*9320*/  IMAD.MOV.U32 R17, RZ, RZ, R133 ;  /* 0x000000ffff117224 */ /* 0x000fe200078e0085 */
[----:B------:R-:W-:-:S02]  /*9330*/  SHF.R.U32.HI R2, RZ, 0x8, R11 ;  /* 0x00000008ff027819 */ /* 0x000fc4000001160b */
[----:B------:R-:W-:Y:S01]  /*9340*/  PRMT R11, R5, 0x5410, R13 ;  /* 0x00005410050b7816 */ /* 0x000fe2000000000d */
[----:B------:R-:W-:Y:S01]  /*9350*/  FFMA.FTZ R5, R136, c[0x0][0x23c], -R6 ;  /* 0x00008f0088057a23 */ /* 0x000fe20000010806 */
[----:B------:R-:W-:Y:S01]  /*9360*/  PRMT R13, R12, 0x5410, R2 ;  /* 0x000054100c0d7816 */ /* 0x000fe20000000002 */
[----:B-1----:R-:W-:Y:S02]  /*9370*/  FFMA.FTZ R8, R109, c[0x0][0x23c], -R7 ;  /* 0x00008f006d087a23 */ /* 0x002fe40000010807 */
[----:B------:R1:W-:Y:S01]  /*9380*/  MUFU.EX2 R85, R5 ;  /* 0x0000000500557308 */ /* 0x0003e20000000800 */
[----:B------:R-:W-:Y:S02]  /*9390*/  SHF.R.U32.HI R2, RZ, 0x10, R19 ;  /* 0x00000010ff027819 */ /* 0x000fe40000011613 */
[----:B------:R-:W-:Y:S02]  /*93a0*/  PRMT R14, R14, 0x5410, R9 ;  /* 0x000054100e0e7816 */ /* 0x000fe40000000009 */
[----:B------:R-:W-:-:S02]  /*93b0*/  LOP3.LUT R9, R2, 0xff, RZ, 0xc0, !PT ;  /* 0x000000ff02097812 */ /* 0x000fc400078ec0ff */
[----:B------:R-:W-:Y:S01]  /*93c0*/  LOP3.LUT R2, R44, 0xffff, RZ, 0xc0, !PT ;  /* 0x0000ffff2c027812 */ /* 0x000fe200078ec0ff */
[----:B------:R4:W-:Y:S01]  /*93d0*/  MUFU.EX2 R242, R8 ;  /* 0x0000000800f27308 */ /* 0x0009e20000000800 */
[----:B------:R-:W-:Y:S02]  /*93e0*/  PRMT R15, R10, 0x5410, R15 ;  /* 0x000054100a0f7816 */ /* 0x000fe4000000000f */
[----:B------:R-:W-:Y:S01]  /*93f0*/  SHF.R.U32.HI R10, RZ, 0x18, R19 ;  /* 0x00000018ff0a7819 */ /* 0x000fe20000011613 */
[----:B------:R-:W-:Y:S01]  /*9400*/  IMAD.MOV.U32 R19, RZ, RZ, R243 ;  /* 0x000000ffff137224 */ /* 0x000fe200078e00f3 */
[----:B------:R-:W-:Y:S02]  /*9410*/  SHF.R.U32.HI R2, RZ, 0x8, R2 ;  /* 0x00000008ff027819 */ /* 0x000fe40000011602 */
[----:B------:R-:W-:Y:S01]  /*9420*/  PRMT R12, R9, 0x5410, R10 ;  /* 0x00005410090c7816 */ /* 0x000fe2000000000a */
[----:B-1----:R-:W-:Y:S01]  /*9430*/  FFMA.FTZ R5, R131, c[0x0][0x23c], -R6 ;  /* 0x00008f0083057a23 */ /* 0x002fe20000010806 */
[----:B------:R-:W-:-:S02]  /*9440*/  LOP3.LUT R2, R2, 0xffff, RZ, 0xc0, !PT ;  /* 0x0000ffff02027812 */ /* 0x000fc400078ec0ff */
[----:B------:R-:W-:Y:S01]  /*9450*/  @!P1 PRMT R199, R235, 0x5410, RZ ;  /* 0x00005410ebc79816 */ /* 0x000fe200000000ff */
[----:B------:R1:W-:Y:S01]  /*9460*/  MUFU.EX2 R84, R5 ;  /* 0x0000000500547308 */ /* 0x0003e20000000800 */
[----:B----4-:R-:W-:Y:S01]  /*9470*/  F2FP.PACK_AB R8, R245, R30 ;  /* 0x0000001ef508723e */ /* 0x010fe200000000ff */
[--C-:B------:R-:W-:Y:S02]  /*9480*/  FFMA.FTZ R9, R121, c[0x0][0x23c], -R6.reuse ;  /* 0x00008f0079097a23 */ /* 0x100fe40000010806 */
[----:B------:R-:W-:Y:S01]  /*9490*/  FFMA.FTZ R10, R114, c[0x0][0x23c], -R6 ;  /* 0x00008f00720a7a23 */ /* 0x000fe20000010806 */
[C---:B------:R-:W-:Y:S01]  /*94a0*/  PRMT R198, R8.reuse, 0x7610, R198 ;  /* 0x0000761008c67816 */ /* 0x040fe200000000c6 */
[----:B------:R-:W-:Y:S01]  /*94b0*/  IMAD.MOV.U32 R131, RZ, RZ, R73 ;  /* 0x000000ffff837224 */ /* 0x000fe200078e0049 */
[----:B------:R-:W-:Y:S01]  /*94c0*/  PRMT R197, R8, 0x7632, R197 ;  /* 0x0000763208c57816 */ /* 0x000fe200000000c5 */
[----:B------:R-:W-:Y:S02]  /*94d0*/  IMAD.MOV.U32 R235, RZ, RZ, R67 ;  /* 0x000000ffffeb7224 */ /* 0x000fe400078e0043 */
[----:B-1----:R-:W-:Y:S01]  /*94e0*/  FFMA.FTZ R5, R110, c[0x0][0x23c], -R7 ;  /* 0x00008f006e057a23 */ /* 0x002fe20000010807 */
[----:B------:R-:W-:Y:S01]  /*94f0*/  @!P0 HADD2 R236, -R198.H0_H0, -RZ.H0_H0 ;  /* 0xa00000ffc6ec8230 */ /* 0x000fe20000000900 */
[----:B------:R-:W-:Y:S01]  /*9500*/  IMAD.MOV.U32 R110, RZ, RZ, R244 ;  /* 0x000000ffff6e7224 */ /* 0x000fe200078e00f4 */
[----:B---3--:R-:W-:Y:S01]  /*9510*/  F2FP.PACK_AB R8, R90, R122 ;  /* 0x0000007a5a08723e */ /* 0x008fe200000000ff */
[----:B------:R5:W1:Y:S01]  /*9520*/  MUFU.EX2 R244, R5 ;  /* 0x0000000500f47308 */ /* 0x000a620000000800 */
[----:B------:R-:W-:Y:S01]  /*9530*/  PRMT R39, R198, 0x5410, R197 ;  /* 0x00005410c6277816 */ /* 0x000fe200000000c5 */
[----:B------:R-:W2:Y:S01]  /*9540*/  LDSM.16.MT88.4 R72, [R169+0x6000] ;  /* 0x00600000a948783b */ /* 0x000ea20000004200 */
[C---:B------:R-:W-:Y:S01]  /*9550*/  PRMT R160, R8.reuse, 0x7610, R160 ;  /* 0x0000761008a07816 */ /* 0x040fe200000000a0 */
[----:B------:R-:W-:Y:S01]  /*9560*/  @!P2 HADD2 R237, -R197.H0_H0, -RZ.H0_H0 ;  /* 0xa00000ffc5eda230 */ /* 0x000fe20000000900 */
[----:B------:R-:W-:Y:S01]  /*9570*/  PRMT R158, R8, 0x7632, R158 ;  /* 0x00007632089e7816 */ /* 0x000fe2000000009e */
[--C-:B------:R-:W-:Y:S01]  /*9580*/  HSET2.LE.AND R8, R21, R115.reuse, PT ;  /* 0x0000007315087233 */ /* 0x100fe20003803000 */
[----:B------:R-:W-:Y:S01]  /*9590*/  @!P0 PRMT R198, R236, 0x5410, RZ ;  /* 0x00005410ecc68816 */ /* 0x000fe200000000ff */
[----:B------:R3:W-:Y:S01]  /*95a0*/  MUFU.EX2 R91, R9 ;  /* 0x00000009005b7308 */ /* 0x0007e20000000800 */
[----:B------:R-:W-:Y:S01]  /*95b0*/  ISETP.GE.U32.AND P0, PT, R241, R2, PT ;  /* 0x00000002f100720c */ /* 0x000fe20003f06070 */
[----:B------:R-:W-:Y:S01]  /*95c0*/  HSET2.LE.AND R2, R20, R115, PT ;  /* 0x0000007314027233 */ /* 0x000fe20003803000 */
[----:B------:R-:W4:Y:S01]  /*95d0*/  LDSM.16.MT88.4 R64, [R169+0x6800] ;  /* 0x00680000a940783b */ /* 0x000f220000004200 */
[----:B-----5:R-:W-:-:S04]  /*95e0*/  F2FP.PACK_AB R5, R89, R120 ;  /* 0x000000785905723e */ /* 0x020fc800000000ff */
[----:B------:R-:W5:Y:S01]  /*95f0*/  MUFU.EX2 R243, R10 ;  /* 0x0000000a00f37308 */ /* 0x000f620000000800 */
[----:B------:R-:W-:Y:S01]  /*9600*/  LOP3.LUT R41, R8, R41, RZ, 0xc0, !PT ;  /* 0x0000002908297212 */ /* 0x000fe200078ec0ff */
[----:B------:R-:W-:Y:S01]  /*9610*/  IMAD.MOV.U32 R236, RZ, RZ, R30 ;  /* 0x000000ffffec7224 */ /* 0x000fe200078e001e */
[C---:B------:R-:W-:Y:S02]  /*9620*/  PRMT R167, R5.reuse, 0x7610, R167 ;  /* 0x0000761005a77816 */ /* 0x040fe400000000a7 */
[----:B------:R-:W-:Y:S01]  /*9630*/  PRMT R166, R5, 0x7632, R166 ;  /* 0x0000763205a67816 */ /* 0x000fe200000000a6 */
[--C-:B------:R-:W-:Y:S01]  /*9640*/  HSET2.LE.AND R5, R24, R115.reuse, PT ;  /* 0x0000007318057233 */ /* 0x100fe20003803000 */
[----:B-1----:R-:W-:Y:S02]  /*9650*/  F2FP.PACK_AB R8, R244, R242 ;  /* 0x000000f2f408723e */ /* 0x002fe400000000ff */
[----:B------:R-:W-:Y:S01]  /*9660*/  LOP3.LUT R40, R2, R40, RZ, 0xc0, !PT ;  /* 0x0000002802287212 */ /* 0x000fe200078ec0ff */
[--C-:B------:R-:W-:Y:S01]  /*9670*/  HSET2.LE.AND R2, R27, R115.reuse, PT ;  /* 0x000000731b027233 */ /* 0x100fe20003803000 */
[----:B------:R-:W-:Y:S01]  /*9680*/  LOP3.LUT R42, R5, R42, RZ, 0xc0, !PT ;  /* 0x0000002a052a7212 */ /* 0x000fe200078ec0ff */
[----:B------:R-:W-:Y:S01]  /*9690*/  HSET2.LE.AND R5, R16, R115, PT ;  /* 0x0000007310057233 */ /* 0x000fe20003803000 */
[----:B------:R-:W-:-:S02]  /*96a0*/  PRMT R161, R8, 0x7610, R161 ;  /* 0x0000761008a17816 */ /* 0x000fc400000000a1 */
[----:B------:R-:W-:Y:S01]  /*96b0*/  PRMT R159, R8, 0x7632, R159 ;  /* 0x00007632089f7816 */ /* 0x000fe2000000009f */
[----:B------:R-:W-:Y:S01]  /*96c0*/  FFMA.FTZ R8, R225, c[0x0][0x23c], -R6 ;  /* 0x00008f00e1087a23 */ /* 0x000fe20000010806 */
[----:B---3--:R-:W-:Y:S02]  /*96d0*/  F2FP.PACK_AB R9, R84, R85 ;  /* 0x000000555409723e */ /* 0x008fe400000000ff */
[----:B------:R-:W-:Y:S01]  /*96e0*/  LOP3.LUT R43, R2, R43, RZ, 0xc0, !PT ;  /* 0x0000002b022b7212 */ /* 0x000fe200078ec0ff */
[----:B------:R-:W-:Y:S01]  /*96f0*/  HSET2.LE.AND R2, R15, R115, PT ;  /* 0x000000730f027233 */ /* 0x000fe20003803000 */
[----:B------:R-:W-:Y:S01]  /*9700*/  LOP3.LUT R36, R5, R36, RZ, 0xc0, !PT ;  /* 0x0000002405247212 */ /* 0x000fe200078ec0ff */
[----:B------:R1:W-:Y:S01]  /*9710*/  MUFU.EX2 R50, R8 ;  /* 0x0000000800327308 */ /* 0x0003e20000000800 */
[----:B-----5:R-:W-:Y:S02]  /*9720*/  F2FP.PACK_AB R5, R243, R91 ;  /* 0x0000005bf305723e */ /* 0x020fe400000000ff */
[----:B------:R-:W-:-:S02]  /*9730*/  PRMT R163, R9, 0x7610, R163 ;  /* 0x0000761009a37816 */ /* 0x000fc400000000a3 */
[----:B------:R-:W-:Y:S01]  /*9740*/  PRMT R162, R9, 0x7632, R162 ;  /* 0x0000763209a27816 */ /* 0x000fe200000000a2 */
[----:B------:R-:W-:Y:S01]  /*9750*/  FFMA.FTZ R9, R137, c[0x0][0x23c], -R7 ;  /* 0x00008f0089097a23 */ /* 0x000fe20000010807 */
[----:B------:R-:W-:Y:S01]  /*9760*/  LOP3.LUT R37, R2, R37, RZ, 0xc0, !PT ;  /* 0x0000002502257212 */ /* 0x000fe200078ec0ff */
[--C-:B------:R-:W-:Y:S01]  /*9770*/  HSET2.LE.AND R2, R25, R115.reuse, PT ;  /* 0x0000007319027233 */ /* 0x100fe20003803000 */
[C---:B------:R-:W-:Y:S02]  /*9780*/  PRMT R157, R5.reuse, 0x7610, R157 ;  /* 0x00007610059d7816 */ /* 0x040fe4000000009d */
[----:B------:R-:W-:Y:S02]  /*9790*/  PRMT R156, R5, 0x7632, R156 ;  /* 0x00007632059c7816 */ /* 0x000fe4000000009c */
[----:B------:R-:W-:Y:S01]  /*97a0*/  @!P2 PRMT R197, R237, 0x5410, RZ ;  /* 0x00005410edc5a816 */ /* 0x000fe200000000ff */
[--C-:B-1----:R-:W-:Y:S01]  /*97b0*/  HSET2.LE.AND R8, R22, R115.reuse, PT ;  /* 0x0000007316087233 */ /* 0x102fe20003803000 */
[----:B------:R1:W-:Y:S01]  /*97c0*/  MUFU.EX2 R109, R9 ;  /* 0x00000009006d7308 */ /* 0x0003e20000000800 */
[----:B------:R-:W-:Y:S01]  /*97d0*/  HSET2.LE.AND R5, R23, R115, PT ;  /* 0x0000007317057233 */ /* 0x000fe20003803000 */
[----:B------:R-:W-:Y:S01]  /*97e0*/  LOP3.LUT R38, R2, R38, RZ, 0xc0, !PT ;  /* 0x0000002602267212 */ /* 0x000fe200078ec0ff */
[----:B------:R3:W5:Y:S01]  /*97f0*/  LDL.LU.S16 R237, [R1+0x30] ;  /* 0x0000300001ed7983 */ /* 0x0007620000300600 */
[----:B------:R-:W-:-:S02]  /*9800*/  LOP3.LUT R39, R8, R39, RZ, 0xc0, !PT ;  /* 0x0000002708277212 */ /* 0x000fc400078ec0ff */
[----:B------:R-:W-:Y:S01]  /*9810*/  PRMT R8, R167, 0x5410, R166 ;  /* 0x00005410a7087816 */ /* 0x000fe200000000a6 */
[--C-:B------:R-:W-:Y:S01]  /*9820*/  HSET2.LE.AND R2, R26, R115.reuse, PT ;  /* 0x000000731a027233 */ /* 0x100fe20003803000 */
[----:B------:R3:W3:Y:S02]  /*9830*/  LDL.LU.S16 R20, [R1+0x38] ;  /* 0x0000380001147983 */ /* 0x0006e40000300600 */
[----:B------:R-:W-:Y:S02]  /*9840*/  LOP3.LUT R34, R5, R8, RZ, 0xc0, !PT ;  /* 0x0000000805227212 */ /* 0x000fe400078ec0ff */
[----:B------:R-:W-:Y:S01]  /*9850*/  PRMT R5, R163, 0x5410, R162 ;  /* 0x00005410a3057816 */ /* 0x000fe200000000a2 */
[----:B------:R2:W3:Y:S01]  /*9860*/  LDL.LU.S16 R121, [R1+0x34] ;  /* 0x0000340001797983 */ /* 0x0004e20000300600 */
[----:B------:R-:W-:Y:S01]  /*9870*/  FFMA.FTZ R8, R138, c[0x0][0x23c], -R7 ;  /* 0x00008f008a087a23 */ /* 0x000fe20000010807 */
[----:B------:R-:W-:Y:S01]  /*9880*/  ISETP.GE.U32.AND P5, PT, R241, R107, PT ;  /* 0x0000006bf100720c */ /* 0x000fe20003fa6070 */
[--C-:B-1----:R-:W-:Y:S01]  /*9890*/  FFMA.FTZ R9, R149, c[0x0][0x23c], -R6.reuse ;  /* 0x00008f0095097a23 */ /* 0x102fe20000010806 */
[----:B------:R-:W-:Y:S01]  /*98a0*/  LOP3.LUT R35, R2, R5, RZ, 0xc0, !PT ;  /* 0x0000000502237212 */ /* 0x000fe200078ec0ff */
[----:B------:R-:W-:Y:S01]  /*98b0*/  HSET2.LE.AND R2, R29, R115, PT ;  /* 0x000000731d027233 */ /* 0x000fe20003803000 */
[----:B------:R-:W-:Y:S01]  /*98c0*/  PRMT R5, R161, 0x5410, R159 ;  /* 0x00005410a1057816 */ /* 0x000fe2000000009f */
[----:B------:R-:W1:Y:S03]  /*98d0*/  MUFU.EX2 R46, R9 ;  /* 0x00000009002e7308 */ /* 0x000e660000000800 */
[----:B------:R-:W-:Y:S01]  /*98e0*/  LOP3.LUT R30, R2, R5, RZ, 0xc0, !PT ;  /* 0x00000005021e7212 */ /* 0x000fe200078ec0ff */
[----:B------:R-:W-:Y:S01]  /*98f0*/  FFMA.FTZ R5, R142, c[0x0][0x23c], -R6 ;  /* 0x00008f008e057a23 */ /* 0x000fe20000010806 */
[----:B------:R-:W-:-:S03]  /*9900*/  PRMT R2, R157, 0x5410, R156 ;  /* 0x000054109d027816 */ /* 0x000fc6000000009c */
[----:B------:R2:W-:Y:S01]  /*9910*/  MUFU.EX2 R79, R5 ;  /* 0x00000005004f7308 */ /* 0x0005e20000000800 */
[----:B------:R-:W-:Y:S01]  /*9920*/  LOP3.LUT R31, R0, R2, RZ, 0xc0, !PT ;  /* 0x00000002001f7212 */ /* 0x000fe200078ec0ff */
[----:B------:R-:W-:Y:S01]  /*9930*/  HSET2.LE.AND R2, R14, R115, PT ;  /* 0x000000730e027233 */ /* 0x000fe20003803000 */
[----:B-1----:R-:W-:-:S05]  /*9940*/  F2FP.PACK_AB R0, R46, R50 ;  /* 0x000000322e00723e */ /* 0x002fca00000000ff */
[----:B------:R1:W1:Y:S01]  /*9950*/  MUFU.EX2 R82, R8 ;  /* 0x0000000800527308 */ /* 0x0002620000000800 */
[C---:B------:R-:W-:Y:S02]  /*9960*/  PRMT R151, R0.reuse, 0x7610, R151 ;  /* 0x0000761000977816 */ /* 0x040fe40000000097 */
[----:B------:R-:W-:Y:S01]  /*9970*/  PRMT R150, R0, 0x7632, R150 ;  /* 0x0000763200967816 */ /* 0x000fe20000000096 */
[----:B------:R-:W-:Y:S01]  /*9980*/  HSET2.LE.AND R0, R11, R115, PT ;  /* 0x000000730b007233 */ /* 0x000fe20003803000 */
[----:B--2---:R-:W-:-:S04]  /*9990*/  PRMT R5, R160, 0x5410, R158 ;  /* 0x00005410a0057816 */ /* 0x004fc8000000009e */
[----:B------:R-:W-:Y:S02]  /*99a0*/  LOP3.LUT R32, R2, R5, RZ, 0xc0, !PT ;  /* 0x0000000502207212 */ /* 0x000fe400078ec0ff */
[----:B------:R-:W-:Y:S01]  /*99b0*/  PRMT R2, R151, 0x5410, R150 ;  /* 0x0000541097027816 */ /* 0x000fe20000000096 */
[----:B-1----:R-:W-:-:S03]  /*99c0*/  FFMA.FTZ R8, R145, c[0x0][0x23c], -R6 ;  /* 0x00008f0091087a23 */ /* 0x002fc60000010806 */
[----:B------:R-:W-:Y:S01]  /*99d0*/  LOP3.LUT R33, R0, R2, RZ, 0xc0, !PT ;  /* 0x0000000200217212 */ /* 0x000fe200078ec0ff */
[----:B------:R-:W-:Y:S01]  /*99e0*/  HSET2.LE.AND R2, R13, R115, PT ;  /* 0x000000730d027233 */ /* 0x000fe20003803000 */
[----:B------:R-:W-:Y:S01]  /*99f0*/  F2FP.PACK_AB R0, R82, R109 ;  /* 0x0000006d5200723e */ /* 0x000fe200000000ff */
[----:B------:R1:W2:Y:S03]  /*9a00*/  MUFU.EX2 R47, R8 ;  /* 0x00000008002f7308 */ /* 0x0002a60000000800 */
[C---:B------:R-:W-:Y:S02]  /*9a10*/  PRMT R155, R0.reuse, 0x7610, R155 ;  /* 0x00007610009b7816 */ /* 0x040fe4000000009b */
[----:B------:R-:W-:-:S04]  /*9a20*/  PRMT R154, R0, 0x7632, R154 ;  /* 0x00007632009a7816 */ /* 0x000fc8000000009a */
[----:B------:R-:W-:-:S04]  /*9a30*/  PRMT R5, R155, 0x5410, R154 ;  /* 0x000054109b057816 */ /* 0x000fc8000000009a */
[----:B------:R-:W-:Y:S01]  /*9a40*/  LOP3.LUT R28, R2, R5, RZ, 0xc0, !PT ;  /* 0x00000005021c7212 */ /* 0x000fe200078ec0ff */
[----:B-1----:R-:W-:Y:S01]  /*9a50*/  HMMA.16816.F32 R8, R32, R72, RZ ;  /* 0x000000482008723c */ /* 0x002fe200000018ff */
[----:B--2---:R-:W-:-:S04]  /*9a60*/  F2FP.PACK_AB R0, R79, R47 ;  /* 0x0000002f4f00723e */ /* 0x004fc800000000ff */
[C---:B------:R-:W-:Y:S02]  /*9a70*/  PRMT R153, R0.reuse, 0x7610, R153 ;  /* 0x0000761000997816 */ /* 0x040fe40000000099 */
[----:B------:R-:W-:Y:S01]  /*9a80*/  PRMT R152, R0, 0x7632, R152 ;  /* 0x0000763200987816 */ /* 0x000fe20000000098 */
[----:B------:R-:W-:Y:S02]  /*9a90*/  HSET2.LE.AND R0, R12, R115, PT ;  /* 0x000000730c007233 */ /* 0x000fe40003803000 */
[----:B------:R-:W-:Y:S01]  /*9aa0*/  HMMA.16816.F32 R12, R40, R72, RZ ;  /* 0x00000048280c723c */ /* 0x000fe200000018ff */
[----:B------:R-:W-:-:S04]  /*9ab0*/  PRMT R2, R153, 0x5410, R152 ;  /* 0x0000541099027816 */ /* 0x000fc80000000098 */
[----:B------:R-:W-:Y:S02]  /*9ac0*/  LOP3.LUT R29, R0, R2, RZ, 0xc0, !PT ;  /* 0x00000002001d7212 */ /* 0x000fe400078ec0ff */
[----:B------:R-:W-:-:S04]  /*9ad0*/  SHF.R.U32.HI R0, RZ, 0x18, R44 ;  /* 0x00000018ff007819 */ /* 0x000fc8000001162c */
[----:B------:R-:W-:Y:S02]  /*9ae0*/  ISETP.GE.U32.AND P2, PT, R241, R0, PT ;  /* 0x00000000f100720c */ /* 0x000fe40003f46070 */
[----:B------:R-:W-:Y:S01]  /*9af0*/  SHF.R.U32.HI R0, RZ, 0x8, R103 ;  /* 0x00000008ff007819 */ /* 0x000fe20000011667 */
[----:B----4-:R-:W-:Y:S01]  /*9b00*/  HMMA.16816.F32 R132, R28, R64, R8 ;  /* 0x000000401c84723c */ /* 0x010fe20000001808 */
[----:B------:R1:W2:Y:S02]  /*9b10*/  LDL.LU.S16 R10, [R1+0x40] ;  /* 0x00004000010a7983 */ /* 0x0002a40000300600 */
[----:B------:R-:W-:-:S04]  /*9b20*/  LOP3.LUT R0, R0, 0xffff, RZ, 0xc0, !PT ;  /* 0x0000ffff00007812 */ /* 0x000fc800078ec0ff */
[----:B------:R-:W-:Y:S02]  /*9b30*/  ISETP.GE.U32.AND P1, PT, R241, R0, PT ;  /* 0x00000000f100720c */ /* 0x000fe40003f26070 */
[----:B------:R-:W-:Y:S01]  /*9b40*/  LOP3.LUT R0, R105, 0xff, RZ, 0xc0, !PT ;  /* 0x000000ff69007812 */ /* 0x000fe200078ec0ff */
[----:B------:R-:W-:Y:S01]  /*9b50*/  HMMA.16816.F32 R136, R36, R64, R12 ;  /* 0x000000402488723c */ /* 0x000fe2000000180c */
[----:B-----5:R-:W-:-:S05]  /*9b60*/  @!P3 HADD2 R237, -R151.H0_H0, -RZ.H0_H0 ;  /* 0xa00000ff97edb230 */ /* 0x020fca0000000900 */
[----:B------:R-:W-:Y:S01]  /*9b70*/  PRMT R5, R237, 0x7610, R5 ;  /* 0x00007610ed057816 */ /* 0x000fe20000000005 */
[----:B---3--:R-:W-:-:S03]  /*9b80*/  @!P0 HADD2 R20, -R158.H0_H0, -RZ.H0_H0 ;  /* 0xa00000ff9e148230 */ /* 0x008fc60000000900 */
[----:B------:R-:W-:Y:S01]  /*9b90*/  @!P3 PRMT R151, R5, 0x5410, RZ ;  /* 0x000054100597b816 */ /* 0x000fe200000000ff */
[----:B------:R-:W-:Y:S01]  /*9ba0*/  @!P4 HADD2 R121, -R160.H0_H0, -RZ.H0_H0 ;  /* 0xa00000ffa079c230 */ /* 0x000fe20000000900 */
[----:B------:R1:W3:Y:S01]  /*9bb0*/  LDL.LU.S16 R5, [R1+0x3c] ;  /* 0x00003c0001057983 */ /* 0x0002e20000300600 */
[----:B------:R-:W-:-:S03]  /*9bc0*/  PRMT R8, R20, 0x7610, R8 ;  /* 0x0000761014087816 */ /* 0x000fc60000000008 */
[----:B------:R1:W4:Y:S01]  /*9bd0*/  LDL.LU.S16 R16, [R1+0x48] ;  /* 0x0000480001107983 */ /* 0x0003220000300600 */
[----:B------:R-:W-:Y:S02]  /*9be0*/  @!P0 PRMT R158, R8, 0x5410, RZ ;  /* 0x00005410089e8816 */ /* 0x000fe400000000ff */
[----:B------:R-:W-:Y:S02]  /*9bf0*/  ISETP.GE.U32.AND P0, PT, R241, R0, PT ;  /* 0x00000000f100720c */ /* 0x000fe40003f06070 */
[----:B------:R-:W-:Y:S01]  /*9c00*/  PRMT R9, R121, 0x7610, R9 ;  /* 0x0000761079097816 */ /* 0x000fe20000000009 */
[----:B------:R-:W-:-:S03]  /*9c10*/  IMAD.MOV.U32 R237, RZ, RZ, R56 ;  /* 0x000000ffffed7224 */ /* 0x000fc600078e0038 */
[----:B------:R-:W-:Y:S01]  /*9c20*/  @!P4 PRMT R160, R9, 0x5410, RZ ;  /* 0x0000541009a0c816 */ /* 0x000fe200000000ff */
[----:B------:R-:W-:Y:S01]  /*9c30*/  IMAD.WIDE.U32 R8, R148, -0x2daee0ad, RZ ;  /* 0xd2511f5394087825 */ /* 0x000fe200078e00ff */
[----:B------:R-:W-:Y:S01]  /*9c40*/  @!P1 HADD2 R238, -R166.H0_H0, -RZ.H0_H0 ;  /* 0xa00000ffa6ee9230 */ /* 0x000fe20000000900 */
[C---:B------:R-:W-:Y:S02]  /*9c50*/  ISETP.GE.U32.AND P3, PT, R241.reuse, R101, PT ;  /* 0x00000065f100720c */ /* 0x040fe40003f66070 */
[----:B------:R-:W-:Y:S01]  /*9c60*/  IMAD.MOV.U32 R20, RZ, RZ, R237 ;  /* 0x000000ffff147224 */ /* 0x000fe200078e00ed */
[C---:B------:R-:W-:Y:S01]  /*9c70*/  LOP3.LUT R11, R8.reuse, 0xff, RZ, 0xc0, !PT ;  /* 0x000000ff080b7812 */ /* 0x040fe200078ec0ff */
[----:B------:R-:W-:Y:S01]  /*9c80*/  IMAD.MOV.U32 R237, RZ, RZ, R236 ;  /* 0x000000ffffed7224 */ /* 0x000fe200078e00ec */
[----:B------:R-:W-:Y:S01]  /*9c90*/  LOP3.LUT R27, R8, 0xffff, RZ, 0xc0, !PT ;  /* 0x0000ffff081b7812 */ /* 0x000fe200078ec0ff */
[----:B------:R-:W-:Y:S01]  /*9ca0*/  IMAD.MOV.U32 R236, RZ, RZ, R110 ;  /* 0x000000ffffec7224 */ /* 0x000fe200078e006e */
[----:B------:R-:W-:Y:S01]  /*9cb0*/  SHF.R.U32.HI R12, RZ, 0x10, R8 ;  /* 0x00000010ff0c7819 */ /* 0x000fe20000011608 */
[----:B------:R-:W-:Y:S01]  /*9cc0*/  IMAD.MOV.U32 R110, RZ, RZ, R19 ;  /* 0x000000ffff6e7224 */ /* 0x000fe200078e0013 */
[----:B--2---:R-:W-:Y:S01]  /*9cd0*/  @!P0 HADD2 R10, -R163.H0_H0, -RZ.H0_H0 ;  /* 0xa00000ffa30a8230 */ /* 0x004fe20000000900 */
[----:B------:R-:W-:Y:S01]  /*9ce0*/  IMAD.MOV.U32 R56, RZ, RZ, R18 ;  /* 0x000000ffff387224 */ /* 0x000fe200078e0012 */
[----:B------:R-:W-:-:S03]  /*9cf0*/  ISETP.GE.U32.AND P4, PT, R241, R102, PT ;  /* 0x00000066f100720c */ /* 0x000fc60003f86070 */
[----:B------:R-:W-:Y:S02]  /*9d00*/  PRMT R2, R10, 0x7610, R2 ;  /* 0x000076100a027816 */ /* 0x000fe40000000002 */
[----:B------:R-:W-:Y:S02]  /*9d10*/  SHF.R.U32.HI R10, RZ, 0x18, R8 ;  /* 0x00000018ff0a7819 */ /* 0x000fe40000011608 */
[----:B------:R1:W2:Y:S04]  /*9d20*/  LDL.LU.S16 R8, [R1+0x4c] ;  /* 0x00004c0001087983 */ /* 0x0002a80000300600 */
[----:B------:R1:W5:Y:S01]  /*9d30*/  LDL.LU.S16 R19, [R1+0x50] ;  /* 0x0000500001137983 */ /* 0x0003620000300600 */
[----:B------:R-:W-:Y:S02]  /*9d40*/  @!P0 PRMT R163, R2, 0x5410, RZ ;  /* 0x0000541002a38816 */ /* 0x000fe400000000ff */
[----:B------:R-:W-:-:S02]  /*9d50*/  @!P1 PRMT R166, R238, 0x5410, RZ ;  /* 0x00005410eea69816 */ /* 0x000fc400000000ff */
[----:B------:R-:W-:Y:S02]  /*9d60*/  LOP3.LUT R18, R9, UR7, R78, 0x96, !PT ;  /* 0x0000000709127c12 */ /* 0x000fe4000f8e964e */
[----:B------:R-:W-:-:S04]  /*9d70*/  LOP3.LUT R2, R233, 0xff, RZ, 0xc0, !PT ;  /* 0x000000ffe9027812 */ /* 0x000fc800078ec0ff */
[----:B------:R-:W-:Y:S01]  /*9d80*/  PRMT R101, R2, 0x5410, R232 ;  /* 0x0000541002657816 */ /* 0x000fe200000000e8 */
[----:B---3--:R-:W-:-:S05]  /*9d90*/  @!P6 HADD2 R5, -R162.H0_H0, -RZ.H0_H0 ;  /* 0xa00000ffa205e230 */ /* 0x008fca0000000900 */
[----:B------:R-:W-:-:S04]  /*9da0*/  PRMT R0, R5, 0x7610, R0 ;  /* 0x0000761005007816 */ /* 0x000fc80000000000 */
[----:B------:R-:W-:Y:S02]  /*9db0*/  @!P6 PRMT R162, R0, 0x5410, RZ ;  /* 0x0000541000a2e816 */ /* 0x000fe400000000ff */
[----:B------:R-:W-:-:S04]  /*9dc0*/  LOP3.LUT R0, R45, 0xff, RZ, 0xc0, !PT ;  /* 0x000000ff2d007812 */ /* 0x000fc800078ec0ff */
[----:B------:R-:W-:Y:S02]  /*9dd0*/  ISETP.GE.U32.AND P0, PT, R241, R0, PT ;  /* 0x00000000f100720c */ /* 0x000fe40003f06070 */
[----:B------:R-:W-:-:S04]  /*9de0*/  LOP3.LUT R0, R45, 0xffff, RZ, 0xc0, !PT ;  /* 0x0000ffff2d007812 */ /* 0x000fc800078ec0ff */
[----:B------:R-:W-:-:S04]  /*9df0*/  SHF.R.U32.HI R0, RZ, 0x8, R0 ;  /* 0x00000008ff007819 */ /* 0x000fc80000011600 */
[----:B------:R-:W-:-:S03]  /*9e00*/  LOP3.LUT R0, R0, 0xffff, RZ, 0xc0, !PT ;  /* 0x0000ffff00007812 */ /* 0x000fc600078ec0ff */
[----:B----4-:R-:W-:Y:S01]  /*9e10*/  @!P0 HADD2 R16, -R155.H0_H0, -RZ.H0_H0 ;  /* 0xa00000ff9b108230 */ /* 0x010fe20000000900 */
[----:B------:R-:W-:Y:S02]  /*9e20*/  ISETP.GE.U32.AND P1, PT, R241, R0, PT ;  /* 0x00000000f100720c */ /* 0x000fe40003f26070 */
[----:B------:R-:W-:Y:S02]  /*9e30*/  SHF.R.U32.HI R0, RZ, 0x10, R45 ;  /* 0x00000010ff007819 */ /* 0x000fe4000001162d */
[----:B------:R-:W-:Y:S02]  /*9e40*/  PRMT R9, R16, 0x7610, R9 ;  /* 0x0000761010097816 */ /* 0x000fe40000000009 */
[----:B------:R-:W-:Y:S02]  /*9e50*/  LOP3.LUT R0, R0, 0xff, RZ, 0xc0, !PT ;  /* 0x000000ff00007812 */ /* 0x000fe400078ec0ff */
[----:B------:R-:W-:Y:S02]  /*9e60*/  @!P0 PRMT R155, R9, 0x5410, RZ ;  /* 0x00005410099b8816 */ /* 0x000fe400000000ff */
[----:B------:R-:W-:-:S02]  /*9e70*/  ISETP.GE.U32.AND P0, PT, R241, R0, PT ;  /* 0x00000000f100720c */ /* 0x000fc40003f06070 */
[----:B------:R-:W-:Y:S01]  /*9e80*/  SHF.R.U32.HI R0, RZ, 0x18, R45 ;  /* 0x00000018ff007819 */ /* 0x000fe2000001162d */
[----:B--2---:R-:W-:-:S10]  /*9e90*/  @!P1 HADD2 R8, -R154.H0_H0, -RZ.H0_H0 ;  /* 0xa00000ff9a089230 */ /* 0x004fd40000000900 */
[----:B-----5:R-:W-:Y:S01]  /*9ea0*/  @!P0 HADD2 R19, -R153.H0_H0, -RZ.H0_H0 ;  /* 0xa00000ff99138230 */ /* 0x020fe20000000900 */
[----:B------:R-:W-:-:S04]  /*9eb0*/  PRMT R2, R8, 0x7610, R2 ;  /* 0x0000761008027816 */ /* 0x000fc80000000002 */
[----:B------:R-:W-:Y:S02]  /*9ec0*/  PRMT R15, R19, 0x7610, R15 ;  /* 0x00007610130f7816 */ /* 0x000fe4000000000f */
[----:B------:R-:W-:Y:S02]  /*9ed0*/  @!P1 PRMT R154, R2, 0x5410, RZ ;  /* 0x00005410029a9816 */ /* 0x000fe400000000ff */
[----:B------:R1:W2:Y:S01]  /*9ee0*/  LDL.LU.S16 R2, [R1+0x54] ;  /* 0x0000540001027983 */ /* 0x0002a20000300600 */
[----:B------:R-:W-:-:S03]  /*9ef0*/  @!P0 PRMT R153, R15, 0x5410, RZ ;  /* 0x000054100f998816 */ /* 0x000fc600000000ff */
[----:B------:R1:W3:Y:S04]  /*9f00*/  LDL.LU.S16 R45, [R1+0x64] ;  /* 0x00006400012d7983 */ /* 0x0002e80000300600 */
[----:B------:R1:W4:Y:S01]  /*9f10*/  LDL.LU.S16 R15, [R1+0x5c] ;  /* 0x00005c00010f7983 */ /* 0x0003220000300600 */
[----:B------:R-:W-:Y:S02]  /*9f20*/  ISETP.GE.U32.AND P1, PT, R241, R0, PT ;  /* 0x00000000f100720c */ /* 0x000fe40003f26070 */
[----:B------:R-:W-:-:S04]  /*9f30*/  SHF.R.U32.HI R0, RZ, 0x8, R116 ;  /* 0x00000008ff007819 */ /* 0x000fc80000011674 */
[----:B------:R-:W-:-:S04]  /*9f40*/  LOP3.LUT R0, R0, 0xffff, RZ, 0xc0, !PT ;  /* 0x0000ffff00007812 */ /* 0x000fc800078ec0ff */
[----:B------:R-:W-:Y:S01]  /*9f50*/  ISETP.GE.U32.AND P0, PT, R241, R0, PT ;  /* 0x00000000f100720c */ /* 0x000fe20003f06070 */
[----:B------:R-:W-:-:S04]  /*9f60*/  IMAD.WIDE.U32 R8, R171, -0x2daee0ad, RZ ;  /* 0xd2511f53ab087825 */ /* 0x000fc800078e00ff */
[----:B------:R-:W-:Y:S01]  /*9f70*/  IMAD.MOV.U32 R121, RZ, RZ, R20 ;  /* 0x000000ffff797224 */ /* 0x000fe200078e0014 */
[----:B------:R-:W-:Y:S02]  /*9f80*/  LOP3.LUT R16, R9, UR7, R170, 0x96, !PT ;  /* 0x0000000709107c12 */ /* 0x000fe4000f8e96aa */
[C---:B------:R-:W-:Y:S02]  /*9f90*/  LOP3.LUT R19, R8.reuse, 0xffff, RZ, 0xc0, !PT ;  /* 0x0000ffff08137812 */ /* 0x040fe400078ec0ff */
[----:B------:R-:W-:Y:S02]  /*9fa0*/  LOP3.LUT R22, R8, 0xff, RZ, 0xc0, !PT ;  /* 0x000000ff08167812 */ /* 0x000fe400078ec0ff */
[--C-:B------:R-:W-:Y:S02]  /*9fb0*/  SHF.R.U32.HI R21, RZ, 0x10, R8.reuse ;  /* 0x00000010ff157819 */ /* 0x100fe40000011608 */
[----:B------:R-:W-:Y:S01]  /*9fc0*/  SHF.R.U32.HI R20, RZ, 0x18, R8 ;  /* 0x00000018ff147819 */ /* 0x000fe20000011608 */
[----:B------:R-:W-:-:S05]  /*9fd0*/  IMAD.WIDE.U32 R8, R165, -0x2daee0ad, RZ ;  /* 0xd2511f53a5087825 */ /* 0x000fca00078e00ff */
[C---:B------:R-:W-:Y:S02]  /*9fe0*/  LOP3.LUT R23, R8.reuse, 0xffff, RZ, 0xc0, !PT ;  /* 0x0000ffff08177812 */ /* 0x040fe400078ec0ff */
[----:B------:R-:W-:Y:S02]  /*9ff0*/  LOP3.LUT R26, R8, 0xff, RZ, 0xc0, !PT ;  /* 0x000000ff081a7812 */ /* 0x000fe400078ec0ff */
[--C-:B------:R-:W-:Y:S02]  /*a000*/  SHF.R.U32.HI R25, RZ, 0x10, R8.reuse ;  /* 0x00000010ff197819 */ /* 0x100fe40000011608 */
[----:B------:R-:W-:Y:S01]  /*a010*/  SHF.R.U32.HI R24, RZ, 0x18, R8 ;  /* 0x00000018ff187819 */ /* 0x000fe20000011608 */
[----:B----4-:R-:W-:Y:S02]  /*a020*/  @!P0 HADD2 R15, -R159.H0_H0, -RZ.H0_H0 ;  /* 0xa00000ff9f0f8230 */ /* 0x010fe40000000900 */
[----:B---3--:R-:W-:-:S03]  /*a030*/  @!P4 HADD2 R45, -R161.H0_H0, -RZ.H0_H0 ;  /* 0xa00000ffa12dc230 */ /* 0x008fc60000000900 */
[----:B------:R-:W-:Y:S02]  /*a040*/  PRMT R8, R15, 0x7610, R8 ;  /* 0x000076100f087816 */ /* 0x000fe40000000008 */
[----:B------:R1:W3:Y:S01]  /*a050*/  LDL.LU.S16 R15, [R1+0x60] ;  /* 0x00006000010f7983 */ /* 0x0002e20000300600 */
[----:B------:R-:W-:Y:S02]  /*a060*/  PRMT R14, R45, 0x7610, R14 ;  /* 0x000076102d0e7816 */ /* 0x000fe4000000000e */
[----:B------:R-:W-:Y:S02]  /*a070*/  @!P0 PRMT R159, R8, 0x5410, RZ ;  /* 0x00005410089f8816 */ /* 0x000fe400000000ff */
[----:B------:R-:W-:Y:S02]  /*a080*/  @!P4 PRMT R161, R14, 0x5410, RZ ;  /* 0x000054100ea1c816 */ /* 0x000fe400000000ff */
[----:B------:R1:W4:Y:S04]  /*a090*/  LDL.LU.S16 R14, [R1+0x58] ;  /* 0x00005800010e7983 */ /* 0x0003280000300600 */
[----:B------:R1:W5:Y:S04]  /*a0a0*/  LDL.LU.S16 R8, [R1+0x68] ;  /* 0x0000680001087983 */ /* 0x0003680000300600 */
[----:B------:R1:W4:Y:S01]  /*a0b0*/  LDL.LU.S16 R78, [R1+0x6c] ;  /* 0x00006c00014e7983 */ /* 0x0003220000300600 */
[----:B--2---:R-:W-:Y:S01]  /*a0c0*/  @!P1 HADD2 R2, -R152.H0_H0, -RZ.H0_H0 ;  /* 0xa00000ff98029230 */ /* 0x004fe20000000900 */
[----:B------:R-:W-:-:S04]  /*a0d0*/  IMAD.MOV.U32 R114, RZ, RZ, R121 ;  /* 0x000000ffff727224 */ /* 0x000fc800078e0079 */
[----:B------:R-:W-:Y:S01]  /*a0e0*/  PRMT R0, R2, 0x7610, R0 ;  /* 0x0000761002007816 */ /* 0x000fe20000000000 */
[----:B------:R-:W-:Y:S02]  /*a0f0*/  FFMA.FTZ R2, R147, c[0x0][0x23c], -R7 ;  /* 0x00008f0093027a23 */ /* 0x000fe40000010807 */
[----:B------:R-:W-:Y:S01]  /*a100*/  IMAD.MOV.U32 R121, RZ, RZ, R237 ;  /* 0x000000ffff797224 */ /* 0x000fe200078e00ed */
[----:B------:R-:W-:Y:S01]  /*a110*/  @!P1 PRMT R152, R0, 0x5410, RZ ;  /* 0x0000541000989816 */ /* 0x000fe200000000ff */
[----:B------:R-:W-:Y:S01]  /*a120*/  IMAD.MOV.U32 R237, RZ, RZ, R236 ;  /* 0x000000ffffed7224 */ /* 0x000fe200078e00ec */
[----:B------:R-:W-:Y:S01]  /*a130*/  LOP3.LUT R0, R118, 0xff, RZ, 0xc0, !PT ;  /* 0x000000ff76007812 */ /* 0x000fe200078ec0ff */
[----:B------:R2:W-:Y:S01]  /*a140*/  MUFU.EX2 R44, R2 ;  /* 0x00000002002c7308 */ /* 0x0005e20000000800 */
[----:B------:R-:W-:Y:S02]  /*a150*/  IMAD.MOV.U32 R225, RZ, RZ, R114 ;  /* 0x000000ffffe17224 */ /* 0x000fe400078e0072 */
[----:B------:R-:W-:Y:S01]  /*a160*/  IMAD.MOV.U32 R114, RZ, RZ, R121 ;  /* 0x000000ffff727224 */ /* 0x000fe200078e0079 */
[----:B------:R-:W-:Y:S01]  /*a170*/  ISETP.GE.U32.AND P1, PT, R241, R0, PT ;  /* 0x00000000f100720c */ /* 0x000fe20003f26070 */
[----:B------:R-:W-:Y:S01]  /*a180*/  IMAD.MOV.U32 R121, RZ, RZ, R237 ;  /* 0x000000ffff797224 */ /* 0x000fe200078e00ed */
[----:B------:R-:W-:Y:S01]  /*a190*/  @!P2 HADD2 R240, -R150.H0_H0, -RZ.H0_H0 ;  /* 0xa00000ff96f0a230 */ /* 0x000fe20000000900 */
[----:B------:R-:W-:Y:S01]  /*a1a0*/  LOP3.LUT R0, R117, 0xff, RZ, 0xc0, !PT ;  /* 0x000000ff75007812 */ /* 0x000fe200078ec0ff */
[----:B--2---:R-:W-:-:S04]  /*a1b0*/  FFMA.FTZ R2, R146, c[0x0][0x23c], -R7 ;  /* 0x00008f0092027a23 */ /* 0x004fc80000010807 */
[----:B------:R-:W2:Y:S01]  /*a1c0*/  MUFU.EX2 R237, R2 ;  /* 0x0000000200ed7308 */ /* 0x000ea20000000800 */
[----:B------:R-:W-:Y:S02]  /*a1d0*/  @!P2 PRMT R150, R240, 0x5410, RZ ;  /* 0x00005410f096a816 */ /* 0x000fe400000000ff */
[----:B------:R-:W-:Y:S02]  /*a1e0*/  ISETP.GE.U32.AND P2, PT, R241, R0, PT ;  /* 0x00000000f100720c */ /* 0x000fe40003f46070 */
[----:B------:R-:W-:-:S04]  /*a1f0*/  LOP3.LUT R0, R49, 0xff, RZ, 0xc0, !PT ;  /* 0x000000ff31007812 */ /* 0x000fc800078ec0ff */
[----:B------:R-:W-:Y:S02]  /*a200*/  ISETP.GE.U32.AND P0, PT, R241, R0, PT ;  /* 0x00000000f100720c */ /* 0x000fe40003f06070 */
[----:B--2---:R-:W-:-:S04]  /*a210*/  F2FP.PACK_AB R2, R237, R44 ;  /* 0x0000002ced02723e */ /* 0x004fc800000000ff */
[----:B------:R-:W-:Y:S02]  /*a220*/  PRMT R149, R2, 0x7610, R149 ;  /* 0x0000761002957816 */ /* 0x000fe40000000095 */
[----:B------:R-:W-:Y:S02]  /*a230*/  LOP3.LUT R0, R49, 0xffff, RZ, 0xc0, !PT ;  /* 0x0000ffff31007812 */ /* 0x000fe400078ec0ff */
[----:B------:R-:W-:Y:S02]  /*a240*/  SHF.R.U32.HI R5, RZ, 0x8, R231 ;  /* 0x00000008ff057819 */ /* 0x000fe400000116e7 */
[----:B------:R-:W-:Y:S02]  /*a250*/  SHF.R.U32.HI R0, RZ, 0x8, R0 ;  /* 0x00000008ff007819 */ /* 0x000fe40000011600 */
[----:B------:R-:W-:Y:S02]  /*a260*/  PRMT R103, R234, 0x5410, R5 ;  /* 0x00005410ea677816 */ /* 0x000fe40000000005 */
[----:B------:R-:W-:-:S02]  /*a270*/  PRMT R148, R2, 0x7632, R148 ;  /* 0x0000763202947816 */ /* 0x000fc40000000094 */
[----:B------:R-:W-:Y:S01]  /*a280*/  LOP3.LUT R0, R0, 0xffff, RZ, 0xc0, !PT ;  /* 0x0000ffff00007812 */ /* 0x000fe200078ec0ff */
[----:B------:R-:W-:Y:S02]  /*a290*/  IMAD.MOV.U32 R236, RZ, RZ, R110 ;  /* 0x000000ffffec7224 */ /* 0x000fe400078e006e */
[----:B------:R-:W-:Y:S02]  /*a2a0*/  IMAD.MOV.U32 R110, RZ, RZ, R56 ;  /* 0x000000ffff6e7224 */ /* 0x000fe400078e0038 */
[----:B------:R-:W-:Y:S02]  /*a2b0*/  IMAD.MOV.U32 R56, RZ, RZ, R131 ;  /* 0x000000ffff387224 */ /* 0x000fe400078e0083 */
[----:B------:R-:W-:Y:S01]  /*a2c0*/  IMAD.MOV.U32 R131, RZ, RZ, R17 ;  /* 0x000000ffff837224 */ /* 0x000fe200078e0011 */
[----:B------:R-:W-:Y:S01]  /*a2d0*/  LOP3.LUT R17, R9, UR7, R80, 0x96, !PT ;  /* 0x0000000709117c12 */ /* 0x000fe2000f8e9650 */
[----:B------:R-:W-:Y:S02]  /*a2e0*/  FFMA.FTZ R2, R144, c[0x0][0x23c], -R7 ;  /* 0x00008f0090027a23 */ /* 0x000fe40000010807 */
[----:B------:R-:W-:-:S02]  /*a2f0*/  IMAD.MOV.U32 R105, RZ, RZ, R236 ;  /* 0x000000ffff697224 */ /* 0x000fc400078e00ec */
[----:B------:R2:W-:Y:S02]  /*a300*/  MUFU.EX2 R236, R2 ;  /* 0x0000000200ec7308 */ /* 0x0005e40000000800 */
[----:B--2---:R-:W-:Y:S01]  /*a310*/  SHF.R.U32.HI R2, RZ, 0x10, R51 ;  /* 0x00000010ff027819 */ /* 0x004fe20000011633 */
[----:B---3--:R-:W-:-:S05]  /*a320*/  @!P1 HADD2 R15, -R157.H0_H0, -RZ.H0_H0 ;  /* 0xa00000ff9d0f9230 */ /* 0x008fca0000000900 */
[----:B------:R-:W-:-:S04]  /*a330*/  PRMT R13, R15, 0x7610, R13 ;  /* 0x000076100f0d7816 */ /* 0x000fc8000000000d */
[----:B------:R-:W-:Y:S02]  /*a340*/  @!P1 PRMT R157, R13, 0x5410, RZ ;  /* 0x000054100d9d9816 */ /* 0x000fe400000000ff */
[----:B------:R-:W-:Y:S02]  /*a350*/  ISETP.GE.U32.AND P1, PT, R241, R11, PT ;  /* 0x0000000bf100720c */ /* 0x000fe40003f26070 */
[----:B------:R1:W2:Y:S01]  /*a360*/  LDL.LU.S16 R11, [R1+0x70] ;  /* 0x00007000010b7983 */ /* 0x0002a20000300600 */
[----:B-----5:R-:W-:Y:S01]  /*a370*/  @!P0 HADD2 R8, -R149.H0_H0, -RZ.H0_H0 ;  /* 0xa00000ff95088230 */ /* 0x020fe20000000900 */
[----:B------:R-:W-:Y:S02]  /*a380*/  IMAD.MOV.U32 R15, RZ, RZ, R225 ;  /* 0x000000ffff0f7224 */ /* 0x000fe400078e00e1 */
[----:B------:R-:W-:Y:S02]  /*a390*/  IMAD.MOV.U32 R225, RZ, RZ, R114 ;  /* 0x000000ffffe17224 */ /* 0x000fe400078e0072 */
[----:B------:R-:W-:-:S02]  /*a3a0*/  PRMT R5, R8, 0x7610, R5 ;  /* 0x0000761008057816 */ /* 0x000fc40000000005 */
[----:B------:R-:W-:Y:S02]  /*a3b0*/  PRMT R114, R149, 0x5410, R148 ;  /* 0x0000541095727816 */ /* 0x000fe40000000094 */
[----:B------:R-:W-:Y:S02]  /*a3c0*/  @!P0 PRMT R149, R5, 0x5410, RZ ;  /* 0x0000541005958816 */ /* 0x000fe400000000ff */
[----:B------:R-:W-:Y:S02]  /*a3d0*/  ISETP.GE.U32.AND P0, PT, R241, R0, PT ;  /* 0x00000000f100720c */ /* 0x000fe40003f06070 */
[----:B------:R-:W-:Y:S01]  /*a3e0*/  LOP3.LUT R0, R51, 0xffff, RZ, 0xc0, !PT ;  /* 0x0000ffff33007812 */ /* 0x000fe200078ec0ff */
[----:B----4-:R-:W-:-:S03]  /*a3f0*/  @!P3 HADD2 R14, -R156.H0_H0, -RZ.H0_H0 ;  /* 0xa00000ff9c0eb230 */ /* 0x010fc60000000900 */
[----:B------:R-:W-:Y:S02]  /*a400*/  SHF.R.U32.HI R5, RZ, 0x8, R0 ;  /* 0x00000008ff057819 */ /* 0x000fe40000011600 */
[----:B------:R-:W-:-:S04]  /*a410*/  SHF.R.U32.HI R0, RZ, 0x8, R60 ;  /* 0x00000008ff007819 */ /* 0x000fc8000001163c */
[----:B------:R-:W-:Y:S02]  /*a420*/  PRMT R102, R86, 0x5410, R0 ;  /* 0x0000541056667816 */ /* 0x000fe40000000000 */
[----:B------:R-:W-:Y:S01]  /*a430*/  LOP3.LUT R0, R96, 0xff, RZ, 0xc0, !PT ;  /* 0x000000ff60007812 */ /* 0x000fe200078ec0ff */
[----:B------:R-:W-:Y:S01]  /*a440*/  @!P0 HADD2 R78, -R148.H0_H0, -RZ.H0_H0 ;  /* 0xa00000ff944e8230 */ /* 0x000fe20000000900 */
[----:B------:R-:W-:Y:S02]  /*a450*/  PRMT R9, R14, 0x7610, R9 ;  /* 0x000076100e097816 */ /* 0x000fe40000000009 */
[----:B------:R-:W-:Y:S02]  /*a460*/  PRMT R99, R0, 0x5410, R99 ;  /* 0x0000541000637816 */ /* 0x000fe40000000063 */
[----:B------:R-:W-:Y:S02]  /*a470*/  SHF.R.U32.HI R0, RZ, 0x8, R124 ;  /* 0x00000008ff007819 */ /* 0x000fe4000001167c */
[----:B------:R-:W-:-:S02]  /*a480*/  @!P3 PRMT R156, R9, 0x5410, RZ ;  /* 0x00005410099cb816 */ /* 0x000fc400000000ff */
[----:B------:R-:W-:Y:S02]  /*a490*/  LOP3.LUT R9, R51, 0xff, RZ, 0xc0, !PT ;  /* 0x000000ff33097812 */ /* 0x000fe400078ec0ff */
[--C-:B------:R-:W-:Y:S02]  /*a4a0*/  SHF.R.U32.HI R8, RZ, 0x18, R51.reuse ;  /* 0x00000018ff087819 */ /* 0x100fe40000011633 */
[----:B------:R-:W-:Y:S02]  /*a4b0*/  PRMT R51, R78, 0x7610, R51 ;  /* 0x000076104e337816 */ /* 0x000fe40000000033 */
[----:B------:R-:W-:Y:S02]  /*a4c0*/  LOP3.LUT R0, R0, 0xffff, RZ, 0xc0, !PT ;  /* 0x0000ffff00007812 */ /* 0x000fe400078ec0ff */
[----:B------:R-:W-:Y:S02]  /*a4d0*/  @!P0 PRMT R148, R51, 0x5410, RZ ;  /* 0x0000541033948816 */ /* 0x000fe400000000ff */
[----:B------:R-:W-:-:S02]  /*a4e0*/  ISETP.GE.U32.AND P0, PT, R241, R0, PT ;  /* 0x00000000f100720c */ /* 0x000fc40003f06070 */
[----:B------:R-:W-:Y:S02]  /*a4f0*/  LOP3.LUT R0, R12, 0xff, RZ, 0xc0, !PT ;  /* 0x000000ff0c007812 */ /* 0x000fe400078ec0ff */
[----:B------:R1:W3:Y:S01]  /*a500*/  LDL.LU.S16 R12, [R1+0x74] ;  /* 0x00007400010c7983 */ /* 0x0002e20000300600 */
[----:B------:R-:W-:-:S05]  /*a510*/  @!P5 HADD2 R239, -R167.H0_H0, -RZ.H0_H0 ;  /* 0xa00000ffa7efd230 */ /* 0x000fca0000000900 */
[----:B------:R-:W-:Y:S02]  /*a520*/  @!P5 PRMT R167, R239, 0x5410, RZ ;  /* 0x00005410efa7d816 */ /* 0x000fe400000000ff */
[----:B------:R-:W-:Y:S01]  /*a530*/  ISETP.GE.U32.AND P5, PT, R241, R10, PT ;  /* 0x0000000af100720c */ /* 0x000fe20003fa6070 */
[----:B------:R-:W-:-:S04]  /*a540*/  FFMA.FTZ R10, R141, c[0x0][0x23c], -R7 ;  /* 0x00008f008d0a7a23 */ /* 0x000fc80000010807 */
[----:B------:R-:W4:Y:S01]  /*a550*/  MUFU.EX2 R116, R10 ;  /* 0x0000000a00747308 */ /* 0x000f220000000800 */
[----:B------:R-:W-:Y:S02]  /*a560*/  IMAD.MOV.U32 R14, RZ, RZ, R15 ;  /* 0x000000ffff0e7224 */ /* 0x000fe400078e000f */
[----:B------:R-:W-:Y:S01]  /*a570*/  IMAD.MOV.U32 R15, RZ, RZ, R225 ;  /* 0x000000ffff0f7224 */ /* 0x000fe200078e00e1 */
[----:B------:R-:W-:Y:S01]  /*a580*/  ISETP.GE.U32.AND P6, PT, R241, R126, PT ;  /* 0x0000007ef100720c */ /* 0x000fe20003fc6070 */
[----:B------:R-:W-:Y:S02]  /*a590*/  IMAD.MOV.U32 R225, RZ, RZ, R110 ;  /* 0x000000ffffe17224 */ /* 0x000fe400078e006e */
[----:B------:R-:W-:Y:S02]  /*a5a0*/  IMAD.MOV.U32 R110, RZ, RZ, R130 ;  /* 0x000000ffff6e7224 */ /* 0x000fe400078e0082 */
[----:B------:R-:W-:Y:S02]  /*a5b0*/  IMAD.MOV.U32 R130, RZ, RZ, R172 ;  /* 0x000000ffff827224 */ /* 0x000fe400078e00ac */
[----:B------:R-:W-:Y:S01]  /*a5c0*/  IMAD.MOV.U32 R172, RZ, RZ, R92 ;  /* 0x000000ffffac7224 */ /* 0x000fe200078e005c */
[----:B------:R-:W-:-:S02]  /*a5d0*/  PRMT R92, R9, 0x5410, R5 ;  /* 0x00005410095c7816 */ /* 0x000fc40000000005 */
[----:B----4-:R-:W-:-:S04]  /*a5e0*/  F2FP.PACK_AB R5, R116, R236 ;  /* 0x000000ec7405723e */ /* 0x010fc800000000ff */
[C---:B------:R-:W-:Y:S02]  /*a5f0*/  PRMT R147, R5.reuse, 0x7610, R147 ;  /* 0x0000761005937816 */ /* 0x040fe40000000093 */
[----:B------:R-:W-:-:S04]  /*a600*/  PRMT R146, R5, 0x7632, R146 ;  /* 0x0000763205927816 */ /* 0x000fc80000000092 */
[----:B------:R-:W-:Y:S01]  /*a610*/  PRMT R107, R147, 0x5410, R146 ;  /* 0x00005410936b7816 */ /* 0x000fe20000000092 */
[----:B--2---:R-:W-:-:S05]  /*a620*/  @!P6 HADD2 R11, -R147.H0_H0, -RZ.H0_H0 ;  /* 0xa00000ff930be230 */ /* 0x004fca0000000900 */
[----:B------:R-:W-:Y:S02]  /*a630*/  PRMT R10, R11, 0x7610, R10 ;  /* 0x000076100b0a7816 */ /* 0x000fe4000000000a */
[----:B------:R1:W2:Y:S02]  /*a640*/  LDL.LU.S16 R11, [R1+0x7c] ;  /* 0x00007c00010b7983 */ /* 0x0002a40000300600 */
[----:B------:R-:W-:Y:S02]  /*a650*/  @!P6 PRMT R147, R10, 0x5410, RZ ;  /* 0x000054100a93e816 */ /* 0x000fe400000000ff */
[----:B------:R1:W4:Y:S01]  /*a660*/  LDL.LU.S16 R10, [R1+0x78] ;  /* 0x00007800010a7983 */ /* 0x0003220000300600 */
[----:B---3--:R-:W-:-:S05]  /*a670*/  @!P0 HADD2 R12, -R146.H0_H0, -RZ.H0_H0 ;  /* 0xa00000ff920c8230 */ /* 0x008fca0000000900 */
[----:B------:R-:W-:-:S04]  /*a680*/  PRMT R9, R12, 0x7610, R9 ;  /* 0x000076100c097816 */ /* 0x000fc80000000009 */
[----:B------:R-:W-:Y:S02]  /*a690*/  @!P0 PRMT R146, R9, 0x5410, RZ ;  /* 0x0000541009928816 */ /* 0x000fe400000000ff */
[----:B------:R1:W3:Y:S01]  /*a6a0*/  LDL.LU.S16 R9, [R1+0x84] ;  /* 0x0000840001097983 */ /* 0x0002e20000300600 */
[----:B------:R-:W-:-:S04]  /*a6b0*/  LOP3.LUT R2, R2, 0xff, RZ, 0xc0, !PT ;  /* 0x000000ff02027812 */ /* 0x000fc800078ec0ff */
[----:B------:R-:W-:Y:S01]  /*a6c0*/  PRMT R45, R2, 0x5410, R8 ;  /* 0x00005410022d7816 */ /* 0x000fe20000000008 */
[--C-:B------:R-:W-:Y:S02]  /*a6d0*/  FFMA.FTZ R2, R164, c[0x0][0x23c], -R6.reuse ;  /* 0x00008f00a4027a23 */ /* 0x100fe40000010806 */
[----:B------:R-:W-:Y:S02]  /*a6e0*/  IMAD.MOV.U32 R13, RZ, RZ, R121 ;  /* 0x000000ffff0d7224 */ /* 0x000fe400078e0079 */
[----:B------:R5:W-:Y:S01]  /*a6f0*/  MUFU.EX2 R234, R2 ;  /* 0x0000000200ea7308 */ /* 0x000be20000000800 */
[----:B------:R-:W-:Y:S02]  /*a700*/  IMAD.MOV.U32 R121, RZ, RZ, R131 ;  /* 0x000000ffff797224 */ /* 0x000fe400078e0083 */
[----:B------:R-:W-:Y:S02]  /*a710*/  IMAD.MOV.U32 R131, RZ, RZ, R235 ;  /* 0x000000ffff837224 */ /* 0x000fe400078e00eb */
[----:B-----5:R-:W-:-:S04]  /*a720*/  FFMA.FTZ R2, R143, c[0x0][0x23c], -R6 ;  /* 0x00008f008f027a23 */ /* 0x020fc80000010806 */
[----:B------:R-:W5:Y:S01]  /*a730*/  MUFU.EX2 R235, R2 ;  /* 0x0000000200eb7308 */ /* 0x000f620000000800 */
[C---:B------:R-:W-:Y:S02]  /*a740*/  ISETP.GE.U32.AND P4, PT, R241.reuse, R0, PT ;  /* 0x00000000f100720c */ /* 0x040fe40003f86070 */
[----:B------:R-:W-:Y:S02]  /*a750*/  ISETP.GE.U32.AND P6, PT, R241, R127, PT ;  /* 0x0000007ff100720c */ /* 0x000fe40003fc6070 */
[----:B-----5:R-:W-:-:S04]  /*a760*/  F2FP.PACK_AB R0, R235, R234 ;  /* 0x000000eaeb00723e */ /* 0x020fc800000000ff */
[C---:B------:R-:W-:Y:S02]  /*a770*/  PRMT R145, R0.reuse, 0x7610, R145 ;  /* 0x0000761000917816 */ /* 0x040fe40000000091 */
[----:B------:R-:W-:Y:S01]  /*a780*/  PRMT R144, R0, 0x7632, R144 ;  /* 0x0000763200907816 */ /* 0x000fe20000000090 */
[----:B------:R-:W-:-:S03]  /*a790*/  IMAD.MOV.U32 R240, RZ, RZ, R105 ;  /* 0x000000fffff07224 */ /* 0x000fc600078e0069 */
[----:B------:R-:W-:Y:S01]  /*a7a0*/  PRMT R105, R145, 0x5410, R144 ;  /* 0x0000541091697816 */ /* 0x000fe20000000090 */
[----:B------:R-:W-:Y:S02]  /*a7b0*/  IMAD.MOV.U32 R165, RZ, RZ, R83 ;  /* 0x000000ffffa57224 */ /* 0x000fe400078e0053 */
[----:B------:R-:W-:Y:S02]  /*a7c0*/  IMAD.MOV.U32 R83, RZ, RZ, R172 ;  /* 0x000000ffff537224 */ /* 0x000fe400078e00ac */
[----:B------:R-:W-:Y:S02]  /*a7d0*/  IMAD R172, R3, 0x2, R169 ;  /* 0x0000000203ac7824 */ /* 0x000fe400078e02a9 */
[----:B------:R-:W-:Y:S02]  /*a7e0*/  IMAD.MOV.U32 R231, RZ, RZ, R13 ;  /* 0x000000ffffe77224 */ /* 0x000fe400078e000d */
[----:B------:R-:W-:Y:S02]  /*a7f0*/  IMAD.MOV.U32 R238, RZ, RZ, R87 ;  /* 0x000000ffffee7224 */ /* 0x000fe400078e0057 */
[----:B------:R-:W-:-:S02]  /*a800*/  IMAD.MOV.U32 R13, RZ, RZ, R52 ;  /* 0x000000ffff0d7224 */ /* 0x000fc400078e0034 */
[----:B------:R-:W-:Y:S02]  /*a810*/  IMAD.MOV.U32 R171, RZ, RZ, R55 ;  /* 0x000000ffffab7224 */ /* 0x000fe400078e0037 */
[----:B------:R-:W-:Y:S02]  /*a820*/  IMAD.MOV.U32 R80, RZ, RZ, R53 ;  /* 0x000000ffff507224 */ /* 0x000fe400078e0035 */
[----:B------:R-:W-:Y:S02]  /*a830*/  IMAD.MOV.U32 R87, RZ, RZ, R54 ;  /* 0x000000ffff577224 */ /* 0x000fe400078e0036 */
[----:B------:R-:W5:Y:S01]  /*a840*/  LDSM.16.MT88.4 R52, [R172+0x6000] ;  /* 0x00600000ac34783b */ /* 0x000f620000004200 */
[----:B------:R-:W-:Y:S02]  /*a850*/  IMAD.MOV.U32 R239, RZ, RZ, R240 ;  /* 0x000000ffffef7224 */ /* 0x000fe400078e00f0 */
[----:B------:R-:W-:Y:S02]  /*a860*/  IMAD.MOV.U32 R78, RZ, RZ, R61 ;  /* 0x000000ffff4e7224 */ /* 0x000fe400078e003d */
[----:B------:R-:W-:-:S02]  /*a870*/  IMAD.MOV.U32 R170, RZ, RZ, R63 ;  /* 0x000000ffffaa7224 */ /* 0x000fc400078e003f */
[----:B------:R-:W-:Y:S02]  /*a880*/  IMAD.MOV.U32 R240, RZ, RZ, R62 ;  /* 0x000000fffff07224 */ /* 0x000fe400078e003e */
[----:B------:R-:W1:Y:S01]  /*a890*/  LDSM.16.MT88.4 R60, [R172+0x6800] ;  /* 0x00680000ac3c783b */ /* 0x000e620000004200 */
[----:B------:R-:W-:Y:S02]  /*a8a0*/  IMAD.MOV.U32 R118, RZ, RZ, R80 ;  /* 0x000000ffff767224 */ /* 0x000fe400078e0050 */
[----:B------:R-:W-:Y:S02]  /*a8b0*/  IMAD.MOV.U32 R117, RZ, RZ, R171 ;  /* 0x000000ffff757224 */ /* 0x000fe400078e00ab */
[----:B------:R-:W-:Y:S02]  /*a8c0*/  IMAD.MOV.U32 R80, RZ, RZ, R238 ;  /* 0x000000ffff507224 */ /* 0x000fe400078e00ee */
[----:B------:R-:W-:Y:S02]  /*a8d0*/  IMAD.MOV.U32 R171, RZ, RZ, R14 ;  /* 0x000000ffffab7224 */ /* 0x000fe400078e000e */
[----:B------:R-:W-:Y:S01]  /*a8e0*/  IMAD.MOV.U32 R238, RZ, RZ, R15 ;  /* 0x000000ffffee7224 */ /* 0x000fe200078e000f */
[----:B--2---:R-:W-:-:S05]  /*a8f0*/  @!P2 HADD2 R11, -R145.H0_H0, -RZ.H0_H0 ;  /* 0xa00000ff910ba230 */ /* 0x004fca0000000900 */
[----:B------:R-:W-:Y:S01]  /*a900*/  PRMT R2, R11, 0x7610, R2 ;  /* 0x000076100b027816 */ /* 0x000fe20000000002 */
[----:B----4-:R-:W-:-:S03]  /*a910*/  @!P6 HADD2 R10, -R144.H0_H0, -RZ.H0_H0 ;  /* 0xa00000ff900ae230 */ /* 0x010fc60000000900 */
[----:B------:R-:W-:Y:S01]  /*a920*/  @!P2 PRMT R145, R2, 0x5410, RZ ;  /* 0x000054100291a816 */ /* 0x000fe200000000ff */
[----:B------:R-:W-:Y:S01]  /*a930*/  FFMA.FTZ R2, R125, c[0x0][0x23c], -R7 ;  /* 0x00008f007d027a23 */ /* 0x000fe20000010807 */
[----:B------:R-:W-:-:S03]  /*a940*/  PRMT R0, R10, 0x7610, R0 ;  /* 0x000076100a007816 */ /* 0x000fc60000000000 */
[----:B------:R2:W-:Y:S01]  /*a950*/  MUFU.EX2 R232, R2 ;  /* 0x0000000200e87308 */ /* 0x0005e20000000800 */
[----:B------:R-:W-:Y:S02]  /*a960*/  @!P6 PRMT R144, R0, 0x5410, RZ ;  /* 0x000054100090e816 */ /* 0x000fe400000000ff */
[----:B------:R-:W-:Y:S01]  /*a970*/  SHF.R.U32.HI R0, RZ, 0x18, R49 ;  /* 0x00000018ff007819 */ /* 0x000fe20000011631 */
[----:B--2---:R-:W-:-:S04]  /*a980*/  FFMA.FTZ R2, R119, c[0x0][0x23c], -R7 ;  /* 0x00008f0077027a23 */ /* 0x004fc80000010807 */
[----:B------:R-:W2:Y:S01]  /*a990*/  MUFU.EX2 R233, R2 ;  /* 0x0000000200e97308 */ /* 0x000ea20000000800 */
[----:B------:R-:W-:Y:S02]  /*a9a0*/  ISETP.GE.U32.AND P2, PT, R241, R0, PT ;  /* 0x00000000f100720c */ /* 0x000fe40003f46070 */
[----:B------:R-:W-:-:S04]  /*a9b0*/  LOP3.LUT R0, R18, 0xff, RZ, 0xc0, !PT ;  /* 0x000000ff12007812 */ /* 0x000fc800078ec0ff */
[----:B------:R-:W-:Y:S02]  /*a9c0*/  ISETP.GE.U32.AND P0, PT, R241, R0, PT ;  /* 0x00000000f100720c */ /* 0x000fe40003f06070 */
[----:B------:R-:W-:-:S04]  /*a9d0*/  SHF.R.U32.HI R0, RZ, 0x10, R49 ;  /* 0x00000010ff007819 */ /* 0x000fc80000011631 */
[----:B------:R-:W-:Y:S02]  /*a9e0*/  LOP3.LUT R0, R0, 0xff, RZ, 0xc0, !PT ;  /* 0x000000ff00007812 */ /* 0x000fe400078ec0ff */
[----:B--2---:R-:W-:Y:S02]  /*a9f0*/  F2FP.PACK_AB R2, R233, R232 ;  /* 0x000000e8e902723e */ /* 0x004fe400000000ff */
[----:B------:R-:W-:Y:S02]  /*aa00*/  ISETP.GE.U32.AND P3, PT, R241, R0, PT ;  /* 0x00000000f100720c */ /* 0x000fe40003f66070 */
[----:B------:R-:W-:Y:S02]  /*aa10*/  PRMT R143, R2, 0x7610, R143 ;  /* 0x00007610028f7816 */ /* 0x000fe4000000008f */
[----:B------:R-:W-:-:S03]  /*aa20*/  LOP3.LUT R0, R18, 0xffff, RZ, 0xc0, !PT ;  /* 0x0000ffff12007812 */ /* 0x000fc600078ec0ff */
[----:B---3--:R-:W-:Y:S01]  /*aa30*/  @!P0 HADD2 R9, -R143.H0_H0, -RZ.H0_H0 ;  /* 0xa00000ff8f098230 */ /* 0x008fe20000000900 */
[----:B------:R-:W-:Y:S02]  /*aa40*/  SHF.R.U32.HI R0, RZ, 0x8, R0 ;  /* 0x00000008ff007819 */ /* 0x000fe40000011600 */
[----:B------:R-:W-:Y:S02]  /*aa50*/  PRMT R142, R2, 0x7632, R142 ;  /* 0x00007632028e7816 */ /* 0x000fe4000000008e */
[----:B------:R-:W-:Y:S02]  /*aa60*/  PRMT R8, R9, 0x7610, R8 ;  /* 0x0000761009087816 */ /* 0x000fe40000000008 */
[----:B------:R-:W-:Y:S02]  /*aa70*/  LOP3.LUT R0, R0, 0xffff, RZ, 0xc0, !PT ;  /* 0x0000ffff00007812 */ /* 0x000fe400078ec0ff */
[----:B------:R-:W-:Y:S02]  /*aa80*/  PRMT R96, R143, 0x5410, R142 ;  /* 0x000054108f607816 */ /* 0x000fe4000000008e */
[----:B------:R-:W-:-:S02]  /*aa90*/  @!P0 PRMT R143, R8, 0x5410, RZ ;  /* 0x00005410088f8816 */ /* 0x000fc400000000ff */
[----:B------:R-:W-:Y:S01]  /*aaa0*/  ISETP.GE.U32.AND P0, PT, R241, R0, PT ;  /* 0x00000000f100720c */ /* 0x000fe20003f06070 */
[----:B------:R-:W-:Y:S02]  /*aab0*/  FFMA.FTZ R0, R81, c[0x0][0x23c], -R7 ;  /* 0x00008f0051007a23 */ /* 0x000fe40000010807 */
[----:B------:R-:W-:Y:S01]  /*aac0*/  IMAD.MOV.U32 R81, RZ, RZ, R170 ;  /* 0x000000ffff517224 */ /* 0x000fe200078e00aa */
[----:B-----5:R-:W-:Y:S01]  /*aad0*/  HMMA.16816.F32 R8, R32, R52, RZ ;  /* 0x000000342008723c */ /* 0x020fe200000018ff */
[----:B------:R-:W-:-:S07]  /*aae0*/  IMAD.MOV.U32 R170, RZ, RZ, R13 ;  /* 0x000000ffffaa7224 */ /* 0x000fce00078e000d */
[----:B------:R-:W-:Y:S01]  /*aaf0*/  HMMA.16816.F32 R12, R40, R52, RZ ;  /* 0x00000034280c723c */ /* 0x000fe200000018ff */
[----:B------:R2:W3:Y:S01]  /*ab00*/  LDL.LU.S16 R52, [R1+0x88] ;  /* 0x0000880001347983 */ /* 0x0004e20000300600 */
[----:B------:R-:W-:-:S05]  /*ab10*/  FFMA.FTZ R7, R57, c[0x0][0x23c], -R7 ;  /* 0x00008f0039077a23 */ /* 0x000fca0000010807 */
[----:B------:R-:W-:Y:S02]  /*ab20*/  IMAD.MOV.U32 R53, RZ, RZ, R231 ;  /* 0x000000ffff357224 */ /* 0x000fe400078e00e7 */
[----:B------:R4:W-:Y:S07]  /*ab30*/  MUFU.EX2 R231, R7 ;  /* 0x0000000700e77308 */ /* 0x0009ee0000000800 */
[----:B-1----:R-:W-:Y:S01]  /*ab40*/  HMMA.16816.F32 R124, R28, R60, R8 ;  /* 0x0000003c1c7c723c */ /* 0x002fe20000001808 */
[----:B------:R2:W5:Y:S04]  /*ab50*/  LDL.LU.S16 R10, [R1+0x94] ;  /* 0x00009400010a7983 */ /* 0x0005680000300600 */
[----:B----4-:R2:W4:Y:S01]  /*ab60*/  LDL.LU.S16 R7, [R1+0x90] ;  /* 0x0000900001077983 */ /* 0x0105220000300600 */
[----:B------:R-:W1:Y:S01]  /*ab70*/  MUFU.EX2 R86, R0 ;  /* 0x0000000000567308 */ /* 0x000e620000000800 */
[----:B------:R-:W-:Y:S01]  /*ab80*/  SHF.R.U32.HI R2, RZ, 0x8, R19 ;  /* 0x00000008ff027819 */ /* 0x000fe20000011613 */
[----:B------:R-:W-:-:S02]  /*ab90*/  IMAD.MOV.U32 R119, RZ, RZ, R165 ;  /* 0x000000ffff777224 */ /* 0x000fc400078e00a5 */
[----:B------:R-:W-:Y:S01]  /*aba0*/  IMAD.MOV.U32 R165, RZ, RZ, R88 ;  /* 0x000000ffffa57224 */ /* 0x000fe200078e0058 */
[----:B------:R-:W-:Y:S01]  /*abb0*/  PRMT R88, R22, 0x5410, R2 ;  /* 0x0000541016587816 */ /* 0x000fe20000000002 */
[----:B-1----:R-:W-:Y:S02]  /*abc0*/  IMAD.MOV.U32 R22, RZ, RZ, R86 ;  /* 0x000000ffff167224 */ /* 0x002fe400078e0056 */
[----:B------:R-:W-:Y:S01]  /*abd0*/  IMAD.MOV.U32 R86, RZ, RZ, R80 ;  /* 0x000000ffff567224 */ /* 0x000fe200078e0050 */
[----:B------:R-:W-:Y:S01]  /*abe0*/  LOP3.LUT R0, R21, 0xff, RZ, 0xc0, !PT ;  /* 0x000000ff15007812 */ /* 0x000fe200078ec0ff */
[----:B------:R-:W-:Y:S02]  /*abf0*/  IMAD.MOV.U32 R80, RZ, RZ, R170 ;  /* 0x000000ffff507224 */ /* 0x000fe400078e00aa */
[----:B------:R-:W-:Y:S02]  /*ac00*/  IMAD.MOV.U32 R170, RZ, RZ, R171 ;  /* 0x000000ffffaa7224 */ /* 0x000fe400078e00ab */
[----:B------:R-:W-:-:S02]  /*ac10*/  IMAD.MOV.U32 R171, RZ, RZ, R78 ;  /* 0x000000ffffab7224 */ /* 0x000fc400078e004e */
[----:B------:R-:W-:Y:S02]  /*ac20*/  IMAD.MOV.U32 R78, RZ, RZ, R240 ;  /* 0x000000ffff4e7224 */ /* 0x000fe400078e00f0 */
[----:B------:R-:W-:Y:S01]  /*ac30*/  IMAD.MOV.U32 R240, RZ, RZ, R87 ;  /* 0x000000fffff07224 */ /* 0x000fe200078e0057 */
[----:B------:R-:W-:Y:S02]  /*ac40*/  PRMT R87, R0, 0x5410, R20 ;  /* 0x0000541000577816 */ /* 0x000fe40000000014 */
[----:B------:R-:W-:-:S04]  /*ac50*/  SHF.R.U32.HI R0, RZ, 0x8, R27 ;  /* 0x00000008ff007819 */ /* 0x000fc8000001161b */
[----:B------:R-:W-:Y:S01]  /*ac60*/  LOP3.LUT R0, R0, 0xffff, RZ, 0xc0, !PT ;  /* 0x0000ffff00007812 */ /* 0x000fe200078ec0ff */
[----:B------:R-:W-:Y:S02]  /*ac70*/  IMAD.MOV.U32 R49, RZ, RZ, R116 ;  /* 0x000000ffff317224 */ /* 0x000fe400078e0074 */
[----:B------:R-:W-:Y:S02]  /*ac80*/  IMAD.MOV.U32 R116, RZ, RZ, R225 ;  /* 0x000000ffff747224 */ /* 0x000fe400078e00e1 */
[----:B------:R-:W-:Y:S01]  /*ac90*/  IMAD.MOV.U32 R225, RZ, RZ, R121 ;  /* 0x000000ffffe17224 */ /* 0x000fe200078e0079 */
[----:B------:R-:W-:Y:S01]  /*aca0*/  F2FP.PACK_AB R5, R231, R22 ;  /* 0x00000016e705723e */ /* 0x000fe200000000ff */
[----:B------:R-:W-:Y:S02]  /*acb0*/  IMAD.MOV.U32 R57, RZ, RZ, R239 ;  /* 0x000000ffff397224 */ /* 0x000fe400078e00ef */
[----:B------:R-:W-:Y:S02]  /*acc0*/  IMAD.MOV.U32 R121, RZ, RZ, R110 ;  /* 0x000000ffff797224 */ /* 0x000fe400078e006e */
[----:B------:R-:W-:-:S02]  /*acd0*/  IMAD.MOV.U32 R110, RZ, RZ, R131 ;  /* 0x000000ffff6e7224 */ /* 0x000fc400078e0083 */
[----:B------:R-:W-:Y:S02]  /*ace0*/  IMAD.MOV.U32 R239, RZ, RZ, R130 ;  /* 0x000000ffffef7224 */ /* 0x000fe400078e0082 */
[----:B------:R-:W-:Y:S02]  /*acf0*/  IMAD.MOV.U32 R51, RZ, RZ, R129 ;  /* 0x000000ffff337224 */ /* 0x000fe400078e0081 */
[----:B------:R-:W-:Y:S02]  /*ad00*/  IMAD.MOV.U32 R164, RZ, RZ, R128 ;  /* 0x000000ffffa47224 */ /* 0x000fe400078e0080 */
[----:B------:R-:W-:Y:S01]  /*ad10*/  HMMA.16816.F32 R128, R36, R60, R12 ;  /* 0x0000003c2480723c */ /* 0x000fe2000000180c */
[----:B------:R-:W-:-:S06]  /*ad20*/  PRMT R140, R5, 0x7632, R140 ;  /* 0x00007632058c7816 */ /* 0x000fcc000000008c */
[----:B------:R-:W-:Y:S02]  /*ad30*/  IMAD.MOV.U32 R13, RZ, RZ, R170 ;  /* 0x000000ffff0d7224 */ /* 0x000fe400078e00aa */
[----:B------:R-:W-:Y:S01]  /*ad40*/  IMAD.MOV.U32 R170, RZ, RZ, R83 ;  /* 0x000000ffffaa7224 */ /* 0x000fe200078e0053 */
[----:B------:R-:W-:Y:S01]  /*ad50*/  PRMT R141, R5, 0x7610, R141 ;  /* 0x00007610058d7816 */ /* 0x000fe2000000008d */
[----:B------:R-:W-:Y:S02]  /*ad60*/  IMAD.MOV.U32 R12, RZ, RZ, R119 ;  /* 0x000000ffff0c7224 */ /* 0x000fe400078e0077 */
[----:B------:R-:W-:Y:S02]  /*ad70*/  IMAD.MOV.U32 R14, RZ, RZ, R53 ;  /* 0x000000ffff0e7224 */ /* 0x000fe400078e0035 */
[----:B------:R-:W-:Y:S01]  /*ad80*/  IMAD.MOV.U32 R119, RZ, RZ, R86 ;  /* 0x000000ffff777224 */ /* 0x000fe200078e0056 */
[----:B------:R-:W-:Y:S01]  /*ad90*/  PRMT R86, R141, 0x5410, R140 ;  /* 0x000054108d567816 */ /* 0x000fe2000000008c */
        /* <DEDUP_REMOVED lines=15> */
[----:B------:R-:W-:-:S04]  /*ae90*/  LOP3.LUT R0, R48, 0xff, RZ, 0xc0, !PT ;  /* 0x000000ff30007812 */ /* 0x000fc800078ec0ff */
[----:B------:R-:W-:Y:S02]  /*aea0*/  PRMT R83, R0, 0x5410, R2 ;  /* 0x0000541000537816 */ /* 0x000fe40000000002 */
[----:B------:R-:W-:Y:S01]  /*aeb0*/  SHF.R.U32.HI R0, RZ, 0x10, R48 ;  /* 0x00000010ff007819 */ /* 0x000fe20000011630 */
[----:B----4-:R-:W-:-:S03]  /*aec0*/  @!P0 HADD2 R7, -R140.H0_H0, -RZ.H0_H0 ;  /* 0xa00000ff8c078230 */ /* 0x010fc60000000900 */
[----:B------:R-:W-:Y:S02]  /*aed0*/  LOP3.LUT R5, R0, 0xff, RZ, 0xc0, !PT ;  /* 0x000000ff00057812 */ /* 0x000fe400078ec0ff */
[----:B------:R-:W-:Y:S01]  /*aee0*/  LOP3.LUT R0, R25, 0xff, RZ, 0xc0, !PT ;  /* 0x000000ff19007812 */ /* 0x000fe200078ec0ff */
[----:B------:R-:W-:Y:S01]  /*aef0*/  IMAD.MOV.U32 R52, RZ, RZ, R171 ;  /* 0x000000ffff347224 */ /* 0x000fe200078e00ab */
[----:B------:R-:W-:Y:S01]  /*af00*/  PRMT R8, R7, 0x7610, R8 ;  /* 0x0000761007087816 */ /* 0x000fe20000000008 */
[----:B------:R-:W-:Y:S01]  /*af10*/  IMAD.MOV.U32 R171, RZ, RZ, R78 ;  /* 0x000000ffffab7224 */ /* 0x000fe200078e004e */
[----:B------:R-:W-:Y:S02]  /*af20*/  SHF.R.U32.HI R2, RZ, 0x8, R23 ;  /* 0x00000008ff027819 */ /* 0x000fe40000011617 */
[----:B------:R-:W-:Y:S02]  /*af30*/  PRMT R78, R0, 0x5410, R24 ;  /* 0x00005410004e7816 */ /* 0x000fe40000000018 */
[----:B------:R-:W-:-:S02]  /*af40*/  SHF.R.U32.HI R0, RZ, 0x18, R18 ;  /* 0x00000018ff007819 */ /* 0x000fc40000011612 */
[----:B------:R-:W-:Y:S01]  /*af50*/  SHF.R.U32.HI R7, RZ, 0x18, R48 ;  /* 0x00000018ff077819 */ /* 0x000fe20000011630 */
[----:B-----5:R-:W-:Y:S01]  /*af60*/  @!P1 HADD2 R10, -R141.H0_H0, -RZ.H0_H0 ;  /* 0xa00000ff8d0a9230 */ /* 0x020fe20000000900 */
[----:B------:R-:W-:Y:S02]  /*af70*/  PRMT R80, R26, 0x5410, R2 ;  /* 0x000054101a507816 */ /* 0x000fe40000000002 */
[----:B------:R-:W-:Y:S02]  /*af80*/  @!P0 PRMT R140, R8, 0x5410, RZ ;  /* 0x00005410088c8816 */ /* 0x000fe400000000ff */
[----:B------:R-:W-:Y:S02]  /*af90*/  ISETP.GE.U32.AND P0, PT, R241, R0, PT ;  /* 0x00000000f100720c */ /* 0x000fe40003f06070 */
[----:B------:R-:W-:Y:S02]  /*afa0*/  SHF.R.U32.HI R2, RZ, 0x10, R18 ;  /* 0x00000010ff027819 */ /* 0x000fe40000011612 */
[----:B------:R-:W-:-:S02]  /*afb0*/  PRMT R81, R5, 0x5410, R7 ;  /* 0x0000541005517816 */ /* 0x000fc40000000007 */
[----:B------:R-:W-:Y:S02]  /*afc0*/  LOP3.LUT R0, R16, 0xffff, RZ, 0xc0, !PT ;  /* 0x0000ffff10007812 */ /* 0x000fe400078ec0ff */
[----:B------:R-:W-:Y:S02]  /*afd0*/  SHF.R.U32.HI R5, RZ, 0x10, R16 ;  /* 0x00000010ff057819 */ /* 0x000fe40000011610 */
[----:B------:R-:W-:Y:S02]  /*afe0*/  LOP3.LUT R7, R2, 0xff, RZ, 0xc0, !PT ;  /* 0x000000ff02077812 */ /* 0x000fe400078ec0ff */
[----:B------:R-:W-:Y:S02]  /*aff0*/  PRMT R9, R10, 0x7610, R9 ;  /* 0x000076100a097816 */ /* 0x000fe40000000009 */
[----:B------:R-:W-:Y:S02]  /*b000*/  SHF.R.U32.HI R2, RZ, 0x8, R0 ;  /* 0x00000008ff027819 */ /* 0x000fe40000011600 */
[----:B------:R-:W-:-:S02]  /*b010*/  SHF.R.U32.HI R8, RZ, 0x18, R16 ;  /* 0x00000018ff087819 */ /* 0x000fc40000011610 */
[----:B------:R-:W-:Y:S02]  /*b020*/  LOP3.LUT R0, R5, 0xff, RZ, 0xc0, !PT ;  /* 0x000000ff05007812 */ /* 0x000fe400078ec0ff */
[----:B------:R-:W-:Y:S02]  /*b030*/  @!P1 PRMT R141, R9, 0x5410, RZ ;  /* 0x00005410098d9816 */ /* 0x000fe400000000ff */
[----:B------:R-:W-:Y:S02]  /*b040*/  LOP3.LUT R9, R16, 0xff, RZ, 0xc0, !PT ;  /* 0x000000ff10097812 */ /* 0x000fe400078ec0ff */
[----:B------:R-:W-:Y:S02]  /*b050*/  PRMT R51, R0, 0x5410, R8 ;  /* 0x0000541000337816 */ /* 0x000fe40000000008 */
[----:B------:R-:W-:Y:S01]  /*b060*/  LOP3.LUT R0, R17, 0xffff, RZ, 0xc0, !PT ;  /* 0x0000ffff11007812 */ /* 0x000fe200078ec0ff */
[----:B------:R-:W-:Y:S01]  /*b070*/  IMAD.MOV.U32 R48, RZ, RZ, R44 ;  /* 0x000000ffff307224 */ /* 0x000fe200078e002c */
[----:B------:R-:W-:-:S02]  /*b080*/  PRMT R44, R9, 0x5410, R2 ;  /* 0x00005410092c7816 */ /* 0x000fc40000000002 */
[----:B------:R-:W-:Y:S02]  /*b090*/  SHF.R.U32.HI R2, RZ, 0x8, R0 ;  /* 0x00000008ff027819 */ /* 0x000fe40000011600 */
[----:B------:R-:W-:-:S04]  /*b0a0*/  LOP3.LUT R0, R17, 0xff, RZ, 0xc0, !PT ;  /* 0x000000ff11007812 */ /* 0x000fc800078ec0ff */
[----:B------:R-:W-:Y:S02]  /*b0b0*/  PRMT R57, R0, 0x5410, R2 ;  /* 0x0000541000397816 */ /* 0x000fe40000000002 */
[--C-:B------:R-:W-:Y:S01]  /*b0c0*/  SHF.R.U32.HI R0, RZ, 0x10, R17.reuse ;  /* 0x00000010ff007819 */ /* 0x100fe20000011611 */
[----:B------:R-:W-:Y:S01]  /*b0d0*/  IMAD.MOV.U32 R23, RZ, RZ, R226 ;  /* 0x000000ffff177224 */ /* 0x000fe200078e00e2 */
[----:B------:R-:W-:Y:S02]  /*b0e0*/  SHF.R.U32.HI R5, RZ, 0x18, R17 ;  /* 0x00000018ff057819 */ /* 0x000fe40000011611 */
[----:B------:R-:W-:-:S04]  /*b0f0*/  LOP3.LUT R0, R0, 0xff, RZ, 0xc0, !PT ;  /* 0x000000ff00007812 */ /* 0x000fc800078ec0ff */
[----:B------:R-:W-:Y:S01]  /*b100*/  PRMT R56, R0, 0x5410, R5 ;  /* 0x0000541000387816 */ /* 0x000fe20000000005 */
[----:B------:R-:W-:Y:S02]  /*b110*/  FADD.FTZ R0, R23, R95 ;  /* 0x0000005f17007221 */ /* 0x000fe40000010000 */
[----:B------:R-:W-:Y:S02]  /*b120*/  IMAD.MOV.U32 R23, RZ, RZ, R27 ;  /* 0x000000ffff177224 */ /* 0x000fe400078e001b */
[--C-:B------:R-:W-:Y:S02]  /*b130*/  FFMA.FTZ R5, R211, c[0x0][0x23c], -R6.reuse ;  /* 0x00008f00d3057a23 */ /* 0x100fe40000010806 */
[----:B------:R-:W-:Y:S02]  /*b140*/  IMAD.MOV.U32 R27, RZ, RZ, R21 ;  /* 0x000000ffff1b7224 */ /* 0x000fe400078e0015 */
[----:B------:R-:W-:Y:S02]  /*b150*/  IMAD.MOV.U32 R21, RZ, RZ, R13 ;  /* 0x000000ffff157224 */ /* 0x000fe400078e000d */
[----:B------:R2:W3:Y:S01]  /*b160*/  LDL.LU.S16 R13, [R1+0x9c] ;  /* 0x00009c00010d7983 */ /* 0x0004e20000300600 */
[----:B------:R-:W-:-:S02]  /*b170*/  FFMA.FTZ R10, R212, c[0x0][0x23c], -R6 ;  /* 0x00008f00d40a7a23 */ /* 0x000fc40000010806 */
[----:B------:R1:W-:Y:S02]  /*b180*/  MUFU.EX2 R212, R5 ;  /* 0x0000000500d47308 */ /* 0x0003e40000000800 */
[----:B-1----:R-:W-:Y:S02]  /*b190*/  FADD.FTZ R5, R12, R0 ;  /* 0x000000000c057221 */ /* 0x002fe40000010000 */
[----:B------:R2:W4:Y:S01]  /*b1a0*/  LDL.LU.S16 R12, [R1+0x98] ;  /* 0x00009800010c7983 */ /* 0x0005220000300600 */
[----:B------:R-:W-:-:S04]  /*b1b0*/  FFMA.FTZ R2, R111, c[0x0][0x23c], -R6 ;  /* 0x00008f006f027a23 */ /* 0x000fc80000010806 */
[----:B------:R1:W-:Y:S01]  /*b1c0*/  MUFU.EX2 R226, R2 ;  /* 0x0000000200e27308 */ /* 0x0003e20000000800 */
[----:B------:R-:W-:Y:S01]  /*b1d0*/  IMAD.MOV.U32 R20, RZ, RZ, R225 ;  /* 0x000000ffff147224 */ /* 0x000fe200078e00e1 */
[----:B------:R-:W-:Y:S01]  /*b1e0*/  ISETP.GE.U32.AND P1, PT, R241, R7, PT ;  /* 0x00000007f100720c */ /* 0x000fe20003f26070 */
[--C-:B------:R-:W-:Y:S02]  /*b1f0*/  FFMA.FTZ R9, R210, c[0x0][0x23c], -R6.reuse ;  /* 0x00008f00d2097a23 */ /* 0x100fe40000010806 */
[--C-:B------:R-:W-:Y:S02]  /*b200*/  FFMA.FTZ R11, R208, c[0x0][0x23c], -R6.reuse ;  /* 0x00008f00d00b7a23 */ /* 0x100fe40000010806 */
[----:B-1----:R-:W-:-:S04]  /*b210*/  FFMA.FTZ R2, R108, c[0x0][0x23c], -R6 ;  /* 0x00008f006c027a23 */ /* 0x002fc80000010806 */
[----:B------:R1:W5:Y:S01]  /*b220*/  MUFU.EX2 R225, R2 ;  /* 0x0000000200e17308 */ /* 0x0003620000000800 */
[----:B------:R-:W-:Y:S02]  /*b230*/  FADD.FTZ R7, R122, R90 ;  /* 0x0000005a7a077221 */ /* 0x000fe40000010000 */
[----:B------:R-:W-:-:S04]  /*b240*/  FADD.FTZ R6, R50, R46 ;  /* 0x0000002e32067221 */ /* 0x000fc80000010000 */
[----:B------:R-:W-:Y:S02]  /*b250*/  FADD.FTZ R0, R85, R6 ;  /* 0x0000000655007221 */ /* 0x000fe40000010000 */
[----:B-1----:R-:W-:-:S04]  /*b260*/  FADD.FTZ R2, R104, R100 ;  /* 0x0000006468027221 */ /* 0x002fc80000010000 */
[----:B------:R-:W-:Y:S02]  /*b270*/  FADD.FTZ R8, R98, R2 ;  /* 0x0000000262087221 */ /* 0x000fe40000010000 */
[----:B------:R-:W-:Y:S02]  /*b280*/  FADD.FTZ R2, R120, R7 ;  /* 0x0000000778027221 */ /* 0x000fe40000010000 */
[----:B------:R-:W-:Y:S02]  /*b290*/  FADD.FTZ R7, R93, R5 ;  /* 0x000000055d077221 */ /* 0x000fe40000010000 */
[----:B------:R-:W-:Y:S02]  /*b2a0*/  FADD.FTZ R5, R89, R2 ;  /* 0x0000000259057221 */ /* 0x000fe40000010000 */
[----:B------:R-:W-:Y:S01]  /*b2b0*/  FADD.FTZ R2, R84, R0 ;  /* 0x0000000054027221 */ /* 0x000fe20000010000 */
[----:B-----5:R-:W-:-:S04]  /*b2c0*/  F2FP.PACK_AB R0, R225, R226 ;  /* 0x000000e2e100723e */ /* 0x020fc800000000ff */
[C---:B------:R-:W-:Y:S02]  /*b2d0*/  PRMT R73, R0.reuse, 0x7610, R73 ;  /* 0x0000761000497816 */ /* 0x040fe40000000049 */
[----:B------:R-:W-:Y:S01]  /*b2e0*/  PRMT R72, R0, 0x7632, R72 ;  /* 0x0000763200487816 */ /* 0x000fe20000000048 */
[----:B------:R-:W-:Y:S02]  /*b2f0*/  FADD.FTZ R6, R97, R8 ;  /* 0x0000000861067221 */ /* 0x000fe40000010000 */
[----:B------:R-:W-:Y:S01]  /*b300*/  IMAD.MOV.U32 R26, RZ, RZ, R15 ;  /* 0x000000ffff1a7224 */ /* 0x000fe200078e000f */
[----:B------:R-:W-:Y:S01]  /*b310*/  PRMT R50, R73, 0x5410, R72 ;  /* 0x0000541049327816 */ /* 0x000fe20000000048 */
[----:B------:R-:W-:Y:S02]  /*b320*/  FADD.FTZ R15, R94, R6 ;  /* 0x000000065e0f7221 */ /* 0x000fe40000010000 */
[----:B------:R-:W-:Y:S02]  /*b330*/  IMAD.MOV.U32 R25, RZ, RZ, R14 ;  /* 0x000000ffff197224 */ /* 0x000fe400078e000e */
[----:B------:R-:W-:Y:S01]  /*b340*/  FADD.FTZ R14, R123, R7 ;  /* 0x000000077b0e7221 */ /* 0x000fe20000010000 */
[----:B---3--:R-:W-:-:S05]  /*b350*/  @!P4 HADD2 R13, -R73.H0_H0, -RZ.H0_H0 ;  /* 0xa00000ff490dc230 */ /* 0x008fca0000000900 */
[----:B------:R-:W-:-:S04]  /*b360*/  PRMT R8, R13, 0x7610, R8 ;  /* 0x000076100d087816 */ /* 0x000fc80000000008 */
[----:B------:R-:W-:Y:S02]  /*b370*/  @!P4 PRMT R73, R8, 0x5410, RZ ;  /* 0x000054100849c816 */ /* 0x000fe400000000ff */
[----:B------:R2:W3:Y:S04]  /*b380*/  LDL.LU.S16 R8, [R1+0xac] ;  /* 0x0000ac0001087983 */ /* 0x0004e80000300600 */
[----:B------:R2:W5:Y:S01]  /*b390*/  LDL.LU.S16 R7, [R1+0xb4] ;  /* 0x0000b40001077983 */ /* 0x0005620000300600 */
[----:B----4-:R-:W-:-:S05]  /*b3a0*/  @!P5 HADD2 R12, -R72.H0_H0, -RZ.H0_H0 ;  /* 0xa00000ff480cd230 */ /* 0x010fca0000000900 */
[----:B------:R-:W-:-:S04]  /*b3b0*/  PRMT R6, R12, 0x7610, R6 ;  /* 0x000076100c067816 */ /* 0x000fc80000000006 */
[----:B------:R-:W-:Y:S02]  /*b3c0*/  @!P5 PRMT R72, R6, 0x5410, RZ ;  /* 0x000054100648d816 */ /* 0x000fe400000000ff */
[----:B------:R2:W4:Y:S01]  /*b3d0*/  LDL.LU.S16 R6, [R1+0xb0] ;  /* 0x0000b00001067983 */ /* 0x0005220000300600 */
[----:B------:R-:W-:Y:S02]  /*b3e0*/  IMAD.MOV.U32 R16, RZ, RZ, R170 ;  /* 0x000000ffff107224 */ /* 0x000fe400078e00aa */
[----:B------:R-:W-:Y:S02]  /*b3f0*/  IMAD R170, R4, 0x2, R169 ;  /* 0x0000000204aa7824 */ /* 0x000fe400078e02a9 */
[----:B------:R-:W-:Y:S02]  /*b400*/  IMAD.MOV.U32 R24, RZ, RZ, R23 ;  /* 0x000000ffff187224 */ /* 0x000fe400078e0017 */
[----:B------:R-:W-:Y:S02]  /*b410*/  IMAD.MOV.U32 R108, RZ, RZ, R20 ;  /* 0x000000ffff6c7224 */ /* 0x000fe400078e0014 */
[----:B------:R-:W-:-:S02]  /*b420*/  IMAD.MOV.U32 R17, RZ, RZ, R22 ;  /* 0x000000ffff117224 */ /* 0x000fc400078e0016 */
[----:B------:R-:W-:Y:S02]  /*b430*/  IMAD.MOV.U32 R111, RZ, RZ, R21 ;  /* 0x000000ffff6f7224 */ /* 0x000fe400078e0015 */
[----:B------:R-:W1:Y:S01]  /*b440*/  LDSM.16.MT88.4 R20, [R170+0x6000] ;  /* 0x00600000aa14783b */ /* 0x000e620000004200 */
[----:B------:R-:W2:Y:S08]  /*b450*/  MUFU.EX2 R208, R9 ;  /* 0x0000000900d07308 */ /* 0x000eb00000000800 */
[----:B------:R-:W-:Y:S08]  /*b460*/  MUFU.EX2 R210, R10 ;  /* 0x0000000a00d27308 */ /* 0x000ff00000000800 */
[----:B------:R-:W1:Y:S01]  /*b470*/  MUFU.EX2 R211, R11 ;  /* 0x0000000b00d37308 */ /* 0x000e620000000800 */
[----:B--2---:R-:W-:Y:S01]  /*b480*/  F2FP.PACK_AB R0, R208, R212 ;  /* 0x000000d4d000723e */ /* 0x004fe200000000ff */
[----:B------:R-:W-:-:S02]  /*b490*/  IMAD.MOV.U32 R122, RZ, RZ, R108 ;  /* 0x000000ffff7a7224 */ /* 0x000fc400078e006c */
[----:B------:R-:W-:Y:S02]  /*b4a0*/  IMAD.MOV.U32 R95, RZ, RZ, R111 ;  /* 0x000000ffff5f7224 */ /* 0x000fe400078e006f */
[----:B------:R-:W-:Y:S01]  /*b4b0*/  IMAD.MOV.U32 R90, RZ, RZ, R16 ;  /* 0x000000ffff5a7224 */ /* 0x000fe200078e0010 */
[C---:B------:R-:W-:Y:S01]  /*b4c0*/  PRMT R65, R0.reuse, 0x7610, R65 ;  /* 0x0000761000417816 */ /* 0x040fe20000000041 */
[----:B------:R-:W-:Y:S01]  /*b4d0*/  IMAD.MOV.U32 R100, RZ, RZ, R24 ;  /* 0x000000ffff647224 */ /* 0x000fe200078e0018 */
[----:B------:R-:W-:Y:S01]  /*b4e0*/  PRMT R64, R0, 0x7632, R64 ;  /* 0x0000763200407816 */ /* 0x000fe20000000040 */
[----:B------:R-:W-:Y:S02]  /*b4f0*/  IMAD.MOV.U32 R108, RZ, RZ, R26 ;  /* 0x000000ffff6c7224 */ /* 0x000fe400078e001a */
[----:B------:R-:W-:Y:S02]  /*b500*/  IMAD.MOV.U32 R111, RZ, RZ, R25 ;  /* 0x000000ffff6f7224 */ /* 0x000fe400078e0019 */
[----:B------:R-:W-:-:S02]  /*b510*/  IMAD.MOV.U32 R16, RZ, RZ, R27 ;  /* 0x000000ffff107224 */ /* 0x000fc400078e001b */
[----:B------:R-:W2:Y:S01]  /*b520*/  LDSM.16.MT88.4 R24, [R170+0x6800] ;  /* 0x00680000aa18783b */ /* 0x000ea20000004200 */
[----:B-1----:R-:W-:-:S04]  /*b530*/  F2FP.PACK_AB R0, R211, R210 ;  /* 0x000000d2d300723e */ /* 0x002fc800000000ff */
[C---:B------:R-:W-:Y:S02]  /*b540*/  PRMT R61, R0.reuse, 0x7610, R61 ;  /* 0x00007610003d7816 */ /* 0x040fe4000000003d */
[----:B------:R-:W-:Y:S01]  /*b550*/  PRMT R60, R0, 0x7632, R60 ;  /* 0x00007632003c7816 */ /* 0x000fe2000000003c */
[----:B------:R-:W-:Y:S01]  /*b560*/  FADD.FTZ R13, R109, R5 ;  /* 0x000000056d0d7221 */ /* 0x000fe20000010000 */
[----:B------:R-:W-:Y:S01]  /*b570*/  @!P2 HADD2 R4, -R64.H0_H0, -RZ.H0_H0 ;  /* 0xa00000ff4004a230 */ /* 0x000fe20000000900 */
[----:B------:R-:W-:Y:S01]  /*b580*/  IMAD.MOV.U32 R18, RZ, RZ, R48 ;  /* 0x000000ffff127224 */ /* 0x000fe200078e0030 */
[----:B------:R-:W-:Y:S01]  /*b590*/  PRMT R48, R65, 0x5410, R64 ;  /* 0x0000541041307816 */ /* 0x000fe20000000040 */
[----:B------:R-:W-:Y:S02]  /*b5a0*/  FADD.FTZ R12, R47, R2 ;  /* 0x000000022f0c7221 */ /* 0x000fe40000010000 */
[----:B------:R-:W-:Y:S01]  /*b5b0*/  @!P2 PRMT R64, R4, 0x5410, RZ ;  /* 0x000054100440a816 */ /* 0x000fe200000000ff */
[----:B------:R-:W-:Y:S01]  /*b5c0*/  ULEA UR5, UR10, UR11, 0x6 ;  /* 0x0000000b0a057291 */ /* 0x000fe2000f8e303f */
[----:B------:R-:W-:-:S03]  /*b5d0*/  IMAD.MOV.U32 R104, RZ, RZ, R18 ;  /* 0x000000ffff687224 */ /* 0x000fc600078e0012 */
[----:B------:R-:W-:Y:S01]  /*b5e0*/  UIADD3 UR5, UR5, -0x40, URZ ;  /* 0xffffffc005057890 */ /* 0x000fe2000fffe03f */
[----:B------:R-:W-:Y:S02]  /*b5f0*/  IMAD.MOV.U32 R18, RZ, RZ, R19 ;  /* 0x000000ffff127224 */ /* 0x000fe400078e0013 */
[----:B------:R-:W-:Y:S01]  /*b600*/  IMAD.MOV.U32 R19, RZ, RZ, R49 ;  /* 0x000000ffff137224 */ /* 0x000fe200078e0031 */
[----:B------:R-:W-:Y:S01]  /*b610*/  PRMT R49, R61, 0x5410, R60 ;  /* 0x000054103d317816 */ /* 0x000fe2000000003c */
[----:B------:R-:W-:Y:S01]  /*b620*/  USHF.R.S32.HI UR4, URZ, 0x1f, UR5 ;  /* 0x0000001f3f047899 */ /* 0x000fe20008011405 */
[----:B------:R-:W-:Y:S02]  /*b630*/  IMAD.MOV.U32 R47, RZ, RZ, R18 ;  /* 0x000000ffff2f7224 */ /* 0x000fe400078e0012 */
[----:B------:R-:W-:Y:S02]  /*b640*/  IMAD.MOV.U32 R85, RZ, RZ, R164 ;  /* 0x000000ffff557224 */ /* 0x000fe400078e00a4 */
[----:B------:R-:W-:-:S02]  /*b650*/  IMAD.MOV.U32 R18, RZ, RZ, R171 ;  /* 0x000000ffff127224 */ /* 0x000fc400078e00ab */
[----:B------:R-:W-:Y:S02]  /*b660*/  IMAD R171, R3, 0x2, R170 ;  /* 0x0000000203ab7824 */ /* 0x000fe400078e02aa */
        /* <DEDUP_REMOVED lines=12> */
[----:B------:R-:W-:-:S05]  /*b730*/  HSET2.LE.AND R3, R44, R115, PT ;  /* 0x000000732c037233 */ /* 0x000fca0003803000 */
[----:B------:R-:W-:Y:S01]  /*b740*/  LOP3.LUT R100, R3, R100, RZ, 0xc0, !PT ;  /* 0x0000006403647212 */ /* 0x000fe200078ec0ff */
[----:B------:R-:W-:Y:S02]  /*b750*/  HSET2.LE.AND R3, R83, R115, PT ;  /* 0x0000007353037233 */ /* 0x000fe40003803000 */
[----:B---3--:R-:W-:Y:S02]  /*b760*/  @!P3 HADD2 R8, -R65.H0_H0, -RZ.H0_H0 ;  /* 0xa00000ff4108b230 */ /* 0x008fe40000000900 */
[----:B-----5:R-:W-:-:S03]  /*b770*/  @!P1 HADD2 R7, -R61.H0_H0, -RZ.H0_H0 ;  /* 0xa00000ff3d079230 */ /* 0x020fc60000000900 */
[----:B------:R-:W-:Y:S02]  /*b780*/  PRMT R5, R8, 0x7610, R5 ;  /* 0x0000761008057816 */ /* 0x000fe40000000005 */
[----:B------:R-:W-:Y:S02]  /*b790*/  PRMT R2, R7, 0x7610, R2 ;  /* 0x0000761007027816 */ /* 0x000fe40000000002 */
[----:B------:R-:W-:Y:S01]  /*b7a0*/  @!P3 PRMT R65, R5, 0x5410, RZ ;  /* 0x000054100541b816 */ /* 0x000fe200000000ff */
[----:B----4-:R-:W-:-:S05]  /*b7b0*/  @!P0 HADD2 R6, -R60.H0_H0, -RZ.H0_H0 ;  /* 0xa00000ff3c068230 */ /* 0x010fca0000000900 */
[----:B------:R-:W-:Y:S02]  /*b7c0*/  PRMT R0, R6, 0x7610, R0 ;  /* 0x0000761006007816 */ /* 0x000fe40000000000 */
[-C--:B------:R-:W-:Y:S02]  /*b7d0*/  HMMA.16816.F32 R4, R32, R20.reuse, RZ ;  /* 0x000000142004723c */ /* 0x080fe400000018ff */
[----:B------:R-:W-:Y:S02]  /*b7e0*/  @!P0 PRMT R60, R0, 0x5410, RZ ;  /* 0x00005410003c8816 */ /* 0x000fe400000000ff */
[----:B------:R-:W-:Y:S02]  /*b7f0*/  IADD3 R0, P0, R122, UR5, RZ ;  /* 0x000000057a007c10 */ /* 0x000fe4000ff1e0ff */
[----:B------:R-:W-:Y:S02]  /*b800*/  @!P1 PRMT R61, R2, 0x5410, RZ ;  /* 0x00005410023d9816 */ /* 0x000fe400000000ff */
[----:B------:R-:W-:Y:S01]  /*b810*/  LEA.HI.X.SX32 R2, R122, UR4, 0x1, P0 ;  /* 0x000000047a027c11 */ /* 0x000fe200080f0eff */
[----:B------:R-:W-:Y:S01]  /*b820*/  HMMA.16816.F32 R8, R40, R20, RZ ;  /* 0x000000142808723c */ /* 0x000fe200000018ff */
[----:B------:R-:W-:-:S04]  /*b830*/  LEA R164, P0, R0, c[0x0][0x1f8], 0x1 ;  /* 0x00007e0000a47a11 */ /* 0x000fc800078008ff */
[----:B------:R-:W-:Y:S02]  /*b840*/  LEA.HI.X R165, R0, c[0x0][0x1fc], R2, 0x1, P0 ;  /* 0x00007f0000a57a11 */ /* 0x000fe400000f0c02 */
[----:B------:R-:W-:Y:S02]  /*b850*/  IMAD.MOV.U32 R21, RZ, RZ, R110 ;  /* 0x000000ffff157224 */ /* 0x000fe400078e006e */
[----:B------:R-:W-:Y:S02]  /*b860*/  FADD.FTZ R2, R113, R15 ;  /* 0x0000000f71027221 */ /* 0x000fe40000010000 */
[----:B------:R-:W-:-:S04]  /*b870*/  FADD.FTZ R0, R112, R14 ;  /* 0x0000000e70007221 */ /* 0x000fc80000010000 */
[----:B--2---:R-:W-:Y:S07]  /*b880*/  HMMA.16816.F32 R108, R28, R24, R4 ;  /* 0x000000181c6c723c */ /* 0x004fee0000001804 */
[----:B------:R-:W-:Y:S02]  /*b890*/  FADD.FTZ R5, R82, R13 ;  /* 0x0000000d52057221 */ /* 0x000fe40000010000 */
[----:B------:R-:W-:Y:S02]  /*b8a0*/  FADD.FTZ R4, R79, R12 ;  /* 0x0000000c4f047221 */ /* 0x000fe40000010000 */
[----:B------:R-:W1:Y:S01]  /*b8b0*/  LDSM.16.MT88.4 R12, [R171+0x6000] ;  /* 0x00600000ab0c783b */ /* 0x000e620000004200 */
[----:B------:R-:W-:-:S02]  /*b8c0*/  FADD.FTZ R238, R238, R0 ;  /* 0x00000000eeee7221 */ /* 0x000fc40000010000 */
[----:B------:R-:W-:Y:S01]  /*b8d0*/  IMAD.MOV.U32 R0, RZ, RZ, c[0x0][0x228] ;  /* 0x00008a00ff007624 */ /* 0x000fe200078e00ff */
[----:B------:R-:W-:Y:S01]  /*b8e0*/  HMMA.16816.F32 R120, R36, R24, R8 ;  /* 0x000000182478723c */ /* 0x000fe20000001808 */
[----:B------:R-:W-:Y:S01]  /*b8f0*/  FADD.FTZ R239, R106, R2 ;  /* 0x000000026aef7221 */ /* 0x000fe20000010000 */
[--C-:B------:R-:W-:Y:S01]  /*b900*/  HSET2.LE.AND R2, R101, R115.reuse, PT ;  /* 0x0000007365027233 */ /* 0x100fe20003803000 */
[----:B------:R-:W-:Y:S01]  /*b910*/  IMAD.SHL.U32 R52, R0, 0x8, RZ ;  /* 0x0000000800347824 */ /* 0x000fe200078e00ff */
[----:B------:R-:W-:-:S03]  /*b920*/  HSET2.LE.AND R0, R103, R115, PT ;  /* 0x0000007367007233 */ /* 0x000fc60003803000 */
[----:B------:R-:W-:Y:S02]  /*b930*/  IMAD.MOV.U32 R9, RZ, RZ, R21 ;  /* 0x000000ffff097224 */ /* 0x000fe400078e0015 */
[----:B------:R-:W-:Y:S02]  /*b940*/  IMAD.MOV.U32 R21, RZ, RZ, R94 ;  /* 0x000000ffff157224 */ /* 0x000fe400078e005e */
[----:B------:R-:W-:Y:S01]  /*b950*/  IMAD.MOV.U32 R94, RZ, RZ, R89 ;  /* 0x000000ffff5e7224 */ /* 0x000fe200078e0059 */
[----:B------:R-:W-:Y:S01]  /*b960*/  LOP3.LUT R10, R0, R16, RZ, 0xc0, !PT ;  /* 0x00000010000a7212 */ /* 0x000fe200078ec0ff */
[----:B------:R-:W-:Y:S01]  /*b970*/  IMAD.MOV.U32 R89, RZ, RZ, R46 ;  /* 0x000000ffff597224 */ /* 0x000fe200078e002e */
[----:B------:R-:W-:Y:S01]  /*b980*/  LOP3.LUT R11, R2, R19, RZ, 0xc0, !PT ;  /* 0x00000013020b7212 */ /* 0x000fe200078ec0ff */
[----:B------:R-:W-:Y:S02]  /*b990*/  IMAD.MOV.U32 R46, RZ, RZ, R17 ;  /* 0x000000ffff2e7224 */ /* 0x000fe400078e0011 */
[----:B------:R-:W-:-:S02]  /*b9a0*/  IMAD.MOV.U32 R106, RZ, RZ, R18 ;  /* 0x000000ffff6a7224 */ /* 0x000fc400078e0012 */
[----:B------:R-:W2:Y:S01]  /*b9b0*/  LDSM.16.MT88.4 R16, [R171+0x6800] ;  /* 0x00680000ab10783b */ /* 0x000ea20000004200 */
[----:B------:R-:W-:Y:S02]  /*b9c0*/  IMAD.MOV.U32 R20, RZ, RZ, R47 ;  /* 0x000000ffff147224 */ /* 0x000fe400078e002f */
[----:B------:R-:W-:Y:S01]  /*b9d0*/  IMAD.MOV.U32 R47, RZ, RZ, R84 ;  /* 0x000000ffff2f7224 */ /* 0x000fe200078e0054 */
[----:B------:R3:W-:Y:S01]  /*b9e0*/  STG.E.U16 [R164.64], R59 ;  /* 0x0000003ba4007986 */ /* 0x0007e2000c101522 */
[----:B------:R-:W-:Y:S01]  /*b9f0*/  FADD.FTZ R242, R242, R5 ;  /* 0x00000005f2f27221 */ /* 0x000fe20000010000 */
[----:B------:R-:W-:Y:S01]  /*ba00*/  HSET2.LE.AND R2, R45, R115, PT ;  /* 0x000000732d027233 */ /* 0x000fe20003803000 */
[----:B------:R-:W-:Y:S02]  /*ba10*/  FADD.FTZ R240, R91, R4 ;  /* 0x000000045bf07221 */ /* 0x000fe40000010000 */
[----:B------:R-:W-:Y:S01]  /*ba20*/  IMAD.MOV.U32 R24, RZ, RZ, R46 ;  /* 0x000000ffff187224 */ /* 0x000fe200078e002e */
[----:B-1----:R-:W-:Y:S01]  /*ba30*/  HMMA.16816.F32 R4, R32, R12, RZ ;  /* 0x0000000c2004723c */ /* 0x002fe200000018ff */
[----:B---3--:R-:W-:-:S07]  /*ba40*/  IMAD.MOV.U32 R59, RZ, RZ, R47 ;  /* 0x000000ffff3b7224 */ /* 0x008fce00078e002f */
[----:B------:R-:W-:Y:S01]  /*ba50*/  HMMA.16816.F32 R44, R40, R12, RZ ;  /* 0x0000000c282c723c */ /* 0x000fe200000018ff */
[--C-:B------:R-:W-:Y:S01]  /*ba60*/  HSET2.LE.AND R0, R92, R115.reuse, PT ;  /* 0x000000735c007233 */ /* 0x100fe20003803000 */
[----:B------:R-:W-:Y:S02]  /*ba70*/  IMAD.MOV.U32 R84, RZ, RZ, R93 ;  /* 0x000000ffff547224 */ /* 0x000fe400078e005d */
[----:B------:R-:W-:Y:S02]  /*ba80*/  IMAD.MOV.U32 R93, RZ, RZ, R95 ;  /* 0x000000ffff5d7224 */ /* 0x000fe400078e005f */
[----:B------:R-:W-:Y:S01]  /*ba90*/  LOP3.LUT R8, R0, R9, RZ, 0xc0, !PT ;  /* 0x0000000900087212 */ /* 0x000fe200078ec0ff */
[----:B------:R-:W-:Y:S01]  /*baa0*/  IMAD.MOV.U32 R95, RZ, RZ, R53 ;  /* 0x000000ffff5f7224 */ /* 0x000fe200078e0035 */
[----:B------:R-:W-:Y:S01]  /*bab0*/  HSET2.LE.AND R0, R51, R115, PT ;  /* 0x0000007333007233 */ /* 0x000fe20003803000 */
[----:B------:R1:W-:Y:S01]  /*bac0*/  STG.E.U16 [R164.64+0x2], R58 ;  /* 0x0000023aa4007986 */ /* 0x0003e2000c101522 */
[----:B------:R-:W-:Y:S01]  /*bad0*/  LOP3.LUT R9, R2, R20, RZ, 0xc0, !PT ;  /* 0x0000001402097212 */ /* 0x000fe200078ec0ff */
[----:B------:R-:W-:-:S02]  /*bae0*/  IMAD.MOV.U32 R82, RZ, RZ, R84 ;  /* 0x000000ffff527224 */ /* 0x000fc400078e0054 */
[----:B------:R-:W-:Y:S01]  /*baf0*/  IMAD.MOV.U32 R112, RZ, RZ, R89 ;  /* 0x000000ffff707224 */ /* 0x000fe200078e0059 */
[----:B------:R-:W-:Y:S01]  /*bb00*/  LOP3.LUT R101, R0, R106, RZ, 0xc0, !PT ;  /* 0x0000006a00657212 */ /* 0x000fe200078ec0ff */
[----:B------:R-:W-:Y:S02]  /*bb10*/  IMAD.MOV.U32 R79, RZ, RZ, R94 ;  /* 0x000000ffff4f7224 */ /* 0x000fe400078e005e */
[----:B------:R-:W-:Y:S02]  /*bb20*/  IMAD.MOV.U32 R113, RZ, RZ, R93 ;  /* 0x000000ffff717224 */ /* 0x000fe400078e005d */
[----:B------:R-:W-:Y:S02]  /*bb30*/  IMAD.MOV.U32 R25, RZ, RZ, R95 ;  /* 0x000000ffff197224 */ /* 0x000fe400078e005f */
[----:B------:R-:W-:Y:S01]  /*bb40*/  IMAD.MOV.U32 R20, RZ, RZ, R119 ;  /* 0x000000ffff147224 */ /* 0x000fe200078e0077 */
[----:B--2---:R-:W-:Y:S01]  /*bb50*/  HMMA.16816.F32 R92, R28, R16, R4 ;  /* 0x000000101c5c723c */ /* 0x004fe20000001804 */
[----:B------:R-:W-:-:S02]  /*bb60*/  IMAD.MOV.U32 R84, RZ, RZ, R118 ;  /* 0x000000ffff547224 */ /* 0x000fc400078e0076 */
[----:B------:R-:W-:Y:S01]  /*bb70*/  IMAD.MOV.U32 R89, RZ, RZ, R116 ;  /* 0x000000ffff597224 */ /* 0x000fe200078e0074 */
[--C-:B------:R-:W-:Y:S01]  /*bb80*/  HSET2.LE.AND R0, R88, R115.reuse, PT ;  /* 0x0000007358007233 */ /* 0x100fe20003803000 */
[----:B------:R-:W-:Y:S01]  /*bb90*/  IMAD.WIDE R52, R52, 0x2, R164 ;  /* 0x0000000234347825 */ /* 0x000fe200078e02a4 */
[--C-:B------:R-:W-:Y:S02]  /*bba0*/  HSET2.LE.AND R2, R87, R115.reuse, PT ;  /* 0x0000007357027233 */ /* 0x100fe40003803000 */
[--C-:B------:R-:W-:Y:S02]  /*bbb0*/  HSET2.LE.AND R5, R81, R115.reuse, PT ;  /* 0x0000007351057233 */ /* 0x100fe40003803000 */
[----:B------:R-:W-:Y:S01]  /*bbc0*/  HSET2.LE.AND R13, R56, R115, PT ;  /* 0x00000073380d7233 */ /* 0x000fe20003803000 */
[----:B-1----:R-:W-:Y:S02]  /*bbd0*/  IMAD.MOV.U32 R58, RZ, RZ, R21 ;  /* 0x000000ffff3a7224 */ /* 0x002fe400078e0015 */
[----:B------:R-:W-:-:S02]  /*bbe0*/  IMAD.MOV.U32 R21, RZ, RZ, R117 ;  /* 0x000000ffff157224 */ /* 0x000fc400078e0075 */
[----:B------:R-:W-:Y:S01]  /*bbf0*/  HMMA.16816.F32 R116, R36, R16, R44 ;  /* 0x000000102474723c */ /* 0x000fe2000000182c */
[--C-:B------:R-:W-:Y:S01]  /*bc00*/  HSET2.LE.AND R7, R99, R115.reuse, PT ;  /* 0x0000007363077233 */ /* 0x100fe20003803000 */
[----:B------:R1:W-:Y:S01]  /*bc10*/  STG.E.U16 [R52.64], R77 ;  /* 0x0000004d34007986 */ /* 0x0003e2000c101522 */
[----:B------:R-:W-:-:S04]  /*bc20*/  HSET2.LE.AND R6, R102, R115, PT ;  /* 0x0000007366067233 */ /* 0x000fc80003803000 */
[--C-:B------:R-:W-:Y:S01]  /*bc30*/  HSET2.LE.AND R17, R78, R115.reuse, PT ;  /* 0x000000734e117233 */ /* 0x100fe20003803000 */
[----:B------:R-:W-:Y:S01]  /*bc40*/  IMAD.MOV.U32 R99, RZ, RZ, R79 ;  /* 0x000000ffff637224 */ /* 0x000fe200078e004f */
[----:B------:R-:W-:Y:S01]  /*bc50*/  HSET2.LE.AND R12, R57, R115, PT ;  /* 0x00000073390c7233 */ /* 0x000fe20003803000 */
[----:B------:R-:W-:Y:S01]  /*bc60*/  LOP3.LUT R102, R0, R58, RZ, 0xc0, !PT ;  /* 0x0000003a00667212 */ /* 0x000fe200078ec0ff */
[----:B------:R-:W-:Y:S01]  /*bc70*/  HMMA.16816.F32 R44, R32, R22, RZ ;  /* 0x00000016202c723c */ /* 0x000fe200000018ff */
[----:B------:R-:W-:Y:S02]  /*bc80*/  LOP3.LUT R103, R2, R59, RZ, 0xc0, !PT ;  /* 0x0000003b02677212 */ /* 0x000fe400078ec0ff */
[----:B------:R-:W-:Y:S02]  /*bc90*/  LOP3.LUT R5, R5, R48, RZ, 0xc0, !PT ;  /* 0x0000003005057212 */ /* 0x000fe400078ec0ff */
[----:B------:R-:W-:-:S03]  /*bca0*/  LOP3.LUT R79, R17, R50, RZ, 0xc0, !PT ;  /* 0x00000032114f7212 */ /* 0x000fc600078ec0ff */
[----:B------:R-:W-:Y:S01]  /*bcb0*/  HMMA.16816.F32 R56, R32, R74, RZ ;  /* 0x0000004a2038723c */ /* 0x000fe200000018ff */
[----:B-1----:R-:W-:-:S07]  /*bcc0*/  LOP3.LUT R77, R13, R49, RZ, 0xc0, !PT ;  /* 0x000000310d4d7212 */ /* 0x002fce00078ec0ff */
[C---:B------:R-:W-:Y:S08]  /*bcd0*/  HMMA.16816.F32 R48, R32.reuse, R54, RZ ;  /* 0x000000362030723c */ /* 0x040ff000000018ff */
[----:B------:R-:W-:Y:S01]  /*bce0*/  HMMA.16816.F32 R32, R32, R14, RZ ;  /* 0x0000000e2020723c */ /* 0x000fe200000018ff */
[----:B------:R-:W-:Y:S01]  /*bcf0*/  HSET2.LE.AND R16, R80, R115, PT ;  /* 0x0000007350107233 */ /* 0x000fe20003803000 */
[----:B------:R-:W-:-:S02]  /*bd00*/  IMAD.MOV.U32 R106, RZ, RZ, R112 ;  /* 0x000000ffff6a7224 */ /* 0x000fc400078e0070 */
[----:B------:R-:W-:Y:S02]  /*bd10*/  IMAD.MOV.U32 R91, RZ, RZ, R82 ;  /* 0x000000ffff5b7224 */ /* 0x000fe400078e0052 */
[----:B------:R-:W-:Y:S02]  /*bd20*/  IMAD.MOV.U32 R112, RZ, RZ, R24 ;  /* 0x000000ffff707224 */ /* 0x000fe400078e0018 */
[----:B------:R-:W-:Y:S02]  /*bd30*/  IMAD.MOV.U32 R82, RZ, RZ, R113 ;  /* 0x000000ffff527224 */ /* 0x000fe400078e0071 */
[----:B------:R-:W-:Y:S01]  /*bd40*/  IMAD.MOV.U32 R24, RZ, RZ, R20 ;  /* 0x000000ffff187224 */ /* 0x000fe200078e0014 */
[----:B------:R-:W-:Y:S01]  /*bd50*/  LOP3.LUT R78, R16, R86, RZ, 0xc0, !PT ;  /* 0x00000056104e7212 */ /* 0x000fe200078ec0ff */
[----:B------:R-:W-:Y:S02]  /*bd60*/  IMAD.MOV.U32 R113, RZ, RZ, R25 ;  /* 0x000000ffff717224 */ /* 0x000fe400078e0019 */
[----:B------:R-:W-:-:S02]  /*bd70*/  IMAD.MOV.U32 R20, RZ, RZ, R21 ;  /* 0x000000ffff147224 */ /* 0x000fc400078e0015 */
[----:B------:R-:W-:Y:S02]  /*bd80*/  IMAD.MOV.U32 R21, RZ, RZ, R84 ;  /* 0x000000ffff157224 */ /* 0x000fe400078e0054 */
[----:B------:R-:W-:Y:S01]  /*bd90*/  IMAD.MOV.U32 R25, RZ, RZ, R85 ;  /* 0x000000ffff197224 */ /* 0x000fe200078e0055 */
[----:B------:R-:W-:Y:S01]  /*bda0*/  HMMA.16816.F32 R56, R28, R66, R56 ;  /* 0x000000421c38723c */ /* 0x000fe20000001838 */
[----:B------:R-:W-:-:S07]  /*bdb0*/  IMAD.MOV.U32 R2, RZ, RZ, R20 ;  /* 0x000000ffff027224 */ /* 0x000fce00078e0014 */
[----:B------:R-:W-:Y:S01]  /*bdc0*/  HMMA.16816.F32 R84, R28, R26, R44 ;  /* 0x0000001a1c54723c */ /* 0x000fe2000000182c */
[----:B------:R-:W-:-:S07]  /*bdd0*/  IMAD.MOV.U32 R0, RZ, RZ, R21 ;  /* 0x000000ffff007224 */ /* 0x000fce00078e0015 */
[C---:B------:R-:W-:Y:S01]  /*bde0*/  HMMA.16816.F32 R48, R28.reuse, R62, R48 ;  /* 0x0000003e1c30723c */ /* 0x040fe20000001830 */
[----:B------:R1:W-:Y:S07]  /*bdf0*/  STG.E.U16 [R52.64+0x2], R76 ;  /* 0x0000024c34007986 */ /* 0x0003ee000c101522 */
[----:B------:R-:W-:Y:S08]  /*be00*/  HMMA.16816.F32 R44, R28, R18, R32 ;  /* 0x000000121c2c723c */ /* 0x000ff00000001820 */
[C---:B------:R-:W-:Y:S08]  /*be10*/  HMMA.16816.F32 R28, R40.reuse, R74, RZ ;  /* 0x0000004a281c723c */ /* 0x040ff000000018ff */
[----:B------:R-:W-:Y:S01]  /*be20*/  HMMA.16816.F32 R32, R40, R54, RZ ;  /* 0x000000362820723c */ /* 0x000fe200000018ff */
[----:B-1----:R-:W-:-:S07]  /*be30*/  LOP3.LUT R76, R12, R96, RZ, 0xc0, !PT ;  /* 0x000000600c4c7212 */ /* 0x002fce00078ec0ff */
[C---:B------:R-:W-:Y:S08]  /*be40*/  HMMA.16816.F32 R20, R40.reuse, R22, RZ ;  /* 0x000000162814723c */ /* 0x040ff000000018ff */
[----:B------:R-:W-:Y:S01]  /*be50*/  HMMA.16816.F32 R40, R40, R14, RZ ;  /* 0x0000000e2828723c */ /* 0x000fe200000018ff */
[----:B------:R-:W1:Y:S07]  /*be60*/  LDSM.16.MT88.4 R12, [R169+0x7000] ;  /* 0x00700000a90c783b */ /* 0x000e6e0000004200 */
[----:B------:R-:W-:Y:S01]  /*be70*/  HMMA.16816.F32 R28, R36, R66, R28 ;  /* 0x00000042241c723c */ /* 0x000fe2000000181c */
[----:B------:R-:W-:-:S02]  /*be80*/  LOP3.LUT R4, R3, R114, RZ, 0xc0, !PT ;  /* 0x0000007203047212 */ /* 0x000fc400078ec0ff */
[----:B------:R-:W-:Y:S02]  /*be90*/  LOP3.LUT R6, R6, R107, RZ, 0xc0, !PT ;  /* 0x0000006b06067212 */ /* 0x000fe400078ec0ff */
[----:B------:R-:W-:Y:S01]  /*bea0*/  LOP3.LUT R7, R7, R105, RZ, 0xc0, !PT ;  /* 0x0000006907077212 */ /* 0x000fe200078ec0ff */
[----:B------:R-:W-:Y:S02]  /*beb0*/  IMAD.MOV.U32 R74, RZ, RZ, R24 ;  /* 0x000000ffff4a7224 */ /* 0x000fe400078e0018 */
[----:B------:R-:W-:Y:S01]  /*bec0*/  HMMA.16816.F32 R32, R36, R62, R32 ;  /* 0x0000003e2420723c */ /* 0x000fe20000001820 */
[----:B------:R-:W-:Y:S02]  /*bed0*/  IMAD.MOV.U32 R54, RZ, RZ, R106 ;  /* 0x000000ffff367224 */ /* 0x000fe400078e006a */
[----:B------:R-:W-:Y:S02]  /*bee0*/  IMAD.MOV.U32 R3, RZ, RZ, R112 ;  /* 0x000000ffff037224 */ /* 0x000fe400078e0070 */
[----:B------:R-:W-:-:S02]  /*bef0*/  IMAD.MOV.U32 R75, RZ, RZ, R113 ;  /* 0x000000ffff4b7224 */ /* 0x000fc400078e0071 */
[----:B------:R-:W-:Y:S01]  /*bf00*/  IMAD.MOV.U32 R63, RZ, RZ, R25 ;  /* 0x000000ffff3f7224 */ /* 0x000fe200078e0019 */
[C---:B------:R-:W-:Y:S01]  /*bf10*/  HMMA.16816.F32 R40, R36.reuse, R18, R40 ;  /* 0x000000122428723c */ /* 0x040fe20000001828 */
[----:B------:R-:W-:Y:S01]  /*bf20*/  IMAD.MOV.U32 R62, RZ, RZ, R104 ;  /* 0x000000ffff3e7224 */ /* 0x000fe200078e0068 */
[----:B------:R-:W2:Y:S06]  /*bf30*/  LDSM.16.MT88.4 R16, [R170+0x7000] ;  /* 0x00700000aa10783b */ /* 0x000eac0000004200 */
[----:B------:R-:W-:Y:S01]  /*bf40*/  HMMA.16816.F32 R24, R36, R26, R20 ;  /* 0x0000001a2418723c */ /* 0x000fe20000001814 */
[----:B------:R-:W3:Y:S07]  /*bf50*/  LDSM.16.MT88.4 R20, [R172+0x7000] ;  /* 0x00700000ac14783b */ /* 0x000eee0000004200 */
[-C--:B-1----:R-:W-:Y:S08]  /*bf60*/  HMMA.16816.F32 R136, R8, R12.reuse, R136 ;  /* 0x0000000c0888723c */ /* 0x082ff00000001888 */
[C---:B------:R-:W-:Y:S01]  /*bf70*/  HMMA.16816.F32 R112, R4.reuse, R12, R132 ;  /* 0x0000000c0470723c */ /* 0x040fe20000001884 */
[----:B------:R-:W-:Y:S01]  /*bf80*/  IMAD.MOV.U32 R55, RZ, RZ, R82 ;  /* 0x000000ffff377224 */ /* 0x000fe200078e0052 */
[----:B------:R-:W-:Y:S06]  /*bf90*/  LDSM.16.MT88.4 R132, [R169+0x7800] ;  /* 0x00780000a984783b */ /* 0x000fec0000004200 */
[-C--:B------:R-:W-:Y:S08]  /*bfa0*/  HMMA.16816.F32 R104, R4, R14.reuse, R56 ;  /* 0x0000000e0468723c */ /* 0x080ff00000001838 */
[----:B------:R-:W-:Y:S01]  /*bfb0*/  HMMA.16816.F32 R36, R8, R14, R28 ;  /* 0x0000000e0824723c */ /* 0x000fe2000000181c */
[----:B------:R-:W1:Y:S01]  /*bfc0*/  LDSM.16.MT88.4 R12, [R171+0x7000] ;  /* 0x00700000ab0c783b */ /* 0x000e620000004200 */
[----:B------:R-:W-:-:S02]  /*bfd0*/  IMAD.MOV.U32 R66, RZ, RZ, R99 ;  /* 0x000000ffff427224 */ /* 0x000fc400078e0063 */
[----:B------:R-:W-:Y:S02]  /*bfe0*/  IMAD.MOV.U32 R67, RZ, RZ, R91 ;  /* 0x000000ffff437224 */ /* 0x000fe400078e005b */
[----:B------:R-:W-:Y:S02]  /*bff0*/  IMAD.MOV.U32 R59, RZ, RZ, R89 ;  /* 0x000000ffff3b7224 */ /* 0x000fe400078e0059 */
[----:B------:R-:W-:Y:S01]  /*c000*/  IMAD.MOV.U32 R58, RZ, RZ, R97 ;  /* 0x000000ffff3a7224 */ /* 0x000fe200078e0061 */
[----:B--2---:R-:W-:Y:S01]  /*c010*/  HMMA.16816.F32 R84, R4, R18, R84 ;  /* 0x000000120454723c */ /* 0x004fe20000001854 */
[----:B------:R-:W-:Y:S02]  /*c020*/  IMAD.MOV.U32 R57, RZ, RZ, R98 ;  /* 0x000000ffff397224 */ /* 0x000fe400078e0062 */
[----:B------:R-:W-:-:S05]  /*c030*/  IMAD.MOV.U32 R56, RZ, RZ, R90 ;  /* 0x000000ffff387224 */ /* 0x000fca00078e005a */
[C---:B---3--:R-:W-:Y:S01]  /*c040*/  HMMA.16816.F32 R96, R4.reuse, R20, R124 ;  /* 0x000000140460723c */ /* 0x048fe2000000187c */
[----:B------:R-:W-:Y:S07]  /*c050*/  LDSM.16.MT88.4 R124, [R172+0x7800] ;  /* 0x00780000ac7c783b */ /* 0x000fee0000004200 */
[C---:B------:R-:W-:Y:S08]  /*c060*/  HMMA.16816.F32 R88, R4.reuse, R16, R108 ;  /* 0x000000100458723c */ /* 0x040ff0000000186c */
[C---:B-1----:R-:W-:Y:S08]  /*c070*/  HMMA.16816.F32 R80, R4.reuse, R12, R92 ;  /* 0x0000000c0450723c */ /* 0x042ff0000000185c */
[C---:B------:R-:W-:Y:S08]  /*c080*/  HMMA.16816.F32 R92, R4.reuse, R22, R48 ;  /* 0x00000016045c723c */ /* 0x040ff00000001830 */
[----:B------:R-:W-:Y:S01]  /*c090*/  HMMA.16816.F32 R28, R4, R14, R44 ;  /* 0x0000000e041c723c */ /* 0x000fe2000000182c */
[----:B------:R-:W1:Y:S07]  /*c0a0*/  LDSM.16.MT88.4 R4, [R171+0x7800] ;  /* 0x00780000ab04783b */ /* 0x000e6e0000004200 */
[----:B------:R-:W-:Y:S01]  /*c0b0*/  HMMA.16816.F32 R108, R8, R12, R116 ;  /* 0x0000000c086c723c */ /* 0x000fe20000001874 */
[----:B------:R-:W2:Y:S01]  /*c0c0*/  LDSM.16.MT88.4 R116, [R170+0x7800] ;  /* 0x00780000aa74783b */ /* 0x000ea20000004200 */
[----:B------:R-:W-:-:S02]  /*c0d0*/  IMAD.MOV.U32 R49, RZ, RZ, R55 ;  /* 0x000000ffff317224 */ /* 0x000fc400078e0037 */
[----:B------:R-:W-:Y:S02]  /*c0e0*/  IMAD.MOV.U32 R55, RZ, RZ, R2 ;  /* 0x000000ffff377224 */ /* 0x000fe400078e0002 */
[----:B------:R-:W-:Y:S02]  /*c0f0*/  IMAD.MOV.U32 R2, RZ, RZ, c[0x0][0x228] ;  /* 0x00008a00ff027624 */ /* 0x000fe400078e00ff */
[----:B------:R-:W-:Y:S01]  /*c100*/  HMMA.16816.F32 R128, R8, R20, R128 ;  /* 0x000000140880723c */ /* 0x000fe20000001880 */
[----:B------:R-:W-:Y:S02]  /*c110*/  IMAD.MOV.U32 R50, RZ, RZ, R54 ;  /* 0x000000ffff327224 */ /* 0x000fe400078e0036 */
[----:B------:R-:W-:-:S05]  /*c120*/  IMAD.MOV.U32 R54, RZ, RZ, R0 ;  /* 0x000000ffff367224 */ /* 0x000fca00078e0000 */
[----:B------:R-:W-:Y:S01]  /*c130*/  HMMA.16816.F32 R120, R8, R16, R120 ;  /* 0x000000100878723c */ /* 0x000fe20000001878 */
[C---:B------:R-:W-:Y:S02]  /*c140*/  IMAD.SHL.U32 R0, R2.reuse, 0x40, RZ ;  /* 0x0000004002007824 */ /* 0x040fe400078e00ff */
[----:B------:R-:W-:-:S05]  /*c150*/  IMAD R2, R2, 0x48, RZ ;  /* 0x0000004802027824 */ /* 0x000fca00078e02ff */
[----:B------:R-:W-:Y:S01]  /*c160*/  HMMA.16816.F32 R32, R8, R22, R32 ;  /* 0x000000160820723c */ /* 0x000fe20000001820 */
[----:B------:R-:W-:-:S07]  /*c170*/  IMAD.MOV.U32 R51, RZ, RZ, R67 ;  /* 0x000000ffff337224 */ /* 0x000fce00078e0043 */
[----:B------:R-:W-:Y:S01]  /*c180*/  HMMA.16816.F32 R24, R8, R18, R24 ;  /* 0x000000120818723c */ /* 0x000fe20000001818 */
[----:B------:R-:W-:-:S07]  /*c190*/  IMAD.MOV.U32 R67, RZ, RZ, R74 ;  /* 0x000000ffff437224 */ /* 0x000fce00078e004a */
[----:B------:R-:W-:Y:S01]  /*c1a0*/  HMMA.16816.F32 R40, R8, R14, R40 ;  /* 0x0000000e0828723c */ /* 0x000fe20000001828 */
[----:B------:R-:W-:Y:S02]  /*c1b0*/  IMAD.MOV.U32 R74, RZ, RZ, R3 ;  /* 0x000000ffff4a7224 */ /* 0x000fe400078e0003 */
[----:B------:R-:W-:-:S05]  /*c1c0*/  IMAD.WIDE R2, R2, 0x2, R164 ;  /* 0x0000000202027825 */ /* 0x000fca00078e02a4 */
[-C--:B-1----:R-:W-:Y:S08]  /*c1d0*/  HMMA.16816.F32 R80, R76, R4.reuse, R80 ;  /* 0x000000044c50723c */ /* 0x082ff00000001850 */
[----:B------:R-:W-:Y:S07]  /*c1e0*/  HMMA.16816.F32 R108, R100, R4, R108 ;  /* 0x00000004646c723c */ /* 0x000fee000000186c */
[----:B------:R-:W-:-:S05]  /*c1f0*/  IMAD.WIDE R4, R0, 0x2, R164 ;  /* 0x0000000200047825 */ /* 0x000fca00078e02a4 */
        /* <DEDUP_REMOVED lines=15> */
[----:B------:R-:W-:Y:S03]  /*c2f0*/  HMMA.16816.F32 R112, R76, R132, R112 ;  /* 0x000000844c70723c */ /* 0x000fe60000001870 */
[----:B------:R-:W-:Y:S01]  /*c300*/  STG.E.U16 [R52.64+0x20], R202 ;  /* 0x000020ca34007986 */ /* 0x000fe2000c101522 */
[----:B------:R-:W-:-:S03]  /*c310*/  FADD.FTZ R10, R245, R238 ;  /* 0x000000eef50a7221 */ /* 0x000fc60000010000 */
        /* <DEDUP_REMOVED lines=9> */
[C---:B------:R-:W-:Y:S03]  /*c3b0*/  HMMA.16816.F32 R92, R76.reuse, R126, R92 ;  /* 0x0000007e4c5c723c */ /* 0x040fe6000000185c */
[----:B------:R-:W-:Y:S04]  /*c3c0*/  STG.E.U16 [R164.64+0x30], R200 ;  /* 0x000030c8a4007986 */ /* 0x000fe8000c101522 */
[----:B------:R-:W-:Y:S01]  /*c3d0*/  STG.E.U16 [R164.64+0x32], R199 ;  /* 0x000032c7a4007986 */ /* 0x000fe2000c101522 */
[C---:B--2---:R-:W-:Y:S03]  /*c3e0*/  HMMA.16816.F32 R88, R76.reuse, R116, R88 ;  /* 0x000000744c58723c */ /* 0x044fe60000001858 */
[----:B------:R-:W-:Y:S04]  /*c3f0*/  STG.E.U16 [R52.64+0x30], R198 ;  /* 0x000030c634007986 */ /* 0x000fe8000c101522 */
[----:B------:R-:W-:Y:S01]  /*c400*/  STG.E.U16 [R52.64+0x32], R197 ;  /* 0x000032c534007986 */ /* 0x000fe2000c101522 */
[----:B------:R-:W-:Y:S03]  /*c410*/  HMMA.16816.F32 R84, R76, R118, R84 ;  /* 0x000000764c54723c */ /* 0x000fe60000001854 */
[----:B------:R-:W-:Y:S05]  /*c420*/  STG.E.U16 [R4.64+0x30], R161 ;  /* 0x000030a104007986 */ /* 0x000fea000c101522 */
[----:B------:R-:W-:Y:S01]  /*c430*/  HMMA.16816.F32 R136, R100, R132, R136 ;  /* 0x000000846488723c */ /* 0x000fe20000001888 */
[----:B------:R-:W-:Y:S01]  /*c440*/  STG.E.U16 [R4.64+0x32], R159 ;  /* 0x0000329f04007986 */ /* 0x000fe2000c101522 */
[----:B------:R-:W-:-:S03]  /*c450*/  FADD.FTZ R0, R51, R0 ;  /* 0x0000000033007221 */ /* 0x000fc60000010000 */
[----:B------:R-:W-:Y:S03]  /*c460*/  STG.E.U16 [R2.64+0x30], R157 ;  /* 0x0000309d02007986 */ /* 0x000fe6000c101522 */
[C---:B------:R-:W-:Y:S01]  /*c470*/  HMMA.16816.F32 R128, R100.reuse, R124, R128 ;  /* 0x0000007c6480723c */ /* 0x040fe20000001880 */
[----:B------:R-:W-:Y:S07]  /*c480*/  STG.E.U16 [R2.64+0x32], R156 ;  /* 0x0000329c02007986 */ /* 0x000fee000c101522 */
[C---:B------:R-:W-:Y:S01]  /*c490*/  HMMA.16816.F32 R120, R100.reuse, R116, R120 ;  /* 0x000000746478723c */ /* 0x040fe20000001878 */
[----:B------:R-:W-:Y:S04]  /*c4a0*/  STG.E.U16 [R164.64+0x40], R230 ;  /* 0x000040e6a4007986 */ /* 0x000fe8000c101522 */
[----:B------:R-:W-:Y:S03]  /*c4b0*/  STG.E.U16 [R164.64+0x42], R229 ;  /* 0x000042e5a4007986 */ /* 0x000fe6000c101522 */
[C---:B------:R-:W-:Y:S01]  /*c4c0*/  HMMA.16816.F32 R132, R100.reuse, R134, R36 ;  /* 0x000000866484723c */ /* 0x040fe20000001824 */
[----:B------:R-:W-:Y:S07]  /*c4d0*/  STG.E.U16 [R52.64+0x40], R227 ;  /* 0x000040e334007986 */ /* 0x000fee000c101522 */
[C---:B------:R-:W-:Y:S01]  /*c4e0*/  HMMA.16816.F32 R124, R100.reuse, R126, R32 ;  /* 0x0000007e647c723c */ /* 0x040fe20000001820 */
[----:B------:R-:W-:Y:S07]  /*c4f0*/  STG.E.U16 [R52.64+0x42], R228 ;  /* 0x000042e434007986 */ /* 0x000fee000c101522 */
[----:B------:R-:W-:Y:S01]  /*c500*/  HMMA.16816.F32 R116, R100, R118, R24 ;  /* 0x000000766474723c */ /* 0x000fe20000001818 */
[----:B------:R-:W-:Y:S07]  /*c510*/  STG.E.U16 [R4.64+0x40], R149 ;  /* 0x0000409504007986 */ /* 0x000fee000c101522 */
[-C--:B------:R-:W-:Y:S01]  /*c520*/  HMMA.16816.F32 R76, R76, R6.reuse, R28 ;  /* 0x000000064c4c723c */ /* 0x080fe2000000181c */
[----:B------:R-:W-:Y:S07]  /*c530*/  STG.E.U16 [R4.64+0x42], R148 ;  /* 0x0000429404007986 */ /* 0x000fee000c101522 */
[----:B------:R-:W-:Y:S01]  /*c540*/  HMMA.16816.F32 R100, R100, R6, R40 ;  /* 0x000000066464723c */ /* 0x000fe20000001828 */
[----:B------:R-:W-:Y:S06]  /*c550*/  STG.E.U16 [R2.64+0x40], R65 ;  /* 0x0000404102007986 */ /* 0x000fec000c101522 */
[----:B------:R-:W-:-:S02]  /*c560*/  FADD.FTZ R7, R49, R8 ;  /* 0x0000000831077221 */ /* 0x000fc40000010000 */
[----:B------:R-:W-:Y:S01]  /*c570*/  FADD.FTZ R6, R50, R10 ;  /* 0x0000000a32067221 */ /* 0x000fe20000010000 */
[----:B------:R-:W-:Y:S01]  /*c580*/  STG.E.U16 [R2.64+0x42], R64 ;  /* 0x0000424002007986 */ /* 0x000fe2000c101522 */
[----:B------:R-:W-:Y:S02]  /*c590*/  FADD.FTZ R8, R212, R9 ;  /* 0x00000009d4087221 */ /* 0x000fe40000010000 */
[----:B------:R-:W-:Y:S01]  /*c5a0*/  FADD.FTZ R9, R56, R7 ;  /* 0x0000000738097221 */ /* 0x000fe20000010000 */
[----:B------:R-:W-:Y:S01]  /*c5b0*/  STG.E.U16 [R164.64+0x50], R224 ;  /* 0x000050e0a4007986 */ /* 0x000fe2000c101522 */
        /* <DEDUP_REMOVED lines=33> */
[----:B------:R1:W-:Y:S04]  /*c7d0*/  STG.E.U16 [R4.64+0x72], R140 ;  /* 0x0000728c04007986 */ /* 0x0003e8000c101522 */
[----:B------:R-:W-:Y:S04]  /*c7e0*/  STG.E.U16 [R2.64+0x70], R73 ;  /* 0x0000704902007986 */ /* 0x000fe8000c101522 */
[----:B------:R2:W-:Y:S01]  /*c7f0*/  STG.E.U16 [R2.64+0x72], R72 ;  /* 0x0000724802007986 */ /* 0x0005e2000c101522 */
[----:B------:R-:W-:-:S02]  /*c800*/  FADD.FTZ R0, R233, R0 ;  /* 0x00000000e9007221 */ /* 0x000fc40000010000 */
[----:B-1----:R-:W-:Y:S02]  /*c810*/  FADD.FTZ R5, R54, R9 ;  /* 0x0000000936057221 */ /* 0x002fe40000010000 */
[----:B--2---:R-:W-:Y:S02]  /*c820*/  FADD.FTZ R2, R252, R8 ;  /* 0x00000008fc027221 */ /* 0x004fe40000010000 */
        /* <DEDUP_REMOVED lines=11> */
[----:B------:R1:W-:Y:S04]  /*c8e0*/  STL [R1+0x120], R5 ;  /* 0x0001200501007387 */ /* 0x0003e80000100800 */
[----:B------:R1:W-:Y:S04]  /*c8f0*/  STL [R1+0x11c], R4 ;  /* 0x00011c0401007387 */ /* 0x0003e80000100800 */
[----:B------:R1:W-:Y:S04]  /*c900*/  STL [R1+0x124], R2 ;  /* 0x0001240201007387 */ /* 0x0003e80000100800 */
[----:B------:R1:W-:Y:S01]  /*c910*/  STL [R1+0x138], R0 ;  /* 0x0001380001007387 */ /* 0x0003e20000100800 */
[----:B------:R-:W-:-:S02]  /*c920*/  LOP3.LUT P6, RZ, R183, 0x8, RZ, 0xc0, !PT ;  /* 0x00000008b7ff7812 */ /* 0x000fc400078cc0ff */
[----:B------:R-:W-:-:S04]  /*c930*/  IADD3 R211, P0, R164, -0x80, RZ ;  /* 0xffffff80a4d37810 */ /* 0x000fc80007f1e0ff */
[----:B------:R-:W-:-:S07]  /*c940*/  IADD3.X R210, R165, -0x1, RZ, P0, !PT ;  /* 0xffffffffa5d27810 */ /* 0x000fce00007fe4ff */
[----:B------:R-:W-:Y:S05]  /*c950*/  @!P6 BRA `(.L_x_2000) ;  /* 0x00012b600000e947 */ /* 0x000fea0003800000 */
[----:B------:R-:W2:Y:S04]  /*c960*/  LDL.64 R74, [R1+0x148] ;  /* 0x00014800014a7983 */ /* 0x000ea80000100a00 */
[----:B------:R-:W3:Y:S01]  /*c970*/  LDL.64 R54, [R1+0xd0] ;  /* 0x0000d00001367983 */ /* 0x000ee20000100a00 */
[----:B------:R-:W-:Y:S01]  /*c980*/  UIADD3 UR4, UR10, -0x2, URZ ;  /* 0xfffffffe0a047890 */ /* 0x000fe2000fffe03f */
[----:B------:R-:W-:-:S04]  /*c990*/  DEPBAR.LE SB0, 0x0 ;  /* 0x000080000000791a */ /* 0x000fc80000000000 */
[----:B------:R-:W-:Y:S01]  /*c9a0*/  USHF.R.S32.HI UR11, URZ, 0x1f, UR4 ;  /* 0x0000001f3f0b7899 */ /* 0x000fe20008011404 */
[----:B-1----:R-:W-:Y:S01]  /*c9b0*/  IMAD.U32 R2, RZ, RZ, UR4 ;  /* 0x00000004ff027e24 */ /* 0x002fe2000f8e00ff */
[----:B------:R-:W-:Y:S01]  /*c9c0*/  UIMAD UR5, UR14, UR4, URZ ;  /* 0x000000040e0572a4 */ /* 0x000fe2000f8e023f */
[----:B------:R-:W1:Y:S01]  /*c9d0*/  S2R R239, SR_TID.X ;  /* 0x0000000000ef7919 */ /* 0x000e620000002100 */
[----:B------:R-:W-:Y:S02]  /*c9e0*/  UIADD3 UR38, UR10, -0x2, URZ ;  /* 0xfffffffe0a267890 */ /* 0x000fe4000fffe03f */
[----:B------:R-:W-:Y:S02]  /*c9f0*/  UIMAD UR5, UR11, UR15, UR5 ;  /* 0x0000000f0b0572a4 */ /* 0x000fe4000f8e0205 */
[----:B------:R-:W-:Y:S01]  /*ca00*/  UISETP.GT.AND UP0, UPT, UR38, UR9, UPT ;  /* 0x000000092600728c */ /* 0x000fe2000bf04270 */
[----:B-1----:R-:W-:-:S05]  /*ca10*/  IMAD.SHL.U32 R239, R239, 0x2, RZ ;  /* 0x00000002efef7824 */ /* 0x002fca00078e00ff */
[----:B------:R-:W-:Y:S01]  /*ca20*/  LOP3.LUT R239, R239, 0x6, RZ, 0xc0, !PT ;  /* 0x00000006efef7812 */ /* 0x000fe200078ec0ff */
[----:B------:R-:W-:Y:S01]  /*ca30*/  BAR.SYNC.DEFER_BLOCKING 0x0 ;  /* 0x0000000000007b1d */ /* 0x000fe20000010000 */
[----:B--2---:R-:W-:Y:S01]  /*ca40*/  ISETP.GE.AND P5, PT, R74, c[0x0][0x220], PT ;  /* 0x000088004a007a0c */ /* 0x004fe20003fa6270 */
[----:B------:R-:W-:Y:S02]  /*ca50*/  IMAD.MOV.U32 R75, RZ, RZ, 0x20 ;  /* 0x00000020ff4b7424 */ /* 0x000fe400078e00ff */
[----:B---3--:R-:W-:Y:S01]  /*ca60*/  IMAD.WIDE.U32 R2, R2, UR15, R54 ;  /* 0x0000000f02027c25 */ /* 0x008fe2000f8e0036 */
[----:B------:R-:W-:-:S03]  /*ca70*/  P2R R232, PR, RZ, 0x20 ;  /* 0x00000020ffe87803 */ /* 0x000fc60000000000 */
[----:B------:R-:W-:Y:S01]  /*ca80*/  IMAD.WIDE.U32 R12, R75, c[0x0][0x1a0], RZ ;  /* 0x000068004b0c7a25 */ /* 0x000fe200078e00ff */
[----:B------:R-:W-:-:S03]  /*ca90*/  IADD3 R3, R3, UR5, RZ ;  /* 0x0000000503037c10 */ /* 0x000fc6000fffe0ff */
[----:B------:R-:W-:Y:S02]  /*caa0*/  IMAD R6, R75, c[0x0][0x1a4], RZ ;  /* 0x000069004b067a24 */ /* 0x000fe400078e02ff */
[C---:B------:R-:W-:Y:S01]  /*cab0*/  @!P5 IADD3 R4, P0, R2.reuse, R12, RZ ;  /* 0x0000000c0204d210 */ /* 0x040fe20007f1e0ff */
[----:B------:R-:W-:Y:S01]  /*cac0*/  @!P5 IMAD.MOV.U32 R5, RZ, RZ, 0x30 ;  /* 0x00000030ff05d424 */ /* 0x000fe200078e00ff */
[C---:B------:R-:W-:Y:S01]  /*cad0*/  @!P5 IADD3 R0, P1, R2.reuse, UR17, RZ ;  /* 0x000000110200dc10 */ /* 0x040fe2000ff3e0ff */
[----:B------:R-:W-:Y:S01]  /*cae0*/  @P5 STS.128 [R195+0x6000], RZ ;  /* 0x006000ffc3005388 */ /* 0x000fe20000000c00 */
[----:B------:R-:W-:Y:S02]  /*caf0*/  @!P5 LEA R10, P2, R2, c[0x0][0x170], 0x1 ;  /* 0x00005c00020ada11 */ /* 0x000fe400078408ff */
[C---:B------:R-:W-:Y:S02]  /*cb00*/  @!P5 IADD3.X R12, R3.reuse, R13, R6, P0, !PT ;  /* 0x0000000d030cd210 */ /* 0x040fe400007fe406 */
[----:B------:R-:W-:-:S02]  /*cb10*/  @!P5 IADD3.X R7, R3, UR16, RZ, P1, !PT ;  /* 0x000000100307dc10 */ /* 0x000fc40008ffe4ff */
[--C-:B------:R-:W-:Y:S01]  /*cb20*/  @!P5 LEA.HI.X R11, R2, c[0x0][0x174], R3.reuse, 0x1, P2 ;  /* 0x00005d00020bda11 */ /* 0x100fe200010f0c03 */
[C---:B------:R-:W-:Y:S01]  /*cb30*/  @!P5 IMAD.WIDE.U32 R2, R5.reuse, c[0x0][0x1a0], R2 ;  /* 0x000068000502da25 */ /* 0x040fe200078e0002 */
[----:B------:R-:W-:Y:S02]  /*cb40*/  @!P5 LEA R8, P1, R0, c[0x0][0x170], 0x1 ;  /* 0x00005c000008da11 */ /* 0x000fe400078208ff */
[----:B------:R-:W-:Y:S01]  /*cb50*/  @!P5 LEA R6, P0, R4, c[0x0][0x170], 0x1 ;  /* 0x00005c000406da11 */ /* 0x000fe200078008ff */
[----:B------:R-:W-:Y:S01]  /*cb60*/  @!P5 IMAD R5, R5, c[0x0][0x1a4], RZ ;  /* 0x000069000505da24 */ /* 0x000fe200078e02ff */
[----:B------:R-:W-:Y:S01]  /*cb70*/  @!P5 LEA.HI.X R9, R0, c[0x0][0x174], R7, 0x1, P1 ;  /* 0x00005d000009da11 */ /* 0x000fe200008f0c07 */
[----:B------:R-:W-:Y:S01]  /*cb80*/  @!PT LDS RZ, [RZ] ;  /* 0x00000000fffff984 */ /* 0x000fe20000000800 */
[----:B------:R-:W-:Y:S01]  /*cb90*/  @!PT LDS RZ, [RZ] ;  /* 0x00000000fffff984 */ /* 0x000fe20000000800 */
[----:B------:R-:W-:Y:S01]  /*cba0*/  @!PT LDS RZ, [RZ] ;  /* 0x00000000fffff984 */ /* 0x000fe20000000800 */
[----:B------:R1:W-:Y:S01]  /*cbb0*/  @!P5 LDGSTS.E.BYPASS.LTC128B.128 [R195+0x6000], [R10.64] ;  /* 0x060000000ac3dfae */ /* 0x0003e2000b901d62 */
[----:B------:R-:W-:Y:S01]  /*cbc0*/  @!P5 LEA.HI.X R7, R4, c[0x0][0x174], R12, 0x1, P0 ;  /* 0x00005d000407da11 */ /* 0x000fe200000f0c0c */
[----:B------:R-:W-:Y:S01]  /*cbd0*/  @!P5 IMAD.IADD R5, R3, 0x1, R5 ;  /* 0x000000010305d824 */ /* 0x000fe200078e0205 */
[----:B------:R-:W-:Y:S01]  /*cbe0*/  @!P5 LEA R4, P0, R2, c[0x0][0x170], 0x1 ;  /* 0x00005c000204da11 */ /* 0x000fe200078008ff */
[----:B------:R-:W-:Y:S01]  /*cbf0*/  @P5 STS.128 [R195+0x6800], RZ ;  /* 0x006800ffc3005388 */ /* 0x000fe20000000c00 */
[----:B------:R-:W-:-:S02]  /*cc00*/  IMAD.U32 R0, RZ, RZ, UR38 ;  /* 0x00000026ff007e24 */ /* 0x000fc4000f8e00ff */
[----:B------:R-:W-:Y:S01]  /*cc10*/  @!P5 LEA.HI.X R5, R2, c[0x0][0x174], R5, 0x1, P0 ;  /* 0x00005d000205da11 */ /* 0x000fe200000f0c05 */
[----:B------:R-:W-:Y:S01]  /*cc20*/  @!PT LDS RZ, [RZ] ;  /* 0x00000000fffff984 */ /* 0x000fe20000000800 */
[----:B------:R-:W-:Y:S01]  /*cc30*/  @!PT LDS RZ, [RZ] ;  /* 0x00000000fffff984 */ /* 0x000fe20000000800 */
[----:B------:R-:W-:Y:S01]  /*cc40*/  @!PT LDS RZ, [RZ] ;  /* 0x00000000fffff984 */ /* 0x000fe20000000800 */
[----:B------:R1:W-:Y:S01]  /*cc50*/  @!P5 LDGSTS.E.BYPASS.LTC128B.128 [R195+0x6800], [R8.64] ;  /* 0x0680000008c3dfae */ /* 0x0003e2000b901d62 */
[----:B------:R-:W-:-:S03]  /*cc60*/  IMAD R0, R0, 0x40, R239 ;  /* 0x0000004000007824 */ /* 0x000fc600078e02ef */
[----:B------:R-:W-:Y:S01]  /*cc70*/  @P5 STS.128 [R195+0x7000], RZ ;  /* 0x007000ffc3005388 */ /* 0x000fe20000000c00 */
[----:B------:R-:W-:Y:S01]  /*cc80*/  IMAD.IADD R2, R184, 0x1, -R0 ;  /* 0x00000001b8027824 */ /* 0x000fe200078e0a00 */
[C---:B------:R-:W-:Y:S02]  /*cc90*/  ISETP.GE.AND P0, PT, R0.reuse, R196, PT ;  /* 0x000000c40000720c */ /* 0x040fe40003f06270 */
[----:B------:R-:W-:Y:S01]  /*cca0*/  @!PT LDS RZ, [RZ] ;  /* 0x00000000fffff984 */ /* 0x000fe20000000800 */
[----:B------:R-:W-:Y:S01]  /*ccb0*/  @!PT LDS RZ, [RZ] ;  /* 0x00000000fffff984 */ /* 0x000fe20000000800 */
[----:B------:R-:W-:Y:S01]  /*ccc0*/  @!PT LDS RZ, [RZ] ;  /* 0x00000000fffff984 */ /* 0x000fe20000000800 */
[----:B------:R2:W-:Y:S01]  /*ccd0*/  @!P5 LDGSTS.E.BYPASS.LTC128B.128 [R195+0x7000], [R6.64] ;  /* 0x0700000006c3dfae */ /* 0x0005e2000b901d62 */
[C---:B------:R-:W-:Y:S02]  /*cce0*/  ISETP.GE.AND P4, PT, R0.reuse, R194, PT ;  /* 0x000000c20000720c */ /* 0x040fe40003f86270 */
[----:B------:R-:W-:Y:S01]  /*ccf0*/  IABS R2, R2 ;  /* 0x0000000200027213 */ /* 0x000fe20000000000 */
[----:B------:R-:W-:Y:S01]  /*cd00*/  @P5 STS.128 [R195+0x7800], RZ ;  /* 0x007800ffc3005388 */ /* 0x000fe20000000c00 */
[C---:B------:R-:W-:Y:S02]  /*cd10*/  ISETP.LT.OR P0, PT, R0.reuse, R191, P0 ;  /* 0x000000bf0000720c */ /* 0x040fe40000701670 */
[----:B------:R-:W-:Y:S01]  /*cd20*/  ISETP.GE.AND P6, PT, R0, R193, PT ;  /* 0x000000c10000720c */ /* 0x000fe20003fc6270 */
[----:B------:R-:W-:Y:S01]  /*cd30*/  @!PT LDS RZ, [RZ] ;  /* 0x00000000fffff984 */ /* 0x000fe20000000800 */
[----:B------:R-:W-:Y:S01]  /*cd40*/  @!PT LDS RZ, [RZ] ;  /* 0x00000000fffff984 */ /* 0x000fe20000000800 */
[----:B------:R-:W-:Y:S01]  /*cd50*/  @!PT LDS RZ, [RZ] ;  /* 0x00000000fffff984 */ /* 0x000fe20000000800 */
[----:B------:R2:W-:Y:S01]  /*cd60*/  @!P5 LDGSTS.E.BYPASS.LTC128B.128 [R195+0x7800], [R4.64] ;  /* 0x0780000004c3dfae */ /* 0x0005e2000b901d62 */
[----:B------:R-:W-:-:S03]  /*cd70*/  IMAD.MOV.U32 R3, RZ, RZ, R2 ;  /* 0x000000ffff037224 */ /* 0x000fc600078e0002 */
[----:B------:R-:W-:Y:S04]  /*cd80*/  LDSM.16.M88.4 R16, [R175] ;  /* 0x00000000af10783b */ /* 0x000fe80000000200 */
[----:B------:R-:W3:Y:S04]  /*cd90*/  LDSM.16.M88.4 R24, [R168+0x4800] ;  /* 0x00480000a818783b */ /* 0x000ee80000000200 */
[----:B-1----:R-:W1:Y:S04]  /*cda0*/  LDSM.16.M88.4 R8, [R168+0x4000] ;  /* 0x00400000a808783b */ /* 0x002e680000000200 */
        /* <DEDUP_REMOVED lines=8> */
[C---:B---3--:R-:W-:Y:S03]  /*ce30*/  HMMA.16816.F32 R64, R16.reuse, R24, RZ ;  /* 0x000000181040723c */ /* 0x048fe600000018ff */
[----:B------:R-:W-:Y:S04]  /*ce40*/  LDSM.16.M88.4 R32, [R179] ;  /* 0x00000000b320783b */ /* 0x000fe80000000200 */
[----:B------:R-:W0:Y:S01]  /*ce50*/  LDGDEPBAR ;  /* 0x00000000000079af */ /* 0x000e220000000000 */
[C---:B-1----:R-:W-:Y:S08]  /*ce60*/  HMMA.16816.F32 R160, R16.reuse, R8, RZ ;  /* 0x0000000810a0723c */ /* 0x042ff000000018ff */
[----:B------:R-:W-:Y:S08]  /*ce70*/  HMMA.16816.F32 R216, R16, R10, RZ ;  /* 0x0000000a10d8723c */ /* 0x000ff000000018ff */
[C---:B--2---:R-:W-:Y:S08]  /*ce80*/  HMMA.16816.F32 R56, R4.reuse, R8, RZ ;  /* 0x000000080438723c */ /* 0x044ff000000018ff */
[C---:B------:R-:W-:Y:S01]  /*ce90*/  HMMA.16816.F32 R156, R4.reuse, R10, RZ ;  /* 0x0000000a049c723c */ /* 0x040fe200000018ff */
[----:B------:R-:W1:Y:S07]  /*cea0*/  LDSM.16.M88.4 R8, [R178+0x2000] ;  /* 0x00200000b208783b */ /* 0x000e6e0000000200 */
[C---:B------:R-:W-:Y:S08]  /*ceb0*/  HMMA.16816.F32 R148, R4.reuse, R26, RZ ;  /* 0x0000001a0494723c */ /* 0x040ff000000018ff */
[C---:B------:R-:W-:Y:S08]  /*cec0*/  HMMA.16816.F32 R140, R4.reuse, R22, RZ ;  /* 0x00000016048c723c */ /* 0x040ff000000018ff */
[C---:B------:R-:W-:Y:S08]  /*ced0*/  HMMA.16816.F32 R52, R4.reuse, R30, RZ ;  /* 0x0000001e0434723c */ /* 0x040ff000000018ff */
[----:B------:R-:W-:Y:S08]  /*cee0*/  HMMA.16816.F32 R152, R4, R24, RZ ;  /* 0x000000180498723c */ /* 0x000ff000000018ff */
[----:B------:R-:W-:Y:S08]  /*cef0*/  HMMA.16816.F32 R212, R16, R26, RZ ;  /* 0x0000001a10d4723c */ /* 0x000ff000000018ff */
[C---:B------:R-:W-:Y:S08]  /*cf00*/  HMMA.16816.F32 R144, R4.reuse, R20, RZ ;  /* 0x000000140490723c */ /* 0x040ff000000018ff */
[----:B------:R-:W-:Y:S01]  /*cf10*/  HMMA.16816.F32 R72, R4, R28, RZ ;  /* 0x0000001c0448723c */ /* 0x000fe200000018ff */
[----:B------:R-:W2:Y:S07]  /*cf20*/  LDSM.16.M88.4 R4, [R176+0x2000] ;  /* 0x00200000b004783b */ /* 0x000eae0000000200 */
[C---:B------:R-:W-:Y:S08]  /*cf30*/  HMMA.16816.F32 R24, R16.reuse, R20, RZ ;  /* 0x000000141018723c */ /* 0x040ff000000018ff */
[----:B------:R-:W-:Y:S01]  /*cf40*/  HMMA.16816.F32 R208, R16, R22, RZ ;  /* 0x0000001610d0723c */ /* 0x000fe200000018ff */
[----:B------:R-:W3:Y:S07]  /*cf50*/  LDSM.16.M88.4 R20, [R176] ;  /* 0x00000000b014783b */ /* 0x000eee0000000200 */
[C---:B-1----:R-:W-:Y:S08]  /*cf60*/  HMMA.16816.F32 R204, R8.reuse, R42, R148 ;  /* 0x0000002a08cc723c */ /* 0x042ff00000001894 */
        /* <DEDUP_REMOVED lines=15> */
[----:B------:R-:W1:Y:S07]  /*d060*/  LDSM.16.M88.4 R24, [R173] ;  /* 0x00000000ad18783b */ /* 0x000e6e0000000200 */
[-C--:B--2---:R-:W-:Y:S08]  /*d070*/  HMMA.16816.F32 R56, R4, R32.reuse, R56 ;  /* 0x000000200438723c */ /* 0x084ff00000001838 */
[----:B---3--:R-:W-:Y:S08]  /*d080*/  HMMA.16816.F32 R52, R20, R32, R52 ;  /* 0x000000201434723c */ /* 0x008ff00000001834 */
[C---:B------:R-:W-:Y:S08]  /*d090*/  HMMA.16816.F32 R64, R12.reuse, R40, R64 ;  /* 0x000000280c40723c */ /* 0x040ff00000001840 */
[C---:B------:R-:W-:Y:S01]  /*d0a0*/  HMMA.16816.F32 R224, R12.reuse, R48, R60 ;  /* 0x000000300ce0723c */ /* 0x040fe2000000183c */
[----:B------:R-:W2:Y:S07]  /*d0b0*/  LDSM.16.M88.4 R60, [R181] ;  /* 0x00000000b53c783b */ /* 0x000eae0000000200 */
[C---:B------:R-:W-:Y:S08]  /*d0c0*/  HMMA.16816.F32 R44, R12.reuse, R46, R216 ;  /* 0x0000002e0c2c723c */ /* 0x040ff000000018d8 */
[C---:B------:R-:W-:Y:S08]  /*d0d0*/  HMMA.16816.F32 R212, R12.reuse, R42, R212 ;  /* 0x0000002a0cd4723c */ /* 0x040ff000000018d4 */
[C---:B------:R-:W-:Y:S08]  /*d0e0*/  HMMA.16816.F32 R208, R12.reuse, R38, R208 ;  /* 0x000000260cd0723c */ /* 0x040ff000000018d0 */
[----:B------:R-:W-:Y:S07]  /*d0f0*/  HMMA.16816.F32 R228, R12, R50, R200 ;  /* 0x000000320ce4723c */ /* 0x000fee00000018c8 */
[--C-:B------:R-:W-:Y:S01]  /*d100*/  IMAD.IADD R12, R186, 0x1, -R0.reuse ;  /* 0x00000001ba0c7824 */ /* 0x100fe200078e0a00 */
[----:B-1----:R-:W-:Y:S04]  /*d110*/  HMMA.16816.F32 R56, R16, R24, R56 ;  /* 0x000000181038723c */ /* 0x002fe80000001838 */
[----:B------:R-:W-:Y:S01]  /*d120*/  IABS R2, R12 ;  /* 0x0000000c00027213 */ /* 0x000fe20000000000 */
[----:B------:R-:W-:-:S03]  /*d130*/  IMAD.IADD R12, R185, 0x1, -R0 ;  /* 0x00000001b90c7824 */ /* 0x000fc600078e0a00 */
[----:B------:R-:W-:Y:S01]  /*d140*/  HMMA.16816.F32 R52, R8, R24, R52 ;  /* 0x000000180834723c */ /* 0x000fe20000001834 */
[----:B------:R1:W3:Y:S07]  /*d150*/  I2F R25, R3 ;  /* 0x0000000300197306 */ /* 0x0002ee0000201400 */
[C---:B------:R-:W-:Y:S08]  /*d160*/  HMMA.16816.F32 R236, R4.reuse, R160, R72 ;  /* 0x000000a004ec723c */ /* 0x040ff00000001848 */
[----:B------:R-:W-:Y:S01]  /*d170*/  HMMA.16816.F32 R152, R4, R28, R152 ;  /* 0x0000001c0498723c */ /* 0x000fe20000001898 */
[----:B-1----:R-:W-:Y:S01]  /*d180*/  IMAD.MOV.U32 R3, RZ, RZ, R2 ;  /* 0x000000ffff037224 */ /* 0x002fe200078e0002 */
[----:B------:R-:W-:-:S03]  /*d190*/  IABS R2, R12 ;  /* 0x0000000c00027213 */ /* 0x000fc60000000000 */
[----:B------:R1:W4:Y:S02]  /*d1a0*/  I2F R24, R3 ;  /* 0x0000000300187306 */ /* 0x0003240000201400 */
[----:B------:R-:W-:Y:S01]  /*d1b0*/  IMAD.MOV.U32 R12, RZ, RZ, R2 ;  /* 0x000000ffff0c7224 */ /* 0x000fe200078e0002 */
[----:B------:R-:W-:Y:S01]  /*d1c0*/  IADD3 R2, R0, 0x1, RZ ;  /* 0x0000000100027810 */ /* 0x000fe20007ffe0ff */
[----:B--2---:R-:W-:Y:S03]  /*d1d0*/  HMMA.16816.F32 R200, R4, R60, R144 ;  /* 0x0000003c04c8723c */ /* 0x004fe60000001890 */
[----:B------:R-:W-:Y:S01]  /*d1e0*/  ISETP.GE.AND P3, PT, R2, R196, PT ;  /* 0x000000c40200720c */ /* 0x000fe20003f66270 */
[----:B------:R-:W-:Y:S01]  /*d1f0*/  IMAD.IADD R13, R184, 0x1, -R2 ;  /* 0x00000001b80d7824 */ /* 0x000fe200078e0a02 */
[----:B------:R2:W5:Y:S01]  /*d200*/  I2F R15, R12 ;  /* 0x0000000c000f7306 */ /* 0x0005620000201400 */
[----:B------:R-:W-:-:S02]  /*d210*/  ISETP.GE.AND P2, PT, R2, R194, PT ;  /* 0x000000c20200720c */ /* 0x000fc40003f46270 */
[C---:B------:R-:W-:Y:S01]  /*d220*/  HMMA.16816.F32 R40, R4.reuse, R34, R156 ;  /* 0x000000220428723c */ /* 0x040fe2000000189c */
[C---:B------:R-:W-:Y:S02]  /*d230*/  ISETP.GE.AND P1, PT, R2.reuse, R193, PT ;  /* 0x000000c10200720c */ /* 0x040fe40003f26270 */
[C---:B------:R-:W-:Y:S01]  /*d240*/  ISETP.LT.OR P3, PT, R2.reuse, R191, P3 ;  /* 0x000000bf0200720c */ /* 0x040fe20001f61670 */
[----:B-1----:R-:W-:Y:S01]  /*d250*/  IMAD.IADD R3, R187, 0x1, -R0 ;  /* 0x00000001bb037824 */ /* 0x002fe200078e0a00 */
[C---:B------:R-:W-:Y:S02]  /*d260*/  ISETP.LT.OR P5, PT, R2.reuse, R190, P2 ;  /* 0x000000be0200720c */ /* 0x040fe400017a1670 */
[----:B------:R-:W-:Y:S01]  /*d270*/  ISETP.LT.OR P1, PT, R2, R189, P1 ;  /* 0x000000bd0200720c */ /* 0x000fe20000f21670 */
[----:B------:R-:W-:Y:S01]  /*d280*/  HMMA.16816.F32 R204, R4, R30, R204 ;  /* 0x0000001e04cc723c */ /* 0x000fe200000018cc */
[----:B------:R-:W-:-:S05]  /*d290*/  IABS R3, R3 ;  /* 0x0000000300037213 */ /* 0x000fca0000000000 */
[----:B--2---:R-:W-:Y:S01]  /*d2a0*/  IMAD.MOV.U32 R12, RZ, RZ, R3 ;  /* 0x000000ffff0c7224 */ /* 0x004fe200078e0003 */
[----:B------:R-:W-:Y:S01]  /*d2b0*/  IABS R3, R13 ;  /* 0x0000000d00037213 */ /* 0x000fe20000000000 */
[----:B------:R-:W-:Y:S01]  /*d2c0*/  IMAD.IADD R13, R186, 0x1, -R2 ;  /* 0x00000001ba0d7824 */ /* 0x000fe200078e0a02 */
[C---:B------:R-:W-:Y:S01]  /*d2d0*/  HMMA.16816.F32 R72, R4.reuse, R62, R148 ;  /* 0x0000003e0448723c */ /* 0x040fe20000001894 */
[----:B------:R1:W2:Y:S07]  /*d2e0*/  I2F R14, R12 ;  /* 0x0000000c000e7306 */ /* 0x0002ae0000201400 */
[----:B------:R-:W-:Y:S07]  /*d2f0*/  HMMA.16816.F32 R244, R4, R162, R140 ;  /* 0x000000a204f4723c */ /* 0x000fee000000188c */
[----:B---3--:R-:W-:Y:S01]  /*d300*/  FFMA.FTZ R4, R25, -UR20, R52 ;  /* 0x8000001419047c23 */ /* 0x008fe20008010034 */
[C---:B------:R-:W-:Y:S01]  /*d310*/  HMMA.16816.F32 R32, R20.reuse, R34, R44 ;  /* 0x000000221420723c */ /* 0x040fe2000000182c */
[----:B-1----:R-:W-:Y:S01]  /*d320*/  IMAD.MOV.U32 R12, RZ, RZ, R3 ;  /* 0x000000ffff0c7224 */ /* 0x002fe200078e0003 */
[----:B------:R-:W-:Y:S01]  /*d330*/  IABS R3, R13 ;  /* 0x0000000d00037213 */ /* 0x000fe20000000000 */
[----:B----4-:R-:W-:Y:S01]  /*d340*/  FFMA.FTZ R6, R24, -UR20, R54 ;  /* 0x8000001418067c23 */ /* 0x010fe20008010036 */
[----:B------:R-:W-:Y:S01]  /*d350*/  FSEL R158, R4, -INF , !P0 ;  /* 0xff800000049e7808 */ /* 0x000fe20004000000 */
[----:B------:R-:W-:Y:S01]  /*d360*/  IMAD.IADD R4, R187, 0x1, -R2 ;  /* 0x00000001bb047824 */ /* 0x000fe200078e0a02 */
[C---:B------:R-:W-:Y:S01]  /*d370*/  ISETP.GE.AND P0, PT, R2.reuse, R192, PT ;  /* 0x000000c00200720c */ /* 0x040fe20003f06270 */
[----:B------:R-:W1:Y:S01]  /*d380*/  I2F R12, R12 ;  /* 0x0000000c000c7306 */ /* 0x000e620000201400 */
[----:B-----5:R-:W-:Y:S01]  /*d390*/  FFMA.FTZ R7, R15, -UR20, R56 ;  /* 0x800000140f077c23 */ /* 0x020fe20008010038 */
[----:B------:R-:W-:Y:S01]  /*d3a0*/  P2R R5, PR, RZ, 0x8 ;  /* 0x00000008ff057803 */ /* 0x000fe20000000000 */
[----:B------:R-:W-:Y:S01]  /*d3b0*/  HMMA.16816.F32 R36, R20, R28, R64 ;  /* 0x0000001c1424723c */ /* 0x000fe20000001840 */
[----:B------:R-:W-:Y:S01]  /*d3c0*/  ISETP.LT.OR P0, PT, R2, R188, P0 ;  /* 0x000000bc0200720c */ /* 0x000fe20000701670 */
[----:B--2---:R-:W-:Y:S01]  /*d3d0*/  FFMA.FTZ R14, R14, -UR20, R58 ;  /* 0x800000140e0e7c23 */ /* 0x004fe2000801003a */
[----:B------:R-:W-:-:S02]  /*d3e0*/  IABS R4, R4 ;  /* 0x0000000400047213 */ /* 0x000fc40000000000 */
[----:B------:R-:W2:Y:S01]  /*d3f0*/  I2F R3, R3 ;  /* 0x0000000300037306 */ /* 0x000ea20000201400 */
[----:B------:R-:W-:Y:S02]  /*d400*/  P2R R13, PR, RZ, 0x2 ;  /* 0x00000002ff0d7803 */ /* 0x000fe40000000000 */
[----:B------:R-:W-:Y:S01]  /*d410*/  ISETP.LT.OR P1, PT, R0, R189, P6 ;  /* 0x000000bd0000720c */ /* 0x000fe20003721670 */
[-C--:B------:R-:W-:Y:S03]  /*d420*/  HMMA.16816.F32 R40, R16, R26.reuse, R40 ;  /* 0x0000001a1028723c */ /* 0x080fe60000001828 */
[----:B------:R-:W-:Y:S01]  /*d430*/  FSEL R217, R7, -INF , !P1 ;  /* 0xff80000007d97808 */ /* 0x000fe20004800000 */
[----:B-1----:R-:W-:Y:S01]  /*d440*/  FFMA.FTZ R25, R12, -UR20, R53 ;  /* 0x800000140c197c23 */ /* 0x002fe20008010035 */
[----:B------:R-:W-:Y:S01]  /*d450*/  P2R R12, PR, RZ, 0x1 ;  /* 0x00000001ff0c7803 */ /* 0x000fe20000000000 */
[----:B------:R-:W1:Y:S01]  /*d460*/  I2F R28, R4 ;  /* 0x00000004001c7306 */ /* 0x000e620000201400 */
[----:B------:R-:W-:Y:S01]  /*d470*/  ISETP.LT.OR P0, PT, R0, R190, P4 ;  /* 0x000000be0000720c */ /* 0x000fe20002701670 */
[----:B------:R-:W-:Y:S01]  /*d480*/  HMMA.16816.F32 R32, R8, R26, R32 ;  /* 0x0000001a0820723c */ /* 0x000fe20000001820 */
[----:B------:R-:W-:-:S02]  /*d490*/  ISETP.NE.AND P4, PT, R5, RZ, PT ;  /* 0x000000ff0500720c */ /* 0x000fc40003f85270 */
[----:B------:R-:W-:Y:S01]  /*d4a0*/  FSEL R166, R6, -INF , !P0 ;  /* 0xff80000006a67808 */ /* 0x000fe20004000000 */
[----:B--2---:R-:W-:Y:S01]  /*d4b0*/  FFMA.FTZ R24, R3, -UR20, R55 ;  /* 0x8000001403187c23 */ /* 0x004fe20008010037 */
[C---:B------:R-:W-:Y:S01]  /*d4c0*/  ISETP.GE.AND P0, PT, R0.reuse, R192, PT ;  /* 0x000000c00000720c */ /* 0x040fe20003f06270 */
[----:B------:R-:W-:Y:S01]  /*d4d0*/  IMAD.IADD R3, R185, 0x1, -R2 ;  /* 0x00000001b9037824 */ /* 0x000fe200078e0a02 */
[C---:B------:R-:W-:Y:S01]  /*d4e0*/  IADD3 R2, R0.reuse, 0x8, RZ ;  /* 0x0000000800027810 */ /* 0x040fe20007ffe0ff */
[----:B------:R-:W-:Y:S01]  /*d4f0*/  HMMA.16816.F32 R44, R20, R30, R212 ;  /* 0x0000001e142c723c */ /* 0x000fe200000018d4 */
[----:B------:R-:W-:Y:S02]  /*d500*/  ISETP.LT.OR P0, PT, R0, R188, P0 ;  /* 0x000000bc0000720c */ /* 0x000fe40000701670 */
[----:B------:R-:W-:Y:S01]  /*d510*/  IABS R3, R3 ;  /* 0x0000000300037213 */ /* 0x000fe20000000000 */
[----:B------:R-:W-:Y:S01]  /*d520*/  IMAD.IADD R5, R186, 0x1, -R2 ;  /* 0x00000001ba057824 */ /* 0x000fe200078e0a02 */
[----:B------:R-:W-:-:S02]  /*d530*/  FSEL R235, R14, -INF , !P0 ;  /* 0xff8000000eeb7808 */ /* 0x000fc40004000000 */
[----:B------:R2:W-:Y:S01]  /*d540*/  I2F R15, R3 ;  /* 0x00000003000f7306 */ /* 0x0005e20000201400 */
[C---:B------:R-:W-:Y:S01]  /*d550*/  ISETP.GE.AND P3, PT, R2.reuse, R196, PT ;  /* 0x000000c40200720c */ /* 0x040fe20003f66270 */
[----:B------:R-:W-:Y:S01]  /*d560*/  HMMA.16816.F32 R48, R20, R60, R220 ;  /* 0x0000003c1430723c */ /* 0x000fe200000018dc */
[C---:B------:R-:W-:Y:S02]  /*d570*/  ISETP.GE.AND P2, PT, R2.reuse, R194, PT ;  /* 0x000000c20200720c */ /* 0x040fe40003f46270 */
[C---:B------:R-:W-:Y:S02]  /*d580*/  ISETP.GE.AND P1, PT, R2.reuse, R193, PT ;  /* 0x000000c10200720c */ /* 0x040fe40003f26270 */
[----:B------:R-:W-:Y:S02]  /*d590*/  ISETP.GE.AND P0, PT, R2, R192, PT ;  /* 0x000000c00200720c */ /* 0x000fe40003f06270 */
[----:B------:R-:W-:Y:S02]  /*d5a0*/  FSEL R64, R25, -INF , !P4 ;  /* 0xff80000019407808 */ /* 0x000fe40006000000 */
[----:B------:R-:W-:-:S02]  /*d5b0*/  FSEL R167, R24, -INF , !P5 ;  /* 0xff80000018a77808 */ /* 0x000fc40006800000 */
[C---:B------:R-:W-:Y:S02]  /*d5c0*/  ISETP.LT.OR P6, PT, R2.reuse, R191, P3 ;  /* 0x000000bf0200720c */ /* 0x040fe40001fc1670 */
[----:B------:R-:W-:Y:S01]  /*d5d0*/  ISETP.LT.OR P4, PT, R2, R190, P2 ;  /* 0x000000be0200720c */ /* 0x000fe20001781670 */
[----:B--2---:R-:W-:Y:S01]  /*d5e0*/  IMAD.IADD R3, R184, 0x1, -R2 ;  /* 0x00000001b8037824 */ /* 0x004fe200078e0a02 */
[C---:B------:R-:W-:Y:S02]  /*d5f0*/  ISETP.LT.OR P1, PT, R2.reuse, R189, P1 ;  /* 0x000000bd0200720c */ /* 0x040fe40000f21670 */
[----:B------:R-:W-:Y:S02]  /*d600*/  ISETP.LT.OR P5, PT, R2, R188, P0 ;  /* 0x000000bc0200720c */ /* 0x000fe400007a1670 */
[----:B------:R-:W-:Y:S02]  /*d610*/  IABS R3, R3 ;  /* 0x0000000300037213 */ /* 0x000fe40000000000 */
[----:B------:R-:W-:-:S02]  /*d620*/  ISETP.NE.AND P2, PT, R12, RZ, PT ;  /* 0x000000ff0c00720c */ /* 0x000fc40003f45270 */
[----:B------:R-:W-:Y:S01]  /*d630*/  ISETP.NE.AND P3, PT, R13, RZ, PT ;  /* 0x000000ff0d00720c */ /* 0x000fe20003f65270 */
[----:B------:R-:W-:Y:S01]  /*d640*/  IMAD.MOV.U32 R4, RZ, RZ, R3 ;  /* 0x000000ffff047224 */ /* 0x000fe200078e0003 */
[----:B------:R-:W-:Y:S01]  /*d650*/  IABS R3, R5 ;  /* 0x0000000500037213 */ /* 0x000fe20000000000 */
[----:B-1----:R-:W-:Y:S01]  /*d660*/  FFMA.FTZ R13, R28, -UR20, R59 ;  /* 0x800000141c0d7c23 */ /* 0x002fe2000801003b */
[----:B------:R-:W-:Y:S01]  /*d670*/  P2R R25, PR, RZ, 0x2 ;  /* 0x00000002ff197803 */ /* 0x000fe20000000000 */
[----:B------:R1:W-:Y:S03]  /*d680*/  I2F R6, R4 ;  /* 0x0000000400067306 */ /* 0x0003e60000201400 */
[----:B------:R-:W-:-:S05]  /*d690*/  FSEL R234, R13, -INF , !P2 ;  /* 0xff8000000dea7808 */ /* 0x000fca0005000000 */
[----:B------:R2:W3:Y:S01]  /*d6a0*/  I2F R5, R3 ;  /* 0x0000000300057306 */ /* 0x0004e20000201400 */
[----:B-1----:R-:W-:-:S05]  /*d6b0*/  IMAD.IADD R4, R185, 0x1, -R2 ;  /* 0x00000001b9047824 */ /* 0x002fca00078e0a02 */
[----:B--2---:R-:W-:Y:S01]  /*d6c0*/  IABS R3, R4 ;  /* 0x0000000400037213 */ /* 0x004fe20000000000 */
[----:B------:R-:W-:Y:S01]  /*d6d0*/  IMAD.IADD R4, R187, 0x1, -R2 ;  /* 0x00000001bb047824 */ /* 0x000fe200078e0a02 */
[----:B------:R-:W-:Y:S01]  /*d6e0*/  IADD3 R2, R0, 0x9, RZ ;  /* 0x0000000900027810 */ /* 0x000fe20007ffe0ff */
[----:B---3--:R-:W-:Y:S01]  /*d6f0*/  FFMA.FTZ R14, R5, -UR20, R34 ;  /* 0x80000014050e7c23 */ /* 0x008fe20008010022 */
[----:B------:R1:W-:Y:S02]  /*d700*/  I2F R27, R3 ;  /* 0x00000003001b7306 */ /* 0x0003e40000201400 */
[----:B------:R-:W-:Y:S01]  /*d710*/  IABS R7, R4 ;  /* 0x0000000400077213 */ /* 0x000fe20000000000 */
[----:B------:R-:W-:Y:S01]  /*d720*/  IMAD.IADD R4, R184, 0x1, -R2 ;  /* 0x00000001b8047824 */ /* 0x000fe200078e0a02 */
[C---:B------:R-:W-:Y:S02]  /*d730*/  ISETP.GE.AND P2, PT, R2.reuse, R194, PT ;  /* 0x000000c20200720c */ /* 0x040fe40003f46270 */
[----:B------:R-:W-:-:S02]  /*d740*/  ISETP.GE.AND P1, PT, R2, R193, PT ;  /* 0x000000c10200720c */ /* 0x000fc40003f26270 */
[----:B------:R-:W-:Y:S01]  /*d750*/  IABS R12, R4 ;  /* 0x00000004000c7213 */ /* 0x000fe20000000000 */
[----:B------:R2:W3:Y:S01]  /*d760*/  I2F R29, R7 ;  /* 0x00000007001d7306 */ /* 0x0004e20000201400 */
[----:B------:R-:W-:Y:S02]  /*d770*/  ISETP.GE.AND P0, PT, R2, R192, PT ;  /* 0x000000c00200720c */ /* 0x000fe40003f06270 */
[----:B------:R-:W-:Y:S02]  /*d780*/  FSEL R159, R14, -INF , !P4 ;  /* 0xff8000000e9f7808 */ /* 0x000fe40006000000 */
[----:B------:R-:W-:Y:S01]  /*d790*/  ISETP.LT.OR P4, PT, R2, R190, P2 ;  /* 0x000000be0200720c */ /* 0x000fe20001781670 */
[----:B-1----:R-:W-:Y:S02]  /*d7a0*/  FFMA.FTZ R3, R15, -UR20, R57 ;  /* 0x800000140f037c23 */ /* 0x002fe40008010039 */
[----:B------:R1:W4:Y:S01]  /*d7b0*/  I2F R24, R12 ;  /* 0x0000000c00187306 */ /* 0x0003220000201400 */
[----:B------:R-:W-:Y:S01]  /*d7c0*/  FFMA.FTZ R15, R6, -UR20, R32 ;  /* 0x80000014060f7c23 */ /* 0x000fe20008010020 */
[----:B------:R-:W-:-:S02]  /*d7d0*/  ISETP.LT.OR P1, PT, R2, R189, P1 ;  /* 0x000000bd0200720c */ /* 0x000fc40000f21670 */
[----:B------:R-:W-:Y:S01]  /*d7e0*/  FSEL R216, R3, -INF , !P3 ;  /* 0xff80000003d87808 */ /* 0x000fe20005800000 */
[----:B------:R-:W-:Y:S01]  /*d7f0*/  IMAD.IADD R3, R186, 0x1, -R2 ;  /* 0x00000001ba037824 */ /* 0x000fe200078e0a02 */
[C---:B------:R-:W-:Y:S01]  /*d800*/  ISETP.GE.AND P3, PT, R2.reuse, R196, PT ;  /* 0x000000c40200720c */ /* 0x040fe20003f66270 */
[----:B--2---:R-:W2:Y:S01]  /*d810*/  LDSM.16.M88.4 R4, [R173+0x800] ;  /* 0x00080000ad04783b */ /* 0x004ea20000000200 */
[----:B------:R-:W-:Y:S01]  /*d820*/  FSEL R157, R15, -INF , !P6 ;  /* 0xff8000000f9d7808 */ /* 0x000fe20007000000 */
[----:B---3--:R-:W-:Y:S01]  /*d830*/  FFMA.FTZ R14, R29, -UR20, R42 ;  /* 0x800000141d0e7c23 */ /* 0x008fe2000801002a */
[----:B------:R-:W-:Y:S02]  /*d840*/  IABS R3, R3 ;  /* 0x0000000300037213 */ /* 0x000fe40000000000 */
[C---:B------:R-:W-:Y:S02]  /*d850*/  ISETP.LT.OR P6, PT, R2.reuse, R191, P3 ;  /* 0x000000bf0200720c */ /* 0x040fe40001fc1670 */
[----:B------:R3:W5:Y:S01]  /*d860*/  I2F R13, R3 ;  /* 0x00000003000d7306 */ /* 0x0007620000201400 */
[----:B-1----:R-:W-:Y:S01]  /*d870*/  IMAD.IADD R12, R185, 0x1, -R2 ;  /* 0x00000001b90c7824 */ /* 0x002fe200078e0a02 */
[----:B------:R-:W-:-:S02]  /*d880*/  ISETP.LT.OR P0, PT, R2, R188, P0 ;  /* 0x000000bc0200720c */ /* 0x000fc40000701670 */
[----:B------:R-:W-:Y:S02]  /*d890*/  ISETP.NE.AND P3, PT, R25, RZ, PT ;  /* 0x000000ff1900720c */ /* 0x000fe40003f65270 */
[----:B------:R-:W-:Y:S02]  /*d8a0*/  P2R R26, PR, RZ, 0x2 ;  /* 0x00000002ff1a7803 */ /* 0x000fe40000000000 */
[----:B------:R-:W-:Y:S02]  /*d8b0*/  P2R R25, PR, RZ, 0x1 ;  /* 0x00000001ff197803 */ /* 0x000fe40000000000 */
[----:B------:R-:W-:Y:S02]  /*d8c0*/  FSEL R215, R14, -INF , !P5 ;  /* 0xff8000000ed77808 */ /* 0x000fe40006800000 */
[----:B---3--:R-:W-:Y:S01]  /*d8d0*/  IABS R3, R12 ;  /* 0x0000000c00037213 */ /* 0x008fe20000000000 */
[----:B------:R-:W-:Y:S01]  /*d8e0*/  IMAD.IADD R12, R187, 0x1, -R2 ;  /* 0x00000001bb0c7824 */ /* 0x000fe200078e0a02 */
[----:B------:R-:W-:-:S02]  /*d8f0*/  IADD3 R2, R0, 0x10, RZ ;  /* 0x0000001000027810 */ /* 0x000fc40007ffe0ff */
[----:B------:R1:W3:Y:S02]  /*d900*/  I2F R28, R3 ;  /* 0x00000003001c7306 */ /* 0x0002e40000201400 */
[----:B------:R-:W-:Y:S01]  /*d910*/  IABS R15, R12 ;  /* 0x0000000c000f7213 */ /* 0x000fe20000000000 */
[----:B------:R-:W-:Y:S01]  /*d920*/  FFMA.FTZ R12, R27, -UR20, R40 ;  /* 0x800000141b0c7c23 */ /* 0x000fe20008010028 */
[C---:B------:R-:W-:Y:S02]  /*d930*/  ISETP.GE.AND P2, PT, R2.reuse, R194, PT ;  /* 0x000000c20200720c */ /* 0x040fe40003f46270 */
[----:B------:R-:W-:Y:S01]  /*d940*/  ISETP.GE.AND P1, PT, R2, R193, PT ;  /* 0x000000c10200720c */ /* 0x000fe20003f26270 */
[----:B------:R-:W-:Y:S01]  /*d950*/  IMAD.MOV.U32 R27, RZ, RZ, R15 ;  /* 0x000000ffff1b7224 */ /* 0x000fe200078e000f */
[----:B------:R-:W-:Y:S01]  /*d960*/  FSEL R214, R12, -INF , !P3 ;  /* 0xff8000000cd67808 */ /* 0x000fe20005800000 */
[----:B----4-:R-:W-:Y:S01]  /*d970*/  FFMA.FTZ R15, R24, -UR20, R33 ;  /* 0x80000014180f7c23 */ /* 0x010fe20008010021 */
[C---:B------:R-:W-:Y:S01]  /*d980*/  ISETP.GE.AND P3, PT, R2.reuse, R196, PT ;  /* 0x000000c40200720c */ /* 0x040fe20003f66270 */
[----:B-----5:R-:W-:Y:S01]  /*d990*/  FFMA.FTZ R24, R13, -UR20, R35 ;  /* 0x800000140d187c23 */ /* 0x020fe20008010023 */
[----:B------:R-:W-:Y:S01]  /*d9a0*/  ISETP.GE.AND P0, PT, R2, R192, PT ;  /* 0x000000c00200720c */ /* 0x000fe20003f06270 */
[--C-:B------:R-:W-:Y:S01]  /*d9b0*/  IMAD.IADD R13, R186, 0x1, -R2.reuse ;  /* 0x00000001ba0d7824 */ /* 0x100fe200078e0a02 */
[----:B--2---:R-:W-:Y:S01]  /*d9c0*/  HMMA.16816.F32 R32, R8, R4, R36 ;  /* 0x000000040820723c */ /* 0x004fe20000001824 */
[----:B------:R-:W-:Y:S01]  /*d9d0*/  FSEL R149, R15, -INF , !P6 ;  /* 0xff8000000f957808 */ /* 0x000fe20007000000 */
[----:B-1----:R-:W-:Y:S01]  /*d9e0*/  IMAD.IADD R3, R184, 0x1, -R2 ;  /* 0x00000001b8037824 */ /* 0x002fe200078e0a02 */
[----:B------:R-:W-:Y:S01]  /*d9f0*/  FSEL R156, R24, -INF , !P4 ;  /* 0xff800000189c7808 */ /* 0x000fe20006000000 */
[----:B------:R-:W-:Y:S01]  /*da00*/  I2F R29, R27 ;  /* 0x0000001b001d7306 */ /* 0x000fe20000201400 */
[----:B------:R-:W-:-:S02]  /*da10*/  ISETP.LT.OR P6, PT, R2, R191, P3 ;  /* 0x000000bf0200720c */ /* 0x000fc40001fc1670 */
        /* <DEDUP_REMOVED lines=24> */
[----:B------:R-:W-:Y:S01]  /*dba0*/  FFMA.FTZ R12, R29, -UR20, R43 ;  /* 0x800000141d0c7c23 */ /* 0x000fe2000801002b */
[C---:B------:R-:W-:Y:S01]  /*dbb0*/  ISETP.GE.AND P3, PT, R2.reuse, R196, PT ;  /* 0x000000c40200720c */ /* 0x040fe20003f66270 */
[----:B------:R-:W-:Y:S01]  /*dbc0*/  HMMA.16816.F32 R40, R16, R6, R204 ;  /* 0x000000061028723c */ /* 0x000fe200000018cc */
[----:B------:R-:W-:Y:S01]  /*dbd0*/  ISETP.GE.AND P1, PT, R2, R193, PT ;  /* 0x000000c10200720c */ /* 0x000fe20003f26270 */
[----:B------:R2:W3:Y:S01]  /*dbe0*/  I2F R28, R5 ;  /* 0x00000005001c7306 */ /* 0x0004e20000201400 */
[----:B------:R-:W-:-:S02]  /*dbf0*/  FSEL R213, R12, -INF , !P2 ;  /* 0xff8000000cd57808 */ /* 0x000fc40005000000 */
[C---:B------:R-:W-:Y:S02]  /*dc00*/  ISETP.GE.AND P2, PT, R2.reuse, R194, PT ;  /* 0x000000c20200720c */ /* 0x040fe40003f46270 */
[C---:B------:R-:W-:Y:S02]  /*dc10*/  ISETP.GE.AND P0, PT, R2.reuse, R192, PT ;  /* 0x000000c00200720c */ /* 0x040fe40003f06270 */
[----:B------:R-:W-:Y:S01]  /*dc20*/  ISETP.LT.OR P6, PT, R2, R191, P3 ;  /* 0x000000bf0200720c */ /* 0x000fe20001fc1670 */
[----:B-1----:R-:W-:Y:S01]  /*dc30*/  IMAD.IADD R3, R184, 0x1, -R2 ;  /* 0x00000001b8037824 */ /* 0x002fe200078e0a02 */
[C---:B------:R-:W-:Y:S02]  /*dc40*/  ISETP.LT.OR P4, PT, R2.reuse, R190, P2 ;  /* 0x000000be0200720c */ /* 0x040fe40001781670 */
[----:B------:R-:W-:Y:S02]  /*dc50*/  ISETP.LT.OR P1, PT, R2, R189, P1 ;  /* 0x000000bd0200720c */ /* 0x000fe40000f21670 */
[----:B------:R-:W-:-:S02]  /*dc60*/  IABS R3, R3 ;  /* 0x0000000300037213 */ /* 0x000fc40000000000 */
[----:B------:R-:W-:Y:S01]  /*dc70*/  ISETP.LT.OR P0, PT, R2, R188, P0 ;  /* 0x000000bc0200720c */ /* 0x000fe20000701670 */
[----:B--2---:R-:W-:Y:S01]  /*dc80*/  IMAD.IADD R5, R186, 0x1, -R2 ;  /* 0x00000001ba057824 */ /* 0x004fe200078e0a02 */
[----:B------:R-:W-:Y:S01]  /*dc90*/  ISETP.NE.AND P3, PT, R24, RZ, PT ;  /* 0x000000ff1800720c */ /* 0x000fe20003f65270 */
[----:B------:R-:W-:Y:S01]  /*dca0*/  IMAD.MOV.U32 R4, RZ, RZ, R3 ;  /* 0x000000ffff047224 */ /* 0x000fe200078e0003 */
[----:B------:R-:W-:Y:S01]  /*dcb0*/  P2R R25, PR, RZ, 0x2 ;  /* 0x00000002ff197803 */ /* 0x000fe20000000000 */
[----:B---3--:R-:W-:Y:S01]  /*dcc0*/  FFMA.FTZ R12, R28, -UR20, R38 ;  /* 0x800000141c0c7c23 */ /* 0x008fe20008010026 */
[----:B------:R-:W-:Y:S01]  /*dcd0*/  IABS R3, R5 ;  /* 0x0000000500037213 */ /* 0x000fe20000000000 */
[----:B------:R1:W2:Y:S01]  /*dce0*/  I2F R15, R4 ;  /* 0x00000004000f7306 */ /* 0x0002a20000201400 */
[----:B------:R-:W-:Y:S01]  /*dcf0*/  HMMA.16816.F32 R28, R8, R6, R44 ;  /* 0x00000006081c723c */ /* 0x000fe2000000182c */
[----:B------:R-:W-:Y:S02]  /*dd00*/  P2R R24, PR, RZ, 0x1 ;  /* 0x00000001ff187803 */ /* 0x000fe40000000000 */
[----:B------:R-:W-:-:S04]  /*dd10*/  FSEL R199, R12, -INF , !P5 ;  /* 0xff8000000cc77808 */ /* 0x000fc80006800000 */
[----:B------:R3:W4:Y:S01]  /*dd20*/  I2F R5, R3 ;  /* 0x0000000300057306 */ /* 0x0007220000201400 */
[----:B------:R-:W-:Y:S01]  /*dd30*/  HMMA.16816.F32 R44, R20, R62, R208 ;  /* 0x0000003e142c723c */ /* 0x000fe200000018d0 */
[----:B-1----:R-:W-:Y:S02]  /*dd40*/  IMAD.IADD R4, R185, 0x1, -R2 ;  /* 0x00000001b9047824 */ /* 0x002fe400078e0a02 */
[----:B--2---:R-:W-:-:S05]  /*dd50*/  FFMA.FTZ R14, R15, -UR20, R33 ;  /* 0x800000140f0e7c23 */ /* 0x004fca0008010021 */
[----:B------:R-:W-:Y:S02]  /*dd60*/  FSEL R143, R14, -INF , !P6 ;  /* 0xff8000000e8f7808 */ /* 0x000fe40007000000 */
[----:B---3--:R-:W-:Y:S01]  /*dd70*/  IABS R3, R4 ;  /* 0x0000000400037213 */ /* 0x008fe20000000000 */
[----:B------:R-:W-:Y:S01]  /*dd80*/  IMAD.IADD R4, R187, 0x1, -R2 ;  /* 0x00000001bb047824 */ /* 0x000fe200078e0a02 */
[----:B------:R-:W-:Y:S02]  /*dd90*/  IADD3 R2, R0, 0x18, RZ ;  /* 0x0000001800027810 */ /* 0x000fe40007ffe0ff */
[----:B------:R1:W-:Y:S02]  /*dda0*/  I2F R26, R3 ;  /* 0x00000003001a7306 */ /* 0x0003e40000201400 */
[----:B------:R-:W-:Y:S01]  /*ddb0*/  IABS R13, R4 ;  /* 0x00000004000d7213 */ /* 0x000fe20000000000 */
[----:B------:R-:W-:Y:S01]  /*ddc0*/  FFMA.FTZ R4, R27, -UR20, R36 ;  /* 0x800000141b047c23 */ /* 0x000fe20008010024 */
[----:B------:R-:W-:-:S02]  /*ddd0*/  ISETP.GE.AND P2, PT, R2, R194, PT ;  /* 0x000000c20200720c */ /* 0x000fc40003f46270 */
[----:B------:R-:W-:Y:S01]  /*dde0*/  ISETP.GE.AND P1, PT, R2, R193, PT ;  /* 0x000000c10200720c */ /* 0x000fe20003f26270 */
[----:B------:R-:W-:Y:S01]  /*ddf0*/  IMAD.MOV.U32 R27, RZ, RZ, R13 ;  /* 0x000000ffff1b7224 */ /* 0x000fe200078e000d */
[----:B------:R-:W-:Y:S01]  /*de00*/  FSEL R198, R4, -INF , !P3 ;  /* 0xff80000004c67808 */ /* 0x000fe20005800000 */
[----:B----4-:R-:W-:Y:S01]  /*de10*/  FFMA.FTZ R13, R5, -UR20, R35 ;  /* 0x80000014050d7c23 */ /* 0x010fe20008010023 */
[----:B------:R-:W-:Y:S01]  /*de20*/  ISETP.GE.AND P3, PT, R2, R196, PT ;  /* 0x000000c40200720c */ /* 0x000fe20003f66270 */
[--C-:B------:R-:W-:Y:S01]  /*de30*/  IMAD.IADD R5, R186, 0x1, -R2.reuse ;  /* 0x00000001ba057824 */ /* 0x100fe200078e0a02 */
[----:B------:R-:W-:Y:S01]  /*de40*/  ISETP.GE.AND P0, PT, R2, R192, PT ;  /* 0x000000c00200720c */ /* 0x000fe20003f06270 */
[----:B------:R-:W2:Y:S01]  /*de50*/  I2F R32, R27 ;  /* 0x0000001b00207306 */ /* 0x000ea20000201400 */
[----:B------:R-:W-:Y:S01]  /*de60*/  FSEL R151, R13, -INF , !P4 ;  /* 0xff8000000d977808 */ /* 0x000fe20006000000 */
[----:B-1----:R-:W-:Y:S01]  /*de70*/  IMAD.IADD R3, R184, 0x1, -R2 ;  /* 0x00000001b8037824 */ /* 0x002fe200078e0a02 */
[----:B------:R-:W-:-:S02]  /*de80*/  ISETP.LT.OR P6, PT, R2, R191, P3 ;  /* 0x000000bf0200720c */ /* 0x000fc40001fc1670 */
[C---:B------:R-:W-:Y:S02]  /*de90*/  ISETP.LT.OR P4, PT, R2.reuse, R190, P2 ;  /* 0x000000be0200720c */ /* 0x040fe40001781670 */
[----:B------:R-:W-:Y:S02]  /*dea0*/  IABS R3, R3 ;  /* 0x0000000300037213 */ /* 0x000fe40000000000 */
[C---:B------:R-:W-:Y:S02]  /*deb0*/  ISETP.LT.OR P1, PT, R2.reuse, R189, P1 ;  /* 0x000000bd0200720c */ /* 0x040fe40000f21670 */
[----:B------:R-:W-:Y:S01]  /*dec0*/  ISETP.LT.OR P5, PT, R2, R188, P0 ;  /* 0x000000bc0200720c */ /* 0x000fe200007a1670 */
[----:B------:R-:W-:Y:S01]  /*ded0*/  IMAD.MOV.U32 R4, RZ, RZ, R3 ;  /* 0x000000ffff047224 */ /* 0x000fe200078e0003 */
[----:B------:R-:W-:Y:S02]  /*dee0*/  IABS R3, R5 ;  /* 0x0000000500037213 */ /* 0x000fe40000000000 */
[----:B------:R-:W-:Y:S01]  /*def0*/  ISETP.NE.AND P3, PT, R25, RZ, PT ;  /* 0x000000ff1900720c */ /* 0x000fe20003f65270 */
[----:B------:R1:W3:Y:S01]  /*df00*/  I2F R15, R4 ;  /* 0x00000004000f7306 */ /* 0x0002e20000201400 */
[----:B--2---:R-:W-:Y:S01]  /*df10*/  FFMA.FTZ R13, R32, -UR20, R39 ;  /* 0x80000014200d7c23 */ /* 0x004fe20008010027 */
[----:B------:R-:W-:-:S02]  /*df20*/  ISETP.NE.AND P2, PT, R24, RZ, PT ;  /* 0x000000ff1800720c */ /* 0x000fc40003f45270 */
[----:B------:R-:W-:Y:S02]  /*df30*/  P2R R24, PR, RZ, 0x2 ;  /* 0x00000002ff187803 */ /* 0x000fe40000000000 */
[----:B------:R-:W-:Y:S02]  /*df40*/  FSEL R197, R13, -INF , !P2 ;  /* 0xff8000000dc57808 */ /* 0x000fe40005000000 */
[----:B------:R-:W2:Y:S01]  /*df50*/  I2F R5, R3 ;  /* 0x0000000300057306 */ /* 0x000ea20000201400 */
[----:B-1----:R-:W-:Y:S02]  /*df60*/  IMAD.IADD R4, R185, 0x1, -R2 ;  /* 0x00000001b9047824 */ /* 0x002fe400078e0a02 */
[----:B---3--:R-:W-:-:S05]  /*df70*/  FFMA.FTZ R15, R15, -UR20, R28 ;  /* 0x800000140f0f7c23 */ /* 0x008fca000801001c */
[----:B------:R-:W-:Y:S01]  /*df80*/  FSEL R142, R15, -INF , !P6 ;  /* 0xff8000000f8e7808 */ /* 0x000fe20007000000 */
[----:B--2---:R-:W-:Y:S01]  /*df90*/  FFMA.FTZ R14, R5, -UR20, R30 ;  /* 0x80000014050e7c23 */ /* 0x004fe2000801001e */
        /* <DEDUP_REMOVED lines=9> */
[----:B------:R2:W3:Y:S01]  /*e030*/  I2F R30, R6 ;  /* 0x00000006001e7306 */ /* 0x0004e20000201400 */
[----:B------:R-:W-:Y:S02]  /*e040*/  IABS R12, R4 ;  /* 0x00000004000c7213 */ /* 0x000fe40000000000 */
[C---:B------:R-:W-:Y:S02]  /*e050*/  ISETP.GE.AND P0, PT, R2.reuse, R192, PT ;  /* 0x000000c00200720c */ /* 0x040fe40003f06270 */
[C---:B------:R-:W-:Y:S02]  /*e060*/  ISETP.LT.OR P4, PT, R2.reuse, R190, P2 ;  /* 0x000000be0200720c */ /* 0x040fe40001781670 */
[----:B------:R-:W-:Y:S01]  /*e070*/  ISETP.LT.OR P1, PT, R2, R189, P1 ;  /* 0x000000bd0200720c */ /* 0x000fe20000f21670 */
[----:B-1----:R-:W-:Y:S01]  /*e080*/  FFMA.FTZ R3, R26, -UR20, R37 ;  /* 0x800000141a037c23 */ /* 0x002fe20008010025 */
[----:B------:R1:W-:Y:S01]  /*e090*/  I2F R13, R12 ;  /* 0x0000000c000d7306 */ /* 0x0003e20000201400 */
[----:B------:R-:W-:-:S02]  /*e0a0*/  ISETP.LT.OR P0, PT, R2, R188, P0 ;  /* 0x000000bc0200720c */ /* 0x000fc40000701670 */
[----:B------:R-:W-:Y:S02]  /*e0b0*/  P2R R26, PR, RZ, 0x2 ;  /* 0x00000002ff1a7803 */ /* 0x000fe40000000000 */
[----:B------:R-:W-:Y:S01]  /*e0c0*/  FSEL R155, R3, -INF , !P3 ;  /* 0xff800000039b7808 */ /* 0x000fe20005800000 */
[----:B------:R-:W-:Y:S01]  /*e0d0*/  IMAD.IADD R3, R186, 0x1, -R2 ;  /* 0x00000001ba037824 */ /* 0x000fe200078e0a02 */
[----:B--2---:R-:W2:Y:S01]  /*e0e0*/  LDSM.16.M88.4 R4, [R173+0x1000] ;  /* 0x00100000ad04783b */ /* 0x004ea20000000200 */
[----:B------:R-:W-:Y:S01]  /*e0f0*/  ISETP.GE.AND P3, PT, R2, R196, PT ;  /* 0x000000c40200720c */ /* 0x000fe20003f66270 */
[----:B---3--:R-:W-:Y:S01]  /*e100*/  FFMA.FTZ R14, R30, -UR20, R42 ;  /* 0x800000141e0e7c23 */ /* 0x008fe2000801002a */
[----:B------:R-:W-:Y:S02]  /*e110*/  P2R R25, PR, RZ, 0x1 ;  /* 0x00000001ff197803 */ /* 0x000fe40000000000 */
[----:B------:R-:W-:Y:S02]  /*e120*/  IABS R3, R3 ;  /* 0x0000000300037213 */ /* 0x000fe40000000000 */
[----:B------:R-:W-:Y:S01]  /*e130*/  ISETP.LT.OR P6, PT, R2, R191, P3 ;  /* 0x000000bf0200720c */ /* 0x000fe20001fc1670 */
[----:B-1----:R-:W-:Y:S01]  /*e140*/  IMAD.IADD R12, R185, 0x1, -R2 ;  /* 0x00000001b90c7824 */ /* 0x002fe200078e0a02 */
[----:B------:R1:W3:Y:S01]  /*e150*/  I2F R15, R3 ;  /* 0x00000003000f7306 */ /* 0x0002e20000201400 */
[----:B------:R-:W-:-:S02]  /*e160*/  ISETP.NE.AND P3, PT, R24, RZ, PT ;  /* 0x000000ff1800720c */ /* 0x000fc40003f65270 */
[----:B------:R-:W-:Y:S02]  /*e170*/  FSEL R153, R14, -INF , !P5 ;  /* 0xff8000000e997808 */ /* 0x000fe40006800000 */
[----:B-1----:R-:W-:Y:S01]  /*e180*/  IABS R3, R12 ;  /* 0x0000000c00037213 */ /* 0x002fe20000000000 */
[----:B------:R-:W-:Y:S01]  /*e190*/  IMAD.IADD R12, R187, 0x1, -R2 ;  /* 0x00000001bb0c7824 */ /* 0x000fe200078e0a02 */
[----:B------:R-:W-:Y:S01]  /*e1a0*/  IADD3 R2, R0, 0x20, RZ ;  /* 0x0000002000027810 */ /* 0x000fe20007ffe0ff */
[----:B---3--:R-:W-:Y:S01]  /*e1b0*/  FFMA.FTZ R15, R15, -UR20, R31 ;  /* 0x800000140f0f7c23 */ /* 0x008fe2000801001f */
        /* <DEDUP_REMOVED lines=10> */
[----:B------:R-:W-:Y:S01]  /*e260*/  ISETP.GE.AND P0, PT, R2, R192, PT ;  /* 0x000000c00200720c */ /* 0x000fe20003f06270 */
[----:B--2---:R-:W-:Y:S01]  /*e270*/  HMMA.16816.F32 R32, R8, R4, R48 ;  /* 0x000000040820723c */ /* 0x004fe20000001830 */
[----:B------:R-:W-:Y:S01]  /*e280*/  FSEL R63, R24, -INF , !P6 ;  /* 0xff800000183f7808 */ /* 0x000fe20007000000 */
[----:B------:R-:W-:Y:S01]  /*e290*/  I2F R29, R27 ;  /* 0x0000001b001d7306 */ /* 0x000fe20000201400 */
[----:B-1----:R-:W-:Y:S01]  /*e2a0*/  IMAD.IADD R3, R184, 0x1, -R2 ;  /* 0x00000001b8037824 */ /* 0x002fe200078e0a02 */
[----:B------:R-:W-:-:S02]  /*e2b0*/  FSEL R141, R15, -INF , !P4 ;  /* 0xff8000000f8d7808 */ /* 0x000fc40006000000 */
[C---:B------:R-:W-:Y:S02]  /*e2c0*/  ISETP.LT.OR P6, PT, R2.reuse, R191, P3 ;  /* 0x000000bf0200720c */ /* 0x040fe40001fc1670 */
        /* <DEDUP_REMOVED lines=9> */
[----:B------:R-:W-:Y:S01]  /*e360*/  ISETP.NE.AND P3, PT, R26, RZ, PT ;  /* 0x000000ff1a00720c */ /* 0x000fe20003f65270 */
[----:B------:R-:W-:Y:S01]  /*e370*/  HMMA.16816.F32 R48, R20, R160, R224 ;  /* 0x000000a01430723c */ /* 0x000fe200000018e0 */
[----:B------:R-:W-:-:S02]  /*e380*/  ISETP.NE.AND P2, PT, R25, RZ, PT ;  /* 0x000000ff1900720c */ /* 0x000fc40003f45270 */
        /* <DEDUP_REMOVED lines=34> */
[----:B------:R-:W-:Y:S02]  /*e5b0*/  P2R R24, PR, RZ, 0x1 ;  /* 0x00000001ff187803 */ /* 0x000fe40000000000 */
[----:B------:R-:W-:-:S05]  /*e5c0*/  FSEL R146, R12, -INF , !P5 ;  /* 0xff8000000c927808 */ /* 0x000fca0006800000 */
        /* <DEDUP_REMOVED lines=149> */
[C---:B------:R-:W-:Y:S01]  /*ef20*/  ISETP.GE.AND P2, PT, R2.reuse, R194, PT ;  /* 0x000000c20200720c */ /* 0x040fe20003f46270 */
        /* <DEDUP_REMOVED lines=27> */
[----:B------:R-:W-:Y:S01]  /*f0e0*/  P2R R10, PR, RZ, 0x2 ;  /* 0x00000002ff0a7803 */ /* 0x000fe20000000000 */
[----:B-1----:R-:W-:Y:S01]  /*f0f0*/  IMAD.IADD R5, R184, 0x1, -R3 ;  /* 0x00000001b8057824 */ /* 0x002fe200078e0a03 */
[C---:B------:R-:W-:Y:S01]  /*f100*/  ISETP.GE.AND P1, PT, R0.reuse, R194, PT ;  /* 0x000000c20000720c */ /* 0x040fe20003f26270 */
        /* <DEDUP_REMOVED lines=30> */
[----:B------:R-:W-:Y:S01]  /*f2f0*/  ISETP.LT.OR P1, PT, R0, R188, P3 ;  /* 0x000000bc0000720c */ /* 0x000fe20001f21670 */
[----:B------:R2:W4:Y:S01]  /*f300*/  I2F R11, R2 ;  /* 0x00000002000b7306 */ /* 0x0005220000201400 */
        /* <DEDUP_REMOVED lines=9> */
[----:B------:R-:W-:Y:S01]  /*f3a0*/  PLOP3.LUT P0, PT, PT, PT, UP0, 0x80, 0x0 ;  /* 0x000000000000781c */ /* 0x000fe20003f0f008 */
[----:B-1----:R-:W-:Y:S01]  /*f3b0*/  IMAD.MOV.U32 R3, RZ, RZ, R2 ;  /* 0x000000ffff037224 */ /* 0x002fe200078e0002 */
[----:B------:R-:W-:Y:S01]  /*f3c0*/  IABS R2, R4 ;  /* 0x0000000400027213 */ /* 0x000fe20000000000 */
[----:B--2---:R-:W-:Y:S02]  /*f3d0*/  FFMA.FTZ R5, R9, -UR20, R31 ;  /* 0x8000001409057c23 */ /* 0x004fe4000801001f */
[----:B------:R1:W2:Y:S08]  /*f3e0*/  I2F R4, R3 ;  /* 0x0000000300047306 */ /* 0x0002b00000201400 */
[----:B------:R-:W3:Y:S01]  /*f3f0*/  I2F R2, R2 ;  /* 0x0000000200027306 */ /* 0x000ee20000201400 */
[----:B-1----:R-:W-:Y:S01]  /*f400*/  FFMA.FTZ R3, R12, -UR20, R18 ;  /* 0x800000140c037c23 */ /* 0x002fe20008010012 */
[----:B------:R-:W-:Y:S01]  /*f410*/  FSEL R18, R5, -INF , !P4 ;  /* 0xff80000005127808 */ /* 0x000fe20006000000 */
[----:B--2---:R-:W-:Y:S01]  /*f420*/  FFMA.FTZ R4, R4, -UR20, R17 ;  /* 0x8000001404047c23 */ /* 0x004fe20008010011 */
[----:B------:R-:W-:-:S02]  /*f430*/  FSEL R17, R6, -INF , !P6 ;  /* 0xff80000006117808 */ /* 0x000fc40007000000 */
        /* <DEDUP_REMOVED lines=8> */
[----:B------:R-:W-:Y:S01]  /*f4c0*/  IMAD.MOV.U32 R13, RZ, RZ, c[0x0][0x198] ;  /* 0x00006600ff0d7624 */ /* 0x000fe200078e00ff */
[----:B------:R-:W-:Y:S01]  /*f4d0*/  UIADD3 UR5, UR10, -0x3, URZ ;  /* 0xfffffffd0a057890 */ /* 0x000fe2000fffe03f */
[----:B------:R-:W-:Y:S01]  /*f4e0*/  IMAD.MOV.U32 R14, RZ, RZ, c[0x0][0x19c] ;  /* 0x00006700ff0e7624 */ /* 0x000fe200078e00ff */
[----:B------:R1:W-:Y:S01]  /*f4f0*/  @P5 STS.128 [R195+0x4000], RZ ;  /* 0x004000ffc3005388 */ /* 0x0003e20000000c00 */
[C---:B------:R-:W-:Y:S01]  /*f500*/  IMAD.SHL.U32 R0, R13.reuse, 0x40, RZ ;  /* 0x000000400d007824 */ /* 0x040fe200078e00ff */
[----:B------:R-:W-:Y:S01]  /*f510*/  USHF.R.S32.HI UR4, URZ, 0x1f, UR5 ;  /* 0x0000001f3f047899 */ /* 0x000fe20008011405 */
[----:B------:R-:W-:Y:S01]  /*f520*/  BSSY B0, `(.L_x_2002) ;  /* 0x000002c000007945 */ /* 0x000fe20003800000 */
[----:B------:R-:W-:-:S05]  /*f530*/  SHF.L.U64.HI R5, R13, 0x6, R14 ;  /* 0x000000060d057819 */ /* 0x000fca000001020e */
[----:B------:R-:W-:-:S04]  /*f540*/  IMAD R5, R5, UR5, RZ ;  /* 0x0000000505057c24 */ /* 0x000fc8000f8e02ff */
[----:B------:R-:W-:Y:S02]  /*f550*/  IMAD R5, R0, UR4, R5 ;  /* 0x0000000400057c24 */ /* 0x000fe4000f8e0205 */
[----:B--2---:R-:W-:Y:S02]  /*f560*/  IMAD.MOV.U32 R3, RZ, RZ, R251 ;  /* 0x000000ffff037224 */ /* 0x004fe400078e00fb */
[----:B---3--:R-:W-:-:S04]  /*f570*/  IMAD.MOV.U32 R2, RZ, RZ, R242 ;  /* 0x000000ffff027224 */ /* 0x008fc800078e00f2 */
[----:B------:R-:W-:-:S04]  /*f580*/  IMAD.WIDE.U32 R2, R0, UR5, R2 ;  /* 0x0000000500027c25 */ /* 0x000fc8000f8e0002 */
[----:B------:R-:W-:Y:S01]  /*f590*/  IMAD.IADD R5, R3, 0x1, R5 ;  /* 0x0000000103057824 */ /* 0x000fe200078e0205 */
[CC--:B------:R-:W-:Y:S02]  /*f5a0*/  @!P5 LEA R0, P3, R13.reuse, R2.reuse, 0x4 ;  /* 0x000000020d00d211 */ /* 0x0c0fe400078620ff */
[C---:B------:R-:W-:Y:S02]  /*f5b0*/  @!P5 LEA R4, P1, R13.reuse, R2, 0x5 ;  /* 0x000000020d04d211 */ /* 0x040fe400078228ff */
        /* <DEDUP_REMOVED lines=34> */
.L_x_2003:
[----:B------:R-:W-:Y:S05]  /*f7e0*/  BSYNC B0 ;  /* 0x0000000000007941 */ /* 0x000fea0003800000 */
.L_x_2002:
[----:B------:R-:W0:Y:S02]  /*f7f0*/  LDGDEPBAR ;  /* 0x00000000000079af */ /* 0x000e240000000000 */
.L_x_2001:
[----:B------:R-:W3:Y:S04]  /*f800*/  LDL R5, [R1+0xf0] ;  /* 0x0000f00001057983 */ /* 0x000ee80000100800 */
[----:B-1----:R-:W4:Y:S04]  /*f810*/  LDL R6, [R1+0xa4] ;  /* 0x0000a40001067983 */ /* 0x002f280000100800 */
[----:B--2---:R-:W4:Y:S01]  /*f820*/  LDL R4, [R1+0xec] ;  /* 0x0000ec0001047983 */ /* 0x004f220000100800 */
        /* <DEDUP_REMOVED lines=23> */
[----:B------:R-:W-:Y:S01]  /*f9a0*/  STL [R1+0x1b8], R194 ;  /* 0x0001b8c201007387 */ /* 0x000fe20000100800 */
[----:B------:R-:W-:-:S02]  /*f9b0*/  FMNMX.FTZ R3, R20, R3, !PT ;  /* 0x0000000314037209 */ /* 0x000fc40007810000 */
[----:B------:R-:W-:Y:S01]  /*f9c0*/  FMNMX.FTZ R2, R66, R0, !PT ;  /* 0x0000000042027209 */ /* 0x000fe20007810000 */
[----:B------:R1:W-:Y:S01]  /*f9d0*/  STL [R1+0x1b4], R193 ;  /* 0x0001b4c101007387 */ /* 0x0003e20000100800 */
[----:B------:R-:W-:-:S03]  /*f9e0*/  FMNMX.FTZ R0, R17, R3, !PT ;  /* 0x0000000311007209 */ /* 0x000fc60007810000 */
[----:B------:R-:W-:Y:S01]  /*f9f0*/  STL [R1+0x1b0], R192 ;  /* 0x0001b0c001007387 */ /* 0x000fe20000100800 */
[----:B------:R-:W-:-:S03]  /*fa00*/  FMNMX.FTZ R2, R56, R2, !PT ;  /* 0x0000000238027209 */ /* 0x000fc60007810000 */
[----:B------:R-:W-:Y:S04]  /*fa10*/  STL [R1+0x1ac], R191 ;  /* 0x0001acbf01007387 */ /* 0x000fe80000100800 */
[----:B------:R-:W-:Y:S04]  /*fa20*/  STL [R1+0x1a8], R190 ;  /* 0x0001a8be01007387 */ /* 0x000fe80000100800 */
[----:B------:R-:W-:Y:S01]  /*fa30*/  STL [R1+0x1a4], R189 ;  /* 0x0001a4bd01007387 */ /* 0x000fe20000100800 */
[----:B------:R-:W-:-:S03]  /*fa40*/  FMNMX.FTZ R2, R55, R2, !PT ;  /* 0x0000000237027209 */ /* 0x000fc60007810000 */
[----:B------:R-:W-:Y:S04]  /*fa50*/  STL [R1+0x1a0], R188 ;  /* 0x0001a0bc01007387 */ /* 0x000fe80000100800 */
[----:B------:R-:W-:Y:S01]  /*fa60*/  STL [R1+0x19c], R187 ;  /* 0x00019cbb01007387 */ /* 0x000fe20000100800 */
[----:B------:R-:W-:-:S03]  /*fa70*/  USHF.L.U32 UR5, UR38, 0x1, URZ ;  /* 0x0000000126057899 */ /* 0x000fc6000800063f */
[----:B------:R-:W-:Y:S01]  /*fa80*/  STL [R1+0x198], R186 ;  /* 0x000198ba01007387 */ /* 0x000fe20000100800 */
[----:B------:R-:W-:-:S03]  /*fa90*/  IMAD.U32 R3, RZ, RZ, UR37 ;  /* 0x00000025ff037e24 */ /* 0x000fc6000f8e00ff */
[----:B------:R-:W-:Y:S01]  /*faa0*/  STL [R1+0x194], R185 ;  /* 0x000194b901007387 */ /* 0x000fe20000100800 */
[----:B------:R-:W-:-:S03]  /*fab0*/  FMNMX.FTZ R2, R52, R2, !PT ;  /* 0x0000000234027209 */ /* 0x000fc60007810000 */
[----:B------:R-:W-:Y:S04]  /*fac0*/  STL [R1+0x190], R184 ;  /* 0x000190b801007387 */ /* 0x000fe80000100800 */
[----:B------:R-:W-:Y:S04]  /*fad0*/  STL [R1+0x18c], R183 ;  /* 0x00018cb701007387 */ /* 0x000fe80000100800 */
[----:B------:R-:W-:Y:S04]  /*fae0*/  STL [R1+0x188], R182 ;  /* 0x000188b601007387 */ /* 0x000fe80000100800 */
[----:B------:R-:W-:Y:S01]  /*faf0*/  STL [R1+0x184], R181 ;  /* 0x000184b501007387 */ /* 0x000fe20000100800 */
[----:B------:R-:W-:-:S03]  /*fb00*/  FMNMX.FTZ R2, R44, R2, !PT ;  /* 0x000000022c027209 */ /* 0x000fc60007810000 */
[----:B------:R-:W-:Y:S04]  /*fb10*/  STL [R1+0x180], R180 ;  /* 0x000180b401007387 */ /* 0x000fe80000100800 */
[----:B------:R-:W-:Y:S04]  /*fb20*/  STL [R1+0x17c], R179 ;  /* 0x00017cb301007387 */ /* 0x000fe80000100800 */
[----:B------:R4:W-:Y:S01]  /*fb30*/  STL [R1+0x178], R178 ;  /* 0x000178b201007387 */ /* 0x0009e20000100800 */
[----:B------:R-:W-:-:S04]  /*fb40*/  FMNMX.FTZ R8, R24, R2, !PT ;  /* 0x0000000218087209 */ /* 0x000fc80007810000 */
[----:B------:R-:W-:-:S05]  /*fb50*/  FMNMX.FTZ R8, R18, R8, !PT ;  /* 0x0000000812087209 */ /* 0x000fca0007810000 */
[----:B------:R-:W-:Y:S04]  /*fb60*/  SHFL.BFLY PT, R9, R8, 0x2, 0x1f ;  /* 0x0c401f0008097f89 */ /* 0x000fe800000e0000 */
[----:B------:R-:W-:Y:S04]  /*fb70*/  STL [R1+0x174], R177 ;  /* 0x000174b101007387 */ /* 0x000fe80000100800 */
[----:B------:R-:W-:Y:S04]  /*fb80*/  STL [R1+0x170], R176 ;  /* 0x000170b001007387 */ /* 0x000fe80000100800 */
[----:B------:R-:W-:Y:S04]  /*fb90*/  STL [R1+0x16c], R175 ;  /* 0x00016caf01007387 */ /* 0x000fe80000100800 */
[----:B------:R-:W-:Y:S04]  /*fba0*/  STL [R1+0x168], R174 ;  /* 0x000168ae01007387 */ /* 0x000fe80000100800 */
[----:B------:R-:W-:Y:S04]  /*fbb0*/  STL [R1+0x164], R173 ;  /* 0x000164ad01007387 */ /* 0x000fe80000100800 */
[----:B------:R-:W-:Y:S04]  /*fbc0*/  STL [R1+0x160], R168 ;  /* 0x000160a801007387 */ /* 0x000fe80000100800 */
[----:B-1----:R-:W2:Y:S01]  /*fbd0*/  LDL.LU R193, [R1+0x11c] ;  /* 0x00011c0001c17983 */ /* 0x002ea20000300800 */
[----:B---3--:R-:W-:-:S03]  /*fbe0*/  IMAD.WIDE.U32 R238, R5, -0x2daee0ad, RZ ;  /* 0xd2511f5305ee7825 */ /* 0x008fc600078e00ff */
[----:B------:R-:W1:Y:S01]  /*fbf0*/  SHFL.BFLY PT, R5, R0, 0x2, 0x1f ;  /* 0x0c401f0000057f89 */ /* 0x000e6200000e0000 */
[----:B----4-:R-:W-:Y:S01]  /*fc00*/  IMAD R178, R6, -0x326172a9, RZ ;  /* 0xcd9e8d5706b27824 */ /* 0x010fe200078e02ff */
[----:B------:R-:W-:Y:S02]  /*fc10*/  LOP3.LUT R226, R239, UR5, R3, 0x96, !PT ;  /* 0x00000005efe27c12 */ /* 0x000fe4000f8e9603 */
[----:B------:R-:W-:-:S03]  /*fc20*/  LOP3.LUT R6, R249, UR28, R238, 0x96, !PT ;  /* 0x0000001cf9067c12 */ /* 0x000fc6000f8e96ee */
[----:B------:R-:W-:-:S04]  /*fc30*/  IMAD.WIDE.U32 R22, R226, -0x326172a9, RZ ;  /* 0xcd9e8d57e2167825 */ /* 0x000fc800078e00ff */
[----:B------:R-:W-:Y:S01]  /*fc40*/  IMAD.WIDE.U32 R6, R6, -0x326172a9, RZ ;  /* 0xcd9e8d5706067825 */ /* 0x000fe200078e00ff */
[----:B------:R-:W-:-:S03]  /*fc50*/  LOP3.LUT R2, R23, UR29, R178, 0x96, !PT ;  /* 0x0000001d17027c12 */ /* 0x000fc6000f8e96b2 */
[----:B------:R-:W-:Y:S01]  /*fc60*/  IMAD.MOV.U32 R194, RZ, RZ, R4 ;  /* 0x000000ffffc27224 */ /* 0x000fe200078e0004 */
[----:B------:R-:W-:Y:S01]  /*fc70*/  LOP3.LUT R4, R7, UR27, R22, 0x96, !PT ;  /* 0x0000001b07047c12 */ /* 0x000fe2000f8e9616 */
[----:B------:R-:W-:Y:S01]  /*fc80*/  IMAD.WIDE.U32 R2, R2, -0x2daee0ad, RZ ;  /* 0xd2511f5302027825 */ /* 0x000fe200078e00ff */
[----:B-1----:R-:W-:-:S03]  /*fc90*/  FMNMX.FTZ R0, R0, R5, !PT ;  /* 0x0000000500007209 */ /* 0x002fc60007810000 */
[----:B------:R-:W-:Y:S01]  /*fca0*/  IMAD.WIDE.U32 R4, R4, -0x2daee0ad, RZ ;  /* 0xd2511f5304047825 */ /* 0x000fe200078e00ff */
[----:B------:R-:W-:-:S04]  /*fcb0*/  LOP3.LUT R3, R3, UR26, R248, 0x96, !PT ;  /* 0x0000001a03037c12 */ /* 0x000fc8000f8e96f8 */
[----:B------:R-:W-:Y:S01]  /*fcc0*/  LOP3.LUT R10, R5, UR24, R2, 0x96, !PT ;  /* 0x00000018050a7c12 */ /* 0x000fe2000f8e9602 */
[----:B------:R-:W-:Y:S01]  /*fcd0*/  IMAD.WIDE.U32 R2, R3, -0x326172a9, RZ ;  /* 0xcd9e8d5703027825 */ /* 0x000fe200078e00ff */
[----:B------:R-:W1:Y:S03]  /*fce0*/  SHFL.BFLY PT, R14, R0, 0x1, 0x1f ;  /* 0x0c201f00000e7f89 */ /* 0x000e6600000e0000 */
[----:B------:R-:W-:Y:S01]  /*fcf0*/  IMAD.WIDE.U32 R10, R10, -0x326172a9, RZ ;  /* 0xcd9e8d570a0a7825 */ /* 0x000fe200078e00ff */
[----:B------:R-:W-:-:S04]  /*fd00*/  LOP3.LUT R3, R3, UR25, R6, 0x96, !PT ;  /* 0x0000001903037c12 */ /* 0x000fc8000f8e9606 */
[----:B------:R-:W-:Y:S01]  /*fd10*/  LOP3.LUT R12, R11, UR23, R2, 0x96, !PT ;  /* 0x000000170b0c7c12 */ /* 0x000fe2000f8e9602 */
[----:B------:R-:W-:Y:S01]  /*fd20*/  IMAD.WIDE.U32 R2, R3, -0x2daee0ad, RZ ;  /* 0xd2511f5303027825 */ /* 0x000fe200078e00ff */
[----:B------:R-:W-:-:S03]  /*fd30*/  FMNMX.FTZ R11, R8, R9, !PT ;  /* 0x00000009080b7209 */ /* 0x000fc60007810000 */
[----:B------:R-:W-:Y:S01]  /*fd40*/  IMAD.WIDE.U32 R12, R12, -0x2daee0ad, RZ ;  /* 0xd2511f530c0c7825 */ /* 0x000fe200078e00ff */
[----:B------:R-:W-:-:S04]  /*fd50*/  LOP3.LUT R8, R3, UR22, R4, 0x96, !PT ;  /* 0x0000001603087c12 */ /* 0x000fc8000f8e9604 */
[----:B------:R-:W-:Y:S02]  /*fd60*/  LOP3.LUT R4, R13, UR12, R2, 0x96, !PT ;  /* 0x0000000c0d047c12 */ /* 0x000fe4000f8e9602 */
[----:B------:R-:W3:Y:S01]  /*fd70*/  SHFL.BFLY PT, R13, R11, 0x1, 0x1f ;  /* 0x0c201f000b0d7f89 */ /* 0x000ee200000e0000 */
[----:B-1----:R-:W-:Y:S01]  /*fd80*/  FMNMX.FTZ R242, R0, R14, !PT ;  /* 0x0000000e00f27209 */ /* 0x002fe20007810000 */
[----:B------:R-:W-:-:S03]  /*fd90*/  IMAD.WIDE.U32 R8, R8, -0x326172a9, RZ ;  /* 0xcd9e8d5708087825 */ /* 0x000fc600078e00ff */
[----:B------:R-:W-:Y:S01]  /*fda0*/  FSETP.NEU.FTZ.AND P1, PT, R242, -INF , PT ;  /* 0xff800000f200780b */ /* 0x000fe20003f3d000 */
[----:B------:R-:W-:-:S04]  /*fdb0*/  IMAD.WIDE.U32 R4, R4, -0x326172a9, RZ ;  /* 0xcd9e8d5704047825 */ /* 0x000fc800078e00ff */
[----:B------:R-:W-:Y:S01]  /*fdc0*/  FMUL.FTZ R2, R242, c[0x0][0x23c] ;  /* 0x00008f00f2027a20 */ /* 0x000fe20000410000 */
[----:B------:R-:W-:Y:S02]  /*fdd0*/  LOP3.LUT R10, R9, UR13, R10, 0x96, !PT ;  /* 0x0000000d090a7c12 */ /* 0x000fe4000f8e960a */
[--C-:B------:R-:W-:Y:S02]  /*fde0*/  SHF.R.U32.HI R0, RZ, 0x10, R4.reuse ;  /* 0x00000010ff007819 */ /* 0x100fe40000011604 */
[----:B------:R-:W-:Y:S02]  /*fdf0*/  FSEL R2, R2, RZ, P1 ;  /* 0x000000ff02027208 */ /* 0x000fe40000800000 */
[----:B------:R-:W-:Y:S02]  /*fe00*/  SHF.R.U32.HI R9, RZ, 0x18, R4 ;  /* 0x00000018ff097819 */ /* 0x000fe40000011604 */
[----:B------:R-:W-:Y:S02]  /*fe10*/  LOP3.LUT R8, R5, UR8, R8, 0x96, !PT ;  /* 0x0000000805087c12 */ /* 0x000fe4000f8e9608 */
[----:B------:R-:W-:-:S02]  /*fe20*/  LOP3.LUT R3, R4, 0xff, RZ, 0xc0, !PT ;  /* 0x000000ff04037812 */ /* 0x000fc400078ec0ff */
[----:B------:R-:W-:Y:S01]  /*fe30*/  LOP3.LUT R14, R4, 0xffff, RZ, 0xc0, !PT ;  /* 0x0000ffff040e7812 */ /* 0x000fe200078ec0ff */
[----:B------:R-:W-:Y:S01]  /*fe40*/  IMAD.WIDE.U32 R4, R10, -0x2daee0ad, RZ ;  /* 0xd2511f530a047825 */ /* 0x000fe200078e00ff */
[----:B------:R-:W-:Y:S02]  /*fe50*/  LOP3.LUT R15, R0, 0xff, RZ, 0xc0, !PT ;  /* 0x000000ff000f7812 */ /* 0x000fe400078ec0ff */
[----:B------:R-:W-:Y:S01]  /*fe60*/  ISETP.GE.U32.AND P6, PT, R241, R9, PT ;  /* 0x00000009f100720c */ /* 0x000fe20003fc6070 */
[--C-:B------:R-:W-:Y:S01]  /*fe70*/  FFMA.FTZ R0, R158, c[0x0][0x23c], -R2.reuse ;  /* 0x00008f009e007a23 */ /* 0x100fe20000010802 */
[----:B---3--:R-:W-:Y:S01]  /*fe80*/  FMNMX.FTZ R240, R11, R13, !PT ;  /* 0x0000000d0bf07209 */ /* 0x008fe20007810000 */
[----:B------:R-:W-:Y:S01]  /*fe90*/  FFMA.FTZ R9, R64, c[0x0][0x23c], -R2 ;  /* 0x00008f0040097a23 */ /* 0x000fe20000010802 */
[----:B------:R-:W-:Y:S01]  /*fea0*/  ISETP.GE.U32.AND P4, PT, R241, R3, PT ;  /* 0x00000003f100720c */ /* 0x000fe20003f86070 */
[----:B------:R1:W-:Y:S01]  /*feb0*/  MUFU.EX2 R161, R0 ;  /* 0x0000000000a17308 */ /* 0x0003e20000000800 */
[----:B------:R-:W-:-:S02]  /*fec0*/  LOP3.LUT R3, R5, UR7, R12, 0x96, !PT ;  /* 0x0000000705037c12 */ /* 0x000fc4000f8e960c */
[----:B------:R-:W-:Y:S01]  /*fed0*/  LOP3.LUT R11, R4, 0xffff, RZ, 0xc0, !PT ;  /* 0x0000ffff040b7812 */ /* 0x000fe200078ec0ff */
[C---:B------:R-:W-:Y:S01]  /*fee0*/  FMUL.FTZ R5, R240.reuse, c[0x0][0x23c] ;  /* 0x00008f00f0057a20 */ /* 0x040fe20000410000 */
[----:B------:R-:W-:-:S03]  /*fef0*/  FSETP.NEU.FTZ.AND P0, PT, R240, -INF , PT ;  /* 0xff800000f000780b */ /* 0x000fc60003f1d000 */
[----:B------:R3:W4:Y:S01]  /*ff00*/  MUFU.EX2 R163, R9 ;  /* 0x0000000900a37308 */ /* 0x0007220000000800 */
[----:B------:R-:W-:Y:S02]  /*ff10*/  LOP3.LUT R59, R4, 0xff, RZ, 0xc0, !PT ;  /* 0x000000ff043b7812 */ /* 0x000fe400078ec0ff */
[--C-:B------:R-:W-:Y:S02]  /*ff20*/  SHF.R.U32.HI R10, RZ, 0x10, R4.reuse ;  /* 0x00000010ff0a7819 */ /* 0x100fe40000011604 */
[----:B------:R-:W-:Y:S02]  /*ff30*/  SHF.R.U32.HI R64, RZ, 0x18, R4 ;  /* 0x00000018ff407819 */ /* 0x000fe40000011604 */
[----:B-1----:R-:W-:-:S04]  /*ff40*/  LOP3.LUT R0, R8, 0xffff, RZ, 0xc0, !PT ;  /* 0x0000ffff08007812 */ /* 0x002fc800078ec0ff */
[----:B------:R-:W-:Y:S02]  /*ff50*/  SHF.R.U32.HI R4, RZ, 0x8, R0 ;  /* 0x00000008ff047819 */ /* 0x000fe40000011600 */
[----:B------:R-:W-:Y:S02]  /*ff60*/  FSEL R0, R5, RZ, P0 ;  /* 0x000000ff05007208 */ /* 0x000fe40000000000 */
[----:B---3--:R-:W-:-:S03]  /*ff70*/  LOP3.LUT R9, R8, 0xff, RZ, 0xc0, !PT ;  /* 0x000000ff08097812 */ /* 0x008fc600078ec0ff */
[----:B------:R-:W-:Y:S01]  /*ff80*/  FFMA.FTZ R5, R166, c[0x0][0x23c], -R0 ;  /* 0x00008f00a6057a23 */ /* 0x000fe20000010800 */
[----:B------:R-:W-:Y:S02]  /*ff90*/  ISETP.GE.U32.AND P2, PT, R241, R9, PT ;  /* 0x00000009f100720c */ /* 0x000fe40003f46070 */
[----:B------:R-:W-:Y:S01]  /*ffa0*/  LOP3.LUT R4, R4, 0xffff, RZ, 0xc0, !PT ;  /* 0x0000ffff04047812 */ /* 0x000fe200078ec0ff */
[----:B------:R1:W-:Y:S01]  /*ffb0*/  MUFU.EX2 R158, R5 ;  /* 0x00000005009e7308 */ /* 0x0003e20000000800 */
[----:B----4-:R-:W-:Y:S02]  /*ffc0*/  F2FP.PACK_AB R9, R163, R161 ;  /* 0x000000a1a309723e */ /* 0x010fe400000000ff */
[----:B------:R-:W-:Y:S02]  /*ffd0*/  ISETP.GE.U32.AND P3, PT, R241, R4, PT ;  /* 0x00000004f100720c */ /* 0x000fe40003f66070 */
[----:B------:R-:W-:Y:S02]  /*ffe0*/  SHF.R.U32.HI R4, RZ, 0x18, R8 ;  /* 0x00000018ff047819 */ /* 0x000fe40000011608 */
[----:B------:R-:W-:-:S02]  /*fff0*/  PRMT R35, R9, 0x7610, R35 ;  /* 0x0000761009237816 */ /* 0x000fc40000000023 */
[----:B------:R-:W-:Y:S01]  /*10000*/  FSEL R62, R242, RZ, P1 ;  /* 0x000000fff23e7208 */ /* 0x000fe20000800000 */
[----:B-1----:R-:W-:Y:S01]  /*10010*/  FFMA.FTZ R5, R167, c[0x0][0x23c], -R0 ;  /* 0x00008f00a7057a23 */ /* 0x002fe20000010800 */
[----:B------:R-:W-:-:S03]  /*10020*/  ISETP.GE.U32.AND P1, PT, R241, R4, PT ;  /* 0x00000004f100720c */ /* 0x000fc60003f26070 */
[----:B------:R1:W-:Y:S01]  /*10030*/  MUFU.EX2 R160, R5 ;  /* 0x0000000500a07308 */ /* 0x0003e20000000800 */
[----:B------:R-:W-:Y:S01]  /*10040*/  SHF.R.U32.HI R4, RZ, 0x10, R8 ;  /* 0x00000010ff047819 */ /* 0x000fe20000011608 */
[----:B------:R-:W-:Y:S01]  /*10050*/  @!P2 HADD2 R16, -R35.H0_H0, -RZ.H0_H0 ;  /* 0xa00000ff2310a230 */ /* 0x000fe20000000900 */
[----:B------:R-:W-:Y:S02]  /*10060*/  PRMT R34, R9, 0x7632, R34 ;  /* 0x0000763209227816 */ /* 0x000fe40000000022 */
[----:B------:R-:W-:Y:S02]  /*10070*/  LOP3.LUT R4, R4, 0xff, RZ, 0xc0, !PT ;  /* 0x000000ff04047812 */ /* 0x000fe400078ec0ff */
[----:B------:R-:W-:Y:S01]  /*10080*/  PRMT R252, R35, 0x5410, R34 ;  /* 0x0000541023fc7816 */ /* 0x000fe20000000022 */
[----:B-1----:R-:W-:-:S04]  /*10090*/  FFMA.FTZ R5, R157, c[0x0][0x23c], -R2 ;  /* 0x00008f009d057a23 */ /* 0x002fc80000010802 */
[----:B------:R1:W-:Y:S01]  /*100a0*/  MUFU.EX2 R162, R5 ;  /* 0x0000000500a27308 */ /* 0x0003e20000000800 */
[----:B------:R-:W-:Y:S02]  /*100b0*/  @!P2 PRMT R35, R16, 0x5410, RZ ;  /* 0x000054101023a816 */ /* 0x000fe400000000ff */
[----:B------:R-:W-:Y:S02]  /*100c0*/  ISETP.GE.U32.AND P2, PT, R241, R4, PT ;  /* 0x00000004f100720c */ /* 0x000fe40003f46070 */
[----:B------:R-:W-:Y:S01]  /*100d0*/  SHF.R.U32.HI R4, RZ, 0x8, R14 ;  /* 0x00000008ff047819 */ /* 0x000fe2000001160e */
[----:B-1----:R-:W-:-:S04]  /*100e0*/  FFMA.FTZ R5, R149, c[0x0][0x23c], -R2 ;  /* 0x00008f0095057a23 */ /* 0x002fc80000010802 */
[----:B------:R-:W1:Y:S01]  /*100f0*/  MUFU.EX2 R167, R5 ;  /* 0x0000000500a77308 */ /* 0x000e620000000800 */
[----:B------:R-:W-:Y:S02]  /*10100*/  LOP3.LUT R4, R4, 0xffff, RZ, 0xc0, !PT ;  /* 0x0000ffff04047812 */ /* 0x000fe400078ec0ff */
[----:B------:R-:W-:Y:S02]  /*10110*/  FSEL R51, R240, RZ, P0 ;  /* 0x000000fff0337208 */ /* 0x000fe40000000000 */
[----:B------:R-:W-:Y:S01]  /*10120*/  ISETP.GE.U32.AND P0, PT, R241, R4, PT ;  /* 0x00000004f100720c */ /* 0x000fe20003f06070 */
[----:B------:R-:W-:-:S04]  /*10130*/  FFMA.FTZ R4, R159, c[0x0][0x23c], -R0 ;  /* 0x00008f009f047a23 */ /* 0x000fc80000010800 */
[----:B------:R1:W-:Y:S02]  /*10140*/  MUFU.EX2 R157, R4 ;  /* 0x00000004009d7308 */ /* 0x0003e40000000800 */
[----:B-1----:R-:W-:-:S04]  /*10150*/  F2FP.PACK_AB R4, R167, R162 ;  /* 0x000000a2a704723e */ /* 0x002fc800000000ff */
[C---:B------:R-:W-:Y:S02]  /*10160*/  PRMT R31, R4.reuse, 0x7610, R31 ;  /* 0x00007610041f7816 */ /* 0x040fe4000000001f */
[----:B------:R-:W-:-:S03]  /*10170*/  PRMT R30, R4, 0x7632, R30 ;  /* 0x00007632041e7816 */ /* 0x000fc6000000001e */
[----:B------:R-:W-:Y:S01]  /*10180*/  @!P4 HADD2 R29, -R31.H0_H0, -RZ.H0_H0 ;  /* 0xa00000ff1f1dc230 */ /* 0x000fe20000000900 */
[----:B------:R-:W-:Y:S02]  /*10190*/  LOP3.LUT R4, R10, 0xff, RZ, 0xc0, !PT ;  /* 0x000000ff0a047812 */ /* 0x000fe400078ec0ff */
[----:B------:R-:W-:Y:S01]  /*101a0*/  PRMT R244, R31, 0x5410, R30 ;  /* 0x000054101ff47816 */ /* 0x000fe2000000001e */
[----:B------:R-:W-:Y:S01]  /*101b0*/  FFMA.FTZ R5, R156, c[0x0][0x23c], -R0 ;  /* 0x00008f009c057a23 */ /* 0x000fe20000010800 */
[----:B------:R-:W-:Y:S02]  /*101c0*/  @!P4 PRMT R31, R29, 0x5410, RZ ;  /* 0x000054101d1fc816 */ /* 0x000fe400000000ff */
[----:B------:R-:W-:Y:S01]  /*101d0*/  ISETP.GE.U32.AND P4, PT, R241, R4, PT ;  /* 0x00000004f100720c */ /* 0x000fe20003f86070 */
[----:B------:R-:W-:Y:S01]  /*101e0*/  FFMA.FTZ R4, R143, c[0x0][0x23c], -R2 ;  /* 0x00008f008f047a23 */ /* 0x000fe20000010802 */
[----:B------:R-:W1:Y:S01]  /*101f0*/  MUFU.EX2 R166, R5 ;  /* 0x0000000500a67308 */ /* 0x000e620000000800 */
[----:B------:R-:W-:Y:S01]  /*10200*/  F2FP.PACK_AB R8, R160, R158 ;  /* 0x0000009ea008723e */ /* 0x000fe200000000ff */
[----:B------:R-:W-:-:S06]  /*10210*/  @!P3 HADD2 R19, -R34.H0_H0, -RZ.H0_H0 ;  /* 0xa00000ff2213b230 */ /* 0x000fcc0000000900 */
[----:B------:R3:W-:Y:S01]  /*10220*/  MUFU.EX2 R192, R4 ;  /* 0x0000000400c07308 */ /* 0x0007e20000000800 */
[----:B------:R-:W-:Y:S01]  /*10230*/  PRMT R32, R8, 0x7610, R32 ;  /* 0x0000761008207816 */ /* 0x000fe20000000020 */
[----:B------:R-:W-:Y:S01]  /*10240*/  @!P0 HADD2 R28, -R30.H0_H0, -RZ.H0_H0 ;  /* 0xa00000ff1e1c8230 */ /* 0x000fe20000000900 */
[----:B------:R-:W-:Y:S02]  /*10250*/  @!P3 PRMT R34, R19, 0x5410, RZ ;  /* 0x000054101322b816 */ /* 0x000fe400000000ff */
[----:B------:R-:W-:Y:S02]  /*10260*/  ISETP.GE.U32.AND P3, PT, R241, R15, PT ;  /* 0x0000000ff100720c */ /* 0x000fe40003f66070 */
[----:B---3--:R-:W-:-:S04]  /*10270*/  LOP3.LUT R4, R3, 0xffff, RZ, 0xc0, !PT ;  /* 0x0000ffff03047812 */ /* 0x008fc800078ec0ff */
[----:B------:R-:W-:Y:S01]  /*10280*/  SHF.R.U32.HI R4, RZ, 0x8, R4 ;  /* 0x00000008ff047819 */ /* 0x000fe20000011604 */
[----:B------:R-:W-:-:S03]  /*10290*/  @!P2 HADD2 R21, -R32.H0_H0, -RZ.H0_H0 ;  /* 0xa00000ff2015a230 */ /* 0x000fc60000000900 */
[----:B------:R-:W-:Y:S02]  /*102a0*/  LOP3.LUT R4, R4, 0xffff, RZ, 0xc0, !PT ;  /* 0x0000ffff04047812 */ /* 0x000fe400078ec0ff */
[----:B------:R-:W-:Y:S02]  /*102b0*/  PRMT R33, R8, 0x7632, R33 ;  /* 0x0000763208217816 */ /* 0x000fe40000000021 */
[----:B------:R-:W-:Y:S02]  /*102c0*/  @!P0 PRMT R30, R28, 0x5410, RZ ;  /* 0x000054101c1e8816 */ /* 0x000fe400000000ff */
[----:B------:R-:W-:Y:S01]  /*102d0*/  ISETP.GE.U32.AND P0, PT, R241, R4, PT ;  /* 0x00000004f100720c */ /* 0x000fe20003f06070 */
[----:B------:R-:W-:Y:S01]  /*102e0*/  FFMA.FTZ R5, R148, c[0x0][0x23c], -R2 ;  /* 0x00008f0094057a23 */ /* 0x000fe20000010802 */
[----:B------:R-:W-:Y:S02]  /*102f0*/  SHF.R.U32.HI R4, RZ, 0x18, R3 ;  /* 0x00000018ff047819 */ /* 0x000fe40000011603 */
[----:B-1----:R-:W-:-:S02]  /*10300*/  F2FP.PACK_AB R8, R166, R157 ;  /* 0x0000009da608723e */ /* 0x002fc400000000ff */
[----:B------:R-:W-:Y:S02]  /*10310*/  PRMT R251, R32, 0x5410, R33 ;  /* 0x0000541020fb7816 */ /* 0x000fe40000000021 */
[----:B------:R-:W-:Y:S01]  /*10320*/  @!P2 PRMT R32, R21, 0x5410, RZ ;  /* 0x000054101520a816 */ /* 0x000fe200000000ff */
[----:B------:R1:W3:Y:S01]  /*10330*/  MUFU.EX2 R159, R5 ;  /* 0x00000005009f7308 */ /* 0x0002e20000000800 */
[----:B------:R-:W-:Y:S02]  /*10340*/  ISETP.GE.U32.AND P2, PT, R241, R4, PT ;  /* 0x00000004f100720c */ /* 0x000fe40003f46070 */
[C---:B------:R-:W-:Y:S02]  /*10350*/  PRMT R28, R8.reuse, 0x7610, R28 ;  /* 0x00007610081c7816 */ /* 0x040fe4000000001c */
[----:B------:R-:W-:Y:S02]  /*10360*/  FMNMX.FTZ R4, R71, R217, !PT ;  /* 0x000000d947047209 */ /* 0x000fe40007810000 */
[----:B------:R-:W-:Y:S01]  /*10370*/  PRMT R29, R8, 0x7632, R29 ;  /* 0x00007632081d7816 */ /* 0x000fe2000000001d */
[----:B------:R-:W-:Y:S01]  /*10380*/  @!P3 HADD2 R37, -R28.H0_H0, -RZ.H0_H0 ;  /* 0xa00000ff1c25b230 */ /* 0x000fe20000000900 */
[----:B------:R-:W-:-:S02]  /*10390*/  FMNMX.FTZ R4, R216, R4, !PT ;  /* 0x00000004d8047209 */ /* 0x000fc40007810000 */
[----:B-1----:R-:W-:Y:S02]  /*103a0*/  LOP3.LUT R5, R3, 0xff, RZ, 0xc0, !PT ;  /* 0x000000ff03057812 */ /* 0x002fe400078ec0ff */
[----:B------:R-:W-:Y:S01]  /*103b0*/  SHF.R.U32.HI R3, RZ, 0x10, R3 ;  /* 0x00000010ff037819 */ /* 0x000fe20000011603 */
[----:B------:R-:W-:Y:S01]  /*103c0*/  @!P1 HADD2 R27, -R33.H0_H0, -RZ.H0_H0 ;  /* 0xa00000ff211b9230 */ /* 0x000fe20000000900 */
[----:B------:R-:W-:Y:S02]  /*103d0*/  FMNMX.FTZ R4, R214, R4, !PT ;  /* 0x00000004d6047209 */ /* 0x000fe40007810000 */
[----:B------:R-:W-:Y:S02]  /*103e0*/  LOP3.LUT R3, R3, 0xff, RZ, 0xc0, !PT ;  /* 0x000000ff03037812 */ /* 0x000fe400078ec0ff */
[----:B------:R-:W-:Y:S02]  /*103f0*/  PRMT R250, R28, 0x5410, R29 ;  /* 0x000054101cfa7816 */ /* 0x000fe4000000001d */
[----:B------:R-:W-:-:S02]  /*10400*/  @!P3 PRMT R28, R37, 0x5410, RZ ;  /* 0x00005410251cb816 */ /* 0x000fc400000000ff */
[----:B------:R-:W-:Y:S02]  /*10410*/  ISETP.GE.U32.AND P3, PT, R241, R3, PT ;  /* 0x00000003f100720c */ /* 0x000fe40003f66070 */
[----:B------:R-:W-:Y:S02]  /*10420*/  FMNMX.FTZ R3, R212, R4, !PT ;  /* 0x00000004d4037209 */ /* 0x000fe40007810000 */
[----:B------:R-:W-:Y:S02]  /*10430*/  @!P1 PRMT R33, R27, 0x5410, RZ ;  /* 0x000054101b219816 */ /* 0x000fe400000000ff */
[----:B------:R-:W-:Y:S02]  /*10440*/  ISETP.GE.U32.AND P1, PT, R241, R5, PT ;  /* 0x00000005f100720c */ /* 0x000fe40003f26070 */
[----:B---3--:R-:W-:Y:S02]  /*10450*/  F2FP.PACK_AB R5, R192, R159 ;  /* 0x0000009fc005723e */ /* 0x008fe400000000ff */
[----:B------:R-:W-:-:S02]  /*10460*/  FMNMX.FTZ R3, R198, R3, !PT ;  /* 0x00000003c6037209 */ /* 0x000fc40007810000 */
[----:B------:R-:W-:Y:S02]  /*10470*/  PRMT R220, R5, 0x7632, R220 ;  /* 0x0000763205dc7816 */ /* 0x000fe400000000dc */
[----:B------:R-:W-:Y:S02]  /*10480*/  FMNMX.FTZ R4, R155, R3, !PT ;  /* 0x000000039b047209 */ /* 0x000fe40007810000 */
[----:B------:R-:W-:Y:S01]  /*10490*/  SHF.R.U32.HI R3, RZ, 0x8, R11 ;  /* 0x00000008ff037819 */ /* 0x000fe2000001160b */
[----:B------:R-:W-:Y:S01]  /*104a0*/  @!P0 HADD2 R39, -R220.H0_H0, -RZ.H0_H0 ;  /* 0xa00000ffdc278230 */ /* 0x000fe20000000900 */
[----:B------:R-:W-:Y:S02]  /*104b0*/  FMNMX.FTZ R4, R152, R4, !PT ;  /* 0x0000000498047209 */ /* 0x000fe40007810000 */
[----:B------:R-:W-:Y:S02]  /*104c0*/  PRMT R221, R5, 0x7610, R221 ;  /* 0x0000761005dd7816 */ /* 0x000fe400000000dd */
[----:B------:R-:W-:-:S02]  /*104d0*/  LOP3.LUT R3, R3, 0xffff, RZ, 0xc0, !PT ;  /* 0x0000ffff03037812 */ /* 0x000fc400078ec0ff */
[----:B------:R-:W-:Y:S02]  /*104e0*/  FMNMX.FTZ R4, R147, R4, !PT ;  /* 0x0000000493047209 */ /* 0x000fe40007810000 */
[----:B------:R-:W-:Y:S02]  /*104f0*/  PRMT R247, R221, 0x5410, R220 ;  /* 0x00005410ddf77816 */ /* 0x000fe400000000dc */
[----:B------:R-:W-:Y:S02]  /*10500*/  @!P0 PRMT R220, R39, 0x5410, RZ ;  /* 0x0000541027dc8816 */ /* 0x000fe400000000ff */
[----:B------:R-:W-:Y:S02]  /*10510*/  ISETP.GE.U32.AND P0, PT, R241, R3, PT ;  /* 0x00000003f100720c */ /* 0x000fe40003f06070 */
[----:B------:R-:W-:Y:S01]  /*10520*/  FMNMX.FTZ R3, R144, R4, !PT ;  /* 0x0000000490037209 */ /* 0x000fe20007810000 */
[--C-:B------:R-:W-:Y:S02]  /*10530*/  FFMA.FTZ R13, R63, c[0x0][0x23c], -R2.reuse ;  /* 0x00008f003f0d7a23 */ /* 0x100fe40000010802 */
[--C-:B------:R-:W-:Y:S01]  /*10540*/  FFMA.FTZ R39, R61, c[0x0][0x23c], -R2.reuse ;  /* 0x00008f003d277a23 */ /* 0x100fe20000010802 */
[----:B------:R-:W-:Y:S01]  /*10550*/  FMNMX.FTZ R3, R75, R3, !PT ;  /* 0x000000034b037209 */ /* 0x000fe20007810000 */
        /* <DEDUP_REMOVED lines=20> */
[----:B------:R-:W-:-:S02]  /*106a0*/  @!P1 HADD2 R38, -R221.H0_H0, -RZ.H0_H0 ;  /* 0xa00000ffdd269230 */ /* 0x000fc40000000900 */
[----:B------:R-:W-:Y:S01]  /*106b0*/  @!P6 HADD2 R36, -R29.H0_H0, -RZ.H0_H0 ;  /* 0xa00000ff1d24e230 */ /* 0x000fe20000000900 */
[----:B------:R-:W-:Y:S01]  /*106c0*/  FMNMX.FTZ R3, R153, R3, !PT ;  /* 0x0000000399037209 */ /* 0x000fe20007810000 */
[----:B------:R-:W1:Y:S01]  /*106d0*/  SHFL.BFLY PT, R4, R2, 0x2, 0x1f ;  /* 0x0c401f0002047f89 */ /* 0x000e6200000e0000 */
[----:B------:R-:W-:Y:S01]  /*106e0*/  @!P1 PRMT R221, R38, 0x5410, RZ ;  /* 0x0000541026dd9816 */ /* 0x000fe200000000ff */
[--C-:B------:R-:W-:Y:S01]  /*106f0*/  FFMA.FTZ R38, R56, c[0x0][0x23c], -R0.reuse ;  /* 0x00008f0038267a23 */ /* 0x100fe20000010800 */
[----:B------:R-:W-:Y:S01]  /*10700*/  @!P6 PRMT R29, R36, 0x5410, RZ ;  /* 0x00005410241de816 */ /* 0x000fe200000000ff */
        /* <DEDUP_REMOVED lines=11> */
[----:B------:R-:W-:Y:S01]  /*107c0*/  FMNMX.FTZ R0, R150, R3, !PT ;  /* 0x0000000396007209 */ /* 0x000fe20007810000 */
[----:B------:R-:W-:-:S03]  /*107d0*/  ULEA UR4, UR38, 0x1, 0x1 ;  /* 0x0000000126047891 */ /* 0x000fc6000f8e083f */
[----:B------:R-:W-:Y:S01]  /*107e0*/  FMNMX.FTZ R3, R146, R0, !PT ;  /* 0x0000000092037209 */ /* 0x000fe20007810000 */
[----:B------:R-:W-:-:S05]  /*107f0*/  IMAD.U32 R0, RZ, RZ, UR37 ;  /* 0x00000025ff007e24 */ /* 0x000fca000f8e00ff */
[----:B------:R-:W-:Y:S02]  /*10800*/  LOP3.LUT R14, R239, UR4, R0, 0x96, !PT ;  /* 0x00000004ef0e7c12 */ /* 0x000fe4000f8e9600 */
[----:B------:R-:W-:-:S03]  /*10810*/  FMNMX.FTZ R3, R140, R3, !PT ;  /* 0x000000038c037209 */ /* 0x000fc60007810000 */
[----:B------:R-:W-:Y:S01]  /*10820*/  IMAD.WIDE.U32 R14, R14, -0x326172a9, RZ ;  /* 0xcd9e8d570e0e7825 */ /* 0x000fe200078e00ff */
[----:B-1----:R-:W-:Y:S02]  /*10830*/  FMNMX.FTZ R0, R2, R4, !PT ;  /* 0x0000000402007209 */ /* 0x002fe40007810000 */
[----:B------:R-:W-:Y:S02]  /*10840*/  FMNMX.FTZ R3, R74, R3, !PT ;  /* 0x000000034a037209 */ /* 0x000fe40007810000 */
[----:B------:R-:W-:Y:S01]  /*10850*/  LOP3.LUT R4, R15, UR29, R178, 0x96, !PT ;  /* 0x0000001d0f047c12 */ /* 0x000fe2000f8e96b2 */
[----:B------:R1:W-:Y:S01]  /*10860*/  MUFU.EX2 R154, R5 ;  /* 0x00000005009a7308 */ /* 0x0003e20000000800 */
[----:B------:R-:W-:-:S04]  /*10870*/  FMNMX.FTZ R3, R72, R3, !PT ;  /* 0x0000000348037209 */ /* 0x000fc80007810000 */
[----:B------:R-:W-:-:S03]  /*10880*/  FMNMX.FTZ R3, R60, R3, !PT ;  /* 0x000000033c037209 */ /* 0x000fc60007810000 */
[----:B------:R3:W4:Y:S01]  /*10890*/  MUFU.EX2 R156, R8 ;  /* 0x00000008009c7308 */ /* 0x0007220000000800 */
[----:B-1----:R-:W-:-:S05]  /*108a0*/  IMAD.WIDE.U32 R4, R4, -0x2daee0ad, RZ ;  /* 0xd2511f5304047825 */ /* 0x002fca00078e00ff */
[----:B------:R-:W-:Y:S02]  /*108b0*/  LOP3.LUT R2, R5, UR26, R248, 0x96, !PT ;  /* 0x0000001a05027c12 */ /* 0x000fe4000f8e96f8 */
[----:B---3--:R-:W-:Y:S02]  /*108c0*/  LOP3.LUT R8, R7, UR27, R14, 0x96, !PT ;  /* 0x0000001b07087c12 */ /* 0x008fe4000f8e960e */
[----:B------:R-:W-:-:S03]  /*108d0*/  FMNMX.FTZ R5, R53, R3, !PT ;  /* 0x0000000335057209 */ /* 0x000fc60007810000 */
[----:B------:R-:W-:Y:S01]  /*108e0*/  IMAD.WIDE.U32 R8, R8, -0x2daee0ad, RZ ;  /* 0xd2511f5308087825 */ /* 0x000fe200078e00ff */
[----:B------:R-:W-:-:S04]  /*108f0*/  FMNMX.FTZ R5, R49, R5, !PT ;  /* 0x0000000531057209 */ /* 0x000fc80007810000 */
[----:B------:R-:W-:Y:S02]  /*10900*/  LOP3.LUT R7, R9, UR24, R4, 0x96, !PT ;  /* 0x0000001809077c12 */ /* 0x000fe4000f8e9604 */
[----:B------:R-:W-:Y:S01]  /*10910*/  FMNMX.FTZ R4, R47, R5, !PT ;  /* 0x000000052f047209 */ /* 0x000fe20007810000 */
[----:B------:R-:W-:Y:S04]  /*10920*/  SHFL.BFLY PT, R12, R0, 0x1, 0x1f ;  /* 0x0c201f00000c7f89 */ /* 0x000fe800000e0000 */
[----:B------:R-:W1:Y:S01]  /*10930*/  SHFL.BFLY PT, R11, R4, 0x2, 0x1f ;  /* 0x0c401f00040b7f89 */ /* 0x000e6200000e0000 */
[----:B------:R-:W-:-:S05]  /*10940*/  IMAD.WIDE.U32 R2, R2, -0x326172a9, RZ ;  /* 0xcd9e8d5702027825 */ /* 0x000fca00078e00ff */
[----:B------:R-:W-:Y:S01]  /*10950*/  LOP3.LUT R10, R3, UR25, R6, 0x96, !PT ;  /* 0x00000019030a7c12 */ /* 0x000fe2000f8e9606 */
[----:B------:R-:W-:Y:S01]  /*10960*/  IMAD.WIDE.U32 R6, R7, -0x326172a9, RZ ;  /* 0xcd9e8d5707067825 */ /* 0x000fe200078e00ff */
[----:B----4-:R-:W-:-:S04]  /*10970*/  F2FP.PACK_AB R3, R156, R154 ;  /* 0x0000009a9c03723e */ /* 0x010fc800000000ff */
[----:B------:R-:W-:Y:S02]  /*10980*/  PRMT R219, R3, 0x7632, R219 ;  /* 0x0000763203db7816 */ /* 0x000fe400000000db */
[----:B------:R-:W-:Y:S02]  /*10990*/  LOP3.LUT R9, R7, UR23, R2, 0x96, !PT ;  /* 0x0000001707097c12 */ /* 0x000fe4000f8e9602 */
[----:B------:R-:W-:Y:S01]  /*109a0*/  PRMT R218, R3, 0x7610, R218 ;  /* 0x0000761003da7816 */ /* 0x000fe200000000da */
[----:B------:R-:W-:Y:S01]  /*109b0*/  IMAD.WIDE.U32 R2, R10, -0x2daee0ad, RZ ;  /* 0xd2511f530a027825 */ /* 0x000fe200078e00ff */
[----:B------:R-:W-:Y:S04]  /*109c0*/  MUFU.EX2 R190, R16 ;  /* 0x0000001000be7308 */ /* 0x000fe80000000800 */
[----:B------:R-:W-:Y:S01]  /*109d0*/  LOP3.LUT R5, R3, UR22, R8, 0x96, !PT ;  /* 0x0000001603057c12 */ /* 0x000fe2000f8e9608 */
[----:B------:R-:W-:Y:S01]  /*109e0*/  IMAD.WIDE.U32 R8, R9, -0x2daee0ad, RZ ;  /* 0xd2511f5309087825 */ /* 0x000fe200078e00ff */
[----:B-1----:R-:W-:-:S02]  /*109f0*/  FMNMX.FTZ R7, R4, R11, !PT ;  /* 0x0000000b04077209 */ /* 0x002fc40007810000 */
[----:B------:R-:W1:Y:S01]  /*10a00*/  MUFU.EX2 R189, R13 ;  /* 0x0000000d00bd7308 */ /* 0x000e620000000800 */
[----:B------:R-:W-:Y:S02]  /*10a10*/  FMNMX.FTZ R246, R0, R12, !PT ;  /* 0x0000000c00f67209 */ /* 0x000fe40007810000 */
[----:B------:R-:W-:Y:S02]  /*10a20*/  LOP3.LUT R2, R9, UR12, R2, 0x96, !PT ;  /* 0x0000000c09027c12 */ /* 0x000fe4000f8e9602 */
[----:B------:R-:W3:Y:S01]  /*10a30*/  SHFL.BFLY PT, R9, R7, 0x1, 0x1f ;  /* 0x0c201f0007097f89 */ /* 0x000ee200000e0000 */
[C---:B------:R-:W-:Y:S01]  /*10a40*/  FMUL.FTZ R0, R246.reuse, c[0x0][0x23c] ;  /* 0x00008f00f6007a20 */ /* 0x040fe20000410000 */
[----:B------:R-:W-:Y:S01]  /*10a50*/  FSETP.NEU.FTZ.AND P1, PT, R246, -INF , PT ;  /* 0xff800000f600780b */ /* 0x000fe20003f3d000 */
[----:B------:R-:W-:Y:S01]  /*10a60*/  IMAD.WIDE.U32 R4, R5, -0x326172a9, RZ ;  /* 0xcd9e8d5705047825 */ /* 0x000fe200078e00ff */
[----:B------:R-:W-:-:S03]  /*10a70*/  ISETP.GE.U32.AND P6, PT, R241, R59, PT ;  /* 0x0000003bf100720c */ /* 0x000fc60003fc6070 */
[----:B------:R-:W-:Y:S01]  /*10a80*/  IMAD.WIDE.U32 R2, R2, -0x326172a9, RZ ;  /* 0xcd9e8d5702027825 */ /* 0x000fe200078e00ff */
[----:B------:R-:W-:Y:S02]  /*10a90*/  FSEL R0, R0, RZ, P1 ;  /* 0x000000ff00007208 */ /* 0x000fe40000800000 */
[----:B------:R-:W-:Y:S02]  /*10aa0*/  LOP3.LUT R10, R5, UR13, R6, 0x96, !PT ;  /* 0x0000000d050a7c12 */ /* 0x000fe4000f8e9606 */
[----:B------:R-:W-:Y:S01]  /*10ab0*/  LOP3.LUT R4, R3, UR8, R4, 0x96, !PT ;  /* 0x0000000803047c12 */ /* 0x000fe2000f8e9604 */
[--C-:B------:R-:W-:Y:S01]  /*10ac0*/  FFMA.FTZ R148, R152, c[0x0][0x23c], -R0.reuse ;  /* 0x00008f0098947a23 */ /* 0x100fe20000010800 */
[----:B-1----:R-:W-:Y:S01]  /*10ad0*/  F2FP.PACK_AB R5, R189, R190 ;  /* 0x000000bebd05723e */ /* 0x002fe200000000ff */
        /* <DEDUP_REMOVED lines=16> */
[C---:B------:R-:W-:Y:S02]  /*10be0*/  PRMT R217, R5.reuse, 0x7610, R217 ;  /* 0x0000761005d97816 */ /* 0x040fe400000000d9 */
[----:B------:R-:W-:Y:S02]  /*10bf0*/  SHF.R.U32.HI R0, RZ, 0x8, R0 ;  /* 0x00000008ff007819 */ /* 0x000fe40000011600 */
[----:B------:R-:W-:Y:S01]  /*10c00*/  PRMT R216, R5, 0x7632, R216 ;  /* 0x0000763205d87816 */ /* 0x000fe200000000d8 */
[----:B------:R-:W-:Y:S01]  /*10c10*/  @!P6 HADD2 R20, -R217.H0_H0, -RZ.H0_H0 ;  /* 0xa00000ffd914e230 */ /* 0x000fe20000000900 */
[----:B---3--:R-:W-:Y:S01]  /*10c20*/  FMNMX.FTZ R245, R7, R9, !PT ;  /* 0x0000000907f57209 */ /* 0x008fe20007810000 */
[----:B------:R-:W-:Y:S01]  /*10c30*/  FADD.FTZ R7, R69, -R51 ;  /* 0x8000003345077221 */ /* 0x000fe20000010000 */
[----:B------:R-:W-:-:S02]  /*10c40*/  LOP3.LUT R5, R0, 0xffff, RZ, 0xc0, !PT ;  /* 0x0000ffff00057812 */ /* 0x000fc400078ec0ff */
[----:B------:R-:W-:Y:S02]  /*10c50*/  PRMT R237, R217, 0x5410, R216 ;  /* 0x00005410d9ed7816 */ /* 0x000fe400000000d8 */
[----:B------:R-:W-:Y:S02]  /*10c60*/  @!P6 PRMT R217, R20, 0x5410, RZ ;  /* 0x0000541014d9e816 */ /* 0x000fe400000000ff */
[----:B------:R-:W-:Y:S01]  /*10c70*/  ISETP.GE.U32.AND P6, PT, R241, R5, PT ;  /* 0x00000005f100720c */ /* 0x000fe20003fc6070 */
[----:B------:R-:W-:-:S06]  /*10c80*/  FMUL.FTZ R5, R7, c[0x0][0x23c] ;  /* 0x00008f0007057a20 */ /* 0x000fcc0000410000 */
[----:B------:R-:W2:Y:S02]  /*10c90*/  MUFU.EX2 R5, R5 ;  /* 0x0000000500057308 */ /* 0x000ea40000000800 */
[----:B--2---:R-:W-:Y:S02]  /*10ca0*/  FFMA.FTZ R7, R193, R5, R158 ;  /* 0x00000005c1077223 */ /* 0x004fe4000001009e */
[----:B------:R-:W2:Y:S01]  /*10cb0*/  LDL.LU R193, [R1+0x120] ;  /* 0x0001200001c17983 */ /* 0x000ea20000300800 */
[----:B------:R-:W-:Y:S01]  /*10cc0*/  @!P2 HADD2 R17, -R219.H0_H0, -RZ.H0_H0 ;  /* 0xa00000ffdb11a230 */ /* 0x000fe20000000900 */
[----:B------:R-:W-:Y:S01]  /*10cd0*/  PRMT R243, R218, 0x5410, R219 ;  /* 0x00005410daf37816 */ /* 0x000fe200000000db */
[----:B------:R-:W-:Y:S01]  /*10ce0*/  FMUL.FTZ R6, R245, c[0x0][0x23c] ;  /* 0x00008f00f5067a20 */ /* 0x000fe20000410000 */
[----:B------:R-:W-:Y:S01]  /*10cf0*/  @!P3 HADD2 R18, -R218.H0_H0, -RZ.H0_H0 ;  /* 0xa00000ffda12b230 */ /* 0x000fe20000000900 */
[----:B------:R-:W3:Y:S01]  /*10d00*/  LDL.LU R191, [R1+0x124] ;  /* 0x0001240001bf7983 */ /* 0x000ee20000300800 */
[----:B------:R-:W-:-:S02]  /*10d10*/  @!P2 PRMT R219, R17, 0x5410, RZ ;  /* 0x0000541011dba816 */ /* 0x000fc400000000ff */
[----:B------:R-:W-:-:S04]  /*10d20*/  FSETP.NEU.FTZ.AND P2, PT, R245, -INF , PT ;  /* 0xff800000f500780b */ /* 0x000fc80003f5d000 */
[----:B------:R-:W-:-:S05]  /*10d30*/  FSEL R0, R6, RZ, P2 ;  /* 0x000000ff06007208 */ /* 0x000fca0001000000 */
[--C-:B------:R-:W-:Y:S02]  /*10d40*/  FFMA.FTZ R17, R235, c[0x0][0x23c], -R0.reuse ;  /* 0x00008f00eb117a23 */ /* 0x100fe40000010800 */
[--C-:B------:R-:W-:Y:S01]  /*10d50*/  FFMA.FTZ R51, R153, c[0x0][0x23c], -R0.reuse ;  /* 0x00008f0099337a23 */ /* 0x100fe20000010800 */
[----:B------:R-:W-:Y:S01]  /*10d60*/  MUFU.EX2 R235, R21 ;  /* 0x0000001500eb7308 */ /* 0x000fe20000000800 */
[--C-:B------:R-:W-:Y:S01]  /*10d70*/  FFMA.FTZ R224, R60, c[0x0][0x23c], -R0.reuse ;  /* 0x00008f003ce07a23 */ /* 0x100fe20000010800 */
[----:B------:R-:W-:Y:S01]  /*10d80*/  @!P3 PRMT R218, R18, 0x5410, RZ ;  /* 0x0000541012dab816 */ /* 0x000fe200000000ff */
[----:B------:R-:W-:Y:S01]  /*10d90*/  FFMA.FTZ R59, R150, c[0x0][0x23c], -R0 ;  /* 0x00008f00963b7a23 */ /* 0x000fe20000010800 */
[----:B------:R-:W-:-:S04]  /*10da0*/  @!P0 HADD2 R60, -R216.H0_H0, -RZ.H0_H0 ;  /* 0xa00000ffd83c8230 */ /* 0x000fc80000000900 */
[----:B------:R-:W1:Y:S01]  /*10db0*/  MUFU.EX2 R153, R27 ;  /* 0x0000001b00997308 */ /* 0x000e620000000800 */
        /* <DEDUP_REMOVED lines=12> */
[----:B------:R-:W-:-:S02]  /*10e80*/  LOP3.LUT R0, R4, 0xff, RZ, 0xc0, !PT ;  /* 0x000000ff04007812 */ /* 0x000fc400078ec0ff */
[----:B------:R-:W-:Y:S02]  /*10e90*/  @!P0 PRMT R216, R60, 0x5410, RZ ;  /* 0x000054103cd88816 */ /* 0x000fe400000000ff */
[----:B------:R-:W-:Y:S02]  /*10ea0*/  ISETP.GE.U32.AND P0, PT, R241, R0, PT ;  /* 0x00000000f100720c */ /* 0x000fe40003f06070 */
[----:B------:R-:W-:Y:S01]  /*10eb0*/  SHF.R.U32.HI R0, RZ, 0x18, R4 ;  /* 0x00000018ff007819 */ /* 0x000fe20000011604 */
[----:B------:R-:W-:-:S03]  /*10ec0*/  FADD.FTZ R6, R70, -R62 ;  /* 0x8000003e46067221 */ /* 0x000fc60000010000 */
[----:B------:R-:W-:Y:S02]  /*10ed0*/  ISETP.GE.U32.AND P3, PT, R241, R0, PT ;  /* 0x00000000f100720c */ /* 0x000fe40003f66070 */
[----:B-1----:R-:W-:Y:S01]  /*10ee0*/  F2FP.PACK_AB R0, R235, R153 ;  /* 0x00000099eb00723e */ /* 0x002fe200000000ff */
[----:B------:R-:W-:-:S03]  /*10ef0*/  FMUL.FTZ R6, R6, c[0x0][0x23c] ;  /* 0x00008f0006067a20 */ /* 0x000fc60000410000 */
[C---:B------:R-:W-:Y:S02]  /*10f00*/  PRMT R215, R0.reuse, 0x7610, R215 ;  /* 0x0000761000d77816 */ /* 0x040fe400000000d7 */
[----:B------:R-:W-:Y:S02]  /*10f10*/  PRMT R214, R0, 0x7632, R214 ;  /* 0x0000763200d67816 */ /* 0x000fe400000000d6 */
[----:B------:R-:W-:Y:S02]  /*10f20*/  SHF.R.U32.HI R0, RZ, 0x10, R4 ;  /* 0x00000010ff007819 */ /* 0x000fe40000011604 */
[----:B------:R-:W2:Y:S02]  /*10f30*/  MUFU.EX2 R4, R6 ;  /* 0x0000000600047308 */ /* 0x000ea40000000800 */
[----:B--2---:R-:W-:Y:S02]  /*10f40*/  FFMA.FTZ R21, R193, R4, R161 ;  /* 0x00000004c1157223 */ /* 0x004fe400000100a1 */
[----:B------:R-:W2:Y:S04]  /*10f50*/  LDL.LU R193, [R1+0x138] ;  /* 0x0001380001c17983 */ /* 0x000ea80000300800 */
[----:B------:R-:W4:Y:S01]  /*10f60*/  LDL R186, [R1+0xa8] ;  /* 0x0000a80001ba7983 */ /* 0x000f220000100800 */
[----:B------:R-:W-:Y:S01]  /*10f70*/  MUFU.EX2 R62, R39 ;  /* 0x00000027003e7308 */ /* 0x000fe20000000800 */
[----:B------:R-:W-:Y:S01]  /*10f80*/  @!P4 HADD2 R70, -R215.H0_H0, -RZ.H0_H0 ;  /* 0xa00000ffd746c230 */ /* 0x000fe20000000900 */
[----:B------:R-:W-:-:S06]  /*10f90*/  FSEL R9, R246, RZ, P1 ;  /* 0x000000fff6097208 */ /* 0x000fcc0000800000 */
[----:B------:R-:W1:Y:S01]  /*10fa0*/  MUFU.EX2 R40, R40 ;  /* 0x0000002800287308 */ /* 0x000e620000000800 */
[----:B------:R-:W-:Y:S02]  /*10fb0*/  LOP3.LUT R0, R0, 0xff, RZ, 0xc0, !PT ;  /* 0x000000ff00007812 */ /* 0x000fe400078ec0ff */
[----:B------:R-:W-:Y:S02]  /*10fc0*/  ISETP.GE.U32.AND P1, PT, R241, R64, PT ;  /* 0x00000040f100720c */ /* 0x000fe40003f26070 */
[----:B------:R-:W-:Y:S02]  /*10fd0*/  PRMT R64, R215, 0x5410, R214 ;  /* 0x00005410d7407816 */ /* 0x000fe400000000d6 */
[----:B------:R-:W-:Y:S02]  /*10fe0*/  @!P4 PRMT R215, R70, 0x5410, RZ ;  /* 0x0000541046d7c816 */ /* 0x000fe400000000ff */
[----:B------:R-:W-:Y:S02]  /*10ff0*/  ISETP.GE.U32.AND P4, PT, R241, R0, PT ;  /* 0x00000000f100720c */ /* 0x000fe40003f86070 */
[----:B------:R-:W-:-:S02]  /*11000*/  LOP3.LUT R0, R2, 0xff, RZ, 0xc0, !PT ;  /* 0x000000ff02007812 */ /* 0x000fc400078ec0ff */
[----:B------:R-:W-:Y:S02]  /*11010*/  FSEL R6, R245, RZ, P2 ;  /* 0x000000fff5067208 */ /* 0x000fe40001000000 */
[----:B------:R-:W-:Y:S02]  /*11020*/  LOP3.LUT R11, R2, 0xffff, RZ, 0xc0, !PT ;  /* 0x0000ffff020b7812 */ /* 0x000fe400078ec0ff */
[----:B------:R-:W-:Y:S01]  /*11030*/  ISETP.GE.U32.AND P2, PT, R241, R0, PT ;  /* 0x00000000f100720c */ /* 0x000fe20003f46070 */
[----:B------:R-:W3:Y:S01]  /*11040*/  MUFU.EX2 R3, R42 ;  /* 0x0000002a00037308 */ /* 0x000ee20000000800 */
[----:B-1----:R-:W-:-:S04]  /*11050*/  F2FP.PACK_AB R0, R40, R62 ;  /* 0x0000003e2800723e */ /* 0x002fc800000000ff */
[C---:B------:R-:W-:Y:S02]  /*11060*/  PRMT R213, R0.reuse, 0x7610, R213 ;  /* 0x0000761000d57816 */ /* 0x040fe400000000d5 */
[----:B------:R-:W-:Y:S02]  /*11070*/  PRMT R212, R0, 0x7632, R212 ;  /* 0x0000763200d47816 */ /* 0x000fe400000000d4 */
[--C-:B------:R-:W-:Y:S01]  /*11080*/  SHF.R.U32.HI R16, RZ, 0x18, R2.reuse ;  /* 0x00000018ff107819 */ /* 0x100fe20000011602 */
[----:B------:R-:W-:Y:S01]  /*11090*/  @!P0 HADD2 R72, -R213.H0_H0, -RZ.H0_H0 ;  /* 0xa00000ffd5488230 */ /* 0x000fe20000000900 */
[----:B------:R-:W-:Y:S02]  /*110a0*/  SHF.R.U32.HI R2, RZ, 0x10, R2 ;  /* 0x00000010ff027819 */ /* 0x000fe40000011602 */
[----:B------:R-:W-:Y:S01]  /*110b0*/  PRMT R234, R213, 0x5410, R212 ;  /* 0x00005410d5ea7816 */ /* 0x000fe200000000d4 */
[----:B------:R-:W-:Y:S01]  /*110c0*/  MUFU.EX2 R60, R36 ;  /* 0x00000024003c7308 */ /* 0x000fe20000000800 */
[----:B------:R-:W-:Y:S01]  /*110d0*/  @!P0 PRMT R213, R72, 0x5410, RZ ;  /* 0x0000541048d58816 */ /* 0x000fe200000000ff */
[----:B---3--:R-:W-:Y:S01]  /*110e0*/  IMAD.MOV.U32 R72, RZ, RZ, R3 ;  /* 0x000000ffff487224 */ /* 0x008fe200078e0003 */
[----:B------:R-:W-:Y:S01]  /*110f0*/  LOP3.LUT R0, R2, 0xff, RZ, 0xc0, !PT ;  /* 0x000000ff02007812 */ /* 0x000fe200078ec0ff */
[----:B------:R-:W-:-:S04]  /*11100*/  IMAD.WIDE.U32 R2, R10, -0x2daee0ad, RZ ;  /* 0xd2511f530a027825 */ /* 0x000fc800078e00ff */
[----:B------:R-:W1:Y:S01]  /*11110*/  MUFU.EX2 R188, R37 ;  /* 0x0000002500bc7308 */ /* 0x000e620000000800 */
[----:B------:R-:W-:Y:S01]  /*11120*/  FADD.FTZ R27, R160, R7 ;  /* 0x00000007a01b7221 */ /* 0x000fe20000010000 */
[C---:B------:R-:W-:Y:S01]  /*11130*/  LOP3.LUT R7, R2.reuse, 0xff, RZ, 0xc0, !PT ;  /* 0x000000ff02077812 */ /* 0x040fe200078ec0ff */
[----:B------:R-:W-:Y:S01]  /*11140*/  FADD.FTZ R9, R71, -R9 ;  /* 0x8000000947097221 */ /* 0x000fe20000010000 */
[----:B------:R-:W-:Y:S02]  /*11150*/  LOP3.LUT R13, R2, 0xffff, RZ, 0xc0, !PT ;  /* 0x0000ffff020d7812 */ /* 0x000fe400078ec0ff */
[----:B------:R-:W-:Y:S02]  /*11160*/  SHF.R.U32.HI R10, RZ, 0x18, R2 ;  /* 0x00000018ff0a7819 */ /* 0x000fe40000011602 */
[----:B------:R3:W-:Y:S01]  /*11170*/  MUFU.EX2 R36, R12 ;  /* 0x0000000c00247308 */ /* 0x0007e20000000800 */
[----:B------:R-:W-:Y:S01]  /*11180*/  @!P1 HADD2 R69, -R214.H0_H0, -RZ.H0_H0 ;  /* 0xa00000ffd6459230 */ /* 0x000fe20000000900 */
[----:B------:R-:W-:-:S02]  /*11190*/  ISETP.GE.U32.AND P0, PT, R241, R0, PT ;  /* 0x00000000f100720c */ /* 0x000fc40003f06070 */
[----:B------:R-:W-:Y:S01]  /*111a0*/  LOP3.LUT R0, R3, UR7, R8, 0x96, !PT ;  /* 0x0000000703007c12 */ /* 0x000fe2000f8e9608 */
[----:B------:R-:W-:Y:S01]  /*111b0*/  FMUL.FTZ R3, R9, c[0x0][0x23c] ;  /* 0x00008f0009037a20 */ /* 0x000fe20000410000 */
[----:B------:R-:W-:Y:S01]  /*111c0*/  @!P1 PRMT R214, R69, 0x5410, RZ ;  /* 0x0000541045d69816 */ /* 0x000fe200000000ff */
[----:B------:R-:W-:Y:S01]  /*111d0*/  FADD.FTZ R8, R68, -R6 ;  /* 0x8000000644087221 */ /* 0x000fe20000010000 */
[----:B---3--:R-:W-:Y:S02]  /*111e0*/  SHF.R.U32.HI R12, RZ, 0x10, R2 ;  /* 0x00000010ff0c7819 */ /* 0x008fe40000011602 */
[----:B------:R-:W-:-:S04]  /*111f0*/  SHF.R.U32.HI R2, RZ, 0x8, R11 ;  /* 0x00000008ff027819 */ /* 0x000fc8000001160b */
[----:B------:R-:W-:Y:S01]  /*11200*/  LOP3.LUT R2, R2, 0xffff, RZ, 0xc0, !PT ;  /* 0x0000ffff02027812 */ /* 0x000fe200078ec0ff */
[----:B------:R-:W3:Y:S01]  /*11210*/  MUFU.EX2 R3, R3 ;  /* 0x0000000300037308 */ /* 0x000ee20000000800 */
[----:B-1----:R-:W-:Y:S02]  /*11220*/  F2FP.PACK_AB R6, R188, R60 ;  /* 0x0000003cbc06723e */ /* 0x002fe400000000ff */
[----:B------:R-:W-:Y:S02]  /*11230*/  ISETP.GE.U32.AND P1, PT, R241, R2, PT ;  /* 0x00000002f100720c */ /* 0x000fe40003f26070 */
[----:B------:R-:W-:Y:S01]  /*11240*/  SHF.R.U32.HI R2, RZ, 0x10, R0 ;  /* 0x00000010ff027819 */ /* 0x000fe20000011600 */
[----:B------:R-:W-:Y:S01]  /*11250*/  FMUL.FTZ R8, R8, c[0x0][0x23c] ;  /* 0x00008f0008087a20 */ /* 0x000fe20000410000 */
[C---:B------:R-:W-:Y:S01]  /*11260*/  PRMT R211, R6.reuse, 0x7632, R211 ;  /* 0x0000763206d37816 */ /* 0x040fe200000000d3 */
[----:B------:R-:W1:Y:S01]  /*11270*/  MUFU.EX2 R24, R24 ;  /* 0x0000001800187308 */ /* 0x000e620000000800 */
[----:B------:R-:W-:-:S02]  /*11280*/  PRMT R210, R6, 0x7610, R210 ;  /* 0x0000761006d27816 */ /* 0x000fc400000000d2 */
[----:B------:R-:W-:-:S05]  /*11290*/  LOP3.LUT R6, R2, 0xff, RZ, 0xc0, !PT ;  /* 0x000000ff02067812 */ /* 0x000fca00078ec0ff */
[----:B------:R-:W1:Y:S01]  /*112a0*/  MUFU.EX2 R38, R38 ;  /* 0x0000002600267308 */ /* 0x000e620000000800 */
[----:B------:R-:W-:-:S07]  /*112b0*/  @!P4 HADD2 R74, -R210.H0_H0, -RZ.H0_H0 ;  /* 0xa00000ffd24ac230 */ /* 0x000fce0000000900 */
[----:B------:R-:W-:Y:S08]  /*112c0*/  MUFU.EX2 R17, R17 ;  /* 0x0000001100117308 */ /* 0x000ff00000000800 */
[----:B------:R-:W-:Y:S01]  /*112d0*/  MUFU.EX2 R2, R8 ;  /* 0x0000000800027308 */ /* 0x000fe20000000800 */
[----:B------:R-:W-:Y:S01]  /*112e0*/  PRMT R70, R210, 0x5410, R211 ;  /* 0x00005410d2467816 */ /* 0x000fe200000000d3 */
[----:B------:R-:W-:Y:S01]  /*112f0*/  @!P6 HADD2 R71, -R212.H0_H0, -RZ.H0_H0 ;  /* 0xa00000ffd447e230 */ /* 0x000fe20000000900 */
[----:B------:R-:W-:-:S05]  /*11300*/  @!P4 PRMT R210, R74, 0x5410, RZ ;  /* 0x000054104ad2c816 */ /* 0x000fca00000000ff */
[----:B------:R-:W-:Y:S01]  /*11310*/  MUFU.EX2 R18, R18 ;  /* 0x0000001200127308 */ /* 0x000fe20000000800 */
[----:B------:R-:W-:Y:S01]  /*11320*/  ISETP.GE.U32.AND P4, PT, R241, R6, PT ;  /* 0x00000006f100720c */ /* 0x000fe20003f86070 */
[----:B---3--:R-:W-:-:S06]  /*11330*/  FFMA.FTZ R6, R191, R3, R36 ;  /* 0x00000003bf067223 */ /* 0x008fcc0000010024 */
[----:B------:R-:W-:Y:S01]  /*11340*/  MUFU.EX2 R180, R46 ;  /* 0x0000002e00b47308 */ /* 0x000fe20000000800 */
[----:B------:R-:W-:Y:S01]  /*11350*/  @!P6 PRMT R212, R71, 0x5410, RZ ;  /* 0x0000541047d4e816 */ /* 0x000fe200000000ff */
[----:B-1----:R-:W-:Y:S02]  /*11360*/  FADD.FTZ R11, R24, R6 ;  /* 0x00000006180b7221 */ /* 0x002fe40000010000 */
[----:B------:R-:W-:-:S04]  /*11370*/  IMAD.MOV.U32 R71, RZ, RZ, R38 ;  /* 0x000000ffff477224 */ /* 0x000fc800078e0026 */
[----:B------:R-:W1:Y:S01]  /*11380*/  MUFU.EX2 R41, R41 ;  /* 0x0000002900297308 */ /* 0x000e620000000800 */
[----:B------:R-:W-:-:S05]  /*11390*/  @!P3 HADD2 R75, -R211.H0_H0, -RZ.H0_H0 ;  /* 0xa00000ffd34bb230 */ /* 0x000fca0000000900 */
[----:B------:R-:W-:Y:S02]  /*113a0*/  @!P3 PRMT R211, R75, 0x5410, RZ ;  /* 0x000054104bd3b816 */ /* 0x000fe400000000ff */
[----:B------:R3:W-:Y:S01]  /*113b0*/  MUFU.EX2 R74, R54 ;  /* 0x00000036004a7308 */ /* 0x0007e20000000800 */
[----:B------:R-:W-:Y:S01]  /*113c0*/  ISETP.GE.U32.AND P6, PT, R241, R7, PT ;  /* 0x00000007f100720c */ /* 0x000fe20003fc6070 */
[----:B-1----:R-:W-:-:S06]  /*113d0*/  IMAD.MOV.U32 R75, RZ, RZ, R41 ;  /* 0x000000ffff4b7224 */ /* 0x002fcc00078e0029 */
[----:B------:R-:W1:Y:S01]  /*113e0*/  MUFU.EX2 R173, R58 ;  /* 0x0000003a00ad7308 */ /* 0x000e620000000800 */
[----:B------:R-:W-:-:S04]  /*113f0*/  F2FP.PACK_AB R7, R72, R75 ;  /* 0x0000004b4807723e */ /* 0x000fc800000000ff */
[C---:B------:R-:W-:Y:S02]  /*11400*/  PRMT R209, R7.reuse, 0x7610, R209 ;  /* 0x0000761007d17816 */ /* 0x040fe400000000d1 */
[----:B------:R-:W-:Y:S02]  /*11410*/  PRMT R208, R7, 0x7632, R208 ;  /* 0x0000763207d07816 */ /* 0x000fe400000000d0 */
[----:B------:R-:W-:Y:S01]  /*11420*/  LOP3.LUT R7, R0, 0xff, RZ, 0xc0, !PT ;  /* 0x000000ff00077812 */ /* 0x000fe200078ec0ff */
[----:B------:R-:W-:Y:S01]  /*11430*/  @!P2 HADD2 R140, -R209.H0_H0, -RZ.H0_H0 ;  /* 0xa00000ffd18ca230 */ /* 0x000fe20000000900 */
[----:B------:R-:W-:-:S04]  /*11440*/  PRMT R69, R209, 0x5410, R208 ;  /* 0x00005410d1457816 */ /* 0x000fc800000000d0 */
[----:B------:R-:W-:Y:S02]  /*11450*/  @!P2 PRMT R209, R140, 0x5410, RZ ;  /* 0x000054108cd1a816 */ /* 0x000fe400000000ff */
[----:B------:R-:W-:Y:S01]  /*11460*/  ISETP.GE.U32.AND P2, PT, R241, R7, PT ;  /* 0x00000007f100720c */ /* 0x000fe20003f46070 */
[----:B------:R-:W1:Y:S01]  /*11470*/  MUFU.EX2 R19, R19 ;  /* 0x0000001300137308 */ /* 0x000e620000000800 */
[----:B------:R-:W-:-:S07]  /*11480*/  F2FP.PACK_AB R36, R24, R36 ;  /* 0x000000241824723e */ /* 0x000fce00000000ff */
[----:B------:R-:W1:Y:S08]  /*11490*/  MUFU.EX2 R20, R20 ;  /* 0x0000001400147308 */ /* 0x000e700000000800 */
[----:B------:R-:W1:Y:S08]  /*114a0*/  MUFU.EX2 R26, R26 ;  /* 0x0000001a001a7308 */ /* 0x000e700000000800 */
[----:B------:R-:W1:Y:S08]  /*114b0*/  MUFU.EX2 R24, R61 ;  /* 0x0000003d00187308 */ /* 0x000e700000000800 */
[----:B------:R-:W1:Y:S08]  /*114c0*/  MUFU.EX2 R25, R25 ;  /* 0x0000001900197308 */ /* 0x000e700000000800 */
[----:B------:R-:W-:Y:S08]  /*114d0*/  MUFU.EX2 R168, R48 ;  /* 0x0000003000a87308 */ /* 0x000ff00000000800 */
[----:B------:R-:W1:Y:S08]  /*114e0*/  MUFU.EX2 R174, R52 ;  /* 0x0000003400ae7308 */ /* 0x000e700000000800 */
[----:B------:R-:W1:Y:S01]  /*114f0*/  MUFU.EX2 R176, R63 ;  /* 0x0000003f00b07308 */ /* 0x000e620000000800 */
[----:B------:R-:W-:Y:S01]  /*11500*/  FADD.FTZ R9, R157, R27 ;  /* 0x0000001b9d097221 */ /* 0x000fe20000010000 */
[----:B------:R-:W-:Y:S01]  /*11510*/  @!P1 HADD2 R141, -R208.H0_H0, -RZ.H0_H0 ;  /* 0xa00000ffd08d9230 */ /* 0x000fe20000000900 */
[----:B--2---:R-:W-:-:S04]  /*11520*/  FFMA.FTZ R6, R193, R2, R17 ;  /* 0x00000002c1067223 */ /* 0x004fc80000010011 */
[----:B------:R-:W-:Y:S01]  /*11530*/  FADD.FTZ R8, R18, R6 ;  /* 0x0000000612087221 */ /* 0x000fe20000010000 */
[----:B------:R-:W-:-:S04]  /*11540*/  F2FP.PACK_AB R6, R180, R71 ;  /* 0x00000047b406723e */ /* 0x000fc800000000ff */
[C---:B------:R-:W-:Y:S02]  /*11550*/  PRMT R207, R6.reuse, 0x7610, R207 ;  /* 0x0000761006cf7816 */ /* 0x040fe400000000cf */
[----:B------:R-:W-:-:S03]  /*11560*/  PRMT R206, R6, 0x7632, R206 ;  /* 0x0000763206ce7816 */ /* 0x000fc600000000ce */
[----:B------:R-:W-:Y:S01]  /*11570*/  @!P0 HADD2 R143, -R207.H0_H0, -RZ.H0_H0 ;  /* 0xa00000ffcf8f8230 */ /* 0x000fe20000000900 */
[----:B---3--:R-:W-:-:S04]  /*11580*/  PRMT R54, R207, 0x5410, R206 ;  /* 0x00005410cf367816 */ /* 0x008fc800000000ce */
[----:B------:R-:W-:Y:S02]  /*11590*/  @!P0 PRMT R207, R143, 0x5410, RZ ;  /* 0x000054108fcf8816 */ /* 0x000fe400000000ff */
[----:B------:R-:W-:Y:S02]  /*115a0*/  ISETP.GE.U32.AND P0, PT, R241, R16, PT ;  /* 0x00000010f100720c */ /* 0x000fe40003f06070 */
[----:B------:R-:W-:Y:S02]  /*115b0*/  SHF.R.U32.HI R6, RZ, 0x18, R0 ;  /* 0x00000018ff067819 */ /* 0x000fe40000011600 */
[----:B------:R-:W-:-:S04]  /*115c0*/  LOP3.LUT R0, R0, 0xffff, RZ, 0xc0, !PT ;  /* 0x0000ffff00007812 */ /* 0x000fc800078ec0ff */
[----:B------:R-:W-:-:S05]  /*115d0*/  SHF.R.U32.HI R0, RZ, 0x8, R0 ;  /* 0x00000008ff007819 */ /* 0x000fca0000011600 */
[----:B------:R-:W-:Y:S01]  /*115e0*/  @!P0 HADD2 R142, -R206.H0_H0, -RZ.H0_H0 ;  /* 0xa00000ffce8e8230 */ /* 0x000fe20000000900 */
[----:B------:R-:W-:-:S04]  /*115f0*/  LOP3.LUT R0, R0, 0xffff, RZ, 0xc0, !PT ;  /* 0x0000ffff00007812 */ /* 0x000fc800078ec0ff */
[----:B------:R-:W-:Y:S02]  /*11600*/  @!P0 PRMT R206, R142, 0x5410, RZ ;  /* 0x000054108ece8816 */ /* 0x000fe400000000ff */
[----:B------:R-:W-:Y:S02]  /*11610*/  ISETP.GE.U32.AND P0, PT, R241, R0, PT ;  /* 0x00000000f100720c */ /* 0x000fe40003f06070 */
[----:B-1----:R-:W-:-:S04]  /*11620*/  F2FP.PACK_AB R0, R173, R74 ;  /* 0x0000004aad00723e */ /* 0x002fc800000000ff */
[C---:B------:R-:W-:Y:S02]  /*11630*/  PRMT R205, R0.reuse, 0x7610, R205 ;  /* 0x0000761000cd7816 */ /* 0x040fe400000000cd */
[----:B------:R-:W-:-:S03]  /*11640*/  PRMT R204, R0, 0x7632, R204 ;  /* 0x0000763200cc7816 */ /* 0x000fc600000000cc */
[----:B------:R-:W-:Y:S01]  /*11650*/  @!P2 HADD2 R145, -R205.H0_H0, -RZ.H0_H0 ;  /* 0xa00000ffcd91a230 */ /* 0x000fe20000000900 */
[----:B------:R-:W-:Y:S02]  /*11660*/  LOP3.LUT R0, R12, 0xff, RZ, 0xc0, !PT ;  /* 0x000000ff0c007812 */ /* 0x000fe400078ec0ff */
[----:B------:R-:W-:Y:S02]  /*11670*/  PRMT R46, R205, 0x5410, R204 ;  /* 0x00005410cd2e7816 */ /* 0x000fe400000000cc */
[----:B------:R-:W-:Y:S02]  /*11680*/  @!P2 PRMT R205, R145, 0x5410, RZ ;  /* 0x0000541091cda816 */ /* 0x000fe400000000ff */
[C---:B------:R-:W-:Y:S02]  /*11690*/  ISETP.GE.U32.AND P2, PT, R241.reuse, R0, PT ;  /* 0x00000000f100720c */ /* 0x040fe40003f46070 */
[----:B------:R-:W-:Y:S01]  /*116a0*/  ISETP.GE.U32.AND P3, PT, R241, R6, PT ;  /* 0x00000006f100720c */ /* 0x000fe20003f66070 */
[----:B------:R-:W-:Y:S01]  /*116b0*/  FADD.FTZ R6, R19, R8 ;  /* 0x0000000813067221 */ /* 0x000fe20000010000 */
[----:B------:R-:W-:Y:S01]  /*116c0*/  SHF.R.U32.HI R0, RZ, 0x8, R13 ;  /* 0x00000008ff007819 */ /* 0x000fe2000001160d */
[----:B------:R-:W-:Y:S01]  /*116d0*/  @!P0 HADD2 R144, -R204.H0_H0, -RZ.H0_H0 ;  /* 0xa00000ffcc908230 */ /* 0x000fe20000000900 */
[----:B------:R1:W-:Y:S01]  /*116e0*/  MUFU.EX2 R177, R56 ;  /* 0x0000003800b17308 */ /* 0x0003e20000000800 */
[----:B------:R-:W-:Y:S01]  /*116f0*/  FADD.FTZ R6, R20, R6 ;  /* 0x0000000614067221 */ /* 0x000fe20000010000 */
[----:B------:R-:W-:-:S02]  /*11700*/  LOP3.LUT R0, R0, 0xffff, RZ, 0xc0, !PT ;  /* 0x0000ffff00007812 */ /* 0x000fc400078ec0ff */
[----:B------:R-:W-:-:S04]  /*11710*/  @!P0 PRMT R204, R144, 0x5410, RZ ;  /* 0x0000541090cc8816 */ /* 0x000fc800000000ff */
[----:B------:R-:W2:Y:S01]  /*11720*/  MUFU.EX2 R175, R55 ;  /* 0x0000003700af7308 */ /* 0x000ea20000000800 */
[----:B------:R-:W-:Y:S01]  /*11730*/  ISETP.GE.U32.AND P0, PT, R241, R0, PT ;  /* 0x00000000f100720c */ /* 0x000fe20003f06070 */
[----:B------:R-:W-:Y:S01]  /*11740*/  FADD.FTZ R0, R26, R6 ;  /* 0x000000061a007221 */ /* 0x000fe20000010000 */
[----:B------:R-:W-:Y:S01]  /*11750*/  F2FP.PACK_AB R27, R20, R19 ;  /* 0x00000013141b723e */ /* 0x000fe200000000ff */
[----:B------:R-:W-:Y:S02]  /*11760*/  FMUL.FTZ R20, R131, R5 ;  /* 0x0000000583147220 */ /* 0x000fe40000410000 */
[----:B------:R-:W-:Y:S01]  /*11770*/  IMAD.MOV.U32 R131, RZ, RZ, R24 ;  /* 0x000000ffff837224 */ /* 0x000fe200078e0018 */
[----:B------:R-:W-:Y:S01]  /*11780*/  @!P1 PRMT R208, R141, 0x5410, RZ ;  /* 0x000054108dd09816 */ /* 0x000fe200000000ff */
[----:B------:R-:W-:Y:S01]  /*11790*/  FADD.FTZ R38, R25, R0 ;  /* 0x0000000019267221 */ /* 0x000fe20000010000 */
[----:B------:R-:W-:Y:S01]  /*117a0*/  F2FP.PACK_AB R37, R18, R17 ;  /* 0x000000111225723e */ /* 0x000fe200000000ff */
[----:B------:R-:W-:Y:S01]  /*117b0*/  FMUL.FTZ R185, R136, R4 ;  /* 0x0000000488b97220 */ /* 0x000fe20000410000 */
[----:B------:R-:W-:Y:S01]  /*117c0*/  ISETP.GE.U32.AND P1, PT, R241, R10, PT ;  /* 0x0000000af100720c */ /* 0x000fe20003f26070 */
[----:B------:R-:W-:Y:S01]  /*117d0*/  FMUL.FTZ R184, R137, R4 ;  /* 0x0000000489b87220 */ /* 0x000fe20000410000 */
[----:B------:R-:W-:Y:S01]  /*117e0*/  F2FP.PACK_AB R0, R174, R168 ;  /* 0x000000a8ae00723e */ /* 0x000fe200000000ff */
        /* <DEDUP_REMOVED lines=8> */
[-C--:B-1----:R-:W-:Y:S02]  /*11870*/  FMUL.FTZ R56, R116, R4.reuse ;  /* 0x0000000474387220 */ /* 0x082fe40000410000 */
[-C--:B------:R-:W-:Y:S02]  /*11880*/  FMUL.FTZ R187, R117, R4.reuse ;  /* 0x0000000475bb7220 */ /* 0x080fe40000410000 */
[-C--:B------:R-:W-:Y:S02]  /*11890*/  FMUL.FTZ R6, R108, R4.reuse ;  /* 0x000000046c067220 */ /* 0x080fe40000410000 */
[-C--:B------:R-:W-:Y:S02]  /*118a0*/  FMUL.FTZ R17, R109, R4.reuse ;  /* 0x000000046d117220 */ /* 0x080fe40000410000 */
[----:B------:R-:W-:-:S02]  /*118b0*/  FMUL.FTZ R193, R100, R4 ;  /* 0x0000000464c17220 */ /* 0x000fc40000410000 */
[----:B------:R-:W-:Y:S01]  /*118c0*/  FMUL.FTZ R10, R101, R4 ;  /* 0x00000004650a7220 */ /* 0x000fe20000410000 */
[----:B------:R-:W-:Y:S02]  /*118d0*/  F2FP.PACK_AB R4, R176, R131 ;  /* 0x00000083b004723e */ /* 0x000fe400000000ff */
[C---:B------:R-:W-:Y:S02]  /*118e0*/  PRMT R203, R0.reuse, 0x7610, R203 ;  /* 0x0000761000cb7816 */ /* 0x040fe400000000cb */
[----:B------:R-:W-:Y:S02]  /*118f0*/  PRMT R202, R0, 0x7632, R202 ;  /* 0x0000763200ca7816 */ /* 0x000fe400000000ca */
[----:B--2---:R-:W-:Y:S02]  /*11900*/  F2FP.PACK_AB R0, R175, R177 ;  /* 0x000000b1af00723e */ /* 0x004fe400000000ff */
[----:B------:R-:W-:Y:S02]  /*11910*/  PRMT R201, R4, 0x7610, R201 ;  /* 0x0000761004c97816 */ /* 0x000fe400000000c9 */
[----:B------:R-:W-:-:S02]  /*11920*/  PRMT R198, R0, 0x7632, R198 ;  /* 0x0000763200c67816 */ /* 0x000fc400000000c6 */
[----:B------:R-:W-:Y:S01]  /*11930*/  PRMT R200, R4, 0x7632, R200 ;  /* 0x0000763204c87816 */ /* 0x000fe200000000c8 */
[----:B------:R-:W-:Y:S01]  /*11940*/  @!P6 HADD2 R50, -R201.H0_H0, -RZ.H0_H0 ;  /* 0xa00000ffc932e230 */ /* 0x000fe20000000900 */
[-C--:B------:R-:W-:Y:S01]  /*11950*/  FMUL.FTZ R183, R138, R5.reuse ;  /* 0x000000058ab77220 */ /* 0x080fe20000410000 */
[----:B------:R-:W-:Y:S01]  /*11960*/  PRMT R199, R0, 0x7610, R199 ;  /* 0x0000761000c77816 */ /* 0x000fe200000000c7 */
[----:B------:R-:W-:Y:S01]  /*11970*/  IMAD.MOV.U32 R138, RZ, RZ, R17 ;  /* 0x000000ffff8a7224 */ /* 0x000fe200078e0011 */
[----:B------:R-:W-:Y:S01]  /*11980*/  @!P1 HADD2 R43, -R198.H0_H0, -RZ.H0_H0 ;  /* 0xa00000ffc62b9230 */ /* 0x000fe20000000900 */
[----:B------:R-:W-:Y:S01]  /*11990*/  FADD.FTZ R0, R163, R21 ;  /* 0x00000015a3007221 */ /* 0x000fe20000010000 */
[----:B------:R-:W-:Y:S01]  /*119a0*/  @!P0 HADD2 R49, -R200.H0_H0, -RZ.H0_H0 ;  /* 0xa00000ffc8318230 */ /* 0x000fe20000000900 */
[----:B------:R-:W-:Y:S01]  /*119b0*/  IMAD.MOV.U32 R17, RZ, RZ, R40 ;  /* 0x000000ffff117224 */ /* 0x000fe200078e0028 */
[----:B------:R-:W-:Y:S01]  /*119c0*/  PRMT R40, R201, 0x5410, R200 ;  /* 0x00005410c9287816 */ /* 0x000fe200000000c8 */
[----:B------:R-:W-:Y:S01]  /*119d0*/  FMUL.FTZ R182, R139, R5 ;  /* 0x000000058bb67220 */ /* 0x000fe20000410000 */
[----:B------:R-:W-:Y:S01]  /*119e0*/  @!P6 PRMT R201, R50, 0x5410, RZ ;  /* 0x0000541032c9e816 */ /* 0x000fe200000000ff */
[----:B------:R-:W-:Y:S01]  /*119f0*/  IMAD.MOV.U32 R61, RZ, RZ, R178 ;  /* 0x000000ffff3d7224 */ /* 0x000fe200078e00b2 */
[----:B------:R-:W-:Y:S01]  /*11a00*/  F2FP.PACK_AB R25, R25, R26 ;  /* 0x0000001a1919723e */ /* 0x000fe200000000ff */
[----:B------:R-:W-:-:S02]  /*11a10*/  IMAD.MOV.U32 R139, RZ, RZ, R6 ;  /* 0x000000ffff8b7224 */ /* 0x000fc400078e0006 */
[----:B------:R-:W-:Y:S01]  /*11a20*/  IMAD.MOV.U32 R50, RZ, RZ, R41 ;  /* 0x000000ffff327224 */ /* 0x000fe200078e0029 */
[----:B------:R-:W-:Y:S01]  /*11a30*/  PRMT R41, R199, 0x5410, R198 ;  /* 0x00005410c7297816 */ /* 0x000fe200000000c6 */
[----:B------:R-:W-:Y:S01]  /*11a40*/  FADD.FTZ R0, R162, R0 ;  /* 0x00000000a2007221 */ /* 0x000fe20000010000 */
[----:B------:R-:W-:Y:S01]  /*11a50*/  @!P3 HADD2 R100, -R202.H0_H0, -RZ.H0_H0 ;  /* 0xa00000ffca64b230 */ /* 0x000fe20000000900 */
[----:B------:R-:W-:Y:S01]  /*11a60*/  IMAD.MOV.U32 R136, RZ, RZ, R194 ;  /* 0x000000ffff887224 */ /* 0x000fe200078e00c2 */
[----:B------:R-:W-:Y:S01]  /*11a70*/  @!P1 PRMT R198, R43, 0x5410, RZ ;  /* 0x000054102bc69816 */ /* 0x000fe200000000ff */
        /* <DEDUP_REMOVED lines=14> */
[----:B------:R1:W2:Y:S01]  /*11b60*/  MUFU.EX2 R5, R44 ;  /* 0x0000002c00057308 */ /* 0x0002a20000000800 */
        /* <DEDUP_REMOVED lines=15> */
[----:B-1----:R-:W-:Y:S02]  /*11c60*/  FMUL.FTZ R44, R79, R2 ;  /* 0x000000024f2c7220 */ /* 0x002fe40000410000 */
[----:B------:R-:W-:Y:S02]  /*11c70*/  IMAD.MOV.U32 R49, RZ, RZ, R20 ;  /* 0x000000ffff317224 */ /* 0x000fe400078e0014 */
[----:B------:R-:W-:Y:S01]  /*11c80*/  FADD.FTZ R2, R167, R0 ;  /* 0x00000000a7027221 */ /* 0x000fe20000010000 */
[----:B------:R-:W-:Y:S01]  /*11c90*/  PRMT R42, R203, 0x5410, R202 ;  /* 0x00005410cb2a7816 */ /* 0x000fe200000000ca */
[----:B------:R-:W-:Y:S02]  /*11ca0*/  FADD.FTZ R0, R166, R9 ;  /* 0x00000009a6007221 */ /* 0x000fe40000010000 */
[----:B------:R-:W-:Y:S01]  /*11cb0*/  IMAD.WIDE.U32 R20, R136, -0x326172a9, RZ ;  /* 0xcd9e8d5788147825 */ /* 0x000fe200078e00ff */
[----:B------:R-:W-:Y:S01]  /*11cc0*/  @!P3 PRMT R202, R100, 0x5410, RZ ;  /* 0x0000541064cab816 */ /* 0x000fe200000000ff */
[----:B------:R1:W3:Y:S02]  /*11cd0*/  MUFU.EX2 R4, R45 ;  /* 0x0000002d00047308 */ /* 0x0002e40000000800 */
[----:B------:R-:W-:-:S02]  /*11ce0*/  IMAD.MOV.U32 R100, RZ, RZ, R16 ;  /* 0x000000ffff647224 */ /* 0x000fc400078e0010 */
[----:B------:R-:W-:Y:S01]  /*11cf0*/  FADD.FTZ R16, R154, R0 ;  /* 0x000000009a107221 */ /* 0x000fe20000010000 */
[----:B----4-:R-:W-:Y:S01]  /*11d00*/  LOP3.LUT R0, R21, R186, RZ, 0x3c, !PT ;  /* 0x000000ba15007212 */ /* 0x010fe200078e3cff */
[----:B------:R-:W-:Y:S01]  /*11d10*/  @!P2 HADD2 R47, -R199.H0_H0, -RZ.H0_H0 ;  /* 0xa00000ffc72fa230 */ /* 0x000fe20000000900 */
[----:B------:R-:W-:Y:S02]  /*11d20*/  FMUL.FTZ R108, R112, R3 ;  /* 0x00000003706c7220 */ /* 0x000fe40000410000 */
[----:B------:R-:W-:Y:S02]  /*11d30*/  IMAD.MOV.U32 R112, RZ, RZ, R7 ;  /* 0x000000ffff707224 */ /* 0x000fe400078e0007 */
[----:B------:R-:W-:Y:S01]  /*11d40*/  @!P2 PRMT R199, R47, 0x5410, RZ ;  /* 0x000054102fc7a816 */ /* 0x000fe200000000ff */
[----:B------:R-:W-:Y:S02]  /*11d50*/  IMAD.MOV.U32 R47, RZ, RZ, R10 ;  /* 0x000000ffff2f7224 */ /* 0x000fe400078e000a */
[----:B-1----:R-:W-:-:S02]  /*11d60*/  IMAD.MOV.U32 R45, RZ, RZ, R6 ;  /* 0x000000ffff2d7224 */ /* 0x002fc400078e0006 */
[----:B------:R-:W-:-:S04]  /*11d70*/  IMAD.WIDE.U32 R6, R0, -0x2daee0ad, RZ ;  /* 0xd2511f5300067825 */ /* 0x000fc800078e00ff */
[-C--:B------:R-:W-:Y:S02]  /*11d80*/  FMUL.FTZ R109, R113, R3.reuse ;  /* 0x00000003716d7220 */ /* 0x080fe40000410000 */
        /* <DEDUP_REMOVED lines=15> */
[----:B------:R-:W-:Y:S01]  /*11e80*/  FADD.FTZ R17, R159, R2 ;  /* 0x000000029f117221 */ /* 0x000fe20000010000 */
[----:B------:R-:W-:Y:S01]  /*11e90*/  LOP3.LUT R2, R23, UR29, R20, 0x96, !PT ;  /* 0x0000001d17027c12 */ /* 0x000fe2000f8e9614 */
[----:B--2---:R-:W-:Y:S01]  /*11ea0*/  FADD.FTZ R3, R5, R11 ;  /* 0x0000000b05037221 */ /* 0x004fe20000010000 */
[----:B------:R-:W-:Y:S01]  /*11eb0*/  LOP3.LUT R0, R7, UR28, R238, 0x96, !PT ;  /* 0x0000001c07007c12 */ /* 0x000fe2000f8e96ee */
[----:B------:R-:W-:Y:S01]  /*11ec0*/  IMAD.MOV.U32 R115, RZ, RZ, R19 ;  /* 0x000000ffff737224 */ /* 0x000fe200078e0013 */
[C---:B---3--:R-:W-:Y:S01]  /*11ed0*/  F2FP.PACK_AB R18, R4.reuse, R5 ;  /* 0x000000050412723e */ /* 0x048fe200000000ff */
[----:B------:R-:W-:-:S02]  /*11ee0*/  FADD.FTZ R19, R4, R3 ;  /* 0x0000000304137221 */ /* 0x000fc40000010000 */
[----:B------:R-:W-:-:S04]  /*11ef0*/  IMAD.WIDE.U32 R2, R2, -0x2daee0ad, RZ ;  /* 0xd2511f5302027825 */ /* 0x000fc800078e00ff */
[----:B------:R-:W-:Y:S01]  /*11f00*/  IMAD.WIDE.U32 R4, R0, -0x326172a9, RZ ;  /* 0xcd9e8d5700047825 */ /* 0x000fe200078e00ff */
[----:B------:R-:W-:-:S04]  /*11f10*/  LOP3.LUT R0, R3, UR26, R6, 0x96, !PT ;  /* 0x0000001a03007c12 */ /* 0x000fc8000f8e9606 */
[----:B------:R-:W-:Y:S01]  /*11f20*/  LOP3.LUT R3, R5, UR27, R22, 0x96, !PT ;  /* 0x0000001b05037c12 */ /* 0x000fe2000f8e9616 */
[----:B------:R-:W-:Y:S02]  /*11f30*/  IMAD.MOV.U32 R23, RZ, RZ, R8 ;  /* 0x000000ffff177224 */ /* 0x000fe400078e0008 */
[----:B------:R-:W-:Y:S02]  /*11f40*/  IMAD.MOV.U32 R7, RZ, RZ, R45 ;  /* 0x000000ffff077224 */ /* 0x000fe400078e002d */
[----:B------:R-:W-:-:S04]  /*11f50*/  IMAD.WIDE.U32 R8, R3, -0x2daee0ad, RZ ;  /* 0xd2511f5303087825 */ /* 0x000fc800078e00ff */
[----:B------:R-:W-:Y:S02]  /*11f60*/  IMAD.MOV.U32 R22, RZ, RZ, R113 ;  /* 0x000000ffff167224 */ /* 0x000fe400078e0071 */
        /* <DEDUP_REMOVED lines=12> */
[----:B------:R-:W-:Y:S02]  /*12030*/  IMAD.MOV.U32 R0, RZ, RZ, R9 ;  /* 0x000000ffff007224 */ /* 0x000fe400078e0009 */
[----:B------:R-:W-:-:S04]  /*12040*/  IMAD.WIDE.U32 R8, R3, -0x326172a9, RZ ;  /* 0xcd9e8d5703087825 */ /* 0x000fc800078e00ff */
[----:B------:R-:W-:-:S04]  /*12050*/  IMAD.WIDE.U32 R2, R2, -0x326172a9, RZ ;  /* 0xcd9e8d5702027825 */ /* 0x000fc800078e00ff */
[----:B------:R-:W-:Y:S01]  /*12060*/  IMAD.MOV.U32 R11, RZ, RZ, R0 ;  /* 0x000000ffff0b7224 */ /* 0x000fe200078e0000 */
[----:B------:R-:W-:Y:S01]  /*12070*/  LOP3.LUT R0, R3, UR8, R8, 0x96, !PT ;  /* 0x0000000803007c12 */ /* 0x000fe2000f8e9608 */
[----:B------:R-:W-:-:S03]  /*12080*/  IMAD.MOV.U32 R8, RZ, RZ, R7 ;  /* 0x000000ffff087224 */ /* 0x000fc600078e0007 */
[----:B------:R-:W-:-:S04]  /*12090*/  LOP3.LUT R7, R0, 0xff, RZ, 0xc0, !PT ;  /* 0x000000ff00077812 */ /* 0x000fc800078ec0ff */
[----:B------:R-:W-:Y:S02]  /*120a0*/  ISETP.GE.U32.AND P2, PT, R241, R7, PT ;  /* 0x00000007f100720c */ /* 0x000fe40003f46070 */
[----:B------:R-:W-:Y:S01]  /*120b0*/  LOP3.LUT R7, R0, 0xffff, RZ, 0xc0, !PT ;  /* 0x0000ffff00077812 */ /* 0x000fe200078ec0ff */
[----:B------:R-:W-:-:S03]  /*120c0*/  IMAD.MOV.U32 R21, RZ, RZ, R11 ;  /* 0x000000ffff157224 */ /* 0x000fc600078e000b */
[----:B------:R-:W-:Y:S02]  /*120d0*/  SHF.R.U32.HI R7, RZ, 0x8, R7 ;  /* 0x00000008ff077819 */ /* 0x000fe40000011607 */
[----:B------:R-:W-:Y:S01]  /*120e0*/  LOP3.LUT R11, R5, UR27, R14, 0x96, !PT ;  /* 0x0000001b050b7c12 */ /* 0x000fe2000f8e960e */
[----:B------:R-:W-:Y:S01]  /*120f0*/  IMAD.MOV.U32 R5, RZ, RZ, R193 ;  /* 0x000000ffff057224 */ /* 0x000fe200078e00c1 */
[----:B------:R-:W-:-:S04]  /*12100*/  LOP3.LUT R7, R7, 0xffff, RZ, 0xc0, !PT ;  /* 0x0000ffff07077812 */ /* 0x000fc800078ec0ff */
[----:B------:R-:W-:Y:S01]  /*12110*/  ISETP.GE.U32.AND P1, PT, R241, R7, PT ;  /* 0x00000007f100720c */ /* 0x000fe20003f26070 */
[----:B------:R-:W-:Y:S01]  /*12120*/  IMAD.MOV.U32 R7, RZ, RZ, R5 ;  /* 0x000000ffff077224 */ /* 0x000fe200078e0005 */
[--C-:B------:R-:W-:Y:S02]  /*12130*/  SHF.R.U32.HI R5, RZ, 0x10, R0.reuse ;  /* 0x00000010ff057819 */ /* 0x100fe40000011600 */
[----:B------:R-:W-:Y:S01]  /*12140*/  SHF.R.U32.HI R0, RZ, 0x18, R0 ;  /* 0x00000018ff007819 */ /* 0x000fe20000011600 */
[----:B------:R-:W-:-:S03]  /*12150*/  @!P4 HADD2 R146, -R203.H0_H0, -RZ.H0_H0 ;  /* 0xa00000ffcb92c230 */ /* 0x000fc60000000900 */
[----:B------:R-:W-:Y:S02]  /*12160*/  ISETP.GE.U32.AND P0, PT, R241, R0, PT ;  /* 0x00000000f100720c */ /* 0x000fe40003f06070 */
[----:B------:R-:W-:Y:S02]  /*12170*/  LOP3.LUT R0, R2, 0xff, RZ, 0xc0, !PT ;  /* 0x000000ff02007812 */ /* 0x000fe400078ec0ff */
[----:B------:R-:W-:Y:S02]  /*12180*/  @!P4 PRMT R203, R146, 0x5410, RZ ;  /* 0x0000541092cbc816 */ /* 0x000fe400000000ff */
[----:B------:R-:W-:Y:S02]  /*12190*/  LOP3.LUT R10, R9, UR13, R10, 0x96, !PT ;  /* 0x0000000d090a7c12 */ /* 0x000fe4000f8e960a */
[----:B------:R-:W-:Y:S02]  /*121a0*/  ISETP.GE.U32.AND P4, PT, R241, R0, PT ;  /* 0x00000000f100720c */ /* 0x000fe40003f86070 */
[----:B------:R-:W-:-:S02]  /*121b0*/  LOP3.LUT R9, R15, UR29, R20, 0x96, !PT ;  /* 0x0000001d0f097c12 */ /* 0x000fc4000f8e9614 */
[----:B------:R-:W-:Y:S02]  /*121c0*/  SHF.R.U32.HI R0, RZ, 0x10, R2 ;  /* 0x00000010ff007819 */ /* 0x000fe40000011602 */
[----:B------:R-:W-:Y:S02]  /*121d0*/  LOP3.LUT R5, R5, 0xff, RZ, 0xc0, !PT ;  /* 0x000000ff05057812 */ /* 0x000fe400078ec0ff */
[C---:B------:R-:W-:Y:S02]  /*121e0*/  PRMT R15, R36.reuse, 0x7610, R15 ;  /* 0x00007610240f7816 */ /* 0x040fe4000000000f */
[----:B------:R-:W-:Y:S02]  /*121f0*/  PRMT R14, R36, 0x7632, R14 ;  /* 0x00007632240e7816 */ /* 0x000fe4000000000e */
[----:B------:R-:W-:Y:S01]  /*12200*/  LOP3.LUT R0, R0, 0xff, RZ, 0xc0, !PT ;  /* 0x000000ff00007812 */ /* 0x000fe200078ec0ff */
[----:B------:R-:W-:Y:S01]  /*12210*/  @!P2 HADD2 R53, -R15.H0_H0, -RZ.H0_H0 ;  /* 0xa00000ff0f35a230 */ /* 0x000fe20000000900 */
[C---:B------:R-:W-:Y:S01]  /*12220*/  ISETP.GE.U32.AND P3, PT, R241.reuse, R5, PT ;  /* 0x00000005f100720c */ /* 0x040fe20003f66070 */
[----:B------:R-:W-:Y:S01]  /*12230*/  IMAD.MOV.U32 R5, RZ, RZ, R8 ;  /* 0x000000ffff057224 */ /* 0x000fe200078e0008 */
[----:B------:R-:W-:Y:S01]  /*12240*/  LOP3.LUT R3, R2, 0xffff, RZ, 0xc0, !PT ;  /* 0x0000ffff02037812 */ /* 0x000fe200078ec0ff */
[----:B------:R-:W-:Y:S01]  /*12250*/  @!P1 HADD2 R57, -R14.H0_H0, -RZ.H0_H0 ;  /* 0xa00000ff0e399230 */ /* 0x000fe20000000900 */
[----:B------:R-:W-:Y:S01]  /*12260*/  SHF.R.U32.HI R8, RZ, 0x18, R2 ;  /* 0x00000018ff087819 */ /* 0x000fe20000011602 */
[----:B------:R-:W-:Y:S01]  /*12270*/  IMAD.MOV.U32 R2, RZ, RZ, R23 ;  /* 0x000000ffff027224 */ /* 0x000fe200078e0017 */
[----:B------:R-:W-:Y:S01]  /*12280*/  ISETP.GE.U32.AND P6, PT, R241, R0, PT ;  /* 0x00000000f100720c */ /* 0x000fe20003fc6070 */
[----:B------:R-:W-:Y:S01]  /*12290*/  IMAD.MOV.U32 R36, RZ, RZ, R39 ;  /* 0x000000ffff247224 */ /* 0x000fe200078e0027 */
[----:B------:R-:W-:-:S02]  /*122a0*/  SHF.R.U32.HI R0, RZ, 0x8, R3 ;  /* 0x00000008ff007819 */ /* 0x000fc40000011603 */
[----:B------:R-:W-:Y:S02]  /*122b0*/  PRMT R39, R15, 0x5410, R14 ;  /* 0x000054100f277816 */ /* 0x000fe4000000000e */
[----:B------:R-:W-:Y:S01]  /*122c0*/  @!P2 PRMT R15, R53, 0x5410, RZ ;  /* 0x00005410350fa816 */ /* 0x000fe200000000ff */
[----:B------:R-:W-:Y:S01]  /*122d0*/  IMAD.MOV.U32 R53, RZ, RZ, R2 ;  /* 0x000000ffff357224 */ /* 0x000fe200078e0002 */
[----:B------:R-:W-:Y:S01]  /*122e0*/  LOP3.LUT R0, R0, 0xffff, RZ, 0xc0, !PT ;  /* 0x0000ffff00007812 */ /* 0x000fe200078ec0ff */
[----:B------:R-:W-:Y:S01]  /*122f0*/  IMAD.WIDE.U32 R2, R10, -0x2daee0ad, RZ ;  /* 0xd2511f530a027825 */ /* 0x000fe200078e00ff */
[----:B------:R-:W-:-:S03]  /*12300*/  @!P1 PRMT R14, R57, 0x5410, RZ ;  /* 0x00005410390e9816 */ /* 0x000fc600000000ff */
[----:B------:R-:W-:Y:S02]  /*12310*/  IMAD.MOV.U32 R57, RZ, RZ, R7 ;  /* 0x000000ffff397224 */ /* 0x000fe400078e0007 */
[----:B------:R1:W2:Y:S01]  /*12320*/  MUFU.EX2 R7, R66 ;  /* 0x0000004200077308 */ /* 0x0002a20000000800 */
[----:B------:R-:W-:Y:S02]  /*12330*/  ISETP.GE.U32.AND P2, PT, R241, R0, PT ;  /* 0x00000000f100720c */ /* 0x000fe40003f46070 */
[----:B------:R-:W-:-:S05]  /*12340*/  LOP3.LUT R0, R3, UR7, R12, 0x96, !PT ;  /* 0x0000000703007c12 */ /* 0x000fca000f8e960c */
[----:B------:R3:W4:Y:S01]  /*12350*/  MUFU.EX2 R10, R67 ;  /* 0x00000043000a7308 */ /* 0x0007220000000800 */
[----:B------:R-:W-:Y:S02]  /*12360*/  IMAD.MOV.U32 R20, RZ, RZ, R194 ;  /* 0x000000ffff147224 */ /* 0x000fe400078e00c2 */
[----:B-1----:R-:W-:Y:S01]  /*12370*/  IMAD.MOV.U32 R66, RZ, RZ, R5 ;  /* 0x000000ffff427224 */ /* 0x002fe200078e0005 */
[----:B------:R-:W-:Y:S01]  /*12380*/  SHF.R.U32.HI R5, RZ, 0x10, R0 ;  /* 0x00000010ff057819 */ /* 0x000fe20000011600 */
[----:B------:R-:W-:Y:S01]  /*12390*/  FADD.FTZ R23, R192, R17 ;  /* 0x00000011c0177221 */ /* 0x000fe20000010000 */
[----:B------:R-:W-:Y:S02]  /*123a0*/  PRMT R13, R37, 0x7610, R13 ;  /* 0x00007610250d7816 */ /* 0x000fe4000000000d */
[----:B------:R-:W-:Y:S01]  /*123b0*/  MUFU.EX2 R233, R233 ;  /* 0x000000e900e97308 */ /* 0x000fe20000000800 */
[----:B------:R-:W-:Y:S01]  /*123c0*/  LOP3.LUT R5, R5, 0xff, RZ, 0xc0, !PT ;  /* 0x000000ff05057812 */ /* 0x000fe200078ec0ff */
[----:B------:R-:W-:Y:S01]  /*123d0*/  IMAD.MOV.U32 R17, RZ, RZ, R20 ;  /* 0x000000ffff117224 */ /* 0x000fe200078e0014 */
[----:B------:R-:W-:Y:S01]  /*123e0*/  PRMT R12, R37, 0x7632, R12 ;  /* 0x00007632250c7816 */ /* 0x000fe2000000000c */
[----:B------:R-:W-:Y:S01]  /*123f0*/  IMAD.MOV.U32 R20, RZ, RZ, R115 ;  /* 0x000000ffff147224 */ /* 0x000fe200078e0073 */
[----:B------:R-:W-:Y:S01]  /*12400*/  ISETP.GE.U32.AND P1, PT, R241, R5, PT ;  /* 0x00000005f100720c */ /* 0x000fe20003f26070 */
[----:B--2---:R-:W-:Y:S01]  /*12410*/  FADD.FTZ R5, R7, R19 ;  /* 0x0000001307057221 */ /* 0x004fe20000010000 */
[----:B------:R-:W-:Y:S01]  /*12420*/  @!P3 HADD2 R68, -R13.H0_H0, -RZ.H0_H0 ;  /* 0xa00000ff0d44b230 */ /* 0x000fe20000000900 */
[----:B---3--:R-:W-:Y:S01]  /*12430*/  IMAD.MOV.U32 R67, RZ, RZ, R20 ;  /* 0x000000ffff437224 */ /* 0x008fe200078e0014 */
[----:B------:R-:W-:Y:S01]  /*12440*/  PRMT R167, R18, 0x7610, R167 ;  /* 0x0000761012a77816 */ /* 0x000fe200000000a7 */
[----:B----4-:R-:W-:Y:S01]  /*12450*/  FADD.FTZ R20, R10, R5 ;  /* 0x000000050a147221 */ /* 0x010fe20000010000 */
[----:B------:R-:W-:Y:S01]  /*12460*/  LOP3.LUT R5, R0, 0xff, RZ, 0xc0, !PT ;  /* 0x000000ff00057812 */ /* 0x000fe200078ec0ff */
[----:B------:R-:W-:Y:S01]  /*12470*/  MUFU.EX2 R236, R236 ;  /* 0x000000ec00ec7308 */ /* 0x000fe20000000800 */
[----:B------:R-:W-:Y:S01]  /*12480*/  PRMT R37, R13, 0x5410, R12 ;  /* 0x000054100d257816 */ /* 0x000fe2000000000c */
[----:B------:R-:W-:Y:S01]  /*12490*/  @!P4 HADD2 R73, -R167.H0_H0, -RZ.H0_H0 ;  /* 0xa00000ffa749c230 */ /* 0x000fe20000000900 */
[----:B------:R-:W-:Y:S01]  /*124a0*/  @!P3 PRMT R13, R68, 0x5410, RZ ;  /* 0x00005410440db816 */ /* 0x000fe200000000ff */
[----:B------:R-:W-:Y:S01]  /*124b0*/  IMAD.MOV.U32 R68, RZ, RZ, R66 ;  /* 0x000000ffff447224 */ /* 0x000fe200078e0042 */
[----:B------:R-:W-:Y:S01]  /*124c0*/  PRMT R163, R18, 0x7632, R163 ;  /* 0x0000763212a37816 */ /* 0x000fe200000000a3 */
[----:B------:R-:W-:Y:S01]  /*124d0*/  IMAD.MOV.U32 R66, RZ, RZ, R57 ;  /* 0x000000ffff427224 */ /* 0x000fe200078e0039 */
[----:B------:R-:W-:Y:S01]  /*124e0*/  ISETP.GE.U32.AND P3, PT, R241, R5, PT ;  /* 0x00000005f100720c */ /* 0x000fe20003f66070 */
[----:B------:R-:W-:Y:S01]  /*124f0*/  IMAD.MOV.U32 R57, RZ, RZ, R36 ;  /* 0x000000ffff397224 */ /* 0x000fe200078e0024 */
[----:B------:R-:W-:Y:S01]  /*12500*/  SHF.R.U32.HI R5, RZ, 0x18, R0 ;  /* 0x00000018ff057819 */ /* 0x000fe20000011600 */
[----:B------:R-:W-:Y:S01]  /*12510*/  UIADD3 UR5, UR5, 0x1, URZ ;  /* 0x0000000105057890 */ /* 0x000fe2000fffe03f */
[----:B------:R-:W-:Y:S01]  /*12520*/  LOP3.LUT R0, R0, 0xffff, RZ, 0xc0, !PT ;  /* 0x0000ffff00007812 */ /* 0x000fe200078ec0ff */
[----:B------:R1:W5:Y:S01]  /*12530*/  LDL.LU R194, [R1+0x1b8] ;  /* 0x0001b80001c27983 */ /* 0x0003620000300800 */
[----:B------:R-:W-:-:S02]  /*12540*/  PRMT R36, R167, 0x5410, R163 ;  /* 0x00005410a7247816 */ /* 0x000fc400000000a3 */
[----:B------:R-:W-:Y:S01]  /*12550*/  @!P4 PRMT R167, R73, 0x5410, RZ ;  /* 0x0000541049a7c816 */ /* 0x000fe200000000ff */
[----:B------:R-:W-:Y:S01]  /*12560*/  @!P2 HADD2 R76, -R163.H0_H0, -RZ.H0_H0 ;  /* 0xa00000ffa34ca230 */ /* 0x000fe20000000900 */
[----:B------:R-:W-:Y:S01]  /*12570*/  ISETP.GE.U32.AND P4, PT, R241, R8, PT ;  /* 0x00000008f100720c */ /* 0x000fe20003f86070 */
[----:B------:R-:W-:Y:S01]  /*12580*/  IMAD.WIDE.U32 R8, R9, -0x2daee0ad, RZ ;  /* 0xd2511f5309087825 */ /* 0x000fe200078e00ff */
[----:B------:R-:W-:Y:S02]  /*12590*/  SHF.R.U32.HI R0, RZ, 0x8, R0 ;  /* 0x00000008ff007819 */ /* 0x000fe40000011600 */
[----:B------:R-:W-:Y:S01]  /*125a0*/  F2FP.PACK_AB R7, R10, R7 ;  /* 0x000000070a07723e */ /* 0x000fe200000000ff */
[----:B------:R-:W-:Y:S01]  /*125b0*/  IMAD.WIDE.U32 R10, R11, -0x2daee0ad, RZ ;  /* 0xd2511f530b0a7825 */ /* 0x000fe200078e00ff */
[----:B------:R-:W-:Y:S01]  /*125c0*/  LOP3.LUT R0, R0, 0xffff, RZ, 0xc0, !PT ;  /* 0x0000ffff00007812 */ /* 0x000fe200078ec0ff */
[----:B------:R-:W-:Y:S01]  /*125d0*/  @!P0 HADD2 R65, -R12.H0_H0, -RZ.H0_H0 ;  /* 0xa00000ff0c418230 */ /* 0x000fe20000000900 */
[----:B------:R-:W-:-:S02]  /*125e0*/  LOP3.LUT R6, R9, UR26, R6, 0x96, !PT ;  /* 0x0000001a09067c12 */ /* 0x000fc4000f8e9606 */
[C---:B------:R-:W-:Y:S02]  /*125f0*/  PRMT R161, R27.reuse, 0x7610, R161 ;  /* 0x000076101ba17816 */ /* 0x040fe400000000a1 */
[----:B------:R-:W-:Y:S01]  /*12600*/  PRMT R162, R27, 0x7632, R162 ;  /* 0x000076321ba27816 */ /* 0x000fe200000000a2 */
[----:B------:R-:W-:Y:S01]  /*12610*/  IMAD.MOV.U32 R115, RZ, RZ, R47 ;  /* 0x000000ffff737224 */ /* 0x000fe200078e002f */
[----:B------:R-:W-:Y:S02]  /*12620*/  @!P2 PRMT R163, R76, 0x5410, RZ ;  /* 0x000054104ca3a816 */ /* 0x000fe400000000ff */
[C---:B------:R-:W-:Y:S02]  /*12630*/  PRMT R160, R25.reuse, 0x7632, R160 ;  /* 0x0000763219a07816 */ /* 0x040fe400000000a0 */
[----:B------:R-:W-:Y:S01]  /*12640*/  PRMT R159, R25, 0x7610, R159 ;  /* 0x00007610199f7816 */ /* 0x000fe2000000009f */
[----:B------:R-:W-:Y:S01]  /*12650*/  MUFU.EX2 R19, R148 ;  /* 0x0000009400137308 */ /* 0x000fe20000000800 */
[----:B------:R-:W-:Y:S01]  /*12660*/  ISETP.GE.U32.AND P2, PT, R241, R0, PT ;  /* 0x00000000f100720c */ /* 0x000fe20003f46070 */
[----:B------:R1:W5:Y:S01]  /*12670*/  LDL.LU R193, [R1+0x1b4] ;  /* 0x0001b40001c17983 */ /* 0x0003620000300800 */
[----:B------:R-:W-:-:S02]  /*12680*/  PRMT R197, R7, 0x7610, R197 ;  /* 0x0000761007c57816 */ /* 0x000fc400000000c5 */
[----:B------:R-:W-:Y:S01]  /*12690*/  PRMT R166, R7, 0x7632, R166 ;  /* 0x0000763207a67816 */ /* 0x000fe200000000a6 */
[----:B------:R-:W-:Y:S01]  /*126a0*/  IMAD.WIDE.U32 R6, R6, -0x326172a9, RZ ;  /* 0xcd9e8d5706067825 */ /* 0x000fe200078e00ff */
[----:B------:R-:W-:Y:S02]  /*126b0*/  LOP3.LUT R0, R11, UR24, R8, 0x96, !PT ;  /* 0x000000180b007c12 */ /* 0x000fe4000f8e9608 */
[----:B------:R-:W-:Y:S01]  /*126c0*/  @!P0 PRMT R12, R65, 0x5410, RZ ;  /* 0x00005410410c8816 */ /* 0x000fe200000000ff */
[----:B------:R-:W-:Y:S01]  /*126d0*/  @!P6 HADD2 R78, -R161.H0_H0, -RZ.H0_H0 ;  /* 0xa00000ffa14ee230 */ /* 0x000fe20000000900 */
[----:B------:R-:W-:Y:S01]  /*126e0*/  LOP3.LUT R4, R7, UR25, R4, 0x96, !PT ;  /* 0x0000001907047c12 */ /* 0x000fe2000f8e9604 */
[----:B------:R-:W-:Y:S01]  /*126f0*/  IMAD.WIDE.U32 R8, R0, -0x326172a9, RZ ;  /* 0xcd9e8d5700087825 */ /* 0x000fe200078e00ff */
[----:B------:R-:W-:-:S03]  /*12700*/  ISETP.GE.U32.AND P0, PT, R241, R5, PT ;  /* 0x00000005f100720c */ /* 0x000fc60003f06070 */
[----:B------:R-:W-:Y:S01]  /*12710*/  IMAD.MOV.U32 R73, RZ, RZ, R26 ;  /* 0x000000ffff497224 */ /* 0x000fe200078e001a */
[----:B------:R-:W-:Y:S01]  /*12720*/  LOP3.LUT R0, R9, UR23, R6, 0x96, !PT ;  /* 0x0000001709007c12 */ /* 0x000fe2000f8e9606 */
[----:B------:R-:W-:Y:S01]  /*12730*/  IMAD.WIDE.U32 R4, R4, -0x2daee0ad, RZ ;  /* 0xd2511f5304047825 */ /* 0x000fe200078e00ff */
[----:B------:R-:W-:-:S03]  /*12740*/  @!P4 HADD2 R77, -R162.H0_H0, -RZ.H0_H0 ;  /* 0xa00000ffa24dc230 */ /* 0x000fc60000000900 */
[----:B------:R-:W-:Y:S01]  /*12750*/  IMAD.MOV.U32 R47, RZ, RZ, R49 ;  /* 0x000000ffff2f7224 */ /* 0x000fe200078e0031 */
[----:B------:R-:W-:Y:S01]  /*12760*/  LOP3.LUT R5, R5, UR22, R10, 0x96, !PT ;  /* 0x0000001605057c12 */ /* 0x000fe2000f8e960a */
[----:B------:R-:W-:Y:S01]  /*12770*/  IMAD.WIDE.U32 R6, R0, -0x2daee0ad, RZ ;  /* 0xd2511f5300067825 */ /* 0x000fe200078e00ff */
[----:B------:R-:W-:Y:S01]  /*12780*/  @!P3 HADD2 R79, -R197.H0_H0, -RZ.H0_H0 ;  /* 0xa00000ffc54fb230 */ /* 0x000fe20000000900 */
[----:B------:R-:W-:Y:S01]  /*12790*/  PRMT R26, R161, 0x5410, R162 ;  /* 0x00005410a11a7816 */ /* 0x000fe200000000a2 */
[----:B------:R-:W2:Y:S01]  /*127a0*/  MUFU.EX2 R25, R147 ;  /* 0x0000009300197308 */ /* 0x000ea20000000800 */
[----:B------:R-:W-:Y:S01]  /*127b0*/  @!P6 PRMT R161, R78, 0x5410, RZ ;  /* 0x000054104ea1e816 */ /* 0x000fe200000000ff */
[----:B------:R-:W-:Y:S01]  /*127c0*/  IMAD.MOV.U32 R27, RZ, RZ, R17 ;  /* 0x000000ffff1b7224 */ /* 0x000fe200078e0011 */
[----:B------:R-:W-:Y:S01]  /*127d0*/  LOP3.LUT R7, R7, UR12, R4, 0x96, !PT ;  /* 0x0000000c07077c12 */ /* 0x000fe2000f8e9604 */
[----:B------:R-:W-:Y:S01]  /*127e0*/  IMAD.WIDE.U32 R4, R5, -0x326172a9, RZ ;  /* 0xcd9e8d5705047825 */ /* 0x000fe200078e00ff */
[----:B------:R-:W-:Y:S01]  /*127f0*/  @!P0 HADD2 R81, -R160.H0_H0, -RZ.H0_H0 ;  /* 0xa00000ffa0518230 */ /* 0x000fe20000000900 */
[----:B------:R-:W-:-:S02]  /*12800*/  LOP3.LUT R0, R2, 0xff, RZ, 0xc0, !PT ;  /* 0x000000ff02007812 */ /* 0x000fc400078ec0ff */
[----:B------:R-:W-:Y:S01]  /*12810*/  IMAD.MOV.U32 R76, RZ, RZ, R67 ;  /* 0x000000ffff4c7224 */ /* 0x000fe200078e0043 */
[----:B------:R-:W-:Y:S01]  /*12820*/  @!P1 HADD2 R82, -R159.H0_H0, -RZ.H0_H0 ;  /* 0xa00000ff9f529230 */ /* 0x000fe20000000900 */
[----:B------:R-:W-:Y:S01]  /*12830*/  IMAD.MOV.U32 R78, RZ, RZ, R115 ;  /* 0x000000ffff4e7224 */ /* 0x000fe200078e0073 */
[----:B------:R-:W-:Y:S01]  /*12840*/  PRMT R115, R197, 0x5410, R166 ;  /* 0x00005410c5737816 */ /* 0x000fe200000000a6 */
[----:B------:R1:W5:Y:S01]  /*12850*/  LDL.LU R192, [R1+0x1b0] ;  /* 0x0001b00001c07983 */ /* 0x0003620000300800 */
[----:B------:R-:W-:Y:S01]  /*12860*/  @!P3 PRMT R197, R79, 0x5410, RZ ;  /* 0x000054104fc5b816 */ /* 0x000fe200000000ff */
[----:B------:R-:W-:Y:S01]  /*12870*/  IMAD.MOV.U32 R79, RZ, RZ, R66 ;  /* 0x000000ffff4f7224 */ /* 0x000fe200078e0042 */
[----:B------:R-:W-:Y:S02]  /*12880*/  LOP3.LUT R10, R2, 0xffff, RZ, 0xc0, !PT ;  /* 0x0000ffff020a7812 */ /* 0x000fe400078ec0ff */
[--C-:B------:R-:W-:Y:S02]  /*12890*/  SHF.R.U32.HI R11, RZ, 0x10, R2.reuse ;  /* 0x00000010ff0b7819 */ /* 0x100fe40000011602 */
[----:B------:R-:W-:Y:S01]  /*128a0*/  SHF.R.U32.HI R9, RZ, 0x18, R2 ;  /* 0x00000018ff097819 */ /* 0x000fe20000011602 */
[----:B------:R-:W-:Y:S01]  /*128b0*/  IMAD.WIDE.U32 R2, R7, -0x326172a9, RZ ;  /* 0xcd9e8d5707027825 */ /* 0x000fe200078e00ff */
[----:B------:R-:W-:-:S03]  /*128c0*/  LOP3.LUT R7, R5, UR13, R8, 0x96, !PT ;  /* 0x0000000d05077c12 */ /* 0x000fc6000f8e9608 */
[----:B------:R-:W-:Y:S01]  /*128d0*/  IMAD.MOV.U32 R66, RZ, RZ, R114 ;  /* 0x000000ffff427224 */ /* 0x000fe200078e0072 */
[----:B------:R-:W-:Y:S01]  /*128e0*/  PRMT R114, R159, 0x5410, R160 ;  /* 0x000054109f727816 */ /* 0x000fe200000000a0 */
[----:B------:R-:W-:Y:S01]  /*128f0*/  IMAD.MOV.U32 R49, RZ, RZ, R50 ;  /* 0x000000ffff317224 */ /* 0x000fe200078e0032 */
[----:B------:R-:W-:Y:S01]  /*12900*/  @!P0 PRMT R160, R81, 0x5410, RZ ;  /* 0x0000541051a08816 */ /* 0x000fe200000000ff */
[----:B------:R-:W-:Y:S01]  /*12910*/  IMAD.MOV.U32 R50, RZ, RZ, R24 ;  /* 0x000000ffff327224 */ /* 0x000fe200078e0018 */
[----:B------:R-:W-:Y:S01]  /*12920*/  ISETP.GE.U32.AND P0, PT, R241, R0, PT ;  /* 0x00000000f100720c */ /* 0x000fe20003f06070 */
[----:B------:R-:W-:Y:S01]  /*12930*/  FADD.FTZ R24, R156, R16 ;  /* 0x000000109c187221 */ /* 0x000fe20000010000 */
[----:B------:R-:W-:Y:S01]  /*12940*/  LOP3.LUT R4, R3, UR8, R4, 0x96, !PT ;  /* 0x0000000803047c12 */ /* 0x000fe2000f8e9604 */
[----:B------:R-:W-:Y:S01]  /*12950*/  IMAD.MOV.U32 R16, RZ, RZ, R191 ;  /* 0x000000ffff107224 */ /* 0x000fe200078e00bf */
[C---:B------:R-:W-:Y:S02]  /*12960*/  LOP3.LUT R0, R2.reuse, 0xff, RZ, 0xc0, !PT ;  /* 0x000000ff02007812 */ /* 0x040fe400078ec0ff */
[----:B------:R-:W-:-:S02]  /*12970*/  LOP3.LUT R8, R2, 0xffff, RZ, 0xc0, !PT ;  /* 0x0000ffff02087812 */ /* 0x000fc400078ec0ff */
[--C-:B------:R-:W-:Y:S02]  /*12980*/  SHF.R.U32.HI R17, RZ, 0x10, R2.reuse ;  /* 0x00000010ff117819 */ /* 0x100fe40000011602 */
[----:B------:R-:W-:Y:S01]  /*12990*/  SHF.R.U32.HI R5, RZ, 0x18, R2 ;  /* 0x00000018ff057819 */ /* 0x000fe20000011602 */
[----:B------:R-:W-:Y:S01]  /*129a0*/  IMAD.WIDE.U32 R2, R7, -0x2daee0ad, RZ ;  /* 0xd2511f5307027825 */ /* 0x000fe200078e00ff */
[----:B------:R-:W-:Y:S01]  /*129b0*/  @!P4 PRMT R162, R77, 0x5410, RZ ;  /* 0x000054104da2c816 */ /* 0x000fe200000000ff */
[----:B------:R-:W-:Y:S02]  /*129c0*/  @!P2 HADD2 R80, -R166.H0_H0, -RZ.H0_H0 ;  /* 0xa00000ffa650a230 */ /* 0x000fe40000000900 */
[----:B------:R-:W-:Y:S01]  /*129d0*/  IMAD.MOV.U32 R65, RZ, RZ, R21 ;  /* 0x000000ffff417224 */ /* 0x000fe200078e0015 */
[C---:B------:R-:W-:Y:S01]  /*129e0*/  LOP3.LUT R18, R2.reuse, 0xffff, RZ, 0xc0, !PT ;  /* 0x0000ffff02127812 */ /* 0x040fe200078ec0ff */
[----:B------:R-:W-:Y:S01]  /*129f0*/  IMAD.MOV.U32 R77, RZ, RZ, R16 ;  /* 0x000000ffff4d7224 */ /* 0x000fe200078e0010 */
[----:B------:R-:W-:Y:S01]  /*12a00*/  SHF.R.U32.HI R16, RZ, 0x10, R2 ;  /* 0x00000010ff107819 */ /* 0x000fe20000011602 */
[----:B------:R-:W-:Y:S01]  /*12a10*/  IMAD.MOV.U32 R67, RZ, RZ, R22 ;  /* 0x000000ffff437224 */ /* 0x000fe200078e0016 */
[----:B------:R-:W-:-:S02]  /*12a20*/  LOP3.LUT R22, R2, 0xff, RZ, 0xc0, !PT ;  /* 0x000000ff02167812 */ /* 0x000fc400078ec0ff */
[----:B------:R-:W-:Y:S01]  /*12a30*/  @!P1 PRMT R159, R82, 0x5410, RZ ;  /* 0x00005410529f9816 */ /* 0x000fe200000000ff */
[----:B------:R-:W-:Y:S01]  /*12a40*/  IMAD.MOV.U32 R81, RZ, RZ, R45 ;  /* 0x000000ffff517224 */ /* 0x000fe200078e002d */
[----:B------:R-:W-:Y:S01]  /*12a50*/  SHF.R.U32.HI R21, RZ, 0x18, R2 ;  /* 0x00000018ff157819 */ /* 0x000fe20000011602 */
[----:B------:R1:W5:Y:S01]  /*12a60*/  LDL.LU R191, [R1+0x1ac] ;  /* 0x0001ac0001bf7983 */ /* 0x0003620000300800 */
[----:B------:R-:W-:-:S04]  /*12a70*/  SHF.R.U32.HI R2, RZ, 0x8, R10 ;  /* 0x00000008ff027819 */ /* 0x000fc8000001160a */
[----:B------:R-:W-:Y:S02]  /*12a80*/  LOP3.LUT R2, R2, 0xffff, RZ, 0xc0, !PT ;  /* 0x0000ffff02027812 */ /* 0x000fe400078ec0ff */
[----:B------:R-:W-:Y:S02]  /*12a90*/  @!P2 PRMT R166, R80, 0x5410, RZ ;  /* 0x0000541050a6a816 */ /* 0x000fe400000000ff */
[----:B------:R-:W-:Y:S02]  /*12aa0*/  ISETP.GE.U32.AND P1, PT, R241, R2, PT ;  /* 0x00000002f100720c */ /* 0x000fe40003f26070 */
[----:B--2---:R-:W-:Y:S01]  /*12ab0*/  F2FP.PACK_AB R2, R25, R19 ;  /* 0x000000131902723e */ /* 0x004fe200000000ff */
[----:B------:R-:W-:Y:S01]  /*12ac0*/  MUFU.EX2 R10, R59 ;  /* 0x0000003b000a7308 */ /* 0x000fe20000000800 */
[----:B------:R-:W-:Y:S02]  /*12ad0*/  ISETP.GE.U32.AND P2, PT, R241, R9, PT ;  /* 0x00000009f100720c */ /* 0x000fe40003f46070 */
[----:B------:R-:W-:-:S05]  /*12ae0*/  PRMT R158, R2, 0x7610, R158 ;  /* 0x00007610029e7816 */ /* 0x000fca000000009e */
[----:B------:R-:W2:Y:S01]  /*12af0*/  MUFU.EX2 R9, R51 ;  /* 0x0000003300097308 */ /* 0x000ea20000000800 */
[----:B------:R-:W-:Y:S01]  /*12b00*/  PRMT R157, R2, 0x7632, R157 ;  /* 0x00007632029d7816 */ /* 0x000fe2000000009d */
[----:B------:R-:W-:Y:S01]  /*12b10*/  @!P0 HADD2 R83, -R158.H0_H0, -RZ.H0_H0 ;  /* 0xa00000ff9e538230 */ /* 0x000fe20000000900 */
[----:B------:R-:W-:Y:S01]  /*12b20*/  LOP3.LUT R2, R11, 0xff, RZ, 0xc0, !PT ;  /* 0x000000ff0b027812 */ /* 0x000fe200078ec0ff */
[----:B------:R-:W-:Y:S01]  /*12b30*/  IMAD.MOV.U32 R82, RZ, RZ, R113 ;  /* 0x000000ffff527224 */ /* 0x000fe200078e0071 */
[----:B------:R-:W-:Y:S02]  /*12b40*/  PRMT R113, R158, 0x5410, R157 ;  /* 0x000054109e717816 */ /* 0x000fe4000000009d */
[----:B------:R-:W-:Y:S02]  /*12b50*/  @!P0 PRMT R158, R83, 0x5410, RZ ;  /* 0x00005410539e8816 */ /* 0x000fe400000000ff */
[C---:B------:R-:W-:Y:S02]  /*12b60*/  ISETP.GE.U32.AND P0, PT, R241.reuse, R2, PT ;  /* 0x00000002f100720c */ /* 0x040fe40003f06070 */
[C---:B------:R-:W-:Y:S01]  /*12b70*/  ISETP.GE.U32.AND P6, PT, R241.reuse, R5, PT ;  /* 0x00000005f100720c */ /* 0x040fe20003fc6070 */
[----:B------:R-:W-:Y:S01]  /*12b80*/  FADD.FTZ R5, R190, R23 ;  /* 0x00000017be057221 */ /* 0x000fe20000010000 */
[----:B------:R-:W-:Y:S01]  /*12b90*/  MUFU.EX2 R11, R151 ;  /* 0x00000097000b7308 */ /* 0x000fe20000000800 */
[----:B------:R-:W-:Y:S01]  /*12ba0*/  ISETP.GE.U32.AND P3, PT, R241, R0, PT ;  /* 0x00000000f100720c */ /* 0x000fe20003f66070 */
[----:B------:R-:W-:Y:S01]  /*12bb0*/  IMAD.MOV.U32 R80, RZ, RZ, R112 ;  /* 0x000000ffff507224 */ /* 0x000fe200078e0070 */
[----:B--2---:R-:W-:Y:S01]  /*12bc0*/  F2FP.PACK_AB R2, R10, R9 ;  /* 0x000000090a02723e */ /* 0x004fe200000000ff */
[----:B------:R-:W-:Y:S01]  /*12bd0*/  @!P1 HADD2 R84, -R157.H0_H0, -RZ.H0_H0 ;  /* 0xa00000ff9d549230 */ /* 0x000fe20000000900 */
[----:B------:R-:W-:Y:S01]  /*12be0*/  LOP3.LUT R0, R3, UR7, R6, 0x96, !PT ;  /* 0x0000000703007c12 */ /* 0x000fe2000f8e9606 */
[----:B------:R-:W-:Y:S01]  /*12bf0*/  FADD.FTZ R7, R19, R20 ;  /* 0x0000001413077221 */ /* 0x000fe20000010000 */
[----:B------:R-:W-:Y:S01]  /*12c00*/  PRMT R156, R2, 0x7610, R156 ;  /* 0x00007610029c7816 */ /* 0x000fe2000000009c */
[----:B------:R-:W2:Y:S01]  /*12c10*/  MUFU.EX2 R23, R152 ;  /* 0x0000009800177308 */ /* 0x000ea20000000800 */
[----:B------:R-:W-:Y:S01]  /*12c20*/  LOP3.LUT R3, R4, 0xffff, RZ, 0xc0, !PT ;  /* 0x0000ffff04037812 */ /* 0x000fe200078ec0ff */
[----:B------:R-:W-:Y:S01]  /*12c30*/  IMAD.MOV.U32 R51, RZ, RZ, R68 ;  /* 0x000000ffff337224 */ /* 0x000fe200078e0044 */
[----:B------:R-:W-:Y:S01]  /*12c40*/  PRMT R155, R2, 0x7632, R155 ;  /* 0x00007632029b7816 */ /* 0x000fe2000000009b */
[----:B------:R-:W-:Y:S01]  /*12c50*/  @!P0 HADD2 R86, -R156.H0_H0, -RZ.H0_H0 ;  /* 0xa00000ff9c568230 */ /* 0x000fe20000000900 */
[----:B------:R-:W-:-:S03]  /*12c60*/  SHF.R.U32.HI R2, RZ, 0x8, R3 ;  /* 0x00000008ff027819 */ /* 0x000fc60000011603 */
[----:B------:R-:W-:Y:S01]  /*12c70*/  MUFU.EX2 R45, R150 ;  /* 0x00000096002d7308 */ /* 0x000fe20000000800 */
[----:B------:R-:W-:Y:S01]  /*12c80*/  LOP3.LUT R3, R4, 0xff, RZ, 0xc0, !PT ;  /* 0x000000ff04037812 */ /* 0x000fe200078ec0ff */
[----:B------:R-:W-:Y:S01]  /*12c90*/  IMAD.MOV.U32 R83, RZ, RZ, R65 ;  /* 0x000000ffff537224 */ /* 0x000fe200078e0041 */
[----:B------:R-:W-:Y:S01]  /*12ca0*/  PRMT R112, R156, 0x5410, R155 ;  /* 0x000054109c707816 */ /* 0x000fe2000000009b */
[----:B------:R-:W-:Y:S01]  /*12cb0*/  IMAD.MOV.U32 R59, RZ, RZ, R44 ;  /* 0x000000ffff3b7224 */ /* 0x000fe200078e002c */
[----:B------:R-:W-:Y:S01]  /*12cc0*/  LOP3.LUT R2, R2, 0xffff, RZ, 0xc0, !PT ;  /* 0x0000ffff02027812 */ /* 0x000fe200078ec0ff */
[----:B------:R1:W5:Y:S01]  /*12cd0*/  LDL.LU R190, [R1+0x1a8] ;  /* 0x0001a80001be7983 */ /* 0x0003620000300800 */
[----:B------:R-:W-:Y:S02]  /*12ce0*/  @!P0 PRMT R156, R86, 0x5410, RZ ;  /* 0x00005410569c8816 */ /* 0x000fe400000000ff */
[----:B------:R-:W-:Y:S02]  /*12cf0*/  ISETP.GE.U32.AND P0, PT, R241, R3, PT ;  /* 0x00000003f100720c */ /* 0x000fe40003f06070 */
[----:B------:R-:W-:-:S02]  /*12d00*/  @!P1 PRMT R157, R84, 0x5410, RZ ;  /* 0x00005410549d9816 */ /* 0x000fc400000000ff */
[----:B------:R-:W-:Y:S02]  /*12d10*/  ISETP.GE.U32.AND P1, PT, R241, R2, PT ;  /* 0x00000002f100720c */ /* 0x000fe40003f26070 */
[----:B--2---:R-:W-:Y:S01]  /*12d20*/  F2FP.PACK_AB R2, R23, R11 ;  /* 0x0000000b1702723e */ /* 0x004fe200000000ff */
[----:B------:R-:W-:Y:S01]  /*12d30*/  FADD.FTZ R6, R153, R24 ;  /* 0x0000001899067221 */ /* 0x000fe20000010000 */
[----:B------:R-:W2:Y:S02]  /*12d40*/  MUFU.EX2 R19, R149 ;  /* 0x0000009500137308 */ /* 0x000ea40000000800 */
[C---:B------:R-:W-:Y:S02]  /*12d50*/  PRMT R154, R2.reuse, 0x7610, R154 ;  /* 0x00007610029a7816 */ /* 0x040fe4000000009a */
[----:B------:R-:W-:Y:S02]  /*12d60*/  PRMT R153, R2, 0x7632, R153 ;  /* 0x0000763202997816 */ /* 0x000fe40000000099 */
[----:B------:R-:W-:Y:S01]  /*12d70*/  SHF.R.U32.HI R2, RZ, 0x10, R4 ;  /* 0x00000010ff027819 */ /* 0x000fe20000011604 */
[----:B------:R-:W-:Y:S01]  /*12d80*/  @!P0 HADD2 R88, -R154.H0_H0, -RZ.H0_H0 ;  /* 0xa00000ff9a588230 */ /* 0x000fe20000000900 */
[----:B------:R-:W-:-:S02]  /*12d90*/  IMAD.MOV.U32 R68, RZ, RZ, R100 ;  /* 0x000000ffff447224 */ /* 0x000fc400078e0064 */
[----:B------:R-:W-:Y:S01]  /*12da0*/  LOP3.LUT R2, R2, 0xff, RZ, 0xc0, !PT ;  /* 0x000000ff02027812 */ /* 0x000fe200078ec0ff */
[----:B------:R-:W-:Y:S01]  /*12db0*/  IMAD.MOV.U32 R100, RZ, RZ, R131 ;  /* 0x000000ffff647224 */ /* 0x000fe200078e0083 */
[----:B------:R-:W-:Y:S01]  /*12dc0*/  PRMT R131, R154, 0x5410, R153 ;  /* 0x000054109a837816 */ /* 0x000fe20000000099 */
[----:B------:R-:W-:Y:S01]  /*12dd0*/  @!P1 HADD2 R87, -R153.H0_H0, -RZ.H0_H0 ;  /* 0xa00000ff99579230 */ /* 0x000fe20000000900 */
[----:B------:R-:W-:Y:S02]  /*12de0*/  @!P0 PRMT R154, R88, 0x5410, RZ ;  /* 0x00005410589a8816 */ /* 0x000fe400000000ff */
[----:B------:R-:W-:Y:S02]  /*12df0*/  ISETP.GE.U32.AND P0, PT, R241, R2, PT ;  /* 0x00000002f100720c */ /* 0x000fe40003f06070 */
[----:B------:R-:W-:Y:S01]  /*12e00*/  SHF.R.U32.HI R2, RZ, 0x18, R4 ;  /* 0x00000018ff027819 */ /* 0x000fe20000011604 */
[----:B------:R-:W-:Y:S01]  /*12e10*/  IMAD.MOV.U32 R86, RZ, RZ, R27 ;  /* 0x000000ffff567224 */ /* 0x000fe200078e001b */
[----:B------:R-:W-:Y:S01]  /*12e20*/  @!P1 PRMT R153, R87, 0x5410, RZ ;  /* 0x0000541057999816 */ /* 0x000fe200000000ff */
[----:B------:R-:W-:Y:S01]  /*12e30*/  MUFU.EX2 R27, R229 ;  /* 0x000000e5001b7308 */ /* 0x000fe20000000800 */
[----:B------:R-:W-:-:S02]  /*12e40*/  ISETP.GE.U32.AND P1, PT, R241, R2, PT ;  /* 0x00000002f100720c */ /* 0x000fc40003f26070 */
[----:B--2---:R-:W-:-:S05]  /*12e50*/  F2FP.PACK_AB R2, R45, R19 ;  /* 0x000000132d02723e */ /* 0x004fca00000000ff */
[----:B------:R-:W2:Y:S01]  /*12e60*/  MUFU.EX2 R65, R230 ;  /* 0x000000e600417308 */ /* 0x000ea20000000800 */
[C---:B------:R-:W-:Y:S02]  /*12e70*/  PRMT R152, R2.reuse, 0x7610, R152 ;  /* 0x0000761002987816 */ /* 0x040fe40000000098 */
[----:B------:R-:W-:Y:S02]  /*12e80*/  PRMT R151, R2, 0x7632, R151 ;  /* 0x0000763202977816 */ /* 0x000fe40000000097 */
[----:B------:R-:W-:Y:S01]  /*12e90*/  SHF.R.U32.HI R2, RZ, 0x8, R8 ;  /* 0x00000008ff027819 */ /* 0x000fe20000011608 */
[----:B------:R-:W-:Y:S01]  /*12ea0*/  @!P0 HADD2 R90, -R152.H0_H0, -RZ.H0_H0 ;  /* 0xa00000ff985a8230 */ /* 0x000fe20000000900 */
[----:B------:R-:W-:Y:S02]  /*12eb0*/  IMAD.MOV.U32 R84, RZ, RZ, R130 ;  /* 0x000000ffff547224 */ /* 0x000fe400078e0082 */
[----:B------:R-:W-:Y:S02]  /*12ec0*/  LOP3.LUT R2, R2, 0xffff, RZ, 0xc0, !PT ;  /* 0x0000ffff02027812 */ /* 0x000fe400078ec0ff */
[----:B------:R-:W-:-:S02]  /*12ed0*/  PRMT R130, R152, 0x5410, R151 ;  /* 0x0000541098827816 */ /* 0x000fc40000000097 */
[----:B------:R-:W-:Y:S02]  /*12ee0*/  @!P0 PRMT R152, R90, 0x5410, RZ ;  /* 0x000054105a988816 */ /* 0x000fe400000000ff */
[----:B------:R-:W-:Y:S02]  /*12ef0*/  ISETP.GE.U32.AND P0, PT, R241, R2, PT ;  /* 0x00000002f100720c */ /* 0x000fe40003f06070 */
[----:B--2---:R-:W-:Y:S01]  /*12f00*/  F2FP.PACK_AB R2, R65, R27 ;  /* 0x0000001b4102723e */ /* 0x004fe200000000ff */
[----:B------:R-:W-:Y:S01]  /*12f10*/  @!P1 HADD2 R89, -R151.H0_H0, -RZ.H0_H0 ;  /* 0xa00000ff97599230 */ /* 0x000fe20000000900 */
[----:B------:R-:W-:Y:S02]  /*12f20*/  IMAD.MOV.U32 R24, RZ, RZ, R67 ;  /* 0x000000ffff187224 */ /* 0x000fe400078e0043 */
[C---:B------:R-:W-:Y:S01]  /*12f30*/  PRMT R150, R2.reuse, 0x7610, R150 ;  /* 0x0000761002967816 */ /* 0x040fe20000000096 */
[----:B------:R-:W-:Y:S01]  /*12f40*/  IMAD.MOV.U32 R67, RZ, RZ, R66 ;  /* 0x000000ffff437224 */ /* 0x000fe200078e0042 */
[----:B------:R-:W-:Y:S01]  /*12f50*/  PRMT R149, R2, 0x7632, R149 ;  /* 0x0000763202957816 */ /* 0x000fe20000000095 */
[----:B------:R-:W-:Y:S01]  /*12f60*/  MUFU.EX2 R44, R222 ;  /* 0x000000de002c7308 */ /* 0x000fe20000000800 */
[----:B------:R-:W-:-:S02]  /*12f70*/  LOP3.LUT R2, R17, 0xff, RZ, 0xc0, !PT ;  /* 0x000000ff11027812 */ /* 0x000fc400078ec0ff */
[----:B------:R-:W-:Y:S02]  /*12f80*/  @!P1 PRMT R151, R89, 0x5410, RZ ;  /* 0x0000541059979816 */ /* 0x000fe400000000ff */
[----:B------:R-:W-:-:S03]  /*12f90*/  ISETP.GE.U32.AND P1, PT, R241, R2, PT ;  /* 0x00000002f100720c */ /* 0x000fc60003f26070 */
[----:B------:R-:W2:Y:S01]  /*12fa0*/  MUFU.EX2 R66, R223 ;  /* 0x000000df00427308 */ /* 0x000ea20000000800 */
[----:B------:R-:W-:Y:S01]  /*12fb0*/  LOP3.LUT R2, R16, 0xff, RZ, 0xc0, !PT ;  /* 0x000000ff10027812 */ /* 0x000fe200078ec0ff */
[----:B------:R-:W-:Y:S02]  /*12fc0*/  FADD.FTZ R9, R9, R38 ;  /* 0x0000002609097221 */ /* 0x000fe40000010000 */
[----:B------:R-:W-:Y:S01]  /*12fd0*/  FADD.FTZ R8, R235, R6 ;  /* 0x00000006eb087221 */ /* 0x000fe20000010000 */
[----:B------:R-:W-:Y:S01]  /*12fe0*/  ISETP.GE.U32.AND P4, PT, R241, R2, PT ;  /* 0x00000002f100720c */ /* 0x000fe20003f86070 */
[----:B------:R-:W-:Y:S01]  /*12ff0*/  IMAD.MOV.U32 R38, RZ, RZ, R67 ;  /* 0x000000ffff267224 */ /* 0x000fe200078e0043 */
[----:B------:R-:W-:Y:S01]  /*13000*/  LOP3.LUT R2, R0, 0xffff, RZ, 0xc0, !PT ;  /* 0x0000ffff00027812 */ /* 0x000fe200078ec0ff */
[----:B------:R-:W-:Y:S01]  /*13010*/  MUFU.EX2 R67, R231 ;  /* 0x000000e700437308 */ /* 0x000fe20000000800 */
[----:B------:R-:W-:Y:S02]  /*13020*/  @!P2 HADD2 R85, -R155.H0_H0, -RZ.H0_H0 ;  /* 0xa00000ff9b55a230 */ /* 0x000fe40000000900 */
[----:B------:R-:W-:-:S05]  /*13030*/  SHF.R.U32.HI R2, RZ, 0x8, R2 ;  /* 0x00000008ff027819 */ /* 0x000fca0000011602 */
[----:B------:R-:W3:Y:S01]  /*13040*/  MUFU.EX2 R235, R232 ;  /* 0x000000e800eb7308 */ /* 0x000ee20000000800 */
[----:B------:R-:W-:Y:S01]  /*13050*/  @!P0 HADD2 R91, -R149.H0_H0, -RZ.H0_H0 ;  /* 0xa00000ff955b8230 */ /* 0x000fe20000000900 */
[----:B--2---:R-:W-:Y:S01]  /*13060*/  F2FP.PACK_AB R4, R66, R44 ;  /* 0x0000002c4204723e */ /* 0x004fe200000000ff */
[----:B------:R-:W-:Y:S01]  /*13070*/  IMAD.MOV.U32 R20, RZ, RZ, R129 ;  /* 0x000000ffff147224 */ /* 0x000fe200078e0081 */
[----:B------:R-:W-:Y:S02]  /*13080*/  LOP3.LUT R3, R0, 0xff, RZ, 0xc0, !PT ;  /* 0x000000ff00037812 */ /* 0x000fe400078ec0ff */
[----:B------:R-:W-:Y:S02]  /*13090*/  LOP3.LUT R2, R2, 0xffff, RZ, 0xc0, !PT ;  /* 0x0000ffff02027812 */ /* 0x000fe400078ec0ff */
[----:B------:R-:W-:Y:S02]  /*130a0*/  PRMT R129, R150, 0x5410, R149 ;  /* 0x0000541096817816 */ /* 0x000fe40000000095 */
[----:B------:R-:W-:-:S02]  /*130b0*/  @!P2 PRMT R155, R85, 0x5410, RZ ;  /* 0x00005410559ba816 */ /* 0x000fc400000000ff */
[----:B------:R-:W-:Y:S02]  /*130c0*/  @!P0 PRMT R149, R91, 0x5410, RZ ;  /* 0x000054105b958816 */ /* 0x000fe400000000ff */
[C---:B------:R-:W-:Y:S02]  /*130d0*/  PRMT R148, R4.reuse, 0x7610, R148 ;  /* 0x0000761004947816 */ /* 0x040fe40000000094 */
[C---:B------:R-:W-:Y:S02]  /*130e0*/  ISETP.GE.U32.AND P0, PT, R241.reuse, R3, PT ;  /* 0x00000003f100720c */ /* 0x040fe40003f06070 */
[----:B------:R-:W-:Y:S02]  /*130f0*/  ISETP.GE.U32.AND P2, PT, R241, R2, PT ;  /* 0x00000002f100720c */ /* 0x000fe40003f46070 */
[--C-:B------:R-:W-:Y:S02]  /*13100*/  SHF.R.U32.HI R2, RZ, 0x18, R0.reuse ;  /* 0x00000018ff027819 */ /* 0x100fe40000011600 */
[----:B------:R-:W-:Y:S01]  /*13110*/  SHF.R.U32.HI R0, RZ, 0x10, R0 ;  /* 0x00000010ff007819 */ /* 0x000fe20000011600 */
[----:B------:R-:W-:Y:S01]  /*13120*/  @!P1 HADD2 R93, -R148.H0_H0, -RZ.H0_H0 ;  /* 0xa00000ff945d9230 */ /* 0x000fe20000000900 */
[----:B------:R-:W-:Y:S01]  /*13130*/  PRMT R147, R4, 0x7632, R147 ;  /* 0x0000763204937816 */ /* 0x000fe20000000093 */
[----:B------:R-:W-:Y:S01]  /*13140*/  MUFU.EX2 R231, R227 ;  /* 0x000000e300e77308 */ /* 0x000fe20000000800 */
[----:B---3--:R-:W-:Y:S01]  /*13150*/  F2FP.PACK_AB R3, R235, R67 ;  /* 0x00000043eb03723e */ /* 0x008fe200000000ff */
[----:B------:R-:W-:Y:S01]  /*13160*/  IMAD.MOV.U32 R85, RZ, RZ, R128 ;  /* 0x000000ffff557224 */ /* 0x000fe200078e0080 */
[----:B------:R-:W-:-:S05]  /*13170*/  LOP3.LUT R0, R0, 0xff, RZ, 0xc0, !PT ;  /* 0x000000ff00007812 */ /* 0x000fca00078ec0ff */
[----:B------:R-:W2:Y:S01]  /*13180*/  MUFU.EX2 R232, R225 ;  /* 0x000000e100e87308 */ /* 0x000ea20000000800 */
[----:B------:R-:W-:Y:S02]  /*13190*/  PRMT R128, R148, 0x5410, R147 ;  /* 0x0000541094807816 */ /* 0x000fe40000000093 */
[----:B------:R-:W-:Y:S02]  /*131a0*/  PRMT R146, R3, 0x7610, R146 ;  /* 0x0000761003927816 */ /* 0x000fe40000000092 */
[----:B------:R-:W-:Y:S02]  /*131b0*/  @!P1 PRMT R148, R93, 0x5410, RZ ;  /* 0x000054105d949816 */ /* 0x000fe400000000ff */
[----:B------:R-:W-:Y:S02]  /*131c0*/  ISETP.GE.U32.AND P1, PT, R241, R0, PT ;  /* 0x00000000f100720c */ /* 0x000fe40003f26070 */
[----:B------:R-:W-:Y:S01]  /*131d0*/  SHF.R.U32.HI R0, RZ, 0x8, R18 ;  /* 0x00000008ff007819 */ /* 0x000fe20000011612 */
[----:B------:R-:W-:Y:S01]  /*131e0*/  @!P0 HADD2 R95, -R146.H0_H0, -RZ.H0_H0 ;  /* 0xa00000ff925f8230 */ /* 0x000fe20000000900 */
[----:B------:R-:W-:Y:S01]  /*131f0*/  PRMT R145, R3, 0x7632, R145 ;  /* 0x0000763203917816 */ /* 0x000fe20000000091 */
[----:B------:R-:W-:Y:S01]  /*13200*/  @!P3 HADD2 R92, -R150.H0_H0, -RZ.H0_H0 ;  /* 0xa00000ff965cb230 */ /* 0x000fe20000000900 */
[----:B------:R-:W-:Y:S01]  /*13210*/  LOP3.LUT R0, R0, 0xffff, RZ, 0xc0, !PT ;  /* 0x0000ffff00007812 */ /* 0x000fe200078ec0ff */
[----:B------:R-:W-:Y:S01]  /*13220*/  MUFU.EX2 R230, R224 ;  /* 0x000000e000e67308 */ /* 0x000fe20000000800 */
[----:B------:R-:W-:Y:S01]  /*13230*/  PRMT R223, R146, 0x5410, R145 ;  /* 0x0000541092df7816 */ /* 0x000fe20000000091 */
[----:B------:R-:W-:Y:S01]  /*13240*/  @!P6 HADD2 R94, -R147.H0_H0, -RZ.H0_H0 ;  /* 0xa00000ff935ee230 */ /* 0x000fe20000000900 */
[----:B------:R-:W-:Y:S01]  /*13250*/  @!P0 PRMT R146, R95, 0x5410, RZ ;  /* 0x000054105f928816 */ /* 0x000fe200000000ff */
[----:B------:R-:W-:Y:S01]  /*13260*/  FADD.FTZ R7, R25, R7 ;  /* 0x0000000719077221 */ /* 0x000fe20000010000 */
[----:B------:R-:W-:-:S03]  /*13270*/  ISETP.GE.U32.AND P0, PT, R241, R0, PT ;  /* 0x00000000f100720c */ /* 0x000fc60003f06070 */
[----:B------:R-:W3:Y:S01]  /*13280*/  MUFU.EX2 R229, R228 ;  /* 0x000000e400e57308 */ /* 0x000ee20000000800 */
[----:B--2---:R-:W-:Y:S01]  /*13290*/  F2FP.PACK_AB R0, R232, R231 ;  /* 0x000000e7e800723e */ /* 0x004fe200000000ff */
[----:B------:R-:W-:Y:S01]  /*132a0*/  IMAD.MOV.U32 R25, RZ, RZ, R61 ;  /* 0x000000ffff197224 */ /* 0x000fe200078e003d */
[----:B------:R-:W-:Y:S01]  /*132b0*/  @!P3 PRMT R150, R92, 0x5410, RZ ;  /* 0x000054105c96b816 */ /* 0x000fe200000000ff */
[----:B------:R-:W-:Y:S01]  /*132c0*/  IMAD.MOV.U32 R92, RZ, RZ, R86 ;  /* 0x000000ffff5c7224 */ /* 0x000fe200078e0056 */
[----:B------:R-:W-:Y:S01]  /*132d0*/  @!P6 PRMT R147, R94, 0x5410, RZ ;  /* 0x000054105e93e816 */ /* 0x000fe200000000ff */
[----:B------:R-:W-:Y:S01]  /*132e0*/  IMAD.MOV.U32 R94, RZ, RZ, R25 ;  /* 0x000000ffff5e7224 */ /* 0x000fe200078e0019 */
[C---:B------:R-:W-:Y:S01]  /*132f0*/  PRMT R140, R0.reuse, 0x7632, R140 ;  /* 0x00007632008c7816 */ /* 0x040fe2000000008c */
[----:B------:R-:W-:Y:S01]  /*13300*/  IMAD.MOV.U32 R25, RZ, RZ, R92 ;  /* 0x000000ffff197224 */ /* 0x000fe200078e005c */
[C---:B------:R-:W-:Y:S01]  /*13310*/  ISETP.GE.U32.AND P3, PT, R241.reuse, R2, PT ;  /* 0x00000002f100720c */ /* 0x040fe20003f66070 */
[----:B------:R-:W-:Y:S01]  /*13320*/  IMAD.MOV.U32 R86, RZ, RZ, R137 ;  /* 0x000000ffff567224 */ /* 0x000fe200078e0089 */
[----:B------:R-:W-:Y:S01]  /*13330*/  ISETP.GE.U32.AND P6, PT, R241, R21, PT ;  /* 0x00000015f100720c */ /* 0x000fe20003fc6070 */
[----:B------:R-:W-:Y:S01]  /*13340*/  IMAD.MOV.U32 R92, RZ, RZ, R20 ;  /* 0x000000ffff5c7224 */ /* 0x000fe200078e0014 */
[----:B------:R-:W-:Y:S01]  /*13350*/  @!P4 HADD2 R97, -R0.H0_H0, -RZ.H0_H0 ;  /* 0xa00000ff0061c230 */ /* 0x000fe20000000900 */
[----:B------:R-:W-:Y:S01]  /*13360*/  @P4 PRMT R222, R0, 0x7610, R222 ;  /* 0x0000761000de4816 */ /* 0x000fe200000000de */
[----:B------:R-:W-:Y:S01]  /*13370*/  IMAD.WIDE.U32 R20, R226, -0x326172a9, RZ ;  /* 0xcd9e8d57e2147825 */ /* 0x000fe200078e00ff */
[----:B------:R-:W-:-:S02]  /*13380*/  F2FP.PACK_AB R2, R236, R233 ;  /* 0x000000e9ec02723e */ /* 0x000fc400000000ff */
[----:B------:R-:W-:Y:S01]  /*13390*/  PRMT R137, R0, 0x5410, R140 ;  /* 0x0000541000897816 */ /* 0x000fe2000000008c */
[----:B------:R-:W-:Y:S02]  /*133a0*/  IMAD.MOV.U32 R0, RZ, RZ, c[0x0][0x228] ;  /* 0x00008a00ff007624 */ /* 0x000fe400078e00ff */
[----:B------:R-:W-:Y:S01]  /*133b0*/  IMAD.MOV.U32 R88, RZ, RZ, R78 ;  /* 0x000000ffff587224 */ /* 0x000fe200078e004e */
[C---:B------:R-:W-:Y:S01]  /*133c0*/  PRMT R142, R2.reuse, 0x7610, R142 ;  /* 0x00007610028e7816 */ /* 0x040fe2000000008e */
[----:B------:R-:W-:Y:S01]  /*133d0*/  IMAD.MOV.U32 R78, RZ, RZ, R53 ;  /* 0x000000ffff4e7224 */ /* 0x000fe200078e0035 */
[----:B------:R-:W-:Y:S01]  /*133e0*/  PRMT R141, R2, 0x7632, R141 ;  /* 0x00007632028d7816 */ /* 0x000fe2000000008d */
[----:B------:R-:W-:Y:S01]  /*133f0*/  IMAD.MOV.U32 R53, RZ, RZ, R56 ;  /* 0x000000ffff357224 */ /* 0x000fe200078e0038 */
[----:B---3--:R-:W-:Y:S01]  /*13400*/  F2FP.PACK_AB R3, R229, R230 ;  /* 0x000000e6e503723e */ /* 0x008fe200000000ff */
[----:B------:R-:W-:Y:S01]  /*13410*/  IMAD.MOV.U32 R93, RZ, RZ, R58 ;  /* 0x000000ffff5d7224 */ /* 0x000fe200078e003a */
[----:B------:R-:W-:Y:S01]  /*13420*/  LOP3.LUT R2, R21, UR29, R94, 0x96, !PT ;  /* 0x0000001d15027c12 */ /* 0x000fe2000f8e965e */
[----:B------:R-:W-:-:S02]  /*13430*/  FADD.FTZ R4, R60, R8 ;  /* 0x000000083c047221 */ /* 0x000fc40000010000 */
[C---:B------:R-:W-:Y:S02]  /*13440*/  IMAD.SHL.U32 R60, R0.reuse, 0x8, RZ ;  /* 0x00000008003c7824 */ /* 0x040fe400078e00ff */
[C---:B------:R-:W-:Y:S02]  /*13450*/  IMAD.SHL.U32 R58, R0.reuse, 0x40, RZ ;  /* 0x00000040003a7824 */ /* 0x040fe400078e00ff */
[----:B------:R-:W-:Y:S01]  /*13460*/  IMAD R56, R0, 0x48, RZ ;  /* 0x0000004800387824 */ /* 0x000fe200078e02ff */
[----:B------:R-:W-:Y:S01]  /*13470*/  LOP3.LUT R0, R249, UR28, R238, 0x96, !PT ;  /* 0x0000001cf9007c12 */ /* 0x000fe2000f8e96ee */
[----:B------:R-:W-:Y:S01]  /*13480*/  FADD.FTZ R6, R10, R9 ;  /* 0x000000090a067221 */ /* 0x000fe20000010000 */
[----:B------:R-:W-:Y:S01]  /*13490*/  PRMT R144, R3, 0x7610, R144 ;  /* 0x0000761003907816 */ /* 0x000fe20000000090 */
[----:B------:R-:W-:Y:S01]  /*134a0*/  FADD.FTZ R16, R11, R7 ;  /* 0x000000070b107221 */ /* 0x000fe20000010000 */
[----:B------:R-:W-:Y:S01]  /*134b0*/  PRMT R143, R3, 0x7632, R143 ;  /* 0x00007632038f7816 */ /* 0x000fe2000000008f */
[----:B------:R-:W-:-:S02]  /*134c0*/  FADD.FTZ R228, R19, R6 ;  /* 0x0000000613e47221 */ /* 0x000fc40000010000 */
[----:B------:R-:W-:-:S04]  /*134d0*/  IMAD.WIDE.U32 R2, R2, -0x2daee0ad, RZ ;  /* 0xd2511f5302027825 */ /* 0x000fc800078e00ff */
[----:B------:R-:W-:Y:S01]  /*134e0*/  IMAD.WIDE.U32 R6, R0, -0x326172a9, RZ ;  /* 0xcd9e8d5700067825 */ /* 0x000fe200078e00ff */
[----:B------:R-:W-:-:S03]  /*134f0*/  LOP3.LUT R0, R3, UR26, R248, 0x96, !PT ;  /* 0x0000001a03007c12 */ /* 0x000fc6000f8e96f8 */
[----:B------:R-:W-:Y:S01]  /*13500*/  FADD.FTZ R5, R189, R5 ;  /* 0x00000005bd057221 */ /* 0x000fe20000010000 */
[----:B------:R-:W-:Y:S01]  /*13510*/  LOP3.LUT R3, R7, UR27, R20, 0x96, !PT ;  /* 0x0000001b07037c12 */ /* 0x000fe2000f8e9614 */
[----:B------:R-:W-:Y:S02]  /*13520*/  FADD.FTZ R225, R188, R4 ;  /* 0x00000004bce17221 */ /* 0x000fe40000010000 */
[----:B------:R-:W-:Y:S02]  /*13530*/  IMAD.MOV.U32 R87, RZ, RZ, R79 ;  /* 0x000000ffff577224 */ /* 0x000fe400078e004f */
[----:B------:R-:W-:Y:S02]  /*13540*/  IMAD.MOV.U32 R91, RZ, RZ, R59 ;  /* 0x000000ffff5b7224 */ /* 0x000fe400078e003b */
[----:B------:R-:W-:Y:S01]  /*13550*/  IMAD.MOV.U32 R90, RZ, RZ, R77 ;  /* 0x000000ffff5a7224 */ /* 0x000fe200078e004d */
[----:B------:R-:W-:Y:S01]  /*13560*/  @!P2 HADD2 R96, -R145.H0_H0, -RZ.H0_H0 ;  /* 0xa00000ff9160a230 */ /* 0x000fe20000000900 */
[----:B------:R-:W-:-:S02]  /*13570*/  FADD.FTZ R5, R62, R5 ;  /* 0x000000053e057221 */ /* 0x000fc40000010000 */
[----:B------:R-:W-:Y:S02]  /*13580*/  IMAD.MOV.U32 R17, RZ, RZ, R84 ;  /* 0x000000ffff117224 */ /* 0x000fe400078e0054 */
[----:B------:R-:W-:Y:S02]  /*13590*/  FADD.FTZ R224, R23, R16 ;  /* 0x0000001017e07221 */ /* 0x000fe40000010000 */
[----:B------:R-:W-:Y:S01]  /*135a0*/  IMAD.MOV.U32 R89, RZ, RZ, R24 ;  /* 0x000000ffff597224 */ /* 0x000fe200078e0018 */
[----:B------:R-:W-:Y:S01]  /*135b0*/  @!P4 PRMT R222, R97, 0x5410, RZ ;  /* 0x0000541061dec816 */ /* 0x000fe200000000ff */
[----:B------:R-:W-:Y:S01]  /*135c0*/  FADD.FTZ R227, R93, R5 ;  /* 0x000000055de37221 */ /* 0x000fe20000010000 */
[----:B------:R-:W-:Y:S01]  /*135d0*/  @!P3 HADD2 R102, -R143.H0_H0, -RZ.H0_H0 ;  /* 0xa00000ff8f66b230 */ /* 0x000fe20000000900 */
[----:B------:R-:W-:Y:S01]  /*135e0*/  IMAD.WIDE.U32 R4, R3, -0x2daee0ad, RZ ;  /* 0xd2511f5303047825 */ /* 0x000fe200078e00ff */
[----:B------:R-:W-:Y:S01]  /*135f0*/  @!P1 HADD2 R103, -R144.H0_H0, -RZ.H0_H0 ;  /* 0xa00000ff90679230 */ /* 0x000fe20000000900 */
[----:B------:R1:W5:Y:S02]  /*13600*/  LDL.LU R189, [R1+0x1a4] ;  /* 0x0001a40001bd7983 */ /* 0x0003640000300800 */
[----:B------:R-:W-:Y:S01]  /*13610*/  IMAD.WIDE.U32 R10, R0, -0x326172a9, RZ ;  /* 0xcd9e8d57000a7825 */ /* 0x000fe200078e00ff */
[----:B------:R-:W-:Y:S01]  /*13620*/  LOP3.LUT R0, R5, UR24, R2, 0x96, !PT ;  /* 0x0000001805007c12 */ /* 0x000fe2000f8e9602 */
[----:B------:R-:W-:-:S02]  /*13630*/  @!P0 HADD2 R99, -R141.H0_H0, -RZ.H0_H0 ;  /* 0xa00000ff8d638230 */ /* 0x000fc40000000900 */
[----:B------:R-:W-:Y:S02]  /*13640*/  IMAD.MOV.U32 R79, RZ, RZ, R47 ;  /* 0x000000ffff4f7224 */ /* 0x000fe400078e002f */
[----:B------:R-:W-:Y:S01]  /*13650*/  IMAD.MOV.U32 R77, RZ, RZ, R57 ;  /* 0x000000ffff4d7224 */ /* 0x000fe200078e0039 */
[----:B------:R-:W-:Y:S01]  /*13660*/  @!P2 PRMT R145, R96, 0x5410, RZ ;  /* 0x000054106091a816 */ /* 0x000fe200000000ff */
[----:B------:R-:W-:Y:S01]  /*13670*/  IMAD.MOV.U32 R47, RZ, RZ, R63 ;  /* 0x000000ffff2f7224 */ /* 0x000fe200078e003f */
[----:B------:R-:W-:Y:S01]  /*13680*/  @!P6 HADD2 R98, -R140.H0_H0, -RZ.H0_H0 ;  /* 0xa00000ff8c62e230 */ /* 0x000fe20000000900 */
[----:B------:R-:W-:Y:S01]  /*13690*/  IMAD.MOV.U32 R62, RZ, RZ, R164 ;  /* 0x000000ffff3e7224 */ /* 0x000fe200078e00a4 */
[----:B------:R1:W5:Y:S01]  /*136a0*/  LDL.LU R188, [R1+0x1a0] ;  /* 0x0001a00001bc7983 */ /* 0x0003620000300800 */
[----:B------:R-:W-:Y:S02]  /*136b0*/  IMAD.MOV.U32 R63, RZ, RZ, R165 ;  /* 0x000000ffff3f7224 */ /* 0x000fe400078e00a5 */
[----:B------:R-:W-:Y:S01]  /*136c0*/  IMAD.WIDE.U32 R8, R0, -0x326172a9, RZ ;  /* 0xcd9e8d5700087825 */ /* 0x000fe200078e00ff */
[----:B------:R-:W-:-:S03]  /*136d0*/  LOP3.LUT R3, R11, UR25, R6, 0x96, !PT ;  /* 0x000000190b037c12 */ /* 0x000fc6000f8e9606 */
[----:B------:R-:W-:Y:S01]  /*136e0*/  IMAD.WIDE R60, R60, 0x2, R62 ;  /* 0x000000023c3c7825 */ /* 0x000fe200078e023e */
[----:B------:R-:W-:-:S03]  /*136f0*/  LOP3.LUT R0, R9, UR23, R10, 0x96, !PT ;  /* 0x0000001709007c12 */ /* 0x000fc6000f8e960a */
[--C-:B------:R-:W-:Y:S01]  /*13700*/  IMAD.WIDE R58, R58, 0x2, R62.reuse ;  /* 0x000000023a3a7825 */ /* 0x100fe200078e023e */
[----:B------:R-:W-:Y:S03]  /*13710*/  STG.E.U16 [R62.64+-0x80], R35 ;  /* 0xffff80233e007986 */ /* 0x000fe6000c101522 */
        /* <DEDUP_REMOVED lines=8> */
[----:B------:R2:W-:Y:S01]  /*137a0*/  STG.E.U16 [R56.64+-0x7e], R12 ;  /* 0xffff820c38007986 */ /* 0x0005e2000c101522 */
[----:B------:R-:W-:-:S05]  /*137b0*/  LOP3.LUT R3, R3, UR22, R4, 0x96, !PT ;  /* 0x0000001603037c12 */ /* 0x000fca000f8e9604 */
[----:B------:R-:W-:-:S04]  /*137c0*/  IMAD.WIDE.U32 R4, R3, -0x326172a9, RZ ;  /* 0xcd9e8d5703047825 */ /* 0x000fc800078e00ff */
[----:B--2---:R-:W-:-:S05]  /*137d0*/  IMAD.WIDE.U32 R12, R0, -0x2daee0ad, RZ ;  /* 0xd2511f53000c7825 */ /* 0x004fca00078e00ff */
[----:B------:R-:W-:-:S05]  /*137e0*/  LOP3.LUT R2, R13, UR12, R2, 0x96, !PT ;  /* 0x0000000c0d027c12 */ /* 0x000fca000f8e9602 */
[----:B------:R-:W-:-:S05]  /*137f0*/  IMAD.WIDE.U32 R2, R2, -0x326172a9, RZ ;  /* 0xcd9e8d5702027825 */ /* 0x000fca00078e00ff */
[C---:B------:R-:W-:Y:S02]  /*13800*/  LOP3.LUT R0, R2.reuse, 0xffff, RZ, 0xc0, !PT ;  /* 0x0000ffff02007812 */ /* 0x040fe400078ec0ff */
[----:B------:R-:W-:Y:S02]  /*13810*/  LOP3.LUT R4, R3, UR8, R4, 0x96, !PT ;  /* 0x0000000803047c12 */ /* 0x000fe4000f8e9604 */
[----:B------:R-:W-:Y:S02]  /*13820*/  SHF.R.U32.HI R3, RZ, 0x8, R0 ;  /* 0x00000008ff037819 */ /* 0x000fe40000011600 */
[----:B------:R-:W-:Y:S01]  /*13830*/  LOP3.LUT R0, R2, 0xff, RZ, 0xc0, !PT ;  /* 0x000000ff02007812 */ /* 0x000fe200078ec0ff */
[----:B------:R-:W-:Y:S01]  /*13840*/  IMAD.MOV.U32 R93, RZ, RZ, R136 ;  /* 0x000000ffff5d7224 */ /* 0x000fe200078e0088 */
[----:B------:R-:W-:Y:S02]  /*13850*/  PRMT R136, R241, 0x7054, R241 ;  /* 0x00007054f1887816 */ /* 0x000fe400000000f1 */
[----:B------:R-:W-:-:S05]  /*13860*/  PRMT R0, R0, 0x5410, R3 ;  /* 0x0000541000007816 */ /* 0x000fca0000000003 */
[----:B------:R-:W-:-:S05]  /*13870*/  HSET2.LE.AND R0, R0, R136, PT ;  /* 0x0000008800007233 */ /* 0x000fca0003803000 */
[----:B------:R-:W-:Y:S02]  /*13880*/  LOP3.LUT R10, R0, R244, RZ, 0xc0, !PT ;  /* 0x000000f4000a7212 */ /* 0x000fe400078ec0ff */
[----:B------:R-:W-:Y:S02]  /*13890*/  SHF.R.U32.HI R0, RZ, 0x10, R2 ;  /* 0x00000010ff007819 */ /* 0x000fe40000011602 */
[----:B------:R-:W-:Y:S02]  /*138a0*/  LOP3.LUT R5, R5, UR13, R8, 0x96, !PT ;  /* 0x0000000d05057c12 */ /* 0x000fe4000f8e9608 */
[----:B------:R-:W-:Y:S02]  /*138b0*/  SHF.R.U32.HI R2, RZ, 0x18, R2 ;  /* 0x00000018ff027819 */ /* 0x000fe40000011602 */
[----:B------:R-:W-:-:S04]  /*138c0*/  LOP3.LUT R0, R0, 0xff, RZ, 0xc0, !PT ;  /* 0x000000ff00007812 */ /* 0x000fc800078ec0ff */
        /* <DEDUP_REMOVED lines=11> */
[----:B------:R-:W-:-:S04]  /*13980*/  LOP3.LUT R2, R4, 0xff, RZ, 0xc0, !PT ;  /* 0x000000ff04027812 */ /* 0x000fc800078ec0ff */
[----:B------:R-:W-:Y:S02]  /*13990*/  PRMT R13, R2, 0x5410, R3 ;  /* 0x00005410020d7816 */ /* 0x000fe40000000003 */
[--C-:B------:R-:W-:Y:S02]  /*139a0*/  SHF.R.U32.HI R3, RZ, 0x10, R4.reuse ;  /* 0x00000010ff037819 */ /* 0x100fe40000011604 */
[----:B------:R-:W-:Y:S02]  /*139b0*/  SHF.R.U32.HI R4, RZ, 0x18, R4 ;  /* 0x00000018ff047819 */ /* 0x000fe40000011604 */
[----:B------:R-:W-:Y:S02]  /*139c0*/  LOP3.LUT R3, R3, 0xff, RZ, 0xc0, !PT ;  /* 0x000000ff03037812 */ /* 0x000fe400078ec0ff */
[----:B------:R-:W-:Y:S02]  /*139d0*/  LOP3.LUT R2, R9, 0xff, RZ, 0xc0, !PT ;  /* 0x000000ff09027812 */ /* 0x000fe400078ec0ff */
[----:B------:R-:W-:-:S02]  /*139e0*/  PRMT R5, R3, 0x5410, R4 ;  /* 0x0000541003057816 */ /* 0x000fc40000000004 */
[----:B------:R-:W-:Y:S02]  /*139f0*/  PRMT R4, R2, 0x5410, R8 ;  /* 0x0000541002047816 */ /* 0x000fe40000000008 */
[----:B------:R-:W-:-:S04]  /*13a00*/  LOP3.LUT R2, R0, 0xffff, RZ, 0xc0, !PT ;  /* 0x0000ffff00027812 */ /* 0x000fc800078ec0ff */
[----:B------:R-:W-:Y:S02]  /*13a10*/  SHF.R.U32.HI R3, RZ, 0x8, R2 ;  /* 0x00000008ff037819 */ /* 0x000fe40000011602 */
[----:B------:R-:W-:-:S04]  /*13a20*/  LOP3.LUT R2, R0, 0xff, RZ, 0xc0, !PT ;  /* 0x000000ff00027812 */ /* 0x000fc800078ec0ff */
[----:B------:R-:W-:Y:S02]  /*13a30*/  PRMT R12, R2, 0x5410, R3 ;  /* 0x00005410020c7816 */ /* 0x000fe40000000003 */
[--C-:B------:R-:W-:Y:S02]  /*13a40*/  SHF.R.U32.HI R3, RZ, 0x10, R0.reuse ;  /* 0x00000010ff037819 */ /* 0x100fe40000011600 */
[----:B------:R-:W-:Y:S02]  /*13a50*/  SHF.R.U32.HI R2, RZ, 0x18, R0 ;  /* 0x00000018ff027819 */ /* 0x000fe40000011600 */
[----:B------:R-:W-:Y:S01]  /*13a60*/  LOP3.LUT R0, R3, 0xff, RZ, 0xc0, !PT ;  /* 0x000000ff03007812 */ /* 0x000fe200078ec0ff */
[----:B------:R-:W-:Y:S01]  /*13a70*/  HSET2.LE.AND R3, R4, R136, PT ;  /* 0x0000008804037233 */ /* 0x000fe20003803000 */
[----:B------:R-:W-:Y:S02]  /*13a80*/  ISETP.GE.U32.AND P2, PT, R241, R22, PT ;  /* 0x00000016f100720c */ /* 0x000fe40003f46070 */
[----:B------:R-:W-:-:S02]  /*13a90*/  PRMT R22, R0, 0x5410, R2 ;  /* 0x0000541000167816 */ /* 0x000fc40000000002 */
[----:B------:R-:W-:Y:S01]  /*13aa0*/  LOP3.LUT R15, R3, R64, RZ, 0xc0, !PT ;  /* 0x00000040030f7212 */ /* 0x000fe200078ec0ff */
[----:B------:R-:W-:Y:S01]  /*13ab0*/  IMAD.U32 R3, RZ, RZ, UR37 ;  /* 0x00000025ff037e24 */ /* 0x000fe2000f8e00ff */
[--C-:B------:R-:W-:Y:S02]  /*13ac0*/  HSET2.LE.AND R0, R14, R136.reuse, PT ;  /* 0x000000880e007233 */ /* 0x100fe40003803000 */
[--C-:B------:R-:W-:Y:S02]  /*13ad0*/  HSET2.LE.AND R2, R11, R136.reuse, PT ;  /* 0x000000880b027233 */ /* 0x100fe40003803000 */
[----:B------:R-:W-:Y:S02]  /*13ae0*/  LOP3.LUT R3, R239, UR5, R3, 0x96, !PT ;  /* 0x00000005ef037c12 */ /* 0x000fe4000f8e9603 */
[----:B------:R-:W-:Y:S01]  /*13af0*/  LOP3.LUT R11, R0, R250, RZ, 0xc0, !PT ;  /* 0x000000fa000b7212 */ /* 0x000fe200078ec0ff */
[--C-:B------:R-:W-:Y:S01]  /*13b00*/  HSET2.LE.AND R0, R13, R136.reuse, PT ;  /* 0x000000880d007233 */ /* 0x100fe20003803000 */
[----:B------:R-:W-:Y:S01]  /*13b10*/  LOP3.LUT R14, R2, R237, RZ, 0xc0, !PT ;  /* 0x000000ed020e7212 */ /* 0x000fe200078ec0ff */
[----:B------:R-:W-:Y:S01]  /*13b20*/  HSET2.LE.AND R2, R5, R136, PT ;  /* 0x0000008805027233 */ /* 0x000fe20003803000 */
[----:B------:R-:W-:-:S02]  /*13b30*/  IMAD.WIDE.U32 R4, R3, -0x326172a9, RZ ;  /* 0xcd9e8d5703047825 */ /* 0x000fc400078e00ff */
[----:B------:R-:W-:Y:S01]  /*13b40*/  LOP3.LUT R8, R0, R252, RZ, 0xc0, !PT ;  /* 0x000000fc00087212 */ /* 0x000fe200078ec0ff */
[----:B------:R-:W-:Y:S01]  /*13b50*/  HSET2.LE.AND R0, R12, R136, PT ;  /* 0x000000880c007233 */ /* 0x000fe20003803000 */
[----:B------:R-:W-:Y:S02]  /*13b60*/  LOP3.LUT R9, R2, R251, RZ, 0xc0, !PT ;  /* 0x000000fb02097212 */ /* 0x000fe400078ec0ff */
[----:B------:R-:W-:Y:S02]  /*13b70*/  LOP3.LUT R2, R5, UR29, R94, 0x96, !PT ;  /* 0x0000001d05027c12 */ /* 0x000fe4000f8e965e */
[----:B------:R-:W-:Y:S02]  /*13b80*/  LOP3.LUT R12, R0, R247, RZ, 0xc0, !PT ;  /* 0x000000f7000c7212 */ /* 0x000fe400078ec0ff */
[----:B------:R-:W-:Y:S01]  /*13b90*/  LOP3.LUT R0, R7, UR27, R4, 0x96, !PT ;  /* 0x0000001b07007c12 */ /* 0x000fe2000f8e9604 */
[----:B------:R-:W-:-:S04]  /*13ba0*/  IMAD.WIDE.U32 R2, R2, -0x2daee0ad, RZ ;  /* 0xd2511f5302027825 */ /* 0x000fc800078e00ff */
[----:B------:R-:W-:Y:S01]  /*13bb0*/  IMAD.MOV.U32 R94, RZ, RZ, R17 ;  /* 0x000000ffff5e7224 */ /* 0x000fe200078e0011 */
[----:B------:R-:W-:Y:S01]  /*13bc0*/  LOP3.LUT R3, R3, UR26, R248, 0x96, !PT ;  /* 0x0000001a03037c12 */ /* 0x000fe2000f8e96f8 */
[----:B------:R-:W-:-:S05]  /*13bd0*/  IMAD.WIDE.U32 R16, R0, -0x2daee0ad, RZ ;  /* 0xd2511f5300107825 */ /* 0x000fca00078e00ff */
[----:B------:R-:W-:Y:S01]  /*13be0*/  LOP3.LUT R0, R17, UR24, R2, 0x96, !PT ;  /* 0x0000001811007c12 */ /* 0x000fe2000f8e9602 */
[----:B------:R-:W-:-:S04]  /*13bf0*/  IMAD.WIDE.U32 R2, R3, -0x326172a9, RZ ;  /* 0xcd9e8d5703027825 */ /* 0x000fc800078e00ff */
[----:B------:R-:W-:Y:S01]  /*13c00*/  IMAD.WIDE.U32 R18, R0, -0x326172a9, RZ ;  /* 0xcd9e8d5700127825 */ /* 0x000fe200078e00ff */
[----:B------:R-:W-:-:S04]  /*13c10*/  LOP3.LUT R3, R3, UR25, R6, 0x96, !PT ;  /* 0x0000001903037c12 */ /* 0x000fc8000f8e9606 */
[----:B------:R-:W-:Y:S01]  /*13c20*/  LOP3.LUT R0, R19, UR23, R2, 0x96, !PT ;  /* 0x0000001713007c12 */ /* 0x000fe2000f8e9602 */
[----:B------:R-:W-:-:S05]  /*13c30*/  IMAD.WIDE.U32 R2, R3, -0x2daee0ad, RZ ;  /* 0xd2511f5303027825 */ /* 0x000fca00078e00ff */
[----:B------:R-:W-:Y:S01]  /*13c40*/  LOP3.LUT R3, R3, UR22, R16, 0x96, !PT ;  /* 0x0000001603037c12 */ /* 0x000fe2000f8e9610 */
[----:B------:R-:W-:Y:S01]  /*13c50*/  IMAD.WIDE.U32 R16, R0, -0x2daee0ad, RZ ;  /* 0xd2511f5300107825 */ /* 0x000fe200078e00ff */
[----:B------:R-:W-:-:S04]  /*13c60*/  HSET2.LE.AND R0, R22, R136, PT ;  /* 0x0000008816007233 */ /* 0x000fc80003803000 */
[----:B------:R-:W-:Y:S01]  /*13c70*/  LOP3.LUT R2, R17, UR12, R2, 0x96, !PT ;  /* 0x0000000c11027c12 */ /* 0x000fe2000f8e9602 */
[----:B------:R-:W-:-:S04]  /*13c80*/  IMAD.WIDE.U32 R6, R3, -0x326172a9, RZ ;  /* 0xcd9e8d5703067825 */ /* 0x000fc800078e00ff */
[----:B------:R-:W-:Y:S01]  /*13c90*/  IMAD.WIDE.U32 R2, R2, -0x326172a9, RZ ;  /* 0xcd9e8d5702027825 */ /* 0x000fe200078e00ff */
[----:B------:R-:W-:Y:S02]  /*13ca0*/  LOP3.LUT R13, R0, R243, RZ, 0xc0, !PT ;  /* 0x000000f3000d7212 */ /* 0x000fe400078ec0ff */
[----:B------:R-:W-:Y:S02]  /*13cb0*/  LOP3.LUT R18, R7, UR13, R18, 0x96, !PT ;  /* 0x0000000d07127c12 */ /* 0x000fe4000f8e9612 */
[----:B------:R-:W-:Y:S02]  /*13cc0*/  LOP3.LUT R0, R3, UR8, R6, 0x96, !PT ;  /* 0x0000000803007c12 */ /* 0x000fe4000f8e9606 */
[C---:B------:R-:W-:Y:S02]  /*13cd0*/  LOP3.LUT R3, R2.reuse, 0xffff, RZ, 0xc0, !PT ;  /* 0x0000ffff02037812 */ /* 0x040fe400078ec0ff */
[----:B------:R-:W-:Y:S02]  /*13ce0*/  SHF.R.U32.HI R7, RZ, 0x10, R2 ;  /* 0x00000010ff077819 */ /* 0x000fe40000011602 */
[----:B------:R-:W-:-:S02]  /*13cf0*/  LOP3.LUT R17, R2, 0xff, RZ, 0xc0, !PT ;  /* 0x000000ff02117812 */ /* 0x000fc400078ec0ff */
[----:B------:R-:W-:Y:S02]  /*13d00*/  SHF.R.U32.HI R6, RZ, 0x18, R2 ;  /* 0x00000018ff067819 */ /* 0x000fe40000011602 */
[----:B------:R-:W-:Y:S02]  /*13d10*/  SHF.R.U32.HI R3, RZ, 0x8, R3 ;  /* 0x00000008ff037819 */ /* 0x000fe40000011603 */
[----:B------:R-:W-:Y:S02]  /*13d20*/  LOP3.LUT R2, R7, 0xff, RZ, 0xc0, !PT ;  /* 0x000000ff07027812 */ /* 0x000fe400078ec0ff */
[----:B------:R-:W-:Y:S02]  /*13d30*/  PRMT R19, R17, 0x5410, R3 ;  /* 0x0000541011137816 */ /* 0x000fe40000000003 */
[----:B------:R-:W-:Y:S02]  /*13d40*/  PRMT R17, R2, 0x5410, R6 ;  /* 0x0000541002117816 */ /* 0x000fe40000000006 */
[----:B------:R-:W-:Y:S01]  /*13d50*/  LOP3.LUT R2, R0, 0xffff, RZ, 0xc0, !PT ;  /* 0x0000ffff00027812 */ /* 0x000fe200078ec0ff */
[----:B------:R-:W-:-:S03]  /*13d60*/  IMAD.MOV.U32 R24, RZ, RZ, R138 ;  /* 0x000000ffff187224 */ /* 0x000fc600078e008a */
[----:B------:R-:W-:Y:S01]  /*13d70*/  SHF.R.U32.HI R3, RZ, 0x8, R2 ;  /* 0x00000008ff037819 */ /* 0x000fe20000011602 */
[----:B------:R-:W-:Y:S01]  /*13d80*/  IMAD.MOV.U32 R96, RZ, RZ, R89 ;  /* 0x000000ffff607224 */ /* 0x000fe200078e0059 */
[----:B------:R-:W-:Y:S01]  /*13d90*/  LOP3.LUT R2, R0, 0xff, RZ, 0xc0, !PT ;  /* 0x000000ff00027812 */ /* 0x000fe200078ec0ff */
[----:B------:R-:W-:Y:S02]  /*13da0*/  IMAD.MOV.U32 R89, RZ, RZ, R88 ;  /* 0x000000ffff597224 */ /* 0x000fe400078e0058 */
[----:B------:R-:W-:Y:S01]  /*13db0*/  IMAD.MOV.U32 R88, RZ, RZ, R24 ;  /* 0x000000ffff587224 */ /* 0x000fe200078e0018 */
[----:B------:R-:W-:Y:S01]  /*13dc0*/  PRMT R24, R2, 0x5410, R3 ;  /* 0x0000541002187816 */ /* 0x000fe20000000003 */
[----:B------:R-:W-:Y:S01]  /*13dd0*/  IMAD.WIDE.U32 R2, R18, -0x2daee0ad, RZ ;  /* 0xd2511f5312027825 */ /* 0x000fe200078e00ff */
[--C-:B------:R-:W-:Y:S02]  /*13de0*/  SHF.R.U32.HI R6, RZ, 0x10, R0.reuse ;  /* 0x00000010ff067819 */ /* 0x100fe40000011600 */
[----:B------:R-:W-:-:S02]  /*13df0*/  SHF.R.U32.HI R7, RZ, 0x18, R0 ;  /* 0x00000018ff077819 */ /* 0x000fc40000011600 */
        /* <DEDUP_REMOVED lines=15> */
[--C-:B------:R-:W-:Y:S02]  /*13ef0*/  SHF.R.U32.HI R3, RZ, 0x10, R2.reuse ;  /* 0x00000010ff037819 */ /* 0x100fe40000011602 */
[----:B------:R-:W-:Y:S01]  /*13f00*/  SHF.R.U32.HI R6, RZ, 0x18, R2 ;  /* 0x00000018ff067819 */ /* 0x000fe20000011602 */
[--C-:B------:R-:W-:Y:S01]  /*13f10*/  HSET2.LE.AND R2, R17, R136.reuse, PT ;  /* 0x0000008811027233 */ /* 0x100fe20003803000 */
[----:B------:R-:W-:Y:S01]  /*13f20*/  LOP3.LUT R3, R3, 0xff, RZ, 0xc0, !PT ;  /* 0x000000ff03037812 */ /* 0x000fe200078ec0ff */
[----:B------:R-:W-:Y:S01]  /*13f30*/  IMAD.MOV.U32 R251, RZ, RZ, R93 ;  /* 0x000000fffffb7224 */ /* 0x000fe200078e005d */
[----:B------:R-:W-:Y:S01]  /*13f40*/  HSET2.LE.AND R0, R19, R136, PT ;  /* 0x0000008813007233 */ /* 0x000fe20003803000 */
[----:B------:R-:W-:Y:S01]  /*13f50*/  IMAD.MOV.U32 R93, RZ, RZ, R25 ;  /* 0x000000ffff5d7224 */ /* 0x000fe200078e0019 */
[----:B------:R-:W-:Y:S01]  /*13f60*/  PRMT R25, R3, 0x5410, R6 ;  /* 0x0000541003197816 */ /* 0x000fe20000000006 */
[----:B------:R-:W-:Y:S01]  /*13f70*/  IMAD.MOV.U32 R97, RZ, RZ, R186 ;  /* 0x000000ffff617224 */ /* 0x000fe200078e00ba */
[----:B------:R-:W-:Y:S01]  /*13f80*/  LOP3.LUT R19, R2, R54, RZ, 0xc0, !PT ;  /* 0x0000003602137212 */ /* 0x000fe200078ec0ff */
[----:B------:R-:W-:Y:S01]  /*13f90*/  IMAD.WIDE.U32 R2, R251, -0x326172a9, RZ ;  /* 0xcd9e8d57fb027825 */ /* 0x000fe200078e00ff */
[----:B------:R-:W-:-:S04]  /*13fa0*/  LOP3.LUT R18, R0, R69, RZ, 0xc0, !PT ;  /* 0x0000004500127212 */ /* 0x000fc800078ec0ff */
[----:B------:R-:W-:-:S05]  /*13fb0*/  LOP3.LUT R0, R3, R97, RZ, 0x3c, !PT ;  /* 0x0000006103007212 */ /* 0x000fca00078e3cff */
[----:B------:R-:W-:Y:S01]  /*13fc0*/  IMAD.WIDE.U32 R34, R0, -0x2daee0ad, RZ ;  /* 0xd2511f5300227825 */ /* 0x000fe200078e00ff */
[----:B------:R-:W-:-:S04]  /*13fd0*/  LOP3.LUT R6, R21, UR29, R2, 0x96, !PT ;  /* 0x0000001d15067c12 */ /* 0x000fc8000f8e9602 */
[----:B------:R-:W-:Y:S02]  /*13fe0*/  LOP3.LUT R0, R35, UR28, R238, 0x96, !PT ;  /* 0x0000001c23007c12 */ /* 0x000fe4000f8e96ee */
[----:B------:R-:W-:Y:S01]  /*13ff0*/  LOP3.LUT R35, R5, UR29, R2, 0x96, !PT ;  /* 0x0000001d05237c12 */ /* 0x000fe2000f8e9602 */
[--C-:B------:R-:W-:Y:S02]  /*14000*/  HSET2.LE.AND R2, R16, R136.reuse, PT ;  /* 0x0000008810027233 */ /* 0x100fe40003803000 */
[----:B------:R-:W-:Y:S01]  /*14010*/  IMAD.WIDE.U32 R32, R0, -0x326172a9, RZ ;  /* 0xcd9e8d5700207825 */ /* 0x000fe200078e00ff */
[----:B------:R-:W-:Y:S01]  /*14020*/  @!P2 HADD2 R101, -R142.H0_H0, -RZ.H0_H0 ;  /* 0xa00000ff8e65a230 */ /* 0x000fe20000000900 */
[----:B------:R2:W-:Y:S01]  /*14030*/  STG.E.U16 [R62.64+-0x6e], R30 ;  /* 0xffff921e3e007986 */ /* 0x0005e2000c101522 */
[----:B------:R-:W-:Y:S01]  /*14040*/  LOP3.LUT R17, R2, R70, RZ, 0xc0, !PT ;  /* 0x0000004602117212 */ /* 0x000fe200078ec0ff */
[--C-:B------:R-:W-:Y:S02]  /*14050*/  HSET2.LE.AND R0, R24, R136.reuse, PT ;  /* 0x0000008818007233 */ /* 0x100fe40003803000 */
[----:B------:R-:W-:-:S02]  /*14060*/  HSET2.LE.AND R3, R23, R136, PT ;  /* 0x0000008817037233 */ /* 0x000fc40003803000 */
[--C-:B------:R-:W-:Y:S01]  /*14070*/  HSET2.LE.AND R2, R22, R136.reuse, PT ;  /* 0x0000008816027233 */ /* 0x100fe20003803000 */
[----:B------:R-:W-:Y:S02]  /*14080*/  LOP3.LUT R5, R33, UR27, R20, 0x96, !PT ;  /* 0x0000001b21057c12 */ /* 0x000fe4000f8e9614 */
[----:B------:R-:W-:Y:S01]  /*14090*/  PRMT R138, R142, 0x5410, R141 ;  /* 0x000054108e8a7816 */ /* 0x000fe2000000008d */
[----:B------:R-:W-:Y:S01]  /*140a0*/  IMAD.MOV.U32 R84, RZ, RZ, R139 ;  /* 0x000000ffff547224 */ /* 0x000fe200078e008b */
[----:B------:R-:W-:Y:S01]  /*140b0*/  @!P2 PRMT R142, R101, 0x5410, RZ ;  /* 0x00005410658ea816 */ /* 0x000fe200000000ff */
[----:B------:R-:W-:Y:S01]  /*140c0*/  STG.E.U16 [R62.64+-0x70], R31 ;  /* 0xffff901f3e007986 */ /* 0x000fe2000c101522 */
[----:B------:R-:W-:Y:S01]  /*140d0*/  LOP3.LUT R16, R0, R234, RZ, 0xc0, !PT ;  /* 0x000000ea00107212 */ /* 0x000fe200078ec0ff */
[----:B------:R-:W-:Y:S01]  /*140e0*/  HSET2.LE.AND R0, R7, R136, PT ;  /* 0x0000008807007233 */ /* 0x000fe20003803000 */
[----:B------:R-:W-:Y:S01]  /*140f0*/  LOP3.LUT R101, R2, R42, RZ, 0xc0, !PT ;  /* 0x0000002a02657212 */ /* 0x000fe200078ec0ff */
[----:B------:R-:W3:Y:S01]  /*14100*/  LDSM.16.MT88.4 R20, [R169+0x6000] ;  /* 0x00600000a914783b */ /* 0x000ee20000004200 */
[----:B------:R-:W-:Y:S01]  /*14110*/  LOP3.LUT R33, R33, UR27, R4, 0x96, !PT ;  /* 0x0000001b21217c12 */ /* 0x000fe2000f8e9604 */
[----:B------:R-:W-:Y:S01]  /*14120*/  IMAD.WIDE.U32 R4, R5, -0x2daee0ad, RZ ;  /* 0xd2511f5305047825 */ /* 0x000fe200078e00ff */
[----:B------:R-:W-:-:S03]  /*14130*/  PRMT R139, R144, 0x5410, R143 ;  /* 0x00005410908b7816 */ /* 0x000fc6000000008f */
[----:B--2---:R-:W-:Y:S02]  /*14140*/  IMAD.MOV.U32 R30, RZ, RZ, R83 ;  /* 0x000000ffff1e7224 */ /* 0x004fe400078e0053 */
[----:B------:R-:W-:Y:S02]  /*14150*/  IMAD.MOV.U32 R83, RZ, RZ, R80 ;  /* 0x000000ffff537224 */ /* 0x000fe400078e0050 */
[----:B------:R-:W-:Y:S02]  /*14160*/  IMAD.MOV.U32 R80, RZ, RZ, R68 ;  /* 0x000000ffff507224 */ /* 0x000fe400078e0044 */
[----:B------:R-:W-:Y:S01]  /*14170*/  IMAD.MOV.U32 R68, RZ, RZ, R100 ;  /* 0x000000ffff447224 */ /* 0x000fe200078e0064 */
[----:B------:R-:W-:Y:S01]  /*14180*/  LOP3.LUT R100, R3, R46, RZ, 0xc0, !PT ;  /* 0x0000002e03647212 */ /* 0x000fe200078ec0ff */
[----:B------:R-:W-:Y:S01]  /*14190*/  IMAD.WIDE.U32 R2, R6, -0x2daee0ad, RZ ;  /* 0xd2511f5306027825 */ /* 0x000fe200078e00ff */
[----:B------:R-:W-:Y:S02]  /*141a0*/  @!P3 PRMT R143, R102, 0x5410, RZ ;  /* 0x00005410668fb816 */ /* 0x000fe400000000ff */
[----:B------:R-:W-:-:S02]  /*141b0*/  LOP3.LUT R102, R0, R40, RZ, 0xc0, !PT ;  /* 0x0000002800667212 */ /* 0x000fc400078ec0ff */
[----:B------:R-:W-:Y:S02]  /*141c0*/  LOP3.LUT R3, R3, UR26, R34, 0x96, !PT ;  /* 0x0000001a03037c12 */ /* 0x000fe4000f8e9622 */
[----:B------:R-:W-:-:S03]  /*141d0*/  LOP3.LUT R0, R5, UR24, R2, 0x96, !PT ;  /* 0x0000001805007c12 */ /* 0x000fc6000f8e9602 */
[----:B------:R-:W-:-:S04]  /*141e0*/  IMAD.WIDE.U32 R2, R3, -0x326172a9, RZ ;  /* 0xcd9e8d5703027825 */ /* 0x000fc800078e00ff */
[----:B------:R-:W-:Y:S01]  /*141f0*/  IMAD.WIDE.U32 R6, R0, -0x326172a9, RZ ;  /* 0xcd9e8d5700067825 */ /* 0x000fe200078e00ff */
[----:B------:R-:W-:-:S04]  /*14200*/  LOP3.LUT R3, R3, UR25, R32, 0x96, !PT ;  /* 0x0000001903037c12 */ /* 0x000fc8000f8e9620 */
[----:B------:R-:W-:Y:S01]  /*14210*/  LOP3.LUT R0, R7, UR23, R2, 0x96, !PT ;  /* 0x0000001707007c12 */ /* 0x000fe2000f8e9602 */
[----:B------:R-:W-:Y:S01]  /*14220*/  STG.E.U16 [R60.64+-0x70], R28 ;  /* 0xffff901c3c007986 */ /* 0x000fe2000c101522 */
[----:B------:R-:W-:-:S03]  /*14230*/  IMAD.WIDE.U32 R2, R3, -0x2daee0ad, RZ ;  /* 0xd2511f5303027825 */ /* 0x000fc600078e00ff */
[----:B------:R2:W-:Y:S02]  /*14240*/  STG.E.U16 [R60.64+-0x6e], R29 ;  /* 0xffff921d3c007986 */ /* 0x0005e4000c101522 */
[----:B------:R-:W-:-:S05]  /*14250*/  LOP3.LUT R3, R3, UR22, R4, 0x96, !PT ;  /* 0x0000001603037c12 */ /* 0x000fca000f8e9604 */
[----:B------:R-:W-:Y:S01]  /*14260*/  IMAD.WIDE.U32 R4, R3, -0x326172a9, RZ ;  /* 0xcd9e8d5703047825 */ /* 0x000fe200078e00ff */
[----:B------:R-:W-:-:S03]  /*14270*/  @!P1 PRMT R144, R103, 0x5410, RZ ;  /* 0x0000541067909816 */ /* 0x000fc600000000ff */
[----:B--2---:R-:W-:-:S05]  /*14280*/  IMAD.WIDE.U32 R28, R0, -0x2daee0ad, RZ ;  /* 0xd2511f53001c7825 */ /* 0x004fca00078e00ff */
[----:B------:R-:W-:Y:S01]  /*14290*/  LOP3.LUT R2, R29, UR12, R2, 0x96, !PT ;  /* 0x0000000c1d027c12 */ /* 0x000fe2000f8e9602 */
[----:B------:R-:W-:-:S04]  /*142a0*/  HSET2.LE.AND R0, R25, R136, PT ;  /* 0x0000008819007233 */ /* 0x000fc80003803000 */
[----:B------:R-:W-:Y:S01]  /*142b0*/  IMAD.WIDE.U32 R2, R2, -0x326172a9, RZ ;  /* 0xcd9e8d5702027825 */ /* 0x000fe200078e00ff */
[----:B------:R-:W-:Y:S02]  /*142c0*/  LOP3.LUT R29, R5, UR13, R6, 0x96, !PT ;  /* 0x0000000d051d7c12 */ /* 0x000fe4000f8e9606 */
[----:B------:R-:W-:Y:S02]  /*142d0*/  LOP3.LUT R103, R0, R41, RZ, 0xc0, !PT ;  /* 0x0000002900677212 */ /* 0x000fe400078ec0ff */
[----:B------:R-:W-:Y:S02]  /*142e0*/  SHF.R.U32.HI R5, RZ, 0x10, R2 ;  /* 0x00000010ff057819 */ /* 0x000fe40000011602 */
[----:B------:R-:W-:Y:S02]  /*142f0*/  LOP3.LUT R0, R3, UR8, R4, 0x96, !PT ;  /* 0x0000000803007c12 */ /* 0x000fe4000f8e9604 */
[C---:B------:R-:W-:Y:S02]  /*14300*/  LOP3.LUT R3, R2.reuse, 0xffff, RZ, 0xc0, !PT ;  /* 0x0000ffff02037812 */ /* 0x040fe400078ec0ff */
[----:B------:R-:W-:-:S02]  /*14310*/  LOP3.LUT R6, R2, 0xff, RZ, 0xc0, !PT ;  /* 0x000000ff02067812 */ /* 0x000fc400078ec0ff */
[----:B------:R-:W-:Y:S02]  /*14320*/  SHF.R.U32.HI R4, RZ, 0x18, R2 ;  /* 0x00000018ff047819 */ /* 0x000fe40000011602 */
[----:B------:R-:W-:Y:S02]  /*14330*/  LOP3.LUT R2, R5, 0xff, RZ, 0xc0, !PT ;  /* 0x000000ff05027812 */ /* 0x000fe400078ec0ff */
[----:B------:R-:W-:Y:S02]  /*14340*/  SHF.R.U32.HI R3, RZ, 0x8, R3 ;  /* 0x00000008ff037819 */ /* 0x000fe40000011603 */
[----:B------:R-:W-:Y:S02]  /*14350*/  PRMT R5, R2, 0x5410, R4 ;  /* 0x0000541002057816 */ /* 0x000fe40000000004 */
[----:B------:R-:W-:Y:S02]  /*14360*/  LOP3.LUT R2, R0, 0xffff, RZ, 0xc0, !PT ;  /* 0x0000ffff00027812 */ /* 0x000fe400078ec0ff */
[----:B------:R-:W-:-:S02]  /*14370*/  PRMT R6, R6, 0x5410, R3 ;  /* 0x0000541006067816 */ /* 0x000fc40000000003 */
[----:B------:R-:W-:Y:S02]  /*14380*/  SHF.R.U32.HI R3, RZ, 0x8, R2 ;  /* 0x00000008ff037819 */ /* 0x000fe40000011602 */
[----:B------:R-:W-:-:S04]  /*14390*/  LOP3.LUT R2, R0, 0xff, RZ, 0xc0, !PT ;  /* 0x000000ff00027812 */ /* 0x000fc800078ec0ff */
[----:B------:R-:W-:Y:S02]  /*143a0*/  PRMT R4, R2, 0x5410, R3 ;  /* 0x0000541002047816 */ /* 0x000fe40000000003 */
[--C-:B------:R-:W-:Y:S02]  /*143b0*/  SHF.R.U32.HI R3, RZ, 0x10, R0.reuse ;  /* 0x00000010ff037819 */ /* 0x100fe40000011600 */
[----:B------:R-:W-:Y:S02]  /*143c0*/  SHF.R.U32.HI R2, RZ, 0x18, R0 ;  /* 0x00000018ff027819 */ /* 0x000fe40000011600 */
[----:B------:R-:W-:-:S04]  /*143d0*/  LOP3.LUT R0, R3, 0xff, RZ, 0xc0, !PT ;  /* 0x000000ff03007812 */ /* 0x000fc800078ec0ff */
[----:B------:R-:W-:Y:S01]  /*143e0*/  PRMT R24, R0, 0x5410, R2 ;  /* 0x0000541000187816 */ /* 0x000fe20000000002 */
[--C-:B------:R-:W-:Y:S01]  /*143f0*/  HSET2.LE.AND R0, R6, R136.reuse, PT ;  /* 0x0000008806007233 */ /* 0x100fe20003803000 */
[----:B------:R-:W-:Y:S01]  /*14400*/  IMAD.MOV.U32 R95, RZ, RZ, R91 ;  /* 0x000000ffff5f7224 */ /* 0x000fe200078e005b */
[--C-:B------:R-:W-:Y:S02]  /*14410*/  HSET2.LE.AND R2, R5, R136.reuse, PT ;  /* 0x0000008805027233 */ /* 0x100fe40003803000 */
[--C-:B------:R-:W-:Y:S01]  /*14420*/  HSET2.LE.AND R3, R4, R136.reuse, PT ;  /* 0x0000008804037233 */ /* 0x100fe20003803000 */
[----:B------:R-:W-:Y:S01]  /*14430*/  LOP3.LUT R6, R0, R36, RZ, 0xc0, !PT ;  /* 0x0000002400067212 */ /* 0x000fe200078ec0ff */
[----:B------:R-:W-:Y:S01]  /*14440*/  HSET2.LE.AND R0, R24, R136, PT ;  /* 0x0000008818007233 */ /* 0x000fe20003803000 */
[----:B------:R-:W-:Y:S01]  /*14450*/  @!P0 PRMT R141, R99, 0x5410, RZ ;  /* 0x00005410638d8816 */ /* 0x000fe200000000ff */
[----:B------:R-:W-:Y:S01]  /*14460*/  IMAD.MOV.U32 R97, RZ, RZ, R96 ;  /* 0x000000ffff617224 */ /* 0x000fe200078e0060 */
[----:B------:R-:W-:Y:S01]  /*14470*/  @!P6 PRMT R140, R98, 0x5410, RZ ;  /* 0x00005410628ce816 */ /* 0x000fe200000000ff */
[----:B------:R-:W-:Y:S01]  /*14480*/  IMAD.MOV.U32 R96, RZ, RZ, R95 ;  /* 0x000000ffff607224 */ /* 0x000fe200078e005f */
[----:B------:R-:W-:Y:S01]  /*14490*/  LOP3.LUT R7, R2, R26, RZ, 0xc0, !PT ;  /* 0x0000001a02077212 */ /* 0x000fe200078ec0ff */
[----:B------:R-:W-:Y:S01]  /*144a0*/  IMAD.MOV.U32 R99, RZ, RZ, R94 ;  /* 0x000000ffff637224 */ /* 0x000fe200078e005e */
[----:B------:R-:W-:Y:S01]  /*144b0*/  LOP3.LUT R4, R3, R39, RZ, 0xc0, !PT ;  /* 0x0000002703047212 */ /* 0x000fe200078ec0ff */
[----:B------:R-:W-:Y:S01]  /*144c0*/  IMAD.MOV.U32 R31, RZ, RZ, R93 ;  /* 0x000000ffff1f7224 */ /* 0x000fe200078e005d */
[----:B------:R-:W-:Y:S01]  /*144d0*/  LOP3.LUT R5, R0, R37, RZ, 0xc0, !PT ;  /* 0x0000002500057212 */ /* 0x000fe200078ec0ff */
        /* <DEDUP_REMOVED lines=11> */
[----:B---3--:R-:W-:Y:S01]  /*14590*/  HMMA.16816.F32 R92, R8, R20, R92 ;  /* 0x00000014085c723c */ /* 0x008fe2000000185c */
        /* <DEDUP_REMOVED lines=8> */
[----:B------:R-:W-:Y:S01]  /*14620*/  IMAD.MOV.U32 R96, RZ, RZ, R84 ;  /* 0x000000ffff607224 */ /* 0x000fe200078e0054 */
[C---:B------:R-:W-:Y:S08]  /*14630*/  HMMA.16816.F32 R88, R4.reuse, R20, R108 ;  /* 0x000000140458723c */ /* 0x040ff0000000186c */
[----:B------:R-:W-:Y:S01]  /*14640*/  HMMA.16816.F32 R84, R4, R22, R104 ;  /* 0x000000160454723c */ /* 0x000fe20000001868 */
[----:B------:R-:W2:Y:S01]  /*14650*/  LDSM.16.MT88.4 R20, [R172+0x6000] ;  /* 0x00600000ac14783b */ /* 0x000ea20000004200 */
        /* <DEDUP_REMOVED lines=17> */
[----:B--2---:R-:W-:Y:S01]  /*14770*/  HMMA.16816.F32 R72, R4, R20, R116 ;  /* 0x000000140448723c */ /* 0x004fe20000001874 */
[----:B------:R-:W-:-:S06]  /*14780*/  IMAD.MOV.U32 R234, RZ, RZ, R66 ;  /* 0x000000ffffea7224 */ /* 0x000fcc00078e0042 */
[----:B------:R-:W-:Y:S02]  /*14790*/  IMAD.MOV.U32 R117, RZ, RZ, R27 ;  /* 0x000000ffff757224 */ /* 0x000fe400078e001b */
[----:B------:R-:W2:Y:S01]  /*147a0*/  LDSM.16.MT88.4 R24, [R170+0x6000] ;  /* 0x00600000aa18783b */ /* 0x000ea20000004200 */
[----:B------:R-:W-:Y:S01]  /*147b0*/  IMAD.MOV.U32 R30, RZ, RZ, R65 ;  /* 0x000000ffff1e7224 */ /* 0x000fe200078e0041 */
[----:B------:R-:W-:Y:S01]  /*147c0*/  HMMA.16816.F32 R76, R8, R20, R76 ;  /* 0x00000014084c723c */ /* 0x000fe2000000184c */
[----:B------:R-:W-:-:S07]  /*147d0*/  IMAD.MOV.U32 R119, RZ, RZ, R71 ;  /* 0x000000ffff777224 */ /* 0x000fce00078e0047 */
[-C--:B------:R-:W-:Y:S08]  /*147e0*/  HMMA.16816.F32 R68, R4, R22.reuse, R120 ;  /* 0x000000160444723c */ /* 0x080ff00000001878 */
[----:B------:R-:W-:Y:S01]  /*147f0*/  HMMA.16816.F32 R64, R8, R22, R48 ;  /* 0x000000160840723c */ /* 0x000fe20000001830 */
[----:B------:R-:W3:Y:S01]  /*14800*/  LDSM.16.MT88.4 R20, [R171+0x6000] ;  /* 0x00600000ab14783b */ /* 0x000ee20000004200 */
        /* <DEDUP_REMOVED lines=10> */
[C---:B--2---:R-:W-:Y:S01]  /*148b0*/  HMMA.16816.F32 R44, R4.reuse, R26, R132 ;  /* 0x0000001a042c723c */ /* 0x044fe20000001884 */
[----:B------:R-:W-:Y:S02]  /*148c0*/  IMAD.MOV.U32 R53, RZ, RZ, R187 ;  /* 0x000000ffff357224 */ /* 0x000fe400078e00bb */
[----:B------:R-:W-:Y:S01]  /*148d0*/  IMAD.MOV.U32 R99, RZ, RZ, R181 ;  /* 0x000000ffff637224 */ /* 0x000fe200078e00b5 */
[----:B------:R-:W-:Y:S03]  /*148e0*/  STG.E.U16 [R58.64+-0x70], R167 ;  /* 0xffff90a73a007986 */ /* 0x000fe6000c101522 */
[----:B------:R-:W-:Y:S01]  /*148f0*/  IMAD.MOV.U32 R133, RZ, RZ, R119 ;  /* 0x000000ffff857224 */ /* 0x000fe200078e0077 */
[----:B------:R-:W-:Y:S01]  /*14900*/  HMMA.16816.F32 R48, R4, R24, R124 ;  /* 0x000000180430723c */ /* 0x000fe2000000187c */
[----:B------:R-:W-:Y:S01]  /*14910*/  IMAD.MOV.U32 R135, RZ, RZ, R3 ;  /* 0x000000ffff877224 */ /* 0x000fe200078e0003 */
[----:B------:R-:W-:Y:S01]  /*14920*/  STG.E.U16 [R58.64+-0x6e], R163 ;  /* 0xffff92a33a007986 */ /* 0x000fe2000c101522 */
[----:B------:R-:W-:-:S02]  /*14930*/  IMAD.MOV.U32 R119, RZ, RZ, R2 ;  /* 0x000000ffff777224 */ /* 0x000fc400078e0002 */
[----:B------:R-:W-:Y:S01]  /*14940*/  IMAD.WIDE.U32 R2, R29, -0x2daee0ad, RZ ;  /* 0xd2511f531d027825 */ /* 0x000fe200078e00ff */
[----:B------:R1:W5:Y:S03]  /*14950*/  LDL.LU R187, [R1+0x19c] ;  /* 0x00019c0001bb7983 */ /* 0x0003660000300800 */
[----:B------:R-:W-:Y:S01]  /*14960*/  IMAD.MOV.U32 R97, RZ, RZ, R53 ;  /* 0x000000ffff617224 */ /* 0x000fe200078e0035 */
[----:B---3--:R-:W-:Y:S01]  /*14970*/  HMMA.16816.F32 R40, R4, R20, R40 ;  /* 0x000000140428723c */ /* 0x008fe20000001828 */
[----:B------:R-:W-:Y:S01]  /*14980*/  IMAD.MOV.U32 R134, RZ, RZ, R0 ;  /* 0x000000ffff867224 */ /* 0x000fe200078e0000 */
[----:B------:R-:W-:Y:S01]  /*14990*/  LOP3.LUT R0, R3, UR7, R28, 0x96, !PT ;  /* 0x0000000703007c12 */ /* 0x000fe2000f8e961c */
[----:B------:R-:W-:Y:S01]  /*149a0*/  IMAD.MOV.U32 R53, RZ, RZ, R179 ;  /* 0x000000ffff357224 */ /* 0x000fe200078e00b3 */
[----:B------:R-:W-:Y:S01]  /*149b0*/  LOP3.LUT R3, R2, 0xffff, RZ, 0xc0, !PT ;  /* 0x0000ffff02037812 */ /* 0x000fe200078ec0ff */
[----:B------:R-:W-:-:S02]  /*149c0*/  IMAD.MOV.U32 R105, RZ, RZ, R239 ;  /* 0x000000ffff697224 */ /* 0x000fc400078e00ef */
[----:B------:R-:W-:Y:S01]  /*149d0*/  IMAD.MOV.U32 R108, RZ, RZ, R226 ;  /* 0x000000ffff6c7224 */ /* 0x000fe200078e00e2 */
[----:B------:R-:W-:Y:S01]  /*149e0*/  HMMA.16816.F32 R36, R4, R22, R36 ;  /* 0x000000160424723c */ /* 0x000fe20000001824 */
[----:B------:R-:W-:Y:S01]  /*149f0*/  SHF.R.U32.HI R3, RZ, 0x8, R3 ;  /* 0x00000008ff037819 */ /* 0x000fe20000011603 */
[----:B------:R-:W-:Y:S01]  /*14a00*/  IMAD.MOV.U32 R132, RZ, RZ, R117 ;  /* 0x000000ffff847224 */ /* 0x000fe200078e0075 */
[----:B------:R-:W-:Y:S04]  /*14a10*/  STG.E.U16 [R56.64+-0x70], R161 ;  /* 0xffff90a138007986 */ /* 0x000fe8000c101522 */
[----:B------:R-:W-:Y:S01]  /*14a20*/  SHF.R.U32.HI R5, RZ, 0x10, R2 ;  /* 0x00000010ff057819 */ /* 0x000fe20000011602 */
[----:B------:R-:W-:Y:S01]  /*14a30*/  STG.E.U16 [R56.64+-0x6e], R162 ;  /* 0xffff92a238007986 */ /* 0x000fe2000c101522 */
[----:B------:R-:W-:-:S02]  /*14a40*/  LOP3.LUT R6, R2, 0xff, RZ, 0xc0, !PT ;  /* 0x000000ff02067812 */ /* 0x000fc400078ec0ff */
[----:B------:R-:W-:Y:S01]  /*14a50*/  SHF.R.U32.HI R4, RZ, 0x18, R2 ;  /* 0x00000018ff047819 */ /* 0x000fe20000011602 */
[----:B------:R-:W-:Y:S01]  /*14a60*/  IMAD.MOV.U32 R247, RZ, RZ, R173 ;  /* 0x000000fffff77224 */ /* 0x000fe200078e00ad */
[----:B------:R-:W-:Y:S01]  /*14a70*/  LOP3.LUT R2, R5, 0xff, RZ, 0xc0, !PT ;  /* 0x000000ff05027812 */ /* 0x000fe200078ec0ff */
[C---:B------:R-:W-:Y:S01]  /*14a80*/  HMMA.16816.F32 R52, R8.reuse, R24, R52 ;  /* 0x000000180834723c */ /* 0x040fe20000001834 */
[----:B------:R-:W-:Y:S01]  /*14a90*/  PRMT R7, R6, 0x5410, R3 ;  /* 0x0000541006077816 */ /* 0x000fe20000000003 */
[----:B------:R-:W-:Y:S01]  /*14aa0*/  IMAD.MOV.U32 R252, RZ, RZ, R174 ;  /* 0x000000fffffc7224 */ /* 0x000fe200078e00ae */
[--C-:B------:R-:W-:Y:S01]  /*14ab0*/  SHF.R.U32.HI R3, RZ, 0x10, R0.reuse ;  /* 0x00000010ff037819 */ /* 0x100fe20000011600 */
[----:B------:R1:W5:Y:S04]  /*14ac0*/  LDL.LU R186, [R1+0x198] ;  /* 0x0001980001ba7983 */ /* 0x0003680000300800 */
[C---:B------:R-:W-:Y:S01]  /*14ad0*/  HMMA.16816.F32 R96, R8.reuse, R26, R96 ;  /* 0x0000001a0860723c */ /* 0x040fe20000001860 */
[----:B------:R-:W-:Y:S01]  /*14ae0*/  LOP3.LUT R6, R0, 0xff, RZ, 0xc0, !PT ;  /* 0x000000ff00067812 */ /* 0x000fe200078ec0ff */
[----:B------:R-:W2:Y:S06]  /*14af0*/  LDSM.16.MT88.4 R24, [R170+0x6800] ;  /* 0x00680000aa18783b */ /* 0x000eac0000004200 */
[----:B------:R-:W-:Y:S01]  /*14b00*/  HMMA.16816.F32 R104, R8, R20, R104 ;  /* 0x000000140868723c */ /* 0x000fe20000001868 */
[----:B------:R-:W-:-:S07]  /*14b10*/  SHF.R.U32.HI R5, RZ, 0x18, R0 ;  /* 0x00000018ff057819 */ /* 0x000fce0000011600 */
[----:B------:R-:W-:Y:S01]  /*14b20*/  HMMA.16816.F32 R108, R8, R22, R108 ;  /* 0x00000016086c723c */ /* 0x000fe2000000186c */
[----:B------:R-:W3:Y:S01]  /*14b30*/  LDSM.16.MT88.4 R20, [R169+0x6800] ;  /* 0x00680000a914783b */ /* 0x000ee20000004200 */
[----:B------:R-:W-:-:S03]  /*14b40*/  IMAD.MOV.U32 R239, RZ, RZ, R168 ;  /* 0x000000ffffef7224 */ /* 0x000fc600078e00a8 */
[----:B------:R-:W-:Y:S02]  /*14b50*/  STG.E.U16 [R62.64+-0x60], R221 ;  /* 0xffffa0dd3e007986 */ /* 0x000fe4000c101522 */
[----:B------:R-:W-:Y:S02]  /*14b60*/  PRMT R8, R2, 0x5410, R4 ;  /* 0x0000541002087816 */ /* 0x000fe40000000004 */
[----:B------:R-:W-:Y:S01]  /*14b70*/  LOP3.LUT R2, R0, 0xffff, RZ, 0xc0, !PT ;  /* 0x0000ffff00027812 */ /* 0x000fe200078ec0ff */
[----:B------:R-:W-:Y:S03]  /*14b80*/  STG.E.U16 [R62.64+-0x5e], R220 ;  /* 0xffffa2dc3e007986 */ /* 0x000fe6000c101522 */
[----:B------:R-:W-:Y:S01]  /*14b90*/  SHF.R.U32.HI R4, RZ, 0x8, R2 ;  /* 0x00000008ff047819 */ /* 0x000fe20000011602 */
[----:B------:R1:W5:Y:S01]  /*14ba0*/  LDL.LU R185, [R1+0x194] ;  /* 0x0001940001b97983 */ /* 0x0003620000300800 */
[----:B------:R-:W-:-:S02]  /*14bb0*/  LOP3.LUT R2, R3, 0xff, RZ, 0xc0, !PT ;  /* 0x000000ff03027812 */ /* 0x000fc400078ec0ff */
[----:B------:R-:W-:Y:S01]  /*14bc0*/  PRMT R4, R6, 0x5410, R4 ;  /* 0x0000541006047816 */ /* 0x000fe20000000004 */
[--C-:B------:R-:W-:Y:S01]  /*14bd0*/  HSET2.LE.AND R0, R7, R136.reuse, PT ;  /* 0x0000008807007233 */ /* 0x100fe20003803000 */
[----:B------:R-:W-:Y:S01]  /*14be0*/  PRMT R3, R2, 0x5410, R5 ;  /* 0x0000541002037816 */ /* 0x000fe20000000005 */
[----:B--2---:R-:W-:Y:S02]  /*14bf0*/  HMMA.16816.F32 R52, R12, R24, R52 ;  /* 0x000000180c34723c */ /* 0x004fe40000001834 */
[----:B------:R-:W-:-:S06]  /*14c00*/  HSET2.LE.AND R2, R4, R136, PT ;  /* 0x0000008804027233 */ /* 0x000fcc0003803000 */
[----:B---3--:R-:W-:Y:S01]  /*14c10*/  HMMA.16816.F32 R80, R12, R22, R80 ;  /* 0x000000160c50723c */ /* 0x008fe20000001850 */
[--C-:B------:R-:W-:Y:S01]  /*14c20*/  HSET2.LE.AND R3, R3, R136.reuse, PT ;  /* 0x0000008803037233 */ /* 0x100fe20003803000 */
[----:B------:R-:W-:Y:S01]  /*14c30*/  LOP3.LUT R6, R0, R113, RZ, 0xc0, !PT ;  /* 0x0000007100067212 */ /* 0x000fe200078ec0ff */
[----:B------:R-:W-:Y:S01]  /*14c40*/  HSET2.LE.AND R0, R8, R136, PT ;  /* 0x0000008808007233 */ /* 0x000fe20003803000 */
[----:B------:R-:W-:Y:S01]  /*14c50*/  LOP3.LUT R4, R2, R115, RZ, 0xc0, !PT ;  /* 0x0000007302047212 */ /* 0x000fe200078ec0ff */
[----:B------:R-:W-:Y:S01]  /*14c60*/  IMAD.MOV.U32 R2, RZ, RZ, R30 ;  /* 0x000000ffff027224 */ /* 0x000fe200078e001e */
[----:B------:R-:W-:Y:S01]  /*14c70*/  LOP3.LUT R5, R3, R114, RZ, 0xc0, !PT ;  /* 0x0000007203057212 */ /* 0x000fe200078ec0ff */
[----:B------:R-:W-:Y:S01]  /*14c80*/  IMAD.MOV.U32 R3, RZ, RZ, R31 ;  /* 0x000000ffff037224 */ /* 0x000fe200078e001f */
[----:B------:R-:W2:Y:S04]  /*14c90*/  LDSM.16.MT88.4 R8, [R172+0x6800] ;  /* 0x00680000ac08783b */ /* 0x000ea80000004200 */
[----:B------:R-:W3:Y:S01]  /*14ca0*/  LDSM.16.MT88.4 R28, [R171+0x6800] ;  /* 0x00680000ab1c783b */ /* 0x000ee20000004200 */
[----:B------:R-:W-:Y:S01]  /*14cb0*/  LOP3.LUT R7, R0, R112, RZ, 0xc0, !PT ;  /* 0x0000007000077212 */ /* 0x000fe200078ec0ff */
[----:B------:R-:W-:-:S02]  /*14cc0*/  IMAD.MOV.U32 R0, RZ, RZ, R118 ;  /* 0x000000ffff007224 */ /* 0x000fc400078e0076 */
[----:B------:R-:W-:Y:S04]  /*14cd0*/  STG.E.U16 [R60.64+-0x60], R218 ;  /* 0xffffa0da3c007986 */ /* 0x000fe8000c101522 */
[----:B------:R-:W-:Y:S01]  /*14ce0*/  HMMA.16816.F32 R124, R4, R22, R84 ;  /* 0x00000016047c723c */ /* 0x000fe20000001854 */
[----:B------:R-:W-:Y:S01]  /*14cf0*/  STG.E.U16 [R60.64+-0x5e], R219 ;  /* 0xffffa2db3c007986 */ /* 0x000fe2000c101522 */
[----:B------:R-:W-:-:S03]  /*14d00*/  IMAD.MOV.U32 R250, RZ, RZ, R177 ;  /* 0x000000fffffa7224 */ /* 0x000fc600078e00b1 */
[----:B------:R1:W5:Y:S02]  /*14d10*/  LDL.LU R184, [R1+0x190] ;  /* 0x0001900001b87983 */ /* 0x0003640000300800 */
[----:B------:R-:W-:Y:S01]  /*14d20*/  IMAD.MOV.U32 R87, RZ, RZ, R119 ;  /* 0x000000ffff577224 */ /* 0x000fe200078e0077 */
[C---:B------:R-:W-:Y:S08]  /*14d30*/  HMMA.16816.F32 R112, R4.reuse, R20, R88 ;  /* 0x000000140470723c */ /* 0x040ff00000001858 */
[-C--:B--2---:R-:W-:Y:S08]  /*14d40*/  HMMA.16816.F32 R120, R4, R8.reuse, R72 ;  /* 0x000000080478723c */ /* 0x084ff00000001848 */
[C---:B------:R-:W-:Y:S08]  /*14d50*/  HMMA.16816.F32 R76, R12.reuse, R8, R76 ;  /* 0x000000080c4c723c */ /* 0x040ff0000000184c */
[----:B------:R-:W-:Y:S01]  /*14d60*/  HMMA.16816.F32 R64, R12, R10, R64 ;  /* 0x0000000a0c40723c */ /* 0x000fe20000001840 */
[----:B------:R-:W-:Y:S04]  /*14d70*/  STG.E.U16 [R58.64+-0x60], R197 ;  /* 0xffffa0c53a007986 */ /* 0x000fe8000c101522 */
[----:B------:R-:W-:Y:S03]  /*14d80*/  STG.E.U16 [R58.64+-0x5e], R166 ;  /* 0xffffa2a63a007986 */ /* 0x000fe6000c101522 */
[C---:B------:R-:W-:Y:S01]  /*14d90*/  HMMA.16816.F32 R88, R4.reuse, R24, R48 ;  /* 0x000000180458723c */ /* 0x040fe20000001830 */
[----:B------:R1:W5:Y:S07]  /*14da0*/  LDL.LU R183, [R1+0x18c] ;  /* 0x00018c0001b77983 */ /* 0x00036e0000300800 */
[C---:B------:R-:W-:Y:S01]  /*14db0*/  HMMA.16816.F32 R116, R4.reuse, R10, R68 ;  /* 0x0000000a0474723c */ /* 0x040fe20000001844 */
[----:B------:R-:W-:Y:S01]  /*14dc0*/  IMAD.MOV.U32 R51, RZ, RZ, R87 ;  /* 0x000000ffff337224 */ /* 0x000fe200078e0057 */
[----:B------:R-:W2:Y:S06]  /*14dd0*/  LDSM.16.MT88.4 R8, [R170+0x7000] ;  /* 0x00700000aa08783b */ /* 0x000eac0000004200 */
[C---:B---3--:R-:W-:Y:S01]  /*14de0*/  HMMA.16816.F32 R72, R4.reuse, R28, R40 ;  /* 0x0000001c0448723c */ /* 0x048fe20000001828 */
[----:B------:R-:W-:Y:S04]  /*14df0*/  STG.E.U16 [R56.64+-0x60], R159 ;  /* 0xffffa09f38007986 */ /* 0x000fe8000c101522 */
[----:B------:R-:W-:Y:S03]  /*14e00*/  STG.E.U16 [R56.64+-0x5e], R160 ;  /* 0xffffa2a038007986 */ /* 0x000fe6000c101522 */
[C---:B------:R-:W-:Y:S01]  /*14e10*/  HMMA.16816.F32 R84, R4.reuse, R26, R44 ;  /* 0x0000001a0454723c */ /* 0x040fe2000000182c */
[----:B------:R1:W5:Y:S07]  /*14e20*/  LDL.LU R182, [R1+0x188] ;  /* 0x0001880001b67983 */ /* 0x00036e0000300800 */
[----:B------:R-:W-:Y:S08]  /*14e30*/  HMMA.16816.F32 R68, R4, R30, R36 ;  /* 0x0000001e0444723c */ /* 0x000ff00000001824 */
[----:B------:R-:W-:Y:S01]  /*14e40*/  HMMA.16816.F32 R40, R12, R28, R104 ;  /* 0x0000001c0c28723c */ /* 0x000fe20000001868 */
[----:B------:R-:W-:-:S07]  /*14e50*/  IMAD.MOV.U32 R6, RZ, RZ, R51 ;  /* 0x000000ffff067224 */ /* 0x000fce00078e0033 */
[----:B--2---:R-:W-:Y:S01]  /*14e60*/  HMMA.16816.F32 R52, R16, R8, R52 ;  /* 0x000000081034723c */ /* 0x004fe20000001834 */
[----:B------:R-:W-:Y:S01]  /*14e70*/  IMAD.MOV.U32 R7, RZ, RZ, R3 ;  /* 0x000000ffff077224 */ /* 0x000fe200078e0003 */
[----:B------:R-:W-:Y:S01]  /*14e80*/  STG.E.U16 [R62.64+-0x50], R217 ;  /* 0xffffb0d93e007986 */ /* 0x000fe2000c101522 */
[----:B------:R-:W-:-:S03]  /*14e90*/  IMAD.WIDE.U32 R4, R33, -0x2daee0ad, RZ ;  /* 0xd2511f5321047825 */ /* 0x000fc600078e00ff */
[----:B------:R-:W-:Y:S02]  /*14ea0*/  STG.E.U16 [R62.64+-0x4e], R216 ;  /* 0xffffb2d83e007986 */ /* 0x000fe4000c101522 */
[----:B------:R-:W-:Y:S02]  /*14eb0*/  HMMA.16816.F32 R48, R12, R20, R92 ;  /* 0x000000140c30723c */ /* 0x000fe4000000185c */
[----:B------:R-:W-:Y:S01]  /*14ec0*/  LDSM.16.MT88.4 R20, [R169+0x7000] ;  /* 0x00700000a914783b */ /* 0x000fe20000004200 */
[----:B------:R-:W-:-:S03]  /*14ed0*/  IMAD.MOV.U32 R244, RZ, RZ, R176 ;  /* 0x000000fffff47224 */ /* 0x000fc600078e00b0 */
[----:B------:R1:W5:Y:S01]  /*14ee0*/  LDL.LU R181, [R1+0x184] ;  /* 0x0001840001b57983 */ /* 0x0003620000300800 */
[----:B------:R-:W-:Y:S02]  /*14ef0*/  IMAD.MOV.U32 R94, RZ, RZ, R2 ;  /* 0x000000ffff5e7224 */ /* 0x000fe400078e0002 */
[----:B------:R-:W-:Y:S01]  /*14f00*/  IMAD.WIDE.U32 R2, R35, -0x2daee0ad, RZ ;  /* 0xd2511f5323027825 */ /* 0x000fe200078e00ff */
[----:B------:R-:W-:Y:S01]  /*14f10*/  HMMA.16816.F32 R44, R12, R26, R96 ;  /* 0x0000001a0c2c723c */ /* 0x000fe20000001860 */
[----:B------:R-:W-:Y:S02]  /*14f20*/  LDSM.16.MT88.4 R24, [R171+0x7000] ;  /* 0x00700000ab18783b */ /* 0x000fe40000004200 */
[----:B------:R-:W-:Y:S01]  /*14f30*/  IMAD.MOV.U32 R95, RZ, RZ, R0 ;  /* 0x000000ffff5f7224 */ /* 0x000fe200078e0000 */
[----:B------:R-:W-:-:S04]  /*14f40*/  LOP3.LUT R3, R3, UR26, R34, 0x96, !PT ;  /* 0x0000001a03037c12 */ /* 0x000fc8000f8e9622 */
[----:B------:R-:W-:Y:S01]  /*14f50*/  HMMA.16816.F32 R36, R12, R30, R108 ;  /* 0x0000001e0c24723c */ /* 0x000fe2000000186c */
[----:B------:R-:W-:Y:S01]  /*14f60*/  LOP3.LUT R0, R5, UR24, R2, 0x96, !PT ;  /* 0x0000001805007c12 */ /* 0x000fe2000f8e9602 */
[----:B------:R-:W-:Y:S01]  /*14f70*/  IMAD.WIDE.U32 R2, R3, -0x326172a9, RZ ;  /* 0xcd9e8d5703027825 */ /* 0x000fe200078e00ff */
[----:B------:R-:W2:Y:S03]  /*14f80*/  LDSM.16.MT88.4 R12, [R172+0x7000] ;  /* 0x00700000ac0c783b */ /* 0x000ea60000004200 */
[----:B------:R-:W-:Y:S01]  /*14f90*/  IMAD.WIDE.U32 R34, R0, -0x326172a9, RZ ;  /* 0xcd9e8d5700227825 */ /* 0x000fe200078e00ff */
[----:B------:R-:W-:Y:S01]  /*14fa0*/  LOP3.LUT R3, R3, UR25, R32, 0x96, !PT ;  /* 0x0000001903037c12 */ /* 0x000fe2000f8e9620 */
[----:B------:R-:W-:Y:S03]  /*14fb0*/  STG.E.U16 [R60.64+-0x50], R215 ;  /* 0xffffb0d73c007986 */ /* 0x000fe6000c101522 */
[----:B------:R-:W-:Y:S01]  /*14fc0*/  LOP3.LUT R0, R35, UR23, R2, 0x96, !PT ;  /* 0x0000001723007c12 */ /* 0x000fe2000f8e9602 */
[----:B------:R-:W-:Y:S01]  /*14fd0*/  IMAD.WIDE.U32 R2, R3, -0x2daee0ad, RZ ;  /* 0xd2511f5303027825 */ /* 0x000fe200078e00ff */
[----:B------:R-:W-:Y:S03]  /*14fe0*/  STG.E.U16 [R60.64+-0x4e], R214 ;  /* 0xffffb2d63c007986 */ /* 0x000fe6000c101522 */
[----:B------:R-:W-:Y:S01]  /*14ff0*/  IMAD.WIDE.U32 R32, R0, -0x2daee0ad, RZ ;  /* 0xd2511f5300207825 */ /* 0x000fe200078e00ff */
[----:B------:R-:W-:Y:S01]  /*15000*/  LOP3.LUT R0, R3, UR22, R4, 0x96, !PT ;  /* 0x0000001603007c12 */ /* 0x000fe2000f8e9604 */
[----:B------:R1:W5:Y:S03]  /*15010*/  LDL.LU R180, [R1+0x180] ;  /* 0x0001800001b47983 */ /* 0x0003660000300800 */
[----:B------:R-:W-:Y:S01]  /*15020*/  LOP3.LUT R2, R33, UR12, R2, 0x96, !PT ;  /* 0x0000000c21027c12 */ /* 0x000fe2000f8e9602 */
[----:B------:R-:W-:-:S04]  /*15030*/  IMAD.WIDE.U32 R28, R0, -0x326172a9, RZ ;  /* 0xcd9e8d57001c7825 */ /* 0x000fc800078e00ff */
[----:B------:R-:W-:Y:S02]  /*15040*/  IMAD.MOV.U32 R111, RZ, RZ, R6 ;  /* 0x000000ffff6f7224 */ /* 0x000fe400078e0006 */
[----:B------:R-:W-:Y:S02]  /*15050*/  IMAD.MOV.U32 R110, RZ, RZ, R7 ;  /* 0x000000ffff6e7224 */ /* 0x000fe400078e0007 */
[----:B------:R-:W-:Y:S02]  /*15060*/  IMAD.MOV.U32 R31, RZ, RZ, R94 ;  /* 0x000000ffff1f7224 */ /* 0x000fe400078e005e */
[----:B------:R-:W-:Y:S01]  /*15070*/  IMAD.MOV.U32 R30, RZ, RZ, R95 ;  /* 0x000000ffff1e7224 */ /* 0x000fe200078e005f */
[----:B------:R-:W-:Y:S01]  /*15080*/  HMMA.16816.F32 R44, R16, R10, R44 ;  /* 0x0000000a102c723c */ /* 0x000fe2000000182c */
[----:B------:R-:W-:-:S04]  /*15090*/  IMAD.WIDE.U32 R2, R2, -0x326172a9, RZ ;  /* 0xcd9e8d5702027825 */ /* 0x000fc800078e00ff */
[----:B------:R-:W-:Y:S01]  /*150a0*/  IMAD.MOV.U32 R35, RZ, RZ, R133 ;  /* 0x000000ffff237224 */ /* 0x000fe200078e0085 */
[----:B------:R-:W-:Y:S02]  /*150b0*/  LOP3.LUT R0, R3, UR8, R28, 0x96, !PT ;  /* 0x0000000803007c12 */ /* 0x000fe4000f8e961c */
[----:B--2---:R-:W-:Y:S01]  /*150c0*/  HMMA.16816.F32 R64, R16, R14, R64 ;  /* 0x0000000e1040723c */ /* 0x004fe20000001840 */
[----:B------:R-:W-:Y:S01]  /*150d0*/  LOP3.LUT R3, R2, 0xffff, RZ, 0xc0, !PT ;  /* 0x0000ffff02037812 */ /* 0x000fe200078ec0ff */
[----:B------:R-:W-:Y:S01]  /*150e0*/  STG.E.U16 [R58.64+-0x50], R158 ;  /* 0xffffb09e3a007986 */ /* 0x000fe2000c101522 */
[C---:B------:R-:W-:Y:S02]  /*150f0*/  LOP3.LUT R4, R0.reuse, 0xffff, RZ, 0xc0, !PT ;  /* 0x0000ffff00047812 */ /* 0x040fe400078ec0ff */
[----:B------:R-:W-:Y:S01]  /*15100*/  SHF.R.U32.HI R5, RZ, 0x8, R3 ;  /* 0x00000008ff057819 */ /* 0x000fe20000011603 */
[----:B------:R-:W-:Y:S01]  /*15110*/  STG.E.U16 [R58.64+-0x4e], R157 ;  /* 0xffffb29d3a007986 */ /* 0x000fe2000c101522 */
[----:B------:R-:W-:-:S02]  /*15120*/  LOP3.LUT R6, R0, 0xff, RZ, 0xc0, !PT ;  /* 0x000000ff00067812 */ /* 0x000fc400078ec0ff */
[----:B------:R-:W-:Y:S01]  /*15130*/  SHF.R.U32.HI R3, RZ, 0x8, R4 ;  /* 0x00000008ff037819 */ /* 0x000fe20000011604 */
[----:B------:R1:W5:Y:S01]  /*15140*/  LDL.LU R179, [R1+0x17c] ;  /* 0x00017c0001b37983 */ /* 0x0003620000300800 */
[----:B------:R-:W-:Y:S02]  /*15150*/  LOP3.LUT R7, R2, 0xff, RZ, 0xc0, !PT ;  /* 0x000000ff02077812 */ /* 0x000fe400078ec0ff */
[--C-:B------:R-:W-:Y:S02]  /*15160*/  SHF.R.U32.HI R4, RZ, 0x10, R2.reuse ;  /* 0x00000010ff047819 */ /* 0x100fe40000011602 */
[----:B------:R-:W-:Y:S01]  /*15170*/  SHF.R.U32.HI R28, RZ, 0x18, R2 ;  /* 0x00000018ff1c7819 */ /* 0x000fe20000011602 */
[----:B------:R-:W-:Y:S01]  /*15180*/  STG.E.U16 [R56.64+-0x50], R156 ;  /* 0xffffb09c38007986 */ /* 0x000fe2000c101522 */
[----:B------:R-:W-:Y:S02]  /*15190*/  SHF.R.U32.HI R2, RZ, 0x10, R0 ;  /* 0x00000010ff027819 */ /* 0x000fe40000011600 */
[----:B------:R-:W-:Y:S01]  /*151a0*/  PRMT R3, R6, 0x5410, R3 ;  /* 0x0000541006037816 */ /* 0x000fe20000000003 */
[----:B------:R-:W-:Y:S01]  /*151b0*/  STG.E.U16 [R56.64+-0x4e], R155 ;  /* 0xffffb29b38007986 */ /* 0x000fe2000c101522 */
[----:B------:R-:W-:-:S02]  /*151c0*/  PRMT R7, R7, 0x5410, R5 ;  /* 0x0000541007077816 */ /* 0x000fc40000000005 */
[----:B------:R-:W-:Y:S01]  /*151d0*/  SHF.R.U32.HI R5, RZ, 0x18, R0 ;  /* 0x00000018ff057819 */ /* 0x000fe20000011600 */
[----:B------:R-:W-:Y:S01]  /*151e0*/  IMAD.MOV.U32 R226, RZ, RZ, R175 ;  /* 0x000000ffffe27224 */ /* 0x000fe200078e00af */
[----:B------:R-:W-:Y:S01]  /*151f0*/  LOP3.LUT R2, R2, 0xff, RZ, 0xc0, !PT ;  /* 0x000000ff02027812 */ /* 0x000fe200078ec0ff */
[--C-:B------:R-:W-:Y:S01]  /*15200*/  HSET2.LE.AND R0, R3, R136.reuse, PT ;  /* 0x0000008803007233 */ /* 0x100fe20003803000 */
[----:B------:R-:W-:Y:S01]  /*15210*/  LOP3.LUT R4, R4, 0xff, RZ, 0xc0, !PT ;  /* 0x000000ff04047812 */ /* 0x000fe200078ec0ff */
[----:B------:R1:W5:Y:S01]  /*15220*/  LDL.LU R178, [R1+0x178] ;  /* 0x0001780001b27983 */ /* 0x0003620000300800 */
[----:B------:R-:W-:Y:S02]  /*15230*/  PRMT R2, R2, 0x5410, R5 ;  /* 0x0000541002027816 */ /* 0x000fe40000000005 */
[----:B------:R-:W-:Y:S01]  /*15240*/  PRMT R3, R4, 0x5410, R28 ;  /* 0x0000541004037816 */ /* 0x000fe2000000001c */
[----:B------:R-:W-:Y:S01]  /*15250*/  STG.E.U16 [R62.64+-0x40], R213 ;  /* 0xffffc0d53e007986 */ /* 0x000fe2000c101522 */
[----:B------:R-:W-:Y:S01]  /*15260*/  LOP3.LUT R4, R0, R131, RZ, 0xc0, !PT ;  /* 0x0000008300047212 */ /* 0x000fe200078ec0ff */
[----:B------:R-:W-:-:S02]  /*15270*/  HSET2.LE.AND R0, R2, R136, PT ;  /* 0x0000008802007233 */ /* 0x000fc40003803000 */
[--C-:B------:R-:W-:Y:S01]  /*15280*/  HSET2.LE.AND R2, R7, R136.reuse, PT ;  /* 0x0000008807027233 */ /* 0x100fe20003803000 */
[----:B------:R-:W-:Y:S01]  /*15290*/  STG.E.U16 [R62.64+-0x3e], R212 ;  /* 0xffffc2d43e007986 */ /* 0x000fe2000c101522 */
[----:B------:R-:W-:-:S03]  /*152a0*/  HSET2.LE.AND R3, R3, R136, PT ;  /* 0x0000008803037233 */ /* 0x000fc60003803000 */
[----:B------:R-:W-:Y:S01]  /*152b0*/  LOP3.LUT R6, R2, R129, RZ, 0xc0, !PT ;  /* 0x0000008102067212 */ /* 0x000fe200078ec0ff */
[----:B------:R1:W5:Y:S01]  /*152c0*/  LDL.LU R177, [R1+0x174] ;  /* 0x0001740001b17983 */ /* 0x0003620000300800 */
[----:B------:R-:W-:Y:S02]  /*152d0*/  LOP3.LUT R2, R29, UR13, R34, 0x96, !PT ;  /* 0x0000000d1d027c12 */ /* 0x000fe4000f8e9622 */
[----:B------:R-:W-:Y:S02]  /*152e0*/  LOP3.LUT R7, R3, R128, RZ, 0xc0, !PT ;  /* 0x0000008003077212 */ /* 0x000fe400078ec0ff */
[----:B------:R-:W-:Y:S01]  /*152f0*/  LOP3.LUT R5, R0, R130, RZ, 0xc0, !PT ;  /* 0x0000008200057212 */ /* 0x000fe200078ec0ff */
[----:B------:R-:W-:Y:S01]  /*15300*/  IMAD.WIDE.U32 R2, R2, -0x2daee0ad, RZ ;  /* 0xd2511f5302027825 */ /* 0x000fe200078e00ff */
[----:B------:R-:W-:Y:S04]  /*15310*/  STG.E.U16 [R60.64+-0x40], R210 ;  /* 0xffffc0d23c007986 */ /* 0x000fe8000c101522 */
[C---:B------:R-:W-:Y:S01]  /*15320*/  LOP3.LUT R0, R2.reuse, 0xffff, RZ, 0xc0, !PT ;  /* 0x0000ffff02007812 */ /* 0x040fe200078ec0ff */
[C---:B------:R-:W-:Y:S01]  /*15330*/  HMMA.16816.F32 R112, R4.reuse, R20, R112 ;  /* 0x000000140470723c */ /* 0x040fe20000001870 */
[----:B------:R-:W-:Y:S04]  /*15340*/  STG.E.U16 [R60.64+-0x3e], R211 ;  /* 0xffffc2d33c007986 */ /* 0x000fe8000c101522 */
[----:B------:R1:W5:Y:S03]  /*15350*/  LDL.LU R176, [R1+0x170] ;  /* 0x0001700001b07983 */ /* 0x0003660000300800 */
[C---:B------:R-:W-:Y:S01]  /*15360*/  HMMA.16816.F32 R104, R4.reuse, R22, R124 ;  /* 0x000000160468723c */ /* 0x040fe2000000187c */
[----:B------:R-:W-:Y:S01]  /*15370*/  IMAD.MOV.U32 R29, RZ, RZ, R135 ;  /* 0x000000ffff1d7224 */ /* 0x000fe200078e0087 */
[----:B------:R-:W-:Y:S06]  /*15380*/  LDSM.16.MT88.4 R124, [R172+0x7800] ;  /* 0x00780000ac7c783b */ /* 0x000fec0000004200 */
[C---:B------:R-:W-:Y:S08]  /*15390*/  HMMA.16816.F32 R96, R4.reuse, R12, R120 ;  /* 0x0000000c0460723c */ /* 0x040ff00000001878 */
[C---:B------:R-:W-:Y:S01]  /*153a0*/  HMMA.16816.F32 R92, R4.reuse, R14, R116 ;  /* 0x0000000e045c723c */ /* 0x040fe20000001874 */
[----:B------:R-:W-:Y:S01]  /*153b0*/  IMAD.MOV.U32 R34, RZ, RZ, R134 ;  /* 0x000000ffff227224 */ /* 0x000fe200078e0086 */
[----:B------:R-:W-:Y:S06]  /*153c0*/  LDSM.16.MT88.4 R116, [R170+0x7800] ;  /* 0x00780000aa74783b */ /* 0x000fec0000004200 */
[C---:B------:R-:W-:Y:S08]  /*153d0*/  HMMA.16816.F32 R88, R4.reuse, R8, R88 ;  /* 0x000000080458723c */ /* 0x040ff00000001858 */
[C---:B------:R-:W-:Y:S08]  /*153e0*/  HMMA.16816.F32 R84, R4.reuse, R10, R84 ;  /* 0x0000000a0454723c */ /* 0x040ff00000001854 */
[C---:B------:R-:W-:Y:S08]  /*153f0*/  HMMA.16816.F32 R72, R4.reuse, R24, R72 ;  /* 0x000000180448723c */ /* 0x040ff00000001848 */
[----:B------:R-:W-:Y:S08]  /*15400*/  HMMA.16816.F32 R68, R4, R26, R68 ;  /* 0x0000001a0444723c */ /* 0x000ff00000001844 */
[----:B------:R-:W-:Y:S01]  /*15410*/  HMMA.16816.F32 R128, R16, R12, R76 ;  /* 0x0000000c1080723c */ /* 0x000fe2000000184c */
[----:B------:R-:W-:Y:S01]  /*15420*/  SHF.R.U32.HI R4, RZ, 0x8, R0 ;  /* 0x00000008ff047819 */ /* 0x000fe20000011600 */
[----:B------:R-:W-:Y:S01]  /*15430*/  IMAD.MOV.U32 R10, RZ, RZ, R132 ;  /* 0x000000ffff0a7224 */ /* 0x000fe200078e0084 */
[----:B------:R-:W-:Y:S01]  /*15440*/  LOP3.LUT R0, R3, UR7, R32, 0x96, !PT ;  /* 0x0000000703007c12 */ /* 0x000fe2000f8e9620 */
[----:B------:R-:W-:Y:S01]  /*15450*/  IMAD.MOV.U32 R11, RZ, RZ, R111 ;  /* 0x000000ffff0b7224 */ /* 0x000fe200078e006f */
[----:B------:R-:W-:Y:S01]  /*15460*/  LOP3.LUT R5, R2, 0xff, RZ, 0xc0, !PT ;  /* 0x000000ff02057812 */ /* 0x000fe200078ec0ff */
[----:B------:R-:W-:Y:S01]  /*15470*/  IMAD.MOV.U32 R9, RZ, RZ, R110 ;  /* 0x000000ffff097224 */ /* 0x000fe200078e006e */
[--C-:B------:R-:W-:Y:S01]  /*15480*/  SHF.R.U32.HI R3, RZ, 0x10, R2.reuse ;  /* 0x00000010ff037819 */ /* 0x100fe20000011602 */
[----:B------:R-:W2:Y:S01]  /*15490*/  LDSM.16.MT88.4 R132, [R169+0x7800] ;  /* 0x00780000a984783b */ /* 0x000ea20000004200 */
[----:B------:R-:W-:-:S02]  /*154a0*/  SHF.R.U32.HI R7, RZ, 0x18, R2 ;  /* 0x00000018ff077819 */ /* 0x000fc40000011602 */
[C---:B------:R-:W-:Y:S01]  /*154b0*/  LOP3.LUT R2, R0.reuse, 0xffff, RZ, 0xc0, !PT ;  /* 0x0000ffff00027812 */ /* 0x040fe200078ec0ff */
[----:B------:R-:W3:Y:S01]  /*154c0*/  LDSM.16.MT88.4 R12, [R171+0x7800] ;  /* 0x00780000ab0c783b */ /* 0x000ee20000004200 */
[----:B------:R-:W-:Y:S02]  /*154d0*/  PRMT R8, R5, 0x5410, R4 ;  /* 0x0000541005087816 */ /* 0x000fe40000000004 */
[--C-:B------:R-:W-:Y:S01]  /*154e0*/  SHF.R.U32.HI R4, RZ, 0x10, R0.reuse ;  /* 0x00000010ff047819 */ /* 0x100fe20000011600 */
[----:B------:R1:W-:Y:S01]  /*154f0*/  STG.E.U16 [R58.64+-0x40], R154 ;  /* 0xffffc09a3a007986 */ /* 0x0003e2000c101522 */
[----:B------:R-:W-:Y:S02]  /*15500*/  LOP3.LUT R6, R0, 0xff, RZ, 0xc0, !PT ;  /* 0x000000ff00067812 */ /* 0x000fe400078ec0ff */
[----:B------:R-:W-:Y:S01]  /*15510*/  SHF.R.U32.HI R5, RZ, 0x18, R0 ;  /* 0x00000018ff057819 */ /* 0x000fe20000011600 */
[----:B------:R1:W-:Y:S01]  /*15520*/  STG.E.U16 [R58.64+-0x3e], R153 ;  /* 0xffffc2993a007986 */ /* 0x0003e2000c101522 */
[----:B------:R-:W-:-:S02]  /*15530*/  SHF.R.U32.HI R0, RZ, 0x8, R2 ;  /* 0x00000008ff007819 */ /* 0x000fc40000011602 */
[----:B------:R-:W-:Y:S01]  /*15540*/  LOP3.LUT R2, R4, 0xff, RZ, 0xc0, !PT ;  /* 0x000000ff04027812 */ /* 0x000fe200078ec0ff */
[C---:B------:R-:W-:Y:S01]  /*15550*/  HMMA.16816.F32 R48, R16.reuse, R20, R48 ;  /* 0x000000141030723c */ /* 0x040fe20000001830 */
[----:B------:R-:W-:Y:S01]  /*15560*/  LOP3.LUT R3, R3, 0xff, RZ, 0xc0, !PT ;  /* 0x000000ff03037812 */ /* 0x000fe200078ec0ff */
[----:B------:R1:W5:Y:S01]  /*15570*/  LDL.LU R175, [R1+0x16c] ;  /* 0x00016c0001af7983 */ /* 0x0003620000300800 */
[----:B------:R-:W-:Y:S02]  /*15580*/  PRMT R0, R6, 0x5410, R0 ;  /* 0x0000541006007816 */ /* 0x000fe40000000000 */
[----:B------:R-:W-:Y:S01]  /*15590*/  PRMT R2, R2, 0x5410, R5 ;  /* 0x0000541002027816 */ /* 0x000fe20000000005 */
[----:B------:R1:W-:Y:S01]  /*155a0*/  STG.E.U16 [R56.64+-0x40], R152 ;  /* 0xffffc09838007986 */ /* 0x0003e2000c101522 */
[----:B------:R-:W-:Y:S01]  /*155b0*/  PRMT R4, R3, 0x5410, R7 ;  /* 0x0000541003047816 */ /* 0x000fe20000000007 */
[--C-:B------:R-:W-:Y:S02]  /*155c0*/  HSET2.LE.AND R0, R0, R136.reuse, PT ;  /* 0x0000008800007233 */ /* 0x100fe40003803000 */
[--C-:B------:R-:W-:Y:S01]  /*155d0*/  HSET2.LE.AND R3, R8, R136.reuse, PT ;  /* 0x0000008808037233 */ /* 0x100fe20003803000 */
[----:B------:R1:W-:Y:S01]  /*155e0*/  STG.E.U16 [R56.64+-0x3e], R151 ;  /* 0xffffc29738007986 */ /* 0x0003e2000c101522 */
[--C-:B------:R-:W-:Y:S01]  /*155f0*/  HSET2.LE.AND R2, R2, R136.reuse, PT ;  /* 0x0000008802027233 */ /* 0x100fe20003803000 */
[----:B------:R-:W-:Y:S01]  /*15600*/  LOP3.LUT R76, R0, R223, RZ, 0xc0, !PT ;  /* 0x000000df004c7212 */ /* 0x000fe200078ec0ff */
[----:B------:R-:W-:Y:S01]  /*15610*/  HSET2.LE.AND R4, R4, R136, PT ;  /* 0x0000008804047233 */ /* 0x000fe20003803000 */
[----:B------:R-:W-:Y:S01]  /*15620*/  LOP3.LUT R78, R3, R138, RZ, 0xc0, !PT ;  /* 0x0000008a034e7212 */ /* 0x000fe200078ec0ff */
[----:B------:R-:W-:Y:S01]  /*15630*/  FADD.FTZ R0, R29, R228 ;  /* 0x000000e41d007221 */ /* 0x000fe20000010000 */
[----:B------:R-:W-:Y:S01]  /*15640*/  LOP3.LUT R77, R2, R139, RZ, 0xc0, !PT ;  /* 0x0000008b024d7212 */ /* 0x000fe200078ec0ff */
[----:B------:R-:W-:Y:S01]  /*15650*/  FADD.FTZ R3, R34, R227 ;  /* 0x000000e322037221 */ /* 0x000fe20000010000 */
[----:B------:R-:W-:Y:S01]  /*15660*/  LOP3.LUT R79, R4, R137, RZ, 0xc0, !PT ;  /* 0x00000089044f7212 */ /* 0x000fe200078ec0ff */
[----:B------:R-:W-:Y:S01]  /*15670*/  FADD.FTZ R2, R35, R225 ;  /* 0x000000e123027221 */ /* 0x000fe20000010000 */
[----:B------:R-:W-:Y:S01]  /*15680*/  HMMA.16816.F32 R20, R16, R22, R80 ;  /* 0x000000161014723c */ /* 0x000fe20000001850 */
[----:B------:R-:W-:Y:S01]  /*15690*/  FADD.FTZ R5, R10, R224 ;  /* 0x000000e00a057221 */ /* 0x000fe20000010000 */
[----:B------:R1:W5:Y:S01]  /*156a0*/  LDL.LU R174, [R1+0x168] ;  /* 0x0001680001ae7983 */ /* 0x0003620000300800 */
[----:B------:R-:W-:-:S02]  /*156b0*/  FADD.FTZ R4, R11, R0 ;  /* 0x000000000b047221 */ /* 0x000fc40000010000 */
[----:B------:R-:W-:Y:S01]  /*156c0*/  FADD.FTZ R6, R9, R3 ;  /* 0x0000000309067221 */ /* 0x000fe20000010000 */
[----:B------:R1:W-:Y:S01]  /*156d0*/  STG.E.U16 [R62.64+-0x30], R209 ;  /* 0xffffd0d13e007986 */ /* 0x0003e2000c101522 */
[----:B------:R-:W-:Y:S02]  /*156e0*/  FADD.FTZ R2, R30, R2 ;  /* 0x000000021e027221 */ /* 0x000fe40000010000 */
[----:B------:R-:W-:Y:S01]  /*156f0*/  FADD.FTZ R0, R31, R5 ;  /* 0x000000051f007221 */ /* 0x000fe20000010000 */
[----:B------:R1:W-:Y:S01]  /*15700*/  STG.E.U16 [R62.64+-0x2e], R208 ;  /* 0xffffd2d03e007986 */ /* 0x0003e2000c101522 */
[----:B------:R-:W-:Y:S02]  /*15710*/  FADD.FTZ R3, R234, R4 ;  /* 0x00000004ea037221 */ /* 0x000fe40000010000 */
        /* <DEDUP_REMOVED lines=21> */
[----:B------:R-:W-:-:S03]  /*15870*/  FADD.FTZ R3, R226, R3 ;  /* 0x00000003e2037221 */ /* 0x000fc60000010000 */
[----:B------:R1:W-:Y:S01]  /*15880*/  STG.E.U16 [R56.64+-0x30], R148 ;  /* 0xffffd09438007986 */ /* 0x0003e2000c101522 */
[----:B------:R-:W-:-:S03]  /*15890*/  FADD.FTZ R2, R236, R2 ;  /* 0x00000002ec027221 */ /* 0x000fc60000010000 */
[----:B------:R1:W-:Y:S01]  /*158a0*/  STG.E.U16 [R56.64+-0x2e], R147 ;  /* 0xffffd29338007986 */ /* 0x0003e2000c101522 */
[----:B------:R-:W-:-:S03]  /*158b0*/  FADD.FTZ R0, R232, R0 ;  /* 0x00000000e8007221 */ /* 0x000fc60000010000 */
[----:B------:R1:W-:Y:S04]  /*158c0*/  STG.E.U16 [R62.64+-0x20], R205 ;  /* 0xffffe0cd3e007986 */ /* 0x0003e8000c101522 */
[----:B------:R1:W-:Y:S04]  /*158d0*/  STG.E.U16 [R62.64+-0x1e], R204 ;  /* 0xffffe2cc3e007986 */ /* 0x0003e8000c101522 */
[----:B------:R1:W-:Y:S04]  /*158e0*/  STG.E.U16 [R60.64+-0x20], R203 ;  /* 0xffffe0cb3c007986 */ /* 0x0003e8000c101522 */
[----:B------:R1:W-:Y:S04]  /*158f0*/  STG.E.U16 [R60.64+-0x1e], R202 ;  /* 0xffffe2ca3c007986 */ /* 0x0003e8000c101522 */
[----:B------:R1:W-:Y:S04]  /*15900*/  STG.E.U16 [R58.64+-0x20], R146 ;  /* 0xffffe0923a007986 */ /* 0x0003e8000c101522 */
[----:B------:R1:W-:Y:S01]  /*15910*/  STG.E.U16 [R58.64+-0x1e], R145 ;  /* 0xffffe2913a007986 */ /* 0x0003e2000c101522 */
[----:B------:R-:W-:-:S03]  /*15920*/  UISETP.GT.AND UP0, UPT, UR38, UR9, UPT ;  /* 0x000000092600728c */ /* 0x000fc6000bf04270 */
[----:B------:R1:W-:Y:S04]  /*15930*/  STG.E.U16 [R56.64+-0x20], R144 ;  /* 0xffffe09038007986 */ /* 0x0003e8000c101522 */
[----:B------:R1:W-:Y:S04]  /*15940*/  STG.E.U16 [R56.64+-0x1e], R143 ;  /* 0xffffe28f38007986 */ /* 0x0003e8000c101522 */
[----:B------:R1:W-:Y:S04]  /*15950*/  STG.E.U16 [R62.64+-0x10], R201 ;  /* 0xfffff0c93e007986 */ /* 0x0003e8000c101522 */
[----:B------:R1:W-:Y:S04]  /*15960*/  STG.E.U16 [R62.64+-0xe], R200 ;  /* 0xfffff2c83e007986 */ /* 0x0003e8000c101522 */
[----:B------:R1:W-:Y:S04]  /*15970*/  STL [R1+0x120], R4 ;  /* 0x0001200401007387 */ /* 0x0003e80000100800 */
        /* <DEDUP_REMOVED lines=8> */
[----:B------:R1:W-:Y:S01]  /*15a00*/  STL [R1+0x138], R0 ;  /* 0x0001380001007387 */ /* 0x0003e20000100800 */
[----:B------:R-:W-:Y:S01]  /*15a10*/  PLOP3.LUT P0, PT, PT, PT, UP0, 0x80, 0x0 ;  /* 0x000000000000781c */ /* 0x000fe20003f0f008 */
[----:B--2---:R-:W-:Y:S01]  /*15a20*/  HMMA.16816.F32 R112, R76, R132, R112 ;  /* 0x000000844c70723c */ /* 0x004fe20000001870 */
[----:B------:R-:W-:-:S07]  /*15a30*/  IADD3 R211, P1, R164, -0x100, RZ ;  /* 0xffffff00a4d37810 */ /* 0x000fce0007f3e0ff */
[----:B------:R-:W-:Y:S01]  /*15a40*/  HMMA.16816.F32 R104, R76, R134, R104 ;  /* 0x000000864c68723c */ /* 0x000fe20000001868 */
[----:B------:R-:W-:-:S07]  /*15a50*/  IADD3.X R210, R165, -0x1, RZ, P1, !PT ;  /* 0xffffffffa5d27810 */ /* 0x000fce0000ffe4ff */
[C---:B------:R-:W-:Y:S08]  /*15a60*/  HMMA.16816.F32 R96, R76.reuse, R124, R96 ;  /* 0x0000007c4c60723c */ /* 0x040ff00000001860 */
[C---:B------:R-:W-:Y:S08]  /*15a70*/  HMMA.16816.F32 R92, R76.reuse, R126, R92 ;  /* 0x0000007e4c5c723c */ /* 0x040ff0000000185c */
[C---:B------:R-:W-:Y:S08]  /*15a80*/  HMMA.16816.F32 R88, R76.reuse, R116, R88 ;  /* 0x000000744c58723c */ /* 0x040ff00000001858 */
[----:B------:R-:W-:Y:S08]  /*15a90*/  HMMA.16816.F32 R84, R76, R118, R84 ;  /* 0x000000764c54723c */ /* 0x000ff00000001854 */
[C---:B------:R-:W-:Y:S08]  /*15aa0*/  HMMA.16816.F32 R136, R100.reuse, R132, R48 ;  /* 0x000000846488723c */ /* 0x040ff00000001830 */
[C---:B------:R-:W-:Y:S08]  /*15ab0*/  HMMA.16816.F32 R128, R100.reuse, R124, R128 ;  /* 0x0000007c6480723c */ /* 0x040ff00000001880 */
[----:B------:R-:W-:Y:S08]  /*15ac0*/  HMMA.16816.F32 R120, R100, R116, R52 ;  /* 0x000000746478723c */ /* 0x000ff00000001834 */
[----:B---3--:R-:W-:Y:S08]  /*15ad0*/  HMMA.16816.F32 R80, R76, R12, R72 ;  /* 0x0000000c4c50723c */ /* 0x008ff00000001848 */
[C---:B------:R-:W-:Y:S08]  /*15ae0*/  HMMA.16816.F32 R132, R100.reuse, R134, R20 ;  /* 0x000000866484723c */ /* 0x040ff00000001814 */
[C---:B------:R-:W-:Y:S08]  /*15af0*/  HMMA.16816.F32 R124, R100.reuse, R126, R64 ;  /* 0x0000007e647c723c */ /* 0x040ff00000001840 */
[C---:B------:R-:W-:Y:S08]  /*15b00*/  HMMA.16816.F32 R116, R100.reuse, R118, R44 ;  /* 0x000000766474723c */ /* 0x040ff0000000182c */
[----:B------:R-:W-:Y:S08]  /*15b10*/  HMMA.16816.F32 R108, R100, R12, R40 ;  /* 0x0000000c646c723c */ /* 0x000ff00000001828 */
[-C--:B------:R-:W-:Y:S08]  /*15b20*/  HMMA.16816.F32 R76, R76, R14.reuse, R68 ;  /* 0x0000000e4c4c723c */ /* 0x080ff00000001844 */
[----:B------:R-:W-:Y:S01]  /*15b30*/  HMMA.16816.F32 R100, R100, R14, R36 ;  /* 0x0000000e6464723c */ /* 0x000fe20000001824 */
[----:B------:R-:W-:-:S02]  /*15b40*/  IMAD.MOV.U32 R69, RZ, RZ, R240 ;  /* 0x000000ffff457224 */ /* 0x000fc400078e00f0 */
[----:B------:R-:W-:Y:S02]  /*15b50*/  IMAD.MOV.U32 R70, RZ, RZ, R242 ;  /* 0x000000ffff467224 */ /* 0x000fe400078e00f2 */
[----:B------:R-:W-:Y:S02]  /*15b60*/  IMAD.MOV.U32 R68, RZ, RZ, R245 ;  /* 0x000000ffff447224 */ /* 0x000fe400078e00f5 */
[----:B------:R-:W-:Y:S01]  /*15b70*/  IMAD.MOV.U32 R71, RZ, RZ, R246 ;  /* 0x000000ffff477224 */ /* 0x000fe200078e00f6 */
[----:B------:R-:W-:Y:S05]  /*15b80*/  @!P0 BRA `(.L_x_2000) ;  /* 0x0000993000008947 */ /* 0x000fea0003800000 */
[----:B-1----:R-:W2:Y:S04]  /*15b90*/  LDL.64 R30, [R1+0xf8] ;  /* 0x0000f800011e7983 */ /* 0x002ea80000100a00 */
[----:B------:R-:W3:Y:S01]  /*15ba0*/  LDL.64 R238, [R1+0xd0] ;  /* 0x0000d00001ee7983 */ /* 0x000ee20000100a00 */
[----:B------:R-:W-:Y:S01]  /*15bb0*/  UIADD3 UR38, UR10, -0x3, URZ ;  /* 0xfffffffd0a267890 */ /* 0x000fe2000fffe03f */
[----:B------:R-:W-:-:S04]  /*15bc0*/  DEPBAR.LE SB0, 0x0 ;  /* 0x000080000000791a */ /* 0x000fc80000000000 */
[----:B------:R-:W-:Y:S01]  /*15bd0*/  USHF.R.S32.HI UR11, URZ, 0x1f, UR38 ;  /* 0x0000001f3f0b7899 */ /* 0x000fe20008011426 */
[----:B------:R-:W-:Y:S01]  /*15be0*/  BAR.SYNC.DEFER_BLOCKING 0x0 ;  /* 0x0000000000007b1d */ /* 0x000fe20000010000 */
[----:B------:R-:W-:Y:S01]  /*15bf0*/  IMAD.MOV.U32 R12, RZ, RZ, c[0x0][0x1a0] ;  /* 0x00006800ff0c7624 */ /* 0x000fe200078e00ff */
[----:B------:R-:W-:Y:S01]  /*15c00*/  P2R R247, PR, RZ, 0x20 ;  /* 0x00000020fff77803 */ /* 0x000fe20000000000 */
[----:B------:R-:W-:Y:S01]  /*15c10*/  @!P5 IMAD.MOV.U32 R7, RZ, RZ, c[0x0][0x1a4] ;  /* 0x00006900ff07d624 */ /* 0x000fe200078e00ff */
[----:B------:R-:W-:Y:S02]  /*15c20*/  UISETP.GT.AND UP0, UPT, UR38, UR9, UPT ;  /* 0x000000092600728c */ /* 0x000fe4000bf04270 */
[----:B------:R-:W-:Y:S01]  /*15c30*/  ULDC.64 UR4, c[0x0][0x1a0] ;  /* 0x0000680000047ab9 */ /* 0x000fe20000000a00 */
[----:B------:R-:W1:Y:S01]  /*15c40*/  S2R R244, SR_TID.X ;  /* 0x0000000000f47919 */ /* 0x000e620000002100 */
[----:B------:R-:W-:Y:S02]  /*15c50*/  UIMAD UR11, UR11, UR4, URZ ;  /* 0x000000040b0b72a4 */ /* 0x000fe4000f8e023f */
[----:B------:R-:W-:-:S02]  /*15c60*/  UIMAD.WIDE.U32 UR30, UR38, UR4, URZ ;  /* 0x00000004261e72a5 */ /* 0x000fc4000f8e003f */
[----:B------:R-:W-:-:S04]  /*15c70*/  UIMAD UR5, UR38, UR5, UR11 ;  /* 0x00000005260572a4 */ /* 0x000fc8000f8e020b */
[----:B------:R-:W-:Y:S01]  /*15c80*/  UIADD3 UR5, UR31, UR5, URZ ;  /* 0x000000051f057290 */ /* 0x000fe2000fffe03f */
[----:B------:R-:W-:Y:S02]  /*15c90*/  IMAD.U32 R4, RZ, RZ, UR30 ;  /* 0x0000001eff047e24 */ /* 0x000fe4000f8e00ff */
[----:B------:R-:W-:-:S03]  /*15ca0*/  IMAD.U32 R5, RZ, RZ, UR31 ;  /* 0x0000001fff057e24 */ /* 0x000fc6000f8e00ff */
[----:B------:R-:W-:Y:S01]  /*15cb0*/  IMAD.U32 R3, RZ, RZ, UR5 ;  /* 0x00000005ff037e24 */ /* 0x000fe2000f8e00ff */
[----:B------:R-:W-:Y:S01]  /*15cc0*/  @P5 STS.128 [R195+0x6000], RZ ;  /* 0x006000ffc3005388 */ /* 0x000fe20000000c00 */
[----:B-1----:R-:W-:-:S05]  /*15cd0*/  IMAD.SHL.U32 R244, R244, 0x2, RZ ;  /* 0x00000002f4f47824 */ /* 0x002fca00078e00ff */
[----:B------:R-:W-:Y:S02]  /*15ce0*/  LOP3.LUT R244, R244, 0x6, RZ, 0xc0, !PT ;  /* 0x00000006f4f47812 */ /* 0x000fe400078ec0ff */
[----:B--2---:R-:W-:-:S04]  /*15cf0*/  LEA R2, P0, R4, R30, 0x6 ;  /* 0x0000001e04027211 */ /* 0x004fc800078030ff */
[----:B------:R-:W-:Y:S02]  /*15d00*/  @!P5 IADD3 R0, P1, R2, UR17, RZ ;  /* 0x000000110200dc10 */ /* 0x000fe4000ff3e0ff */
[----:B---3--:R-:W-:Y:S02]  /*15d10*/  LEA.HI.X R3, R4, R239, R3, 0x6, P0 ;  /* 0x000000ef04037211 */ /* 0x008fe400000f3403 */
[----:B------:R-:W-:Y:S02]  /*15d20*/  @!P5 LEA R8, P0, R0, c[0x0][0x170], 0x1 ;  /* 0x00005c000008da11 */ /* 0x000fe400078008ff */
[----:B------:R-:W-:Y:S02]  /*15d30*/  @!P5 IADD3.X R5, R3, UR16, RZ, P1, !PT ;  /* 0x000000100305dc10 */ /* 0x000fe40008ffe4ff */
[----:B------:R-:W-:Y:S02]  /*15d40*/  @!P5 LEA R4, P2, R12, R2, 0x5 ;  /* 0x000000020c04d211 */ /* 0x000fe400078428ff */
[----:B------:R-:W-:Y:S01]  /*15d50*/  @!P5 LEA.HI.X R9, R0, c[0x0][0x174], R5, 0x1, P0 ;  /* 0x00005d000009da11 */ /* 0x000fe200000f0c05 */
[----:B------:R-:W-:Y:S01]  /*15d60*/  @!P5 IMAD.MOV.U32 R0, RZ, RZ, c[0x0][0x1a4] ;  /* 0x00006900ff00d624 */ /* 0x000fe200078e00ff */
[----:B------:R-:W-:-:S02]  /*15d70*/  @!P5 LEA R10, P1, R2, c[0x0][0x170], 0x1 ;  /* 0x00005c00020ada11 */ /* 0x000fc400078208ff */
[----:B------:R-:W-:Y:S01]  /*15d80*/  @!P5 LEA.HI.X R7, R12, R3, R7, 0x5, P2 ;  /* 0x000000030c07d211 */ /* 0x000fe200010f2c07 */
[----:B------:R-:W-:Y:S01]  /*15d90*/  @!P5 IMAD R0, R0, 0x30, RZ ;  /* 0x000000300000d824 */ /* 0x000fe200078e02ff */
[--C-:B------:R-:W-:Y:S01]  /*15da0*/  @!P5 LEA.HI.X R11, R2, c[0x0][0x174], R3.reuse, 0x1, P1 ;  /* 0x00005d00020bda11 */ /* 0x100fe200008f0c03 */
[----:B------:R-:W-:Y:S01]  /*15db0*/  @!P5 IMAD.WIDE.U32 R2, R12, 0x30, R2 ;  /* 0x000000300c02d825 */ /* 0x000fe200078e0002 */
[----:B------:R-:W-:-:S03]  /*15dc0*/  @!P5 LEA R6, P0, R4, c[0x0][0x170], 0x1 ;  /* 0x00005c000406da11 */ /* 0x000fc600078008ff */
[----:B------:R-:W-:Y:S01]  /*15dd0*/  @!P5 IMAD.IADD R0, R0, 0x1, R3 ;  /* 0x000000010000d824 */ /* 0x000fe200078e0203 */
[----:B------:R-:W-:Y:S01]  /*15de0*/  @!P5 LEA.HI.X R7, R4, c[0x0][0x174], R7, 0x1, P0 ;  /* 0x00005d000407da11 */ /* 0x000fe200000f0c07 */
[----:B------:R-:W-:Y:S01]  /*15df0*/  @!PT LDS RZ, [RZ] ;  /* 0x00000000fffff984 */ /* 0x000fe20000000800 */
[----:B------:R-:W-:Y:S01]  /*15e00*/  @!PT LDS RZ, [RZ] ;  /* 0x00000000fffff984 */ /* 0x000fe20000000800 */
[----:B------:R-:W-:Y:S01]  /*15e10*/  @!PT LDS RZ, [RZ] ;  /* 0x00000000fffff984 */ /* 0x000fe20000000800 */
[----:B------:R1:W-:Y:S01]  /*15e20*/  @!P5 LDGSTS.E.BYPASS.LTC128B.128 [R195+0x6000], [R10.64] ;  /* 0x060000000ac3dfae */ /* 0x0003e2000b901d62 */
[----:B------:R-:W-:-:S03]  /*15e30*/  @!P5 LEA R4, P0, R2, c[0x0][0x170], 0x1 ;  /* 0x00005c000204da11 */ /* 0x000fc600078008ff */
[----:B------:R-:W-:Y:S01]  /*15e40*/  @P5 STS.128 [R195+0x6800], RZ ;  /* 0x006800ffc3005388 */ /* 0x000fe20000000c00 */
[----:B------:R-:W-:Y:S01]  /*15e50*/  @!P5 LEA.HI.X R5, R2, c[0x0][0x174], R0, 0x1, P0 ;  /* 0x00005d000205da11 */ /* 0x000fe200000f0c00 */
[----:B------:R-:W-:Y:S02]  /*15e60*/  IMAD.U32 R0, RZ, RZ, UR38 ;  /* 0x00000026ff007e24 */ /* 0x000fe4000f8e00ff */
[----:B------:R-:W-:Y:S01]  /*15e70*/  @!PT LDS RZ, [RZ] ;  /* 0x00000000fffff984 */ /* 0x000fe20000000800 */
[----:B------:R-:W-:Y:S01]  /*15e80*/  @!PT LDS RZ, [RZ] ;  /* 0x00000000fffff984 */ /* 0x000fe20000000800 */
[----:B------:R-:W-:Y:S01]  /*15e90*/  @!PT LDS RZ, [RZ] ;  /* 0x00000000fffff984 */ /* 0x000fe20000000800 */
[----:B------:R1:W-:Y:S02]  /*15ea0*/  @!P5 LDGSTS.E.BYPASS.LTC128B.128 [R195+0x6800], [R8.64] ;  /* 0x0680000008c3dfae */ /* 0x0003e4000b901d62 */
[----:B------:R-:W-:Y:S02]  /*15eb0*/  IMAD R0, R0, 0x40, R244 ;  /* 0x0000004000007824 */ /* 0x000fe400078e02f4 */
[----:B------:R-:W-:Y:S02]  /*15ec0*/  @P5 STS.128 [R195+0x7000], RZ ;  /* 0x007000ffc3005388 */ /* 0x000fe40000000c00 */
[----:B-----5:R-:W-:Y:S01]  /*15ed0*/  IMAD.IADD R2, R184, 0x1, -R0 ;  /* 0x00000001b8027824 */ /* 0x020fe200078e0a00 */
[C---:B------:R-:W-:Y:S01]  /*15ee0*/  ISETP.GE.AND P0, PT, R0.reuse, R196, PT ;  /* 0x000000c40000720c */ /* 0x040fe20003f06270 */
[----:B------:R-:W-:Y:S01]  /*15ef0*/  @!PT LDS RZ, [RZ] ;  /* 0x00000000fffff984 */ /* 0x000fe20000000800 */
[----:B------:R-:W-:Y:S01]  /*15f00*/  @!PT LDS RZ, [RZ] ;  /* 0x00000000fffff984 */ /* 0x000fe20000000800 */
[----:B------:R-:W-:Y:S01]  /*15f10*/  @!PT LDS RZ, [RZ] ;  /* 0x00000000fffff984 */ /* 0x000fe20000000800 */
[----:B------:R2:W-:Y:S01]  /*15f20*/  @!P5 LDGSTS.E.BYPASS.LTC128B.128 [R195+0x7000], [R6.64] ;  /* 0x0700000006c3dfae */ /* 0x0005e2000b901d62 */
[----:B------:R-:W-:-:S02]  /*15f30*/  ISETP.GE.AND P4, PT, R0, R194, PT ;  /* 0x000000c20000720c */ /* 0x000fc40003f86270 */
        /* <DEDUP_REMOVED lines=11> */
[----:B------:R-:W4:Y:S04]  /*15ff0*/  LDSM.16.M88.4 R12, [R175+0x2000] ;  /* 0x00200000af0c783b */ /* 0x000f280000000200 */
[----:B-1----:R-:W-:Y:S04]  /*16000*/  LDSM.16.M88.4 R8, [R178] ;  /* 0x00000000b208783b */ /* 0x002fe80000000200 */
[----:B------:R-:W1:Y:S04]  /*16010*/  LDSM.16.M88.4 R48, [R174+0x4000] ;  /* 0x00400000ae30783b */ /* 0x000e680000000200 */
[----:B------:R-:W-:Y:S04]  /*16020*/  LDSM.16.M88.4 R40, [R168+0x4800] ;  /* 0x00480000a828783b */ /* 0x000fe80000000200 */
[----:B--2---:R-:W2:Y:S04]  /*16030*/  LDSM.16.M88.4 R4, [R178+0x2000] ;  /* 0x00200000b204783b */ /* 0x004ea80000000200 */
[----:B------:R-:W1:Y:S04]  /*16040*/  LDSM.16.M88.4 R36, [R168+0x5000] ;  /* 0x00500000a824783b */ /* 0x000e680000000200 */
[----:B------:R-:W2:Y:S04]  /*16050*/  LDSM.16.M88.4 R32, [R168+0x5800] ;  /* 0x00580000a820783b */ /* 0x000ea80000000200 */
[----:B------:R-:W-:Y:S04]  /*16060*/  LDSM.16.M88.4 R20, [R176+0x2000] ;  /* 0x00200000b014783b */ /* 0x000fe80000000200 */
[----:B------:R-:W2:Y:S01]  /*16070*/  LDSM.16.M88.4 R44, [R179] ;  /* 0x00000000b32c783b */ /* 0x000ea20000000200 */
[-C--:B---3--:R-:W-:Y:S03]  /*16080*/  HMMA.16816.F32 R68, R16, R28.reuse, RZ ;  /* 0x0000001c1044723c */ /* 0x088fe600000018ff */
[----:B------:R-:W3:Y:S04]  /*16090*/  LDSM.16.M88.4 R60, [R174+0x4800] ;  /* 0x00480000ae3c783b */ /* 0x000ee80000000200 */
[----:B------:R-:W3:Y:S01]  /*160a0*/  LDSM.16.M88.4 R24, [R176] ;  /* 0x00000000b018783b */ /* 0x000ee20000000200 */
[C---:B----4-:R-:W-:Y:S03]  /*160b0*/  HMMA.16816.F32 R64, R12.reuse, R28, RZ ;  /* 0x0000001c0c40723c */ /* 0x050fe600000018ff */
[----:B------:R-:W4:Y:S04]  /*160c0*/  LDSM.16.M88.4 R56, [R174+0x5000] ;  /* 0x00500000ae38783b */ /* 0x000f280000000200 */
[----:B------:R-:W3:Y:S01]  /*160d0*/  LDSM.16.M88.4 R52, [R174+0x5800] ;  /* 0x00580000ae34783b */ /* 0x000ee20000000200 */
[----:B------:R-:W-:Y:S03]  /*160e0*/  HMMA.16816.F32 R156, R12, R30, RZ ;  /* 0x0000001e0c9c723c */ /* 0x000fe600000018ff */
[----:B------:R-:W-:Y:S04]  /*160f0*/  LDSM.16.M88.4 R228, [R181] ;  /* 0x00000000b5e4783b */ /* 0x000fe80000000200 */
[----:B------:R-:W0:Y:S01]  /*16100*/  LDGDEPBAR ;  /* 0x00000000000079af */ /* 0x000e220000000000 */
[-C--:B-1----:R-:W-:Y:S08]  /*16110*/  HMMA.16816.F32 R72, R8, R48.reuse, R68 ;  /* 0x000000300848723c */ /* 0x082ff00000001844 */
[----:B--2---:R-:W-:Y:S08]  /*16120*/  HMMA.16816.F32 R64, R4, R48, R64 ;  /* 0x000000300440723c */ /* 0x004ff00000001840 */
[C---:B------:R-:W-:Y:S08]  /*16130*/  HMMA.16816.F32 R68, R12.reuse, R40, RZ ;  /* 0x000000280c44723c */ /* 0x040ff000000018ff */
[C---:B------:R-:W-:Y:S08]  /*16140*/  HMMA.16816.F32 R140, R12.reuse, R36, RZ ;  /* 0x000000240c8c723c */ /* 0x040ff000000018ff */
[C---:B------:R-:W-:Y:S08]  /*16150*/  HMMA.16816.F32 R144, R12.reuse, R32, RZ ;  /* 0x000000200c90723c */ /* 0x040ff000000018ff */
[C---:B------:R-:W-:Y:S08]  /*16160*/  HMMA.16816.F32 R160, R12.reuse, R42, RZ ;  /* 0x0000002a0ca0723c */ /* 0x040ff000000018ff */
[C---:B------:R-:W-:Y:S08]  /*16170*/  HMMA.16816.F32 R204, R12.reuse, R38, RZ ;  /* 0x000000260ccc723c */ /* 0x040ff000000018ff */
[----:B------:R-:W-:Y:S01]  /*16180*/  HMMA.16816.F32 R200, R12, R34, RZ ;  /* 0x000000220cc8723c */ /* 0x000fe200000018ff */
[----:B------:R-:W-:Y:S07]  /*16190*/  LDSM.16.M88.4 R12, [R177] ;  /* 0x00000000b10c783b */ /* 0x000fee0000000200 */
[C---:B------:R-:W-:Y:S01]  /*161a0*/  HMMA.16816.F32 R224, R16.reuse, R30, RZ ;  /* 0x0000001e10e0723c */ /* 0x040fe200000018ff */
[----:B------:R-:W1:Y:S07]  /*161b0*/  LDSM.16.M88.4 R28, [R173] ;  /* 0x00000000ad1c783b */ /* 0x000e6e0000000200 */
[C---:B------:R-:W-:Y:S08]  /*161c0*/  HMMA.16816.F32 R212, R16.reuse, R40, RZ ;  /* 0x0000002810d4723c */ /* 0x040ff000000018ff */
[C---:B------:R-:W-:Y:S08]  /*161d0*/  HMMA.16816.F32 R220, R16.reuse, R42, RZ ;  /* 0x0000002a10dc723c */ /* 0x040ff000000018ff */
[C---:B------:R-:W-:Y:S08]  /*161e0*/  HMMA.16816.F32 R208, R16.reuse, R36, RZ ;  /* 0x0000002410d0723c */ /* 0x040ff000000018ff */
[C---:B------:R-:W-:Y:S08]  /*161f0*/  HMMA.16816.F32 R216, R16.reuse, R38, RZ ;  /* 0x0000002610d8723c */ /* 0x040ff000000018ff */
[C---:B------:R-:W-:Y:S08]  /*16200*/  HMMA.16816.F32 R152, R16.reuse, R32, RZ ;  /* 0x000000201098723c */ /* 0x040ff000000018ff */
[----:B------:R-:W-:Y:S01]  /*16210*/  HMMA.16816.F32 R148, R16, R34, RZ ;  /* 0x000000221094723c */ /* 0x000fe200000018ff */
[----:B------:R-:W-:Y:S04]  /*16220*/  LDSM.16.M88.4 R16, [R177+0x2000] ;  /* 0x00200000b110783b */ /* 0x000fe80000000200 */
[----:B------:R-:W-:Y:S03]  /*16230*/  LDSM.16.M88.4 R32, [R182] ;  /* 0x00000000b620783b */ /* 0x000fe60000000200 */
[----:B------:R-:W-:Y:S08]  /*16240*/  HMMA.16816.F32 R40, R20, R44, R64 ;  /* 0x0000002c1428723c */ /* 0x000ff00000001840 */
[----:B---3--:R-:W-:Y:S08]  /*16250*/  HMMA.16816.F32 R64, R4, R60, R68 ;  /* 0x0000003c0440723c */ /* 0x008ff00000001844 */
[----:B------:R-:W-:Y:S08]  /*16260*/  HMMA.16816.F32 R36, R24, R44, R72 ;  /* 0x0000002c1824723c */ /* 0x000ff00000001848 */
[C---:B----4-:R-:W-:Y:S08]  /*16270*/  HMMA.16816.F32 R68, R4.reuse, R56, R140 ;  /* 0x000000380444723c */ /* 0x050ff0000000188c */
[C---:B------:R-:W-:Y:S08]  /*16280*/  HMMA.16816.F32 R72, R4.reuse, R52, R144 ;  /* 0x000000340448723c */ /* 0x040ff00000001890 */
[C---:B------:R-:W-:Y:S08]  /*16290*/  HMMA.16816.F32 R140, R4.reuse, R50, R156 ;  /* 0x00000032048c723c */ /* 0x040ff0000000189c */
[C---:B------:R-:W-:Y:S08]  /*162a0*/  HMMA.16816.F32 R144, R4.reuse, R62, R160 ;  /* 0x0000003e0490723c */ /* 0x040ff000000018a0 */
[C---:B------:R-:W-:Y:S08]  /*162b0*/  HMMA.16816.F32 R204, R4.reuse, R58, R204 ;  /* 0x0000003a04cc723c */ /* 0x040ff000000018cc */
[----:B------:R-:W-:Y:S01]  /*162c0*/  HMMA.16816.F32 R156, R4, R54, R200 ;  /* 0x00000036049c723c */ /* 0x000fe200000018c8 */
[----:B------:R-:W2:Y:S06]  /*162d0*/  LDSM.16.M88.4 R200, [R180] ;  /* 0x00000000b4c8783b */ /* 0x000eac0000000200 */
[--C-:B------:R-:W-:Y:S01]  /*162e0*/  IMAD.IADD R4, R186, 0x1, -R0.reuse ;  /* 0x00000001ba047824 */ /* 0x100fe200078e0a00 */
[----:B------:R-:W-:Y:S04]  /*162f0*/  HMMA.16816.F32 R160, R8, R60, R212 ;  /* 0x0000003c08a0723c */ /* 0x000fe800000018d4 */
[----:B------:R-:W-:Y:S01]  /*16300*/  IABS R2, R4 ;  /* 0x0000000400027213 */ /* 0x000fe20000000000 */
[----:B------:R-:W-:-:S03]  /*16310*/  IMAD.IADD R4, R185, 0x1, -R0 ;  /* 0x00000001b9047824 */ /* 0x000fc600078e0a00 */
[C---:B------:R-:W-:Y:S08]  /*16320*/  HMMA.16816.F32 R48, R8.reuse, R50, R224 ;  /* 0x000000320830723c */ /* 0x040ff000000018e0 */
[C---:B------:R-:W-:Y:S08]  /*16330*/  HMMA.16816.F32 R208, R8.reuse, R56, R208 ;  /* 0x0000003808d0723c */ /* 0x040ff000000018d0 */
[C---:B------:R-:W-:Y:S08]  /*16340*/  HMMA.16816.F32 R212, R8.reuse, R52, R152 ;  /* 0x0000003408d4723c */ /* 0x040ff00000001898 */
[C---:B------:R-:W-:Y:S08]  /*16350*/  HMMA.16816.F32 R220, R8.reuse, R62, R220 ;  /* 0x0000003e08dc723c */ /* 0x040ff000000018dc */
[C---:B------:R-:W-:Y:S08]  /*16360*/  HMMA.16816.F32 R216, R8.reuse, R58, R216 ;  /* 0x0000003a08d8723c */ /* 0x040ff000000018d8 */
[----:B------:R-:W-:Y:S01]  /*16370*/  HMMA.16816.F32 R224, R8, R54, R148 ;  /* 0x0000003608e0723c */ /* 0x000fe20000001894 */
[----:B------:R3:W-:Y:S07]  /*16380*/  I2F R8, R3 ;  /* 0x0000000300087306 */ /* 0x0007ee0000201400 */
[----:B-1----:R-:W-:Y:S08]  /*16390*/  HMMA.16816.F32 R36, R12, R28, R36 ;  /* 0x0000001c0c24723c */ /* 0x002ff00000001824 */
[----:B--2---:R-:W-:Y:S01]  /*163a0*/  HMMA.16816.F32 R52, R20, R202, R156 ;  /* 0x000000ca1434723c */ /* 0x004fe2000000189c */
[----:B---3--:R-:W-:Y:S01]  /*163b0*/  IMAD.MOV.U32 R3, RZ, RZ, R2 ;  /* 0x000000ffff037224 */ /* 0x008fe200078e0002 */
[----:B------:R-:W-:-:S03]  /*163c0*/  IABS R2, R4 ;  /* 0x0000000400027213 */ /* 0x000fc60000000000 */
[----:B------:R1:W2:Y:S02]  /*163d0*/  I2F R6, R3 ;  /* 0x0000000300067306 */ /* 0x0002a40000201400 */
[----:B------:R-:W-:Y:S01]  /*163e0*/  IMAD.MOV.U32 R4, RZ, RZ, R2 ;  /* 0x000000ffff047224 */ /* 0x000fe200078e0002 */
[----:B------:R-:W-:Y:S01]  /*163f0*/  IADD3 R2, R0, 0x1, RZ ;  /* 0x0000000100027810 */ /* 0x000fe20007ffe0ff */
[----:B------:R-:W-:Y:S03]  /*16400*/  HMMA.16816.F32 R56, R16, R28, R40 ;  /* 0x0000001c1038723c */ /* 0x000fe60000001828 */
[----:B------:R-:W-:Y:S01]  /*16410*/  ISETP.GE.AND P3, PT, R2, R196, PT ;  /* 0x000000c40200720c */ /* 0x000fe20003f66270 */
[----:B------:R-:W-:Y:S01]  /*16420*/  IMAD.IADD R5, R184, 0x1, -R2 ;  /* 0x00000001b8057824 */ /* 0x000fe200078e0a02 */
[----:B------:R3:W4:Y:S01]  /*16430*/  I2F R7, R4 ;  /* 0x0000000400077306 */ /* 0x0007220000201400 */
[----:B------:R-:W-:-:S02]  /*16440*/  ISETP.GE.AND P2, PT, R2, R194, PT ;  /* 0x000000c20200720c */ /* 0x000fc40003f46270 */
[-C--:B------:R-:W-:Y:S01]  /*16450*/  HMMA.16816.F32 R40, R20, R46.reuse, R140 ;  /* 0x0000002e1428723c */ /* 0x080fe2000000188c */
[C---:B------:R-:W-:Y:S02]  /*16460*/  ISETP.GE.AND P1, PT, R2.reuse, R193, PT ;  /* 0x000000c10200720c */ /* 0x040fe40003f26270 */
[C---:B------:R-:W-:Y:S01]  /*16470*/  ISETP.LT.OR P3, PT, R2.reuse, R191, P3 ;  /* 0x000000bf0200720c */ /* 0x040fe20001f61670 */
[----:B-1----:R-:W-:Y:S01]  /*16480*/  IMAD.IADD R3, R187, 0x1, -R0 ;  /* 0x00000001bb037824 */ /* 0x002fe200078e0a00 */
[----:B------:R-:W-:Y:S01]  /*16490*/  ISETP.LT.OR P5, PT, R2, R190, P2 ;  /* 0x000000be0200720c */ /* 0x000fe200017a1670 */
[----:B--2---:R-:W-:Y:S01]  /*164a0*/  FFMA.FTZ R6, R6, -UR20, R38 ;  /* 0x8000001406067c23 */ /* 0x004fe20008010026 */
[----:B------:R-:W-:Y:S01]  /*164b0*/  ISETP.LT.OR P1, PT, R2, R189, P1 ;  /* 0x000000bd0200720c */ /* 0x000fe20000f21670 */
[----:B------:R-:W-:Y:S01]  /*164c0*/  HMMA.16816.F32 R44, R24, R46, R48 ;  /* 0x0000002e182c723c */ /* 0x000fe20000001830 */
[----:B------:R-:W-:Y:S02]  /*164d0*/  IABS R3, R3 ;  /* 0x0000000300037213 */ /* 0x000fe40000000000 */
[----:B------:R-:W-:-:S02]  /*164e0*/  P2R R9, PR, RZ, 0x2 ;  /* 0x00000002ff097803 */ /* 0x000fc40000000000 */
[----:B------:R-:W-:Y:S01]  /*164f0*/  ISETP.LT.OR P1, PT, R0, R189, P6 ;  /* 0x000000bd0000720c */ /* 0x000fe20003721670 */
[----:B---3--:R-:W-:Y:S01]  /*16500*/  IMAD.MOV.U32 R4, RZ, RZ, R3 ;  /* 0x000000ffff047224 */ /* 0x008fe200078e0003 */
[----:B------:R-:W-:Y:S01]  /*16510*/  IABS R3, R5 ;  /* 0x0000000500037213 */ /* 0x000fe20000000000 */
[----:B------:R-:W-:Y:S01]  /*16520*/  IMAD.IADD R5, R186, 0x1, -R2 ;  /* 0x00000001ba057824 */ /* 0x000fe200078e0a02 */
[----:B------:R-:W-:Y:S01]  /*16530*/  HMMA.16816.F32 R64, R20, R32, R64 ;  /* 0x000000201440723c */ /* 0x000fe20000001840 */
[----:B------:R1:W2:Y:S01]  /*16540*/  I2F R10, R4 ;  /* 0x00000004000a7306 */ /* 0x0002a20000201400 */
[----:B----4-:R-:W-:-:S05]  /*16550*/  FFMA.FTZ R7, R7, -UR20, R56 ;  /* 0x8000001407077c23 */ /* 0x010fca0008010038 */
[----:B------:R-:W-:Y:S01]  /*16560*/  FSEL R235, R7, -INF , !P1 ;  /* 0xff80000007eb7808 */ /* 0x000fe20004800000 */
[C---:B------:R-:W-:Y:S07]  /*16570*/  HMMA.16816.F32 R60, R20.reuse, R228, R68 ;  /* 0x000000e4143c723c */ /* 0x040fee0000001844 */
[----:B------:R-:W-:Y:S01]  /*16580*/  IMAD.MOV.U32 R70, RZ, RZ, R53 ;  /* 0x000000ffff467224 */ /* 0x000fe200078e0035 */
[----:B------:R-:W-:Y:S01]  /*16590*/  HMMA.16816.F32 R236, R20, R200, R72 ;  /* 0x000000c814ec723c */ /* 0x000fe20000001848 */
[----:B-1----:R-:W-:Y:S01]  /*165a0*/  IMAD.MOV.U32 R4, RZ, RZ, R3 ;  /* 0x000000ffff047224 */ /* 0x002fe200078e0003 */
[----:B------:R-:W-:Y:S01]  /*165b0*/  IABS R3, R5 ;  /* 0x0000000500037213 */ /* 0x000fe20000000000 */
[----:B------:R-:W-:-:S02]  /*165c0*/  IMAD.MOV.U32 R69, RZ, RZ, R54 ;  /* 0x000000ffff457224 */ /* 0x000fc400078e0036 */
[----:B------:R1:W3:Y:S01]  /*165d0*/  I2F R5, R4 ;  /* 0x0000000400057306 */ /* 0x0002e20000201400 */
[----:B------:R-:W-:Y:S02]  /*165e0*/  IMAD.MOV.U32 R68, RZ, RZ, R55 ;  /* 0x000000ffff447224 */ /* 0x000fe400078e0037 */
[C---:B------:R-:W-:Y:S01]  /*165f0*/  HMMA.16816.F32 R144, R20.reuse, R34, R144 ;  /* 0x000000221490723c */ /* 0x040fe20000001890 */
[----:B------:R-:W-:Y:S02]  /*16600*/  IMAD.MOV.U32 R73, RZ, RZ, R52 ;  /* 0x000000ffff497224 */ /* 0x000fe400078e0034 */
[----:B--2---:R-:W-:Y:S02]  /*16610*/  FFMA.FTZ R10, R10, -UR20, R58 ;  /* 0x800000140a0a7c23 */ /* 0x004fe4000801003a */
[----:B------:R-:W2:Y:S03]  /*16620*/  I2F R3, R3 ;  /* 0x0000000300037306 */ /* 0x000ea60000201400 */
[----:B------:R-:W-:Y:S01]  /*16630*/  HMMA.16816.F32 R204, R20, R230, R204 ;  /* 0x000000e614cc723c */ /* 0x000fe200000018cc */
[----:B-1----:R-:W-:-:S06]  /*16640*/  FFMA.FTZ R4, R8, -UR20, R36 ;  /* 0x8000001408047c23 */ /* 0x002fcc0008010024 */
[----:B---3--:R-:W-:Y:S01]  /*16650*/  FFMA.FTZ R21, R5, -UR20, R37 ;  /* 0x8000001405157c23 */ /* 0x008fe20008010025 */
[----:B------:R-:W-:Y:S01]  /*16660*/  P2R R5, PR, RZ, 0x8 ;  /* 0x00000008ff057803 */ /* 0x000fe20000000000 */
[----:B------:R-:W-:Y:S01]  /*16670*/  HMMA.16816.F32 R52, R24, R32, R160 ;  /* 0x000000201834723c */ /* 0x000fe200000018a0 */
[----:B------:R-:W-:Y:S01]  /*16680*/  FSEL R72, R4, -INF , !P0 ;  /* 0xff80000004487808 */ /* 0x000fe20004000000 */
[--C-:B------:R-:W-:Y:S01]  /*16690*/  IMAD.IADD R4, R187, 0x1, -R2.reuse ;  /* 0x00000001bb047824 */ /* 0x100fe200078e0a02 */
[C---:B------:R-:W-:Y:S01]  /*166a0*/  ISETP.GE.AND P0, PT, R2.reuse, R192, PT ;  /* 0x000000c00200720c */ /* 0x040fe20003f06270 */
[----:B--2---:R-:W-:Y:S02]  /*166b0*/  FFMA.FTZ R20, R3, -UR20, R39 ;  /* 0x8000001403147c23 */ /* 0x004fe40008010027 */
[----:B------:R-:W-:Y:S01]  /*166c0*/  IMAD.IADD R3, R185, 0x1, -R2 ;  /* 0x00000001b9037824 */ /* 0x000fe200078e0a02 */
[----:B------:R-:W-:Y:S01]  /*166d0*/  ISETP.LT.OR P0, PT, R2, R188, P0 ;  /* 0x000000bc0200720c */ /* 0x000fe20000701670 */
[----:B------:R-:W-:Y:S01]  /*166e0*/  HMMA.16816.F32 R44, R12, R30, R44 ;  /* 0x0000001e0c2c723c */ /* 0x000fe2000000182c */
[----:B------:R-:W-:-:S02]  /*166f0*/  IADD3 R2, R0, 0x8, RZ ;  /* 0x0000000800027810 */ /* 0x000fc40007ffe0ff */
[----:B------:R-:W-:Y:S02]  /*16700*/  IABS R3, R3 ;  /* 0x0000000300037213 */ /* 0x000fe40000000000 */
[----:B------:R-:W-:Y:S02]  /*16710*/  P2R R8, PR, RZ, 0x1 ;  /* 0x00000001ff087803 */ /* 0x000fe40000000000 */
[----:B------:R1:W-:Y:S01]  /*16720*/  I2F R11, R3 ;  /* 0x00000003000b7306 */ /* 0x0003e20000201400 */
[----:B------:R-:W-:Y:S01]  /*16730*/  ISETP.LT.OR P0, PT, R0, R190, P4 ;  /* 0x000000be0000720c */ /* 0x000fe20002701670 */
[----:B------:R-:W-:Y:S01]  /*16740*/  HMMA.16816.F32 R40, R16, R30, R40 ;  /* 0x0000001e1028723c */ /* 0x000fe20000001828 */
[----:B------:R-:W-:Y:S02]  /*16750*/  IABS R4, R4 ;  /* 0x0000000400047213 */ /* 0x000fe40000000000 */
[----:B------:R-:W-:Y:S01]  /*16760*/  ISETP.NE.AND P4, PT, R5, RZ, PT ;  /* 0x000000ff0500720c */ /* 0x000fe20003f85270 */
[----:B------:R-:W-:Y:S01]  /*16770*/  IMAD.IADD R5, R186, 0x1, -R2 ;  /* 0x00000001ba057824 */ /* 0x000fe200078e0a02 */
[----:B------:R-:W-:Y:S01]  /*16780*/  FSEL R162, R6, -INF , !P0 ;  /* 0xff80000006a27808 */ /* 0x000fe20004000000 */
[----:B------:R2:W3:Y:S01]  /*16790*/  I2F R22, R4 ;  /* 0x0000000400167306 */ /* 0x0004e20000201400 */
[----:B------:R-:W-:Y:S01]  /*167a0*/  ISETP.GE.AND P0, PT, R0, R192, PT ;  /* 0x000000c00000720c */ /* 0x000fe20003f06270 */
[----:B------:R-:W-:Y:S01]  /*167b0*/  HMMA.16816.F32 R48, R24, R34, R220 ;  /* 0x000000221830723c */ /* 0x000fe200000018dc */
[----:B------:R-:W-:-:S02]  /*167c0*/  ISETP.GE.AND P3, PT, R2, R196, PT ;  /* 0x000000c40200720c */ /* 0x000fc40003f66270 */
[----:B------:R-:W-:Y:S02]  /*167d0*/  ISETP.LT.OR P0, PT, R0, R188, P0 ;  /* 0x000000bc0000720c */ /* 0x000fe40000701670 */
[----:B------:R-:W-:Y:S01]  /*167e0*/  ISETP.GE.AND P2, PT, R2, R194, PT ;  /* 0x000000c20200720c */ /* 0x000fe20003f46270 */
[----:B-1----:R-:W-:Y:S01]  /*167f0*/  IMAD.IADD R3, R184, 0x1, -R2 ;  /* 0x00000001b8037824 */ /* 0x002fe200078e0a02 */
[----:B------:R-:W-:Y:S02]  /*16800*/  FSEL R244, R10, -INF , !P0 ;  /* 0xff8000000af47808 */ /* 0x000fe40004000000 */
[C---:B------:R-:W-:Y:S02]  /*16810*/  ISETP.GE.AND P1, PT, R2.reuse, R193, PT ;  /* 0x000000c10200720c */ /* 0x040fe40003f26270 */
[----:B------:R-:W-:Y:S02]  /*16820*/  IABS R3, R3 ;  /* 0x0000000300037213 */ /* 0x000fe40000000000 */
[----:B------:R-:W-:-:S02]  /*16830*/  ISETP.GE.AND P0, PT, R2, R192, PT ;  /* 0x000000c00200720c */ /* 0x000fc40003f06270 */
[----:B------:R-:W-:Y:S01]  /*16840*/  FSEL R159, R21, -INF , !P4 ;  /* 0xff800000159f7808 */ /* 0x000fe20006000000 */
[----:B--2---:R-:W-:Y:S01]  /*16850*/  IMAD.MOV.U32 R4, RZ, RZ, R3 ;  /* 0x000000ffff047224 */ /* 0x004fe200078e0003 */
[----:B------:R-:W-:Y:S02]  /*16860*/  IABS R3, R5 ;  /* 0x0000000500037213 */ /* 0x000fe40000000000 */
[----:B------:R-:W-:Y:S01]  /*16870*/  FSEL R166, R20, -INF , !P5 ;  /* 0xff80000014a67808 */ /* 0x000fe20006800000 */
[----:B------:R1:W-:Y:S01]  /*16880*/  I2F R6, R4 ;  /* 0x0000000400067306 */ /* 0x0003e20000201400 */
[C---:B------:R-:W-:Y:S02]  /*16890*/  ISETP.LT.OR P6, PT, R2.reuse, R191, P3 ;  /* 0x000000bf0200720c */ /* 0x040fe40001fc1670 */
[C---:B------:R-:W-:Y:S02]  /*168a0*/  ISETP.LT.OR P4, PT, R2.reuse, R190, P2 ;  /* 0x000000be0200720c */ /* 0x040fe40001781670 */
[----:B------:R-:W-:-:S02]  /*168b0*/  ISETP.LT.OR P1, PT, R2, R189, P1 ;  /* 0x000000bd0200720c */ /* 0x000fc40000f21670 */
[----:B------:R-:W-:Y:S01]  /*168c0*/  ISETP.LT.OR P5, PT, R2, R188, P0 ;  /* 0x000000bc0200720c */ /* 0x000fe200007a1670 */
[----:B------:R2:W4:Y:S01]  /*168d0*/  I2F R5, R3 ;  /* 0x0000000300057306 */ /* 0x0005220000201400 */
[----:B------:R-:W-:Y:S02]  /*168e0*/  ISETP.NE.AND P2, PT, R8, RZ, PT ;  /* 0x000000ff0800720c */ /* 0x000fe40003f45270 */
[----:B------:R-:W-:Y:S01]  /*168f0*/  ISETP.NE.AND P3, PT, R9, RZ, PT ;  /* 0x000000ff0900720c */ /* 0x000fe20003f65270 */
[----:B---3--:R-:W-:Y:S01]  /*16900*/  FFMA.FTZ R9, R22, -UR20, R59 ;  /* 0x8000001416097c23 */ /* 0x008fe2000801003b */
[----:B------:R-:W-:Y:S01]  /*16910*/  P2R R21, PR, RZ, 0x2 ;  /* 0x00000002ff157803 */ /* 0x000fe20000000000 */
[----:B-1----:R-:W-:-:S03]  /*16920*/  IMAD.IADD R4, R185, 0x1, -R2 ;  /* 0x00000001b9047824 */ /* 0x002fc600078e0a02 */
[----:B------:R-:W-:Y:S02]  /*16930*/  FSEL R243, R9, -INF , !P2 ;  /* 0xff80000009f37808 */ /* 0x000fe40005000000 */
[----:B--2---:R-:W-:Y:S01]  /*16940*/  IABS R3, R4 ;  /* 0x0000000400037213 */ /* 0x004fe20000000000 */
[----:B------:R-:W-:Y:S01]  /*16950*/  IMAD.IADD R4, R187, 0x1, -R2 ;  /* 0x00000001bb047824 */ /* 0x000fe200078e0a02 */
[----:B------:R-:W-:Y:S01]  /*16960*/  IADD3 R2, R0, 0x9, RZ ;  /* 0x0000000900027810 */ /* 0x000fe20007ffe0ff */
[----:B----4-:R-:W-:Y:S01]  /*16970*/  FFMA.FTZ R10, R5, -UR20, R46 ;  /* 0x80000014050a7c23 */ /* 0x010fe2000801002e */
[----:B------:R1:W-:Y:S02]  /*16980*/  I2F R23, R3 ;  /* 0x0000000300177306 */ /* 0x0003e40000201400 */
[----:B------:R-:W-:Y:S01]  /*16990*/  IABS R7, R4 ;  /* 0x0000000400077213 */ /* 0x000fe20000000000 */
[----:B------:R-:W-:Y:S01]  /*169a0*/  IMAD.IADD R4, R184, 0x1, -R2 ;  /* 0x00000001b8047824 */ /* 0x000fe200078e0a02 */
[----:B------:R-:W-:-:S02]  /*169b0*/  ISETP.GE.AND P2, PT, R2, R194, PT ;  /* 0x000000c20200720c */ /* 0x000fc40003f46270 */
[C---:B------:R-:W-:Y:S02]  /*169c0*/  ISETP.GE.AND P1, PT, R2.reuse, R193, PT ;  /* 0x000000c10200720c */ /* 0x040fe40003f26270 */
        /* <DEDUP_REMOVED lines=17> */
[----:B------:R3:W3:Y:S01]  /*16ae0*/  I2F R9, R3 ;  /* 0x0000000300097306 */ /* 0x0006e20000201400 */
        /* <DEDUP_REMOVED lines=18> */
[----:B------:R-:W-:Y:S01]  /*16c10*/  FFMA.FTZ R20, R9, -UR20, R47 ;  /* 0x8000001409147c23 */ /* 0x000fe2000801002f */
        /* <DEDUP_REMOVED lines=22> */
[----:B------:R-:W-:Y:S02]  /*16d80*/  P2R R20, PR, RZ, 0x2 ;  /* 0x00000002ff147803 */ /* 0x000fe40000000000 */
[----:B------:R-:W-:Y:S01]  /*16d90*/  HMMA.16816.F32 R44, R24, R230, R216 ;  /* 0x000000e6182c723c */ /* 0x000fe200000018d8 */
[----:B-1----:R-:W-:Y:S02]  /*16da0*/  IMAD.IADD R8, R185, 0x1, -R2 ;  /* 0x00000001b9087824 */ /* 0x002fe400078e0a02 */
[----:B--2---:R-:W-:-:S04]  /*16db0*/  FFMA.FTZ R9, R9, -UR20, R32 ;  /* 0x8000001409097c23 */ /* 0x004fc80008010020 */
[----:B------:R-:W-:Y:S02]  /*16dc0*/  IMAD.MOV.U32 R219, RZ, RZ, R68 ;  /* 0x000000ffffdb7224 */ /* 0x000fe400078e0044 */
[----:B------:R-:W-:Y:S01]  /*16dd0*/  IMAD.MOV.U32 R216, RZ, RZ, R73 ;  /* 0x000000ffffd87224 */ /* 0x000fe200078e0049 */
[----:B------:R-:W-:Y:S01]  /*16de0*/  FSEL R149, R9, -INF , !P6 ;  /* 0xff80000009957808 */ /* 0x000fe20007000000 */
[----:B---3--:R-:W-:Y:S01]  /*16df0*/  FFMA.FTZ R10, R10, -UR20, R34 ;  /* 0x800000140a0a7c23 */ /* 0x008fe20008010022 */
[----:B------:R-:W-:Y:S01]  /*16e00*/  IABS R3, R8 ;  /* 0x0000000800037213 */ /* 0x000fe20000000000 */
[----:B------:R-:W-:Y:S01]  /*16e10*/  IMAD.IADD R8, R187, 0x1, -R2 ;  /* 0x00000001bb087824 */ /* 0x000fe200078e0a02 */
[----:B------:R-:W-:Y:S01]  /*16e20*/  IADD3 R2, R0, 0x11, RZ ;  /* 0x0000001100027810 */ /* 0x000fe20007ffe0ff */
[----:B------:R-:W-:Y:S01]  /*16e30*/  IMAD.MOV.U32 R217, RZ, RZ, R70 ;  /* 0x000000ffffd97224 */ /* 0x000fe200078e0046 */
[----:B------:R1:W-:Y:S01]  /*16e40*/  I2F R23, R3 ;  /* 0x0000000300177306 */ /* 0x0003e20000201400 */
[----:B------:R-:W-:Y:S01]  /*16e50*/  FSEL R152, R10, -INF , !P4 ;  /* 0xff8000000a987808 */ /* 0x000fe20006000000 */
[----:B------:R-:W-:Y:S01]  /*16e60*/  IMAD.MOV.U32 R218, RZ, RZ, R69 ;  /* 0x000000ffffda7224 */ /* 0x000fe200078e0045 */
        /* <DEDUP_REMOVED lines=244> */
[C---:B------:R-:W-:Y:S01]  /*17db0*/  ISETP.LT.OR P1, PT, R3.reuse, R189, P1 ;  /* 0x000000bd0300720c */ /* 0x040fe20000f21670 */
        /* <DEDUP_REMOVED lines=9> */
[----:B------:R-:W-:Y:S02]  /*17e50*/  ISETP.NE.AND P3, PT, R29, RZ, PT ;  /* 0x000000ff1d00720c */ /* 0x000fe40003f65270 */
[----:B------:R-:W-:Y:S01]  /*17e60*/  P2R R23, PR, RZ, 0x2 ;  /* 0x00000002ff177803 */ /* 0x000fe20000000000 */
        /* <DEDUP_REMOVED lines=14> */
[C---:B------:R-:W-:Y:S01]  /*17f50*/  ISETP.GE.AND P1, PT, R2.reuse, R193, PT ;  /* 0x000000c10200720c */ /* 0x040fe20003f26270 */
[----:B------:R-:W-:Y:S01]  /*17f60*/  HMMA.16816.F32 R16, R16, R6, R216 ;  /* 0x000000061010723c */ /* 0x000fe200000018d8 */
[C---:B------:R-:W-:Y:S01]  /*17f70*/  ISETP.GE.AND P0, PT, R2.reuse, R192, PT ;  /* 0x000000c00200720c */ /* 0x040fe20003f06270 */
[----:B------:R-:W2:Y:S01]  /*17f80*/  I2F R22, R9 ;  /* 0x0000000900167306 */ /* 0x000ea20000201400 */
[C---:B------:R-:W-:Y:S02]  /*17f90*/  ISETP.LT.OR P1, PT, R2.reuse, R189, P1 ;  /* 0x000000bd0200720c */ /* 0x040fe40000f21670 */
[----:B------:R-:W-:Y:S01]  /*17fa0*/  ISETP.LT.OR P0, PT, R2, R188, P0 ;  /* 0x000000bc0200720c */ /* 0x000fe20000701670 */
[----:B-1----:R-:W-:-:S05]  /*17fb0*/  IMAD.IADD R8, R186, 0x1, -R3 ;  /* 0x00000001ba087824 */ /* 0x002fca00078e0a03 */
[----:B------:R-:W-:-:S04]  /*17fc0*/  IABS R8, R8 ;  /* 0x0000000800087213 */ /* 0x000fc80000000000 */
[----:B--2---:R-:W-:Y:S01]  /*17fd0*/  FFMA.FTZ R20, R22, -UR20, R32 ;  /* 0x8000001416147c23 */ /* 0x004fe20008010020 */
[----:B------:R-:W-:Y:S01]  /*17fe0*/  P2R R22, PR, RZ, 0x2 ;  /* 0x00000002ff167803 */ /* 0x000fe20000000000 */
[----:B------:R-:W-:Y:S01]  /*17ff0*/  IMAD.MOV.U32 R9, RZ, RZ, R8 ;  /* 0x000000ffff097224 */ /* 0x000fe200078e0008 */
[----:B------:R-:W-:Y:S01]  /*18000*/  IABS R8, R10 ;  /* 0x0000000a00087213 */ /* 0x000fe20000000000 */
[----:B------:R-:W-:Y:S01]  /*18010*/  IMAD.IADD R10, R187, 0x1, -R3 ;  /* 0x00000001bb0a7824 */ /* 0x000fe200078e0a03 */
[----:B------:R-:W-:Y:S01]  /*18020*/  FSEL R42, R20, -INF , !P6 ;  /* 0xff800000142a7808 */ /* 0x000fe20007000000 */
[----:B------:R1:W2:Y:S01]  /*18030*/  I2F R11, R9 ;  /* 0x00000009000b7306 */ /* 0x0002a20000201400 */
[----:B------:R-:W-:Y:S01]  /*18040*/  IMAD.IADD R3, R186, 0x1, -R2 ;  /* 0x00000001ba037824 */ /* 0x000fe200078e0a02 */
[----:B------:R-:W-:-:S04]  /*18050*/  P2R R20, PR, RZ, 0x1 ;  /* 0x00000001ff147803 */ /* 0x000fc80000000000 */
[----:B------:R-:W-:Y:S02]  /*18060*/  IABS R4, R3 ;  /* 0x0000000300047213 */ /* 0x000fe40000000000 */
[C---:B------:R-:W-:Y:S02]  /*18070*/  IADD3 R3, R0.reuse, 0x38, RZ ;  /* 0x0000003800037810 */ /* 0x040fe40007ffe0ff */
[----:B------:R-:W-:Y:S02]  /*18080*/  IADD3 R0, R0, 0x39, RZ ;  /* 0x0000003900007810 */ /* 0x000fe40007ffe0ff */
[C---:B------:R-:W-:Y:S02]  /*18090*/  ISETP.GE.AND P1, PT, R3.reuse, R193, PT ;  /* 0x000000c10300720c */ /* 0x040fe40003f26270 */
[C---:B------:R-:W-:Y:S01]  /*180a0*/  ISETP.GE.AND P0, PT, R3.reuse, R192, PT ;  /* 0x000000c00300720c */ /* 0x040fe20003f06270 */
[----:B-1----:R-:W-:Y:S01]  /*180b0*/  IMAD.MOV.U32 R9, RZ, RZ, R8 ;  /* 0x000000ffff097224 */ /* 0x002fe200078e0008 */
[----:B------:R-:W-:Y:S01]  /*180c0*/  IABS R8, R10 ;  /* 0x0000000a00087213 */ /* 0x000fe20000000000 */
[----:B------:R-:W-:Y:S01]  /*180d0*/  IMAD.IADD R10, R184, 0x1, -R2 ;  /* 0x00000001b80a7824 */ /* 0x000fe200078e0a02 */
[----:B------:R-:W-:Y:S01]  /*180e0*/  ISETP.LT.OR P1, PT, R3, R189, P1 ;  /* 0x000000bd0300720c */ /* 0x000fe20000f21670 */
[----:B------:R1:W3:Y:S01]  /*180f0*/  I2F R26, R9 ;  /* 0x00000009001a7306 */ /* 0x0002e20000201400 */
[----:B--2---:R-:W-:-:S05]  /*18100*/  FFMA.FTZ R11, R11, -UR20, R34 ;  /* 0x800000140b0b7c23 */ /* 0x004fca0008010022 */
[----:B------:R-:W-:Y:S01]  /*18110*/  FSEL R40, R11, -INF , !P4 ;  /* 0xff8000000b287808 */ /* 0x000fe20006000000 */
[----:B-1----:R-:W-:Y:S01]  /*18120*/  IMAD.MOV.U32 R9, RZ, RZ, R8 ;  /* 0x000000ffff097224 */ /* 0x002fe200078e0008 */
[----:B------:R-:W-:Y:S01]  /*18130*/  IABS R8, R10 ;  /* 0x0000000a00087213 */ /* 0x000fe20000000000 */
[----:B------:R-:W-:Y:S02]  /*18140*/  FFMA.FTZ R10, R30, -UR20, R41 ;  /* 0x800000141e0a7c23 */ /* 0x000fe40008010029 */
[----:B------:R1:W-:Y:S01]  /*18150*/  I2F R25, R9 ;  /* 0x0000000900197306 */ /* 0x0003e20000201400 */
[----:B------:R-:W-:Y:S01]  /*18160*/  HMMA.16816.F32 R28, R12, R6, R44 ;  /* 0x000000060c1c723c */ /* 0x000fe2000000182c */
[----:B------:R-:W-:Y:S01]  /*18170*/  IMAD.MOV.U32 R5, RZ, RZ, R8 ;  /* 0x000000ffff057224 */ /* 0x000fe200078e0008 */
[----:B------:R-:W-:Y:S01]  /*18180*/  FSEL R74, R10, -INF , !P3 ;  /* 0xff8000000a4a7808 */ /* 0x000fe20005800000 */
[----:B------:R-:W-:Y:S01]  /*18190*/  IMAD.IADD R8, R185, 0x1, -R2 ;  /* 0x00000001b9087824 */ /* 0x000fe200078e0a02 */
[----:B------:R-:W-:-:S04]  /*181a0*/  ISETP.GE.AND P3, PT, R2, R196, PT ;  /* 0x000000c40200720c */ /* 0x000fc80003f66270 */
[----:B------:R-:W-:Y:S02]  /*181b0*/  ISETP.LT.OR P6, PT, R2, R191, P3 ;  /* 0x000000bf0200720c */ /* 0x000fe40001fc1670 */
[----:B------:R-:W-:Y:S01]  /*181c0*/  ISETP.NE.AND P3, PT, R23, RZ, PT ;  /* 0x000000ff1700720c */ /* 0x000fe20003f65270 */
[----:B-1----:R-:W-:Y:S02]  /*181d0*/  FFMA.FTZ R9, R24, -UR20, R43 ;  /* 0x8000001418097c23 */ /* 0x002fe4000801002b */
[----:B------:R1:W2:Y:S03]  /*181e0*/  I2F R24, R5 ;  /* 0x0000000500187306 */ /* 0x0002a60000201400 */
[----:B------:R-:W-:Y:S01]  /*181f0*/  FSEL R75, R9, -INF , !P2 ;  /* 0xff800000094b7808 */ /* 0x000fe20005000000 */
[----:B---3--:R-:W-:Y:S01]  /*18200*/  FFMA.FTZ R9, R26, -UR20, R36 ;  /* 0x800000141a097c23 */ /* 0x008fe20008010024 */
[----:B------:R-:W-:-:S04]  /*18210*/  ISETP.GE.AND P2, PT, R2, R194, PT ;  /* 0x000000c20200720c */ /* 0x000fc80003f46270 */
[----:B------:R-:W-:Y:S02]  /*18220*/  ISETP.LT.OR P4, PT, R2, R190, P2 ;  /* 0x000000be0200720c */ /* 0x000fe40001781670 */
[----:B------:R-:W-:Y:S02]  /*18230*/  FSEL R67, R9, -INF , !P3 ;  /* 0xff80000009437808 */ /* 0x000fe40005800000 */
        /* <DEDUP_REMOVED lines=10> */
[----:B------:R-:W-:Y:S02]  /*182e0*/  ISETP.NE.AND P6, PT, R20, RZ, PT ;  /* 0x000000ff1400720c */ /* 0x000fe40003fc5270 */
[----:B------:R-:W-:Y:S02]  /*182f0*/  P2R R10, PR, RZ, 0x2 ;  /* 0x00000002ff0a7803 */ /* 0x000fe40000000000 */
[----:B------:R-:W-:Y:S01]  /*18300*/  ISETP.GE.AND P1, PT, R0, R194, PT ;  /* 0x000000c20000720c */ /* 0x000fe20003f26270 */
[----:B-1----:R-:W-:Y:S01]  /*18310*/  IMAD.MOV.U32 R5, RZ, RZ, R4 ;  /* 0x000000ffff057224 */ /* 0x002fe200078e0004 */
[----:B------:R-:W-:Y:S01]  /*18320*/  IABS R4, R8 ;  /* 0x0000000800047213 */ /* 0x000fe20000000000 */
[----:B---3--:R-:W-:-:S02]  /*18330*/  FFMA.FTZ R11, R21, -UR20, R35 ;  /* 0x80000014150b7c23 */ /* 0x008fc40008010023 */
[----:B------:R1:W2:Y:S01]  /*18340*/  I2F R27, R5 ;  /* 0x00000005001b7306 */ /* 0x0002a20000201400 */
[----:B------:R-:W-:Y:S02]  /*18350*/  FFMA.FTZ R8, R25, -UR20, R38 ;  /* 0x8000001419087c23 */ /* 0x000fe40008010026 */
[----:B------:R-:W-:Y:S02]  /*18360*/  FSEL R38, R11, -INF , !P4 ;  /* 0xff8000000b267808 */ /* 0x000fe40006000000 */
[C---:B------:R-:W-:Y:S02]  /*18370*/  ISETP.LT.OR P4, PT, R3.reuse, R191, P3 ;  /* 0x000000bf0300720c */ /* 0x040fe40001f81670 */
[----:B------:R-:W-:Y:S01]  /*18380*/  FSEL R73, R8, -INF , !P5 ;  /* 0xff80000008497808 */ /* 0x000fe20006800000 */
[----:B------:R-:W3:Y:S01]  /*18390*/  I2F R23, R4 ;  /* 0x0000000400177306 */ /* 0x000ee20000201400 */
[C---:B------:R-:W-:Y:S02]  /*183a0*/  ISETP.LT.OR P3, PT, R3.reuse, R190, P2 ;  /* 0x000000be0300720c */ /* 0x040fe40001761670 */
[----:B------:R-:W-:-:S02]  /*183b0*/  ISETP.LT.OR P5, PT, R3, R188, P0 ;  /* 0x000000bc0300720c */ /* 0x000fc400007a1670 */
[----:B------:R-:W-:Y:S02]  /*183c0*/  ISETP.NE.AND P2, PT, R22, RZ, PT ;  /* 0x000000ff1600720c */ /* 0x000fe40003f45270 */
[----:B------:R-:W-:Y:S01]  /*183d0*/  ISETP.GE.AND P0, PT, R0, R193, PT ;  /* 0x000000c10000720c */ /* 0x000fe20003f06270 */
[----:B-1----:R-:W-:Y:S02]  /*183e0*/  IMAD.IADD R5, R184, 0x1, -R3 ;  /* 0x00000001b8057824 */ /* 0x002fe400078e0a03 */
[----:B--2---:R-:W-:-:S03]  /*183f0*/  FFMA.FTZ R8, R27, -UR20, R37 ;  /* 0x800000141b087c23 */ /* 0x004fc60008010025 */
[----:B------:R-:W-:Y:S02]  /*18400*/  IABS R5, R5 ;  /* 0x0000000500057213 */ /* 0x000fe40000000000 */
[----:B------:R-:W-:Y:S01]  /*18410*/  FSEL R63, R8, -INF , !P2 ;  /* 0xff800000083f7808 */ /* 0x000fe20005000000 */
[----:B---3--:R-:W-:Y:S01]  /*18420*/  FFMA.FTZ R7, R23, -UR20, R39 ;  /* 0x8000001417077c23 */ /* 0x008fe20008010027 */
[C---:B------:R-:W-:Y:S01]  /*18430*/  ISETP.GE.AND P2, PT, R0.reuse, R196, PT ;  /* 0x000000c40000720c */ /* 0x040fe20003f46270 */
[----:B------:R-:W-:Y:S02]  /*18440*/  IMAD.MOV.U32 R4, RZ, RZ, R5 ;  /* 0x000000ffff047224 */ /* 0x000fe400078e0005 */
[----:B------:R-:W-:Y:S01]  /*18450*/  IMAD.IADD R5, R185, 0x1, -R3 ;  /* 0x00000001b9057824 */ /* 0x000fe200078e0a03 */
[----:B------:R-:W-:Y:S01]  /*18460*/  FSEL R66, R7, -INF , !P6 ;  /* 0xff80000007427808 */ /* 0x000fe20007000000 */
[----:B------:R1:W-:Y:S01]  /*18470*/  I2F R15, R4 ;  /* 0x00000004000f7306 */ /* 0x0003e20000201400 */
[----:B------:R-:W-:-:S02]  /*18480*/  ISETP.LT.OR P6, PT, R0, R191, P2 ;  /* 0x000000bf0000720c */ /* 0x000fc400017c1670 */
[----:B------:R-:W-:Y:S02]  /*18490*/  ISETP.LT.OR P2, PT, R0, R189, P0 ;  /* 0x000000bd0000720c */ /* 0x000fe40000741670 */
[----:B------:R-:W-:Y:S01]  /*184a0*/  ISETP.NE.AND P0, PT, R10, RZ, PT ;  /* 0x000000ff0a00720c */ /* 0x000fe20003f05270 */
[----:B-1----:R-:W-:Y:S01]  /*184b0*/  IMAD.MOV.U32 R4, RZ, RZ, R2 ;  /* 0x000000ffff047224 */ /* 0x002fe200078e0002 */
[----:B------:R-:W-:Y:S01]  /*184c0*/  IABS R2, R5 ;  /* 0x0000000500027213 */ /* 0x000fe20000000000 */
[----:B------:R-:W-:Y:S02]  /*184d0*/  IMAD.IADD R5, R187, 0x1, -R3 ;  /* 0x00000001bb057824 */ /* 0x000fe400078e0a03 */
        /* <DEDUP_REMOVED lines=48> */
[----:B------:R-:W-:Y:S01]  /*187e0*/  @!P5 IMAD.MOV.U32 R7, RZ, RZ, c[0x0][0x19c] ;  /* 0x00006700ff07d624 */ /* 0x000fe200078e00ff */
[----:B------:R-:W-:Y:S01]  /*187f0*/  UIMAD.WIDE.U32 UR30, UR11, UR4, URZ ;  /* 0x000000040b1e72a5 */ /* 0x000fe2000f8e003f */
[----:B------:R1:W-:Y:S01]  /*18800*/  @P5 STS.128 [R195+0x4000], RZ ;  /* 0x004000ffc3005388 */ /* 0x0003e20000000c00 */
[----:B------:R-:W-:Y:S01]  /*18810*/  UIMAD UR10, UR10, UR4, URZ ;  /* 0x000000040a0a72a4 */ /* 0x000fe2000f8e023f */
[----:B------:R-:W-:Y:S03]  /*18820*/  BSSY B0, `(.L_x_2005) ;  /* 0x000002c000007945 */ /* 0x000fe60003800000 */
[----:B------:R-:W-:Y:S01]  /*18830*/  UIMAD UR5, UR11, UR5, UR10 ;  /* 0x000000050b0572a4 */ /* 0x000fe2000f8e020a */
[----:B------:R-:W-:-:S02]  /*18840*/  IMAD.U32 R2, RZ, RZ, UR30 ;  /* 0x0000001eff027e24 */ /* 0x000fc4000f8e00ff */
[----:B------:R-:W-:Y:S01]  /*18850*/  IMAD.U32 R4, RZ, RZ, UR30 ;  /* 0x0000001eff047e24 */ /* 0x000fe2000f8e00ff */
[----:B------:R-:W-:-:S06]  /*18860*/  UIADD3 UR5, UR31, UR5, URZ ;  /* 0x000000051f057290 */ /* 0x000fcc000fffe03f */
[----:B------:R-:W-:Y:S01]  /*18870*/  IMAD.U32 R3, RZ, RZ, UR5 ;  /* 0x00000005ff037e24 */ /* 0x000fe2000f8e00ff */
[----:B--2---:R-:W-:-:S04]  /*18880*/  LEA R2, P0, R2, R210, 0x6 ;  /* 0x000000d202027211 */ /* 0x004fc800078030ff */
[-C--:B------:R-:W-:Y:S02]  /*18890*/  @!P5 LEA R0, P4, R12, R2.reuse, 0x4 ;  /* 0x000000020c00d211 */ /* 0x080fe400078820ff */
[----:B---3--:R-:W-:Y:S02]  /*188a0*/  LEA.HI.X R3, R4, R223, R3, 0x6, P0 ;  /* 0x000000df04037211 */ /* 0x008fe400000f3403 */
[----:B------:R-:W-:Y:S02]  /*188b0*/  @!P5 LEA R5, P1, R12, R2, 0x5 ;  /* 0x000000020c05d211 */ /* 0x000fe400078228ff */
[----:B------:R-:W-:Y:S02]  /*188c0*/  @!P5 LEA R8, P3, R2, c[0x0][0x168], 0x1 ;  /* 0x00005a000208da11 */ /* 0x000fe400078608ff */
[----:B------:R-:W-:Y:S02]  /*188d0*/  @!P5 LEA R6, P2, R0, c[0x0][0x168], 0x1 ;  /* 0x00005a000006da11 */ /* 0x000fe400078408ff */
[----:B------:R-:W-:-:S02]  /*188e0*/  @!P5 LEA.HI.X R11, R12, R3, R9, 0x4, P4 ;  /* 0x000000030c0bd211 */ /* 0x000fc400020f2409 */
        /* <DEDUP_REMOVED lines=31> */
.L_x_2006:
[----:B------:R-:W-:Y:S05]  /*18ae0*/  BSYNC B0 ;  /* 0x0000000000007941 */ /* 0x000fea0003800000 */
.L_x_2005:
[----:B------:R-:W0:Y:S02]  /*18af0*/  LDGDEPBAR ;  /* 0x00000000000079af */ /* 0x000e240000000000 */
.L_x_2004:
[----:B-1----:R-:W2:Y:S04]  /*18b00*/  LDL R6, [R1+0xf0] ;  /* 0x0000f00001067983 */ /* 0x002ea80000100800 */
[----:B------:R-:W3:Y:S01]  /*18b10*/  LDL R5, [R1+0xa4] ;  /* 0x0000a40001057983 */ /* 0x000ee20000100800 */
[----:B------:R-:W-:Y:S01]  /*18b20*/  FMNMX.FTZ R0, R242, R72, !PT ;  /* 0x00000048f2007209 */ /* 0x000fe20007810000 */
[----:B------:R-:W-:Y:S01]  /*18b30*/  USHF.L.U32 UR5, UR38, 0x1, URZ ;  /* 0x0000000126057899 */ /* 0x000fe2000800063f */
[----:B------:R-:W-:Y:S01]  /*18b40*/  IMAD.MOV.U32 R202, RZ, RZ, R251 ;  /* 0x000000ffffca7224 */ /* 0x000fe200078e00fb */
        /* <DEDUP_REMOVED lines=37> */
[----:B------:R-:W-:Y:S01]  /*18da0*/  FMNMX.FTZ R0, R56, R3, !PT ;  /* 0x0000000338007209 */ /* 0x000fe20007810000 */
[----:B------:R-:W-:Y:S01]  /*18db0*/  IMAD.U32 R3, RZ, RZ, UR37 ;  /* 0x00000025ff037e24 */ /* 0x000fe2000f8e00ff */
[----:B------:R-:W-:Y:S01]  /*18dc0*/  FMNMX.FTZ R2, R144, R2, !PT ;  /* 0x0000000290027209 */ /* 0x000fe20007810000 */
[----:B------:R-:W-:Y:S03]  /*18dd0*/  STL [R1+0x174], R177 ;  /* 0x000174b101007387 */ /* 0x000fe60000100800 */
[----:B------:R-:W-:Y:S01]  /*18de0*/  FMNMX.FTZ R2, R68, R2, !PT ;  /* 0x0000000244027209 */ /* 0x000fe20007810000 */
[----:B------:R-:W1:Y:S03]  /*18df0*/  SHFL.BFLY PT, R4, R0, 0x2, 0x1f ;  /* 0x0c401f0000047f89 */ /* 0x000e6600000e0000 */
        /* <DEDUP_REMOVED lines=11> */
[----:B------:R-:W4:Y:S01]  /*18eb0*/  LDL.LU R228, [R1+0x120] ;  /* 0x0001200001e47983 */ /* 0x000f220000300800 */
[----:B-1----:R-:W-:-:S03]  /*18ec0*/  FMNMX.FTZ R0, R0, R4, !PT ;  /* 0x0000000400007209 */ /* 0x002fc60007810000 */
[----:B------:R-:W1:Y:S04]  /*18ed0*/  SHFL.BFLY PT, R69, R8, 0x2, 0x1f ;  /* 0x0c401f0008457f89 */ /* 0x000e6800000e0000 */
[----:B------:R-:W1:Y:S04]  /*18ee0*/  SHFL.BFLY PT, R70, R0, 0x1, 0x1f ;  /* 0x0c201f0000467f89 */ /* 0x000e6800000e0000 */
[----:B------:R-:W4:Y:S01]  /*18ef0*/  LDL.LU R203, [R1+0x11c] ;  /* 0x00011c0001cb7983 */ /* 0x000f220000300800 */
[----:B------:R-:W-:-:S03]  /*18f00*/  ULEA UR4, UR38, 0x1, 0x1 ;  /* 0x0000000126047891 */ /* 0x000fc6000f8e083f */
[----:B------:R-:W4:Y:S01]  /*18f10*/  LDL.LU R247, [R1+0x124] ;  /* 0x0001240001f77983 */ /* 0x000f220000300800 */
[----:B-1----:R-:W-:Y:S02]  /*18f20*/  FMNMX.FTZ R69, R8, R69, !PT ;  /* 0x0000004508457209 */ /* 0x002fe40007810000 */
[----:B------:R-:W-:Y:S01]  /*18f30*/  FMNMX.FTZ R70, R0, R70, !PT ;  /* 0x0000004600467209 */ /* 0x000fe20007810000 */
[----:B--2---:R-:W-:-:S04]  /*18f40*/  IMAD.WIDE.U32 R238, R6, -0x2daee0ad, RZ ;  /* 0xd2511f5306ee7825 */ /* 0x004fc800078e00ff */
[----:B---3--:R-:W-:Y:S01]  /*18f50*/  IMAD R174, R5, -0x326172a9, RZ ;  /* 0xcd9e8d5705ae7824 */ /* 0x008fe200078e02ff */
[----:B------:R-:W-:Y:S01]  /*18f60*/  LOP3.LUT R3, R239, UR5, R3, 0x96, !PT ;  /* 0x00000005ef037c12 */ /* 0x000fe2000f8e9603 */
[----:B------:R-:W-:Y:S01]  /*18f70*/  ULOP3.LUT UR4, UR4, UR37, URZ, 0x3c, !UPT ;  /* 0x0000002504047292 */ /* 0x000fe2000f8e3c3f */
[----:B------:R-:W-:Y:S01]  /*18f80*/  LOP3.LUT R6, R249, UR28, R238, 0x96, !PT ;  /* 0x0000001cf9067c12 */ /* 0x000fe2000f8e96ee */
[----:B------:R-:W2:Y:S02]  /*18f90*/  LDL.LU R237, [R1+0x138] ;  /* 0x0001380001ed7983 */ /* 0x000ea40000300800 */
[----:B------:R-:W-:-:S04]  /*18fa0*/  IMAD.WIDE.U32 R26, R3, -0x326172a9, RZ ;  /* 0xcd9e8d57031a7825 */ /* 0x000fc800078e00ff */
        /* <DEDUP_REMOVED lines=20> */
[----:B------:R-:W-:-:S04]  /*190f0*/  IMAD.WIDE.U32 R4, R4, -0x326172a9, RZ ;  /* 0xcd9e8d5704047825 */ /* 0x000fc800078e00ff */
[----:B------:R-:W-:Y:S01]  /*19100*/  FFMA.FTZ R3, R72, c[0x0][0x23c], -R2 ;  /* 0x00008f0048037a23 */ /* 0x000fe20000010802 */
[----:B------:R-:W-:Y:S02]  /*19110*/  LOP3.LUT R0, R4, 0xff, RZ, 0xc0, !PT ;  /* 0x000000ff04007812 */ /* 0x000fe400078ec0ff */
[----:B------:R-:W-:Y:S01]  /*19120*/  LOP3.LUT R8, R5, UR8, R8, 0x96, !PT ;  /* 0x0000000805087c12 */ /* 0x000fe2000f8e9608 */
[----:B------:R3:W-:Y:S01]  /*19130*/  MUFU.EX2 R200, R3 ;  /* 0x0000000300c87308 */ /* 0x0007e20000000800 */
[----:B------:R-:W-:Y:S02]  /*19140*/  ISETP.GE.U32.AND P3, PT, R241, R0, PT ;  /* 0x00000000f100720c */ /* 0x000fe40003f66070 */
[----:B------:R-:W-:-:S04]  /*19150*/  LOP3.LUT R0, R8, 0xffff, RZ, 0xc0, !PT ;  /* 0x0000ffff08007812 */ /* 0x000fc800078ec0ff */
[----:B------:R-:W-:Y:S01]  /*19160*/  SHF.R.U32.HI R0, RZ, 0x8, R0 ;  /* 0x00000008ff007819 */ /* 0x000fe20000011600 */
[----:B---3--:R-:W-:-:S04]  /*19170*/  FFMA.FTZ R3, R159, c[0x0][0x23c], -R2 ;  /* 0x00008f009f037a23 */ /* 0x008fc80000010802 */
[----:B------:R3:W3:Y:S01]  /*19180*/  MUFU.EX2 R201, R3 ;  /* 0x0000000300c97308 */ /* 0x0006e20000000800 */
[----:B------:R-:W-:Y:S02]  /*19190*/  LOP3.LUT R13, R4, 0xffff, RZ, 0xc0, !PT ;  /* 0x0000ffff040d7812 */ /* 0x000fe400078ec0ff */
[----:B-1----:R-:W-:Y:S02]  /*191a0*/  FMNMX.FTZ R69, R69, R11, !PT ;  /* 0x0000000b45457209 */ /* 0x002fe40007810000 */
[----:B------:R-:W-:Y:S02]  /*191b0*/  LOP3.LUT R0, R0, 0xffff, RZ, 0xc0, !PT ;  /* 0x0000ffff00007812 */ /* 0x000fe400078ec0ff */
[----:B------:R-:W-:Y:S02]  /*191c0*/  SHF.R.U32.HI R5, RZ, 0x10, R4 ;  /* 0x00000010ff057819 */ /* 0x000fe40000011604 */
[----:B------:R-:W-:Y:S02]  /*191d0*/  ISETP.GE.U32.AND P0, PT, R241, R0, PT ;  /* 0x00000000f100720c */ /* 0x000fe40003f06070 */
[----:B------:R-:W-:-:S02]  /*191e0*/  LOP3.LUT R0, R5, 0xff, RZ, 0xc0, !PT ;  /* 0x000000ff05007812 */ /* 0x000fc400078ec0ff */
[----:B---3--:R-:W-:Y:S02]  /*191f0*/  LOP3.LUT R3, R8, 0xff, RZ, 0xc0, !PT ;  /* 0x000000ff08037812 */ /* 0x008fe400078ec0ff */
[----:B------:R-:W-:Y:S02]  /*19200*/  FSETP.NEU.FTZ.AND P5, PT, R69, -INF , PT ;  /* 0xff8000004500780b */ /* 0x000fe40003fbd000 */
[----:B------:R-:W-:Y:S01]  /*19210*/  ISETP.GE.U32.AND P1, PT, R241, R3, PT ;  /* 0x00000003f100720c */ /* 0x000fe20003f26070 */
[----:B------:R-:W-:Y:S01]  /*19220*/  FMUL.FTZ R3, R69, c[0x0][0x23c] ;  /* 0x00008f0045037a20 */ /* 0x000fe20000410000 */
[----:B------:R-:W-:Y:S02]  /*19230*/  LOP3.LUT R10, R9, UR13, R10, 0x96, !PT ;  /* 0x0000000d090a7c12 */ /* 0x000fe4000f8e960a */
[----:B------:R-:W-:Y:S02]  /*19240*/  SHF.R.U32.HI R4, RZ, 0x18, R4 ;  /* 0x00000018ff047819 */ /* 0x000fe40000011604 */
[----:B------:R-:W-:-:S02]  /*19250*/  ISETP.GE.U32.AND P4, PT, R241, R0, PT ;  /* 0x00000000f100720c */ /* 0x000fc40003f86070 */
[----:B------:R-:W-:Y:S02]  /*19260*/  F2FP.PACK_AB R9, R201, R200 ;  /* 0x000000c8c909723e */ /* 0x000fe400000000ff */
[----:B------:R-:W-:Y:S02]  /*19270*/  FSEL R0, R3, RZ, P5 ;  /* 0x000000ff03007208 */ /* 0x000fe40002800000 */
[----:B------:R-:W-:Y:S01]  /*19280*/  ISETP.GE.U32.AND P2, PT, R241, R4, PT ;  /* 0x00000004f100720c */ /* 0x000fe20003f46070 */
[----:B------:R-:W-:Y:S01]  /*19290*/  IMAD.WIDE.U32 R4, R10, -0x2daee0ad, RZ ;  /* 0xd2511f530a047825 */ /* 0x000fe200078e00ff */
[C---:B------:R-:W-:Y:S02]  /*192a0*/  PRMT R51, R9.reuse, 0x7610, R51 ;  /* 0x0000761009337816 */ /* 0x040fe40000000033 */
[----:B------:R-:W-:Y:S01]  /*192b0*/  PRMT R50, R9, 0x7632, R50 ;  /* 0x0000763209327816 */ /* 0x000fe20000000032 */
[----:B------:R-:W-:Y:S01]  /*192c0*/  FFMA.FTZ R9, R162, c[0x0][0x23c], -R0 ;  /* 0x00008f00a2097a23 */ /* 0x000fe20000010800 */
[----:B------:R-:W-:-:S02]  /*192d0*/  LOP3.LUT R3, R5, UR7, R12, 0x96, !PT ;  /* 0x0000000705037c12 */ /* 0x000fc4000f8e960c */
[C---:B------:R-:W-:Y:S01]  /*192e0*/  LOP3.LUT R10, R4.reuse, 0xff, RZ, 0xc0, !PT ;  /* 0x000000ff040a7812 */ /* 0x040fe200078ec0ff */
[----:B------:R1:W-:Y:S01]  /*192f0*/  MUFU.EX2 R159, R9 ;  /* 0x00000009009f7308 */ /* 0x0003e20000000800 */
[----:B------:R-:W-:Y:S02]  /*19300*/  LOP3.LUT R12, R4, 0xffff, RZ, 0xc0, !PT ;  /* 0x0000ffff040c7812 */ /* 0x000fe400078ec0ff */
[----:B------:R-:W-:Y:S01]  /*19310*/  SHF.R.U32.HI R72, RZ, 0x18, R4 ;  /* 0x00000018ff487819 */ /* 0x000fe20000011604 */
[----:B------:R-:W-:Y:S01]  /*19320*/  @!P0 HADD2 R14, -R50.H0_H0, -RZ.H0_H0 ;  /* 0xa00000ff320e8230 */ /* 0x000fe20000000900 */
[----:B------:R-:W-:Y:S02]  /*19330*/  PRMT R168, R51, 0x5410, R50 ;  /* 0x0000541033a87816 */ /* 0x000fe40000000032 */
[----:B-1----:R-:W-:Y:S01]  /*19340*/  SHF.R.U32.HI R9, RZ, 0x10, R4 ;  /* 0x00000010ff097819 */ /* 0x002fe20000011604 */
[----:B------:R-:W-:-:S04]  /*19350*/  FFMA.FTZ R4, R166, c[0x0][0x23c], -R0 ;  /* 0x00008f00a6047a23 */ /* 0x000fc80000010800 */
[----:B------:R1:W3:Y:S01]  /*19360*/  MUFU.EX2 R35, R4 ;  /* 0x0000000400237308 */ /* 0x0002e20000000800 */
[----:B------:R-:W-:Y:S01]  /*19370*/  @!P0 PRMT R50, R14, 0x5410, RZ ;  /* 0x000054100e328816 */ /* 0x000fe200000000ff */
[----:B------:R-:W-:Y:S01]  /*19380*/  @!P1 HADD2 R15, -R51.H0_H0, -RZ.H0_H0 ;  /* 0xa00000ff330f9230 */ /* 0x000fe20000000900 */
[----:B------:R-:W-:Y:S01]  /*19390*/  FFMA.FTZ R5, R158, c[0x0][0x23c], -R2 ;  /* 0x00008f009e057a23 */ /* 0x000fe20000010802 */
[----:B-1----:R-:W-:-:S04]  /*193a0*/  SHF.R.U32.HI R4, RZ, 0x18, R8 ;  /* 0x00000018ff047819 */ /* 0x002fc80000011608 */
[----:B------:R-:W-:Y:S02]  /*193b0*/  ISETP.GE.U32.AND P0, PT, R241, R4, PT ;  /* 0x00000004f100720c */ /* 0x000fe40003f06070 */
[----:B------:R-:W-:Y:S01]  /*193c0*/  SHF.R.U32.HI R4, RZ, 0x10, R8 ;  /* 0x00000010ff047819 */ /* 0x000fe20000011608 */
[----:B------:R3:W-:Y:S03]  /*193d0*/  MUFU.EX2 R158, R5 ;  /* 0x00000005009e7308 */ /* 0x0007e60000000800 */
[----:B------:R-:W-:Y:S02]  /*193e0*/  LOP3.LUT R4, R4, 0xff, RZ, 0xc0, !PT ;  /* 0x000000ff04047812 */ /* 0x000fe400078ec0ff */
[----:B------:R-:W-:Y:S02]  /*193f0*/  @!P1 PRMT R51, R15, 0x5410, RZ ;  /* 0x000054100f339816 */ /* 0x000fe400000000ff */
[----:B------:R-:W-:Y:S01]  /*19400*/  ISETP.GE.U32.AND P1, PT, R241, R4, PT ;  /* 0x00000004f100720c */ /* 0x000fe20003f26070 */
[----:B------:R-:W-:Y:S01]  /*19410*/  FFMA.FTZ R4, R150, c[0x0][0x23c], -R2 ;  /* 0x00008f0096047a23 */ /* 0x000fe20000010802 */
[----:B---3--:R-:W-:-:S03]  /*19420*/  F2FP.PACK_AB R5, R35, R159 ;  /* 0x0000009f2305723e */ /* 0x008fc600000000ff */
[----:B------:R1:W3:Y:S01]  /*19430*/  MUFU.EX2 R162, R4 ;  /* 0x0000000400a27308 */ /* 0x0002e20000000800 */
[C---:B------:R-:W-:Y:S02]  /*19440*/  PRMT R48, R5.reuse, 0x7632, R48 ;  /* 0x0000763205307816 */ /* 0x040fe40000000030 */
[----:B------:R-:W-:-:S03]  /*19450*/  PRMT R41, R5, 0x7610, R41 ;  /* 0x0000761005297816 */ /* 0x000fc60000000029 */
[----:B------:R-:W-:Y:S01]  /*19460*/  @!P0 HADD2 R16, -R48.H0_H0, -RZ.H0_H0 ;  /* 0xa00000ff30108230 */ /* 0x000fe20000000900 */
[----:B------:R-:W-:Y:S02]  /*19470*/  PRMT R181, R41, 0x5410, R48 ;  /* 0x0000541029b57816 */ /* 0x000fe40000000030 */
[----:B-1----:R-:W-:-:S04]  /*19480*/  SHF.R.U32.HI R4, RZ, 0x8, R13 ;  /* 0x00000008ff047819 */ /* 0x002fc8000001160d */
[----:B------:R-:W-:Y:S02]  /*19490*/  LOP3.LUT R4, R4, 0xffff, RZ, 0xc0, !PT ;  /* 0x0000ffff04047812 */ /* 0x000fe400078ec0ff */
[----:B------:R-:W-:Y:S02]  /*194a0*/  @!P0 PRMT R48, R16, 0x5410, RZ ;  /* 0x0000541010308816 */ /* 0x000fe400000000ff */
[----:B------:R-:W-:Y:S01]  /*194b0*/  ISETP.GE.U32.AND P0, PT, R241, R4, PT ;  /* 0x00000004f100720c */ /* 0x000fe20003f06070 */
[----:B------:R-:W-:-:S04]  /*194c0*/  FFMA.FTZ R4, R160, c[0x0][0x23c], -R0 ;  /* 0x00008f00a0047a23 */ /* 0x000fc80000010800 */
[----:B------:R1:W-:Y:S02]  /*194d0*/  MUFU.EX2 R32, R4 ;  /* 0x0000000400207308 */ /* 0x0003e40000000800 */
[----:B-1----:R-:W-:-:S06]  /*194e0*/  FFMA.FTZ R4, R155, c[0x0][0x23c], -R0 ;  /* 0x00008f009b047a23 */ /* 0x002fcc0000010800 */
[----:B------:R1:W1:Y:S01]  /*194f0*/  MUFU.EX2 R33, R4 ;  /* 0x0000000400217308 */ /* 0x0002620000000800 */
[----:B---3--:R-:W-:-:S04]  /*19500*/  F2FP.PACK_AB R5, R162, R158 ;  /* 0x0000009ea205723e */ /* 0x008fc800000000ff */
[C---:B------:R-:W-:Y:S02]  /*19510*/  PRMT R47, R5.reuse, 0x7610, R47 ;  /* 0x00007610052f7816 */ /* 0x040fe4000000002f */
[----:B------:R-:W-:Y:S02]  /*19520*/  PRMT R46, R5, 0x7632, R46 ;  /* 0x00007632052e7816 */ /* 0x000fe4000000002e */
[----:B-1----:R-:W-:-:S04]  /*19530*/  LOP3.LUT R4, R9, 0xff, RZ, 0xc0, !PT ;  /* 0x000000ff09047812 */ /* 0x002fc800078ec0ff */
[----:B------:R-:W-:Y:S02]  /*19540*/  ISETP.GE.U32.AND P6, PT, R241, R4, PT ;  /* 0x00000004f100720c */ /* 0x000fe40003fc6070 */
[----:B------:R-:W-:Y:S01]  /*19550*/  F2FP.PACK_AB R4, R33, R32 ;  /* 0x000000202104723e */ /* 0x000fe200000000ff */
[----:B------:R-:W-:-:S03]  /*19560*/  FFMA.FTZ R5, R149, c[0x0][0x23c], -R2 ;  /* 0x00008f0095057a23 */ /* 0x000fc60000010802 */
[C---:B------:R-:W-:Y:S02]  /*19570*/  PRMT R45, R4.reuse, 0x7632, R45 ;  /* 0x00007632042d7816 */ /* 0x040fe4000000002d */
[----:B------:R-:W-:Y:S01]  /*19580*/  PRMT R44, R4, 0x7610, R44 ;  /* 0x00007610042c7816 */ /* 0x000fe2000000002c */
[----:B------:R-:W-:Y:S01]  /*19590*/  FFMA.FTZ R4, R71, c[0x0][0x23c], -R2 ;  /* 0x00008f0047047a23 */ /* 0x000fe20000010802 */
[----:B------:R1:W-:Y:S08]  /*195a0*/  MUFU.EX2 R160, R5 ;  /* 0x0000000500a07308 */ /* 0x0003f00000000800 */
[----:B------:R3:W3:Y:S01]  /*195b0*/  MUFU.EX2 R166, R4 ;  /* 0x0000000400a67308 */ /* 0x0006e20000000800 */
[----:B------:R-:W-:Y:S01]  /*195c0*/  @!P0 HADD2 R18, -R46.H0_H0, -RZ.H0_H0 ;  /* 0xa00000ff2e128230 */ /* 0x000fe20000000900 */
[----:B------:R-:W-:Y:S01]  /*195d0*/  PRMT R184, R47, 0x5410, R46 ;  /* 0x000054102fb87816 */ /* 0x000fe2000000002e */
[----:B------:R-:W-:Y:S01]  /*195e0*/  @!P1 HADD2 R17, -R41.H0_H0, -RZ.H0_H0 ;  /* 0xa00000ff29119230 */ /* 0x000fe20000000900 */
[----:B-1----:R-:W-:-:S02]  /*195f0*/  LOP3.LUT R5, R3, 0xff, RZ, 0xc0, !PT ;  /* 0x000000ff03057812 */ /* 0x002fc400078ec0ff */
[----:B------:R-:W-:Y:S02]  /*19600*/  @!P0 PRMT R46, R18, 0x5410, RZ ;  /* 0x00005410122e8816 */ /* 0x000fe400000000ff */
[----:B---3--:R-:W-:-:S04]  /*19610*/  LOP3.LUT R4, R3, 0xffff, RZ, 0xc0, !PT ;  /* 0x0000ffff03047812 */ /* 0x008fc800078ec0ff */
[----:B------:R-:W-:Y:S02]  /*19620*/  SHF.R.U32.HI R4, RZ, 0x8, R4 ;  /* 0x00000008ff047819 */ /* 0x000fe40000011604 */
[----:B------:R-:W-:Y:S02]  /*19630*/  ISETP.GE.U32.AND P0, PT, R241, R5, PT ;  /* 0x00000005f100720c */ /* 0x000fe40003f06070 */
[----:B------:R-:W-:Y:S02]  /*19640*/  LOP3.LUT R4, R4, 0xffff, RZ, 0xc0, !PT ;  /* 0x0000ffff04047812 */ /* 0x000fe400078ec0ff */
[----:B------:R-:W-:Y:S02]  /*19650*/  F2FP.PACK_AB R5, R166, R160 ;  /* 0x000000a0a605723e */ /* 0x000fe400000000ff */
[----:B------:R-:W-:Y:S02]  /*19660*/  @!P1 PRMT R41, R17, 0x5410, RZ ;  /* 0x0000541011299816 */ /* 0x000fe400000000ff */
[----:B------:R-:W-:Y:S01]  /*19670*/  ISETP.GE.U32.AND P1, PT, R241, R4, PT ;  /* 0x00000004f100720c */ /* 0x000fe20003f26070 */
[----:B------:R-:W-:Y:S01]  /*19680*/  FFMA.FTZ R4, R152, c[0x0][0x23c], -R0 ;  /* 0x00008f0098047a23 */ /* 0x000fe20000010800 */
[----:B------:R-:W-:-:S02]  /*19690*/  PRMT R227, R5, 0x7610, R227 ;  /* 0x0000761005e37816 */ /* 0x000fc400000000e3 */
[----:B------:R-:W-:Y:S01]  /*196a0*/  PRMT R226, R5, 0x7632, R226 ;  /* 0x0000763205e27816 */ /* 0x000fe200000000e2 */
[----:B------:R-:W-:Y:S01]  /*196b0*/  FFMA.FTZ R5, R148, c[0x0][0x23c], -R0 ;  /* 0x00008f0094057a23 */ /* 0x000fe20000010800 */
[----:B------:R1:W-:Y:S01]  /*196c0*/  MUFU.EX2 R34, R4 ;  /* 0x0000000400227308 */ /* 0x0003e20000000800 */
[----:B------:R-:W-:-:S07]  /*196d0*/  @!P0 HADD2 R22, -R227.H0_H0, -RZ.H0_H0 ;  /* 0xa00000ffe3168230 */ /* 0x000fce0000000900 */
[----:B------:R-:W3:Y:S01]  /*196e0*/  MUFU.EX2 R49, R5 ;  /* 0x0000000500317308 */ /* 0x000ee20000000800 */
[----:B------:R-:W-:Y:S01]  /*196f0*/  @!P1 HADD2 R23, -R226.H0_H0, -RZ.H0_H0 ;  /* 0xa00000ffe2179230 */ /* 0x000fe20000000900 */
[----:B------:R-:W-:Y:S02]  /*19700*/  PRMT R178, R227, 0x5410, R226 ;  /* 0x00005410e3b27816 */ /* 0x000fe400000000e2 */
[--C-:B-1----:R-:W-:Y:S02]  /*19710*/  SHF.R.U32.HI R4, RZ, 0x18, R3.reuse ;  /* 0x00000018ff047819 */ /* 0x102fe40000011603 */
[----:B------:R-:W-:Y:S02]  /*19720*/  SHF.R.U32.HI R3, RZ, 0x10, R3 ;  /* 0x00000010ff037819 */ /* 0x000fe40000011603 */
[----:B------:R-:W-:Y:S02]  /*19730*/  @!P0 PRMT R227, R22, 0x5410, RZ ;  /* 0x0000541016e38816 */ /* 0x000fe400000000ff */
[----:B------:R-:W-:-:S02]  /*19740*/  LOP3.LUT R3, R3, 0xff, RZ, 0xc0, !PT ;  /* 0x000000ff03037812 */ /* 0x000fc400078ec0ff */
[----:B------:R-:W-:Y:S02]  /*19750*/  LOP3.LUT R16, R239, UR4, RZ, 0x3c, !PT ;  /* 0x00000004ef107c12 */ /* 0x000fe4000f8e3cff */
[----:B------:R-:W-:Y:S02]  /*19760*/  ISETP.GE.U32.AND P0, PT, R241, R4, PT ;  /* 0x00000004f100720c */ /* 0x000fe40003f06070 */
[----:B------:R-:W-:Y:S01]  /*19770*/  @!P1 PRMT R226, R23, 0x5410, RZ ;  /* 0x0000541017e29816 */ /* 0x000fe200000000ff */
[----:B------:R-:W-:Y:S01]  /*19780*/  IMAD.WIDE.U32 R16, R16, -0x326172a9, RZ ;  /* 0xcd9e8d5710107825 */ /* 0x000fe200078e00ff */
[----:B------:R-:W-:Y:S02]  /*19790*/  ISETP.GE.U32.AND P1, PT, R241, R3, PT ;  /* 0x00000003f100720c */ /* 0x000fe40003f26070 */
[----:B---3--:R-:W-:Y:S02]  /*197a0*/  F2FP.PACK_AB R3, R49, R34 ;  /* 0x000000223103723e */ /* 0x008fe400000000ff */
[----:B------:R-:W-:-:S02]  /*197b0*/  ISETP.GE.U32.AND P5, PT, R241, R10, PT ;  /* 0x0000000af100720c */ /* 0x000fc40003fa6070 */
[----:B------:R-:W-:Y:S02]  /*197c0*/  PRMT R225, R3, 0x7632, R225 ;  /* 0x0000763203e17816 */ /* 0x000fe400000000e1 */
[----:B------:R-:W-:Y:S02]  /*197d0*/  LOP3.LUT R4, R17, UR29, R174, 0x96, !PT ;  /* 0x0000001d11047c12 */ /* 0x000fe4000f8e96ae */
[----:B------:R-:W-:Y:S02]  /*197e0*/  LOP3.LUT R10, R7, UR27, R16, 0x96, !PT ;  /* 0x0000001b070a7c12 */ /* 0x000fe4000f8e9610 */
[----:B------:R-:W-:Y:S01]  /*197f0*/  SHF.R.U32.HI R7, RZ, 0x8, R12 ;  /* 0x00000008ff077819 */ /* 0x000fe2000001160c */
[----:B------:R-:W-:Y:S01]  /*19800*/  @!P0 HADD2 R28, -R225.H0_H0, -RZ.H0_H0 ;  /* 0xa00000ffe11c8230 */ /* 0x000fe20000000900 */
[----:B------:R-:W-:Y:S01]  /*19810*/  PRMT R224, R3, 0x7610, R224 ;  /* 0x0000761003e07816 */ /* 0x000fe200000000e0 */
[----:B------:R-:W-:Y:S01]  /*19820*/  IMAD.WIDE.U32 R4, R4, -0x2daee0ad, RZ ;  /* 0xd2511f5304047825 */ /* 0x000fe200078e00ff */
[----:B------:R-:W-:-:S02]  /*19830*/  LOP3.LUT R3, R7, 0xffff, RZ, 0xc0, !PT ;  /* 0x0000ffff07037812 */ /* 0x000fc400078ec0ff */
[----:B------:R-:W-:Y:S01]  /*19840*/  PRMT R179, R224, 0x5410, R225 ;  /* 0x00005410e0b37816 */ /* 0x000fe200000000e1 */
[----:B------:R-:W-:Y:S01]  /*19850*/  IMAD.WIDE.U32 R10, R10, -0x2daee0ad, RZ ;  /* 0xd2511f530a0a7825 */ /* 0x000fe200078e00ff */
[----:B------:R-:W-:Y:S02]  /*19860*/  @!P0 PRMT R225, R28, 0x5410, RZ ;  /* 0x000054101ce18816 */ /* 0x000fe400000000ff */
[----:B------:R-:W-:Y:S02]  /*19870*/  LOP3.LUT R5, R5, UR26, R248, 0x96, !PT ;  /* 0x0000001a05057c12 */ /* 0x000fe4000f8e96f8 */
[----:B------:R-:W-:Y:S02]  /*19880*/  ISETP.GE.U32.AND P0, PT, R241, R3, PT ;  /* 0x00000003f100720c */ /* 0x000fe40003f06070 */
[----:B------:R-:W-:Y:S02]  /*19890*/  FMNMX.FTZ R3, R246, R235, !PT ;  /* 0x000000ebf6037209 */ /* 0x000fe40007810000 */
[----:B------:R-:W-:Y:S01]  /*198a0*/  LOP3.LUT R8, R11, UR24, R4, 0x96, !PT ;  /* 0x000000180b087c12 */ /* 0x000fe2000f8e9604 */
[----:B------:R-:W-:Y:S01]  /*198b0*/  IMAD.WIDE.U32 R4, R5, -0x326172a9, RZ ;  /* 0xcd9e8d5705047825 */ /* 0x000fe200078e00ff */
[----:B------:R-:W-:-:S03]  /*198c0*/  FMNMX.FTZ R3, R233, R3, !PT ;  /* 0x00000003e9037209 */ /* 0x000fc60007810000 */
[----:B------:R-:W-:Y:S01]  /*198d0*/  IMAD.WIDE.U32 R8, R8, -0x326172a9, RZ ;  /* 0xcd9e8d5708087825 */ /* 0x000fe200078e00ff */
[----:B------:R-:W-:Y:S02]  /*198e0*/  FMNMX.FTZ R3, R221, R3, !PT ;  /* 0x00000003dd037209 */ /* 0x000fe40007810000 */
[----:B------:R-:W-:Y:S02]  /*198f0*/  LOP3.LUT R5, R5, UR25, R6, 0x96, !PT ;  /* 0x0000001905057c12 */ /* 0x000fe4000f8e9606 */
[----:B------:R-:W-:Y:S02]  /*19900*/  FMNMX.FTZ R3, R220, R3, !PT ;  /* 0x00000003dc037209 */ /* 0x000fe40007810000 */
[----:B------:R-:W-:Y:S01]  /*19910*/  LOP3.LUT R11, R9, UR23, R4, 0x96, !PT ;  /* 0x00000017090b7c12 */ /* 0x000fe2000f8e9604 */
[----:B------:R-:W-:Y:S01]  /*19920*/  IMAD.WIDE.U32 R4, R5, -0x2daee0ad, RZ ;  /* 0xd2511f5305047825 */ /* 0x000fe200078e00ff */
[----:B------:R-:W-:-:S04]  /*19930*/  FMNMX.FTZ R3, R199, R3, !PT ;  /* 0x00000003c7037209 */ /* 0x000fc80007810000 */
[----:B------:R-:W-:Y:S01]  /*19940*/  LOP3.LUT R6, R5, UR22, R10, 0x96, !PT ;  /* 0x0000001605067c12 */ /* 0x000fe2000f8e960a */
[----:B------:R-:W-:Y:S01]  /*19950*/  IMAD.WIDE.U32 R10, R11, -0x2daee0ad, RZ ;  /* 0xd2511f530b0a7825 */ /* 0x000fe200078e00ff */
[----:B------:R-:W-:Y:S01]  /*19960*/  FMNMX.FTZ R3, R167, R3, !PT ;  /* 0x00000003a7037209 */ /* 0x000fe20007810000 */
[----:B------:R-:W-:Y:S02]  /*19970*/  @!P4 HADD2 R21, -R44.H0_H0, -RZ.H0_H0 ;  /* 0xa00000ff2c15c230 */ /* 0x000fe40000000900 */
[----:B------:R-:W-:Y:S01]  /*19980*/  FFMA.FTZ R42, R42, c[0x0][0x23c], -R2 ;  /* 0x00008f002a2a7a23 */ /* 0x000fe20000010802 */
[----:B------:R-:W-:Y:S01]  /*19990*/  FMNMX.FTZ R3, R163, R3, !PT ;  /* 0x00000003a3037209 */ /* 0x000fe20007810000 */
[----:B------:R-:W-:Y:S01]  /*199a0*/  IMAD.WIDE.U32 R6, R6, -0x326172a9, RZ ;  /* 0xcd9e8d5706067825 */ /* 0x000fe200078e00ff */
[----:B------:R-:W-:Y:S01]  /*199b0*/  LOP3.LUT R4, R11, UR12, R4, 0x96, !PT ;  /* 0x0000000c0b047c12 */ /* 0x000fe2000f8e9604 */
[----:B------:R1:W-:Y:S01]  /*199c0*/  MUFU.EX2 R182, R42 ;  /* 0x0000002a00b67308 */ /* 0x0003e20000000800 */
[----:B------:R-:W-:-:S02]  /*199d0*/  FMNMX.FTZ R3, R154, R3, !PT ;  /* 0x000000039a037209 */ /* 0x000fc40007810000 */
[----:B------:R-:W-:Y:S01]  /*199e0*/  PRMT R188, R44, 0x5410, R45 ;  /* 0x000054102cbc7816 */ /* 0x000fe2000000002d */
[----:B------:R-:W-:Y:S01]  /*199f0*/  IMAD.WIDE.U32 R4, R4, -0x326172a9, RZ ;  /* 0xcd9e8d5704047825 */ /* 0x000fe200078e00ff */
[----:B------:R-:W-:Y:S02]  /*19a00*/  @!P4 PRMT R44, R21, 0x5410, RZ ;  /* 0x00005410152cc816 */ /* 0x000fe400000000ff */
[----:B------:R-:W-:Y:S02]  /*19a10*/  LOP3.LUT R21, R7, UR13, R8, 0x96, !PT ;  /* 0x0000000d07157c12 */ /* 0x000fe4000f8e9608 */
[----:B------:R-:W-:Y:S01]  /*19a20*/  FMNMX.FTZ R7, R147, R3, !PT ;  /* 0x0000000393077209 */ /* 0x000fe20007810000 */
[----:B-1----:R-:W-:Y:S02]  /*19a30*/  IMAD.MOV.U32 R42, RZ, RZ, R184 ;  /* 0x000000ffff2a7224 */ /* 0x002fe400078e00b8 */
[----:B------:R-:W3:Y:S01]  /*19a40*/  LDL R184, [R1+0xa8] ;  /* 0x0000a80001b87983 */ /* 0x000ee20000100800 */
[----:B------:R-:W-:-:S02]  /*19a50*/  LOP3.LUT R3, R5, UR8, R6, 0x96, !PT ;  /* 0x0000000805037c12 */ /* 0x000fc4000f8e9606 */
[----:B------:R-:W-:-:S04]  /*19a60*/  FMNMX.FTZ R6, R143, R7, !PT ;  /* 0x000000078f067209 */ /* 0x000fc80007810000 */
[----:B------:R-:W-:Y:S02]  /*19a70*/  FMNMX.FTZ R7, R140, R6, !PT ;  /* 0x000000068c077209 */ /* 0x000fe40007810000 */
[----:B------:R-:W-:-:S04]  /*19a80*/  LOP3.LUT R6, R3, 0xffff, RZ, 0xc0, !PT ;  /* 0x0000ffff03067812 */ /* 0x000fc800078ec0ff */
[----:B------:R-:W-:-:S04]  /*19a90*/  SHF.R.U32.HI R6, RZ, 0x8, R6 ;  /* 0x00000008ff067819 */ /* 0x000fc80000011606 */
[----:B------:R-:W-:Y:S02]  /*19aa0*/  LOP3.LUT R6, R6, 0xffff, RZ, 0xc0, !PT ;  /* 0x0000ffff06067812 */ /* 0x000fe400078ec0ff */
[----:B------:R-:W-:Y:S02]  /*19ab0*/  FMNMX.FTZ R7, R74, R7, !PT ;  /* 0x000000074a077209 */ /* 0x000fe40007810000 */
[----:B------:R-:W-:Y:S02]  /*19ac0*/  ISETP.GE.U32.AND P4, PT, R241, R6, PT ;  /* 0x00000006f100720c */ /* 0x000fe40003f86070 */
[----:B------:R-:W-:Y:S02]  /*19ad0*/  FMNMX.FTZ R6, R245, R244, !PT ;  /* 0x000000f4f5067209 */ /* 0x000fe40007810000 */
[----:B------:R-:W-:Y:S02]  /*19ae0*/  FMNMX.FTZ R7, R67, R7, !PT ;  /* 0x0000000743077209 */ /* 0x000fe40007810000 */
[----:B------:R-:W-:-:S02]  /*19af0*/  FMNMX.FTZ R6, R243, R6, !PT ;  /* 0x00000006f3067209 */ /* 0x000fc40007810000 */
[----:B------:R-:W-:Y:S02]  /*19b00*/  FMNMX.FTZ R7, R63, R7, !PT ;  /* 0x000000073f077209 */ /* 0x000fe40007810000 */
[----:B------:R-:W-:Y:S02]  /*19b10*/  FMNMX.FTZ R6, R234, R6, !PT ;  /* 0x00000006ea067209 */ /* 0x000fe40007810000 */
[----:B------:R-:W-:Y:S02]  /*19b20*/  FMNMX.FTZ R71, R62, R7, !PT ;  /* 0x000000073e477209 */ /* 0x000fe40007810000 */
[----:B------:R-:W-:Y:S01]  /*19b30*/  FMNMX.FTZ R7, R232, R6, !PT ;  /* 0x00000006e8077209 */ /* 0x000fe20007810000 */
[----:B------:R-:W-:Y:S01]  /*19b40*/  FFMA.FTZ R6, R153, c[0x0][0x23c], -R2 ;  /* 0x00008f0099067a23 */ /* 0x000fe20000010802 */
[----:B------:R-:W-:-:S03]  /*19b50*/  FMNMX.FTZ R71, R25, R71, !PT ;  /* 0x0000004719477209 */ /* 0x000fc60007810000 */
[----:B------:R1:W-:Y:S01]  /*19b60*/  MUFU.EX2 R230, R6 ;  /* 0x0000000600e67308 */ /* 0x0003e20000000800 */
[----:B------:R-:W-:Y:S01]  /*19b70*/  @!P2 HADD2 R20, -R45.H0_H0, -RZ.H0_H0 ;  /* 0xa00000ff2d14a230 */ /* 0x000fe20000000900 */
[----:B------:R-:W2:Y:S01]  /*19b80*/  SHFL.BFLY PT, R8, R71, 0x2, 0x1f ;  /* 0x0c401f0047087f89 */ /* 0x000ea200000e0000 */
[--C-:B------:R-:W-:Y:S02]  /*19b90*/  FFMA.FTZ R22, R52, c[0x0][0x23c], -R2.reuse ;  /* 0x00008f0034167a23 */ /* 0x100fe40000010802 */
[----:B------:R-:W-:Y:S01]  /*19ba0*/  FFMA.FTZ R14, R141, c[0x0][0x23c], -R2 ;  /* 0x00008f008d0e7a23 */ /* 0x000fe20000010802 */
[----:B------:R-:W-:Y:S02]  /*19bb0*/  @!P2 PRMT R45, R20, 0x5410, RZ ;  /* 0x00005410142da816 */ /* 0x000fe400000000ff */
[----:B-1----:R-:W-:-:S04]  /*19bc0*/  FMNMX.FTZ R6, R208, R7, !PT ;  /* 0x00000007d0067209 */ /* 0x002fc80007810000 */
[----:B------:R-:W-:Y:S01]  /*19bd0*/  FMNMX.FTZ R6, R198, R6, !PT ;  /* 0x00000006c6067209 */ /* 0x000fe20007810000 */
[----:B------:R-:W-:-:S03]  /*19be0*/  FFMA.FTZ R7, R145, c[0x0][0x23c], -R2 ;  /* 0x00008f0091077a23 */ /* 0x000fc60000010802 */
[----:B------:R-:W-:Y:S01]  /*19bf0*/  FMNMX.FTZ R6, R197, R6, !PT ;  /* 0x00000006c5067209 */ /* 0x000fe20007810000 */
[--C-:B------:R-:W-:Y:S02]  /*19c00*/  FFMA.FTZ R15, R61, c[0x0][0x23c], -R2.reuse ;  /* 0x00008f003d0f7a23 */ /* 0x100fe40000010802 */
[--C-:B------:R-:W-:Y:S02]  /*19c10*/  FFMA.FTZ R20, R59, c[0x0][0x23c], -R2.reuse ;  /* 0x00008f003b147a23 */ /* 0x100fe40000010802 */
[--C-:B------:R-:W-:Y:S02]  /*19c20*/  FFMA.FTZ R52, R24, c[0x0][0x23c], -R2.reuse ;  /* 0x00008f0018347a23 */ /* 0x100fe40000010802 */
[--C-:B------:R-:W-:Y:S02]  /*19c30*/  FFMA.FTZ R57, R57, c[0x0][0x23c], -R2.reuse ;  /* 0x00008f0039397a23 */ /* 0x100fe40000010802 */
[----:B------:R-:W-:Y:S01]  /*19c40*/  FFMA.FTZ R56, R56, c[0x0][0x23c], -R2 ;  /* 0x00008f0038387a23 */ /* 0x000fe20000010802 */
[----:B------:R-:W-:-:S04]  /*19c50*/  FMNMX.FTZ R2, R161, R6, !PT ;  /* 0x00000006a1027209 */ /* 0x000fc80007810000 */
[----:B------:R-:W-:-:S04]  /*19c60*/  FMNMX.FTZ R2, R156, R2, !PT ;  /* 0x000000029c027209 */ /* 0x000fc80007810000 */
[----:B------:R-:W-:Y:S01]  /*19c70*/  FMNMX.FTZ R2, R146, R2, !PT ;  /* 0x0000000292027209 */ /* 0x000fe20007810000 */
[----:B------:R-:W-:-:S03]  /*19c80*/  @!P1 HADD2 R29, -R224.H0_H0, -RZ.H0_H0 ;  /* 0xa00000ffe01d9230 */ /* 0x000fc60000000900 */
[----:B------:R-:W-:Y:S01]  /*19c90*/  FMNMX.FTZ R2, R142, R2, !PT ;  /* 0x000000028e027209 */ /* 0x000fe20007810000 */
[----:B------:R-:W1:Y:S01]  /*19ca0*/  MUFU.EX2 R187, R7 ;  /* 0x0000000700bb7308 */ /* 0x000e620000000800 */
[----:B------:R-:W-:Y:S02]  /*19cb0*/  @!P1 PRMT R224, R29, 0x5410, RZ ;  /* 0x000054101de09816 */ /* 0x000fe400000000ff */
[----:B------:R-:W-:Y:S01]  /*19cc0*/  FMNMX.FTZ R2, R75, R2, !PT ;  /* 0x000000024b027209 */ /* 0x000fe20007810000 */
[--C-:B------:R-:W-:Y:S01]  /*19cd0*/  FFMA.FTZ R9, R151, c[0x0][0x23c], -R0.reuse ;  /* 0x00008f0097097a23 */ /* 0x100fe20000010800 */
[----:B--2---:R-:W-:Y:S01]  /*19ce0*/  FMNMX.FTZ R71, R71, R8, !PT ;  /* 0x0000000847477209 */ /* 0x004fe20007810000 */
        /* <DEDUP_REMOVED lines=9> */
[----:B------:R-:W-:-:S04]  /*19d80*/  FMNMX.FTZ R0, R73, R2, !PT ;  /* 0x0000000249007209 */ /* 0x000fc80007810000 */
[----:B------:R-:W-:-:S04]  /*19d90*/  FMNMX.FTZ R68, R66, R0, !PT ;  /* 0x0000000042447209 */ /* 0x000fc80007810000 */
[----:B------:R-:W-:Y:S02]  /*19da0*/  FMNMX.FTZ R68, R65, R68, !PT ;  /* 0x0000004441447209 */ /* 0x000fe40007810000 */
[----:B-1----:R-:W-:Y:S02]  /*19db0*/  F2FP.PACK_AB R6, R187, R230 ;  /* 0x000000e6bb06723e */ /* 0x002fe400000000ff */
[----:B------:R-:W-:Y:S02]  /*19dc0*/  FMNMX.FTZ R68, R64, R68, !PT ;  /* 0x0000004440447209 */ /* 0x000fe40007810000 */
[----:B------:R-:W-:-:S03]  /*19dd0*/  PRMT R223, R6, 0x7610, R223 ;  /* 0x0000761006df7816 */ /* 0x000fc600000000df */
[----:B------:R-:W1:Y:S01]  /*19de0*/  SHFL.BFLY PT, R7, R68, 0x2, 0x1f ;  /* 0x0c401f0044077f89 */ /* 0x000e6200000e0000 */
[----:B------:R-:W-:-:S03]  /*19df0*/  PRMT R222, R6, 0x7632, R222 ;  /* 0x0000763206de7816 */ /* 0x000fc600000000de */
[----:B------:R-:W2:Y:S01]  /*19e00*/  SHFL.BFLY PT, R6, R71, 0x1, 0x1f ;  /* 0x0c201f0047067f89 */ /* 0x000ea200000e0000 */
[----:B------:R-:W-:Y:S01]  /*19e10*/  @!P3 HADD2 R19, -R47.H0_H0, -RZ.H0_H0 ;  /* 0xa00000ff2f13b230 */ /* 0x000fe20000000900 */
[----:B------:R-:W-:-:S04]  /*19e20*/  LOP3.LUT R0, R3, 0xff, RZ, 0xc0, !PT ;  /* 0x000000ff03007812 */ /* 0x000fc800078ec0ff */
[----:B------:R-:W-:Y:S02]  /*19e30*/  @!P3 PRMT R47, R19, 0x5410, RZ ;  /* 0x00005410132fb816 */ /* 0x000fe400000000ff */
[C---:B------:R-:W-:Y:S02]  /*19e40*/  ISETP.GE.U32.AND P1, PT, R241.reuse, R0, PT ;  /* 0x00000000f100720c */ /* 0x040fe40003f26070 */
[C---:B------:R-:W-:Y:S02]  /*19e50*/  FSETP.NEU.FTZ.AND P3, PT, R70.reuse, -INF , PT ;  /* 0xff8000004600780b */ /* 0x040fe40003f7d000 */
[----:B------:R-:W-:Y:S02]  /*19e60*/  SHF.R.U32.HI R0, RZ, 0x18, R3 ;  /* 0x00000018ff007819 */ /* 0x000fe40000011603 */
[----:B------:R-:W-:Y:S02]  /*19e70*/  FSEL R2, R70, RZ, P3 ;  /* 0x000000ff46027208 */ /* 0x000fe40001800000 */
[----:B------:R-:W-:-:S02]  /*19e80*/  ISETP.GE.U32.AND P2, PT, R241, R0, PT ;  /* 0x00000000f100720c */ /* 0x000fc40003f46070 */
[----:B------:R-:W-:Y:S02]  /*19e90*/  SHF.R.U32.HI R0, RZ, 0x10, R3 ;  /* 0x00000010ff007819 */ /* 0x000fe40000011603 */
[C---:B------:R-:W-:Y:S01]  /*19ea0*/  FSETP.NEU.FTZ.AND P3, PT, R69.reuse, -INF , PT ;  /* 0xff8000004500780b */ /* 0x040fe20003f7d000 */
[----:B------:R-:W-:Y:S01]  /*19eb0*/  FADD.FTZ R3, R242, -R2 ;  /* 0x80000002f2037221 */ /* 0x000fe20000010000 */
[----:B-1----:R-:W-:Y:S01]  /*19ec0*/  FMNMX.FTZ R68, R68, R7, !PT ;  /* 0x0000000744447209 */ /* 0x002fe20007810000 */
[----:B------:R-:W-:Y:S01]  /*19ed0*/  @!P0 HADD2 R24, -R222.H0_H0, -RZ.H0_H0 ;  /* 0xa00000ffde188230 */ /* 0x000fe20000000900 */
[----:B------:R-:W-:Y:S02]  /*19ee0*/  LOP3.LUT R0, R0, 0xff, RZ, 0xc0, !PT ;  /* 0x000000ff00007812 */ /* 0x000fe400078ec0ff */
[----:B------:R-:W-:Y:S01]  /*19ef0*/  FSEL R2, R69, RZ, P3 ;  /* 0x000000ff45027208 */ /* 0x000fe20001800000 */
[----:B------:R-:W-:Y:S01]  /*19f00*/  MUFU.EX2 R58, R8 ;  /* 0x00000008003a7308 */ /* 0x000fe20000000800 */
[----:B--2---:R-:W-:Y:S01]  /*19f10*/  FMNMX.FTZ R71, R71, R6, !PT ;  /* 0x0000000647477209 */ /* 0x004fe20007810000 */
[----:B------:R-:W1:Y:S01]  /*19f20*/  SHFL.BFLY PT, R7, R68, 0x1, 0x1f ;  /* 0x0c201f0044077f89 */ /* 0x000e6200000e0000 */
[----:B------:R-:W-:Y:S01]  /*19f30*/  ISETP.GE.U32.AND P3, PT, R241, R0, PT ;  /* 0x00000000f100720c */ /* 0x000fe20003f66070 */
[----:B------:R-:W-:Y:S01]  /*19f40*/  FADD.FTZ R0, R240, -R2 ;  /* 0x80000002f0007221 */ /* 0x000fe20000010000 */
[----:B------:R-:W-:-:S03]  /*19f50*/  PRMT R180, R223, 0x5410, R222 ;  /* 0x00005410dfb47816 */ /* 0x000fc600000000de */
[----:B------:R-:W2:Y:S01]  /*19f60*/  MUFU.EX2 R61, R9 ;  /* 0x00000009003d7308 */ /* 0x000ea20000000800 */
[----:B------:R-:W-:Y:S01]  /*19f70*/  @!P0 PRMT R222, R24, 0x5410, RZ ;  /* 0x0000541018de8816 */ /* 0x000fe200000000ff */
[C---:B------:R-:W-:Y:S01]  /*19f80*/  FMUL.FTZ R2, R71.reuse, c[0x0][0x23c] ;  /* 0x00008f0047027a20 */ /* 0x040fe20000410000 */
[----:B------:R-:W-:Y:S01]  /*19f90*/  FSETP.NEU.FTZ.AND P0, PT, R71, -INF , PT ;  /* 0xff8000004700780b */ /* 0x000fe20003f1d000 */
[----:B------:R-:W-:Y:S01]  /*19fa0*/  FMUL.FTZ R0, R0, c[0x0][0x23c] ;  /* 0x00008f0000007a20 */ /* 0x000fe20000410000 */
[----:B------:R-:W-:Y:S02]  /*19fb0*/  @!P5 HADD2 R31, -R223.H0_H0, -RZ.H0_H0 ;  /* 0xa00000ffdf1fd230 */ /* 0x000fe40000000900 */
[----:B------:R-:W-:Y:S01]  /*19fc0*/  FSEL R2, R2, RZ, P0 ;  /* 0x000000ff02027208 */ /* 0x000fe20000000000 */
[----:B------:R-:W-:Y:S02]  /*19fd0*/  FMUL.FTZ R3, R3, c[0x0][0x23c] ;  /* 0x00008f0003037a20 */ /* 0x000fe40000410000 */
[----:B------:R-:W4:Y:S01]  /*19fe0*/  MUFU.EX2 R0, R0 ;  /* 0x0000000000007308 */ /* 0x000f220000000800 */
[----:B------:R-:W-:Y:S01]  /*19ff0*/  @!P5 PRMT R223, R31, 0x5410, RZ ;  /* 0x000054101fdfd816 */ /* 0x000fe200000000ff */
        /* <DEDUP_REMOVED lines=17> */
[----:B--2---:R-:W-:Y:S01]  /*1a110*/  F2FP.PACK_AB R2, R61, R58 ;  /* 0x0000003a3d02723e */ /* 0x004fe200000000ff */
[----:B------:R2:W2:Y:S03]  /*1a120*/  MUFU.EX2 R6, R3 ;  /* 0x0000000300067308 */ /* 0x0004a60000000800 */
[C---:B------:R-:W-:Y:S02]  /*1a130*/  PRMT R221, R2.reuse, 0x7610, R221 ;  /* 0x0000761002dd7816 */ /* 0x040fe400000000dd */
[----:B------:R-:W-:Y:S02]  /*1a140*/  PRMT R220, R2, 0x7632, R220 ;  /* 0x0000763202dc7816 */ /* 0x000fe400000000dc */
[----:B-1----:R-:W-:Y:S01]  /*1a150*/  FMNMX.FTZ R68, R68, R7, !PT ;  /* 0x0000000744447209 */ /* 0x002fe20007810000 */
[----:B------:R-:W-:Y:S01]  /*1a160*/  @!P6 HADD2 R25, -R221.H0_H0, -RZ.H0_H0 ;  /* 0xa00000ffdd19e230 */ /* 0x000fe20000000900 */
[----:B------:R-:W-:-:S02]  /*1a170*/  LOP3.LUT R13, R4, 0xff, RZ, 0xc0, !PT ;  /* 0x000000ff040d7812 */ /* 0x000fc400078ec0ff */
[----:B------:R-:W-:Y:S02]  /*1a180*/  LOP3.LUT R11, R4, 0xffff, RZ, 0xc0, !PT ;  /* 0x0000ffff040b7812 */ /* 0x000fe400078ec0ff */
[--C-:B------:R-:W-:Y:S02]  /*1a190*/  SHF.R.U32.HI R19, RZ, 0x18, R4.reuse ;  /* 0x00000018ff137819 */ /* 0x100fe40000011604 */
[----:B--2---:R-:W-:Y:S01]  /*1a1a0*/  SHF.R.U32.HI R3, RZ, 0x10, R4 ;  /* 0x00000010ff037819 */ /* 0x004fe20000011604 */
[----:B------:R-:W-:Y:S01]  /*1a1b0*/  IMAD.WIDE.U32 R4, R21, -0x2daee0ad, RZ ;  /* 0xd2511f5315047825 */ /* 0x000fe200078e00ff */
[----:B------:R-:W-:Y:S02]  /*1a1c0*/  @!P5 HADD2 R62, -R220.H0_H0, -RZ.H0_H0 ;  /* 0xa00000ffdc3ed230 */ /* 0x000fe40000000900 */
[----:B------:R-:W-:Y:S01]  /*1a1d0*/  LOP3.LUT R3, R3, 0xff, RZ, 0xc0, !PT ;  /* 0x000000ff03037812 */ /* 0x000fe200078ec0ff */
[----:B----4-:R-:W-:Y:S01]  /*1a1e0*/  FFMA.FTZ R9, R203, R0, R159 ;  /* 0x00000000cb097223 */ /* 0x010fe2000001009f */
[----:B------:R-:W-:Y:S01]  /*1a1f0*/  PRMT R175, R221, 0x5410, R220 ;  /* 0x00005410ddaf7816 */ /* 0x000fe200000000dc */
[----:B------:R-:W-:Y:S01]  /*1a200*/  MUFU.EX2 R186, R14 ;  /* 0x0000000e00ba7308 */ /* 0x000fe20000000800 */
[----:B------:R-:W-:Y:S01]  /*1a210*/  @!P6 PRMT R221, R25, 0x5410, RZ ;  /* 0x0000541019dde816 */ /* 0x000fe200000000ff */
[----:B------:R-:W-:Y:S01]  /*1a220*/  FMUL.FTZ R2, R68, c[0x0][0x23c] ;  /* 0x00008f0044027a20 */ /* 0x000fe20000410000 */
[----:B------:R-:W-:-:S02]  /*1a230*/  FSEL R12, R71, RZ, P0 ;  /* 0x000000ff470c7208 */ /* 0x000fc40000000000 */
[----:B------:R-:W-:-:S03]  /*1a240*/  FSETP.NEU.FTZ.AND P0, PT, R68, -INF , PT ;  /* 0xff8000004400780b */ /* 0x000fc60003f1d000 */
[----:B------:R1:W2:Y:S01]  /*1a250*/  MUFU.EX2 R185, R15 ;  /* 0x0000000f00b97308 */ /* 0x0002a20000000800 */
[----:B------:R-:W-:Y:S02]  /*1a260*/  ISETP.GE.U32.AND P6, PT, R241, R3, PT ;  /* 0x00000003f100720c */ /* 0x000fe40003fc6070 */
[----:B------:R-:W-:Y:S02]  /*1a270*/  LOP3.LUT R3, R5, UR7, R10, 0x96, !PT ;  /* 0x0000000705037c12 */ /* 0x000fe4000f8e960a */
[----:B------:R-:W-:Y:S01]  /*1a280*/  @!P5 PRMT R220, R62, 0x5410, RZ ;  /* 0x000054103edcd816 */ /* 0x000fe200000000ff */
[----:B------:R-:W-:Y:S01]  /*1a290*/  FFMA.FTZ R8, R228, R6, R200 ;  /* 0x00000006e4087223 */ /* 0x000fe200000100c8 */
[----:B------:R-:W-:Y:S01]  /*1a2a0*/  FSEL R2, R2, RZ, P0 ;  /* 0x000000ff02027208 */ /* 0x000fe20000000000 */
[----:B------:R-:W-:Y:S01]  /*1a2b0*/  MUFU.EX2 R62, R29 ;  /* 0x0000001d003e7308 */ /* 0x000fe20000000800 */
[----:B------:R-:W-:Y:S01]  /*1a2c0*/  IMAD.MOV.U32 R236, RZ, RZ, R202 ;  /* 0x000000ffffec7224 */ /* 0x000fe200078e00ca */
[----:B-1----:R-:W-:Y:S01]  /*1a2d0*/  LOP3.LUT R15, R4, 0xffff, RZ, 0xc0, !PT ;  /* 0x0000ffff040f7812 */ /* 0x002fe200078ec0ff */
[----:B------:R-:W-:-:S05]  /*1a2e0*/  FADD.FTZ R5, R35, R9 ;  /* 0x0000000923057221 */ /* 0x000fca0000010000 */
[----:B------:R-:W1:Y:S01]  /*1a2f0*/  MUFU.EX2 R35, R30 ;  /* 0x0000001e00237308 */ /* 0x000e620000000800 */
[----:B------:R-:W-:Y:S02]  /*1a300*/  FADD.FTZ R63, R201, R8 ;  /* 0x00000008c93f7221 */ /* 0x000fe40000010000 */
[--C-:B------:R-:W-:Y:S02]  /*1a310*/  FFMA.FTZ R10, R244, c[0x0][0x23c], -R2.reuse ;  /* 0x00008f00f40a7a23 */ /* 0x100fe40000010802 */
[--C-:B------:R-:W-:Y:S02]  /*1a320*/  FFMA.FTZ R14, R243, c[0x0][0x23c], -R2.reuse ;  /* 0x00008f00f30e7a23 */ /* 0x100fe40000010802 */
[--C-:B------:R-:W-:Y:S01]  /*1a330*/  FFMA.FTZ R21, R232, c[0x0][0x23c], -R2.reuse ;  /* 0x00008f00e8157a23 */ /* 0x100fe20000010802 */
[----:B------:R4:W-:Y:S01]  /*1a340*/  MUFU.EX2 R191, R20 ;  /* 0x0000001400bf7308 */ /* 0x0009e20000000800 */
[--C-:B------:R-:W-:Y:S02]  /*1a350*/  FFMA.FTZ R25, R198, c[0x0][0x23c], -R2.reuse ;  /* 0x00008f00c6197a23 */ /* 0x100fe40000010802 */
[----:B------:R-:W-:-:S02]  /*1a360*/  FFMA.FTZ R67, R197, c[0x0][0x23c], -R2 ;  /* 0x00008f00c5437a23 */ /* 0x000fc40000010802 */
[--C-:B------:R-:W-:Y:S02]  /*1a370*/  FFMA.FTZ R72, R161, c[0x0][0x23c], -R2.reuse ;  /* 0x00008f00a1487a23 */ /* 0x100fe40000010802 */
[--C-:B------:R-:W-:Y:S01]  /*1a380*/  FFMA.FTZ R147, R156, c[0x0][0x23c], -R2.reuse ;  /* 0x00008f009c937a23 */ /* 0x100fe20000010802 */
[----:B------:R1:W1:Y:S01]  /*1a390*/  MUFU.EX2 R177, R22 ;  /* 0x0000001600b17308 */ /* 0x0002620000000800 */
[--C-:B------:R-:W-:Y:S02]  /*1a3a0*/  FFMA.FTZ R146, R146, c[0x0][0x23c], -R2.reuse ;  /* 0x00008f0092927a23 */ /* 0x100fe40000010802 */
[--C-:B------:R-:W-:Y:S02]  /*1a3b0*/  FFMA.FTZ R200, R142, c[0x0][0x23c], -R2.reuse ;  /* 0x00008f008ec87a23 */ /* 0x100fe40000010802 */
[--C-:B------:R-:W-:Y:S02]  /*1a3c0*/  FFMA.FTZ R201, R75, c[0x0][0x23c], -R2.reuse ;  /* 0x00008f004bc97a23 */ /* 0x100fe40000010802 */
[----:B------:R-:W-:-:S02]  /*1a3d0*/  FFMA.FTZ R229, R73, c[0x0][0x23c], -R2 ;  /* 0x00008f0049e57a23 */ /* 0x000fc40000010802 */
[--C-:B----4-:R-:W-:Y:S02]  /*1a3e0*/  FFMA.FTZ R20, R234, c[0x0][0x23c], -R2.reuse ;  /* 0x00008f00ea147a23 */ /* 0x110fe40000010802 */
[--C-:B------:R-:W-:Y:S02]  /*1a3f0*/  FFMA.FTZ R228, R66, c[0x0][0x23c], -R2.reuse ;  /* 0x00008f0042e47a23 */ /* 0x100fe40000010802 */
[--C-:B------:R-:W-:Y:S02]  /*1a400*/  FFMA.FTZ R202, R65, c[0x0][0x23c], -R2.reuse ;  /* 0x00008f0041ca7a23 */ /* 0x100fe40000010802 */
[--C-:B------:R-:W-:Y:S02]  /*1a410*/  FFMA.FTZ R203, R64, c[0x0][0x23c], -R2.reuse ;  /* 0x00008f0040cb7a23 */ /* 0x100fe40000010802 */
[----:B-1----:R-:W-:Y:S01]  /*1a420*/  FFMA.FTZ R22, R208, c[0x0][0x23c], -R2 ;  /* 0x00008f00d0167a23 */ /* 0x002fe20000010802 */
[----:B------:R-:W-:Y:S02]  /*1a430*/  SHF.R.U32.HI R2, RZ, 0x8, R11 ;  /* 0x00000008ff027819 */ /* 0x000fe4000001160b */
[----:B------:R-:W-:-:S02]  /*1a440*/  LOP3.LUT R23, R4, 0xff, RZ, 0xc0, !PT ;  /* 0x000000ff04177812 */ /* 0x000fc400078ec0ff */
[--C-:B------:R-:W-:Y:S02]  /*1a450*/  SHF.R.U32.HI R8, RZ, 0x10, R4.reuse ;  /* 0x00000010ff087819 */ /* 0x100fe40000011604 */
[----:B------:R-:W-:Y:S02]  /*1a460*/  SHF.R.U32.HI R7, RZ, 0x18, R4 ;  /* 0x00000018ff077819 */ /* 0x000fe40000011604 */
[----:B--2---:R-:W-:Y:S02]  /*1a470*/  F2FP.PACK_AB R4, R185, R186 ;  /* 0x000000bab904723e */ /* 0x004fe400000000ff */
[----:B------:R-:W-:Y:S02]  /*1a480*/  LOP3.LUT R2, R2, 0xffff, RZ, 0xc0, !PT ;  /* 0x0000ffff02027812 */ /* 0x000fe400078ec0ff */
[----:B------:R-:W-:Y:S02]  /*1a490*/  FSEL R18, R68, RZ, P0 ;  /* 0x000000ff44127208 */ /* 0x000fe40000000000 */
[----:B------:R-:W-:-:S02]  /*1a4a0*/  PRMT R219, R4, 0x7610, R219 ;  /* 0x0000761004db7816 */ /* 0x000fc400000000db */
[----:B------:R-:W-:Y:S02]  /*1a4b0*/  ISETP.GE.U32.AND P0, PT, R241, R2, PT ;  /* 0x00000002f100720c */ /* 0x000fe40003f06070 */
[----:B------:R-:W-:Y:S02]  /*1a4c0*/  F2FP.PACK_AB R2, R35, R62 ;  /* 0x0000003e2302723e */ /* 0x000fe400000000ff */
[----:B------:R-:W-:Y:S01]  /*1a4d0*/  PRMT R218, R4, 0x7632, R218 ;  /* 0x0000763204da7816 */ /* 0x000fe200000000da */
[----:B------:R-:W-:Y:S01]  /*1a4e0*/  @!P1 HADD2 R74, -R219.H0_H0, -RZ.H0_H0 ;  /* 0xa00000ffdb4a9230 */ /* 0x000fe20000000900 */
[C---:B------:R-:W-:Y:S02]  /*1a4f0*/  PRMT R217, R2.reuse, 0x7632, R217 ;  /* 0x0000763202d97816 */ /* 0x040fe400000000d9 */
[----:B------:R-:W-:Y:S02]  /*1a500*/  PRMT R216, R2, 0x7610, R216 ;  /* 0x0000761002d87816 */ /* 0x000fe400000000d8 */
[----:B------:R-:W-:Y:S01]  /*1a510*/  SHF.R.U32.HI R2, RZ, 0x10, R3 ;  /* 0x00000010ff027819 */ /* 0x000fe20000011603 */
[----:B------:R-:W-:Y:S01]  /*1a520*/  @!P4 HADD2 R75, -R218.H0_H0, -RZ.H0_H0 ;  /* 0xa00000ffda4bc230 */ /* 0x000fe20000000900 */
[----:B------:R-:W-:Y:S01]  /*1a530*/  PRMT R183, R219, 0x5410, R218 ;  /* 0x00005410dbb77816 */ /* 0x000fe200000000da */
[----:B------:R1:W2:Y:S01]  /*1a540*/  MUFU.EX2 R173, R37 ;  /* 0x0000002500ad7308 */ /* 0x0002a20000000800 */
[----:B------:R-:W-:-:S02]  /*1a550*/  @!P1 PRMT R219, R74, 0x5410, RZ ;  /* 0x000054104adb9816 */ /* 0x000fc400000000ff */
[----:B------:R-:W-:Y:S02]  /*1a560*/  LOP3.LUT R2, R2, 0xff, RZ, 0xc0, !PT ;  /* 0x000000ff02027812 */ /* 0x000fe400078ec0ff */
[----:B------:R-:W-:Y:S02]  /*1a570*/  ISETP.GE.U32.AND P1, PT, R241, R13, PT ;  /* 0x0000000df100720c */ /* 0x000fe40003f26070 */
[----:B------:R-:W-:Y:S02]  /*1a580*/  @!P4 PRMT R218, R75, 0x5410, RZ ;  /* 0x000054104bdac816 */ /* 0x000fe400000000ff */
[----:B------:R-:W-:Y:S01]  /*1a590*/  ISETP.GE.U32.AND P4, PT, R241, R2, PT ;  /* 0x00000002f100720c */ /* 0x000fe20003f86070 */
[----:B-1----:R-:W-:Y:S01]  /*1a5a0*/  IMAD.MOV.U32 R37, RZ, RZ, R177 ;  /* 0x000000ffff257224 */ /* 0x002fe200078e00b1 */
[----:B------:R-:W1:Y:S04]  /*1a5b0*/  MUFU.EX2 R192, R36 ;  /* 0x0000002400c07308 */ /* 0x000e680000000800 */
[----:B------:R-:W-:Y:S01]  /*1a5c0*/  F2FP.PACK_AB R2, R37, R191 ;  /* 0x000000bf2502723e */ /* 0x000fe200000000ff */
[----:B------:R-:W-:-:S03]  /*1a5d0*/  FADD.FTZ R5, R32, R5 ;  /* 0x0000000520057221 */ /* 0x000fc60000010000 */
[C---:B------:R-:W-:Y:S01]  /*1a5e0*/  PRMT R215, R2.reuse, 0x7610, R215 ;  /* 0x0000761002d77816 */ /* 0x040fe200000000d7 */
[----:B------:R-:W-:Y:S01]  /*1a5f0*/  @!P3 HADD2 R65, -R216.H0_H0, -RZ.H0_H0 ;  /* 0xa00000ffd841b230 */ /* 0x000fe20000000900 */
[----:B------:R-:W-:Y:S01]  /*1a600*/  ISETP.GE.U32.AND P5, PT, R241, R7, PT ;  /* 0x00000007f100720c */ /* 0x000fe20003fa6070 */
[----:B------:R-:W-:Y:S01]  /*1a610*/  FADD.FTZ R7, R33, R5 ;  /* 0x0000000521077221 */ /* 0x000fe20000010000 */
[----:B------:R-:W-:Y:S01]  /*1a620*/  PRMT R214, R2, 0x7632, R214 ;  /* 0x0000763202d67816 */ /* 0x000fe200000000d6 */
[----:B------:R-:W-:Y:S01]  /*1a630*/  @!P1 HADD2 R73, -R215.H0_H0, -RZ.H0_H0 ;  /* 0xa00000ffd7499230 */ /* 0x000fe20000000900 */
[----:B------:R-:W-:Y:S01]  /*1a640*/  FADD.FTZ R5, R246, -R12 ;  /* 0x8000000cf6057221 */ /* 0x000fe20000010000 */
[----:B------:R-:W-:Y:S01]  /*1a650*/  LOP3.LUT R2, R3, 0xff, RZ, 0xc0, !PT ;  /* 0x000000ff03027812 */ /* 0x000fe200078ec0ff */
[----:B------:R-:W4:Y:S01]  /*1a660*/  MUFU.EX2 R189, R52 ;  /* 0x0000003400bd7308 */ /* 0x000f220000000800 */
[----:B--2---:R-:W-:Y:S01]  /*1a670*/  IMAD.MOV.U32 R12, RZ, RZ, R173 ;  /* 0x000000ffff0c7224 */ /* 0x004fe200078e00ad */
[----:B------:R-:W-:Y:S01]  /*1a680*/  PRMT R74, R216, 0x5410, R217 ;  /* 0x00005410d84a7816 */ /* 0x000fe200000000d9 */
[----:B------:R-:W-:Y:S01]  /*1a690*/  @!P2 HADD2 R64, -R217.H0_H0, -RZ.H0_H0 ;  /* 0xa00000ffd940a230 */ /* 0x000fe20000000900 */
[----:B------:R-:W-:-:S02]  /*1a6a0*/  PRMT R173, R215, 0x5410, R214 ;  /* 0x00005410d7ad7816 */ /* 0x000fc400000000d6 */
[----:B------:R-:W-:Y:S02]  /*1a6b0*/  @!P3 PRMT R216, R65, 0x5410, RZ ;  /* 0x0000541041d8b816 */ /* 0x000fe400000000ff */
[----:B------:R-:W-:Y:S02]  /*1a6c0*/  @!P1 PRMT R215, R73, 0x5410, RZ ;  /* 0x0000541049d79816 */ /* 0x000fe400000000ff */
[C---:B------:R-:W-:Y:S02]  /*1a6d0*/  ISETP.GE.U32.AND P1, PT, R241.reuse, R2, PT ;  /* 0x00000002f100720c */ /* 0x040fe40003f26070 */
[----:B------:R-:W-:Y:S02]  /*1a6e0*/  ISETP.GE.U32.AND P3, PT, R241, R19, PT ;  /* 0x00000013f100720c */ /* 0x000fe40003f66070 */
[----:B------:R-:W-:Y:S01]  /*1a6f0*/  SHF.R.U32.HI R2, RZ, 0x18, R3 ;  /* 0x00000018ff027819 */ /* 0x000fe20000011603 */
[----:B------:R-:W-:Y:S01]  /*1a700*/  @!P0 HADD2 R66, -R214.H0_H0, -RZ.H0_H0 ;  /* 0xa00000ffd6428230 */ /* 0x000fe20000000900 */
[----:B------:R-:W-:-:S02]  /*1a710*/  @!P2 PRMT R217, R64, 0x5410, RZ ;  /* 0x0000541040d9a816 */ /* 0x000fc400000000ff */
[----:B-1----:R-:W-:Y:S02]  /*1a720*/  F2FP.PACK_AB R4, R12, R192 ;  /* 0x000000c00c04723e */ /* 0x002fe400000000ff */
[----:B------:R-:W-:Y:S02]  /*1a730*/  ISETP.GE.U32.AND P2, PT, R241, R2, PT ;  /* 0x00000002f100720c */ /* 0x000fe40003f46070 */
[----:B------:R-:W-:Y:S02]  /*1a740*/  LOP3.LUT R2, R8, 0xff, RZ, 0xc0, !PT ;  /* 0x000000ff08027812 */ /* 0x000fe400078ec0ff */
[----:B------:R-:W-:Y:S02]  /*1a750*/  LOP3.LUT R3, R3, 0xffff, RZ, 0xc0, !PT ;  /* 0x0000ffff03037812 */ /* 0x000fe400078ec0ff */
[----:B------:R-:W-:Y:S02]  /*1a760*/  PRMT R212, R4, 0x7632, R212 ;  /* 0x0000763204d47816 */ /* 0x000fe400000000d4 */
[----:B------:R-:W-:-:S02]  /*1a770*/  @!P0 PRMT R214, R66, 0x5410, RZ ;  /* 0x0000541042d68816 */ /* 0x000fc400000000ff */
[----:B------:R-:W-:Y:S02]  /*1a780*/  ISETP.GE.U32.AND P0, PT, R241, R2, PT ;  /* 0x00000002f100720c */ /* 0x000fe40003f06070 */
[----:B------:R-:W-:Y:S01]  /*1a790*/  SHF.R.U32.HI R2, RZ, 0x8, R3 ;  /* 0x00000008ff027819 */ /* 0x000fe20000011603 */
[----:B------:R-:W-:Y:S01]  /*1a7a0*/  @!P3 HADD2 R141, -R212.H0_H0, -RZ.H0_H0 ;  /* 0xa00000ffd48db230 */ /* 0x000fe20000000900 */
[----:B------:R-:W-:Y:S02]  /*1a7b0*/  PRMT R213, R4, 0x7610, R213 ;  /* 0x0000761004d57816 */ /* 0x000fe400000000d5 */
[----:B----4-:R-:W-:Y:S01]  /*1a7c0*/  F2FP.PACK_AB R3, R189, R182 ;  /* 0x000000b6bd03723e */ /* 0x010fe200000000ff */
[----:B------:R1:W2:Y:S01]  /*1a7d0*/  MUFU.EX2 R11, R39 ;  /* 0x00000027000b7308 */ /* 0x0002a20000000800 */
[----:B------:R-:W-:Y:S02]  /*1a7e0*/  LOP3.LUT R2, R2, 0xffff, RZ, 0xc0, !PT ;  /* 0x0000ffff02027812 */ /* 0x000fe400078ec0ff */
[----:B------:R-:W-:-:S02]  /*1a7f0*/  PRMT R211, R3, 0x7610, R211 ;  /* 0x0000761003d37816 */ /* 0x000fc400000000d3 */
[----:B------:R-:W-:-:S03]  /*1a800*/  PRMT R210, R3, 0x7632, R210 ;  /* 0x0000763203d27816 */ /* 0x000fc600000000d2 */
[----:B------:R-:W-:Y:S01]  /*1a810*/  @!P1 HADD2 R142, -R211.H0_H0, -RZ.H0_H0 ;  /* 0xa00000ffd38e9230 */ /* 0x000fe20000000900 */
[----:B-1----:R-:W-:Y:S02]  /*1a820*/  PRMT R39, R213, 0x5410, R212 ;  /* 0x00005410d5277816 */ /* 0x002fe400000000d4 */
[----:B------:R-:W-:Y:S02]  /*1a830*/  @!P3 PRMT R212, R141, 0x5410, RZ ;  /* 0x000054108dd4b816 */ /* 0x000fe400000000ff */
[----:B------:R-:W-:Y:S02]  /*1a840*/  ISETP.GE.U32.AND P3, PT, R241, R2, PT ;  /* 0x00000002f100720c */ /* 0x000fe40003f66070 */
[----:B------:R-:W-:Y:S01]  /*1a850*/  SHF.R.U32.HI R2, RZ, 0x8, R15 ;  /* 0x00000008ff027819 */ /* 0x000fe2000001160f */
[----:B------:R-:W-:Y:S01]  /*1a860*/  FADD.FTZ R4, R245, -R18 ;  /* 0x80000012f5047221 */ /* 0x000fe20000010000 */
[----:B------:R-:W-:Y:S02]  /*1a870*/  PRMT R177, R211, 0x5410, R210 ;  /* 0x00005410d3b17816 */ /* 0x000fe400000000d2 */
[----:B------:R-:W-:-:S02]  /*1a880*/  LOP3.LUT R2, R2, 0xffff, RZ, 0xc0, !PT ;  /* 0x0000ffff02027812 */ /* 0x000fc400078ec0ff */
[----:B------:R-:W-:Y:S02]  /*1a890*/  @!P1 PRMT R211, R142, 0x5410, RZ ;  /* 0x000054108ed39816 */ /* 0x000fe400000000ff */
[----:B------:R-:W-:Y:S01]  /*1a8a0*/  ISETP.GE.U32.AND P1, PT, R241, R2, PT ;  /* 0x00000002f100720c */ /* 0x000fe20003f26070 */
[----:B------:R-:W-:Y:S01]  /*1a8b0*/  FMUL.FTZ R2, R4, c[0x0][0x23c] ;  /* 0x00008f0004027a20 */ /* 0x000fe20000410000 */
[----:B------:R-:W1:Y:S01]  /*1a8c0*/  MUFU.EX2 R40, R40 ;  /* 0x0000002800287308 */ /* 0x000e620000000800 */
[----:B--2---:R-:W-:-:S07]  /*1a8d0*/  IMAD.MOV.U32 R73, RZ, RZ, R11 ;  /* 0x000000ffff497224 */ /* 0x004fce00078e000b */
[----:B------:R-:W2:Y:S08]  /*1a8e0*/  MUFU.EX2 R56, R56 ;  /* 0x0000003800387308 */ /* 0x000eb00000000800 */
[----:B------:R-:W-:Y:S08]  /*1a8f0*/  MUFU.EX2 R10, R10 ;  /* 0x0000000a000a7308 */ /* 0x000ff00000000800 */
[----:B------:R-:W4:Y:S01]  /*1a900*/  MUFU.EX2 R2, R2 ;  /* 0x0000000200027308 */ /* 0x000f220000000800 */
[----:B-1----:R-:W-:-:S07]  /*1a910*/  F2FP.PACK_AB R4, R73, R40 ;  /* 0x000000284904723e */ /* 0x002fce00000000ff */
[----:B------:R-:W1:Y:S08]  /*1a920*/  MUFU.EX2 R14, R14 ;  /* 0x0000000e000e7308 */ /* 0x000e700000000800 */
[----:B------:R-:W1:Y:S01]  /*1a930*/  MUFU.EX2 R176, R57 ;  /* 0x0000003900b07308 */ /* 0x000e620000000800 */
[C---:B------:R-:W-:Y:S01]  /*1a940*/  PRMT R209, R4.reuse, 0x7610, R209 ;  /* 0x0000761004d17816 */ /* 0x040fe200000000d1 */
[----:B--2---:R-:W-:Y:S01]  /*1a950*/  IMAD.MOV.U32 R13, RZ, RZ, R56 ;  /* 0x000000ffff0d7224 */ /* 0x004fe200078e0038 */
[----:B------:R-:W-:-:S05]  /*1a960*/  PRMT R208, R4, 0x7632, R208 ;  /* 0x0000763204d07816 */ /* 0x000fca00000000d0 */
[----:B------:R-:W-:Y:S01]  /*1a970*/  MUFU.EX2 R43, R43 ;  /* 0x0000002b002b7308 */ /* 0x000fe20000000800 */
[----:B----4-:R-:W-:-:S07]  /*1a980*/  FFMA.FTZ R4, R237, R2, R10 ;  /* 0x00000002ed047223 */ /* 0x010fce000001000a */
[----:B------:R-:W2:Y:S01]  /*1a990*/  MUFU.EX2 R57, R53 ;  /* 0x0000003500397308 */ /* 0x000ea20000000800 */
[----:B-1----:R-:W-:Y:S01]  /*1a9a0*/  FADD.FTZ R8, R14, R4 ;  /* 0x000000040e087221 */ /* 0x002fe20000010000 */
[----:B------:R-:W-:-:S06]  /*1a9b0*/  F2FP.PACK_AB R4, R13, R176 ;  /* 0x000000b00d04723e */ /* 0x000fcc00000000ff */
[----:B------:R-:W1:Y:S01]  /*1a9c0*/  MUFU.EX2 R20, R20 ;  /* 0x0000001400147308 */ /* 0x000e620000000800 */
[----:B------:R-:W-:Y:S01]  /*1a9d0*/  FMUL.FTZ R3, R5, c[0x0][0x23c] ;  /* 0x00008f0005037a20 */ /* 0x000fe20000410000 */
[----:B------:R-:W-:-:S06]  /*1a9e0*/  PRMT R207, R4, 0x7610, R207 ;  /* 0x0000761004cf7816 */ /* 0x000fcc00000000cf */
[----:B------:R-:W4:Y:S01]  /*1a9f0*/  MUFU.EX2 R21, R21 ;  /* 0x0000001500157308 */ /* 0x000f220000000800 */
[----:B------:R-:W-:Y:S02]  /*1aa00*/  PRMT R206, R4, 0x7632, R206 ;  /* 0x0000763204ce7816 */ /* 0x000fe400000000ce */
[----:B--2---:R-:W-:-:S05]  /*1aa10*/  F2FP.PACK_AB R4, R57, R43 ;  /* 0x0000002b3904723e */ /* 0x004fca00000000ff */
[----:B------:R-:W2:Y:S01]  /*1aa20*/  MUFU.EX2 R22, R22 ;  /* 0x0000001600167308 */ /* 0x000ea20000000800 */
[C---:B------:R-:W-:Y:S02]  /*1aa30*/  PRMT R205, R4.reuse, 0x7610, R205 ;  /* 0x0000761004cd7816 */ /* 0x040fe400000000cd */
[----:B------:R-:W-:Y:S01]  /*1aa40*/  PRMT R204, R4, 0x7632, R204 ;  /* 0x0000763204cc7816 */ /* 0x000fe200000000cc */
[----:B-1----:R-:W-:-:S04]  /*1aa50*/  FADD.FTZ R4, R20, R8 ;  /* 0x0000000814047221 */ /* 0x002fc80000010000 */
[----:B------:R-:W1:Y:S01]  /*1aa60*/  MUFU.EX2 R25, R25 ;  /* 0x0000001900197308 */ /* 0x000e620000000800 */
[----:B----4-:R-:W-:-:S07]  /*1aa70*/  FADD.FTZ R4, R21, R4 ;  /* 0x0000000415047221 */ /* 0x010fce0000010000 */
[----:B------:R-:W-:Y:S08]  /*1aa80*/  MUFU.EX2 R24, R24 ;  /* 0x0000001800187308 */ /* 0x000ff00000000800 */
[----:B------:R-:W4:Y:S01]  /*1aa90*/  MUFU.EX2 R3, R3 ;  /* 0x0000000300037308 */ /* 0x000f220000000800 */
[----:B--2---:R-:W-:-:S07]  /*1aaa0*/  FADD.FTZ R4, R22, R4 ;  /* 0x0000000416047221 */ /* 0x004fce0000010000 */
[----:B------:R-:W2:Y:S01]  /*1aab0*/  MUFU.EX2 R28, R28 ;  /* 0x0000001c001c7308 */ /* 0x000ea20000000800 */
[----:B-1----:R-:W-:-:S07]  /*1aac0*/  FADD.FTZ R36, R25, R4 ;  /* 0x0000000419247221 */ /* 0x002fce0000010000 */
[----:B------:R-:W1:Y:S01]  /*1aad0*/  MUFU.EX2 R31, R31 ;  /* 0x0000001f001f7308 */ /* 0x000e620000000800 */
[----:B----4-:R-:W-:Y:S02]  /*1aae0*/  FFMA.FTZ R5, R247, R3, R24 ;  /* 0x00000003f7057223 */ /* 0x010fe40000010018 */
[----:B------:R-:W-:-:S05]  /*1aaf0*/  IMAD.MOV.U32 R52, RZ, RZ, R236 ;  /* 0x000000ffff347224 */ /* 0x000fca00078e00ec */
[----:B------:R-:W4:Y:S01]  /*1ab00*/  MUFU.EX2 R38, R38 ;  /* 0x0000002600267308 */ /* 0x000f220000000800 */
[-C--:B------:R-:W-:Y:S02]  /*1ab10*/  FMUL.FTZ R236, R124, R6.reuse ;  /* 0x000000067cec7220 */ /* 0x080fe40000410000 */
[-C--:B------:R-:W-:Y:S02]  /*1ab20*/  FMUL.FTZ R237, R125, R6.reuse ;  /* 0x000000067ded7220 */ /* 0x080fe40000410000 */
[----:B------:R-:W-:-:S03]  /*1ab30*/  FMUL.FTZ R244, R120, R6 ;  /* 0x0000000678f47220 */ /* 0x000fc60000410000 */
[----:B------:R-:W1:Y:S01]  /*1ab40*/  MUFU.EX2 R4, R60 ;  /* 0x0000003c00047308 */ /* 0x000e620000000800 */
[----:B------:R-:W-:Y:S01]  /*1ab50*/  FMUL.FTZ R245, R121, R6 ;  /* 0x0000000679f57220 */ /* 0x000fe20000410000 */
[----:B------:R-:W-:Y:S01]  /*1ab60*/  @!P6 HADD2 R140, -R213.H0_H0, -RZ.H0_H0 ;  /* 0xa00000ffd58ce230 */ /* 0x000fe20000000900 */
[----:B------:R-:W-:Y:S02]  /*1ab70*/  FADD.FTZ R9, R158, R63 ;  /* 0x0000003f9e097221 */ /* 0x000fe40000010000 */
        /* <DEDUP_REMOVED lines=16> */
[----:B--2---:R-:W-:Y:S01]  /*1ac80*/  FADD.FTZ R5, R28, R5 ;  /* 0x000000051c057221 */ /* 0x004fe20000010000 */
[----:B------:R-:W2:Y:S01]  /*1ac90*/  MUFU.EX2 R3, R59 ;  /* 0x0000003b00037308 */ /* 0x000ea20000000800 */
[----:B------:R-:W-:Y:S01]  /*1aca0*/  FADD.FTZ R9, R162, R9 ;  /* 0x00000009a2097221 */ /* 0x000fe20000010000 */
[----:B------:R-:W-:Y:S01]  /*1acb0*/  @!P6 PRMT R213, R140, 0x5410, RZ ;  /* 0x000054108cd5e816 */ /* 0x000fe200000000ff */
[----:B------:R-:W-:Y:S01]  /*1acc0*/  FADD.FTZ R7, R34, R7 ;  /* 0x0000000722077221 */ /* 0x000fe20000010000 */
[----:B------:R-:W-:Y:S01]  /*1acd0*/  F2FP.PACK_AB R34, R25, R22 ;  /* 0x000000161922723e */ /* 0x000fe200000000ff */
[----:B-1----:R-:W-:Y:S02]  /*1ace0*/  FADD.FTZ R5, R31, R5 ;  /* 0x000000051f057221 */ /* 0x002fe40000010000 */
[----:B------:R-:W-:Y:S02]  /*1acf0*/  IMAD.MOV.U32 R64, RZ, RZ, R238 ;  /* 0x000000ffff407224 */ /* 0x000fe400078e00ee */
[----:B------:R-:W-:-:S02]  /*1ad00*/  IMAD.MOV.U32 R65, RZ, RZ, R239 ;  /* 0x000000ffff417224 */ /* 0x000fc400078e00ef */
        /* <DEDUP_REMOVED lines=18> */
[----:B------:R-:W-:Y:S02]  /*1ae30*/  IMAD.MOV.U32 R19, RZ, RZ, R168 ;  /* 0x000000ffff137224 */ /* 0x000fe400078e00a8 */
[----:B------:R-:W-:Y:S01]  /*1ae40*/  FADD.FTZ R0, R160, R9 ;  /* 0x00000009a0007221 */ /* 0x000fe20000010000 */
[----:B------:R-:W-:Y:S01]  /*1ae50*/  ISETP.GE.U32.AND P6, PT, R241, R23, PT ;  /* 0x00000017f100720c */ /* 0x000fe20003fc6070 */
[----:B----4-:R-:W-:Y:S01]  /*1ae60*/  FADD.FTZ R5, R38, R5 ;  /* 0x0000000526057221 */ /* 0x010fe20000010000 */
[----:B------:R-:W-:Y:S01]  /*1ae70*/  F2FP.PACK_AB R30, R21, R20 ;  /* 0x00000014151e723e */ /* 0x000fe200000000ff */
[----:B------:R-:W-:Y:S02]  /*1ae80*/  FADD.FTZ R23, R49, R7 ;  /* 0x0000000731177221 */ /* 0x000fe40000010000 */
[----:B------:R-:W-:Y:S02]  /*1ae90*/  FADD.FTZ R20, R166, R0 ;  /* 0x00000000a6147221 */ /* 0x000fe40000010000 */
[----:B------:R-:W-:-:S02]  /*1aea0*/  IMAD.MOV.U32 R49, RZ, RZ, R19 ;  /* 0x000000ffff317224 */ /* 0x000fc400078e0013 */
[----:B------:R-:W-:Y:S02]  /*1aeb0*/  FADD.FTZ R0, R4, R5 ;  /* 0x0000000504007221 */ /* 0x000fe40000010000 */
[----:B------:R-:W-:Y:S01]  /*1aec0*/  IMAD.WIDE.U32 R18, R52, -0x326172a9, RZ ;  /* 0xcd9e8d5734127825 */ /* 0x000fe200078e00ff */
[----:B------:R-:W-:-:S03]  /*1aed0*/  F2FP.PACK_AB R29, R28, R24 ;  /* 0x000000181c1d723e */ /* 0x000fc600000000ff */
[----:B--2---:R-:W-:Y:S01]  /*1aee0*/  FADD.FTZ R28, R3, R0 ;  /* 0x00000000031c7221 */ /* 0x004fe20000010000 */
[----:B---3--:R-:W-:Y:S01]  /*1aef0*/  LOP3.LUT R0, R19, R184, RZ, 0x3c, !PT ;  /* 0x000000b813007212 */ /* 0x008fe200078e3cff */
[----:B------:R-:W-:Y:S01]  /*1af00*/  IMAD.MOV.U32 R66, RZ, RZ, R181 ;  /* 0x000000ffff427224 */ /* 0x000fe200078e00b5 */
[----:B------:R-:W-:Y:S01]  /*1af10*/  F2FP.PACK_AB R31, R38, R31 ;  /* 0x0000001f261f723e */ /* 0x000fe200000000ff */
        /* <DEDUP_REMOVED lines=12> */
[----:B------:R-:W-:-:S04]  /*1afe0*/  IMAD.WIDE.U32 R6, R0, -0x2daee0ad, RZ ;  /* 0xd2511f5300067825 */ /* 0x000fc800078e00ff */
        /* <DEDUP_REMOVED lines=16> */
[----:B------:R-:W-:Y:S02]  /*1b0f0*/  LOP3.LUT R2, R27, UR29, R18, 0x96, !PT ;  /* 0x0000001d1b027c12 */ /* 0x000fe4000f8e9612 */
[----:B------:R-:W-:Y:S02]  /*1b100*/  LOP3.LUT R0, R7, UR28, R64, 0x96, !PT ;  /* 0x0000001c07007c12 */ /* 0x000fe4000f8e9640 */
[----:B------:R-:W-:Y:S01]  /*1b110*/  F2FP.PACK_AB R24, R3, R4 ;  /* 0x000000040318723e */ /* 0x000fe200000000ff */
[----:B------:R-:W-:-:S04]  /*1b120*/  IMAD.WIDE.U32 R2, R2, -0x2daee0ad, RZ ;  /* 0xd2511f5302027825 */ /* 0x000fc800078e00ff */
[----:B------:R-:W-:Y:S01]  /*1b130*/  IMAD.WIDE.U32 R4, R0, -0x326172a9, RZ ;  /* 0xcd9e8d5700047825 */ /* 0x000fe200078e00ff */
[----:B------:R-:W-:-:S04]  /*1b140*/  LOP3.LUT R0, R3, UR26, R6, 0x96, !PT ;  /* 0x0000001a03007c12 */ /* 0x000fc8000f8e9606 */
[----:B------:R-:W-:Y:S01]  /*1b150*/  LOP3.LUT R3, R5, UR27, R26, 0x96, !PT ;  /* 0x0000001b05037c12 */ /* 0x000fe2000f8e961a */
[----:B------:R-:W-:-:S04]  /*1b160*/  IMAD.MOV.U32 R60, RZ, RZ, R12 ;  /* 0x000000ffff3c7224 */ /* 0x000fc800078e000c */
[----:B------:R-:W-:-:S04]  /*1b170*/  IMAD.WIDE.U32 R8, R3, -0x2daee0ad, RZ ;  /* 0xd2511f5303087825 */ /* 0x000fc800078e00ff */
[----:B------:R-:W-:Y:S02]  /*1b180*/  IMAD.MOV.U32 R59, RZ, RZ, R13 ;  /* 0x000000ffff3b7224 */ /* 0x000fe400078e000d */
[----:B------:R-:W-:Y:S01]  /*1b190*/  IMAD.WIDE.U32 R12, R0, -0x326172a9, RZ ;  /* 0xcd9e8d57000c7825 */ /* 0x000fe200078e00ff */
[----:B------:R-:W-:Y:S02]  /*1b1a0*/  LOP3.LUT R0, R9, UR24, R2, 0x96, !PT ;  /* 0x0000001809007c12 */ /* 0x000fe4000f8e9602 */
[----:B------:R-:W-:Y:S01]  /*1b1b0*/  F2FP.PACK_AB R32, R14, R10 ;  /* 0x0000000a0e20723e */ /* 0x000fe200000000ff */
[----:B------:R-:W-:Y:S02]  /*1b1c0*/  IMAD.MOV.U32 R21, RZ, RZ, R11 ;  /* 0x000000ffff157224 */ /* 0x000fe400078e000b */
[----:B------:R-:W-:Y:S01]  /*1b1d0*/  IMAD.WIDE.U32 R10, R0, -0x326172a9, RZ ;  /* 0xcd9e8d57000a7825 */ /* 0x000fe200078e00ff */
[----:B------:R-:W-:Y:S02]  /*1b1e0*/  PRMT R15, R207, 0x5410, R206 ;  /* 0x00005410cf0f7816 */ /* 0x000fe400000000ce */
[----:B------:R-:W-:-:S02]  /*1b1f0*/  LOP3.LUT R3, R13, UR25, R4, 0x96, !PT ;  /* 0x000000190d037c12 */ /* 0x000fc4000f8e9604 */
[----:B------:R-:W-:Y:S01]  /*1b200*/  LOP3.LUT R0, R11, UR23, R12, 0x96, !PT ;  /* 0x000000170b007c12 */ /* 0x000fe2000f8e960c */
[----:B------:R-:W-:Y:S02]  /*1b210*/  IMAD.MOV.U32 R13, RZ, RZ, R15 ;  /* 0x000000ffff0d7224 */ /* 0x000fe400078e000f */
[----:B------:R-:W-:-:S04]  /*1b220*/  IMAD.WIDE.U32 R2, R3, -0x2daee0ad, RZ ;  /* 0xd2511f5303027825 */ /* 0x000fc800078e00ff */
[----:B------:R-:W-:Y:S01]  /*1b230*/  IMAD.WIDE.U32 R14, R0, -0x2daee0ad, RZ ;  /* 0xd2511f53000e7825 */ /* 0x000fe200078e00ff */
[----:B------:R-:W-:-:S04]  /*1b240*/  LOP3.LUT R3, R3, UR22, R8, 0x96, !PT ;  /* 0x0000001603037c12 */ /* 0x000fc8000f8e9608 */
[----:B------:R-:W-:Y:S01]  /*1b250*/  LOP3.LUT R2, R15, UR12, R2, 0x96, !PT ;  /* 0x0000000c0f027c12 */ /* 0x000fe2000f8e9602 */
[----:B------:R-:W-:-:S04]  /*1b260*/  IMAD.WIDE.U32 R8, R3, -0x326172a9, RZ ;  /* 0xcd9e8d5703087825 */ /* 0x000fc800078e00ff */
[----:B------:R-:W-:Y:S01]  /*1b270*/  IMAD.WIDE.U32 R2, R2, -0x326172a9, RZ ;  /* 0xcd9e8d5702027825 */ /* 0x000fe200078e00ff */
[----:B------:R-:W-:-:S04]  /*1b280*/  @!P1 HADD2 R148, -R206.H0_H0, -RZ.H0_H0 ;  /* 0xa00000ffce949230 */ /* 0x000fc80000000900 */
[----:B------:R-:W-:-:S04]  /*1b290*/  LOP3.LUT R0, R3, UR8, R8, 0x96, !PT ;  /* 0x0000000803007c12 */ /* 0x000fc8000f8e9608 */
[----:B------:R-:W-:Y:S01]  /*1b2a0*/  LOP3.LUT R7, R0, 0xff, RZ, 0xc0, !PT ;  /* 0x000000ff00077812 */ /* 0x000fe200078ec0ff */
[----:B------:R-:W-:Y:S01]  /*1b2b0*/  @!P2 HADD2 R143, -R208.H0_H0, -RZ.H0_H0 ;  /* 0xa00000ffd08fa230 */ /* 0x000fe20000000900 */
[----:B------:R-:W-:Y:S02]  /*1b2c0*/  @!P1 PRMT R206, R148, 0x5410, RZ ;  /* 0x0000541094ce9816 */ /* 0x000fe400000000ff */
[----:B------:R-:W-:Y:S02]  /*1b2d0*/  LOP3.LUT R15, R9, UR13, R10, 0x96, !PT ;  /* 0x0000000d090f7c12 */ /* 0x000fe4000f8e960a */
[----:B------:R-:W-:Y:S02]  /*1b2e0*/  ISETP.GE.U32.AND P1, PT, R241, R7, PT ;  /* 0x00000007f100720c */ /* 0x000fe40003f26070 */
[----:B------:R-:W-:Y:S02]  /*1b2f0*/  LOP3.LUT R9, R5, UR27, R16, 0x96, !PT ;  /* 0x0000001b05097c12 */ /* 0x000fe4000f8e9610 */
[----:B------:R-:W-:-:S02]  /*1b300*/  LOP3.LUT R7, R0, 0xffff, RZ, 0xc0, !PT ;  /* 0x0000ffff00077812 */ /* 0x000fc400078ec0ff */
[--C-:B------:R-:W-:Y:S02]  /*1b310*/  SHF.R.U32.HI R5, RZ, 0x10, R0.reuse ;  /* 0x00000010ff057819 */ /* 0x100fe40000011600 */
[----:B------:R-:W-:Y:S01]  /*1b320*/  SHF.R.U32.HI R0, RZ, 0x18, R0 ;  /* 0x00000018ff007819 */ /* 0x000fe20000011600 */
[----:B------:R-:W-:Y:S01]  /*1b330*/  @!P3 HADD2 R145, -R210.H0_H0, -RZ.H0_H0 ;  /* 0xa00000ffd291b230 */ /* 0x000fe20000000900 */
[----:B------:R-:W-:Y:S02]  /*1b340*/  PRMT R33, R209, 0x5410, R208 ;  /* 0x00005410d1217816 */ /* 0x000fe400000000d0 */
[----:B------:R-:W-:Y:S02]  /*1b350*/  @!P2 PRMT R208, R143, 0x5410, RZ ;  /* 0x000054108fd0a816 */ /* 0x000fe400000000ff */
[----:B------:R-:W-:Y:S02]  /*1b360*/  ISETP.GE.U32.AND P2, PT, R241, R0, PT ;  /* 0x00000000f100720c */ /* 0x000fe40003f46070 */
[----:B------:R-:W-:-:S02]  /*1b370*/  LOP3.LUT R0, R2, 0xff, RZ, 0xc0, !PT ;  /* 0x000000ff02007812 */ /* 0x000fc400078ec0ff */
[----:B------:R-:W-:Y:S02]  /*1b380*/  LOP3.LUT R8, R17, UR29, R18, 0x96, !PT ;  /* 0x0000001d11087c12 */ /* 0x000fe4000f8e9612 */
[----:B------:R-:W-:Y:S02]  /*1b390*/  @!P3 PRMT R210, R145, 0x5410, RZ ;  /* 0x0000541091d2b816 */ /* 0x000fe400000000ff */
[----:B------:R-:W-:Y:S01]  /*1b3a0*/  SHF.R.U32.HI R7, RZ, 0x8, R7 ;  /* 0x00000008ff077819 */ /* 0x000fe20000011607 */
[----:B------:R-:W-:Y:S01]  /*1b3b0*/  @!P0 HADD2 R152, -R205.H0_H0, -RZ.H0_H0 ;  /* 0xa00000ffcd988230 */ /* 0x000fe20000000900 */
[----:B------:R-:W-:Y:S02]  /*1b3c0*/  ISETP.GE.U32.AND P3, PT, R241, R0, PT ;  /* 0x00000000f100720c */ /* 0x000fe40003f66070 */
[----:B------:R-:W-:Y:S02]  /*1b3d0*/  SHF.R.U32.HI R0, RZ, 0x18, R2 ;  /* 0x00000018ff007819 */ /* 0x000fe40000011602 */
[----:B------:R-:W-:-:S02]  /*1b3e0*/  LOP3.LUT R16, R2, 0xffff, RZ, 0xc0, !PT ;  /* 0x0000ffff02107812 */ /* 0x000fc400078ec0ff */
[----:B------:R-:W-:Y:S01]  /*1b3f0*/  SHF.R.U32.HI R19, RZ, 0x10, R2 ;  /* 0x00000010ff137819 */ /* 0x000fe20000011602 */
[----:B------:R-:W-:Y:S01]  /*1b400*/  IMAD.WIDE.U32 R2, R8, -0x2daee0ad, RZ ;  /* 0xd2511f5308027825 */ /* 0x000fe200078e00ff */
[----:B------:R-:W-:Y:S01]  /*1b410*/  LOP3.LUT R7, R7, 0xffff, RZ, 0xc0, !PT ;  /* 0x0000ffff07077812 */ /* 0x000fe200078ec0ff */
[----:B------:R-:W-:Y:S01]  /*1b420*/  @!P5 HADD2 R151, -R204.H0_H0, -RZ.H0_H0 ;  /* 0xa00000ffcc97d230 */ /* 0x000fe20000000900 */
[----:B------:R-:W-:Y:S02]  /*1b430*/  PRMT R56, R205, 0x5410, R204 ;  /* 0x00005410cd387816 */ /* 0x000fe400000000cc */
[----:B------:R-:W-:Y:S02]  /*1b440*/  @!P0 PRMT R205, R152, 0x5410, RZ ;  /* 0x0000541098cd8816 */ /* 0x000fe400000000ff */
[----:B------:R-:W-:Y:S02]  /*1b450*/  ISETP.GE.U32.AND P0, PT, R241, R7, PT ;  /* 0x00000007f100720c */ /* 0x000fe40003f06070 */
[----:B------:R-:W-:Y:S01]  /*1b460*/  LOP3.LUT R3, R3, UR26, R6, 0x96, !PT ;  /* 0x0000001a03037c12 */ /* 0x000fe2000f8e9606 */
[----:B------:R-:W-:Y:S01]  /*1b470*/  IMAD.WIDE.U32 R6, R9, -0x2daee0ad, RZ ;  /* 0xd2511f5309067825 */ /* 0x000fe200078e00ff */
[----:B------:R-:W-:-:S02]  /*1b480*/  @!P5 PRMT R204, R151, 0x5410, RZ ;  /* 0x0000541097ccd816 */ /* 0x000fc400000000ff */
[----:B------:R-:W-:Y:S02]  /*1b490*/  ISETP.GE.U32.AND P5, PT, R241, R0, PT ;  /* 0x00000000f100720c */ /* 0x000fe40003fa6070 */
[----:B------:R-:W-:Y:S01]  /*1b4a0*/  LOP3.LUT R0, R7, UR24, R2, 0x96, !PT ;  /* 0x0000001807007c12 */ /* 0x000fe2000f8e9602 */
[----:B------:R-:W-:Y:S01]  /*1b4b0*/  IMAD.WIDE.U32 R2, R3, -0x326172a9, RZ ;  /* 0xcd9e8d5703027825 */ /* 0x000fe200078e00ff */
[----:B------:R-:W-:-:S03]  /*1b4c0*/  @!P4 HADD2 R144, -R209.H0_H0, -RZ.H0_H0 ;  /* 0xa00000ffd190c230 */ /* 0x000fc60000000900 */
[----:B------:R-:W-:Y:S01]  /*1b4d0*/  IMAD.WIDE.U32 R10, R0, -0x326172a9, RZ ;  /* 0xcd9e8d57000a7825 */ /* 0x000fe200078e00ff */
[----:B------:R-:W-:Y:S02]  /*1b4e0*/  LOP3.LUT R5, R5, 0xff, RZ, 0xc0, !PT ;  /* 0x000000ff05057812 */ /* 0x000fe400078ec0ff */
[----:B------:R-:W-:Y:S02]  /*1b4f0*/  LOP3.LUT R3, R3, UR25, R4, 0x96, !PT ;  /* 0x0000001903037c12 */ /* 0x000fe4000f8e9604 */
[----:B------:R-:W-:Y:S02]  /*1b500*/  LOP3.LUT R2, R11, UR23, R2, 0x96, !PT ;  /* 0x000000170b027c12 */ /* 0x000fe4000f8e9602 */
[----:B------:R-:W-:Y:S01]  /*1b510*/  @!P4 PRMT R209, R144, 0x5410, RZ ;  /* 0x0000541090d1c816 */ /* 0x000fe200000000ff */
[----:B------:R-:W-:Y:S01]  /*1b520*/  IMAD.MOV.U32 R9, RZ, RZ, R13 ;  /* 0x000000ffff097224 */ /* 0x000fe200078e000d */
[----:B------:R-:W-:Y:S01]  /*1b530*/  ISETP.GE.U32.AND P4, PT, R241, R5, PT ;  /* 0x00000005f100720c */ /* 0x000fe20003f86070 */
[----:B------:R-:W-:-:S04]  /*1b540*/  IMAD.WIDE.U32 R4, R3, -0x2daee0ad, RZ ;  /* 0xd2511f5303047825 */ /* 0x000fc800078e00ff */
[----:B------:R-:W-:Y:S01]  /*1b550*/  IMAD.WIDE.U32 R12, R2, -0x2daee0ad, RZ ;  /* 0xd2511f53020c7825 */ /* 0x000fe200078e00ff */
[----:B------:R-:W-:-:S03]  /*1b560*/  LOP3.LUT R5, R5, UR22, R6, 0x96, !PT ;  /* 0x0000001605057c12 */ /* 0x000fc6000f8e9606 */
[----:B------:R-:W-:Y:S01]  /*1b570*/  IMAD.WIDE.U32 R2, R15, -0x2daee0ad, RZ ;  /* 0xd2511f530f027825 */ /* 0x000fe200078e00ff */
[----:B------:R-:W-:-:S03]  /*1b580*/  LOP3.LUT R6, R13, UR12, R4, 0x96, !PT ;  /* 0x0000000c0d067c12 */ /* 0x000fc6000f8e9604 */
[----:B------:R-:W-:Y:S01]  /*1b590*/  IMAD.MOV.U32 R13, RZ, RZ, R21 ;  /* 0x000000ffff0d7224 */ /* 0x000fe200078e0015 */
[----:B------:R-:W-:Y:S01]  /*1b5a0*/  LOP3.LUT R0, R3, UR7, R14, 0x96, !PT ;  /* 0x0000000703007c12 */ /* 0x000fe2000f8e960e */
[----:B------:R-:W-:Y:S01]  /*1b5b0*/  IMAD.WIDE.U32 R4, R5, -0x326172a9, RZ ;  /* 0xcd9e8d5705047825 */ /* 0x000fe200078e00ff */
[C---:B------:R-:W-:Y:S02]  /*1b5c0*/  LOP3.LUT R18, R2.reuse, 0xff, RZ, 0xc0, !PT ;  /* 0x000000ff02127812 */ /* 0x040fe400078ec0ff */
[----:B------:R-:W-:Y:S02]  /*1b5d0*/  LOP3.LUT R15, R2, 0xffff, RZ, 0xc0, !PT ;  /* 0x0000ffff020f7812 */ /* 0x000fe400078ec0ff */
[--C-:B------:R-:W-:Y:S02]  /*1b5e0*/  SHF.R.U32.HI R17, RZ, 0x10, R2.reuse ;  /* 0x00000010ff117819 */ /* 0x100fe40000011602 */
[----:B------:R-:W-:Y:S01]  /*1b5f0*/  SHF.R.U32.HI R21, RZ, 0x18, R2 ;  /* 0x00000018ff157819 */ /* 0x000fe20000011602 */
[----:B------:R-:W-:Y:S01]  /*1b600*/  IMAD.WIDE.U32 R2, R6, -0x326172a9, RZ ;  /* 0xcd9e8d5706027825 */ /* 0x000fe200078e00ff */
[----:B------:R-:W-:-:S02]  /*1b610*/  PRMT R7, R29, 0x7632, R7 ;  /* 0x000076321d077816 */ /* 0x000fc40000000007 */
[----:B------:R-:W-:Y:S01]  /*1b620*/  PRMT R8, R29, 0x7610, R8 ;  /* 0x000076101d087816 */ /* 0x000fe20000000008 */
[----:B------:R-:W-:Y:S01]  /*1b630*/  FADD.FTZ R11, R230, R20 ;  /* 0x00000014e60b7221 */ /* 0x000fe20000010000 */
[----:B------:R-:W-:Y:S01]  /*1b640*/  LOP3.LUT R6, R3, UR8, R4, 0x96, !PT ;  /* 0x0000000803067c12 */ /* 0x000fe2000f8e9604 */
[----:B------:R-:W-:Y:S01]  /*1b650*/  IMAD.MOV.U32 R230, RZ, RZ, R22 ;  /* 0x000000ffffe67224 */ /* 0x000fe200078e0016 */
[----:B------:R-:W-:Y:S01]  /*1b660*/  @!P0 HADD2 R76, -R7.H0_H0, -RZ.H0_H0 ;  /* 0xa00000ff074c8230 */ /* 0x000fe20000000900 */
[----:B------:R-:W-:Y:S01]  /*1b670*/  IMAD.MOV.U32 R20, RZ, RZ, R9 ;  /* 0x000000ffff147224 */ /* 0x000fe200078e0009 */
[C---:B------:R-:W-:Y:S01]  /*1b680*/  LOP3.LUT R22, R2.reuse, 0xffff, RZ, 0xc0, !PT ;  /* 0x0000ffff02167812 */ /* 0x040fe200078ec0ff */
[----:B------:R-:W-:Y:S01]  /*1b690*/  IMAD.MOV.U32 R29, RZ, RZ, R25 ;  /* 0x000000ffff1d7224 */ /* 0x000fe200078e0019 */
[----:B------:R-:W-:Y:S01]  /*1b6a0*/  LOP3.LUT R9, R2, 0xff, RZ, 0xc0, !PT ;  /* 0x000000ff02097812 */ /* 0x000fe200078ec0ff */
[----:B------:R-:W-:Y:S01]  /*1b6b0*/  IMAD.MOV.U32 R3, RZ, RZ, R13 ;  /* 0x000000ffff037224 */ /* 0x000fe200078e000d */
[--C-:B------:R-:W-:Y:S01]  /*1b6c0*/  SHF.R.U32.HI R14, RZ, 0x10, R2.reuse ;  /* 0x00000010ff0e7819 */ /* 0x100fe20000011602 */
[----:B------:R-:W-:Y:S01]  /*1b6d0*/  FADD.FTZ R13, R58, R23 ;  /* 0x000000173a0d7221 */ /* 0x000fe20000010000 */
[----:B------:R-:W-:Y:S01]  /*1b6e0*/  SHF.R.U32.HI R25, RZ, 0x18, R2 ;  /* 0x00000018ff197819 */ /* 0x000fe20000011602 */
[----:B------:R-:W-:-:S02]  /*1b6f0*/  IMAD.MOV.U32 R2, RZ, RZ, R192 ;  /* 0x000000ffff027224 */ /* 0x000fc400078e00c0 */
[----:B------:R-:W-:Y:S01]  /*1b700*/  IMAD.MOV.U32 R23, RZ, RZ, R52 ;  /* 0x000000ffff177224 */ /* 0x000fe200078e0034 */
[----:B------:R-:W-:Y:S01]  /*1b710*/  PRMT R52, R8, 0x5410, R7 ;  /* 0x0000541008347816 */ /* 0x000fe20000000007 */
[----:B------:R-:W-:Y:S01]  /*1b720*/  @!P1 HADD2 R77, -R8.H0_H0, -RZ.H0_H0 ;  /* 0xa00000ff084d9230 */ /* 0x000fe20000000900 */
[----:B------:R-:W-:Y:S01]  /*1b730*/  @!P0 PRMT R7, R76, 0x5410, RZ ;  /* 0x000054104c078816 */ /* 0x000fe200000000ff */
[----:B------:R-:W-:Y:S01]  /*1b740*/  IMAD.MOV.U32 R76, RZ, RZ, R2 ;  /* 0x000000ffff4c7224 */ /* 0x000fe200078e0002 */
[----:B------:R-:W-:Y:S01]  /*1b750*/  SHF.R.U32.HI R2, RZ, 0x8, R16 ;  /* 0x00000008ff027819 */ /* 0x000fe20000011610 */
[----:B------:R-:W-:Y:S01]  /*1b760*/  @!P6 HADD2 R149, -R207.H0_H0, -RZ.H0_H0 ;  /* 0xa00000ffcf95e230 */ /* 0x000fe20000000900 */
[----:B------:R-:W-:Y:S01]  /*1b770*/  LOP3.LUT R10, R5, UR13, R10, 0x96, !PT ;  /* 0x0000000d050a7c12 */ /* 0x000fe2000f8e960a */
[----:B------:R1:W5:Y:S01]  /*1b780*/  LDL.LU R192, [R1+0x1b0] ;  /* 0x0001b00001c07983 */ /* 0x0003620000300800 */
[----:B------:R-:W-:Y:S02]  /*1b790*/  LOP3.LUT R2, R2, 0xffff, RZ, 0xc0, !PT ;  /* 0x0000ffff02027812 */ /* 0x000fe400078ec0ff */
[----:B------:R-:W-:-:S02]  /*1b7a0*/  @!P1 PRMT R8, R77, 0x5410, RZ ;  /* 0x000054104d089816 */ /* 0x000fc400000000ff */
[----:B------:R-:W-:Y:S02]  /*1b7b0*/  ISETP.GE.U32.AND P1, PT, R241, R2, PT ;  /* 0x00000002f100720c */ /* 0x000fe40003f26070 */
[----:B------:R-:W-:Y:S02]  /*1b7c0*/  LOP3.LUT R2, R19, 0xff, RZ, 0xc0, !PT ;  /* 0x000000ff13027812 */ /* 0x000fe400078ec0ff */
[C---:B------:R-:W-:Y:S02]  /*1b7d0*/  PRMT R5, R32.reuse, 0x7610, R5 ;  /* 0x0000761020057816 */ /* 0x040fe40000000005 */
[----:B------:R-:W-:Y:S02]  /*1b7e0*/  PRMT R4, R32, 0x7632, R4 ;  /* 0x0000763220047816 */ /* 0x000fe40000000004 */
[----:B------:R-:W-:Y:S02]  /*1b7f0*/  ISETP.GE.U32.AND P0, PT, R241, R2, PT ;  /* 0x00000002f100720c */ /* 0x000fe40003f06070 */
[----:B------:R-:W-:Y:S01]  /*1b800*/  SHF.R.U32.HI R2, RZ, 0x10, R0 ;  /* 0x00000010ff027819 */ /* 0x000fe20000011600 */
[----:B------:R-:W-:Y:S01]  /*1b810*/  @!P4 HADD2 R78, -R5.H0_H0, -RZ.H0_H0 ;  /* 0xa00000ff054ec230 */ /* 0x000fe20000000900 */
[----:B------:R-:W-:Y:S01]  /*1b820*/  PRMT R199, R31, 0x7610, R199 ;  /* 0x000076101fc77816 */ /* 0x000fe200000000c7 */
[----:B------:R-:W-:Y:S01]  /*1b830*/  @!P2 HADD2 R79, -R4.H0_H0, -RZ.H0_H0 ;  /* 0xa00000ff044fa230 */ /* 0x000fe20000000900 */
[----:B------:R-:W-:Y:S01]  /*1b840*/  IMAD.MOV.U32 R19, RZ, RZ, R76 ;  /* 0x000000ffff137224 */ /* 0x000fe200078e004c */
[----:B------:R-:W-:Y:S01]  /*1b850*/  LOP3.LUT R2, R2, 0xff, RZ, 0xc0, !PT ;  /* 0x000000ff02027812 */ /* 0x000fe200078ec0ff */
[----:B------:R-:W-:Y:S01]  /*1b860*/  IMAD.MOV.U32 R76, RZ, RZ, R49 ;  /* 0x000000ffff4c7224 */ /* 0x000fe200078e0031 */
[----:B------:R-:W-:Y:S01]  /*1b870*/  PRMT R49, R5, 0x5410, R4 ;  /* 0x0000541005317816 */ /* 0x000fe20000000004 */
[----:B------:R-:W-:Y:S01]  /*1b880*/  IMAD.MOV.U32 R32, RZ, RZ, R188 ;  /* 0x000000ffff207224 */ /* 0x000fe200078e00bc */
[----:B------:R-:W-:Y:S01]  /*1b890*/  @!P4 PRMT R5, R78, 0x5410, RZ ;  /* 0x000054104e05c816 */ /* 0x000fe200000000ff */
[----:B------:R-:W-:Y:S01]  /*1b8a0*/  @!P3 HADD2 R80, -R199.H0_H0, -RZ.H0_H0 ;  /* 0xa00000ffc750b230 */ /* 0x000fe20000000900 */
[----:B------:R-:W-:-:S02]  /*1b8b0*/  PRMT R167, R31, 0x7632, R167 ;  /* 0x000076321fa77816 */ /* 0x000fc400000000a7 */
[----:B------:R-:W-:Y:S02]  /*1b8c0*/  ISETP.GE.U32.AND P4, PT, R241, R2, PT ;  /* 0x00000002f100720c */ /* 0x000fe40003f86070 */
[----:B------:R-:W-:Y:S01]  /*1b8d0*/  @!P2 PRMT R4, R79, 0x5410, RZ ;  /* 0x000054104f04a816 */ /* 0x000fe200000000ff */
[----:B------:R-:W-:Y:S01]  /*1b8e0*/  IMAD.MOV.U32 R79, RZ, RZ, R32 ;  /* 0x000000ffff4f7224 */ /* 0x000fe200078e0020 */
[----:B------:R-:W-:Y:S02]  /*1b8f0*/  LOP3.LUT R2, R0, 0xff, RZ, 0xc0, !PT ;  /* 0x000000ff00027812 */ /* 0x000fe400078ec0ff */
[----:B------:R-:W-:Y:S02]  /*1b900*/  PRMT R32, R199, 0x5410, R167 ;  /* 0x00005410c7207816 */ /* 0x000fe400000000a7 */
[----:B------:R-:W-:Y:S02]  /*1b910*/  @!P3 PRMT R199, R80, 0x5410, RZ ;  /* 0x0000541050c7b816 */ /* 0x000fe400000000ff */
[----:B------:R-:W-:-:S02]  /*1b920*/  ISETP.GE.U32.AND P3, PT, R241, R2, PT ;  /* 0x00000002f100720c */ /* 0x000fc40003f66070 */
[----:B------:R-:W-:Y:S02]  /*1b930*/  SHF.R.U32.HI R2, RZ, 0x18, R0 ;  /* 0x00000018ff027819 */ /* 0x000fe40000011600 */
[----:B------:R-:W-:Y:S02]  /*1b940*/  PRMT R166, R30, 0x7610, R166 ;  /* 0x000076101ea67816 */ /* 0x000fe400000000a6 */
[----:B------:R-:W-:Y:S01]  /*1b950*/  LOP3.LUT R0, R0, 0xffff, RZ, 0xc0, !PT ;  /* 0x0000ffff00007812 */ /* 0x000fe200078ec0ff */
[----:B------:R-:W-:Y:S01]  /*1b960*/  @!P1 HADD2 R81, -R167.H0_H0, -RZ.H0_H0 ;  /* 0xa00000ffa7519230 */ /* 0x000fe20000000900 */
[----:B------:R-:W-:Y:S01]  /*1b970*/  PRMT R198, R30, 0x7632, R198 ;  /* 0x000076321ec67816 */ /* 0x000fe200000000c6 */
[----:B------:R-:W-:Y:S01]  /*1b980*/  @!P0 HADD2 R83, -R166.H0_H0, -RZ.H0_H0 ;  /* 0xa00000ffa6538230 */ /* 0x000fe20000000900 */
[----:B------:R-:W-:Y:S01]  /*1b990*/  SHF.R.U32.HI R0, RZ, 0x8, R0 ;  /* 0x00000008ff007819 */ /* 0x000fe20000011600 */
[----:B------:R-:W-:Y:S01]  /*1b9a0*/  IMAD.MOV.U32 R78, RZ, RZ, R20 ;  /* 0x000000ffff4e7224 */ /* 0x000fe200078e0014 */
[----:B------:R-:W-:Y:S01]  /*1b9b0*/  ISETP.GE.U32.AND P2, PT, R241, R2, PT ;  /* 0x00000002f100720c */ /* 0x000fe20003f46070 */
[----:B------:R-:W-:Y:S01]  /*1b9c0*/  IMAD.MOV.U32 R31, RZ, RZ, R3 ;  /* 0x000000ffff1f7224 */ /* 0x000fe200078e0003 */
[----:B------:R-:W-:Y:S01]  /*1b9d0*/  PRMT R197, R24, 0x7610, R197 ;  /* 0x0000761018c57816 */ /* 0x000fe200000000c5 */
[----:B------:R-:W-:Y:S01]  /*1b9e0*/  IMAD.MOV.U32 R16, RZ, RZ, R189 ;  /* 0x000000ffff107224 */ /* 0x000fe200078e00bd */
[----:B------:R-:W-:Y:S01]  /*1b9f0*/  LOP3.LUT R0, R0, 0xffff, RZ, 0xc0, !PT ;  /* 0x0000ffff00007812 */ /* 0x000fe200078ec0ff */
[----:B------:R-:W-:Y:S01]  /*1ba00*/  IMAD.WIDE.U32 R2, R10, -0x2daee0ad, RZ ;  /* 0xd2511f530a027825 */ /* 0x000fe200078e00ff */
[----:B------:R-:W-:-:S03]  /*1ba10*/  @!P1 PRMT R167, R81, 0x5410, RZ ;  /* 0x0000541051a79816 */ /* 0x000fc600000000ff */
[----:B------:R-:W-:Y:S01]  /*1ba20*/  IMAD.MOV.U32 R80, RZ, RZ, R33 ;  /* 0x000000ffff507224 */ /* 0x000fe200078e0021 */
[----:B------:R-:W-:Y:S01]  /*1ba30*/  PRMT R33, R166, 0x5410, R198 ;  /* 0x00005410a6217816 */ /* 0x000fe200000000c6 */
[----:B------:R-:W-:Y:S01]  /*1ba40*/  IMAD.MOV.U32 R81, RZ, RZ, R78 ;  /* 0x000000ffff517224 */ /* 0x000fe200078e004e */
[----:B------:R-:W-:Y:S01]  /*1ba50*/  @!P0 PRMT R166, R83, 0x5410, RZ ;  /* 0x0000541053a68816 */ /* 0x000fe200000000ff */
[----:B------:R-:W-:Y:S01]  /*1ba60*/  FADD.FTZ R20, R187, R11 ;  /* 0x0000000bbb147221 */ /* 0x000fe20000010000 */
[----:B------:R-:W-:Y:S01]  /*1ba70*/  @!P3 HADD2 R100, -R197.H0_H0, -RZ.H0_H0 ;  /* 0xa00000ffc564b230 */ /* 0x000fe20000000900 */
[----:B------:R-:W-:Y:S01]  /*1ba80*/  IMAD.MOV.U32 R78, RZ, RZ, R19 ;  /* 0x000000ffff4e7224 */ /* 0x000fe200078e0013 */
[----:B------:R-:W-:Y:S01]  /*1ba90*/  PRMT R163, R24, 0x7632, R163 ;  /* 0x0000763218a37816 */ /* 0x000fe200000000a3 */
[----:B------:R-:W-:Y:S01]  /*1baa0*/  IMAD.MOV.U32 R83, RZ, RZ, R16 ;  /* 0x000000ffff537224 */ /* 0x000fe200078e0010 */
[----:B------:R-:W-:Y:S02]  /*1bab0*/  ISETP.GE.U32.AND P0, PT, R241, R0, PT ;  /* 0x00000000f100720c */ /* 0x000fe40003f06070 */
[----:B------:R-:W-:-:S02]  /*1bac0*/  LOP3.LUT R24, R2, 0xff, RZ, 0xc0, !PT ;  /* 0x000000ff02187812 */ /* 0x000fc400078ec0ff */
[----:B------:R-:W-:Y:S02]  /*1bad0*/  LOP3.LUT R19, R2, 0xffff, RZ, 0xc0, !PT ;  /* 0x0000ffff02137812 */ /* 0x000fe400078ec0ff */
[--C-:B------:R-:W-:Y:S02]  /*1bae0*/  SHF.R.U32.HI R16, RZ, 0x10, R2.reuse ;  /* 0x00000010ff107819 */ /* 0x100fe40000011602 */
[----:B------:R-:W-:Y:S01]  /*1baf0*/  SHF.R.U32.HI R11, RZ, 0x18, R2 ;  /* 0x00000018ff0b7819 */ /* 0x000fe20000011602 */
[----:B------:R-:W-:Y:S01]  /*1bb00*/  IMAD.MOV.U32 R30, RZ, RZ, R73 ;  /* 0x000000ffff1e7224 */ /* 0x000fe200078e0049 */
[----:B------:R-:W-:Y:S02]  /*1bb10*/  SHF.R.U32.HI R2, RZ, 0x8, R15 ;  /* 0x00000008ff027819 */ /* 0x000fe4000001160f */
[----:B------:R-:W-:Y:S02]  /*1bb20*/  PRMT R73, R197, 0x5410, R163 ;  /* 0x00005410c5497816 */ /* 0x000fe400000000a3 */
[----:B------:R-:W-:Y:S01]  /*1bb30*/  @!P3 PRMT R197, R100, 0x5410, RZ ;  /* 0x0000541064c5b816 */ /* 0x000fe200000000ff */
[----:B------:R-:W-:Y:S01]  /*1bb40*/  IMAD.MOV.U32 R100, RZ, RZ, R23 ;  /* 0x000000ffff647224 */ /* 0x000fe200078e0017 */
[----:B------:R-:W-:Y:S01]  /*1bb50*/  LOP3.LUT R0, R3, UR7, R12, 0x96, !PT ;  /* 0x0000000703007c12 */ /* 0x000fe2000f8e960c */
[----:B------:R-:W-:Y:S01]  /*1bb60*/  MUFU.EX2 R23, R154 ;  /* 0x0000009a00177308 */ /* 0x000fe20000000800 */
[----:B------:R-:W-:-:S07]  /*1bb70*/  LOP3.LUT R2, R2, 0xffff, RZ, 0xc0, !PT ;  /* 0x0000ffff02027812 */ /* 0x000fce00078ec0ff */
[----:B------:R-:W2:Y:S01]  /*1bb80*/  MUFU.EX2 R3, R150 ;  /* 0x0000009600037308 */ /* 0x000ea20000000800 */
[----:B------:R-:W-:Y:S02]  /*1bb90*/  ISETP.GE.U32.AND P1, PT, R241, R2, PT ;  /* 0x00000002f100720c */ /* 0x000fe40003f26070 */
[----:B------:R-:W-:Y:S01]  /*1bba0*/  LOP3.LUT R2, R17, 0xff, RZ, 0xc0, !PT ;  /* 0x000000ff11027812 */ /* 0x000fe200078ec0ff */
[----:B------:R-:W-:-:S04]  /*1bbb0*/  @!P0 HADD2 R101, -R163.H0_H0, -RZ.H0_H0 ;  /* 0xa00000ffa3658230 */ /* 0x000fc80000000900 */
[----:B------:R-:W-:Y:S01]  /*1bbc0*/  MUFU.EX2 R15, R67 ;  /* 0x00000043000f7308 */ /* 0x000fe20000000800 */
[----:B------:R-:W-:-:S07]  /*1bbd0*/  @!P0 PRMT R163, R101, 0x5410, RZ ;  /* 0x0000541065a38816 */ /* 0x000fce00000000ff */
[----:B------:R-:W3:Y:S01]  /*1bbe0*/  MUFU.EX2 R17, R72 ;  /* 0x0000004800117308 */ /* 0x000ee20000000800 */
[----:B------:R-:W-:Y:S02]  /*1bbf0*/  @!P6 PRMT R207, R149, 0x5410, RZ ;  /* 0x0000541095cfe816 */ /* 0x000fe400000000ff */
[C---:B------:R-:W-:Y:S02]  /*1bc00*/  ISETP.GE.U32.AND P0, PT, R241.reuse, R2, PT ;  /* 0x00000002f100720c */ /* 0x040fe40003f06070 */
[----:B------:R-:W-:Y:S01]  /*1bc10*/  ISETP.GE.U32.AND P6, PT, R241, R9, PT ;  /* 0x00000009f100720c */ /* 0x000fe20003fc6070 */
[----:B--2---:R-:W-:Y:S01]  /*1bc20*/  FADD.FTZ R9, R3, R28 ;  /* 0x0000001c03097221 */ /* 0x004fe20000010000 */
[----:B------:R-:W-:Y:S02]  /*1bc30*/  LOP3.LUT R2, R14, 0xff, RZ, 0xc0, !PT ;  /* 0x000000ff0e027812 */ /* 0x000fe400078ec0ff */
[----:B------:R-:W-:Y:S02]  /*1bc40*/  F2FP.PACK_AB R3, R23, R3 ;  /* 0x000000031703723e */ /* 0x000fe400000000ff */
[----:B------:R-:W-:-:S02]  /*1bc50*/  ISETP.GE.U32.AND P3, PT, R241, R2, PT ;  /* 0x00000002f100720c */ /* 0x000fc40003f66070 */
[----:B------:R-:W-:Y:S02]  /*1bc60*/  LOP3.LUT R2, R6, 0xffff, RZ, 0xc0, !PT ;  /* 0x0000ffff06027812 */ /* 0x000fe400078ec0ff */
[C---:B------:R-:W-:Y:S02]  /*1bc70*/  PRMT R162, R34.reuse, 0x7632, R162 ;  /* 0x0000763222a27816 */ /* 0x040fe400000000a2 */
[C---:B------:R-:W-:Y:S02]  /*1bc80*/  PRMT R160, R3.reuse, 0x7610, R160 ;  /* 0x0000761003a07816 */ /* 0x040fe400000000a0 */
[----:B------:R-:W-:Y:S01]  /*1bc90*/  PRMT R159, R3, 0x7632, R159 ;  /* 0x00007632039f7816 */ /* 0x000fe2000000009f */
[----:B------:R-:W-:Y:S01]  /*1bca0*/  @!P5 HADD2 R82, -R198.H0_H0, -RZ.H0_H0 ;  /* 0xa00000ffc652d230 */ /* 0x000fe20000000900 */
[----:B---3--:R-:W-:Y:S02]  /*1bcb0*/  F2FP.PACK_AB R3, R17, R15 ;  /* 0x0000000f1103723e */ /* 0x008fe400000000ff */
[----:B------:R-:W-:Y:S01]  /*1bcc0*/  SHF.R.U32.HI R2, RZ, 0x8, R2 ;  /* 0x00000008ff027819 */ /* 0x000fe20000011602 */
[----:B------:R-:W-:Y:S01]  /*1bcd0*/  @!P2 HADD2 R102, -R162.H0_H0, -RZ.H0_H0 ;  /* 0xa00000ffa266a230 */ /* 0x000fe20000000900 */
[----:B------:R-:W-:Y:S01]  /*1bce0*/  PRMT R161, R34, 0x7610, R161 ;  /* 0x0000761022a17816 */ /* 0x000fe200000000a1 */
[----:B------:R-:W-:Y:S01]  /*1bcf0*/  FADD.FTZ R10, R15, R36 ;  /* 0x000000240f0a7221 */ /* 0x000fe20000010000 */
[----:B------:R-:W-:Y:S01]  /*1bd00*/  PRMT R158, R3, 0x7610, R158 ;  /* 0x00007610039e7816 */ /* 0x000fe2000000009e */
[----:B------:R-:W-:Y:S01]  /*1bd10*/  MUFU.EX2 R14, R153 ;  /* 0x00000099000e7308 */ /* 0x000fe20000000800 */
[----:B------:R-:W-:Y:S01]  /*1bd20*/  @!P5 PRMT R198, R82, 0x5410, RZ ;  /* 0x0000541052c6d816 */ /* 0x000fe200000000ff */
[----:B------:R-:W-:Y:S01]  /*1bd30*/  IMAD.MOV.U32 R82, RZ, RZ, R66 ;  /* 0x000000ffff527224 */ /* 0x000fe200078e0042 */
[----:B------:R-:W-:Y:S01]  /*1bd40*/  LOP3.LUT R2, R2, 0xffff, RZ, 0xc0, !PT ;  /* 0x0000ffff02027812 */ /* 0x000fe200078ec0ff */
[----:B------:R-:W-:Y:S01]  /*1bd50*/  @!P0 HADD2 R111, -R158.H0_H0, -RZ.H0_H0 ;  /* 0xa00000ff9e6f8230 */ /* 0x000fe20000000900 */
[----:B------:R-:W-:-:S03]  /*1bd60*/  PRMT R66, R161, 0x5410, R162 ;  /* 0x00005410a1427816 */ /* 0x000fc600000000a2 */
[----:B------:R-:W2:Y:S01]  /*1bd70*/  MUFU.EX2 R15, R155 ;  /* 0x0000009b000f7308 */ /* 0x000ea20000000800 */
[----:B------:R-:W-:Y:S02]  /*1bd80*/  @!P2 PRMT R162, R102, 0x5410, RZ ;  /* 0x0000541066a2a816 */ /* 0x000fe400000000ff */
[----:B------:R-:W-:Y:S01]  /*1bd90*/  PRMT R157, R3, 0x7632, R157 ;  /* 0x00007632039d7816 */ /* 0x000fe2000000009d */
[----:B------:R-:W-:Y:S01]  /*1bda0*/  @!P4 HADD2 R103, -R161.H0_H0, -RZ.H0_H0 ;  /* 0xa00000ffa167c230 */ /* 0x000fe20000000900 */
[C---:B------:R-:W-:Y:S02]  /*1bdb0*/  ISETP.GE.U32.AND P5, PT, R241.reuse, R18, PT ;  /* 0x00000012f100720c */ /* 0x040fe40003fa6070 */
[----:B------:R-:W-:Y:S01]  /*1bdc0*/  ISETP.GE.U32.AND P2, PT, R241, R2, PT ;  /* 0x00000002f100720c */ /* 0x000fe20003f46070 */
[----:B------:R-:W-:Y:S01]  /*1bdd0*/  IMAD.MOV.U32 R102, RZ, RZ, R64 ;  /* 0x000000ffff667224 */ /* 0x000fe200078e0040 */
[----:B------:R-:W-:Y:S01]  /*1bde0*/  LOP3.LUT R2, R6, 0xff, RZ, 0xc0, !PT ;  /* 0x000000ff06027812 */ /* 0x000fe200078ec0ff */
[----:B------:R-:W-:Y:S01]  /*1bdf0*/  @!P1 HADD2 R109, -R159.H0_H0, -RZ.H0_H0 ;  /* 0xa00000ff9f6d9230 */ /* 0x000fe20000000900 */
[----:B------:R-:W-:-:S02]  /*1be00*/  PRMT R64, R158, 0x5410, R157 ;  /* 0x000054109e407816 */ /* 0x000fc4000000009d */
[----:B------:R-:W-:Y:S02]  /*1be10*/  @!P0 PRMT R158, R111, 0x5410, RZ ;  /* 0x000054106f9e8816 */ /* 0x000fe400000000ff */
[----:B------:R-:W-:Y:S02]  /*1be20*/  ISETP.GE.U32.AND P0, PT, R241, R2, PT ;  /* 0x00000002f100720c */ /* 0x000fe40003f06070 */
[----:B------:R-:W-:Y:S01]  /*1be30*/  @!P4 PRMT R161, R103, 0x5410, RZ ;  /* 0x0000541067a1c816 */ /* 0x000fe200000000ff */
[----:B------:R-:W-:Y:S01]  /*1be40*/  IMAD.MOV.U32 R103, RZ, RZ, R65 ;  /* 0x000000ffff677224 */ /* 0x000fe200078e0041 */
[----:B------:R-:W-:Y:S02]  /*1be50*/  SHF.R.U32.HI R2, RZ, 0x18, R6 ;  /* 0x00000018ff027819 */ /* 0x000fe40000011606 */
[----:B------:R-:W-:Y:S02]  /*1be60*/  PRMT R65, R160, 0x5410, R159 ;  /* 0x00005410a0417816 */ /* 0x000fe4000000009f */
[----:B------:R-:W-:-:S02]  /*1be70*/  @!P1 PRMT R159, R109, 0x5410, RZ ;  /* 0x000054106d9f9816 */ /* 0x000fc400000000ff */
[----:B------:R-:W-:Y:S02]  /*1be80*/  ISETP.GE.U32.AND P1, PT, R241, R2, PT ;  /* 0x00000002f100720c */ /* 0x000fe40003f26070 */
[----:B--2---:R-:W-:Y:S01]  /*1be90*/  F2FP.PACK_AB R2, R15, R14 ;  /* 0x0000000e0f02723e */ /* 0x004fe200000000ff */
[----:B------:R-:W-:Y:S01]  /*1bea0*/  @!P5 HADD2 R108, -R160.H0_H0, -RZ.H0_H0 ;  /* 0xa00000ffa06cd230 */ /* 0x000fe20000000900 */
[----:B------:R-:W-:Y:S01]  /*1beb0*/  FADD.FTZ R12, R61, R13 ;  /* 0x0000000d3d0c7221 */ /* 0x000fe20000010000 */
[----:B------:R-:W-:Y:S01]  /*1bec0*/  MUFU.EX2 R109, R146 ;  /* 0x00000092006d7308 */ /* 0x000fe20000000800 */
[C---:B------:R-:W-:Y:S02]  /*1bed0*/  PRMT R156, R2.reuse, 0x7610, R156 ;  /* 0x00007610029c7816 */ /* 0x040fe4000000009c */
[----:B------:R-:W-:-:S05]  /*1bee0*/  PRMT R155, R2, 0x7632, R155 ;  /* 0x00007632029b7816 */ /* 0x000fca000000009b */
[----:B------:R-:W2:Y:S01]  /*1bef0*/  MUFU.EX2 R13, R147 ;  /* 0x00000093000d7308 */ /* 0x000ea20000000800 */
[----:B------:R-:W-:Y:S02]  /*1bf00*/  @!P5 PRMT R160, R108, 0x5410, RZ ;  /* 0x000054106ca0d816 */ /* 0x000fe400000000ff */
[----:B------:R-:W-:Y:S01]  /*1bf10*/  SHF.R.U32.HI R2, RZ, 0x10, R6 ;  /* 0x00000010ff027819 */ /* 0x000fe20000011606 */
[----:B------:R-:W-:Y:S01]  /*1bf20*/  @!P0 HADD2 R117, -R156.H0_H0, -RZ.H0_H0 ;  /* 0xa00000ff9c758230 */ /* 0x000fe20000000900 */
[----:B------:R-:W-:Y:S01]  /*1bf30*/  ISETP.GE.U32.AND P5, PT, R241, R21, PT ;  /* 0x00000015f100720c */ /* 0x000fe20003fa6070 */
[----:B------:R-:W-:Y:S01]  /*1bf40*/  IMAD.MOV.U32 R101, RZ, RZ, R79 ;  /* 0x000000ffff657224 */ /* 0x000fe200078e004f */
[----:B------:R-:W-:Y:S01]  /*1bf50*/  LOP3.LUT R2, R2, 0xff, RZ, 0xc0, !PT ;  /* 0x000000ff02027812 */ /* 0x000fe200078ec0ff */
[----:B------:R-:W-:Y:S01]  /*1bf60*/  IMAD.MOV.U32 R79, RZ, RZ, R230 ;  /* 0x000000ffff4f7224 */ /* 0x000fe200078e00e6 */
[----:B------:R-:W-:Y:S02]  /*1bf70*/  PRMT R230, R156, 0x5410, R155 ;  /* 0x000054109ce67816 */ /* 0x000fe4000000009b */
[----:B------:R-:W-:-:S02]  /*1bf80*/  @!P0 PRMT R156, R117, 0x5410, RZ ;  /* 0x00005410759c8816 */ /* 0x000fc400000000ff */
[----:B------:R-:W-:Y:S02]  /*1bf90*/  ISETP.GE.U32.AND P0, PT, R241, R2, PT ;  /* 0x00000002f100720c */ /* 0x000fe40003f06070 */
[----:B--2---:R-:W-:-:S03]  /*1bfa0*/  F2FP.PACK_AB R3, R109, R13 ;  /* 0x0000000d6d03723e */ /* 0x004fc600000000ff */
[----:B------:R-:W-:Y:S01]  /*1bfb0*/  @!P5 HADD2 R110, -R157.H0_H0, -RZ.H0_H0 ;  /* 0xa00000ff9d6ed230 */ /* 0x000fe20000000900 */
[C---:B------:R-:W-:Y:S02]  /*1bfc0*/  PRMT R154, R3.reuse, 0x7610, R154 ;  /* 0x00007610039a7816 */ /* 0x040fe4000000009a */
[----:B------:R-:W-:Y:S02]  /*1bfd0*/  SHF.R.U32.HI R2, RZ, 0x8, R22 ;  /* 0x00000008ff027819 */ /* 0x000fe40000011616 */
[----:B------:R-:W-:Y:S01]  /*1bfe0*/  @!P5 PRMT R157, R110, 0x5410, RZ ;  /* 0x000054106e9dd816 */ /* 0x000fe200000000ff */
[----:B------:R-:W-:Y:S02]  /*1bff0*/  IMAD.MOV.U32 R110, RZ, RZ, R102 ;  /* 0x000000ffff6e7224 */ /* 0x000fe400078e0066 */
[----:B------:R-:W-:Y:S01]  /*1c000*/  @!P0 HADD2 R119, -R154.H0_H0, -RZ.H0_H0 ;  /* 0xa00000ff9a778230 */ /* 0x000fe20000000900 */
[----:B------:R-:W-:Y:S01]  /*1c010*/  IMAD.MOV.U32 R102, RZ, RZ, R78 ;  /* 0x000000ffff667224 */ /* 0x000fe200078e004e */
[----:B------:R-:W-:Y:S01]  /*1c020*/  PRMT R153, R3, 0x7632, R153 ;  /* 0x0000763203997816 */ /* 0x000fe20000000099 */
[----:B------:R-:W-:Y:S01]  /*1c030*/  IMAD.MOV.U32 R58, RZ, RZ, R191 ;  /* 0x000000ffff3a7224 */ /* 0x000fe200078e00bf */
[----:B------:R-:W-:Y:S01]  /*1c040*/  LOP3.LUT R2, R2, 0xffff, RZ, 0xc0, !PT ;  /* 0x0000ffff02027812 */ /* 0x000fe200078ec0ff */
[----:B------:R-:W-:Y:S01]  /*1c050*/  IMAD.MOV.U32 R78, RZ, RZ, R76 ;  /* 0x000000ffff4e7224 */ /* 0x000fe200078e004c */
[----:B------:R1:W5:Y:S01]  /*1c060*/  LDL.LU R191, [R1+0x1ac] ;  /* 0x0001ac0001bf7983 */ /* 0x0003620000300800 */
[----:B------:R-:W-:-:S02]  /*1c070*/  IMAD.MOV.U32 R77, RZ, RZ, R190 ;  /* 0x000000ffff4d7224 */ /* 0x000fc400078e00be */
[----:B------:R-:W-:Y:S01]  /*1c080*/  IMAD.MOV.U32 R76, RZ, RZ, R180 ;  /* 0x000000ffff4c7224 */ /* 0x000fe200078e00b4 */
[----:B------:R1:W5:Y:S01]  /*1c090*/  LDL.LU R190, [R1+0x1a8] ;  /* 0x0001a80001be7983 */ /* 0x0003620000300800 */
[----:B------:R2:W-:Y:S01]  /*1c0a0*/  MUFU.EX2 R180, R231 ;  /* 0x000000e700b47308 */ /* 0x0005e20000000800 */
[----:B------:R-:W-:Y:S02]  /*1c0b0*/  FADD.FTZ R3, R186, R20 ;  /* 0x00000014ba037221 */ /* 0x000fe40000010000 */
[----:B------:R1:W5:Y:S04]  /*1c0c0*/  LDL.LU R189, [R1+0x1a4] ;  /* 0x0001a40001bd7983 */ /* 0x0003680000300800 */
[----:B------:R1:W5:Y:S04]  /*1c0d0*/  LDL.LU R188, [R1+0x1a0] ;  /* 0x0001a00001bc7983 */ /* 0x0003680000300800 */
[----:B------:R1:W5:Y:S04]  /*1c0e0*/  LDL.LU R187, [R1+0x19c] ;  /* 0x00019c0001bb7983 */ /* 0x0003680000300800 */
[----:B------:R1:W5:Y:S01]  /*1c0f0*/  LDL.LU R186, [R1+0x198] ;  /* 0x0001980001ba7983 */ /* 0x0003620000300800 */
[----:B--2---:R-:W-:-:S02]  /*1c100*/  PRMT R231, R154, 0x5410, R153 ;  /* 0x000054109ae77816 */ /* 0x004fc40000000099 */
[----:B------:R-:W-:Y:S02]  /*1c110*/  @!P0 PRMT R154, R119, 0x5410, RZ ;  /* 0x00005410779a8816 */ /* 0x000fe400000000ff */
[----:B------:R-:W-:Y:S02]  /*1c120*/  ISETP.GE.U32.AND P0, PT, R241, R2, PT ;  /* 0x00000002f100720c */ /* 0x000fe40003f06070 */
[----:B------:R-:W-:Y:S02]  /*1c130*/  LOP3.LUT R2, R16, 0xff, RZ, 0xc0, !PT ;  /* 0x000000ff10027812 */ /* 0x000fe400078ec0ff */
[----:B------:R1:W2:Y:S01]  /*1c140*/  LDL.LU.S16 R16, [R1+0x8] ;  /* 0x0000080001107983 */ /* 0x0002a20000300600 */
[----:B------:R-:W-:Y:S02]  /*1c150*/  IMAD.MOV.U32 R34, RZ, RZ, R100 ;  /* 0x000000ffff227224 */ /* 0x000fe400078e0064 */
[----:B------:R-:W-:Y:S02]  /*1c160*/  IMAD.MOV.U32 R100, RZ, RZ, R80 ;  /* 0x000000ffff647224 */ /* 0x000fe400078e0050 */
[----:B------:R-:W3:Y:S01]  /*1c170*/  MUFU.EX2 R80, R233 ;  /* 0x000000e900507308 */ /* 0x000ee20000000800 */
[----:B------:R-:W-:Y:S01]  /*1c180*/  @!P1 HADD2 R118, -R153.H0_H0, -RZ.H0_H0 ;  /* 0xa00000ff99769230 */ /* 0x000fe20000000900 */
[----:B------:R-:W-:-:S02]  /*1c190*/  IMAD.MOV.U32 R72, RZ, RZ, R60 ;  /* 0x000000ffff487224 */ /* 0x000fc400078e003c */
[----:B------:R-:W-:Y:S02]  /*1c1a0*/  IMAD.MOV.U32 R18, RZ, RZ, R81 ;  /* 0x000000ffff127224 */ /* 0x000fe400078e0051 */
[----:B------:R-:W-:Y:S01]  /*1c1b0*/  IMAD.MOV.U32 R60, RZ, RZ, R181 ;  /* 0x000000ffff3c7224 */ /* 0x000fe200078e00b5 */
[----:B------:R-:W-:Y:S01]  /*1c1c0*/  @!P1 PRMT R153, R118, 0x5410, RZ ;  /* 0x0000541076999816 */ /* 0x000fe200000000ff */
[----:B------:R-:W-:Y:S01]  /*1c1d0*/  MUFU.EX2 R181, R200 ;  /* 0x000000c800b57308 */ /* 0x000fe20000000800 */
[----:B------:R-:W-:-:S07]  /*1c1e0*/  ISETP.GE.U32.AND P1, PT, R241, R2, PT ;  /* 0x00000002f100720c */ /* 0x000fce0003f26070 */
[----:B------:R-:W4:Y:S01]  /*1c1f0*/  MUFU.EX2 R81, R201 ;  /* 0x000000c900517308 */ /* 0x000f220000000800 */
[----:B---3--:R-:W-:-:S04]  /*1c200*/  F2FP.PACK_AB R2, R80, R180 ;  /* 0x000000b45002723e */ /* 0x008fc800000000ff */
[C---:B------:R-:W-:Y:S02]  /*1c210*/  PRMT R152, R2.reuse, 0x7610, R152 ;  /* 0x0000761002987816 */ /* 0x040fe40000000098 */
[----:B------:R-:W-:Y:S02]  /*1c220*/  PRMT R151, R2, 0x7632, R151 ;  /* 0x0000763202977816 */ /* 0x000fe40000000097 */
[----:B------:R-:W-:-:S04]  /*1c230*/  SHF.R.U32.HI R2, RZ, 0x10, R0 ;  /* 0x00000010ff027819 */ /* 0x000fc80000011600 */
[----:B------:R-:W-:-:S04]  /*1c240*/  LOP3.LUT R2, R2, 0xff, RZ, 0xc0, !PT ;  /* 0x000000ff02027812 */ /* 0x000fc800078ec0ff */
[----:B------:R-:W-:Y:S02]  /*1c250*/  ISETP.GE.U32.AND P4, PT, R241, R2, PT ;  /* 0x00000002f100720c */ /* 0x000fe40003f86070 */
[----:B----4-:R-:W-:Y:S01]  /*1c260*/  F2FP.PACK_AB R2, R81, R181 ;  /* 0x000000b55102723e */ /* 0x010fe200000000ff */
[----:B------:R-:W-:-:S03]  /*1c270*/  IMAD.MOV.U32 R111, RZ, RZ, R103 ;  /* 0x000000ffff6f7224 */ /* 0x000fc600078e0067 */
[C---:B------:R-:W-:Y:S02]  /*1c280*/  PRMT R150, R2.reuse, 0x7610, R150 ;  /* 0x0000761002967816 */ /* 0x040fe40000000096 */
[----:B------:R-:W-:Y:S02]  /*1c290*/  PRMT R149, R2, 0x7632, R149 ;  /* 0x0000763202957816 */ /* 0x000fe40000000095 */
[----:B------:R-:W-:Y:S01]  /*1c2a0*/  SHF.R.U32.HI R2, RZ, 0x8, R19 ;  /* 0x00000008ff027819 */ /* 0x000fe20000011613 */
[----:B------:R-:W-:Y:S01]  /*1c2b0*/  @!P2 HADD2 R116, -R155.H0_H0, -RZ.H0_H0 ;  /* 0xa00000ff9b74a230 */ /* 0x000fe20000000900 */
[----:B------:R-:W-:Y:S02]  /*1c2c0*/  IMAD.MOV.U32 R67, RZ, RZ, R82 ;  /* 0x000000ffff437224 */ /* 0x000fe400078e0052 */
[----:B------:R-:W-:Y:S01]  /*1c2d0*/  IMAD.MOV.U32 R103, RZ, RZ, R57 ;  /* 0x000000ffff677224 */ /* 0x000fe200078e0039 */
[----:B------:R-:W-:Y:S01]  /*1c2e0*/  MUFU.EX2 R82, R240 ;  /* 0x000000f000527308 */ /* 0x000fe20000000800 */
[----:B------:R-:W-:Y:S01]  /*1c2f0*/  LOP3.LUT R2, R2, 0xffff, RZ, 0xc0, !PT ;  /* 0x0000ffff02027812 */ /* 0x000fe200078ec0ff */
[----:B------:R-:W-:Y:S01]  /*1c300*/  @!P0 HADD2 R232, -R151.H0_H0, -RZ.H0_H0 ;  /* 0xa00000ff97e88230 */ /* 0x000fe20000000900 */
[----:B------:R-:W-:-:S05]  /*1c310*/  @!P2 PRMT R155, R116, 0x5410, RZ ;  /* 0x00005410749ba816 */ /* 0x000fca00000000ff */
[----:B------:R-:W3:Y:S01]  /*1c320*/  MUFU.EX2 R57, R235 ;  /* 0x000000eb00397308 */ /* 0x000ee20000000800 */
[C---:B------:R-:W-:Y:S02]  /*1c330*/  ISETP.GE.U32.AND P2, PT, R241.reuse, R2, PT ;  /* 0x00000002f100720c */ /* 0x040fe40003f46070 */
[----:B------:R-:W-:Y:S01]  /*1c340*/  LOP3.LUT R2, R0, 0xff, RZ, 0xc0, !PT ;  /* 0x000000ff00027812 */ /* 0x000fe200078ec0ff */
[----:B------:R-:W-:Y:S01]  /*1c350*/  @!P3 HADD2 R250, -R150.H0_H0, -RZ.H0_H0 ;  /* 0xa00000ff96fab230 */ /* 0x000fe20000000900 */
[----:B------:R-:W-:Y:S02]  /*1c360*/  PRMT R201, R152, 0x5410, R151 ;  /* 0x0000541098c97816 */ /* 0x000fe40000000097 */
[----:B------:R-:W-:Y:S02]  /*1c370*/  @!P0 PRMT R151, R232, 0x5410, RZ ;  /* 0x00005410e8978816 */ /* 0x000fe400000000ff */
[----:B------:R-:W-:Y:S02]  /*1c380*/  ISETP.GE.U32.AND P0, PT, R241, R2, PT ;  /* 0x00000002f100720c */ /* 0x000fe40003f06070 */
[----:B------:R-:W-:-:S02]  /*1c390*/  SHF.R.U32.HI R2, RZ, 0x18, R0 ;  /* 0x00000018ff027819 */ /* 0x000fc40000011600 */
[----:B------:R-:W-:Y:S02]  /*1c3a0*/  PRMT R200, R150, 0x5410, R149 ;  /* 0x0000541096c87816 */ /* 0x000fe40000000095 */
[----:B------:R-:W-:Y:S02]  /*1c3b0*/  @!P3 PRMT R150, R250, 0x5410, RZ ;  /* 0x00005410fa96b816 */ /* 0x000fe400000000ff */
[----:B------:R-:W-:Y:S02]  /*1c3c0*/  ISETP.GE.U32.AND P3, PT, R241, R2, PT ;  /* 0x00000002f100720c */ /* 0x000fe40003f66070 */
[----:B---3--:R-:W-:-:S04]  /*1c3d0*/  F2FP.PACK_AB R2, R82, R57 ;  /* 0x000000395202723e */ /* 0x008fc800000000ff */
[C---:B------:R-:W-:Y:S02]  /*1c3e0*/  PRMT R148, R2.reuse, 0x7610, R148 ;  /* 0x0000761002947816 */ /* 0x040fe40000000094 */
[----:B------:R-:W-:Y:S02]  /*1c3f0*/  ISETP.GE.U32.AND P5, PT, R241, R11, PT ;  /* 0x0000000bf100720c */ /* 0x000fe40003fa6070 */
[----:B------:R-:W-:-:S04]  /*1c400*/  PRMT R147, R2, 0x7632, R147 ;  /* 0x0000763202937816 */ /* 0x000fc80000000093 */
[----:B------:R-:W-:Y:S01]  /*1c410*/  PRMT R235, R148, 0x5410, R147 ;  /* 0x0000541094eb7816 */ /* 0x000fe20000000093 */
[----:B--2---:R-:W-:-:S05]  /*1c420*/  @!P0 HADD2 R16, -R148.H0_H0, -RZ.H0_H0 ;  /* 0xa00000ff94108230 */ /* 0x004fca0000000900 */
[----:B------:R-:W-:-:S04]  /*1c430*/  PRMT R11, R16, 0x7610, R11 ;  /* 0x00007610100b7816 */ /* 0x000fc8000000000b */
[----:B------:R-:W-:Y:S02]  /*1c440*/  @!P0 PRMT R148, R11, 0x5410, RZ ;  /* 0x000054100b948816 */ /* 0x000fe400000000ff */
[----:B------:R1:W2:Y:S01]  /*1c450*/  LDL.LU.S16 R11, [R1+0xc] ;  /* 0x00000c00010b7983 */ /* 0x0002a20000300600 */
[----:B------:R-:W-:Y:S01]  /*1c460*/  LOP3.LUT R0, R0, 0xffff, RZ, 0xc0, !PT ;  /* 0x0000ffff00007812 */ /* 0x000fe200078ec0ff */
[----:B------:R-:W-:-:S03]  /*1c470*/  @!P6 HADD2 R234, -R152.H0_H0, -RZ.H0_H0 ;  /* 0xa00000ff98eae230 */ /* 0x000fc60000000900 */
[----:B------:R-:W-:Y:S02]  /*1c480*/  SHF.R.U32.HI R0, RZ, 0x8, R0 ;  /* 0x00000008ff007819 */ /* 0x000fe40000011600 */
[----:B------:R-:W-:Y:S02]  /*1c490*/  @!P6 PRMT R152, R234, 0x5410, RZ ;  /* 0x00005410ea98e816 */ /* 0x000fe400000000ff */
[----:B------:R-:W-:Y:S02]  /*1c4a0*/  LOP3.LUT R0, R0, 0xffff, RZ, 0xc0, !PT ;  /* 0x0000ffff00007812 */ /* 0x000fe400078ec0ff */
[C---:B------:R-:W-:Y:S02]  /*1c4b0*/  ISETP.GE.U32.AND P6, PT, R241.reuse, R25, PT ;  /* 0x00000019f100720c */ /* 0x040fe40003fc6070 */
[----:B------:R-:W-:Y:S01]  /*1c4c0*/  ISETP.GE.U32.AND P0, PT, R241, R0, PT ;  /* 0x00000000f100720c */ /* 0x000fe20003f06070 */
[----:B------:R-:W-:Y:S02]  /*1c4d0*/  FADD.FTZ R6, R17, R10 ;  /* 0x0000000a11067221 */ /* 0x000fe40000010000 */
[----:B------:R-:W-:-:S02]  /*1c4e0*/  IMAD.MOV.U32 R28, RZ, RZ, R34 ;  /* 0x000000ffff1c7224 */ /* 0x000fc400078e0022 */
[----:B------:R3:W-:Y:S06]  /*1c4f0*/  MUFU.EX2 R34, R242 ;  /* 0x000000f200227308 */ /* 0x0007ec0000000800 */
[----:B------:R-:W-:-:S05]  /*1c500*/  @!P6 HADD2 R243, -R149.H0_H0, -RZ.H0_H0 ;  /* 0xa00000ff95f3e230 */ /* 0x000fca0000000900 */
[----:B------:R-:W-:Y:S01]  /*1c510*/  @!P6 PRMT R149, R243, 0x5410, RZ ;  /* 0x00005410f395e816 */ /* 0x000fe200000000ff */
[----:B------:R-:W-:Y:S02]  /*1c520*/  FADD.FTZ R243, R13, R6 ;  /* 0x000000060df37221 */ /* 0x000fe40000010000 */
[----:B---3--:R-:W-:Y:S02]  /*1c530*/  FADD.FTZ R242, R185, R3 ;  /* 0x00000003b9f27221 */ /* 0x008fe40000010000 */
[----:B------:R1:W5:Y:S01]  /*1c540*/  LDL.LU R185, [R1+0x194] ;  /* 0x0001940001b97983 */ /* 0x0003620000300800 */
[----:B--2---:R-:W-:-:S05]  /*1c550*/  @!P0 HADD2 R11, -R147.H0_H0, -RZ.H0_H0 ;  /* 0xa00000ff930b8230 */ /* 0x004fca0000000900 */
[----:B------:R-:W-:Y:S02]  /*1c560*/  PRMT R13, R11, 0x7610, R13 ;  /* 0x000076100b0d7816 */ /* 0x000fe4000000000d */
[----:B------:R1:W2:Y:S01]  /*1c570*/  LDL.LU.S16 R11, [R1+0x30] ;  /* 0x00003000010b7983 */ /* 0x0002a20000300600 */
[----:B------:R-:W-:Y:S02]  /*1c580*/  IMAD.MOV.U32 R21, RZ, RZ, R18 ;  /* 0x000000ffff157224 */ /* 0x000fe400078e0012 */
[----:B------:R-:W-:Y:S01]  /*1c590*/  IMAD.MOV.U32 R18, RZ, RZ, R102 ;  /* 0x000000ffff127224 */ /* 0x000fe200078e0066 */
[----:B------:R1:W3:Y:S01]  /*1c5a0*/  LDL.LU.S16 R16, [R1+0x2c] ;  /* 0x00002c0001107983 */ /* 0x0002e20000300600 */
[----:B------:R-:W-:Y:S02]  /*1c5b0*/  IMAD.MOV.U32 R102, RZ, RZ, R78 ;  /* 0x000000ffff667224 */ /* 0x000fe400078e004e */
[----:B------:R-:W-:Y:S02]  /*1c5c0*/  IMAD.MOV.U32 R78, RZ, RZ, R79 ;  /* 0x000000ffff4e7224 */ /* 0x000fe400078e004f */
[----:B------:R-:W-:-:S02]  /*1c5d0*/  IMAD.MOV.U32 R79, RZ, RZ, R76 ;  /* 0x000000ffff4f7224 */ /* 0x000fc400078e004c */
[----:B------:R-:W-:Y:S02]  /*1c5e0*/  IMAD.MOV.U32 R76, RZ, RZ, R77 ;  /* 0x000000ffff4c7224 */ /* 0x000fe400078e004d */
[----:B------:R-:W-:Y:S02]  /*1c5f0*/  IMAD.MOV.U32 R36, RZ, RZ, R58 ;  /* 0x000000ffff247224 */ /* 0x000fe400078e003a */
[----:B------:R-:W-:Y:S01]  /*1c600*/  IMAD.MOV.U32 R77, RZ, RZ, R168 ;  /* 0x000000ffff4d7224 */ /* 0x000fe200078e00a8 */
[----:B------:R-:W-:Y:S08]  /*1c610*/  MUFU.EX2 R58, R229 ;  /* 0x000000e5003a7308 */ /* 0x000ff00000000800 */
[----:B------:R-:W4:Y:S01]  /*1c620*/  MUFU.EX2 R168, R228 ;  /* 0x000000e400a87308 */ /* 0x000f220000000800 */
[----:B------:R-:W-:Y:S01]  /*1c630*/  FADD.FTZ R9, R23, R9 ;  /* 0x0000000917097221 */ /* 0x000fe20000010000 */
[----:B------:R-:W-:Y:S01]  /*1c640*/  @!P0 PRMT R147, R13, 0x5410, RZ ;  /* 0x000054100d938816 */ /* 0x000fe200000000ff */
[----:B------:R-:W-:Y:S01]  /*1c650*/  FADD.FTZ R10, R62, R12 ;  /* 0x0000000c3e0a7221 */ /* 0x000fe20000010000 */
[----:B----4-:R-:W-:-:S04]  /*1c660*/  F2FP.PACK_AB R3, R168, R58 ;  /* 0x0000003aa803723e */ /* 0x010fc800000000ff */
[----:B------:R-:W-:Y:S01]  /*1c670*/  PRMT R146, R3, 0x7610, R146 ;  /* 0x0000761003927816 */ /* 0x000fe20000000092 */
[----:B------:R-:W-:Y:S02]  /*1c680*/  FADD.FTZ R9, R14, R9 ;  /* 0x000000090e097221 */ /* 0x000fe40000010000 */
[----:B------:R1:W4:Y:S04]  /*1c690*/  LDL.LU.S16 R14, [R1+0x28] ;  /* 0x00002800010e7983 */ /* 0x0003280000300600 */
[----:B------:R1:W4:Y:S01]  /*1c6a0*/  LDL.LU.S16 R13, [R1+0x14] ;  /* 0x00001400010d7983 */ /* 0x0003220000300600 */
[----:B--2---:R-:W-:-:S05]  /*1c6b0*/  @!P4 HADD2 R11, -R146.H0_H0, -RZ.H0_H0 ;  /* 0xa00000ff920bc230 */ /* 0x004fca0000000900 */
[----:B------:R-:W-:Y:S02]  /*1c6c0*/  PRMT R12, R11, 0x7610, R12 ;  /* 0x000076100b0c7816 */ /* 0x000fe4000000000c */
[----:B------:R1:W2:Y:S01]  /*1c6d0*/  LDL.LU.S16 R11, [R1+0x10] ;  /* 0x00001000010b7983 */ /* 0x0002a20000300600 */
[----:B------:R-:W-:Y:S01]  /*1c6e0*/  IMAD.MOV.U32 R108, RZ, RZ, R59 ;  /* 0x000000ffff6c7224 */ /* 0x000fe200078e003b */
[----:B------:R-:W-:Y:S01]  /*1c6f0*/  MUFU.EX2 R61, R202 ;  /* 0x000000ca003d7308 */ /* 0x000fe20000000800 */
[----:B------:R-:W-:-:S07]  /*1c700*/  IMAD.MOV.U32 R59, RZ, RZ, R183 ;  /* 0x000000ffff3b7224 */ /* 0x000fce00078e00b7 */
[----:B------:R-:W1:Y:S08]  /*1c710*/  MUFU.EX2 R183, R203 ;  /* 0x000000cb00b77308 */ /* 0x000e700000000800 */
[----:B------:R-:W3:Y:S01]  /*1c720*/  MUFU.EX2 R251, R251 ;  /* 0x000000fb00fb7308 */ /* 0x000ee20000000800 */
[----:B------:R-:W-:Y:S02]  /*1c730*/  PRMT R145, R3, 0x7632, R145 ;  /* 0x0000763203917816 */ /* 0x000fe40000000091 */
[----:B-1----:R-:W-:-:S04]  /*1c740*/  F2FP.PACK_AB R0, R183, R61 ;  /* 0x0000003db700723e */ /* 0x002fc800000000ff */
[C---:B------:R-:W-:Y:S01]  /*1c750*/  PRMT R142, R0.reuse, 0x7632, R142 ;  /* 0x00007632008e7816 */ /* 0x040fe2000000008e */
[----:B---3--:R-:W-:Y:S01]  /*1c760*/  @!P3 HADD2 R16, -R145.H0_H0, -RZ.H0_H0 ;  /* 0xa00000ff9110b230 */ /* 0x008fe20000000900 */
[----:B------:R-:W-:Y:S01]  /*1c770*/  F2FP.PACK_AB R2, R251, R34 ;  /* 0x00000022fb02723e */ /* 0x000fe200000000ff */
[----:B------:R-:W-:Y:S01]  /*1c780*/  @!P1 HADD2 R252, -R0.H0_H0, -RZ.H0_H0 ;  /* 0xa00000ff00fc9230 */ /* 0x000fe20000000900 */
[C---:B------:R-:W-:Y:S01]  /*1c790*/  @P1 PRMT R228, R0.reuse, 0x7610, R228 ;  /* 0x0000761000e41816 */ /* 0x040fe200000000e4 */
[----:B------:R-:W-:Y:S01]  /*1c7a0*/  FADD.FTZ R250, R35, R10 ;  /* 0x0000000a23fa7221 */ /* 0x000fe20000010000 */
[----:B------:R-:W-:Y:S01]  /*1c7b0*/  PRMT R232, R0, 0x5410, R142 ;  /* 0x0000541000e87816 */ /* 0x000fe2000000008e */
[----:B------:R-:W-:Y:S01]  /*1c7c0*/  IMAD.MOV.U32 R0, RZ, RZ, c[0x0][0x228] ;  /* 0x00008a00ff007624 */ /* 0x000fe200078e00ff */
[C---:B------:R-:W-:Y:S02]  /*1c7d0*/  PRMT R144, R2.reuse, 0x7610, R144 ;  /* 0x0000761002907816 */ /* 0x040fe40000000090 */
[----:B------:R-:W-:-:S02]  /*1c7e0*/  PRMT R143, R2, 0x7632, R143 ;  /* 0x00007632028f7816 */ /* 0x000fc4000000008f */
[----:B------:R-:W-:Y:S01]  /*1c7f0*/  PRMT R10, R16, 0x7610, R10 ;  /* 0x00007610100a7816 */ /* 0x000fe2000000000a */
[----:B------:R-:W-:Y:S01]  /*1c800*/  IMAD.MOV.U32 R16, RZ, RZ, R102 ;  /* 0x000000ffff107224 */ /* 0x000fe200078e0066 */
[----:B------:R-:W-:Y:S01]  /*1c810*/  ISETP.GE.U32.AND P6, PT, R241, R24, PT ;  /* 0x00000018f100720c */ /* 0x000fe20003fc6070 */
[----:B------:R-:W-:Y:S02]  /*1c820*/  IMAD.MOV.U32 R102, RZ, RZ, R140 ;  /* 0x000000ffff667224 */ /* 0x000fe400078e008c */
[----:B------:R-:W-:Y:S02]  /*1c830*/  IMAD.MOV.U32 R118, RZ, RZ, R42 ;  /* 0x000000ffff767224 */ /* 0x000fe400078e002a */
[----:B------:R-:W-:Y:S02]  /*1c840*/  IMAD.MOV.U32 R116, RZ, RZ, R103 ;  /* 0x000000ffff747224 */ /* 0x000fe400078e0067 */
[----:B------:R-:W-:Y:S02]  /*1c850*/  IMAD.MOV.U32 R140, RZ, RZ, R164 ;  /* 0x000000ffff8c7224 */ /* 0x000fe400078e00a4 */
[----:B------:R-:W-:-:S02]  /*1c860*/  IMAD.SHL.U32 R42, R0, 0x8, RZ ;  /* 0x00000008002a7824 */ /* 0x000fc400078e00ff */
        /* <DEDUP_REMOVED lines=11> */
[----:B------:R-:W-:-:S02]  /*1c920*/  IMAD.SHL.U32 R40, R0, 0x40, RZ ;  /* 0x0000004000287824 */ /* 0x000fc400078e00ff */
[----:B------:R-:W-:Y:S01]  /*1c930*/  IMAD R38, R0, 0x48, RZ ;  /* 0x0000004800267824 */ /* 0x000fe200078e02ff */
[----:B------:R-:W-:Y:S01]  /*1c940*/  LOP3.LUT R0, R249, UR28, R24, 0x96, !PT ;  /* 0x0000001cf9007c12 */ /* 0x000fe2000f8e9618 */
[----:B------:R-:W-:Y:S02]  /*1c950*/  IMAD.MOV.U32 R17, RZ, RZ, R28 ;  /* 0x000000ffff117224 */ /* 0x000fe400078e001c */
[----:B------:R-:W-:Y:S02]  /*1c960*/  IMAD.MOV.U32 R119, RZ, RZ, R67 ;  /* 0x000000ffff777224 */ /* 0x000fe400078e0043 */
[----:B------:R-:W-:Y:S01]  /*1c970*/  IMAD.MOV.U32 R28, RZ, RZ, R29 ;  /* 0x000000ffff1c7224 */ /* 0x000fe200078e001d */
[----:B----4-:R-:W-:Y:S01]  /*1c980*/  @!P6 HADD2 R14, -R144.H0_H0, -RZ.H0_H0 ;  /* 0xa00000ff900ee230 */ /* 0x010fe20000000900 */
[----:B------:R-:W-:Y:S02]  /*1c990*/  IMAD.MOV.U32 R117, RZ, RZ, R36 ;  /* 0x000000ffff757224 */ /* 0x000fe400078e0024 */
[----:B------:R-:W-:-:S02]  /*1c9a0*/  IMAD.MOV.U32 R67, RZ, RZ, R39 ;  /* 0x000000ffff437224 */ /* 0x000fc400078e0027 */
[----:B------:R-:W-:Y:S02]  /*1c9b0*/  IMAD.MOV.U32 R29, RZ, RZ, R37 ;  /* 0x000000ffff1d7224 */ /* 0x000fe400078e0025 */
[----:B------:R-:W-:Y:S01]  /*1c9c0*/  IMAD.WIDE.U32 R36, R0, -0x326172a9, RZ ;  /* 0xcd9e8d5700247825 */ /* 0x000fe200078e00ff */
[----:B------:R-:W-:Y:S01]  /*1c9d0*/  LOP3.LUT R0, R55, UR26, R248, 0x96, !PT ;  /* 0x0000001a37007c12 */ /* 0x000fe2000f8e96f8 */
[----:B------:R-:W-:Y:S01]  /*1c9e0*/  @!P2 HADD2 R13, -R143.H0_H0, -RZ.H0_H0 ;  /* 0xa00000ff8f0da230 */ /* 0x000fe20000000900 */
[----:B------:R-:W-:Y:S02]  /*1c9f0*/  PRMT R6, R14, 0x7610, R6 ;  /* 0x000076100e067816 */ /* 0x000fe40000000006 */
[----:B------:R-:W-:Y:S02]  /*1ca00*/  PRMT R233, R144, 0x5410, R143 ;  /* 0x0000541090e97816 */ /* 0x000fe4000000008f */
[----:B------:R-:W-:Y:S02]  /*1ca10*/  @!P6 PRMT R144, R6, 0x5410, RZ ;  /* 0x000054100690e816 */ /* 0x000fe400000000ff */
[----:B------:R-:W-:-:S04]  /*1ca20*/  PRMT R3, R13, 0x7610, R3 ;  /* 0x000076100d037816 */ /* 0x000fc80000000003 */
[----:B------:R-:W-:Y:S02]  /*1ca30*/  @!P2 PRMT R143, R3, 0x5410, RZ ;  /* 0x00005410038fa816 */ /* 0x000fe400000000ff */
[----:B------:R-:W-:Y:S02]  /*1ca40*/  PRMT R229, R241, 0x7054, R241 ;  /* 0x00007054f1e57816 */ /* 0x000fe400000000f1 */
[----:B------:R-:W-:Y:S02]  /*1ca50*/  PRMT R234, R146, 0x5410, R145 ;  /* 0x0000541092ea7816 */ /* 0x000fe40000000091 */
[----:B------:R-:W-:Y:S01]  /*1ca60*/  @!P3 PRMT R145, R10, 0x5410, RZ ;  /* 0x000054100a91b816 */ /* 0x000fe200000000ff */
[----:B------:R-:W-:Y:S01]  /*1ca70*/  IMAD.WIDE.U32 R202, R17, -0x326172a9, RZ ;  /* 0xcd9e8d5711ca7825 */ /* 0x000fe200078e00ff */
[----:B------:R-:W-:-:S03]  /*1ca80*/  @!P1 PRMT R228, R252, 0x5410, RZ ;  /* 0x00005410fce49816 */ /* 0x000fc600000000ff */
[----:B------:R-:W-:Y:S02]  /*1ca90*/  FADD.FTZ R240, R15, R9 ;  /* 0x000000090ff07221 */ /* 0x000fe40000010000 */
[----:B------:R-:W-:Y:S02]  /*1caa0*/  IMAD.MOV.U32 R252, RZ, RZ, R116 ;  /* 0x000000fffffc7224 */ /* 0x000fe400078e0074 */
[----:B------:R-:W-:Y:S02]  /*1cab0*/  IMAD.MOV.U32 R116, RZ, RZ, R110 ;  /* 0x000000ffff747224 */ /* 0x000fe400078e006e */
[----:B------:R-:W-:Y:S01]  /*1cac0*/  IMAD.MOV.U32 R110, RZ, RZ, R30 ;  /* 0x000000ffff6e7224 */ /* 0x000fe200078e001e */
[----:B------:R-:W-:Y:S01]  /*1cad0*/  @!P4 PRMT R146, R12, 0x5410, RZ ;  /* 0x000054100c92c816 */ /* 0x000fe200000000ff */
[----:B------:R-:W-:Y:S02]  /*1cae0*/  IMAD.MOV.U32 R12, RZ, RZ, R103 ;  /* 0x000000ffff0c7224 */ /* 0x000fe400078e0067 */
[----:B------:R-:W-:-:S02]  /*1caf0*/  IMAD.MOV.U32 R103, RZ, RZ, R28 ;  /* 0x000000ffff677224 */ /* 0x000fc400078e001c */
[----:B------:R-:W-:Y:S02]  /*1cb00*/  IMAD.MOV.U32 R14, RZ, RZ, R29 ;  /* 0x000000ffff0e7224 */ /* 0x000fe400078e001d */
[----:B------:R-:W-:Y:S01]  /*1cb10*/  IMAD.MOV.U32 R62, RZ, RZ, R18 ;  /* 0x000000ffff3e7224 */ /* 0x000fe200078e0012 */
[----:B--2---:R-:W-:-:S05]  /*1cb20*/  @!P5 HADD2 R11, -R142.H0_H0, -RZ.H0_H0 ;  /* 0xa00000ff8e0bd230 */ /* 0x004fca0000000900 */
[----:B------:R-:W-:Y:S01]  /*1cb30*/  PRMT R2, R11, 0x7610, R2 ;  /* 0x000076100b027816 */ /* 0x000fe20000000002 */
[----:B------:R-:W-:Y:S02]  /*1cb40*/  IMAD.MOV.U32 R11, RZ, RZ, R101 ;  /* 0x000000ffff0b7224 */ /* 0x000fe400078e0065 */
[----:B------:R-:W-:Y:S02]  /*1cb50*/  IMAD.MOV.U32 R101, RZ, RZ, R141 ;  /* 0x000000ffff657224 */ /* 0x000fe400078e008d */
[----:B------:R-:W-:-:S04]  /*1cb60*/  IMAD.MOV.U32 R141, RZ, RZ, R165 ;  /* 0x000000ffff8d7224 */ /* 0x000fc800078e00a5 */
[--C-:B------:R-:W-:Y:S01]  /*1cb70*/  IMAD.WIDE R42, R42, 0x2, R140.reuse ;  /* 0x000000022a2a7825 */ /* 0x100fe200078e028c */
[----:B------:R-:W-:Y:S04]  /*1cb80*/  STG.E.U16 [R140.64+-0x100], R51 ;  /* 0xffff00338c007986 */ /* 0x000fe8000c101522 */
[----:B------:R-:W-:Y:S01]  /*1cb90*/  STG.E.U16 [R140.64+-0xfe], R50 ;  /* 0xffff02328c007986 */ /* 0x000fe2000c101522 */
[----:B------:R-:W-:-:S03]  /*1cba0*/  IMAD.WIDE R38, R38, 0x2, R140 ;  /* 0x0000000226267825 */ /* 0x000fc600078e028c */
[----:B------:R1:W-:Y:S01]  /*1cbb0*/  STG.E.U16 [R42.64+-0x100], R41 ;  /* 0xffff00292a007986 */ /* 0x0003e2000c101522 */
[----:B------:R-:W-:-:S03]  /*1cbc0*/  @!P5 PRMT R142, R2, 0x5410, RZ ;  /* 0x00005410028ed816 */ /* 0x000fc600000000ff */
[----:B------:R-:W-:Y:S01]  /*1cbd0*/  STG.E.U16 [R42.64+-0xfe], R48 ;  /* 0xffff02302a007986 */ /* 0x000fe2000c101522 */
[----:B------:R-:W-:Y:S01]  /*1cbe0*/  LOP3.LUT R2, R37, UR27, R26, 0x96, !PT ;  /* 0x0000001b25027c12 */ /* 0x000fe2000f8e961a */
[----:B-1----:R-:W-:-:S05]  /*1cbf0*/  IMAD.WIDE R40, R40, 0x2, R140 ;  /* 0x0000000228287825 */ /* 0x002fca00078e028c */
[----:B------:R-:W-:Y:S04]  /*1cc00*/  STG.E.U16 [R40.64+-0x100], R8 ;  /* 0xffff000828007986 */ /* 0x000fe8000c101522 */
[----:B------:R1:W-:Y:S04]  /*1cc10*/  STG.E.U16 [R40.64+-0xfe], R7 ;  /* 0xffff020728007986 */ /* 0x0003e8000c101522 */
[----:B------:R-:W-:Y:S04]  /*1cc20*/  STG.E.U16 [R38.64+-0x100], R5 ;  /* 0xffff000526007986 */ /* 0x000fe8000c101522 */
[----:B------:R2:W-:Y:S01]  /*1cc30*/  STG.E.U16 [R38.64+-0xfe], R4 ;  /* 0xffff020426007986 */ /* 0x0005e2000c101522 */
[----:B-1----:R-:W-:-:S04]  /*1cc40*/  IMAD.WIDE.U32 R6, R2, -0x2daee0ad, RZ ;  /* 0xd2511f5302067825 */ /* 0x002fc800078e00ff */
[----:B--2---:R-:W-:-:S05]  /*1cc50*/  IMAD.WIDE.U32 R4, R0, -0x326172a9, RZ ;  /* 0xcd9e8d5700047825 */ /* 0x004fca00078e00ff */
[----:B------:R-:W-:Y:S02]  /*1cc60*/  LOP3.LUT R2, R5, UR25, R36, 0x96, !PT ;  /* 0x0000001905027c12 */ /* 0x000fe4000f8e9624 */
[----:B------:R-:W-:-:S03]  /*1cc70*/  LOP3.LUT R0, R7, UR24, R54, 0x96, !PT ;  /* 0x0000001807007c12 */ /* 0x000fc6000f8e9636 */
        /* <DEDUP_REMOVED lines=27> */
[----:B------:R-:W-:Y:S01]  /*1ce30*/  PRMT R3, R0, 0x5410, R2 ;  /* 0x0000541000037816 */ /* 0x000fe20000000002 */
[----:B------:R-:W-:-:S04]  /*1ce40*/  HSET2.LE.AND R0, R5, R229, PT ;  /* 0x000000e505007233 */ /* 0x000fc80003803000 */
[--C-:B------:R-:W-:Y:S01]  /*1ce50*/  HSET2.LE.AND R3, R3, R229.reuse, PT ;  /* 0x000000e503037233 */ /* 0x100fe20003803000 */
[----:B------:R-:W-:Y:S02]  /*1ce60*/  LOP3.LUT R11, R0, R11, RZ, 0xc0, !PT ;  /* 0x0000000b000b7212 */ /* 0x000fe400078ec0ff */
[----:B------:R-:W-:Y:S02]  /*1ce70*/  LOP3.LUT R0, R203, R184, RZ, 0x3c, !PT ;  /* 0x000000b8cb007212 */ /* 0x000fe400078e3cff */
[----:B------:R-:W-:Y:S01]  /*1ce80*/  LOP3.LUT R9, R3, R119, RZ, 0xc0, !PT ;  /* 0x0000007703097212 */ /* 0x000fe200078ec0ff */
[----:B------:R-:W-:Y:S01]  /*1ce90*/  IMAD.MOV.U32 R119, RZ, RZ, R111 ;  /* 0x000000ffff777224 */ /* 0x000fe200078e006f */
[----:B------:R-:W-:Y:S01]  /*1cea0*/  HSET2.LE.AND R2, R4, R229, PT ;  /* 0x000000e504027233 */ /* 0x000fe20003803000 */
[----:B------:R-:W-:Y:S02]  /*1ceb0*/  IMAD.MOV.U32 R111, RZ, RZ, R31 ;  /* 0x000000ffff6f7224 */ /* 0x000fe400078e001f */
[----:B------:R-:W-:Y:S01]  /*1cec0*/  IMAD.MOV.U32 R55, RZ, RZ, R12 ;  /* 0x000000ffff377224 */ /* 0x000fe200078e000c */
[----:B------:R-:W-:Y:S01]  /*1ced0*/  STG.E.U16 [R140.64+-0xf0], R47 ;  /* 0xffff102f8c007986 */ /* 0x000fe2000c101522 */
[----:B------:R-:W-:-:S03]  /*1cee0*/  IMAD.WIDE.U32 R30, R0, -0x2daee0ad, RZ ;  /* 0xd2511f53001e7825 */ /* 0x000fc600078e00ff */
[----:B------:R-:W-:Y:S02]  /*1cef0*/  STG.E.U16 [R140.64+-0xee], R46 ;  /* 0xffff122e8c007986 */ /* 0x000fe4000c101522 */
[----:B------:R-:W-:Y:S01]  /*1cf00*/  LOP3.LUT R0, R31, UR28, R24, 0x96, !PT ;  /* 0x0000001c1f007c12 */ /* 0x000fe2000f8e9618 */
[----:B------:R-:W-:Y:S01]  /*1cf10*/  IMAD.MOV.U32 R118, RZ, RZ, R21 ;  /* 0x000000ffff767224 */ /* 0x000fe200078e0015 */
[----:B------:R-:W-:Y:S01]  /*1cf20*/  UIADD3 UR5, UR5, 0x1, URZ ;  /* 0x0000000105057890 */ /* 0x000fe2000fffe03f */
[----:B------:R-:W-:Y:S01]  /*1cf30*/  IMAD.MOV.U32 R51, RZ, RZ, R109 ;  /* 0x000000ffff337224 */ /* 0x000fe200078e006d */
[----:B------:R1:W5:Y:S01]  /*1cf40*/  LDL.LU R184, [R1+0x190] ;  /* 0x0001900001b87983 */ /* 0x0003620000300800 */
[----:B------:R-:W-:Y:S01]  /*1cf50*/  IMAD.WIDE.U32 R28, R0, -0x326172a9, RZ ;  /* 0xcd9e8d57001c7825 */ /* 0x000fe200078e00ff */
[----:B------:R-:W-:Y:S02]  /*1cf60*/  LOP3.LUT R8, R2, R16, RZ, 0xc0, !PT ;  /* 0x0000001002087212 */ /* 0x000fe400078ec0ff */
[----:B------:R-:W-:-:S02]  /*1cf70*/  LOP3.LUT R2, R27, UR29, R202, 0x96, !PT ;  /* 0x0000001d1b027c12 */ /* 0x000fc4000f8e96ca */
        /* <DEDUP_REMOVED lines=14> */
[----:B------:R-:W-:-:S04]  /*1d060*/  LOP3.LUT R0, R2, 0xffff, RZ, 0xc0, !PT ;  /* 0x0000ffff02007812 */ /* 0x000fc800078ec0ff */
[----:B------:R-:W-:Y:S02]  /*1d070*/  SHF.R.U32.HI R4, RZ, 0x8, R0 ;  /* 0x00000008ff047819 */ /* 0x000fe40000011600 */
[----:B------:R-:W-:-:S04]  /*1d080*/  LOP3.LUT R0, R2, 0xff, RZ, 0xc0, !PT ;  /* 0x000000ff02007812 */ /* 0x000fc800078ec0ff */
[----:B------:R-:W-:Y:S01]  /*1d090*/  PRMT R0, R0, 0x5410, R4 ;  /* 0x0000541000007816 */ /* 0x000fe20000000004 */
[----:B------:R-:W-:-:S04]  /*1d0a0*/  IMAD.WIDE.U32 R16, R7, -0x326172a9, RZ ;  /* 0xcd9e8d5707107825 */ /* 0x000fc800078e00ff */
[----:B------:R-:W-:Y:S01]  /*1d0b0*/  HSET2.LE.AND R0, R0, R229, PT ;  /* 0x000000e500007233 */ /* 0x000fe20003803000 */
[----:B------:R-:W-:-:S04]  /*1d0c0*/  SHF.R.U32.HI R4, RZ, 0x10, R2 ;  /* 0x00000010ff047819 */ /* 0x000fc80000011602 */
[----:B------:R-:W-:Y:S02]  /*1d0d0*/  LOP3.LUT R6, R0, R32, RZ, 0xc0, !PT ;  /* 0x0000002000067212 */ /* 0x000fe400078ec0ff */
[----:B------:R-:W-:Y:S02]  /*1d0e0*/  LOP3.LUT R0, R3, UR8, R16, 0x96, !PT ;  /* 0x0000000803007c12 */ /* 0x000fe4000f8e9610 */
        /* <DEDUP_REMOVED lines=15> */
[----:B------:R-:W-:-:S05]  /*1d1e0*/  HSET2.LE.AND R0, R0, R229, PT ;  /* 0x000000e500007233 */ /* 0x000fca0003803000 */
[----:B------:R-:W-:Y:S01]  /*1d1f0*/  LOP3.LUT R5, R0, R49, RZ, 0xc0, !PT ;  /* 0x0000003100057212 */ /* 0x000fe200078ec0ff */
[----:B------:R-:W-:Y:S02]  /*1d200*/  IMAD.MOV.U32 R0, RZ, RZ, R14 ;  /* 0x000000ffff007224 */ /* 0x000fe400078e000e */
[----:B------:R-:W2:Y:S01]  /*1d210*/  LDSM.16.MT88.4 R12, [R169+0x6000] ;  /* 0x00600000a90c783b */ /* 0x000ea20000004200 */
[----:B------:R-:W-:-:S03]  /*1d220*/  IMAD.MOV.U32 R26, RZ, RZ, R24 ;  /* 0x000000ffff1a7224 */ /* 0x000fc600078e0018 */
[----:B------:R-:W-:Y:S01]  /*1d230*/  STG.E.U16 [R42.64+-0xf0], R44 ;  /* 0xffff102c2a007986 */ /* 0x000fe2000c101522 */
[----:B------:R-:W-:-:S03]  /*1d240*/  IMAD.MOV.U32 R27, RZ, RZ, R25 ;  /* 0x000000ffff1b7224 */ /* 0x000fc600078e0019 */
[----:B------:R2:W-:Y:S01]  /*1d250*/  STG.E.U16 [R42.64+-0xee], R45 ;  /* 0xffff122d2a007986 */ /* 0x0005e2000c101522 */
[----:B------:R-:W-:Y:S02]  /*1d260*/  IMAD.MOV.U32 R54, RZ, RZ, R62 ;  /* 0x000000ffff367224 */ /* 0x000fe400078e003e */
[----:B------:R-:W-:Y:S02]  /*1d270*/  IMAD.MOV.U32 R25, RZ, RZ, R118 ;  /* 0x000000ffff197224 */ /* 0x000fe400078e0076 */
[----:B------:R-:W-:Y:S02]  /*1d280*/  IMAD.MOV.U32 R24, RZ, RZ, R119 ;  /* 0x000000ffff187224 */ /* 0x000fe400078e0077 */
[----:B------:R-:W-:Y:S02]  /*1d290*/  IMAD.MOV.U32 R48, RZ, RZ, R116 ;  /* 0x000000ffff307224 */ /* 0x000fe400078e0074 */
[----:B------:R-:W-:Y:S02]  /*1d2a0*/  IMAD.MOV.U32 R50, RZ, RZ, R117 ;  /* 0x000000ffff327224 */ /* 0x000fe400078e0075 */
[----:B------:R-:W-:Y:S01]  /*1d2b0*/  IMAD.MOV.U32 R109, RZ, RZ, R60 ;  /* 0x000000ffff6d7224 */ /* 0x000fe200078e003c */
[C---:B--2---:R-:W-:Y:S07]  /*1d2c0*/  HMMA.16816.F32 R44, R8.reuse, R12, R136 ;  /* 0x0000000c082c723c */ /* 0x044fee0000001888 */
[----:B------:R-:W-:Y:S01]  /*1d2d0*/  IMAD.MOV.U32 R139, RZ, RZ, R108 ;  /* 0x000000ffff8b7224 */ /* 0x000fe200078e006c */
[----:B------:R-:W-:Y:S01]  /*1d2e0*/  HMMA.16816.F32 R116, R8, R14, R132 ;  /* 0x0000000e0874723c */ /* 0x000fe20000001884 */
[----:B------:R-:W-:-:S02]  /*1d2f0*/  IMAD.MOV.U32 R138, RZ, RZ, R61 ;  /* 0x000000ffff8a7224 */ /* 0x000fc400078e003d */
[----:B------:R-:W-:Y:S02]  /*1d300*/  IMAD.MOV.U32 R137, RZ, RZ, R34 ;  /* 0x000000ffff897224 */ /* 0x000fe400078e0022 */
[----:B------:R-:W-:-:S03]  /*1d310*/  IMAD.MOV.U32 R108, RZ, RZ, R63 ;  /* 0x000000ffff6c7224 */ /* 0x000fc600078e003f */
[C---:B------:R-:W-:Y:S08]  /*1d320*/  HMMA.16816.F32 R32, R4.reuse, R12, R112 ;  /* 0x0000000c0420723c */ /* 0x040ff00000001870 */
[----:B------:R-:W-:Y:S01]  /*1d330*/  HMMA.16816.F32 R60, R4, R14, R104 ;  /* 0x0000000e043c723c */ /* 0x000fe20000001868 */
[----:B------:R-:W2:Y:S01]  /*1d340*/  LDSM.16.MT88.4 R12, [R172+0x6000] ;  /* 0x00600000ac0c783b */ /* 0x000ea20000004200 */
[----:B------:R-:W-:-:S02]  /*1d350*/  IMAD.MOV.U32 R3, RZ, RZ, R54 ;  /* 0x000000ffff037224 */ /* 0x000fc400078e0036 */
[----:B------:R-:W-:Y:S02]  /*1d360*/  IMAD.MOV.U32 R2, RZ, RZ, R55 ;  /* 0x000000ffff027224 */ /* 0x000fe400078e0037 */
[----:B------:R-:W-:Y:S02]  /*1d370*/  IMAD.MOV.U32 R133, RZ, RZ, R110 ;  /* 0x000000ffff857224 */ /* 0x000fe400078e006e */
[----:B------:R-:W-:Y:S01]  /*1d380*/  IMAD.MOV.U32 R136, RZ, RZ, R111 ;  /* 0x000000ffff887224 */ /* 0x000fe200078e006f */
[----:B--2---:R-:W-:Y:S07]  /*1d390*/  HMMA.16816.F32 R112, R8, R12, R128 ;  /* 0x0000000c0870723c */ /* 0x004fee0000001880 */
[----:B------:R-:W-:-:S02]  /*1d3a0*/  IMAD.MOV.U32 R128, RZ, RZ, R59 ;  /* 0x000000ffff807224 */ /* 0x000fc400078e003b */
[----:B------:R-:W-:Y:S02]  /*1d3b0*/  IMAD.MOV.U32 R129, RZ, RZ, R58 ;  /* 0x000000ffff817224 */ /* 0x000fe400078e003a */
[----:B------:R-:W-:Y:S02]  /*1d3c0*/  IMAD.MOV.U32 R130, RZ, RZ, R57 ;  /* 0x000000ffff827224 */ /* 0x000fe400078e0039 */
[----:B------:R-:W-:Y:S02]  /*1d3d0*/  IMAD.MOV.U32 R131, RZ, RZ, R56 ;  /* 0x000000ffff837224 */ /* 0x000fe400078e0038 */
[----:B------:R-:W-:Y:S07]  /*1d3e0*/  HMMA.16816.F32 R56, R4, R12, R96 ;  /* 0x0000000c0438723c */ /* 0x000fee0000001860 */
[----:B------:R-:W-:-:S02]  /*1d3f0*/  IMAD.MOV.U32 R97, RZ, RZ, R109 ;  /* 0x000000ffff617224 */ /* 0x000fc400078e006d */
[----:B------:R-:W-:Y:S02]  /*1d400*/  IMAD.MOV.U32 R98, RZ, RZ, R108 ;  /* 0x000000ffff627224 */ /* 0x000fe400078e006c */
[----:B------:R-:W-:Y:S01]  /*1d410*/  IMAD.MOV.U32 R99, RZ, RZ, R53 ;  /* 0x000000ffff637224 */ /* 0x000fe200078e0035 */
[-C--:B------:R-:W-:Y:S08]  /*1d420*/  HMMA.16816.F32 R108, R8, R14.reuse, R236 ;  /* 0x0000000e086c723c */ /* 0x080ff000000018ec */
        /* <DEDUP_REMOVED lines=10> */
[-C--:B--2---:R-:W-:Y:S08]  /*1d4d0*/  HMMA.16816.F32 R48, R4, R12.reuse, R88 ;  /* 0x0000000c0430723c */ /* 0x084ff00000001858 */
[----:B------:R-:W-:Y:S08]  /*1d4e0*/  HMMA.16816.F32 R104, R8, R12, R244 ;  /* 0x0000000c0868723c */ /* 0x000ff000000018f4 */
        /* <DEDUP_REMOVED lines=39> */
[----:B------:R-:W-:Y:S01]  /*1d760*/  LOP3.LUT R0, R17, UR13, R18, 0x96, !PT ;  /* 0x0000000d11007c12 */ /* 0x000fe2000f8e9612 */
[----:B------:R-:W-:Y:S01]  /*1d770*/  IMAD.WIDE.U32 R2, R23, -0x2daee0ad, RZ ;  /* 0xd2511f5317027825 */ /* 0x000fe200078e00ff */
[----:B--2---:R-:W-:Y:S03]  /*1d780*/  HMMA.16816.F32 R96, R8, R12, R96 ;  /* 0x0000000c0860723c */ /* 0x004fe60000001860 */
[----:B------:R-:W-:-:S02]  /*1d790*/  IMAD.MOV.U32 R134, RZ, RZ, R138 ;  /* 0x000000ffff867224 */ /* 0x000fc400078e008a */
[----:B------:R-:W-:Y:S02]  /*1d7a0*/  IMAD.MOV.U32 R136, RZ, RZ, R82 ;  /* 0x000000ffff887224 */ /* 0x000fe400078e0052 */
[----:B------:R-:W-:Y:S01]  /*1d7b0*/  IMAD.MOV.U32 R137, RZ, RZ, R81 ;  /* 0x000000ffff897224 */ /* 0x000fe200078e0051 */
[----:B------:R-:W-:Y:S01]  /*1d7c0*/  HMMA.16816.F32 R84, R4, R12, R120 ;  /* 0x0000000c0454723c */ /* 0x000fe20000001878 */
[----:B------:R-:W-:-:S07]  /*1d7d0*/  IMAD.MOV.U32 R138, RZ, RZ, R80 ;  /* 0x000000ffff8a7224 */ /* 0x000fce00078e0050 */
[-C--:B------:R-:W-:Y:S07]  /*1d7e0*/  HMMA.16816.F32 R80, R4, R14.reuse, R124 ;  /* 0x0000000e0450723c */ /* 0x080fee000000187c */
[----:B------:R-:W-:Y:S01]  /*1d7f0*/  LOP3.LUT R4, R3, UR7, R22, 0x96, !PT ;  /* 0x0000000703047c12 */ /* 0x000fe2000f8e9616 */
[----:B------:R-:W-:Y:S01]  /*1d800*/  HMMA.16816.F32 R76, R8, R14, R76 ;  /* 0x0000000e084c723c */ /* 0x000fe2000000184c */
[----:B------:R-:W-:-:S06]  /*1d810*/  LOP3.LUT R5, R2, 0xffff, RZ, 0xc0, !PT ;  /* 0x0000ffff02057812 */ /* 0x000fcc00078ec0ff */
[----:B------:R-:W-:Y:S02]  /*1d820*/  LOP3.LUT R10, R2, 0xff, RZ, 0xc0, !PT ;  /* 0x000000ff020a7812 */ /* 0x000fe400078ec0ff */
[--C-:B------:R-:W-:Y:S02]  /*1d830*/  SHF.R.U32.HI R9, RZ, 0x10, R2.reuse ;  /* 0x00000010ff097819 */ /* 0x100fe40000011602 */
[----:B------:R-:W-:Y:S01]  /*1d840*/  SHF.R.U32.HI R8, RZ, 0x18, R2 ;  /* 0x00000018ff087819 */ /* 0x000fe20000011602 */
[----:B------:R-:W-:Y:S01]  /*1d850*/  IMAD.WIDE.U32 R2, R0, -0x2daee0ad, RZ ;  /* 0xd2511f5300027825 */ /* 0x000fe200078e00ff */
[----:B------:R-:W-:-:S04]  /*1d860*/  SHF.R.U32.HI R5, RZ, 0x8, R5 ;  /* 0x00000008ff057819 */ /* 0x000fc80000011605 */
[C---:B------:R-:W-:Y:S02]  /*1d870*/  LOP3.LUT R6, R2.reuse, 0xffff, RZ, 0xc0, !PT ;  /* 0x0000ffff02067812 */ /* 0x040fe400078ec0ff */
[----:B------:R-:W-:Y:S02]  /*1d880*/  LOP3.LUT R7, R2, 0xff, RZ, 0xc0, !PT ;  /* 0x000000ff02077812 */ /* 0x000fe400078ec0ff */
[--C-:B------:R-:W-:Y:S02]  /*1d890*/  SHF.R.U32.HI R11, RZ, 0x10, R2.reuse ;  /* 0x00000010ff0b7819 */ /* 0x100fe40000011602 */
[----:B------:R-:W-:Y:S02]  /*1d8a0*/  SHF.R.U32.HI R12, RZ, 0x18, R2 ;  /* 0x00000018ff0c7819 */ /* 0x000fe40000011602 */
[----:B------:R-:W-:Y:S02]  /*1d8b0*/  SHF.R.U32.HI R2, RZ, 0x8, R6 ;  /* 0x00000008ff027819 */ /* 0x000fe40000011606 */
[----:B------:R-:W-:-:S02]  /*1d8c0*/  LOP3.LUT R0, R3, UR7, R20, 0x96, !PT ;  /* 0x0000000703007c12 */ /* 0x000fc4000f8e9614 */
[----:B------:R-:W-:Y:S01]  /*1d8d0*/  PRMT R14, R10, 0x5410, R5 ;  /* 0x000054100a0e7816 */ /* 0x000fe20000000005 */
[----:B------:R-:W-:Y:S01]  /*1d8e0*/  IMAD.MOV.U32 R244, RZ, RZ, R178 ;  /* 0x000000fffff47224 */ /* 0x000fe200078e00b2 */
[----:B------:R-:W-:Y:S01]  /*1d8f0*/  LOP3.LUT R3, R9, 0xff, RZ, 0xc0, !PT ;  /* 0x000000ff09037812 */ /* 0x000fe200078ec0ff */
[----:B------:R-:W-:Y:S01]  /*1d900*/  IMAD.MOV.U32 R122, RZ, RZ, R245 ;  /* 0x000000ffff7a7224 */ /* 0x000fe200078e00f5 */
[----:B------:R-:W-:Y:S01]  /*1d910*/  PRMT R10, R7, 0x5410, R2 ;  /* 0x00005410070a7816 */ /* 0x000fe20000000002 */
[----:B------:R-:W-:Y:S01]  /*1d920*/  IMAD.MOV.U32 R123, RZ, RZ, R236 ;  /* 0x000000ffff7b7224 */ /* 0x000fe200078e00ec */
[C---:B------:R-:W-:Y:S01]  /*1d930*/  LOP3.LUT R2, R4.reuse, 0xffff, RZ, 0xc0, !PT ;  /* 0x0000ffff04027812 */ /* 0x040fe200078ec0ff */
[----:B------:R-:W-:Y:S01]  /*1d940*/  IMAD.MOV.U32 R121, RZ, RZ, R247 ;  /* 0x000000ffff797224 */ /* 0x000fe200078e00f7 */
[----:B------:R-:W-:Y:S01]  /*1d950*/  PRMT R13, R3, 0x5410, R8 ;  /* 0x00005410030d7816 */ /* 0x000fe20000000008 */
[----:B------:R-:W-:Y:S01]  /*1d960*/  IMAD.MOV.U32 R120, RZ, RZ, R246 ;  /* 0x000000ffff787224 */ /* 0x000fe200078e00f6 */
[----:B------:R-:W-:Y:S01]  /*1d970*/  SHF.R.U32.HI R6, RZ, 0x10, R4 ;  /* 0x00000010ff067819 */ /* 0x000fe20000011604 */
[----:B------:R-:W-:Y:S01]  /*1d980*/  LDSM.16.MT88.4 R20, [R172+0x6800] ;  /* 0x00680000ac14783b */ /* 0x000fe20000004200 */
[----:B------:R-:W-:-:S02]  /*1d990*/  LOP3.LUT R7, R4, 0xff, RZ, 0xc0, !PT ;  /* 0x000000ff04077812 */ /* 0x000fc400078ec0ff */
[----:B------:R-:W-:Y:S02]  /*1d9a0*/  SHF.R.U32.HI R3, RZ, 0x8, R2 ;  /* 0x00000008ff037819 */ /* 0x000fe40000011602 */
[----:B------:R-:W-:Y:S02]  /*1d9b0*/  SHF.R.U32.HI R5, RZ, 0x18, R4 ;  /* 0x00000018ff057819 */ /* 0x000fe40000011604 */
[----:B------:R-:W-:Y:S02]  /*1d9c0*/  LOP3.LUT R2, R6, 0xff, RZ, 0xc0, !PT ;  /* 0x000000ff06027812 */ /* 0x000fe400078ec0ff */
[----:B------:R-:W-:Y:S02]  /*1d9d0*/  PRMT R7, R7, 0x5410, R3 ;  /* 0x0000541007077816 */ /* 0x000fe40000000003 */
[----:B------:R-:W-:Y:S02]  /*1d9e0*/  PRMT R9, R2, 0x5410, R5 ;  /* 0x0000541002097816 */ /* 0x000fe40000000005 */
[----:B------:R-:W-:-:S02]  /*1d9f0*/  LOP3.LUT R2, R0, 0xffff, RZ, 0xc0, !PT ;  /* 0x0000ffff00027812 */ /* 0x000fc400078ec0ff */
[--C-:B------:R-:W-:Y:S02]  /*1da00*/  SHF.R.U32.HI R3, RZ, 0x10, R0.reuse ;  /* 0x00000010ff037819 */ /* 0x100fe40000011600 */
[----:B------:R-:W-:Y:S02]  /*1da10*/  LOP3.LUT R6, R0, 0xff, RZ, 0xc0, !PT ;  /* 0x000000ff00067812 */ /* 0x000fe400078ec0ff */
[----:B------:R-:W-:Y:S01]  /*1da20*/  SHF.R.U32.HI R5, RZ, 0x18, R0 ;  /* 0x00000018ff057819 */ /* 0x000fe20000011600 */
[----:B------:R-:W-:Y:S01]  /*1da30*/  HSET2.LE.AND R0, R7, R229, PT ;  /* 0x000000e507007233 */ /* 0x000fe20003803000 */
[----:B------:R-:W-:Y:S02]  /*1da40*/  IMAD.MOV.U32 R236, RZ, RZ, R92 ;  /* 0x000000ffffec7224 */ /* 0x000fe400078e005c */
[----:B------:R-:W-:Y:S02]  /*1da50*/  IMAD.MOV.U32 R247, RZ, RZ, R93 ;  /* 0x000000fffff77224 */ /* 0x000fe400078e005d */
[----:B------:R-:W-:Y:S01]  /*1da60*/  LOP3.LUT R8, R0, R244, RZ, 0xc0, !PT ;  /* 0x000000f400087212 */ /* 0x000fe200078ec0ff */
[----:B------:R-:W-:-:S02]  /*1da70*/  IMAD.MOV.U32 R245, RZ, RZ, R94 ;  /* 0x000000fffff57224 */ /* 0x000fc400078e005e */
[----:B------:R-:W-:Y:S02]  /*1da80*/  IMAD.MOV.U32 R244, RZ, RZ, R95 ;  /* 0x000000fffff47224 */ /* 0x000fe400078e005f */
[----:B------:R-:W-:Y:S02]  /*1da90*/  IMAD.MOV.U32 R92, RZ, RZ, R26 ;  /* 0x000000ffff5c7224 */ /* 0x000fe400078e001a */
[----:B------:R-:W-:Y:S02]  /*1daa0*/  IMAD.MOV.U32 R93, RZ, RZ, R27 ;  /* 0x000000ffff5d7224 */ /* 0x000fe400078e001b */
[----:B------:R-:W-:Y:S02]  /*1dab0*/  IMAD.MOV.U32 R94, RZ, RZ, R24 ;  /* 0x000000ffff5e7224 */ /* 0x000fe400078e0018 */
[----:B------:R-:W-:Y:S02]  /*1dac0*/  IMAD.MOV.U32 R95, RZ, RZ, R25 ;  /* 0x000000ffff5f7224 */ /* 0x000fe400078e0019 */
[----:B------:R-:W2:Y:S01]  /*1dad0*/  LDSM.16.MT88.4 R24, [R169+0x6800] ;  /* 0x00680000a918783b */ /* 0x000ea20000004200 */
[----:B------:R-:W-:Y:S01]  /*1dae0*/  LOP3.LUT R4, R11, 0xff, RZ, 0xc0, !PT ;  /* 0x000000ff0b047812 */ /* 0x000fe200078ec0ff */
[----:B------:R-:W-:-:S03]  /*1daf0*/  HSET2.LE.AND R0, R9, R229, PT ;  /* 0x000000e509007233 */ /* 0x000fc60003803000 */
[----:B------:R-:W-:Y:S02]  /*1db00*/  PRMT R12, R4, 0x5410, R12 ;  /* 0x00005410040c7816 */ /* 0x000fe4000000000c */
[----:B------:R-:W-:Y:S02]  /*1db10*/  SHF.R.U32.HI R4, RZ, 0x8, R2 ;  /* 0x00000008ff047819 */ /* 0x000fe40000011602 */
[----:B------:R-:W-:Y:S01]  /*1db20*/  LOP3.LUT R2, R3, 0xff, RZ, 0xc0, !PT ;  /* 0x000000ff03027812 */ /* 0x000fe200078ec0ff */
[----:B------:R-:W-:Y:S01]  /*1db30*/  IMAD.MOV.U32 R246, RZ, RZ, R129 ;  /* 0x000000fffff67224 */ /* 0x000fe200078e0081 */
[----:B------:R-:W-:Y:S01]  /*1db40*/  LOP3.LUT R9, R0, R122, RZ, 0xc0, !PT ;  /* 0x0000007a00097212 */ /* 0x000fe200078ec0ff */
[----:B------:R-:W-:Y:S01]  /*1db50*/  IMAD.MOV.U32 R122, RZ, RZ, R123 ;  /* 0x000000ffff7a7224 */ /* 0x000fe200078e007b */
[----:B------:R-:W-:Y:S01]  /*1db60*/  PRMT R5, R2, 0x5410, R5 ;  /* 0x0000541002057816 */ /* 0x000fe20000000005 */
[--C-:B------:R-:W-:Y:S01]  /*1db70*/  HSET2.LE.AND R0, R14, R229.reuse, PT ;  /* 0x000000e50e007233 */ /* 0x100fe20003803000 */
[----:B------:R-:W-:Y:S01]  /*1db80*/  PRMT R4, R6, 0x5410, R4 ;  /* 0x0000541006047816 */ /* 0x000fe20000000004 */
[----:B------:R-:W-:-:S02]  /*1db90*/  HSET2.LE.AND R2, R13, R229, PT ;  /* 0x000000e50d027233 */ /* 0x000fc40003803000 */
[--C-:B------:R-:W-:Y:S01]  /*1dba0*/  HSET2.LE.AND R3, R10, R229.reuse, PT ;  /* 0x000000e50a037233 */ /* 0x100fe20003803000 */
[----:B------:R-:W-:Y:S01]  /*1dbb0*/  IMAD.MOV.U32 R123, RZ, RZ, R246 ;  /* 0x000000ffff7b7224 */ /* 0x000fe200078e00f6 */
[----:B------:R-:W-:Y:S01]  /*1dbc0*/  LOP3.LUT R10, R0, R122, RZ, 0xc0, !PT ;  /* 0x0000007a000a7212 */ /* 0x000fe200078ec0ff */
[----:B------:R-:W-:Y:S01]  /*1dbd0*/  IMAD.MOV.U32 R129, RZ, RZ, R177 ;  /* 0x000000ffff817224 */ /* 0x000fe200078e00b1 */
[----:B------:R-:W-:Y:S01]  /*1dbe0*/  LOP3.LUT R11, R2, R175, RZ, 0xc0, !PT ;  /* 0x000000af020b7212 */ /* 0x000fe200078ec0ff */
[----:B------:R-:W-:Y:S01]  /*1dbf0*/  IMAD.MOV.U32 R246, RZ, RZ, R92 ;  /* 0x000000fffff67224 */ /* 0x000fe200078e005c */
[----:B------:R-:W-:Y:S01]  /*1dc00*/  LOP3.LUT R6, R3, R65, RZ, 0xc0, !PT ;  /* 0x0000004103067212 */ /* 0x000fe200078ec0ff */
[----:B------:R-:W-:Y:S01]  /*1dc10*/  IMAD.MOV.U32 R92, RZ, RZ, R93 ;  /* 0x000000ffff5c7224 */ /* 0x000fe200078e005d */
[--C-:B------:R-:W-:Y:S01]  /*1dc20*/  HSET2.LE.AND R0, R12, R229.reuse, PT ;  /* 0x000000e50c007233 */ /* 0x100fe20003803000 */
[----:B------:R-:W-:Y:S01]  /*1dc30*/  IMAD.MOV.U32 R93, RZ, RZ, R94 ;  /* 0x000000ffff5d7224 */ /* 0x000fe200078e005e */
[----:B------:R-:W-:-:S02]  /*1dc40*/  HSET2.LE.AND R2, R4, R229, PT ;  /* 0x000000e504027233 */ /* 0x000fc40003803000 */
[----:B------:R-:W-:Y:S01]  /*1dc50*/  HSET2.LE.AND R3, R5, R229, PT ;  /* 0x000000e505037233 */ /* 0x000fe20003803000 */
[----:B------:R-:W-:Y:S01]  /*1dc60*/  IMAD.MOV.U32 R94, RZ, RZ, R95 ;  /* 0x000000ffff5e7224 */ /* 0x000fe200078e005f */
[----:B------:R-:W3:Y:S01]  /*1dc70*/  LDSM.16.MT88.4 R12, [R171+0x6800] ;  /* 0x00680000ab0c783b */ /* 0x000ee20000004200 */
[----:B------:R-:W-:Y:S01]  /*1dc80*/  IMAD.MOV.U32 R95, RZ, RZ, R129 ;  /* 0x000000ffff5f7224 */ /* 0x000fe200078e0081 */
[----:B------:R-:W-:Y:S01]  /*1dc90*/  LOP3.LUT R7, R0, R64, RZ, 0xc0, !PT ;  /* 0x0000004000077212 */ /* 0x000fe200078ec0ff */
[----:B------:R-:W-:Y:S01]  /*1dca0*/  IMAD.MOV.U32 R129, RZ, RZ, R130 ;  /* 0x000000ffff817224 */ /* 0x000fe200078e0082 */
[----:B------:R-:W-:Y:S01]  /*1dcb0*/  LOP3.LUT R4, R2, R73, RZ, 0xc0, !PT ;  /* 0x0000004902047212 */ /* 0x000fe200078ec0ff */
[----:B------:R-:W-:Y:S01]  /*1dcc0*/  IMAD.MOV.U32 R130, RZ, RZ, R131 ;  /* 0x000000ffff827224 */ /* 0x000fe200078e0083 */
[----:B------:R-:W-:Y:S01]  /*1dcd0*/  LOP3.LUT R5, R3, R66, RZ, 0xc0, !PT ;  /* 0x0000004203057212 */ /* 0x000fe200078ec0ff */
        /* <DEDUP_REMOVED lines=13> */
[----:B------:R-:W-:Y:S02]  /*1ddb0*/  IMAD.MOV.U32 R130, RZ, RZ, R137 ;  /* 0x000000ffff827224 */ /* 0x000fe400078e0089 */
[----:B------:R-:W-:-:S02]  /*1ddc0*/  IMAD.MOV.U32 R131, RZ, RZ, R138 ;  /* 0x000000ffff837224 */ /* 0x000fc400078e008a */
[----:B------:R-:W-:-:S03]  /*1ddd0*/  IMAD.MOV.U32 R2, RZ, RZ, R139 ;  /* 0x000000ffff027224 */ /* 0x000fc600078e008b */
[----:B------:R-:W-:Y:S07]  /*1dde0*/  HMMA.16816.F32 R136, R8, R24, R44 ;  /* 0x000000180888723c */ /* 0x000fee000000182c */
[----:B------:R-:W-:Y:S02]  /*1ddf0*/  IMAD.MOV.U32 R24, RZ, RZ, R18 ;  /* 0x000000ffff187224 */ /* 0x000fe400078e0012 */
[----:B------:R-:W-:Y:S02]  /*1de00*/  IMAD.MOV.U32 R25, RZ, RZ, R19 ;  /* 0x000000ffff197224 */ /* 0x000fe400078e0013 */
[----:B------:R-:W2:Y:S01]  /*1de10*/  LDSM.16.MT88.4 R16, [R170+0x6800] ;  /* 0x00680000aa10783b */ /* 0x000ea20000004200 */
[----:B------:R-:W-:Y:S01]  /*1de20*/  IMAD.U32 R0, RZ, RZ, UR37 ;  /* 0x00000025ff007e24 */ /* 0x000fe2000f8e00ff */
[----:B---3--:R-:W-:Y:S04]  /*1de30*/  HMMA.16816.F32 R44, R4, R14, R80 ;  /* 0x0000000e042c723c */ /* 0x008fe80000001850 */
[----:B------:R-:W-:Y:S01]  /*1de40*/  LOP3.LUT R0, R25, UR5, R0, 0x96, !PT ;  /* 0x0000000519007c12 */ /* 0x000fe2000f8e9600 */
[----:B------:R-:W-:-:S02]  /*1de50*/  IMAD.MOV.U32 R3, RZ, RZ, R72 ;  /* 0x000000ffff037224 */ /* 0x000fc400078e0048 */
[----:B------:R-:W-:Y:S01]  /*1de60*/  IMAD.MOV.U32 R34, RZ, RZ, R75 ;  /* 0x000000ffff227224 */ /* 0x000fe200078e004b */
[----:B------:R-:W-:Y:S01]  /*1de70*/  HMMA.16816.F32 R116, R8, R26, R116 ;  /* 0x0000001a0874723c */ /* 0x000fe20000001874 */
[----:B------:R-:W-:-:S07]  /*1de80*/  IMAD.MOV.U32 R35, RZ, RZ, R74 ;  /* 0x000000ffff237224 */ /* 0x000fce00078e004a */
[----:B------:R-:W-:Y:S01]  /*1de90*/  HMMA.16816.F32 R112, R8, R20, R112 ;  /* 0x000000140870723c */ /* 0x000fe20000001870 */
[----:B------:R-:W-:-:S07]  /*1dea0*/  IMAD.MOV.U32 R33, RZ, RZ, R67 ;  /* 0x000000ffff217224 */ /* 0x000fce00078e0043 */
[C---:B------:R-:W-:Y:S08]  /*1deb0*/  HMMA.16816.F32 R108, R8.reuse, R22, R108 ;  /* 0x00000016086c723c */ /* 0x040ff0000000186c */
[C---:B------:R-:W-:Y:S08]  /*1dec0*/  HMMA.16816.F32 R96, R8.reuse, R12, R96 ;  /* 0x0000000c0860723c */ /* 0x040ff00000001860 */
[C---:B--2---:R-:W-:Y:S08]  /*1ded0*/  HMMA.16816.F32 R104, R8.reuse, R16, R104 ;  /* 0x000000100868723c */ /* 0x044ff00000001868 */
[C---:B------:R-:W-:Y:S08]  /*1dee0*/  HMMA.16816.F32 R100, R8.reuse, R18, R100 ;  /* 0x000000120864723c */ /* 0x040ff00000001864 */
[----:B------:R-:W-:Y:S07]  /*1def0*/  HMMA.16816.F32 R80, R8, R14, R76 ;  /* 0x0000000e0850723c */ /* 0x000fee000000184c */
[----:B------:R-:W-:Y:S01]  /*1df00*/  IMAD.WIDE.U32 R8, R0, -0x326172a9, RZ ;  /* 0xcd9e8d5700087825 */ /* 0x000fe200078e00ff */
[----:B------:R-:W-:Y:S04]  /*1df10*/  HMMA.16816.F32 R72, R4, R26, R60 ;  /* 0x0000001a0448723c */ /* 0x000fe8000000183c */
[----:B------:R-:W-:-:S04]  /*1df20*/  LOP3.LUT R0, R29, UR27, R8, 0x96, !PT ;  /* 0x0000001b1d007c12 */ /* 0x000fc8000f8e9608 */
[C---:B------:R-:W-:Y:S08]  /*1df30*/  HMMA.16816.F32 R60, R4.reuse, R22, R52 ;  /* 0x00000016043c723c */ /* 0x040ff00000001834 */
[C---:B------:R-:W-:Y:S07]  /*1df40*/  HMMA.16816.F32 R52, R4.reuse, R18, R88 ;  /* 0x000000120434723c */ /* 0x040fee0000001858 */
[----:B------:R-:W-:Y:S01]  /*1df50*/  IMAD.MOV.U32 R91, RZ, RZ, R2 ;  /* 0x000000ffff5b7224 */ /* 0x000fe200078e0002 */
[----:B------:R-:W-:Y:S01]  /*1df60*/  LOP3.LUT R2, R9, UR29, R202, 0x96, !PT ;  /* 0x0000001d09027c12 */ /* 0x000fe2000f8e96ca */
[----:B------:R-:W-:Y:S01]  /*1df70*/  HMMA.16816.F32 R64, R4, R20, R56 ;  /* 0x000000140440723c */ /* 0x000fe20000001838 */
[----:B------:R-:W-:Y:S01]  /*1df80*/  IMAD.MOV.U32 R90, RZ, RZ, R3 ;  /* 0x000000ffff5a7224 */ /* 0x000fe200078e0003 */
[----:B------:R-:W-:Y:S02]  /*1df90*/  LDSM.16.MT88.4 R20, [R170+0x7000] ;  /* 0x00700000aa14783b */ /* 0x000fe40000004200 */
[----:B------:R-:W-:-:S04]  /*1dfa0*/  IMAD.WIDE.U32 R2, R2, -0x2daee0ad, RZ ;  /* 0xd2511f5302027825 */ /* 0x000fc800078e00ff */
[C---:B------:R-:W-:Y:S01]  /*1dfb0*/  HMMA.16816.F32 R56, R4.reuse, R16, R48 ;  /* 0x000000100438723c */ /* 0x040fe20000001830 */
[----:B------:R-:W-:Y:S01]  /*1dfc0*/  LOP3.LUT R3, R3, UR26, R30, 0x96, !PT ;  /* 0x0000001a03037c12 */ /* 0x000fe2000f8e961e */
[----:B------:R-:W-:Y:S01]  /*1dfd0*/  IMAD.MOV.U32 R25, RZ, RZ, R33 ;  /* 0x000000ffff197224 */ /* 0x000fe200078e0021 */
[----:B------:R-:W-:Y:S05]  /*1dfe0*/  LDSM.16.MT88.4 R16, [R172+0x7000] ;  /* 0x00700000ac10783b */ /* 0x000fea0000004200 */
[----:B------:R-:W-:Y:S01]  /*1dff0*/  HMMA.16816.F32 R48, R4, R12, R84 ;  /* 0x0000000c0430723c */ /* 0x000fe20000001854 */
[----:B------:R-:W-:Y:S01]  /*1e000*/  IMAD.MOV.U32 R24, RZ, RZ, R34 ;  /* 0x000000ffff187224 */ /* 0x000fe200078e0022 */
[----:B------:R-:W2:Y:S05]  /*1e010*/  LDSM.16.MT88.4 R12, [R169+0x7000] ;  /* 0x00700000a90c783b */ /* 0x000eaa0000004200 */
[----:B------:R-:W-:-:S05]  /*1e020*/  IMAD.WIDE.U32 R6, R0, -0x2daee0ad, RZ ;  /* 0xd2511f5300067825 */ /* 0x000fca00078e00ff */
        /* <DEDUP_REMOVED lines=8> */
[----:B------:R-:W-:-:S03]  /*1e0b0*/  LOP3.LUT R4, R5, UR22, R6, 0x96, !PT ;  /* 0x0000001605047c12 */ /* 0x000fc6000f8e9606 */
[----:B------:R-:W-:-:S04]  /*1e0c0*/  IMAD.WIDE.U32 R2, R2, -0x326172a9, RZ ;  /* 0xcd9e8d5702027825 */ /* 0x000fc800078e00ff */
[----:B------:R-:W-:Y:S01]  /*1e0d0*/  IMAD.WIDE.U32 R10, R4, -0x326172a9, RZ ;  /* 0xcd9e8d57040a7825 */ /* 0x000fe200078e00ff */
[----:B------:R-:W-:-:S03]  /*1e0e0*/  LOP3.LUT R0, R2, 0xffff, RZ, 0xc0, !PT ;  /* 0x0000ffff02007812 */ /* 0x000fc600078ec0ff */
[----:B------:R-:W-:Y:S01]  /*1e0f0*/  IMAD.MOV.U32 R89, RZ, RZ, R35 ;  /* 0x000000ffff597224 */ /* 0x000fe200078e0023 */
[----:B------:R-:W-:Y:S01]  /*1e100*/  SHF.R.U32.HI R5, RZ, 0x8, R0 ;  /* 0x00000008ff057819 */ /* 0x000fe20000011600 */
[----:B------:R-:W3:Y:S01]  /*1e110*/  LDSM.16.MT88.4 R32, [R171+0x7000] ;  /* 0x00700000ab20783b */ /* 0x000ee20000004200 */
[----:B------:R-:W-:Y:S02]  /*1e120*/  LOP3.LUT R0, R3, UR8, R10, 0x96, !PT ;  /* 0x0000000803007c12 */ /* 0x000fe4000f8e960a */
[----:B------:R-:W-:Y:S02]  /*1e130*/  LOP3.LUT R4, R2, 0xff, RZ, 0xc0, !PT ;  /* 0x000000ff02047812 */ /* 0x000fe400078ec0ff */
[--C-:B------:R-:W-:Y:S02]  /*1e140*/  SHF.R.U32.HI R6, RZ, 0x10, R2.reuse ;  /* 0x00000010ff067819 */ /* 0x100fe40000011602 */
[----:B------:R-:W-:Y:S02]  /*1e150*/  SHF.R.U32.HI R7, RZ, 0x18, R2 ;  /* 0x00000018ff077819 */ /* 0x000fe40000011602 */
[----:B------:R-:W-:-:S04]  /*1e160*/  LOP3.LUT R2, R0, 0xffff, RZ, 0xc0, !PT ;  /* 0x0000ffff00027812 */ /* 0x000fc800078ec0ff */
[----:B------:R-:W-:Y:S02]  /*1e170*/  SHF.R.U32.HI R3, RZ, 0x8, R2 ;  /* 0x00000008ff037819 */ /* 0x000fe40000011602 */
[----:B------:R-:W-:-:S04]  /*1e180*/  LOP3.LUT R2, R0, 0xff, RZ, 0xc0, !PT ;  /* 0x000000ff00027812 */ /* 0x000fc800078ec0ff */
[----:B------:R-:W-:Y:S02]  /*1e190*/  PRMT R3, R2, 0x5410, R3 ;  /* 0x0000541002037816 */ /* 0x000fe40000000003 */
[--C-:B------:R-:W-:Y:S02]  /*1e1a0*/  SHF.R.U32.HI R2, RZ, 0x10, R0.reuse ;  /* 0x00000010ff027819 */ /* 0x100fe40000011600 */
[----:B------:R-:W-:Y:S02]  /*1e1b0*/  PRMT R10, R4, 0x5410, R5 ;  /* 0x00005410040a7816 */ /* 0x000fe40000000005 */
[----:B------:R-:W-:Y:S02]  /*1e1c0*/  SHF.R.U32.HI R5, RZ, 0x18, R0 ;  /* 0x00000018ff057819 */ /* 0x000fe40000011600 */
[----:B------:R-:W-:Y:S02]  /*1e1d0*/  LOP3.LUT R2, R2, 0xff, RZ, 0xc0, !PT ;  /* 0x000000ff02027812 */ /* 0x000fe400078ec0ff */
[----:B------:R-:W-:Y:S01]  /*1e1e0*/  LOP3.LUT R4, R6, 0xff, RZ, 0xc0, !PT ;  /* 0x000000ff06047812 */ /* 0x000fe200078ec0ff */
[----:B------:R-:W-:Y:S01]  /*1e1f0*/  HSET2.LE.AND R0, R3, R229, PT ;  /* 0x000000e503007233 */ /* 0x000fe20003803000 */
[----:B------:R-:W-:-:S02]  /*1e200*/  PRMT R2, R2, 0x5410, R5 ;  /* 0x0000541002027816 */ /* 0x000fc40000000005 */
[----:B------:R-:W-:Y:S02]  /*1e210*/  PRMT R3, R4, 0x5410, R7 ;  /* 0x0000541004037816 */ /* 0x000fe40000000007 */
[----:B------:R-:W-:Y:S01]  /*1e220*/  LOP3.LUT R4, R0, R230, RZ, 0xc0, !PT ;  /* 0x000000e600047212 */ /* 0x000fe200078ec0ff */
[--C-:B------:R-:W-:Y:S02]  /*1e230*/  HSET2.LE.AND R0, R2, R229.reuse, PT ;  /* 0x000000e502007233 */ /* 0x100fe40003803000 */
[--C-:B------:R-:W-:Y:S02]  /*1e240*/  HSET2.LE.AND R2, R10, R229.reuse, PT ;  /* 0x000000e50a027233 */ /* 0x100fe40003803000 */
[----:B------:R-:W-:Y:S01]  /*1e250*/  HSET2.LE.AND R3, R3, R229, PT ;  /* 0x000000e503037233 */ /* 0x000fe20003803000 */
[----:B------:R-:W-:Y:S01]  /*1e260*/  IMAD.MOV.U32 R88, RZ, RZ, R174 ;  /* 0x000000ffff587224 */ /* 0x000fe200078e00ae */
[----:B------:R-:W-:Y:S02]  /*1e270*/  LOP3.LUT R5, R0, R231, RZ, 0xc0, !PT ;  /* 0x000000e700057212 */ /* 0x000fe400078ec0ff */
[----:B------:R-:W-:-:S02]  /*1e280*/  LOP3.LUT R6, R2, R201, RZ, 0xc0, !PT ;  /* 0x000000c902067212 */ /* 0x000fc400078ec0ff */
[----:B------:R-:W-:Y:S02]  /*1e290*/  LOP3.LUT R7, R3, R200, RZ, 0xc0, !PT ;  /* 0x000000c803077212 */ /* 0x000fe400078ec0ff */
[----:B------:R-:W-:Y:S02]  /*1e2a0*/  LOP3.LUT R2, R9, UR29, R88, 0x96, !PT ;  /* 0x0000001d09027c12 */ /* 0x000fe4000f8e9658 */
[----:B------:R-:W-:-:S03]  /*1e2b0*/  LOP3.LUT R0, R37, UR27, R8, 0x96, !PT ;  /* 0x0000001b25007c12 */ /* 0x000fc6000f8e9608 */
[----:B--2---:R-:W-:Y:S01]  /*1e2c0*/  HMMA.16816.F32 R92, R4, R12, R92 ;  /* 0x0000000c045c723c */ /* 0x004fe2000000185c */
[----:B------:R-:W-:-:S07]  /*1e2d0*/  IMAD.WIDE.U32 R2, R2, -0x2daee0ad, RZ ;  /* 0xd2511f5302027825 */ /* 0x000fce00078e00ff */
[----:B------:R-:W-:Y:S01]  /*1e2e0*/  HMMA.16816.F32 R72, R4, R14, R72 ;  /* 0x0000000e0448723c */ /* 0x000fe20000001848 */
[----:B------:R-:W-:-:S07]  /*1e2f0*/  LOP3.LUT R3, R3, UR26, R248, 0x96, !PT ;  /* 0x0000001a03037c12 */ /* 0x000fce000f8e96f8 */
[C---:B------:R-:W-:Y:S08]  /*1e300*/  HMMA.16816.F32 R64, R4.reuse, R16, R64 ;  /* 0x000000100440723c */ /* 0x040ff00000001840 */
[C---:B------:R-:W-:Y:S08]  /*1e310*/  HMMA.16816.F32 R60, R4.reuse, R18, R60 ;  /* 0x00000012043c723c */ /* 0x040ff0000000183c */
[C---:B------:R-:W-:Y:S08]  /*1e320*/  HMMA.16816.F32 R56, R4.reuse, R20, R56 ;  /* 0x000000140438723c */ /* 0x040ff00000001838 */
[C---:B------:R-:W-:Y:S08]  /*1e330*/  HMMA.16816.F32 R52, R4.reuse, R22, R52 ;  /* 0x000000160434723c */ /* 0x040ff00000001834 */
[C---:B---3--:R-:W-:Y:S08]  /*1e340*/  HMMA.16816.F32 R48, R4.reuse, R32, R48 ;  /* 0x000000200430723c */ /* 0x048ff00000001830 */
[----:B------:R-:W-:Y:S07]  /*1e350*/  HMMA.16816.F32 R200, R4, R34, R44 ;  /* 0x0000002204c8723c */ /* 0x000fee000000182c */
[----:B------:R-:W-:-:S05]  /*1e360*/  IMAD.WIDE.U32 R4, R0, -0x2daee0ad, RZ ;  /* 0xd2511f5300047825 */ /* 0x000fca00078e00ff */
[----:B------:R-:W-:Y:S01]  /*1e370*/  LOP3.LUT R0, R5, UR24, R2, 0x96, !PT ;  /* 0x0000001805007c12 */ /* 0x000fe2000f8e9602 */
[----:B------:R-:W-:-:S04]  /*1e380*/  IMAD.WIDE.U32 R2, R3, -0x326172a9, RZ ;  /* 0xcd9e8d5703027825 */ /* 0x000fc800078e00ff */
[----:B------:R-:W-:Y:S01]  /*1e390*/  IMAD.WIDE.U32 R6, R0, -0x326172a9, RZ ;  /* 0xcd9e8d5700067825 */ /* 0x000fe200078e00ff */
[----:B------:R-:W-:-:S04]  /*1e3a0*/  LOP3.LUT R3, R3, UR25, R36, 0x96, !PT ;  /* 0x0000001903037c12 */ /* 0x000fc8000f8e9624 */
[----:B------:R-:W-:Y:S01]  /*1e3b0*/  LOP3.LUT R0, R7, UR23, R2, 0x96, !PT ;  /* 0x0000001707007c12 */ /* 0x000fe2000f8e9602 */
[----:B------:R-:W-:Y:S02]  /*1e3c0*/  IMAD.MOV.U32 R88, RZ, RZ, R24 ;  /* 0x000000ffff587224 */ /* 0x000fe400078e0018 */
[----:B------:R-:W-:Y:S02]  /*1e3d0*/  IMAD.MOV.U32 R87, RZ, RZ, R25 ;  /* 0x000000ffff577224 */ /* 0x000fe400078e0019 */
[----:B------:R-:W-:-:S04]  /*1e3e0*/  IMAD.WIDE.U32 R2, R3, -0x2daee0ad, RZ ;  /* 0xd2511f5303027825 */ /* 0x000fc800078e00ff */
[----:B------:R-:W-:Y:S01]  /*1e3f0*/  IMAD.WIDE.U32 R24, R0, -0x2daee0ad, RZ ;  /* 0xd2511f5300187825 */ /* 0x000fe200078e00ff */
[----:B------:R-:W-:-:S04]  /*1e400*/  LOP3.LUT R0, R3, UR22, R4, 0x96, !PT ;  /* 0x0000001603007c12 */ /* 0x000fc8000f8e9604 */
[----:B------:R-:W-:Y:S01]  /*1e410*/  LOP3.LUT R2, R25, UR12, R2, 0x96, !PT ;  /* 0x0000000c19027c12 */ /* 0x000fe2000f8e9602 */
[----:B------:R-:W-:-:S04]  /*1e420*/  IMAD.WIDE.U32 R4, R0, -0x326172a9, RZ ;  /* 0xcd9e8d5700047825 */ /* 0x000fc800078e00ff */
[----:B------:R-:W-:Y:S01]  /*1e430*/  IMAD.WIDE.U32 R2, R2, -0x326172a9, RZ ;  /* 0xcd9e8d5702027825 */ /* 0x000fe200078e00ff */
[----:B------:R-:W-:-:S04]  /*1e440*/  LOP3.LUT R25, R5, UR13, R6, 0x96, !PT ;  /* 0x0000000d05197c12 */ /* 0x000fc8000f8e9606 */
[----:B------:R-:W-:Y:S02]  /*1e450*/  SHF.R.U32.HI R5, RZ, 0x10, R2 ;  /* 0x00000010ff057819 */ /* 0x000fe40000011602 */
[----:B------:R-:W-:Y:S02]  /*1e460*/  LOP3.LUT R0, R3, UR8, R4, 0x96, !PT ;  /* 0x0000000803007c12 */ /* 0x000fe4000f8e9604 */
[C---:B------:R-:W-:Y:S02]  /*1e470*/  LOP3.LUT R3, R2.reuse, 0xffff, RZ, 0xc0, !PT ;  /* 0x0000ffff02037812 */ /* 0x040fe400078ec0ff */
[----:B------:R-:W-:Y:S02]  /*1e480*/  LOP3.LUT R6, R2, 0xff, RZ, 0xc0, !PT ;  /* 0x000000ff02067812 */ /* 0x000fe400078ec0ff */
[----:B------:R-:W-:Y:S02]  /*1e490*/  SHF.R.U32.HI R4, RZ, 0x18, R2 ;  /* 0x00000018ff047819 */ /* 0x000fe40000011602 */
[----:B------:R-:W-:-:S02]  /*1e4a0*/  LOP3.LUT R2, R5, 0xff, RZ, 0xc0, !PT ;  /* 0x000000ff05027812 */ /* 0x000fc400078ec0ff */
[----:B------:R-:W-:Y:S02]  /*1e4b0*/  SHF.R.U32.HI R3, RZ, 0x8, R3 ;  /* 0x00000008ff037819 */ /* 0x000fe40000011603 */
[----:B------:R-:W-:Y:S02]  /*1e4c0*/  PRMT R8, R2, 0x5410, R4 ;  /* 0x0000541002087816 */ /* 0x000fe40000000004 */
[----:B------:R-:W-:Y:S02]  /*1e4d0*/  LOP3.LUT R2, R0, 0xffff, RZ, 0xc0, !PT ;  /* 0x0000ffff00027812 */ /* 0x000fe400078ec0ff */
[----:B------:R-:W-:Y:S02]  /*1e4e0*/  PRMT R7, R6, 0x5410, R3 ;  /* 0x0000541006077816 */ /* 0x000fe40000000003 */
[----:B------:R-:W-:Y:S02]  /*1e4f0*/  SHF.R.U32.HI R3, RZ, 0x10, R0 ;  /* 0x00000010ff037819 */ /* 0x000fe40000011600 */
[----:B------:R-:W-:-:S02]  /*1e500*/  LOP3.LUT R6, R0, 0xff, RZ, 0xc0, !PT ;  /* 0x000000ff00067812 */ /* 0x000fc400078ec0ff */
[----:B------:R-:W-:Y:S01]  /*1e510*/  SHF.R.U32.HI R4, RZ, 0x8, R2 ;  /* 0x00000008ff047819 */ /* 0x000fe20000011602 */
[----:B------:R-:W-:Y:S01]  /*1e520*/  IMAD.MOV.U32 R86, RZ, RZ, R173 ;  /* 0x000000ffff567224 */ /* 0x000fe200078e00ad */
[----:B------:R-:W-:Y:S01]  /*1e530*/  SHF.R.U32.HI R5, RZ, 0x18, R0 ;  /* 0x00000018ff057819 */ /* 0x000fe20000011600 */
[--C-:B------:R-:W-:Y:S01]  /*1e540*/  HSET2.LE.AND R0, R7, R229.reuse, PT ;  /* 0x000000e507007233 */ /* 0x100fe20003803000 */
[----:B------:R-:W-:Y:S02]  /*1e550*/  LOP3.LUT R2, R3, 0xff, RZ, 0xc0, !PT ;  /* 0x000000ff03027812 */ /* 0x000fe400078ec0ff */
[----:B------:R-:W-:Y:S02]  /*1e560*/  PRMT R4, R6, 0x5410, R4 ;  /* 0x0000541006047816 */ /* 0x000fe40000000004 */
[----:B------:R-:W-:Y:S01]  /*1e570*/  LOP3.LUT R6, R0, R86, RZ, 0xc0, !PT ;  /* 0x0000005600067212 */ /* 0x000fe200078ec0ff */
[----:B------:R-:W-:Y:S01]  /*1e580*/  IMAD.MOV.U32 R86, RZ, RZ, R87 ;  /* 0x000000ffff567224 */ /* 0x000fe200078e0057 */
[----:B------:R-:W-:Y:S01]  /*1e590*/  PRMT R3, R2, 0x5410, R5 ;  /* 0x0000541002037816 */ /* 0x000fe20000000005 */
[----:B------:R-:W-:Y:S01]  /*1e5a0*/  IMAD.MOV.U32 R87, RZ, RZ, R88 ;  /* 0x000000ffff577224 */ /* 0x000fe200078e0058 */
[----:B------:R-:W-:Y:S01]  /*1e5b0*/  HSET2.LE.AND R2, R4, R229, PT ;  /* 0x000000e504027233 */ /* 0x000fe20003803000 */
[----:B------:R-:W-:-:S02]  /*1e5c0*/  IMAD.MOV.U32 R88, RZ, RZ, R89 ;  /* 0x000000ffff587224 */ /* 0x000fc400078e0059 */
[--C-:B------:R-:W-:Y:S02]  /*1e5d0*/  HSET2.LE.AND R3, R3, R229.reuse, PT ;  /* 0x000000e503037233 */ /* 0x100fe40003803000 */
[----:B------:R-:W-:Y:S02]  /*1e5e0*/  LOP3.LUT R4, R2, R87, RZ, 0xc0, !PT ;  /* 0x0000005702047212 */ /* 0x000fe400078ec0ff */
[----:B------:R-:W-:Y:S01]  /*1e5f0*/  LOP3.LUT R2, R11, UR13, R26, 0x96, !PT ;  /* 0x0000000d0b027c12 */ /* 0x000fe2000f8e961a */
[----:B------:R-:W-:Y:S01]  /*1e600*/  HSET2.LE.AND R0, R8, R229, PT ;  /* 0x000000e508007233 */ /* 0x000fe20003803000 */
[----:B------:R-:W-:-:S03]  /*1e610*/  LOP3.LUT R5, R3, R88, RZ, 0xc0, !PT ;  /* 0x0000005803057212 */ /* 0x000fc600078ec0ff */
[----:B------:R-:W-:Y:S01]  /*1e620*/  IMAD.WIDE.U32 R2, R2, -0x2daee0ad, RZ ;  /* 0xd2511f5302027825 */ /* 0x000fe200078e00ff */
[----:B------:R-:W-:-:S04]  /*1e630*/  LOP3.LUT R7, R0, R86, RZ, 0xc0, !PT ;  /* 0x0000005600077212 */ /* 0x000fc800078ec0ff */
[C---:B------:R-:W-:Y:S02]  /*1e640*/  LOP3.LUT R0, R2.reuse, 0xffff, RZ, 0xc0, !PT ;  /* 0x0000ffff02007812 */ /* 0x040fe400078ec0ff */
[----:B------:R-:W-:Y:S02]  /*1e650*/  LOP3.LUT R9, R2, 0xff, RZ, 0xc0, !PT ;  /* 0x000000ff02097812 */ /* 0x000fe400078ec0ff */
[----:B------:R-:W-:Y:S02]  /*1e660*/  SHF.R.U32.HI R8, RZ, 0x8, R0 ;  /* 0x00000008ff087819 */ /* 0x000fe40000011600 */
[----:B------:R-:W-:Y:S01]  /*1e670*/  LOP3.LUT R0, R3, UR7, R28, 0x96, !PT ;  /* 0x0000000703007c12 */ /* 0x000fe2000f8e961c */
[----:B------:R-:W-:Y:S01]  /*1e680*/  HMMA.16816.F32 R136, R4, R12, R136 ;  /* 0x0000000c0488723c */ /* 0x000fe20000001888 */
[----:B------:R-:W-:Y:S01]  /*1e690*/  SHF.R.U32.HI R3, RZ, 0x10, R2 ;  /* 0x00000010ff037819 */ /* 0x000fe20000011602 */
[----:B------:R-:W-:Y:S01]  /*1e6a0*/  IMAD.MOV.U32 R89, RZ, RZ, R90 ;  /* 0x000000ffff597224 */ /* 0x000fe200078e005a */
[----:B------:R-:W-:Y:S01]  /*1e6b0*/  SHF.R.U32.HI R11, RZ, 0x18, R2 ;  /* 0x00000018ff0b7819 */ /* 0x000fe20000011602 */
[----:B------:R-:W-:Y:S01]  /*1e6c0*/  IMAD.MOV.U32 R90, RZ, RZ, R91 ;  /* 0x000000ffff5a7224 */ /* 0x000fe200078e005b */
[----:B------:R-:W-:-:S02]  /*1e6d0*/  LOP3.LUT R2, R0, 0xffff, RZ, 0xc0, !PT ;  /* 0x0000ffff00027812 */ /* 0x000fc400078ec0ff */
[----:B------:R-:W-:Y:S01]  /*1e6e0*/  PRMT R12, R9, 0x5410, R8 ;  /* 0x00005410090c7816 */ /* 0x000fe20000000008 */
[----:B------:R-:W-:Y:S01]  /*1e6f0*/  IMAD.MOV.U32 R91, RZ, RZ, R124 ;  /* 0x000000ffff5b7224 */ /* 0x000fe200078e007c */
[----:B------:R-:W-:Y:S01]  /*1e700*/  SHF.R.U32.HI R8, RZ, 0x10, R0 ;  /* 0x00000010ff087819 */ /* 0x000fe20000011600 */
[----:B------:R-:W-:Y:S01]  /*1e710*/  IMAD.MOV.U32 R124, RZ, RZ, R125 ;  /* 0x000000ffff7c7224 */ /* 0x000fe200078e007d */
[----:B------:R-:W-:Y:S01]  /*1e720*/  LOP3.LUT R10, R0, 0xff, RZ, 0xc0, !PT ;  /* 0x000000ff000a7812 */ /* 0x000fe200078ec0ff */
[----:B------:R-:W-:Y:S01]  /*1e730*/  IMAD.MOV.U32 R125, RZ, RZ, R126 ;  /* 0x000000ffff7d7224 */ /* 0x000fe200078e007e */
[----:B------:R-:W-:Y:S01]  /*1e740*/  SHF.R.U32.HI R9, RZ, 0x18, R0 ;  /* 0x00000018ff097819 */ /* 0x000fe20000011600 */
[----:B------:R-:W-:Y:S01]  /*1e750*/  IMAD.MOV.U32 R88, RZ, RZ, R89 ;  /* 0x000000ffff587224 */ /* 0x000fe200078e0059 */
[----:B------:R-:W-:Y:S01]  /*1e760*/  SHF.R.U32.HI R0, RZ, 0x8, R2 ;  /* 0x00000008ff007819 */ /* 0x000fe20000011602 */
[----:B------:R-:W-:Y:S01]  /*1e770*/  IMAD.MOV.U32 R126, RZ, RZ, R127 ;  /* 0x000000ffff7e7224 */ /* 0x000fe200078e007f */
[----:B------:R-:W-:Y:S01]  /*1e780*/  LOP3.LUT R2, R8, 0xff, RZ, 0xc0, !PT ;  /* 0x000000ff08027812 */ /* 0x000fe200078ec0ff */
[----:B------:R-:W-:-:S02]  /*1e790*/  IMAD.MOV.U32 R89, RZ, RZ, R90 ;  /* 0x000000ffff597224 */ /* 0x000fc400078e005a */
[----:B------:R-:W-:Y:S02]  /*1e7a0*/  IMAD.MOV.U32 R127, RZ, RZ, R120 ;  /* 0x000000ffff7f7224 */ /* 0x000fe400078e0078 */
[----:B------:R-:W-:Y:S02]  /*1e7b0*/  IMAD.MOV.U32 R90, RZ, RZ, R91 ;  /* 0x000000ffff5a7224 */ /* 0x000fe400078e005b */
[----:B------:R-:W-:Y:S01]  /*1e7c0*/  IMAD.MOV.U32 R91, RZ, RZ, R124 ;  /* 0x000000ffff5b7224 */ /* 0x000fe200078e007c */
[----:B------:R-:W-:Y:S01]  /*1e7d0*/  LOP3.LUT R3, R3, 0xff, RZ, 0xc0, !PT ;  /* 0x000000ff03037812 */ /* 0x000fe200078ec0ff */
[----:B------:R-:W-:Y:S01]  /*1e7e0*/  IMAD.MOV.U32 R124, RZ, RZ, R125 ;  /* 0x000000ffff7c7224 */ /* 0x000fe200078e007d */
[----:B------:R-:W-:Y:S01]  /*1e7f0*/  PRMT R2, R2, 0x5410, R9 ;  /* 0x0000541002027816 */ /* 0x000fe20000000009 */
[----:B------:R-:W-:Y:S02]  /*1e800*/  IMAD.MOV.U32 R125, RZ, RZ, R126 ;  /* 0x000000ffff7d7224 */ /* 0x000fe400078e007e */
[----:B------:R-:W-:Y:S01]  /*1e810*/  IMAD.MOV.U32 R126, RZ, RZ, R127 ;  /* 0x000000ffff7e7224 */ /* 0x000fe200078e007f */
[----:B------:R-:W-:Y:S01]  /*1e820*/  PRMT R8, R3, 0x5410, R11 ;  /* 0x0000541003087816 */ /* 0x000fe2000000000b */
[----:B------:R-:W-:Y:S01]  /*1e830*/  IMAD.MOV.U32 R120, RZ, RZ, R121 ;  /* 0x000000ffff787224 */ /* 0x000fe200078e0079 */
[----:B------:R-:W-:Y:S01]  /*1e840*/  PRMT R0, R10, 0x5410, R0 ;  /* 0x000054100a007816 */ /* 0x000fe20000000000 */
[----:B------:R-:W-:Y:S01]  /*1e850*/  IMAD.MOV.U32 R121, RZ, RZ, R122 ;  /* 0x000000ffff797224 */ /* 0x000fe200078e007a */
[--C-:B------:R-:W-:Y:S01]  /*1e860*/  HSET2.LE.AND R2, R2, R229.reuse, PT ;  /* 0x000000e502027233 */ /* 0x100fe20003803000 */
[----:B------:R-:W-:Y:S01]  /*1e870*/  IMAD.MOV.U32 R122, RZ, RZ, R123 ;  /* 0x000000ffff7a7224 */ /* 0x000fe200078e007b */
[----:B------:R-:W-:Y:S01]  /*1e880*/  HSET2.LE.AND R3, R12, R229, PT ;  /* 0x000000e50c037233 */ /* 0x000fe20003803000 */
[----:B------:R-:W-:-:S02]  /*1e890*/  IMAD.MOV.U32 R78, RZ, RZ, R126 ;  /* 0x000000ffff4e7224 */ /* 0x000fc400078e007e */
[----:B------:R-:W-:Y:S02]  /*1e8a0*/  IMAD.MOV.U32 R123, RZ, RZ, R244 ;  /* 0x000000ffff7b7224 */ /* 0x000fe400078e00f4 */
[----:B------:R-:W-:Y:S02]  /*1e8b0*/  IMAD.MOV.U32 R244, RZ, RZ, R245 ;  /* 0x000000fffff47224 */ /* 0x000fe400078e00f5 */
[----:B------:R-:W-:Y:S02]  /*1e8c0*/  IMAD.MOV.U32 R127, RZ, RZ, R120 ;  /* 0x000000ffff7f7224 */ /* 0x000fe400078e0078 */
[----:B------:R-:W-:Y:S02]  /*1e8d0*/  IMAD.MOV.U32 R245, RZ, RZ, R128 ;  /* 0x000000fffff57224 */ /* 0x000fe400078e0080 */
[----:B------:R-:W-:Y:S01]  /*1e8e0*/  IMAD.MOV.U32 R120, RZ, RZ, R121 ;  /* 0x000000ffff787224 */ /* 0x000fe200078e0079 */
[----:B------:R-:W-:Y:S01]  /*1e8f0*/  HSET2.LE.AND R0, R0, R229, PT ;  /* 0x000000e500007233 */ /* 0x000fe20003803000 */
[----:B------:R-:W-:Y:S01]  /*1e900*/  IMAD.MOV.U32 R128, RZ, RZ, R168 ;  /* 0x000000ffff807224 */ /* 0x000fe200078e00a8 */
[----:B------:R-:W-:Y:S01]  /*1e910*/  LOP3.LUT R77, R2, R234, RZ, 0xc0, !PT ;  /* 0x000000ea024d7212 */ /* 0x000fe200078ec0ff */
[----:B------:R-:W-:-:S02]  /*1e920*/  IMAD.MOV.U32 R121, RZ, RZ, R122 ;  /* 0x000000ffff797224 */ /* 0x000fc400078e007a */
[----:B------:R-:W-:Y:S01]  /*1e930*/  IMAD.MOV.U32 R11, RZ, RZ, R78 ;  /* 0x000000ffff0b7224 */ /* 0x000fe200078e004e */
[----:B------:R-:W-:Y:S01]  /*1e940*/  LOP3.LUT R78, R3, R233, RZ, 0xc0, !PT ;  /* 0x000000e9034e7212 */ /* 0x000fe200078ec0ff */
[----:B------:R-:W-:Y:S02]  /*1e950*/  IMAD.MOV.U32 R122, RZ, RZ, R123 ;  /* 0x000000ffff7a7224 */ /* 0x000fe400078e007b */
[----:B------:R-:W-:Y:S02]  /*1e960*/  IMAD.MOV.U32 R123, RZ, RZ, R244 ;  /* 0x000000ffff7b7224 */ /* 0x000fe400078e00f4 */
[----:B------:R-:W-:Y:S01]  /*1e970*/  IMAD.WIDE.U32 R2, R25, -0x2daee0ad, RZ ;  /* 0xd2511f5319027825 */ /* 0x000fe200078e00ff */
[----:B------:R-:W-:-:S03]  /*1e980*/  LOP3.LUT R76, R0, R235, RZ, 0xc0, !PT ;  /* 0x000000eb004c7212 */ /* 0x000fc600078ec0ff */
[----:B------:R-:W-:Y:S02]  /*1e990*/  IMAD.MOV.U32 R248, RZ, RZ, R245 ;  /* 0x000000fffff87224 */ /* 0x000fe400078e00f5 */
[----:B------:R-:W-:Y:S02]  /*1e9a0*/  IMAD.MOV.U32 R245, RZ, RZ, R128 ;  /* 0x000000fffff57224 */ /* 0x000fe400078e0080 */
[----:B------:R-:W-:Y:S02]  /*1e9b0*/  IMAD.MOV.U32 R244, RZ, RZ, R129 ;  /* 0x000000fffff47224 */ /* 0x000fe400078e0081 */
[----:B------:R-:W-:Y:S02]  /*1e9c0*/  IMAD.MOV.U32 R37, RZ, RZ, R130 ;  /* 0x000000ffff257224 */ /* 0x000fe400078e0082 */
[----:B------:R-:W-:Y:S02]  /*1e9d0*/  IMAD.MOV.U32 R36, RZ, RZ, R131 ;  /* 0x000000ffff247224 */ /* 0x000fe400078e0083 */
[----:B------:R-:W-:Y:S01]  /*1e9e0*/  HMMA.16816.F32 R128, R4, R16, R112 ;  /* 0x000000100480723c */ /* 0x000fe20000001870 */
[----:B------:R-:W-:Y:S01]  /*1e9f0*/  IMAD.MOV.U32 R27, RZ, RZ, R88 ;  /* 0x000000ffff1b7224 */ /* 0x000fe200078e0058 */
[----:B------:R-:W-:Y:S01]  /*1ea00*/  LOP3.LUT R0, R3, UR7, R24, 0x96, !PT ;  /* 0x0000000703007c12 */ /* 0x000fe2000f8e9618 */
[----:B------:R-:W-:-:S02]  /*1ea10*/  IMAD.MOV.U32 R79, RZ, RZ, R120 ;  /* 0x000000ffff4f7224 */ /* 0x000fc400078e0078 */
[----:B------:R-:W-:Y:S02]  /*1ea20*/  IMAD.MOV.U32 R84, RZ, RZ, R121 ;  /* 0x000000ffff547224 */ /* 0x000fe400078e0079 */
[----:B------:R-:W-:Y:S01]  /*1ea30*/  IMAD.MOV.U32 R85, RZ, RZ, R122 ;  /* 0x000000ffff557224 */ /* 0x000fe200078e007a */
[----:B------:R-:W-:Y:S01]  /*1ea40*/  HMMA.16816.F32 R16, R4, R18, R108 ;  /* 0x000000120410723c */ /* 0x000fe2000000186c */
[----:B------:R-:W-:Y:S01]  /*1ea50*/  IMAD.MOV.U32 R88, RZ, RZ, R123 ;  /* 0x000000ffff587224 */ /* 0x000fe200078e007b */
[----:B------:R-:W-:Y:S01]  /*1ea60*/  LOP3.LUT R3, R2, 0xffff, RZ, 0xc0, !PT ;  /* 0x0000ffff02037812 */ /* 0x000fe200078ec0ff */
[----:B------:R-:W-:-:S05]  /*1ea70*/  HSET2.LE.AND R8, R8, R229, PT ;  /* 0x000000e508087233 */ /* 0x000fca0003803000 */
[----:B------:R-:W-:Y:S01]  /*1ea80*/  HMMA.16816.F32 R120, R4, R20, R104 ;  /* 0x000000140478723c */ /* 0x000fe20000001868 */
[----:B------:R-:W-:-:S07]  /*1ea90*/  SHF.R.U32.HI R3, RZ, 0x8, R3 ;  /* 0x00000008ff037819 */ /* 0x000fce0000011603 */
[----:B------:R-:W-:Y:S01]  /*1eaa0*/  HMMA.16816.F32 R108, R4, R32, R96 ;  /* 0x00000020046c723c */ /* 0x000fe20000001860 */
[----:B------:R-:W-:-:S07]  /*1eab0*/  IMAD.MOV.U32 R10, RZ, RZ, R79 ;  /* 0x000000ffff0a7224 */ /* 0x000fce00078e004f */
[C---:B------:R-:W-:Y:S01]  /*1eac0*/  HMMA.16816.F32 R44, R4.reuse, R14, R116 ;  /* 0x0000000e042c723c */ /* 0x040fe20000001874 */
[----:B------:R-:W-:Y:S01]  /*1ead0*/  LOP3.LUT R79, R8, R232, RZ, 0xc0, !PT ;  /* 0x000000e8084f7212 */ /* 0x000fe200078ec0ff */
[----:B------:R-:W-:Y:S01]  /*1eae0*/  IMAD.MOV.U32 R30, RZ, RZ, R91 ;  /* 0x000000ffff1e7224 */ /* 0x000fe200078e005b */
[----:B------:R-:W-:Y:S05]  /*1eaf0*/  LDSM.16.MT88.4 R116, [R170+0x7800] ;  /* 0x00780000aa74783b */ /* 0x000fea0000004200 */
[C---:B------:R-:W-:Y:S08]  /*1eb00*/  HMMA.16816.F32 R20, R4.reuse, R22, R100 ;  /* 0x000000160414723c */ /* 0x040ff00000001864 */
[----:B------:R-:W-:Y:S01]  /*1eb10*/  HMMA.16816.F32 R32, R4, R34, R80 ;  /* 0x000000220420723c */ /* 0x000fe20000001850 */
[----:B------:R-:W-:Y:S01]  /*1eb20*/  IMAD.MOV.U32 R31, RZ, RZ, R90 ;  /* 0x000000ffff1f7224 */ /* 0x000fe200078e005a */
[----:B------:R-:W-:Y:S05]  /*1eb30*/  LDSM.16.MT88.4 R12, [R171+0x7800] ;  /* 0x00780000ab0c783b */ /* 0x000fea0000004200 */
[----:B------:R-:W-:-:S02]  /*1eb40*/  SHF.R.U32.HI R4, RZ, 0x10, R2 ;  /* 0x00000010ff047819 */ /* 0x000fc40000011602 */
[----:B------:R-:W-:Y:S02]  /*1eb50*/  LOP3.LUT R5, R2, 0xff, RZ, 0xc0, !PT ;  /* 0x000000ff02057812 */ /* 0x000fe400078ec0ff */
[----:B------:R-:W-:Y:S02]  /*1eb60*/  SHF.R.U32.HI R6, RZ, 0x18, R2 ;  /* 0x00000018ff067819 */ /* 0x000fe40000011602 */
[----:B------:R-:W-:Y:S02]  /*1eb70*/  LOP3.LUT R4, R4, 0xff, RZ, 0xc0, !PT ;  /* 0x000000ff04047812 */ /* 0x000fe400078ec0ff */
[----:B------:R-:W-:Y:S02]  /*1eb80*/  LOP3.LUT R2, R0, 0xffff, RZ, 0xc0, !PT ;  /* 0x0000ffff00027812 */ /* 0x000fe400078ec0ff */
[----:B------:R-:W-:Y:S02]  /*1eb90*/  PRMT R8, R5, 0x5410, R3 ;  /* 0x0000541005087816 */ /* 0x000fe40000000003 */
[----:B------:R-:W-:-:S02]  /*1eba0*/  PRMT R7, R4, 0x5410, R6 ;  /* 0x0000541004077816 */ /* 0x000fc40000000006 */
[----:B------:R-:W-:Y:S02]  /*1ebb0*/  SHF.R.U32.HI R3, RZ, 0x10, R0 ;  /* 0x00000010ff037819 */ /* 0x000fe40000011600 */
[----:B------:R-:W-:Y:S02]  /*1ebc0*/  LOP3.LUT R6, R0, 0xff, RZ, 0xc0, !PT ;  /* 0x000000ff00067812 */ /* 0x000fe400078ec0ff */
[----:B------:R-:W-:Y:S02]  /*1ebd0*/  SHF.R.U32.HI R4, RZ, 0x8, R2 ;  /* 0x00000008ff047819 */ /* 0x000fe40000011602 */
[----:B------:R-:W-:Y:S02]  /*1ebe0*/  SHF.R.U32.HI R5, RZ, 0x18, R0 ;  /* 0x00000018ff057819 */ /* 0x000fe40000011600 */
[----:B------:R-:W-:Y:S01]  /*1ebf0*/  LOP3.LUT R2, R3, 0xff, RZ, 0xc0, !PT ;  /* 0x000000ff03027812 */ /* 0x000fe200078ec0ff */
[----:B------:R-:W-:Y:S01]  /*1ec00*/  IMAD.MOV.U32 R91, RZ, RZ, R124 ;  /* 0x000000ffff5b7224 */ /* 0x000fe200078e007c */
[----:B------:R-:W-:Y:S01]  /*1ec10*/  PRMT R0, R6, 0x5410, R4 ;  /* 0x0000541006007816 */ /* 0x000fe20000000004 */
[----:B------:R-:W-:Y:S01]  /*1ec20*/  IMAD.MOV.U32 R26, RZ, RZ, R89 ;  /* 0x000000ffff1a7224 */ /* 0x000fe200078e0059 */
[----:B------:R-:W-:Y:S01]  /*1ec30*/  PRMT R2, R2, 0x5410, R5 ;  /* 0x0000541002027816 */ /* 0x000fe20000000005 */
[----:B------:R-:W-:-:S02]  /*1ec40*/  IMAD.MOV.U32 R90, RZ, RZ, R125 ;  /* 0x000000ffff5a7224 */ /* 0x000fc400078e007d */
[----:B------:R-:W-:Y:S01]  /*1ec50*/  IMAD.MOV.U32 R86, RZ, RZ, R132 ;  /* 0x000000ffff567224 */ /* 0x000fe200078e0084 */
[--C-:B------:R-:W-:Y:S01]  /*1ec60*/  HSET2.LE.AND R0, R0, R229.reuse, PT ;  /* 0x000000e500007233 */ /* 0x100fe20003803000 */
[----:B------:R-:W-:Y:S02]  /*1ec70*/  IMAD.MOV.U32 R87, RZ, RZ, R133 ;  /* 0x000000ffff577224 */ /* 0x000fe400078e0085 */
[----:B------:R-:W-:Y:S02]  /*1ec80*/  IMAD.MOV.U32 R29, RZ, RZ, R134 ;  /* 0x000000ffff1d7224 */ /* 0x000fe400078e0086 */
[----:B------:R-:W-:Y:S02]  /*1ec90*/  IMAD.MOV.U32 R28, RZ, RZ, R135 ;  /* 0x000000ffff1c7224 */ /* 0x000fe400078e0087 */
[----:B------:R-:W-:Y:S01]  /*1eca0*/  IMAD.MOV.U32 R89, RZ, RZ, R127 ;  /* 0x000000ffff597224 */ /* 0x000fe200078e007f */
[----:B------:R-:W2:Y:S01]  /*1ecb0*/  LDSM.16.MT88.4 R132, [R169+0x7800] ;  /* 0x00780000a984783b */ /* 0x000ea20000004200 */
[----:B------:R-:W-:Y:S01]  /*1ecc0*/  IMAD.MOV.U32 R100, RZ, RZ, R91 ;  /* 0x000000ffff647224 */ /* 0x000fe200078e005b */
[----:B------:R-:W-:-:S02]  /*1ecd0*/  HSET2.LE.AND R2, R2, R229, PT ;  /* 0x000000e502027233 */ /* 0x000fc40003803000 */
[----:B------:R-:W3:Y:S01]  /*1ece0*/  LDSM.16.MT88.4 R124, [R172+0x7800] ;  /* 0x00780000ac7c783b */ /* 0x000ee20000004200 */
[----:B------:R-:W-:Y:S01]  /*1ecf0*/  IMAD.MOV.U32 R101, RZ, RZ, R90 ;  /* 0x000000ffff657224 */ /* 0x000fe200078e005a */
[----:B------:R-:W-:Y:S01]  /*1ed00*/  LOP3.LUT R100, R0, R100, RZ, 0xc0, !PT ;  /* 0x0000006400647212 */ /* 0x000fe200078ec0ff */
[----:B------:R-:W-:Y:S01]  /*1ed10*/  IMAD.MOV.U32 R102, RZ, RZ, R89 ;  /* 0x000000ffff667224 */ /* 0x000fe200078e0059 */
[--C-:B------:R-:W-:Y:S01]  /*1ed20*/  HSET2.LE.AND R0, R8, R229.reuse, PT ;  /* 0x000000e508007233 */ /* 0x100fe20003803000 */
[----:B------:R-:W-:Y:S01]  /*1ed30*/  IMAD.MOV.U32 R9, RZ, RZ, R86 ;  /* 0x000000ffff097224 */ /* 0x000fe200078e0056 */
[----:B------:R-:W-:Y:S01]  /*1ed40*/  LOP3.LUT R101, R2, R101, RZ, 0xc0, !PT ;  /* 0x0000006502657212 */ /* 0x000fe200078ec0ff */
[----:B------:R-:W-:Y:S01]  /*1ed50*/  IMAD.MOV.U32 R103, RZ, RZ, R88 ;  /* 0x000000ffff677224 */ /* 0x000fe200078e0058 */
[----:B------:R-:W-:Y:S01]  /*1ed60*/  HSET2.LE.AND R2, R7, R229, PT ;  /* 0x000000e507027233 */ /* 0x000fe20003803000 */
[----:B------:R-:W-:Y:S01]  /*1ed70*/  LOP3.LUT R102, R0, R102, RZ, 0xc0, !PT ;  /* 0x0000006600667212 */ /* 0x000fe200078ec0ff */
[----:B------:R-:W-:-:S02]  /*1ed80*/  FADD.FTZ R0, R9, R243 ;  /* 0x000000f309007221 */ /* 0x000fc40000010000 */
[----:B------:R-:W-:Y:S01]  /*1ed90*/  FADD.FTZ R3, R10, R242 ;  /* 0x000000f20a037221 */ /* 0x000fe20000010000 */
[----:B------:R-:W-:Y:S01]  /*1eda0*/  LOP3.LUT R103, R2, R103, RZ, 0xc0, !PT ;  /* 0x0000006702677212 */ /* 0x000fe200078ec0ff */
[----:B------:R-:W-:Y:S01]  /*1edb0*/  FADD.FTZ R5, R11, R250 ;  /* 0x000000fa0b057221 */ /* 0x000fe20000010000 */
[----:B------:R-:W-:Y:S01]  /*1edc0*/  STG.E.U16 [R40.64+-0xf0], R199 ;  /* 0xffff10c728007986 */ /* 0x000fe2000c101522 */
[----:B------:R-:W-:Y:S02]  /*1edd0*/  FADD.FTZ R2, R28, R240 ;  /* 0x000000f01c027221 */ /* 0x000fe40000010000 */
[----:B------:R-:W-:Y:S01]  /*1ede0*/  FADD.FTZ R0, R29, R0 ;  /* 0x000000001d007221 */ /* 0x000fe20000010000 */
[----:B------:R-:W-:Y:S01]  /*1edf0*/  STG.E.U16 [R40.64+-0xee], R167 ;  /* 0xffff12a728007986 */ /* 0x000fe2000c101522 */
[----:B------:R-:W-:Y:S02]  /*1ee00*/  FADD.FTZ R3, R26, R3 ;  /* 0x000000031a037221 */ /* 0x000fe40000010000 */
[----:B------:R-:W-:Y:S01]  /*1ee10*/  IMAD.MOV.U32 R249, RZ, RZ, R87 ;  /* 0x000000fffff97224 */ /* 0x000fe200078e0057 */
[----:B------:R-:W-:Y:S01]  /*1ee20*/  STG.E.U16 [R38.64+-0xf0], R166 ;  /* 0xffff10a626007986 */ /* 0x000fe2000c101522 */
[----:B------:R-:W-:-:S03]  /*1ee30*/  FADD.FTZ R5, R27, R5 ;  /* 0x000000051b057221 */ /* 0x000fc60000010000 */
[----:B------:R-:W-:Y:S01]  /*1ee40*/  STG.E.U16 [R38.64+-0xee], R198 ;  /* 0xffff12c626007986 */ /* 0x000fe2000c101522 */
[----:B------:R-:W-:Y:S02]  /*1ee50*/  IMAD.MOV.U32 R231, RZ, RZ, R85 ;  /* 0x000000ffffe77224 */ /* 0x000fe400078e0055 */
[----:B------:R-:W-:Y:S01]  /*1ee60*/  FADD.FTZ R2, R36, R2 ;  /* 0x0000000224027221 */ /* 0x000fe20000010000 */
[----:B------:R-:W-:Y:S01]  /*1ee70*/  STG.E.U16 [R140.64+-0xe0], R227 ;  /* 0xffff20e38c007986 */ /* 0x000fe2000c101522 */
[----:B------:R-:W-:-:S03]  /*1ee80*/  IMAD.MOV.U32 R230, RZ, RZ, R84 ;  /* 0x000000ffffe67224 */ /* 0x000fc600078e0054 */
[----:B------:R-:W-:Y:S01]  /*1ee90*/  STG.E.U16 [R140.64+-0xde], R226 ;  /* 0xffff22e28c007986 */ /* 0x000fe2000c101522 */
[----:B------:R-:W-:-:S03]  /*1eea0*/  FADD.FTZ R0, R37, R0 ;  /* 0x0000000025007221 */ /* 0x000fc60000010000 */
        /* <DEDUP_REMOVED lines=8> */
[----:B------:R-:W-:Y:S04]  /*1ef30*/  STG.E.U16 [R38.64+-0xe0], R161 ;  /* 0xffff20a126007986 */ /* 0x000fe8000c101522 */
[----:B------:R-:W-:Y:S01]  /*1ef40*/  STG.E.U16 [R38.64+-0xde], R162 ;  /* 0xffff22a226007986 */ /* 0x000fe2000c101522 */
[----:B------:R-:W-:-:S03]  /*1ef50*/  IMAD.MOV.U32 R252, RZ, RZ, R183 ;  /* 0x000000fffffc7224 */ /* 0x000fc600078e00b7 */
[----:B------:R-:W-:Y:S01]  /*1ef60*/  STG.E.U16 [R140.64+-0xd0], R223 ;  /* 0xffff30df8c007986 */ /* 0x000fe2000c101522 */
[----:B------:R-:W-:-:S03]  /*1ef70*/  FADD.FTZ R3, R30, R3 ;  /* 0x000000031e037221 */ /* 0x000fc60000010000 */
[----:B------:R-:W-:Y:S01]  /*1ef80*/  STG.E.U16 [R140.64+-0xce], R222 ;  /* 0xffff32de8c007986 */ /* 0x000fe2000c101522 */
[----:B------:R-:W-:-:S03]  /*1ef90*/  FADD.FTZ R5, R31, R5 ;  /* 0x000000051f057221 */ /* 0x000fc60000010000 */
[----:B------:R-:W-:Y:S04]  /*1efa0*/  STG.E.U16 [R42.64+-0xd0], R221 ;  /* 0xffff30dd2a007986 */ /* 0x000fe8000c101522 */
        /* <DEDUP_REMOVED lines=8> */
[----:B------:R1:W5:Y:S04]  /*1f030*/  LDL.LU R183, [R1+0x18c] ;  /* 0x00018c0001b77983 */ /* 0x0003680000300800 */
        /* <DEDUP_REMOVED lines=29> */
[----:B------:R-:W-:Y:S04]  /*1f210*/  STG.E.U16 [R38.64+-0xae], R149 ;  /* 0xffff529526007986 */ /* 0x000fe8000c101522 */
[----:B------:R1:W5:Y:S04]  /*1f220*/  LDL.LU R175, [R1+0x16c] ;  /* 0x00016c0001af7983 */ /* 0x0003680000300800 */
[----:B------:R4:W-:Y:S04]  /*1f230*/  STG.E.U16 [R140.64+-0xa0], R211 ;  /* 0xffff60d38c007986 */ /* 0x0009e8000c101522 */
[----:B------:R1:W-:Y:S04]  /*1f240*/  STG.E.U16 [R140.64+-0x9e], R210 ;  /* 0xffff62d28c007986 */ /* 0x0003e8000c101522 */
[----:B------:R1:W5:Y:S04]  /*1f250*/  LDL.LU R174, [R1+0x168] ;  /* 0x0001680001ae7983 */ /* 0x0003680000300800 */
[----:B------:R1:W-:Y:S04]  /*1f260*/  STG.E.U16 [R42.64+-0xa0], R209 ;  /* 0xffff60d12a007986 */ /* 0x0003e8000c101522 */
[----:B------:R1:W-:Y:S04]  /*1f270*/  STG.E.U16 [R42.64+-0x9e], R208 ;  /* 0xffff62d02a007986 */ /* 0x0003e8000c101522 */
[----:B------:R1:W5:Y:S04]  /*1f280*/  LDL.LU R173, [R1+0x164] ;  /* 0x0001640001ad7983 */ /* 0x0003680000300800 */
[----:B------:R1:W-:Y:S04]  /*1f290*/  STG.E.U16 [R40.64+-0xa0], R148 ;  /* 0xffff609428007986 */ /* 0x0003e8000c101522 */
[----:B------:R1:W-:Y:S01]  /*1f2a0*/  STG.E.U16 [R40.64+-0x9e], R147 ;  /* 0xffff629328007986 */ /* 0x0003e2000c101522 */
[C---:B--2---:R-:W-:Y:S03]  /*1f2b0*/  HMMA.16816.F32 R112, R76.reuse, R132, R92 ;  /* 0x000000844c70723c */ /* 0x044fe6000000185c */
[----:B------:R2:W5:Y:S04]  /*1f2c0*/  LDL.LU R168, [R1+0x160] ;  /* 0x0001600001a87983 */ /* 0x0005680000300800 */
[----:B------:R2:W-:Y:S04]  /*1f2d0*/  STG.E.U16 [R38.64+-0xa0], R146 ;  /* 0xffff609226007986 */ /* 0x0005e8000c101522 */
[----:B------:R2:W-:Y:S01]  /*1f2e0*/  STG.E.U16 [R38.64+-0x9e], R145 ;  /* 0xffff629126007986 */ /* 0x0005e2000c101522 */
[C---:B------:R-:W-:Y:S03]  /*1f2f0*/  HMMA.16816.F32 R104, R76.reuse, R134, R72 ;  /* 0x000000864c68723c */ /* 0x040fe60000001848 */
[----:B------:R2:W-:Y:S04]  /*1f300*/  STG.E.U16 [R140.64+-0x90], R207 ;  /* 0xffff70cf8c007986 */ /* 0x0005e8000c101522 */
[----:B------:R2:W-:Y:S01]  /*1f310*/  STG.E.U16 [R140.64+-0x8e], R206 ;  /* 0xffff72ce8c007986 */ /* 0x0005e2000c101522 */
[C---:B---3--:R-:W-:Y:S03]  /*1f320*/  HMMA.16816.F32 R96, R76.reuse, R124, R64 ;  /* 0x0000007c4c60723c */ /* 0x048fe60000001840 */
[----:B------:R2:W-:Y:S04]  /*1f330*/  STL [R1+0x120], R4 ;  /* 0x0001200401007387 */ /* 0x0005e80000100800 */
[----:B------:R2:W-:Y:S01]  /*1f340*/  STG.E.U16 [R42.64+-0x90], R205 ;  /* 0xffff70cd2a007986 */ /* 0x0005e2000c101522 */
[C---:B------:R-:W-:Y:S03]  /*1f350*/  HMMA.16816.F32 R92, R76.reuse, R126, R60 ;  /* 0x0000007e4c5c723c */ /* 0x040fe6000000183c */
[----:B------:R2:W-:Y:S04]  /*1f360*/  STG.E.U16 [R42.64+-0x8e], R204 ;  /* 0xffff72cc2a007986 */ /* 0x0005e8000c101522 */
[----:B------:R2:W-:Y:S01]  /*1f370*/  STL [R1+0x11c], R3 ;  /* 0x00011c0301007387 */ /* 0x0005e20000100800 */
[C---:B------:R-:W-:Y:S03]  /*1f380*/  HMMA.16816.F32 R88, R76.reuse, R116, R56 ;  /* 0x000000744c58723c */ /* 0x040fe60000001838 */
[----:B------:R2:W-:Y:S04]  /*1f390*/  STG.E.U16 [R40.64+-0x90], R144 ;  /* 0xffff709028007986 */ /* 0x0005e8000c101522 */
[----:B------:R2:W-:Y:S01]  /*1f3a0*/  STG.E.U16 [R40.64+-0x8e], R143 ;  /* 0xffff728f28007986 */ /* 0x0005e2000c101522 */
[----:B------:R-:W-:Y:S03]  /*1f3b0*/  HMMA.16816.F32 R84, R76, R118, R52 ;  /* 0x000000764c54723c */ /* 0x000fe60000001834 */
[----:B------:R2:W-:Y:S04]  /*1f3c0*/  STL [R1+0x124], R2 ;  /* 0x0001240201007387 */ /* 0x0005e80000100800 */
[----:B------:R2:W-:Y:S01]  /*1f3d0*/  STG.E.U16 [R38.64+-0x90], R228 ;  /* 0xffff70e426007986 */ /* 0x0005e2000c101522 */
[C---:B------:R-:W-:Y:S03]  /*1f3e0*/  HMMA.16816.F32 R136, R100.reuse, R132, R136 ;  /* 0x000000846488723c */ /* 0x040fe60000001888 */
[----:B------:R2:W-:Y:S04]  /*1f3f0*/  STG.E.U16 [R38.64+-0x8e], R142 ;  /* 0xffff728e26007986 */ /* 0x0005e8000c101522 */
[----:B------:R2:W-:Y:S01]  /*1f400*/  STL [R1+0x138], R0 ;  /* 0x0001380001007387 */ /* 0x0005e20000100800 */
        /* <DEDUP_REMOVED lines=9> */
[----:B----4-:R-:W-:-:S04]  /*1f4a0*/  IADD3 R211, P0, R164, -0x180, RZ ;  /* 0xfffffe80a4d37810 */ /* 0x010fc80007f1e0ff */
[----:B-1----:R-:W-:-:S03]  /*1f4b0*/  IADD3.X R210, R165, -0x1, RZ, P0, !PT ;  /* 0xffffffffa5d27810 */ /* 0x002fc600007fe4ff */
.L_x_2000:
[----:B-12---:R-:W-:-:S06]  /*1f4c0*/  UISETP.GT.AND UP0, UPT, UR38, UR9, UPT ;  /* 0x000000092600728c */ /* 0x006fcc000bf04270 */
[----:B------:R-:W-:-:S13]  /*1f4d0*/  PLOP3.LUT P0, PT, PT, PT, UP0, 0x80, 0x0 ;  /* 0x000000000000781c */ /* 0x000fda0003f0f008 */
[----:B------:R-:W-:Y:S05]  /*1f4e0*/  @!P0 BRA `(.L_x_2007) ;  /* 0x0000910000008947 */ /* 0x000fea0003800000 */
[----:B------:R-:W2:Y:S01]  /*1f4f0*/  LDL.LU R0, [R1+0xec] ;  /* 0x0000ec0001007983 */ /* 0x000ea20000300800 */
[----:B------:R-:W-:Y:S01]  /*1f500*/  ULDC.64 UR4, c[0x0][0x1a0] ;  /* 0x0000680000047ab9 */ /* 0x000fe20000000a00 */
[----:B------:R-:W-:Y:S01]  /*1f510*/  IMAD.MOV.U32 R73, RZ, RZ, R69 ;  /* 0x000000ffff497224 */ /* 0x000fe200078e0045 */
[----:B------:R-:W-:Y:S01]  /*1f520*/  USHF.L.U64.HI UR10, UR4, 0x5, UR5 ;  /* 0x00000005040a7899 */ /* 0x000fe20008010205 */
[----:B------:R-:W3:Y:S01]  /*1f530*/  LDL.64 R10, [R1+0x148] ;  /* 0x00014800010a7983 */ /* 0x000ee20000100a00 */
[----:B------:R-:W-:Y:S01]  /*1f540*/  USHF.L.U32 UR11, UR4, 0x5, URZ ;  /* 0x00000005040b7899 */ /* 0x000fe2000800063f */
[----:B------:R-:W-:Y:S01]  /*1f550*/  IMAD.MOV.U32 R72, RZ, RZ, R70 ;  /* 0x000000ffff487224 */ /* 0x000fe200078e0046 */
[----:B------:R-:W-:Y:S01]  /*1f560*/  UIMAD.WIDE.U32 UR22, UR4, 0x30, URZ ;  /* 0x00000030041678a5 */ /* 0x000fe2000f8e003f */
[----:B------:R-:W4:Y:S01]  /*1f570*/  LDL.LU R2, [R1+0xa8] ;  /* 0x0000a80001027983 */ /* 0x000f220000300800 */
[----:B------:R-:W-:Y:S01]  /*1f580*/  UIMAD UR25, UR5, 0x30, URZ ;  /* 0x00000030051978a4 */ /* 0x000fe2000f8e023f */
[----:B------:R-:W-:Y:S01]  /*1f590*/  MOV R75, R68 ;  /* 0x00000044004b7202 */ /* 0x000fe20000000f00 */
[----:B------:R-:W-:Y:S01]  /*1f5a0*/  IMAD.MOV.U32 R74, RZ, RZ, R71 ;  /* 0x000000ffff4a7224 */ /* 0x000fe200078e0047 */
[----:B------:R-:W2:Y:S01]  /*1f5b0*/  LDL.LU R3, [R1+0xf0] ;  /* 0x0000f00001037983 */ /* 0x000ea20000300800 */
        /* <DEDUP_REMOVED lines=8> */
[----:B------:R-:W2:Y:S01]  /*1f640*/  LDL.LU R8, [R1+0xa4] ;  /* 0x0000a40001087983 */ /* 0x000ea20000300800 */
        /* <DEDUP_REMOVED lines=20> */
[----:B---3--:R-:W-:Y:S01]  /*1f790*/  MOV R12, R10 ;  /* 0x0000000a000c7202 */ /* 0x008fe20000000f00 */
[----:B------:R-:W-:Y:S02]  /*1f7a0*/  IMAD.MOV.U32 R13, RZ, RZ, R11 ;  /* 0x000000ffff0d7224 */ /* 0x000fe400078e000b */
[----:B--2---:R-:W-:-:S04]  /*1f7b0*/  IMAD.WIDE.U32 R10, R8, -0x326172a9, RZ ;  /* 0xcd9e8d57080a7825 */ /* 0x004fc800078e00ff */
[----:B------:R-:W-:Y:S01]  /*1f7c0*/  IMAD.WIDE.U32 R8, R0, -0x326172a9, RZ ;  /* 0xcd9e8d5700087825 */ /* 0x000fe200078e00ff */
[----:B------:R-:W-:Y:S01]  /*1f7d0*/  STL.64 [R1+0x130], R10 ;  /* 0x0001300a01007387 */ /* 0x000fe20000100a00 */
[----:B----4-:R-:W-:-:S03]  /*1f7e0*/  LOP3.LUT R0, R11, R2, RZ, 0x3c, !PT ;  /* 0x000000020b007212 */ /* 0x010fc600078e3cff */
[----:B------:R1:W-:Y:S01]  /*1f7f0*/  STL.64 [R1+0x128], R8 ;  /* 0x0001280801007387 */ /* 0x0003e20000100a00 */
[----:B------:R-:W-:Y:S02]  /*1f800*/  LOP3.LUT R2, R9, R2, RZ, 0x3c, !PT ;  /* 0x0000000209027212 */ /* 0x000fe400078e3cff */
[----:B------:R-:W-:Y:S01]  /*1f810*/  ISETP.GE.AND P0, PT, R12, c[0x0][0x220], PT ;  /* 0x000088000c007a0c */ /* 0x000fe20003f06270 */
[----:B-1----:R-:W-:Y:S01]  /*1f820*/  IMAD.WIDE.U32 R8, R3, -0x2daee0ad, RZ ;  /* 0xd2511f5303087825 */ /* 0x002fe200078e00ff */
[----:B------:R-:W-:Y:S02]  /*1f830*/  PRMT R3, R241, 0x7054, R241 ;  /* 0x00007054f1037816 */ /* 0x000fe400000000f1 */
[----:B------:R-:W-:Y:S01]  /*1f840*/  MOV R3, R7 ;  /* 0x0000000700037202 */ /* 0x000fe20000000f00 */
[----:B------:R-:W-:Y:S01]  /*1f850*/  IMAD.WIDE.U32 R10, R0, -0x2daee0ad, RZ ;  /* 0xd2511f53000a7825 */ /* 0x000fe200078e00ff */
[----:B------:R1:W-:Y:S04]  /*1f860*/  STL.64 [R1], R8 ;  /* 0x0000000801007387 */ /* 0x0003e80000100a00 */
[----:B------:R2:W-:Y:S01]  /*1f870*/  STL.64 [R1+0x10], R10 ;  /* 0x0000100a01007387 */ /* 0x0005e20000100a00 */
[----:B-1----:R-:W-:Y:S01]  /*1f880*/  IMAD.WIDE.U32 R8, R2, -0x2daee0ad, RZ ;  /* 0xd2511f5302087825 */ /* 0x002fe200078e00ff */
[----:B------:R-:W-:-:S05]  /*1f890*/  MOV R2, R4 ;  /* 0x0000000400027202 */ /* 0x000fca0000000f00 */
[----:B------:R2:W-:Y:S04]  /*1f8a0*/  STL.64 [R1+0x140], R2 ;  /* 0x0001400201007387 */ /* 0x0005e80000100a00 */
[----:B------:R2:W-:Y:S01]  /*1f8b0*/  STL.64 [R1+0x18], R8 ;  /* 0x0000180801007387 */ /* 0x0005e20000100a00 */
[----:B------:R-:W-:Y:S01]  /*1f8c0*/  @P0 LOP3.LUT R183, R183, 0x4, RZ, 0xfc, !PT ;  /* 0x00000004b7b70812 */ /* 0x000fe200078efcff */
[----:B------:R-:W-:Y:S05]  /*1f8d0*/  BRA `(.L_x_2008) ;  /* 0x0000034000007947 */ /* 0x000fea0003800000 */
.L_x_2010:
        /* <DEDUP_REMOVED lines=17> */
[----:B---3--:R-:W-:Y:S02]  /*1f9f0*/  LEA.HI.X R2, R70, R199, R2, 0x6, P1 ;  /* 0x000000c746027211 */ /* 0x008fe400008f3402 */
[----:B------:R-:W-:Y:S02]  /*1fa00*/  @!P6 LEA R69, P0, R3, R0, 0x4 ;  /* 0x000000000345e211 */ /* 0x000fe400078020ff */
[C---:B------:R-:W-:Y:S02]  /*1fa10*/  @!P6 LEA.HI.X R143, R0.reuse, c[0x0][0x16c], R2, 0x1, P3 ;  /* 0x00005b00008fea11 */ /* 0x040fe400018f0c02 */
[----:B------:R-:W-:Y:S02]  /*1fa20*/  @!P6 LEA R140, P2, R69, c[0x0][0x168], 0x1 ;  /* 0x00005a00458cea11 */ /* 0x000fe400078408ff */
[----:B------:R-:W-:Y:S01]  /*1fa30*/  @!P6 LEA.HI.X R3, R3, R2, R68, 0x4, P0 ;  /* 0x000000020303e211 */ /* 0x000fe200000f2444 */
[----:B------:R-:W-:Y:S01]  /*1fa40*/  @!PT LDS RZ, [RZ] ;  /* 0x00000000fffff984 */ /* 0x000fe20000000800 */
[----:B------:R-:W-:Y:S01]  /*1fa50*/  @!PT LDS RZ, [RZ] ;  /* 0x00000000fffff984 */ /* 0x000fe20000000800 */
[----:B------:R-:W-:Y:S01]  /*1fa60*/  @!PT LDS RZ, [RZ] ;  /* 0x00000000fffff984 */ /* 0x000fe20000000800 */
[----:B------:R1:W-:Y:S01]  /*1fa70*/  @!P6 LDGSTS.E.BYPASS.LTC128B.128 [R195+0x4000], [R142.64] ;  /* 0x040000008ec3efae */ /* 0x0003e2000b901d62 */
[----:B------:R-:W-:Y:S02]  /*1fa80*/  @!P6 IADD3 R71, P5, R0, UR13, RZ ;  /* 0x0000000d0047ec10 */ /* 0x000fe4000ffbe0ff */
[----:B------:R-:W-:Y:S01]  /*1fa90*/  @!P6 LEA.HI.X R141, R69, c[0x0][0x16c], R3, 0x1, P2 ;  /* 0x00005b00458dea11 */ /* 0x000fe200010f0c03 */
[----:B------:R1:W-:Y:S01]  /*1faa0*/  @P6 STS.128 [R195+0x4800], RZ ;  /* 0x004800ffc3006388 */ /* 0x0003e20000000c00 */
[C---:B------:R-:W-:Y:S02]  /*1fab0*/  @!P6 LEA R70, P1, R71.reuse, c[0x0][0x168], 0x1 ;  /* 0x00005a004746ea11 */ /* 0x040fe400078208ff */
        /* <DEDUP_REMOVED lines=22> */
.L_x_2008:
[----:B------:R-:W3:Y:S01]  /*1fc20*/  LDL.64 R4, [R1+0x140] ;  /* 0x0001400001047983 */ /* 0x000ee20000100a00 */
[----:B------:R-:W-:Y:S04]  /*1fc30*/  DEPBAR.LE SB0, 0x0 ;  /* 0x000080000000791a */ /* 0x000fe80000000000 */
[----:B------:R-:W-:Y:S01]  /*1fc40*/  UIADD3 UR24, UR38, -0x1, URZ ;  /* 0xffffffff26187890 */ /* 0x000fe2000fffe03f */
[----:B------:R-:W-:Y:S01]  /*1fc50*/  BAR.SYNC.DEFER_BLOCKING 0x0 ;  /* 0x0000000000007b1d */ /* 0x000fe20000010000 */
[----:B------:R-:W-:Y:S02]  /*1fc60*/  LOP3.LUT P6, RZ, R183, 0x4, RZ, 0xc0, !PT ;  /* 0x00000004b7ff7812 */ /* 0x000fe400078cc0ff */
[----:B------:R-:W-:Y:S02]  /*1fc70*/  USHF.R.S32.HI UR5, URZ, 0x1f, UR24 ;  /* 0x0000001f3f057899 */ /* 0x000fe40008011418 */
[----:B------:R-:W-:Y:S01]  /*1fc80*/  UIMAD UR4, UR14, UR24, URZ ;  /* 0x000000180e0472a4 */ /* 0x000fe2000f8e023f */
[----:B--2---:R-:W-:Y:S01]  /*1fc90*/  IMAD.U32 R2, RZ, RZ, UR24 ;  /* 0x00000018ff027e24 */ /* 0x004fe2000f8e00ff */
[----:B------:R-:W-:Y:S02]  /*1fca0*/  UISETP.GT.AND UP0, UPT, UR24, UR9, UPT ;  /* 0x000000091800728c */ /* 0x000fe4000bf04270 */
[----:B------:R-:W-:Y:S05]  /*1fcb0*/  UIMAD UR4, UR5, UR15, UR4 ;  /* 0x0000000f050472a4 */ /* 0x000fea000f8e0204 */
[----:B------:R-:W-:Y:S01]  /*1fcc0*/  @P6 STS.128 [R195+0x6000], RZ ;  /* 0x006000ffc3006388 */ /* 0x000fe20000000c00 */
[----:B---3--:R-:W-:Y:S05]  /*1fcd0*/  IMAD.WIDE.U32 R2, R2, UR15, R4 ;  /* 0x0000000f02027c25 */ /* 0x008fea000f8e0004 */
        /* <DEDUP_REMOVED lines=21> */
[----:B------:R-:W-:Y:S02]  /*1fe30*/  @!P6 LEA R4, P0, R12, c[0x0][0x170], 0x1 ;  /* 0x00005c000c04ea11 */ /* 0x000fe400078008ff */
        /* <DEDUP_REMOVED lines=31> */
[----:B------:R-:W-:Y:S07]  /*20030*/  LDSM.16.M88.4 R164, [R182] ;  /* 0x00000000b6a4783b */ /* 0x000fee0000000200 */
        /* <DEDUP_REMOVED lines=26> */
[----:B------:R-:W3:Y:S07]  /*201e0*/  LDSM.16.M88.4 R156, [R181] ;  /* 0x00000000b59c783b */ /* 0x000eee0000000200 */
[-C--:B------:R-:W-:Y:S08]  /*201f0*/  HMMA.16816.F32 R52, R140, R160.reuse, R52 ;  /* 0x000000a08c34723c */ /* 0x080ff00000001834 */
[C---:B------:R-:W-:Y:S08]  /*20200*/  HMMA.16816.F32 R56, R148.reuse, R160, R56 ;  /* 0x000000a09438723c */ /* 0x040ff00000001838 */
[-C--:B------:R-:W-:Y:S01]  /*20210*/  HMMA.16816.F32 R60, R148, R162.reuse, R60 ;  /* 0x000000a2943c723c */ /* 0x080fe2000000183c */
[----:B------:R-:W4:Y:S07]  /*20220*/  LDSM.16.M88.4 R148, [R180] ;  /* 0x00000000b494783b */ /* 0x000f2e0000000200 */
[----:B------:R-:W-:Y:S01]  /*20230*/  HMMA.16816.F32 R64, R140, R162, R64 ;  /* 0x000000a28c40723c */ /* 0x000fe20000001840 */
[----:B------:R-:W-:Y:S06]  /*20240*/  LDSM.16.M88.4 R140, [R177] ;  /* 0x00000000b18c783b */ /* 0x000fec0000000200 */
[----:B------:R-:W-:Y:S01]  /*20250*/  LDSM.16.M88.4 R160, [R177+0x2000] ;  /* 0x00200000b1a0783b */ /* 0x000fe20000000200 */
        /* <DEDUP_REMOVED lines=15> */
[-C--:B----4-:R-:W-:Y:S08]  /*20350*/  HMMA.16816.F32 R52, R68, R148.reuse, R52 ;  /* 0x000000944434723c */ /* 0x090ff00000001834 */
[C---:B------:R-:W-:Y:S08]  /*20360*/  HMMA.16816.F32 R56, R152.reuse, R148, R56 ;  /* 0x000000949838723c */ /* 0x040ff00000001838 */
[-C--:B------:R-:W-:Y:S01]  /*20370*/  HMMA.16816.F32 R60, R152, R150.reuse, R60 ;  /* 0x00000096983c723c */ /* 0x080fe2000000183c */
[----:B------:R-:W3:Y:S01]  /*20380*/  LDSM.16.M88.4 R152, [R173+0x1800] ;  /* 0x00180000ad98783b */ /* 0x000ee20000000200 */
[----:B------:R-:W-:Y:S05]  /*20390*/  DEPBAR.LE SB0, 0x0 ;  /* 0x000080000000791a */ /* 0x000fea0000000000 */
[----:B------:R-:W-:Y:S01]  /*203a0*/  BAR.SYNC.DEFER_BLOCKING 0x0 ;  /* 0x0000000000007b1d */ /* 0x000fe20000010000 */
[----:B------:R-:W-:Y:S08]  /*203b0*/  HMMA.16816.F32 R64, R68, R150, R64 ;  /* 0x000000964440723c */ /* 0x000ff00000001840 */
[-C--:B-1----:R-:W-:Y:S08]  /*203c0*/  HMMA.16816.F32 R4, R140, R144.reuse, R4 ;  /* 0x000000908c04723c */ /* 0x082ff00000001804 */
        /* <DEDUP_REMOVED lines=16> */
[----:B------:R-:W-:Y:S01]  /*204d0*/  HMMA.16816.F32 R64, R140, R154, R64 ;  /* 0x0000009a8c40723c */ /* 0x000fe20000001840 */
[----:B------:R-:W-:-:S07]  /*204e0*/  @P0 BRA `(.L_x_2010) ;  /* 0xfffff3f000000947 */ /* 0x000fce000383ffff */
.L_x_2009:
[----:B------:R-:W-:Y:S01]  /*204f0*/  LOP3.LUT R183, R183, 0xfffffff7, RZ, 0xc0, !PT ;  /* 0xfffffff7b7b77812 */ /* 0x000fe200078ec0ff */
[----:B------:R-:W2:Y:S01]  /*20500*/  S2R R2, SR_TID.X ;  /* 0x0000000000027919 */ /* 0x000ea20000002100 */
[----:B------:R-:W-:Y:S01]  /*20510*/  IMAD.U32 R0, RZ, RZ, UR24 ;  /* 0x00000018ff007e24 */ /* 0x000fe2000f8e00ff */
[----:B------:R-:W-:Y:S02]  /*20520*/  UIADD3 UR4, UR37, -0x4498517b, URZ ;  /* 0xbb67ae8525047890 */ /* 0x000fe4000fffe03f */
[----:B------:R-:W-:Y:S02]  /*20530*/  USHF.L.U32 UR45, UR24, 0x1, URZ ;  /* 0x00000001182d7899 */ /* 0x000fe4000800063f */
[----:B------:R-:W-:Y:S02]  /*20540*/  UIADD3 UR44, UR36, -0x61c88647, URZ ;  /* 0x9e3779b9242c7890 */ /* 0x000fe4000fffe03f */
[----:B------:R-:W-:Y:S01]  /*20550*/  STL [R1+0x178], R178 ;  /* 0x000178b201007387 */ /* 0x000fe20000100800 */
[----:B------:R-:W-:Y:S02]  /*20560*/  ULOP3.LUT UR5, UR45, UR37, URZ, 0x3c, !UPT ;  /* 0x000000252d057292 */ /* 0x000fe4000f8e3c3f */
[----:B------:R-:W-:Y:S01]  /*20570*/  UIADD3 UR43, UR36, 0x3c6ef372, URZ ;  /* 0x3c6ef372242b7890 */ /* 0x000fe2000fffe03f */
[----:B------:R-:W-:Y:S01]  /*20580*/  STL [R1+0x174], R177 ;  /* 0x000174b101007387 */ /* 0x000fe20000100800 */
[----:B------:R-:W-:Y:S02]  /*20590*/  UIADD3 UR42, UR37, 0x76cf5d0a, URZ ;  /* 0x76cf5d0a252a7890 */ /* 0x000fe4000fffe03f */
[----:B------:R-:W-:Y:S01]  /*205a0*/  UIADD3 UR40, UR37, 0x32370b8f, URZ ;  /* 0x32370b8f25287890 */ /* 0x000fe2000fffe03f */
[----:B------:R3:W-:Y:S01]  /*205b0*/  STL [R1+0x170], R176 ;  /* 0x000170b001007387 */ /* 0x0007e20000100800 */
[----:B------:R-:W-:Y:S02]  /*205c0*/  UIADD3 UR39, UR36, 0x78dde6e4, URZ ;  /* 0x78dde6e424277890 */ /* 0x000fe4000fffe03f */
[----:B------:R-:W-:Y:S01]  /*205d0*/  UIADD3 UR41, UR36, -0x255992d5, URZ ;  /* 0xdaa66d2b24297890 */ /* 0x000fe2000fffe03f */
[----:B------:R-:W-:Y:S01]  /*205e0*/  STL [R1+0x16c], R175 ;  /* 0x00016caf01007387 */ /* 0x000fe20000100800 */
[----:B------:R-:W-:Y:S02]  /*205f0*/  UIADD3 UR38, UR37, -0x126145ec, URZ ;  /* 0xed9eba1425267890 */ /* 0x000fe4000fffe03f */
[----:B------:R-:W-:Y:S01]  /*20600*/  UIADD3 UR45, UR45, 0x1, URZ ;  /* 0x000000012d2d7890 */ /* 0x000fe2000fffe03f */
[----:B--2---:R-:W-:Y:S01]  /*20610*/  IMAD.SHL.U32 R2, R2, 0x2, RZ ;  /* 0x0000000202027824 */ /* 0x004fe200078e00ff */
[----:B------:R2:W-:Y:S01]  /*20620*/  STL [R1+0x168], R174 ;  /* 0x000168ae01007387 */ /* 0x0005e20000100800 */
[----:B------:R-:W-:Y:S02]  /*20630*/  UISETP.GT.AND UP0, UPT, UR24, UR9, UPT ;  /* 0x000000091800728c */ /* 0x000fe4000bf04270 */
[----:B------:R-:W-:Y:S01]  /*20640*/  ULOP3.LUT UR45, UR45, UR37, URZ, 0x3c, !UPT ;  /* 0x000000252d2d7292 */ /* 0x000fe2000f8e3c3f */
[----:B------:R-:W-:Y:S01]  /*20650*/  LOP3.LUT R2, R2, 0x6, RZ, 0xc0, !PT ;  /* 0x0000000602027812 */ /* 0x000fe200078ec0ff */
[----:B------:R-:W-:Y:S04]  /*20660*/  STL [R1+0x164], R173 ;  /* 0x000164ad01007387 */ /* 0x000fe80000100800 */
[----:B------:R-:W-:Y:S01]  /*20670*/  IMAD R0, R0, 0x40, R2 ;  /* 0x0000004000007824 */ /* 0x000fe200078e0202 */
[----:B------:R-:W-:Y:S03]  /*20680*/  STL [R1+0x160], R168 ;  /* 0x000160a801007387 */ /* 0x000fe60000100800 */
[--C-:B------:R-:W-:Y:S01]  /*20690*/  IMAD.IADD R2, R184, 0x1, -R0.reuse ;  /* 0x00000001b8027824 */ /* 0x100fe200078e0a00 */
[----:B------:R-:W4:Y:S01]  /*206a0*/  LDL.64 R198, [R1+0x18] ;  /* 0x0000180001c67983 */ /* 0x000f220000100a00 */
[--C-:B------:R-:W-:Y:S03]  /*206b0*/  IMAD.IADD R3, R186, 0x1, -R0.reuse ;  /* 0x00000001ba037824 */ /* 0x100fe600078e0a00 */
[----:B------:R-:W-:Y:S02]  /*206c0*/  IABS R2, R2 ;  /* 0x0000000200027213 */ /* 0x000fe40000000000 */
[----:B---3--:R-:W3:Y:S02]  /*206d0*/  LDL.64 R176, [R1] ;  /* 0x0000000001b07983 */ /* 0x008ee40000100a00 */
[----:B------:R1:W1:Y:S04]  /*206e0*/  I2F R148, R2 ;  /* 0x0000000200947306 */ /* 0x0002680000201400 */
[----:B------:R-:W3:Y:S06]  /*206f0*/  LDL.64 R222, [R1+0x10] ;  /* 0x0000100001de7983 */ /* 0x000eec0000100a00 */
[----:B--2---:R-:W2:Y:S01]  /*20700*/  LDL.64 R174, [R1+0x128] ;  /* 0x0001280001ae7983 */ /* 0x004ea20000100a00 */
[----:B-1----:R-:W-:Y:S01]  /*20710*/  IABS R2, R3 ;  /* 0x0000000300027213 */ /* 0x002fe20000000000 */
[----:B------:R-:W-:Y:S02]  /*20720*/  IMAD.IADD R3, R185, 0x1, -R0 ;  /* 0x00000001b9037824 */ /* 0x000fe400078e0a00 */
[----:B------:R-:W-:Y:S01]  /*20730*/  FFMA.FTZ R4, R148, -UR20, R4 ;  /* 0x8000001494047c23 */ /* 0x000fe20008010004 */
[----:B------:R1:W1:Y:S02]  /*20740*/  I2F R147, R2 ;  /* 0x0000000200937306 */ /* 0x0002640000201400 */
[----:B-1----:R-:W-:Y:S01]  /*20750*/  IABS R2, R3 ;  /* 0x0000000300027213 */ /* 0x002fe20000000000 */
[----:B------:R-:W-:Y:S02]  /*20760*/  IMAD.IADD R3, R187, 0x1, -R0 ;  /* 0x00000001bb037824 */ /* 0x000fe400078e0a00 */
[----:B------:R-:W-:Y:S05]  /*20770*/  FFMA.FTZ R6, R147, -UR20, R6 ;  /* 0x8000001493067c23 */ /* 0x000fea0008010006 */
[----:B------:R1:W1:Y:S01]  /*20780*/  I2F R145, R2 ;  /* 0x0000000200917306 */ /* 0x0002620000201400 */
[----:B------:R-:W-:Y:S09]  /*20790*/  IABS R3, R3 ;  /* 0x0000000300037213 */ /* 0x000ff20000000000 */
[----:B------:R1:W1:Y:S02]  /*207a0*/  I2F R144, R3 ;  /* 0x0000000300907306 */ /* 0x0002640000201400 */
[----:B-1----:R-:W-:Y:S01]  /*207b0*/  IADD3 R2, R0, 0x1, RZ ;  /* 0x0000000100027810 */ /* 0x002fe20007ffe0ff */
[----:B------:R-:W-:Y:S03]  /*207c0*/  FFMA.FTZ R8, R145, -UR20, R8 ;  /* 0x8000001491087c23 */ /* 0x000fe60008010008 */
[----:B------:R-:W-:Y:S01]  /*207d0*/  ISETP.GE.AND P3, PT, R2, R191, PT ;  /* 0x000000bf0200720c */ /* 0x000fe20003f66270 */
[--C-:B------:R-:W-:Y:S01]  /*207e0*/  IMAD.IADD R68, R184, 0x1, -R2.reuse ;  /* 0x00000001b8447824 */ /* 0x100fe200078e0a02 */
[C---:B------:R-:W-:Y:S02]  /*207f0*/  ISETP.GE.AND P2, PT, R2.reuse, R190, PT ;  /* 0x000000be0200720c */ /* 0x040fe40003f46270 */
[----:B------:R-:W-:Y:S02]  /*20800*/  ISETP.GE.AND P1, PT, R2, R189, PT ;  /* 0x000000bd0200720c */ /* 0x000fe40003f26270 */
[----:B------:R-:W-:Y:S01]  /*20810*/  IABS R3, R68 ;  /* 0x0000004400037213 */ /* 0x000fe20000000000 */
[----:B------:R-:W-:Y:S01]  /*20820*/  IMAD.IADD R68, R186, 0x1, -R2 ;  /* 0x00000001ba447824 */ /* 0x000fe200078e0a02 */
[----:B------:R-:W-:Y:S01]  /*20830*/  ISETP.GE.AND P0, PT, R2, R188, PT ;  /* 0x000000bc0200720c */ /* 0x000fe20003f06270 */
[----:B------:R-:W-:Y:S01]  /*20840*/  FFMA.FTZ R10, R144, -UR20, R10 ;  /* 0x80000014900a7c23 */ /* 0x000fe2000801000a */
[C---:B------:R-:W-:Y:S01]  /*20850*/  ISETP.GE.OR P5, PT, R2.reuse, R196, !P3 ;  /* 0x000000c40200720c */ /* 0x040fe20005fa6670 */
[----:B------:R1:W1:Y:S01]  /*20860*/  I2F R143, R3 ;  /* 0x00000003008f7306 */ /* 0x0002620000201400 */
[C---:B------:R-:W-:Y:S02]  /*20870*/  ISETP.GE.OR P4, PT, R2.reuse, R194, !P2 ;  /* 0x000000c20200720c */ /* 0x040fe40005786670 */
[C---:B------:R-:W-:Y:S02]  /*20880*/  ISETP.GE.OR P1, PT, R2.reuse, R193, !P1 ;  /* 0x000000c10200720c */ /* 0x040fe40004f26670 */
[----:B------:R-:W-:Y:S11]  /*20890*/  ISETP.GE.OR P0, PT, R2, R192, !P0 ;  /* 0x000000c00200720c */ /* 0x000ff60004706670 */
[----:B------:R-:W-:Y:S02]  /*208a0*/  @P1 LOP3.LUT R183, R183, 0x8, RZ, 0xfc, !PT ;  /* 0x00000008b7b71812 */ /* 0x000fe400078efcff */
[C---:B------:R-:W-:Y:S02]  /*208b0*/  ISETP.GE.AND P1, PT, R0.reuse, R191, PT ;  /* 0x000000bf0000720c */ /* 0x040fe40003f26270 */
[----:B------:R-:W-:Y:S02]  /*208c0*/  LOP3.LUT R183, R183, 0xfffffffd, RZ, 0xc0, !PT ;  /* 0xfffffffdb7b77812 */ /* 0x000fe400078ec0ff */
[----:B------:R-:W-:Y:S02]  /*208d0*/  ISETP.GE.OR P1, PT, R0, R196, !P1 ;  /* 0x000000c40000720c */ /* 0x000fe40004f26670 */
[----:B-1----:R-:W-:Y:S01]  /*208e0*/  IABS R3, R68 ;  /* 0x0000004400037213 */ /* 0x002fe20000000000 */
[--C-:B------:R-:W-:Y:S01]  /*208f0*/  IMAD.IADD R68, R185, 0x1, -R2.reuse ;  /* 0x00000001b9447824 */ /* 0x100fe200078e0a02 */
[----:B------:R-:W-:Y:S01]  /*20900*/  FSEL R214, R4, -INF , !P1 ;  /* 0xff80000004d67808 */ /* 0x000fe20004800000 */
[----:B------:R-:W-:Y:S01]  /*20910*/  FFMA.FTZ R5, R143, -UR20, R5 ;  /* 0x800000148f057c23 */ /* 0x000fe20008010005 */
[----:B------:R-:W-:Y:S01]  /*20920*/  @P0 LOP3.LUT R183, R183, 0x2, RZ, 0xfc, !PT ;  /* 0x00000002b7b70812 */ /* 0x000fe200078efcff */
[----:B------:R1:W1:Y:S01]  /*20930*/  I2F R142, R3 ;  /* 0x00000003008e7306 */ /* 0x0002620000201400 */
[C---:B------:R-:W-:Y:S02]  /*20940*/  ISETP.GE.AND P0, PT, R0.reuse, R190, PT ;  /* 0x000000be0000720c */ /* 0x040fe40003f06270 */
[----:B------:R-:W-:Y:S02]  /*20950*/  FSEL R211, R5, -INF , !P5 ;  /* 0xff80000005d37808 */ /* 0x000fe40006800000 */
[C---:B------:R-:W-:Y:S02]  /*20960*/  ISETP.GE.OR P0, PT, R0.reuse, R194, !P0 ;  /* 0x000000c20000720c */ /* 0x040fe40004706670 */
[----:B------:R-:W-:Y:S02]  /*20970*/  ISETP.GE.AND P1, PT, R0, R189, PT ;  /* 0x000000bd0000720c */ /* 0x000fe40003f26270 */
[----:B------:R-:W-:Y:S02]  /*20980*/  FSEL R216, R6, -INF , !P0 ;  /* 0xff80000006d87808 */ /* 0x000fe40004000000 */
[C---:B------:R-:W-:Y:S02]  /*20990*/  ISETP.GE.OR P1, PT, R0.reuse, R193, !P1 ;  /* 0x000000c10000720c */ /* 0x040fe40004f26670 */
[----:B------:R-:W-:Y:S02]  /*209a0*/  ISETP.GE.AND P0, PT, R0, R188, PT ;  /* 0x000000bc0000720c */ /* 0x000fe40003f06270 */
[----:B------:R-:W-:Y:S02]  /*209b0*/  FSEL R220, R8, -INF , !P1 ;  /* 0xff80000008dc7808 */ /* 0x000fe40004800000 */
[----:B------:R-:W-:Y:S04]  /*209c0*/  ISETP.GE.OR P0, PT, R0, R192, !P0 ;  /* 0x000000c00000720c */ /* 0x000fe80004706670 */
[----:B------:R-:W-:Y:S02]  /*209d0*/  FSEL R221, R10, -INF , !P0 ;  /* 0xff8000000add7808 */ /* 0x000fe40004000000 */
[----:B-1----:R-:W-:Y:S01]  /*209e0*/  IABS R3, R68 ;  /* 0x0000004400037213 */ /* 0x002fe20000000000 */
[----:B------:R-:W-:Y:S02]  /*209f0*/  IMAD.IADD R68, R187, 0x1, -R2 ;  /* 0x00000001bb447824 */ /* 0x000fe400078e0a02 */
[----:B------:R-:W-:Y:S01]  /*20a00*/  FFMA.FTZ R7, R142, -UR20, R7 ;  /* 0x800000148e077c23 */ /* 0x000fe20008010007 */
[----:B------:R1:W1:Y:S04]  /*20a10*/  I2F R151, R3 ;  /* 0x0000000300977306 */ /* 0x0002680000201400 */
[----:B------:R-:W-:Y:S02]  /*20a20*/  FSEL R213, R7, -INF , !P4 ;  /* 0xff80000007d57808 */ /* 0x000fe40006000000 */
[----:B-1----:R-:W-:Y:S01]  /*20a30*/  IABS R3, R68 ;  /* 0x0000004400037213 */ /* 0x002fe20000000000 */
[----:B------:R-:W-:Y:S01]  /*20a40*/  FFMA.FTZ R9, R151, -UR20, R9 ;  /* 0x8000001497097c23 */ /* 0x000fe20008010009 */
[----:B------:R-:W-:Y:S02]  /*20a50*/  IADD3 R68, R0, 0x8, RZ ;  /* 0x0000000800447810 */ /* 0x000fe40007ffe0ff */
[----:B------:R1:W1:Y:S02]  /*20a60*/  I2F R150, R3 ;  /* 0x0000000300967306 */ /* 0x0002640000201400 */
[----:B------:R-:W-:Y:S01]  /*20a70*/  ISETP.GE.AND P1, PT, R68, R189, PT ;  /* 0x000000bd4400720c */ /* 0x000fe20003f26270 */
[--C-:B------:R-:W-:Y:S01]  /*20a80*/  IMAD.IADD R69, R184, 0x1, -R68.reuse ;  /* 0x00000001b8457824 */ /* 0x100fe200078e0a44 */
[C---:B------:R-:W-:Y:S02]  /*20a90*/  ISETP.GE.AND P3, PT, R68.reuse, R191, PT ;  /* 0x000000bf4400720c */ /* 0x040fe40003f66270 */
[C---:B------:R-:W-:Y:S02]  /*20aa0*/  ISETP.GE.OR P1, PT, R68.reuse, R193, !P1 ;  /* 0x000000c14400720c */ /* 0x040fe40004f26670 */
[C---:B------:R-:W-:Y:S02]  /*20ab0*/  ISETP.GE.AND P2, PT, R68.reuse, R190, PT ;  /* 0x000000be4400720c */ /* 0x040fe40003f46270 */
[C---:B------:R-:W-:Y:S02]  /*20ac0*/  ISETP.GE.AND P0, PT, R68.reuse, R188, PT ;  /* 0x000000bc4400720c */ /* 0x040fe40003f06270 */
[C---:B------:R-:W-:Y:S02]  /*20ad0*/  ISETP.GE.OR P5, PT, R68.reuse, R196, !P3 ;  /* 0x000000c44400720c */ /* 0x040fe40005fa6670 */
[C---:B------:R-:W-:Y:S02]  /*20ae0*/  LOP3.LUT P3, RZ, R183.reuse, 0x8, RZ, 0xc0, !PT ;  /* 0x00000008b7ff7812 */ /* 0x040fe4000786c0ff */
[C---:B------:R-:W-:Y:S02]  /*20af0*/  ISETP.GE.OR P4, PT, R68.reuse, R194, !P2 ;  /* 0x000000c24400720c */ /* 0x040fe40005786670 */
[C---:B------:R-:W-:Y:S02]  /*20b00*/  LOP3.LUT P2, RZ, R183.reuse, 0x2, RZ, 0xc0, !PT ;  /* 0x00000002b7ff7812 */ /* 0x040fe4000784c0ff */
[----:B------:R-:W-:Y:S02]  /*20b10*/  LOP3.LUT R183, R183, 0xfffffffe, RZ, 0xc0, !PT ;  /* 0xfffffffeb7b77812 */ /* 0x000fe400078ec0ff */
[----:B------:R-:W-:Y:S02]  /*20b20*/  ISETP.GE.OR P6, PT, R68, R192, !P0 ;  /* 0x000000c04400720c */ /* 0x000fe400047c6670 */
[----:B-1----:R-:W-:Y:S01]  /*20b30*/  IABS R3, R69 ;  /* 0x0000004500037213 */ /* 0x002fe20000000000 */
[--C-:B------:R-:W-:Y:S01]  /*20b40*/  IMAD.IADD R69, R186, 0x1, -R68.reuse ;  /* 0x00000001ba457824 */ /* 0x100fe200078e0a44 */
[----:B------:R-:W-:Y:S01]  /*20b50*/  @P1 LOP3.LUT R183, R183, 0x1, RZ, 0xfc, !PT ;  /* 0x00000001b7b71812 */ /* 0x000fe200078efcff */
[----:B------:R-:W-:Y:S01]  /*20b60*/  FFMA.FTZ R11, R150, -UR20, R11 ;  /* 0x80000014960b7c23 */ /* 0x000fe2000801000b */
[----:B------:R-:W-:Y:S01]  /*20b70*/  FSEL R212, R9, -INF , !P3 ;  /* 0xff80000009d47808 */ /* 0x000fe20005800000 */
[----:B------:R1:W1:Y:S03]  /*20b80*/  I2F R149, R3 ;  /* 0x0000000300957306 */ /* 0x0002660000201400 */
[----:B------:R-:W-:Y:S02]  /*20b90*/  FSEL R219, R11, -INF , !P2 ;  /* 0xff8000000bdb7808 */ /* 0x000fe40005000000 */
[----:B-1----:R-:W-:Y:S01]  /*20ba0*/  IABS R3, R69 ;  /* 0x0000004500037213 */ /* 0x002fe20000000000 */
[----:B------:R-:W-:Y:S02]  /*20bb0*/  IMAD.IADD R69, R185, 0x1, -R68 ;  /* 0x00000001b9457824 */ /* 0x000fe400078e0a44 */
[----:B------:R-:W-:Y:S02]  /*20bc0*/  FFMA.FTZ R16, R149, -UR20, R16 ;  /* 0x8000001495107c23 */ /* 0x000fe40008010010 */
[----:B------:R1:W1:Y:S03]  /*20bd0*/  I2F R146, R3 ;  /* 0x0000000300927306 */ /* 0x0002660000201400 */
[----:B------:R-:W-:Y:S02]  /*20be0*/  FSEL R151, R16, -INF , !P5 ;  /* 0xff80000010977808 */ /* 0x000fe40006800000 */
[----:B-1----:R-:W-:Y:S01]  /*20bf0*/  IABS R3, R69 ;  /* 0x0000004500037213 */ /* 0x002fe20000000000 */
[----:B------:R-:W-:Y:S02]  /*20c00*/  IMAD.IADD R69, R187, 0x1, -R68 ;  /* 0x00000001bb457824 */ /* 0x000fe400078e0a44 */
[----:B------:R-:W-:Y:S02]  /*20c10*/  FFMA.FTZ R18, R146, -UR20, R18 ;  /* 0x8000001492127c23 */ /* 0x000fe40008010012 */
[----:B------:R1:W1:Y:S01]  /*20c20*/  I2F R158, R3 ;  /* 0x00000003009e7306 */ /* 0x0002620000201400 */
[----:B------:R-:W-:Y:S02]  /*20c30*/  IABS R69, R69 ;  /* 0x0000004500457213 */ /* 0x000fe40000000000 */
[----:B------:R-:W-:Y:S07]  /*20c40*/  FSEL R208, R18, -INF , !P4 ;  /* 0xff80000012d07808 */ /* 0x000fee0006000000 */
[----:B------:R4:W4:Y:S01]  /*20c50*/  I2F R155, R69 ;  /* 0x00000045009b7306 */ /* 0x0009220000201400 */
[----:B-1----:R-:W-:Y:S01]  /*20c60*/  IADD3 R3, R0, 0x9, RZ ;  /* 0x0000000900037810 */ /* 0x002fe20007ffe0ff */
[----:B------:R-:W-:Y:S03]  /*20c70*/  FFMA.FTZ R12, R158, -UR20, R12 ;  /* 0x800000149e0c7c23 */ /* 0x000fe6000801000c */
[C---:B------:R-:W-:Y:S01]  /*20c80*/  ISETP.GE.AND P3, PT, R3.reuse, R191, PT ;  /* 0x000000bf0300720c */ /* 0x040fe20003f66270 */
[--C-:B------:R-:W-:Y:S01]  /*20c90*/  IMAD.IADD R70, R184, 0x1, -R3.reuse ;  /* 0x00000001b8467824 */ /* 0x100fe200078e0a03 */
[C---:B------:R-:W-:Y:S02]  /*20ca0*/  ISETP.GE.AND P2, PT, R3.reuse, R190, PT ;  /* 0x000000be0300720c */ /* 0x040fe40003f46270 */
[C---:B------:R-:W-:Y:S02]  /*20cb0*/  ISETP.GE.AND P1, PT, R3.reuse, R189, PT ;  /* 0x000000bd0300720c */ /* 0x040fe40003f26270 */
[----:B----4-:R-:W-:Y:S01]  /*20cc0*/  IABS R69, R70 ;  /* 0x0000004600457213 */ /* 0x010fe20000000000 */
[--C-:B------:R-:W-:Y:S01]  /*20cd0*/  IMAD.IADD R70, R186, 0x1, -R3.reuse ;  /* 0x00000001ba467824 */ /* 0x100fe200078e0a03 */
[----:B------:R-:W-:Y:S01]  /*20ce0*/  ISETP.GE.AND P0, PT, R3, R188, PT ;  /* 0x000000bc0300720c */ /* 0x000fe20003f06270 */
[----:B------:R-:W-:Y:S01]  /*20cf0*/  FFMA.FTZ R14, R155, -UR20, R14 ;  /* 0x800000149b0e7c23 */ /* 0x000fe2000801000e */
[C---:B------:R-:W-:Y:S01]  /*20d00*/  ISETP.GE.OR P5, PT, R3.reuse, R196, !P3 ;  /* 0x000000c40300720c */ /* 0x040fe20005fa6670 */
[----:B------:R1:W4:Y:S01]  /*20d10*/  I2F R157, R69 ;  /* 0x00000045009d7306 */ /* 0x0003220000201400 */
[C---:B------:R-:W-:Y:S02]  /*20d20*/  ISETP.GE.OR P4, PT, R3.reuse, R194, !P2 ;  /* 0x000000c20300720c */ /* 0x040fe40005786670 */
[C---:B------:R-:W-:Y:S02]  /*20d30*/  ISETP.GE.OR P1, PT, R3.reuse, R193, !P1 ;  /* 0x000000c10300720c */ /* 0x040fe40004f26670 */
[----:B------:R-:W-:Y:S02]  /*20d40*/  ISETP.GE.OR P0, PT, R3, R192, !P0 ;  /* 0x000000c00300720c */ /* 0x000fe40004706670 */
[C---:B------:R-:W-:Y:S02]  /*20d50*/  LOP3.LUT P3, RZ, R183.reuse, 0x1, RZ, 0xc0, !PT ;  /* 0x00000001b7ff7812 */ /* 0x040fe4000786c0ff */
[----:B------:R-:W-:Y:S02]  /*20d60*/  LOP3.LUT R183, R183, 0xfffffff7, RZ, 0xc0, !PT ;  /* 0xfffffff7b7b77812 */ /* 0x000fe400078ec0ff */
[----:B------:R-:W-:Y:S02]  /*20d70*/  FSEL R197, R12, -INF , !P3 ;  /* 0xff8000000cc57808 */ /* 0x000fe40005800000 */
[----:B------:R-:W-:Y:S03]  /*20d80*/  FSEL R210, R14, -INF , !P6 ;  /* 0xff8000000ed27808 */ /* 0x000fe60007000000 */
[----:B------:R-:W-:Y:S04]  /*20d90*/  @P1 LOP3.LUT R183, R183, 0x8, RZ, 0xfc, !PT ;  /* 0x00000008b7b71812 */ /* 0x000fe800078efcff */
[----:B------:R-:W-:Y:S02]  /*20da0*/  LOP3.LUT R183, R183, 0xfffffffd, RZ, 0xc0, !PT ;  /* 0xfffffffdb7b77812 */ /* 0x000fe400078ec0ff */
[----:B-1----:R-:W-:Y:S01]  /*20db0*/  IABS R69, R70 ;  /* 0x0000004600457213 */ /* 0x002fe20000000000 */
[----:B------:R-:W-:Y:S01]  /*20dc0*/  IMAD.IADD R70, R185, 0x1, -R3 ;  /* 0x00000001b9467824 */ /* 0x000fe200078e0a03 */
[----:B------:R-:W-:Y:S01]  /*20dd0*/  @P0 LOP3.LUT R183, R183, 0x2, RZ, 0xfc, !PT ;  /* 0x00000002b7b70812 */ /* 0x000fe200078efcff */
[----:B----4-:R-:W-:Y:S01]  /*20de0*/  FFMA.FTZ R17, R157, -UR20, R17 ;  /* 0x800000149d117c23 */ /* 0x010fe20008010011 */
[----:B------:R1:W4:Y:S02]  /*20df0*/  I2F R154, R69 ;  /* 0x00000045009a7306 */ /* 0x0003240000201400 */
[----:B-1----:R-:W-:Y:S01]  /*20e00*/  IABS R69, R70 ;  /* 0x0000004600457213 */ /* 0x002fe20000000000 */
[----:B------:R-:W-:Y:S02]  /*20e10*/  IMAD.IADD R70, R187, 0x1, -R3 ;  /* 0x00000001bb467824 */ /* 0x000fe400078e0a03 */
[----:B----4-:R-:W-:Y:S01]  /*20e20*/  FFMA.FTZ R19, R154, -UR20, R19 ;  /* 0x800000149a137c23 */ /* 0x010fe20008010013 */
[----:B------:R-:W-:Y:S04]  /*20e30*/  FSEL R154, R17, -INF , !P5 ;  /* 0xff800000119a7808 */ /* 0x000fe80006800000 */
[----:B------:R1:W4:Y:S01]  /*20e40*/  I2F R161, R69 ;  /* 0x0000004500a17306 */ /* 0x0003220000201400 */
[----:B------:R-:W-:Y:S02]  /*20e50*/  IABS R70, R70 ;  /* 0x0000004600467213 */ /* 0x000fe40000000000 */
[----:B------:R-:W-:Y:S07]  /*20e60*/  FSEL R157, R19, -INF , !P4 ;  /* 0xff800000139d7808 */ /* 0x000fee0006000000 */
[----:B------:R2:W2:Y:S01]  /*20e70*/  I2F R160, R70 ;  /* 0x0000004600a07306 */ /* 0x0004a20000201400 */
[----:B-1----:R-:W-:Y:S01]  /*20e80*/  IADD3 R69, R0, 0x10, RZ ;  /* 0x0000001000457810 */ /* 0x002fe20007ffe0ff */
[----:B----4-:R-:W-:Y:S03]  /*20e90*/  FFMA.FTZ R13, R161, -UR20, R13 ;  /* 0x80000014a10d7c23 */ /* 0x010fe6000801000d */
[C---:B------:R-:W-:Y:S01]  /*20ea0*/  ISETP.GE.AND P2, PT, R69.reuse, R190, PT ;  /* 0x000000be4500720c */ /* 0x040fe20003f46270 */
[--C-:B------:R-:W-:Y:S01]  /*20eb0*/  IMAD.IADD R71, R184, 0x1, -R69.reuse ;  /* 0x00000001b8477824 */ /* 0x100fe200078e0a45 */
[C---:B------:R-:W-:Y:S02]  /*20ec0*/  ISETP.GE.AND P3, PT, R69.reuse, R191, PT ;  /* 0x000000bf4500720c */ /* 0x040fe40003f66270 */
[C---:B------:R-:W-:Y:S02]  /*20ed0*/  ISETP.GE.OR P4, PT, R69.reuse, R194, !P2 ;  /* 0x000000c24500720c */ /* 0x040fe40005786670 */
[----:B--2---:R-:W-:Y:S01]  /*20ee0*/  IABS R70, R71 ;  /* 0x0000004700467213 */ /* 0x004fe20000000000 */
[----:B------:R-:W-:Y:S01]  /*20ef0*/  IMAD.IADD R71, R186, 0x1, -R69 ;  /* 0x00000001ba477824 */ /* 0x000fe200078e0a45 */
[C---:B------:R-:W-:Y:S01]  /*20f00*/  ISETP.GE.OR P5, PT, R69.reuse, R196, !P3 ;  /* 0x000000c44500720c */ /* 0x040fe20005fa6670 */
[----:B------:R-:W-:Y:S01]  /*20f10*/  FFMA.FTZ R15, R160, -UR20, R15 ;  /* 0x80000014a00f7c23 */ /* 0x000fe2000801000f */
[----:B------:R-:W-:Y:S01]  /*20f20*/  ISETP.GE.AND P0, PT, R69, R188, PT ;  /* 0x000000bc4500720c */ /* 0x000fe20003f06270 */
[----:B------:R1:W2:Y:S01]  /*20f30*/  I2F R159, R70 ;  /* 0x00000046009f7306 */ /* 0x0002a20000201400 */
[----:B------:R-:W-:Y:S01]  /*20f40*/  LOP3.LUT P2, RZ, R183, 0x2, RZ, 0xc0, !PT ;  /* 0x00000002b7ff7812 */ /* 0x000fe2000784c0ff */
[----:B------:R-:W4:Y:S01]  /*20f50*/  LDL.64 R160, [R1+0x130] ;  /* 0x0001300001a07983 */ /* 0x000f220000100a00 */
[C---:B------:R-:W-:Y:S02]  /*20f60*/  ISETP.GE.OR P6, PT, R69.reuse, R192, !P0 ;  /* 0x000000c04500720c */ /* 0x040fe400047c6670 */
[----:B------:R-:W-:Y:S02]  /*20f70*/  ISETP.GE.AND P1, PT, R69, R189, PT ;  /* 0x000000bd4500720c */ /* 0x000fe40003f26270 */
[----:B------:R-:W-:Y:S02]  /*20f80*/  LOP3.LUT P3, RZ, R183, 0x8, RZ, 0xc0, !PT ;  /* 0x00000008b7ff7812 */ /* 0x000fe4000786c0ff */
[----:B------:R-:W-:Y:S02]  /*20f90*/  ISETP.GE.OR P1, PT, R69, R193, !P1 ;  /* 0x000000c14500720c */ /* 0x000fe40004f26670 */
[----:B------:R-:W-:Y:S02]  /*20fa0*/  LOP3.LUT R183, R183, 0xfffffffe, RZ, 0xc0, !PT ;  /* 0xfffffffeb7b77812 */ /* 0x000fe400078ec0ff */
[----:B------:R-:W-:Y:S09]  /*20fb0*/  FSEL R155, R13, -INF , !P3 ;  /* 0xff8000000d9b7808 */ /* 0x000ff20005800000 */
[----:B------:R-:W-:Y:S02]  /*20fc0*/  @P1 LOP3.LUT R183, R183, 0x1, RZ, 0xfc, !PT ;  /* 0x00000001b7b71812 */ /* 0x000fe400078efcff */
[----:B-1----:R-:W-:Y:S01]  /*20fd0*/  IABS R70, R71 ;  /* 0x0000004700467213 */ /* 0x002fe20000000000 */
[--C-:B------:R-:W-:Y:S02]  /*20fe0*/  IMAD.IADD R71, R185, 0x1, -R69.reuse ;  /* 0x00000001b9477824 */ /* 0x100fe400078e0a45 */
[----:B--2---:R-:W-:Y:S01]  /*20ff0*/  FFMA.FTZ R20, R159, -UR20, R20 ;  /* 0x800000149f147c23 */ /* 0x004fe20008010014 */
[----:B------:R1:W2:Y:S04]  /*21000*/  I2F R156, R70 ;  /* 0x00000046009c7306 */ /* 0x0002a80000201400 */
[----:B------:R-:W-:Y:S02]  /*21010*/  FSEL R150, R20, -INF , !P5 ;  /* 0xff80000014967808 */ /* 0x000fe40006800000 */
[----:B-1----:R-:W-:Y:S01]  /*21020*/  IABS R70, R71 ;  /* 0x0000004700467213 */ /* 0x002fe20000000000 */
[----:B------:R-:W-:Y:S02]  /*21030*/  IMAD.IADD R71, R187, 0x1, -R69 ;  /* 0x00000001bb477824 */ /* 0x000fe400078e0a45 */
[----:B--2---:R-:W-:Y:S01]  /*21040*/  FFMA.FTZ R22, R156, -UR20, R22 ;  /* 0x800000149c167c23 */ /* 0x004fe20008010016 */
[----:B------:R-:W-:Y:S01]  /*21050*/  FSEL R156, R15, -INF , !P2 ;  /* 0xff8000000f9c7808 */ /* 0x000fe20005000000 */
[----:B------:R1:W2:Y:S03]  /*21060*/  I2F R165, R70 ;  /* 0x0000004600a57306 */ /* 0x0002a60000201400 */
[----:B------:R-:W-:Y:S02]  /*21070*/  FSEL R202, R22, -INF , !P4 ;  /* 0xff80000016ca7808 */ /* 0x000fe40006000000 */
[----:B-1----:R-:W-:Y:S01]  /*21080*/  IABS R70, R71 ;  /* 0x0000004700467213 */ /* 0x002fe20000000000 */
[----:B--2---:R-:W-:Y:S01]  /*21090*/  FFMA.FTZ R24, R165, -UR20, R24 ;  /* 0x80000014a5187c23 */ /* 0x004fe20008010018 */
[----:B------:R-:W-:Y:S03]  /*210a0*/  IADD3 R71, R0, 0x11, RZ ;  /* 0x0000001100477810 */ /* 0x000fe60007ffe0ff */
[----:B------:R1:W2:Y:S01]  /*210b0*/  I2F R164, R70 ;  /* 0x0000004600a47306 */ /* 0x0002a20000201400 */
[C---:B------:R-:W-:Y:S01]  /*210c0*/  ISETP.GE.AND P0, PT, R71.reuse, R188, PT ;  /* 0x000000bc4700720c */ /* 0x040fe20003f06270 */
[--C-:B------:R-:W-:Y:S01]  /*210d0*/  IMAD.IADD R140, R184, 0x1, -R71.reuse ;  /* 0x00000001b88c7824 */ /* 0x100fe200078e0a47 */
[----:B------:R-:W-:Y:S01]  /*210e0*/  ISETP.GE.AND P2, PT, R71, R190, PT ;  /* 0x000000be4700720c */ /* 0x000fe20003f46270 */
[--C-:B------:R-:W-:Y:S01]  /*210f0*/  IMAD.IADD R141, R187, 0x1, -R71.reuse ;  /* 0x00000001bb8d7824 */ /* 0x100fe200078e0a47 */
[C---:B------:R-:W-:Y:S02]  /*21100*/  ISETP.GE.OR P0, PT, R71.reuse, R192, !P0 ;  /* 0x000000c04700720c */ /* 0x040fe40004706670 */
[C---:B------:R-:W-:Y:S02]  /*21110*/  ISETP.GE.OR P4, PT, R71.reuse, R194, !P2 ;  /* 0x000000c24700720c */ /* 0x040fe40005786670 */
[----:B------:R-:W-:Y:S02]  /*21120*/  P2R R7, PR, RZ, 0x1 ;  /* 0x00000001ff077803 */ /* 0x000fe40000000000 */
[C---:B------:R-:W-:Y:S02]  /*21130*/  ISETP.GE.AND P3, PT, R71.reuse, R191, PT ;  /* 0x000000bf4700720c */ /* 0x040fe40003f66270 */
[C---:B------:R-:W-:Y:S02]  /*21140*/  ISETP.GE.AND P1, PT, R71.reuse, R189, PT ;  /* 0x000000bd4700720c */ /* 0x040fe40003f26270 */
[----:B------:R-:W-:Y:S02]  /*21150*/  ISETP.GE.OR P5, PT, R71, R196, !P3 ;  /* 0x000000c44700720c */ /* 0x000fe40005fa6670 */
[----:B------:R-:W-:Y:S02]  /*21160*/  LOP3.LUT P3, RZ, R183, 0x1, RZ, 0xc0, !PT ;  /* 0x00000001b7ff7812 */ /* 0x000fe4000786c0ff */
[----:B------:R-:W-:Y:S02]  /*21170*/  ISETP.GE.OR P1, PT, R71, R193, !P1 ;  /* 0x000000c14700720c */ /* 0x000fe40004f26670 */
[----:B------:R-:W-:Y:S02]  /*21180*/  FSEL R203, R24, -INF , !P3 ;  /* 0xff80000018cb7808 */ /* 0x000fe40005800000 */
[----:B-1----:R-:W-:Y:S01]  /*21190*/  IABS R70, R140 ;  /* 0x0000008c00467213 */ /* 0x002fe20000000000 */
[--C-:B------:R-:W-:Y:S01]  /*211a0*/  IMAD.IADD R140, R186, 0x1, -R71.reuse ;  /* 0x00000001ba8c7824 */ /* 0x100fe200078e0a47 */
[----:B------:R-:W-:Y:S01]  /*211b0*/  P2R R8, PR, RZ, 0x2 ;  /* 0x00000002ff087803 */ /* 0x000fe20000000000 */
[----:B--2---:R-:W-:Y:S01]  /*211c0*/  FFMA.FTZ R26, R164, -UR20, R26 ;  /* 0x80000014a41a7c23 */ /* 0x004fe2000801001a */
[----:B------:R-:W-:Y:S01]  /*211d0*/  LOP3.LUT R183, R183, 0xffbfffff, RZ, 0xc0, !PT ;  /* 0xffbfffffb7b77812 */ /* 0x000fe200078ec0ff */
[----:B------:R1:W2:Y:S03]  /*211e0*/  I2F R163, R70 ;  /* 0x0000004600a37306 */ /* 0x0002a60000201400 */
[----:B------:R-:W-:Y:S02]  /*211f0*/  FSEL R204, R26, -INF , !P6 ;  /* 0xff8000001acc7808 */ /* 0x000fe40007000000 */
[----:B-1----:R-:W-:Y:S01]  /*21200*/  IABS R70, R140 ;  /* 0x0000008c00467213 */ /* 0x002fe20000000000 */
[----:B------:R-:W-:Y:S02]  /*21210*/  IMAD.IADD R140, R185, 0x1, -R71 ;  /* 0x00000001b98c7824 */ /* 0x000fe400078e0a47 */
[----:B--2---:R-:W-:Y:S02]  /*21220*/  FFMA.FTZ R21, R163, -UR20, R21 ;  /* 0x80000014a3157c23 */ /* 0x004fe40008010015 */
[----:B------:R1:W2:Y:S01]  /*21230*/  I2F R162, R70 ;  /* 0x0000004600a27306 */ /* 0x0002a20000201400 */
[----:B------:R-:W-:Y:S02]  /*21240*/  IABS R140, R140 ;  /* 0x0000008c008c7213 */ /* 0x000fe40000000000 */
[----:B------:R-:W-:Y:S07]  /*21250*/  FSEL R26, R21, -INF , !P5 ;  /* 0xff800000151a7808 */ /* 0x000fee0006800000 */
[----:B------:R-:W3:Y:S01]  /*21260*/  I2F R167, R140 ;  /* 0x0000008c00a77306 */ /* 0x000ee20000201400 */
[----:B-1----:R-:W-:Y:S01]  /*21270*/  IADD3 R70, R0, 0x18, RZ ;  /* 0x0000001800467810 */ /* 0x002fe20007ffe0ff */
[----:B--2---:R-:W-:Y:S03]  /*21280*/  FFMA.FTZ R23, R162, -UR20, R23 ;  /* 0x80000014a2177c23 */ /* 0x004fe60008010017 */
[----:B------:R-:W-:Y:S01]  /*21290*/  ISETP.GE.AND P2, PT, R70, R190, PT ;  /* 0x000000be4600720c */ /* 0x000fe20003f46270 */
[--C-:B------:R-:W-:Y:S01]  /*212a0*/  IMAD.IADD R2, R186, 0x1, -R70.reuse ;  /* 0x00000001ba027824 */ /* 0x100fe200078e0a46 */
[----:B------:R-:W-:Y:S01]  /*212b0*/  FSEL R205, R23, -INF , !P4 ;  /* 0xff80000017cd7808 */ /* 0x000fe20006000000 */
[--C-:B------:R-:W-:Y:S01]  /*212c0*/  IMAD.IADD R6, R187, 0x1, -R70.reuse ;  /* 0x00000001bb067824 */ /* 0x100fe200078e0a46 */
[----:B------:R-:W-:Y:S01]  /*212d0*/  ISETP.GE.OR P4, PT, R70, R194, !P2 ;  /* 0x000000c24600720c */ /* 0x000fe20005786670 */
[--C-:B------:R-:W-:Y:S01]  /*212e0*/  IMAD.IADD R4, R185, 0x1, -R70.reuse ;  /* 0x00000001b9047824 */ /* 0x100fe200078e0a46 */
[----:B------:R-:W-:Y:S01]  /*212f0*/  IABS R2, R2 ;  /* 0x0000000200027213 */ /* 0x000fe20000000000 */
[----:B---3--:R-:W-:Y:S01]  /*21300*/  FFMA.FTZ R25, R167, -UR20, R25 ;  /* 0x80000014a7197c23 */ /* 0x008fe20008010019 */
[----:B------:R-:W-:Y:S01]  /*21310*/  IABS R140, R141 ;  /* 0x0000008d008c7213 */ /* 0x000fe20000000000 */
[----:B------:R-:W-:Y:S01]  /*21320*/  IMAD.IADD R141, R184, 0x1, -R70 ;  /* 0x00000001b88d7824 */ /* 0x000fe200078e0a46 */
[----:B------:R-:W-:Y:S01]  /*21330*/  ISETP.NE.AND P2, PT, R7, RZ, PT ;  /* 0x000000ff0700720c */ /* 0x000fe20003f45270 */
[----:B------:R1:W2:Y:S01]  /*21340*/  I2F R144, R2 ;  /* 0x0000000200907306 */ /* 0x0002a20000201400 */
[C---:B------:R-:W-:Y:S02]  /*21350*/  ISETP.GE.AND P3, PT, R70.reuse, R191, PT ;  /* 0x000000bf4600720c */ /* 0x040fe40003f66270 */
[C---:B------:R-:W-:Y:S02]  /*21360*/  ISETP.GE.AND P1, PT, R70.reuse, R189, PT ;  /* 0x000000bd4600720c */ /* 0x040fe40003f26270 */
[C---:B------:R-:W-:Y:S02]  /*21370*/  ISETP.GE.AND P0, PT, R70.reuse, R188, PT ;  /* 0x000000bc4600720c */ /* 0x040fe40003f06270 */
[----:B------:R-:W-:Y:S02]  /*21380*/  ISETP.GE.OR P5, PT, R70, R196, !P3 ;  /* 0x000000c44600720c */ /* 0x000fe40005fa6670 */
[----:B------:R-:W-:Y:S01]  /*21390*/  ISETP.NE.AND P3, PT, R8, RZ, PT ;  /* 0x000000ff0800720c */ /* 0x000fe20003f65270 */
[----:B------:R3:W3:Y:S01]  /*213a0*/  I2F R166, R140 ;  /* 0x0000008c00a67306 */ /* 0x0006e20000201400 */
[C---:B------:R-:W-:Y:S02]  /*213b0*/  ISETP.GE.OR P1, PT, R70.reuse, R193, !P1 ;  /* 0x000000c14600720c */ /* 0x040fe40004f26670 */
[----:B------:R-:W-:Y:S02]  /*213c0*/  ISETP.GE.OR P6, PT, R70, R192, !P0 ;  /* 0x000000c04600720c */ /* 0x000fe400047c6670 */
[----:B------:R-:W-:Y:S02]  /*213d0*/  P2R R8, PR, RZ, 0x2 ;  /* 0x00000002ff087803 */ /* 0x000fe40000000000 */
[----:B------:R-:W-:Y:S02]  /*213e0*/  FSEL R25, R25, -INF , !P3 ;  /* 0xff80000019197808 */ /* 0x000fe40005800000 */
[----:B-1----:R-:W-:Y:S01]  /*213f0*/  IABS R2, R4 ;  /* 0x0000000400027213 */ /* 0x002fe20000000000 */
[----:B--2---:R-:W-:Y:S01]  /*21400*/  FFMA.FTZ R34, R144, -UR20, R34 ;  /* 0x8000001490227c23 */ /* 0x004fe20008010022 */
[----:B------:R-:W-:Y:S01]  /*21410*/  IADD3 R4, R0, 0x19, RZ ;  /* 0x0000001900047810 */ /* 0x000fe20007ffe0ff */
[----:B------:R1:W2:Y:S01]  /*21420*/  LDL.S16 R144, [R1+0x7c] ;  /* 0x00007c0001907983 */ /* 0x0002a20000100600 */
[----:B------:R1:W1:Y:S02]  /*21430*/  I2F R147, R2 ;  /* 0x0000000200937306 */ /* 0x0002640000201400 */
[----:B------:R-:W-:Y:S01]  /*21440*/  ISETP.GE.AND P3, PT, R4, R191, PT ;  /* 0x000000bf0400720c */ /* 0x000fe20003f66270 */
[----:B------:R-:W-:Y:S01]  /*21450*/  IMAD.IADD R5, R184, 0x1, -R4 ;  /* 0x00000001b8057824 */ /* 0x000fe200078e0a04 */
[----:B------:R-:W-:Y:S02]  /*21460*/  ISETP.GE.AND P1, PT, R4, R189, PT ;  /* 0x000000bd0400720c */ /* 0x000fe40003f26270 */
[----:B---3--:R-:W-:Y:S01]  /*21470*/  IABS R140, R141 ;  /* 0x0000008d008c7213 */ /* 0x008fe20000000000 */
[----:B------:R-:W-:Y:S01]  /*21480*/  FFMA.FTZ R27, R166, -UR20, R27 ;  /* 0x80000014a61b7c23 */ /* 0x000fe2000801001b */
[----:B------:R-:W-:Y:S02]  /*21490*/  ISETP.GE.AND P0, PT, R4, R188, PT ;  /* 0x000000bc0400720c */ /* 0x000fe40003f06270 */
[----:B------:R-:W-:Y:S01]  /*214a0*/  FSEL R34, R34, -INF , !P4 ;  /* 0xff80000022227808 */ /* 0x000fe20006000000 */
[----:B------:R-:W3:Y:S01]  /*214b0*/  I2F R148, R140 ;  /* 0x0000008c00947306 */ /* 0x000ee20000201400 */
[----:B------:R-:W-:Y:S02]  /*214c0*/  FSEL R27, R27, -INF , !P2 ;  /* 0xff8000001b1b7808 */ /* 0x000fe40005000000 */
[C---:B------:R-:W-:Y:S02]  /*214d0*/  ISETP.GE.AND P2, PT, R4.reuse, R190, PT ;  /* 0x000000be0400720c */ /* 0x040fe40003f46270 */
[C---:B------:R-:W-:Y:S02]  /*214e0*/  ISETP.GE.OR P1, PT, R4.reuse, R193, !P1 ;  /* 0x000000c10400720c */ /* 0x040fe40004f26670 */
[C---:B------:R-:W-:Y:S02]  /*214f0*/  ISETP.GE.OR P4, PT, R4.reuse, R194, !P2 ;  /* 0x000000c20400720c */ /* 0x040fe40005786670 */
[----:B------:R-:W-:Y:S02]  /*21500*/  ISETP.GE.OR P0, PT, R4, R192, !P0 ;  /* 0x000000c00400720c */ /* 0x000fe40004706670 */
[----:B------:R-:W-:Y:S02]  /*21510*/  P2R R9, PR, RZ, 0x2 ;  /* 0x00000002ff097803 */ /* 0x000fe40000000000 */
[----:B-1----:R-:W-:Y:S01]  /*21520*/  IABS R2, R6 ;  /* 0x0000000600027213 */ /* 0x002fe20000000000 */
[----:B------:R-:W-:Y:S03]  /*21530*/  FFMA.FTZ R28, R147, -UR20, R28 ;  /* 0x80000014931c7c23 */ /* 0x000fe6000801001c */
[----:B------:R1:W1:Y:S01]  /*21540*/  I2F R145, R2 ;  /* 0x0000000200917306 */ /* 0x0002620000201400 */
[----:B---3--:R-:W-:Y:S05]  /*21550*/  FFMA.FTZ R32, R148, -UR20, R32 ;  /* 0x8000001494207c23 */ /* 0x008fea0008010020 */
[----:B------:R-:W-:Y:S02]  /*21560*/  FSEL R32, R32, -INF , !P5 ;  /* 0xff80000020207808 */ /* 0x000fe40006800000 */
[----:B------:R-:W-:Y:S02]  /*21570*/  ISETP.GE.OR P5, PT, R4, R196, !P3 ;  /* 0x000000c40400720c */ /* 0x000fe40005fa6670 */
[----:B------:R-:W-:Y:S02]  /*21580*/  ISETP.NE.AND P3, PT, R8, RZ, PT ;  /* 0x000000ff0800720c */ /* 0x000fe40003f65270 */
[----:B------:R-:W-:Y:S02]  /*21590*/  P2R R8, PR, RZ, 0x1 ;  /* 0x00000001ff087803 */ /* 0x000fe40000000000 */
[----:B------:R-:W-:Y:S02]  /*215a0*/  FSEL R28, R28, -INF , !P3 ;  /* 0xff8000001c1c7808 */ /* 0x000fe40005800000 */
[----:B-1----:R-:W-:Y:S01]  /*215b0*/  IABS R2, R5 ;  /* 0x0000000500027213 */ /* 0x002fe20000000000 */
[----:B------:R-:W-:Y:S02]  /*215c0*/  FFMA.FTZ R30, R145, -UR20, R30 ;  /* 0x80000014911e7c23 */ /* 0x000fe4000801001e */
[----:B------:R1:W3:Y:S02]  /*215d0*/  LDL.S16 R145, [R1+0x74] ;  /* 0x0000740001917983 */ /* 0x0002e40000100600 */
[----:B------:R-:W-:Y:S01]  /*215e0*/  IMAD.MOV.U32 R5, RZ, RZ, R2 ;  /* 0x000000ffff057224 */ /* 0x000fe200078e0002 */
[----:B------:R-:W-:Y:S01]  /*215f0*/  FSEL R30, R30, -INF , !P6 ;  /* 0xff8000001e1e7808 */ /* 0x000fe20007000000 */
[--C-:B------:R-:W-:Y:S02]  /*21600*/  IMAD.IADD R2, R186, 0x1, -R4.reuse ;  /* 0x00000001ba027824 */ /* 0x100fe400078e0a04 */
[----:B------:R1:W1:Y:S03]  /*21610*/  I2F R143, R5 ;  /* 0x00000005008f7306 */ /* 0x0002660000201400 */
[----:B------:R-:W-:Y:S07]  /*21620*/  IABS R2, R2 ;  /* 0x0000000200027213 */ /* 0x000fee0000000000 */
[----:B------:R4:W4:Y:S01]  /*21630*/  I2F R140, R2 ;  /* 0x00000002008c7306 */ /* 0x0009220000201400 */
[--C-:B-1----:R-:W-:Y:S02]  /*21640*/  IMAD.IADD R5, R185, 0x1, -R4.reuse ;  /* 0x00000001b9057824 */ /* 0x102fe400078e0a04 */
[----:B------:R-:W-:Y:S02]  /*21650*/  FFMA.FTZ R33, R143, -UR20, R33 ;  /* 0x800000148f217c23 */ /* 0x000fe40008010021 */
[----:B------:R1:W2:Y:S03]  /*21660*/  LDL.S16 R143, [R1+0x88] ;  /* 0x00008800018f7983 */ /* 0x0002a60000100600 */
[----:B------:R-:W-:Y:S02]  /*21670*/  FSEL R33, R33, -INF , !P5 ;  /* 0xff80000021217808 */ /* 0x000fe40006800000 */
[----:B----4-:R-:W-:Y:S01]  /*21680*/  IABS R2, R5 ;  /* 0x0000000500027213 */ /* 0x010fe20000000000 */
[----:B------:R-:W-:Y:S01]  /*21690*/  IMAD.IADD R5, R187, 0x1, -R4 ;  /* 0x00000001bb057824 */ /* 0x000fe200078e0a04 */
[----:B------:R-:W-:Y:S01]  /*216a0*/  IADD3 R4, R0, 0x29, RZ ;  /* 0x0000002900047810 */ /* 0x000fe20007ffe0ff */
[----:B------:R-:W-:Y:S01]  /*216b0*/  FFMA.FTZ R35, R140, -UR20, R35 ;  /* 0x800000148c237c23 */ /* 0x000fe20008010023 */
[----:B------:R4:W1:Y:S04]  /*216c0*/  I2F R142, R2 ;  /* 0x00000002008e7306 */ /* 0x0008680000201400 */
[----:B------:R-:W-:Y:S02]  /*216d0*/  FSEL R35, R35, -INF , !P4 ;  /* 0xff80000023237808 */ /* 0x000fe40006000000 */
[----:B----4-:R-:W-:Y:S01]  /*216e0*/  IABS R2, R5 ;  /* 0x0000000500027213 */ /* 0x010fe20000000000 */
[----:B-1----:R-:W-:Y:S01]  /*216f0*/  FFMA.FTZ R29, R142, -UR20, R29 ;  /* 0x800000148e1d7c23 */ /* 0x002fe2000801001d */
[----:B------:R-:W-:Y:S01]  /*21700*/  IADD3 R5, R0, 0x20, RZ ;  /* 0x0000002000057810 */ /* 0x000fe20007ffe0ff */
[----:B------:R1:W4:Y:S01]  /*21710*/  LDL.S16 R142, [R1+0x78] ;  /* 0x00007800018e7983 */ /* 0x0003220000100600 */
[----:B------:R1:W1:Y:S02]  /*21720*/  I2F R141, R2 ;  /* 0x00000002008d7306 */ /* 0x0002640000201400 */
[C---:B------:R-:W-:Y:S01]  /*21730*/  ISETP.GE.AND P3, PT, R5.reuse, R191, PT ;  /* 0x000000bf0500720c */ /* 0x040fe20003f66270 */
[--C-:B------:R-:W-:Y:S01]  /*21740*/  IMAD.IADD R3, R184, 0x1, -R5.reuse ;  /* 0x00000001b8037824 */ /* 0x100fe200078e0a05 */
[----:B------:R-:W-:Y:S01]  /*21750*/  ISETP.GE.AND P2, PT, R5, R190, PT ;  /* 0x000000be0500720c */ /* 0x000fe20003f46270 */
[--C-:B------:R-:W-:Y:S01]  /*21760*/  IMAD.IADD R6, R187, 0x1, -R5.reuse ;  /* 0x00000001bb067824 */ /* 0x100fe200078e0a05 */
[C---:B------:R-:W-:Y:S02]  /*21770*/  ISETP.GE.AND P1, PT, R5.reuse, R189, PT ;  /* 0x000000bd0500720c */ /* 0x040fe40003f26270 */
[C---:B------:R-:W-:Y:S02]  /*21780*/  ISETP.GE.AND P0, PT, R5.reuse, R188, PT ;  /* 0x000000bc0500720c */ /* 0x040fe40003f06270 */
[C---:B------:R-:W-:Y:S02]  /*21790*/  ISETP.GE.OR P5, PT, R5.reuse, R196, !P3 ;  /* 0x000000c40500720c */ /* 0x040fe40005fa6670 */
[C---:B------:R-:W-:Y:S02]  /*217a0*/  ISETP.GE.OR P4, PT, R5.reuse, R194, !P2 ;  /* 0x000000c20500720c */ /* 0x040fe40005786670 */
[C---:B------:R-:W-:Y:S02]  /*217b0*/  ISETP.GE.OR P1, PT, R5.reuse, R193, !P1 ;  /* 0x000000c10500720c */ /* 0x040fe40004f26670 */
[----:B------:R-:W-:Y:S02]  /*217c0*/  ISETP.GE.OR P6, PT, R5, R192, !P0 ;  /* 0x000000c00500720c */ /* 0x000fe400047c6670 */
[----:B------:R-:W-:Y:S02]  /*217d0*/  ISETP.NE.AND P3, PT, R9, RZ, PT ;  /* 0x000000ff0900720c */ /* 0x000fe40003f65270 */
[----:B------:R-:W-:Y:S02]  /*217e0*/  ISETP.NE.AND P2, PT, R8, RZ, PT ;  /* 0x000000ff0800720c */ /* 0x000fe40003f45270 */
[----:B------:R-:W-:Y:S02]  /*217f0*/  FSEL R29, R29, -INF , !P3 ;  /* 0xff8000001d1d7808 */ /* 0x000fe40005800000 */
[----:B-1----:R-:W-:Y:S01]  /*21800*/  IABS R2, R3 ;  /* 0x0000000300027213 */ /* 0x002fe20000000000 */
[----:B------:R-:W-:Y:S02]  /*21810*/  IMAD.IADD R3, R186, 0x1, -R5 ;  /* 0x00000001ba037824 */ /* 0x000fe400078e0a05 */
[----:B------:R-:W-:Y:S01]  /*21820*/  FFMA.FTZ R31, R141, -UR20, R31 ;  /* 0x800000148d1f7c23 */ /* 0x000fe2000801001f */
[----:B------:R1:W1:Y:S04]  /*21830*/  I2F R12, R2 ;  /* 0x00000002000c7306 */ /* 0x0002680000201400 */
[----:B------:R-:W-:Y:S02]  /*21840*/  FSEL R31, R31, -INF , !P2 ;  /* 0xff8000001f1f7808 */ /* 0x000fe40005000000 */
[----:B-1----:R-:W-:Y:S01]  /*21850*/  IABS R2, R3 ;  /* 0x0000000300027213 */ /* 0x002fe20000000000 */
[----:B------:R-:W-:Y:S02]  /*21860*/  IMAD.IADD R3, R185, 0x1, -R5 ;  /* 0x00000001b9037824 */ /* 0x000fe400078e0a05 */
[----:B------:R-:W-:Y:S01]  /*21870*/  FFMA.FTZ R36, R12, -UR20, R36 ;  /* 0x800000140c247c23 */ /* 0x000fe20008010024 */
[----:B------:R1:W1:Y:S01]  /*21880*/  I2F R11, R2 ;  /* 0x00000002000b7306 */ /* 0x0002620000201400 */
[----:B------:R-:W-:Y:S01]  /*21890*/  IMAD.IADD R5, R186, 0x1, -R4 ;  /* 0x00000001ba057824 */ /* 0x000fe200078e0a04 */
[----:B------:R-:W-:Y:S02]  /*218a0*/  IABS R3, R3 ;  /* 0x0000000300037213 */ /* 0x000fe40000000000 */
[----:B------:R-:W-:Y:S02]  /*218b0*/  FSEL R36, R36, -INF , !P5 ;  /* 0xff80000024247808 */ /* 0x000fe40006800000 */
[----:B------:R-:W-:Y:S04]  /*218c0*/  IABS R5, R5 ;  /* 0x0000000500057213 */ /* 0x000fe80000000000 */
[----:B------:R1:W1:Y:S02]  /*218d0*/  I2F R68, R3 ;  /* 0x0000000300447306 */ /* 0x0002640000201400 */
[----:B-1----:R-:W-:Y:S01]  /*218e0*/  IADD3 R2, R0, 0x21, RZ ;  /* 0x0000002100027810 */ /* 0x002fe20007ffe0ff */
[----:B------:R-:W-:Y:S07]  /*218f0*/  FFMA.FTZ R38, R11, -UR20, R38 ;  /* 0x800000140b267c23 */ /* 0x000fee0008010026 */
[----:B------:R-:W1:Y:S01]  /*21900*/  I2F R11, R5 ;  /* 0x00000005000b7306 */ /* 0x000e620000201400 */
[C---:B------:R-:W-:Y:S02]  /*21910*/  ISETP.GE.AND P3, PT, R2.reuse, R191, PT ;  /* 0x000000bf0200720c */ /* 0x040fe40003f66270 */
[C---:B------:R-:W-:Y:S02]  /*21920*/  ISETP.GE.AND P2, PT, R2.reuse, R190, PT ;  /* 0x000000be0200720c */ /* 0x040fe40003f46270 */
[----:B------:R-:W-:Y:S02]  /*21930*/  ISETP.GE.AND P0, PT, R2, R188, PT ;  /* 0x000000bc0200720c */ /* 0x000fe40003f06270 */
[----:B------:R-:W-:Y:S01]  /*21940*/  IABS R3, R6 ;  /* 0x0000000600037213 */ /* 0x000fe20000000000 */
[----:B------:R-:W-:Y:S01]  /*21950*/  IMAD.IADD R6, R184, 0x1, -R2 ;  /* 0x00000001b8067824 */ /* 0x000fe200078e0a02 */
[----:B------:R-:W-:Y:S01]  /*21960*/  FSEL R38, R38, -INF , !P4 ;  /* 0xff80000026267808 */ /* 0x000fe20006000000 */
[----:B------:R-:W-:Y:S01]  /*21970*/  FFMA.FTZ R40, R68, -UR20, R40 ;  /* 0x8000001444287c23 */ /* 0x000fe20008010028 */
[C---:B------:R-:W-:Y:S01]  /*21980*/  ISETP.GE.OR P5, PT, R2.reuse, R196, !P3 ;  /* 0x000000c40200720c */ /* 0x040fe20005fa6670 */
[----:B------:R1:W1:Y:S01]  /*21990*/  I2F R22, R3 ;  /* 0x0000000300167306 */ /* 0x0002620000201400 */
[C---:B------:R-:W-:Y:S02]  /*219a0*/  ISETP.GE.OR P4, PT, R2.reuse, R194, !P2 ;  /* 0x000000c20200720c */ /* 0x040fe40005786670 */
[----:B------:R-:W-:Y:S01]  /*219b0*/  ISETP.GE.OR P0, PT, R2, R192, !P0 ;  /* 0x000000c00200720c */ /* 0x000fe20004706670 */
[----:B-1----:R-:W-:Y:S01]  /*219c0*/  FFMA.FTZ R51, R11, -UR20, R51 ;  /* 0x800000140b337c23 */ /* 0x002fe20008010033 */
[----:B------:R-:W-:Y:S01]  /*219d0*/  IABS R3, R6 ;  /* 0x0000000600037213 */ /* 0x000fe20000000000 */
[----:B------:R-:W-:Y:S04]  /*219e0*/  FFMA.FTZ R42, R22, -UR20, R42 ;  /* 0x80000014162a7c23 */ /* 0x000fe8000801002a */
[----:B------:R-:W-:Y:S01]  /*219f0*/  IMAD.MOV.U32 R6, RZ, RZ, R3 ;  /* 0x000000ffff067224 */ /* 0x000fe200078e0003 */
[----:B------:R-:W-:Y:S01]  /*21a00*/  FSEL R42, R42, -INF , !P6 ;  /* 0xff8000002a2a7808 */ /* 0x000fe20007000000 */
[--C-:B------:R-:W-:Y:S02]  /*21a10*/  IMAD.IADD R3, R186, 0x1, -R2.reuse ;  /* 0x00000001ba037824 */ /* 0x100fe400078e0a02 */
[----:B------:R1:W1:Y:S03]  /*21a20*/  I2F R20, R6 ;  /* 0x0000000600147306 */ /* 0x0002660000201400 */
[----:B------:R-:W-:Y:S07]  /*21a30*/  IABS R3, R3 ;  /* 0x0000000300037213 */ /* 0x000fee0000000000 */
[----:B------:R1:W1:Y:S02]  /*21a40*/  I2F R10, R3 ;  /* 0x00000003000a7306 */ /* 0x0002640000201400 */
[--C-:B-1----:R-:W-:Y:S02]  /*21a50*/  IMAD.IADD R6, R185, 0x1, -R2.reuse ;  /* 0x00000001b9067824 */ /* 0x102fe400078e0a02 */
[----:B------:R-:W-:Y:S05]  /*21a60*/  FFMA.FTZ R37, R20, -UR20, R37 ;  /* 0x8000001414257c23 */ /* 0x000fea0008010025 */
[----:B------:R-:W-:Y:S02]  /*21a70*/  FSEL R37, R37, -INF , !P5 ;  /* 0xff80000025257808 */ /* 0x000fe40006800000 */
[----:B------:R-:W-:Y:S01]  /*21a80*/  IABS R3, R6 ;  /* 0x0000000600037213 */ /* 0x000fe20000000000 */
[----:B------:R-:W-:Y:S02]  /*21a90*/  IMAD.IADD R6, R187, 0x1, -R2 ;  /* 0x00000001bb067824 */ /* 0x000fe400078e0a02 */
[----:B------:R-:W-:Y:S01]  /*21aa0*/  FFMA.FTZ R39, R10, -UR20, R39 ;  /* 0x800000140a277c23 */ /* 0x000fe20008010027 */
[----:B------:R1:W1:Y:S02]  /*21ab0*/  I2F R19, R3 ;  /* 0x0000000300137306 */ /* 0x0002640000201400 */
[----:B------:R-:W-:Y:S02]  /*21ac0*/  IABS R6, R6 ;  /* 0x0000000600067213 */ /* 0x000fe40000000000 */
[----:B------:R-:W-:Y:S06]  /*21ad0*/  FSEL R39, R39, -INF , !P4 ;  /* 0xff80000027277808 */ /* 0x000fec0006000000 */
[----:B------:R1:W1:Y:S02]  /*21ae0*/  I2F R18, R6 ;  /* 0x0000000600127306 */ /* 0x0002640000201400 */
[----:B-1----:R-:W-:Y:S01]  /*21af0*/  IADD3 R3, R0, 0x28, RZ ;  /* 0x0000002800037810 */ /* 0x002fe20007ffe0ff */
[----:B------:R-:W-:Y:S03]  /*21b00*/  FFMA.FTZ R41, R19, -UR20, R41 ;  /* 0x8000001413297c23 */ /* 0x000fe60008010029 */
[C---:B------:R-:W-:Y:S01]  /*21b10*/  ISETP.GE.AND P2, PT, R3.reuse, R190, PT ;  /* 0x000000be0300720c */ /* 0x040fe20003f46270 */
[--C-:B------:R-:W-:Y:S03]  /*21b20*/  IMAD.IADD R7, R184, 0x1, -R3.reuse ;  /* 0x00000001b8077824 */ /* 0x100fe600078e0a03 */
[----:B------:R-:W-:Y:S02]  /*21b30*/  ISETP.GE.OR P4, PT, R3, R194, !P2 ;  /* 0x000000c20300720c */ /* 0x000fe40005786670 */
[----:B------:R-:W-:Y:S01]  /*21b40*/  IABS R6, R7 ;  /* 0x0000000700067213 */ /* 0x000fe20000000000 */
[----:B------:R-:W-:Y:S02]  /*21b50*/  IMAD.IADD R7, R186, 0x1, -R3 ;  /* 0x00000001ba077824 */ /* 0x000fe400078e0a03 */
[----:B------:R-:W-:Y:S01]  /*21b60*/  FFMA.FTZ R43, R18, -UR20, R43 ;  /* 0x80000014122b7c23 */ /* 0x000fe2000801002b */
[----:B------:R1:W1:Y:S02]  /*21b70*/  I2F R17, R6 ;  /* 0x0000000600117306 */ /* 0x0002640000201400 */
[----:B-1----:R-:W-:Y:S01]  /*21b80*/  IABS R6, R7 ;  /* 0x0000000700067213 */ /* 0x002fe20000000000 */
[----:B------:R-:W-:Y:S04]  /*21b90*/  FFMA.FTZ R48, R17, -UR20, R48 ;  /* 0x8000001411307c23 */ /* 0x000fe80008010030 */
[----:B------:R-:W-:Y:S02]  /*21ba0*/  IMAD.MOV.U32 R7, RZ, RZ, R6 ;  /* 0x000000ffff077224 */ /* 0x000fe400078e0006 */
[--C-:B------:R-:W-:Y:S02]  /*21bb0*/  IMAD.IADD R6, R185, 0x1, -R3.reuse ;  /* 0x00000001b9067824 */ /* 0x100fe400078e0a03 */
[----:B------:R1:W1:Y:S03]  /*21bc0*/  I2F R14, R7 ;  /* 0x00000007000e7306 */ /* 0x0002660000201400 */
[----:B------:R-:W-:Y:S07]  /*21bd0*/  IABS R6, R6 ;  /* 0x0000000600067213 */ /* 0x000fee0000000000 */
[----:B------:R2:W2:Y:S01]  /*21be0*/  I2F R16, R6 ;  /* 0x0000000600107306 */ /* 0x0004a20000201400 */
[----:B-1----:R-:W-:Y:S02]  /*21bf0*/  IMAD.IADD R7, R187, 0x1, -R3 ;  /* 0x00000001bb077824 */ /* 0x002fe400078e0a03 */
[----:B------:R-:W-:Y:S05]  /*21c00*/  FFMA.FTZ R50, R14, -UR20, R50 ;  /* 0x800000140e327c23 */ /* 0x000fea0008010032 */
[----:B------:R-:W-:Y:S02]  /*21c10*/  FSEL R50, R50, -INF , !P4 ;  /* 0xff80000032327808 */ /* 0x000fe40006000000 */
[----:B--2---:R-:W-:Y:S01]  /*21c20*/  IABS R6, R7 ;  /* 0x0000000700067213 */ /* 0x004fe20000000000 */
[----:B------:R-:W-:Y:S02]  /*21c30*/  IMAD.IADD R7, R184, 0x1, -R4 ;  /* 0x00000001b8077824 */ /* 0x000fe400078e0a04 */
[----:B------:R-:W-:Y:S01]  /*21c40*/  FFMA.FTZ R44, R16, -UR20, R44 ;  /* 0x80000014102c7c23 */ /* 0x000fe2000801002c */
[----:B------:R1:W2:Y:S02]  /*21c50*/  I2F R15, R6 ;  /* 0x00000006000f7306 */ /* 0x0002a40000201400 */
[----:B-1----:R-:W-:Y:S01]  /*21c60*/  IABS R6, R7 ;  /* 0x0000000700067213 */ /* 0x002fe20000000000 */
[----:B--2---:R-:W-:Y:S01]  /*21c70*/  FFMA.FTZ R46, R15, -UR20, R46 ;  /* 0x800000140f2e7c23 */ /* 0x004fe2000801002e */
[----:B------:R-:W-:Y:S02]  /*21c80*/  P2R R7, PR, RZ, 0x2 ;  /* 0x00000002ff077803 */ /* 0x000fe40000000000 */
[C---:B------:R-:W-:Y:S04]  /*21c90*/  ISETP.GE.AND P1, PT, R2.reuse, R189, PT ;  /* 0x000000bd0200720c */ /* 0x040fe80003f26270 */
[----:B------:R1:W2:Y:S01]  /*21ca0*/  I2F R13, R6 ;  /* 0x00000006000d7306 */ /* 0x0002a20000201400 */
[----:B------:R-:W-:Y:S02]  /*21cb0*/  ISETP.NE.AND P3, PT, R7, RZ, PT ;  /* 0x000000ff0700720c */ /* 0x000fe40003f65270 */
[----:B------:R-:W-:Y:S02]  /*21cc0*/  ISETP.GE.OR P1, PT, R2, R193, !P1 ;  /* 0x000000c10200720c */ /* 0x000fe40004f26670 */
[----:B------:R-:W-:Y:S02]  /*21cd0*/  IADD3 R2, R0, 0x30, RZ ;  /* 0x0000003000027810 */ /* 0x000fe40007ffe0ff */
[----:B------:R-:W-:Y:S02]  /*21ce0*/  P2R R8, PR, RZ, 0x2 ;  /* 0x00000002ff087803 */ /* 0x000fe40000000000 */
[----:B------:R-:W-:Y:S02]  /*21cf0*/  FSEL R40, R40, -INF , !P3 ;  /* 0xff80000028287808 */ /* 0x000fe40005800000 */
[C---:B------:R-:W-:Y:S02]  /*21d00*/  ISETP.GE.AND P3, PT, R3.reuse, R191, PT ;  /* 0x000000bf0300720c */ /* 0x040fe40003f66270 */
[----:B------:R-:W-:Y:S02]  /*21d10*/  P2R R7, PR, RZ, 0x1 ;  /* 0x00000001ff077803 */ /* 0x000fe40000000000 */
[C---:B------:R-:W-:Y:S02]  /*21d20*/  ISETP.GE.OR P5, PT, R3.reuse, R196, !P3 ;  /* 0x000000c40300720c */ /* 0x040fe40005fa6670 */
[----:B------:R-:W-:Y:S02]  /*21d30*/  ISETP.NE.AND P3, PT, R8, RZ, PT ;  /* 0x000000ff0800720c */ /* 0x000fe40003f65270 */
[C---:B------:R-:W-:Y:S02]  /*21d40*/  ISETP.GE.AND P1, PT, R3.reuse, R189, PT ;  /* 0x000000bd0300720c */ /* 0x040fe40003f26270 */
[C---:B------:R-:W-:Y:S02]  /*21d50*/  ISETP.GE.AND P0, PT, R3.reuse, R188, PT ;  /* 0x000000bc0300720c */ /* 0x040fe40003f06270 */
[----:B------:R-:W-:Y:S01]  /*21d60*/  ISETP.GE.OR P1, PT, R3, R193, !P1 ;  /* 0x000000c10300720c */ /* 0x000fe20004f26670 */
[--C-:B-1----:R-:W-:Y:S01]  /*21d70*/  IMAD.IADD R6, R185, 0x1, -R4.reuse ;  /* 0x00000001b9067824 */ /* 0x102fe200078e0a04 */
[----:B------:R-:W-:Y:S01]  /*21d80*/  ISETP.GE.OR P6, PT, R3, R192, !P0 ;  /* 0x000000c00300720c */ /* 0x000fe200047c6670 */
[----:B--2---:R-:W-:Y:S01]  /*21d90*/  FFMA.FTZ R49, R13, -UR20, R49 ;  /* 0x800000140d317c23 */ /* 0x004fe20008010031 */
[----:B------:R-:W-:Y:S02]  /*21da0*/  IADD3 R3, R0, 0x31, RZ ;  /* 0x0000003100037810 */ /* 0x000fe40007ffe0ff */
[----:B------:R-:W-:Y:S01]  /*21db0*/  IABS R5, R6 ;  /* 0x0000000600057213 */ /* 0x000fe20000000000 */
[----:B------:R-:W-:Y:S01]  /*21dc0*/  IMAD.IADD R6, R187, 0x1, -R4 ;  /* 0x00000001bb067824 */ /* 0x000fe200078e0a04 */
[----:B------:R-:W-:Y:S02]  /*21dd0*/  ISETP.NE.AND P2, PT, R7, RZ, PT ;  /* 0x000000ff0700720c */ /* 0x000fe40003f45270 */
[----:B------:R-:W-:Y:S01]  /*21de0*/  P2R R7, PR, RZ, 0x2 ;  /* 0x00000002ff077803 */ /* 0x000fe20000000000 */
[----:B------:R-:W1:Y:S01]  /*21df0*/  I2F R12, R5 ;  /* 0x00000005000c7306 */ /* 0x000e620000201400 */
[----:B------:R-:W-:Y:S02]  /*21e00*/  FSEL R41, R41, -INF , !P3 ;  /* 0xff80000029297808 */ /* 0x000fe40005800000 */
[C---:B------:R-:W-:Y:S02]  /*21e10*/  ISETP.GE.AND P3, PT, R4.reuse, R191, PT ;  /* 0x000000bf0400720c */ /* 0x040fe40003f66270 */
[----:B------:R-:W-:Y:S02]  /*21e20*/  FSEL R43, R43, -INF , !P2 ;  /* 0xff8000002b2b7808 */ /* 0x000fe40005000000 */
[C---:B------:R-:W-:Y:S02]  /*21e30*/  ISETP.GE.AND P2, PT, R4.reuse, R190, PT ;  /* 0x000000be0400720c */ /* 0x040fe40003f46270 */
[C---:B------:R-:W-:Y:S02]  /*21e40*/  ISETP.GE.AND P1, PT, R4.reuse, R189, PT ;  /* 0x000000bd0400720c */ /* 0x040fe40003f26270 */
[----:B------:R-:W-:Y:S02]  /*21e50*/  ISETP.GE.AND P0, PT, R4, R188, PT ;  /* 0x000000bc0400720c */ /* 0x000fe40003f06270 */
[----:B------:R-:W-:Y:S02]  /*21e60*/  FSEL R48, R48, -INF , !P5 ;  /* 0xff80000030307808 */ /* 0x000fe40006800000 */
[C---:B------:R-:W-:Y:S02]  /*21e70*/  ISETP.GE.OR P5, PT, R4.reuse, R196, !P3 ;  /* 0x000000c40400720c */ /* 0x040fe40005fa6670 */
[C---:B------:R-:W-:Y:S02]  /*21e80*/  ISETP.GE.OR P4, PT, R4.reuse, R194, !P2 ;  /* 0x000000c20400720c */ /* 0x040fe40005786670 */
[C---:B------:R-:W-:Y:S02]  /*21e90*/  ISETP.GE.OR P1, PT, R4.reuse, R193, !P1 ;  /* 0x000000c10400720c */ /* 0x040fe40004f26670 */
[----:B------:R-:W-:Y:S01]  /*21ea0*/  ISETP.GE.OR P0, PT, R4, R192, !P0 ;  /* 0x000000c00400720c */ /* 0x000fe20004706670 */
[----:B------:R-:W-:Y:S01]  /*21eb0*/  IMAD.IADD R4, R186, 0x1, -R3 ;  /* 0x00000001ba047824 */ /* 0x000fe200078e0a03 */
[----:B------:R-:W-:Y:S01]  /*21ec0*/  ISETP.NE.AND P3, PT, R7, RZ, PT ;  /* 0x000000ff0700720c */ /* 0x000fe20003f65270 */
[----:B-1----:R-:W-:Y:S01]  /*21ed0*/  FFMA.FTZ R45, R12, -UR20, R45 ;  /* 0x800000140c2d7c23 */ /* 0x002fe2000801002d */
[----:B------:R-:W-:Y:S01]  /*21ee0*/  IABS R5, R6 ;  /* 0x0000000600057213 */ /* 0x000fe20000000000 */
[--C-:B------:R-:W-:Y:S01]  /*21ef0*/  IMAD.IADD R6, R184, 0x1, -R2.reuse ;  /* 0x00000001b8067824 */ /* 0x100fe200078e0a02 */
[----:B------:R-:W-:Y:S02]  /*21f00*/  IABS R4, R4 ;  /* 0x0000000400047213 */ /* 0x000fe40000000000 */
[----:B------:R-:W-:Y:S01]  /*21f10*/  P2R R7, PR, RZ, 0x2 ;  /* 0x00000002ff077803 */ /* 0x000fe20000000000 */
[----:B------:R-:W1:Y:S01]  /*21f20*/  I2F R10, R5 ;  /* 0x00000005000a7306 */ /* 0x000e620000201400 */
[----:B------:R-:W-:Y:S02]  /*21f30*/  FSEL R44, R44, -INF , !P3 ;  /* 0xff8000002c2c7808 */ /* 0x000fe40005800000 */
[C---:B------:R-:W-:Y:S02]  /*21f40*/  ISETP.GE.AND P3, PT, R2.reuse, R191, PT ;  /* 0x000000bf0200720c */ /* 0x040fe40003f66270 */
[C---:B------:R-:W-:Y:S02]  /*21f50*/  ISETP.GE.AND P2, PT, R2.reuse, R190, PT ;  /* 0x000000be0200720c */ /* 0x040fe40003f46270 */
[----:B------:R-:W-:Y:S02]  /*21f60*/  ISETP.GE.AND P1, PT, R2, R189, PT ;  /* 0x000000bd0200720c */ /* 0x000fe40003f26270 */
[----:B------:R-:W-:Y:S01]  /*21f70*/  FSEL R46, R46, -INF , !P6 ;  /* 0xff8000002e2e7808 */ /* 0x000fe20007000000 */
[----:B------:R-:W2:Y:S01]  /*21f80*/  I2F R20, R4 ;  /* 0x0000000400147306 */ /* 0x000ea20000201400 */
[----:B------:R-:W-:Y:S02]  /*21f90*/  FSEL R49, R49, -INF , !P5 ;  /* 0xff80000031317808 */ /* 0x000fe40006800000 */
[----:B------:R-:W-:Y:S02]  /*21fa0*/  FSEL R51, R51, -INF , !P4 ;  /* 0xff80000033337808 */ /* 0x000fe40006000000 */
[C---:B------:R-:W-:Y:S02]  /*21fb0*/  ISETP.GE.OR P5, PT, R2.reuse, R196, !P3 ;  /* 0x000000c40200720c */ /* 0x040fe40005fa6670 */
[C---:B------:R-:W-:Y:S02]  /*21fc0*/  ISETP.GE.OR P4, PT, R2.reuse, R194, !P2 ;  /* 0x000000c20200720c */ /* 0x040fe40005786670 */
[----:B------:R-:W-:Y:S02]  /*21fd0*/  ISETP.GE.OR P1, PT, R2, R193, !P1 ;  /* 0x000000c10200720c */ /* 0x000fe40004f26670 */
[----:B------:R-:W-:Y:S02]  /*21fe0*/  ISETP.NE.AND P3, PT, R7, RZ, PT ;  /* 0x000000ff0700720c */ /* 0x000fe40003f65270 */
[----:B------:R-:W-:Y:S01]  /*21ff0*/  P2R R7, PR, RZ, 0x2 ;  /* 0x00000002ff077803 */ /* 0x000fe20000000000 */
[----:B-1----:R-:W-:Y:S01]  /*22000*/  FFMA.FTZ R47, R10, -UR20, R47 ;  /* 0x800000140a2f7c23 */ /* 0x002fe2000801002f */
[----:B------:R-:W-:Y:S01]  /*22010*/  IABS R5, R6 ;  /* 0x0000000600057213 */ /* 0x000fe20000000000 */
[----:B------:R-:W-:Y:S01]  /*22020*/  IMAD.IADD R6, R186, 0x1, -R2 ;  /* 0x00000001ba067824 */ /* 0x000fe200078e0a02 */
[----:B------:R-:W-:Y:S02]  /*22030*/  FSEL R45, R45, -INF , !P3 ;  /* 0xff8000002d2d7808 */ /* 0x000fe40005800000 */
[C---:B------:R-:W-:Y:S01]  /*22040*/  ISETP.GE.AND P3, PT, R3.reuse, R191, PT ;  /* 0x000000bf0300720c */ /* 0x040fe20003f66270 */
[----:B------:R1:W1:Y:S01]  /*22050*/  I2F R9, R5 ;  /* 0x0000000500097306 */ /* 0x0002620000201400 */
[C---:B------:R-:W-:Y:S01]  /*22060*/  ISETP.GE.AND P1, PT, R3.reuse, R189, PT ;  /* 0x000000bd0300720c */ /* 0x040fe20003f26270 */
[----:B--2---:R-:W-:Y:S03]  /*22070*/  FFMA.FTZ R55, R20, -UR20, R55 ;  /* 0x8000001414377c23 */ /* 0x004fe60008010037 */
[----:B------:R-:W-:Y:S01]  /*22080*/  ISETP.GE.OR P1, PT, R3, R193, !P1 ;  /* 0x000000c10300720c */ /* 0x000fe20004f26670 */
[----:B------:R-:W-:Y:S03]  /*22090*/  IMAD.MOV.U32 R20, RZ, RZ, R198 ;  /* 0x000000ffff147224 */ /* 0x000fe600078e00c6 */
[----:B------:R-:W-:Y:S02]  /*220a0*/  P2R R11, PR, RZ, 0x2 ;  /* 0x00000002ff0b7803 */ /* 0x000fe40000000000 */
[----:B-1----:R-:W-:Y:S01]  /*220b0*/  IABS R5, R6 ;  /* 0x0000000600057213 */ /* 0x002fe20000000000 */
[----:B------:R-:W-:Y:S04]  /*220c0*/  FFMA.FTZ R52, R9, -UR20, R52 ;  /* 0x8000001409347c23 */ /* 0x000fe80008010034 */
[----:B------:R-:W-:Y:S01]  /*220d0*/  IMAD.MOV.U32 R6, RZ, RZ, R5 ;  /* 0x000000ffff067224 */ /* 0x000fe200078e0005 */
[----:B------:R-:W-:Y:S01]  /*220e0*/  FSEL R52, R52, -INF , !P5 ;  /* 0xff80000034347808 */ /* 0x000fe20006800000 */
[----:B------:R-:W-:Y:S01]  /*220f0*/  IMAD.IADD R5, R185, 0x1, -R2 ;  /* 0x00000001b9057824 */ /* 0x000fe200078e0a02 */
[----:B------:R-:W-:Y:S01]  /*22100*/  ISETP.GE.OR P5, PT, R3, R196, !P3 ;  /* 0x000000c40300720c */ /* 0x000fe20005fa6670 */
[----:B------:R1:W2:Y:S01]  /*22110*/  I2F R8, R6 ;  /* 0x0000000600087306 */ /* 0x0002a20000201400 */
[----:B------:R-:W-:Y:S02]  /*22120*/  ISETP.NE.AND P3, PT, R7, RZ, PT ;  /* 0x000000ff0700720c */ /* 0x000fe40003f65270 */
[----:B------:R-:W-:Y:S02]  /*22130*/  IABS R5, R5 ;  /* 0x0000000500057213 */ /* 0x000fe40000000000 */
[----:B------:R-:W-:Y:S01]  /*22140*/  LOP3.LUT R7, R177, UR5, RZ, 0x3c, !PT ;  /* 0x00000005b1077c12 */ /* 0x000fe2000f8e3cff */
[----:B------:R-:W-:Y:S04]  /*22150*/  UIADD3 UR5, UR36, 0x1715609d, URZ ;  /* 0x1715609d24057890 */ /* 0x000fe8000fffe03f */
[----:B------:R3:W3:Y:S01]  /*22160*/  I2F R24, R5 ;  /* 0x0000000500187306 */ /* 0x0006e20000201400 */
[----:B------:R-:W-:Y:S05]  /*22170*/  IMAD.WIDE.U32 R16, R7, -0x326172a9, RZ ;  /* 0xcd9e8d5707107825 */ /* 0x000fea00078e00ff */
[C---:B------:R-:W-:Y:S02]  /*22180*/  LOP3.LUT R7, R17.reuse, UR44, R160, 0x96, !PT ;  /* 0x0000002c11077c12 */ /* 0x040fe4000f8e96a0 */
[----:B------:R-:W-:Y:S01]  /*22190*/  LOP3.LUT R12, R17, UR44, R174, 0x96, !PT ;  /* 0x0000002c110c7c12 */ /* 0x000fe2000f8e96ae */
[----:B-1----:R-:W-:Y:S02]  /*221a0*/  IMAD.IADD R6, R187, 0x1, -R2 ;  /* 0x00000001bb067824 */ /* 0x002fe400078e0a02 */
[----:B--2---:R-:W-:Y:S05]  /*221b0*/  FFMA.FTZ R54, R8, -UR20, R54 ;  /* 0x8000001408367c23 */ /* 0x004fea0008010036 */
[----:B------:R-:W-:Y:S02]  /*221c0*/  FSEL R54, R54, -INF , !P4 ;  /* 0xff80000036367808 */ /* 0x000fe40006000000 */
[----:B---3--:R-:W-:Y:S01]  /*221d0*/  IABS R5, R6 ;  /* 0x0000000600057213 */ /* 0x008fe20000000000 */
[--C-:B------:R-:W-:Y:S02]  /*221e0*/  IMAD.IADD R6, R184, 0x1, -R3.reuse ;  /* 0x00000001b8067824 */ /* 0x100fe400078e0a03 */
[----:B------:R-:W-:Y:S01]  /*221f0*/  FFMA.FTZ R56, R24, -UR20, R56 ;  /* 0x8000001418387c23 */ /* 0x000fe20008010038 */
[----:B------:R1:W2:Y:S04]  /*22200*/  I2F R23, R5 ;  /* 0x0000000500177306 */ /* 0x0002a80000201400 */
[----:B------:R-:W-:Y:S02]  /*22210*/  FSEL R56, R56, -INF , !P3 ;  /* 0xff80000038387808 */ /* 0x000fe40005800000 */
[----:B-1----:R-:W-:Y:S01]  /*22220*/  IABS R5, R6 ;  /* 0x0000000600057213 */ /* 0x002fe20000000000 */
[----:B--2---:R-:W-:Y:S01]  /*22230*/  FFMA.FTZ R58, R23, -UR20, R58 ;  /* 0x80000014173a7c23 */ /* 0x004fe2000801003a */
[----:B------:R-:W-:Y:S02]  /*22240*/  P2R R6, PR, RZ, 0x1 ;  /* 0x00000001ff067803 */ /* 0x000fe40000000000 */
[----:B------:R-:W-:Y:S01]  /*22250*/  ISETP.GE.AND P0, PT, R2, R188, PT ;  /* 0x000000bc0200720c */ /* 0x000fe20003f06270 */
[----:B------:R1:W2:Y:S01]  /*22260*/  I2F R22, R5 ;  /* 0x0000000500167306 */ /* 0x0002a20000201400 */
[----:B------:R-:W-:Y:S02]  /*22270*/  ISETP.NE.AND P2, PT, R6, RZ, PT ;  /* 0x000000ff0600720c */ /* 0x000fe40003f45270 */
[----:B------:R-:W-:Y:S02]  /*22280*/  ISETP.GE.OR P6, PT, R2, R192, !P0 ;  /* 0x000000c00200720c */ /* 0x000fe400047c6670 */
[C---:B------:R-:W-:Y:S02]  /*22290*/  IADD3 R2, R0.reuse, 0x38, RZ ;  /* 0x0000003800027810 */ /* 0x040fe40007ffe0ff */
[----:B------:R-:W-:Y:S02]  /*222a0*/  FSEL R47, R47, -INF , !P2 ;  /* 0xff8000002f2f7808 */ /* 0x000fe40005000000 */
[----:B------:R-:W-:Y:S01]  /*222b0*/  ISETP.GE.AND P2, PT, R3, R190, PT ;  /* 0x000000be0300720c */ /* 0x000fe20003f46270 */
[--C-:B------:R-:W-:Y:S01]  /*222c0*/  IMAD.IADD R6, R185, 0x1, -R2.reuse ;  /* 0x00000001b9067824 */ /* 0x100fe200078e0a02 */
[C---:B------:R-:W-:Y:S02]  /*222d0*/  ISETP.GE.AND P0, PT, R3.reuse, R188, PT ;  /* 0x000000bc0300720c */ /* 0x040fe40003f06270 */
[C---:B------:R-:W-:Y:S02]  /*222e0*/  ISETP.GE.OR P4, PT, R3.reuse, R194, !P2 ;  /* 0x000000c20300720c */ /* 0x040fe40005786670 */
[----:B------:R-:W-:Y:S02]  /*222f0*/  ISETP.GE.OR P0, PT, R3, R192, !P0 ;  /* 0x000000c00300720c */ /* 0x000fe40004706670 */
[----:B------:R-:W-:Y:S02]  /*22300*/  IADD3 R0, R0, 0x39, RZ ;  /* 0x0000003900007810 */ /* 0x000fe40007ffe0ff */
[----:B------:R-:W-:Y:S02]  /*22310*/  P2R R9, PR, RZ, 0x1 ;  /* 0x00000001ff097803 */ /* 0x000fe40000000000 */
[C---:B------:R-:W-:Y:S02]  /*22320*/  ISETP.GE.AND P3, PT, R2.reuse, R191, PT ;  /* 0x000000bf0200720c */ /* 0x040fe40003f66270 */
[C---:B------:R-:W-:Y:S01]  /*22330*/  ISETP.GE.AND P2, PT, R2.reuse, R190, PT ;  /* 0x000000be0200720c */ /* 0x040fe20003f46270 */
[----:B-1----:R-:W-:Y:S01]  /*22340*/  IMAD.IADD R5, R185, 0x1, -R3 ;  /* 0x00000001b9057824 */ /* 0x002fe200078e0a03 */
[----:B------:R-:W-:Y:S01]  /*22350*/  ISETP.GE.AND P1, PT, R2, R189, PT ;  /* 0x000000bd0200720c */ /* 0x000fe20003f26270 */
[----:B--2---:R-:W-:Y:S01]  /*22360*/  FFMA.FTZ R53, R22, -UR20, R53 ;  /* 0x8000001416357c23 */ /* 0x004fe20008010035 */
[----:B------:R-:W-:Y:S02]  /*22370*/  ISETP.GE.AND P0, PT, R2, R188, PT ;  /* 0x000000bc0200720c */ /* 0x000fe40003f06270 */
[----:B------:R-:W-:Y:S01]  /*22380*/  IABS R4, R5 ;  /* 0x0000000500047213 */ /* 0x000fe20000000000 */
[C---:B------:R-:W-:Y:S01]  /*22390*/  IMAD.IADD R5, R187.reuse, 0x1, -R3 ;  /* 0x00000001bb057824 */ /* 0x040fe200078e0a03 */
[----:B------:R-:W-:Y:S01]  /*223a0*/  FSEL R58, R58, -INF , !P6 ;  /* 0xff8000003a3a7808 */ /* 0x000fe20007000000 */
[--C-:B------:R-:W-:Y:S01]  /*223b0*/  IMAD.IADD R3, R187, 0x1, -R2.reuse ;  /* 0x00000001bb037824 */ /* 0x100fe200078e0a02 */
[----:B------:R-:W-:Y:S01]  /*223c0*/  FSEL R53, R53, -INF , !P5 ;  /* 0xff80000035357808 */ /* 0x000fe20006800000 */
[----:B------:R1:W2:Y:S01]  /*223d0*/  I2F R21, R4 ;  /* 0x0000000400157306 */ /* 0x0002a20000201400 */
[----:B------:R-:W-:Y:S02]  /*223e0*/  IABS R5, R5 ;  /* 0x0000000500057213 */ /* 0x000fe40000000000 */
[----:B------:R-:W-:Y:S02]  /*223f0*/  IABS R3, R3 ;  /* 0x0000000300037213 */ /* 0x000fe40000000000 */
[----:B------:R-:W-:Y:S02]  /*22400*/  FSEL R55, R55, -INF , !P4 ;  /* 0xff80000037377808 */ /* 0x000fe40006000000 */
[C---:B------:R-:W-:Y:S02]  /*22410*/  ISETP.GE.OR P4, PT, R2.reuse, R196, !P3 ;  /* 0x000000c40200720c */ /* 0x040fe40005f86670 */
[C---:B------:R-:W-:Y:S01]  /*22420*/  ISETP.GE.OR P3, PT, R2.reuse, R194, !P2 ;  /* 0x000000c20200720c */ /* 0x040fe20005766670 */
[----:B------:R3:W3:Y:S01]  /*22430*/  I2F R18, R5 ;  /* 0x0000000500127306 */ /* 0x0006e20000201400 */
[C---:B------:R-:W-:Y:S02]  /*22440*/  ISETP.GE.OR P6, PT, R2.reuse, R193, !P1 ;  /* 0x000000c10200720c */ /* 0x040fe40004fc6670 */
[----:B------:R-:W-:Y:S02]  /*22450*/  ISETP.GE.OR P5, PT, R2, R192, !P0 ;  /* 0x000000c00200720c */ /* 0x000fe400047a6670 */
[----:B------:R-:W-:Y:S02]  /*22460*/  ISETP.NE.AND P2, PT, R11, RZ, PT ;  /* 0x000000ff0b00720c */ /* 0x000fe40003f45270 */
[----:B------:R-:W-:Y:S02]  /*22470*/  ISETP.NE.AND P1, PT, R9, RZ, PT ;  /* 0x000000ff0900720c */ /* 0x000fe40003f25270 */
[----:B------:R-:W-:Y:S01]  /*22480*/  ISETP.GE.AND P0, PT, R0, R189, PT ;  /* 0x000000bd0000720c */ /* 0x000fe20003f06270 */
[----:B------:R-:W4:Y:S01]  /*22490*/  I2F R10, R3 ;  /* 0x00000003000a7306 */ /* 0x000f220000201400 */
[--C-:B-1----:R-:W-:Y:S02]  /*224a0*/  IMAD.IADD R4, R184, 0x1, -R2.reuse ;  /* 0x00000001b8047824 */ /* 0x102fe400078e0a02 */
[----:B--2---:R-:W-:Y:S02]  /*224b0*/  FFMA.FTZ R57, R21, -UR20, R57 ;  /* 0x8000001415397c23 */ /* 0x004fe40008010039 */
[----:B------:R-:W-:Y:S01]  /*224c0*/  IMAD.MOV.U32 R21, RZ, RZ, R199 ;  /* 0x000000ffff157224 */ /* 0x000fe200078e00c7 */
[----:B------:R-:W-:Y:S02]  /*224d0*/  IABS R4, R4 ;  /* 0x0000000400047213 */ /* 0x000fe40000000000 */
[----:B------:R-:W-:Y:S02]  /*224e0*/  FSEL R57, R57, -INF , !P2 ;  /* 0xff80000039397808 */ /* 0x000fe40005000000 */
[----:B------:R-:W-:Y:S01]  /*224f0*/  ISETP.GE.AND P2, PT, R0, R191, PT ;  /* 0x000000bf0000720c */ /* 0x000fe20003f46270 */
[----:B------:R1:W2:Y:S01]  /*22500*/  I2F R15, R4 ;  /* 0x00000004000f7306 */ /* 0x0002a20000201400 */
[----:B---3--:R-:W-:Y:S02]  /*22510*/  IMAD.IADD R5, R186, 0x1, -R2 ;  /* 0x00000001ba057824 */ /* 0x008fe400078e0a02 */
[----:B------:R-:W-:Y:S05]  /*22520*/  FFMA.FTZ R59, R18, -UR20, R59 ;  /* 0x80000014123b7c23 */ /* 0x000fea000801003b */
[----:B------:R-:W-:Y:S02]  /*22530*/  FSEL R59, R59, -INF , !P1 ;  /* 0xff8000003b3b7808 */ /* 0x000fe40004800000 */
[----:B------:R-:W-:Y:S01]  /*22540*/  ISETP.GE.AND P1, PT, R0, R190, PT ;  /* 0x000000be0000720c */ /* 0x000fe20003f26270 */
[----:B----4-:R-:W-:Y:S05]  /*22550*/  FFMA.FTZ R62, R10, -UR20, R62 ;  /* 0x800000140a3e7c23 */ /* 0x010fea000801003e */
[----:B------:R-:W-:Y:S02]  /*22560*/  FSEL R62, R62, -INF , !P5 ;  /* 0xff8000003e3e7808 */ /* 0x000fe40006800000 */
[----:B-1----:R-:W-:Y:S01]  /*22570*/  IABS R4, R5 ;  /* 0x0000000500047213 */ /* 0x002fe20000000000 */
[----:B--2---:R-:W-:Y:S04]  /*22580*/  FFMA.FTZ R64, R15, -UR20, R64 ;  /* 0x800000140f407c23 */ /* 0x004fe80008010040 */
[----:B------:R-:W-:Y:S01]  /*22590*/  IMAD.MOV.U32 R5, RZ, RZ, R4 ;  /* 0x000000ffff057224 */ /* 0x000fe200078e0004 */
[----:B------:R-:W-:Y:S01]  /*225a0*/  IABS R4, R6 ;  /* 0x0000000600047213 */ /* 0x000fe20000000000 */
[----:B------:R-:W-:Y:S01]  /*225b0*/  IMAD.IADD R6, R184, 0x1, -R0 ;  /* 0x00000001b8067824 */ /* 0x000fe200078e0a00 */
[----:B------:R-:W-:Y:S01]  /*225c0*/  FSEL R64, R64, -INF , !P4 ;  /* 0xff80000040407808 */ /* 0x000fe20006000000 */
[----:B------:R1:W2:Y:S01]  /*225d0*/  I2F R14, R5 ;  /* 0x00000005000e7306 */ /* 0x0002a20000201400 */
[C---:B------:R-:W-:Y:S02]  /*225e0*/  ISETP.GE.OR P4, PT, R0.reuse, R196, !P2 ;  /* 0x000000c40000720c */ /* 0x040fe40005786670 */
[----:B------:R-:W-:Y:S02]  /*225f0*/  IABS R3, R6 ;  /* 0x0000000600037213 */ /* 0x000fe40000000000 */
[C---:B------:R-:W-:Y:S02]  /*22600*/  ISETP.GE.OR P2, PT, R0.reuse, R194, !P1 ;  /* 0x000000c20000720c */ /* 0x040fe40004f46670 */
[----:B------:R-:W-:Y:S03]  /*22610*/  ISETP.GE.OR P1, PT, R0, R193, !P0 ;  /* 0x000000c10000720c */ /* 0x000fe60004726670 */
[----:B------:R3:W4:Y:S01]  /*22620*/  I2F R13, R4 ;  /* 0x00000004000d7306 */ /* 0x0007220000201400 */
[----:B-1----:R-:W-:Y:S01]  /*22630*/  LOP3.LUT R5, R223, UR4, R176, 0x96, !PT ;  /* 0x00000004df057c12 */ /* 0x002fe2000f8e96b0 */
[----:B--2---:R-:W-:Y:S04]  /*22640*/  FFMA.FTZ R66, R14, -UR20, R66 ;  /* 0x800000140e427c23 */ /* 0x004fe80008010042 */
[----:B------:R-:W-:Y:S01]  /*22650*/  IMAD.WIDE.U32 R242, R5, -0x326172a9, RZ ;  /* 0xcd9e8d5705f27825 */ /* 0x000fe200078e00ff */
[----:B------:R-:W-:Y:S02]  /*22660*/  FSEL R66, R66, -INF , !P3 ;  /* 0xff80000042427808 */ /* 0x000fe40005800000 */
[C---:B------:R-:W-:Y:S02]  /*22670*/  ISETP.GE.AND P3, PT, R0.reuse, R188, PT ;  /* 0x000000bc0000720c */ /* 0x040fe40003f66270 */
[----:B---3--:R-:W-:Y:S01]  /*22680*/  LOP3.LUT R4, R199, UR4, R176, 0x96, !PT ;  /* 0x00000004c7047c12 */ /* 0x008fe2000f8e96b0 */
[----:B------:R-:W-:Y:S01]  /*22690*/  UIADD3 UR4, UR37, -0x56f99767, URZ ;  /* 0xa906689925047890 */ /* 0x000fe2000fffe03f */
[----:B------:R-:W-:Y:S01]  /*226a0*/  LOP3.LUT R19, R243, UR43, R16, 0x96, !PT ;  /* 0x0000002bf3137c12 */ /* 0x000fe2000f8e9610 */
[----:B----4-:R-:W-:Y:S01]  /*226b0*/  FFMA.FTZ R60, R13, -UR20, R60 ;  /* 0x800000140d3c7c23 */ /* 0x010fe2000801003c */
[----:B------:R-:W-:Y:S01]  /*226c0*/  ISETP.GE.OR P0, PT, R0, R192, !P3 ;  /* 0x000000c00000720c */ /* 0x000fe20005f06670 */
[----:B------:R-:W-:Y:S03]  /*226d0*/  IMAD.WIDE.U32 R244, R4, -0x326172a9, RZ ;  /* 0xcd9e8d5704f47825 */ /* 0x000fe600078e00ff */
[----:B------:R-:W-:Y:S01]  /*226e0*/  FSEL R60, R60, -INF , !P6 ;  /* 0xff8000003c3c7808 */ /* 0x000fe20007000000 */
[----:B------:R-:W-:Y:S01]  /*226f0*/  IMAD.MOV.U32 R4, RZ, RZ, R3 ;  /* 0x000000ffff047224 */ /* 0x000fe200078e0003 */
[----:B------:R-:W-:Y:S01]  /*22700*/  LOP3.LUT R16, R245, UR43, R16, 0x96, !PT ;  /* 0x0000002bf5107c12 */ /* 0x000fe2000f8e9610 */
[--C-:B------:R-:W-:Y:S02]  /*22710*/  IMAD.IADD R3, R186, 0x1, -R0.reuse ;  /* 0x00000001ba037824 */ /* 0x100fe400078e0a00 */
[----:B------:R1:W2:Y:S01]  /*22720*/  I2F R8, R4 ;  /* 0x0000000400087306 */ /* 0x0002a20000201400 */
[----:B------:R-:W-:Y:S02]  /*22730*/  IMAD.WIDE.U32 R18, R19, -0x2daee0ad, RZ ;  /* 0xd2511f5313127825 */ /* 0x000fe400078e00ff */
[----:B------:R-:W-:Y:S02]  /*22740*/  IABS R3, R3 ;  /* 0x0000000300037213 */ /* 0x000fe40000000000 */
[----:B------:R-:W-:Y:S05]  /*22750*/  IMAD.WIDE.U32 R16, R16, -0x2daee0ad, RZ ;  /* 0xd2511f5310107825 */ /* 0x000fea00078e00ff */
[----:B------:R3:W4:Y:S01]  /*22760*/  I2F R6, R3 ;  /* 0x0000000300067306 */ /* 0x0007220000201400 */
[--C-:B-1----:R-:W-:Y:S02]  /*22770*/  IMAD.IADD R4, R185, 0x1, -R0.reuse ;  /* 0x00000001b9047824 */ /* 0x102fe400078e0a00 */
[----:B--2---:R-:W-:Y:S05]  /*22780*/  FFMA.FTZ R65, R8, -UR20, R65 ;  /* 0x8000001408417c23 */ /* 0x004fea0008010041 */
[----:B------:R-:W-:Y:S02]  /*22790*/  FSEL R65, R65, -INF , !P4 ;  /* 0xff80000041417808 */ /* 0x000fe40006000000 */
[----:B---3--:R-:W-:Y:S01]  /*227a0*/  IABS R3, R4 ;  /* 0x0000000400037213 */ /* 0x008fe20000000000 */
[----:B------:R-:W-:Y:S01]  /*227b0*/  IMAD.IADD R4, R187, 0x1, -R0 ;  /* 0x00000001bb047824 */ /* 0x000fe200078e0a00 */
[----:B------:R-:W-:Y:S01]  /*227c0*/  FMNMX.FTZ R0, R220, R74, !PT ;  /* 0x0000004adc007209 */ /* 0x000fe20007810000 */
[----:B----4-:R-:W-:Y:S01]  /*227d0*/  FFMA.FTZ R67, R6, -UR20, R67 ;  /* 0x8000001406437c23 */ /* 0x010fe20008010043 */
[----:B------:R-:W1:Y:S02]  /*227e0*/  I2F R5, R3 ;  /* 0x0000000300057306 */ /* 0x000e640000201400 */
[----:B------:R-:W-:Y:S02]  /*227f0*/  IABS R4, R4 ;  /* 0x0000000400047213 */ /* 0x000fe40000000000 */
[----:B------:R-:W-:Y:S03]  /*22800*/  FSEL R67, R67, -INF , !P2 ;  /* 0xff80000043437808 */ /* 0x000fe60005000000 */
[----:B------:R-:W-:Y:S04]  /*22810*/  IMAD.MOV.U32 R2, RZ, RZ, R4 ;  /* 0x000000ffff027224 */ /* 0x000fe800078e0004 */
[----:B------:R2:W3:Y:S01]  /*22820*/  I2F R4, R2 ;  /* 0x0000000200047306 */ /* 0x0004e20000201400 */
[----:B-1----:R-:W-:Y:S05]  /*22830*/  FFMA.FTZ R61, R5, -UR20, R61 ;  /* 0x80000014053d7c23 */ /* 0x002fea000801003d */
[----:B------:R-:W-:Y:S01]  /*22840*/  FSEL R61, R61, -INF , !P1 ;  /* 0xff8000003d3d7808 */ /* 0x000fe20004800000 */
[----:B--2---:R-:W-:Y:S04]  /*22850*/  IMAD.WIDE.U32 R2, R7, -0x2daee0ad, RZ ;  /* 0xd2511f5307027825 */ /* 0x004fe800078e00ff */
[----:B---3--:R-:W-:Y:S01]  /*22860*/  FFMA.FTZ R63, R4, -UR20, R63 ;  /* 0x80000014043f7c23 */ /* 0x008fe2000801003f */
[----:B------:R-:W-:Y:S01]  /*22870*/  LOP3.LUT R9, R3, UR42, R222, 0x96, !PT ;  /* 0x0000002a03097c12 */ /* 0x000fe2000f8e96de */
[----:B------:R-:W-:Y:S01]  /*22880*/  IMAD.WIDE.U32 R6, R12, -0x2daee0ad, RZ ;  /* 0xd2511f530c067825 */ /* 0x000fe200078e00ff */
[----:B------:R-:W-:Y:S02]  /*22890*/  FMNMX.FTZ R3, R214, R72, !PT ;  /* 0x00000048d6037209 */ /* 0x000fe40007810000 */
[----:B------:R-:W-:Y:S02]  /*228a0*/  LOP3.LUT R15, R19, UR40, R2, 0x96, !PT ;  /* 0x00000028130f7c12 */ /* 0x000fe4000f8e9602 */
        /* <DEDUP_REMOVED lines=8> */
[----:B------:R-:W-:Y:S01]  /*22930*/  IMAD.WIDE.U32 R4, R9, -0x326172a9, RZ ;  /* 0xcd9e8d5709047825 */ /* 0x000fe200078e00ff */
        /* <DEDUP_REMOVED lines=50> */
[----:B------:R-:W-:Y:S01]  /*22c60*/  LOP3.LUT R2, R7, UR42, R20, 0x96, !PT ;  /* 0x0000002a07027c12 */ /* 0x000fe2000f8e9614 */
[----:B------:R-:W2:Y:S01]  /*22c70*/  SHFL.BFLY PT, R71, R0, 0x2, 0x1f ;  /* 0x0c401f0000477f89 */ /* 0x000ea200000e0000 */
[----:B------:R-:W-:Y:S02]  /*22c80*/  FMNMX.FTZ R3, R51, R3, !PT ;  /* 0x0000000333037209 */ /* 0x000fe40007810000 */
[----:B------:R-:W-:Y:S02]  /*22c90*/  LOP3.LUT R6, R17, UR40, R6, 0x96, !PT ;  /* 0x0000002811067c12 */ /* 0x000fe4000f8e9606 */
[----:B------:R-:W-:Y:S02]  /*22ca0*/  FMNMX.FTZ R3, R54, R3, !PT ;  /* 0x0000000336037209 */ /* 0x000fe40007810000 */
[----:B------:R-:W-:Y:S01]  /*22cb0*/  FSEL R63, R63, -INF , !P0 ;  /* 0xff8000003f3f7808 */ /* 0x000fe20004000000 */
[----:B------:R-:W-:Y:S01]  /*22cc0*/  IMAD.WIDE.U32 R6, R6, -0x326172a9, RZ ;  /* 0xcd9e8d5706067825 */ /* 0x000fe200078e00ff */
[----:B------:R-:W-:Y:S02]  /*22cd0*/  FMNMX.FTZ R3, R55, R3, !PT ;  /* 0x0000000337037209 */ /* 0x000fe40007810000 */
[----:B------:R-:W-:Y:S02]  /*22ce0*/  FMNMX.FTZ R68, R63, R68, !PT ;  /* 0x000000443f447209 */ /* 0x000fe40007810000 */
[----:B------:R-:W-:Y:S02]  /*22cf0*/  FMNMX.FTZ R3, R66, R3, !PT ;  /* 0x0000000342037209 */ /* 0x000fe40007810000 */
[----:B-1----:R-:W-:Y:S01]  /*22d00*/  FMNMX.FTZ R11, R11, R12, !PT ;  /* 0x0000000c0b0b7209 */ /* 0x002fe20007810000 */
[----:B------:R-:W1:Y:S01]  /*22d10*/  SHFL.BFLY PT, R14, R68, 0x2, 0x1f ;  /* 0x0c401f00440e7f89 */ /* 0x000e6200000e0000 */
[----:B------:R-:W-:Y:S01]  /*22d20*/  FMNMX.FTZ R10, R67, R3, !PT ;  /* 0x00000003430a7209 */ /* 0x000fe20007810000 */
[----:B------:R-:W-:Y:S01]  /*22d30*/  IMAD.WIDE.U32 R2, R2, -0x326172a9, RZ ;  /* 0xcd9e8d5702027825 */ /* 0x000fe200078e00ff */
[----:B------:R-:W-:Y:S02]  /*22d40*/  LOP3.LUT R5, R5, UR41, R242, 0x96, !PT ;  /* 0x0000002905057c12 */ /* 0x000fe4000f8e96f2 */
[----:B------:R-:W-:Y:S02]  /*22d50*/  LOP3.LUT R9, R9, UR39, R4, 0x96, !PT ;  /* 0x0000002709097c12 */ /* 0x000fe4000f8e9604 */
[----:B------:R-:W-:Y:S01]  /*22d60*/  LOP3.LUT R7, R7, UR39, R2, 0x96, !PT ;  /* 0x0000002707077c12 */ /* 0x000fe2000f8e9602 */
[----:B------:R-:W-:Y:S01]  /*22d70*/  IMAD.WIDE.U32 R4, R5, -0x2daee0ad, RZ ;  /* 0xd2511f5305047825 */ /* 0x000fe200078e00ff */
[----:B--2---:R-:W-:Y:S01]  /*22d80*/  FMNMX.FTZ R71, R0, R71, !PT ;  /* 0x0000004700477209 */ /* 0x004fe20007810000 */
[----:B------:R-:W2:Y:S01]  /*22d90*/  SHFL.BFLY PT, R70, R11, 0x1, 0x1f ;  /* 0x0c201f000b467f89 */ /* 0x000ea200000e0000 */
[----:B------:R-:W-:Y:S01]  /*22da0*/  LOP3.LUT R3, R3, UR41, R244, 0x96, !PT ;  /* 0x0000002903037c12 */ /* 0x000fe2000f8e96f4 */
[----:B------:R-:W-:Y:S01]  /*22db0*/  IMAD.WIDE.U32 R206, R7, -0x2daee0ad, RZ ;  /* 0xd2511f5307ce7825 */ /* 0x000fe200078e00ff */
[----:B------:R-:W-:Y:S03]  /*22dc0*/  LOP3.LUT R5, R5, UR38, R18, 0x96, !PT ;  /* 0x0000002605057c12 */ /* 0x000fe6000f8e9612 */
[----:B------:R-:W-:Y:S02]  /*22dd0*/  IMAD.WIDE.U32 R198, R9, -0x2daee0ad, RZ ;  /* 0xd2511f5309c67825 */ /* 0x000fe400078e00ff */
[----:B------:R-:W3:Y:S02]  /*22de0*/  SHFL.BFLY PT, R7, R71, 0x1, 0x1f ;  /* 0x0c201f0047077f89 */ /* 0x000ee400000e0000 */
[----:B------:R-:W-:Y:S01]  /*22df0*/  IMAD.WIDE.U32 R166, R5, -0x326172a9, RZ ;  /* 0xcd9e8d5705a67825 */ /* 0x000fe200078e00ff */
[----:B------:R-:W-:Y:S02]  /*22e00*/  LOP3.LUT R146, R199, UR4, R4, 0x96, !PT ;  /* 0x00000004c7927c12 */ /* 0x000fe4000f8e9604 */
[----:B-1----:R-:W-:Y:S01]  /*22e10*/  FMNMX.FTZ R68, R68, R14, !PT ;  /* 0x0000000e44447209 */ /* 0x002fe20007810000 */
[----:B------:R-:W-:Y:S01]  /*22e20*/  IMAD.WIDE.U32 R2, R3, -0x2daee0ad, RZ ;  /* 0xd2511f5303027825 */ /* 0x000fe200078e00ff */
[----:B------:R-:W-:Y:S01]  /*22e30*/  LOP3.LUT R209, R167, UR5, R8, 0x96, !PT ;  /* 0x00000005a7d17c12 */ /* 0x000fe2000f8e9608 */
[----:B------:R-:W1:Y:S02]  /*22e40*/  SHFL.BFLY PT, R13, R10, 0x2, 0x1f ;  /* 0x0c401f000a0d7f89 */ /* 0x000e6400000e0000 */
[----:B------:R-:W-:Y:S01]  /*22e50*/  IMAD.WIDE.U32 R146, R146, -0x326172a9, RZ ;  /* 0xcd9e8d5792927825 */ /* 0x000fe200078e00ff */
[----:B------:R-:W-:Y:S02]  /*22e60*/  LOP3.LUT R3, R3, UR38, R16, 0x96, !PT ;  /* 0x0000002603037c12 */ /* 0x000fe4000f8e9610 */
[----:B------:R-:W-:Y:S02]  /*22e70*/  LOP3.LUT R148, R207, UR4, R2, 0x96, !PT ;  /* 0x00000004cf947c12 */ /* 0x000fe4000f8e9602 */
[----:B--2---:R-:W-:Y:S01]  /*22e80*/  FMNMX.FTZ R70, R11, R70, !PT ;  /* 0x000000460b467209 */ /* 0x004fe20007810000 */
[----:B------:R-:W-:Y:S01]  /*22e90*/  IMAD.WIDE.U32 R200, R3, -0x326172a9, RZ ;  /* 0xcd9e8d5703c87825 */ /* 0x000fe200078e00ff */
[----:B------:R-:W-:Y:S01]  /*22ea0*/  LOP3.LUT R0, R147, UR8, R166, 0x96, !PT ;  /* 0x0000000893007c12 */ /* 0x000fe2000f8e96a6 */
[----:B------:R-:W2:Y:S01]  /*22eb0*/  SHFL.BFLY PT, R12, R68, 0x1, 0x1f ;  /* 0x0c201f00440c7f89 */ /* 0x000ea200000e0000 */
[----:B------:R-:W-:Y:S01]  /*22ec0*/  FSETP.NEU.FTZ.AND P0, PT, R70, -INF , PT ;  /* 0xff8000004600780b */ /* 0x000fe20003f1d000 */
[----:B------:R-:W-:Y:S01]  /*22ed0*/  IMAD.WIDE.U32 R148, R148, -0x326172a9, RZ ;  /* 0xcd9e8d5794947825 */ /* 0x000fe200078e00ff */
[----:B------:R-:W-:Y:S02]  /*22ee0*/  LOP3.LUT R218, R201, UR5, R6, 0x96, !PT ;  /* 0x00000005c9da7c12 */ /* 0x000fe4000f8e9606 */
[----:B---3--:R-:W-:Y:S01]  /*22ef0*/  FMNMX.FTZ R71, R71, R7, !PT ;  /* 0x0000000747477209 */ /* 0x008fe20007810000 */
[----:B------:R-:W-:Y:S01]  /*22f00*/  FMUL.FTZ R7, R70, c[0x0][0x23c] ;  /* 0x00008f0046077a20 */ /* 0x000fe20000410000 */
[----:B------:R-:W-:Y:S02]  /*22f10*/  LOP3.LUT R9, R149, UR8, R200, 0x96, !PT ;  /* 0x0000000895097c12 */ /* 0x000fe4000f8e96c8 */
[C---:B------:R-:W-:Y:S01]  /*22f20*/  FSETP.NEU.FTZ.AND P1, PT, R71.reuse, -INF , PT ;  /* 0xff8000004700780b */ /* 0x040fe20003f3d000 */
[----:B------:R-:W-:Y:S01]  /*22f30*/  FMUL.FTZ R8, R71, c[0x0][0x23c] ;  /* 0x00008f0047087a20 */ /* 0x000fe20000410000 */
[----:B------:R-:W-:Y:S02]  /*22f40*/  FSEL R7, R7, RZ, P0 ;  /* 0x000000ff07077208 */ /* 0x000fe40000000000 */
[--C-:B------:R-:W-:Y:S02]  /*22f50*/  SHF.R.U32.HI R2, RZ, 0x10, R0.reuse ;  /* 0x00000010ff027819 */ /* 0x100fe40000011600 */
[----:B-1----:R-:W-:Y:S01]  /*22f60*/  FMNMX.FTZ R10, R10, R13, !PT ;  /* 0x0000000d0a0a7209 */ /* 0x002fe20007810000 */
[--C-:B------:R-:W-:Y:S01]  /*22f70*/  FFMA.FTZ R22, R26, c[0x0][0x23c], -R7.reuse ;  /* 0x00008f001a167a23 */ /* 0x100fe20000010807 */
[----:B------:R-:W-:Y:S01]  /*22f80*/  FSEL R8, R8, RZ, P1 ;  /* 0x000000ff08087208 */ /* 0x000fe20000800000 */
[----:B------:R1:W3:Y:S01]  /*22f90*/  LDL.S16 R26, [R1+0x84] ;  /* 0x00008400011a7983 */ /* 0x0002e20000100600 */
[----:B------:R-:W-:Y:S01]  /*22fa0*/  LOP3.LUT R5, R0, 0xff, RZ, 0xc0, !PT ;  /* 0x000000ff00057812 */ /* 0x000fe200078ec0ff */
[--C-:B------:R-:W-:Y:S01]  /*22fb0*/  FFMA.FTZ R178, R65, c[0x0][0x23c], -R7.reuse ;  /* 0x00008f0041b27a23 */ /* 0x100fe20000010807 */
[----:B------:R-:W-:Y:S01]  /*22fc0*/  SHF.R.U32.HI R4, RZ, 0x18, R0 ;  /* 0x00000018ff047819 */ /* 0x000fe20000011600 */
[----:B------:R-:W4:Y:S01]  /*22fd0*/  SHFL.BFLY PT, R69, R10, 0x1, 0x1f ;  /* 0x0c201f000a457f89 */ /* 0x000f2200000e0000 */
[----:B------:R-:W-:Y:S01]  /*22fe0*/  LOP3.LUT R3, R9, 0xff, RZ, 0xc0, !PT ;  /* 0x000000ff09037812 */ /* 0x000fe200078ec0ff */
[--C-:B------:R-:W-:Y:S01]  /*22ff0*/  FFMA.FTZ R15, R154, c[0x0][0x23c], -R7.reuse ;  /* 0x00008f009a0f7a23 */ /* 0x100fe20000010807 */
[----:B--2---:R-:W-:Y:S01]  /*23000*/  FMNMX.FTZ R68, R68, R12, !PT ;  /* 0x0000000c44447209 */ /* 0x004fe20007810000 */
[----:B------:R-:W-:Y:S01]  /*23010*/  FFMA.FTZ R230, R37, c[0x0][0x23c], -R7 ;  /* 0x00008f0025e67a23 */ /* 0x000fe20000010807 */
[----:B------:R-:W-:Y:S01]  /*23020*/  LOP3.LUT R2, R2, 0xff, RZ, 0xc0, !PT ;  /* 0x000000ff02027812 */ /* 0x000fe200078ec0ff */
[--C-:B------:R-:W-:Y:S01]  /*23030*/  FFMA.FTZ R207, R25, c[0x0][0x23c], -R8.reuse ;  /* 0x00008f0019cf7a23 */ /* 0x100fe20000010808 */
[----:B------:R-:W-:Y:S01]  /*23040*/  LOP3.LUT R0, R0, 0xffff, RZ, 0xc0, !PT ;  /* 0x0000ffff00007812 */ /* 0x000fe200078ec0ff */
[----:B------:R-:W-:Y:S01]  /*23050*/  IMAD.MOV.U32 R37, RZ, RZ, R175 ;  /* 0x000000ffff257224 */ /* 0x000fe200078e00af */
[C---:B------:R-:W-:Y:S01]  /*23060*/  ISETP.GE.U32.AND P5, PT, R241.reuse, R3, PT ;  /* 0x00000003f100720c */ /* 0x040fe20003fa6070 */
[--C-:B------:R-:W-:Y:S01]  /*23070*/  FFMA.FTZ R175, R60, c[0x0][0x23c], -R8.reuse ;  /* 0x00008f003caf7a23 */ /* 0x100fe20000010808 */
[----:B------:R-:W-:Y:S01]  /*23080*/  ISETP.GE.U32.AND P3, PT, R241, R2, PT ;  /* 0x00000002f100720c */ /* 0x000fe20003f66070 */
[----:B------:R-:W-:Y:S01]  /*23090*/  FFMA.FTZ R17, R155, c[0x0][0x23c], -R8 ;  /* 0x00008f009b117a23 */ /* 0x000fe20000010808 */
[----:B------:R-:W-:Y:S01]  /*230a0*/  SHF.R.U32.HI R3, RZ, 0x8, R0 ;  /* 0x00000008ff037819 */ /* 0x000fe20000011600 */
[----:B------:R-:W-:Y:S01]  /*230b0*/  FFMA.FTZ R224, R41, c[0x0][0x23c], -R8 ;  /* 0x00008f0029e07a23 */ /* 0x000fe20000010808 */
[----:B------:R-:W-:Y:S01]  /*230c0*/  FSEL R2, R70, RZ, P0 ;  /* 0x000000ff46027208 */ /* 0x000fe20000000000 */
[--C-:B------:R-:W-:Y:S01]  /*230d0*/  FFMA.FTZ R12, R214, c[0x0][0x23c], -R7.reuse ;  /* 0x00008f00d60c7a23 */ /* 0x100fe20000010807 */
[----:B------:R-:W-:Y:S01]  /*230e0*/  FSETP.NEU.FTZ.AND P0, PT, R68, -INF , PT ;  /* 0xff8000004400780b */ /* 0x000fe20003f1d000 */
[--C-:B------:R-:W-:Y:S01]  /*230f0*/  FFMA.FTZ R11, R211, c[0x0][0x23c], -R7.reuse ;  /* 0x00008f00d30b7a23 */ /* 0x100fe20000010807 */
[----:B------:R-:W-:Y:S01]  /*23100*/  ISETP.GE.U32.AND P4, PT, R241, R5, PT ;  /* 0x00000005f100720c */ /* 0x000fe20003f86070 */
[--C-:B------:R-:W-:Y:S01]  /*23110*/  FFMA.FTZ R211, R32, c[0x0][0x23c], -R7.reuse ;  /* 0x00008f0020d37a23 */ /* 0x100fe20000010807 */
[----:B------:R-:W-:Y:S01]  /*23120*/  LOP3.LUT R5, R3, 0xffff, RZ, 0xc0, !PT ;  /* 0x0000ffff03057812 */ /* 0x000fe200078ec0ff */
[--C-:B------:R-:W-:Y:S01]  /*23130*/  FFMA.FTZ R151, R151, c[0x0][0x23c], -R7.reuse ;  /* 0x00008f0097977a23 */ /* 0x100fe20000010807 */
[----:B------:R-:W-:Y:S01]  /*23140*/  FSEL R3, R68, RZ, P0 ;  /* 0x000000ff44037208 */ /* 0x000fe20000000000 */
[--C-:B------:R-:W-:Y:S01]  /*23150*/  FFMA.FTZ R19, R150, c[0x0][0x23c], -R7.reuse ;  /* 0x00008f0096137a23 */ /* 0x100fe20000010807 */
[----:B----4-:R-:W-:Y:S01]  /*23160*/  FMNMX.FTZ R69, R10, R69, !PT ;  /* 0x000000450a457209 */ /* 0x010fe20007810000 */
[--C-:B------:R-:W-:Y:S01]  /*23170*/  FFMA.FTZ R215, R33, c[0x0][0x23c], -R7.reuse ;  /* 0x00008f0021d77a23 */ /* 0x100fe20000010807 */
[----:B------:R-:W-:Y:S01]  /*23180*/  ISETP.GE.U32.AND P6, PT, R241, R4, PT ;  /* 0x00000004f100720c */ /* 0x000fe20003fc6070 */
[--C-:B------:R-:W-:Y:S01]  /*23190*/  FFMA.FTZ R229, R36, c[0x0][0x23c], -R7.reuse ;  /* 0x00008f0024e57a23 */ /* 0x100fe20000010807 */
[C---:B------:R-:W-:Y:S01]  /*231a0*/  FSETP.NEU.FTZ.AND P2, PT, R69.reuse, -INF , PT ;  /* 0xff8000004500780b */ /* 0x040fe20003f5d000 */
[----:B------:R-:W-:Y:S01]  /*231b0*/  FMUL.FTZ R6, R69, c[0x0][0x23c] ;  /* 0x00008f0045067a20 */ /* 0x000fe20000410000 */
[----:B------:R-:W-:Y:S01]  /*231c0*/  FSEL R4, R71, RZ, P1 ;  /* 0x000000ff47047208 */ /* 0x000fe20000800000 */
[----:B------:R-:W-:Y:S01]  /*231d0*/  IMAD.MOV.U32 R36, RZ, RZ, R174 ;  /* 0x000000ffff247224 */ /* 0x000fe200078e00ae */
[----:B------:R-:W-:Y:S01]  /*231e0*/  ISETP.GE.U32.AND P1, PT, R241, R5, PT ;  /* 0x00000005f100720c */ /* 0x000fe20003f26070 */
[----:B------:R-:W-:Y:S01]  /*231f0*/  FFMA.FTZ R174, R61, c[0x0][0x23c], -R8 ;  /* 0x00008f003dae7a23 */ /* 0x000fe20000010808 */
[----:B------:R-:W-:Y:S01]  /*23200*/  FSEL R6, R6, RZ, P2 ;  /* 0x000000ff06067208 */ /* 0x000fe20001000000 */
[--C-:B------:R-:W-:Y:S01]  /*23210*/  FFMA.FTZ R234, R48, c[0x0][0x23c], -R7.reuse ;  /* 0x00008f0030ea7a23 */ /* 0x100fe20000010807 */
[----:B------:R-:W-:Y:S01]  /*23220*/  FSEL R0, R69, RZ, P2 ;  /* 0x000000ff45007208 */ /* 0x000fe20001000000 */
[----:B------:R-:W-:Y:S01]  /*23230*/  IMAD.MOV.U32 R48, RZ, RZ, R176 ;  /* 0x000000ffff307224 */ /* 0x000fe200078e00b0 */
[----:B------:R-:W-:Y:S01]  /*23240*/  MUFU.EX2 R12, R12 ;  /* 0x0000000c000c7308 */ /* 0x000fe20000000800 */
[--C-:B------:R-:W-:Y:S02]  /*23250*/  FFMA.FTZ R176, R67, c[0x0][0x23c], -R6.reuse ;  /* 0x00008f0043b07a23 */ /* 0x100fe40000010806 */
[--C-:B------:R-:W-:Y:S02]  /*23260*/  FFMA.FTZ R10, R216, c[0x0][0x23c], -R6.reuse ;  /* 0x00008f00d80a7a23 */ /* 0x100fe40000010806 */
[--C-:B------:R-:W-:Y:S02]  /*23270*/  FFMA.FTZ R159, R157, c[0x0][0x23c], -R6.reuse ;  /* 0x00008f009d9f7a23 */ /* 0x100fe40000010806 */
[--C-:B------:R-:W-:Y:S02]  /*23280*/  FFMA.FTZ R205, R205, c[0x0][0x23c], -R6.reuse ;  /* 0x00008f00cdcd7a23 */ /* 0x100fe40000010806 */
[--C-:B------:R-:W-:Y:S01]  /*23290*/  FFMA.FTZ R231, R50, c[0x0][0x23c], -R6.reuse ;  /* 0x00008f0032e77a23 */ /* 0x100fe20000010806 */
[----:B------:R-:W-:Y:S01]  /*232a0*/  MUFU.EX2 R164, R11 ;  /* 0x0000000b00a47308 */ /* 0x000fe20000000800 */
[----:B------:R-:W-:Y:S02]  /*232b0*/  FFMA.FTZ R237, R49, c[0x0][0x23c], -R7 ;  /* 0x00008f0031ed7a23 */ /* 0x000fe40000010807 */
[----:B------:R-:W-:Y:S02]  /*232c0*/  IMAD.MOV.U32 R49, RZ, RZ, R177 ;  /* 0x000000ffff317224 */ /* 0x000fe400078e00b1 */
[--C-:B------:R-:W-:Y:S02]  /*232d0*/  FFMA.FTZ R177, R66, c[0x0][0x23c], -R6.reuse ;  /* 0x00008f0042b17a23 */ /* 0x100fe40000010806 */
[--C-:B------:R-:W-:Y:S02]  /*232e0*/  FFMA.FTZ R240, R52, c[0x0][0x23c], -R7.reuse ;  /* 0x00008f0034f07a23 */ /* 0x100fe40000010807 */
[--C-:B------:R-:W-:Y:S01]  /*232f0*/  FFMA.FTZ R239, R53, c[0x0][0x23c], -R7.reuse ;  /* 0x00008f0035ef7a23 */ /* 0x100fe20000010807 */
[----:B------:R-:W-:Y:S01]  /*23300*/  MUFU.EX2 R10, R10 ;  /* 0x0000000a000a7308 */ /* 0x000fe20000000800 */
[----:B------:R-:W-:Y:S02]  /*23310*/  FFMA.FTZ R252, R64, c[0x0][0x23c], -R7 ;  /* 0x00008f0040fc7a23 */ /* 0x000fe40000010807 */
        /* <DEDUP_REMOVED lines=10> */
[----:B------:R-:W-:Y:S01]  /*233c0*/  MUFU.EX2 R151, R151 ;  /* 0x0000009700977308 */ /* 0x000fe20000000800 */
[----:B------:R-:W-:Y:S02]  /*233d0*/  FFMA.FTZ R247, R55, c[0x0][0x23c], -R6 ;  /* 0x00008f0037f77a23 */ /* 0x000fe40000010806 */
[----:B------:R-:W-:Y:S02]  /*233e0*/  FFMA.FTZ R6, R212, c[0x0][0x23c], -R8 ;  /* 0x00008f00d4067a23 */ /* 0x000fe40000010808 */
[----:B------:R-:W-:Y:S02]  /*233f0*/  IMAD.MOV.U32 R32, RZ, RZ, R222 ;  /* 0x000000ffff207224 */ /* 0x000fe400078e00de */
[----:B------:R-:W-:Y:S02]  /*23400*/  FADD.FTZ R5, -R3, R75 ;  /* 0x0000004b03057221 */ /* 0x000fe40000010100 */
[----:B------:R-:W-:Y:S01]  /*23410*/  FMUL.FTZ R3, R68, c[0x0][0x23c] ;  /* 0x00008f0044037a20 */ /* 0x000fe20000410000 */
[----:B------:R4:W-:Y:S01]  /*23420*/  MUFU.EX2 R222, R6 ;  /* 0x0000000600de7308 */ /* 0x0009e20000000800 */
[----:B------:R-:W-:Y:S02]  /*23430*/  IMAD.MOV.U32 R38, RZ, RZ, R48 ;  /* 0x000000ffff267224 */ /* 0x000fe400078e0030 */
[----:B------:R-:W-:Y:S01]  /*23440*/  IMAD.MOV.U32 R39, RZ, RZ, R49 ;  /* 0x000000ffff277224 */ /* 0x000fe200078e0031 */
[----:B------:R-:W-:Y:S01]  /*23450*/  FSEL R3, R3, RZ, P0 ;  /* 0x000000ff03037208 */ /* 0x000fe20000000000 */
[----:B------:R-:W-:Y:S01]  /*23460*/  IMAD.MOV.U32 R50, RZ, RZ, R36 ;  /* 0x000000ffff327224 */ /* 0x000fe200078e0024 */
[----:B--2---:R-:W-:Y:S01]  /*23470*/  F2FP.PACK_AB R7, R163, R10 ;  /* 0x0000000aa307723e */ /* 0x004fe200000000ff */
[----:B------:R-:W-:Y:S01]  /*23480*/  IMAD.MOV.U32 R51, RZ, RZ, R37 ;  /* 0x000000ffff337224 */ /* 0x000fe200078e0025 */
[----:B------:R-:W-:Y:S01]  /*23490*/  IADD3 R154, P0, R152, UR28, RZ ;  /* 0x0000001c989a7c10 */ /* 0x000fe2000ff1e0ff */
[--C-:B------:R-:W-:Y:S01]  /*234a0*/  FFMA.FTZ R232, R46, c[0x0][0x23c], -R3.reuse ;  /* 0x00008f002ee87a23 */ /* 0x100fe20000010803 */
[----:B------:R-:W-:Y:S01]  /*234b0*/  MUFU.EX2 R162, R15 ;  /* 0x0000000f00a27308 */ /* 0x000fe20000000800 */
[--C-:B------:R-:W-:Y:S01]  /*234c0*/  FFMA.FTZ R173, R62, c[0x0][0x23c], -R3.reuse ;  /* 0x00008f003ead7a23 */ /* 0x100fe20000010803 */
[----:B------:R-:W-:Y:S01]  /*234d0*/  IADD3.X R155, R153, UR27, RZ, P0, !PT ;  /* 0x0000001b999b7c10 */ /* 0x000fe200087fe4ff */
[--C-:B------:R-:W-:Y:S01]  /*234e0*/  FFMA.FTZ R168, R63, c[0x0][0x23c], -R3.reuse ;  /* 0x00008f003fa87a23 */ /* 0x100fe20000010803 */
[----:B------:R-:W-:Y:S01]  /*234f0*/  @!P3 HADD2 R142, -R7.H0_H0, -RZ.H0_H0 ;  /* 0xa00000ff078eb230 */ /* 0x000fe20000000900 */
[--C-:B------:R-:W-:Y:S02]  /*23500*/  FFMA.FTZ R18, R156, c[0x0][0x23c], -R3.reuse ;  /* 0x00008f009c127a23 */ /* 0x100fe40000010803 */
[----:B------:R-:W-:Y:S02]  /*23510*/  FFMA.FTZ R204, R204, c[0x0][0x23c], -R3 ;  /* 0x00008f00cccc7a23 */ /* 0x000fe40000010803 */
[----:B------:R-:W-:Y:S01]  /*23520*/  PRMT R25, R142, 0x7610, R25 ;  /* 0x000076108e197816 */ /* 0x000fe20000000019 */
[--C-:B------:R-:W-:Y:S01]  /*23530*/  FFMA.FTZ R208, R27, c[0x0][0x23c], -R3.reuse ;  /* 0x00008f001bd07a23 */ /* 0x100fe20000010803 */
[----:B------:R-:W-:Y:S01]  /*23540*/  MUFU.EX2 R158, R158 ;  /* 0x0000009e009e7308 */ /* 0x000fe20000000800 */
[--C-:B------:R-:W-:Y:S01]  /*23550*/  FFMA.FTZ R226, R43, c[0x0][0x23c], -R3.reuse ;  /* 0x00008f002be27a23 */ /* 0x100fe20000010803 */
[----:B----4-:R-:W-:Y:S01]  /*23560*/  F2FP.PACK_AB R6, R164, R12 ;  /* 0x0000000ca406723e */ /* 0x010fe200000000ff */
[--C-:B------:R-:W-:Y:S02]  /*23570*/  FFMA.FTZ R235, R47, c[0x0][0x23c], -R3.reuse ;  /* 0x00008f002feb7a23 */ /* 0x100fe40000010803 */
[--C-:B------:R-:W-:Y:S02]  /*23580*/  FFMA.FTZ R13, R221, c[0x0][0x23c], -R3.reuse ;  /* 0x00008f00dd0d7a23 */ /* 0x100fe40000010803 */
[--C-:B------:R-:W-:Y:S01]  /*23590*/  FFMA.FTZ R14, R219, c[0x0][0x23c], -R3.reuse ;  /* 0x00008f00db0e7a23 */ /* 0x100fe20000010803 */
[----:B------:R-:W-:Y:S01]  /*235a0*/  @!P4 HADD2 R145, -R6.H0_H0, -RZ.H0_H0 ;  /* 0xa00000ff0691c230 */ /* 0x000fe20000000900 */
[--C-:B------:R-:W-:Y:S01]  /*235b0*/  FFMA.FTZ R150, R210, c[0x0][0x23c], -R3.reuse ;  /* 0x00008f00d2967a23 */ /* 0x100fe20000010803 */
[----:B------:R-:W2:Y:S01]  /*235c0*/  MUFU.EX2 R159, R159 ;  /* 0x0000009f009f7308 */ /* 0x000ea20000000800 */
[--C-:B------:R-:W-:Y:S02]  /*235d0*/  FFMA.FTZ R210, R30, c[0x0][0x23c], -R3.reuse ;  /* 0x00008f001ed27a23 */ /* 0x100fe40000010803 */
[--C-:B------:R-:W-:Y:S01]  /*235e0*/  FFMA.FTZ R212, R31, c[0x0][0x23c], -R3.reuse ;  /* 0x00008f001fd47a23 */ /* 0x100fe20000010803 */
[----:B------:R-:W-:Y:S01]  /*235f0*/  @!P4 STL.S16 [R1+0x74], R145 ;  /* 0x000074910100c387 */ /* 0x000fe20000100600 */
[--C-:B------:R-:W-:Y:S02]  /*23600*/  FFMA.FTZ R227, R42, c[0x0][0x23c], -R3.reuse ;  /* 0x00008f002ae37a23 */ /* 0x100fe40000010803 */
[--C-:B------:R-:W-:Y:S02]  /*23610*/  FFMA.FTZ R249, R58, c[0x0][0x23c], -R3.reuse ;  /* 0x00008f003af97a23 */ /* 0x100fe40000010803 */
[--C-:B------:R-:W-:Y:S01]  /*23620*/  FFMA.FTZ R251, R59, c[0x0][0x23c], -R3.reuse ;  /* 0x00008f003bfb7a23 */ /* 0x100fe20000010803 */
[----:B------:R-:W-:Y:S01]  /*23630*/  PRMT R3, R6, 0x7632, R3 ;  /* 0x0000763206037816 */ /* 0x000fe20000000003 */
[--C-:B------:R-:W-:Y:S01]  /*23640*/  FFMA.FTZ R11, R220, c[0x0][0x23c], -R8.reuse ;  /* 0x00008f00dc0b7a23 */ /* 0x100fe20000010808 */
[----:B------:R-:W-:Y:S01]  /*23650*/  MUFU.EX2 R221, R17 ;  /* 0x0000001100dd7308 */ /* 0x000fe20000000800 */
[----:B------:R-:W-:Y:S02]  /*23660*/  IMAD.MOV.U32 R33, RZ, RZ, R223 ;  /* 0x000000ffff217224 */ /* 0x000fe400078e00df */
[----:B------:R-:W-:Y:S01]  /*23670*/  @!P1 HADD2 R144, -R3.H0_H0, -RZ.H0_H0 ;  /* 0xa00000ff03909230 */ /* 0x000fe20000000900 */
[--C-:B------:R-:W-:Y:S02]  /*23680*/  FFMA.FTZ R16, R197, c[0x0][0x23c], -R8.reuse ;  /* 0x00008f00c5107a23 */ /* 0x100fe40000010808 */
[--C-:B------:R-:W-:Y:S02]  /*23690*/  FFMA.FTZ R203, R203, c[0x0][0x23c], -R8.reuse ;  /* 0x00008f00cbcb7a23 */ /* 0x100fe40000010808 */
[----:B------:R-:W-:Y:S01]  /*236a0*/  PRMT R27, R144, 0x7610, R27 ;  /* 0x00007610901b7816 */ /* 0x000fe2000000001b */
[----:B------:R4:W-:Y:S01]  /*236b0*/  @!P1 STL.S16 [R1+0x7c], R144 ;  /* 0x00007c9001009387 */ /* 0x0009e20000100600 */
[----:B------:R-:W-:Y:S01]  /*236c0*/  MUFU.EX2 R11, R11 ;  /* 0x0000000b000b7308 */ /* 0x000fe20000000800 */
[----:B------:R-:W-:Y:S01]  /*236d0*/  FFMA.FTZ R213, R28, c[0x0][0x23c], -R8 ;  /* 0x00008f001cd57a23 */ /* 0x000fe20000010808 */
[----:B------:R-:W-:Y:S01]  /*236e0*/  PRMT R28, R145, 0x7610, R28 ;  /* 0x00007610911c7816 */ /* 0x000fe2000000001c */
[----:B------:R1:W-:Y:S01]  /*236f0*/  @!P3 STL.S16 [R1+0x78], R142 ;  /* 0x0000788e0100b387 */ /* 0x0003e20000100600 */
[--C-:B------:R-:W-:Y:S02]  /*23700*/  FFMA.FTZ R216, R29, c[0x0][0x23c], -R8.reuse ;  /* 0x00008f001dd87a23 */ /* 0x100fe40000010808 */
[--C-:B------:R-:W-:Y:S02]  /*23710*/  FFMA.FTZ R223, R40, c[0x0][0x23c], -R8.reuse ;  /* 0x00008f0028df7a23 */ /* 0x100fe40000010808 */
[--C-:B------:R-:W-:Y:S02]  /*23720*/  FFMA.FTZ R236, R44, c[0x0][0x23c], -R8.reuse ;  /* 0x00008f002cec7a23 */ /* 0x100fe40000010808 */
[----:B------:R-:W-:Y:S01]  /*23730*/  MUFU.EX2 R220, R14 ;  /* 0x0000000e00dc7308 */ /* 0x000fe20000000800 */
[--C-:B------:R-:W-:Y:S02]  /*23740*/  FFMA.FTZ R238, R45, c[0x0][0x23c], -R8.reuse ;  /* 0x00008f002dee7a23 */ /* 0x100fe40000010808 */
[--C-:B------:R-:W-:Y:S02]  /*23750*/  FFMA.FTZ R248, R56, c[0x0][0x23c], -R8.reuse ;  /* 0x00008f0038f87a23 */ /* 0x100fe40000010808 */
[--C-:B------:R-:W-:Y:S01]  /*23760*/  FFMA.FTZ R250, R57, c[0x0][0x23c], -R8.reuse ;  /* 0x00008f0039fa7a23 */ /* 0x100fe20000010808 */
[----:B------:R-:W-:Y:S01]  /*23770*/  PRMT R8, R7, 0x7632, R8 ;  /* 0x0000763207087816 */ /* 0x000fe20000000008 */
[----:B------:R-:W-:Y:S01]  /*23780*/  FADD.FTZ R0, -R0, R73 ;  /* 0x0000004900007221 */ /* 0x000fe20000010100 */
[----:B--2---:R-:W-:Y:S01]  /*23790*/  F2FP.PACK_AB R73, R159, R158 ;  /* 0x0000009e9f49723e */ /* 0x004fe200000000ff */
[----:B------:R-:W-:Y:S01]  /*237a0*/  IMAD.MOV.U32 R52, RZ, RZ, R32 ;  /* 0x000000ffff347224 */ /* 0x000fe200078e0020 */
[----:B------:R-:W-:Y:S01]  /*237b0*/  MUFU.EX2 R219, R16 ;  /* 0x0000001000db7308 */ /* 0x000fe20000000800 */
[----:B------:R-:W-:Y:S01]  /*237c0*/  @!P6 HADD2 R143, -R8.H0_H0, -RZ.H0_H0 ;  /* 0xa00000ff088fe230 */ /* 0x000fe20000000900 */
[----:B------:R-:W-:Y:S01]  /*237d0*/  IMAD.MOV.U32 R32, RZ, RZ, R160 ;  /* 0x000000ffff207224 */ /* 0x000fe200078e00a0 */
[----:B----4-:R-:W-:Y:S01]  /*237e0*/  PRMT R144, R7, 0x5410, R8 ;  /* 0x0000541007907816 */ /* 0x010fe20000000008 */
[----:B------:R-:W-:Y:S01]  /*237f0*/  FMUL.FTZ R0, R0, c[0x0][0x23c] ;  /* 0x00008f0000007a20 */ /* 0x000fe20000410000 */
[----:B------:R-:W-:Y:S01]  /*23800*/  @!P3 PRMT R7, R25, 0x5410, RZ ;  /* 0x000054101907b816 */ /* 0x000fe200000000ff */
[----:B------:R-:W-:Y:S01]  /*23810*/  @!P6 STL.S16 [R1+0x88], R143 ;  /* 0x0000888f0100e387 */ /* 0x000fe20000100600 */
[----:B-1----:R-:W-:Y:S01]  /*23820*/  PRMT R142, R6, 0x5410, R3 ;  /* 0x00005410068e7816 */ /* 0x002fe20000000003 */
[----:B------:R-:W-:Y:S01]  /*23830*/  IMAD.MOV.U32 R54, RZ, RZ, R32 ;  /* 0x000000ffff367224 */ /* 0x000fe200078e0020 */
[----:B------:R-:W-:Y:S01]  /*23840*/  @!P1 PRMT R3, R27, 0x5410, RZ ;  /* 0x000054101b039816 */ /* 0x000fe200000000ff */
[----:B------:R-:W1:Y:S01]  /*23850*/  MUFU.EX2 R67, R0 ;  /* 0x0000000000437308 */ /* 0x000e620000000800 */
[----:B------:R-:W-:Y:S01]  /*23860*/  PRMT R24, R143, 0x7610, R24 ;  /* 0x000076108f187816 */ /* 0x000fe20000000018 */
[----:B------:R-:W-:Y:S01]  /*23870*/  IMAD.MOV.U32 R53, RZ, RZ, R33 ;  /* 0x000000ffff357224 */ /* 0x000fe200078e0021 */
[----:B------:R-:W-:Y:S01]  /*23880*/  @!P4 PRMT R6, R28, 0x5410, RZ ;  /* 0x000054101c06c816 */ /* 0x000fe200000000ff */
[----:B------:R2:W-:Y:S01]  /*23890*/  STG.E.U16 [R152.64+0x2], R3 ;  /* 0x0000020398007986 */ /* 0x0005e2000c101522 */
[----:B------:R-:W-:Y:S01]  /*238a0*/  @!P6 PRMT R8, R24, 0x5410, RZ ;  /* 0x000054101808e816 */ /* 0x000fe200000000ff */
[----:B------:R-:W-:Y:S01]  /*238b0*/  IMAD.MOV.U32 R33, RZ, RZ, R161 ;  /* 0x000000ffff217224 */ /* 0x000fe200078e00a1 */
[----:B------:R-:W-:Y:S01]  /*238c0*/  IADD3 R156, P1, R152, UR33, RZ ;  /* 0x00000021989c7c10 */ /* 0x000fe2000ff3e0ff */
[----:B------:R4:W-:Y:S01]  /*238d0*/  STG.E.U16 [R152.64], R6 ;  /* 0x0000000698007986 */ /* 0x0009e2000c101522 */
[----:B------:R-:W-:Y:S01]  /*238e0*/  FADD.FTZ R2, -R2, R72 ;  /* 0x0000004802027221 */ /* 0x000fe20000010100 */
[----:B------:R-:W-:Y:S01]  /*238f0*/  MUFU.EX2 R150, R150 ;  /* 0x0000009600967308 */ /* 0x000fe20000000800 */
[----:B------:R-:W-:Y:S01]  /*23900*/  IADD3.X R157, R153, UR32, RZ, P1, !PT ;  /* 0x00000020999d7c10 */ /* 0x000fe20008ffe4ff */
[----:B------:R4:W-:Y:S01]  /*23910*/  STG.E.U16 [R154.64], R7 ;  /* 0x000000079a007986 */ /* 0x0009e2000c101522 */
[----:B------:R-:W-:Y:S02]  /*23920*/  IMAD.MOV.U32 R55, RZ, RZ, R33 ;  /* 0x000000ffff377224 */ /* 0x000fe400078e0021 */
[----:B------:R-:W-:Y:S01]  /*23930*/  FMUL.FTZ R2, R2, c[0x0][0x23c] ;  /* 0x00008f0002027a20 */ /* 0x000fe20000410000 */
[----:B------:R-:W-:Y:S01]  /*23940*/  STG.E.U16 [R154.64+0x2], R8 ;  /* 0x000002089a007986 */ /* 0x000fe2000c101522 */
[----:B------:R-:W-:Y:S01]  /*23950*/  FADD.FTZ R4, -R4, R74 ;  /* 0x0000004a04047221 */ /* 0x000fe20000010100 */
[----:B------:R-:W-:Y:S01]  /*23960*/  F2FP.PACK_AB R74, R162, R151 ;  /* 0x00000097a24a723e */ /* 0x000fe200000000ff */
[----:B------:R-:W-:Y:S01]  /*23970*/  IMAD.MOV.U32 R34, RZ, RZ, R52 ;  /* 0x000000ffff227224 */ /* 0x000fe200078e0034 */
[----:B------:R-:W-:Y:S01]  /*23980*/  MUFU.EX2 R203, R203 ;  /* 0x000000cb00cb7308 */ /* 0x000fe20000000800 */
[----:B------:R-:W-:Y:S01]  /*23990*/  IMAD.MOV.U32 R35, RZ, RZ, R53 ;  /* 0x000000ffff237224 */ /* 0x000fe200078e0035 */
[----:B------:R-:W-:Y:S01]  /*239a0*/  PRMT R72, R74, 0x7632, R72 ;  /* 0x000076324a487816 */ /* 0x000fe20000000048 */
[----:B-1----:R-:W-:Y:S02]  /*239b0*/  FMUL.FTZ R66, R67, R102 ;  /* 0x0000006643427220 */ /* 0x002fe40000410000 */
[----:B------:R-:W-:Y:S01]  /*239c0*/  FMUL.FTZ R0, R4, c[0x0][0x23c] ;  /* 0x00008f0004007a20 */ /* 0x000fe20000410000 */
[----:B------:R-:W-:Y:S02]  /*239d0*/  LOP3.LUT R4, R148, 0xff, RZ, 0xc0, !PT ;  /* 0x000000ff94047812 */ /* 0x000fe400078ec0ff */
[----:B--2---:R-:W-:Y:S03]  /*239e0*/  F2FP.PACK_AB R3, R222, R11 ;  /* 0x0000000bde03723e */ /* 0x004fe600000000ff */
[----:B------:R-:W1:Y:S01]  /*239f0*/  MUFU.EX2 R0, R0 ;  /* 0x0000000000007308 */ /* 0x000e620000000800 */
[C---:B------:R-:W-:Y:S02]  /*23a00*/  PRMT R141, R3.reuse, 0x7632, R141 ;  /* 0x00007632038d7816 */ /* 0x040fe4000000008d */
[----:B----4-:R-:W-:Y:S02]  /*23a10*/  IADD3 R6, P0, R154, UR48, RZ ;  /* 0x000000309a067c10 */ /* 0x010fe4000ff1e0ff */
[----:B------:R-:W-:Y:S02]  /*23a20*/  PRMT R145, R3, 0x5410, R141 ;  /* 0x0000541003917816 */ /* 0x000fe4000000008d */
[----:B------:R-:W-:Y:S02]  /*23a30*/  IADD3.X R7, R155, UR29, RZ, P0, !PT ;  /* 0x0000001d9b077c10 */ /* 0x000fe400087fe4ff */
[----:B------:R-:W-:Y:S04]  /*23a40*/  IADD3 R160, P0, R152, UR31, RZ ;  /* 0x0000001f98a07c10 */ /* 0x000fe8000ff1e0ff */
[----:B------:R-:W-:Y:S01]  /*23a50*/  IADD3.X R161, R153, UR30, RZ, P0, !PT ;  /* 0x0000001e99a17c10 */ /* 0x000fe200087fe4ff */
[C---:B-1----:R-:W-:Y:S02]  /*23a60*/  FMUL.FTZ R60, R0.reuse, R76 ;  /* 0x0000004c003c7220 */ /* 0x042fe40000410000 */
[C---:B------:R-:W-:Y:S02]  /*23a70*/  FMUL.FTZ R28, R0.reuse, R92 ;  /* 0x0000005c001c7220 */ /* 0x040fe40000410000 */
[C---:B------:R-:W-:Y:S02]  /*23a80*/  FMUL.FTZ R41, R0.reuse, R89 ;  /* 0x0000005900297220 */ /* 0x040fe40000410000 */
[C---:B------:R-:W-:Y:S02]  /*23a90*/  FMUL.FTZ R29, R0.reuse, R93 ;  /* 0x0000005d001d7220 */ /* 0x040fe40000410000 */
[C---:B------:R-:W-:Y:S02]  /*23aa0*/  FMUL.FTZ R40, R0.reuse, R88 ;  /* 0x0000005800287220 */ /* 0x040fe40000410000 */
[C---:B------:R-:W-:Y:S01]  /*23ab0*/  FMUL.FTZ R44, R0.reuse, R84 ;  /* 0x00000054002c7220 */ /* 0x040fe20000410000 */
[----:B------:R1:W-:Y:S01]  /*23ac0*/  MUFU.EX2 R88, R19 ;  /* 0x0000001300587308 */ /* 0x0003e20000000800 */
[C---:B------:R-:W-:Y:S02]  /*23ad0*/  FMUL.FTZ R45, R0.reuse, R85 ;  /* 0x00000055002d7220 */ /* 0x040fe40000410000 */
[----:B------:R-:W-:Y:S01]  /*23ae0*/  FMUL.FTZ R56, R0, R80 ;  /* 0x0000005000387220 */ /* 0x000fe20000410000 */
[----:B------:R-:W-:Y:S01]  /*23af0*/  PRMT R80, R74, 0x5410, R72 ;  /* 0x000054104a507816 */ /* 0x000fe20000000048 */
[C---:B------:R-:W-:Y:S02]  /*23b00*/  FMUL.FTZ R57, R0.reuse, R81 ;  /* 0x0000005100397220 */ /* 0x040fe40000410000 */
[----:B------:R-:W-:Y:S03]  /*23b10*/  FMUL.FTZ R61, R0, R77 ;  /* 0x0000004d003d7220 */ /* 0x000fe60000410000 */
[----:B------:R2:W-:Y:S10]  /*23b20*/  MUFU.EX2 R85, R22 ;  /* 0x0000001600557308 */ /* 0x0005f40000000800 */
[----:B------:R-:W-:Y:S01]  /*23b30*/  MUFU.EX2 R84, R205 ;  /* 0x000000cd00547308 */ /* 0x000fe20000000800 */
[C---:B-1----:R-:W-:Y:S02]  /*23b40*/  FMUL.FTZ R19, R67.reuse, R135 ;  /* 0x0000008743137220 */ /* 0x042fe40000410000 */
[----:B--2---:R-:W-:Y:S01]  /*23b50*/  FMUL.FTZ R22, R67, R130 ;  /* 0x0000008243167220 */ /* 0x004fe20000410000 */
[----:B---3--:R-:W-:Y:S05]  /*23b60*/  @!P5 HADD2 R26, -R3.H0_H0, -RZ.H0_H0 ;  /* 0xa00000ff031ad230 */ /* 0x008fea0000000900 */
[----:B------:R-:W-:Y:S01]  /*23b70*/  PRMT R23, R26, 0x7610, R23 ;  /* 0x000076101a177816 */ /* 0x000fe20000000017 */
[----:B------:R1:W-:Y:S03]  /*23b80*/  @!P5 STL.S16 [R1+0x84], R26 ;  /* 0x0000841a0100d387 */ /* 0x0003e60000100600 */
[----:B------:R-:W-:Y:S05]  /*23b90*/  @!P5 PRMT R3, R23, 0x5410, RZ ;  /* 0x000054101703d816 */ /* 0x000fea00000000ff */
[----:B------:R2:W-:Y:S04]  /*23ba0*/  STG.E.U16 [R6.64], R3 ;  /* 0x0000000306007986 */ /* 0x0005e8000c101522 */
[----:B-1----:R1:W3:Y:S04]  /*23bb0*/  LDL.S16 R26, [R1+0x80] ;  /* 0x00008000011a7983 */ /* 0x0022e80000100600 */
[----:B------:R-:W4:Y:S04]  /*23bc0*/  LDL.LU R25, [R1+0x120] ;  /* 0x0001200001197983 */ /* 0x000f280000300800 */
[----:B------:R-:W4:Y:S01]  /*23bd0*/  LDL.LU R24, [R1+0x11c] ;  /* 0x00011c0001187983 */ /* 0x000f220000300800 */
[----:B--2---:R-:W-:Y:S02]  /*23be0*/  LOP3.LUT R3, R9, 0xffff, RZ, 0xc0, !PT ;  /* 0x0000ffff09037812 */ /* 0x004fe400078ec0ff */
[----:B------:R-:W-:Y:S01]  /*23bf0*/  LOP3.LUT R6, R146, 0xff, RZ, 0xc0, !PT ;  /* 0x000000ff92067812 */ /* 0x000fe200078ec0ff */
[----:B------:R1:W2:Y:S01]  /*23c00*/  LDL.S16 R23, [R1+0x8c] ;  /* 0x00008c0001177983 */ /* 0x0002a20000100600 */
[----:B------:R-:W-:Y:S02]  /*23c10*/  SHF.R.U32.HI R3, RZ, 0x8, R3 ;  /* 0x00000008ff037819 */ /* 0x000fe40000011603 */
[----:B------:R-:W-:Y:S01]  /*23c20*/  ISETP.GE.U32.AND P5, PT, R241, R6, PT ;  /* 0x00000006f100720c */ /* 0x000fe20003fa6070 */
[----:B------:R-:W2:Y:S01]  /*23c30*/  LDL.LU R8, [R1+0x124] ;  /* 0x0001240001087983 */ /* 0x000ea20000300800 */
[----:B------:R-:W-:Y:S02]  /*23c40*/  LOP3.LUT R7, R3, 0xffff, RZ, 0xc0, !PT ;  /* 0x0000ffff03077812 */ /* 0x000fe400078ec0ff */
[--C-:B------:R-:W-:Y:S02]  /*23c50*/  SHF.R.U32.HI R6, RZ, 0x18, R146.reuse ;  /* 0x00000018ff067819 */ /* 0x100fe40000011692 */
[C---:B------:R-:W-:Y:S02]  /*23c60*/  ISETP.GE.U32.AND P2, PT, R241.reuse, R7, PT ;  /* 0x00000007f100720c */ /* 0x040fe40003f46070 */
[----:B------:R-:W-:Y:S02]  /*23c70*/  ISETP.GE.U32.AND P6, PT, R241, R6, PT ;  /* 0x00000006f100720c */ /* 0x000fe40003fc6070 */
[--C-:B------:R-:W-:Y:S02]  /*23c80*/  SHF.R.U32.HI R3, RZ, 0x18, R9.reuse ;  /* 0x00000018ff037819 */ /* 0x100fe40000011609 */
[----:B------:R-:W-:Y:S02]  /*23c90*/  SHF.R.U32.HI R9, RZ, 0x10, R9 ;  /* 0x00000010ff097819 */ /* 0x000fe40000011609 */
[----:B------:R-:W-:Y:S02]  /*23ca0*/  SHF.R.U32.HI R7, RZ, 0x10, R146 ;  /* 0x00000010ff077819 */ /* 0x000fe40000011692 */
[----:B------:R-:W-:Y:S02]  /*23cb0*/  LOP3.LUT R9, R9, 0xff, RZ, 0xc0, !PT ;  /* 0x000000ff09097812 */ /* 0x000fe400078ec0ff */
[----:B------:R-:W-:Y:S02]  /*23cc0*/  LOP3.LUT R201, R7, 0xff, RZ, 0xc0, !PT ;  /* 0x000000ff07c97812 */ /* 0x000fe400078ec0ff */
[C---:B------:R-:W-:Y:S01]  /*23cd0*/  ISETP.GE.U32.AND P0, PT, R241.reuse, R9, PT ;  /* 0x00000009f100720c */ /* 0x040fe20003f06070 */
[----:B------:R-:W-:Y:S01]  /*23ce0*/  FMUL.FTZ R9, R0, R113 ;  /* 0x0000007100097220 */ /* 0x000fe20000410000 */
[----:B------:R-:W-:Y:S02]  /*23cf0*/  ISETP.GE.U32.AND P3, PT, R241, R3, PT ;  /* 0x00000003f100720c */ /* 0x000fe40003f66070 */
[----:B------:R-:W-:Y:S04]  /*23d00*/  LOP3.LUT R3, R146, 0xffff, RZ, 0xc0, !PT ;  /* 0x0000ffff92037812 */ /* 0x000fe800078ec0ff */
[----:B------:R-:W-:Y:S04]  /*23d10*/  SHF.R.U32.HI R3, RZ, 0x8, R3 ;  /* 0x00000008ff037819 */ /* 0x000fe80000011603 */
[----:B------:R-:W-:Y:S04]  /*23d20*/  LOP3.LUT R3, R3, 0xffff, RZ, 0xc0, !PT ;  /* 0x0000ffff03037812 */ /* 0x000fe800078ec0ff */
[----:B------:R-:W-:Y:S02]  /*23d30*/  ISETP.GE.U32.AND P4, PT, R241, R3, PT ;  /* 0x00000003f100720c */ /* 0x000fe40003f86070 */
[----:B------:R1:W1:Y:S02]  /*23d40*/  MUFU.EX2 R3, R2 ;  /* 0x0000000200037308 */ /* 0x0002640000000800 */
[----:B-1----:R-:W-:Y:S02]  /*23d50*/  FMUL.FTZ R2, R5, c[0x0][0x23c] ;  /* 0x00008f0005027a20 */ /* 0x002fe40000410000 */
[C---:B------:R-:W-:Y:S02]  /*23d60*/  FMUL.FTZ R32, R3.reuse, R124 ;  /* 0x0000007c03207220 */ /* 0x040fe40000410000 */
[C---:B------:R-:W-:Y:S04]  /*23d70*/  FMUL.FTZ R33, R3.reuse, R125 ;  /* 0x0000007d03217220 */ /* 0x040fe80000410000 */
[----:B------:R-:W1:Y:S01]  /*23d80*/  MUFU.EX2 R2, R2 ;  /* 0x0000000200027308 */ /* 0x000e620000000800 */
[C---:B------:R-:W-:Y:S02]  /*23d90*/  FMUL.FTZ R16, R3.reuse, R132 ;  /* 0x0000008403107220 */ /* 0x040fe40000410000 */
        /* <DEDUP_REMOVED lines=8> */
[----:B------:R-:W-:Y:S01]  /*23e20*/  FMUL.FTZ R65, R3, R101 ;  /* 0x0000006503417220 */ /* 0x000fe20000410000 */
[----:B------:R-:W-:Y:S01]  /*23e30*/  MUFU.EX2 R100, R210 ;  /* 0x000000d200647308 */ /* 0x000fe20000000800 */
[C---:B-1----:R-:W-:Y:S02]  /*23e40*/  FMUL.FTZ R62, R2.reuse, R78 ;  /* 0x0000004e023e7220 */ /* 0x042fe40000410000 */
[C---:B------:R-:W-:Y:S02]  /*23e50*/  FMUL.FTZ R47, R2.reuse, R87 ;  /* 0x00000057022f7220 */ /* 0x040fe40000410000 */
[C---:B------:R-:W-:Y:S02]  /*23e60*/  FMUL.FTZ R43, R2.reuse, R91 ;  /* 0x0000005b022b7220 */ /* 0x040fe40000410000 */
[C---:B------:R-:W-:Y:S03]  /*23e70*/  FMUL.FTZ R14, R2.reuse, R106 ;  /* 0x0000006a020e7220 */ /* 0x040fe60000410000 */
[----:B------:R-:W-:Y:S01]  /*23e80*/  MUFU.EX2 R101, R208 ;  /* 0x000000d000657308 */ /* 0x000fe20000000800 */
        /* <DEDUP_REMOVED lines=10> */
[----:B------:R-:W-:Y:S04]  /*23f30*/  IMAD.WIDE.U32 R82, R209, -0x2daee0ad, RZ ;  /* 0xd2511f53d1527825 */ /* 0x000fe800078e00ff */
[----:B------:R-:W-:Y:S02]  /*23f40*/  IMAD.MOV.U32 R107, RZ, RZ, R39 ;  /* 0x000000ffff6b7224 */ /* 0x000fe400078e0027 */
[----:B------:R-:W-:Y:S02]  /*23f50*/  IMAD.MOV.U32 R106, RZ, RZ, R38 ;  /* 0x000000ffff6a7224 */ /* 0x000fe400078e0026 */
[----:B------:R-:W-:Y:S02]  /*23f60*/  IMAD.MOV.U32 R99, RZ, RZ, R35 ;  /* 0x000000ffff637224 */ /* 0x000fe400078e0023 */
[C---:B------:R-:W-:Y:S02]  /*23f70*/  FMUL.FTZ R38, R67.reuse, R122 ;  /* 0x0000007a43267220 */ /* 0x040fe40000410000 */
[C---:B------:R-:W-:Y:S02]  /*23f80*/  FMUL.FTZ R35, R67.reuse, R127 ;  /* 0x0000007f43237220 */ /* 0x040fe40000410000 */
[----:B------:R-:W-:Y:S01]  /*23f90*/  FMUL.FTZ R39, R67, R123 ;  /* 0x0000007b43277220 */ /* 0x000fe20000410000 */
[----:B-1----:R-:W-:Y:S01]  /*23fa0*/  SHF.R.U32.HI R202, RZ, 0x18, R148 ;  /* 0x00000018ffca7819 */ /* 0x002fe20000011694 */
[----:B---3--:R-:W-:Y:S01]  /*23fb0*/  @!P2 HADD2 R26, -R141.H0_H0, -RZ.H0_H0 ;  /* 0xa00000ff8d1aa230 */ /* 0x008fe20000000900 */
[----:B----4-:R-:W-:Y:S04]  /*23fc0*/  FFMA.FTZ R165, R3, R25, R12 ;  /* 0x0000001903a57223 */ /* 0x010fe8000001000c */
[----:B------:R-:W-:Y:S01]  /*23fd0*/  PRMT R6, R26, 0x7610, R6 ;  /* 0x000076101a067816 */ /* 0x000fe20000000006 */
[----:B------:R1:W-:Y:S01]  /*23fe0*/  @!P2 STL.S16 [R1+0x80], R26 ;  /* 0x0000801a0100a387 */ /* 0x0003e20000100600 */
[----:B------:R-:W-:Y:S02]  /*23ff0*/  FMUL.FTZ R12, R0, R104 ;  /* 0x00000068000c7220 */ /* 0x000fe40000410000 */
[----:B------:R-:W-:Y:S01]  /*24000*/  @!P2 PRMT R141, R6, 0x5410, RZ ;  /* 0x00005410068da816 */ /* 0x000fe200000000ff */
[----:B------:R-:W3:Y:S01]  /*24010*/  LDL.LU R7, [R1+0x138] ;  /* 0x0001380001077983 */ /* 0x000ee20000300800 */
[----:B------:R-:W-:Y:S01]  /*24020*/  ISETP.GE.U32.AND P2, PT, R241, R4, PT ;  /* 0x00000004f100720c */ /* 0x000fe20003f46070 */
[----:B------:R-:W4:Y:S01]  /*24030*/  MUFU.EX2 R6, R13 ;  /* 0x0000000d00067308 */ /* 0x000f220000000800 */
[----:B------:R-:W-:Y:S01]  /*24040*/  LOP3.LUT R4, R148, 0xffff, RZ, 0xc0, !PT ;  /* 0x0000ffff94047812 */ /* 0x000fe200078ec0ff */
[----:B------:R-:W-:Y:S01]  /*24050*/  STG.E.U16 [R160.64], R141 ;  /* 0x0000008da0007986 */ /* 0x000fe2000c101522 */
[C---:B------:R-:W-:Y:S02]  /*24060*/  FFMA.FTZ R199, R67.reuse, R24, R10 ;  /* 0x0000001843c77223 */ /* 0x040fe4000001000a */
[----:B------:R-:W-:Y:S01]  /*24070*/  SHF.R.U32.HI R4, RZ, 0x8, R4 ;  /* 0x00000008ff047819 */ /* 0x000fe20000011604 */
[----:B------:R-:W-:Y:S02]  /*24080*/  IMAD.MOV.U32 R104, RZ, RZ, R50 ;  /* 0x000000ffff687224 */ /* 0x000fe400078e0032 */
[----:B------:R-:W-:Y:S01]  /*24090*/  FMUL.FTZ R50, R67, R118 ;  /* 0x0000007643327220 */ /* 0x000fe20000410000 */
[----:B------:R-:W-:Y:S01]  /*240a0*/  LOP3.LUT R4, R4, 0xffff, RZ, 0xc0, !PT ;  /* 0x0000ffff04047812 */ /* 0x000fe200078ec0ff */
[C---:B--2---:R-:W-:Y:S02]  /*240b0*/  FFMA.FTZ R197, R0.reuse, R8, R11 ;  /* 0x0000000800c57223 */ /* 0x044fe4000001000b */
[----:B------:R-:W-:Y:S01]  /*240c0*/  FMUL.FTZ R8, R0, R112 ;  /* 0x0000007000087220 */ /* 0x000fe20000410000 */
[----:B------:R-:W-:Y:S01]  /*240d0*/  ISETP.GE.U32.AND P1, PT, R241, R4, PT ;  /* 0x00000004f100720c */ /* 0x000fe20003f26070 */
[----:B------:R-:W-:Y:S02]  /*240e0*/  FMUL.FTZ R4, R3, R136 ;  /* 0x0000008803047220 */ /* 0x000fe40000410000 */
[----:B------:R-:W-:Y:S02]  /*240f0*/  FMUL.FTZ R11, R2, R115 ;  /* 0x00000073020b7220 */ /* 0x000fe40000410000 */
[----:B------:R-:W-:Y:S01]  /*24100*/  FADD.FTZ R79, R222, R197 ;  /* 0x000000c5de4f7221 */ /* 0x000fe20000010000 */
[----:B------:R-:W-:Y:S01]  /*24110*/  LOP3.LUT R197, R82, 0xffff, RZ, 0xc0, !PT ;  /* 0x0000ffff52c57812 */ /* 0x000fe200078ec0ff */
[C---:B------:R-:W-:Y:S02]  /*24120*/  FMUL.FTZ R24, R0.reuse, R96 ;  /* 0x0000006000187220 */ /* 0x040fe40000410000 */
[----:B------:R-:W-:Y:S01]  /*24130*/  FMUL.FTZ R25, R0, R97 ;  /* 0x0000006100197220 */ /* 0x000fe20000410000 */
[----:B----4-:R-:W-:Y:S01]  /*24140*/  F2FP.PACK_AB R140, R220, R6 ;  /* 0x00000006dc8c723e */ /* 0x010fe200000000ff */
[----:B------:R-:W-:Y:S01]  /*24150*/  FMUL.FTZ R13, R0, R105 ;  /* 0x00000069000d7220 */ /* 0x000fe20000410000 */
[----:B------:R2:W4:Y:S01]  /*24160*/  MUFU.EX2 R97, R18 ;  /* 0x0000001200617308 */ /* 0x0005220000000800 */
[----:B------:R-:W-:Y:S01]  /*24170*/  IMAD.MOV.U32 R105, RZ, RZ, R51 ;  /* 0x000000ffff697224 */ /* 0x000fe200078e0033 */
[C---:B------:R-:W-:Y:S01]  /*24180*/  PRMT R75, R140.reuse, 0x7632, R75 ;  /* 0x000076328c4b7816 */ /* 0x040fe2000000004b */
[----:B------:R-:W-:Y:S01]  /*24190*/  @!P0 HADD2 R23, -R140.H0_H0, -RZ.H0_H0 ;  /* 0xa00000ff8c178230 */ /* 0x000fe20000000900 */
[----:B------:R-:W-:Y:S02]  /*241a0*/  FMUL.FTZ R51, R67, R119 ;  /* 0x0000007743337220 */ /* 0x000fe40000410000 */
[----:B------:R-:W-:Y:S01]  /*241b0*/  PRMT R143, R140, 0x5410, R75 ;  /* 0x000054108c8f7816 */ /* 0x000fe2000000004b */
[----:B------:R-:W-:Y:S01]  /*241c0*/  IMAD.MOV.U32 R133, RZ, RZ, R105 ;  /* 0x000000ffff857224 */ /* 0x000fe200078e0069 */
[----:B------:R-:W-:Y:S01]  /*241d0*/  PRMT R5, R23, 0x7610, R5 ;  /* 0x0000761017057816 */ /* 0x000fe20000000005 */
[----:B------:R2:W-:Y:S01]  /*241e0*/  @!P0 STL.S16 [R1+0x8c], R23 ;  /* 0x00008c1701008387 */ /* 0x0005e20000100600 */
[C---:B-1----:R-:W-:Y:S01]  /*241f0*/  FMUL.FTZ R26, R2.reuse, R98 ;  /* 0x00000062021a7220 */ /* 0x042fe20000410000 */
[----:B------:R-:W-:Y:S01]  /*24200*/  MUFU.EX2 R105, R207 ;  /* 0x000000cf00697308 */ /* 0x000fe20000000800 */
[----:B------:R-:W-:Y:S01]  /*24210*/  @!P0 PRMT R140, R5, 0x5410, RZ ;  /* 0x00005410058c8816 */ /* 0x000fe200000000ff */
[----:B------:R1:W4:Y:S01]  /*24220*/  LDL.S16 R10, [R1+0x94] ;  /* 0x00009400010a7983 */ /* 0x0003220000100600 */
[----:B------:R-:W-:Y:S02]  /*24230*/  IMAD.MOV.U32 R98, RZ, RZ, R34 ;  /* 0x000000ffff627224 */ /* 0x000fe400078e0022 */
[----:B------:R-:W-:Y:S01]  /*24240*/  IMAD.MOV.U32 R132, RZ, RZ, R104 ;  /* 0x000000ffff847224 */ /* 0x000fe200078e0068 */
[----:B------:R1:W4:Y:S01]  /*24250*/  LDL.S16 R5, [R1+0x9c] ;  /* 0x00009c0001057983 */ /* 0x0003220000100600 */
[----:B------:R-:W-:Y:S02]  /*24260*/  IMAD.MOV.U32 R115, RZ, RZ, R55 ;  /* 0x000000ffff737224 */ /* 0x000fe400078e0037 */
[C---:B------:R-:W-:Y:S01]  /*24270*/  FMUL.FTZ R55, R67.reuse, R111 ;  /* 0x0000006f43377220 */ /* 0x040fe20000410000 */
[----:B------:R1:W-:Y:S01]  /*24280*/  STG.E.U16 [R156.64], R140 ;  /* 0x0000008c9c007986 */ /* 0x0003e2000c101522 */
[C---:B------:R-:W-:Y:S02]  /*24290*/  FMUL.FTZ R34, R67.reuse, R126 ;  /* 0x0000007e43227220 */ /* 0x040fe40000410000 */
[----:B--2---:R-:W-:Y:S01]  /*242a0*/  FMUL.FTZ R23, R67, R131 ;  /* 0x0000008343177220 */ /* 0x004fe20000410000 */
[----:B-1----:R-:W-:Y:S01]  /*242b0*/  MUFU.EX2 R140, R236 ;  /* 0x000000ec008c7308 */ /* 0x002fe20000000800 */
[----:B---3--:R-:W-:Y:S02]  /*242c0*/  FFMA.FTZ R167, R2, R7, R6 ;  /* 0x0000000702a77223 */ /* 0x008fe40000010006 */
[----:B------:R-:W-:Y:S02]  /*242d0*/  IMAD.MOV.U32 R7, RZ, RZ, R21 ;  /* 0x000000ffff077224 */ /* 0x000fe400078e0015 */
[C---:B------:R-:W-:Y:S02]  /*242e0*/  FMUL.FTZ R21, R3.reuse, R129 ;  /* 0x0000008103157220 */ /* 0x040fe40000410000 */
[----:B------:R-:W-:Y:S02]  /*242f0*/  IMAD.MOV.U32 R6, RZ, RZ, R20 ;  /* 0x000000ffff067224 */ /* 0x000fe400078e0014 */
[----:B------:R-:W-:Y:S02]  /*24300*/  FMUL.FTZ R20, R3, R128 ;  /* 0x0000008003147220 */ /* 0x000fe40000410000 */
[----:B------:R-:W-:Y:S02]  /*24310*/  FADD.FTZ R81, R220, R167 ;  /* 0x000000a7dc517221 */ /* 0x000fe40000010000 */
[----:B------:R-:W-:Y:S02]  /*24320*/  IMAD.MOV.U32 R113, RZ, RZ, R7 ;  /* 0x000000ffff717224 */ /* 0x000fe400078e0007 */
[----:B------:R-:W-:Y:S02]  /*24330*/  IMAD.MOV.U32 R129, RZ, RZ, R115 ;  /* 0x000000ffff817224 */ /* 0x000fe400078e0073 */
[----:B------:R-:W-:Y:S02]  /*24340*/  IMAD.MOV.U32 R129, RZ, RZ, R133 ;  /* 0x000000ffff817224 */ /* 0x000fe400078e0085 */
[----:B------:R-:W-:Y:S01]  /*24350*/  IMAD.MOV.U32 R133, RZ, RZ, R113 ;  /* 0x000000ffff857224 */ /* 0x000fe200078e0071 */
[----:B------:R-:W-:Y:S01]  /*24360*/  LOP3.LUT R133, R82, 0xff, RZ, 0xc0, !PT ;  /* 0x000000ff52857812 */ /* 0x000fe200078ec0ff */
[C---:B------:R-:W-:Y:S02]  /*24370*/  FMUL.FTZ R7, R67.reuse, R139 ;  /* 0x0000008b43077220 */ /* 0x040fe40000410000 */
[----:B------:R-:W-:Y:S02]  /*24380*/  IMAD.MOV.U32 R112, RZ, RZ, R6 ;  /* 0x000000ffff707224 */ /* 0x000fe400078e0006 */
[----:B------:R-:W-:Y:S01]  /*24390*/  FMUL.FTZ R6, R67, R138 ;  /* 0x0000008a43067220 */ /* 0x000fe20000410000 */
[----:B----4-:R-:W-:Y:S02]  /*243a0*/  @!P3 HADD2 R10, -R75.H0_H0, -RZ.H0_H0 ;  /* 0xa00000ff4b0ab230 */ /* 0x010fe40000000900 */
[----:B------:R-:W-:Y:S03]  /*243b0*/  @!P5 HADD2 R5, -R74.H0_H0, -RZ.H0_H0 ;  /* 0xa00000ff4a05d230 */ /* 0x000fe60000000900 */
[----:B------:R-:W-:Y:S01]  /*243c0*/  PRMT R0, R10, 0x7610, R0 ;  /* 0x000076100a007816 */ /* 0x000fe20000000000 */
[----:B------:R1:W-:Y:S03]  /*243d0*/  @!P3 STL.S16 [R1+0x94], R10 ;  /* 0x0000940a0100b387 */ /* 0x0003e60000100600 */
[----:B------:R-:W-:Y:S01]  /*243e0*/  @!P3 PRMT R75, R0, 0x5410, RZ ;  /* 0x00005410004bb816 */ /* 0x000fe200000000ff */
[----:B------:R2:W3:Y:S01]  /*243f0*/  LDL.S16 R78, [R1+0x90] ;  /* 0x00009000014e7983 */ /* 0x0004e20000100600 */
[----:B------:R-:W-:Y:S02]  /*24400*/  ISETP.GE.U32.AND P3, PT, R241, R201, PT ;  /* 0x000000c9f100720c */ /* 0x000fe40003f66070 */
[----:B------:R-:W-:Y:S01]  /*24410*/  PRMT R18, R5, 0x7610, R18 ;  /* 0x0000761005127816 */ /* 0x000fe20000000012 */
[----:B------:R4:W-:Y:S01]  /*24420*/  @!P5 STL.S16 [R1+0x9c], R5 ;  /* 0x00009c050100d387 */ /* 0x0009e20000100600 */
[----:B------:R-:W-:Y:S02]  /*24430*/  SHF.R.U32.HI R0, RZ, 0x10, R148 ;  /* 0x00000010ff007819 */ /* 0x000fe40000011694 */
[----:B------:R-:W-:Y:S01]  /*24440*/  @!P5 PRMT R74, R18, 0x5410, RZ ;  /* 0x00005410124ad816 */ /* 0x000fe200000000ff */
[----:B------:R2:W2:Y:S01]  /*24450*/  LDL.S16 R76, [R1+0x98] ;  /* 0x00009800014c7983 */ /* 0x0004a20000100600 */
[----:B------:R-:W-:Y:S01]  /*24460*/  LOP3.LUT R0, R0, 0xff, RZ, 0xc0, !PT ;  /* 0x000000ff00007812 */ /* 0x000fe200078ec0ff */
[----:B------:R-:W-:Y:S01]  /*24470*/  FMUL.FTZ R18, R67, R134 ;  /* 0x0000008643127220 */ /* 0x000fe20000410000 */
[----:B------:R-:W-:Y:S01]  /*24480*/  LOP3.LUT R201, R82, 0xff, RZ, 0xc0, !PT ;  /* 0x000000ff52c97812 */ /* 0x000fe200078ec0ff */
[----:B------:R2:W2:Y:S01]  /*24490*/  LDL.S16 R92, [R1+0xa4] ;  /* 0x0000a400015c7983 */ /* 0x0004a20000100600 */
[----:B------:R-:W-:Y:S01]  /*244a0*/  ISETP.GE.U32.AND P0, PT, R241, R0, PT ;  /* 0x00000000f100720c */ /* 0x000fe20003f06070 */
[----:B------:R-:W-:Y:S02]  /*244b0*/  FADD.FTZ R0, R164, R165 ;  /* 0x000000a5a4007221 */ /* 0x000fe40000010000 */
[----:B------:R4:W-:Y:S04]  /*244c0*/  STG.E.U16 [R156.64+0x2], R75 ;  /* 0x0000024b9c007986 */ /* 0x0009e8000c101522 */
[----:B------:R4:W-:Y:S01]  /*244d0*/  STG.E.U16 [R152.64+0x10], R74 ;  /* 0x0000104a98007986 */ /* 0x0009e2000c101522 */
[----:B-1----:R-:W-:Y:S01]  /*244e0*/  FMUL.FTZ R10, R2, R114 ;  /* 0x00000072020a7220 */ /* 0x002fe20000410000 */
[----:B------:R-:W-:Y:S01]  /*244f0*/  F2FP.PACK_AB R2, R221, R219 ;  /* 0x000000dbdd02723e */ /* 0x000fe200000000ff */
[----:B------:R-:W-:Y:S02]  /*24500*/  IMAD.MOV.U32 R114, RZ, RZ, R54 ;  /* 0x000000ffff727224 */ /* 0x000fe400078e0036 */
[----:B------:R-:W-:Y:S02]  /*24510*/  FMUL.FTZ R54, R67, R110 ;  /* 0x0000006e43367220 */ /* 0x000fe40000410000 */
[----:B------:R-:W-:Y:S01]  /*24520*/  IMAD.MOV.U32 R128, RZ, RZ, R114 ;  /* 0x000000ffff807224 */ /* 0x000fe200078e0072 */
[----:B------:R-:W-:Y:S01]  /*24530*/  MUFU.EX2 R110, R216 ;  /* 0x000000d8006e7308 */ /* 0x000fe20000000800 */
[----:B----4-:R-:W-:Y:S01]  /*24540*/  FMUL.FTZ R5, R3, R137 ;  /* 0x0000008903057220 */ /* 0x010fe20000410000 */
[----:B------:R-:W-:Y:S01]  /*24550*/  PRMT R3, R73, 0x7632, R3 ;  /* 0x0000763249037816 */ /* 0x000fe20000000003 */
[----:B------:R-:W-:Y:S02]  /*24560*/  FMUL.FTZ R67, R67, R103 ;  /* 0x0000006743437220 */ /* 0x000fe40000410000 */
[----:B------:R-:W-:Y:S05]  /*24570*/  IMAD.WIDE.U32 R114, R218, -0x2daee0ad, RZ ;  /* 0xd2511f53da727825 */ /* 0x000fea00078e00ff */
[----:B------:R-:W-:Y:S01]  /*24580*/  MUFU.EX2 R75, R230 ;  /* 0x000000e6004b7308 */ /* 0x000fe20000000800 */
[----:B------:R-:W-:Y:S04]  /*24590*/  LOP3.LUT R74, R82, 0xffff, RZ, 0xc0, !PT ;  /* 0x0000ffff524a7812 */ /* 0x000fe800078ec0ff */
[----:B------:R-:W-:Y:S01]  /*245a0*/  SHF.R.U32.HI R74, RZ, 0x8, R74 ;  /* 0x00000008ff4a7819 */ /* 0x000fe2000001164a */
[----:B---3--:R-:W-:Y:S05]  /*245b0*/  @!P4 HADD2 R78, -R72.H0_H0, -RZ.H0_H0 ;  /* 0xa00000ff484ec230 */ /* 0x008fea0000000900 */
[----:B------:R-:W-:Y:S01]  /*245c0*/  PRMT R77, R78, 0x7610, R77 ;  /* 0x000076104e4d7816 */ /* 0x000fe2000000004d */
[----:B------:R1:W-:Y:S01]  /*245d0*/  @!P4 STL.S16 [R1+0x90], R78 ;  /* 0x0000904e0100c387 */ /* 0x0003e20000100600 */
[----:B--2---:R-:W-:Y:S02]  /*245e0*/  @!P3 HADD2 R76, -R73.H0_H0, -RZ.H0_H0 ;  /* 0xa00000ff494cb230 */ /* 0x004fe40000000900 */
[----:B------:R-:W-:Y:S01]  /*245f0*/  @!P4 PRMT R72, R77, 0x5410, RZ ;  /* 0x000054104d48c816 */ /* 0x000fe200000000ff */
[----:B------:R2:W3:Y:S01]  /*24600*/  LDL.S16 R87, [R1+0xa0] ;  /* 0x0000a00001577983 */ /* 0x0004e20000100600 */
[----:B------:R-:W-:Y:S01]  /*24610*/  PRMT R77, R73, 0x5410, R3 ;  /* 0x00005410494d7816 */ /* 0x000fe20000000003 */
[----:B------:R-:W-:Y:S01]  /*24620*/  @!P6 HADD2 R92, -R3.H0_H0, -RZ.H0_H0 ;  /* 0xa00000ff035ce230 */ /* 0x000fe20000000900 */
[----:B------:R-:W-:Y:S01]  /*24630*/  PRMT R86, R76, 0x7610, R86 ;  /* 0x000076104c567816 */ /* 0x000fe20000000056 */
[----:B------:R2:W4:Y:S03]  /*24640*/  LDL.S16 R89, [R1+0xa8] ;  /* 0x0000a80001597983 */ /* 0x0005260000100600 */
[----:B------:R-:W-:Y:S01]  /*24650*/  @!P3 PRMT R73, R86, 0x5410, RZ ;  /* 0x000054105649b816 */ /* 0x000fe200000000ff */
[----:B------:R2:W-:Y:S01]  /*24660*/  @!P3 STL.S16 [R1+0x98], R76 ;  /* 0x0000984c0100b387 */ /* 0x0005e20000100600 */
[----:B------:R-:W-:Y:S03]  /*24670*/  FADD.FTZ R86, R151, R0 ;  /* 0x0000000097567221 */ /* 0x000fe60000010000 */
[----:B------:R3:W4:Y:S04]  /*24680*/  LDL.S16 R91, [R1+0xac] ;  /* 0x0000ac00015b7983 */ /* 0x0007280000100600 */
[----:B------:R2:W-:Y:S04]  /*24690*/  @!P6 STL.S16 [R1+0xa4], R92 ;  /* 0x0000a45c0100e387 */ /* 0x0005e80000100600 */
[----:B------:R-:W-:Y:S01]  /*246a0*/  STG.E.U16 [R152.64+0x12], R72 ;  /* 0x0000124898007986 */ /* 0x000fe2000c101522 */
[----:B-1----:R-:W-:Y:S01]  /*246b0*/  FADD.FTZ R78, R163, R199 ;  /* 0x000000c7a34e7221 */ /* 0x002fe20000010000 */
[----:B------:R-:W-:Y:S02]  /*246c0*/  SHF.R.U32.HI R199, RZ, 0x18, R82 ;  /* 0x00000018ffc77819 */ /* 0x000fe40000011652 */
[----:B------:R1:W-:Y:S01]  /*246d0*/  STG.E.U16 [R154.64+0x10], R73 ;  /* 0x000010499a007986 */ /* 0x0003e2000c101522 */
[--C-:B------:R-:W-:Y:S01]  /*246e0*/  FADD.FTZ R93, R158, R78.reuse ;  /* 0x0000004e9e5d7221 */ /* 0x100fe20000010000 */
[----:B------:R-:W-:Y:S03]  /*246f0*/  PRMT R78, R92, 0x7610, R78 ;  /* 0x000076105c4e7816 */ /* 0x000fe6000000004e */
[----:B------:R-:W-:Y:S01]  /*24700*/  FADD.FTZ R93, R159, R93 ;  /* 0x0000005d9f5d7221 */ /* 0x000fe20000010000 */
[----:B------:R-:W-:Y:S02]  /*24710*/  @!P6 PRMT R3, R78, 0x5410, RZ ;  /* 0x000054104e03e816 */ /* 0x000fe400000000ff */
[----:B--2---:R-:W-:Y:S03]  /*24720*/  LOP3.LUT R76, R83, UR7, R198, 0x96, !PT ;  /* 0x00000007534c7c12 */ /* 0x004fe6000f8e96c6 */
[----:B------:R2:W-:Y:S01]  /*24730*/  STG.E.U16 [R154.64+0x12], R3 ;  /* 0x000012039a007986 */ /* 0x0005e2000c101522 */
[C---:B------:R-:W-:Y:S02]  /*24740*/  LOP3.LUT R0, R76.reuse, 0xffff, RZ, 0xc0, !PT ;  /* 0x0000ffff4c007812 */ /* 0x040fe400078ec0ff */
[----:B------:R-:W-:Y:S02]  /*24750*/  LOP3.LUT R164, R76, 0xff, RZ, 0xc0, !PT ;  /* 0x000000ff4ca47812 */ /* 0x000fe400078ec0ff */
[----:B------:R-:W-:Y:S01]  /*24760*/  SHF.R.U32.HI R0, RZ, 0x8, R0 ;  /* 0x00000008ff007819 */ /* 0x000fe20000011600 */
[----:B------:R-:W3:Y:S01]  /*24770*/  MUFU.EX2 R92, R204 ;  /* 0x000000cc005c7308 */ /* 0x000ee20000000800 */
[----:B------:R-:W-:Y:S02]  /*24780*/  SHF.R.U32.HI R158, RZ, 0x18, R76 ;  /* 0x00000018ff9e7819 */ /* 0x000fe4000001164c */
[----:B------:R-:W-:Y:S02]  /*24790*/  LOP3.LUT R163, R0, 0xffff, RZ, 0xc0, !PT ;  /* 0x0000ffff00a37812 */ /* 0x000fe400078ec0ff */
[C---:B------:R-:W-:Y:S02]  /*247a0*/  PRMT R0, R2.reuse, 0x7632, R0 ;  /* 0x0000763202007816 */ /* 0x040fe40000000000 */
[C---:B------:R-:W-:Y:S02]  /*247b0*/  ISETP.GE.U32.AND P6, PT, R241.reuse, R163, PT ;  /* 0x000000a3f100720c */ /* 0x040fe40003fc6070 */
[----:B------:R-:W-:Y:S01]  /*247c0*/  PRMT R78, R2, 0x5410, R0 ;  /* 0x00005410024e7816 */ /* 0x000fe20000000000 */
[----:B-1----:R-:W-:Y:S01]  /*247d0*/  MUFU.EX2 R73, R237 ;  /* 0x000000ed00497308 */ /* 0x002fe20000000800 */
[----:B------:R-:W-:Y:S02]  /*247e0*/  ISETP.GE.U32.AND P4, PT, R241, R158, PT ;  /* 0x0000009ef100720c */ /* 0x000fe40003f86070 */
[----:B--2---:R-:W-:Y:S01]  /*247f0*/  LOP3.LUT R3, R149, UR8, R200, 0x96, !PT ;  /* 0x0000000895037c12 */ /* 0x004fe2000f8e96c8 */
[----:B---3--:R-:W-:Y:S02]  /*24800*/  @!P2 HADD2 R87, -R2.H0_H0, -RZ.H0_H0 ;  /* 0xa00000ff0257a230 */ /* 0x008fe40000000900 */
[----:B----4-:R-:W-:Y:S03]  /*24810*/  @!P1 HADD2 R89, -R0.H0_H0, -RZ.H0_H0 ;  /* 0xa00000ff00599230 */ /* 0x010fe60000000900 */
[----:B------:R-:W-:Y:S01]  /*24820*/  PRMT R94, R87, 0x7610, R94 ;  /* 0x00007610575e7816 */ /* 0x000fe2000000005e */
[----:B------:R1:W-:Y:S01]  /*24830*/  @!P2 STL.S16 [R1+0xa0], R87 ;  /* 0x0000a0570100a387 */ /* 0x0003e20000100600 */
[----:B------:R-:W-:Y:S03]  /*24840*/  PRMT R96, R89, 0x7610, R96 ;  /* 0x0000761059607816 */ /* 0x000fe60000000060 */
[----:B------:R2:W-:Y:S01]  /*24850*/  @!P1 STL.S16 [R1+0xa8], R89 ;  /* 0x0000a85901009387 */ /* 0x0005e20000100600 */
[----:B------:R-:W-:Y:S01]  /*24860*/  @!P2 PRMT R2, R94, 0x5410, RZ ;  /* 0x000054105e02a816 */ /* 0x000fe200000000ff */
[----:B------:R-:W-:Y:S01]  /*24870*/  FADD.FTZ R94, R150, R81 ;  /* 0x00000051965e7221 */ /* 0x000fe20000010000 */
[----:B------:R-:W-:Y:S02]  /*24880*/  @!P1 PRMT R0, R96, 0x5410, RZ ;  /* 0x0000541060009816 */ /* 0x000fe400000000ff */
[C---:B------:R-:W-:Y:S01]  /*24890*/  ISETP.GE.U32.AND P1, PT, R241.reuse, R202, PT ;  /* 0x000000caf100720c */ /* 0x040fe20003f26070 */
[----:B------:R3:W-:Y:S01]  /*248a0*/  STG.E.U16 [R160.64+0xe], R2 ;  /* 0x00000e02a0007986 */ /* 0x0007e2000c101522 */
[----:B------:R-:W-:Y:S02]  /*248b0*/  ISETP.GE.U32.AND P2, PT, R241, R164, PT ;  /* 0x000000a4f100720c */ /* 0x000fe40003f46070 */
[----:B------:R-:W-:Y:S01]  /*248c0*/  LOP3.LUT R81, R115, UR7, R206, 0x96, !PT ;  /* 0x0000000773517c12 */ /* 0x000fe2000f8e96ce */
[----:B------:R4:W-:Y:S01]  /*248d0*/  STG.E.U16 [R160.64+0x10], R0 ;  /* 0x00001000a0007986 */ /* 0x0009e2000c101522 */
[----:B-1----:R-:W-:Y:S01]  /*248e0*/  FADD.FTZ R87, R219, R79 ;  /* 0x0000004fdb577221 */ /* 0x002fe20000010000 */
[----:B------:R-:W-:Y:S02]  /*248f0*/  SHF.R.U32.HI R79, RZ, 0x10, R76 ;  /* 0x00000010ff4f7819 */ /* 0x000fe4000001164c */
[----:B------:R-:W-:Y:S01]  /*24900*/  F2FP.PACK_AB R76, R97, R150 ;  /* 0x00000096614c723e */ /* 0x000fe200000000ff */
[----:B------:R-:W-:Y:S01]  /*24910*/  FADD.FTZ R96, R221, R87 ;  /* 0x00000057dd607221 */ /* 0x000fe20000010000 */
[----:B------:R-:W-:Y:S01]  /*24920*/  LOP3.LUT R87, R107, UR45, RZ, 0x3c, !PT ;  /* 0x0000002d6b577c12 */ /* 0x000fe2000f8e3cff */
[----:B------:R-:W-:Y:S01]  /*24930*/  FADD.FTZ R97, R97, R94 ;  /* 0x0000005e61617221 */ /* 0x000fe20000010000 */
[----:B------:R-:W-:Y:S01]  /*24940*/  LOP3.LUT R151, R79, 0xff, RZ, 0xc0, !PT ;  /* 0x000000ff4f977812 */ /* 0x000fe200078ec0ff */
[----:B------:R-:W-:Y:S01]  /*24950*/  @!P0 HADD2 R91, -R76.H0_H0, -RZ.H0_H0 ;  /* 0xa00000ff4c5b8230 */ /* 0x000fe20000000900 */
[----:B------:R-:W-:Y:S01]  /*24960*/  LOP3.LUT R150, R81, 0xff, RZ, 0xc0, !PT ;  /* 0x000000ff51967812 */ /* 0x000fe200078ec0ff */
[----:B------:R-:W-:Y:S01]  /*24970*/  IMAD.WIDE.U32 R116, R87, -0x326172a9, RZ ;  /* 0xcd9e8d5757747825 */ /* 0x000fe200078e00ff */
[----:B------:R-:W-:Y:S01]  /*24980*/  ISETP.GE.U32.AND P5, PT, R241, R151, PT ;  /* 0x00000097f100720c */ /* 0x000fe20003fa6070 */
[----:B------:R-:W-:Y:S01]  /*24990*/  MUFU.EX2 R87, R215 ;  /* 0x000000d700577308 */ /* 0x000fe20000000800 */
[----:B------:R-:W-:Y:S01]  /*249a0*/  PRMT R95, R91, 0x7610, R95 ;  /* 0x000076105b5f7816 */ /* 0x000fe2000000005f */
[----:B------:R1:W-:Y:S01]  /*249b0*/  @!P0 STL.S16 [R1+0xac], R91 ;  /* 0x0000ac5b01008387 */ /* 0x0003e20000100600 */
[----:B------:R-:W-:Y:S01]  /*249c0*/  LOP3.LUT R94, R117, UR44, R128, 0x96, !PT ;  /* 0x0000002c755e7c12 */ /* 0x000fe2000f8e9680 */
[--C-:B--2---:R-:W-:Y:S01]  /*249d0*/  FADD.FTZ R89, R162, R86.reuse ;  /* 0x00000056a2597221 */ /* 0x104fe20000010000 */
[C---:B------:R-:W-:Y:S01]  /*249e0*/  PRMT R86, R76.reuse, 0x7632, R86 ;  /* 0x000076324c567816 */ /* 0x040fe20000000056 */
[----:B------:R2:W2:Y:S01]  /*249f0*/  LDL.S16 R125, [R1+0xb8] ;  /* 0x0000b800017d7983 */ /* 0x0004a20000100600 */
[----:B------:R-:W-:Y:S01]  /*24a00*/  ISETP.GE.U32.AND P3, PT, R241, R150, PT ;  /* 0x00000096f100720c */ /* 0x000fe20003f66070 */
[----:B------:R-:W-:Y:S01]  /*24a10*/  IMAD.MOV.U32 R128, RZ, RZ, R132 ;  /* 0x000000ffff807224 */ /* 0x000fe200078e0084 */
[----:B------:R-:W-:Y:S01]  /*24a20*/  PRMT R79, R76, 0x5410, R86 ;  /* 0x000054104c4f7816 */ /* 0x000fe20000000056 */
[----:B------:R2:W2:Y:S01]  /*24a30*/  LDL.S16 R124, [R1+0xbc] ;  /* 0x0000bc00017c7983 */ /* 0x0004a20000100600 */
[----:B------:R-:W-:Y:S01]  /*24a40*/  @!P0 PRMT R76, R95, 0x5410, RZ ;  /* 0x000054105f4c8816 */ /* 0x000fe200000000ff */
[----:B------:R-:W-:Y:S01]  /*24a50*/  IMAD.WIDE.U32 R94, R94, -0x2daee0ad, RZ ;  /* 0xd2511f535e5e7825 */ /* 0x000fe200078e00ff */
[----:B------:R-:W-:Y:S01]  /*24a60*/  ISETP.GE.U32.AND P0, PT, R241, R133, PT ;  /* 0x00000085f100720c */ /* 0x000fe20003f06070 */
[----:B------:R2:W2:Y:S01]  /*24a70*/  LDL.S16 R122, [R1+0xe0] ;  /* 0x0000e000017a7983 */ /* 0x0004a20000100600 */
[----:B---3--:R-:W-:Y:S01]  /*24a80*/  LOP3.LUT R2, R3, 0xffff, RZ, 0xc0, !PT ;  /* 0x0000ffff03027812 */ /* 0x008fe200078ec0ff */
[----:B------:R-:W-:Y:S01]  /*24a90*/  FADD.FTZ R89, R88, R89 ;  /* 0x0000005958597221 */ /* 0x000fe20000010000 */
[----:B------:R-:W-:Y:S01]  /*24aa0*/  LOP3.LUT R98, R95, UR42, R98, 0x96, !PT ;  /* 0x0000002a5f627c12 */ /* 0x000fe2000f8e9662 */
[----:B------:R3:W3:Y:S01]  /*24ab0*/  LDL.S16 R119, [R1+0xdc] ;  /* 0x0000dc0001777983 */ /* 0x0006e20000100600 */
[C---:B------:R-:W-:Y:S01]  /*24ac0*/  F2FP.PACK_AB R88, R85.reuse, R88 ;  /* 0x000000585558723e */ /* 0x040fe200000000ff */
[----:B------:R-:W-:Y:S01]  /*24ad0*/  FADD.FTZ R106, R85, R89 ;  /* 0x00000059556a7221 */ /* 0x000fe20000010000 */
[----:B------:R-:W-:Y:S01]  /*24ae0*/  SHF.R.U32.HI R2, RZ, 0x8, R2 ;  /* 0x00000008ff027819 */ /* 0x000fe20000011602 */
[----:B------:R-:W-:Y:S01]  /*24af0*/  FADD.FTZ R85, R90, R93 ;  /* 0x0000005d5a557221 */ /* 0x000fe20000010000 */
[----:B------:R-:W-:Y:S01]  /*24b00*/  F2FP.PACK_AB R90, R84, R90 ;  /* 0x0000005a545a723e */ /* 0x000fe200000000ff */
[----:B------:R-:W-:Y:S01]  /*24b10*/  IMAD.WIDE.U32 R98, R98, -0x326172a9, RZ ;  /* 0xcd9e8d5762627825 */ /* 0x000fe200078e00ff */
[----:B----4-:R-:W-:Y:S01]  /*24b20*/  LOP3.LUT R0, R148, 0xffff, RZ, 0xc0, !PT ;  /* 0x0000ffff94007812 */ /* 0x010fe200078ec0ff */
[----:B------:R4:W4:Y:S01]  /*24b30*/  LDL.S16 R118, [R1+0xd8] ;  /* 0x0000d80001767983 */ /* 0x0009220000100600 */
[----:B-1----:R-:W1:Y:S01]  /*24b40*/  MUFU.EX2 R91, R211 ;  /* 0x000000d3005b7308 */ /* 0x002e620000000800 */
[----:B------:R-:W-:Y:S01]  /*24b50*/  FADD.FTZ R104, R84, R85 ;  /* 0x0000005554687221 */ /* 0x000fe20000010000 */
[----:B------:R-:W-:Y:S01]  /*24b60*/  LOP3.LUT R95, R99, UR41, R242, 0x96, !PT ;  /* 0x00000029635f7c12 */ /* 0x000fe2000f8e96f2 */
[----:B------:R-:W-:Y:S01]  /*24b70*/  FADD.FTZ R84, R203, R96 ;  /* 0x00000060cb547221 */ /* 0x000fe20000010000 */
[----:B------:R-:W-:Y:S01]  /*24b80*/  LOP3.LUT R96, R243, UR43, R116, 0x96, !PT ;  /* 0x0000002bf3607c12 */ /* 0x000fe2000f8e9674 */
[----:B------:R-:W-:Y:S01]  /*24b90*/  FADD.FTZ R93, R92, R97 ;  /* 0x000000615c5d7221 */ /* 0x000fe20000010000 */
[----:B------:R-:W-:Y:S01]  /*24ba0*/  F2FP.PACK_AB R85, R105, R203 ;  /* 0x000000cb6955723e */ /* 0x000fe200000000ff */
[----:B------:R2:W4:Y:S01]  /*24bb0*/  LDL.S16 R113, [R1+0xc8] ;  /* 0x0000c80001717983 */ /* 0x0005220000100600 */
[----:B------:R-:W-:Y:S01]  /*24bc0*/  F2FP.PACK_AB R92, R101, R92 ;  /* 0x0000005c655c723e */ /* 0x000fe200000000ff */
[----:B------:R-:W-:Y:S01]  /*24bd0*/  IMAD.WIDE.U32 R96, R96, -0x2daee0ad, RZ ;  /* 0xd2511f5360607825 */ /* 0x000fe200078e00ff */
[----:B------:R-:W-:Y:S01]  /*24be0*/  SHF.R.U32.HI R0, RZ, 0x8, R0 ;  /* 0x00000008ff007819 */ /* 0x000fe20000011600 */
[----:B------:R2:W4:Y:S01]  /*24bf0*/  LDL.S16 R107, [R1+0xc4] ;  /* 0x0000c400016b7983 */ /* 0x0005220000100600 */
[----:B------:R-:W1:Y:S01]  /*24c00*/  MUFU.EX2 R89, R214 ;  /* 0x000000d600597308 */ /* 0x000e620000000800 */
[----:B------:R-:W-:Y:S01]  /*24c10*/  FADD.FTZ R105, R105, R84 ;  /* 0x0000005469697221 */ /* 0x000fe20000010000 */
[----:B------:R-:W-:Y:S01]  /*24c20*/  LOP3.LUT R97, R97, UR40, R94, 0x96, !PT ;  /* 0x0000002861617c12 */ /* 0x000fe2000f8e965e */
[----:B------:R-:W-:Y:S01]  /*24c30*/  IMAD.WIDE.U32 R94, R95, -0x2daee0ad, RZ ;  /* 0xd2511f535f5e7825 */ /* 0x000fe200078e00ff */
[----:B------:R-:W-:Y:S03]  /*24c40*/  STG.E.U16 [R156.64+0x10], R76 ;  /* 0x0000104c9c007986 */ /* 0x000fe6000c101522 */
[----:B------:R-:W-:Y:S01]  /*24c50*/  IMAD.MOV.U32 R132, RZ, RZ, R112 ;  /* 0x000000ffff847224 */ /* 0x000fe200078e0070 */
[----:B------:R-:W-:Y:S01]  /*24c60*/  LOP3.LUT R102, R95, UR38, R96, 0x96, !PT ;  /* 0x000000265f667c12 */ /* 0x000fe2000f8e9660 */
[----:B------:R-:W-:Y:S01]  /*24c70*/  IMAD.WIDE.U32 R96, R97, -0x326172a9, RZ ;  /* 0xcd9e8d5761607825 */ /* 0x000fe200078e00ff */
[----:B------:R-:W1:Y:S02]  /*24c80*/  MUFU.EX2 R84, R217 ;  /* 0x000000d900547308 */ /* 0x000e640000000800 */
[----:B-1----:R-:W-:Y:S01]  /*24c90*/  F2FP.PACK_AB R95, R87, R91 ;  /* 0x0000005b575f723e */ /* 0x002fe200000000ff */
[----:B------:R-:W-:Y:S01]  /*24ca0*/  FADD.FTZ R101, R101, R93 ;  /* 0x0000005d65657221 */ /* 0x000fe20000010000 */
[----:B------:R-:W-:Y:S01]  /*24cb0*/  LOP3.LUT R98, R97, UR39, R98, 0x96, !PT ;  /* 0x0000002761627c12 */ /* 0x000fe2000f8e9662 */
[----:B------:R-:W-:Y:S01]  /*24cc0*/  FADD.FTZ R93, R91, R106 ;  /* 0x0000006a5b5d7221 */ /* 0x000fe20000010000 */
[----:B------:R-:W-:Y:S01]  /*24cd0*/  LOP3.LUT R106, R245, UR43, R116, 0x96, !PT ;  /* 0x0000002bf56a7c12 */ /* 0x000fe2000f8e9674 */
[----:B------:R-:W-:Y:S03]  /*24ce0*/  IMAD.WIDE.U32 R102, R102, -0x326172a9, RZ ;  /* 0xcd9e8d5766667825 */ /* 0x000fe600078e00ff */
[----:B------:R-:W1:Y:S01]  /*24cf0*/  MUFU.EX2 R112, R212 ;  /* 0x000000d400707308 */ /* 0x000e620000000800 */
[----:B------:R-:W-:Y:S01]  /*24d00*/  IMAD.WIDE.U32 R138, R98, -0x2daee0ad, RZ ;  /* 0xd2511f53628a7825 */ /* 0x000fe200078e00ff */
[----:B------:R-:W-:Y:S02]  /*24d10*/  LOP3.LUT R209, R103, UR5, R96, 0x96, !PT ;  /* 0x0000000567d17c12 */ /* 0x000fe4000f8e9660 */
[----:B------:R-:W-:Y:S01]  /*24d20*/  LOP3.LUT R98, R117, UR44, R128, 0x96, !PT ;  /* 0x0000002c75627c12 */ /* 0x000fe2000f8e9680 */
[----:B------:R-:W-:Y:S01]  /*24d30*/  FADD.FTZ R91, R89, R104 ;  /* 0x00000068595b7221 */ /* 0x000fe20000010000 */
[----:B------:R-:W-:Y:S01]  /*24d40*/  LOP3.LUT R111, R139, UR4, R94, 0x96, !PT ;  /* 0x000000048b6f7c12 */ /* 0x000fe2000f8e965e */
[----:B------:R-:W-:Y:S01]  /*24d50*/  FADD.FTZ R109, R87, R93 ;  /* 0x0000005d576d7221 */ /* 0x000fe20000010000 */
[----:B------:R-:W-:Y:S02]  /*24d60*/  PRMT R87, R88, 0x7632, R87 ;  /* 0x0000763258577816 */ /* 0x000fe40000000057 */
[----:B------:R-:W-:Y:S01]  /*24d70*/  SHF.R.U32.HI R93, RZ, 0x10, R81 ;  /* 0x00000010ff5d7819 */ /* 0x000fe20000011651 */
[----:B------:R-:W1:Y:S01]  /*24d80*/  MUFU.EX2 R99, R213 ;  /* 0x000000d500637308 */ /* 0x000e620000000800 */
[C---:B------:R-:W-:Y:S01]  /*24d90*/  F2FP.PACK_AB R96, R84.reuse, R89 ;  /* 0x000000595460723e */ /* 0x040fe200000000ff */
[----:B------:R-:W-:Y:S01]  /*24da0*/  FADD.FTZ R108, R84, R91 ;  /* 0x0000005b546c7221 */ /* 0x000fe20000010000 */
[----:B------:R-:W-:Y:S01]  /*24db0*/  PRMT R89, R90, 0x7632, R89 ;  /* 0x000076325a597816 */ /* 0x000fe20000000059 */
[----:B------:R-:W-:Y:S01]  /*24dc0*/  FADD.FTZ R84, R100, R101 ;  /* 0x0000006564547221 */ /* 0x000fe20000010000 */
[----:B------:R-:W-:Y:S05]  /*24dd0*/  LOP3.LUT R93, R93, 0xff, RZ, 0xc0, !PT ;  /* 0x000000ff5d5d7812 */ /* 0x000fea00078ec0ff */
[----:B------:R-:W-:Y:S01]  /*24de0*/  MUFU.EX2 R103, R229 ;  /* 0x000000e500677308 */ /* 0x000fe20000000800 */
[C---:B-1----:R-:W-:Y:S01]  /*24df0*/  F2FP.PACK_AB R100, R112.reuse, R100 ;  /* 0x000000647064723e */ /* 0x042fe200000000ff */
[----:B------:R-:W-:Y:S01]  /*24e00*/  FADD.FTZ R112, R112, R84 ;  /* 0x0000005470707221 */ /* 0x000fe20000010000 */
[----:B------:R-:W-:Y:S02]  /*24e10*/  LOP3.LUT R84, R81, 0xffff, RZ, 0xc0, !PT ;  /* 0x0000ffff51547812 */ /* 0x000fe400078ec0ff */
[----:B------:R-:W-:Y:S02]  /*24e20*/  SHF.R.U32.HI R81, RZ, 0x18, R81 ;  /* 0x00000018ff517819 */ /* 0x000fe40000011651 */
[----:B------:R-:W-:Y:S02]  /*24e30*/  SHF.R.U32.HI R84, RZ, 0x8, R84 ;  /* 0x00000008ff547819 */ /* 0x000fe40000011654 */
[----:B------:R-:W-:Y:S02]  /*24e40*/  PRMT R212, R241, 0x7054, R241 ;  /* 0x00007054f1d47816 */ /* 0x000fe400000000f1 */
[----:B------:R-:W-:Y:S01]  /*24e50*/  F2FP.PACK_AB R97, R110, R99 ;  /* 0x000000636e61723e */ /* 0x000fe200000000ff */
[----:B------:R-:W-:Y:S02]  /*24e60*/  FADD.FTZ R91, R99, R105 ;  /* 0x00000069635b7221 */ /* 0x000fe40000010000 */
[----:B------:R-:W-:Y:S04]  /*24e70*/  IMAD.WIDE.U32 R98, R98, -0x2daee0ad, RZ ;  /* 0xd2511f5362627825 */ /* 0x000fe800078e00ff */
[----:B------:R-:W-:Y:S01]  /*24e80*/  FADD.FTZ R110, R110, R91 ;  /* 0x0000005b6e6e7221 */ /* 0x000fe20000010000 */
[----:B------:R-:W-:Y:S02]  /*24e90*/  LOP3.LUT R91, R84, 0xffff, RZ, 0xc0, !PT ;  /* 0x0000ffff545b7812 */ /* 0x000fe400078ec0ff */
[----:B------:R-:W-:Y:S02]  /*24ea0*/  PRMT R84, R85, 0x7632, R84 ;  /* 0x0000763255547816 */ /* 0x000fe40000000054 */
[----:B------:R-:W-:Y:S02]  /*24eb0*/  LOP3.LUT R104, R99, UR42, R132, 0x96, !PT ;  /* 0x0000002a63687c12 */ /* 0x000fe4000f8e9684 */
[----:B------:R-:W-:Y:S03]  /*24ec0*/  LOP3.LUT R132, R74, 0xffff, RZ, 0xc0, !PT ;  /* 0x0000ffff4a847812 */ /* 0x000fe600078ec0ff */
[----:B------:R-:W-:Y:S01]  /*24ed0*/  IMAD.WIDE.U32 R104, R104, -0x326172a9, RZ ;  /* 0xcd9e8d5768687825 */ /* 0x000fe200078e00ff */
[----:B--2---:R-:W-:Y:S02]  /*24ee0*/  @!P1 HADD2 R125, -R86.H0_H0, -RZ.H0_H0 ;  /* 0xa00000ff567d9230 */ /* 0x004fe40000000900 */
[----:B------:R-:W-:Y:S03]  /*24ef0*/  @!P2 HADD2 R124, -R88.H0_H0, -RZ.H0_H0 ;  /* 0xa00000ff587ca230 */ /* 0x000fe60000000900 */
[----:B------:R-:W-:Y:S01]  /*24f00*/  PRMT R141, R125, 0x7610, R141 ;  /* 0x000076107d8d7816 */ /* 0x000fe2000000008d */
[----:B------:R-:W-:Y:S01]  /*24f10*/  @!P1 STL.S16 [R1+0xb8], R125 ;  /* 0x0000b87d01009387 */ /* 0x000fe20000100600 */
[----:B------:R-:W-:Y:S01]  /*24f20*/  @!P6 HADD2 R122, -R87.H0_H0, -RZ.H0_H0 ;  /* 0xa00000ff577ae230 */ /* 0x000fe20000000900 */
[----:B------:R-:W-:Y:S02]  /*24f30*/  PRMT R207, R124, 0x7610, R207 ;  /* 0x000076107ccf7816 */ /* 0x000fe400000000cf */
[----:B------:R1:W-:Y:S01]  /*24f40*/  @!P2 STL.S16 [R1+0xbc], R124 ;  /* 0x0000bc7c0100a387 */ /* 0x0003e20000100600 */
[----:B------:R-:W-:Y:S01]  /*24f50*/  PRMT R236, R141, 0x7610, R236 ;  /* 0x000076108dec7816 */ /* 0x000fe200000000ec */
[----:B---3--:R-:W-:Y:S01]  /*24f60*/  @!P5 HADD2 R119, -R90.H0_H0, -RZ.H0_H0 ;  /* 0xa00000ff5a77d230 */ /* 0x008fe20000000900 */
[----:B------:R-:W-:Y:S01]  /*24f70*/  PRMT R211, R122, 0x7610, R211 ;  /* 0x000076107ad37816 */ /* 0x000fe200000000d3 */
[----:B------:R2:W3:Y:S01]  /*24f80*/  LDL.S16 R94, [R1+0xc0] ;  /* 0x0000c000015e7983 */ /* 0x0004e20000100600 */
[----:B------:R-:W-:Y:S02]  /*24f90*/  SHF.R.U32.HI R141, RZ, 0x18, R114 ;  /* 0x00000018ff8d7819 */ /* 0x000fe40000011672 */
[----:B------:R-:W-:Y:S01]  /*24fa0*/  PRMT R120, R119, 0x7610, R120 ;  /* 0x0000761077787816 */ /* 0x000fe20000000078 */
[----:B------:R-:W-:Y:S01]  /*24fb0*/  @!P6 STL.S16 [R1+0xe0], R122 ;  /* 0x0000e07a0100e387 */ /* 0x000fe20000100600 */
[----:B------:R-:W-:Y:S01]  /*24fc0*/  ISETP.GE.U32.AND P6, PT, R241, R91, PT ;  /* 0x0000005bf100720c */ /* 0x000fe20003fc6070 */
[----:B----4-:R-:W-:Y:S01]  /*24fd0*/  @!P4 HADD2 R118, -R89.H0_H0, -RZ.H0_H0 ;  /* 0xa00000ff5976c230 */ /* 0x010fe20000000900 */
[----:B------:R-:W-:Y:S01]  /*24fe0*/  LOP3.LUT R91, R147, UR8, R166, 0x96, !PT ;  /* 0x00000008935b7c12 */ /* 0x000fe2000f8e96a6 */
[----:B------:R-:W-:Y:S01]  /*24ff0*/  @!P5 STL.S16 [R1+0xdc], R119 ;  /* 0x0000dc770100d387 */ /* 0x000fe20000100600 */
[C---:B------:R-:W-:Y:S02]  /*25000*/  ISETP.GE.U32.AND P5, PT, R241.reuse, R93, PT ;  /* 0x0000005df100720c */ /* 0x040fe40003fa6070 */
[----:B------:R-:W-:Y:S01]  /*25010*/  PRMT R137, R118, 0x7610, R137 ;  /* 0x0000761076897816 */ /* 0x000fe20000000089 */
[----:B------:R-:W-:Y:S01]  /*25020*/  @!P4 STL.S16 [R1+0xd8], R118 ;  /* 0x0000d8760100c387 */ /* 0x000fe20000100600 */
[----:B------:R-:W-:Y:S01]  /*25030*/  LOP3.LUT R93, R146, 0xffff, RZ, 0xc0, !PT ;  /* 0x0000ffff925d7812 */ /* 0x000fe200078ec0ff */
[----:B------:R-:W-:Y:S01]  /*25040*/  @!P3 HADD2 R113, -R85.H0_H0, -RZ.H0_H0 ;  /* 0xa00000ff5571b230 */ /* 0x000fe20000000900 */
[----:B------:R-:W-:Y:S02]  /*25050*/  ISETP.GE.U32.AND P4, PT, R241, R81, PT ;  /* 0x00000051f100720c */ /* 0x000fe40003f86070 */
[----:B------:R-:W-:Y:S01]  /*25060*/  SHF.R.U32.HI R93, RZ, 0x8, R93 ;  /* 0x00000008ff5d7819 */ /* 0x000fe2000001165d */
[----:B------:R-:W-:Y:S01]  /*25070*/  @!P6 HADD2 R107, -R84.H0_H0, -RZ.H0_H0 ;  /* 0xa00000ff546be230 */ /* 0x000fe20000000900 */
[----:B------:R-:W-:Y:S01]  /*25080*/  PRMT R123, R113, 0x7610, R123 ;  /* 0x00007610717b7816 */ /* 0x000fe2000000007b */
[----:B------:R-:W-:Y:S01]  /*25090*/  @!P3 STL.S16 [R1+0xc8], R113 ;  /* 0x0000c8710100b387 */ /* 0x000fe20000100600 */
[----:B------:R-:W-:Y:S01]  /*250a0*/  SHF.R.U32.HI R81, RZ, 0x10, R82 ;  /* 0x00000010ff517819 */ /* 0x000fe20000011652 */
[----:B-1----:R-:W-:Y:S01]  /*250b0*/  MUFU.EX2 R124, R224 ;  /* 0x000000e0007c7308 */ /* 0x002fe20000000800 */
[----:B------:R-:W-:Y:S01]  /*250c0*/  PRMT R121, R107, 0x7610, R121 ;  /* 0x000076106b797816 */ /* 0x000fe20000000079 */
[----:B------:R1:W-:Y:S01]  /*250d0*/  @!P6 STL.S16 [R1+0xc4], R107 ;  /* 0x0000c46b0100e387 */ /* 0x0003e20000100600 */
[----:B------:R-:W-:Y:S02]  /*250e0*/  SHF.R.U32.HI R74, RZ, 0x10, R91 ;  /* 0x00000010ff4a7819 */ /* 0x000fe4000001165b */
[----:B------:R-:W-:Y:S02]  /*250f0*/  LOP3.LUT R125, R83, UR7, R198, 0x96, !PT ;  /* 0x00000007537d7c12 */ /* 0x000fe4000f8e96c6 */
[----:B------:R-:W-:Y:S02]  /*25100*/  SHF.R.U32.HI R198, RZ, 0x10, R82 ;  /* 0x00000010ffc67819 */ /* 0x000fe40000011652 */
[----:B------:R-:W-:Y:S02]  /*25110*/  @P6 LOP3.LUT R183, R183, 0x400000, RZ, 0xfc, !PT ;  /* 0x00400000b7b76812 */ /* 0x000fe400078efcff */
[----:B------:R-:W-:Y:S02]  /*25120*/  PRMT R149, R123, 0x7610, R149 ;  /* 0x000076107b957816 */ /* 0x000fe40000000095 */
[----:B------:R-:W-:Y:S04]  /*25130*/  LOP3.LUT R183, R183, 0xff7fffff, RZ, 0xc0, !PT ;  /* 0xff7fffffb7b77812 */ /* 0x000fe800078ec0ff */
[----:B------:R-:W-:Y:S04]  /*25140*/  @P5 LOP3.LUT R183, R183, 0x800000, RZ, 0xfc, !PT ;  /* 0x00800000b7b75812 */ /* 0x000fe800078efcff */
[----:B------:R-:W-:Y:S04]  /*25150*/  LOP3.LUT R183, R183, 0xfeffffff, RZ, 0xc0, !PT ;  /* 0xfeffffffb7b77812 */ /* 0x000fe800078ec0ff */
[----:B------:R-:W-:Y:S01]  /*25160*/  @P4 LOP3.LUT R183, R183, 0x1000000, RZ, 0xfc, !PT ;  /* 0x01000000b7b74812 */ /* 0x000fe200078efcff */
[----:B-1----:R-:W-:Y:S03]  /*25170*/  IMAD.WIDE.U32 R106, R106, -0x2daee0ad, RZ ;  /* 0xd2511f536a6a7825 */ /* 0x002fe600078e00ff */
[----:B------:R-:W-:Y:S02]  /*25180*/  LOP3.LUT R183, R183, 0xfdffffff, RZ, 0xc0, !PT ;  /* 0xfdffffffb7b77812 */ /* 0x000fe400078ec0ff */
[----:B------:R-:W-:Y:S02]  /*25190*/  LOP3.LUT R107, R107, UR40, R98, 0x96, !PT ;  /* 0x000000286b6b7c12 */ /* 0x000fe4000f8e9662 */
[----:B------:R-:W-:Y:S05]  /*251a0*/  LOP3.LUT R98, R105, UR41, R244, 0x96, !PT ;  /* 0x0000002969627c12 */ /* 0x000fea000f8e96f4 */
[----:B------:R-:W-:Y:S05]  /*251b0*/  IMAD.WIDE.U32 R98, R98, -0x2daee0ad, RZ ;  /* 0xd2511f5362627825 */ /* 0x000fea00078e00ff */
[----:B------:R-:W-:Y:S01]  /*251c0*/  LOP3.LUT R105, R99, UR38, R106, 0x96, !PT ;  /* 0x0000002663697c12 */ /* 0x000fe2000f8e966a */
[----:B------:R-:W-:Y:S01]  /*251d0*/  IMAD.WIDE.U32 R106, R107, -0x326172a9, RZ ;  /* 0xcd9e8d576b6a7825 */ /* 0x000fe200078e00ff */
[----:B------:R-:W-:Y:S01]  /*251e0*/  PRMT R99, R97, 0x7632, R99 ;  /* 0x0000763261637816 */ /* 0x000fe20000000063 */
[----:B------:R-:W-:Y:S03]  /*251f0*/  UMOV UR38, UR24 ;  /* 0x0000001800267c82 */ /* 0x000fe60008000000 */
[----:B------:R-:W-:Y:S02]  /*25200*/  LOP3.LUT R104, R107, UR39, R104, 0x96, !PT ;  /* 0x000000276b687c12 */ /* 0x000fe4000f8e9668 */
[----:B------:R-:W-:Y:S03]  /*25210*/  MUFU.EX2 R107, R223 ;  /* 0x000000df006b7308 */ /* 0x000fe60000000800 */
[----:B------:R-:W-:Y:S04]  /*25220*/  IMAD.WIDE.U32 R204, R104, -0x2daee0ad, RZ ;  /* 0xd2511f5368cc7825 */ /* 0x000fe800078e00ff */
[----:B------:R-:W-:Y:S01]  /*25230*/  IMAD.WIDE.U32 R104, R105, -0x326172a9, RZ ;  /* 0xcd9e8d5769687825 */ /* 0x000fe200078e00ff */
[----:B------:R-:W-:Y:S02]  /*25240*/  LOP3.LUT R119, R205, UR4, R98, 0x96, !PT ;  /* 0x00000004cd777c12 */ /* 0x000fe4000f8e9662 */
[----:B------:R-:W-:Y:S02]  /*25250*/  LOP3.LUT R98, R91, 0xffff, RZ, 0xc0, !PT ;  /* 0x0000ffff5b627812 */ /* 0x000fe400078ec0ff */
[----:B------:R-:W-:Y:S02]  /*25260*/  LOP3.LUT R208, R105, UR5, R106, 0x96, !PT ;  /* 0x0000000569d07c12 */ /* 0x000fe4000f8e966a */
[----:B------:R-:W-:Y:S01]  /*25270*/  SHF.R.U32.HI R98, RZ, 0x8, R98 ;  /* 0x00000008ff627819 */ /* 0x000fe20000011662 */
[----:B------:R-:W1:Y:S02]  /*25280*/  MUFU.EX2 R105, R225 ;  /* 0x000000e100697308 */ /* 0x000e640000000800 */
[----:B-1----:R-:W-:Y:S01]  /*25290*/  FADD.FTZ R72, R105, R108 ;  /* 0x0000006c69487221 */ /* 0x002fe20000010000 */
[----:B---3--:R-:W-:Y:S05]  /*252a0*/  @!P5 HADD2 R94, -R92.H0_H0, -RZ.H0_H0 ;  /* 0xa00000ff5c5ed230 */ /* 0x008fea0000000900 */
[----:B------:R-:W-:Y:S01]  /*252b0*/  PRMT R210, R94, 0x7610, R210 ;  /* 0x000076105ed27816 */ /* 0x000fe200000000d2 */
[----:B------:R1:W-:Y:S03]  /*252c0*/  @!P5 STL.S16 [R1+0xc0], R94 ;  /* 0x0000c05e0100d387 */ /* 0x0003e60000100600 */
[----:B------:R-:W-:Y:S01]  /*252d0*/  PRMT R245, R210, 0x7610, R245 ;  /* 0x00007610d2f57816 */ /* 0x000fe200000000f5 */
[----:B------:R2:W3:Y:S04]  /*252e0*/  LDL.S16 R118, [R1+0xb0] ;  /* 0x0000b00001767983 */ /* 0x0004e80000100600 */
[----:B------:R2:W4:Y:S04]  /*252f0*/  LDL.S16 R117, [R1+0xb4] ;  /* 0x0000b40001757983 */ /* 0x0005280000100600 */
[----:B------:R2:W2:Y:S04]  /*25300*/  LDL.S16 R116, [R1+0xd4] ;  /* 0x0000d40001747983 */ /* 0x0004a80000100600 */
[----:B------:R2:W2:Y:S01]  /*25310*/  LDL.S16 R113, [R1+0xd0] ;  /* 0x0000d00001717983 */ /* 0x0004a20000100600 */
[----:B-1----:R-:W-:Y:S04]  /*25320*/  LOP3.LUT R94, R146, 0xff, RZ, 0xc0, !PT ;  /* 0x000000ff925e7812 */ /* 0x002fe800078ec0ff */
[----:B------:R-:W-:Y:S02]  /*25330*/  PRMT R136, R94, 0x5410, R93 ;  /* 0x000054105e887816 */ /* 0x000fe4000000005d */
[--C-:B------:R-:W-:Y:S02]  /*25340*/  SHF.R.U32.HI R93, RZ, 0x10, R146.reuse ;  /* 0x00000010ff5d7819 */ /* 0x100fe40000011692 */
[----:B------:R-:W-:Y:S02]  /*25350*/  SHF.R.U32.HI R146, RZ, 0x18, R146 ;  /* 0x00000018ff927819 */ /* 0x000fe40000011692 */
[----:B------:R-:W-:Y:S02]  /*25360*/  LOP3.LUT R93, R93, 0xff, RZ, 0xc0, !PT ;  /* 0x000000ff5d5d7812 */ /* 0x000fe400078ec0ff */
[----:B------:R-:W-:Y:S02]  /*25370*/  LOP3.LUT R94, R91, 0xff, RZ, 0xc0, !PT ;  /* 0x000000ff5b5e7812 */ /* 0x000fe400078ec0ff */
[----:B------:R-:W-:Y:S02]  /*25380*/  PRMT R135, R93, 0x5410, R146 ;  /* 0x000054105d877816 */ /* 0x000fe40000000092 */
[----:B------:R-:W-:Y:S02]  /*25390*/  PRMT R93, R92, 0x7632, R93 ;  /* 0x000076325c5d7816 */ /* 0x000fe4000000005d */
[----:B------:R-:W-:Y:S02]  /*253a0*/  PRMT R101, R94, 0x5410, R98 ;  /* 0x000054105e657816 */ /* 0x000fe40000000062 */
[----:B------:R-:W-:Y:S02]  /*253b0*/  PRMT R94, R95, 0x7632, R94 ;  /* 0x000076325f5e7816 */ /* 0x000fe4000000005e */
[----:B------:R-:W-:Y:S02]  /*253c0*/  PRMT R98, R96, 0x7632, R98 ;  /* 0x0000763260627816 */ /* 0x000fe40000000062 */
[----:B------:R-:W-:Y:S01]  /*253d0*/  SHF.R.U32.HI R91, RZ, 0x18, R91 ;  /* 0x00000018ff5b7819 */ /* 0x000fe2000001165b */
[----:B---3--:R-:W-:Y:S02]  /*253e0*/  @!P4 HADD2 R118, -R93.H0_H0, -RZ.H0_H0 ;  /* 0xa00000ff5d76c230 */ /* 0x008fe40000000900 */
[----:B----4-:R-:W-:Y:S03]  /*253f0*/  @!P0 HADD2 R117, -R95.H0_H0, -RZ.H0_H0 ;  /* 0xa00000ff5f758230 */ /* 0x010fe60000000900 */
[----:B------:R-:W-:Y:S01]  /*25400*/  PRMT R244, R118, 0x7610, R244 ;  /* 0x0000761076f47816 */ /* 0x000fe200000000f4 */
[----:B------:R1:W-:Y:S01]  /*25410*/  @!P4 STL.S16 [R1+0xb0], R118 ;  /* 0x0000b0760100c387 */ /* 0x0003e20000100600 */
[----:B------:R-:W-:Y:S03]  /*25420*/  PRMT R243, R117, 0x7610, R243 ;  /* 0x0000761075f37816 */ /* 0x000fe600000000f3 */
[----:B------:R3:W4:Y:S04]  /*25430*/  LDL.S16 R106, [R1+0xcc] ;  /* 0x0000cc00016a7983 */ /* 0x0007280000100600 */
[----:B------:R3:W-:Y:S01]  /*25440*/  @!P0 STL.S16 [R1+0xb4], R117 ;  /* 0x0000b47501008387 */ /* 0x0007e20000100600 */
[----:B------:R-:W-:Y:S11]  /*25450*/  ISETP.GE.U32.AND P0, PT, R241, R132, PT ;  /* 0x00000084f100720c */ /* 0x000ff60003f06070 */
[----:B------:R-:W-:Y:S02]  /*25460*/  @!UPT UIADD3 URZ, URZ, URZ, URZ ;  /* 0x0000003f3f3ff290 */ /* 0x000fe4000fffe03f */
[----:B--2---:R-:W-:Y:S01]  /*25470*/  @!P0 HADD2 R116, -R94.H0_H0, -RZ.H0_H0 ;  /* 0xa00000ff5e748230 */ /* 0x004fe20000000900 */
[----:B-1----:R-:W-:Y:S02]  /*25480*/  LOP3.LUT R118, R81, 0xff, RZ, 0xc0, !PT ;  /* 0x000000ff51767812 */ /* 0x002fe400078ec0ff */
[----:B------:R-:W-:Y:S02]  /*25490*/  LOP3.LUT R81, R74, 0xff, RZ, 0xc0, !PT ;  /* 0x000000ff4a517812 */ /* 0x000fe400078ec0ff */
[----:B------:R1:W-:Y:S01]  /*254a0*/  @!P0 STL.S16 [R1+0xd4], R116 ;  /* 0x0000d47401008387 */ /* 0x0003e20000100600 */
[----:B------:R-:W-:Y:S01]  /*254b0*/  ISETP.GE.U32.AND P0, PT, R241, R118, PT ;  /* 0x00000076f100720c */ /* 0x000fe20003f06070 */
[----:B------:R-:W2:Y:S01]  /*254c0*/  MUFU.EX2 R74, R228 ;  /* 0x000000e4004a7308 */ /* 0x000ea20000000800 */
[----:B------:R-:W-:Y:S01]  /*254d0*/  PRMT R242, R116, 0x7610, R242 ;  /* 0x0000761074f27816 */ /* 0x000fe200000000f2 */
[----:B------:R1:W4:Y:S01]  /*254e0*/  LDL.S16 R122, [R1+0xf0] ;  /* 0x0000f000017a7983 */ /* 0x0003220000100600 */
[----:B---3--:R-:W-:Y:S02]  /*254f0*/  SHF.R.U32.HI R117, RZ, 0x18, R82 ;  /* 0x00000018ff757819 */ /* 0x008fe40000011652 */
[----:B------:R-:W-:Y:S01]  /*25500*/  PRMT R134, R81, 0x5410, R91 ;  /* 0x0000541051867816 */ /* 0x000fe2000000005b */
[----:B------:R-:W-:Y:S01]  /*25510*/  FADD.FTZ R81, R103, R109 ;  /* 0x0000006d67517221 */ /* 0x000fe20000010000 */
[----:B------:R-:W-:Y:S02]  /*25520*/  SHF.R.U32.HI R82, RZ, 0x10, R114 ;  /* 0x00000010ff527819 */ /* 0x000fe40000011672 */
[----:B------:R-:W-:Y:S02]  /*25530*/  F2FP.PACK_AB R103, R75, R103 ;  /* 0x000000674b67723e */ /* 0x000fe400000000ff */
[----:B------:R-:W-:Y:S01]  /*25540*/  LOP3.LUT R82, R82, 0xff, RZ, 0xc0, !PT ;  /* 0x000000ff52527812 */ /* 0x000fe200078ec0ff */
[----:B------:R-:W-:Y:S03]  /*25550*/  @!P0 HADD2 R113, -R96.H0_H0, -RZ.H0_H0 ;  /* 0xa00000ff60718230 */ /* 0x000fe60000000900 */
[----:B------:R-:W-:Y:S02]  /*25560*/  ISETP.GE.U32.AND P1, PT, R241, R82, PT ;  /* 0x00000052f100720c */ /* 0x000fe40003f26070 */
[----:B------:R-:W-:Y:S01]  /*25570*/  PRMT R230, R113, 0x7610, R230 ;  /* 0x0000761071e67816 */ /* 0x000fe200000000e6 */
[----:B------:R3:W-:Y:S01]  /*25580*/  @!P0 STL.S16 [R1+0xd0], R113 ;  /* 0x0000d07101008387 */ /* 0x0007e20000100600 */
[C---:B------:R-:W-:Y:S02]  /*25590*/  ISETP.GE.U32.AND P0, PT, R241.reuse, R117, PT ;  /* 0x00000075f100720c */ /* 0x040fe40003f06070 */
[----:B------:R-:W-:Y:S02]  /*255a0*/  SHF.R.U32.HI R82, RZ, 0x18, R114 ;  /* 0x00000018ff527819 */ /* 0x000fe40000011672 */
[C---:B--2---:R-:W-:Y:S01]  /*255b0*/  F2FP.PACK_AB R105, R74.reuse, R105 ;  /* 0x000000694a69723e */ /* 0x044fe200000000ff */
[----:B------:R-:W-:Y:S01]  /*255c0*/  FADD.FTZ R91, R74, R72 ;  /* 0x000000484a5b7221 */ /* 0x000fe20000010000 */
[C---:B------:R-:W-:Y:S04]  /*255d0*/  LOP3.LUT R72, R114.reuse, 0xff, RZ, 0xc0, !PT ;  /* 0x000000ff72487812 */ /* 0x040fe800078ec0ff */
[----:B------:R-:W-:Y:S02]  /*255e0*/  ISETP.GE.U32.AND P3, PT, R241, R72, PT ;  /* 0x00000048f100720c */ /* 0x000fe40003f66070 */
[----:B------:R-:W-:Y:S04]  /*255f0*/  LOP3.LUT R72, R114, 0xffff, RZ, 0xc0, !PT ;  /* 0x0000ffff72487812 */ /* 0x000fe800078ec0ff */
[----:B------:R-:W-:Y:S04]  /*25600*/  SHF.R.U32.HI R72, RZ, 0x8, R72 ;  /* 0x00000008ff487819 */ /* 0x000fe80000011648 */
[----:B------:R-:W-:Y:S03]  /*25610*/  LOP3.LUT R72, R72, 0xffff, RZ, 0xc0, !PT ;  /* 0x0000ffff48487812 */ /* 0x000fe600078ec0ff */
[----:B------:R-:W-:Y:S02]  /*25620*/  @P3 LOP3.LUT R183, R183, 0x2000000, RZ, 0xfc, !PT ;  /* 0x02000000b7b73812 */ /* 0x000fe400078efcff */
[----:B------:R-:W-:Y:S01]  /*25630*/  ISETP.GE.U32.AND P2, PT, R241, R72, PT ;  /* 0x00000048f100720c */ /* 0x000fe20003f46070 */
[--C-:B------:R-:W-:Y:S01]  /*25640*/  HSET2.LE.AND R72, R101, R212.reuse, PT ;  /* 0x000000d465487233 */ /* 0x100fe20003803000 */
[----:B------:R-:W-:Y:S01]  /*25650*/  LOP3.LUT R183, R183, 0xfbffffff, RZ, 0xc0, !PT ;  /* 0xfbffffffb7b77812 */ /* 0x000fe200078ec0ff */
[----:B------:R2:W-:Y:S03]  /*25660*/  MUFU.EX2 R101, R231 ;  /* 0x000000e700657308 */ /* 0x0005e60000000800 */
[----:B------:R-:W-:Y:S02]  /*25670*/  LOP3.LUT R72, R72, R142, RZ, 0xc0, !PT ;  /* 0x0000008e48487212 */ /* 0x000fe400078ec0ff */
[----:B------:R-:W-:Y:S05]  /*25680*/  PRMT R142, R137, 0x7610, R142 ;  /* 0x00007610898e7816 */ /* 0x000fea000000008e */
[----:B------:R-:W-:Y:S01]  /*25690*/  @P2 LOP3.LUT R183, R183, 0x4000000, RZ, 0xfc, !PT ;  /* 0x04000000b7b72812 */ /* 0x000fe200078efcff */
[----:B------:R-:W-:Y:S03]  /*256a0*/  MUFU.EX2 R137, R238 ;  /* 0x000000ee00897308 */ /* 0x000fe60000000800 */
[----:B------:R-:W-:Y:S04]  /*256b0*/  LOP3.LUT R183, R183, 0xf7ffffff, RZ, 0xc0, !PT ;  /* 0xf7ffffffb7b77812 */ /* 0x000fe800078ec0ff */
[----:B------:R-:W-:Y:S02]  /*256c0*/  @P1 LOP3.LUT R183, R183, 0x8000000, RZ, 0xfc, !PT ;  /* 0x08000000b7b71812 */ /* 0x000fe400078efcff */
[----:B--2---:R-:W-:Y:S01]  /*256d0*/  PRMT R231, R211, 0x7610, R231 ;  /* 0x00007610d3e77816 */ /* 0x004fe200000000e7 */
[----:B----4-:R-:W-:Y:S05]  /*256e0*/  @!P0 HADD2 R106, -R98.H0_H0, -RZ.H0_H0 ;  /* 0xa00000ff626a8230 */ /* 0x010fea0000000900 */
[----:B------:R-:W-:Y:S01]  /*256f0*/  PRMT R229, R106, 0x7610, R229 ;  /* 0x000076106ae57816 */ /* 0x000fe200000000e5 */
[----:B------:R2:W-:Y:S01]  /*25700*/  @!P0 STL.S16 [R1+0xcc], R106 ;  /* 0x0000cc6a01008387 */ /* 0x0005e20000100600 */
[----:B------:R-:W-:Y:S03]  /*25710*/  ISETP.GE.U32.AND P0, PT, R241, R82, PT ;  /* 0x00000052f100720c */ /* 0x000fe60003f06070 */
[----:B-1----:R1:W4:Y:S04]  /*25720*/  LDL.S16 R116, [R1+0xec] ;  /* 0x0000ec0001747983 */ /* 0x0023280000100600 */
[----:B---3--:R1:W3:Y:S01]  /*25730*/  LDL.S16 R113, [R1+0xe8] ;  /* 0x0000e80001717983 */ /* 0x0082e20000100600 */
[----:B------:R-:W-:Y:S01]  /*25740*/  @!P3 HADD2 R122, -R97.H0_H0, -RZ.H0_H0 ;  /* 0xa00000ff617ab230 */ /* 0x000fe20000000900 */
[----:B--2---:R-:W-:Y:S04]  /*25750*/  FADD.FTZ R106, R75, R81 ;  /* 0x000000514b6a7221 */ /* 0x004fe80000010000 */
[----:B------:R-:W-:Y:S01]  /*25760*/  PRMT R228, R122, 0x7610, R228 ;  /* 0x000076107ae47816 */ /* 0x000fe200000000e4 */
[----:B------:R-:W-:Y:S01]  /*25770*/  @!P3 STL.S16 [R1+0xf0], R122 ;  /* 0x0000f07a0100b387 */ /* 0x000fe20000100600 */
[----:B------:R-:W-:Y:S02]  /*25780*/  IMAD.WIDE.U32 R74, R111, -0x326172a9, RZ ;  /* 0xcd9e8d576f4a7825 */ /* 0x000fe400078e00ff */
[----:B------:R-:W2:Y:S01]  /*25790*/  MUFU.EX2 R111, R227 ;  /* 0x000000e3006f7308 */ /* 0x000ea20000000800 */
[----:B------:R1:W3:Y:S01]  /*257a0*/  LDL.S16 R108, [R1+0xe4] ;  /* 0x0000e400016c7983 */ /* 0x0002e20000100600 */
[----:B------:R-:W-:Y:S01]  /*257b0*/  FADD.FTZ R81, R107, R110 ;  /* 0x0000006e6b517221 */ /* 0x000fe20000010000 */
[C---:B------:R-:W-:Y:S02]  /*257c0*/  F2FP.PACK_AB R107, R124.reuse, R107 ;  /* 0x0000006b7c6b723e */ /* 0x040fe400000000ff */
[C-C-:B------:R-:W-:Y:S01]  /*257d0*/  LOP3.LUT R131, R75.reuse, UR8, R102.reuse, 0x96, !PT ;  /* 0x000000084b837c12 */ /* 0x140fe2000f8e9666 */
[----:B------:R-:W-:Y:S01]  /*257e0*/  FADD.FTZ R124, R124, R81 ;  /* 0x000000517c7c7221 */ /* 0x000fe20000010000 */
[--C-:B------:R-:W-:Y:S02]  /*257f0*/  LOP3.LUT R81, R75, UR8, R102.reuse, 0x96, !PT ;  /* 0x000000084b517c12 */ /* 0x100fe4000f8e9666 */
[----:B------:R-:W-:Y:S02]  /*25800*/  PRMT R102, R100, 0x7632, R102 ;  /* 0x0000763264667816 */ /* 0x000fe40000000066 */
[C---:B------:R-:W-:Y:S02]  /*25810*/  LOP3.LUT R130, R74.reuse, 0xff, RZ, 0xc0, !PT ;  /* 0x000000ff4a827812 */ /* 0x040fe400078ec0ff */
[C---:B------:R-:W-:Y:S02]  /*25820*/  LOP3.LUT R139, R74.reuse, 0xffff, RZ, 0xc0, !PT ;  /* 0x0000ffff4a8b7812 */ /* 0x040fe400078ec0ff */
[--C-:B------:R-:W-:Y:S02]  /*25830*/  SHF.R.U32.HI R147, RZ, 0x18, R74.reuse ;  /* 0x00000018ff937819 */ /* 0x100fe4000001164a */
[--C-:B------:R-:W-:Y:S02]  /*25840*/  SHF.R.U32.HI R159, RZ, 0x10, R74.reuse ;  /* 0x00000010ff9f7819 */ /* 0x100fe4000001164a */
[C---:B------:R-:W-:Y:S02]  /*25850*/  LOP3.LUT R162, R74.reuse, 0xffff, RZ, 0xc0, !PT ;  /* 0x0000ffff4aa27812 */ /* 0x040fe400078ec0ff */
[----:B------:R-:W-:Y:S02]  /*25860*/  LOP3.LUT R165, R74, 0xff, RZ, 0xc0, !PT ;  /* 0x000000ff4aa57812 */ /* 0x000fe400078ec0ff */
[----:B------:R-:W-:Y:S01]  /*25870*/  SHF.R.U32.HI R167, RZ, 0x10, R74 ;  /* 0x00000010ffa77819 */ /* 0x000fe2000001164a */
[----:B--2---:R-:W-:Y:S01]  /*25880*/  FADD.FTZ R83, R111, R112 ;  /* 0x000000706f537221 */ /* 0x004fe20000010000 */
[----:B------:R-:W-:Y:S02]  /*25890*/  SHF.R.U32.HI R166, RZ, 0x18, R74 ;  /* 0x00000018ffa67819 */ /* 0x000fe4000001164a */
[----:B------:R-:W-:Y:S02]  /*258a0*/  LOP3.LUT R74, R3, 0xff, RZ, 0xc0, !PT ;  /* 0x000000ff034a7812 */ /* 0x000fe400078ec0ff */
[----:B------:R-:W-:Y:S02]  /*258b0*/  PRMT R75, R120, 0x7610, R75 ;  /* 0x00007610784b7816 */ /* 0x000fe4000000004b */
[----:B------:R-:W-:Y:S02]  /*258c0*/  PRMT R112, R74, 0x5410, R2 ;  /* 0x000054104a707816 */ /* 0x000fe40000000002 */
[--C-:B------:R-:W-:Y:S02]  /*258d0*/  SHF.R.U32.HI R2, RZ, 0x10, R3.reuse ;  /* 0x00000010ff027819 */ /* 0x100fe40000011603 */
[----:B------:R-:W-:Y:S02]  /*258e0*/  SHF.R.U32.HI R74, RZ, 0x18, R3 ;  /* 0x00000018ff4a7819 */ /* 0x000fe40000011603 */
[----:B------:R-:W-:Y:S02]  /*258f0*/  LOP3.LUT R3, R2, 0xff, RZ, 0xc0, !PT ;  /* 0x000000ff02037812 */ /* 0x000fe400078ec0ff */
[----:B------:R-:W-:Y:S01]  /*25900*/  LOP3.LUT R128, R81, 0xff, RZ, 0xc0, !PT ;  /* 0x000000ff51807812 */ /* 0x000fe200078ec0ff */
[----:B------:R2:W-:Y:S01]  /*25910*/  MUFU.EX2 R2, R233 ;  /* 0x000000e900027308 */ /* 0x0005e20000000800 */
[----:B------:R-:W-:Y:S02]  /*25920*/  SHF.R.U32.HI R120, RZ, 0x18, R81 ;  /* 0x00000018ff787819 */ /* 0x000fe40000011651 */
[----:B------:R-:W-:Y:S02]  /*25930*/  PRMT R205, R75, 0x7610, R205 ;  /* 0x000076104bcd7816 */ /* 0x000fe400000000cd */
[----:B------:R-:W-:Y:S02]  /*25940*/  PRMT R109, R107, 0x7632, R109 ;  /* 0x000076326b6d7816 */ /* 0x000fe4000000006d */
[----:B------:R-:W-:Y:S02]  /*25950*/  PRMT R237, R205, 0x7610, R237 ;  /* 0x00007610cded7816 */ /* 0x000fe400000000ed */
[----:B--2---:R-:W-:Y:S01]  /*25960*/  PRMT R233, R207, 0x7610, R233 ;  /* 0x00007610cfe97816 */ /* 0x004fe200000000e9 */
[----:B----4-:R-:W-:Y:S02]  /*25970*/  @!P2 HADD2 R116, -R99.H0_H0, -RZ.H0_H0 ;  /* 0xa00000ff6374a230 */ /* 0x010fe40000000900 */
[----:B---3--:R-:W-:Y:S03]  /*25980*/  @!P1 HADD2 R113, -R100.H0_H0, -RZ.H0_H0 ;  /* 0xa00000ff64719230 */ /* 0x008fe60000000900 */
[----:B------:R-:W-:Y:S01]  /*25990*/  PRMT R225, R116, 0x7610, R225 ;  /* 0x0000761074e17816 */ /* 0x000fe200000000e1 */
[----:B------:R2:W-:Y:S01]  /*259a0*/  @!P2 STL.S16 [R1+0xec], R116 ;  /* 0x0000ec740100a387 */ /* 0x0005e20000100600 */
[----:B------:R-:W-:Y:S02]  /*259b0*/  ISETP.GE.U32.AND P2, PT, R241, R120, PT ;  /* 0x00000078f100720c */ /* 0x000fe40003f46070 */
[----:B------:R-:W-:Y:S01]  /*259c0*/  PRMT R224, R113, 0x7610, R224 ;  /* 0x0000761071e07816 */ /* 0x000fe200000000e0 */
[----:B------:R3:W-:Y:S01]  /*259d0*/  @!P1 STL.S16 [R1+0xe8], R113 ;  /* 0x0000e87101009387 */ /* 0x0007e20000100600 */
[----:B------:R-:W-:Y:S01]  /*259e0*/  ISETP.GE.U32.AND P1, PT, R241, R128, PT ;  /* 0x00000080f100720c */ /* 0x000fe20003f26070 */
[----:B------:R-:W-:Y:S01]  /*259f0*/  @!P0 HADD2 R108, -R102.H0_H0, -RZ.H0_H0 ;  /* 0xa00000ff666c8230 */ /* 0x000fe20000000900 */
[----:B--2---:R-:W2:Y:S04]  /*25a00*/  MUFU.EX2 R116, R226 ;  /* 0x000000e200747308 */ /* 0x004ea80000000800 */
[----:B------:R-:W-:Y:S01]  /*25a10*/  PRMT R223, R108, 0x7610, R223 ;  /* 0x000076106cdf7816 */ /* 0x000fe200000000df */
[----:B------:R4:W-:Y:S05]  /*25a20*/  @!P0 STL.S16 [R1+0xe4], R108 ;  /* 0x0000e46c01008387 */ /* 0x0009ea0000100600 */
[----:B---3--:R-:W3:Y:S01]  /*25a30*/  MUFU.EX2 R113, R234 ;  /* 0x000000ea00717308 */ /* 0x008ee20000000800 */
[C---:B--2---:R-:W-:Y:S01]  /*25a40*/  F2FP.PACK_AB R111, R116.reuse, R111 ;  /* 0x0000006f746f723e */ /* 0x044fe200000000ff */
[----:B------:R-:W-:Y:S01]  /*25a50*/  FADD.FTZ R116, R116, R83 ;  /* 0x0000005374747221 */ /* 0x000fe20000010000 */
[----:B------:R-:W-:Y:S02]  /*25a60*/  PRMT R226, R149, 0x7610, R226 ;  /* 0x0000761095e27816 */ /* 0x000fe400000000e2 */
[----:B----4-:R-:W-:Y:S02]  /*25a70*/  PRMT R108, R3, 0x5410, R74 ;  /* 0x00005410036c7816 */ /* 0x010fe4000000004a */
[----:B------:R-:W-:Y:S02]  /*25a80*/  LOP3.LUT R3, R148, 0xff, RZ, 0xc0, !PT ;  /* 0x000000ff94037812 */ /* 0x000fe400078ec0ff */
[----:B------:R-:W-:Y:S02]  /*25a90*/  SHF.R.U32.HI R74, RZ, 0x10, R148 ;  /* 0x00000010ff4a7819 */ /* 0x000fe40000011694 */
[----:B------:R-:W-:Y:S01]  /*25aa0*/  PRMT R82, R3, 0x5410, R0 ;  /* 0x0000541003527816 */ /* 0x000fe20000000000 */
[----:B------:R-:W-:Y:S01]  /*25ab0*/  FADD.FTZ R0, R101, R91 ;  /* 0x0000005b65007221 */ /* 0x000fe20000010000 */
[----:B------:R-:W-:Y:S01]  /*25ac0*/  SHF.R.U32.HI R148, RZ, 0x18, R148 ;  /* 0x00000018ff947819 */ /* 0x000fe20000011694 */
[----:B---3--:R-:W-:Y:S01]  /*25ad0*/  FADD.FTZ R3, R113, R106 ;  /* 0x0000006a71037221 */ /* 0x008fe20000010000 */
[----:B------:R-:W-:Y:S01]  /*25ae0*/  F2FP.PACK_AB R113, R73, R113 ;  /* 0x000000714971723e */ /* 0x000fe200000000ff */
[----:B------:R-:W-:Y:S01]  /*25af0*/  FADD.FTZ R203, R2, R0 ;  /* 0x0000000002cb7221 */ /* 0x000fe20000010000 */
[----:B------:R-:W-:Y:S01]  /*25b00*/  LOP3.LUT R0, R81, 0xffff, RZ, 0xc0, !PT ;  /* 0x0000ffff51007812 */ /* 0x000fe200078ec0ff */
[----:B------:R-:W-:Y:S01]  /*25b10*/  FADD.FTZ R146, R73, R3 ;  /* 0x0000000349927221 */ /* 0x000fe20000010000 */
[----:B------:R-:W-:Y:S01]  /*25b20*/  LOP3.LUT R73, R74, 0xff, RZ, 0xc0, !PT ;  /* 0x000000ff4a497812 */ /* 0x000fe200078ec0ff */
[----:B------:R1:W2:Y:S01]  /*25b30*/  LDL.S16 R91, [R1+0x10c] ;  /* 0x00010c00015b7983 */ /* 0x0002a20000100600 */
[----:B------:R-:W-:Y:S01]  /*25b40*/  SHF.R.U32.HI R74, RZ, 0x10, R81 ;  /* 0x00000010ff4a7819 */ /* 0x000fe20000011651 */
[--C-:B------:R-:W-:Y:S01]  /*25b50*/  HSET2.LE.AND R82, R82, R212.reuse, PT ;  /* 0x000000d452527233 */ /* 0x100fe20003803000 */
[----:B------:R-:W-:Y:S01]  /*25b60*/  PRMT R83, R73, 0x5410, R148 ;  /* 0x0000541049537816 */ /* 0x000fe20000000094 */
[----:B------:R3:W-:Y:S01]  /*25b70*/  MUFU.EX2 R81, R232 ;  /* 0x000000e800517308 */ /* 0x0007e20000000800 */
[----:B------:R-:W-:Y:S02]  /*25b80*/  LOP3.LUT R127, R74, 0xff, RZ, 0xc0, !PT ;  /* 0x000000ff4a7f7812 */ /* 0x000fe400078ec0ff */
[----:B------:R-:W-:Y:S01]  /*25b90*/  SHF.R.U32.HI R73, RZ, 0x8, R0 ;  /* 0x00000008ff497819 */ /* 0x000fe20000011600 */
[----:B------:R1:W4:Y:S01]  /*25ba0*/  LDL.S16 R74, [R1+0x110] ;  /* 0x00011000014a7983 */ /* 0x0003220000100600 */
[----:B------:R-:W-:Y:S01]  /*25bb0*/  F2FP.PACK_AB R101, R2, R101 ;  /* 0x000000650265723e */ /* 0x000fe200000000ff */
[----:B------:R-:W-:Y:S01]  /*25bc0*/  IMAD.WIDE.U32 R2, R119, -0x326172a9, RZ ;  /* 0xcd9e8d5777027825 */ /* 0x000fe200078e00ff */
[----:B------:R-:W-:Y:S01]  /*25bd0*/  LOP3.LUT R119, R73, 0xffff, RZ, 0xc0, !PT ;  /* 0x0000ffff49777812 */ /* 0x000fe200078ec0ff */
[--C-:B------:R-:W-:Y:S01]  /*25be0*/  HSET2.LE.AND R83, R83, R212.reuse, PT ;  /* 0x000000d453537233 */ /* 0x100fe20003803000 */
[C---:B------:R-:W-:Y:S02]  /*25bf0*/  ISETP.GE.U32.AND P5, PT, R241.reuse, R127, PT ;  /* 0x0000007ff100720c */ /* 0x040fe40003fa6070 */
[----:B------:R-:W-:Y:S02]  /*25c00*/  ISETP.GE.U32.AND P6, PT, R241, R119, PT ;  /* 0x00000077f100720c */ /* 0x000fe40003fc6070 */
[C-C-:B------:R-:W-:Y:S02]  /*25c10*/  LOP3.LUT R0, R3.reuse, UR8, R104.reuse, 0x96, !PT ;  /* 0x0000000803007c12 */ /* 0x140fe4000f8e9668 */
[--C-:B------:R-:W-:Y:S02]  /*25c20*/  LOP3.LUT R129, R3, UR8, R104.reuse, 0x96, !PT ;  /* 0x0000000803817c12 */ /* 0x100fe4000f8e9668 */
[----:B------:R-:W-:Y:S02]  /*25c30*/  PRMT R104, R103, 0x7632, R104 ;  /* 0x0000763267687816 */ /* 0x000fe40000000068 */
[----:B------:R-:W-:Y:S02]  /*25c40*/  PRMT R106, R105, 0x7632, R106 ;  /* 0x00007632696a7816 */ /* 0x000fe4000000006a */
[C---:B------:R-:W-:Y:S02]  /*25c50*/  LOP3.LUT R126, R0.reuse, 0xff, RZ, 0xc0, !PT ;  /* 0x000000ff007e7812 */ /* 0x040fe400078ec0ff */
[----:B------:R-:W-:Y:S01]  /*25c60*/  LOP3.LUT R73, R0, 0xffff, RZ, 0xc0, !PT ;  /* 0x0000ffff00497812 */ /* 0x000fe200078ec0ff */
[----:B---3--:R1:W3:Y:S01]  /*25c70*/  LDL.S16 R232, [R1+0x114] ;  /* 0x0001140001e87983 */ /* 0x0082e20000100600 */
[----:B------:R-:W-:Y:S02]  /*25c80*/  ISETP.GE.U32.AND P3, PT, R241, R126, PT ;  /* 0x0000007ef100720c */ /* 0x000fe40003f66070 */
[----:B------:R-:W-:Y:S02]  /*25c90*/  SHF.R.U32.HI R73, RZ, 0x8, R73 ;  /* 0x00000008ff497819 */ /* 0x000fe40000011649 */
[----:B------:R-:W-:Y:S02]  /*25ca0*/  PRMT R148, R121, 0x7610, R148 ;  /* 0x0000761079947816 */ /* 0x000fe40000000094 */
[----:B------:R-:W-:Y:S02]  /*25cb0*/  LOP3.LUT R122, R73, 0xffff, RZ, 0xc0, !PT ;  /* 0x0000ffff497a7812 */ /* 0x000fe400078ec0ff */
[--C-:B------:R-:W-:Y:S02]  /*25cc0*/  SHF.R.U32.HI R73, RZ, 0x10, R0.reuse ;  /* 0x00000010ff497819 */ /* 0x100fe40000011600 */
[----:B------:R-:W-:Y:S02]  /*25cd0*/  ISETP.GE.U32.AND P4, PT, R241, R122, PT ;  /* 0x0000007af100720c */ /* 0x000fe40003f86070 */
[----:B------:R-:W-:Y:S01]  /*25ce0*/  LOP3.LUT R123, R73, 0xff, RZ, 0xc0, !PT ;  /* 0x000000ff497b7812 */ /* 0x000fe200078ec0ff */
[--C-:B------:R-:W-:Y:S01]  /*25cf0*/  HSET2.LE.AND R73, R134, R212.reuse, PT ;  /* 0x000000d486497233 */ /* 0x100fe20003803000 */
[----:B------:R-:W-:Y:S02]  /*25d00*/  SHF.R.U32.HI R121, RZ, 0x18, R0 ;  /* 0x00000018ff797819 */ /* 0x000fe40000011600 */
[----:B------:R-:W-:Y:S02]  /*25d10*/  PRMT R110, R111, 0x7632, R110 ;  /* 0x000076326f6e7816 */ /* 0x000fe4000000006e */
[----:B------:R-:W-:Y:S02]  /*25d20*/  LOP3.LUT R82, R82, R78, RZ, 0xc0, !PT ;  /* 0x0000004e52527212 */ /* 0x000fe400078ec0ff */
[----:B------:R-:W-:Y:S02]  /*25d30*/  LOP3.LUT R83, R83, R79, RZ, 0xc0, !PT ;  /* 0x0000004f53537212 */ /* 0x000fe400078ec0ff */
[----:B------:R-:W-:Y:S02]  /*25d40*/  LOP3.LUT R73, R73, R144, RZ, 0xc0, !PT ;  /* 0x0000009049497212 */ /* 0x000fe400078ec0ff */
[----:B------:R-:W-:Y:S02]  /*25d50*/  PRMT R227, R148, 0x7610, R227 ;  /* 0x0000761094e37816 */ /* 0x000fe400000000e3 */
[----:B------:R-:W-:Y:S02]  /*25d60*/  PRMT R234, R142, 0x7610, R234 ;  /* 0x000076108eea7816 */ /* 0x000fe400000000ea */
[----:B------:R-:W-:Y:S02]  /*25d70*/  F2FP.PACK_AB R0, R137, R140 ;  /* 0x0000008c8900723e */ /* 0x000fe400000000ff */
[C---:B------:R-:W-:Y:S02]  /*25d80*/  LOP3.LUT R134, R2.reuse, 0xff, RZ, 0xc0, !PT ;  /* 0x000000ff02867812 */ /* 0x040fe400078ec0ff */
[C---:B------:R-:W-:Y:S02]  /*25d90*/  LOP3.LUT R142, R2.reuse, 0xffff, RZ, 0xc0, !PT ;  /* 0x0000ffff028e7812 */ /* 0x040fe400078ec0ff */
[----:B------:R-:W-:Y:S02]  /*25da0*/  LOP3.LUT R144, R2, 0xff, RZ, 0xc0, !PT ;  /* 0x000000ff02907812 */ /* 0x000fe400078ec0ff */
[--C-:B------:R-:W-:Y:S02]  /*25db0*/  SHF.R.U32.HI R148, RZ, 0x10, R2.reuse ;  /* 0x00000010ff947819 */ /* 0x100fe40000011602 */
[----:B------:R-:W-:Y:S01]  /*25dc0*/  SHF.R.U32.HI R149, RZ, 0x18, R2 ;  /* 0x00000018ff957819 */ /* 0x000fe20000011602 */
[----:B--2---:R-:W-:Y:S05]  /*25dd0*/  @!P5 HADD2 R91, -R105.H0_H0, -RZ.H0_H0 ;  /* 0xa00000ff695bd230 */ /* 0x004fea0000000900 */
[----:B------:R-:W-:Y:S01]  /*25de0*/  PRMT R220, R91, 0x7610, R220 ;  /* 0x000076105bdc7816 */ /* 0x000fe200000000dc */
[----:B----4-:R-:W-:Y:S05]  /*25df0*/  @!P6 HADD2 R74, -R104.H0_H0, -RZ.H0_H0 ;  /* 0xa00000ff684ae230 */ /* 0x010fea0000000900 */
[----:B------:R-:W-:Y:S01]  /*25e00*/  PRMT R221, R74, 0x7610, R221 ;  /* 0x000076104add7816 */ /* 0x000fe200000000dd */
[----:B---3--:R-:W-:Y:S05]  /*25e10*/  @!P1 HADD2 R232, -R103.H0_H0, -RZ.H0_H0 ;  /* 0xa00000ff67e89230 */ /* 0x008fea0000000900 */
[----:B------:R-:W-:Y:S01]  /*25e20*/  PRMT R222, R232, 0x7610, R222 ;  /* 0x00007610e8de7816 */ /* 0x000fe200000000de */
[----:B------:R2:W-:Y:S01]  /*25e30*/  @!P1 STL.S16 [R1+0x114], R232 ;  /* 0x000114e801009387 */ /* 0x0005e20000100600 */
[----:B------:R-:W-:Y:S03]  /*25e40*/  LOP3.LUT P1, RZ, R183, 0x8000000, RZ, 0xc0, !PT ;  /* 0x08000000b7ff7812 */ /* 0x000fe6000782c0ff */
[----:B------:R3:W-:Y:S01]  /*25e50*/  @!P6 STL.S16 [R1+0x110], R74 ;  /* 0x0001104a0100e387 */ /* 0x0007e20000100600 */
[C---:B------:R-:W-:Y:S03]  /*25e60*/  ISETP.GE.U32.AND P6, PT, R241.reuse, R121, PT ;  /* 0x00000079f100720c */ /* 0x040fe60003fc6070 */
[----:B------:R3:W-:Y:S01]  /*25e70*/  @!P5 STL.S16 [R1+0x10c], R91 ;  /* 0x00010c5b0100d387 */ /* 0x0007e20000100600 */
[----:B------:R-:W-:Y:S03]  /*25e80*/  ISETP.GE.U32.AND P5, PT, R241, R123, PT ;  /* 0x0000007bf100720c */ /* 0x000fe60003fa6070 */
[----:B------:R1:W4:Y:S04]  /*25e90*/  LDL.S16 R75, [R1+0x108] ;  /* 0x00010800014b7983 */ /* 0x0003280000100600 */
[----:B--2---:R1:W2:Y:S04]  /*25ea0*/  LDL.S16 R232, [R1+0x100] ;  /* 0x0001000001e87983 */ /* 0x0042a80000100600 */
[----:B---3--:R1:W3:Y:S04]  /*25eb0*/  LDL.S16 R74, [R1+0xf8] ;  /* 0x0000f800014a7983 */ /* 0x0082e80000100600 */
[----:B------:R1:W3:Y:S01]  /*25ec0*/  LDL.S16 R91, [R1+0xfc] ;  /* 0x0000fc00015b7983 */ /* 0x0002e20000100600 */
[----:B----4-:R-:W-:Y:S05]  /*25ed0*/  @!P2 HADD2 R75, -R106.H0_H0, -RZ.H0_H0 ;  /* 0xa00000ff6a4ba230 */ /* 0x010fea0000000900 */
[----:B------:R-:W-:Y:S01]  /*25ee0*/  PRMT R219, R75, 0x7610, R219 ;  /* 0x000076104bdb7816 */ /* 0x000fe200000000db */
[----:B------:R4:W-:Y:S01]  /*25ef0*/  @!P2 STL.S16 [R1+0x108], R75 ;  /* 0x0001084b0100a387 */ /* 0x0009e20000100600 */
[----:B------:R-:W-:Y:S01]  /*25f00*/  LOP3.LUT P2, RZ, R183, 0x4000000, RZ, 0xc0, !PT ;  /* 0x04000000b7ff7812 */ /* 0x000fe2000784c0ff */
[----:B--2---:R-:W-:Y:S02]  /*25f10*/  @!P3 HADD2 R232, -R107.H0_H0, -RZ.H0_H0 ;  /* 0xa00000ff6be8b230 */ /* 0x004fe40000000900 */
[----:B---3--:R-:W-:Y:S03]  /*25f20*/  @!P5 HADD2 R74, -R111.H0_H0, -RZ.H0_H0 ;  /* 0xa00000ff6f4ad230 */ /* 0x008fe60000000900 */
[----:B------:R-:W-:Y:S01]  /*25f30*/  PRMT R218, R232, 0x7610, R218 ;  /* 0x00007610e8da7816 */ /* 0x000fe200000000da */
[----:B------:R-:W-:Y:S01]  /*25f40*/  @!P4 HADD2 R91, -R109.H0_H0, -RZ.H0_H0 ;  /* 0xa00000ff6d5bc230 */ /* 0x000fe20000000900 */
[----:B------:R-:W-:Y:S04]  /*25f50*/  PRMT R216, R74, 0x7610, R216 ;  /* 0x000076104ad87816 */ /* 0x000fe800000000d8 */
[----:B------:R-:W-:Y:S01]  /*25f60*/  PRMT R217, R91, 0x7610, R217 ;  /* 0x000076105bd97816 */ /* 0x000fe200000000d9 */
[----:B----4-:R1:W2:Y:S04]  /*25f70*/  LDL.S16 R75, [R1+0xf4] ;  /* 0x0000f400014b7983 */ /* 0x0102a80000100600 */
[----:B------:R3:W-:Y:S01]  /*25f80*/  @!P3 STL.S16 [R1+0x100], R232 ;  /* 0x000100e80100b387 */ /* 0x0007e20000100600 */
[C---:B------:R-:W-:Y:S03]  /*25f90*/  LOP3.LUT P3, RZ, R183.reuse, 0x2000000, RZ, 0xc0, !PT ;  /* 0x02000000b7ff7812 */ /* 0x040fe6000786c0ff */
[----:B---3--:R1:W3:Y:S04]  /*25fa0*/  LDL.S16 R232, [R1+0x104] ;  /* 0x0001040001e87983 */ /* 0x0082e80000100600 */
[----:B------:R4:W-:Y:S01]  /*25fb0*/  @!P4 STL.S16 [R1+0xfc], R91 ;  /* 0x0000fc5b0100c387 */ /* 0x0009e20000100600 */
[----:B------:R-:W-:Y:S03]  /*25fc0*/  LOP3.LUT P4, RZ, R183, 0x1000000, RZ, 0xc0, !PT ;  /* 0x01000000b7ff7812 */ /* 0x000fe6000788c0ff */
[----:B------:R1:W-:Y:S01]  /*25fd0*/  @!P5 STL.S16 [R1+0xf8], R74 ;  /* 0x0000f84a0100d387 */ /* 0x0003e20000100600 */
[----:B------:R-:W-:Y:S01]  /*25fe0*/  ISETP.GE.U32.AND P5, PT, R241, R130, PT ;  /* 0x00000082f100720c */ /* 0x000fe20003fa6070 */
[----:B----4-:R-:W4:Y:S01]  /*25ff0*/  MUFU.EX2 R91, R235 ;  /* 0x000000eb005b7308 */ /* 0x010f220000000800 */
[--C-:B-1----:R-:W-:Y:S01]  /*26000*/  HSET2.LE.AND R74, R136, R212.reuse, PT ;  /* 0x000000d4884a7233 */ /* 0x102fe20003803000 */
[----:B------:R-:W-:Y:S04]  /*26010*/  LOP3.LUT R136, R2, 0xffff, RZ, 0xc0, !PT ;  /* 0x0000ffff02887812 */ /* 0x000fe800078ec0ff */
[----:B------:R-:W-:Y:S01]  /*26020*/  LOP3.LUT R74, R74, R80, RZ, 0xc0, !PT ;  /* 0x000000504a4a7212 */ /* 0x000fe200078ec0ff */
[----:B------:R-:W-:Y:S01]  /*26030*/  FADD.FTZ R80, R140, R124 ;  /* 0x0000007c8c507221 */ /* 0x000fe20000010000 */
[----:B------:R-:W-:Y:S02]  /*26040*/  LOP3.LUT R124, R115, UR7, R206, 0x96, !PT ;  /* 0x00000007737c7c12 */ /* 0x000fe4000f8e96ce */
[----:B------:R-:W-:Y:S01]  /*26050*/  MUFU.EX2 R3, R239 ;  /* 0x000000ef00037308 */ /* 0x000fe20000000800 */
[----:B------:R-:W-:Y:S01]  /*26060*/  SHF.R.U32.HI R140, RZ, 0x10, R114 ;  /* 0x00000010ff8c7819 */ /* 0x000fe20000011672 */
[----:B------:R-:W-:Y:S01]  /*26070*/  FADD.FTZ R205, R137, R80 ;  /* 0x0000005089cd7221 */ /* 0x000fe20000010000 */
[----:B------:R-:W-:Y:S01]  /*26080*/  SHF.R.U32.HI R137, RZ, 0x18, R2 ;  /* 0x00000018ff897819 */ /* 0x000fe20000011602 */
[--C-:B------:R-:W-:Y:S01]  /*26090*/  HSET2.LE.AND R80, R112, R212.reuse, PT ;  /* 0x000000d470507233 */ /* 0x100fe20003803000 */
[----:B------:R-:W-:Y:S04]  /*260a0*/  PRMT R112, R113, 0x7632, R112 ;  /* 0x0000763271707816 */ /* 0x000fe80000000070 */
[----:B------:R-:W-:Y:S02]  /*260b0*/  LOP3.LUT R80, R80, R145, RZ, 0xc0, !PT ;  /* 0x0000009150507212 */ /* 0x000fe400078ec0ff */
[----:B----4-:R-:W-:Y:S01]  /*260c0*/  F2FP.PACK_AB R200, R91, R81 ;  /* 0x000000515bc8723e */ /* 0x010fe200000000ff */
[----:B--2---:R-:W-:Y:S05]  /*260d0*/  @!P6 HADD2 R75, -R110.H0_H0, -RZ.H0_H0 ;  /* 0xa00000ff6e4be230 */ /* 0x004fea0000000900 */
[----:B------:R-:W-:Y:S01]  /*260e0*/  PRMT R215, R75, 0x7610, R215 ;  /* 0x000076104bd77816 */ /* 0x000fe200000000d7 */
[----:B------:R1:W-:Y:S01]  /*260f0*/  @!P6 STL.S16 [R1+0xf4], R75 ;  /* 0x0000f44b0100e387 */ /* 0x0003e20000100600 */
[C---:B------:R-:W-:Y:S11]  /*26100*/  ISETP.GE.U32.AND P6, PT, R241.reuse, R202, PT ;  /* 0x000000caf100720c */ /* 0x040ff60003fc6070 */
[----:B------:R-:W-:Y:S02]  /*26110*/  @!UPT UIADD3 URZ, URZ, URZ, URZ ;  /* 0x0000003f3f3ff290 */ /* 0x000fe4000fffe03f */
[----:B------:R-:W-:Y:S02]  /*26120*/  @!P6 PRMT R86, R236, 0x5410, RZ ;  /* 0x00005410ec56e816 */ /* 0x000fe400000000ff */
[----:B------:R-:W-:Y:S02]  /*26130*/  ISETP.GE.U32.AND P6, PT, R241, R163, PT ;  /* 0x000000a3f100720c */ /* 0x000fe40003fc6070 */
[----:B------:R-:W-:Y:S01]  /*26140*/  MUFU.EX2 R163, R175 ;  /* 0x000000af00a37308 */ /* 0x000fe20000000800 */
[----:B------:R-:W-:Y:S01]  /*26150*/  STG.E.U16 [R156.64+0x12], R86 ;  /* 0x000012569c007986 */ /* 0x000fe2000c101522 */
[----:B---3--:R-:W-:Y:S02]  /*26160*/  @!P5 HADD2 R232, -R113.H0_H0, -RZ.H0_H0 ;  /* 0xa00000ff71e8d230 */ /* 0x008fe40000000900 */
[--C-:B-1----:R-:W-:Y:S01]  /*26170*/  HSET2.LE.AND R75, R135, R212.reuse, PT ;  /* 0x000000d4874b7233 */ /* 0x102fe20003803000 */
[----:B------:R-:W-:Y:S02]  /*26180*/  SHF.R.U32.HI R135, RZ, 0x10, R2 ;  /* 0x00000010ff877819 */ /* 0x000fe40000011602 */
[----:B------:R-:W-:Y:S01]  /*26190*/  PRMT R2, R88, 0x5410, R87 ;  /* 0x0000541058027816 */ /* 0x000fe20000000057 */
[----:B------:R-:W-:Y:S01]  /*261a0*/  @!P5 STL.S16 [R1+0x104], R232 ;  /* 0x000104e80100d387 */ /* 0x000fe20000100600 */
[----:B------:R-:W-:Y:S01]  /*261b0*/  LOP3.LUT R75, R75, R77, RZ, 0xc0, !PT ;  /* 0x0000004d4b4b7212 */ /* 0x000fe200078ec0ff */
[----:B------:R-:W-:Y:S01]  /*261c0*/  FADD.FTZ R77, R81, R116 ;  /* 0x00000074514d7221 */ /* 0x000fe20000010000 */
[----:B------:R-:W-:Y:S01]  /*261d0*/  @!P6 PRMT R87, R231, 0x5410, RZ ;  /* 0x00005410e757e816 */ /* 0x000fe200000000ff */
[----:B------:R1:W2:Y:S01]  /*261e0*/  LDL.S16 R211, [R1+0x118] ;  /* 0x0001180001d37983 */ /* 0x0002a20000100600 */
[----:B------:R-:W-:Y:S01]  /*261f0*/  ISETP.GE.U32.AND P6, PT, R241, R151, PT ;  /* 0x00000097f100720c */ /* 0x000fe20003fc6070 */
[----:B------:R-:W-:Y:S01]  /*26200*/  FADD.FTZ R207, R91, R77 ;  /* 0x0000004d5bcf7221 */ /* 0x000fe20000010000 */
[----:B------:R-:W-:Y:S01]  /*26210*/  SHF.R.U32.HI R91, RZ, 0x8, R139 ;  /* 0x00000008ff5b7819 */ /* 0x000fe2000001168b */
[----:B------:R-:W3:Y:S01]  /*26220*/  LDSM.16.MT88.4 R76, [R169+0x6000] ;  /* 0x00600000a94c783b */ /* 0x000ee20000004200 */
[----:B------:R-:W-:Y:S01]  /*26230*/  LOP3.LUT R139, R114, 0xffff, RZ, 0xc0, !PT ;  /* 0x0000ffff728b7812 */ /* 0x000fe200078ec0ff */
[--C-:B------:R-:W-:Y:S01]  /*26240*/  HSET2.LE.AND R81, R108, R212.reuse, PT ;  /* 0x000000d46c517233 */ /* 0x100fe20003803000 */
[----:B------:R-:W-:Y:S01]  /*26250*/  PRMT R108, R90, 0x5410, R89 ;  /* 0x000054105a6c7816 */ /* 0x000fe20000000059 */
[----:B------:R-:W-:Y:S01]  /*26260*/  MUFU.EX2 R151, R168 ;  /* 0x000000a800977308 */ /* 0x000fe20000000800 */
[----:B------:R-:W-:Y:S02]  /*26270*/  PRMT R115, R85, 0x5410, R84 ;  /* 0x0000541055737816 */ /* 0x000fe40000000054 */
[----:B------:R-:W-:Y:S01]  /*26280*/  LOP3.LUT R81, R81, R143, RZ, 0xc0, !PT ;  /* 0x0000008f51517212 */ /* 0x000fe200078ec0ff */
[----:B------:R-:W-:Y:S01]  /*26290*/  STG.E.U16 [R152.64+0x22], R87 ;  /* 0x0000225798007986 */ /* 0x000fe2000c101522 */
[----:B------:R-:W-:Y:S02]  /*262a0*/  LOP3.LUT R91, R91, 0xffff, RZ, 0xc0, !PT ;  /* 0x0000ffff5b5b7812 */ /* 0x000fe400078ec0ff */
[----:B------:R-:W-:Y:S02]  /*262b0*/  @!P6 PRMT R90, R237, 0x5410, RZ ;  /* 0x00005410ed5ae816 */ /* 0x000fe400000000ff */
[C---:B------:R-:W-:Y:S02]  /*262c0*/  ISETP.GE.U32.AND P6, PT, R241.reuse, R150, PT ;  /* 0x00000096f100720c */ /* 0x040fe40003fc6070 */
[----:B------:R-:W-:Y:S01]  /*262d0*/  ISETP.GE.U32.AND P5, PT, R241, R91, PT ;  /* 0x0000005bf100720c */ /* 0x000fe20003fa6070 */
[----:B------:R-:W4:Y:S01]  /*262e0*/  MUFU.EX2 R150, R246 ;  /* 0x000000f600967308 */ /* 0x000f220000000800 */
[----:B------:R-:W-:Y:S02]  /*262f0*/  PRMT R116, R92, 0x5410, R93 ;  /* 0x000054105c747816 */ /* 0x000fe4000000005d */
[----:B------:R-:W-:Y:S02]  /*26300*/  @!P4 PRMT R93, R244, 0x5410, RZ ;  /* 0x00005410f45dc816 */ /* 0x000fe400000000ff */
[----:B------:R-:W-:Y:S02]  /*26310*/  LOP3.LUT R143, R114, 0xff, RZ, 0xc0, !PT ;  /* 0x000000ff728f7812 */ /* 0x000fe400078ec0ff */
[----:B------:R-:W-:Y:S02]  /*26320*/  PRMT R114, R96, 0x5410, R98 ;  /* 0x0000541060727816 */ /* 0x000fe40000000062 */
[----:B------:R-:W-:Y:S02]  /*26330*/  PRMT R214, R232, 0x7610, R214 ;  /* 0x00007610e8d67816 */ /* 0x000fe400000000d6 */
[----:B------:R-:W-:Y:S02]  /*26340*/  @!P6 PRMT R85, R226, 0x5410, RZ ;  /* 0x00005410e255e816 */ /* 0x000fe400000000ff */
[----:B------:R-:W-:Y:S01]  /*26350*/  LOP3.LUT P6, RZ, R183, 0x400000, RZ, 0xc0, !PT ;  /* 0x00400000b7ff7812 */ /* 0x000fe200078cc0ff */
[-C--:B---3--:R-:W-:Y:S01]  /*26360*/  HMMA.16816.F32 R4, R72, R76.reuse, R4 ;  /* 0x0000004c4804723c */ /* 0x088fe20000001804 */
[----:B----4-:R-:W-:Y:S11]  /*26370*/  FADD.FTZ R203, R150, R203 ;  /* 0x000000cb96cb7221 */ /* 0x010ff60000010000 */
[----:B------:R-:W-:Y:S02]  /*26380*/  @!P6 PRMT R84, R227, 0x5410, RZ ;  /* 0x00005410e354e816 */ /* 0x000fe400000000ff */
[----:B------:R-:W-:Y:S01]  /*26390*/  ISETP.GE.U32.AND P6, PT, R241, R132, PT ;  /* 0x00000084f100720c */ /* 0x000fe20003fc6070 */
[C---:B------:R-:W-:Y:S08]  /*263a0*/  HMMA.16816.F32 R8, R80.reuse, R76, R8 ;  /* 0x0000004c5008723c */ /* 0x040ff00000001808 */
[-C--:B------:R-:W-:Y:S08]  /*263b0*/  HMMA.16816.F32 R12, R80, R78.reuse, R12 ;  /* 0x0000004e500c723c */ /* 0x080ff0000000180c */
[C---:B------:R-:W-:Y:S01]  /*263c0*/  HMMA.16816.F32 R16, R72.reuse, R78, R16 ;  /* 0x0000004e4810723c */ /* 0x040fe20000001810 */
[----:B------:R-:W3:Y:S07]  /*263d0*/  LDSM.16.MT88.4 R76, [R172+0x6000] ;  /* 0x00600000ac4c783b */ /* 0x000eee0000004200 */
[-C--:B---3--:R-:W-:Y:S08]  /*263e0*/  HMMA.16816.F32 R20, R72, R76.reuse, R20 ;  /* 0x0000004c4814723c */ /* 0x088ff00000001814 */
[C---:B------:R-:W-:Y:S01]  /*263f0*/  HMMA.16816.F32 R24, R80.reuse, R76, R24 ;  /* 0x0000004c5018723c */ /* 0x040fe20000001818 */
[----:B------:R-:W3:Y:S07]  /*26400*/  MUFU.EX2 R76, R240 ;  /* 0x000000f0004c7308 */ /* 0x000eee0000000800 */
[-C--:B------:R-:W-:Y:S08]  /*26410*/  HMMA.16816.F32 R28, R80, R78.reuse, R28 ;  /* 0x0000004e501c723c */ /* 0x080ff0000000181c */
[C---:B------:R-:W-:Y:S01]  /*26420*/  HMMA.16816.F32 R32, R72.reuse, R78, R32 ;  /* 0x0000004e4820723c */ /* 0x040fe20000001820 */
[----:B---3--:R-:W-:Y:S03]  /*26430*/  F2FP.PACK_AB R145, R3, R76 ;  /* 0x0000004c0391723e */ /* 0x008fe600000000ff */
[----:B------:R-:W-:Y:S01]  /*26440*/  FADD.FTZ R77, R76, R146 ;  /* 0x000000924c4d7221 */ /* 0x000fe20000010000 */
[----:B------:R-:W-:Y:S01]  /*26450*/  LOP3.LUT R76, R159, 0xff, RZ, 0xc0, !PT ;  /* 0x000000ff9f4c7812 */ /* 0x000fe200078ec0ff */
[----:B------:R-:W-:Y:S02]  /*26460*/  MUFU.EX2 R146, R249 ;  /* 0x000000f900927308 */ /* 0x000fe40000000800 */
[----:B------:R-:W-:Y:S01]  /*26470*/  FADD.FTZ R206, R3, R77 ;  /* 0x0000004d03ce7221 */ /* 0x000fe20000010000 */
[----:B------:R-:W-:Y:S03]  /*26480*/  PRMT R3, R95, 0x5410, R94 ;  /* 0x000054105f037816 */ /* 0x000fe6000000005e */
[----:B------:R-:W-:Y:S02]  /*26490*/  @!P6 PRMT R94, R242, 0x5410, RZ ;  /* 0x00005410f25ee816 */ /* 0x000fe400000000ff */
[----:B------:R-:W-:Y:S02]  /*264a0*/  ISETP.GE.U32.AND P6, PT, R241, R117, PT ;  /* 0x00000075f100720c */ /* 0x000fe40003fc6070 */
[----:B------:R-:W-:Y:S02]  /*264b0*/  PRMT R117, R97, 0x5410, R99 ;  /* 0x0000541061757816 */ /* 0x000fe40000000063 */
[----:B------:R-:W-:Y:S02]  /*264c0*/  @!P3 PRMT R97, R228, 0x5410, RZ ;  /* 0x00005410e461b816 */ /* 0x000fe400000000ff */
[----:B------:R-:W-:Y:S02]  /*264d0*/  ISETP.GE.U32.AND P3, PT, R241, R76, PT ;  /* 0x0000004cf100720c */ /* 0x000fe40003f66070 */
[----:B------:R-:W-:Y:S02]  /*264e0*/  LOP3.LUT R76, R135, 0xff, RZ, 0xc0, !PT ;  /* 0x000000ff874c7812 */ /* 0x000fe400078ec0ff */
[----:B------:R-:W-:Y:S02]  /*264f0*/  @!P2 PRMT R99, R225, 0x5410, RZ ;  /* 0x00005410e163a816 */ /* 0x000fe400000000ff */
[----:B------:R-:W-:Y:S02]  /*26500*/  ISETP.GE.U32.AND P4, PT, R241, R76, PT ;  /* 0x0000004cf100720c */ /* 0x000fe40003f86070 */
[----:B------:R-:W-:Y:S02]  /*26510*/  SHF.R.U32.HI R76, RZ, 0x8, R136 ;  /* 0x00000008ff4c7819 */ /* 0x000fe40000011688 */
[----:B------:R-:W-:Y:S02]  /*26520*/  @!P6 PRMT R98, R229, 0x5410, RZ ;  /* 0x00005410e562e816 */ /* 0x000fe400000000ff */
[----:B------:R-:W-:Y:S02]  /*26530*/  LOP3.LUT R76, R76, 0xffff, RZ, 0xc0, !PT ;  /* 0x0000ffff4c4c7812 */ /* 0x000fe400078ec0ff */
[----:B------:R-:W-:Y:S02]  /*26540*/  ISETP.GE.U32.AND P6, PT, R241, R119, PT ;  /* 0x00000077f100720c */ /* 0x000fe40003fc6070 */
[----:B------:R-:W-:Y:S02]  /*26550*/  PRMT R119, R103, 0x5410, R104 ;  /* 0x0000541067777816 */ /* 0x000fe40000000068 */
[----:B------:R-:W-:Y:S09]  /*26560*/  ISETP.GE.U32.AND P2, PT, R241, R147, PT ;  /* 0x00000093f100720c */ /* 0x000ff20003f46070 */
[----:B------:R-:W-:Y:S02]  /*26570*/  @!P6 PRMT R104, R221, 0x5410, RZ ;  /* 0x00005410dd68e816 */ /* 0x000fe400000000ff */
[----:B------:R-:W-:Y:S02]  /*26580*/  ISETP.GE.U32.AND P6, PT, R241, R120, PT ;  /* 0x00000078f100720c */ /* 0x000fe40003fc6070 */
[----:B------:R-:W-:Y:S11]  /*26590*/  PRMT R120, R105, 0x5410, R106 ;  /* 0x0000541069787816 */ /* 0x000ff6000000006a */
[----:B------:R-:W-:Y:S02]  /*265a0*/  @!P6 PRMT R106, R219, 0x5410, RZ ;  /* 0x00005410db6ae816 */ /* 0x000fe400000000ff */
[----:B------:R-:W-:Y:S02]  /*265b0*/  ISETP.GE.U32.AND P6, PT, R241, R122, PT ;  /* 0x0000007af100720c */ /* 0x000fe40003fc6070 */
[----:B------:R-:W-:Y:S11]  /*265c0*/  PRMT R122, R107, 0x5410, R109 ;  /* 0x000054106b7a7816 */ /* 0x000ff6000000006d */
[----:B------:R-:W-:Y:S02]  /*265d0*/  @!P6 PRMT R109, R217, 0x5410, RZ ;  /* 0x00005410d96de816 */ /* 0x000fe400000000ff */
[----:B------:R-:W-:Y:S02]  /*265e0*/  ISETP.GE.U32.AND P6, PT, R241, R121, PT ;  /* 0x00000079f100720c */ /* 0x000fe40003fc6070 */
[----:B------:R-:W-:Y:S01]  /*265f0*/  PRMT R121, R113, 0x5410, R112 ;  /* 0x0000541071797816 */ /* 0x000fe20000000070 */
[----:B--2---:R-:W-:Y:S05]  /*26600*/  @!P5 HADD2 R211, -R112.H0_H0, -RZ.H0_H0 ;  /* 0xa00000ff70d3d230 */ /* 0x004fea0000000900 */
[----:B------:R2:W-:Y:S01]  /*26610*/  @!P5 STL.S16 [R1+0x118], R211 ;  /* 0x000118d30100d387 */ /* 0x0005e20000100600 */
[----:B------:R-:W-:Y:S03]  /*26620*/  PRMT R213, R211, 0x7610, R213 ;  /* 0x00007610d3d57816 */ /* 0x000fe600000000d5 */
[----:B------:R1:W3:Y:S04]  /*26630*/  LDL.S16 R136, [R1+0x70] ;  /* 0x0000700001887983 */ /* 0x0002e80000100600 */
[----:B------:R1:W4:Y:S01]  /*26640*/  LDL.S16 R135, [R1+0x68] ;  /* 0x0000680001877983 */ /* 0x0003220000100600 */
[----:B--2---:R-:W-:Y:S04]  /*26650*/  IADD3 R211, P5, R152, -0x80, RZ ;  /* 0xffffff8098d37810 */ /* 0x004fe80007fbe0ff */
[----:B------:R-:W-:Y:S02]  /*26660*/  IADD3.X R210, R153, -0x1, RZ, P5, !PT ;  /* 0xffffffff99d27810 */ /* 0x000fe40002ffe4ff */
[----:B------:R-:W-:Y:S02]  /*26670*/  ISETP.GE.U32.AND P5, PT, R241, R164, PT ;  /* 0x000000a4f100720c */ /* 0x000fe40003fa6070 */
[----:B------:R-:W-:Y:S11]  /*26680*/  MUFU.EX2 R164, R176 ;  /* 0x000000b000a47308 */ /* 0x000ff60000000800 */
[----:B------:R-:W-:Y:S02]  /*26690*/  @!P5 PRMT R88, R233, 0x5410, RZ ;  /* 0x00005410e958d816 */ /* 0x000fe400000000ff */
[----:B------:R-:W-:Y:S01]  /*266a0*/  ISETP.GE.U32.AND P5, PT, R241, R158, PT ;  /* 0x0000009ef100720c */ /* 0x000fe20003fa6070 */
[----:B------:R-:W-:Y:S02]  /*266b0*/  IMAD.WIDE.U32 R158, R208, -0x2daee0ad, RZ ;  /* 0xd2511f53d09e7825 */ /* 0x000fe400078e00ff */
[----:B------:R2:W-:Y:S04]  /*266c0*/  STG.E.U16 [R152.64+0x20], R88 ;  /* 0x0000205898007986 */ /* 0x0005e8000c101522 */
[----:B------:R-:W-:Y:S06]  /*266d0*/  STG.E.U16 [R154.64+0x20], R90 ;  /* 0x0000205a9a007986 */ /* 0x000fec000c101522 */
[----:B------:R-:W-:Y:S02]  /*266e0*/  @!P5 PRMT R89, R234, 0x5410, RZ ;  /* 0x00005410ea59d816 */ /* 0x000fe400000000ff */
[----:B------:R-:W-:Y:S03]  /*266f0*/  LOP3.LUT P5, RZ, R183, 0x800000, RZ, 0xc0, !PT ;  /* 0x00800000b7ff7812 */ /* 0x000fe600078ac0ff */
[----:B------:R-:W-:Y:S04]  /*26700*/  STG.E.U16 [R154.64+0x22], R89 ;  /* 0x000022599a007986 */ /* 0x000fe8000c101522 */
[----:B------:R1:W-:Y:S04]  /*26710*/  STG.E.U16 [R160.64+0x1e], R85 ;  /* 0x00001e55a0007986 */ /* 0x0003e8000c101522 */
[----:B------:R1:W-:Y:S02]  /*26720*/  STG.E.U16 [R160.64+0x20], R84 ;  /* 0x00002054a0007986 */ /* 0x0003e4000c101522 */
[----:B------:R-:W-:Y:S02]  /*26730*/  @!P5 PRMT R92, R245, 0x5410, RZ ;  /* 0x00005410f55cd816 */ /* 0x000fe400000000ff */
[----:B------:R-:W-:Y:S01]  /*26740*/  ISETP.GE.U32.AND P5, PT, R241, R133, PT ;  /* 0x00000085f100720c */ /* 0x000fe20003fa6070 */
[----:B------:R1:W-:Y:S01]  /*26750*/  STG.E.U16 [R156.64+0x22], R93 ;  /* 0x0000225d9c007986 */ /* 0x0003e2000c101522 */
[----:B--2---:R-:W-:Y:S02]  /*26760*/  SHF.R.U32.HI R88, RZ, 0x8, R197 ;  /* 0x00000008ff587819 */ /* 0x004fe400000116c5 */
[----:B------:R-:W-:Y:S01]  /*26770*/  MUFU.EX2 R197, R251 ;  /* 0x000000fb00c57308 */ /* 0x000fe20000000800 */
[----:B------:R2:W2:Y:S04]  /*26780*/  LDL.S16 R133, [R1+0x60] ;  /* 0x0000600001857983 */ /* 0x0004a80000100600 */
[----:B------:R-:W-:Y:S04]  /*26790*/  STG.E.U16 [R156.64+0x20], R92 ;  /* 0x0000205c9c007986 */ /* 0x000fe8000c101522 */
[----:B------:R-:W-:Y:S01]  /*267a0*/  @!P5 PRMT R95, R243, 0x5410, RZ ;  /* 0x00005410f35fd816 */ /* 0x000fe200000000ff */
[----:B------:R1:W-:Y:S01]  /*267b0*/  STG.E.U16 [R152.64+0x32], R94 ;  /* 0x0000325e98007986 */ /* 0x0003e2000c101522 */
[----:B------:R-:W-:Y:S02]  /*267c0*/  ISETP.GE.U32.AND P5, PT, R241, R118, PT ;  /* 0x00000076f100720c */ /* 0x000fe40003fa6070 */
[----:B------:R-:W-:Y:S01]  /*267d0*/  PRMT R118, R100, 0x5410, R102 ;  /* 0x0000541064767816 */ /* 0x000fe20000000066 */
[----:B------:R1:W-:Y:S01]  /*267e0*/  STG.E.U16 [R152.64+0x30], R95 ;  /* 0x0000305f98007986 */ /* 0x0003e2000c101522 */
[----:B------:R-:W-:Y:S02]  /*267f0*/  @!P0 PRMT R102, R223, 0x5410, RZ ;  /* 0x00005410df668816 */ /* 0x000fe400000000ff */
[----:B------:R-:W-:Y:S01]  /*26800*/  ISETP.GE.U32.AND P0, PT, R241, R76, PT ;  /* 0x0000004cf100720c */ /* 0x000fe20003f06070 */
[----:B------:R-:W-:Y:S01]  /*26810*/  STG.E.U16 [R154.64+0x32], R98 ;  /* 0x000032629a007986 */ /* 0x000fe2000c101522 */
[----:B------:R-:W-:Y:S02]  /*26820*/  SHF.R.U32.HI R76, RZ, 0x8, R162 ;  /* 0x00000008ff4c7819 */ /* 0x000fe400000116a2 */
[----:B-1----:R-:W-:Y:S01]  /*26830*/  LOP3.LUT R85, R167, 0xff, RZ, 0xc0, !PT ;  /* 0x000000ffa7557812 */ /* 0x002fe200078ec0ff */
[----:B------:R-:W1:Y:S01]  /*26840*/  MUFU.EX2 R162, R174 ;  /* 0x000000ae00a27308 */ /* 0x000e620000000800 */
[----:B------:R-:W-:Y:S02]  /*26850*/  PRMT R165, R165, 0x5410, R76 ;  /* 0x00005410a5a57816 */ /* 0x000fe4000000004c */
[----:B------:R-:W-:Y:S01]  /*26860*/  @!P5 PRMT R96, R230, 0x5410, RZ ;  /* 0x00005410e660d816 */ /* 0x000fe200000000ff */
[----:B------:R-:W1:Y:S01]  /*26870*/  LDSM.16.MT88.4 R76, [R170+0x6000] ;  /* 0x00600000aa4c783b */ /* 0x000e620000004200 */
[----:B------:R-:W-:Y:S02]  /*26880*/  ISETP.GE.U32.AND P5, PT, R241, R128, PT ;  /* 0x00000080f100720c */ /* 0x000fe40003fa6070 */
[----:B------:R-:W-:Y:S02]  /*26890*/  SHF.R.U32.HI R84, RZ, 0x8, R142 ;  /* 0x00000008ff547819 */ /* 0x000fe4000001168e */
[----:B------:R-:W-:Y:S01]  /*268a0*/  PRMT R166, R85, 0x5410, R166 ;  /* 0x0000541055a67816 */ /* 0x000fe200000000a6 */
[----:B------:R-:W-:Y:S01]  /*268b0*/  MUFU.EX2 R167, R252 ;  /* 0x000000fc00a77308 */ /* 0x000fe20000000800 */
[----:B------:R-:W-:Y:S01]  /*268c0*/  PRMT R144, R144, 0x5410, R84 ;  /* 0x0000541090907816 */ /* 0x000fe20000000054 */
[----:B------:R-:W-:Y:S01]  /*268d0*/  STG.E.U16 [R154.64+0x30], R96 ;  /* 0x000030609a007986 */ /* 0x000fe2000c101522 */
[----:B------:R-:W-:Y:S02]  /*268e0*/  LOP3.LUT R89, R125, 0xff, RZ, 0xc0, !PT ;  /* 0x000000ff7d597812 */ /* 0x000fe400078ec0ff */
[----:B------:R-:W-:Y:S01]  /*268f0*/  @!P1 PRMT R100, R224, 0x5410, RZ ;  /* 0x00005410e0649816 */ /* 0x000fe200000000ff */
[----:B------:R-:W1:Y:S01]  /*26900*/  LDSM.16.MT88.4 R84, [R171+0x6000] ;  /* 0x00600000ab54783b */ /* 0x000e620000004200 */
[C---:B------:R-:W-:Y:S02]  /*26910*/  ISETP.GE.U32.AND P1, PT, R241.reuse, R134, PT ;  /* 0x00000086f100720c */ /* 0x040fe40003f26070 */
[----:B------:R-:W-:Y:S02]  /*26920*/  @!P5 PRMT R103, R222, 0x5410, RZ ;  /* 0x00005410de67d816 */ /* 0x000fe400000000ff */
[----:B------:R-:W-:Y:S02]  /*26930*/  ISETP.GE.U32.AND P5, PT, R241, R127, PT ;  /* 0x0000007ff100720c */ /* 0x000fe40003fa6070 */
[----:B------:R-:W-:Y:S01]  /*26940*/  PRMT R127, R201, 0x5410, R88 ;  /* 0x00005410c97f7816 */ /* 0x000fe20000000058 */
[----:B------:R1:W2:Y:S01]  /*26950*/  LDL.S16 R134, [R1+0x50] ;  /* 0x0000500001867983 */ /* 0x0002a20000100600 */
[C---:B------:R-:W-:Y:S02]  /*26960*/  PRMT R93, R200.reuse, 0x7610, R93 ;  /* 0x00007610c85d7816 */ /* 0x040fe4000000005d */
[----:B------:R-:W-:Y:S01]  /*26970*/  PRMT R94, R200, 0x7632, R94 ;  /* 0x00007632c85e7816 */ /* 0x000fe2000000005e */
[----:B------:R1:W-:Y:S02]  /*26980*/  STG.E.U16 [R160.64+0x2e], R97 ;  /* 0x00002e61a0007986 */ /* 0x0003e4000c101522 */
[----:B-1----:R-:W-:Y:S01]  /*26990*/  F2FP.PACK_AB R142, R162, R163 ;  /* 0x000000a3a28e723e */ /* 0x002fe200000000ff */
[----:B------:R-:W-:Y:S01]  /*269a0*/  FADD.FTZ R200, R146, R207 ;  /* 0x000000cf92c87221 */ /* 0x000fe20000010000 */
[----:B------:R-:W-:Y:S01]  /*269b0*/  PRMT R95, R93, 0x5410, R94 ;  /* 0x000054105d5f7816 */ /* 0x000fe2000000005e */
[----:B------:R-:W-:Y:S01]  /*269c0*/  STG.E.U16 [R160.64+0x30], R99 ;  /* 0x00003063a0007986 */ /* 0x000fe2000c101522 */
[----:B------:R-:W-:Y:S02]  /*269d0*/  F2FP.PACK_AB R146, R197, R146 ;  /* 0x00000092c592723e */ /* 0x000fe400000000ff */
[----:B------:R-:W-:Y:S01]  /*269e0*/  @!P5 PRMT R105, R220, 0x5410, RZ ;  /* 0x00005410dc69d816 */ /* 0x000fe200000000ff */
[----:B------:R-:W-:Y:S01]  /*269f0*/  STG.E.U16 [R156.64+0x30], R100 ;  /* 0x000030649c007986 */ /* 0x000fe2000c101522 */
[C---:B------:R-:W-:Y:S03]  /*26a00*/  ISETP.GE.U32.AND P5, PT, R241.reuse, R126, PT ;  /* 0x0000007ef100720c */ /* 0x040fe60003fa6070 */
[----:B------:R-:W-:Y:S01]  /*26a10*/  STG.E.U16 [R156.64+0x32], R102 ;  /* 0x000032669c007986 */ /* 0x000fe2000c101522 */
[-C--:B------:R-:W-:Y:S03]  /*26a20*/  HMMA.16816.F32 R36, R72, R76.reuse, R36 ;  /* 0x0000004c4824723c */ /* 0x080fe60000001824 */
[----:B------:R-:W-:Y:S04]  /*26a30*/  STG.E.U16 [R152.64+0x40], R103 ;  /* 0x0000406798007986 */ /* 0x000fe8000c101522 */
[----:B------:R-:W-:Y:S02]  /*26a40*/  STG.E.U16 [R152.64+0x42], R104 ;  /* 0x0000426898007986 */ /* 0x000fe4000c101522 */
[----:B------:R-:W-:Y:S02]  /*26a50*/  @!P5 PRMT R107, R218, 0x5410, RZ ;  /* 0x00005410da6bd816 */ /* 0x000fe400000000ff */
[----:B------:R-:W-:Y:S01]  /*26a60*/  ISETP.GE.U32.AND P5, PT, R241, R123, PT ;  /* 0x0000007bf100720c */ /* 0x000fe20003fa6070 */
[C---:B------:R-:W-:Y:S01]  /*26a70*/  HMMA.16816.F32 R40, R80.reuse, R76, R40 ;  /* 0x0000004c5028723c */ /* 0x040fe20000001828 */
[----:B------:R-:W-:Y:S01]  /*26a80*/  STG.E.U16 [R154.64+0x40], R105 ;  /* 0x000040699a007986 */ /* 0x000fe2000c101522 */
[----:B------:R-:W-:Y:S02]  /*26a90*/  PRMT R123, R111, 0x5410, R110 ;  /* 0x000054106f7b7816 */ /* 0x000fe4000000006e */
[----:B------:R-:W-:Y:S01]  /*26aa0*/  @!P6 PRMT R110, R215, 0x5410, RZ ;  /* 0x00005410d76ee816 */ /* 0x000fe200000000ff */
[----:B------:R-:W-:Y:S02]  /*26ab0*/  STG.E.U16 [R154.64+0x42], R106 ;  /* 0x0000426a9a007986 */ /* 0x000fe4000c101522 */
[----:B------:R-:W-:Y:S01]  /*26ac0*/  LOP3.LUT R76, R125, 0xffff, RZ, 0xc0, !PT ;  /* 0x0000ffff7d4c7812 */ /* 0x000fe200078ec0ff */
[-C--:B------:R-:W-:Y:S01]  /*26ad0*/  HMMA.16816.F32 R44, R80, R78.reuse, R44 ;  /* 0x0000004e502c723c */ /* 0x080fe2000000182c */
[----:B------:R-:W-:Y:S01]  /*26ae0*/  ISETP.GE.U32.AND P6, PT, R241, R91, PT ;  /* 0x0000005bf100720c */ /* 0x000fe20003fc6070 */
[----:B------:R-:W-:Y:S02]  /*26af0*/  STG.E.U16 [R160.64+0x3e], R107 ;  /* 0x00003e6ba0007986 */ /* 0x000fe4000c101522 */
[----:B------:R-:W-:Y:S02]  /*26b00*/  SHF.R.U32.HI R76, RZ, 0x8, R76 ;  /* 0x00000008ff4c7819 */ /* 0x000fe4000001164c */
[----:B------:R-:W-:Y:S01]  /*26b10*/  LOP3.LUT R77, R140, 0xff, RZ, 0xc0, !PT ;  /* 0x000000ff8c4d7812 */ /* 0x000fe200078ec0ff */
[----:B------:R-:W-:Y:S01]  /*26b20*/  STG.E.U16 [R160.64+0x40], R109 ;  /* 0x0000406da0007986 */ /* 0x000fe2000c101522 */
[----:B------:R-:W-:Y:S01]  /*26b30*/  PRMT R126, R89, 0x5410, R76 ;  /* 0x00005410597e7816 */ /* 0x000fe2000000004c */
[C---:B------:R-:W-:Y:S02]  /*26b40*/  HMMA.16816.F32 R48, R72.reuse, R78, R48 ;  /* 0x0000004e4830723c */ /* 0x040fe40000001830 */
[----:B------:R-:W1:Y:S01]  /*26b50*/  LDSM.16.MT88.4 R88, [R169+0x6800] ;  /* 0x00680000a958783b */ /* 0x000e620000004200 */
[--C-:B------:R-:W-:Y:S02]  /*26b60*/  SHF.R.U32.HI R76, RZ, 0x10, R125.reuse ;  /* 0x00000010ff4c7819 */ /* 0x100fe4000001167d */
[----:B------:R-:W-:Y:S02]  /*26b70*/  SHF.R.U32.HI R125, RZ, 0x18, R125 ;  /* 0x00000018ff7d7819 */ /* 0x000fe4000001167d */
[----:B------:R-:W-:Y:S01]  /*26b80*/  LOP3.LUT R76, R76, 0xff, RZ, 0xc0, !PT ;  /* 0x000000ff4c4c7812 */ /* 0x000fe200078ec0ff */
[-C--:B------:R-:W-:Y:S01]  /*26b90*/  HMMA.16816.F32 R52, R72, R84.reuse, R52 ;  /* 0x000000544834723c */ /* 0x080fe20000001834 */
[----:B------:R-:W-:Y:S01]  /*26ba0*/  LOP3.LUT R79, R198, 0xff, RZ, 0xc0, !PT ;  /* 0x000000ffc64f7812 */ /* 0x000fe200078ec0ff */
[----:B------:R-:W-:Y:S01]  /*26bb0*/  STG.E.U16 [R156.64+0x42], R110 ;  /* 0x0000426e9c007986 */ /* 0x000fe2000c101522 */
[----:B------:R-:W-:Y:S01]  /*26bc0*/  MUFU.EX2 R198, R250 ;  /* 0x000000fa00c67308 */ /* 0x000fe20000000800 */
[----:B------:R-:W-:Y:S02]  /*26bd0*/  SHF.R.U32.HI R78, RZ, 0x8, R139 ;  /* 0x00000008ff4e7819 */ /* 0x000fe4000001168b */
[----:B------:R-:W-:Y:S02]  /*26be0*/  PRMT R132, R77, 0x5410, R141 ;  /* 0x000054104d847816 */ /* 0x000fe4000000008d */
[----:B------:R-:W-:Y:S01]  /*26bf0*/  PRMT R125, R76, 0x5410, R125 ;  /* 0x000054104c7d7816 */ /* 0x000fe2000000007d */
[C---:B------:R-:W-:Y:S03]  /*26c00*/  HMMA.16816.F32 R56, R80.reuse, R84, R56 ;  /* 0x000000545038723c */ /* 0x040fe60000001838 */
[----:B------:R-:W-:Y:S02]  /*26c10*/  LOP3.LUT R76, R124, 0xffff, RZ, 0xc0, !PT ;  /* 0x0000ffff7c4c7812 */ /* 0x000fe400078ec0ff */
[----:B------:R-:W-:Y:S02]  /*26c20*/  SHF.R.U32.HI R77, RZ, 0x10, R124 ;  /* 0x00000010ff4d7819 */ /* 0x000fe4000001167c */
[----:B------:R-:W-:Y:S01]  /*26c30*/  PRMT R128, R79, 0x5410, R199 ;  /* 0x000054104f807816 */ /* 0x000fe200000000c7 */
[-C--:B------:R-:W-:Y:S01]  /*26c40*/  HMMA.16816.F32 R60, R80, R86.reuse, R60 ;  /* 0x00000056503c723c */ /* 0x080fe2000000183c */
[----:B------:R-:W-:Y:S01]  /*26c50*/  @!P5 PRMT R111, R216, 0x5410, RZ ;  /* 0x00005410d86fd816 */ /* 0x000fe200000000ff */
[----:B------:R-:W1:Y:S01]  /*26c60*/  MUFU.EX2 R199, R247 ;  /* 0x000000f700c77308 */ /* 0x000e620000000800 */
[----:B------:R-:W-:Y:S02]  /*26c70*/  ISETP.GE.U32.AND P5, PT, R241, R130, PT ;  /* 0x00000082f100720c */ /* 0x000fe40003fa6070 */
[----:B------:R-:W-:Y:S01]  /*26c80*/  PRMT R130, R143, 0x5410, R78 ;  /* 0x000054108f827816 */ /* 0x000fe2000000004e */
[----:B------:R-:W-:Y:S01]  /*26c90*/  STG.E.U16 [R156.64+0x40], R111 ;  /* 0x0000406f9c007986 */ /* 0x000fe2000c101522 */
[----:B------:R-:W-:Y:S01]  /*26ca0*/  LOP3.LUT R79, R124, 0xff, RZ, 0xc0, !PT ;  /* 0x000000ff7c4f7812 */ /* 0x000fe200078ec0ff */
[----:B------:R-:W-:Y:S01]  /*26cb0*/  HMMA.16816.F32 R64, R72, R86, R64 ;  /* 0x000000564840723c */ /* 0x000fe20000001840 */
[----:B------:R-:W-:Y:S01]  /*26cc0*/  SHF.R.U32.HI R124, RZ, 0x18, R124 ;  /* 0x00000018ff7c7819 */ /* 0x000fe2000001167c */
[----:B------:R-:W1:Y:S02]  /*26cd0*/  LDSM.16.MT88.4 R72, [R172+0x6800] ;  /* 0x00680000ac48783b */ /* 0x000e640000004200 */
[----:B------:R-:W-:Y:S01]  /*26ce0*/  SHF.R.U32.HI R78, RZ, 0x8, R76 ;  /* 0x00000008ff4e7819 */ /* 0x000fe2000001164c */
[--C-:B------:R-:W-:Y:S01]  /*26cf0*/  HSET2.LE.AND R82, R130, R212.reuse, PT ;  /* 0x000000d482527233 */ /* 0x100fe20003803000 */
[----:B------:R-:W-:Y:S01]  /*26d00*/  LOP3.LUT R77, R77, 0xff, RZ, 0xc0, !PT ;  /* 0x000000ff4d4d7812 */ /* 0x000fe200078ec0ff */
[--C-:B------:R-:W-:Y:S01]  /*26d10*/  HSET2.LE.AND R83, R132, R212.reuse, PT ;  /* 0x000000d484537233 */ /* 0x100fe20003803000 */
[----:B------:R-:W-:Y:S01]  /*26d20*/  PRMT R84, R79, 0x5410, R78 ;  /* 0x000054104f547816 */ /* 0x000fe2000000004e */
[--C-:B------:R-:W-:Y:S03]  /*26d30*/  HSET2.LE.AND R78, R127, R212.reuse, PT ;  /* 0x000000d47f4e7233 */ /* 0x100fe60003803000 */
[----:B------:R-:W-:Y:S01]  /*26d40*/  PRMT R124, R77, 0x5410, R124 ;  /* 0x000054104d7c7816 */ /* 0x000fe2000000007c */
[--C-:B------:R-:W-:Y:S01]  /*26d50*/  HSET2.LE.AND R79, R128, R212.reuse, PT ;  /* 0x000000d4804f7233 */ /* 0x100fe20003803000 */
[----:B------:R-:W-:Y:S01]  /*26d60*/  LOP3.LUT R78, R78, R3, RZ, 0xc0, !PT ;  /* 0x000000034e4e7212 */ /* 0x000fe200078ec0ff */
[--C-:B------:R-:W-:Y:S01]  /*26d70*/  HSET2.LE.AND R76, R126, R212.reuse, PT ;  /* 0x000000d47e4c7233 */ /* 0x100fe20003803000 */
[----:B------:R-:W-:Y:S01]  /*26d80*/  LOP3.LUT R82, R82, R117, RZ, 0xc0, !PT ;  /* 0x0000007552527212 */ /* 0x000fe200078ec0ff */
[--C-:B------:R-:W-:Y:S01]  /*26d90*/  HSET2.LE.AND R77, R125, R212.reuse, PT ;  /* 0x000000d47d4d7233 */ /* 0x100fe20003803000 */
[----:B------:R-:W-:Y:S01]  /*26da0*/  LOP3.LUT R79, R79, R114, RZ, 0xc0, !PT ;  /* 0x000000724f4f7212 */ /* 0x000fe200078ec0ff */
[--C-:B------:R-:W-:Y:S01]  /*26db0*/  HSET2.LE.AND R81, R124, R212.reuse, PT ;  /* 0x000000d47c517233 */ /* 0x100fe20003803000 */
[----:B------:R-:W-:Y:S01]  /*26dc0*/  LOP3.LUT R76, R76, R2, RZ, 0xc0, !PT ;  /* 0x000000024c4c7212 */ /* 0x000fe200078ec0ff */
[--C-:B------:R-:W-:Y:S01]  /*26dd0*/  HSET2.LE.AND R80, R84, R212.reuse, PT ;  /* 0x000000d454507233 */ /* 0x100fe20003803000 */
[----:B------:R-:W-:Y:S02]  /*26de0*/  LOP3.LUT R77, R77, R108, RZ, 0xc0, !PT ;  /* 0x0000006c4d4d7212 */ /* 0x000fe400078ec0ff */
[----:B------:R-:W-:Y:S02]  /*26df0*/  @!P6 PRMT R112, R213, 0x5410, RZ ;  /* 0x00005410d570e816 */ /* 0x000fe400000000ff */
[----:B------:R-:W-:Y:S02]  /*26e00*/  LOP3.LUT R86, R131, 0xff, RZ, 0xc0, !PT ;  /* 0x000000ff83567812 */ /* 0x000fe400078ec0ff */
[----:B------:R-:W-:Y:S01]  /*26e10*/  LOP3.LUT R97, R159, UR7, R204, 0x96, !PT ;  /* 0x000000079f617c12 */ /* 0x000fe2000f8e96cc */
[-C--:B-1----:R-:W-:Y:S01]  /*26e20*/  HMMA.16816.F32 R4, R76, R88.reuse, R4 ;  /* 0x000000584c04723c */ /* 0x082fe20000001804 */
[----:B------:R-:W-:Y:S01]  /*26e30*/  STG.E.U16 [R152.64+0x52], R112 ;  /* 0x0000527098007986 */ /* 0x000fe2000c101522 */
[----:B------:R-:W-:Y:S02]  /*26e40*/  LOP3.LUT R80, R80, R115, RZ, 0xc0, !PT ;  /* 0x0000007350507212 */ /* 0x000fe400078ec0ff */
[----:B------:R-:W-:Y:S01]  /*26e50*/  LOP3.LUT R81, R81, R116, RZ, 0xc0, !PT ;  /* 0x0000007451517212 */ /* 0x000fe200078ec0ff */
[----:B------:R-:W-:Y:S01]  /*26e60*/  IMAD.WIDE.U32 R116, R209, -0x2daee0ad, RZ ;  /* 0xd2511f53d1747825 */ /* 0x000fe200078e00ff */
[----:B------:R-:W-:Y:S02]  /*26e70*/  LOP3.LUT R83, R83, R118, RZ, 0xc0, !PT ;  /* 0x0000007653537212 */ /* 0x000fe400078ec0ff */
[----:B------:R-:W-:Y:S02]  /*26e80*/  @!P5 PRMT R113, R214, 0x5410, RZ ;  /* 0x00005410d671d816 */ /* 0x000fe400000000ff */
[----:B------:R-:W-:Y:S02]  /*26e90*/  ISETP.GE.U32.AND P5, PT, R241, R137, PT ;  /* 0x00000089f100720c */ /* 0x000fe40003fa6070 */
[----:B------:R-:W-:Y:S01]  /*26ea0*/  LOP3.LUT R92, R117, UR7, R138, 0x96, !PT ;  /* 0x00000007755c7c12 */ /* 0x000fe2000f8e968a */
[C---:B------:R-:W-:Y:S01]  /*26eb0*/  HMMA.16816.F32 R8, R80.reuse, R88, R8 ;  /* 0x000000585008723c */ /* 0x040fe20000001808 */
[----:B------:R-:W-:Y:S01]  /*26ec0*/  STG.E.U16 [R152.64+0x50], R113 ;  /* 0x0000507198007986 */ /* 0x000fe2000c101522 */
[----:B------:R-:W-:Y:S02]  /*26ed0*/  LOP3.LUT R2, R148, 0xff, RZ, 0xc0, !PT ;  /* 0x000000ff94027812 */ /* 0x000fe400078ec0ff */
[C---:B------:R-:W-:Y:S01]  /*26ee0*/  PRMT R3, R101.reuse, 0x7632, R3 ;  /* 0x0000763265037816 */ /* 0x040fe20000000003 */
[----:B------:R-:W1:Y:S01]  /*26ef0*/  MUFU.EX2 R148, R248 ;  /* 0x000000f800947308 */ /* 0x000e620000000800 */
[----:B------:R-:W-:Y:S02]  /*26f00*/  PRMT R126, R2, 0x5410, R149 ;  /* 0x00005410027e7816 */ /* 0x000fe40000000095 */
[C---:B------:R-:W-:Y:S01]  /*26f10*/  LOP3.LUT R84, R92.reuse, 0xffff, RZ, 0xc0, !PT ;  /* 0x0000ffff5c547812 */ /* 0x040fe200078ec0ff */
[-C--:B------:R-:W-:Y:S03]  /*26f20*/  HMMA.16816.F32 R12, R80, R90.reuse, R12 ;  /* 0x0000005a500c723c */ /* 0x080fe6000000180c */
[----:B------:R-:W-:Y:S02]  /*26f30*/  SHF.R.U32.HI R84, RZ, 0x8, R84 ;  /* 0x00000008ff547819 */ /* 0x000fe40000011654 */
[----:B------:R-:W-:Y:S02]  /*26f40*/  PRMT R114, R101, 0x5410, R3 ;  /* 0x0000541065727816 */ /* 0x000fe40000000003 */
[--C-:B------:R-:W-:Y:S01]  /*26f50*/  SHF.R.U32.HI R88, RZ, 0x18, R92.reuse ;  /* 0x00000018ff587819 */ /* 0x100fe2000001165c */
[C---:B------:R-:W-:Y:S01]  /*26f60*/  HMMA.16816.F32 R16, R76.reuse, R90, R16 ;  /* 0x0000005a4c10723c */ /* 0x040fe20000001810 */
[----:B------:R-:W-:Y:S03]  /*26f70*/  LOP3.LUT R124, R92, 0xff, RZ, 0xc0, !PT ;  /* 0x000000ff5c7c7812 */ /* 0x000fe600078ec0ff */
[----:B------:R-:W-:Y:S02]  /*26f80*/  SHF.R.U32.HI R92, RZ, 0x10, R92 ;  /* 0x00000010ff5c7819 */ /* 0x000fe4000001165c */
[----:B------:R-:W-:Y:S02]  /*26f90*/  PRMT R108, R145, 0x7632, R108 ;  /* 0x00007632916c7816 */ /* 0x000fe4000000006c */
[-C--:B------:R-:W-:Y:S01]  /*26fa0*/  HMMA.16816.F32 R20, R76, R72.reuse, R20 ;  /* 0x000000484c14723c */ /* 0x080fe20000001814 */
[----:B------:R-:W-:Y:S03]  /*26fb0*/  F2FP.PACK_AB R150, R199, R150 ;  /* 0x00000096c796723e */ /* 0x000fe600000000ff */
[----:B------:R-:W-:Y:S01]  /*26fc0*/  LOP3.LUT R91, R129, 0xff, RZ, 0xc0, !PT ;  /* 0x000000ff815b7812 */ /* 0x000fe200078ec0ff */
[----:B-1----:R-:W-:Y:S01]  /*26fd0*/  FADD.FTZ R201, R148, R205 ;  /* 0x000000cd94c97221 */ /* 0x002fe20000010000 */
[----:B------:R-:W-:Y:S02]  /*26fe0*/  PRMT R149, R150, 0x7632, R149 ;  /* 0x0000763296957816 */ /* 0x000fe40000000095 */
[C---:B------:R-:W-:Y:S01]  /*26ff0*/  HMMA.16816.F32 R24, R80.reuse, R72, R24 ;  /* 0x000000485018723c */ /* 0x040fe20000001818 */
[----:B------:R-:W-:Y:S03]  /*27000*/  F2FP.PACK_AB R148, R198, R148 ;  /* 0x00000094c694723e */ /* 0x000fe600000000ff */
[----:B------:R-:W-:Y:S02]  /*27010*/  SHF.R.U32.HI R99, RZ, 0x18, R129 ;  /* 0x00000018ff637819 */ /* 0x000fe40000011681 */
[----:B------:R-:W-:Y:S02]  /*27020*/  PRMT R147, R148, 0x7632, R147 ;  /* 0x0000763294937816 */ /* 0x000fe40000000093 */
[----:B------:R-:W-:Y:S01]  /*27030*/  LOP3.LUT R72, R92, 0xff, RZ, 0xc0, !PT ;  /* 0x000000ff5c487812 */ /* 0x000fe200078ec0ff */
[-C--:B------:R-:W-:Y:S03]  /*27040*/  HMMA.16816.F32 R28, R80, R74.reuse, R28 ;  /* 0x0000004a501c723c */ /* 0x080fe6000000181c */
[----:B------:R-:W-:Y:S02]  /*27050*/  SHF.R.U32.HI R92, RZ, 0x18, R131 ;  /* 0x00000018ff5c7819 */ /* 0x000fe40000011683 */
[----:B------:R-:W-:Y:S02]  /*27060*/  LOP3.LUT R104, R116, 0xff, RZ, 0xc0, !PT ;  /* 0x000000ff74687812 */ /* 0x000fe400078ec0ff */
[----:B------:R-:W-:Y:S01]  /*27070*/  LOP3.LUT R115, R117, UR7, R138, 0x96, !PT ;  /* 0x0000000775737c12 */ /* 0x000fe2000f8e968a */
[C---:B------:R-:W-:Y:S01]  /*27080*/  HMMA.16816.F32 R32, R76.reuse, R74, R32 ;  /* 0x0000004a4c20723c */ /* 0x040fe20000001820 */
[----:B------:R-:W-:Y:S03]  /*27090*/  SHF.R.U32.HI R102, RZ, 0x10, R116 ;  /* 0x00000010ff667819 */ /* 0x000fe60000011674 */
[----:B------:R-:W-:Y:S01]  /*270a0*/  PRMT R141, R142, 0x7632, R141 ;  /* 0x000076328e8d7816 */ /* 0x000fe2000000008d */
[----:B---3--:R-:W-:Y:S05]  /*270b0*/  @!P3 HADD2 R136, -R101.H0_H0, -RZ.H0_H0 ;  /* 0xa00000ff6588b230 */ /* 0x008fea0000000900 */
[----:B------:R-:W-:Y:S02]  /*270c0*/  @!P3 STL.S16 [R1+0x70], R136 ;  /* 0x000070880100b387 */ /* 0x000fe40000100600 */
[----:B----4-:R-:W-:Y:S01]  /*270d0*/  @!P2 HADD2 R135, -R3.H0_H0, -RZ.H0_H0 ;  /* 0xa00000ff0387a230 */ /* 0x010fe20000000900 */
[----:B------:R-:W-:Y:S01]  /*270e0*/  PRMT R2, R136, 0x7610, R2 ;  /* 0x0000761088027816 */ /* 0x000fe20000000002 */
[----:B------:R1:W3:Y:S03]  /*270f0*/  LDL.S16 R89, [R1+0x5c] ;  /* 0x00005c0001597983 */ /* 0x0002e60000100600 */
[----:B------:R-:W-:Y:S01]  /*27100*/  @!P3 PRMT R101, R2, 0x5410, RZ ;  /* 0x000054100265b816 */ /* 0x000fe200000000ff */
[----:B------:R-:W-:Y:S01]  /*27110*/  @!P2 STL.S16 [R1+0x68], R135 ;  /* 0x000068870100a387 */ /* 0x000fe20000100600 */
[----:B------:R-:W-:Y:S02]  /*27120*/  LOP3.LUT R2, R131, 0xffff, RZ, 0xc0, !PT ;  /* 0x0000ffff83027812 */ /* 0x000fe400078ec0ff */
[----:B------:R-:W-:Y:S01]  /*27130*/  ISETP.GE.U32.AND P3, PT, R241, R88, PT ;  /* 0x00000058f100720c */ /* 0x000fe20003f66070 */
[----:B------:R-:W-:Y:S01]  /*27140*/  STG.E.U16 [R154.64+0x50], R101 ;  /* 0x000050659a007986 */ /* 0x000fe2000c101522 */
[----:B------:R-:W-:Y:S02]  /*27150*/  SHF.R.U32.HI R85, RZ, 0x8, R2 ;  /* 0x00000008ff557819 */ /* 0x000fe40000011602 */
[----:B------:R-:W-:Y:S02]  /*27160*/  LOP3.LUT R2, R84, 0xffff, RZ, 0xc0, !PT ;  /* 0x0000ffff54027812 */ /* 0x000fe400078ec0ff */
[----:B------:R-:W-:Y:S02]  /*27170*/  PRMT R87, R135, 0x7610, R87 ;  /* 0x0000761087577816 */ /* 0x000fe40000000057 */
[----:B------:R-:W-:Y:S02]  /*27180*/  ISETP.GE.U32.AND P6, PT, R241, R2, PT ;  /* 0x00000002f100720c */ /* 0x000fe40003fc6070 */
[----:B------:R-:W-:Y:S02]  /*27190*/  PRMT R2, R0, 0x7632, R2 ;  /* 0x0000763200027816 */ /* 0x000fe40000000002 */
[----:B------:R-:W-:Y:S02]  /*271a0*/  PRMT R125, R86, 0x5410, R85 ;  /* 0x00005410567d7816 */ /* 0x000fe40000000055 */
[----:B------:R-:W-:Y:S02]  /*271b0*/  @!P2 PRMT R3, R87, 0x5410, RZ ;  /* 0x000054105703a816 */ /* 0x000fe400000000ff */
[----:B------:R-:W4:Y:S01]  /*271c0*/  LDSM.16.MT88.4 R84, [R170+0x6800] ;  /* 0x00680000aa54783b */ /* 0x000f220000004200 */
[----:B------:R-:W-:Y:S07]  /*271d0*/  PRMT R96, R0, 0x5410, R2 ;  /* 0x0000541000607816 */ /* 0x000fee0000000002 */
[----:B------:R-:W-:Y:S01]  /*271e0*/  STG.E.U16 [R154.64+0x52], R3 ;  /* 0x000052039a007986 */ /* 0x000fe2000c101522 */
[-C--:B----4-:R-:W-:Y:S01]  /*271f0*/  HMMA.16816.F32 R36, R76, R84.reuse, R36 ;  /* 0x000000544c24723c */ /* 0x090fe20000001824 */
[----:B--2---:R-:W-:Y:S07]  /*27200*/  @!P0 HADD2 R133, -R2.H0_H0, -RZ.H0_H0 ;  /* 0xa00000ff02858230 */ /* 0x004fee0000000900 */
[C---:B------:R-:W-:Y:S01]  /*27210*/  HMMA.16816.F32 R40, R80.reuse, R84, R40 ;  /* 0x000000545028723c */ /* 0x040fe20000001828 */
[----:B------:R-:W-:Y:S06]  /*27220*/  PRMT R88, R133, 0x7610, R88 ;  /* 0x0000761085587816 */ /* 0x000fec0000000058 */
[----:B------:R-:W-:Y:S01]  /*27230*/  SHF.R.U32.HI R84, RZ, 0x18, R97 ;  /* 0x00000018ff547819 */ /* 0x000fe20000011661 */
[-C--:B------:R-:W-:Y:S01]  /*27240*/  HMMA.16816.F32 R44, R80, R86.reuse, R44 ;  /* 0x00000056502c723c */ /* 0x080fe2000000182c */
[----:B------:R-:W-:Y:S03]  /*27250*/  @!P0 PRMT R2, R88, 0x5410, RZ ;  /* 0x0000541058028816 */ /* 0x000fe600000000ff */
[----:B------:R-:W-:Y:S02]  /*27260*/  LOP3.LUT R88, R129, 0xffff, RZ, 0xc0, !PT ;  /* 0x0000ffff81587812 */ /* 0x000fe400078ec0ff */
[----:B------:R-:W-:Y:S02]  /*27270*/  STG.E.U16 [R160.64+0x50], R2 ;  /* 0x00005002a0007986 */ /* 0x000fe4000c101522 */
[C---:B------:R-:W-:Y:S01]  /*27280*/  HMMA.16816.F32 R48, R76.reuse, R86, R48 ;  /* 0x000000564c30723c */ /* 0x040fe20000001830 */
[----:B------:R-:W-:Y:S04]  /*27290*/  SHF.R.U32.HI R88, RZ, 0x8, R88 ;  /* 0x00000008ff587819 */ /* 0x000fe80000011658 */
[----:B------:R-:W-:Y:S02]  /*272a0*/  PRMT R118, R91, 0x5410, R88 ;  /* 0x000054105b767816 */ /* 0x000fe40000000058 */
[--C-:B------:R-:W-:Y:S02]  /*272b0*/  HSET2.LE.AND R87, R166, R212.reuse, PT ;  /* 0x000000d4a6577233 */ /* 0x100fe40003803000 */
[----:B------:R-:W2:Y:S03]  /*272c0*/  MUFU.EX2 R166, R178 ;  /* 0x000000b200a67308 */ /* 0x000ea60000000800 */
[----:B------:R-:W-:Y:S01]  /*272d0*/  LOP3.LUT R87, R87, R114, RZ, 0xc0, !PT ;  /* 0x0000007257577212 */ /* 0x000fe200078ec0ff */
[----:B------:R-:W-:Y:S05]  /*272e0*/  @!P1 HADD2 R134, -R0.H0_H0, -RZ.H0_H0 ;  /* 0xa00000ff00869230 */ /* 0x000fea0000000900 */
[----:B------:R-:W-:Y:S01]  /*272f0*/  @!P1 STL.S16 [R1+0x50], R134 ;  /* 0x0000508601009387 */ /* 0x000fe20000100600 */
[----:B------:R-:W-:Y:S03]  /*27300*/  PRMT R90, R134, 0x7610, R90 ;  /* 0x00007610865a7816 */ /* 0x000fe6000000005a */
[----:B------:R4:W-:Y:S01]  /*27310*/  @!P0 STL.S16 [R1+0x60], R133 ;  /* 0x0000608501008387 */ /* 0x0009e20000100600 */
[----:B------:R-:W-:Y:S02]  /*27320*/  ISETP.GE.U32.AND P0, PT, R241, R72, PT ;  /* 0x00000048f100720c */ /* 0x000fe40003f06070 */
[----:B------:R-:W-:Y:S02]  /*27330*/  LOP3.LUT R72, R97, 0xff, RZ, 0xc0, !PT ;  /* 0x000000ff61487812 */ /* 0x000fe400078ec0ff */
[----:B------:R-:W-:Y:S02]  /*27340*/  @!P1 PRMT R0, R90, 0x5410, RZ ;  /* 0x000054105a009816 */ /* 0x000fe400000000ff */
[----:B------:R-:W-:Y:S02]  /*27350*/  ISETP.GE.U32.AND P2, PT, R241, R72, PT ;  /* 0x00000048f100720c */ /* 0x000fe40003f46070 */
[----:B------:R-:W-:Y:S01]  /*27360*/  SHF.R.U32.HI R90, RZ, 0x10, R129 ;  /* 0x00000010ff5a7819 */ /* 0x000fe20000011681 */
[----:B------:R-:W-:Y:S03]  /*27370*/  STG.E.U16 [R160.64+0x4e], R0 ;  /* 0x00004e00a0007986 */ /* 0x000fe6000c101522 */
[----:B------:R-:W-:Y:S02]  /*27380*/  LOP3.LUT R98, R90, 0xff, RZ, 0xc0, !PT ;  /* 0x000000ff5a627812 */ /* 0x000fe400078ec0ff */
[----:B------:R-:W-:Y:S02]  /*27390*/  LOP3.LUT R90, R97, 0xffff, RZ, 0xc0, !PT ;  /* 0x0000ffff615a7812 */ /* 0x000fe400078ec0ff */
[----:B------:R-:W-:Y:S02]  /*273a0*/  PRMT R99, R98, 0x5410, R99 ;  /* 0x0000541062637816 */ /* 0x000fe40000000063 */
[----:B------:R-:W-:Y:S04]  /*273b0*/  SHF.R.U32.HI R88, RZ, 0x8, R90 ;  /* 0x00000008ff587819 */ /* 0x000fe8000001165a */
[----:B------:R-:W-:Y:S01]  /*273c0*/  LOP3.LUT R88, R88, 0xffff, RZ, 0xc0, !PT ;  /* 0x0000ffff58587812 */ /* 0x000fe200078ec0ff */
[----:B----4-:R1:W2:Y:S03]  /*273d0*/  LDL.S16 R133, [R1+0x6c] ;  /* 0x00006c0001857983 */ /* 0x0102a60000100600 */
[----:B------:R-:W-:Y:S01]  /*273e0*/  ISETP.GE.U32.AND P1, PT, R241, R88, PT ;  /* 0x00000058f100720c */ /* 0x000fe20003f26070 */
[----:B---3--:R-:W-:Y:S05]  /*273f0*/  @!P4 HADD2 R89, -R93.H0_H0, -RZ.H0_H0 ;  /* 0xa00000ff5d59c230 */ /* 0x008fea0000000900 */
[----:B------:R3:W-:Y:S01]  /*27400*/  @!P4 STL.S16 [R1+0x5c], R89 ;  /* 0x00005c590100c387 */ /* 0x0007e20000100600 */
[----:B------:R-:W-:Y:S03]  /*27410*/  PRMT R73, R89, 0x7610, R73 ;  /* 0x0000761059497816 */ /* 0x000fe60000000049 */
[----:B------:R1:W4:Y:S01]  /*27420*/  LDL.S16 R132, [R1+0x58] ;  /* 0x0000580001847983 */ /* 0x0003220000100600 */
[----:B------:R-:W-:Y:S02]  /*27430*/  @!P4 PRMT R93, R73, 0x5410, RZ ;  /* 0x00005410495dc816 */ /* 0x000fe400000000ff */
[----:B------:R-:W-:Y:S01]  /*27440*/  ISETP.GE.U32.AND P4, PT, R241, R124, PT ;  /* 0x0000007cf100720c */ /* 0x000fe20003f86070 */
[----:B------:R1:W4:Y:S04]  /*27450*/  LDL.S16 R130, [R1+0x54] ;  /* 0x0000540001827983 */ /* 0x0003280000100600 */
[----:B------:R1:W4:Y:S04]  /*27460*/  LDL.S16 R128, [R1+0x4c] ;  /* 0x00004c0001807983 */ /* 0x0003280000100600 */
[----:B------:R1:W4:Y:S04]  /*27470*/  LDL.S16 R127, [R1+0x64] ;  /* 0x00006400017f7983 */ /* 0x0003280000100600 */
[----:B------:R-:W1:Y:S01]  /*27480*/  LDSM.16.MT88.4 R72, [R171+0x6800] ;  /* 0x00680000ab48783b */ /* 0x000e620000004200 */
[----:B---3--:R-:W-:Y:S07]  /*27490*/  SHF.R.U32.HI R89, RZ, 0x10, R131 ;  /* 0x00000010ff597819 */ /* 0x008fee0000011683 */
[----:B------:R-:W-:Y:S01]  /*274a0*/  STG.E.U16 [R156.64+0x50], R93 ;  /* 0x0000505d9c007986 */ /* 0x000fe2000c101522 */
[----:B------:R-:W-:Y:S04]  /*274b0*/  LOP3.LUT R89, R89, 0xff, RZ, 0xc0, !PT ;  /* 0x000000ff59597812 */ /* 0x000fe800078ec0ff */
[--C-:B------:R-:W-:Y:S02]  /*274c0*/  PRMT R100, R89, 0x5410, R92.reuse ;  /* 0x0000541059647816 */ /* 0x100fe4000000005c */
[----:B------:R-:W-:Y:S02]  /*274d0*/  PRMT R92, R145, 0x7610, R92 ;  /* 0x00007610915c7816 */ /* 0x000fe4000000005c */
[----:B------:R-:W-:Y:S02]  /*274e0*/  PRMT R145, R146, 0x7632, R145 ;  /* 0x0000763292917816 */ /* 0x000fe40000000091 */
[----:B------:R-:W-:Y:S01]  /*274f0*/  PRMT R98, R92, 0x5410, R108 ;  /* 0x000054105c627816 */ /* 0x000fe2000000006c */
[-C--:B-1----:R-:W-:Y:S08]  /*27500*/  HMMA.16816.F32 R52, R76, R72.reuse, R52 ;  /* 0x000000484c34723c */ /* 0x082ff00000001834 */
[C---:B------:R-:W-:Y:S08]  /*27510*/  HMMA.16816.F32 R56, R80.reuse, R72, R56 ;  /* 0x000000485038723c */ /* 0x040ff00000001838 */
[-C--:B------:R-:W-:Y:S07]  /*27520*/  HMMA.16816.F32 R60, R80, R74.reuse, R60 ;  /* 0x0000004a503c723c */ /* 0x080fee000000183c */
[--C-:B------:R-:W-:Y:S01]  /*27530*/  HSET2.LE.AND R80, R118, R212.reuse, PT ;  /* 0x000000d476507233 */ /* 0x100fe20003803000 */
[----:B------:R-:W-:Y:S01]  /*27540*/  HMMA.16816.F32 R64, R76, R74, R64 ;  /* 0x0000004a4c40723c */ /* 0x000fe20000001840 */
[--C-:B------:R-:W-:Y:S03]  /*27550*/  HSET2.LE.AND R83, R126, R212.reuse, PT ;  /* 0x000000d47e537233 */ /* 0x100fe60003803000 */
[--C-:B------:R-:W-:Y:S01]  /*27560*/  HSET2.LE.AND R81, R99, R212.reuse, PT ;  /* 0x000000d463517233 */ /* 0x100fe20003803000 */
[----:B------:R-:W-:Y:S01]  /*27570*/  LOP3.LUT R80, R80, R122, RZ, 0xc0, !PT ;  /* 0x0000007a50507212 */ /* 0x000fe200078ec0ff */
[--C-:B------:R-:W-:Y:S01]  /*27580*/  HSET2.LE.AND R82, R144, R212.reuse, PT ;  /* 0x000000d490527233 */ /* 0x100fe20003803000 */
[----:B------:R-:W-:Y:S02]  /*27590*/  LOP3.LUT R83, R83, R95, RZ, 0xc0, !PT ;  /* 0x0000005f53537212 */ /* 0x000fe400078ec0ff */
[----:B------:R-:W-:Y:S03]  /*275a0*/  LOP3.LUT R81, R81, R123, RZ, 0xc0, !PT ;  /* 0x0000007b51517212 */ /* 0x000fe600078ec0ff */
[----:B------:R-:W-:Y:S02]  /*275b0*/  LOP3.LUT R82, R82, R96, RZ, 0xc0, !PT ;  /* 0x0000006052527212 */ /* 0x000fe400078ec0ff */
[----:B------:R-:W-:Y:S02]  /*275c0*/  LOP3.LUT R76, R116, 0xffff, RZ, 0xc0, !PT ;  /* 0x0000ffff744c7812 */ /* 0x000fe400078ec0ff */
[----:B------:R-:W-:Y:S02]  /*275d0*/  SHF.R.U32.HI R77, RZ, 0x18, R116 ;  /* 0x00000018ff4d7819 */ /* 0x000fe40000011674 */
[----:B------:R-:W-:Y:S02]  /*275e0*/  SHF.R.U32.HI R76, RZ, 0x8, R76 ;  /* 0x00000008ff4c7819 */ /* 0x000fe4000001164c */
[----:B------:R-:W-:Y:S02]  /*275f0*/  PRMT R95, R148, 0x5410, R147 ;  /* 0x00005410945f7816 */ /* 0x000fe40000000093 */
[----:B------:R-:W-:Y:S02]  /*27600*/  LOP3.LUT R76, R76, 0xffff, RZ, 0xc0, !PT ;  /* 0x0000ffff4c4c7812 */ /* 0x000fe400078ec0ff */
[----:B------:R-:W-:Y:S02]  /*27610*/  LOP3.LUT R99, R116, 0xffff, RZ, 0xc0, !PT ;  /* 0x0000ffff74637812 */ /* 0x000fe400078ec0ff */
[----:B------:R-:W-:Y:S02]  /*27620*/  LOP3.LUT R96, R159, UR7, R204, 0x96, !PT ;  /* 0x000000079f607c12 */ /* 0x000fe4000f8e96cc */
[----:B--2---:R-:W-:Y:S04]  /*27630*/  F2FP.PACK_AB R144, R166, R167 ;  /* 0x000000a7a690723e */ /* 0x004fe800000000ff */
[----:B------:R-:W-:Y:S01]  /*27640*/  PRMT R143, R144, 0x7632, R143 ;  /* 0x00007632908f7816 */ /* 0x000fe2000000008f */
[----:B------:R-:W-:Y:S05]  /*27650*/  @!P5 HADD2 R133, -R94.H0_H0, -RZ.H0_H0 ;  /* 0xa00000ff5e85d230 */ /* 0x000fea0000000900 */
[----:B------:R-:W-:Y:S01]  /*27660*/  @!P5 STL.S16 [R1+0x6c], R133 ;  /* 0x00006c850100d387 */ /* 0x000fe20000100600 */
[----:B------:R-:W-:Y:S04]  /*27670*/  PRMT R90, R133, 0x7610, R90 ;  /* 0x00007610855a7816 */ /* 0x000fe8000000005a */
[----:B------:R-:W-:Y:S02]  /*27680*/  @!P5 PRMT R94, R90, 0x5410, RZ ;  /* 0x000054105a5ed816 */ /* 0x000fe400000000ff */
[----:B------:R-:W-:Y:S02]  /*27690*/  ISETP.GE.U32.AND P5, PT, R241, R84, PT ;  /* 0x00000054f100720c */ /* 0x000fe40003fa6070 */
[----:B------:R-:W-:Y:S01]  /*276a0*/  SHF.R.U32.HI R84, RZ, 0x10, R116 ;  /* 0x00000010ff547819 */ /* 0x000fe20000011674 */
[----:B------:R-:W-:Y:S03]  /*276b0*/  STG.E.U16 [R156.64+0x52], R94 ;  /* 0x0000525e9c007986 */ /* 0x000fe6000c101522 */
[----:B------:R-:W-:Y:S02]  /*276c0*/  LOP3.LUT R202, R84, 0xff, RZ, 0xc0, !PT ;  /* 0x000000ff54ca7812 */ /* 0x000fe400078ec0ff */
[----:B------:R-:W-:Y:S02]  /*276d0*/  SHF.R.U32.HI R84, RZ, 0x10, R97 ;  /* 0x00000010ff547819 */ /* 0x000fe40000011661 */
[----:B------:R-:W-:Y:S02]  /*276e0*/  PRMT R97, R150, 0x5410, R149 ;  /* 0x0000541096617816 */ /* 0x000fe40000000095 */
[----:B------:R-:W-:Y:S01]  /*276f0*/  LOP3.LUT R72, R84, 0xff, RZ, 0xc0, !PT ;  /* 0x000000ff54487812 */ /* 0x000fe200078ec0ff */
[--C-:B------:R-:W-:Y:S05]  /*27700*/  HSET2.LE.AND R84, R125, R212.reuse, PT ;  /* 0x000000d47d547233 */ /* 0x100fea0003803000 */
[----:B------:R-:W-:Y:S01]  /*27710*/  LOP3.LUT R84, R84, R119, RZ, 0xc0, !PT ;  /* 0x0000007754547212 */ /* 0x000fe200078ec0ff */
[----:B----4-:R-:W-:Y:S02]  /*27720*/  @!P4 HADD2 R132, -R92.H0_H0, -RZ.H0_H0 ;  /* 0xa00000ff5c84c230 */ /* 0x010fe40000000900 */
[----:B------:R-:W-:Y:S03]  /*27730*/  @!P6 HADD2 R130, -R108.H0_H0, -RZ.H0_H0 ;  /* 0xa00000ff6c82e230 */ /* 0x000fe60000000900 */
[----:B------:R-:W-:Y:S01]  /*27740*/  @!P4 STL.S16 [R1+0x58], R132 ;  /* 0x000058840100c387 */ /* 0x000fe20000100600 */
[----:B------:R-:W-:Y:S01]  /*27750*/  PRMT R89, R132, 0x7610, R89 ;  /* 0x0000761084597816 */ /* 0x000fe20000000059 */
[----:B------:R-:W-:Y:S02]  /*27760*/  @!P0 HADD2 R128, -R150.H0_H0, -RZ.H0_H0 ;  /* 0xa00000ff96808230 */ /* 0x000fe40000000900 */
[----:B------:R-:W-:Y:S01]  /*27770*/  LDSM.16.MT88.4 R132, [R169+0x7800] ;  /* 0x00780000a984783b */ /* 0x000fe20000004200 */
[----:B------:R-:W-:Y:S01]  /*27780*/  PRMT R88, R130, 0x7610, R88 ;  /* 0x0000761082587816 */ /* 0x000fe20000000058 */
[----:B------:R-:W-:Y:S01]  /*27790*/  @!P3 HADD2 R127, -R149.H0_H0, -RZ.H0_H0 ;  /* 0xa00000ff957fb230 */ /* 0x000fe20000000900 */
[----:B------:R-:W-:Y:S02]  /*277a0*/  @!P4 PRMT R92, R89, 0x5410, RZ ;  /* 0x00005410595cc816 */ /* 0x000fe400000000ff */
[----:B------:R-:W-:Y:S03]  /*277b0*/  @!P6 PRMT R108, R88, 0x5410, RZ ;  /* 0x00005410586ce816 */ /* 0x000fe600000000ff */
[----:B------:R-:W1:Y:S01]  /*277c0*/  LDSM.16.MT88.4 R88, [R169+0x7000] ;  /* 0x00700000a958783b */ /* 0x000e620000004200 */
[----:B------:R-:W-:Y:S02]  /*277d0*/  PRMT R86, R127, 0x7610, R86 ;  /* 0x000076107f567816 */ /* 0x000fe40000000056 */
[----:B------:R-:W-:Y:S02]  /*277e0*/  ISETP.GE.U32.AND P4, PT, R241, R76, PT ;  /* 0x0000004cf100720c */ /* 0x000fe40003f86070 */
[----:B------:R-:W-:Y:S01]  /*277f0*/  @!P3 PRMT R149, R86, 0x5410, RZ ;  /* 0x000054105695b816 */ /* 0x000fe200000000ff */
[--C-:B------:R-:W-:Y:S01]  /*27800*/  HSET2.LE.AND R86, R165, R212.reuse, PT ;  /* 0x000000d4a5567233 */ /* 0x100fe20003803000 */
[----:B------:R-:W-:Y:S01]  /*27810*/  PRMT R85, R128, 0x7610, R85 ;  /* 0x0000761080557816 */ /* 0x000fe20000000055 */
[----:B------:R-:W-:Y:S01]  /*27820*/  STG.E.U16 [R152.64+0x60], R92 ;  /* 0x0000605c98007986 */ /* 0x000fe2000c101522 */
[----:B------:R-:W2:Y:S02]  /*27830*/  MUFU.EX2 R165, R177 ;  /* 0x000000b100a57308 */ /* 0x000ea40000000800 */
[----:B------:R-:W-:Y:S01]  /*27840*/  @!P0 PRMT R150, R85, 0x5410, RZ ;  /* 0x0000541055968816 */ /* 0x000fe200000000ff */
[----:B------:R-:W-:Y:S01]  /*27850*/  @!P6 STL.S16 [R1+0x54], R130 ;  /* 0x000054820100e387 */ /* 0x000fe20000100600 */
[--C-:B------:R-:W-:Y:S01]  /*27860*/  HSET2.LE.AND R85, R100, R212.reuse, PT ;  /* 0x000000d464557233 */ /* 0x100fe20003803000 */
[----:B------:R-:W-:Y:S02]  /*27870*/  LOP3.LUT R86, R86, R121, RZ, 0xc0, !PT ;  /* 0x0000007956567212 */ /* 0x000fe400078ec0ff */
[----:B------:R-:W-:Y:S01]  /*27880*/  @!P0 STL.S16 [R1+0x4c], R128 ;  /* 0x00004c8001008387 */ /* 0x000fe20000100600 */
[----:B------:R-:W-:Y:S02]  /*27890*/  ISETP.GE.U32.AND P0, PT, R241, R72, PT ;  /* 0x00000048f100720c */ /* 0x000fe40003f06070 */
[----:B------:R-:W-:Y:S01]  /*278a0*/  LOP3.LUT R85, R85, R120, RZ, 0xc0, !PT ;  /* 0x0000007855557212 */ /* 0x000fe200078ec0ff */
[----:B------:R3:W-:Y:S01]  /*278b0*/  @!P3 STL.S16 [R1+0x64], R127 ;  /* 0x0000647f0100b387 */ /* 0x0007e20000100600 */
[C---:B------:R-:W-:Y:S02]  /*278c0*/  ISETP.GE.U32.AND P6, PT, R241.reuse, R77, PT ;  /* 0x0000004df100720c */ /* 0x040fe40003fc6070 */
[----:B------:R-:W-:Y:S01]  /*278d0*/  LOP3.LUT R100, R116, 0xff, RZ, 0xc0, !PT ;  /* 0x000000ff74647812 */ /* 0x000fe200078ec0ff */
[----:B------:R4:W4:Y:S01]  /*278e0*/  LDL.S16 R125, [R1+0x38] ;  /* 0x00003800017d7983 */ /* 0x0009220000100600 */
[----:B------:R-:W-:Y:S03]  /*278f0*/  SHF.R.U32.HI R116, RZ, 0x18, R116 ;  /* 0x00000018ff747819 */ /* 0x000fe60000011674 */
[----:B------:R4:W4:Y:S04]  /*27900*/  LDL.S16 R124, [R1+0x44] ;  /* 0x00004400017c7983 */ /* 0x0009280000100600 */
[----:B------:R4:W4:Y:S01]  /*27910*/  LDL.S16 R103, [R1+0x40] ;  /* 0x0000400001677983 */ /* 0x0009220000100600 */
[----:B--2---:R-:W-:Y:S03]  /*27920*/  F2FP.PACK_AB R140, R164, R165 ;  /* 0x000000a5a48c723e */ /* 0x004fe600000000ff */
[----:B------:R-:W2:Y:S01]  /*27930*/  LDSM.16.MT88.4 R72, [R172+0x7000] ;  /* 0x00700000ac48783b */ /* 0x000ea20000004200 */
[----:B------:R-:W-:Y:S01]  /*27940*/  PRMT R3, R140, 0x7632, R3 ;  /* 0x000076328c037816 */ /* 0x000fe20000000003 */
[-C--:B-1----:R-:W-:Y:S06]  /*27950*/  HMMA.16816.F32 R4, R84, R88.reuse, R4 ;  /* 0x000000585404723c */ /* 0x082fec0000001804 */
[----:B------:R-:W-:Y:S02]  /*27960*/  STG.E.U16 [R152.64+0x62], R108 ;  /* 0x0000626c98007986 */ /* 0x000fe4000c101522 */
[C---:B------:R-:W-:Y:S02]  /*27970*/  HMMA.16816.F32 R8, R80.reuse, R88, R8 ;  /* 0x000000585008723c */ /* 0x040fe40000001808 */
[----:B---3--:R1:W3:Y:S04]  /*27980*/  LDL.S16 R127, [R1+0x3c] ;  /* 0x00003c00017f7983 */ /* 0x0082e80000100600 */
[----:B------:R-:W-:Y:S01]  /*27990*/  STG.E.U16 [R154.64+0x60], R150 ;  /* 0x000060969a007986 */ /* 0x000fe2000c101522 */
[----:B------:R-:W-:Y:S01]  /*279a0*/  PRMT R89, R146, 0x5410, R145 ;  /* 0x0000541092597816 */ /* 0x000fe20000000091 */
[-C--:B------:R-:W-:Y:S02]  /*279b0*/  HMMA.16816.F32 R12, R80, R90.reuse, R12 ;  /* 0x0000005a500c723c */ /* 0x080fe4000000180c */
[----:B------:R-:W-:Y:S02]  /*279c0*/  STG.E.U16 [R154.64+0x62], R149 ;  /* 0x000062959a007986 */ /* 0x000fe4000c101522 */
[----:B------:R-:W-:Y:S04]  /*279d0*/  SHF.R.U32.HI R88, RZ, 0x8, R99 ;  /* 0x00000008ff587819 */ /* 0x000fe80000011663 */
[C---:B------:R-:W-:Y:S07]  /*279e0*/  HMMA.16816.F32 R16, R84.reuse, R90, R16 ;  /* 0x0000005a5410723c */ /* 0x040fee0000001810 */
[----:B------:R-:W-:Y:S04]  /*279f0*/  LOP3.LUT R90, R158, 0xff, RZ, 0xc0, !PT ;  /* 0x000000ff9e5a7812 */ /* 0x000fe800078ec0ff */
[----:B------:R-:W-:Y:S01]  /*27a00*/  ISETP.GE.U32.AND P3, PT, R241, R90, PT ;  /* 0x0000005af100720c */ /* 0x000fe20003f66070 */
[-C--:B--2---:R-:W-:Y:S01]  /*27a10*/  HMMA.16816.F32 R20, R84, R72.reuse, R20 ;  /* 0x000000485414723c */ /* 0x084fe20000001814 */
[----:B------:R-:W-:Y:S07]  /*27a20*/  LOP3.LUT R90, R102, 0xff, RZ, 0xc0, !PT ;  /* 0x000000ff665a7812 */ /* 0x000fee00078ec0ff */
[C---:B------:R-:W-:Y:S07]  /*27a30*/  HMMA.16816.F32 R24, R80.reuse, R72, R24 ;  /* 0x000000485018723c */ /* 0x040fee0000001818 */
[----:B------:R-:W-:Y:S01]  /*27a40*/  LOP3.LUT R72, R158, 0xffff, RZ, 0xc0, !PT ;  /* 0x0000ffff9e487812 */ /* 0x000fe200078ec0ff */
[-C--:B------:R-:W-:Y:S04]  /*27a50*/  HMMA.16816.F32 R28, R80, R74.reuse, R28 ;  /* 0x0000004a501c723c */ /* 0x080fe8000000181c */
[----:B------:R-:W-:Y:S04]  /*27a60*/  SHF.R.U32.HI R72, RZ, 0x8, R72 ;  /* 0x00000008ff487819 */ /* 0x000fe80000011648 */
[C---:B------:R-:W-:Y:S01]  /*27a70*/  HMMA.16816.F32 R32, R84.reuse, R74, R32 ;  /* 0x0000004a5420723c */ /* 0x040fe20000001820 */
[----:B----4-:R-:W-:Y:S03]  /*27a80*/  @!P1 HADD2 R125, -R147.H0_H0, -RZ.H0_H0 ;  /* 0xa00000ff937d9230 */ /* 0x010fe60000000900 */
[----:B------:R-:W-:Y:S02]  /*27a90*/  @!P0 HADD2 R124, -R146.H0_H0, -RZ.H0_H0 ;  /* 0xa00000ff927c8230 */ /* 0x000fe40000000900 */
[----:B------:R-:W-:Y:S01]  /*27aa0*/  PRMT R78, R125, 0x7610, R78 ;  /* 0x000076107d4e7816 */ /* 0x000fe2000000004e */
[----:B------:R-:W-:Y:S05]  /*27ab0*/  @!P5 HADD2 R103, -R145.H0_H0, -RZ.H0_H0 ;  /* 0xa00000ff9167d230 */ /* 0x000fea0000000900 */
[----:B------:R-:W-:Y:S02]  /*27ac0*/  @!P1 PRMT R147, R78, 0x5410, RZ ;  /* 0x000054104e939816 */ /* 0x000fe400000000ff */
[----:B------:R-:W-:Y:S02]  /*27ad0*/  PRMT R105, R124, 0x7610, R105 ;  /* 0x000076107c697816 */ /* 0x000fe40000000069 */
[----:B------:R-:W-:Y:S01]  /*27ae0*/  PRMT R91, R103, 0x7610, R91 ;  /* 0x00007610675b7816 */ /* 0x000fe2000000005b */
[----:B------:R-:W-:Y:S01]  /*27af0*/  STG.E.U16 [R160.64+0x60], R147 ;  /* 0x00006093a0007986 */ /* 0x000fe2000c101522 */
[----:B------:R-:W-:Y:S02]  /*27b00*/  @!P0 PRMT R146, R105, 0x5410, RZ ;  /* 0x0000541069928816 */ /* 0x000fe400000000ff */
[----:B------:R-:W-:Y:S02]  /*27b10*/  PRMT R105, R100, 0x5410, R88 ;  /* 0x0000541064697816 */ /* 0x000fe40000000058 */
[C---:B------:R-:W-:Y:S02]  /*27b20*/  LOP3.LUT R88, R158.reuse, 0xffff, RZ, 0xc0, !PT ;  /* 0x0000ffff9e587812 */ /* 0x040fe400078ec0ff */
[----:B------:R-:W2:Y:S01]  /*27b30*/  MUFU.EX2 R159, R173 ;  /* 0x000000ad009f7308 */ /* 0x000ea20000000800 */
[----:B------:R-:W-:Y:S01]  /*27b40*/  @!P5 PRMT R145, R91, 0x5410, RZ ;  /* 0x000054105b91d816 */ /* 0x000fe200000000ff */
[--C-:B------:R-:W-:Y:S01]  /*27b50*/  HSET2.LE.AND R102, R105, R212.reuse, PT ;  /* 0x000000d469667233 */ /* 0x100fe20003803000 */
[----:B------:R-:W-:Y:S01]  /*27b60*/  SHF.R.U32.HI R73, RZ, 0x8, R88 ;  /* 0x00000008ff497819 */ /* 0x000fe20000011658 */
[----:B---3--:R-:W-:Y:S01]  /*27b70*/  @!P2 HADD2 R127, -R148.H0_H0, -RZ.H0_H0 ;  /* 0xa00000ff947fa230 */ /* 0x008fe20000000900 */
[----:B------:R-:W-:Y:S02]  /*27b80*/  LOP3.LUT R88, R158, 0xff, RZ, 0xc0, !PT ;  /* 0x000000ff9e587812 */ /* 0x000fe400078ec0ff */
[----:B------:R-:W-:Y:S02]  /*27b90*/  LOP3.LUT R73, R73, 0xffff, RZ, 0xc0, !PT ;  /* 0x0000ffff49497812 */ /* 0x000fe400078ec0ff */
[----:B------:R-:W-:Y:S01]  /*27ba0*/  @!P2 STL.S16 [R1+0x3c], R127 ;  /* 0x00003c7f0100a387 */ /* 0x000fe20000100600 */
[----:B------:R-:W-:Y:S02]  /*27bb0*/  PRMT R79, R127, 0x7610, R79 ;  /* 0x000076107f4f7816 */ /* 0x000fe4000000004f */
[----:B------:R-:W-:Y:S01]  /*27bc0*/  PRMT R106, R88, 0x5410, R72 ;  /* 0x00005410586a7816 */ /* 0x000fe20000000048 */
[----:B------:R-:W-:Y:S01]  /*27bd0*/  @!P1 STL.S16 [R1+0x38], R125 ;  /* 0x0000387d01009387 */ /* 0x000fe20000100600 */
[----:B------:R-:W-:Y:S02]  /*27be0*/  @!P2 PRMT R148, R79, 0x5410, RZ ;  /* 0x000054104f94a816 */ /* 0x000fe400000000ff */
[C---:B------:R-:W-:Y:S01]  /*27bf0*/  ISETP.GE.U32.AND P2, PT, R241.reuse, R73, PT ;  /* 0x00000049f100720c */ /* 0x040fe20003f46070 */
[----:B------:R-:W3:Y:S01]  /*27c00*/  LDSM.16.MT88.4 R76, [R170+0x7000] ;  /* 0x00700000aa4c783b */ /* 0x000ee20000004200 */
[----:B------:R-:W-:Y:S02]  /*27c10*/  ISETP.GE.U32.AND P1, PT, R241, R104, PT ;  /* 0x00000068f100720c */ /* 0x000fe40003f26070 */
[--C-:B------:R-:W-:Y:S02]  /*27c20*/  SHF.R.U32.HI R88, RZ, 0x10, R158.reuse ;  /* 0x00000010ff587819 */ /* 0x100fe4000001169e */
[----:B------:R-:W-:Y:S02]  /*27c30*/  SHF.R.U32.HI R91, RZ, 0x18, R158 ;  /* 0x00000018ff5b7819 */ /* 0x000fe4000001169e */
[----:B--2---:R-:W-:Y:S01]  /*27c40*/  F2FP.PACK_AB R2, R151, R159 ;  /* 0x0000009f9702723e */ /* 0x004fe200000000ff */
[----:B------:R1:W5:Y:S01]  /*27c50*/  LDL.LU R178, [R1+0x178] ;  /* 0x0001780001b27983 */ /* 0x0003620000300800 */
[----:B------:R-:W-:Y:S02]  /*27c60*/  LOP3.LUT R88, R88, 0xff, RZ, 0xc0, !PT ;  /* 0x000000ff58587812 */ /* 0x000fe400078ec0ff */
[----:B------:R-:W-:Y:S01]  /*27c70*/  PRMT R0, R2, 0x7632, R0 ;  /* 0x0000763202007816 */ /* 0x000fe20000000000 */
[----:B------:R-:W-:Y:S01]  /*27c80*/  @!P0 STL.S16 [R1+0x44], R124 ;  /* 0x0000447c01008387 */ /* 0x000fe20000100600 */
[----:B------:R-:W-:Y:S02]  /*27c90*/  PRMT R104, R88, 0x5410, R91 ;  /* 0x0000541058687816 */ /* 0x000fe4000000005b */
[----:B------:R-:W-:Y:S01]  /*27ca0*/  PRMT R88, R144, 0x5410, R143 ;  /* 0x0000541090587816 */ /* 0x000fe2000000008f */
[----:B------:R1:W2:Y:S01]  /*27cb0*/  LDL.S16 R107, [R1+0x48] ;  /* 0x00004800016b7983 */ /* 0x0002a20000100600 */
[----:B------:R-:W-:Y:S02]  /*27cc0*/  LOP3.LUT R100, R96, 0xff, RZ, 0xc0, !PT ;  /* 0x000000ff60647812 */ /* 0x000fe400078ec0ff */
[----:B------:R-:W-:Y:S01]  /*27cd0*/  LOP3.LUT R102, R102, R88, RZ, 0xc0, !PT ;  /* 0x0000005866667212 */ /* 0x000fe200078ec0ff */
[----:B------:R-:W4:Y:S01]  /*27ce0*/  LDSM.16.MT88.4 R72, [R171+0x7000] ;  /* 0x00700000ab48783b */ /* 0x000f220000004200 */
[----:B------:R-:W-:Y:S04]  /*27cf0*/  LOP3.LUT R91, R96, 0xffff, RZ, 0xc0, !PT ;  /* 0x0000ffff605b7812 */ /* 0x000fe800078ec0ff */
[----:B------:R-:W-:Y:S03]  /*27d00*/  SHF.R.U32.HI R91, RZ, 0x8, R91 ;  /* 0x00000008ff5b7819 */ /* 0x000fe6000001165b */
[----:B------:R-:W1:Y:S01]  /*27d10*/  LDSM.16.MT88.4 R124, [R172+0x7800] ;  /* 0x00780000ac7c783b */ /* 0x000e620000004200 */
[----:B------:R-:W-:Y:S07]  /*27d20*/  PRMT R91, R100, 0x5410, R91 ;  /* 0x00005410645b7816 */ /* 0x000fee000000005b */
[----:B------:R-:W-:Y:S01]  /*27d30*/  STG.E.U16 [R160.64+0x5e], R148 ;  /* 0x00005e94a0007986 */ /* 0x000fe2000c101522 */
[-C--:B---3--:R-:W-:Y:S03]  /*27d40*/  HMMA.16816.F32 R36, R84, R76.reuse, R36 ;  /* 0x0000004c5424723c */ /* 0x088fe60000001824 */
[----:B------:R3:W5:Y:S04]  /*27d50*/  LDL.LU R177, [R1+0x174] ;  /* 0x0001740001b17983 */ /* 0x0007680000300800 */
[----:B------:R-:W-:Y:S01]  /*27d60*/  STG.E.U16 [R156.64+0x60], R146 ;  /* 0x000060929c007986 */ /* 0x000fe2000c101522 */
[C---:B------:R-:W-:Y:S03]  /*27d70*/  HMMA.16816.F32 R40, R80.reuse, R76, R40 ;  /* 0x0000004c5028723c */ /* 0x040fe60000001828 */
[----:B------:R1:W-:Y:S01]  /*27d80*/  @!P5 STL.S16 [R1+0x40], R103 ;  /* 0x000040670100d387 */ /* 0x0003e20000100600 */
[----:B------:R-:W-:Y:S03]  /*27d90*/  ISETP.GE.U32.AND P5, PT, R241, R202, PT ;  /* 0x000000caf100720c */ /* 0x000fe60003fa6070 */
[----:B------:R3:W5:Y:S01]  /*27da0*/  LDL.LU R176, [R1+0x170] ;  /* 0x0001700001b07983 */ /* 0x0007620000300800 */
[----:B------:R-:W-:Y:S01]  /*27db0*/  LOP3.LUT R77, R115, 0xffff, RZ, 0xc0, !PT ;  /* 0x0000ffff734d7812 */ /* 0x000fe200078ec0ff */
[-C--:B------:R-:W-:Y:S02]  /*27dc0*/  HMMA.16816.F32 R44, R80, R78.reuse, R44 ;  /* 0x0000004e502c723c */ /* 0x080fe4000000182c */
[----:B------:R3:W5:Y:S01]  /*27dd0*/  LDL.LU R175, [R1+0x16c] ;  /* 0x00016c0001af7983 */ /* 0x0007620000300800 */
[----:B------:R-:W-:Y:S03]  /*27de0*/  SHF.R.U32.HI R76, RZ, 0x10, R115 ;  /* 0x00000010ff4c7819 */ /* 0x000fe60000011673 */
[----:B------:R-:W-:Y:S01]  /*27df0*/  STG.E.U16 [R156.64+0x62], R145 ;  /* 0x000062919c007986 */ /* 0x000fe2000c101522 */
[----:B------:R-:W-:Y:S01]  /*27e00*/  SHF.R.U32.HI R77, RZ, 0x8, R77 ;  /* 0x00000008ff4d7819 */ /* 0x000fe2000001164d */
[C---:B------:R-:W-:Y:S01]  /*27e10*/  HMMA.16816.F32 R48, R84.reuse, R78, R48 ;  /* 0x0000004e5430723c */ /* 0x040fe20000001830 */
[----:B------:R-:W-:Y:S06]  /*27e20*/  LOP3.LUT R76, R76, 0xff, RZ, 0xc0, !PT ;  /* 0x000000ff4c4c7812 */ /* 0x000fec00078ec0ff */
[--C-:B------:R-:W-:Y:S01]  /*27e30*/  HSET2.LE.AND R78, R106, R212.reuse, PT ;  /* 0x000000d46a4e7233 */ /* 0x100fe20003803000 */
[-C--:B----4-:R-:W-:Y:S01]  /*27e40*/  HMMA.16816.F32 R52, R84, R72.reuse, R52 ;  /* 0x000000485434723c */ /* 0x090fe20000001834 */
[--C-:B------:R-:W-:Y:S03]  /*27e50*/  HSET2.LE.AND R79, R104, R212.reuse, PT ;  /* 0x000000d4684f7233 */ /* 0x100fe60003803000 */
[----:B-1----:R-:W-:Y:S02]  /*27e60*/  PRMT R103, R90, 0x5410, R116 ;  /* 0x000054105a677816 */ /* 0x002fe40000000074 */
[----:B------:R-:W1:Y:S01]  /*27e70*/  LDSM.16.MT88.4 R116, [R170+0x7800] ;  /* 0x00780000aa74783b */ /* 0x000e620000004200 */
[--C-:B------:R-:W-:Y:S01]  /*27e80*/  SHF.R.U32.HI R90, RZ, 0x10, R158.reuse ;  /* 0x00000010ff5a7819 */ /* 0x100fe2000001169e */
[C---:B------:R-:W-:Y:S01]  /*27e90*/  HMMA.16816.F32 R56, R80.reuse, R72, R56 ;  /* 0x000000485038723c */ /* 0x040fe20000001838 */
[--C-:B------:R-:W-:Y:S03]  /*27ea0*/  HSET2.LE.AND R103, R103, R212.reuse, PT ;  /* 0x000000d467677233 */ /* 0x100fe60003803000 */
[----:B------:R-:W-:Y:S02]  /*27eb0*/  LOP3.LUT R90, R90, 0xff, RZ, 0xc0, !PT ;  /* 0x000000ff5a5a7812 */ /* 0x000fe400078ec0ff */
[----:B------:R-:W-:Y:S02]  /*27ec0*/  SHF.R.U32.HI R158, RZ, 0x18, R158 ;  /* 0x00000018ff9e7819 */ /* 0x000fe4000001169e */
[-C--:B------:R-:W-:Y:S01]  /*27ed0*/  HMMA.16816.F32 R60, R80, R74.reuse, R60 ;  /* 0x0000004a503c723c */ /* 0x080fe2000000183c */
[----:B------:R-:W-:Y:S02]  /*27ee0*/  PRMT R72, R140, 0x5410, R3 ;  /* 0x000054108c487816 */ /* 0x000fe40000000003 */
[----:B------:R-:W-:Y:S02]  /*27ef0*/  ISETP.GE.U32.AND P0, PT, R241, R158, PT ;  /* 0x0000009ef100720c */ /* 0x000fe40003f06070 */
[----:B------:R-:W-:Y:S02]  /*27f00*/  LOP3.LUT R103, R103, R72, RZ, 0xc0, !PT ;  /* 0x0000004867677212 */ /* 0x000fe400078ec0ff */
[----:B------:R-:W-:Y:S01]  /*27f10*/  PRMT R80, R142, 0x5410, R141 ;  /* 0x000054108e507816 */ /* 0x000fe2000000008d */
[----:B------:R-:W-:Y:S01]  /*27f20*/  HMMA.16816.F32 R64, R84, R74, R64 ;  /* 0x0000004a5440723c */ /* 0x000fe20000001840 */
[----:B------:R-:W4:Y:S03]  /*27f30*/  LDSM.16.MT88.4 R72, [R171+0x7800] ;  /* 0x00780000ab48783b */ /* 0x000f260000004200 */
[----:B------:R-:W-:Y:S02]  /*27f40*/  LOP3.LUT R78, R78, R80, RZ, 0xc0, !PT ;  /* 0x000000504e4e7212 */ /* 0x000fe400078ec0ff */
[----:B------:R-:W-:Y:S06]  /*27f50*/  PRMT R80, R2, 0x5410, R0 ;  /* 0x0000541002507816 */ /* 0x000fec0000000000 */
[----:B------:R-:W-:Y:S01]  /*27f60*/  LOP3.LUT R79, R79, R80, RZ, 0xc0, !PT ;  /* 0x000000504f4f7212 */ /* 0x000fe200078ec0ff */
[----:B--2---:R-:W-:Y:S05]  /*27f70*/  @!P1 HADD2 R107, -R144.H0_H0, -RZ.H0_H0 ;  /* 0xa00000ff906b9230 */ /* 0x004fea0000000900 */
[----:B------:R2:W-:Y:S01]  /*27f80*/  @!P1 STL.S16 [R1+0x48], R107 ;  /* 0x0000486b01009387 */ /* 0x0005e20000100600 */
[----:B------:R-:W-:Y:S03]  /*27f90*/  PRMT R99, R107, 0x7610, R99 ;  /* 0x000076106b637816 */ /* 0x000fe60000000063 */
[----:B------:R3:W5:Y:S01]  /*27fa0*/  LDL.LU R174, [R1+0x168] ;  /* 0x0001680001ae7983 */ /* 0x0007620000300800 */
[----:B------:R-:W-:Y:S02]  /*27fb0*/  @!P1 PRMT R144, R99, 0x5410, RZ ;  /* 0x0000541063909816 */ /* 0x000fe400000000ff */
[----:B------:R-:W-:Y:S01]  /*27fc0*/  LOP3.LUT R99, R115, 0xff, RZ, 0xc0, !PT ;  /* 0x000000ff73637812 */ /* 0x000fe200078ec0ff */
[----:B------:R3:W5:Y:S01]  /*27fd0*/  LDL.LU R173, [R1+0x164] ;  /* 0x0001640001ad7983 */ /* 0x0007620000300800 */
[----:B------:R-:W-:Y:S02]  /*27fe0*/  SHF.R.U32.HI R115, RZ, 0x18, R115 ;  /* 0x00000018ff737819 */ /* 0x000fe40000011673 */
[----:B------:R-:W-:Y:S01]  /*27ff0*/  ISETP.GE.U32.AND P1, PT, R241, R90, PT ;  /* 0x0000005af100720c */ /* 0x000fe20003f26070 */
[----:B------:R3:W5:Y:S01]  /*28000*/  LDL.LU R168, [R1+0x160] ;  /* 0x0001600001a87983 */ /* 0x0007620000300800 */
[----:B------:R-:W-:Y:S02]  /*28010*/  PRMT R76, R76, 0x5410, R115 ;  /* 0x000054104c4c7816 */ /* 0x000fe40000000073 */
[----:B------:R-:W-:Y:S01]  /*28020*/  PRMT R77, R99, 0x5410, R77 ;  /* 0x00005410634d7816 */ /* 0x000fe2000000004d */
[----:B------:R3:W3:Y:S01]  /*28030*/  LDL.S16 R204, [R1+0x34] ;  /* 0x0000340001cc7983 */ /* 0x0006e20000100600 */
[--C-:B------:R-:W-:Y:S01]  /*28040*/  SHF.R.U32.HI R90, RZ, 0x10, R96.reuse ;  /* 0x00000010ff5a7819 */ /* 0x100fe20000011660 */
[--C-:B------:R-:W-:Y:S01]  /*28050*/  HSET2.LE.AND R101, R76, R212.reuse, PT ;  /* 0x000000d44c657233 */ /* 0x100fe20003803000 */
[----:B------:R-:W-:Y:S01]  /*28060*/  SHF.R.U32.HI R96, RZ, 0x18, R96 ;  /* 0x00000018ff607819 */ /* 0x000fe20000011660 */
[----:B------:R1:W4:Y:S01]  /*28070*/  LDL.S16 R111, [R1+0x30] ;  /* 0x00003000016f7983 */ /* 0x0003220000100600 */
[----:B------:R-:W-:Y:S01]  /*28080*/  LOP3.LUT R90, R90, 0xff, RZ, 0xc0, !PT ;  /* 0x000000ff5a5a7812 */ /* 0x000fe200078ec0ff */
[--C-:B------:R-:W-:Y:S01]  /*28090*/  HSET2.LE.AND R100, R77, R212.reuse, PT ;  /* 0x000000d44d647233 */ /* 0x100fe20003803000 */
[----:B------:R-:W-:Y:S01]  /*280a0*/  LOP3.LUT R101, R101, R97, RZ, 0xc0, !PT ;  /* 0x0000006165657212 */ /* 0x000fe200078ec0ff */
[----:B------:R1:W4:Y:S01]  /*280b0*/  LDL.S16 R110, [R1+0x2c] ;  /* 0x00002c00016e7983 */ /* 0x0003220000100600 */
[----:B------:R-:W-:Y:S01]  /*280c0*/  PRMT R90, R90, 0x5410, R96 ;  /* 0x000054105a5a7816 */ /* 0x000fe20000000060 */
[--C-:B------:R-:W-:Y:S01]  /*280d0*/  HSET2.LE.AND R76, R91, R212.reuse, PT ;  /* 0x000000d45b4c7233 */ /* 0x100fe20003803000 */
[----:B------:R-:W-:Y:S01]  /*280e0*/  LOP3.LUT R100, R100, R98, RZ, 0xc0, !PT ;  /* 0x0000006264647212 */ /* 0x000fe200078ec0ff */
[----:B------:R1:W4:Y:S02]  /*280f0*/  LDL.S16 R109, [R1+0x28] ;  /* 0x00002800016d7983 */ /* 0x0003240000100600 */
[----:B------:R-:W-:Y:S01]  /*28100*/  HSET2.LE.AND R77, R90, R212, PT ;  /* 0x000000d45a4d7233 */ /* 0x000fe20003803000 */
[----:B------:R-:W-:Y:S01]  /*28110*/  LOP3.LUT R76, R76, R95, RZ, 0xc0, !PT ;  /* 0x0000005f4c4c7212 */ /* 0x000fe200078ec0ff */
[----:B------:R1:W4:Y:S02]  /*28120*/  LDL.S16 R83, [R1+0x24] ;  /* 0x0000240001537983 */ /* 0x0003240000100600 */
[-C--:B------:R-:W-:Y:S01]  /*28130*/  HMMA.16816.F32 R136, R100, R132.reuse, R4 ;  /* 0x000000846488723c */ /* 0x080fe20000001804 */
[----:B------:R-:W-:Y:S01]  /*28140*/  LOP3.LUT R77, R77, R89, RZ, 0xc0, !PT ;  /* 0x000000594d4d7212 */ /* 0x000fe200078ec0ff */
[----:B------:R1:W4:Y:S04]  /*28150*/  LDL.S16 R82, [R1+0x20] ;  /* 0x0000200001527983 */ /* 0x0003280000100600 */
[----:B------:R1:W4:Y:S02]  /*28160*/  LDL.S16 R81, [R1+0xc] ;  /* 0x00000c0001517983 */ /* 0x0003240000100600 */
[C---:B------:R-:W-:Y:S02]  /*28170*/  HMMA.16816.F32 R112, R76.reuse, R132, R8 ;  /* 0x000000844c70723c */ /* 0x040fe40000001808 */
[----:B------:R-:W-:Y:S06]  /*28180*/  STG.E.U16 [R152.64+0x70], R144 ;  /* 0x0000709098007986 */ /* 0x000fec000c101522 */
[-C--:B--2---:R-:W-:Y:S08]  /*28190*/  HMMA.16816.F32 R104, R76, R134.reuse, R12 ;  /* 0x000000864c68723c */ /* 0x084ff0000000180c */
        /* <DEDUP_REMOVED lines=8> */
[C---:B------:R-:W-:Y:S01]  /*28220*/  HMMA.16816.F32 R116, R100.reuse, R118, R48 ;  /* 0x000000766474723c */ /* 0x040fe20000001830 */
[----:B---3--:R-:W-:Y:S03]  /*28230*/  @!P4 HADD2 R204, -R143.H0_H0, -RZ.H0_H0 ;  /* 0xa00000ff8fccc230 */ /* 0x008fe60000000900 */
[----:B----4-:R-:W-:Y:S02]  /*28240*/  @!P5 HADD2 R111, -R140.H0_H0, -RZ.H0_H0 ;  /* 0xa00000ff8c6fd230 */ /* 0x010fe40000000900 */
[----:B------:R-:W-:Y:S01]  /*28250*/  @!P4 STL.S16 [R1+0x34], R204 ;  /* 0x000034cc0100c387 */ /* 0x000fe20000100600 */
[----:B------:R-:W-:Y:S01]  /*28260*/  PRMT R10, R204, 0x7610, R10 ;  /* 0x00007610cc0a7816 */ /* 0x000fe2000000000a */
[----:B------:R-:W-:Y:S02]  /*28270*/  @!P6 HADD2 R110, -R3.H0_H0, -RZ.H0_H0 ;  /* 0xa00000ff036ee230 */ /* 0x000fe40000000900 */
[----:B------:R-:W-:Y:S02]  /*28280*/  @!P5 STL.S16 [R1+0x30], R111 ;  /* 0x0000306f0100d387 */ /* 0x000fe40000100600 */
[----:B------:R-:W-:Y:S01]  /*28290*/  @!P4 PRMT R143, R10, 0x5410, RZ ;  /* 0x000054100a8fc816 */ /* 0x000fe200000000ff */
[----:B------:R-:W-:Y:S01]  /*282a0*/  @!P3 HADD2 R109, -R142.H0_H0, -RZ.H0_H0 ;  /* 0xa00000ff8e6db230 */ /* 0x000fe20000000900 */
[----:B------:R-:W-:Y:S01]  /*282b0*/  @!P6 STL.S16 [R1+0x2c], R110 ;  /* 0x00002c6e0100e387 */ /* 0x000fe20000100600 */
[----:B------:R-:W-:Y:S01]  /*282c0*/  PRMT R9, R111, 0x7610, R9 ;  /* 0x000076106f097816 */ /* 0x000fe20000000009 */
[----:B------:R-:W-:Y:S02]  /*282d0*/  @!P2 HADD2 R83, -R141.H0_H0, -RZ.H0_H0 ;  /* 0xa00000ff8d53a230 */ /* 0x000fe40000000900 */
[----:B------:R-:W-:Y:S01]  /*282e0*/  STG.E.U16 [R152.64+0x72], R143 ;  /* 0x0000728f98007986 */ /* 0x000fe2000c101522 */
[----:B------:R-:W-:Y:S01]  /*282f0*/  PRMT R8, R110, 0x7610, R8 ;  /* 0x000076106e087816 */ /* 0x000fe20000000008 */
[----:B------:R-:W-:Y:S02]  /*28300*/  @!P1 HADD2 R82, -R2.H0_H0, -RZ.H0_H0 ;  /* 0xa00000ff02529230 */ /* 0x000fe40000000900 */
[----:B------:R1:W-:Y:S01]  /*28310*/  @!P3 STL.S16 [R1+0x28], R109 ;  /* 0x0000286d0100b387 */ /* 0x0003e20000100600 */
[----:B------:R-:W-:Y:S02]  /*28320*/  @!P5 PRMT R140, R9, 0x5410, RZ ;  /* 0x00005410098cd816 */ /* 0x000fe400000000ff */
[----:B------:R-:W-:Y:S01]  /*28330*/  @!P6 PRMT R3, R8, 0x5410, RZ ;  /* 0x000054100803e816 */ /* 0x000fe200000000ff */
[----:B------:R-:W-:Y:S01]  /*28340*/  @!P2 STL.S16 [R1+0x24], R83 ;  /* 0x000024530100a387 */ /* 0x000fe20000100600 */
[----:B------:R-:W-:Y:S01]  /*28350*/  PRMT R7, R109, 0x7610, R7 ;  /* 0x000076106d077816 */ /* 0x000fe20000000007 */
[----:B------:R-:W-:Y:S01]  /*28360*/  @!P0 HADD2 R81, -R0.H0_H0, -RZ.H0_H0 ;  /* 0xa00000ff00518230 */ /* 0x000fe20000000900 */
[----:B------:R-:W-:Y:S01]  /*28370*/  PRMT R6, R83, 0x7610, R6 ;  /* 0x0000761053067816 */ /* 0x000fe20000000006 */
[----:B------:R-:W-:Y:S01]  /*28380*/  STG.E.U16 [R154.64+0x70], R140 ;  /* 0x0000708c9a007986 */ /* 0x000fe2000c101522 */
[----:B------:R-:W-:Y:S02]  /*28390*/  @!P3 PRMT R142, R7, 0x5410, RZ ;  /* 0x00005410078eb816 */ /* 0x000fe400000000ff */
[----:B------:R-:W-:Y:S01]  /*283a0*/  @!P2 PRMT R141, R6, 0x5410, RZ ;  /* 0x00005410068da816 */ /* 0x000fe200000000ff */
[----:B------:R2:W-:Y:S01]  /*283b0*/  STG.E.U16 [R154.64+0x72], R3 ;  /* 0x000072039a007986 */ /* 0x0005e2000c101522 */
[----:B------:R-:W-:Y:S02]  /*283c0*/  PRMT R5, R82, 0x7610, R5 ;  /* 0x0000761052057816 */ /* 0x000fe40000000005 */
[----:B------:R-:W-:Y:S01]  /*283d0*/  PRMT R4, R81, 0x7610, R4 ;  /* 0x0000761051047816 */ /* 0x000fe20000000004 */
[----:B------:R-:W-:Y:S01]  /*283e0*/  STG.E.U16 [R160.64+0x6e], R142 ;  /* 0x00006e8ea0007986 */ /* 0x000fe2000c101522 */
[----:B------:R-:W-:Y:S01]  /*283f0*/  @!P1 PRMT R2, R5, 0x5410, RZ ;  /* 0x0000541005029816 */ /* 0x000fe200000000ff */
[----:B------:R-:W-:Y:S01]  /*28400*/  FADD.FTZ R5, R167, R206 ;  /* 0x000000cea7057221 */ /* 0x000fe20000010000 */
[----:B------:R-:W-:Y:S01]  /*28410*/  @!P0 PRMT R0, R4, 0x5410, RZ ;  /* 0x0000541004008816 */ /* 0x000fe200000000ff */
[----:B------:R-:W-:Y:S02]  /*28420*/  STG.E.U16 [R160.64+0x70], R141 ;  /* 0x0000708da0007986 */ /* 0x000fe4000c101522 */
[----:B------:R-:W-:Y:S02]  /*28430*/  FADD.FTZ R5, R166, R5 ;  /* 0x00000005a6057221 */ /* 0x000fe40000010000 */
[----:B------:R3:W-:Y:S01]  /*28440*/  STG.E.U16 [R156.64+0x70], R2 ;  /* 0x000070029c007986 */ /* 0x0007e2000c101522 */
[-C--:B-1----:R-:W-:Y:S03]  /*28450*/  HMMA.16816.F32 R108, R100, R72.reuse, R52 ;  /* 0x00000048646c723c */ /* 0x082fe60000001834 */
[----:B------:R1:W-:Y:S04]  /*28460*/  STG.E.U16 [R156.64+0x72], R0 ;  /* 0x000072009c007986 */ /* 0x0003e8000c101522 */
[----:B------:R-:W-:Y:S04]  /*28470*/  @!P1 STL.S16 [R1+0x20], R82 ;  /* 0x0000205201009387 */ /* 0x000fe80000100600 */
[----:B------:R4:W-:Y:S01]  /*28480*/  @!P0 STL.S16 [R1+0xc], R81 ;  /* 0x00000c5101008387 */ /* 0x0009e20000100600 */
[----:B------:R-:W-:Y:S01]  /*28490*/  PLOP3.LUT P0, PT, PT, PT, UP0, 0x80, 0x0 ;  /* 0x000000000000781c */ /* 0x000fe20003f0f008 */
[----:B--2---:R-:W-:Y:S02]  /*284a0*/  FADD.FTZ R3, R197, R200 ;  /* 0x000000c8c5037221 */ /* 0x004fe40000010000 */
[----:B------:R2:W-:Y:S01]  /*284b0*/  STL [R1+0x120], R5 ;  /* 0x0001200501007387 */ /* 0x0005e20000100800 */
[----:B---3--:R-:W-:Y:S04]  /*284c0*/  FADD.FTZ R2, R199, R203 ;  /* 0x000000cbc7027221 */ /* 0x008fe80000010000 */
[----:B------:R-:W-:Y:S02]  /*284d0*/  FADD.FTZ R4, R165, R2 ;  /* 0x00000002a5047221 */ /* 0x000fe40000010000 */
[----:B-1----:R-:W-:Y:S01]  /*284e0*/  FADD.FTZ R0, R198, R201 ;  /* 0x000000c9c6007221 */ /* 0x002fe20000010000 */
[C---:B----4-:R-:W-:Y:S03]  /*284f0*/  HMMA.16816.F32 R80, R76.reuse, R72, R56 ;  /* 0x000000484c50723c */ /* 0x050fe60000001838 */
[----:B------:R-:W-:Y:S02]  /*28500*/  FADD.FTZ R2, R163, R0 ;  /* 0x00000000a3027221 */ /* 0x000fe40000010000 */
[----:B------:R-:W-:Y:S02]  /*28510*/  FADD.FTZ R0, R159, R3 ;  /* 0x000000039f007221 */ /* 0x000fe40000010000 */
[----:B------:R-:W-:Y:S02]  /*28520*/  FADD.FTZ R3, R164, R4 ;  /* 0x00000004a4037221 */ /* 0x000fe40000010000 */
[----:B------:R-:W-:Y:S01]  /*28530*/  FADD.FTZ R2, R162, R2 ;  /* 0x00000002a2027221 */ /* 0x000fe20000010000 */
[-C--:B------:R-:W-:Y:S02]  /*28540*/  HMMA.16816.F32 R76, R76, R74.reuse, R60 ;  /* 0x0000004a4c4c723c */ /* 0x080fe4000000183c */
[----:B------:R-:W-:Y:S01]  /*28550*/  FADD.FTZ R0, R151, R0 ;  /* 0x0000000097007221 */ /* 0x000fe20000010000 */
[----:B------:R2:W-:Y:S01]  /*28560*/  STL [R1+0x11c], R3 ;  /* 0x00011c0301007387 */ /* 0x0005e20000100800 */
[----:B------:R-:W-:Y:S03]  /*28570*/  IMAD.MOV.U32 R73, RZ, RZ, R69 ;  /* 0x000000ffff497224 */ /* 0x000fe600078e0045 */
[----:B------:R2:W-:Y:S01]  /*28580*/  STL [R1+0x124], R2 ;  /* 0x0001240201007387 */ /* 0x0005e20000100800 */
[----:B------:R-:W-:Y:S01]  /*28590*/  IMAD.MOV.U32 R72, RZ, RZ, R70 ;  /* 0x000000ffff487224 */ /* 0x000fe200078e0046 */
[----:B------:R-:W-:Y:S02]  /*285a0*/  HMMA.16816.F32 R100, R100, R74, R64 ;  /* 0x0000004a6464723c */ /* 0x000fe40000001840 */
[----:B------:R2:W-:Y:S05]  /*285b0*/  STL [R1+0x138], R0 ;  /* 0x0001380001007387 */ /* 0x0005ea0000100800 */
[----:B------:R-:W-:Y:S02]  /*285c0*/  IMAD.MOV.U32 R75, RZ, RZ, R68 ;  /* 0x000000ffff4b7224 */ /* 0x000fe400078e0044 */
[----:B------:R-:W-:Y:S01]  /*285d0*/  IMAD.MOV.U32 R74, RZ, RZ, R71 ;  /* 0x000000ffff4a7224 */ /* 0x000fe200078e0047 */
[----:B--2--5:R-:W-:-:S05]  /*285e0*/  @P0 BRA `(.L_x_2008) ;  /* 0xffff763000000947 */ /* 0x024fca000383ffff */
.L_x_2007:
        /* <DEDUP_REMOVED lines=64> */
[----:B------:R-:W-:Y:S02]  /*289f0*/  FSETP.NE.FTZ.AND P5, PT, R38, RZ, PT ;  /* 0x000000ff2600720b */ /* 0x000fe40003fb5000 */
[----:B------:R-:W-:Y:S01]  /*28a00*/  SHF.R.S32.HI R8, RZ, 0x5, R42 ;  /* 0x00000005ff087819 */ /* 0x000fe2000001142a */
[----:B---3--:R-:W-:Y:S01]  /*28a10*/  FADD.FTZ R37, R4, R5 ;  /* 0x0000000504257221 */ /* 0x008fe20000010000 */
[----:B------:R-:W1:Y:S01]  /*28a20*/  SHFL.BFLY PT, R7, R2, 0x1, 0x1f ;  /* 0x0c201f0002077f89 */ /* 0x000e6200000e0000 */
[----:B------:R-:W-:Y:S01]  /*28a30*/  LEA.HI R4, R56, R43, RZ, 0x2 ;  /* 0x0000002b38047211 */ /* 0x000fe200078f10ff */
[----:B----4-:R-:W-:Y:S01]  /*28a40*/  FADD.FTZ R40, R3, R6 ;  /* 0x0000000603287221 */ /* 0x010fe20000010000 */
[----:B------:R-:W-:Y:S02]  /*28a50*/  MOV R5, 0x3f800000 ;  /* 0x3f80000000057802 */ /* 0x000fe40000000f00 */
[--C-:B------:R-:W-:Y:S02]  /*28a60*/  SHF.R.S32.HI R0, RZ, 0x2, R4.reuse ;  /* 0x00000002ff007819 */ /* 0x100fe40000011404 */
[----:B------:R-:W-:-:S02]  /*28a70*/  SHF.R.S32.HI R6, RZ, 0x1f, R4 ;  /* 0x0000001fff067819 */ /* 0x000fc40000011404 */
[----:B------:R-:W-:Y:S01]  /*28a80*/  LOP3.LUT R4, R4, 0x3ffffffc, RZ, 0xc0, !PT ;  /* 0x3ffffffc04047812 */ /* 0x000fe200078ec0ff */
[----:B------:R-:W2:Y:S01]  /*28a90*/  @P5 MUFU.RCP R5, R38 ;  /* 0x0000002600055308 */ /* 0x000ea20000001000 */
[----:B------:R-:W-:Y:S02]  /*28aa0*/  FSETP.NE.FTZ.AND P3, PT, R40, RZ, PT ;  /* 0x000000ff2800720b */ /* 0x000fe40003f75000 */
[----:B------:R-:W-:Y:S02]  /*28ab0*/  IADD3 R4, -R4, R43, RZ ;  /* 0x0000002b04047210 */ /* 0x000fe40007ffe1ff */
[----:B------:R-:W-:Y:S02]  /*28ac0*/  FSETP.NE.FTZ.AND P4, PT, R37, RZ, PT ;  /* 0x000000ff2500720b */ /* 0x000fe40003f95000 */
[----:B------:R-:W-:Y:S02]  /*28ad0*/  LEA R41, R8, R4, 0x9 ;  /* 0x0000000408297211 */ /* 0x000fe400078e48ff */
[----:B------:R-:W-:-:S02]  /*28ae0*/  MOV R4, 0x3f800000 ;  /* 0x3f80000000047802 */ /* 0x000fc40000000f00 */
[----:B------:R-:W-:Y:S01]  /*28af0*/  LEA.HI R6, R6, R0, RZ, 0x3 ;  /* 0x0000000006067211 */ /* 0x000fe200078f18ff */
[----:B-1----:R-:W-:Y:S01]  /*28b00*/  FADD.FTZ R39, R2, R7 ;  /* 0x0000000702277221 */ /* 0x002fe20000010000 */
[----:B------:R-:W-:Y:S02]  /*28b10*/  MOV R2, 0x3f800000 ;  /* 0x3f80000000027802 */ /* 0x000fe40000000f00 */
[----:B------:R-:W-:Y:S02]  /*28b20*/  LOP3.LUT R10, R6, 0xfffffff8, RZ, 0xc0, !PT ;  /* 0xfffffff8060a7812 */ /* 0x000fe400078ec0ff */
[----:B------:R-:W-:Y:S02]  /*28b30*/  FSETP.NE.FTZ.AND P0, PT, R39, RZ, PT ;  /* 0x000000ff2700720b */ /* 0x000fe40003f15000 */
[----:B------:R-:W-:Y:S01]  /*28b40*/  MOV R3, 0x3f800000 ;  /* 0x3f80000000037802 */ /* 0x000fe20000000f00 */
[----:B------:R-:W-:Y:S01]  /*28b50*/  @P3 MUFU.RCP R2, R40 ;  /* 0x0000002800023308 */ /* 0x000fe20000001000 */
[----:B------:R-:W-:Y:S01]  /*28b60*/  IADD3 R10, R0, -R10, RZ ;  /* 0x8000000a000a7210 */ /* 0x000fe20007ffe0ff */
[----:B--2---:R-:W-:Y:S01]  /*28b70*/  FMUL.FTZ R0, R5, c[0x0][0x2dc] ;  /* 0x0000b70005007a20 */ /* 0x004fe20000410000 */
[----:B------:R-:W-:-:S02]  /*28b80*/  MOV R5, 0xfffffff0 ;  /* 0xfffffff000057802 */ /* 0x000fc40000000f00 */
[----:B------:R-:W-:Y:S01]  /*28b90*/  R2P PR, R10, 0x6 ;  /* 0x000000060a007804 */ /* 0x000fe20000000000 */
[C---:B------:R-:W-:Y:S02]  /*28ba0*/  FMUL.FTZ R136, R0.reuse, R136 ;  /* 0x0000008800887220 */ /* 0x040fe40000410000 */
[----:B------:R-:W-:Y:S01]  /*28bb0*/  @P4 MUFU.RCP R3, R37 ;  /* 0x0000002500034308 */ /* 0x000fe20000001000 */
[C---:B------:R-:W-:Y:S02]  /*28bc0*/  FMUL.FTZ R8, R0.reuse, R137 ;  /* 0x0000008900087220 */ /* 0x040fe40000410000 */
[C---:B------:R-:W-:Y:S02]  /*28bd0*/  FMUL.FTZ R132, R0.reuse, R132 ;  /* 0x0000008400847220 */ /* 0x040fe40000410000 */
        /* <DEDUP_REMOVED lines=55> */
[C---:B------:R-:W-:Y:S01]  /*28f50*/  FMUL.FTZ R96, R2.reuse, R96 ;  /* 0x0000006002607220 */ /* 0x040fe20000410000 */
[----:B------:R-:W-:Y:S01]  /*28f60*/  F2FP.PACK_AB R35, R35, R112 ;  /* 0x000000702323723e */ /* 0x000fe200000000ff */
[C---:B------:R-:W-:Y:S01]  /*28f70*/  FMUL.FTZ R16, R2.reuse, R97 ;  /* 0x0000006102107220 */ /* 0x040fe20000410000 */
[----:B------:R-:W-:Y:S01]  /*28f80*/  LEA R0, R41, R0, 0x1 ;  /* 0x0000000029007211 */ /* 0x000fe200078e08ff */
        /* <DEDUP_REMOVED lines=15> */
[----:B------:R-:W-:Y:S01]  /*29080*/  LOP3.LUT R2, R10, 0x1, RZ, 0xc0, !PT ;  /* 0x000000010a027812 */ /* 0x000fe200078ec0ff */
[----:B------:R-:W-:Y:S01]  /*29090*/  FMUL.FTZ R3, R3, c[0x0][0x2dc] ;  /* 0x0000b70003037a20 */ /* 0x000fe20000410000 */
        /* <DEDUP_REMOVED lines=45> */
[----:B------:R-:W-:Y:S01]  /*29370*/  STS [R4+0x400], R17 ;  /* 0x0004001104007388 */ /* 0x000fe20000000800 */
[----:B------:R-:W-:-:S03]  /*29380*/  MOV R9, 0x7f800000 ;  /* 0x7f80000000097802 */ /* 0x000fc60000000f00 */
        /* <DEDUP_REMOVED lines=27> */
[----:B------:R-:W-:Y:S04]  /*29540*/  STS [R4], R10 ;  /* 0x0000000a04007388 */ /* 0x000fe80000000800 */
[----:B------:R-:W-:Y:S01]  /*29550*/  STS [R0+0x2000], R23 ;  /* 0x0020001700007388 */ /* 0x000fe20000000800 */
[----:B-1----:R-:W-:-:S03]  /*29560*/  @P3 FMUL.FTZ R2, R2, 0.69314718246459960938 ;  /* 0x3f31721802023820 */ /* 0x002fc60000410000 */
[----:B------:R1:W-:Y:S01]  /*29570*/  STS [R0+0x2400], R22 ;  /* 0x0024001600007388 */ /* 0x0003e20000000800 */
[----:B------:R-:W-:-:S03]  /*29580*/  @P3 FFMA.FTZ R9, R71, c[0x0][0x238], R2 ;  /* 0x00008e0047093a23 */ /* 0x000fc60000010002 */
[----:B------:R2:W-:Y:S04]  /*29590*/  STS [R3+0x2000], R21 ;  /* 0x0020001503007388 */ /* 0x0005e80000000800 */
[----:B------:R3:W-:Y:S04]  /*295a0*/  STS [R4+0x2000], R20 ;  /* 0x0020001404007388 */ /* 0x0007e80000000800 */
[----:B------:R-:W-:Y:S01]  /*295b0*/  BAR.SYNC.DEFER_BLOCKING 0x0 ;  /* 0x0000000000007b1d */ /* 0x000fe20000010000 */
[----:B-1----:R-:W-:-:S04]  /*295c0*/  LOP3.LUT R0, R42, 0xffffffe0, RZ, 0xc0, !PT ;  /* 0xffffffe02a007812 */ /* 0x002fc800078ec0ff */
[----:B------:R-:W-:Y:S01]  /*295d0*/  IADD3 R0, -R0, R43, RZ ;  /* 0x0000002b00007210 */ /* 0x000fe20007ffe1ff */
[----:B--2---:R-:W1:Y:S03]  /*295e0*/  @P4 MUFU.LG2 R3, R37 ;  /* 0x0000002500034308 */ /* 0x004e660000000c00 */
        /* <DEDUP_REMOVED lines=17> */
[----:B------:R-:W4:Y:S02]  /*29700*/  S2R R4, SR_TID.X ;  /* 0x0000000000047919 */ /* 0x000f240000002100 */
[----:B----4-:R-:W-:-:S04]  /*29710*/  SHF.R.S32.HI R2, RZ, 0x1f, R4 ;  /* 0x0000001fff027819 */ /* 0x010fc80000011404 */
        /* <DEDUP_REMOVED lines=43> */
.L_x_2012:
[----:B------:R-:W-:Y:S05]  /*299d0*/  BSYNC B0 ;  /* 0x0000000000007941 */ /* 0x000fea0003800000 */
.L_x_2011:
        /* <DEDUP_REMOVED lines=36> */
.L_x_2014:
[----:B------:R-:W-:Y:S05]  /*29c20*/  BSYNC B0 ;  /* 0x0000000000007941 */ /* 0x000fea0003800000 */
.L_x_2013:
        /* <DEDUP_REMOVED lines=15> */
.L_x_2016:
[----:B------:R-:W-:Y:S05]  /*29d20*/  BSYNC B0 ;  /* 0x0000000000007941 */ /* 0x000fea0003800000 */
.L_x_2015:
        /* <DEDUP_REMOVED lines=15> */
.L_x_2018:
[----:B------:R-:W-:Y:S05]  /*29e20*/  BSYNC B0 ;  /* 0x0000000000007941 */ /* 0x000fea0003800000 */
.L_x_2017:
        /* <DEDUP_REMOVED lines=15> */
.L_x_2020:
[----:B------:R-:W-:Y:S05]  /*29f20*/  BSYNC B0 ;  /* 0x0000000000007941 */ /* 0x000fea0003800000 */
.L_x_2019:
        /* <DEDUP_REMOVED lines=15> */
.L_x_2022:
[----:B------:R-:W-:Y:S05]  /*2a020*/  BSYNC B0 ;  /* 0x0000000000007941 */ /* 0x000fea0003800000 */
.L_x_2021:
        /* <DEDUP_REMOVED lines=15> */
.L_x_2024:
[----:B------:R-:W-:Y:S05]  /*2a120*/  BSYNC B0 ;  /* 0x0000000000007941 */ /* 0x000fea0003800000 */
.L_x_2023:
        /* <DEDUP_REMOVED lines=15> */
.L_x_2026:
[----:B------:R-:W-:Y:S05]  /*2a220*/  BSYNC B0 ;  /* 0x0000000000007941 */ /* 0x000fea0003800000 */
.L_x_2025:
        /* <DEDUP_REMOVED lines=15> */
.L_x_2027:
        /* <DEDUP_REMOVED lines=14> */
.L_x_2142:


//--------------------- .text._ZN5flash16flash_fwd_kernelI23Flash_fwd_kernel_traitsILi64ELi128ELi64ELi4ELb0ELb0EN7cutlass6half_tE19Flash_kernel_traitsILi64ELi128ELi64ELi4ES3_EELb0ELb0ELb1ELb1ELb0ELb0ELb1ELb0EEEvNS_16Flash_fwd_paramsE --------------------------
	.section	.text._ZN5flash16flash_fwd_kernelI23Flash_fwd_kernel_traitsILi64ELi128ELi64ELi4ELb0ELb0EN7cutlass6half_tE19Flash_kernel_traitsILi64ELi128ELi64ELi4ES3_EELb0ELb0ELb1ELb1ELb0ELb0ELb1ELb0EEEvNS_16Flash_fwd_paramsE,"ax",@progbits
	.sectioninfo	@"SHI_REGISTERS=255"
	.align	128
        .global         _ZN5flash16flash_fwd_kernelI23Flash_fwd_kernel_traitsILi64ELi128ELi64ELi4ELb0ELb0EN7cutlass6half_tE19Flash_kernel_traitsILi64ELi128ELi64ELi4ES3_EELb0ELb0ELb1ELb1ELb0ELb0ELb1ELb0EEEvNS_16Flash_fwd_paramsE
        .type           _ZN5flash16flash_fwd_kernelI23Flash_fwd_kernel_traitsILi64ELi128ELi64ELi4ELb0ELb0EN7cutlass6half_tE19Flash_kernel_traitsILi64ELi128ELi64ELi4ES3_EELb0ELb0ELb1ELb1ELb0ELb0ELb1ELb0EEEvNS_16Flash_fwd_paramsE,@function
        .size           _ZN5flash16flash_fwd_kernelI23Flash_fwd_kernel_traitsILi64ELi128ELi64ELi4ELb0ELb0EN7cutlass6half_tE19Flash_kernel_traitsILi64ELi128ELi64ELi4ES3_EELb0ELb0ELb1ELb1ELb0ELb0ELb1ELb0EEEvNS_16Flash_fwd_paramsE,(.L_x_2143 - _ZN5flash16flash_fwd_kernelI23Flash_fwd_kernel_traitsILi64ELi128ELi64ELi4ELb0ELb0EN7cutlass6half_tE19Flash_kernel_traitsILi64ELi128ELi64ELi4ES3_EELb0ELb0ELb1ELb1ELb0ELb0ELb1ELb0EEEvNS_16Flash_fwd_paramsE)
        .other          _ZN5flash16flash_fwd_kernelI23Flash_fwd_kernel_traitsILi64ELi128ELi64ELi4ELb0ELb0EN7cutlass6half_tE19Flash_kernel_traitsILi64ELi128ELi64ELi4ES3_EELb0ELb0ELb1ELb1ELb0ELb0ELb1ELb0EEEvNS_16Flash_fwd_paramsE,@"STO_CUDA_ENTRY STV_DEFAULT"
_ZN5flash16flash_fwd_kernelI23Flash_fwd_kernel_traitsILi64ELi128ELi64ELi4ELb0ELb0EN7cutlass6half_tE19Flash_kernel_traitsILi64ELi128ELi64ELi4ES3_EELb0ELb0ELb1ELb1ELb0ELb0ELb1ELb0EEEvNS_16Flash_fwd_paramsE:
.text._ZN5flash16flash_fwd_kernelI23Flash_fwd_kernel_traitsILi64ELi128ELi64ELi4ELb0ELb0EN7cutlass6half_tE19Flash_kernel_traitsILi64ELi128ELi64ELi4ES3_EELb0ELb0ELb1ELb1ELb0ELb0ELb1ELb0EEEvNS_16Flash_fwd_paramsE:
        /* <DEDUP_REMOVED lines=56> */
.L_x_2028:
[----:B------:R-:W-:Y:S02]  /*0380*/  ULDC UR6, c[0x0][0x218] ;  /* 0x0000860000067ab9 */ /* 0x000fe40000000800 */
.L_x_2029:
        /* <DEDUP_REMOVED lines=67> */
[----:B------:R-:W-:-:S02]  /*07c0*/  UIMAD UR4, UR9, UR4, URZ ;  /* 0x00000004090472a4 */ /* 0x000fc4000f8e023f */
[----:B------:R-:W-:Y:S01]  /*07d0*/  @!UP0 UIMAD UR9, UR10, UR6, URZ ;  /* 0x000000060a0982a4 */ /* 0x000fe2000f8e023f */
[----:B------:R-:W-:Y:S01]  /*07e0*/  ISETP.GE.AND P1, PT, R0, c[0x0][0x220], PT ;  /* 0x0000880000007a0c */ /* 0x000fe20003f26270 */
[----:B------:R-:W-:Y:S02]  /*07f0*/  UIMAD UR5, UR14, UR5, UR4 ;  /* 0x000000050e0572a4 */ /* 0x000fe4000f8e0204 */
[----:B------:R-:W-:Y:S02]  /*0800*/  ULDC.U8 UR10, c[0x0][0x329] ;  /* 0x0000ca40000a7ab9 */ /* 0x000fe40000000000 */
[----:B------:R-:W-:Y:S02]  /*0810*/  UISETP.NE.AND UP1, UPT, UR10, URZ, UPT ;  /* 0x0000003f0a00728c */ /* 0x000fe4000bf25270 */
[----:B------:R-:W-:Y:S02]  /*0820*/  ULDC.U8 UR4, c[0x0][0x328] ;  /* 0x0000ca0000047ab9 */ /* 0x000fe40000000000 */
[----:B------:R-:W-:-:S02]  /*0830*/  UISETP.NE.AND UP2, UPT, UR4, URZ, UPT ;  /* 0x0000003f0400728c */ /* 0x000fc4000bf45270 */
[----:B------:R-:W-:Y:S02]  /*0840*/  @!UP0 UIMAD UR9, UR12, UR7, UR9 ;  /* 0x000000070c0982a4 */ /* 0x000fe4000f8e0209 */
[----:B------:R-:W-:Y:S02]  /*0850*/  UISETP.NE.OR UP3, UPT, UR10, URZ, !UP2 ;  /* 0x0000003f0a00728c */ /* 0x000fe4000d765670 */
[----:B------:R-:W-:Y:S02]  /*0860*/  ULDC UR7, c[0x0][0x214] ;  /* 0x0000850000077ab9 */ /* 0x000fe40000000800 */
[----:B------:R-:W-:Y:S02]  /*0870*/  @UP1 ULDC UR10, c[0x0][0x210] ;  /* 0x00008400000a1ab9 */ /* 0x000fe40000000800 */
[----:B------:R-:W-:Y:S02]  /*0880*/  ULDC UR6, c[0x0][0x234] ;  /* 0x00008d0000067ab9 */ /* 0x000fe40000000800 */
[----:B------:R-:W-:-:S02]  /*0890*/  @UP1 UIMAD UR10, UR10, UR7, URZ ;  /* 0x000000070a0a12a4 */ /* 0x000fc4000f8e023f */
[----:B------:R-:W-:Y:S02]  /*08a0*/  @!UP1 USEL UR10, UR7, UR6, !UP2 ;  /* 0x00000006070a9287 */ /* 0x000fe4000d000000 */
[----:B------:R-:W-:Y:S02]  /*08b0*/  ULDC UR4, c[0x0][0x1c0] ;  /* 0x0000700000047ab9 */ /* 0x000fe40000000800 */
[----:B------:R-:W-:Y:S02]  /*08c0*/  @UP1 UMOV UR15, 0x1 ;  /* 0x00000001000f1882 */ /* 0x000fe40000000000 */
[----:B------:R-:W-:Y:S02]  /*08d0*/  @!UP1 UIMAD UR15, UR10, UR4, URZ ;  /* 0x000000040a0f92a4 */ /* 0x000fe4000f8e023f */
[----:B------:R-:W-:Y:S02]  /*08e0*/  @!UP0 UMOV UR22, UR20 ;  /* 0x0000001400168c82 */ /* 0x000fe40008000000 */
[----:B------:R-:W-:Y:S01]  /*08f0*/  @!UP0 UIADD3 UR8, UR21, UR9, URZ ;  /* 0x0000000915088290 */ /* 0x000fe2000fffe03f */
[----:B------:R-:W-:Y:S01]  /*0900*/  IADD3 R2, P0, R0, UR22, RZ ;  /* 0x0000001600027c10 */ /* 0x000fe2000ff1e0ff */
[----:B------:R-:W-:-:S02]  /*0910*/  @!UP3 UIMAD UR20, UR12, UR7, URZ ;  /* 0x000000070c14b2a4 */ /* 0x000fc4000f8e023f */
[----:B------:R-:W-:Y:S02]  /*0920*/  UIMAD UR15, UR12, UR15, URZ ;  /* 0x0000000f0c0f72a4 */ /* 0x000fe4000f8e023f */
[----:B------:R-:W-:Y:S01]  /*0930*/  @!UP3 USEL UR20, UR20, UR11, !UP0 ;  /* 0x0000000b1414b287 */ /* 0x000fe2000c000000 */
        /* <DEDUP_REMOVED lines=26> */
.L_x_2032:
[----:B------:R-:W-:Y:S05]  /*0ae0*/  BSYNC B0 ;  /* 0x0000000000007941 */ /* 0x000fea0003800000 */
.L_x_2031:
        /* <DEDUP_REMOVED lines=16> */
.L_x_2034:
[----:B------:R-:W-:Y:S05]  /*0bf0*/  BSYNC B0 ;  /* 0x0000000000007941 */ /* 0x000fea0003800000 */
.L_x_2033:
        /* <DEDUP_REMOVED lines=17> */
.L_x_2036:
[----:B------:R-:W-:Y:S05]  /*0d10*/  BSYNC B0 ;  /* 0x0000000000007941 */ /* 0x000fea0003800000 */
.L_x_2035:
        /* <DEDUP_REMOVED lines=16> */
.L_x_2038:
[----:B------:R-:W-:Y:S05]  /*0e20*/  BSYNC B0 ;  /* 0x0000000000007941 */ /* 0x000fea0003800000 */
.L_x_2037:
        /* <DEDUP_REMOVED lines=17> */
.L_x_2040:
[----:B------:R-:W-:Y:S05]  /*0f40*/  BSYNC B0 ;  /* 0x0000000000007941 */ /* 0x000fea0003800000 */
.L_x_2039:
        /* <DEDUP_REMOVED lines=17> */
.L_x_2042:
[----:B------:R-:W-:Y:S05]  /*1060*/  BSYNC B0 ;  /* 0x0000000000007941 */ /* 0x000fea0003800000 */
.L_x_2041:
        /* <DEDUP_REMOVED lines=16> */
.L_x_2044:
[----:B------:R-:W-:Y:S05]  /*1170*/  BSYNC B0 ;  /* 0x0000000000007941 */ /* 0x000fea0003800000 */
.L_x_2043:
        /* <DEDUP_REMOVED lines=15> */
.L_x_2046:
[----:B------:R-:W-:Y:S05]  /*1270*/  BSYNC B0 ;  /* 0x0000000000007941 */ /* 0x000fea0003800000 */
.L_x_2045:
        /* <DEDUP_REMOVED lines=69> */
.L_x_2030:
        /* <DEDUP_REMOVED lines=14> */
[----:B------:R-:W-:Y:S02]  /*17b0*/  @UP0 UMOV UR6, UR24 ;  /* 0x0000001800060c82 */ /* 0x000fe40008000000 */
[----:B------:R-:W-:Y:S02]  /*17c0*/  @UP1 UIMAD UR22, UR22, UR5, UR27 ;  /* 0x00000005161612a4 */ /* 0x000fe4000f8e021b */
[----:B------:R-:W-:-:S02]  /*17d0*/  USHF.R.S32.HI UR17, URZ, 0x1f, UR14 ;  /* 0x0000001f3f117899 */ /* 0x000fc4000801140e */
        /* <DEDUP_REMOVED lines=16> */
.L_x_2047:
        /* <DEDUP_REMOVED lines=45> */
.L_x_2048:
[----:B------:R-:W-:Y:S01]  /*1bb0*/  SHF.R.S32.HI R17, RZ, 0x1f, R20 ;  /* 0x0000001fff117819 */ /* 0x000fe20000011414 */
[----:B------:R-:W1:Y:S01]  /*1bc0*/  S2R R5, SR_CTAID.X ;  /* 0x0000000000057919 */ /* 0x000e620000002500 */
[----:B------:R-:W-:Y:S01]  /*1bd0*/  UIADD3 UR21, -UR13, UR16, URZ ;  /* 0x000000100d157290 */ /* 0x000fe2000fffe13f */
[----:B------:R-:W-:Y:S01]  /*1be0*/  BSSY B0, `(.L_x_2049) ;  /* 0x000002f000007945 */ /* 0x000fe20003800000 */
[CC--:B------:R-:W-:Y:S01]  /*1bf0*/  LEA.HI R0, R17.reuse, R20.reuse, RZ, 0x3 ;  /* 0x0000001411007211 */ /* 0x0c0fe200078f18ff */
[----:B------:R-:W2:Y:S01]  /*1c00*/  S2R R8, SR_CTAID.Z ;  /* 0x0000000000087919 */ /* 0x000ea20000002700 */
[CC--:B------:R-:W-:Y:S01]  /*1c10*/  LEA.HI R4, R17.reuse, R20.reuse, RZ, 0x6 ;  /* 0x0000001411047211 */ /* 0x0c0fe200078f30ff */
[----:B------:R-:W-:Y:S01]  /*1c20*/  ULDC.64 UR4, c[0x0][0x1a8] ;  /* 0x00006a0000047ab9 */ /* 0x000fe20000000a00 */
        /* <DEDUP_REMOVED lines=12> */
[----:B------:R-:W-:Y:S02]  /*1cf0*/  SHF.R.U32.HI R3, RZ, 0x3, R0 ;  /* 0x00000003ff037819 */ /* 0x000fe40000011600 */
[----:B------:R-:W-:Y:S01]  /*1d00*/  SHF.R.S32.HI R23, RZ, 0x1f, R22 ;  /* 0x0000001fff177819 */ /* 0x000fe20000011416 */
[----:B-1----:R-:W-:Y:S01]  /*1d10*/  IMAD.WIDE R24, R5, 0x80, R12 ;  /* 0x0000008005187825 */ /* 0x002fe200078e020c */
[----:B------:R-:W-:Y:S02]  /*1d20*/  LOP3.LUT R0, R0, 0x38, R22, 0xf8, !PT ;  /* 0x0000003800007812 */ /* 0x000fe400078ef816 */
[----:B------:R-:W-:Y:S01]  /*1d30*/  IADD3 R2, P0, R22, UR6, RZ ;  /* 0x0000000616027c10 */ /* 0x000fe2000ff1e0ff */
[----:B------:R1:W-:Y:S01]  /*1d40*/  STL.64 [R1+0x8], R22 ;  /* 0x0000081601007387 */ /* 0x0003e20000100a00 */
[----:B------:R-:W-:-:S02]  /*1d50*/  LOP3.LUT R0, R0, R3, RZ, 0x3c, !PT ;  /* 0x0000000300007212 */ /* 0x000fc400078e3cff */
[----:B------:R-:W-:Y:S01]  /*1d60*/  IADD3.X R3, R23, UR20, RZ, P0, !PT ;  /* 0x0000001417037c10 */ /* 0x000fe200087fe4ff */
[----:B------:R1:W-:Y:S01]  /*1d70*/  STL.64 [R1], R24 ;  /* 0x0000001801007387 */ /* 0x0003e20000100a00 */
        /* <DEDUP_REMOVED lines=21> */
.L_x_2050:
[----:B------:R-:W-:Y:S05]  /*1ed0*/  BSYNC B0 ;  /* 0x0000000000007941 */ /* 0x000fea0003800000 */
.L_x_2049:
        /* <DEDUP_REMOVED lines=21> */
.L_x_2052:
[----:B------:R-:W-:Y:S05]  /*2030*/  BSYNC B0 ;  /* 0x0000000000007941 */ /* 0x000fea0003800000 */
.L_x_2051:
        /* <DEDUP_REMOVED lines=21> */
.L_x_2054:
[----:B------:R-:W-:Y:S05]  /*2190*/  BSYNC B0 ;  /* 0x0000000000007941 */ /* 0x000fea0003800000 */
.L_x_2053:
        /* <DEDUP_REMOVED lines=21> */
.L_x_2056:
[----:B------:R-:W-:Y:S05]  /*22f0*/  BSYNC B0 ;  /* 0x0000000000007941 */ /* 0x000fea0003800000 */
.L_x_2055:
        /* <DEDUP_REMOVED lines=22> */
.L_x_2058:
[----:B------:R-:W-:Y:S05]  /*2460*/  BSYNC B0 ;  /* 0x0000000000007941 */ /* 0x000fea0003800000 */
.L_x_2057:
        /* <DEDUP_REMOVED lines=22> */
.L_x_2060:
[----:B------:R-:W-:Y:S05]  /*25d0*/  BSYNC B0 ;  /* 0x0000000000007941 */ /* 0x000fea0003800000 */
.L_x_2059:
        /* <DEDUP_REMOVED lines=22> */
.L_x_2062:
[----:B------:R-:W-:Y:S05]  /*2740*/  BSYNC B0 ;  /* 0x0000000000007941 */ /* 0x000fea0003800000 */
.L_x_2061:
        /* <DEDUP_REMOVED lines=26> */
.L_x_2064:
[----:B------:R-:W-:Y:S05]  /*28f0*/  BSYNC B0 ;  /* 0x0000000000007941 */ /* 0x000fea0003800000 */
.L_x_2063:
[----:B------:R-:W-:Y:S01]  /*2900*/  IMAD R6, R13, c[0x0][0x198], RZ ;  /* 0x000066000d067a24 */ /* 0x000fe200078e02ff */
[----:B------:R-:W-:Y:S01]  /*2910*/  LEA.HI R17, R17, R20, RZ, 0x4 ;  /* 0x0000001411117211 */ /* 0x000fe200078f20ff */
[--C-:B---3--:R-:W-:Y:S01]  /*2920*/  IMAD.WIDE.U32 R4, R12, c[0x0][0x198], R22.reuse ;  /* 0x000066000c047a25 */ /* 0x108fe200078e0016 */
[----:B------:R-:W-:Y:S01]  /*2930*/  MOV R251, UR23 ;  /* 0x0000001700fb7c02 */ /* 0x000fe20008000f00 */
[----:B------:R-:W-:Y:S01]  /*2940*/  BSSY B0, `(.L_x_2065) ;  /* 0x0000037000007945 */ /* 0x000fe20003800000 */
[----:B------:R-:W-:Y:S01]  /*2950*/  LOP3.LUT R7, R17, 0xfffffff0, RZ, 0xc0, !PT ;  /* 0xfffffff011077812 */ /* 0x000fe200078ec0ff */
[----:B-1----:R-:W-:Y:S01]  /*2960*/  IMAD R0, R13, c[0x0][0x1a0], RZ ;  /* 0x000068000d007a24 */ /* 0x002fe200078e02ff */
[----:B------:R-:W-:Y:S01]  /*2970*/  IADD3 R4, P1, R4, UR24, RZ ;  /* 0x0000001804047c10 */ /* 0x000fe2000ff3e0ff */
[----:B------:R-:W-:-:S04]  /*2980*/  IMAD.WIDE.U32 R2, R12, c[0x0][0x1a0], R22 ;  /* 0x000068000c027a25 */ /* 0x000fc800078e0016 */
[----:B------:R-:W-:Y:S01]  /*2990*/  IMAD R8, R12, c[0x0][0x19c], R6 ;  /* 0x000067000c087a24 */ /* 0x000fe200078e0206 */
[----:B------:R-:W-:Y:S01]  /*29a0*/  IADD3 R2, P0, R2, UR26, RZ ;  /* 0x0000001a02027c10 */ /* 0x000fe2000ff1e0ff */
[----:B------:R-:W-:Y:S02]  /*29b0*/  IMAD R6, R12, c[0x0][0x1a4], R0 ;  /* 0x000069000c067a24 */ /* 0x000fe400078e0200 */
[----:B------:R-:W-:Y:S01]  /*29c0*/  IMAD.IADD R0, R20, 0x1, -R7 ;  /* 0x0000000114007824 */ /* 0x000fe200078e0a07 */
[----:B------:R-:W-:Y:S01]  /*29d0*/  IADD3.X R5, R5, UR22, R8, P1, !PT ;  /* 0x0000001605057c10 */ /* 0x000fe20008ffe408 */
[----:B------:R-:W-:Y:S01]  /*29e0*/  IMAD R8, R11, c[0x0][0x1b0], RZ ;  /* 0x00006c000b087a24 */ /* 0x000fe200078e02ff */
[----:B------:R-:W-:Y:S01]  /*29f0*/  IADD3.X R3, R3, UR25, R6, P0, !PT ;  /* 0x0000001903037c10 */ /* 0x000fe200087fe406 */
[----:B------:R-:W-:Y:S01]  /*2a00*/  IMAD R7, R11, c[0x0][0x1b8], RZ ;  /* 0x00006e000b077a24 */ /* 0x000fe200078e02ff */
[----:B------:R-:W-:Y:S01]  /*2a10*/  SHF.R.S32.HI R6, RZ, 0x1f, R0 ;  /* 0x0000001fff067819 */ /* 0x000fe20000011400 */
[C---:B------:R-:W-:Y:S01]  /*2a20*/  IMAD R8, R10.reuse, c[0x0][0x1b4], R8 ;  /* 0x00006d000a087a24 */ /* 0x040fe200078e0208 */
[----:B------:R-:W-:Y:S01]  /*2a30*/  UIADD3 UR25, UR8, -0x1, URZ ;  /* 0xffffffff08197890 */ /* 0x000fe2000fffe03f */
[----:B------:R-:W-:Y:S01]  /*2a40*/  IMAD.WIDE.U32 R30, R10, c[0x0][0x1b0], R4 ;  /* 0x00006c000a1e7a25 */ /* 0x000fe200078e0004 */
[----:B------:R-:W-:-:S02]  /*2a50*/  LEA.HI R6, R6, R0, RZ, 0x3 ;  /* 0x0000000006067211 */ /* 0x000fc400078f18ff */
[----:B------:R-:W-:Y:S01]  /*2a60*/  UIMAD UR22, UR25, -0x40, UR15 ;  /* 0xffffffc0191678a4 */ /* 0x000fe2000f8e020f */
[C---:B------:R-:W-:Y:S01]  /*2a70*/  IMAD R9, R10.reuse, c[0x0][0x1bc], R7 ;  /* 0x00006f000a097a24 */ /* 0x040fe200078e0207 */
[----:B------:R-:W-:Y:S01]  /*2a80*/  IADD3 R29, R31, R8, RZ ;  /* 0x000000081f1d7210 */ /* 0x000fe20007ffe0ff */
[----:B------:R-:W-:Y:S01]  /*2a90*/  IMAD.WIDE.U32 R24, R10, c[0x0][0x1b8], R2 ;  /* 0x00006e000a187a25 */ /* 0x000fe200078e0002 */
[----:B------:R-:W-:Y:S01]  /*2aa0*/  MOV R28, R30 ;  /* 0x0000001e001c7202 */ /* 0x000fe20000000f00 */
[----:B------:R1:W-:Y:S01]  /*2ab0*/  STL.64 [R1+0x18], R30 ;  /* 0x0000181e01007387 */ /* 0x0003e20000100a00 */
[----:B------:R-:W-:Y:S01]  /*2ac0*/  LOP3.LUT R7, R6, 0xfffffff8, RZ, 0xc0, !PT ;  /* 0xfffffff806077812 */ /* 0x000fe200078ec0ff */
[----:B------:R-:W-:Y:S01]  /*2ad0*/  IMAD.IADD R27, R25, 0x1, R9 ;  /* 0x00000001191b7824 */ /* 0x000fe200078e0209 */
[----:B------:R-:W-:Y:S01]  /*2ae0*/  ISETP.GE.AND P0, PT, R12, UR22, PT ;  /* 0x000000160c007c0c */ /* 0x000fe2000bf06270 */
[----:B------:R1:W-:Y:S01]  /*2af0*/  STL.64 [R1+0x28], R24 ;  /* 0x0000281801007387 */ /* 0x0003e20000100a00 */
[----:B------:R-:W-:Y:S01]  /*2b00*/  USHF.R.S32.HI UR24, URZ, 0x1f, UR25 ;  /* 0x0000001f3f187899 */ /* 0x000fe20008011419 */
[----:B------:R-:W-:Y:S01]  /*2b10*/  IMAD.IADD R18, R0, 0x1, -R7 ;  /* 0x0000000100127824 */ /* 0x000fe200078e0a07 */
[----:B------:R-:W-:Y:S01]  /*2b20*/  LOP3.LUT R0, R19, 0xffffffe0, RZ, 0xc0, !PT ;  /* 0xffffffe013007812 */ /* 0x000fe200078ec0ff */
[----:B------:R1:W-:Y:S01]  /*2b30*/  STL.64 [R1+0x10], R28 ;  /* 0x0000101c01007387 */ /* 0x0003e20000100a00 */
[----:B------:R-:W-:Y:S01]  /*2b40*/  UIMAD UR4, UR7, UR25, URZ ;  /* 0x00000019070472a4 */ /* 0x000fe2000f8e023f */
[----:B------:R-:W-:Y:S01]  /*2b50*/  IMAD.MOV.U32 R252, RZ, RZ, 0x20 ;  /* 0x00000020fffc7424 */ /* 0x000fe200078e00ff */
[----:B------:R-:W-:Y:S01]  /*2b60*/  R2P PR, R18, 0x6 ;  /* 0x0000000612007804 */ /* 0x000fe20000000000 */
[----:B------:R1:W-:Y:S01]  /*2b70*/  STL [R1+0x24], R27 ;  /* 0x0000241b01007387 */ /* 0x0003e20000100800 */
[----:B------:R-:W-:Y:S01]  /*2b80*/  IMAD.IADD R5, R20, 0x1, -R0 ;  /* 0x0000000114057824 */ /* 0x000fe200078e0a00 */
[----:B------:R-:W-:Y:S01]  /*2b90*/  UIMAD UR4, UR24, UR23, UR4 ;  /* 0x00000017180472a4 */ /* 0x000fe2000f8e0204 */
[----:B------:R-:W-:Y:S01]  /*2ba0*/  IMAD.SHL.U32 R0, R6, 0x40, RZ ;  /* 0x0000004006007824 */ /* 0x000fe200078e00ff */
[----:B------:R-:W-:Y:S01]  /*2bb0*/  MOV R2, 0x10 ;  /* 0x0000001000027802 */ /* 0x000fe20000000f00 */
[----:B------:R-:W-:Y:S01]  /*2bc0*/  IMAD.WIDE.U32 R6, R251, UR25, R28 ;  /* 0x00000019fb067c25 */ /* 0x000fe2000f8e001c */
[----:B------:R-:W-:-:S02]  /*2bd0*/  SEL R4, R252, 0xffffffe0, !P2 ;  /* 0xffffffe0fc047807 */ /* 0x000fc40005000000 */
[----:B------:R-:W-:Y:S02]  /*2be0*/  LOP3.LUT R222, R0, 0xfffffe00, RZ, 0xc0, !PT ;  /* 0xfffffe0000de7812 */ /* 0x000fe400078ec0ff */
[----:B------:R-:W-:Y:S02]  /*2bf0*/  IADD3 R9, R7, UR4, RZ ;  /* 0x0000000407097c10 */ /* 0x000fe4000fffe0ff */
        /* <DEDUP_REMOVED lines=11> */
.L_x_2066:
[----:B------:R-:W-:Y:S05]  /*2cb0*/  BSYNC B0 ;  /* 0x0000000000007941 */ /* 0x000fea0003800000 */
.L_x_2065:
        /* <DEDUP_REMOVED lines=17> */
.L_x_2068:
[----:B------:R-:W-:Y:S05]  /*2dd0*/  BSYNC B0 ;  /* 0x0000000000007941 */ /* 0x000fea0003800000 */
.L_x_2067:
        /* <DEDUP_REMOVED lines=17> */
.L_x_2070:
[----:B------:R-:W-:Y:S05]  /*2ef0*/  BSYNC B0 ;  /* 0x0000000000007941 */ /* 0x000fea0003800000 */
.L_x_2069:
        /* <DEDUP_REMOVED lines=18> */
.L_x_2072:
[----:B------:R-:W-:Y:S05]  /*3020*/  BSYNC B0 ;  /* 0x0000000000007941 */ /* 0x000fea0003800000 */
.L_x_2071:
[----:B------:R-:W-:Y:S01]  /*3030*/  ULDC.64 UR4, c[0x0][0x318] ;  /* 0x0000c60000047ab9 */ /* 0x000fe20000000a00 */
[----:B------:R-:W0:Y:S01]  /*3040*/  LDGDEPBAR ;  /* 0x00000000000079af */ /* 0x000e220000000000 */
[----:B------:R-:W-:Y:S01]  /*3050*/  UISETP.NE.U32.AND UP1, UPT, URZ, UR4, UPT ;  /* 0x000000043f00728c */ /* 0x000fe2000bf25070 */
[----:B-1----:R-:W-:Y:S02]  /*3060*/  IMAD.MOV.U32 R10, RZ, RZ, R26 ;  /* 0x000000ffff0a7224 */ /* 0x002fe400078e001a */
        /* <DEDUP_REMOVED lines=16> */
[----:B------:R-:W-:Y:S01]  /*3170*/  IMAD.U32 R6, RZ, RZ, UR28 ;  /* 0x0000001cff067e24 */ /* 0x000fe2000f8e00ff */
[----:B------:R-:W1:Y:S01]  /*3180*/  @P0 MUFU.RCP R3, c[0x0][0x238] ;  /* 0x00008e0000030b08 */ /* 0x000e620000001000 */
[----:B------:R-:W-:Y:S01]  /*3190*/  ISETP.GE.AND P1, PT, R12, UR22, PT ;  /* 0x000000160c007c0c */ /* 0x000fe2000bf26270 */
[----:B------:R-:W-:-:S02]  /*31a0*/  ULDC.64 UR4, c[0x0][0x1a0] ;  /* 0x0000680000047ab9 */ /* 0x000fc40000000a00 */
[----:B------:R-:W-:-:S05]  /*31b0*/  MOV R7, UR29 ;  /* 0x0000001d00077c02 */ /* 0x000fca0008000f00 */
[----:B------:R5:W1:Y:S01]  /*31c0*/  @P0 LDG.E R0, [R6.64] ;  /* 0x0000001206000981 */ /* 0x000a62000c1e1900 */
[----:B------:R-:W-:Y:S01]  /*31d0*/  MOV R10, R24 ;  /* 0x00000018000a7202 */ /* 0x000fe20000000f00 */
[----:B------:R-:W-:Y:S01]  /*31e0*/  USHF.L.U64.HI UR5, UR4, UR20, UR5 ;  /* 0x0000001404057299 */ /* 0x000fe20008010205 */
[----:B------:R-:W-:Y:S01]  /*31f0*/  IMAD.SHL.U32 R20, R20, 0x2, RZ ;  /* 0x0000000214147824 */ /* 0x000fe200078e00ff */
[----:B------:R-:W-:Y:S01]  /*3200*/  BAR.SYNC.DEFER_BLOCKING 0x0 ;  /* 0x0000000000007b1d */ /* 0x000fe20000010000 */
[----:B------:R-:W-:Y:S02]  /*3210*/  USHF.L.U32 UR14, UR4, 0x6, URZ ;  /* 0x00000006040e7899 */ /* 0x000fe4000800063f */
[----:B------:R-:W-:Y:S01]  /*3220*/  UIMAD UR17, UR5, UR25, URZ ;  /* 0x00000019051172a4 */ /* 0x000fe2000f8e023f */
[----:B------:R-:W-:Y:S02]  /*3230*/  LOP3.LUT R19, R20, 0x6, RZ, 0xc0, !PT ;  /* 0x0000000614137812 */ /* 0x000fe400078ec0ff */
[----:B------:R2:W-:Y:S01]  /*3240*/  STL.64 [R1+0x20], R10 ;  /* 0x0000200a01007387 */ /* 0x0005e20000100a00 */
[----:B------:R-:W-:Y:S01]  /*3250*/  UIMAD UR24, UR24, UR14, UR17 ;  /* 0x0000000e181872a4 */ /* 0x000fe2000f8e0211 */
[----:B------:R-:W-:Y:S01]  /*3260*/  BSSY B0, `(.L_x_2073) ;  /* 0x0000017000007945 */ /* 0x000fe20003800000 */
[----:B------:R-:W-:Y:S01]  /*3270*/  UMOV UR20, URZ ;  /* 0x0000003f00147c82 */ /* 0x000fe20008000000 */
[----:B-----5:R-:W-:Y:S01]  /*3280*/  IMAD.U32 R6, RZ, RZ, UR25 ;  /* 0x00000019ff067e24 */ /* 0x020fe2000f8e00ff */
[----:B------:R2:W-:Y:S03]  /*3290*/  @P1 STS.128 [R215+0x6000], RZ ;  /* 0x006000ffd7001388 */ /* 0x0005e60000000c00 */
[----:B------:R-:W-:-:S05]  /*32a0*/  IMAD.WIDE.U32 R6, R6, UR14, R10 ;  /* 0x0000000e06067c25 */ /* 0x000fca000f8e000a */
[----:B------:R-:W-:Y:S01]  /*32b0*/  IADD3 R9, R7, UR24, RZ ;  /* 0x0000001807097c10 */ /* 0x000fe2000fffe0ff */
[----:B-1----:R-:W-:-:S04]  /*32c0*/  @P0 FMUL.FTZ R0, R0, R3 ;  /* 0x0000000300000220 */ /* 0x002fc80000410000 */
        /* <DEDUP_REMOVED lines=16> */
.L_x_2074:
[----:B------:R-:W-:Y:S05]  /*33d0*/  BSYNC B0 ;  /* 0x0000000000007941 */ /* 0x000fea0003800000 */
.L_x_2073:
        /* <DEDUP_REMOVED lines=18> */
.L_x_2076:
[----:B------:R-:W-:Y:S05]  /*3500*/  BSYNC B0 ;  /* 0x0000000000007941 */ /* 0x000fea0003800000 */
.L_x_2075:
        /* <DEDUP_REMOVED lines=18> */
.L_x_2078:
[----:B------:R-:W-:Y:S05]  /*3630*/  BSYNC B0 ;  /* 0x0000000000007941 */ /* 0x000fea0003800000 */
.L_x_2077:
        /* <DEDUP_REMOVED lines=19> */
.L_x_2080:
[----:B------:R-:W-:Y:S05]  /*3770*/  BSYNC B0 ;  /* 0x0000000000007941 */ /* 0x000fea0003800000 */
.L_x_2079:
[----:B------:R-:W-:Y:S01]  /*3780*/  LEA R3, R100, UR13, 0x4 ;  /* 0x0000000d64037c11 */ /* 0x000fe2000f8e20ff */
[----:B------:R-:W-:Y:S01]  /*3790*/  UIADD3 UR12, UR15, -UR16, URZ ;  /* 0x800000100f0c7290 */ /* 0x000fe2000fffe03f */
[----:B------:R-:W-:Y:S01]  /*37a0*/  IMAD.U32 R0, RZ, RZ, UR25 ;  /* 0x00000019ff007e24 */ /* 0x000fe2000f8e00ff */
[----:B-1----:R-:W-:Y:S01]  /*37b0*/  SHF.R.S32.HI R7, RZ, 0x4, R17 ;  /* 0x00000004ff077819 */ /* 0x002fe20000011411 */
[----:B------:R-:W-:Y:S01]  /*37c0*/  IMAD.SHL.U32 R8, R18, 0x40, RZ ;  /* 0x0000004012087824 */ /* 0x000fe200078e00ff */
[----:B------:R-:W-:Y:S01]  /*37d0*/  R2P PR, R32, 0x6 ;  /* 0x0000000620007804 */ /* 0x000fe20000000000 */
[----:B------:R-:W-:Y:S01]  /*37e0*/  IMAD.IADD R45, R21, 0x1, R3 ;  /* 0x00000001152d7824 */ /* 0x000fe200078e0203 */
[----:B------:R-:W-:Y:S01]  /*37f0*/  LEA.HI R6, R17, R7, RZ, 0x1 ;  /* 0x0000000711067211 */ /* 0x000fe200078f08ff */
[----:B------:R-:W-:Y:S01]  /*3800*/  IMAD R44, R0, 0x40, R19 ;  /* 0x00000040002c7824 */ /* 0x000fe200078e0213 */
[----:B------:R-:W-:Y:S01]  /*3810*/  UIADD3 UR16, UR15, 0x1, -UR16 ;  /* 0x000000010f107890 */ /* 0x000fe2000fffe810 */
[----:B------:R-:W0:Y:S01]  /*3820*/  LDGDEPBAR ;  /* 0x00000000000079af */ /* 0x000e220000000000 */
[----:B------:R-:W-:Y:S01]  /*3830*/  IADD3 R210, R45, UR12, RZ ;  /* 0x0000000c2dd27c10 */ /* 0x000fe2000fffe0ff */
[----:B------:R-:W-:Y:S01]  /*3840*/  UISETP.GT.AND UP0, UPT, UR25, UR9, UPT ;  /* 0x000000091900728c */ /* 0x000fe2000bf04270 */
[----:B------:R-:W-:-:S02]  /*3850*/  IADD3 R46, R44, 0x1, RZ ;  /* 0x000000012c2e7810 */ /* 0x000fc40007ffe0ff */
[----:B------:R-:W-:Y:S01]  /*3860*/  IADD3 R47, R44, 0x8, RZ ;  /* 0x000000082c2f7810 */ /* 0x000fe20007ffe0ff */
[----:B------:R-:W-:Y:S01]  /*3870*/  IMAD.IADD R0, R210, 0x1, -R44 ;  /* 0x00000001d2007824 */ /* 0x000fe200078e0a2c */
[----:B------:R-:W-:Y:S01]  /*3880*/  IADD3 R92, R44, 0x9, RZ ;  /* 0x000000092c5c7810 */ /* 0x000fe20007ffe0ff */
[----:B------:R-:W-:Y:S01]  /*3890*/  IMAD.IADD R5, R210, 0x1, -R46 ;  /* 0x00000001d2057824 */ /* 0x000fe200078e0a2e */
[C---:B------:R-:W-:Y:S02]  /*38a0*/  IADD3 R93, R44.reuse, 0x10, RZ ;  /* 0x000000102c5d7810 */ /* 0x040fe40007ffe0ff */
[----:B------:R-:W-:Y:S02]  /*38b0*/  IABS R0, R0 ;  /* 0x0000000000007213 */ /* 0x000fe40000000000 */
[C---:B------:R-:W-:Y:S02]  /*38c0*/  IADD3 R94, R44.reuse, 0x11, RZ ;  /* 0x000000112c5e7810 */ /* 0x040fe40007ffe0ff */
[----:B------:R-:W-:Y:S01]  /*38d0*/  IADD3 R95, R44, 0x18, RZ ;  /* 0x000000182c5f7810 */ /* 0x000fe20007ffe0ff */
[----:B------:R-:W-:Y:S01]  /*38e0*/  IMAD.MOV.U32 R3, RZ, RZ, R0 ;  /* 0x000000ffff037224 */ /* 0x000fe200078e0000 */
[----:B------:R-:W-:Y:S01]  /*38f0*/  IABS R0, R5 ;  /* 0x0000000500007213 */ /* 0x000fe20000000000 */
[----:B------:R-:W-:Y:S01]  /*3900*/  IMAD.IADD R5, R210, 0x1, -R47 ;  /* 0x00000001d2057824 */ /* 0x000fe200078e0a2f */
[C---:B------:R-:W-:Y:S01]  /*3910*/  IADD3 R101, R44.reuse, 0x19, RZ ;  /* 0x000000192c657810 */ /* 0x040fe20007ffe0ff */
[----:B------:R1:W-:Y:S01]  /*3920*/  I2F R216, R3 ;  /* 0x0000000300d87306 */ /* 0x0003e20000201400 */
[----:B------:R-:W-:-:S02]  /*3930*/  IADD3 R102, R44, 0x20, RZ ;  /* 0x000000202c667810 */ /* 0x000fc40007ffe0ff */
[C---:B------:R-:W-:Y:S02]  /*3940*/  IADD3 R103, R44.reuse, 0x21, RZ ;  /* 0x000000212c677810 */ /* 0x040fe40007ffe0ff */
[C---:B------:R-:W-:Y:S02]  /*3950*/  IADD3 R108, R44.reuse, 0x28, RZ ;  /* 0x000000282c6c7810 */ /* 0x040fe40007ffe0ff */
[C---:B------:R-:W-:Y:S02]  /*3960*/  IADD3 R109, R44.reuse, 0x29, RZ ;  /* 0x000000292c6d7810 */ /* 0x040fe40007ffe0ff */
[C---:B------:R-:W-:Y:S02]  /*3970*/  IADD3 R110, R44.reuse, 0x30, RZ ;  /* 0x000000302c6e7810 */ /* 0x040fe40007ffe0ff */
[C---:B------:R-:W-:Y:S02]  /*3980*/  IADD3 R111, R44.reuse, 0x31, RZ ;  /* 0x000000312c6f7810 */ /* 0x040fe40007ffe0ff */
[----:B------:R-:W-:-:S02]  /*3990*/  IADD3 R116, R44, 0x38, RZ ;  /* 0x000000382c747810 */ /* 0x000fc40007ffe0ff */
[----:B------:R-:W-:Y:S01]  /*39a0*/  IADD3 R117, R44, 0x39, RZ ;  /* 0x000000392c757810 */ /* 0x000fe20007ffe0ff */
[----:B-1----:R-:W-:Y:S01]  /*39b0*/  IMAD.MOV.U32 R3, RZ, RZ, R0 ;  /* 0x000000ffff037224 */ /* 0x002fe200078e0000 */
[----:B------:R-:W-:Y:S01]  /*39c0*/  IABS R0, R5 ;  /* 0x0000000500007213 */ /* 0x000fe20000000000 */
[----:B------:R-:W-:Y:S01]  /*39d0*/  IMAD.IADD R5, R210, 0x1, -R92 ;  /* 0x00000001d2057824 */ /* 0x000fe200078e0a5c */
[C---:B------:R-:W-:Y:S01]  /*39e0*/  IADD3 R144, R45.reuse, 0x8, RZ ;  /* 0x000000082d907810 */ /* 0x040fe20007ffe0ff */
[----:B------:R1:W-:Y:S01]  /*39f0*/  I2F R232, R3 ;  /* 0x0000000300e87306 */ /* 0x0003e20000201400 */
[----:B------:R-:W-:Y:S02]  /*3a00*/  IADD3 R119, R45, 0x40, RZ ;  /* 0x000000402d777810 */ /* 0x000fe40007ffe0ff */
[----:B------:R-:W-:Y:S02]  /*3a10*/  IADD3 R207, R144, UR12, RZ ;  /* 0x0000000c90cf7c10 */ /* 0x000fe4000fffe0ff */
[----:B------:R-:W-:-:S02]  /*3a20*/  IADD3 R205, R119, UR12, RZ ;  /* 0x0000000c77cd7c10 */ /* 0x000fc4000fffe0ff */
[----:B------:R-:W-:-:S04]  /*3a30*/  IADD3 R118, R45, 0x48, RZ ;  /* 0x000000482d767810 */ /* 0x000fc80007ffe0ff */
[----:B------:R-:W-:Y:S01]  /*3a40*/  IADD3 R209, R118, UR12, RZ ;  /* 0x0000000c76d17c10 */ /* 0x000fe2000fffe0ff */
[----:B------:R-:W-:Y:S02]  /*3a50*/  ULDC UR12, c[0x0][0x2e8] ;  /* 0x0000ba00000c7ab9 */ /* 0x000fe40000000800 */
[----:B------:R-:W-:Y:S01]  /*3a60*/  UIADD3 UR12, UR16, UR12, URZ ;  /* 0x0000000c100c7290 */ /* 0x000fe2000fffe03f */
[----:B-1----:R-:W-:Y:S01]  /*3a70*/  IMAD.MOV.U32 R3, RZ, RZ, R0 ;  /* 0x000000ffff037224 */ /* 0x002fe200078e0000 */
[----:B------:R-:W-:Y:S01]  /*3a80*/  IABS R0, R5 ;  /* 0x0000000500007213 */ /* 0x000fe20000000000 */
[C---:B------:R-:W-:Y:S02]  /*3a90*/  IMAD.IADD R5, R210.reuse, 0x1, -R93 ;  /* 0x00000001d2057824 */ /* 0x040fe400078e0a5d */
        /* <DEDUP_REMOVED lines=46> */
[----:B------:R-:W-:Y:S02]  /*3d80*/  IABS R0, R5 ;  /* 0x0000000500007213 */ /* 0x000fe40000000000 */
[----:B------:R-:W-:-:S03]  /*3d90*/  LOP3.LUT R5, R6, 0xfffffffe, RZ, 0xc0, !PT ;  /* 0xfffffffe06057812 */ /* 0x000fc600078ec0ff */
[----:B------:R1:W-:Y:S01]  /*3da0*/  I2F R249, R3 ;  /* 0x0000000300f97306 */ /* 0x0003e20000201400 */
[----:B------:R-:W-:Y:S02]  /*3db0*/  IMAD.IADD R6, R207, 0x1, -R44 ;  /* 0x00000001cf067824 */ /* 0x000fe400078e0a2c */
[----:B------:R-:W-:Y:S02]  /*3dc0*/  IMAD.IADD R9, R7, 0x1, -R5 ;  /* 0x0000000107097824 */ /* 0x000fe400078e0a05 */
[----:B------:R-:W-:Y:S02]  /*3dd0*/  IMAD.SHL.U32 R5, R32, 0x40, RZ ;  /* 0x0000004020057824 */ /* 0x000fe400078e00ff */
[----:B------:R-:W-:Y:S02]  /*3de0*/  IMAD.SHL.U32 R7, R12, 0x8, RZ ;  /* 0x000000080c077824 */ /* 0x000fe400078e00ff */
[----:B-1----:R-:W-:Y:S01]  /*3df0*/  IMAD.MOV.U32 R3, RZ, RZ, R0 ;  /* 0x000000ffff037224 */ /* 0x002fe200078e0000 */
[----:B------:R-:W-:Y:S01]  /*3e00*/  IABS R0, R6 ;  /* 0x0000000600007213 */ /* 0x000fe20000000000 */
[----:B------:R-:W-:-:S02]  /*3e10*/  IMAD.IADD R6, R209, 0x1, -R44 ;  /* 0x00000001d1067824 */ /* 0x000fc400078e0a2c */
[----:B------:R1:W-:Y:S03]  /*3e20*/  I2F R250, R3 ;  /* 0x0000000300fa7306 */ /* 0x0003e60000201400 */
[----:B------:R-:W-:-:S05]  /*3e30*/  IABS R6, R6 ;  /* 0x0000000600067213 */ /* 0x000fca0000000000 */
[----:B------:R5:W-:Y:S01]  /*3e40*/  I2F R147, R0 ;  /* 0x0000000000937306 */ /* 0x000be20000201400 */
[----:B-1----:R-:W-:-:S05]  /*3e50*/  IMAD.IADD R3, R205, 0x1, -R44 ;  /* 0x00000001cd037824 */ /* 0x002fca00078e0a2c */
[----:B------:R-:W-:Y:S02]  /*3e60*/  IABS R3, R3 ;  /* 0x0000000300037213 */ /* 0x000fe40000000000 */
[----:B-----5:R-:W-:-:S03]  /*3e70*/  LOP3.LUT R0, R5, 0x1c0, RZ, 0xc0, !PT ;  /* 0x000001c005007812 */ /* 0x020fc600078ec0ff */
[----:B------:R-:W-:Y:S01]  /*3e80*/  IMAD.MOV.U32 R5, RZ, RZ, R3 ;  /* 0x000000ffff057224 */ /* 0x000fe200078e0003 */
[----:B------:R-:W-:Y:S02]  /*3e90*/  LOP3.LUT R3, R8, 0x1c0, RZ, 0xc0, !PT ;  /* 0x000001c008037812 */ /* 0x000fe400078ec0ff */
[----:B--2---:R-:W-:Y:S01]  /*3ea0*/  LOP3.LUT R10, R0, 0x8, R7, 0xf8, !PT ;  /* 0x00000008000a7812 */ /* 0x004fe200078ef807 */
[----:B------:R-:W-:Y:S01]  /*3eb0*/  IMAD.SHL.U32 R7, R9, 0x8, RZ ;  /* 0x0000000809077824 */ /* 0x000fe200078e00ff */
[----:B------:R-:W-:Y:S01]  /*3ec0*/  SHF.R.U32.HI R8, RZ, 0x3, R0 ;  /* 0x00000003ff087819 */ /* 0x000fe20000011600 */
[----:B------:R-:W-:Y:S01]  /*3ed0*/  IMAD.IADD R0, R207, 0x1, -R46 ;  /* 0x00000001cf007824 */ /* 0x000fe200078e0a2e */
[----:B------:R1:W-:Y:S02]  /*3ee0*/  I2F R166, R5 ;  /* 0x0000000500a67306 */ /* 0x0003e40000201400 */
[----:B------:R-:W-:Y:S02]  /*3ef0*/  LOP3.LUT R7, R3, 0x8, R7, 0xf8, !PT ;  /* 0x0000000803077812 */ /* 0x000fe400078ef807 */
[----:B------:R-:W-:-:S02]  /*3f00*/  SHF.R.U32.HI R3, RZ, 0x3, R3 ;  /* 0x00000003ff037819 */ /* 0x000fc40000011603 */
[----:B------:R-:W-:Y:S02]  /*3f10*/  IABS R0, R0 ;  /* 0x0000000000007213 */ /* 0x000fe40000000000 */
[----:B------:R-:W-:Y:S01]  /*3f20*/  LOP3.LUT R145, R7, R3, RZ, 0x3c, !PT ;  /* 0x0000000307917212 */ /* 0x000fe200078e3cff */
[----:B------:R-:W-:Y:S02]  /*3f30*/  IMAD R7, R100, 0x400, R222 ;  /* 0x0000040064077824 */ /* 0x000fe400078e02de */
[----:B------:R-:W-:-:S04]  /*3f40*/  IMAD.MOV.U32 R3, RZ, RZ, R0 ;  /* 0x000000ffff037224 */ /* 0x000fc800078e0000 */
[----:B------:R2:W-:Y:S01]  /*3f50*/  I2F R171, R3 ;  /* 0x0000000300ab7306 */ /* 0x0005e20000201400 */
[----:B-1----:R-:W-:Y:S02]  /*3f60*/  IMAD.MOV.U32 R5, RZ, RZ, R6 ;  /* 0x000000ffff057224 */ /* 0x002fe400078e0006 */
[----:B------:R-:W-:-:S05]  /*3f70*/  IMAD.IADD R6, R205, 0x1, -R46 ;  /* 0x00000001cd067824 */ /* 0x000fca00078e0a2e */
[----:B------:R1:W-:Y:S01]  /*3f80*/  I2F R165, R5 ;  /* 0x0000000500a57306 */ /* 0x0003e20000201400 */
[----:B--2---:R-:W-:-:S04]  /*3f90*/  IMAD.IADD R3, R145, 0x1, R7 ;  /* 0x0000000191037824 */ /* 0x004fc800078e0207 */
[----:B------:R-:W-:Y:S01]  /*3fa0*/  IMAD.SHL.U32 R195, R3, 0x2, RZ ;  /* 0x0000000203c37824 */ /* 0x000fe200078e00ff */
[----:B-1----:R-:W-:-:S04]  /*3fb0*/  LOP3.LUT R5, R10, R8, RZ, 0x3c, !PT ;  /* 0x000000080a057212 */ /* 0x002fc800078e3cff */
[----:B------:R-:W-:Y:S01]  /*3fc0*/  LDSM.16.M88.4 R12, [R195] ;  /* 0x00000000c30c783b */ /* 0x000fe20000000200 */
[--C-:B------:R-:W-:Y:S02]  /*3fd0*/  IMAD R198, R2, 0x2, R195.reuse ;  /* 0x0000000202c67824 */ /* 0x100fe400078e02c3 */
[----:B------:R-:W-:Y:S02]  /*3fe0*/  IMAD R196, R4, 0x2, R195 ;  /* 0x0000000204c47824 */ /* 0x000fe400078e02c3 */
[----:B------:R-:W-:Y:S01]  /*3ff0*/  IMAD R0, R9, 0x200, R5 ;  /* 0x0000020009007824 */ /* 0x000fe200078e0205 */
[----:B------:R-:W-:Y:S01]  /*4000*/  IABS R5, R6 ;  /* 0x0000000600057213 */ /* 0x000fe20000000000 */
[----:B------:R-:W-:Y:S01]  /*4010*/  IMAD.IADD R6, R209, 0x1, -R46 ;  /* 0x00000001d1067824 */ /* 0x000fe200078e0a2e */
[----:B------:R-:W-:Y:S01]  /*4020*/  LDSM.16.M88.4 R8, [R195+0x2000] ;  /* 0x00200000c308783b */ /* 0x000fe20000000200 */
[----:B------:R-:W-:Y:S02]  /*4030*/  IMAD.SHL.U32 R188, R0, 0x2, RZ ;  /* 0x0000000200bc7824 */ /* 0x000fe400078e00ff */
[----:B------:R-:W-:Y:S01]  /*4040*/  IMAD.MOV.U32 R0, RZ, RZ, R5 ;  /* 0x000000ffff007224 */ /* 0x000fe200078e0005 */
[----:B------:R-:W-:Y:S01]  /*4050*/  IABS R3, R6 ;  /* 0x0000000600037213 */ /* 0x000fe20000000000 */
[----:B------:R-:W-:Y:S01]  /*4060*/  IMAD.IADD R5, R207, 0x1, -R47 ;  /* 0x00000001cf057824 */ /* 0x000fe200078e0a2f */
[----:B------:R-:W1:Y:S01]  /*4070*/  LDSM.16.M88.4 R16, [R188+0x4000] ;  /* 0x00400000bc10783b */ /* 0x000e620000000200 */
[----:B------:R2:W-:Y:S01]  /*4080*/  I2F R168, R0 ;  /* 0x0000000000a87306 */ /* 0x0005e20000201400 */
[----:B------:R-:W-:Y:S01]  /*4090*/  IMAD.IADD R6, R209, 0x1, -R101 ;  /* 0x00000001d1067824 */ /* 0x000fe200078e0a65 */
[----:B------:R-:W-:Y:S01]  /*40a0*/  IADD3 R199, R188, 0x4040, RZ ;  /* 0x00004040bcc77810 */ /* 0x000fe20007ffe0ff */
[----:B------:R-:W5:Y:S01]  /*40b0*/  LDSM.16.M88.4 R20, [R188+0x4800] ;  /* 0x00480000bc14783b */ /* 0x000f620000000200 */
[----:B------:R-:W-:-:S03]  /*40c0*/  IMAD R197, R2, 0x2, R196 ;  /* 0x0000000202c57824 */ /* 0x000fc600078e02c4 */
[----:B------:R-:W3:Y:S04]  /*40d0*/  LDSM.16.M88.4 R24, [R188+0x5000] ;  /* 0x00500000bc18783b */ /* 0x000ee80000000200 */
[----:B------:R-:W4:Y:S01]  /*40e0*/  LDSM.16.M88.4 R28, [R188+0x5800] ;  /* 0x00580000bc1c783b */ /* 0x000f220000000200 */
[----:B--2---:R-:W-:Y:S01]  /*40f0*/  IMAD.MOV.U32 R0, RZ, RZ, R3 ;  /* 0x000000ffff007224 */ /* 0x004fe200078e0003 */
[----:B------:R-:W-:Y:S01]  /*4100*/  IABS R3, R5 ;  /* 0x0000000500037213 */ /* 0x000fe20000000000 */
[--C-:B------:R-:W-:Y:S02]  /*4110*/  IMAD.IADD R5, R209, 0x1, -R47.reuse ;  /* 0x00000001d1057824 */ /* 0x100fe400078e0a2f */
[----:B------:R2:W-:Y:S08]  /*4120*/  I2F R164, R0 ;  /* 0x0000000000a47306 */ /* 0x0005f00000201400 */
[----:B------:R5:W-:Y:S01]  /*4130*/  I2F R169, R3 ;  /* 0x0000000300a97306 */ /* 0x000be20000201400 */
[----:B--2---:R-:W-:Y:S01]  /*4140*/  IMAD.IADD R0, R205, 0x1, -R47 ;  /* 0x00000001cd007824 */ /* 0x004fe200078e0a2f */
[----:B-1----:R-:W-:Y:S04]  /*4150*/  HMMA.16816.F32 R72, R8, R16, RZ ;  /* 0x000000100848723c */ /* 0x002fe800000018ff */
[----:B------:R-:W-:-:S05]  /*4160*/  IABS R0, R0 ;  /* 0x0000000000007213 */ /* 0x000fca0000000000 */
[----:B-----5:R-:W-:Y:S01]  /*4170*/  IMAD.MOV.U32 R3, RZ, RZ, R0 ;  /* 0x000000ffff037224 */ /* 0x020fe200078e0000 */
[----:B------:R-:W-:Y:S01]  /*4180*/  IABS R0, R5 ;  /* 0x0000000500007213 */ /* 0x000fe20000000000 */
[----:B------:R-:W-:Y:S01]  /*4190*/  IMAD.IADD R5, R207, 0x1, -R92 ;  /* 0x00000001cf057824 */ /* 0x000fe200078e0a5c */
[C---:B------:R-:W-:Y:S01]  /*41a0*/  HMMA.16816.F32 R88, R8.reuse, R18, RZ ;  /* 0x000000120858723c */ /* 0x040fe200000018ff */
[----:B------:R1:W-:Y:S07]  /*41b0*/  I2F R173, R3 ;  /* 0x0000000300ad7306 */ /* 0x0003ee0000201400 */
[C---:B------:R-:W-:Y:S08]  /*41c0*/  HMMA.16816.F32 R52, R8.reuse, R20, RZ ;  /* 0x000000140834723c */ /* 0x040ff000000018ff */
[----:B---3--:R-:W-:Y:S01]  /*41d0*/  HMMA.16816.F32 R40, R8, R24, RZ ;  /* 0x000000180828723c */ /* 0x008fe200000018ff */
[----:B-1----:R-:W-:Y:S01]  /*41e0*/  IMAD.MOV.U32 R3, RZ, RZ, R0 ;  /* 0x000000ffff037224 */ /* 0x002fe200078e0000 */
[----:B------:R-:W-:Y:S01]  /*41f0*/  IABS R0, R5 ;  /* 0x0000000500007213 */ /* 0x000fe20000000000 */
[----:B------:R-:W-:-:S02]  /*4200*/  IMAD.IADD R5, R205, 0x1, -R92 ;  /* 0x00000001cd057824 */ /* 0x000fc400078e0a5c */
[----:B------:R1:W-:Y:S03]  /*4210*/  I2F R172, R3 ;  /* 0x0000000300ac7306 */ /* 0x0003e60000201400 */
[C---:B----4-:R-:W-:Y:S08]  /*4220*/  HMMA.16816.F32 R60, R8.reuse, R28, RZ ;  /* 0x0000001c083c723c */ /* 0x050ff000000018ff */
[----:B------:R-:W-:Y:S01]  /*4230*/  HMMA.16816.F32 R68, R8, R22, RZ ;  /* 0x000000160844723c */ /* 0x000fe200000018ff */
[----:B-1----:R-:W-:Y:S01]  /*4240*/  IMAD.MOV.U32 R3, RZ, RZ, R0 ;  /* 0x000000ffff037224 */ /* 0x002fe200078e0000 */
[----:B------:R-:W-:Y:S01]  /*4250*/  IABS R0, R5 ;  /* 0x0000000500007213 */ /* 0x000fe20000000000 */
[----:B------:R-:W-:-:S05]  /*4260*/  IMAD.IADD R5, R209, 0x1, -R92 ;  /* 0x00000001d1057824 */ /* 0x000fca00078e0a5c */
[C---:B------:R-:W-:Y:S01]  /*4270*/  HMMA.16816.F32 R64, R8.reuse, R26, RZ ;  /* 0x0000001a0840723c */ /* 0x040fe200000018ff */
[----:B------:R1:W-:Y:S07]  /*4280*/  I2F R174, R3 ;  /* 0x0000000300ae7306 */ /* 0x0003ee0000201400 */
[----:B------:R-:W-:Y:S01]  /*4290*/  HMMA.16816.F32 R56, R8, R30, RZ ;  /* 0x0000001e0838723c */ /* 0x000fe200000018ff */
[----:B------:R-:W-:Y:S07]  /*42a0*/  LDSM.16.M88.4 R8, [R198+0x2000] ;  /* 0x00200000c608783b */ /* 0x000fee0000000200 */
[----:B------:R-:W-:Y:S01]  /*42b0*/  HMMA.16816.F32 R96, R12, R16, RZ ;  /* 0x000000100c60723c */ /* 0x000fe200000018ff */
[----:B-1----:R-:W-:Y:S01]  /*42c0*/  IMAD.MOV.U32 R3, RZ, RZ, R0 ;  /* 0x000000ffff037224 */ /* 0x002fe200078e0000 */
[----:B------:R-:W-:Y:S01]  /*42d0*/  IABS R0, R5 ;  /* 0x0000000500007213 */ /* 0x000fe20000000000 */
[----:B------:R-:W-:-:S02]  /*42e0*/  IMAD.IADD R5, R207, 0x1, -R93 ;  /* 0x00000001cf057824 */ /* 0x000fc400078e0a5d */
[----:B------:R1:W-:Y:S03]  /*42f0*/  I2F R176, R3 ;  /* 0x0000000300b07306 */ /* 0x0003e60000201400 */
[C---:B------:R-:W-:Y:S08]  /*4300*/  HMMA.16816.F32 R120, R12.reuse, R18, RZ ;  /* 0x000000120c78723c */ /* 0x040ff000000018ff */
[----:B------:R-:W-:Y:S01]  /*4310*/  HMMA.16816.F32 R84, R12, R20, RZ ;  /* 0x000000140c54723c */ /* 0x000fe200000018ff */
[----:B-1----:R-:W-:Y:S01]  /*4320*/  IMAD.MOV.U32 R3, RZ, RZ, R0 ;  /* 0x000000ffff037224 */ /* 0x002fe200078e0000 */
[----:B------:R-:W-:Y:S01]  /*4330*/  IABS R0, R5 ;  /* 0x0000000500007213 */ /* 0x000fe20000000000 */
[----:B------:R-:W-:-:S05]  /*4340*/  IMAD.IADD R5, R205, 0x1, -R93 ;  /* 0x00000001cd057824 */ /* 0x000fca00078e0a5d */
[C---:B------:R-:W-:Y:S01]  /*4350*/  HMMA.16816.F32 R104, R12.reuse, R22, RZ ;  /* 0x000000160c68723c */ /* 0x040fe200000018ff */
[----:B------:R1:W-:Y:S01]  /*4360*/  I2F R177, R3 ;  /* 0x0000000300b17306 */ /* 0x0003e20000201400 */
[----:B------:R-:W-:Y:S06]  /*4370*/  LDSM.16.M88.4 R20, [R198] ;  /* 0x00000000c614783b */ /* 0x000fec0000000200 */
[C---:B------:R-:W-:Y:S08]  /*4380*/  HMMA.16816.F32 R80, R12.reuse, R24, RZ ;  /* 0x000000180c50723c */ /* 0x040ff000000018ff */
[C---:B------:R-:W-:Y:S01]  /*4390*/  HMMA.16816.F32 R112, R12.reuse, R26, RZ ;  /* 0x0000001a0c70723c */ /* 0x040fe200000018ff */
[----:B-1----:R-:W-:Y:S01]  /*43a0*/  IMAD.MOV.U32 R3, RZ, RZ, R0 ;  /* 0x000000ffff037224 */ /* 0x002fe200078e0000 */
[----:B------:R-:W-:Y:S01]  /*43b0*/  IABS R0, R5 ;  /* 0x0000000500007213 */ /* 0x000fe20000000000 */
[----:B------:R-:W-:Y:S01]  /*43c0*/  IMAD.IADD R5, R209, 0x1, -R93 ;  /* 0x00000001d1057824 */ /* 0x000fe200078e0a5d */
[----:B------:R-:W-:Y:S01]  /*43d0*/  LDSM.16.M88.4 R24, [R196] ;  /* 0x00000000c418783b */ /* 0x000fe20000000200 */
[----:B------:R1:W-:Y:S03]  /*43e0*/  I2F R189, R3 ;  /* 0x0000000300bd7306 */ /* 0x0003e60000201400 */
[C---:B------:R-:W-:Y:S08]  /*43f0*/  HMMA.16816.F32 R76, R12.reuse, R28, RZ ;  /* 0x0000001c0c4c723c */ /* 0x040ff000000018ff */
[----:B------:R-:W-:Y:S01]  /*4400*/  HMMA.16816.F32 R124, R12, R30, RZ ;  /* 0x0000001e0c7c723c */ /* 0x000fe200000018ff */
[----:B------:R-:W-:Y:S01]  /*4410*/  LDSM.16.M88.4 R12, [R197] ;  /* 0x00000000c50c783b */ /* 0x000fe20000000200 */
[----:B-1----:R-:W-:Y:S01]  /*4420*/  IMAD.MOV.U32 R3, RZ, RZ, R0 ;  /* 0x000000ffff037224 */ /* 0x002fe200078e0000 */
[----:B------:R-:W-:Y:S01]  /*4430*/  IABS R0, R5 ;  /* 0x0000000500007213 */ /* 0x000fe20000000000 */
[----:B------:R-:W-:-:S02]  /*4440*/  IMAD.IADD R5, R207, 0x1, -R94 ;  /* 0x00000001cf057824 */ /* 0x000fc400078e0a5e */
        /* <DEDUP_REMOVED lines=20> */
[----:B------:R1:W-:Y:S01]  /*4590*/  I2F R191, R3 ;  /* 0x0000000300bf7306 */ /* 0x0003e20000201400 */
[----:B------:R-:W-:-:S07]  /*45a0*/  IABS R5, R5 ;  /* 0x0000000500057213 */ /* 0x000fce0000000000 */
[----:B------:R-:W-:Y:S01]  /*45b0*/  I2F R231, R5 ;  /* 0x0000000500e77306 */ /* 0x000fe20000201400 */
[----:B-1----:R-:W-:-:S07]  /*45c0*/  IMAD.IADD R3, R209, 0x1, -R95 ;  /* 0x00000001d1037824 */ /* 0x002fce00078e0a5f */
[----:B------:R1:W-:Y:S01]  /*45d0*/  I2F R226, R0 ;  /* 0x0000000000e27306 */ /* 0x0003e20000201400 */
[----:B------:R-:W-:-:S07]  /*45e0*/  IABS R3, R3 ;  /* 0x0000000300037213 */ /* 0x000fce0000000000 */
[----:B------:R2:W-:Y:S01]  /*45f0*/  I2F R218, R3 ;  /* 0x0000000300da7306 */ /* 0x0005e20000201400 */
[----:B-1----:R-:W-:-:S05]  /*4600*/  SEL R0, R252, 0xffffffe0, !P1 ;  /* 0xffffffe0fc007807 */ /* 0x002fca0004800000 */
[----:B------:R-:W-:Y:S02]  /*4610*/  IMAD.IADD R194, R188, 0x1, R0 ;  /* 0x00000001bcc27824 */ /* 0x000fe400078e0200 */
[----:B--2---:R-:W-:-:S03]  /*4620*/  IMAD.IADD R3, R205, 0x1, -R101 ;  /* 0x00000001cd037824 */ /* 0x004fc600078e0a65 */
[----:B------:R-:W1:Y:S02]  /*4630*/  LDSM.16.M88.4 R36, [R194+0x4800] ;  /* 0x00480000c224783b */ /* 0x000e640000000200 */
[----:B------:R-:W-:Y:S02]  /*4640*/  IABS R3, R3 ;  /* 0x0000000300037213 */ /* 0x000fe40000000000 */
[----:B------:R-:W2:Y:S03]  /*4650*/  LDSM.16.M88.4 R16, [R194+0x4000] ;  /* 0x00400000c210783b */ /* 0x000ea60000000200 */
[----:B------:R-:W-:Y:S01]  /*4660*/  IMAD.MOV.U32 R5, RZ, RZ, R3 ;  /* 0x000000ffff057224 */ /* 0x000fe200078e0003 */
[----:B------:R-:W-:Y:S01]  /*4670*/  IABS R3, R6 ;  /* 0x0000000600037213 */ /* 0x000fe20000000000 */
[--C-:B------:R-:W-:Y:S01]  /*4680*/  IMAD.IADD R6, R207, 0x1, -R102.reuse ;  /* 0x00000001cf067824 */ /* 0x100fe200078e0a66 */
[----:B------:R-:W3:Y:S01]  /*4690*/  LDSM.16.M88.4 R32, [R194+0x5000] ;  /* 0x00500000c220783b */ /* 0x000ee20000000200 */
[----:B------:R4:W-:Y:S03]  /*46a0*/  I2F R229, R5 ;  /* 0x0000000500e57306 */ /* 0x0009e60000201400 */
[----:B------:R-:W5:Y:S01]  /*46b0*/  LDSM.16.M88.4 R48, [R194+0x5800] ;  /* 0x00580000c230783b */ /* 0x000f620000000200 */
[----:B----4-:R-:W-:Y:S01]  /*46c0*/  IMAD.MOV.U32 R5, RZ, RZ, R3 ;  /* 0x000000ffff057224 */ /* 0x010fe200078e0003 */
[----:B------:R-:W-:Y:S01]  /*46d0*/  IABS R3, R6 ;  /* 0x0000000600037213 */ /* 0x000fe20000000000 */
[----:B------:R-:W-:-:S02]  /*46e0*/  IMAD.IADD R6, R205, 0x1, -R102 ;  /* 0x00000001cd067824 */ /* 0x000fc400078e0a66 */
[----:B------:R4:W-:Y:S01]  /*46f0*/  I2F R224, R5 ;  /* 0x0000000500e07306 */ /* 0x0009e20000201400 */
[----:B-1----:R-:W-:Y:S01]  /*4700*/  HMMA.16816.F32 R140, R8, R36, R52 ;  /* 0x00000024088c723c */ /* 0x002fe20000001834 */
[----:B----4-:R-:W-:Y:S01]  /*4710*/  IMAD.MOV.U32 R5, RZ, RZ, R3 ;  /* 0x000000ffff057224 */ /* 0x010fe200078e0003 */
[----:B------:R-:W-:Y:S01]  /*4720*/  IABS R3, R6 ;  /* 0x0000000600037213 */ /* 0x000fe20000000000 */
[----:B------:R-:W-:-:S05]  /*4730*/  IMAD.IADD R6, R205, 0x1, -R103 ;  /* 0x00000001cd067824 */ /* 0x000fca00078e0a67 */
[C---:B--2---:R-:W-:Y:S01]  /*4740*/  HMMA.16816.F32 R128, R8.reuse, R16, R72 ;  /* 0x000000100880723c */ /* 0x044fe20000001848 */
[----:B------:R1:W-:Y:S07]  /*4750*/  I2F R221, R5 ;  /* 0x0000000500dd7306 */ /* 0x0003ee0000201400 */
[C---:B---3--:R-:W-:Y:S01]  /*4760*/  HMMA.16816.F32 R148, R8.reuse, R32, R40 ;  /* 0x000000200894723c */ /* 0x048fe20000001828 */
[----:B------:R2:W-:Y:S07]  /*4770*/  I2F R230, R3 ;  /* 0x0000000300e67306 */ /* 0x0005ee0000201400 */
[----:B-----5:R-:W-:Y:S01]  /*4780*/  HMMA.16816.F32 R156, R8, R48, R60 ;  /* 0x00000030089c723c */ /* 0x020fe2000000183c */
[----:B-1----:R-:W-:-:S05]  /*4790*/  IMAD.IADD R5, R209, 0x1, -R102 ;  /* 0x00000001d1057824 */ /* 0x002fca00078e0a66 */
[----:B------:R-:W-:Y:S02]  /*47a0*/  IABS R5, R5 ;  /* 0x0000000500057213 */ /* 0x000fe40000000000 */
[C---:B------:R-:W-:Y:S01]  /*47b0*/  HMMA.16816.F32 R132, R8.reuse, R18, R88 ;  /* 0x000000120884723c */ /* 0x040fe20000001858 */
[----:B--2---:R-:W-:Y:S01]  /*47c0*/  IMAD.IADD R3, R207, 0x1, -R103 ;  /* 0x00000001cf037824 */ /* 0x004fe200078e0a67 */
[----:B------:R1:W-:Y:S04]  /*47d0*/  I2F R223, R5 ;  /* 0x0000000500df7306 */ /* 0x0003e80000201400 */
[----:B------:R-:W-:Y:S02]  /*47e0*/  IABS R3, R3 ;  /* 0x0000000300037213 */ /* 0x000fe40000000000 */
[C---:B------:R-:W-:Y:S08]  /*47f0*/  HMMA.16816.F32 R136, R8.reuse, R38, R68 ;  /* 0x000000260888723c */ /* 0x040ff00000001844 */
[----:B------:R-:W-:Y:S01]  /*4800*/  HMMA.16816.F32 R152, R8, R34, R64 ;  /* 0x000000220898723c */ /* 0x000fe20000001840 */
[----:B-1----:R-:W-:Y:S01]  /*4810*/  IMAD.MOV.U32 R5, RZ, RZ, R3 ;  /* 0x000000ffff057224 */ /* 0x002fe200078e0003 */
[----:B------:R-:W-:Y:S01]  /*4820*/  IABS R3, R6 ;  /* 0x0000000600037213 */ /* 0x000fe20000000000 */
[----:B------:R-:W-:-:S02]  /*4830*/  IMAD.IADD R6, R209, 0x1, -R103 ;  /* 0x00000001d1067824 */ /* 0x000fc400078e0a67 */
[----:B------:R1:W-:Y:S03]  /*4840*/  I2F R228, R5 ;  /* 0x0000000500e47306 */ /* 0x0003e60000201400 */
[----:B------:R-:W-:Y:S08]  /*4850*/  HMMA.16816.F32 R160, R8, R50, R56 ;  /* 0x0000003208a0723c */ /* 0x000ff00000001838 */
[----:B------:R-:W-:Y:S01]  /*4860*/  HMMA.16816.F32 R8, R20, R16, R96 ;  /* 0x000000101408723c */ /* 0x000fe20000001860 */
[----:B-1----:R-:W-:Y:S01]  /*4870*/  IMAD.MOV.U32 R5, RZ, RZ, R3 ;  /* 0x000000ffff057224 */ /* 0x002fe200078e0003 */
[----:B------:R-:W-:Y:S01]  /*4880*/  IABS R3, R6 ;  /* 0x0000000600037213 */ /* 0x000fe20000000000 */
[----:B------:R-:W-:-:S05]  /*4890*/  IMAD.IADD R6, R207, 0x1, -R108 ;  /* 0x00000001cf067824 */ /* 0x000fca00078e0a6c */
[C---:B------:R-:W-:Y:S01]  /*48a0*/  HMMA.16816.F32 R28, R20.reuse, R36, R84 ;  /* 0x00000024141c723c */ /* 0x040fe20000001854 */
[----:B------:R1:W-:Y:S07]  /*48b0*/  I2F R227, R5 ;  /* 0x0000000500e37306 */ /* 0x0003ee0000201400 */
[C---:B------:R-:W-:Y:S08]  /*48c0*/  HMMA.16816.F32 R72, R20.reuse, R48, R76 ;  /* 0x000000301448723c */ /* 0x040ff0000000184c */
[----:B------:R-:W-:Y:S01]  /*48d0*/  HMMA.16816.F32 R64, R20, R32, R80 ;  /* 0x000000201440723c */ /* 0x000fe20000001850 */
[----:B-1----:R-:W-:Y:S01]  /*48e0*/  IMAD.MOV.U32 R5, RZ, RZ, R3 ;  /* 0x000000ffff057224 */ /* 0x002fe200078e0003 */
[----:B------:R-:W-:Y:S01]  /*48f0*/  IABS R3, R6 ;  /* 0x0000000600037213 */ /* 0x000fe20000000000 */
[----:B------:R-:W-:-:S02]  /*4900*/  IMAD.IADD R6, R205, 0x1, -R108 ;  /* 0x00000001cd067824 */ /* 0x000fc400078e0a6c */
[----:B------:R1:W-:Y:S03]  /*4910*/  I2F R220, R5 ;  /* 0x0000000500dc7306 */ /* 0x0003e60000201400 */
[C---:B------:R-:W-:Y:S01]  /*4920*/  HMMA.16816.F32 R80, R20.reuse, R18, R120 ;  /* 0x000000121450723c */ /* 0x040fe20000001878 */
[----:B------:R-:W-:Y:S07]  /*4930*/  LDSM.16.M88.4 R16, [R196+0x2000] ;  /* 0x00200000c410783b */ /* 0x000fee0000000200 */
[----:B------:R-:W-:Y:S01]  /*4940*/  HMMA.16816.F32 R112, R20, R34, R112 ;  /* 0x000000221470723c */ /* 0x000fe20000001870 */
[----:B-1----:R-:W-:Y:S01]  /*4950*/  IMAD.MOV.U32 R5, RZ, RZ, R3 ;  /* 0x000000ffff057224 */ /* 0x002fe200078e0003 */
[----:B------:R-:W-:Y:S01]  /*4960*/  IABS R3, R6 ;  /* 0x0000000600037213 */ /* 0x000fe20000000000 */
[----:B------:R-:W-:-:S05]  /*4970*/  IMAD.IADD R6, R209, 0x1, -R108 ;  /* 0x00000001d1067824 */ /* 0x000fca00078e0a6c */
[C---:B------:R-:W-:Y:S01]  /*4980*/  HMMA.16816.F32 R84, R20.reuse, R38, R104 ;  /* 0x000000261454723c */ /* 0x040fe20000001868 */
[----:B------:R1:W-:Y:S07]  /*4990*/  I2F R202, R5 ;  /* 0x0000000500ca7306 */ /* 0x0003ee0000201400 */
[----:B------:R-:W-:Y:S01]  /*49a0*/  HMMA.16816.F32 R124, R20, R50, R124 ;  /* 0x00000032147c723c */ /* 0x000fe2000000187c */
[----:B-1----:R-:W-:Y:S01]  /*49b0*/  IMAD.MOV.U32 R5, RZ, RZ, R3 ;  /* 0x000000ffff057224 */ /* 0x002fe200078e0003 */
[----:B------:R-:W-:Y:S01]  /*49c0*/  IABS R3, R6 ;  /* 0x0000000600037213 */ /* 0x000fe20000000000 */
[----:B------:R-:W-:-:S02]  /*49d0*/  IMAD.IADD R6, R207, 0x1, -R109 ;  /* 0x00000001cf067824 */ /* 0x000fc400078e0a6d */
[----:B------:R1:W-:Y:S02]  /*49e0*/  I2F R225, R5 ;  /* 0x0000000500e17306 */ /* 0x0003e40000201400 */
[----:B-1----:R-:W-:Y:S01]  /*49f0*/  IMAD.MOV.U32 R5, RZ, RZ, R3 ;  /* 0x000000ffff057224 */ /* 0x002fe200078e0003 */
[----:B------:R-:W-:Y:S02]  /*4a00*/  IABS R3, R6 ;  /* 0x0000000600037213 */ /* 0x000fe40000000000 */
[----:B------:R-:W-:-:S03]  /*4a10*/  IADD3 R6, R188, 0x4000, RZ ;  /* 0x00004000bc067810 */ /* 0x000fc60007ffe0ff */
[----:B------:R1:W-:Y:S01]  /*4a20*/  I2F R217, R5 ;  /* 0x0000000500d97306 */ /* 0x0003e20000201400 */
[----:B------:R-:W-:Y:S01]  /*4a30*/  @P2 IADD3 R199, R6, -0x40, RZ ;  /* 0xffffffc006c72810 */ /* 0x000fe20007ffe0ff */
[----:B------:R-:W-:-:S04]  /*4a40*/  IMAD.IADD R6, R209, 0x1, -R110 ;  /* 0x00000001d1067824 */ /* 0x000fc800078e0a6e */
[----:B------:R-:W2:Y:S02]  /*4a50*/  LDSM.16.M88.4 R52, [R199] ;  /* 0x00000000c734783b */ /* 0x000ea40000000200 */
[----:B------:R3:W-:Y:S01]  /*4a60*/  I2F R219, R3 ;  /* 0x0000000300db7306 */ /* 0x0007e20000201400 */
[----:B------:R-:W-:Y:S01]  /*4a70*/  IMAD.IADD R193, R0, 0x1, R199 ;  /* 0x0000000100c17824 */ /* 0x000fe200078e02c7 */
[----:B------:R-:W-:Y:S01]  /*4a80*/  LDSM.16.M88.4 R56, [R199+0x800] ;  /* 0x00080000c738783b */ /* 0x000fe20000000200 */
[----:B-1----:R-:W-:-:S03]  /*4a90*/  IMAD.IADD R5, R205, 0x1, -R109 ;  /* 0x00000001cd057824 */ /* 0x002fc600078e0a6d */
[----:B------:R-:W-:Y:S02]  /*4aa0*/  LDSM.16.M88.4 R60, [R193] ;  /* 0x00000000c13c783b */ /* 0x000fe40000000200 */
[----:B------:R-:W-:Y:S02]  /*4ab0*/  IABS R5, R5 ;  /* 0x0000000500057213 */ /* 0x000fe40000000000 */
[----:B------:R-:W1:Y:S01]  /*4ac0*/  LDSM.16.M88.4 R68, [R199+0x1000] ;  /* 0x00100000c744783b */ /* 0x000e620000000200 */
[----:B---3--:R-:W-:Y:S01]  /*4ad0*/  IMAD.IADD R3, R209, 0x1, -R109 ;  /* 0x00000001d1037824 */ /* 0x008fe200078e0a6d */
[----:B------:R3:W-:Y:S02]  /*4ae0*/  I2F R201, R5 ;  /* 0x0000000500c97306 */ /* 0x0007e40000201400 */
[----:B------:R-:W-:Y:S02]  /*4af0*/  LDSM.16.M88.4 R76, [R193+0x800] ;  /* 0x00080000c14c783b */ /* 0x000fe40000000200 */
[----:B------:R-:W-:-:S02]  /*4b00*/  IABS R3, R3 ;  /* 0x0000000300037213 */ /* 0x000fc40000000000 */
[----:B------:R-:W4:Y:S02]  /*4b10*/  LDSM.16.M88.4 R88, [R199+0x1800] ;  /* 0x00180000c758783b */ /* 0x000f240000000200 */
[----:B------:R5:W-:Y:S02]  /*4b20*/  I2F R187, R3 ;  /* 0x0000000300bb7306 */ /* 0x000be40000201400 */
[----:B------:R-:W4:Y:S01]  /*4b30*/  LDSM.16.M88.4 R96, [R193+0x1000] ;  /* 0x00100000c160783b */ /* 0x000f220000000200 */
[----:B---3--:R-:W-:-:S05]  /*4b40*/  IMAD.IADD R5, R207, 0x1, -R110 ;  /* 0x00000001cf057824 */ /* 0x008fca00078e0a6e */
[----:B------:R-:W-:Y:S01]  /*4b50*/  IABS R5, R5 ;  /* 0x0000000500057213 */ /* 0x000fe20000000000 */
[-C--:B--2---:R-:W-:Y:S01]  /*4b60*/  HMMA.16816.F32 R8, R24, R52.reuse, R8 ;  /* 0x000000341808723c */ /* 0x084fe20000001808 */
[----:B-----5:R-:W-:Y:S02]  /*4b70*/  IMAD.IADD R3, R205, 0x1, -R110 ;  /* 0x00000001cd037824 */ /* 0x020fe400078e0a6e */
[----:B------:R2:W-:Y:S03]  /*4b80*/  I2F R184, R5 ;  /* 0x0000000500b87306 */ /* 0x0005e60000201400 */
[----:B------:R-:W-:Y:S02]  /*4b90*/  IABS R3, R3 ;  /* 0x0000000300037213 */ /* 0x000fe40000000000 */
[----:B------:R-:W-:Y:S08]  /*4ba0*/  HMMA.16816.F32 R36, R16, R52, R128 ;  /* 0x000000341024723c */ /* 0x000ff00000001880 */
[----:B-1----:R-:W-:Y:S01]  /*4bb0*/  HMMA.16816.F32 R32, R24, R68, R64 ;  /* 0x000000441820723c */ /* 0x002fe20000001840 */
[----:B------:R-:W-:Y:S01]  /*4bc0*/  LDSM.16.M88.4 R64, [R193+0x1800] ;  /* 0x00180000c140783b */ /* 0x000fe20000000200 */
[----:B--2---:R-:W-:Y:S01]  /*4bd0*/  IMAD.MOV.U32 R5, RZ, RZ, R3 ;  /* 0x000000ffff057224 */ /* 0x004fe200078e0003 */
[----:B------:R-:W-:-:S02]  /*4be0*/  IABS R3, R6 ;  /* 0x0000000600037213 */ /* 0x000fc40000000000 */
[----:B------:R-:W-:Y:S01]  /*4bf0*/  IADD3 R6, R118, UR12, RZ ;  /* 0x0000000c76067c10 */ /* 0x000fe2000fffe0ff */
[----:B------:R1:W-:Y:S02]  /*4c00*/  I2F R186, R5 ;  /* 0x0000000500ba7306 */ /* 0x0003e40000201400 */
[----:B------:R-:W-:Y:S01]  /*4c10*/  HMMA.16816.F32 R40, R12, R60, R8 ;  /* 0x0000003c0c28723c */ /* 0x000fe20000001808 */
[----:B------:R-:W-:-:S05]  /*4c20*/  IMNMX R211, R6, UR15, PT ;  /* 0x0000000f06d37c17 */ /* 0x000fca000b800200 */
[----:B------:R2:W-:Y:S02]  /*4c30*/  I2F R180, R3 ;  /* 0x0000000300b47306 */ /* 0x0005e40000201400 */
[----:B------:R-:W-:Y:S01]  /*4c40*/  HMMA.16816.F32 R8, R24, R56, R28 ;  /* 0x000000381808723c */ /* 0x000fe2000000181c */
[----:B-1----:R-:W-:-:S07]  /*4c50*/  IMAD.IADD R5, R207, 0x1, -R111 ;  /* 0x00000001cf057824 */ /* 0x002fce00078e0a6f */
[----:B----4-:R-:W-:Y:S01]  /*4c60*/  HMMA.16816.F32 R28, R24, R88, R72 ;  /* 0x00000058181c723c */ /* 0x010fe20000001848 */
[----:B------:R-:W-:Y:S01]  /*4c70*/  IABS R0, R5 ;  /* 0x0000000500007213 */ /* 0x000fe20000000000 */
[----:B------:R-:W-:-:S06]  /*4c80*/  IMAD.IADD R5, R205, 0x1, -R111 ;  /* 0x00000001cd057824 */ /* 0x000fcc00078e0a6f */
[C---:B------:R-:W-:Y:S01]  /*4c90*/  HMMA.16816.F32 R32, R12.reuse, R96, R32 ;  /* 0x000000600c20723c */ /* 0x040fe20000001820 */
[----:B--2---:R-:W-:Y:S01]  /*4ca0*/  IMAD.MOV.U32 R3, RZ, RZ, R0 ;  /* 0x000000ffff037224 */ /* 0x004fe200078e0000 */
[----:B------:R-:W-:Y:S01]  /*4cb0*/  IABS R0, R5 ;  /* 0x0000000500007213 */ /* 0x000fe20000000000 */
[----:B------:R-:W-:Y:S02]  /*4cc0*/  IMAD.IADD R5, R209, 0x1, -R111 ;  /* 0x00000001d1057824 */ /* 0x000fe400078e0a6f */
[----:B------:R1:W-:Y:S03]  /*4cd0*/  I2F R181, R3 ;  /* 0x0000000300b57306 */ /* 0x0003e60000201400 */
[----:B------:R-:W-:Y:S01]  /*4ce0*/  HMMA.16816.F32 R20, R12, R76, R8 ;  /* 0x0000004c0c14723c */ /* 0x000fe20000001808 */
[----:B------:R-:W2:Y:S01]  /*4cf0*/  LDSM.16.M88.4 R8, [R197+0x2000] ;  /* 0x00200000c508783b */ /* 0x000ea20000000200 */
[----:B------:R-:W-:-:S06]  /*4d00*/  DEPBAR.LE SB0, 0x0 ;  /* 0x000080000000791a */ /* 0x000fcc0000000000 */
[----:B------:R-:W-:Y:S01]  /*4d10*/  HMMA.16816.F32 R48, R16, R58, R136 ;  /* 0x0000003a1030723c */ /* 0x000fe20000001888 */
        /* <DEDUP_REMOVED lines=8> */
[----:B--2---:R-:W-:Y:S01]  /*4da0*/  HMMA.16816.F32 R36, R8, R60, R36 ;  /* 0x0000003c0824723c */ /* 0x004fe20000001824 */
[----:B-1----:R-:W-:Y:S01]  /*4db0*/  IMAD.MOV.U32 R3, RZ, RZ, R0 ;  /* 0x000000ffff037224 */ /* 0x002fe200078e0000 */
[----:B------:R-:W-:Y:S02]  /*4dc0*/  IABS R0, R5 ;  /* 0x0000000500007213 */ /* 0x000fe40000000000 */
[----:B------:R-:W-:-:S03]  /*4dd0*/  IADD3 R5, R119, UR12, RZ ;  /* 0x0000000c77057c10 */ /* 0x000fc6000fffe0ff */
[----:B------:R1:W-:Y:S01]  /*4de0*/  I2F R178, R3 ;  /* 0x0000000300b27306 */ /* 0x0003e20000201400 */
[----:B------:R-:W-:Y:S02]  /*4df0*/  IMNMX R212, R5, UR15, PT ;  /* 0x0000000f05d47c17 */ /* 0x000fe4000b800200 */
[----:B------:R-:W-:Y:S01]  /*4e00*/  IADD3 R5, R209, -c[0x0][0x2e4], RZ ;  /* 0x8000b900d1057a10 */ /* 0x000fe20007ffe0ff */
[----:B------:R-:W-:Y:S01]  /*4e10*/  BAR.SYNC.DEFER_BLOCKING 0x0 ;  /* 0x0000000000007b1d */ /* 0x000fe20000010000 */
[----:B------:R-:W-:Y:S02]  /*4e20*/  ISETP.GE.AND P1, PT, R44, R212, PT ;  /* 0x000000d42c00720c */ /* 0x000fe40003f26270 */
[----:B------:R-:W-:-:S03]  /*4e30*/  IMNMX R203, RZ, R5, !PT ;  /* 0x00000005ffcb7217 */ /* 0x000fc60007800200 */
[----:B------:R2:W-:Y:S01]  /*4e40*/  I2F R175, R0 ;  /* 0x0000000000af7306 */ /* 0x0005e20000201400 */
[----:B-1----:R-:W-:-:S05]  /*4e50*/  IMAD.IADD R3, R209, 0x1, -R116 ;  /* 0x00000001d1037824 */ /* 0x002fca00078e0a74 */
[----:B------:R-:W-:-:S04]  /*4e60*/  IABS R3, R3 ;  /* 0x0000000300037213 */ /* 0x000fc80000000000 */
[----:B------:R1:W-:Y:S01]  /*4e70*/  I2F R170, R3 ;  /* 0x0000000300aa7306 */ /* 0x0003e20000201400 */
[----:B--2---:R-:W-:-:S05]  /*4e80*/  IMAD.IADD R0, R207, 0x1, -R117 ;  /* 0x00000001cf007824 */ /* 0x004fca00078e0a75 */
[----:B------:R-:W-:-:S04]  /*4e90*/  IABS R0, R0 ;  /* 0x0000000000007213 */ /* 0x000fc80000000000 */
[----:B------:R2:W-:Y:S01]  /*4ea0*/  I2F R167, R0 ;  /* 0x0000000000a77306 */ /* 0x0005e20000201400 */
[----:B-1----:R-:W-:-:S05]  /*4eb0*/  IMAD.IADD R3, R205, 0x1, -R117 ;  /* 0x00000001cd037824 */ /* 0x002fca00078e0a75 */
[----:B------:R-:W-:-:S04]  /*4ec0*/  IABS R3, R3 ;  /* 0x0000000300037213 */ /* 0x000fc80000000000 */
[----:B------:R1:W-:Y:S01]  /*4ed0*/  I2F R146, R3 ;  /* 0x0000000300927306 */ /* 0x0003e20000201400 */
[----:B--2---:R-:W-:-:S05]  /*4ee0*/  IMAD.IADD R0, R209, 0x1, -R117 ;  /* 0x00000001d1007824 */ /* 0x004fca00078e0a75 */
[----:B------:R-:W-:-:S04]  /*4ef0*/  IABS R0, R0 ;  /* 0x0000000000007213 */ /* 0x000fc80000000000 */
[----:B------:R2:W-:Y:S01]  /*4f00*/  I2F R123, R0 ;  /* 0x00000000007b7306 */ /* 0x0005e20000201400 */
[----:B-1----:R-:W-:Y:S01]  /*4f10*/  SHF.R.S32.HI R3, RZ, 0x1f, R100 ;  /* 0x0000001fff037819 */ /* 0x002fe20000011464 */
[----:B--2---:R-:W-:-:S06]  /*4f20*/  FMUL.FTZ R0, R40, c[0x0][0x2ec] ;  /* 0x0000bb0028007a20 */ /* 0x004fcc0000410000 */
[----:B------:R1:W-:Y:S02]  /*4f30*/  MUFU.TANH R105, R0 ;  /* 0x0000000000697308 */ /* 0x0003e40000002400 */
[----:B-1----:R-:W-:-:S06]  /*4f40*/  FMUL.FTZ R0, R41, c[0x0][0x2ec] ;  /* 0x0000bb0029007a20 */ /* 0x002fcc0000410000 */
[----:B------:R1:W-:Y:S02]  /*4f50*/  MUFU.TANH R106, R0 ;  /* 0x00000000006a7308 */ /* 0x0003e40000002400 */
[----:B-1----:R-:W-:-:S06]  /*4f60*/  FMUL.FTZ R0, R42, c[0x0][0x2ec] ;  /* 0x0000bb002a007a20 */ /* 0x002fcc0000410000 */
[----:B------:R1:W-:Y:S02]  /*4f70*/  MUFU.TANH R104, R0 ;  /* 0x0000000000687308 */ /* 0x0003e40000002400 */
[----:B-1----:R-:W-:Y:S02]  /*4f80*/  FMUL.FTZ R0, R43, c[0x0][0x2ec] ;  /* 0x0000bb002b007a20 */ /* 0x002fe40000410000 */
[----:B------:R-:W-:Y:S04]  /*4f90*/  HMMA.16816.F32 R40, R16, R56, R140 ;  /* 0x000000381028723c */ /* 0x000fe8000000188c */
[----:B------:R1:W-:Y:S04]  /*4fa0*/  MUFU.TANH R75, R0 ;  /* 0x00000000004b7308 */ /* 0x0003e80000002400 */
[----:B------:R-:W-:Y:S01]  /*4fb0*/  HMMA.16816.F32 R56, R24, R58, R84 ;  /* 0x0000003a1838723c */ /* 0x000fe20000001854 */
[----:B-1----:R-:W-:-:S04]  /*4fc0*/  FMUL.FTZ R0, R20, c[0x0][0x2ec] ;  /* 0x0000bb0014007a20 */ /* 0x002fc80000410000 */
        /* <DEDUP_REMOVED lines=16> */
[C---:B------:R-:W-:Y:S04]  /*50d0*/  HMMA.16816.F32 R32, R16.reuse, R54, R132 ;  /* 0x000000361020723c */ /* 0x040fe80000001884 */
[----:B------:R1:W-:Y:S04]  /*50e0*/  MUFU.TANH R239, R0 ;  /* 0x0000000000ef7308 */ /* 0x0003e80000002400 */
[----:B------:R-:W-:Y:S01]  /*50f0*/  HMMA.16816.F32 R52, R16, R68, R148 ;  /* 0x000000441034723c */ /* 0x000fe20000001894 */
[----:B-1----:R-:W-:-:S04]  /*5100*/  FMUL.FTZ R0, R20, c[0x0][0x2ec] ;  /* 0x0000bb0014007a20 */ /* 0x002fc80000410000 */
[----:B------:R1:W-:Y:S11]  /*5110*/  MUFU.TANH R245, R0 ;  /* 0x0000000000f57308 */ /* 0x0003f60000002400 */
[----:B------:R-:W-:Y:S01]  /*5120*/  HMMA.16816.F32 R32, R8, R62, R32 ;  /* 0x0000003e0820723c */ /* 0x000fe20000001820 */
[----:B-1----:R-:W-:-:S04]  /*5130*/  FMUL.FTZ R0, R21, c[0x0][0x2ec] ;  /* 0x0000bb0015007a20 */ /* 0x002fc80000410000 */
[----:B------:R1:W-:Y:S11]  /*5140*/  MUFU.TANH R135, R0 ;  /* 0x0000000000877308 */ /* 0x0003f60000002400 */
[----:B------:R-:W-:Y:S08]  /*5150*/  @!UPT UIADD3 URZ, URZ, URZ, URZ ;  /* 0x0000003f3f3ff290 */ /* 0x000ff0000fffe03f */
[----:B------:R-:W-:-:S04]  /*5160*/  FMUL.FTZ R6, R33, c[0x0][0x2ec] ;  /* 0x0000bb0021067a20 */ /* 0x000fc80000410000 */
[----:B------:R-:W-:Y:S01]  /*5170*/  MUFU.TANH R33, R6 ;  /* 0x0000000600217308 */ /* 0x000fe20000002400 */
[----:B-1----:R-:W-:-:S07]  /*5180*/  FMUL.FTZ R0, R22, c[0x0][0x2ec] ;  /* 0x0000bb0016007a20 */ /* 0x002fce0000410000 */
[----:B------:R1:W-:Y:S02]  /*5190*/  MUFU.TANH R133, R0 ;  /* 0x0000000000857308 */ /* 0x0003e40000002400 */
[----:B-1----:R-:W-:Y:S02]  /*51a0*/  FMUL.FTZ R0, R23, c[0x0][0x2ec] ;  /* 0x0000bb0017007a20 */ /* 0x002fe40000410000 */
[----:B------:R-:W-:Y:S04]  /*51b0*/  HMMA.16816.F32 R20, R12, R62, R28 ;  /* 0x0000003e0c14723c */ /* 0x000fe8000000181c */
[----:B------:R1:W-:Y:S04]  /*51c0*/  MUFU.TANH R134, R0 ;  /* 0x0000000000867308 */ /* 0x0003e80000002400 */
[----:B------:R-:W-:Y:S08]  /*51d0*/  HMMA.16816.F32 R28, R8, R76, R40 ;  /* 0x0000004c081c723c */ /* 0x000ff00000001828 */
[----:B------:R-:W-:Y:S01]  /*51e0*/  HMMA.16816.F32 R60, R16, R70, R152 ;  /* 0x00000046103c723c */ /* 0x000fe20000001898 */
[----:B-1----:R-:W-:-:S04]  /*51f0*/  FMUL.FTZ R0, R36, c[0x0][0x2ec] ;  /* 0x0000bb0024007a20 */ /* 0x002fc80000410000 */
[----:B------:R1:W2:Y:S03]  /*5200*/  MUFU.TANH R72, R0 ;  /* 0x0000000000487308 */ /* 0x0002a60000002400 */
[----:B------:R-:W-:Y:S01]  /*5210*/  FMUL.FTZ R23, R23, c[0x0][0x2ec] ;  /* 0x0000bb0017177a20 */ /* 0x000fe20000410000 */
[----:B------:R-:W-:Y:S01]  /*5220*/  HMMA.16816.F32 R68, R24, R70, R112 ;  /* 0x000000461844723c */ /* 0x000fe20000001870 */
[----:B------:R-:W-:Y:S02]  /*5230*/  FMUL.FTZ R22, R22, c[0x0][0x2ec] ;  /* 0x0000bb0016167a20 */ /* 0x000fe40000410000 */
[----:B------:R-:W-:Y:S02]  /*5240*/  FMUL.FTZ R7, R21, c[0x0][0x2ec] ;  /* 0x0000bb0015077a20 */ /* 0x000fe40000410000 */
[----:B------:R-:W-:Y:S03]  /*5250*/  MUFU.TANH R36, R22 ;  /* 0x0000001600247308 */ /* 0x000fe60000002400 */
[----:B------:R-:W-:Y:S01]  /*5260*/  HMMA.16816.F32 R40, R16, R88, R156 ;  /* 0x000000581028723c */ /* 0x000fe2000000189c */
[----:B-1----:R-:W-:-:S04]  /*5270*/  FMUL.FTZ R0, R37, c[0x0][0x2ec] ;  /* 0x0000bb0025007a20 */ /* 0x002fc80000410000 */
[----:B------:R-:W-:Y:S01]  /*5280*/  MUFU.TANH R73, R7 ;  /* 0x0000000700497308 */ /* 0x000fe20000002400 */
[----:B--2---:R-:W-:Y:S02]  /*5290*/  FFMA.FTZ R6, R166, -UR20, R72 ;  /* 0x80000014a6067c23 */ /* 0x004fe40008010048 */
[----:B------:R-:W-:Y:S05]  /*52a0*/  HMMA.16816.F32 R24, R24, R90, R124 ;  /* 0x0000005a1818723c */ /* 0x000fea000000187c */
[----:B------:R1:W-:Y:S02]  /*52b0*/  MUFU.TANH R74, R0 ;  /* 0x00000000004a7308 */ /* 0x0003e40000002400 */
[----:B-1----:R-:W-:Y:S11]  /*52c0*/  FMUL.FTZ R0, R38, c[0x0][0x2ec] ;  /* 0x0000bb0026007a20 */ /* 0x002ff60000410000 */
[----:B------:R-:W-:Y:S06]  /*52d0*/  @!UPT UIADD3 URZ, URZ, URZ, URZ ;  /* 0x0000003f3f3ff290 */ /* 0x000fec000fffe03f */
[----:B------:R-:W-:Y:S01]  /*52e0*/  HMMA.16816.F32 R24, R12, R66, R24 ;  /* 0x000000420c18723c */ /* 0x000fe20000001818 */
[----:B------:R1:W2:Y:S02]  /*52f0*/  MUFU.TANH R38, R0 ;  /* 0x0000000000267308 */ /* 0x0002a40000002400 */
[----:B-1----:R-:W-:Y:S01]  /*5300*/  LEA.HI R0, R3, R100, RZ, 0x2 ;  /* 0x0000006403007211 */ /* 0x002fe200078f10ff */
[----:B------:R-:W-:-:S03]  /*5310*/  FMUL.FTZ R3, R39, c[0x0][0x2ec] ;  /* 0x0000bb0027037a20 */ /* 0x000fc60000410000 */
[----:B------:R-:W-:Y:S02]  /*5320*/  LOP3.LUT R0, R0, 0xfffffffc, RZ, 0xc0, !PT ;  /* 0xfffffffc00007812 */ /* 0x000fe400078ec0ff */
[----:B------:R1:W3:Y:S11]  /*5330*/  MUFU.TANH R39, R3 ;  /* 0x0000000300277308 */ /* 0x0002f60000002400 */
[----:B------:R-:W-:Y:S04]  /*5340*/  @!UPT UIADD3 URZ, URZ, URZ, URZ ;  /* 0x0000003f3f3ff290 */ /* 0x000fe8000fffe03f */
[----:B------:R-:W-:Y:S02]  /*5350*/  FMUL.FTZ R26, R26, c[0x0][0x2ec] ;  /* 0x0000bb001a1a7a20 */ /* 0x000fe40000410000 */
[----:B------:R-:W-:Y:S02]  /*5360*/  FMUL.FTZ R25, R25, c[0x0][0x2ec] ;  /* 0x0000bb0019197a20 */ /* 0x000fe40000410000 */
[----:B------:R-:W-:Y:S02]  /*5370*/  IMAD.IADD R0, R100, 0x1, -R0 ;  /* 0x0000000164007824 */ /* 0x000fe400078e0a00 */
[----:B------:R-:W-:Y:S01]  /*5380*/  FMUL.FTZ R27, R27, c[0x0][0x2ec] ;  /* 0x0000bb001b1b7a20 */ /* 0x000fe20000410000 */
[----:B------:R-:W-:Y:S02]  /*5390*/  MUFU.TANH R26, R26 ;  /* 0x0000001a001a7308 */ /* 0x000fe40000002400 */
[----:B------:R4:W-:Y:S01]  /*53a0*/  STL [R1+0x44], R0 ;  /* 0x0000440001007387 */ /* 0x0009e20000100800 */
[----:B-1----:R-:W-:-:S05]  /*53b0*/  FMUL.FTZ R3, R20, c[0x0][0x2ec] ;  /* 0x0000bb0014037a20 */ /* 0x002fca0000410000 */
[----:B------:R-:W-:Y:S08]  /*53c0*/  MUFU.TANH R25, R25 ;  /* 0x0000001900197308 */ /* 0x000ff00000002400 */
[----:B------:R1:W5:Y:S01]  /*53d0*/  MUFU.TANH R37, R3 ;  /* 0x0000000300257308 */ /* 0x0003620000002400 */
[----:B----4-:R-:W-:-:S07]  /*53e0*/  IADD3 R0, R45, UR12, RZ ;  /* 0x0000000c2d007c10 */ /* 0x010fce000fffe0ff */
[----:B------:R-:W-:Y:S01]  /*53f0*/  MUFU.TANH R45, R23 ;  /* 0x00000017002d7308 */ /* 0x000fe20000002400 */
[----:B------:R-:W-:Y:S02]  /*5400*/  IMNMX R214, R0, UR15, PT ;  /* 0x0000000f00d67c17 */ /* 0x000fe4000b800200 */
[----:B------:R-:W-:Y:S02]  /*5410*/  IADD3 R0, R210, -c[0x0][0x2e4], RZ ;  /* 0x8000b900d2007a10 */ /* 0x000fe40007ffe0ff */
[----:B-1----:R-:W-:Y:S02]  /*5420*/  IADD3 R3, R144, UR12, RZ ;  /* 0x0000000c90037c10 */ /* 0x002fe4000fffe0ff */
[----:B------:R-:W-:Y:S02]  /*5430*/  IMNMX R206, RZ, R0, !PT ;  /* 0x00000000ffce7217 */ /* 0x000fe40007800200 */
[----:B------:R-:W-:Y:S02]  /*5440*/  ISETP.GE.AND P0, PT, R44, R214, PT ;  /* 0x000000d62c00720c */ /* 0x000fe40003f06270 */
[----:B------:R-:W-:-:S02]  /*5450*/  IMNMX R213, R3, UR15, PT ;  /* 0x0000000f03d57c17 */ /* 0x000fc4000b800200 */
[C---:B------:R-:W-:Y:S02]  /*5460*/  ISETP.LT.OR P6, PT, R44.reuse, R206, P0 ;  /* 0x000000ce2c00720c */ /* 0x040fe400007c1670 */
[----:B------:R-:W-:Y:S02]  /*5470*/  IADD3 R0, R207, -c[0x0][0x2e4], RZ ;  /* 0x8000b900cf007a10 */ /* 0x000fe40007ffe0ff */
[----:B------:R-:W-:Y:S02]  /*5480*/  IADD3 R3, R205, -c[0x0][0x2e4], RZ ;  /* 0x8000b900cd037a10 */ /* 0x000fe40007ffe0ff */
[----:B------:R-:W-:Y:S02]  /*5490*/  ISETP.GE.AND P0, PT, R44, R211, PT ;  /* 0x000000d32c00720c */ /* 0x000fe40003f06270 */
[----:B------:R-:W-:Y:S01]  /*54a0*/  IMNMX R208, RZ, R0, !PT ;  /* 0x00000000ffd07217 */ /* 0x000fe20007800200 */
[----:B------:R-:W-:Y:S01]  /*54b0*/  FMUL.FTZ R0, R32, c[0x0][0x2ec] ;  /* 0x0000bb0020007a20 */ /* 0x000fe20000410000 */
[----:B------:R-:W-:-:S02]  /*54c0*/  ISETP.GE.AND P2, PT, R44, R213, PT ;  /* 0x000000d52c00720c */ /* 0x000fc40003f46270 */
[----:B------:R-:W-:Y:S01]  /*54d0*/  IMNMX R204, RZ, R3, !PT ;  /* 0x00000003ffcc7217 */ /* 0x000fe20007800200 */
[----:B------:R-:W-:Y:S01]  /*54e0*/  FFMA.FTZ R3, R216, -UR20, R105 ;  /* 0x80000014d8037c23 */ /* 0x000fe20008010069 */
[----:B------:R-:W-:Y:S01]  /*54f0*/  ISETP.LT.OR P3, PT, R44, R203, P0 ;  /* 0x000000cb2c00720c */ /* 0x000fe20000761670 */
[----:B------:R1:W-:Y:S01]  /*5500*/  MUFU.TANH R23, R0 ;  /* 0x0000000000177308 */ /* 0x0003e20000002400 */
[----:B------:R-:W-:Y:S02]  /*5510*/  ISETP.GE.AND P0, PT, R46, R214, PT ;  /* 0x000000d62e00720c */ /* 0x000fe40003f06270 */
[----:B------:R-:W-:Y:S02]  /*5520*/  ISETP.LT.OR P5, PT, R44, R208, P2 ;  /* 0x000000d02c00720c */ /* 0x000fe400017a1670 */
[C---:B------:R-:W-:Y:S02]  /*5530*/  ISETP.LT.OR P0, PT, R46.reuse, R206, P0 ;  /* 0x000000ce2e00720c */ /* 0x040fe40000701670 */
[----:B------:R-:W-:-:S02]  /*5540*/  ISETP.GE.AND P2, PT, R46, R213, PT ;  /* 0x000000d52e00720c */ /* 0x000fc40003f46270 */
[----:B------:R-:W-:Y:S02]  /*5550*/  ISETP.LT.OR P4, PT, R44, R204, P1 ;  /* 0x000000cc2c00720c */ /* 0x000fe40000f81670 */
[----:B------:R-:W-:Y:S01]  /*5560*/  FSEL R82, R3, -INF , !P6 ;  /* 0xff80000003527808 */ /* 0x000fe20007000000 */
[----:B------:R-:W-:Y:S01]  /*5570*/  FMUL.FTZ R3, R34, c[0x0][0x2ec] ;  /* 0x0000bb0022037a20 */ /* 0x000fe20000410000 */
[C---:B------:R-:W-:Y:S02]  /*5580*/  ISETP.GE.AND P1, PT, R46.reuse, R212, PT ;  /* 0x000000d42e00720c */ /* 0x040fe40003f26270 */
[----:B------:R-:W-:Y:S01]  /*5590*/  P2R R5, PR, RZ, 0x1 ;  /* 0x00000001ff057803 */ /* 0x000fe20000000000 */
[----:B-1----:R-:W-:Y:S01]  /*55a0*/  FFMA.FTZ R0, R147, -UR20, R104 ;  /* 0x8000001493007c23 */ /* 0x002fe20008010068 */
[C---:B------:R-:W-:Y:S01]  /*55b0*/  ISETP.LT.OR P2, PT, R46.reuse, R208, P2 ;  /* 0x000000d02e00720c */ /* 0x040fe20001741670 */
[----:B------:R1:W4:Y:S01]  /*55c0*/  MUFU.TANH R22, R3 ;  /* 0x0000000300167308 */ /* 0x0003220000002400 */
[----:B------:R-:W-:-:S02]  /*55d0*/  ISETP.GE.AND P0, PT, R46, R211, PT ;  /* 0x000000d32e00720c */ /* 0x000fc40003f06270 */
[----:B------:R-:W-:Y:S02]  /*55e0*/  ISETP.LT.OR P1, PT, R46, R204, P1 ;  /* 0x000000cc2e00720c */ /* 0x000fe40000f21670 */
[----:B------:R-:W-:Y:S01]  /*55f0*/  FSEL R87, R0, -INF , !P5 ;  /* 0xff80000000577808 */ /* 0x000fe20006800000 */
[----:B--2---:R-:W-:Y:S01]  /*5600*/  FFMA.FTZ R0, R165, -UR20, R38 ;  /* 0x80000014a5007c23 */ /* 0x004fe20008010026 */
[----:B------:R-:W-:Y:S02]  /*5610*/  P2R R21, PR, RZ, 0x4 ;  /* 0x00000004ff157803 */ /* 0x000fe40000000000 */
[----:B------:R-:W-:Y:S01]  /*5620*/  ISETP.NE.AND P5, PT, R5, RZ, PT ;  /* 0x000000ff0500720c */ /* 0x000fe20003fa5270 */
[----:B------:R-:W-:Y:S01]  /*5630*/  FMUL.FTZ R5, R35, c[0x0][0x2ec] ;  /* 0x0000bb0023057a20 */ /* 0x000fe20000410000 */
[----:B------:R-:W-:Y:S02]  /*5640*/  ISETP.LT.OR P0, PT, R46, R203, P0 ;  /* 0x000000cb2e00720c */ /* 0x000fe40000701670 */
[----:B------:R-:W-:Y:S01]  /*5650*/  ISETP.GE.AND P2, PT, R47, R213, PT ;  /* 0x000000d52f00720c */ /* 0x000fe20003f46270 */
[----:B------:R2:W2:Y:S01]  /*5660*/  MUFU.TANH R32, R5 ;  /* 0x0000000500207308 */ /* 0x0004a20000002400 */
[----:B------:R-:W-:Y:S01]  /*5670*/  P2R R20, PR, RZ, 0x2 ;  /* 0x00000002ff147803 */ /* 0x000fe20000000000 */
[----:B-1----:R-:W-:Y:S01]  /*5680*/  FFMA.FTZ R3, R232, -UR20, R106 ;  /* 0x80000014e8037c23 */ /* 0x002fe2000801006a */
[----:B------:R-:W-:-:S02]  /*5690*/  P2R R7, PR, RZ, 0x1 ;  /* 0x00000001ff077803 */ /* 0x000fc40000000000 */
[----:B------:R-:W-:Y:S01]  /*56a0*/  FSEL R83, R0, -INF , !P3 ;  /* 0xff80000000537808 */ /* 0x000fe20005800000 */
[----:B------:R-:W-:Y:S01]  /*56b0*/  FMUL.FTZ R0, R28, c[0x0][0x2ec] ;  /* 0x0000bb001c007a20 */ /* 0x000fe20000410000 */
[----:B------:R-:W-:Y:S01]  /*56c0*/  FSEL R77, R3, -INF , !P5 ;  /* 0xff800000034d7808 */ /* 0x000fe20006800000 */
[----:B------:R-:W-:Y:S01]  /*56d0*/  FFMA.FTZ R3, R168, -UR20, R74 ;  /* 0x80000014a8037c23 */ /* 0x000fe2000801004a */
[C---:B------:R-:W-:Y:S01]  /*56e0*/  ISETP.LT.OR P5, PT, R47.reuse, R208, P2 ;  /* 0x000000d02f00720c */ /* 0x040fe200017a1670 */
[----:B------:R3:W1:Y:S01]  /*56f0*/  MUFU.TANH R72, R0 ;  /* 0x0000000000487308 */ /* 0x0006620000002400 */
[----:B------:R-:W-:Y:S02]  /*5700*/  ISETP.GE.AND P0, PT, R47, R214, PT ;  /* 0x000000d62f00720c */ /* 0x000fe40003f06270 */
[----:B------:R-:W-:Y:S01]  /*5710*/  FSEL R81, R6, -INF , !P4 ;  /* 0xff80000006517808 */ /* 0x000fe20006000000 */
[----:B------:R-:W-:Y:S01]  /*5720*/  FMUL.FTZ R6, R29, c[0x0][0x2ec] ;  /* 0x0000bb001d067a20 */ /* 0x000fe20000410000 */
[----:B------:R-:W-:Y:S01]  /*5730*/  ISETP.NE.AND P3, PT, R21, RZ, PT ;  /* 0x000000ff1500720c */ /* 0x000fe20003f65270 */
[----:B------:R-:W-:Y:S01]  /*5740*/  FMUL.FTZ R21, R31, c[0x0][0x2ec] ;  /* 0x0000bb001f157a20 */ /* 0x000fe20000410000 */
[C---:B------:R-:W-:Y:S01]  /*5750*/  ISETP.GE.AND P1, PT, R47.reuse, R212, PT ;  /* 0x000000d42f00720c */ /* 0x040fe20003f26270 */
[----:B------:R5:W1:Y:S01]  /*5760*/  MUFU.TANH R74, R6 ;  /* 0x00000006004a7308 */ /* 0x000a620000002400 */
[----:B------:R-:W-:Y:S01]  /*5770*/  ISETP.NE.AND P2, PT, R20, RZ, PT ;  /* 0x000000ff1400720c */ /* 0x000fe20003f45270 */
[----:B------:R-:W-:Y:S01]  /*5780*/  FMUL.FTZ R20, R30, c[0x0][0x2ec] ;  /* 0x0000bb001e147a20 */ /* 0x000fe20000410000 */
[C---:B------:R-:W-:Y:S01]  /*5790*/  ISETP.LT.OR P6, PT, R47.reuse, R206, P0 ;  /* 0x000000ce2f00720c */ /* 0x040fe200007c1670 */
[----:B------:R-:W-:Y:S01]  /*57a0*/  HMMA.16816.F32 R28, R12, R78, R56 ;  /* 0x0000004e0c1c723c */ /* 0x000fe20000001838 */
[----:B------:R-:W-:Y:S01]  /*57b0*/  ISETP.LT.OR P4, PT, R47, R204, P1 ;  /* 0x000000cc2f00720c */ /* 0x000fe20000f81670 */
[----:B--2---:R-:W-:Y:S01]  /*57c0*/  FFMA.FTZ R5, R171, -UR20, R75 ;  /* 0x80000014ab057c23 */ /* 0x004fe2000801004b */
[----:B------:R-:W-:Y:S01]  /*57d0*/  ISETP.GE.AND P0, PT, R47, R211, PT ;  /* 0x000000d32f00720c */ /* 0x000fe20003f06270 */
[----:B---3--:R-:W-:Y:S01]  /*57e0*/  FFMA.FTZ R0, R164, -UR20, R39 ;  /* 0x80000014a4007c23 */ /* 0x008fe20008010027 */
[----:B------:R-:W-:Y:S01]  /*57f0*/  ISETP.NE.AND P1, PT, R7, RZ, PT ;  /* 0x000000ff0700720c */ /* 0x000fe20003f25270 */
[----:B------:R-:W-:Y:S01]  /*5800*/  MUFU.TANH R44, R20 ;  /* 0x00000014002c7308 */ /* 0x000fe20000002400 */
[----:B------:R-:W-:-:S02]  /*5810*/  P2R R7, PR, RZ, 0x10 ;  /* 0x00000010ff077803 */ /* 0x000fc40000000000 */
[----:B------:R-:W-:Y:S02]  /*5820*/  ISETP.LT.OR P4, PT, R47, R203, P0 ;  /* 0x000000cb2f00720c */ /* 0x000fe40000781670 */
[C---:B------:R-:W-:Y:S01]  /*5830*/  ISETP.GE.AND P0, PT, R92.reuse, R211, PT ;  /* 0x000000d35c00720c */ /* 0x040fe20003f06270 */
[----:B-----5:R-:W-:Y:S01]  /*5840*/  FFMA.FTZ R6, R233, -UR20, R37 ;  /* 0x80000014e9067c23 */ /* 0x020fe20008010025 */
[----:B------:R-:W-:Y:S01]  /*5850*/  FSEL R59, R3, -INF , !P2 ;  /* 0xff800000033b7808 */ /* 0x000fe20005000000 */
[----:B------:R2:W-:Y:S01]  /*5860*/  MUFU.TANH R47, R21 ;  /* 0x00000015002f7308 */ /* 0x0005e20000002400 */
[----:B------:R-:W-:Y:S01]  /*5870*/  ISETP.GE.AND P2, PT, R92, R213, PT ;  /* 0x000000d55c00720c */ /* 0x000fe20003f46270 */
[----:B----4-:R-:W-:Y:S01]  /*5880*/  FFMA.FTZ R3, R172, -UR20, R22 ;  /* 0x80000014ac037c23 */ /* 0x010fe20008010016 */
[----:B------:R-:W-:Y:S02]  /*5890*/  ISETP.LT.OR P0, PT, R92, R203, P0 ;  /* 0x000000cb5c00720c */ /* 0x000fe40000701670 */
[----:B------:R-:W-:-:S02]  /*58a0*/  FSEL R58, R6, -INF , !P6 ;  /* 0xff800000063a7808 */ /* 0x000fc40007000000 */
[----:B------:R-:W-:Y:S02]  /*58b0*/  ISETP.LT.OR P6, PT, R92, R208, P2 ;  /* 0x000000d05c00720c */ /* 0x000fe400017c1670 */
[----:B------:R-:W-:Y:S01]  /*58c0*/  ISETP.NE.AND P2, PT, R7, RZ, PT ;  /* 0x000000ff0700720c */ /* 0x000fe20003f45270 */
[----:B------:R-:W-:Y:S01]  /*58d0*/  FMUL.FTZ R6, R28, c[0x0][0x2ec] ;  /* 0x0000bb001c067a20 */ /* 0x000fe20000410000 */
[----:B------:R-:W-:Y:S01]  /*58e0*/  P2R R7, PR, RZ, 0x1 ;  /* 0x00000001ff077803 */ /* 0x000fe20000000000 */
[----:B------:R-:W-:Y:S01]  /*58f0*/  FMUL.FTZ R22, R29, c[0x0][0x2ec] ;  /* 0x0000bb001d167a20 */ /* 0x000fe20000410000 */
[----:B------:R-:W-:Y:S01]  /*5900*/  ISETP.GE.AND P0, PT, R93, R214, PT ;  /* 0x000000d65d00720c */ /* 0x000fe20003f06270 */
[----:B------:R3:W-:Y:S01]  /*5910*/  MUFU.TANH R46, R6 ;  /* 0x00000006002e7308 */ /* 0x0007e20000002400 */
[----:B------:R-:W-:Y:S01]  /*5920*/  FSEL R80, R0, -INF , !P1 ;  /* 0xff80000000507808 */ /* 0x000fe20004800000 */
[----:B------:R-:W-:Y:S01]  /*5930*/  FFMA.FTZ R0, R169, -UR20, R36 ;  /* 0x80000014a9007c23 */ /* 0x000fe20008010024 */
[----:B------:R-:W-:Y:S01]  /*5940*/  ISETP.LT.OR P0, PT, R93, R206, P0 ;  /* 0x000000ce5d00720c */ /* 0x000fe20000701670 */
[----:B------:R-:W-:Y:S01]  /*5950*/  HMMA.16816.F32 R36, R8, R78, R48 ;  /* 0x0000004e0824723c */ /* 0x000fe20000001830 */
[----:B------:R-:W-:Y:S01]  /*5960*/  FSEL R86, R5, -INF , !P3 ;  /* 0xff80000005567808 */ /* 0x000fe20005800000 */
[----:B------:R-:W-:Y:S01]  /*5970*/  FFMA.FTZ R5, R173, -UR20, R23 ;  /* 0x80000014ad057c23 */ /* 0x000fe20008010017 */
[----:B------:R-:W-:-:S02]  /*5980*/  ISETP.GE.AND P3, PT, R92, R214, PT ;  /* 0x000000d65c00720c */ /* 0x000fc40003f66270 */
[----:B------:R-:W-:Y:S02]  /*5990*/  ISETP.GE.AND P1, PT, R92, R212, PT ;  /* 0x000000d45c00720c */ /* 0x000fe40003f26270 */
[----:B--2---:R-:W-:Y:S02]  /*59a0*/  P2R R21, PR, RZ, 0x1 ;  /* 0x00000001ff157803 */ /* 0x004fe40000000000 */
[----:B------:R-:W-:Y:S01]  /*59b0*/  FSEL R85, R0, -INF , !P5 ;  /* 0xff80000000557808 */ /* 0x000fe20006800000 */
[----:B------:R-:W-:Y:S01]  /*59c0*/  FFMA.FTZ R0, R234, -UR20, R73 ;  /* 0x80000014ea007c23 */ /* 0x000fe20008010049 */
[----:B------:R-:W-:Y:S01]  /*59d0*/  ISETP.GE.AND P0, PT, R93, R211, PT ;  /* 0x000000d35d00720c */ /* 0x000fe20003f06270 */
[----:B---3--:R-:W-:Y:S01]  /*59e0*/  FFMA.FTZ R6, R174, -UR20, R45 ;  /* 0x80000014ae067c23 */ /* 0x008fe2000801002d */
[C---:B------:R-:W-:Y:S01]  /*59f0*/  ISETP.LT.OR P3, PT, R92.reuse, R206, P3 ;  /* 0x000000ce5c00720c */ /* 0x040fe20001f61670 */
[----:B------:R2:W-:Y:S01]  /*5a00*/  MUFU.TANH R73, R22 ;  /* 0x0000001600497308 */ /* 0x0005e20000002400 */
[----:B------:R-:W-:-:S02]  /*5a10*/  ISETP.LT.OR P1, PT, R92, R204, P1 ;  /* 0x000000cc5c00720c */ /* 0x000fc40000f21670 */
[----:B------:R-:W-:Y:S01]  /*5a20*/  FSEL R75, R3, -INF , !P4 ;  /* 0xff800000034b7808 */ /* 0x000fe20006000000 */
[----:B------:R-:W-:Y:S01]  /*5a30*/  FFMA.FTZ R3, R176, -UR20, R33 ;  /* 0x80000014b0037c23 */ /* 0x000fe20008010021 */
[----:B------:R-:W-:Y:S02]  /*5a40*/  ISETP.LT.OR P4, PT, R93, R203, P0 ;  /* 0x000000cb5d00720c */ /* 0x000fe40000781670 */
[----:B------:R-:W-:Y:S02]  /*5a50*/  ISETP.GE.AND P0, PT, R94, R214, PT ;  /* 0x000000d65e00720c */ /* 0x000fe40003f06270 */
[----:B------:R-:W-:Y:S01]  /*5a60*/  FSEL R78, R0, -INF , !P3 ;  /* 0xff800000004e7808 */ /* 0x000fe20005800000 */
[----:B------:R-:W-:Y:S01]  /*5a70*/  FMUL.FTZ R0, R30, c[0x0][0x2ec] ;  /* 0x0000bb001e007a20 */ /* 0x000fe20000410000 */
[----:B------:R-:W-:Y:S01]  /*5a80*/  P2R R20, PR, RZ, 0x2 ;  /* 0x00000002ff147803 */ /* 0x000fe20000000000 */
[----:B------:R-:W-:Y:S01]  /*5a90*/  FMUL.FTZ R23, R39, c[0x0][0x2ec] ;  /* 0x0000bb0027177a20 */ /* 0x000fe20000410000 */
[----:B------:R-:W-:Y:S01]  /*5aa0*/  FSEL R56, R5, -INF , !P2 ;  /* 0xff80000005387808 */ /* 0x000fe20005000000 */
[----:B------:R-:W-:Y:S01]  /*5ab0*/  FFMA.FTZ R5, R235, -UR20, R107 ;  /* 0x80000014eb057c23 */ /* 0x000fe2000801006b */
[C---:B------:R-:W-:Y:S01]  /*5ac0*/  ISETP.GE.AND P2, PT, R93.reuse, R213, PT ;  /* 0x000000d55d00720c */ /* 0x040fe20003f46270 */
[----:B------:R3:W4:Y:S01]  /*5ad0*/  MUFU.TANH R28, R0 ;  /* 0x00000000001c7308 */ /* 0x0007220000002400 */
[----:B------:R-:W-:Y:S01]  /*5ae0*/  ISETP.GE.AND P1, PT, R93, R212, PT ;  /* 0x000000d45d00720c */ /* 0x000fe20003f26270 */
[----:B--2---:R-:W-:Y:S01]  /*5af0*/  FMUL.FTZ R22, R38, c[0x0][0x2ec] ;  /* 0x0000bb0026167a20 */ /* 0x004fe20000410000 */
[----:B------:R-:W-:Y:S01]  /*5b00*/  FSEL R79, R6, -INF , !P6 ;  /* 0xff800000064f7808 */ /* 0x000fe20007000000 */
[----:B------:R-:W-:Y:S01]  /*5b10*/  FMUL.FTZ R6, R31, c[0x0][0x2ec] ;  /* 0x0000bb001f067a20 */ /* 0x000fe20000410000 */
[----:B------:R-:W-:-:S02]  /*5b20*/  ISETP.LT.OR P6, PT, R94, R206, P0 ;  /* 0x000000ce5e00720c */ /* 0x000fc400007c1670 */
[----:B------:R-:W-:Y:S01]  /*5b30*/  ISETP.NE.AND P0, PT, R21, RZ, PT ;  /* 0x000000ff1500720c */ /* 0x000fe20003f05270 */
[----:B------:R2:W-:Y:S01]  /*5b40*/  MUFU.TANH R50, R6 ;  /* 0x0000000600327308 */ /* 0x0005e20000002400 */
[C---:B------:R-:W-:Y:S02]  /*5b50*/  ISETP.LT.OR P3, PT, R93.reuse, R208, P2 ;  /* 0x000000d05d00720c */ /* 0x040fe40001761670 */
[----:B------:R-:W-:Y:S02]  /*5b60*/  ISETP.LT.OR P5, PT, R93, R204, P1 ;  /* 0x000000cc5d00720c */ /* 0x000fe40000fa1670 */
[----:B------:R-:W-:Y:S02]  /*5b70*/  ISETP.NE.AND P2, PT, R20, RZ, PT ;  /* 0x000000ff1400720c */ /* 0x000fe40003f45270 */
[----:B------:R-:W-:Y:S01]  /*5b80*/  ISETP.NE.AND P1, PT, R7, RZ, PT ;  /* 0x000000ff0700720c */ /* 0x000fe20003f25270 */
[----:B---3--:R-:W-:Y:S01]  /*5b90*/  FFMA.FTZ R0, R177, -UR20, R32 ;  /* 0x80000014b1007c23 */ /* 0x008fe20008010020 */
[----:B------:R-:W-:Y:S01]  /*5ba0*/  FSEL R76, R5, -INF , !P0 ;  /* 0xff800000054c7808 */ /* 0x000fe20004000000 */
[----:B------:R-:W-:Y:S01]  /*5bb0*/  FFMA.FTZ R5, R189, -UR20, R120 ;  /* 0x80000014bd057c23 */ /* 0x000fe20008010078 */
[----:B------:R-:W-:Y:S01]  /*5bc0*/  FSEL R51, R3, -INF , !P2 ;  /* 0xff80000003337808 */ /* 0x000fe20005000000 */
[----:B------:R-:W-:Y:S01]  /*5bd0*/  HMMA.16816.F32 R32, R8, R96, R52 ;  /* 0x000000600820723c */ /* 0x000fe20000001834 */
[----:B------:R-:W-:Y:S01]  /*5be0*/  FSEL R57, R0, -INF , !P1 ;  /* 0xff80000000397808 */ /* 0x000fe20004800000 */
[----:B------:R-:W-:Y:S01]  /*5bf0*/  FMUL.FTZ R0, R36, c[0x0][0x2ec] ;  /* 0x0000bb0024007a20 */ /* 0x000fe20000410000 */
[C---:B------:R-:W-:Y:S01]  /*5c00*/  ISETP.GE.AND P0, PT, R94.reuse, R211, PT ;  /* 0x000000d35e00720c */ /* 0x040fe20003f06270 */
[----:B--2---:R-:W-:Y:S01]  /*5c10*/  FMUL.FTZ R6, R37, c[0x0][0x2ec] ;  /* 0x0000bb0025067a20 */ /* 0x004fe20000410000 */
[C---:B------:R-:W-:Y:S01]  /*5c20*/  ISETP.GE.AND P2, PT, R94.reuse, R213, PT ;  /* 0x000000d55e00720c */ /* 0x040fe20003f46270 */
[----:B------:R2:W-:Y:S01]  /*5c30*/  MUFU.TANH R45, R0 ;  /* 0x00000000002d7308 */ /* 0x0005e20000002400 */
[----:B------:R-:W-:Y:S01]  /*5c40*/  FSEL R144, R5, -INF , !P3 ;  /* 0xff80000005907808 */ /* 0x000fe20005800000 */
[----:B------:R-:W-:Y:S01]  /*5c50*/  HMMA.16816.F32 R36, R16, R90, R160 ;  /* 0x0000005a1024723c */ /* 0x000fe200000018a0 */
[----:B------:R-:W-:Y:S01]  /*5c60*/  ISETP.LT.OR P0, PT, R94, R203, P0 ;  /* 0x000000cb5e00720c */ /* 0x000fe20000701670 */
[----:B-1----:R-:W-:Y:S01]  /*5c70*/  FFMA.FTZ R3, R185, -UR20, R72 ;  /* 0x80000014b9037c23 */ /* 0x002fe20008010048 */
[----:B------:R-:W-:Y:S01]  /*5c80*/  ISETP.GE.AND P3, PT, R95, R214, PT ;  /* 0x000000d65f00720c */ /* 0x000fe20003f66270 */
[----:B------:R-:W-:Y:S01]  /*5c90*/  FFMA.FTZ R5, R192, -UR20, R74 ;  /* 0x80000014c0057c23 */ /* 0x000fe2000801004a */
[----:B------:R-:W-:Y:S01]  /*5ca0*/  ISETP.LT.OR P2, PT, R94, R208, P2 ;  /* 0x000000d05e00720c */ /* 0x000fe20001741670 */
[----:B------:R1:W-:Y:S01]  /*5cb0*/  MUFU.TANH R48, R6 ;  /* 0x0000000600307308 */ /* 0x0003e20000002400 */
[----:B------:R-:W-:Y:S01]  /*5cc0*/  P2R R21, PR, RZ, 0x1 ;  /* 0x00000001ff157803 */ /* 0x000fe20000000000 */
[----:B----4-:R-:W-:Y:S01]  /*5cd0*/  FFMA.FTZ R16, R191, -UR20, R28 ;  /* 0x80000014bf107c23 */ /* 0x010fe2000801001c */
[----:B------:R-:W-:Y:S01]  /*5ce0*/  ISETP.LT.OR P3, PT, R95, R206, P3 ;  /* 0x000000ce5f00720c */ /* 0x000fe20001f61670 */
[----:B------:R-:W-:Y:S01]  /*5cf0*/  HMMA.16816.F32 R28, R12, R98, R68 ;  /* 0x000000620c1c723c */ /* 0x000fe20000001844 */
[----:B------:R-:W-:-:S02]  /*5d00*/  P2R R20, PR, RZ, 0x4 ;  /* 0x00000004ff147803 */ /* 0x000fc40000000000 */
[C---:B------:R-:W-:Y:S01]  /*5d10*/  ISETP.GE.AND P0, PT, R95.reuse, R211, PT ;  /* 0x000000d35f00720c */ /* 0x040fe20003f06270 */
[----:B--2---:R-:W-:Y:S01]  /*5d20*/  FFMA.FTZ R0, R182, -UR20, R44 ;  /* 0x80000014b6007c23 */ /* 0x004fe2000801002c */
[----:B------:R-:W-:Y:S01]  /*5d30*/  ISETP.GE.AND P1, PT, R94, R212, PT ;  /* 0x000000d45e00720c */ /* 0x000fe20003f26270 */
[----:B------:R-:W2:Y:S01]  /*5d40*/  MUFU.TANH R22, R22 ;  /* 0x0000001600167308 */ /* 0x000ea20000002400 */
[----:B------:R-:W-:Y:S01]  /*5d50*/  ISETP.GE.AND P2, PT, R95, R213, PT ;  /* 0x000000d55f00720c */ /* 0x000fe20003f46270 */
[----:B------:R-:W-:Y:S01]  /*5d60*/  FMUL.FTZ R18, R35, c[0x0][0x2ec] ;  /* 0x0000bb0023127a20 */ /* 0x000fe20000410000 */
[----:B------:R-:W-:Y:S01]  /*5d70*/  FSEL R84, R0, -INF , !P4 ;  /* 0xff80000000547808 */ /* 0x000fe20006000000 */
[----:B------:R-:W-:Y:S01]  /*5d80*/  FFMA.FTZ R0, R200, -UR20, R122 ;  /* 0x80000014c8007c23 */ /* 0x000fe2000801007a */
[----:B------:R-:W-:Y:S01]  /*5d90*/  ISETP.LT.OR P1, PT, R94, R204, P1 ;  /* 0x000000cc5e00720c */ /* 0x000fe20000f21670 */
[----:B-1----:R-:W-:Y:S01]  /*5da0*/  FFMA.FTZ R6, R236, -UR20, R121 ;  /* 0x80000014ec067c23 */ /* 0x002fe20008010079 */
[----:B------:R-:W-:Y:S01]  /*5db0*/  FSEL R54, R3, -INF , !P5 ;  /* 0xff80000003367808 */ /* 0x000fe20006800000 */
[----:B------:R-:W-:Y:S01]  /*5dc0*/  FFMA.FTZ R3, R190, -UR20, R47 ;  /* 0x80000014be037c23 */ /* 0x000fe2000801002f */
[----:B------:R-:W-:Y:S01]  /*5dd0*/  P2R R7, PR, RZ, 0x2 ;  /* 0x00000002ff077803 */ /* 0x000fe20000000000 */
[----:B------:R-:W1:Y:S01]  /*5de0*/  MUFU.TANH R44, R23 ;  /* 0x00000017002c7308 */ /* 0x000e620000002400 */
[----:B------:R-:W-:-:S02]  /*5df0*/  FSEL R52, R6, -INF , !P6 ;  /* 0xff80000006347808 */ /* 0x000fc40007000000 */
[----:B------:R-:W-:Y:S02]  /*5e00*/  P2R R6, PR, RZ, 0x8 ;  /* 0x00000008ff067803 */ /* 0x000fe40000000000 */
[----:B------:R-:W-:Y:S02]  /*5e10*/  ISETP.NE.AND P6, PT, R20, RZ, PT ;  /* 0x000000ff1400720c */ /* 0x000fe40003fc5270 */
[----:B------:R-:W-:Y:S02]  /*5e20*/  ISETP.LT.OR P3, PT, R95, R203, P0 ;  /* 0x000000cb5f00720c */ /* 0x000fe40000761670 */
[C---:B------:R-:W-:Y:S02]  /*5e30*/  ISETP.GE.AND P0, PT, R101.reuse, R214, PT ;  /* 0x000000d66500720c */ /* 0x040fe40003f06270 */
[----:B------:R-:W-:Y:S01]  /*5e40*/  FSEL R131, R0, -INF , !P6 ;  /* 0xff80000000837808 */ /* 0x000fe20007000000 */
[----:B------:R-:W-:Y:S01]  /*5e50*/  FFMA.FTZ R0, R238, -UR20, R46 ;  /* 0x80000014ee007c23 */ /* 0x000fe2000801002e */
[----:B------:R-:W-:-:S02]  /*5e60*/  ISETP.LT.OR P6, PT, R101, R206, P0 ;  /* 0x000000ce6500720c */ /* 0x000fc400007c1670 */
[----:B------:R-:W-:Y:S02]  /*5e70*/  ISETP.NE.AND P0, PT, R6, RZ, PT ;  /* 0x000000ff0600720c */ /* 0x000fe40003f05270 */
[----:B------:R-:W-:Y:S02]  /*5e80*/  ISETP.LT.OR P5, PT, R95, R208, P2 ;  /* 0x000000d05f00720c */ /* 0x000fe400017a1670 */
[----:B------:R-:W-:Y:S01]  /*5e90*/  FSEL R107, R0, -INF , !P0 ;  /* 0xff800000006b7808 */ /* 0x000fe20004000000 */
[----:B------:R-:W-:Y:S01]  /*5ea0*/  FMUL.FTZ R0, R34, c[0x0][0x2ec] ;  /* 0x0000bb0022007a20 */ /* 0x000fe20000410000 */
[----:B------:R-:W-:Y:S02]  /*5eb0*/  ISETP.GE.AND P0, PT, R101, R211, PT ;  /* 0x000000d36500720c */ /* 0x000fe40003f06270 */
[----:B------:R-:W-:Y:S01]  /*5ec0*/  ISETP.NE.AND P2, PT, R7, RZ, PT ;  /* 0x000000ff0700720c */ /* 0x000fe20003f45270 */
[----:B------:R2:W-:Y:S01]  /*5ed0*/  MUFU.TANH R19, R0 ;  /* 0x0000000000137308 */ /* 0x0005e20000002400 */
[----:B------:R-:W-:Y:S01]  /*5ee0*/  ISETP.LT.OR P0, PT, R101, R203, P0 ;  /* 0x000000cb6500720c */ /* 0x000fe20000701670 */
[----:B------:R-:W-:Y:S01]  /*5ef0*/  FMUL.FTZ R7, R32, c[0x0][0x2ec] ;  /* 0x0000bb0020077a20 */ /* 0x000fe20000410000 */
[----:B------:R-:W-:-:S02]  /*5f00*/  ISETP.GE.AND P1, PT, R95, R212, PT ;  /* 0x000000d45f00720c */ /* 0x000fc40003f26270 */
[----:B------:R-:W-:Y:S02]  /*5f10*/  P2R R6, PR, RZ, 0x1 ;  /* 0x00000001ff067803 */ /* 0x000fe40000000000 */
[----:B------:R-:W-:Y:S01]  /*5f20*/  FSEL R53, R5, -INF , !P2 ;  /* 0xff80000005357808 */ /* 0x000fe20005000000 */
[----:B------:R-:W-:Y:S01]  /*5f30*/  FMUL.FTZ R5, R33, c[0x0][0x2ec] ;  /* 0x0000bb0021057a20 */ /* 0x000fe20000410000 */
[----:B------:R-:W-:Y:S01]  /*5f40*/  ISETP.GE.AND P0, PT, R102, R214, PT ;  /* 0x000000d66600720c */ /* 0x000fe20003f06270 */
[----:B------:R-:W3:Y:S01]  /*5f50*/  MUFU.TANH R47, R7 ;  /* 0x00000007002f7308 */ /* 0x000ee20000002400 */
[----:B------:R-:W-:Y:S02]  /*5f60*/  ISETP.LT.OR P4, PT, R95, R204, P1 ;  /* 0x000000cc5f00720c */ /* 0x000fe40000f81670 */
[----:B------:R-:W-:Y:S02]  /*5f70*/  ISETP.GE.AND P2, PT, R101, R213, PT ;  /* 0x000000d56500720c */ /* 0x000fe40003f46270 */
[----:B------:R-:W-:Y:S01]  /*5f80*/  ISETP.NE.AND P1, PT, R21, RZ, PT ;  /* 0x000000ff1500720c */ /* 0x000fe20003f25270 */
[----:B--2---:R-:W-:Y:S01]  /*5f90*/  FFMA.FTZ R0, R218, -UR20, R22 ;  /* 0x80000014da007c23 */ /* 0x004fe20008010016 */
[----:B------:R-:W-:Y:S01]  /*5fa0*/  ISETP.LT.OR P0, PT, R102, R206, P0 ;  /* 0x000000ce6600720c */ /* 0x000fe20000701670 */
[----:B------:R2:W4:Y:S01]  /*5fb0*/  MUFU.TANH R49, R5 ;  /* 0x0000000500317308 */ /* 0x0005220000002400 */
[----:B------:R-:W-:Y:S01]  /*5fc0*/  ISETP.LT.OR P2, PT, R101, R208, P2 ;  /* 0x000000d06500720c */ /* 0x000fe20001741670 */
[----:B------:R-:W-:Y:S01]  /*5fd0*/  HMMA.16816.F32 R20, R8, R98, R60 ;  /* 0x000000620814723c */ /* 0x000fe2000000183c */
[----:B------:R-:W-:Y:S01]  /*5fe0*/  FSEL R100, R3, -INF , !P1 ;  /* 0xff80000003647808 */ /* 0x000fe20004800000 */
[----:B------:R-:W-:Y:S01]  /*5ff0*/  FFMA.FTZ R3, R226, -UR20, R45 ;  /* 0x80000014e2037c23 */ /* 0x000fe2000801002d */
[----:B------:R-:W-:Y:S01]  /*6000*/  FSEL R97, R0, -INF , !P3 ;  /* 0xff80000000617808 */ /* 0x000fe20005800000 */
[----:B------:R-:W-:Y:S01]  /*6010*/  FMUL.FTZ R0, R28, c[0x0][0x2ec] ;  /* 0x0000bb001c007a20 */ /* 0x000fe20000410000 */
[----:B------:R-:W-:Y:S01]  /*6020*/  FSEL R130, R16, -INF , !P5 ;  /* 0xff80000010827808 */ /* 0x000fe20006800000 */
[----:B------:R5:W-:Y:S01]  /*6030*/  MUFU.TANH R45, R18 ;  /* 0x00000012002d7308 */ /* 0x000be20000002400 */
[----:B------:R-:W-:-:S02]  /*6040*/  P2R R16, PR, RZ, 0x1 ;  /* 0x00000001ff107803 */ /* 0x000fc40000000000 */
[----:B------:R-:W-:Y:S02]  /*6050*/  P2R R17, PR, RZ, 0x4 ;  /* 0x00000004ff117803 */ /* 0x000fe40000000000 */
[C---:B------:R-:W-:Y:S02]  /*6060*/  ISETP.GE.AND P0, PT, R102.reuse, R211, PT ;  /* 0x000000d36600720c */ /* 0x040fe40003f06270 */
[----:B------:R-:W-:Y:S01]  /*6070*/  ISETP.GE.AND P1, PT, R101, R212, PT ;  /* 0x000000d46500720c */ /* 0x000fe20003f26270 */
[----:B--2---:R-:W-:Y:S01]  /*6080*/  FFMA.FTZ R5, R241, -UR20, R73 ;  /* 0x80000014f1057c23 */ /* 0x004fe20008010049 */
[----:B------:R2:W1:Y:S01]  /*6090*/  MUFU.TANH R34, R0 ;  /* 0x0000000000227308 */ /* 0x0004620000002400 */
[----:B------:R-:W-:Y:S01]  /*60a0*/  FSEL R69, R3, -INF , !P4 ;  /* 0xff80000003457808 */ /* 0x000fe20006000000 */
[----:B------:R-:W-:Y:S01]  /*60b0*/  FMUL.FTZ R3, R29, c[0x0][0x2ec] ;  /* 0x0000bb001d037a20 */ /* 0x000fe20000410000 */
[C---:B------:R-:W-:Y:S02]  /*60c0*/  ISETP.LT.OR P3, PT, R102.reuse, R203, P0 ;  /* 0x000000cb6600720c */ /* 0x040fe40000761670 */
[----:B------:R-:W-:Y:S01]  /*60d0*/  FSEL R106, R5, -INF , !P6 ;  /* 0xff800000056a7808 */ /* 0x000fe20007000000 */
[----:B------:R-:W-:Y:S01]  /*60e0*/  FFMA.FTZ R5, R229, -UR20, R48 ;  /* 0x80000014e5057c23 */ /* 0x000fe20008010030 */
[----:B------:R-:W-:Y:S01]  /*60f0*/  ISETP.NE.AND P6, PT, R17, RZ, PT ;  /* 0x000000ff1100720c */ /* 0x000fe20003fc5270 */
[----:B------:R3:W-:Y:S01]  /*6100*/  MUFU.TANH R46, R3 ;  /* 0x00000003002e7308 */ /* 0x0007e20000002400 */
[----:B------:R-:W-:Y:S01]  /*6110*/  ISETP.GE.AND P0, PT, R103, R214, PT ;  /* 0x000000d66700720c */ /* 0x000fe20003f06270 */
[----:B------:R-:W-:Y:S01]  /*6120*/  FFMA.FTZ R17, R221, -UR20, R129 ;  /* 0x80000014dd117c23 */ /* 0x000fe20008010081 */
[----:B------:R-:W-:Y:S01]  /*6130*/  ISETP.LT.OR P1, PT, R101, R204, P1 ;  /* 0x000000cc6500720c */ /* 0x000fe20000f21670 */
[----:B-----5:R-:W-:Y:S01]  /*6140*/  FMUL.FTZ R18, R21, c[0x0][0x2ec] ;  /* 0x0000bb0015127a20 */ /* 0x020fe20000410000 */
[----:B------:R-:W-:-:S02]  /*6150*/  ISETP.GE.AND P2, PT, R102, R213, PT ;  /* 0x000000d56600720c */ /* 0x000fc40003f46270 */
[----:B------:R-:W-:Y:S01]  /*6160*/  P2R R7, PR, RZ, 0x2 ;  /* 0x00000002ff077803 */ /* 0x000fe20000000000 */
[----:B--2---:R-:W-:Y:S01]  /*6170*/  FFMA.FTZ R0, R231, -UR20, R50 ;  /* 0x80000014e7007c23 */ /* 0x004fe20008010032 */
[C---:B------:R-:W-:Y:S01]  /*6180*/  ISETP.GE.AND P1, PT, R102.reuse, R212, PT ;  /* 0x000000d46600720c */ /* 0x040fe20003f26270 */
[----:B------:R-:W-:Y:S01]  /*6190*/  MUFU.TANH R33, R18 ;  /* 0x0000001200217308 */ /* 0x000fe20000002400 */
[----:B------:R-:W-:Y:S02]  /*61a0*/  ISETP.LT.OR P5, PT, R102, R208, P2 ;  /* 0x000000d06600720c */ /* 0x000fe400017a1670 */
[----:B------:R-:W-:Y:S01]  /*61b0*/  FSEL R128, R0, -INF , !P6 ;  /* 0xff80000000807808 */ /* 0x000fe20007000000 */
[----:B-1----:R-:W-:Y:S01]  /*61c0*/  FFMA.FTZ R0, R224, -UR20, R44 ;  /* 0x80000014e0007c23 */ /* 0x002fe2000801002c */
[----:B------:R-:W-:Y:S01]  /*61d0*/  ISETP.LT.OR P6, PT, R103, R206, P0 ;  /* 0x000000ce6700720c */ /* 0x000fe200007c1670 */
[----:B---3--:R-:W-:Y:S01]  /*61e0*/  FFMA.FTZ R3, R242, -UR20, R237 ;  /* 0x80000014f2037c23 */ /* 0x008fe200080100ed */
[----:B------:R-:W-:-:S02]  /*61f0*/  ISETP.NE.AND P0, PT, R16, RZ, PT ;  /* 0x000000ff1000720c */ /* 0x000fc40003f05270 */
[----:B------:R-:W-:Y:S02]  /*6200*/  ISETP.LT.OR P4, PT, R102, R204, P1 ;  /* 0x000000cc6600720c */ /* 0x000fe40000f81670 */
[----:B------:R-:W-:Y:S01]  /*6210*/  FSEL R105, R3, -INF , !P0 ;  /* 0xff80000003697808 */ /* 0x000fe20004000000 */
[----:B------:R-:W-:Y:S01]  /*6220*/  FFMA.FTZ R3, R230, -UR20, R47 ;  /* 0x80000014e6037c23 */ /* 0x000fe2000801002f */
[----:B------:R-:W-:Y:S02]  /*6230*/  ISETP.GE.AND P0, PT, R103, R211, PT ;  /* 0x000000d36700720c */ /* 0x000fe40003f06270 */
[----:B------:R-:W-:Y:S01]  /*6240*/  ISETP.NE.AND P1, PT, R6, RZ, PT ;  /* 0x000000ff0600720c */ /* 0x000fe20003f25270 */
[----:B------:R-:W-:Y:S01]  /*6250*/  FMUL.FTZ R6, R31, c[0x0][0x2ec] ;  /* 0x0000bb001f067a20 */ /* 0x000fe20000410000 */
[----:B------:R-:W-:Y:S02]  /*6260*/  ISETP.LT.OR P0, PT, R103, R203, P0 ;  /* 0x000000cb6700720c */ /* 0x000fe40000701670 */
[----:B------:R-:W-:Y:S01]  /*6270*/  ISETP.NE.AND P2, PT, R7, RZ, PT ;  /* 0x000000ff0700720c */ /* 0x000fe20003f45270 */
[----:B------:R1:W-:Y:S01]  /*6280*/  MUFU.TANH R35, R6 ;  /* 0x0000000600237308 */ /* 0x0003e20000002400 */
[----:B------:R-:W-:Y:S01]  /*6290*/  FSEL R96, R0, -INF , !P1 ;  /* 0xff80000000607808 */ /* 0x000fe20004800000 */
[----:B------:R-:W-:Y:S01]  /*62a0*/  FFMA.FTZ R0, R223, -UR20, R19 ;  /* 0x80000014df007c23 */ /* 0x000fe20008010013 */
[----:B------:R-:W-:Y:S01]  /*62b0*/  FSEL R68, R5, -INF , !P2 ;  /* 0xff80000005447808 */ /* 0x000fe20005000000 */
[----:B------:R-:W-:Y:S01]  /*62c0*/  FMUL.FTZ R5, R20, c[0x0][0x2ec] ;  /* 0x0000bb0014057a20 */ /* 0x000fe20000410000 */
[C---:B------:R-:W-:Y:S01]  /*62d0*/  ISETP.GE.AND P2, PT, R103.reuse, R213, PT ;  /* 0x000000d56700720c */ /* 0x040fe20003f46270 */
[----:B------:R-:W-:Y:S01]  /*62e0*/  FMUL.FTZ R7, R30, c[0x0][0x2ec] ;  /* 0x0000bb001e077a20 */ /* 0x000fe20000410000 */
[C---:B------:R-:W-:Y:S01]  /*62f0*/  ISETP.GE.AND P1, PT, R103.reuse, R212, PT ;  /* 0x000000d46700720c */ /* 0x040fe20003f26270 */
[----:B------:R2:W-:Y:S01]  /*6300*/  MUFU.TANH R19, R5 ;  /* 0x0000000500137308 */ /* 0x0005e20000002400 */
[C---:B------:R-:W-:Y:S01]  /*6310*/  ISETP.LT.OR P2, PT, R103.reuse, R208, P2 ;  /* 0x000000d06700720c */ /* 0x040fe20001741670 */
[----:B------:R-:W-:Y:S01]  /*6320*/  HMMA.16816.F32 R28, R8, R64, R40 ;  /* 0x00000040081c723c */ /* 0x000fe20000001828 */
[----:B------:R-:W-:-:S02]  /*6330*/  ISETP.LT.OR P1, PT, R103, R204, P1 ;  /* 0x000000cc6700720c */ /* 0x000fc40000f21670 */
[----:B------:R-:W-:Y:S02]  /*6340*/  FSEL R149, R17, -INF , !P5 ;  /* 0xff80000011957808 */ /* 0x000fe40006800000 */
[----:B------:R-:W-:Y:S01]  /*6350*/  P2R R16, PR, RZ, 0x4 ;  /* 0x00000004ff107803 */ /* 0x000fe20000000000 */
[----:B------:R3:W5:Y:S01]  /*6360*/  MUFU.TANH R32, R7 ;  /* 0x0000000700207308 */ /* 0x0007620000002400 */
[----:B-1----:R-:W-:Y:S02]  /*6370*/  P2R R6, PR, RZ, 0x1 ;  /* 0x00000001ff067803 */ /* 0x002fe40000000000 */
[----:B------:R-:W-:Y:S02]  /*6380*/  ISETP.GE.AND P0, PT, R108, R214, PT ;  /* 0x000000d66c00720c */ /* 0x000fe40003f06270 */
[----:B------:R-:W-:Y:S01]  /*6390*/  FSEL R129, R0, -INF , !P3 ;  /* 0xff80000000817808 */ /* 0x000fe20005800000 */
[----:B------:R-:W-:Y:S01]  /*63a0*/  FMUL.FTZ R0, R22, c[0x0][0x2ec] ;  /* 0x0000bb0016007a20 */ /* 0x000fe20000410000 */
[----:B------:R-:W-:Y:S01]  /*63b0*/  ISETP.LT.OR P0, PT, R108, R206, P0 ;  /* 0x000000ce6c00720c */ /* 0x000fe20000701670 */
[----:B--2---:R-:W-:Y:S01]  /*63c0*/  FFMA.FTZ R5, R243, -UR20, R240 ;  /* 0x80000014f3057c23 */ /* 0x004fe200080100f0 */
[----:B------:R-:W-:Y:S01]  /*63d0*/  FSEL R127, R3, -INF , !P4 ;  /* 0xff800000037f7808 */ /* 0x000fe20006000000 */
[----:B----4-:R-:W-:Y:S01]  /*63e0*/  FFMA.FTZ R3, R227, -UR20, R49 ;  /* 0x80000014e3037c23 */ /* 0x010fe20008010031 */
[----:B------:R-:W-:-:S02]  /*63f0*/  P2R R17, PR, RZ, 0x1 ;  /* 0x00000001ff117803 */ /* 0x000fc40000000000 */
[----:B------:R-:W-:Y:S02]  /*6400*/  ISETP.GE.AND P0, PT, R108, R211, PT ;  /* 0x000000d36c00720c */ /* 0x000fe40003f06270 */
[----:B------:R-:W-:Y:S01]  /*6410*/  FSEL R104, R5, -INF , !P6 ;  /* 0xff80000005687808 */ /* 0x000fe20007000000 */
[----:B------:R-:W-:Y:S01]  /*6420*/  FFMA.FTZ R5, R228, -UR20, R239 ;  /* 0x80000014e4057c23 */ /* 0x000fe200080100ef */
[----:B---3--:R-:W-:Y:S01]  /*6430*/  P2R R7, PR, RZ, 0x2 ;  /* 0x00000002ff077803 */ /* 0x008fe20000000000 */
[----:B------:R-:W-:Y:S01]  /*6440*/  FMUL.FTZ R14, R30, c[0x0][0x2ec] ;  /* 0x0000bb001e0e7a20 */ /* 0x000fe20000410000 */
[----:B------:R-:W-:Y:S01]  /*6450*/  ISETP.GE.AND P1, PT, R108, R212, PT ;  /* 0x000000d46c00720c */ /* 0x000fe20003f26270 */
[----:B------:R-:W-:Y:S01]  /*6460*/  FMUL.FTZ R13, R31, c[0x0][0x2ec] ;  /* 0x0000bb001f0d7a20 */ /* 0x000fe20000410000 */
[----:B------:R-:W-:Y:S02]  /*6470*/  ISETP.NE.AND P6, PT, R16, RZ, PT ;  /* 0x000000ff1000720c */ /* 0x000fe40003fc5270 */
[----:B------:R-:W-:Y:S01]  /*6480*/  ISETP.LT.OR P3, PT, R108, R203, P0 ;  /* 0x000000cb6c00720c */ /* 0x000fe20000761670 */
[----:B------:R1:W2:Y:S01]  /*6490*/  MUFU.TANH R16, R0 ;  /* 0x0000000000107308 */ /* 0x0002a20000002400 */
[----:B------:R-:W-:-:S02]  /*64a0*/  ISETP.GE.AND P0, PT, R109, R214, PT ;  /* 0x000000d66d00720c */ /* 0x000fc40003f06270 */
[----:B------:R-:W-:Y:S02]  /*64b0*/  ISETP.LT.OR P4, PT, R108, R204, P1 ;  /* 0x000000cc6c00720c */ /* 0x000fe40000f81670 */
[----:B------:R-:W-:Y:S01]  /*64c0*/  ISETP.NE.AND P1, PT, R6, RZ, PT ;  /* 0x000000ff0600720c */ /* 0x000fe20003f25270 */
[----:B------:R-:W-:Y:S01]  /*64d0*/  FFMA.FTZ R6, R244, -UR20, R34 ;  /* 0x80000014f4067c23 */ /* 0x000fe20008010022 */
[----:B------:R-:W-:Y:S01]  /*64e0*/  FSEL R147, R5, -INF , !P6 ;  /* 0xff80000005937808 */ /* 0x000fe20007000000 */
[----:B-----5:R-:W-:Y:S01]  /*64f0*/  FFMA.FTZ R5, R202, -UR20, R32 ;  /* 0x80000014ca057c23 */ /* 0x020fe20008010020 */
[----:B------:R-:W-:Y:S02]  /*6500*/  ISETP.LT.OR P6, PT, R109, R206, P0 ;  /* 0x000000ce6d00720c */ /* 0x000fe400007c1670 */
[----:B------:R-:W-:Y:S02]  /*6510*/  ISETP.NE.AND P0, PT, R17, RZ, PT ;  /* 0x000000ff1100720c */ /* 0x000fe40003f05270 */
[----:B------:R-:W-:Y:S01]  /*6520*/  ISETP.GE.AND P2, PT, R108, R213, PT ;  /* 0x000000d56c00720c */ /* 0x000fe20003f46270 */
[----:B------:R-:W-:Y:S01]  /*6530*/  MUFU.TANH R17, R14 ;  /* 0x0000000e00117308 */ /* 0x000fe20000002400 */
[----:B------:R-:W-:Y:S01]  /*6540*/  FSEL R118, R6, -INF , !P0 ;  /* 0xff80000006767808 */ /* 0x000fe20004000000 */
[----:B-1----:R-:W-:Y:S01]  /*6550*/  FFMA.FTZ R0, R220, -UR20, R45 ;  /* 0x80000014dc007c23 */ /* 0x002fe2000801002d */
[----:B------:R-:W-:-:S02]  /*6560*/  ISETP.GE.AND P0, PT, R109, R211, PT ;  /* 0x000000d36d00720c */ /* 0x000fc40003f06270 */
[----:B------:R-:W-:Y:S02]  /*6570*/  ISETP.LT.OR P5, PT, R108, R208, P2 ;  /* 0x000000d06c00720c */ /* 0x000fe400017a1670 */
[----:B------:R-:W-:Y:S01]  /*6580*/  ISETP.NE.AND P2, PT, R7, RZ, PT ;  /* 0x000000ff0700720c */ /* 0x000fe20003f45270 */
[----:B------:R-:W-:Y:S01]  /*6590*/  FMUL.FTZ R7, R23, c[0x0][0x2ec] ;  /* 0x0000bb0017077a20 */ /* 0x000fe20000410000 */
[C---:B------:R-:W-:Y:S02]  /*65a0*/  ISETP.LT.OR P0, PT, R109.reuse, R203, P0 ;  /* 0x000000cb6d00720c */ /* 0x040fe40000701670 */
[----:B------:R-:W-:Y:S01]  /*65b0*/  FSEL R132, R0, -INF , !P1 ;  /* 0xff80000000847808 */ /* 0x000fe20004800000 */
[----:B------:R1:W3:Y:S01]  /*65c0*/  MUFU.TANH R18, R7 ;  /* 0x0000000700127308 */ /* 0x0002e20000002400 */
[----:B------:R-:W-:Y:S01]  /*65d0*/  ISETP.GE.AND P1, PT, R109, R212, PT ;  /* 0x000000d46d00720c */ /* 0x000fe20003f26270 */
[----:B------:R-:W-:Y:S01]  /*65e0*/  FMUL.FTZ R0, R29, c[0x0][0x2ec] ;  /* 0x0000bb001d007a20 */ /* 0x000fe20000410000 */
[----:B------:R-:W-:-:S02]  /*65f0*/  P2R R6, PR, RZ, 0x1 ;  /* 0x00000001ff067803 */ /* 0x000fc40000000000 */
[----:B------:R-:W-:Y:S01]  /*6600*/  FSEL R122, R3, -INF , !P2 ;  /* 0xff800000037a7808 */ /* 0x000fe20005000000 */
[----:B------:R-:W-:Y:S01]  /*6610*/  FFMA.FTZ R3, R225, -UR20, R19 ;  /* 0x80000014e1037c23 */ /* 0x000fe20008010013 */
[C---:B------:R-:W-:Y:S01]  /*6620*/  ISETP.GE.AND P0, PT, R110.reuse, R214, PT ;  /* 0x000000d66e00720c */ /* 0x040fe20003f06270 */
[----:B------:R2:W-:Y:S01]  /*6630*/  MUFU.TANH R21, R0 ;  /* 0x0000000000157308 */ /* 0x0005e20000002400 */
[C---:B------:R-:W-:Y:S02]  /*6640*/  ISETP.GE.AND P2, PT, R109.reuse, R213, PT ;  /* 0x000000d56d00720c */ /* 0x040fe40003f46270 */
[C---:B------:R-:W-:Y:S02]  /*6650*/  ISETP.LT.OR P1, PT, R109.reuse, R204, P1 ;  /* 0x000000cc6d00720c */ /* 0x040fe40000f21670 */
[----:B------:R-:W-:Y:S02]  /*6660*/  ISETP.LT.OR P0, PT, R110, R206, P0 ;  /* 0x000000ce6e00720c */ /* 0x000fe40000701670 */
[----:B------:R-:W-:Y:S01]  /*6670*/  ISETP.LT.OR P2, PT, R109, R208, P2 ;  /* 0x000000d06d00720c */ /* 0x000fe20001741670 */
[----:B-1----:R-:W-:Y:S01]  /*6680*/  FMUL.FTZ R7, R28, c[0x0][0x2ec] ;  /* 0x0000bb001c077a20 */ /* 0x002fe20000410000 */
[----:B------:R-:W-:Y:S01]  /*6690*/  FSEL R143, R5, -INF , !P5 ;  /* 0xff800000058f7808 */ /* 0x000fe20006800000 */
[----:B------:R-:W-:Y:S01]  /*66a0*/  FFMA.FTZ R5, R246, -UR20, R46 ;  /* 0x80000014f6057c23 */ /* 0x000fe2000801002e */
[----:B------:R-:W-:Y:S01]  /*66b0*/  P2R R12, PR, RZ, 0x4 ;  /* 0x00000004ff0c7803 */ /* 0x000fe20000000000 */
[----:B------:R1:W4:Y:S01]  /*66c0*/  MUFU.TANH R20, R7 ;  /* 0x0000000700147308 */ /* 0x0003220000002400 */
[----:B------:R-:W-:Y:S01]  /*66d0*/  FSEL R119, R3, -INF , !P4 ;  /* 0xff80000003777808 */ /* 0x000fe20006000000 */
[----:B------:R-:W-:Y:S01]  /*66e0*/  FFMA.FTZ R3, R201, -UR20, R33 ;  /* 0x80000014c9037c23 */ /* 0x000fe20008010021 */
[----:B------:R-:W-:Y:S01]  /*66f0*/  FSEL R136, R5, -INF , !P6 ;  /* 0xff80000005887808 */ /* 0x000fe20007000000 */
[----:B--2---:R-:W-:Y:S01]  /*6700*/  FFMA.FTZ R0, R217, -UR20, R16 ;  /* 0x80000014d9007c23 */ /* 0x004fe20008010010 */
[----:B------:R-:W-:Y:S01]  /*6710*/  P2R R16, PR, RZ, 0x1 ;  /* 0x00000001ff107803 */ /* 0x000fe20000000000 */
[----:B------:R-:W-:Y:S01]  /*6720*/  FFMA.FTZ R5, R219, -UR20, R35 ;  /* 0x80000014db057c23 */ /* 0x000fe20008010023 */
[----:B------:R-:W-:Y:S01]  /*6730*/  ISETP.GE.AND P0, PT, R110, R211, PT ;  /* 0x000000d36e00720c */ /* 0x000fe20003f06270 */
[----:B------:R2:W-:Y:S01]  /*6740*/  MUFU.TANH R19, R13 ;  /* 0x0000000d00137308 */ /* 0x0005e20000002400 */
[----:B------:R-:W-:Y:S01]  /*6750*/  FSEL R126, R0, -INF , !P3 ;  /* 0xff800000007e7808 */ /* 0x000fe20005800000 */
[----:B---3--:R-:W-:Y:S01]  /*6760*/  FFMA.FTZ R0, R187, -UR20, R18 ;  /* 0x80000014bb007c23 */ /* 0x008fe20008010012 */
[----:B------:R-:W-:-:S02]  /*6770*/  ISETP.NE.AND P6, PT, R12, RZ, PT ;  /* 0x000000ff0c00720c */ /* 0x000fc40003fc5270 */
[C---:B------:R-:W-:Y:S02]  /*6780*/  ISETP.LT.OR P3, PT, R110.reuse, R203, P0 ;  /* 0x000000cb6e00720c */ /* 0x040fe40000761670 */
[----:B------:R-:W-:Y:S02]  /*6790*/  ISETP.GE.AND P0, PT, R111, R214, PT ;  /* 0x000000d66f00720c */ /* 0x000fe40003f06270 */
[----:B-1----:R-:W-:Y:S02]  /*67a0*/  P2R R7, PR, RZ, 0x2 ;  /* 0x00000002ff077803 */ /* 0x002fe40000000000 */
[----:B------:R-:W-:Y:S02]  /*67b0*/  ISETP.GE.AND P1, PT, R110, R212, PT ;  /* 0x000000d46e00720c */ /* 0x000fe40003f26270 */
[----:B------:R-:W-:Y:S01]  /*67c0*/  FSEL R140, R5, -INF , !P6 ;  /* 0xff800000058c7808 */ /* 0x000fe20007000000 */
[----:B------:R-:W-:Y:S01]  /*67d0*/  FFMA.FTZ R5, R184, -UR20, R133 ;  /* 0x80000014b8057c23 */ /* 0x000fe20008010085 */
[----:B------:R-:W-:Y:S01]  /*67e0*/  ISETP.LT.OR P4, PT, R110, R204, P1 ;  /* 0x000000cc6e00720c */ /* 0x000fe20000f81670 */
[----:B--2---:R-:W-:Y:S01]  /*67f0*/  HMMA.16816.F32 R12, R8, R66, R36 ;  /* 0x00000042080c723c */ /* 0x004fe20000001824 */
[----:B------:R-:W-:Y:S01]  /*6800*/  ISETP.NE.AND P1, PT, R6, RZ, PT ;  /* 0x000000ff0600720c */ /* 0x000fe20003f25270 */
[----:B------:R-:W-:Y:S01]  /*6810*/  FMUL.FTZ R6, R24, c[0x0][0x2ec] ;  /* 0x0000bb0018067a20 */ /* 0x000fe20000410000 */
[----:B------:R-:W-:Y:S01]  /*6820*/  ISETP.LT.OR P6, PT, R111, R206, P0 ;  /* 0x000000ce6f00720c */ /* 0x000fe200007c1670 */
[----:B------:R-:W1:Y:S01]  /*6830*/  MUFU.TANH R9, R27 ;  /* 0x0000001b00097308 */ /* 0x000e620000002400 */
[----:B------:R-:W-:-:S02]  /*6840*/  ISETP.NE.AND P0, PT, R16, RZ, PT ;  /* 0x000000ff1000720c */ /* 0x000fc40003f05270 */
[-C--:B------:R-:W-:Y:S02]  /*6850*/  ISETP.GE.AND P2, PT, R110, R213.reuse, PT ;  /* 0x000000d56e00720c */ /* 0x080fe40003f46270 */
[----:B------:R-:W-:Y:S01]  /*6860*/  FSEL R121, R0, -INF , !P1 ;  /* 0xff80000000797808 */ /* 0x000fe20004800000 */
[----:B----4-:R-:W-:Y:S01]  /*6870*/  FFMA.FTZ R0, R186, -UR20, R20 ;  /* 0x80000014ba007c23 */ /* 0x010fe20008010014 */
[----:B------:R-:W-:Y:S01]  /*6880*/  ISETP.LT.OR P5, PT, R110, R208, P2 ;  /* 0x000000d06e00720c */ /* 0x000fe200017a1670 */
[----:B------:R2:W3:Y:S01]  /*6890*/  MUFU.TANH R10, R6 ;  /* 0x00000006000a7308 */ /* 0x0004e20000002400 */
[----:B------:R-:W-:Y:S02]  /*68a0*/  ISETP.NE.AND P2, PT, R7, RZ, PT ;  /* 0x000000ff0700720c */ /* 0x000fe40003f45270 */
[----:B------:R-:W-:Y:S02]  /*68b0*/  ISETP.GE.AND P1, PT, R111, R212, PT ;  /* 0x000000d46f00720c */ /* 0x000fe40003f26270 */
[----:B------:R-:W-:Y:S01]  /*68c0*/  FSEL R74, R3, -INF , !P2 ;  /* 0xff800000034a7808 */ /* 0x000fe20005000000 */
[----:B------:R-:W-:Y:S01]  /*68d0*/  FFMA.FTZ R3, R180, -UR20, R17 ;  /* 0x80000014b4037c23 */ /* 0x000fe20008010011 */
[----:B------:R-:W-:Y:S01]  /*68e0*/  ISETP.GE.AND P2, PT, R111, R213, PT ;  /* 0x000000d56f00720c */ /* 0x000fe20003f46270 */
[----:B-1----:R-:W-:Y:S01]  /*68f0*/  FFMA.FTZ R9, R167, -UR20, R9 ;  /* 0x80000014a7097c23 */ /* 0x002fe20008010009 */
[----:B------:R-:W-:-:S02]  /*6900*/  FSEL R137, R0, -INF , !P4 ;  /* 0xff80000000897808 */ /* 0x000fc40006000000 */
[----:B------:R-:W-:Y:S01]  /*6910*/  ISETP.LT.OR P2, PT, R111, R208, P2 ;  /* 0x000000d06f00720c */ /* 0x000fe20001741670 */
[----:B------:R-:W-:Y:S01]  /*6920*/  FMUL.FTZ R13, R13, c[0x0][0x2ec] ;  /* 0x0000bb000d0d7a20 */ /* 0x000fe20000410000 */
[----:B------:R-:W-:Y:S01]  /*6930*/  ISETP.LT.OR P1, PT, R111, R204, P1 ;  /* 0x000000cc6f00720c */ /* 0x000fe20000f21670 */
[----:B------:R-:W-:Y:S01]  /*6940*/  FMUL.FTZ R12, R12, c[0x0][0x2ec] ;  /* 0x0000bb000c0c7a20 */ /* 0x000fe20000410000 */
[----:B------:R-:W-:Y:S01]  /*6950*/  P2R R7, PR, RZ, 0x4 ;  /* 0x00000004ff077803 */ /* 0x000fe20000000000 */
[----:B--2---:R-:W-:Y:S01]  /*6960*/  FFMA.FTZ R6, R247, -UR20, R245 ;  /* 0x80000014f7067c23 */ /* 0x004fe200080100f5 */
[----:B------:R-:W-:Y:S01]  /*6970*/  ISETP.GE.AND P2, PT, R116, R213, PT ;  /* 0x000000d57400720c */ /* 0x000fe20003f46270 */
[----:B------:R-:W-:Y:S01]  /*6980*/  MUFU.TANH R13, R13 ;  /* 0x0000000d000d7308 */ /* 0x000fe20000002400 */
[----:B------:R-:W-:Y:S01]  /*6990*/  ISETP.NE.AND P4, PT, R7, RZ, PT ;  /* 0x000000ff0700720c */ /* 0x000fe20003f85270 */
[----:B------:R-:W-:Y:S01]  /*69a0*/  FMUL.FTZ R7, R14, c[0x0][0x2ec] ;  /* 0x0000bb000e077a20 */ /* 0x000fe20000410000 */
[----:B------:R-:W-:Y:S01]  /*69b0*/  FSEL R125, R6, -INF , !P0 ;  /* 0xff800000067d7808 */ /* 0x000fe20004000000 */
[----:B------:R-:W-:Y:S01]  /*69c0*/  FMUL.FTZ R15, R15, c[0x0][0x2ec] ;  /* 0x0000bb000f0f7a20 */ /* 0x000fe20000410000 */
[----:B------:R-:W-:-:S02]  /*69d0*/  ISETP.GE.AND P0, PT, R111, R211, PT ;  /* 0x000000d36f00720c */ /* 0x000fc40003f06270 */
[----:B------:R-:W-:Y:S01]  /*69e0*/  FSEL R150, R5, -INF , !P5 ;  /* 0xff80000005967808 */ /* 0x000fe20006800000 */
[----:B------:R-:W-:Y:S01]  /*69f0*/  FFMA.FTZ R5, R248, -UR20, R135 ;  /* 0x80000014f8057c23 */ /* 0x000fe20008010087 */
[----:B------:R-:W-:Y:S01]  /*6a00*/  ISETP.LT.OR P0, PT, R111, R203, P0 ;  /* 0x000000cb6f00720c */ /* 0x000fe20000701670 */
[----:B------:R-:W-:Y:S01]  /*6a10*/  MUFU.TANH R7, R7 ;  /* 0x0000000700077308 */ /* 0x000fe20000002400 */
[----:B------:R-:W-:Y:S01]  /*6a20*/  FSEL R142, R3, -INF , !P3 ;  /* 0xff800000038e7808 */ /* 0x000fe20005800000 */
[----:B------:R-:W-:Y:S01]  /*6a30*/  FFMA.FTZ R3, R183, -UR20, R21 ;  /* 0x80000014b7037c23 */ /* 0x000fe20008010015 */
[----:B------:R-:W-:Y:S02]  /*6a40*/  P2R R6, PR, RZ, 0x1 ;  /* 0x00000001ff067803 */ /* 0x000fe40000000000 */
[C---:B------:R-:W-:Y:S02]  /*6a50*/  ISETP.GE.AND P0, PT, R116.reuse, R214, PT ;  /* 0x000000d67400720c */ /* 0x040fe40003f06270 */
[----:B------:R-:W-:Y:S01]  /*6a60*/  P2R R8, PR, RZ, 0x2 ;  /* 0x00000002ff087803 */ /* 0x000fe20000000000 */
[----:B------:R-:W1:Y:S01]  /*6a70*/  MUFU.TANH R12, R12 ;  /* 0x0000000c000c7308 */ /* 0x000e620000002400 */
[----:B------:R-:W-:-:S02]  /*6a80*/  ISETP.LT.OR P0, PT, R116, R206, P0 ;  /* 0x000000ce7400720c */ /* 0x000fc40000701670 */
[C---:B------:R-:W-:Y:S02]  /*6a90*/  ISETP.GE.AND P1, PT, R116.reuse, R212, PT ;  /* 0x000000d47400720c */ /* 0x040fe40003f26270 */
[----:B------:R-:W-:Y:S02]  /*6aa0*/  P2R R0, PR, RZ, 0x1 ;  /* 0x00000001ff007803 */ /* 0x000fe40000000000 */
[----:B------:R-:W-:Y:S02]  /*6ab0*/  ISETP.LT.OR P5, PT, R116, R208, P2 ;  /* 0x000000d07400720c */ /* 0x000fe400017a1670 */
[----:B------:R-:W-:Y:S01]  /*6ac0*/  ISETP.NE.AND P3, PT, R0, RZ, PT ;  /* 0x000000ff0000720c */ /* 0x000fe20003f65270 */
[----:B------:R-:W-:Y:S01]  /*6ad0*/  FFMA.FTZ R0, R181, -UR20, R134 ;  /* 0x80000014b5007c23 */ /* 0x000fe20008010086 */
[----:B------:R-:W-:Y:S02]  /*6ae0*/  ISETP.GE.AND P0, PT, R116, R211, PT ;  /* 0x000000d37400720c */ /* 0x000fe40003f06270 */
[----:B------:R-:W-:Y:S01]  /*6af0*/  FSEL R124, R5, -INF , !P6 ;  /* 0xff800000057c7808 */ /* 0x000fe20007000000 */
[----:B---3--:R-:W-:Y:S01]  /*6b00*/  FFMA.FTZ R5, R249, -UR20, R10 ;  /* 0x80000014f9057c23 */ /* 0x008fe2000801000a */
[----:B------:R-:W-:Y:S01]  /*6b10*/  ISETP.NE.AND P2, PT, R6, RZ, PT ;  /* 0x000000ff0600720c */ /* 0x000fe20003f45270 */
[----:B------:R-:W-:Y:S01]  /*6b20*/  FFMA.FTZ R10, R250, -UR20, R25 ;  /* 0x80000014fa0a7c23 */ /* 0x000fe20008010019 */
[----:B------:R-:W-:-:S02]  /*6b30*/  ISETP.LT.OR P6, PT, R116, R204, P1 ;  /* 0x000000cc7400720c */ /* 0x000fc40000fc1670 */
[----:B------:R-:W-:Y:S02]  /*6b40*/  P2R R6, PR, RZ, 0x20 ;  /* 0x00000020ff067803 */ /* 0x000fe40000000000 */
[----:B------:R-:W-:Y:S01]  /*6b50*/  ISETP.NE.AND P1, PT, R8, RZ, PT ;  /* 0x000000ff0800720c */ /* 0x000fe20003f25270 */
[----:B-1----:R-:W-:Y:S01]  /*6b60*/  FFMA.FTZ R8, R175, -UR20, R12 ;  /* 0x80000014af087c23 */ /* 0x002fe2000801000c */
[----:B------:R-:W-:Y:S02]  /*6b70*/  ISETP.LT.OR P5, PT, R116, R203, P0 ;  /* 0x000000cb7400720c */ /* 0x000fe400007a1670 */
[----:B------:R-:W-:Y:S01]  /*6b80*/  FSEL R148, R0, -INF , !P4 ;  /* 0xff80000000947808 */ /* 0x000fe20006000000 */
[----:B------:R-:W-:Y:S01]  /*6b90*/  FFMA.FTZ R0, R179, -UR20, R19 ;  /* 0x80000014b3007c23 */ /* 0x000fe20008010013 */
[----:B------:R-:W-:Y:S02]  /*6ba0*/  ISETP.GE.AND P0, PT, R117, R214, PT ;  /* 0x000000d67500720c */ /* 0x000fe40003f06270 */
[----:B------:R-:W-:Y:S01]  /*6bb0*/  FSEL R135, R3, -INF , !P1 ;  /* 0xff80000003877808 */ /* 0x000fe20004800000 */
[----:B------:R-:W-:Y:S01]  /*6bc0*/  FFMA.FTZ R3, R178, -UR20, R26 ;  /* 0x80000014b2037c23 */ /* 0x000fe2000801001a */
[----:B------:R-:W-:-:S02]  /*6bd0*/  ISETP.LT.OR P4, PT, R117, R206, P0 ;  /* 0x000000ce7500720c */ /* 0x000fc40000781670 */
[C---:B------:R-:W-:Y:S02]  /*6be0*/  ISETP.GE.AND P1, PT, R117.reuse, R213, PT ;  /* 0x000000d57500720c */ /* 0x040fe40003f26270 */
[----:B------:R-:W-:Y:S01]  /*6bf0*/  FSEL R141, R0, -INF , !P2 ;  /* 0xff800000008d7808 */ /* 0x000fe20005000000 */
[----:B------:R-:W-:Y:S01]  /*6c00*/  IMAD.IADD R0, R222, 0x1, R145 ;  /* 0x00000001de007824 */ /* 0x000fe200078e0291 */
[C---:B------:R-:W-:Y:S02]  /*6c10*/  ISETP.GE.AND P0, PT, R117.reuse, R212, PT ;  /* 0x000000d47500720c */ /* 0x040fe40003f06270 */
[----:B------:R-:W-:Y:S02]  /*6c20*/  ISETP.GE.AND P2, PT, R117, R211, PT ;  /* 0x000000d37500720c */ /* 0x000fe40003f46270 */
[----:B------:R-:W-:Y:S02]  /*6c30*/  FSEL R120, R5, -INF , !P3 ;  /* 0xff80000005787808 */ /* 0x000fe40005800000 */
[C---:B------:R-:W-:Y:S01]  /*6c40*/  ISETP.LT.OR P3, PT, R117.reuse, R208, P1 ;  /* 0x000000d07500720c */ /* 0x040fe20000f61670 */
[----:B------:R-:W1:Y:S01]  /*6c50*/  MUFU.TANH R5, R15 ;  /* 0x0000000f00057308 */ /* 0x000e620000002400 */
[----:B------:R-:W-:-:S02]  /*6c60*/  ISETP.LT.OR P1, PT, R117, R204, P0 ;  /* 0x000000cc7500720c */ /* 0x000fc40000721670 */
[----:B------:R-:W-:Y:S02]  /*6c70*/  ISETP.LT.OR P0, PT, R117, R203, P2 ;  /* 0x000000cb7500720c */ /* 0x000fe40001701670 */
[----:B------:R-:W-:Y:S01]  /*6c80*/  ISETP.NE.AND P2, PT, R6, RZ, PT ;  /* 0x000000ff0600720c */ /* 0x000fe20003f45270 */
[----:B------:R-:W-:Y:S01]  /*6c90*/  FFMA.FTZ R6, R170, -UR20, R7 ;  /* 0x80000014aa067c23 */ /* 0x000fe20008010007 */
[----:B------:R-:W-:Y:S01]  /*6ca0*/  FSEL R134, R8, -INF , !P6 ;  /* 0xff80000008867808 */ /* 0x000fe20007000000 */
[----:B------:R-:W-:Y:S01]  /*6cb0*/  FFMA.FTZ R7, R146, -UR20, R13 ;  /* 0x8000001492077c23 */ /* 0x000fe2000801000d */
[----:B------:R-:W-:Y:S02]  /*6cc0*/  FSEL R146, R3, -INF , !P2 ;  /* 0xff80000003927808 */ /* 0x000fe40005000000 */
[----:B------:R-:W-:Y:S02]  /*6cd0*/  PLOP3.LUT P2, PT, PT, PT, UP0, 0x80, 0x0 ;  /* 0x000000000000781c */ /* 0x000fe40003f4f008 */
[----:B------:R-:W-:-:S02]  /*6ce0*/  IADD3 R202, R199, 0x800, RZ ;  /* 0x00000800c7ca7810 */ /* 0x000fc40007ffe0ff */
[----:B------:R-:W-:Y:S01]  /*6cf0*/  P2R R3, PR, RZ, 0x4 ;  /* 0x00000004ff037803 */ /* 0x000fe20000000000 */
[----:B-1----:R-:W-:Y:S01]  /*6d00*/  FFMA.FTZ R5, R123, -UR20, R5 ;  /* 0x800000147b057c23 */ /* 0x002fe20008010005 */
[----:B------:R-:W-:Y:S02]  /*6d10*/  IADD3 R201, R199, 0x1000, RZ ;  /* 0x00001000c7c97810 */ /* 0x000fe40007ffe0ff */
[----:B------:R-:W-:Y:S02]  /*6d20*/  ISETP.NE.AND P6, PT, R3, RZ, PT ;  /* 0x000000ff0300720c */ /* 0x000fe40003fc5270 */
[----:B------:R-:W-:Y:S02]  /*6d30*/  IADD3 R200, R199, 0x1800, RZ ;  /* 0x00001800c7c87810 */ /* 0x000fe40007ffe0ff */
[----:B------:R-:W-:Y:S02]  /*6d40*/  FSEL R138, R6, -INF , !P5 ;  /* 0xff800000068a7808 */ /* 0x000fe40006800000 */
[----:B------:R-:W-:-:S02]  /*6d50*/  FSEL R123, R10, -INF , !P4 ;  /* 0xff8000000a7b7808 */ /* 0x000fc40006000000 */
[----:B------:R-:W-:Y:S02]  /*6d60*/  FSEL R145, R9, -INF , !P3 ;  /* 0xff80000009917808 */ /* 0x000fe40005800000 */
[----:B------:R-:W-:Y:S02]  /*6d70*/  FSEL R133, R7, -INF , !P1 ;  /* 0xff80000007857808 */ /* 0x000fe40004800000 */
[----:B------:R-:W-:Y:S01]  /*6d80*/  FSEL R139, R5, -INF , !P0 ;  /* 0xff800000058b7808 */ /* 0x000fe20004000000 */
[----:B------:R-:W-:Y:S05]  /*6d90*/  @!P6 BRA `(.L_x_2081) ;  /* 0x000003600000e947 */ /* 0x000fea0003800000 */
[----:B------:R-:W2:Y:S04]  /*6da0*/  LDL.64 R152, [R1+0x8] ;  /* 0x0000080001987983 */ /* 0x000ea80000100a00 */
[----:B------:R-:W3:Y:S01]  /*6db0*/  LDL.64 R154, [R1+0x10] ;  /* 0x00001000019a7983 */ /* 0x000ee20000100a00 */
[----:B------:R-:W-:-:S04]  /*6dc0*/  UIADD3 UR13, UR8, -0x2, URZ ;  /* 0xfffffffe080d7890 */ /* 0x000fc8000fffe03f */
[----:B------:R-:W-:Y:S02]  /*6dd0*/  USHF.R.S32.HI UR12, URZ, 0x1f, UR13 ;  /* 0x0000001f3f0c7899 */ /* 0x000fe4000801140d */
[----:B------:R-:W-:Y:S01]  /*6de0*/  UIMAD UR7, UR7, UR13, URZ ;  /* 0x0000000d070772a4 */ /* 0x000fe2000f8e023f */
[----:B------:R-:W-:-:S03]  /*6df0*/  IMAD.U32 R5, RZ, RZ, UR6 ;  /* 0x00000006ff057e24 */ /* 0x000fc6000f8e00ff */
[----:B------:R-:W-:Y:S01]  /*6e00*/  UIMAD UR7, UR12, UR23, UR7 ;  /* 0x000000170c0772a4 */ /* 0x000fe2000f8e0207 */
[----:B------:R-:W-:Y:S01]  /*6e10*/  IMAD.U32 R8, RZ, RZ, UR6 ;  /* 0x00000006ff087e24 */ /* 0x000fe2000f8e00ff */
[----:B------:R-:W-:Y:S01]  /*6e20*/  BSSY B0, `(.L_x_2082) ;  /* 0x000002c000007945 */ /* 0x000fe20003800000 */
[----:B--2---:R-:W-:Y:S01]  /*6e30*/  ISETP.GE.AND P0, PT, R152, c[0x0][0x220], PT ;  /* 0x0000880098007a0c */ /* 0x004fe20003f06270 */
[----:B---3--:R-:W-:-:S05]  /*6e40*/  IMAD.WIDE.U32 R6, R251, UR13, R154 ;  /* 0x0000000dfb067c25 */ /* 0x008fca000f8e009a */
[----:B------:R-:W-:-:S07]  /*6e50*/  IADD3 R9, R7, UR7, RZ ;  /* 0x0000000707097c10 */ /* 0x000fce000fffe0ff */
[----:B------:R-:W-:Y:S01]  /*6e60*/  @!P0 IMAD.MOV.U32 R16, RZ, RZ, c[0x0][0x19c] ;  /* 0x00006700ff108624 */ /* 0x000fe200078e00ff */
[C---:B------:R-:W-:Y:S02]  /*6e70*/  @!P0 IADD3 R3, P2, R6.reuse, UR27, RZ ;  /* 0x0000001b06038c10 */ /* 0x040fe4000ff5e0ff */
[----:B------:R-:W-:Y:S02]  /*6e80*/  @!P0 LEA R5, P1, R5, R6, 0x5 ;  /* 0x0000000605058211 */ /* 0x000fe400078228ff */
[----:B------:R-:W-:Y:S02]  /*6e90*/  @!P0 LEA R14, P4, R6, c[0x0][0x168], 0x1 ;  /* 0x00005a00060e8a11 */ /* 0x000fe400078808ff */
[----:B------:R-:W-:Y:S02]  /*6ea0*/  @!P0 LEA R12, P3, R3, c[0x0][0x168], 0x1 ;  /* 0x00005a00030c8a11 */ /* 0x000fe400078608ff */
[----:B------:R-:W-:Y:S02]  /*6eb0*/  @!P0 IADD3.X R11, R9, UR26, RZ, P2, !PT ;  /* 0x0000001a090b8c10 */ /* 0x000fe400097fe4ff */
[----:B------:R-:W-:-:S02]  /*6ec0*/  @!P0 LEA.HI.X R16, R8, R9, R16, 0x5, P1 ;  /* 0x0000000908108211 */ /* 0x000fc400008f2c10 */
[----:B------:R-:W-:Y:S02]  /*6ed0*/  @!P0 LEA R10, P1, R5, c[0x0][0x168], 0x1 ;  /* 0x00005a00050a8a11 */ /* 0x000fe400078208ff */
[----:B------:R-:W-:Y:S02]  /*6ee0*/  @!P0 LEA.HI.X R15, R6, c[0x0][0x16c], R9, 0x1, P4 ;  /* 0x00005b00060f8a11 */ /* 0x000fe400020f0c09 */
        /* <DEDUP_REMOVED lines=31> */
.L_x_2083:
[----:B------:R-:W-:Y:S05]  /*70e0*/  BSYNC B0 ;  /* 0x0000000000007941 */ /* 0x000fea0003800000 */
.L_x_2082:
[----:B------:R-:W0:Y:S02]  /*70f0*/  LDGDEPBAR ;  /* 0x00000000000079af */ /* 0x000e240000000000 */
.L_x_2081:
        /* <DEDUP_REMOVED lines=109> */
[----:B--2---:R-:W-:-:S06]  /*77d0*/  FFMA.FTZ R0, R57, c[0x0][0x23c], -R12 ;  /* 0x00008f0039007a23 */ /* 0x004fcc000001080c */
        /* <DEDUP_REMOVED lines=12> */
[----:B---3--:R-:W-:-:S07]  /*78a0*/  FFMA.FTZ R6, R83, c[0x0][0x23c], -R12 ;  /* 0x00008f0053067a23 */ /* 0x008fce000001080c */
[----:B------:R1:W2:Y:S02]  /*78b0*/  MUFU.EX2 R216, R6 ;  /* 0x0000000600d87308 */ /* 0x0002a40000000800 */
[----:B-1----:R-:W1:Y:S02]  /*78c0*/  SHFL.BFLY PT, R6, R5, 0x1, 0x1f ;  /* 0x0c201f0005067f89 */ /* 0x002e6400000e0000 */
[----:B-1----:R-:W-:Y:S02]  /*78d0*/  FMNMX.FTZ R72, R5, R6, !PT ;  /* 0x0000000605487209 */ /* 0x002fe40007810000 */
        /* <DEDUP_REMOVED lines=31> */
[-C--:B------:R-:W-:Y:S08]  /*7ad0*/  HMMA.16816.F32 R52, R4, R18.reuse, RZ ;  /* 0x000000120434723c */ /* 0x080ff000000018ff */
[----:B------:R-:W-:Y:S01]  /*7ae0*/  HMMA.16816.F32 R112, R8, R18, RZ ;  /* 0x000000120870723c */ /* 0x000fe200000018ff */
[----:B-1----:R-:W-:Y:S01]  /*7af0*/  FFMA.FTZ R2, R69, c[0x0][0x23c], -R13 ;  /* 0x00008f0045027a23 */ /* 0x002fe2000001080d */
[----:B---3--:R-:W-:-:S03]  /*7b00*/  F2FP.PACK_AB R4, R183, R180 ;  /* 0x000000b4b704723e */ /* 0x008fc600000000ff */
[----:B------:R1:W-:Y:S02]  /*7b10*/  MUFU.EX2 R182, R2 ;  /* 0x0000000200b67308 */ /* 0x0003e40000000800 */
[----:B-1----:R-:W-:-:S06]  /*7b20*/  FFMA.FTZ R2, R68, c[0x0][0x23c], -R13 ;  /* 0x00008f0044027a23 */ /* 0x002fcc000001080d */
[----:B------:R1:W3:Y:S02]  /*7b30*/  MUFU.EX2 R181, R2 ;  /* 0x0000000200b57308 */ /* 0x0002e40000000800 */
[--C-:B-1----:R-:W-:Y:S01]  /*7b40*/  FFMA.FTZ R2, R84, c[0x0][0x23c], -R12.reuse ;  /* 0x00008f0054027a23 */ /* 0x102fe2000001080c */
[----:B---3--:R-:W-:Y:S01]  /*7b50*/  F2FP.PACK_AB R6, R181, R182 ;  /* 0x000000b6b506723e */ /* 0x008fe200000000ff */
[----:B------:R-:W-:Y:S04]  /*7b60*/  HMMA.16816.F32 R84, R8, R20, RZ ;  /* 0x000000140854723c */ /* 0x000fe800000018ff */
[----:B------:R1:W-:Y:S02]  /*7b70*/  MUFU.EX2 R172, R2 ;  /* 0x0000000200ac7308 */ /* 0x0003e40000000800 */
[----:B-1----:R-:W-:-:S02]  /*7b80*/  FFMA.FTZ R2, R100, c[0x0][0x23c], -R12 ;  /* 0x00008f0064027a23 */ /* 0x002fc4000001080c */
[C---:B------:R-:W-:Y:S04]  /*7b90*/  HMMA.16816.F32 R100, R8.reuse, R22, RZ ;  /* 0x000000160864723c */ /* 0x040fe800000018ff */
[----:B------:R1:W3:Y:S04]  /*7ba0*/  MUFU.EX2 R176, R2 ;  /* 0x0000000200b07308 */ /* 0x0002e80000000800 */
[C---:B------:R-:W-:Y:S08]  /*7bb0*/  HMMA.16816.F32 R20, R8.reuse, R16, RZ ;  /* 0x000000100814723c */ /* 0x040ff000000018ff */
[----:B------:R-:W-:Y:S01]  /*7bc0*/  HMMA.16816.F32 R16, R8, R40, RZ ;  /* 0x000000280810723c */ /* 0x000fe200000018ff */
[----:B-1----:R-:W-:Y:S01]  /*7bd0*/  FFMA.FTZ R2, R97, c[0x0][0x23c], -R12 ;  /* 0x00008f0061027a23 */ /* 0x002fe2000001080c */
[----:B---3--:R-:W-:-:S03]  /*7be0*/  F2FP.PACK_AB R5, R176, R172 ;  /* 0x000000acb005723e */ /* 0x008fc600000000ff */
[----:B------:R1:W-:Y:S02]  /*7bf0*/  MUFU.EX2 R175, R2 ;  /* 0x0000000200af7308 */ /* 0x0003e40000000800 */
[----:B-1----:R-:W-:Y:S02]  /*7c00*/  FFMA.FTZ R2, R96, c[0x0][0x23c], -R12 ;  /* 0x00008f0060027a23 */ /* 0x002fe4000001080c */
[----:B------:R-:W-:Y:S01]  /*7c10*/  HMMA.16816.F32 R96, R8, R42, RZ ;  /* 0x0000002a0860723c */ /* 0x000fe200000018ff */
[----:B------:R-:W-:Y:S03]  /*7c20*/  LDSM.16.MT88.4 R8, [R190+0x7000] ;  /* 0x00700000be08783b */ /* 0x000fe60000004200 */
        /* <DEDUP_REMOVED lines=13> */
[----:B------:R-:W-:Y:S01]  /*7d00*/  HMMA.16816.F32 R44, R4, R38, R44 ;  /* 0x00000026042c723c */ /* 0x000fe2000000182c */
[----:B-1----:R-:W-:-:S07]  /*7d10*/  FFMA.FTZ R2, R104, c[0x0][0x23c], -R3 ;  /* 0x00008f0068027a23 */ /* 0x002fce0000010803 */
[C---:B------:R-:W-:Y:S01]  /*7d20*/  HMMA.16816.F32 R104, R4.reuse, R32, R64 ;  /* 0x000000200468723c */ /* 0x040fe20000001840 */
[----:B------:R1:W-:Y:S07]  /*7d30*/  MUFU.EX2 R168, R2 ;  /* 0x0000000200a87308 */ /* 0x0003ee0000000800 */
[----:B------:R-:W-:Y:S07]  /*7d40*/  HMMA.16816.F32 R64, R4, R36, R48 ;  /* 0x000000240440723c */ /* 0x000fee0000001830 */
[----:B------:R-:W-:-:S02]  /*7d50*/  F2FP.PACK_AB R4, R218, R187 ;  /* 0x000000bbda04723e */ /* 0x000fc400000000ff */
[----:B--2---:R-:W-:Y:S01]  /*7d60*/  F2FP.PACK_AB R6, R170, R171 ;  /* 0x000000abaa06723e */ /* 0x004fe200000000ff */
[----:B-1----:R-:W-:-:S04]  /*7d70*/  FFMA.FTZ R2, R144, c[0x0][0x23c], -R0 ;  /* 0x00008f0090027a23 */ /* 0x002fc80000010800 */
        /* <DEDUP_REMOVED lines=14> */
[----:B-1----:R-:W-:-:S03]  /*7e60*/  FFMA.FTZ R2, R127, c[0x0][0x23c], -R13 ;  /* 0x00008f007f027a23 */ /* 0x002fc6000001080d */
[----:B------:R-:W-:Y:S01]  /*7e70*/  LDSM.16.MT88.4 R92, [R189+0x7800] ;  /* 0x00780000bd5c783b */ /* 0x000fe20000004200 */
[----:B------:R1:W-:Y:S02]  /*7e80*/  MUFU.EX2 R161, R2 ;  /* 0x0000000200a17308 */ /* 0x0003e40000000800 */
[C---:B------:R-:W-:Y:S08]  /*7e90*/  HMMA.16816.F32 R48, R4.reuse, R32, R84 ;  /* 0x000000200430723c */ /* 0x040ff00000001854 */
[----:B------:R-:W-:Y:S01]  /*7ea0*/  HMMA.16816.F32 R32, R4, R34, R100 ;  /* 0x000000220420723c */ /* 0x000fe20000001864 */
[----:B-1----:R-:W-:-:S04]  /*7eb0*/  FFMA.FTZ R2, R122, c[0x0][0x23c], -R13 ;  /* 0x00008f007a027a23 */ /* 0x002fc8000001080d */
[----:B------:R1:W2:Y:S02]  /*7ec0*/  MUFU.EX2 R162, R2 ;  /* 0x0000000200a27308 */ /* 0x0002a40000000800 */
[--C-:B-1----:R-:W-:Y:S02]  /*7ed0*/  FFMA.FTZ R2, R119, c[0x0][0x23c], -R13.reuse ;  /* 0x00008f0077027a23 */ /* 0x102fe4000001080d */
[C---:B------:R-:W-:Y:S01]  /*7ee0*/  HMMA.16816.F32 R116, R4.reuse, R28, R20 ;  /* 0x0000001c0474723c */ /* 0x040fe20000001814 */
[----:B------:R-:W1:Y:S03]  /*7ef0*/  LDSM.16.MT88.4 R20, [R189+0x7000] ;  /* 0x00700000bd14783b */ /* 0x000e660000004200 */
[----:B------:R3:W-:Y:S04]  /*7f00*/  MUFU.EX2 R160, R2 ;  /* 0x0000000200a07308 */ /* 0x0007e80000000800 */
[----:B------:R-:W-:Y:S01]  /*7f10*/  HMMA.16816.F32 R28, R4, R30, R112 ;  /* 0x0000001e041c723c */ /* 0x000fe20000001870 */
[----:B---3--:R-:W-:-:S04]  /*7f20*/  FFMA.FTZ R2, R74, c[0x0][0x23c], -R13 ;  /* 0x00008f004a027a23 */ /* 0x008fc8000001080d */
[----:B------:R3:W4:Y:S02]  /*7f30*/  MUFU.EX2 R159, R2 ;  /* 0x00000002009f7308 */ /* 0x0007240000000800 */
[----:B---3--:R-:W-:Y:S02]  /*7f40*/  FFMA.FTZ R2, R129, c[0x0][0x23c], -R12 ;  /* 0x00008f0081027a23 */ /* 0x008fe4000001080c */
[C---:B------:R-:W-:Y:S01]  /*7f50*/  HMMA.16816.F32 R128, R4.reuse, R36, R16 ;  /* 0x000000240480723c */ /* 0x040fe20000001810 */
[----:B------:R-:W3:Y:S03]  /*7f60*/  LDSM.16.MT88.4 R16, [R192+0x7000] ;  /* 0x00700000c010783b */ /* 0x000ee60000004200 */
[----:B------:R5:W-:Y:S04]  /*7f70*/  MUFU.EX2 R158, R2 ;  /* 0x00000002009e7308 */ /* 0x000be80000000800 */
[----:B------:R-:W-:Y:S07]  /*7f80*/  HMMA.16816.F32 R36, R4, R38, R96 ;  /* 0x000000260424723c */ /* 0x000fee0000001860 */
[----:B--2---:R-:W-:-:S02]  /*7f90*/  F2FP.PACK_AB R4, R162, R161 ;  /* 0x000000a1a204723e */ /* 0x004fc400000000ff */
[----:B----4-:R-:W-:Y:S01]  /*7fa0*/  F2FP.PACK_AB R6, R159, R160 ;  /* 0x000000a09f06723e */ /* 0x010fe200000000ff */
[----:B-----5:R-:W-:-:S04]  /*7fb0*/  FFMA.FTZ R2, R132, c[0x0][0x23c], -R12 ;  /* 0x00008f0084027a23 */ /* 0x020fc8000001080c */
        /* <DEDUP_REMOVED lines=8> */
[----:B------:R2:W4:Y:S02]  /*8040*/  MUFU.EX2 R154, R2 ;  /* 0x00000002009a7308 */ /* 0x0005240000000800 */
[C---:B-1----:R-:W-:Y:S01]  /*8050*/  HMMA.16816.F32 R84, R4.reuse, R20, R108 ;  /* 0x000000140454723c */ /* 0x042fe2000000186c */
[----:B------:R-:W1:Y:S07]  /*8060*/  LDSM.16.MT88.4 R108, [R192+0x7800] ;  /* 0x00780000c06c783b */ /* 0x000e6e0000004200 */
[----:B---3--:R-:W-:Y:S01]  /*8070*/  HMMA.16816.F32 R104, R4, R16, R104 ;  /* 0x000000100468723c */ /* 0x008fe20000001868 */
[----:B--2---:R-:W-:-:S04]  /*8080*/  FFMA.FTZ R2, R125, c[0x0][0x23c], -R3 ;  /* 0x00008f007d027a23 */ /* 0x004fc80000010803 */
[----:B------:R2:W-:Y:S03]  /*8090*/  MUFU.EX2 R153, R2 ;  /* 0x0000000200997308 */ /* 0x0005e60000000800 */
[C---:B------:R-:W-:Y:S08]  /*80a0*/  HMMA.16816.F32 R80, R4.reuse, R8, R80 ;  /* 0x000000080450723c */ /* 0x040ff00000001850 */
[----:B------:R-:W-:Y:S01]  /*80b0*/  HMMA.16816.F32 R64, R4, R24, R64 ;  /* 0x000000180440723c */ /* 0x000fe20000001840 */
[----:B--2---:R-:W-:-:S07]  /*80c0*/  FFMA.FTZ R2, R124, c[0x0][0x23c], -R3 ;  /* 0x00008f007c027a23 */ /* 0x004fce0000010803 */
[C---:B------:R-:W-:Y:S01]  /*80d0*/  HMMA.16816.F32 R88, R4.reuse, R22, R76 ;  /* 0x000000160458723c */ /* 0x040fe2000000184c */
[----:B------:R-:W2:Y:S01]  /*80e0*/  LDSM.16.MT88.4 R124, [R190+0x7800] ;  /* 0x00780000be7c783b */ /* 0x000ea20000004200 */
[----:B------:R3:W-:Y:S06]  /*80f0*/  MUFU.EX2 R152, R2 ;  /* 0x0000000200987308 */ /* 0x0007ec0000000800 */
[C---:B------:R-:W-:Y:S08]  /*8100*/  HMMA.16816.F32 R60, R4.reuse, R18, R60 ;  /* 0x00000012043c723c */ /* 0x040ff0000000183c */
[----:B------:R-:W-:Y:S01]  /*8110*/  HMMA.16816.F32 R56, R4, R10, R56 ;  /* 0x0000000a0438723c */ /* 0x000fe20000001838 */
[----:B---3--:R-:W-:-:S02]  /*8120*/  FFMA.FTZ R2, R120, c[0x0][0x23c], -R3 ;  /* 0x00008f0078027a23 */ /* 0x008fc40000010803 */
[----:B------:R-:W-:Y:S02]  /*8130*/  FFMA.FTZ R3, R123, c[0x0][0x23c], -R3 ;  /* 0x00008f007b037a23 */ /* 0x000fe40000010803 */
        /* <DEDUP_REMOVED lines=29> */
[----:B---3--:R-:W-:-:S07]  /*8310*/  FFMA.FTZ R2, R134, c[0x0][0x23c], -R13 ;  /* 0x00008f0086027a23 */ /* 0x008fce000001080d */
[C---:B------:R-:W-:Y:S01]  /*8320*/  HMMA.16816.F32 R112, R4.reuse, R8, R116 ;  /* 0x000000080470723c */ /* 0x040fe20000001874 */
[----:B----4-:R-:W-:Y:S01]  /*8330*/  F2FP.PACK_AB R136, R69, R68 ;  /* 0x000000444588723e */ /* 0x010fe200000000ff */
[----:B------:R3:W-:Y:S06]  /*8340*/  MUFU.EX2 R20, R2 ;  /* 0x0000000200147308 */ /* 0x0007ec0000000800 */
[C---:B------:R-:W-:Y:S01]  /*8350*/  HMMA.16816.F32 R28, R4.reuse, R10, R28 ;  /* 0x0000000a041c723c */ /* 0x040fe2000000181c */
[----:B------:R-:W4:Y:S07]  /*8360*/  LDSM.16.MT88.4 R8, [R191+0x7800] ;  /* 0x00780000bf08783b */ /* 0x000f2e0000004200 */
[----:B------:R-:W-:Y:S01]  /*8370*/  HMMA.16816.F32 R128, R4, R24, R128 ;  /* 0x000000180480723c */ /* 0x000fe20000001880 */
[----:B---3--:R-:W-:-:S04]  /*8380*/  FFMA.FTZ R2, R133, c[0x0][0x23c], -R13 ;  /* 0x00008f0085027a23 */ /* 0x008fc8000001080d */
[----:B------:R3:W-:Y:S03]  /*8390*/  MUFU.EX2 R248, R2 ;  /* 0x0000000200f87308 */ /* 0x0007e60000000800 */
[----:B------:R-:W-:Y:S07]  /*83a0*/  HMMA.16816.F32 R36, R4, R26, R36 ;  /* 0x0000001a0424723c */ /* 0x000fee0000001824 */
[----:B------:R-:W-:-:S02]  /*83b0*/  FADD.FTZ R4, R216, R185 ;  /* 0x000000b9d8047221 */ /* 0x000fc40000010000 */
[----:B------:R-:W-:Y:S02]  /*83c0*/  FADD.FTZ R5, R171, R3 ;  /* 0x00000003ab057221 */ /* 0x000fe40000010000 */
[----:B------:R-:W-:Y:S02]  /*83d0*/  FADD.FTZ R4, R186, R4 ;  /* 0x00000004ba047221 */ /* 0x000fe40000010000 */
[----:B---3--:R-:W-:Y:S01]  /*83e0*/  FFMA.FTZ R2, R142, c[0x0][0x23c], -R12 ;  /* 0x00008f008e027a23 */ /* 0x008fe2000001080c */
[----:B------:R-:W-:Y:S01]  /*83f0*/  F2FP.PACK_AB R142, R245, R151 ;  /* 0x00000097f58e723e */ /* 0x000fe200000000ff */
[----:B------:R-:W-:Y:S02]  /*8400*/  FADD.FTZ R4, R217, R4 ;  /* 0x00000004d9047221 */ /* 0x000fe40000010000 */
[----:B------:R3:W-:Y:S02]  /*8410*/  MUFU.EX2 R15, R2 ;  /* 0x00000002000f7308 */ /* 0x0007e40000000800 */
[----:B------:R-:W-:-:S04]  /*8420*/  FADD.FTZ R4, R172, R4 ;  /* 0x00000004ac047221 */ /* 0x000fc80000010000 */
[----:B------:R-:W-:Y:S02]  /*8430*/  FADD.FTZ R4, R176, R4 ;  /* 0x00000004b0047221 */ /* 0x000fe40000010000 */
[----:B---3--:R-:W-:-:S04]  /*8440*/  FFMA.FTZ R2, R141, c[0x0][0x23c], -R12 ;  /* 0x00008f008d027a23 */ /* 0x008fc8000001080c */
[----:B------:R3:W5:Y:S02]  /*8450*/  MUFU.EX2 R14, R2 ;  /* 0x00000002000e7308 */ /* 0x0007640000000800 */
[----:B---3--:R-:W-:Y:S01]  /*8460*/  FFMA.FTZ R2, R138, c[0x0][0x23c], -R12 ;  /* 0x00008f008a027a23 */ /* 0x008fe2000001080c */
[----:B-----5:R-:W-:Y:S02]  /*8470*/  F2FP.PACK_AB R137, R14, R15 ;  /* 0x0000000f0e89723e */ /* 0x020fe400000000ff */
[----:B------:R-:W-:-:S03]  /*8480*/  F2FP.PACK_AB R138, R248, R20 ;  /* 0x00000014f88a723e */ /* 0x000fc600000000ff */
[----:B------:R3:W-:Y:S02]  /*8490*/  MUFU.EX2 R13, R2 ;  /* 0x00000002000d7308 */ /* 0x0007e40000000800 */
[----:B---3--:R-:W-:-:S06]  /*84a0*/  FFMA.FTZ R2, R139, c[0x0][0x23c], -R12 ;  /* 0x00008f008b027a23 */ /* 0x008fcc000001080c */
[----:B------:R3:W5:Y:S02]  /*84b0*/  MUFU.EX2 R247, R2 ;  /* 0x0000000200f77308 */ /* 0x0007640000000800 */
[----:B---3--:R-:W-:Y:S01]  /*84c0*/  FFMA.FTZ R2, R150, c[0x0][0x23c], -R0 ;  /* 0x00008f0096027a23 */ /* 0x008fe20000010800 */
[----:B-----5:R-:W-:-:S05]  /*84d0*/  F2FP.PACK_AB R139, R247, R13 ;  /* 0x0000000df78b723e */ /* 0x020fca00000000ff */
[----:B------:R3:W-:Y:S02]  /*84e0*/  MUFU.EX2 R12, R2 ;  /* 0x00000002000c7308 */ /* 0x0007e40000000800 */
[C---:B-1----:R-:W-:Y:S08]  /*84f0*/  HMMA.16816.F32 R100, R136.reuse, R108, R104 ;  /* 0x0000006c8864723c */ /* 0x042ff00000001868 */
[----:B--2---:R-:W-:Y:S01]  /*8500*/  HMMA.16816.F32 R116, R136, R124, R80 ;  /* 0x0000007c8874723c */ /* 0x004fe20000001850 */
        /* <DEDUP_REMOVED lines=11> */
[----:B----4-:R-:W-:Y:S01]  /*85c0*/  HMMA.16816.F32 R132, R136, R8, R64 ;  /* 0x000000088884723c */ /* 0x010fe20000001840 */
        /* <DEDUP_REMOVED lines=68> */
[----:B------:R-:W1:Y:S01]  /*8a10*/  S2R R236, SR_TID.X ;  /* 0x0000000000ec7919 */ /* 0x000e620000002100 */
[----:B------:R-:W-:Y:S01]  /*8a20*/  IMAD.WIDE.U32 R6, R252, c[0x0][0x1a0], RZ ;  /* 0x00006800fc067a25 */ /* 0x000fe200078e00ff */
[----:B------:R-:W-:Y:S01]  /*8a30*/  UIMAD UR7, UR12, UR14, UR7 ;  /* 0x0000000e0c0772a4 */ /* 0x000fe2000f8e0207 */
[----:B------:R-:W-:Y:S01]  /*8a40*/  LOP3.LUT R0, R0, 0xffffffdf, RZ, 0xc0, !PT ;  /* 0xffffffdf00007812 */ /* 0x000fe200078ec0ff */
[----:B------:R-:W-:Y:S01]  /*8a50*/  UISETP.GT.AND UP0, UPT, UR25, UR9, UPT ;  /* 0x000000091900728c */ /* 0x000fe2000bf04270 */
[----:B------:R-:W-:Y:S02]  /*8a60*/  IMAD.SHL.U32 R13, R14, 0x20, RZ ;  /* 0x000000200e0d7824 */ /* 0x000fe400078e00ff */
[----:B-1----:R-:W-:-:S05]  /*8a70*/  IMAD.SHL.U32 R236, R236, 0x2, RZ ;  /* 0x00000002ecec7824 */ /* 0x002fca00078e00ff */
[----:B------:R-:W-:Y:S01]  /*8a80*/  LOP3.LUT R236, R236, 0x6, RZ, 0xc0, !PT ;  /* 0x00000006ecec7812 */ /* 0x000fe200078ec0ff */
[----:B------:R-:W-:Y:S01]  /*8a90*/  BAR.SYNC.DEFER_BLOCKING 0x0 ;  /* 0x0000000000007b1d */ /* 0x000fe20000010000 */
[----:B--2---:R-:W-:Y:S01]  /*8aa0*/  ISETP.GE.AND P3, PT, R228, c[0x0][0x220], PT ;  /* 0x00008800e4007a0c */ /* 0x004fe20003f66270 */
[----:B---3--:R-:W-:-:S05]  /*8ab0*/  IMAD.WIDE.U32 R2, R2, UR14, R226 ;  /* 0x0000000e02027c25 */ /* 0x008fca000f8e00e2 */
        /* <DEDUP_REMOVED lines=17> */
[----:B------:R1:W-:Y:S01]  /*8bd0*/  @!P3 LDGSTS.E.BYPASS.LTC128B.128 [R215+0x6000], [R10.64] ;  /* 0x060000000ad7bfae */ /* 0x0003e2000b901d52 */
[----:B------:R-:W-:Y:S02]  /*8be0*/  @P3 LOP3.LUT R0, R0, 0x20, RZ, 0xfc, !PT ;  /* 0x0000002000003812 */ /* 0x000fe400078efcff */
[----:B------:R-:W-:Y:S01]  /*8bf0*/  @!P3 LEA.HI.X R7, R5, c[0x0][0x174], R13, 0x1, P0 ;  /* 0x00005d000507ba11 */ /* 0x000fe200000f0c0d */
[----:B------:R-:W-:Y:S01]  /*8c00*/  @!P3 IMAD.IADD R3, R4, 0x1, R3 ;  /* 0x000000010403b824 */ /* 0x000fe200078e0203 */
[----:B------:R-:W-:Y:S01]  /*8c10*/  @!P3 LEA R4, P0, R2, c[0x0][0x170], 0x1 ;  /* 0x00005c000204ba11 */ /* 0x000fe200078008ff */
[----:B------:R-:W-:Y:S01]  /*8c20*/  @P3 STS.128 [R215+0x6800], RZ ;  /* 0x006800ffd7003388 */ /* 0x000fe20000000c00 */
[----:B------:R-:W-:-:S02]  /*8c30*/  LOP3.LUT R0, R0, 0xfffffff7, RZ, 0xc0, !PT ;  /* 0xfffffff700007812 */ /* 0x000fc400078ec0ff */
        /* <DEDUP_REMOVED lines=12> */
[----:B------:R-:W-:-:S03]  /*8d00*/  IMAD.IADD R3, R210, 0x1, -R2 ;  /* 0x00000001d2037824 */ /* 0x000fc600078e0a02 */
[----:B------:R-:W-:Y:S02]  /*8d10*/  @P3 STS.128 [R215+0x7800], RZ ;  /* 0x007800ffd7003388 */ /* 0x000fe40000000c00 */
[----:B------:R-:W-:Y:S02]  /*8d20*/  IABS R3, R3 ;  /* 0x0000000300037213 */ /* 0x000fe40000000000 */
[----:B------:R-:W-:Y:S01]  /*8d30*/  @!PT LDS RZ, [RZ] ;  /* 0x00000000fffff984 */ /* 0x000fe20000000800 */
[----:B------:R-:W-:Y:S01]  /*8d40*/  @!PT LDS RZ, [RZ] ;  /* 0x00000000fffff984 */ /* 0x000fe20000000800 */
[----:B------:R-:W-:Y:S01]  /*8d50*/  @!PT LDS RZ, [RZ] ;  /* 0x00000000fffff984 */ /* 0x000fe20000000800 */
[----:B------:R2:W-:Y:S04]  /*8d60*/  @!P3 LDGSTS.E.BYPASS.LTC128B.128 [R215+0x7800], [R4.64] ;  /* 0x0780000004d7bfae */ /* 0x0005e8000b901d52 */
[----:B------:R-:W-:Y:S04]  /*8d70*/  LDSM.16.M88.4 R32, [R188+0x4000] ;  /* 0x00400000bc20783b */ /* 0x000fe80000000200 */
[----:B------:R-:W-:Y:S04]  /*8d80*/  LDSM.16.M88.4 R28, [R188+0x4800] ;  /* 0x00480000bc1c783b */ /* 0x000fe80000000200 */
[----:B-1----:R-:W1:Y:S04]  /*8d90*/  LDSM.16.M88.4 R8, [R195+0x2000] ;  /* 0x00200000c308783b */ /* 0x002e680000000200 */
[----:B------:R-:W3:Y:S04]  /*8da0*/  LDSM.16.M88.4 R24, [R188+0x5000] ;  /* 0x00500000bc18783b */ /* 0x000ee80000000200 */
[----:B------:R-:W4:Y:S04]  /*8db0*/  LDSM.16.M88.4 R20, [R188+0x5800] ;  /* 0x00580000bc14783b */ /* 0x000f280000000200 */
[----:B------:R-:W5:Y:S04]  /*8dc0*/  LDSM.16.M88.4 R12, [R195] ;  /* 0x00000000c30c783b */ /* 0x000f680000000200 */
[----:B--2---:R-:W-:Y:S04]  /*8dd0*/  LDSM.16.M88.4 R4, [R198+0x2000] ;  /* 0x00200000c604783b */ /* 0x004fe80000000200 */
[----:B------:R-:W2:Y:S04]  /*8de0*/  LDSM.16.M88.4 R40, [R194+0x5800] ;  /* 0x00580000c228783b */ /* 0x000ea80000000200 */
[----:B------:R-:W2:Y:S04]  /*8df0*/  LDSM.16.M88.4 R36, [R194+0x4000] ;  /* 0x00400000c224783b */ /* 0x000ea80000000200 */
[----:B------:R-:W2:Y:S04]  /*8e00*/  LDSM.16.M88.4 R48, [R194+0x4800] ;  /* 0x00480000c230783b */ /* 0x000ea80000000200 */
[----:B------:R-:W2:Y:S04]  /*8e10*/  LDSM.16.M88.4 R44, [R194+0x5000] ;  /* 0x00500000c22c783b */ /* 0x000ea80000000200 */
[----:B------:R-:W2:Y:S01]  /*8e20*/  LDSM.16.M88.4 R16, [R198] ;  /* 0x00000000c610783b */ /* 0x000ea20000000200 */
[C---:B-1----:R-:W-:Y:S03]  /*8e30*/  HMMA.16816.F32 R148, R8.reuse, R32, RZ ;  /* 0x000000200894723c */ /* 0x042fe600000018ff */
[----:B------:R-:W0:Y:S05]  /*8e40*/  LDGDEPBAR ;  /* 0x00000000000079af */ /* 0x000e2a0000000000 */
[C---:B------:R-:W-:Y:S08]  /*8e50*/  HMMA.16816.F32 R76, R8.reuse, R28, RZ ;  /* 0x0000001c084c723c */ /* 0x040ff000000018ff */
[C---:B---3--:R-:W-:Y:S08]  /*8e60*/  HMMA.16816.F32 R60, R8.reuse, R24, RZ ;  /* 0x00000018083c723c */ /* 0x048ff000000018ff */
[C---:B----4-:R-:W-:Y:S08]  /*8e70*/  HMMA.16816.F32 R52, R8.reuse, R20, RZ ;  /* 0x000000140834723c */ /* 0x050ff000000018ff */
[C---:B------:R-:W-:Y:S08]  /*8e80*/  HMMA.16816.F32 R144, R8.reuse, R34, RZ ;  /* 0x000000220890723c */ /* 0x040ff000000018ff */
[C---:B------:R-:W-:Y:S08]  /*8e90*/  HMMA.16816.F32 R64, R8.reuse, R30, RZ ;  /* 0x0000001e0840723c */ /* 0x040ff000000018ff */
[C---:B------:R-:W-:Y:S08]  /*8ea0*/  HMMA.16816.F32 R56, R8.reuse, R26, RZ ;  /* 0x0000001a0838723c */ /* 0x040ff000000018ff */
[----:B------:R-:W-:Y:S08]  /*8eb0*/  HMMA.16816.F32 R8, R8, R22, RZ ;  /* 0x000000160808723c */ /* 0x000ff000000018ff */
[C---:B-----5:R-:W-:Y:S08]  /*8ec0*/  HMMA.16816.F32 R160, R12.reuse, R24, RZ ;  /* 0x000000180ca0723c */ /* 0x060ff000000018ff */
[----:B------:R-:W-:Y:S08]  /*8ed0*/  HMMA.16816.F32 R152, R12, R32, RZ ;  /* 0x000000200c98723c */ /* 0x000ff000000018ff */
[----:B--2---:R-:W-:Y:S01]  /*8ee0*/  HMMA.16816.F32 R228, R4, R42, R8 ;  /* 0x0000002a04e4723c */ /* 0x004fe20000001808 */
[----:B------:R-:W-:Y:S07]  /*8ef0*/  LDSM.16.M88.4 R8, [R196] ;  /* 0x00000000c408783b */ /* 0x000fee0000000200 */
[C---:B------:R-:W-:Y:S01]  /*8f00*/  HMMA.16816.F32 R180, R12.reuse, R34, RZ ;  /* 0x000000220cb4723c */ /* 0x040fe200000018ff */
[----:B------:R-:W1:Y:S07]  /*8f10*/  LDSM.16.M88.4 R32, [R201] ;  /* 0x00000000c920783b */ /* 0x000e6e0000000200 */
[C---:B------:R-:W-:Y:S08]  /*8f20*/  HMMA.16816.F32 R164, R12.reuse, R28, RZ ;  /* 0x0000001c0ca4723c */ /* 0x040ff000000018ff */
[----:B------:R-:W-:Y:S01]  /*8f30*/  HMMA.16816.F32 R176, R12, R30, RZ ;  /* 0x0000001e0cb0723c */ /* 0x000fe200000018ff */
[----:B------:R-:W-:Y:S01]  /*8f40*/  IMAD.MOV.U32 R242, RZ, RZ, R230 ;  /* 0x000000fffff27224 */ /* 0x000fe200078e00e6 */
[----:B------:R-:W-:Y:S01]  /*8f50*/  LDSM.16.M88.4 R28, [R202] ;  /* 0x00000000ca1c783b */ /* 0x000fe20000000200 */
[----:B------:R-:W-:-:S02]  /*8f60*/  IMAD.MOV.U32 R241, RZ, RZ, R229 ;  /* 0x000000fffff17224 */ /* 0x000fc400078e00e5 */
[----:B------:R-:W-:Y:S02]  /*8f70*/  IMAD.MOV.U32 R240, RZ, RZ, R228 ;  /* 0x000000fffff07224 */ /* 0x000fe400078e00e4 */
[----:B------:R-:W-:Y:S01]  /*8f80*/  IMAD.MOV.U32 R239, RZ, RZ, R231 ;  /* 0x000000ffffef7224 */ /* 0x000fe200078e00e7 */
[C---:B------:R-:W-:Y:S01]  /*8f90*/  HMMA.16816.F32 R172, R12.reuse, R26, RZ ;  /* 0x0000001a0cac723c */ /* 0x040fe200000018ff */
[----:B------:R-:W-:Y:S07]  /*8fa0*/  LDSM.16.M88.4 R228, [R200] ;  /* 0x00000000c8e4783b */ /* 0x000fee0000000200 */
[C---:B------:R-:W-:Y:S08]  /*8fb0*/  HMMA.16816.F32 R156, R12.reuse, R20, RZ ;  /* 0x000000140c9c723c */ /* 0x040ff000000018ff */
[----:B------:R-:W-:Y:S01]  /*8fc0*/  HMMA.16816.F32 R168, R12, R22, RZ ;  /* 0x000000160ca8723c */ /* 0x000fe200000018ff */
[----:B------:R-:W2:Y:S07]  /*8fd0*/  LDSM.16.M88.4 R12, [R199] ;  /* 0x00000000c70c783b */ /* 0x000eae0000000200 */
        /* <DEDUP_REMOVED lines=15> */
[C---:B------:R-:W-:Y:S08]  /*90d0*/  HMMA.16816.F32 R44, R16.reuse, R46, R172 ;  /* 0x0000002e102c723c */ /* 0x040ff000000018ac */
[----:B------:R-:W-:Y:S08]  /*90e0*/  HMMA.16816.F32 R16, R16, R42, R168 ;  /* 0x0000002a1010723c */ /* 0x000ff000000018a8 */
[C---:B-1----:R-:W-:Y:S07]  /*90f0*/  HMMA.16816.F32 R156, R8.reuse, R32, R4 ;  /* 0x00000020089c723c */ /* 0x042fee0000001804 */
[----:B------:R-:W-:Y:S01]  /*9100*/  IMAD.IADD R5, R207, 0x1, -R2 ;  /* 0x00000001cf057824 */ /* 0x000fe200078e0a02 */
[----:B--2---:R-:W-:Y:S01]  /*9110*/  HMMA.16816.F32 R76, R8, R12, R24 ;  /* 0x0000000c084c723c */ /* 0x004fe20000001818 */
[----:B------:R-:W-:Y:S01]  /*9120*/  IMAD.MOV.U32 R4, RZ, RZ, R3 ;  /* 0x000000ffff047224 */ /* 0x000fe200078e0003 */
[----:B------:R-:W1:Y:S01]  /*9130*/  LDSM.16.M88.4 R24, [R196+0x2000] ;  /* 0x00200000c418783b */ /* 0x000e620000000200 */
[----:B------:R-:W-:-:S02]  /*9140*/  IADD3 R6, R2, 0x1, RZ ;  /* 0x0000000102067810 */ /* 0x000fc40007ffe0ff */
[----:B------:R-:W-:Y:S01]  /*9150*/  IABS R3, R5 ;  /* 0x0000000500037213 */ /* 0x000fe20000000000 */
[----:B------:R-:W-:Y:S01]  /*9160*/  IMAD.IADD R5, R205, 0x1, -R2 ;  /* 0x00000001cd057824 */ /* 0x000fe200078e0a02 */
[----:B------:R2:W-:Y:S01]  /*9170*/  I2F R180, R4 ;  /* 0x0000000400b47306 */ /* 0x0005e20000201400 */
[C---:B------:R-:W-:Y:S01]  /*9180*/  HMMA.16816.F32 R16, R8.reuse, R230, R16 ;  /* 0x000000e60810723c */ /* 0x040fe20000001810 */
[----:B------:R-:W-:Y:S01]  /*9190*/  IMAD.IADD R7, R209, 0x1, -R6 ;  /* 0x00000001d1077824 */ /* 0x000fe200078e0a06 */
[C---:B------:R-:W-:Y:S02]  /*91a0*/  ISETP.GE.AND P4, PT, R6.reuse, R214, PT ;  /* 0x000000d60600720c */ /* 0x040fe40003f86270 */
[C---:B------:R-:W-:Y:S02]  /*91b0*/  ISETP.GE.AND P2, PT, R6.reuse, R213, PT ;  /* 0x000000d50600720c */ /* 0x040fe40003f46270 */
[C---:B------:R-:W-:Y:S02]  /*91c0*/  ISETP.GE.AND P1, PT, R6.reuse, R212, PT ;  /* 0x000000d40600720c */ /* 0x040fe40003f26270 */
[----:B------:R-:W-:Y:S01]  /*91d0*/  HMMA.16816.F32 R152, R8, R28, R20 ;  /* 0x0000001c0898723c */ /* 0x000fe20000001814 */
[----:B------:R-:W-:Y:S01]  /*91e0*/  LDSM.16.M88.4 R20, [R197] ;  /* 0x00000000c514783b */ /* 0x000fe20000000200 */
[----:B------:R-:W-:-:S02]  /*91f0*/  ISETP.GE.AND P0, PT, R6, R211, PT ;  /* 0x000000d30600720c */ /* 0x000fc40003f06270 */
[C---:B------:R-:W-:Y:S02]  /*9200*/  ISETP.LT.OR P6, PT, R6.reuse, R206, P4 ;  /* 0x000000ce0600720c */ /* 0x040fe400027c1670 */
[C---:B------:R-:W-:Y:S01]  /*9210*/  ISETP.LT.OR P5, PT, R6.reuse, R208, P2 ;  /* 0x000000d00600720c */ /* 0x040fe200017a1670 */
[----:B--2---:R-:W-:Y:S01]  /*9220*/  IMAD.MOV.U32 R4, RZ, RZ, R3 ;  /* 0x000000ffff047224 */ /* 0x004fe200078e0003 */
[----:B------:R-:W-:Y:S01]  /*9230*/  IABS R3, R5 ;  /* 0x0000000500037213 */ /* 0x000fe20000000000 */
[----:B------:R-:W-:Y:S01]  /*9240*/  IMAD.IADD R5, R209, 0x1, -R2 ;  /* 0x00000001d1057824 */ /* 0x000fe200078e0a02 */
[----:B------:R-:W-:Y:S01]  /*9250*/  HMMA.16816.F32 R164, R8, R228, R52 ;  /* 0x000000e408a4723c */ /* 0x000fe20000001834 */
[----:B------:R2:W-:Y:S01]  /*9260*/  I2F R178, R4 ;  /* 0x0000000400b27306 */ /* 0x0005e20000201400 */
[C---:B------:R-:W-:Y:S02]  /*9270*/  ISETP.LT.OR P1, PT, R6.reuse, R204, P1 ;  /* 0x000000cc0600720c */ /* 0x040fe40000f21670 */
[----:B------:R-:W-:-:S02]  /*9280*/  ISETP.LT.OR P0, PT, R6, R203, P0 ;  /* 0x000000cb0600720c */ /* 0x000fc40000701670 */
[----:B------:R-:W-:Y:S02]  /*9290*/  IMAD.MOV.U32 R238, RZ, RZ, R18 ;  /* 0x000000ffffee7224 */ /* 0x000fe400078e0012 */
[C---:B------:R-:W-:Y:S01]  /*92a0*/  HMMA.16816.F32 R60, R8.reuse, R14, R36 ;  /* 0x0000000e083c723c */ /* 0x040fe20000001824 */
[----:B------:R-:W-:Y:S02]  /*92b0*/  IMAD.MOV.U32 R237, RZ, RZ, R17 ;  /* 0x000000ffffed7224 */ /* 0x000fe400078e0011 */
[----:B------:R-:W-:Y:S02]  /*92c0*/  IMAD.MOV.U32 R236, RZ, RZ, R19 ;  /* 0x000000ffffec7224 */ /* 0x000fe400078e0013 */
[----:B------:R-:W-:Y:S02]  /*92d0*/  IMAD.MOV.U32 R181, RZ, RZ, R16 ;  /* 0x000000ffffb57224 */ /* 0x000fe400078e0010 */
[----:B------:R-:W-:Y:S01]  /*92e0*/  LDSM.16.M88.4 R16, [R197+0x2000] ;  /* 0x00200000c510783b */ /* 0x000fe20000000200 */
[----:B------:R-:W-:Y:S01]  /*92f0*/  HMMA.16816.F32 R64, R8, R30, R48 ;  /* 0x0000001e0840723c */ /* 0x000fe20000001830 */
[----:B--2---:R-:W-:Y:S01]  /*9300*/  IMAD.MOV.U32 R4, RZ, RZ, R3 ;  /* 0x000000ffff047224 */ /* 0x004fe200078e0003 */
[----:B------:R-:W-:Y:S01]  /*9310*/  IABS R3, R5 ;  /* 0x0000000500037213 */ /* 0x000fe20000000000 */
[----:B------:R-:W-:Y:S01]  /*9320*/  IMAD.IADD R5, R210, 0x1, -R6 ;  /* 0x00000001d2057824 */ /* 0x000fe200078e0a06 */
[----:B------:R-:W-:Y:S01]  /*9330*/  @P1 LOP3.LUT R0, R0, 0x8, RZ, 0xfc, !PT ;  /* 0x0000000800001812 */ /* 0x000fe200078efcff */
[----:B------:R-:W-:Y:S01]  /*9340*/  I2F R179, R4 ;  /* 0x0000000400b37306 */ /* 0x000fe20000201400 */
[----:B------:R-:W-:-:S02]  /*9350*/  ISETP.GE.AND P1, PT, R2, R214, PT ;  /* 0x000000d60200720c */ /* 0x000fc40003f26270 */
[----:B------:R-:W-:Y:S01]  /*9360*/  IABS R5, R5 ;  /* 0x0000000500057213 */ /* 0x000fe20000000000 */
[----:B------:R-:W-:Y:S01]  /*9370*/  HMMA.16816.F32 R148, R8, R34, R44 ;  /* 0x000000220894723c */ /* 0x000fe2000000182c */
[----:B------:R-:W2:Y:S01]  /*9380*/  LDSM.16.M88.4 R8, [R193] ;  /* 0x00000000c108783b */ /* 0x000ea20000000200 */
[----:B------:R-:W-:Y:S02]  /*9390*/  LOP3.LUT R0, R0, 0xfffffffb, RZ, 0xc0, !PT ;  /* 0xfffffffb00007812 */ /* 0x000fe400078ec0ff */
[----:B------:R3:W-:Y:S01]  /*93a0*/  I2F R177, R3 ;  /* 0x0000000300b17306 */ /* 0x0007e20000201400 */
[----:B------:R-:W-:Y:S02]  /*93b0*/  ISETP.LT.OR P1, PT, R2, R206, P1 ;  /* 0x000000ce0200720c */ /* 0x000fe40000f21670 */
[----:B------:R-:W-:Y:S01]  /*93c0*/  @P0 LOP3.LUT R0, R0, 0x4, RZ, 0xfc, !PT ;  /* 0x0000000400000812 */ /* 0x000fe200078efcff */
[----:B-1----:R-:W-:Y:S01]  /*93d0*/  HMMA.16816.F32 R48, R24, R28, R220 ;  /* 0x0000001c1830723c */ /* 0x002fe200000018dc */
[----:B------:R-:W-:-:S03]  /*93e0*/  ISETP.GE.AND P0, PT, R2, R213, PT ;  /* 0x000000d50200720c */ /* 0x000fc60003f06270 */
[----:B------:R1:W-:Y:S01]  /*93f0*/  I2F R176, R5 ;  /* 0x0000000500b07306 */ /* 0x0003e20000201400 */
[----:B------:R-:W-:Y:S02]  /*9400*/  ISETP.LT.OR P0, PT, R2, R208, P0 ;  /* 0x000000d00200720c */ /* 0x000fe40000701670 */
[----:B------:R-:W-:Y:S01]  /*9410*/  IMAD.MOV.U32 R221, RZ, RZ, R181 ;  /* 0x000000ffffdd7224 */ /* 0x000fe200078e00b5 */
[----:B------:R-:W-:Y:S01]  /*9420*/  HMMA.16816.F32 R44, R24, R30, R216 ;  /* 0x0000001e182c723c */ /* 0x000fe200000018d8 */
[----:B------:R-:W4:Y:S01]  /*9430*/  LDSM.16.M88.4 R28, [R193+0x800] ;  /* 0x00080000c11c783b */ /* 0x000f220000000200 */
[----:B------:R-:W-:Y:S02]  /*9440*/  IMAD.MOV.U32 R223, RZ, RZ, R238 ;  /* 0x000000ffffdf7224 */ /* 0x000fe400078e00ee */
[----:B---3--:R-:W-:-:S03]  /*9450*/  IMAD.IADD R3, R207, 0x1, -R6 ;  /* 0x00000001cf037824 */ /* 0x008fc600078e0a06 */
[----:B------:R-:W-:Y:S01]  /*9460*/  IMAD.MOV.U32 R217, RZ, RZ, R223 ;  /* 0x000000ffffd97224 */ /* 0x000fe200078e00df */
[C---:B------:R-:W-:Y:S01]  /*9470*/  HMMA.16816.F32 R36, R24.reuse, R12, R184 ;  /* 0x0000000c1824723c */ /* 0x040fe200000018b8 */
[----:B------:R-:W-:Y:S01]  /*9480*/  IABS R4, R3 ;  /* 0x0000000300047213 */ /* 0x000fe20000000000 */
[----:B------:R-:W-:Y:S01]  /*9490*/  IMAD.IADD R3, R205, 0x1, -R6 ;  /* 0x00000001cd037824 */ /* 0x000fe200078e0a06 */
[----:B-1----:R-:W-:Y:S02]  /*94a0*/  IADD3 R5, R2, 0x8, RZ ;  /* 0x0000000802057810 */ /* 0x002fe40007ffe0ff */
[----:B------:R1:W-:Y:S01]  /*94b0*/  I2F R75, R4 ;  /* 0x00000004004b7306 */ /* 0x0003e20000201400 */
[----:B------:R-:W-:Y:S01]  /*94c0*/  IMAD.MOV.U32 R216, RZ, RZ, R221 ;  /* 0x000000ffffd87224 */ /* 0x000fe200078e00dd */
[----:B------:R-:W-:Y:S01]  /*94d0*/  IABS R3, R3 ;  /* 0x0000000300037213 */ /* 0x000fe20000000000 */
[----:B------:R-:W-:Y:S01]  /*94e0*/  HMMA.16816.F32 R40, R24, R14, R144 ;  /* 0x0000000e1828723c */ /* 0x000fe20000001890 */
[----:B------:R-:W-:Y:S01]  /*94f0*/  IMAD.IADD R12, R209, 0x1, -R5 ;  /* 0x00000001d10c7824 */ /* 0x000fe200078e0a05 */
[----:B------:R-:W-:-:S02]  /*9500*/  ISETP.GE.AND P4, PT, R5, R214, PT ;  /* 0x000000d60500720c */ /* 0x000fc40003f86270 */
[----:B------:R-:W-:-:S04]  /*9510*/  ISETP.GE.AND P2, PT, R5, R213, PT ;  /* 0x000000d50500720c */ /* 0x000fc80003f46270 */
[----:B------:R-:W-:Y:S01]  /*9520*/  HMMA.16816.F32 R52, R24, R32, R224 ;  /* 0x000000201834723c */ /* 0x000fe200000018e0 */
[----:B-1----:R-:W-:Y:S01]  /*9530*/  IMAD.MOV.U32 R4, RZ, RZ, R3 ;  /* 0x000000ffff047224 */ /* 0x002fe200078e0003 */
[----:B------:R-:W-:Y:S01]  /*9540*/  IABS R3, R7 ;  /* 0x0000000700037213 */ /* 0x000fe20000000000 */
[----:B------:R-:W-:-:S05]  /*9550*/  IMAD.IADD R7, R210, 0x1, -R5 ;  /* 0x00000001d2077824 */ /* 0x000fca00078e0a05 */
[----:B--2---:R-:W-:Y:S01]  /*9560*/  HMMA.16816.F32 R144, R16, R8, R36 ;  /* 0x000000081090723c */ /* 0x004fe20000001824 */
[----:B------:R-:W-:Y:S01]  /*9570*/  I2F R171, R4 ;  /* 0x0000000400ab7306 */ /* 0x000fe20000201400 */
[----:B------:R-:W-:-:S06]  /*9580*/  IABS R7, R7 ;  /* 0x0000000700077213 */ /* 0x000fcc0000000000 */
[C---:B------:R-:W-:Y:S01]  /*9590*/  HMMA.16816.F32 R76, R20.reuse, R8, R76 ;  /* 0x00000008144c723c */ /* 0x040fe2000000184c */
[----:B------:R1:W-:Y:S07]  /*95a0*/  I2F R170, R3 ;  /* 0x0000000300aa7306 */ /* 0x0003ee0000201400 */
[-C--:B----4-:R-:W-:Y:S01]  /*95b0*/  HMMA.16816.F32 R152, R20, R28.reuse, R152 ;  /* 0x0000001c1498723c */ /* 0x090fe20000001898 */
[----:B------:R2:W-:Y:S07]  /*95c0*/  I2F R169, R7 ;  /* 0x0000000700a97306 */ /* 0x0005ee0000201400 */
[----:B------:R-:W-:Y:S01]  /*95d0*/  HMMA.16816.F32 R172, R16, R28, R48 ;  /* 0x0000001c10ac723c */ /* 0x000fe20000001830 */
[----:B-1----:R-:W-:-:S05]  /*95e0*/  IMAD.IADD R3, R207, 0x1, -R5 ;  /* 0x00000001cf037824 */ /* 0x002fca00078e0a05 */
[----:B------:R-:W-:Y:S01]  /*95f0*/  IABS R4, R3 ;  /* 0x0000000300047213 */ /* 0x000fe20000000000 */
[----:B------:R-:W-:Y:S01]  /*9600*/  IMAD.IADD R3, R205, 0x1, -R5 ;  /* 0x00000001cd037824 */ /* 0x000fe200078e0a05 */
[----:B------:R-:W-:Y:S02]  /*9610*/  HMMA.16816.F32 R184, R16, R30, R44 ;  /* 0x0000001e10b8723c */ /* 0x000fe4000000182c */
[----:B------:R1:W-:Y:S02]  /*9620*/  I2F R168, R4 ;  /* 0x0000000400a87306 */ /* 0x0003e40000201400 */
[----:B------:R-:W-:-:S04]  /*9630*/  IABS R3, R3 ;  /* 0x0000000300037213 */ /* 0x000fc80000000000 */
[----:B------:R-:W-:Y:S01]  /*9640*/  HMMA.16816.F32 R224, R20, R30, R64 ;  /* 0x0000001e14e0723c */ /* 0x000fe20000001840 */
[----:B--2---:R-:W-:Y:S01]  /*9650*/  IMAD.MOV.U32 R7, RZ, RZ, R3 ;  /* 0x000000ffff077224 */ /* 0x004fe200078e0003 */
[----:B------:R-:W-:Y:S01]  /*9660*/  IABS R3, R12 ;  /* 0x0000000c00037213 */ /* 0x000fe20000000000 */
[----:B------:R-:W2:Y:S02]  /*9670*/  LDSM.16.M88.4 R28, [R193+0x1800] ;  /* 0x00180000c11c783b */ /* 0x000ea40000000200 */
[----:B------:R3:W-:Y:S02]  /*9680*/  I2F R163, R7 ;  /* 0x0000000700a37306 */ /* 0x0007e40000201400 */
[----:B------:R-:W-:Y:S01]  /*9690*/  IMAD.MOV.U32 R67, RZ, RZ, R183 ;  /* 0x000000ffff437224 */ /* 0x000fe200078e00b7 */
[----:B------:R-:W-:Y:S01]  /*96a0*/  HMMA.16816.F32 R32, R24, R34, R56 ;  /* 0x000000221820723c */ /* 0x000fe20000001838 */
[----:B-1----:R-:W-:-:S05]  /*96b0*/  IADD3 R4, R2, 0x9, RZ ;  /* 0x0000000902047810 */ /* 0x002fca0007ffe0ff */
[--C-:B------:R-:W-:Y:S02]  /*96c0*/  IMAD.IADD R12, R210, 0x1, -R4.reuse ;  /* 0x00000001d20c7824 */ /* 0x100fe400078e0a04 */
[----:B------:R-:W-:Y:S01]  /*96d0*/  HMMA.16816.F32 R56, R24, R228, R232 ;  /* 0x000000e41838723c */ /* 0x000fe200000018e8 */
[----:B------:R-:W-:Y:S02]  /*96e0*/  IMAD.IADD R8, R209, 0x1, -R4 ;  /* 0x00000001d1087824 */ /* 0x000fe400078e0a04 */
[----:B------:R-:W-:Y:S02]  /*96f0*/  IMAD.MOV.U32 R47, RZ, RZ, R187 ;  /* 0x000000ffff2f7224 */ /* 0x000fe400078e00bb */
[----:B---3--:R-:W-:Y:S01]  /*9700*/  IMAD.MOV.U32 R7, RZ, RZ, R3 ;  /* 0x000000ffff077224 */ /* 0x008fe200078e0003 */
[----:B------:R-:W-:Y:S01]  /*9710*/  IABS R3, R12 ;  /* 0x0000000c00037213 */ /* 0x000fe20000000000 */
[----:B------:R-:W-:Y:S01]  /*9720*/  IMAD.MOV.U32 R187, RZ, RZ, R242 ;  /* 0x000000ffffbb7224 */ /* 0x000fe200078e00f2 */
[----:B------:R-:W1:Y:S01]  /*9730*/  LDSM.16.M88.4 R12, [R193+0x1000] ;  /* 0x00100000c10c783b */ /* 0x000e620000000200 */
[----:B------:R3:W-:Y:S01]  /*9740*/  I2F R162, R7 ;  /* 0x0000000700a27306 */ /* 0x0007e20000201400 */
[----:B------:R-:W-:Y:S01]  /*9750*/  IABS R8, R8 ;  /* 0x0000000800087213 */ /* 0x000fe20000000000 */
[----:B------:R-:W-:Y:S01]  /*9760*/  HMMA.16816.F32 R40, R16, R10, R40 ;  /* 0x0000000a1028723c */ /* 0x000fe20000001828 */
[----:B------:R-:W-:Y:S01]  /*9770*/  IMAD.MOV.U32 R48, RZ, RZ, R185 ;  /* 0x000000ffff307224 */ /* 0x000fe200078e00b9 */
[----:B------:R-:W-:-:S04]  /*9780*/  DEPBAR.LE SB0, 0x0 ;  /* 0x000080000000791a */ /* 0x000fc80000000000 */
[----:B------:R4:W-:Y:S01]  /*9790*/  I2F R161, R3 ;  /* 0x0000000300a17306 */ /* 0x0009e20000201400 */
[----:B------:R-:W-:Y:S01]  /*97a0*/  IMAD.MOV.U32 R46, RZ, RZ, R186 ;  /* 0x000000ffff2e7224 */ /* 0x000fe200078e00ba */
[----:B------:R-:W-:Y:S01]  /*97b0*/  HMMA.16816.F32 R60, R20, R10, R60 ;  /* 0x0000000a143c723c */ /* 0x000fe2000000183c */
[----:B------:R-:W-:Y:S02]  /*97c0*/  IMAD.MOV.U32 R45, RZ, RZ, R184 ;  /* 0x000000ffff2d7224 */ /* 0x000fe400078e00b8 */
[----:B------:R-:W-:Y:S02]  /*97d0*/  IMAD.MOV.U32 R186, RZ, RZ, R239 ;  /* 0x000000ffffba7224 */ /* 0x000fe400078e00ef */
[----:B------:R-:W-:Y:S01]  /*97e0*/  IMAD.MOV.U32 R184, RZ, RZ, R237 ;  /* 0x000000ffffb87224 */ /* 0x000fe200078e00ed */
[----:B------:R-:W-:Y:S01]  /*97f0*/  I2F R69, R8 ;  /* 0x0000000800457306 */ /* 0x000fe20000201400 */
[----:B---3--:R-:W-:Y:S01]  /*9800*/  IMAD.IADD R7, R207, 0x1, -R4 ;  /* 0x00000001cf077824 */ /* 0x008fe200078e0a04 */
[----:B--2---:R-:W-:Y:S01]  /*9810*/  HMMA.16816.F32 R56, R16, R28, R56 ;  /* 0x0000001c1038723c */ /* 0x004fe20000001838 */
[----:B------:R-:W-:-:S02]  /*9820*/  IMAD.MOV.U32 R185, RZ, RZ, R236 ;  /* 0x000000ffffb97224 */ /* 0x000fc400078e00ec */
[----:B------:R-:W-:Y:S01]  /*9830*/  IMAD.MOV.U32 R228, RZ, RZ, R182 ;  /* 0x000000ffffe47224 */ /* 0x000fe200078e00b6 */
[----:B------:R-:W-:Y:S01]  /*9840*/  IABS R7, R7 ;  /* 0x0000000700077213 */ /* 0x000fe20000000000 */
[----:B------:R-:W-:Y:S02]  /*9850*/  IMAD.MOV.U32 R51, RZ, RZ, R187 ;  /* 0x000000ffff337224 */ /* 0x000fe400078e00bb */
[----:B----4-:R-:W-:Y:S01]  /*9860*/  IMAD.IADD R3, R205, 0x1, -R4 ;  /* 0x00000001cd037824 */ /* 0x010fe200078e0a04 */
[----:B------:R2:W-:Y:S01]  /*9870*/  I2F R74, R7 ;  /* 0x00000007004a7306 */ /* 0x0005e20000201400 */
[----:B------:R-:W-:Y:S02]  /*9880*/  IMAD.MOV.U32 R50, RZ, RZ, R186 ;  /* 0x000000ffff327224 */ /* 0x000fe400078e00ba */
[----:B------:R-:W-:Y:S01]  /*9890*/  IMAD.MOV.U32 R229, RZ, RZ, R185 ;  /* 0x000000ffffe57224 */ /* 0x000fe200078e00b9 */
[----:B------:R-:W-:Y:S01]  /*98a0*/  IABS R3, R3 ;  /* 0x0000000300037213 */ /* 0x000fe20000000000 */
[----:B------:R-:W-:Y:S01]  /*98b0*/  IMAD.MOV.U32 R223, RZ, RZ, R184 ;  /* 0x000000ffffdf7224 */ /* 0x000fe200078e00b8 */
[----:B-1----:R-:W-:Y:S03]  /*98c0*/  HMMA.16816.F32 R32, R16, R14, R32 ;  /* 0x0000000e1020723c */ /* 0x002fe60000001820 */
[----:B--2---:R-:W-:Y:S01]  /*98d0*/  IMAD.MOV.U32 R7, RZ, RZ, R3 ;  /* 0x000000ffff077224 */ /* 0x004fe200078e0003 */
[----:B------:R-:W-:-:S06]  /*98e0*/  IADD3 R3, R2, 0x10, RZ ;  /* 0x0000001002037810 */ /* 0x000fcc0007ffe0ff */
[----:B------:R-:W-:Y:S01]  /*98f0*/  IMAD.MOV.U32 R251, RZ, RZ, R56 ;  /* 0x000000fffffb7224 */ /* 0x000fe200078e0038 */
[----:B------:R1:W-:Y:S01]  /*9900*/  I2F R160, R7 ;  /* 0x0000000700a07306 */ /* 0x0003e20000201400 */
[C---:B------:R-:W-:Y:S01]  /*9910*/  HMMA.16816.F32 R232, R20.reuse, R12, R156 ;  /* 0x0000000c14e8723c */ /* 0x040fe2000000189c */
[--C-:B------:R-:W-:Y:S02]  /*9920*/  IMAD.IADD R8, R207, 0x1, -R3.reuse ;  /* 0x00000001cf087824 */ /* 0x100fe400078e0a03 */
[----:B------:R-:W-:Y:S02]  /*9930*/  IMAD.IADD R9, R209, 0x1, -R3 ;  /* 0x00000001d1097824 */ /* 0x000fe400078e0a03 */
[----:B------:R-:W-:Y:S01]  /*9940*/  IMAD.MOV.U32 R249, RZ, RZ, R58 ;  /* 0x000000fffff97224 */ /* 0x000fe200078e003a */
[----:B------:R-:W-:Y:S01]  /*9950*/  IABS R8, R8 ;  /* 0x0000000800087213 */ /* 0x000fe20000000000 */
[----:B------:R-:W-:Y:S01]  /*9960*/  IMAD.MOV.U32 R250, RZ, RZ, R57 ;  /* 0x000000fffffa7224 */ /* 0x000fe200078e0039 */
[----:B------:R-:W-:Y:S01]  /*9970*/  IABS R9, R9 ;  /* 0x0000000900097213 */ /* 0x000fe20000000000 */
[----:B------:R-:W-:Y:S01]  /*9980*/  HMMA.16816.F32 R156, R20, R28, R164 ;  /* 0x0000001c149c723c */ /* 0x000fe200000018a4 */
[----:B------:R-:W-:Y:S01]  /*9990*/  I2F R38, R8 ;  /* 0x0000000800267306 */ /* 0x000fe20000201400 */
[----:B------:R-:W-:-:S02]  /*99a0*/  IMAD.MOV.U32 R244, RZ, RZ, R59 ;  /* 0x000000fffff47224 */ /* 0x000fc400078e003b */
[----:B------:R-:W-:Y:S02]  /*99b0*/  IMAD.MOV.U32 R59, RZ, RZ, R48 ;  /* 0x000000ffff3b7224 */ /* 0x000fe400078e0030 */
[----:B-1----:R-:W-:Y:S02]  /*99c0*/  IMAD.IADD R7, R210, 0x1, -R3 ;  /* 0x00000001d2077824 */ /* 0x002fe400078e0a03 */
[----:B------:R-:W-:Y:S01]  /*99d0*/  HMMA.16816.F32 R240, R16, R12, R52 ;  /* 0x0000000c10f0723c */ /* 0x000fe20000001834 */
[----:B------:R-:W-:Y:S01]  /*99e0*/  I2F R39, R9 ;  /* 0x0000000900277306 */ /* 0x000fe20000201400 */
[----:B------:R-:W-:Y:S01]  /*99f0*/  IMAD.MOV.U32 R66, RZ, RZ, R35 ;  /* 0x000000ffff427224 */ /* 0x000fe200078e0023 */
[----:B------:R-:W-:-:S04]  /*9a00*/  IABS R7, R7 ;  /* 0x0000000700077213 */ /* 0x000fc80000000000 */
[----:B------:R-:W-:Y:S01]  /*9a10*/  IMAD.MOV.U32 R12, RZ, RZ, R33 ;  /* 0x000000ffff0c7224 */ /* 0x000fe200078e0021 */
[----:B------:R-:W-:Y:S01]  /*9a20*/  HMMA.16816.F32 R236, R20, R14, R148 ;  /* 0x0000000e14ec723c */ /* 0x000fe20000001894 */
[----:B------:R1:W-:Y:S01]  /*9a30*/  I2F R68, R7 ;  /* 0x0000000700447306 */ /* 0x0003e20000201400 */
[----:B------:R-:W-:Y:S02]  /*9a40*/  IMAD.MOV.U32 R13, RZ, RZ, R34 ;  /* 0x000000ffff0d7224 */ /* 0x000fe400078e0022 */
[----:B------:R-:W-:Y:S01]  /*9a50*/  IMAD.MOV.U32 R56, RZ, RZ, R12 ;  /* 0x000000ffff387224 */ /* 0x000fe200078e000c */
[----:B------:R-:W-:Y:S01]  /*9a60*/  IADD3 R12, R2, 0x19, RZ ;  /* 0x00000019020c7810 */ /* 0x000fe20007ffe0ff */
[----:B------:R-:W-:Y:S02]  /*9a70*/  IMAD.MOV.U32 R58, RZ, RZ, R13 ;  /* 0x000000ffff3a7224 */ /* 0x000fe400078e000d */
[----:B------:R-:W-:Y:S02]  /*9a80*/  IMAD.MOV.U32 R252, RZ, RZ, R159 ;  /* 0x000000fffffc7224 */ /* 0x000fe400078e009f */
[----:B------:R-:W-:-:S02]  /*9a90*/  IMAD.MOV.U32 R49, RZ, RZ, R158 ;  /* 0x000000ffff317224 */ /* 0x000fc400078e009e */
[----:B------:R-:W-:Y:S02]  /*9aa0*/  IMAD.MOV.U32 R55, RZ, RZ, R32 ;  /* 0x000000ffff377224 */ /* 0x000fe400078e0020 */
[----:B------:R-:W-:Y:S02]  /*9ab0*/  IMAD.MOV.U32 R35, RZ, RZ, R156 ;  /* 0x000000ffff237224 */ /* 0x000fe400078e009c */
[----:B------:R-:W-:Y:S02]  /*9ac0*/  IMAD.MOV.U32 R222, RZ, RZ, R157 ;  /* 0x000000ffffde7224 */ /* 0x000fe400078e009d */
[----:B-1----:R-:W-:-:S05]  /*9ad0*/  IMAD.IADD R7, R205, 0x1, -R3 ;  /* 0x00000001cd077824 */ /* 0x002fca00078e0a03 */
[----:B------:R-:W-:-:S05]  /*9ae0*/  IABS R7, R7 ;  /* 0x0000000700077213 */ /* 0x000fca0000000000 */
[----:B------:R-:W-:Y:S01]  /*9af0*/  IMAD.MOV.U32 R8, RZ, RZ, R7 ;  /* 0x000000ffff087224 */ /* 0x000fe200078e0007 */
[----:B------:R-:W-:-:S03]  /*9b00*/  IADD3 R7, R2, 0x11, RZ ;  /* 0x0000001102077810 */ /* 0x000fc60007ffe0ff */
[----:B------:R1:W-:Y:S02]  /*9b10*/  I2F R44, R8 ;  /* 0x00000008002c7306 */ /* 0x0003e40000201400 */
[--C-:B------:R-:W-:Y:S02]  /*9b20*/  IMAD.IADD R9, R207, 0x1, -R7.reuse ;  /* 0x00000001cf097824 */ /* 0x100fe400078e0a07 */
[----:B------:R-:W-:-:S03]  /*9b30*/  IMAD.IADD R10, R209, 0x1, -R7 ;  /* 0x00000001d10a7824 */ /* 0x000fc600078e0a07 */
[----:B------:R-:W-:Y:S02]  /*9b40*/  IABS R9, R9 ;  /* 0x0000000900097213 */ /* 0x000fe40000000000 */
[----:B------:R-:W-:Y:S02]  /*9b50*/  IABS R10, R10 ;  /* 0x0000000a000a7213 */ /* 0x000fe40000000000 */
[----:B------:R-:W-:Y:S01]  /*9b60*/  I2F R36, R9 ;  /* 0x0000000900247306 */ /* 0x000fe20000201400 */
[----:B-1----:R-:W-:-:S07]  /*9b70*/  IMAD.IADD R8, R210, 0x1, -R7 ;  /* 0x00000001d2087824 */ /* 0x002fce00078e0a07 */
[----:B------:R-:W-:Y:S01]  /*9b80*/  I2F R181, R10 ;  /* 0x0000000a00b57306 */ /* 0x000fe20000201400 */
[----:B------:R-:W-:-:S07]  /*9b90*/  IABS R8, R8 ;  /* 0x0000000800087213 */ /* 0x000fce0000000000 */
[----:B------:R1:W-:Y:S02]  /*9ba0*/  I2F R37, R8 ;  /* 0x0000000800257306 */ /* 0x0003e40000201400 */
[----:B-1----:R-:W-:-:S05]  /*9bb0*/  IMAD.IADD R8, R205, 0x1, -R7 ;  /* 0x00000001cd087824 */ /* 0x002fca00078e0a07 */
[----:B------:R-:W-:-:S05]  /*9bc0*/  IABS R8, R8 ;  /* 0x0000000800087213 */ /* 0x000fca0000000000 */
[----:B------:R-:W-:Y:S01]  /*9bd0*/  IMAD.MOV.U32 R9, RZ, RZ, R8 ;  /* 0x000000ffff097224 */ /* 0x000fe200078e0008 */
[----:B------:R-:W-:-:S03]  /*9be0*/  IADD3 R8, R2, 0x18, RZ ;  /* 0x0000001802087810 */ /* 0x000fc60007ffe0ff */
[----:B------:R1:W-:Y:S02]  /*9bf0*/  I2F R218, R9 ;  /* 0x0000000900da7306 */ /* 0x0003e40000201400 */
[--C-:B------:R-:W-:Y:S02]  /*9c00*/  IMAD.IADD R11, R207, 0x1, -R8.reuse ;  /* 0x00000001cf0b7824 */ /* 0x100fe400078e0a08 */
[----:B-1----:R-:W-:-:S05]  /*9c10*/  IMAD.IADD R9, R210, 0x1, -R8 ;  /* 0x00000001d2097824 */ /* 0x002fca00078e0a08 */
[----:B------:R-:W-:-:S05]  /*9c20*/  IABS R9, R9 ;  /* 0x0000000900097213 */ /* 0x000fca0000000000 */
[----:B------:R-:W-:Y:S01]  /*9c30*/  IMAD.MOV.U32 R10, RZ, RZ, R9 ;  /* 0x000000ffff0a7224 */ /* 0x000fe200078e0009 */
[----:B------:R-:W-:Y:S02]  /*9c40*/  IABS R9, R11 ;  /* 0x0000000b00097213 */ /* 0x000fe40000000000 */
[----:B------:R-:W-:Y:S01]  /*9c50*/  IADD3 R11, R2, 0x20, RZ ;  /* 0x00000020020b7810 */ /* 0x000fe20007ffe0ff */
[----:B------:R1:W-:Y:S08]  /*9c60*/  I2F R53, R10 ;  /* 0x0000000a00357306 */ /* 0x0003f00000201400 */
[----:B------:R2:W-:Y:S01]  /*9c70*/  I2F R150, R9 ;  /* 0x0000000900967306 */ /* 0x0005e20000201400 */
[----:B-1----:R-:W-:-:S05]  /*9c80*/  IMAD.IADD R10, R205, 0x1, -R8 ;  /* 0x00000001cd0a7824 */ /* 0x002fca00078e0a08 */
[----:B------:R-:W-:Y:S01]  /*9c90*/  IABS R6, R10 ;  /* 0x0000000a00067213 */ /* 0x000fe20000000000 */
[----:B------:R-:W-:-:S04]  /*9ca0*/  IMAD.IADD R10, R209, 0x1, -R8 ;  /* 0x00000001d10a7824 */ /* 0x000fc800078e0a08 */
[----:B--2---:R-:W-:Y:S01]  /*9cb0*/  IMAD.MOV.U32 R9, RZ, RZ, R6 ;  /* 0x000000ffff097224 */ /* 0x004fe200078e0006 */
[----:B------:R-:W-:Y:S01]  /*9cc0*/  IABS R6, R10 ;  /* 0x0000000a00067213 */ /* 0x000fe20000000000 */
[----:B------:R-:W-:Y:S02]  /*9cd0*/  IMAD.IADD R10, R210, 0x1, -R12 ;  /* 0x00000001d20a7824 */ /* 0x000fe400078e0a0c */
        /* <DEDUP_REMOVED lines=26> */
[----:B------:R-:W-:Y:S02]  /*9e80*/  IABS R6, R10 ;  /* 0x0000000a00067213 */ /* 0x000fe40000000000 */
[----:B------:R-:W-:Y:S01]  /*9e90*/  IADD3 R10, R2, 0x21, RZ ;  /* 0x00000021020a7810 */ /* 0x000fe20007ffe0ff */
[----:B------:R1:W-:Y:S04]  /*9ea0*/  I2F R165, R9 ;  /* 0x0000000900a57306 */ /* 0x0003e80000201400 */
[----:B------:R-:W-:Y:S02]  /*9eb0*/  IMAD.IADD R13, R210, 0x1, -R10 ;  /* 0x00000001d20d7824 */ /* 0x000fe400078e0a0a */
[----:B-1----:R-:W-:-:S02]  /*9ec0*/  IMAD.MOV.U32 R9, RZ, RZ, R6 ;  /* 0x000000ffff097224 */ /* 0x002fc400078e0006 */
[----:B------:R-:W-:Y:S02]  /*9ed0*/  IMAD.IADD R6, R209, 0x1, -R11 ;  /* 0x00000001d1067824 */ /* 0x000fe400078e0a0b */
[----:B------:R1:W-:Y:S03]  /*9ee0*/  I2F R187, R9 ;  /* 0x0000000900bb7306 */ /* 0x0003e60000201400 */
        /* <DEDUP_REMOVED lines=10> */
[----:B------:R-:W-:-:S03]  /*9f90*/  IABS R6, R13 ;  /* 0x0000000d00067213 */ /* 0x000fc60000000000 */
[----:B------:R1:W-:Y:S02]  /*9fa0*/  I2F R184, R9 ;  /* 0x0000000900b87306 */ /* 0x0003e40000201400 */
[----:B------:R-:W-:Y:S02]  /*9fb0*/  IMAD.MOV.U32 R13, RZ, RZ, R6 ;  /* 0x000000ffff0d7224 */ /* 0x000fe400078e0006 */
[----:B------:R-:W-:-:S04]  /*9fc0*/  IMAD.IADD R6, R209, 0x1, -R10 ;  /* 0x00000001d1067824 */ /* 0x000fc800078e0a0a */
[----:B------:R2:W-:Y:S01]  /*9fd0*/  I2F R221, R13 ;  /* 0x0000000d00dd7306 */ /* 0x0005e20000201400 */
[----:B------:R-:W-:Y:S02]  /*9fe0*/  IABS R6, R6 ;  /* 0x0000000600067213 */ /* 0x000fe40000000000 */
[----:B-1----:R-:W-:-:S05]  /*9ff0*/  IADD3 R9, R2, 0x28, RZ ;  /* 0x0000002802097810 */ /* 0x002fca0007ffe0ff */
[----:B------:R-:W-:Y:S02]  /*a000*/  IMAD.IADD R14, R210, 0x1, -R9 ;  /* 0x00000001d20e7824 */ /* 0x000fe400078e0a09 */
[----:B--2---:R-:W-:-:S03]  /*a010*/  IMAD.MOV.U32 R13, RZ, RZ, R6 ;  /* 0x000000ffff0d7224 */ /* 0x004fc600078e0006 */
[----:B------:R-:W-:Y:S01]  /*a020*/  IABS R6, R14 ;  /* 0x0000000e00067213 */ /* 0x000fe20000000000 */
[----:B------:R-:W-:Y:S01]  /*a030*/  FMUL.FTZ R14, R77, c[0x0][0x2ec] ;  /* 0x0000bb004d0e7a20 */ /* 0x000fe20000410000 */
[----:B------:R1:W-:Y:S08]  /*a040*/  I2F R220, R13 ;  /* 0x0000000d00dc7306 */ /* 0x0003f00000201400 */
[----:B------:R2:W-:Y:S01]  /*a050*/  I2F R219, R6 ;  /* 0x0000000600db7306 */ /* 0x0005e20000201400 */
[----:B-1----:R-:W-:-:S07]  /*a060*/  FMUL.FTZ R13, R78, c[0x0][0x2ec] ;  /* 0x0000bb004e0d7a20 */ /* 0x002fce0000410000 */
[----:B------:R1:W-:Y:S01]  /*a070*/  MUFU.TANH R34, R14 ;  /* 0x0000000e00227308 */ /* 0x0003e20000002400 */
[----:B--2---:R-:W-:-:S07]  /*a080*/  FMUL.FTZ R6, R76, c[0x0][0x2ec] ;  /* 0x0000bb004c067a20 */ /* 0x004fce0000410000 */
[----:B------:R-:W2:Y:S08]  /*a090*/  MUFU.TANH R13, R13 ;  /* 0x0000000d000d7308 */ /* 0x000eb00000002400 */
[----:B------:R-:W3:Y:S01]  /*a0a0*/  MUFU.TANH R6, R6 ;  /* 0x0000000600067308 */ /* 0x000ee20000002400 */
[----:B-1----:R-:W-:Y:S02]  /*a0b0*/  FMUL.FTZ R14, R144, c[0x0][0x2ec] ;  /* 0x0000bb00900e7a20 */ /* 0x002fe40000410000 */
[----:B------:R-:W-:-:S02]  /*a0c0*/  IMAD.MOV.U32 R144, RZ, RZ, R67 ;  /* 0x000000ffff907224 */ /* 0x000fc400078e0043 */
[----:B--2---:R-:W-:-:S03]  /*a0d0*/  FFMA.FTZ R28, R178, -UR20, R13 ;  /* 0x80000014b21c7c23 */ /* 0x004fc6000801000d */
[----:B------:R1:W2:Y:S01]  /*a0e0*/  MUFU.TANH R15, R14 ;  /* 0x0000000e000f7308 */ /* 0x0002a20000002400 */
[----:B------:R-:W-:Y:S01]  /*a0f0*/  FMUL.FTZ R13, R79, c[0x0][0x2ec] ;  /* 0x0000bb004f0d7a20 */ /* 0x000fe20000410000 */
[----:B------:R-:W-:Y:S01]  /*a100*/  FSEL R164, R28, -INF , !P0 ;  /* 0xff8000001ca47808 */ /* 0x000fe20004000000 */
[----:B------:R-:W-:Y:S01]  /*a110*/  FMUL.FTZ R28, R62, c[0x0][0x2ec] ;  /* 0x0000bb003e1c7a20 */ /* 0x000fe20000410000 */
[----:B------:R-:W-:Y:S01]  /*a120*/  BAR.SYNC.DEFER_BLOCKING 0x0 ;  /* 0x0000000000007b1d */ /* 0x000fe20000010000 */
[----:B---3--:R-:W-:Y:S01]  /*a130*/  FFMA.FTZ R29, R180, -UR20, R6 ;  /* 0x80000014b41d7c23 */ /* 0x008fe20008010006 */
[----:B------:R-:W-:Y:S01]  /*a140*/  ISETP.GE.AND P0, PT, R2, R211, PT ;  /* 0x000000d30200720c */ /* 0x000fe20003f06270 */
[----:B------:R-:W-:Y:S02]  /*a150*/  FMUL.FTZ R6, R146, c[0x0][0x2ec] ;  /* 0x0000bb0092067a20 */ /* 0x000fe40000410000 */
[----:B------:R-:W-:Y:S01]  /*a160*/  IMAD.MOV.U32 R180, RZ, RZ, R49 ;  /* 0x000000ffffb47224 */ /* 0x000fe200078e0031 */
[----:B------:R-:W-:Y:S01]  /*a170*/  MUFU.TANH R33, R13 ;  /* 0x0000000d00217308 */ /* 0x000fe20000002400 */
[----:B------:R-:W-:Y:S01]  /*a180*/  FSEL R76, R29, -INF , !P1 ;  /* 0xff8000001d4c7808 */ /* 0x000fe20004800000 */
[----:B------:R-:W-:Y:S01]  /*a190*/  IMAD.MOV.U32 R146, RZ, RZ, R50 ;  /* 0x000000ffff927224 */ /* 0x000fe200078e0032 */
[C---:B------:R-:W-:Y:S01]  /*a1a0*/  ISETP.GE.AND P1, PT, R2.reuse, R212, PT ;  /* 0x000000d40200720c */ /* 0x040fe20003f26270 */
[----:B-1----:R-:W-:Y:S01]  /*a1b0*/  IMAD.IADD R14, R205, 0x1, -R9 ;  /* 0x00000001cd0e7824 */ /* 0x002fe200078e0a09 */
[C---:B------:R-:W-:Y:S01]  /*a1c0*/  ISETP.LT.OR P0, PT, R2.reuse, R203, P0 ;  /* 0x000000cb0200720c */ /* 0x040fe20000701670 */
[----:B--2---:R-:W-:Y:S01]  /*a1d0*/  FFMA.FTZ R15, R179, -UR20, R15 ;  /* 0x80000014b30f7c23 */ /* 0x004fe2000801000f */
[----:B------:R-:W-:Y:S01]  /*a1e0*/  ISETP.LT.OR P1, PT, R2, R204, P1 ;  /* 0x000000cc0200720c */ /* 0x000fe20000f21670 */
[----:B------:R1:W2:Y:S01]  /*a1f0*/  MUFU.TANH R32, R6 ;  /* 0x0000000600207308 */ /* 0x0002a20000002400 */
[----:B------:R-:W-:-:S02]  /*a200*/  IMAD.MOV.U32 R62, RZ, RZ, R228 ;  /* 0x000000ffff3e7224 */ /* 0x000fc400078e00e4 */
[----:B------:R-:W-:-:S05]  /*a210*/  IMAD.MOV.U32 R179, RZ, RZ, R35 ;  /* 0x000000ffffb37224 */ /* 0x000fca00078e0023 */
[----:B------:R-:W-:Y:S01]  /*a220*/  MUFU.TANH R28, R28 ;  /* 0x0000001c001c7308 */ /* 0x000fe20000002400 */
[----:B-1----:R-:W-:-:S05]  /*a230*/  IMAD.IADD R6, R207, 0x1, -R9 ;  /* 0x00000001cf067824 */ /* 0x002fca00078e0a09 */
[----:B------:R-:W-:-:S05]  /*a240*/  IABS R6, R6 ;  /* 0x0000000600067213 */ /* 0x000fca0000000000 */
[----:B------:R-:W-:Y:S01]  /*a250*/  IMAD.MOV.U32 R13, RZ, RZ, R6 ;  /* 0x000000ffff0d7224 */ /* 0x000fe200078e0006 */
[----:B------:R-:W-:Y:S01]  /*a260*/  IABS R6, R14 ;  /* 0x0000000e00067213 */ /* 0x000fe20000000000 */
[----:B------:R-:W-:Y:S02]  /*a270*/  FFMA.FTZ R14, R176, -UR20, R34 ;  /* 0x80000014b00e7c23 */ /* 0x000fe40008010022 */
[----:B------:R1:W-:Y:S01]  /*a280*/  I2F R79, R13 ;  /* 0x0000000d004f7306 */ /* 0x0003e20000201400 */
[----:B------:R-:W-:Y:S02]  /*a290*/  FMUL.FTZ R34, R60, c[0x0][0x2ec] ;  /* 0x0000bb003c227a20 */ /* 0x000fe40000410000 */
[----:B------:R-:W-:Y:S02]  /*a2a0*/  FSEL R156, R14, -INF , !P6 ;  /* 0xff8000000e9c7808 */ /* 0x000fe40007000000 */
[----:B------:R-:W-:Y:S02]  /*a2b0*/  ISETP.LT.OR P6, PT, R5, R206, P4 ;  /* 0x000000ce0500720c */ /* 0x000fe400027c1670 */
[----:B------:R-:W-:Y:S01]  /*a2c0*/  LOP3.LUT P4, RZ, R0, 0x8, RZ, 0xc0, !PT ;  /* 0x0000000800ff7812 */ /* 0x000fe2000788c0ff */
[----:B------:R2:W-:Y:S01]  /*a2d0*/  I2F R178, R6 ;  /* 0x0000000600b27306 */ /* 0x0005e20000201400 */
[----:B-1----:R-:W-:-:S07]  /*a2e0*/  FMUL.FTZ R13, R145, c[0x0][0x2ec] ;  /* 0x0000bb00910d7a20 */ /* 0x002fce0000410000 */
[----:B------:R-:W1:Y:S01]  /*a2f0*/  MUFU.TANH R29, R34 ;  /* 0x00000022001d7308 */ /* 0x000e620000002400 */
[----:B--2---:R-:W-:-:S07]  /*a300*/  FFMA.FTZ R6, R177, -UR20, R32 ;  /* 0x80000014b1067c23 */ /* 0x004fce0008010020 */
[----:B------:R2:W3:Y:S01]  /*a310*/  MUFU.TANH R32, R13 ;  /* 0x0000000d00207308 */ /* 0x0004e20000002400 */
[----:B------:R-:W-:Y:S01]  /*a320*/  IMAD.MOV.U32 R177, RZ, RZ, R229 ;  /* 0x000000ffffb17224 */ /* 0x000fe200078e00e5 */
[----:B------:R-:W-:Y:S01]  /*a330*/  FSEL R78, R6, -INF , !P0 ;  /* 0xff800000064e7808 */ /* 0x000fe20004000000 */
[----:B------:R-:W-:Y:S01]  /*a340*/  FMUL.FTZ R6, R61, c[0x0][0x2ec] ;  /* 0x0000bb003d067a20 */ /* 0x000fe20000410000 */
[----:B------:R-:W-:Y:S01]  /*a350*/  ISETP.GE.AND P0, PT, R5, R211, PT ;  /* 0x000000d30500720c */ /* 0x000fe20003f06270 */
[----:B-1----:R-:W-:-:S03]  /*a360*/  FFMA.FTZ R14, R169, -UR20, R29 ;  /* 0x80000014a90e7c23 */ /* 0x002fc6000801001d */
[----:B------:R3:W1:Y:S01]  /*a370*/  MUFU.TANH R34, R6 ;  /* 0x0000000600227308 */ /* 0x0006620000002400 */
[----:B------:R-:W-:Y:S01]  /*a380*/  ISETP.LT.OR P3, PT, R5, R203, P0 ;  /* 0x000000cb0500720c */ /* 0x000fe20000761670 */
[----:B------:R-:W-:Y:S01]  /*a390*/  IMAD.MOV.U32 R169, RZ, RZ, R47 ;  /* 0x000000ffffa97224 */ /* 0x000fe200078e002f */
[----:B------:R-:W-:Y:S02]  /*a3a0*/  ISETP.GE.AND P0, PT, R4, R211, PT ;  /* 0x000000d30400720c */ /* 0x000fe40003f06270 */
[----:B------:R-:W-:Y:S01]  /*a3b0*/  FSEL R148, R14, -INF , !P6 ;  /* 0xff8000000e947808 */ /* 0x000fe20007000000 */
[----:B------:R-:W-:Y:S01]  /*a3c0*/  FMUL.FTZ R14, R154, c[0x0][0x2ec] ;  /* 0x0000bb009a0e7a20 */ /* 0x000fe20000410000 */
[----:B------:R-:W-:Y:S01]  /*a3d0*/  ISETP.LT.OR P0, PT, R4, R203, P0 ;  /* 0x000000cb0400720c */ /* 0x000fe20000701670 */
[----:B--2---:R-:W-:Y:S01]  /*a3e0*/  FFMA.FTZ R13, R75, -UR20, R33 ;  /* 0x800000144b0d7c23 */ /* 0x004fe20008010021 */
[----:B------:R-:W-:Y:S01]  /*a3f0*/  FSEL R75, R15, -INF , !P1 ;  /* 0xff8000000f4b7808 */ /* 0x000fe20004800000 */
[----:B------:R-:W-:Y:S01]  /*a400*/  FMUL.FTZ R33, R147, c[0x0][0x2ec] ;  /* 0x0000bb0093217a20 */ /* 0x000fe20000410000 */
[----:B------:R-:W-:Y:S01]  /*a410*/  ISETP.GE.AND P1, PT, R5, R212, PT ;  /* 0x000000d40500720c */ /* 0x000fe20003f26270 */
[----:B------:R-:W-:Y:S01]  /*a420*/  FMUL.FTZ R15, R40, c[0x0][0x2ec] ;  /* 0x0000bb00280f7a20 */ /* 0x000fe20000410000 */
[----:B------:R-:W-:Y:S01]  /*a430*/  FSEL R176, R13, -INF , !P5 ;  /* 0xff8000000db07808 */ /* 0x000fe20006800000 */
[----:B------:R-:W-:Y:S01]  /*a440*/  FFMA.FTZ R13, R168, -UR20, R28 ;  /* 0x80000014a80d7c23 */ /* 0x000fe2000801001c */
[C---:B------:R-:W-:Y:S01]  /*a450*/  ISETP.LT.OR P1, PT, R5.reuse, R204, P1 ;  /* 0x000000cc0500720c */ /* 0x040fe20000f21670 */
[----:B------:R-:W2:Y:S01]  /*a460*/  MUFU.TANH R33, R33 ;  /* 0x0000002100217308 */ /* 0x000ea20000002400 */
[----:B------:R-:W-:Y:S01]  /*a470*/  ISETP.LT.OR P5, PT, R5, R208, P2 ;  /* 0x000000d00500720c */ /* 0x000fe200017a1670 */
[----:B---3--:R-:W-:Y:S01]  /*a480*/  FFMA.FTZ R6, R171, -UR20, R32 ;  /* 0x80000014ab067c23 */ /* 0x008fe20008010020 */
[C---:B------:R-:W-:Y:S01]  /*a490*/  LOP3.LUT P2, RZ, R0.reuse, 0x4, RZ, 0xc0, !PT ;  /* 0x0000000400ff7812 */ /* 0x040fe2000784c0ff */
[----:B------:R-:W-:Y:S01]  /*a4a0*/  FMUL.FTZ R5, R63, c[0x0][0x2ec] ;  /* 0x0000bb003f057a20 */ /* 0x000fe20000410000 */
[----:B------:R-:W-:Y:S01]  /*a4b0*/  LOP3.LUT R0, R0, 0xfffffffd, RZ, 0xc0, !PT ;  /* 0xfffffffd00007812 */ /* 0x000fe200078ec0ff */
[----:B------:R-:W-:Y:S01]  /*a4c0*/  FMUL.FTZ R28, R42, c[0x0][0x2ec] ;  /* 0x0000bb002a1c7a20 */ /* 0x000fe20000410000 */
[----:B------:R-:W-:Y:S01]  /*a4d0*/  FSEL R67, R6, -INF , !P4 ;  /* 0xff80000006437808 */ /* 0x000fe20006000000 */
[----:B------:R2:W-:Y:S01]  /*a4e0*/  MUFU.TANH R32, R5 ;  /* 0x0000000500207308 */ /* 0x0005e20000002400 */
[----:B------:R-:W-:Y:S01]  /*a4f0*/  ISETP.GE.AND P4, PT, R4, R214, PT ;  /* 0x000000d60400720c */ /* 0x000fe20003f86270 */
[----:B------:R-:W-:Y:S01]  /*a500*/  IMAD.MOV.U32 R63, RZ, RZ, R216 ;  /* 0x000000ffff3f7224 */ /* 0x000fe200078e00d8 */
[----:B------:R-:W-:Y:S01]  /*a510*/  FSEL R167, R13, -INF , !P5 ;  /* 0xff8000000da77808 */ /* 0x000fe20006800000 */
[----:B-1----:R-:W-:Y:S01]  /*a520*/  FFMA.FTZ R13, R161, -UR20, R34 ;  /* 0x80000014a10d7c23 */ /* 0x002fe20008010022 */
[----:B------:R-:W-:Y:S01]  /*a530*/  @P1 LOP3.LUT R0, R0, 0x2, RZ, 0xfc, !PT ;  /* 0x0000000200001812 */ /* 0x000fe200078efcff */
[----:B------:R-:W-:Y:S01]  /*a540*/  IMAD.MOV.U32 R171, RZ, RZ, R217 ;  /* 0x000000ffffab7224 */ /* 0x000fe200078e00d9 */
[C---:B------:R-:W-:Y:S01]  /*a550*/  ISETP.GE.AND P1, PT, R4.reuse, R212, PT ;  /* 0x000000d40400720c */ /* 0x040fe20003f26270 */
[----:B------:R-:W-:Y:S01]  /*a560*/  MUFU.TANH R6, R28 ;  /* 0x0000001c00067308 */ /* 0x000fe20000002400 */
[C---:B------:R-:W-:Y:S01]  /*a570*/  ISETP.LT.OR P6, PT, R4.reuse, R206, P4 ;  /* 0x000000ce0400720c */ /* 0x040fe200027c1670 */
[----:B------:R-:W-:Y:S01]  /*a580*/  IMAD.MOV.U32 R168, RZ, RZ, R46 ;  /* 0x000000ffffa87224 */ /* 0x000fe200078e002e */
[----:B------:R-:W-:Y:S01]  /*a590*/  ISETP.LT.OR P1, PT, R4, R204, P1 ;  /* 0x000000cc0400720c */ /* 0x000fe20000f21670 */
[----:B------:R-:W-:Y:S01]  /*a5a0*/  IMAD.MOV.U32 R147, RZ, RZ, R51 ;  /* 0x000000ffff937224 */ /* 0x000fe200078e0033 */
[C---:B------:R-:W-:Y:S01]  /*a5b0*/  LOP3.LUT P4, RZ, R0.reuse, 0x2, RZ, 0xc0, !PT ;  /* 0x0000000200ff7812 */ /* 0x040fe2000788c0ff */
[----:B------:R-:W-:Y:S01]  /*a5c0*/  IMAD.MOV.U32 R154, RZ, RZ, R63 ;  /* 0x000000ffff9a7224 */ /* 0x000fe200078e003f */
[----:B------:R-:W-:Y:S01]  /*a5d0*/  LOP3.LUT R0, R0, 0xfffffff7, RZ, 0xc0, !PT ;  /* 0xfffffff700007812 */ /* 0x000fe200078ec0ff */
[----:B--2---:R-:W-:Y:S01]  /*a5e0*/  FFMA.FTZ R5, R170, -UR20, R33 ;  /* 0x80000014aa057c23 */ /* 0x004fe20008010021 */
[----:B------:R-:W1:Y:S01]  /*a5f0*/  MUFU.TANH R15, R15 ;  /* 0x0000000f000f7308 */ /* 0x000e620000002400 */
[----:B------:R-:W-:Y:S01]  /*a600*/  FSEL R145, R13, -INF , !P6 ;  /* 0xff8000000d917808 */ /* 0x000fe20007000000 */
[----:B------:R-:W-:-:S02]  /*a610*/  IMAD.MOV.U32 R170, RZ, RZ, R223 ;  /* 0x000000ffffaa7224 */ /* 0x000fc400078e00df */
[----:B------:R-:W-:Y:S01]  /*a620*/  FSEL R77, R5, -INF , !P2 ;  /* 0xff800000054d7808 */ /* 0x000fe20005000000 */
[----:B------:R-:W-:Y:S01]  /*a630*/  FMUL.FTZ R5, R41, c[0x0][0x2ec] ;  /* 0x0000bb0029057a20 */ /* 0x000fe20000410000 */
[-C--:B------:R-:W-:Y:S01]  /*a640*/  ISETP.GE.AND P2, PT, R4, R213.reuse, PT ;  /* 0x000000d50400720c */ /* 0x080fe20003f46270 */
[----:B------:R-:W-:Y:S01]  /*a650*/  IMAD.MOV.U32 R161, RZ, RZ, R170 ;  /* 0x000000ffffa17224 */ /* 0x000fe200078e00aa */
[----:B------:R-:W-:Y:S01]  /*a660*/  @P1 LOP3.LUT R0, R0, 0x8, RZ, 0xfc, !PT ;  /* 0x0000000800001812 */ /* 0x000fe200078efcff */
[----:B------:R1:W-:Y:S01]  /*a670*/  MUFU.TANH R29, R5 ;  /* 0x00000005001d7308 */ /* 0x0003e20000002400 */
[----:B------:R-:W-:Y:S01]  /*a680*/  ISETP.LT.OR P5, PT, R4, R208, P2 ;  /* 0x000000d00400720c */ /* 0x000fe200017a1670 */
[----:B------:R-:W-:Y:S01]  /*a690*/  FMUL.FTZ R4, R43, c[0x0][0x2ec] ;  /* 0x0000bb002b047a20 */ /* 0x000fe20000410000 */
[----:B------:R-:W-:Y:S01]  /*a6a0*/  LOP3.LUT R0, R0, 0xfffffffb, RZ, 0xc0, !PT ;  /* 0xfffffffb00007812 */ /* 0x000fe200078ec0ff */
[----:B------:R-:W-:Y:S01]  /*a6b0*/  IMAD.MOV.U32 R170, RZ, RZ, R147 ;  /* 0x000000ffffaa7224 */ /* 0x000fe200078e0093 */
[C---:B------:R-:W-:Y:S01]  /*a6c0*/  ISETP.GE.AND P2, PT, R3.reuse, R213, PT ;  /* 0x000000d50300720c */ /* 0x040fe20003f46270 */
[----:B------:R-:W-:Y:S01]  /*a6d0*/  IMAD.MOV.U32 R147, RZ, RZ, R56 ;  /* 0x000000ffff937224 */ /* 0x000fe200078e0038 */
[----:B------:R-:W-:Y:S01]  /*a6e0*/  @P0 LOP3.LUT R0, R0, 0x4, RZ, 0xfc, !PT ;  /* 0x0000000400000812 */ /* 0x000fe200078efcff */
[----:B------:R2:W-:Y:S01]  /*a6f0*/  MUFU.TANH R28, R4 ;  /* 0x00000004001c7308 */ /* 0x0005e20000002400 */
[----:B------:R-:W-:-:S02]  /*a700*/  ISETP.GE.AND P1, PT, R3, R212, PT ;  /* 0x000000d40300720c */ /* 0x000fc40003f26270 */
[C---:B------:R-:W-:Y:S02]  /*a710*/  ISETP.GE.AND P0, PT, R3.reuse, R211, PT ;  /* 0x000000d30300720c */ /* 0x040fe40003f06270 */
[----:B------:R-:W-:Y:S01]  /*a720*/  ISETP.LT.OR P1, PT, R3, R204, P1 ;  /* 0x000000cc0300720c */ /* 0x000fe20000f21670 */
[----:B-1----:R-:W-:Y:S02]  /*a730*/  FFMA.FTZ R5, R163, -UR20, R15 ;  /* 0x80000014a3057c23 */ /* 0x002fe4000801000f */
[----:B------:R-:W1:Y:S01]  /*a740*/  MUFU.TANH R14, R14 ;  /* 0x0000000e000e7308 */ /* 0x000e620000002400 */
[----:B------:R-:W-:Y:S02]  /*a750*/  IMAD.MOV.U32 R163, RZ, RZ, R45 ;  /* 0x000000ffffa37224 */ /* 0x000fe400078e002d */
[----:B------:R-:W-:Y:S02]  /*a760*/  FSEL R64, R5, -INF , !P4 ;  /* 0xff80000005407808 */ /* 0x000fe40006000000 */
[----:B------:R-:W-:Y:S01]  /*a770*/  ISETP.GE.AND P4, PT, R3, R214, PT ;  /* 0x000000d60300720c */ /* 0x000fe20003f86270 */
[----:B--2---:R-:W-:-:S02]  /*a780*/  FFMA.FTZ R4, R162, -UR20, R6 ;  /* 0x80000014a2047c23 */ /* 0x004fc40008010006 */
[----:B------:R-:W-:Y:S01]  /*a790*/  FMUL.FTZ R6, R152, c[0x0][0x2ec] ;  /* 0x0000bb0098067a20 */ /* 0x000fe20000410000 */
[----:B------:R-:W-:Y:S01]  /*a7a0*/  ISETP.LT.OR P6, PT, R3, R206, P4 ;  /* 0x000000ce0300720c */ /* 0x000fe200027c1670 */
[----:B------:R-:W-:Y:S01]  /*a7b0*/  IMAD.MOV.U32 R152, RZ, RZ, R171 ;  /* 0x000000ffff987224 */ /* 0x000fe200078e00ab */
[----:B------:R-:W-:Y:S01]  /*a7c0*/  FSEL R65, R4, -INF , !P3 ;  /* 0xff80000004417808 */ /* 0x000fe20005800000 */
[----:B------:R2:W3:Y:S01]  /*a7d0*/  MUFU.TANH R15, R6 ;  /* 0x00000006000f7308 */ /* 0x0004e20000002400 */
[----:B------:R-:W-:Y:S01]  /*a7e0*/  FMUL.FTZ R4, R153, c[0x0][0x2ec] ;  /* 0x0000bb0099047a20 */ /* 0x000fe20000410000 */
[----:B------:R-:W-:Y:S01]  /*a7f0*/  ISETP.LT.OR P3, PT, R3, R203, P0 ;  /* 0x000000cb0300720c */ /* 0x000fe20000761670 */
[----:B-1----:R-:W-:Y:S01]  /*a800*/  FFMA.FTZ R13, R38, -UR20, R14 ;  /* 0x80000014260d7c23 */ /* 0x002fe2000801000e */
[----:B------:R-:W-:Y:S01]  /*a810*/  LOP3.LUT P4, RZ, R0, 0x8, RZ, 0xc0, !PT ;  /* 0x0000000800ff7812 */ /* 0x000fe2000788c0ff */
[----:B------:R-:W-:Y:S01]  /*a820*/  FMUL.FTZ R14, R172, c[0x0][0x2ec] ;  /* 0x0000bb00ac0e7a20 */ /* 0x000fe20000410000 */
[----:B------:R-:W-:Y:S01]  /*a830*/  ISETP.GE.AND P0, PT, R7, R211, PT ;  /* 0x000000d30700720c */ /* 0x000fe20003f06270 */
[----:B------:R-:W-:-:S02]  /*a840*/  IMAD.MOV.U32 R153, RZ, RZ, R66 ;  /* 0x000000ffff997224 */ /* 0x000fc400078e0042 */
[----:B------:R-:W-:Y:S01]  /*a850*/  IMAD.MOV.U32 R171, RZ, RZ, R146 ;  /* 0x000000ffffab7224 */ /* 0x000fe200078e0092 */
[----:B------:R-:W-:Y:S01]  /*a860*/  ISETP.LT.OR P0, PT, R7, R203, P0 ;  /* 0x000000cb0700720c */ /* 0x000fe20000701670 */
[----:B------:R-:W1:Y:S01]  /*a870*/  MUFU.TANH R14, R14 ;  /* 0x0000000e000e7308 */ /* 0x000e620000002400 */
[----:B--2---:R-:W-:Y:S02]  /*a880*/  FFMA.FTZ R6, R74, -UR20, R32 ;  /* 0x800000144a067c23 */ /* 0x004fe40008010020 */
[----:B---3--:R-:W-:-:S05]  /*a890*/  FFMA.FTZ R5, R68, -UR20, R15 ;  /* 0x8000001444057c23 */ /* 0x008fca000801000f */
[----:B------:R2:W3:Y:S01]  /*a8a0*/  MUFU.TANH R32, R4 ;  /* 0x0000000400207308 */ /* 0x0004e20000002400 */
[----:B------:R-:W-:Y:S01]  /*a8b0*/  IMAD.MOV.U32 R74, RZ, RZ, R55 ;  /* 0x000000ffff4a7224 */ /* 0x000fe200078e0037 */
[----:B------:R-:W-:Y:S02]  /*a8c0*/  FSEL R157, R6, -INF , !P5 ;  /* 0xff800000069d7808 */ /* 0x000fe40006800000 */
[----:B------:R-:W-:Y:S01]  /*a8d0*/  ISETP.LT.OR P5, PT, R3, R208, P2 ;  /* 0x000000d00300720c */ /* 0x000fe200017a1670 */
[----:B------:R-:W-:Y:S01]  /*a8e0*/  FMUL.FTZ R3, R155, c[0x0][0x2ec] ;  /* 0x0000bb009b037a20 */ /* 0x000fe20000410000 */
[----:B------:R-:W-:Y:S01]  /*a8f0*/  LOP3.LUT P2, RZ, R0, 0x4, RZ, 0xc0, !PT ;  /* 0x0000000400ff7812 */ /* 0x000fe2000784c0ff */
[----:B------:R-:W-:Y:S01]  /*a900*/  IMAD.MOV.U32 R155, RZ, RZ, R58 ;  /* 0x000000ffff9b7224 */ /* 0x000fe200078e003a */
[----:B------:R-:W-:Y:S01]  /*a910*/  IADD3 R6, R2, 0x29, RZ ;  /* 0x0000002902067810 */ /* 0x000fe20007ffe0ff */
[----:B-1----:R-:W-:Y:S01]  /*a920*/  FFMA.FTZ R14, R44, -UR20, R14 ;  /* 0x800000142c0e7c23 */ /* 0x002fe2000801000e */
[----:B------:R-:W-:-:S02]  /*a930*/  FSEL R216, R5, -INF , !P6 ;  /* 0xff80000005d87808 */ /* 0x000fc40007000000 */
[----:B------:R-:W-:Y:S02]  /*a940*/  LOP3.LUT R0, R0, 0xfffffffd, RZ, 0xc0, !PT ;  /* 0xfffffffd00007812 */ /* 0x000fe400078ec0ff */
[----:B------:R-:W-:Y:S01]  /*a950*/  FSEL R229, R13, -INF , !P5 ;  /* 0xff8000000de57808 */ /* 0x000fe20006800000 */
[----:B--2---:R-:W-:Y:S01]  /*a960*/  FFMA.FTZ R4, R160, -UR20, R29 ;  /* 0x80000014a0047c23 */ /* 0x004fe2000801001d */
[----:B------:R-:W-:Y:S01]  /*a970*/  @P1 LOP3.LUT R0, R0, 0x2, RZ, 0xfc, !PT ;  /* 0x0000000200001812 */ /* 0x000fe200078efcff */
[----:B------:R1:W2:Y:S01]  /*a980*/  MUFU.TANH R29, R3 ;  /* 0x00000003001d7308 */ /* 0x0002a20000002400 */
[----:B------:R-:W-:Y:S01]  /*a990*/  ISETP.GE.AND P1, PT, R7, R212, PT ;  /* 0x000000d40700720c */ /* 0x000fe20003f26270 */
[----:B---3--:R-:W-:Y:S01]  /*a9a0*/  FFMA.FTZ R15, R37, -UR20, R32 ;  /* 0x80000014250f7c23 */ /* 0x008fe20008010020 */
[----:B------:R-:W-:Y:S01]  /*a9b0*/  FSEL R60, R4, -INF , !P4 ;  /* 0xff800000043c7808 */ /* 0x000fe20006000000 */
[----:B------:R-:W-:Y:S01]  /*a9c0*/  FMUL.FTZ R4, R174, c[0x0][0x2ec] ;  /* 0x0000bb00ae047a20 */ /* 0x000fe20000410000 */
[----:B------:R-:W-:-:S02]  /*a9d0*/  ISETP.GE.AND P4, PT, R7, R214, PT ;  /* 0x000000d60700720c */ /* 0x000fc40003f86270 */
[C---:B------:R-:W-:Y:S01]  /*a9e0*/  ISETP.LT.OR P1, PT, R7.reuse, R204, P1 ;  /* 0x000000cc0700720c */ /* 0x040fe20000f21670 */
[----:B------:R3:W4:Y:S01]  /*a9f0*/  MUFU.TANH R5, R4 ;  /* 0x0000000400057308 */ /* 0x0007220000002400 */
[----:B------:R-:W-:Y:S02]  /*aa00*/  ISETP.LT.OR P6, PT, R7, R206, P4 ;  /* 0x000000ce0700720c */ /* 0x000fe400027c1670 */
[C---:B------:R-:W-:Y:S02]  /*aa10*/  LOP3.LUT P4, RZ, R0.reuse, 0x2, RZ, 0xc0, !PT ;  /* 0x0000000200ff7812 */ /* 0x040fe4000788c0ff */
[----:B------:R-:W-:Y:S02]  /*aa20*/  LOP3.LUT R0, R0, 0xfffffff7, RZ, 0xc0, !PT ;  /* 0xfffffff700007812 */ /* 0x000fe400078ec0ff */
[----:B------:R-:W-:Y:S01]  /*aa30*/  FSEL R174, R14, -INF , !P4 ;  /* 0xff8000000eae7808 */ /* 0x000fe20006000000 */
[----:B-1----:R-:W-:Y:S01]  /*aa40*/  FFMA.FTZ R3, R69, -UR20, R28 ;  /* 0x8000001445037c23 */ /* 0x002fe2000801001c */
[----:B------:R-:W-:Y:S01]  /*aa50*/  ISETP.GE.AND P4, PT, R8, R214, PT ;  /* 0x000000d60800720c */ /* 0x000fe20003f86270 */
[----:B--2---:R-:W-:Y:S01]  /*aa60*/  FFMA.FTZ R28, R36, -UR20, R29 ;  /* 0x80000014241c7c23 */ /* 0x004fe2000801001d */
[----:B------:R-:W-:-:S02]  /*aa70*/  FSEL R223, R15, -INF , !P6 ;  /* 0xff8000000fdf7808 */ /* 0x000fc40007000000 */
[----:B------:R-:W-:Y:S01]  /*aa80*/  FSEL R61, R3, -INF , !P2 ;  /* 0xff800000033d7808 */ /* 0x000fe20005000000 */
[----:B------:R-:W-:Y:S01]  /*aa90*/  IMAD.IADD R3, R209, 0x1, -R9 ;  /* 0x00000001d1037824 */ /* 0x000fe200078e0a09 */
[----:B------:R-:W-:Y:S01]  /*aaa0*/  ISETP.GE.AND P2, PT, R7, R213, PT ;  /* 0x000000d50700720c */ /* 0x000fe20003f46270 */
[--C-:B---3--:R-:W-:Y:S01]  /*aab0*/  IMAD.IADD R4, R210, 0x1, -R6.reuse ;  /* 0x00000001d2047824 */ /* 0x108fe200078e0a06 */
[----:B------:R-:W-:Y:S01]  /*aac0*/  @P1 LOP3.LUT R0, R0, 0x8, RZ, 0xfc, !PT ;  /* 0x0000000800001812 */ /* 0x000fe200078efcff */
[----:B----4-:R-:W-:Y:S01]  /*aad0*/  FFMA.FTZ R13, R39, -UR20, R5 ;  /* 0x80000014270d7c23 */ /* 0x010fe20008010005 */
[----:B------:R-:W-:Y:S02]  /*aae0*/  IABS R3, R3 ;  /* 0x0000000300037213 */ /* 0x000fe40000000000 */
[----:B------:R-:W-:Y:S01]  /*aaf0*/  ISETP.LT.OR P5, PT, R7, R208, P2 ;  /* 0x000000d00700720c */ /* 0x000fe200017a1670 */
[----:B------:R-:W-:Y:S01]  /*ab00*/  IMAD.IADD R7, R205, 0x1, -R6 ;  /* 0x00000001cd077824 */ /* 0x000fe200078e0a06 */
[----:B------:R1:W-:Y:S01]  /*ab10*/  I2F R57, R3 ;  /* 0x0000000300397306 */ /* 0x0003e20000201400 */
[----:B------:R-:W-:-:S02]  /*ab20*/  IABS R4, R4 ;  /* 0x0000000400047213 */ /* 0x000fc40000000000 */
[----:B------:R-:W-:Y:S02]  /*ab30*/  IADD3 R5, R2, 0x30, RZ ;  /* 0x0000003002057810 */ /* 0x000fe40007ffe0ff */
[----:B------:R-:W-:Y:S02]  /*ab40*/  LOP3.LUT R0, R0, 0xfffffffb, RZ, 0xc0, !PT ;  /* 0xfffffffb00007812 */ /* 0x000fe400078ec0ff */
[----:B------:R-:W-:Y:S01]  /*ab50*/  ISETP.GE.AND P2, PT, R8, R213, PT ;  /* 0x000000d50800720c */ /* 0x000fe20003f46270 */
[----:B------:R2:W-:Y:S01]  /*ab60*/  I2F R52, R4 ;  /* 0x0000000400347306 */ /* 0x0005e20000201400 */
[----:B------:R-:W-:Y:S02]  /*ab70*/  @P0 LOP3.LUT R0, R0, 0x4, RZ, 0xfc, !PT ;  /* 0x0000000400000812 */ /* 0x000fe400078efcff */
[C---:B------:R-:W-:Y:S02]  /*ab80*/  ISETP.GE.AND P1, PT, R8.reuse, R212, PT ;  /* 0x000000d40800720c */ /* 0x040fe40003f26270 */
[----:B------:R-:W-:-:S02]  /*ab90*/  ISETP.GE.AND P0, PT, R8, R211, PT ;  /* 0x000000d30800720c */ /* 0x000fc40003f06270 */
[----:B------:R-:W-:Y:S01]  /*aba0*/  FSEL R217, R13, -INF , !P3 ;  /* 0xff8000000dd97808 */ /* 0x000fe20005800000 */
[--C-:B-1----:R-:W-:Y:S01]  /*abb0*/  IMAD.IADD R3, R207, 0x1, -R6.reuse ;  /* 0x00000001cf037824 */ /* 0x102fe200078e0a06 */
[----:B------:R-:W-:Y:S02]  /*abc0*/  FSEL R228, R28, -INF , !P5 ;  /* 0xff8000001ce47808 */ /* 0x000fe40006800000 */
[C---:B------:R-:W-:Y:S02]  /*abd0*/  ISETP.LT.OR P6, PT, R8.reuse, R206, P4 ;  /* 0x000000ce0800720c */ /* 0x040fe400027c1670 */
[----:B------:R-:W-:Y:S02]  /*abe0*/  IABS R3, R3 ;  /* 0x0000000300037213 */ /* 0x000fe40000000000 */
[C---:B------:R-:W-:Y:S02]  /*abf0*/  ISETP.LT.OR P5, PT, R8.reuse, R208, P2 ;  /* 0x000000d00800720c */ /* 0x040fe400017a1670 */
[C---:B------:R-:W-:Y:S01]  /*ac00*/  ISETP.LT.OR P1, PT, R8.reuse, R204, P1 ;  /* 0x000000cc0800720c */ /* 0x040fe20000f21670 */
[----:B--2---:R-:W-:Y:S01]  /*ac10*/  IMAD.MOV.U32 R4, RZ, RZ, R3 ;  /* 0x000000ffff047224 */ /* 0x004fe200078e0003 */
[----:B------:R-:W-:Y:S01]  /*ac20*/  IABS R3, R7 ;  /* 0x0000000700037213 */ /* 0x000fe20000000000 */
[----:B------:R-:W-:Y:S01]  /*ac30*/  IMAD.IADD R7, R209, 0x1, -R6 ;  /* 0x00000001d1077824 */ /* 0x000fe200078e0a06 */
[----:B------:R-:W-:Y:S01]  /*ac40*/  ISETP.LT.OR P3, PT, R8, R203, P0 ;  /* 0x000000cb0800720c */ /* 0x000fe20000761670 */
[----:B------:R1:W-:Y:S01]  /*ac50*/  I2F R49, R4 ;  /* 0x0000000400317306 */ /* 0x0003e20000201400 */
[----:B------:R-:W-:-:S02]  /*ac60*/  LOP3.LUT P4, RZ, R0, 0x8, RZ, 0xc0, !PT ;  /* 0x0000000800ff7812 */ /* 0x000fc4000788c0ff */
[C---:B------:R-:W-:Y:S02]  /*ac70*/  LOP3.LUT P2, RZ, R0.reuse, 0x4, RZ, 0xc0, !PT ;  /* 0x0000000400ff7812 */ /* 0x040fe4000784c0ff */
[----:B------:R-:W-:Y:S02]  /*ac80*/  LOP3.LUT R0, R0, 0xfffffffd, RZ, 0xc0, !PT ;  /* 0xfffffffd00007812 */ /* 0x000fe400078ec0ff */
[----:B------:R-:W-:Y:S02]  /*ac90*/  ISETP.GE.AND P0, PT, R12, R211, PT ;  /* 0x000000d30c00720c */ /* 0x000fe40003f06270 */
[----:B------:R-:W-:Y:S02]  /*aca0*/  @P1 LOP3.LUT R0, R0, 0x2, RZ, 0xfc, !PT ;  /* 0x0000000200001812 */ /* 0x000fe400078efcff */
[C---:B------:R-:W-:Y:S02]  /*acb0*/  ISETP.GE.AND P1, PT, R12.reuse, R212, PT ;  /* 0x000000d40c00720c */ /* 0x040fe40003f26270 */
[----:B------:R-:W-:-:S02]  /*acc0*/  ISETP.LT.OR P0, PT, R12, R203, P0 ;  /* 0x000000cb0c00720c */ /* 0x000fc40000701670 */
[----:B------:R-:W-:Y:S01]  /*acd0*/  ISETP.LT.OR P1, PT, R12, R204, P1 ;  /* 0x000000cc0c00720c */ /* 0x000fe20000f21670 */
[----:B-1----:R-:W-:Y:S01]  /*ace0*/  IMAD.MOV.U32 R4, RZ, RZ, R3 ;  /* 0x000000ffff047224 */ /* 0x002fe200078e0003 */
[----:B------:R-:W-:Y:S01]  /*acf0*/  IABS R3, R7 ;  /* 0x0000000700037213 */ /* 0x000fe20000000000 */
[----:B------:R-:W-:Y:S02]  /*ad00*/  IMAD.IADD R7, R210, 0x1, -R5 ;  /* 0x00000001d2077824 */ /* 0x000fe400078e0a05 */
        /* <DEDUP_REMOVED lines=10> */
[----:B------:R-:W-:-:S05]  /*adb0*/  IABS R3, R7 ;  /* 0x0000000700037213 */ /* 0x000fca0000000000 */
[----:B------:R1:W-:Y:S01]  /*adc0*/  I2F R40, R4 ;  /* 0x0000000400287306 */ /* 0x0003e20000201400 */
[----:B------:R-:W-:Y:S02]  /*add0*/  IMAD.MOV.U32 R7, RZ, RZ, R3 ;  /* 0x000000ffff077224 */ /* 0x000fe400078e0003 */
[----:B------:R-:W-:-:S05]  /*ade0*/  IMAD.IADD R3, R209, 0x1, -R5 ;  /* 0x00000001d1037824 */ /* 0x000fca00078e0a05 */
[----:B------:R2:W-:Y:S01]  /*adf0*/  I2F R47, R7 ;  /* 0x00000007002f7306 */ /* 0x0005e20000201400 */
[----:B------:R-:W-:Y:S02]  /*ae00*/  IABS R3, R3 ;  /* 0x0000000300037213 */ /* 0x000fe40000000000 */
[----:B-1----:R-:W-:-:S05]  /*ae10*/  IADD3 R4, R2, 0x31, RZ ;  /* 0x0000003102047810 */ /* 0x002fca0007ffe0ff */
[----:B------:R-:W-:Y:S02]  /*ae20*/  IMAD.IADD R8, R210, 0x1, -R4 ;  /* 0x00000001d2087824 */ /* 0x000fe400078e0a04 */
[----:B--2---:R-:W-:-:S03]  /*ae30*/  IMAD.MOV.U32 R7, RZ, RZ, R3 ;  /* 0x000000ffff077224 */ /* 0x004fc600078e0003 */
[----:B------:R-:W-:Y:S01]  /*ae40*/  IABS R3, R8 ;  /* 0x0000000800037213 */ /* 0x000fe20000000000 */
[--C-:B------:R-:W-:Y:S01]  /*ae50*/  IMAD.IADD R8, R205, 0x1, -R4.reuse ;  /* 0x00000001cd087824 */ /* 0x100fe200078e0a04 */
[----:B------:R1:W-:Y:S03]  /*ae60*/  I2F R46, R7 ;  /* 0x00000007002e7306 */ /* 0x0003e60000201400 */
[----:B-1----:R-:W-:Y:S02]  /*ae70*/  IMAD.MOV.U32 R7, RZ, RZ, R3 ;  /* 0x000000ffff077224 */ /* 0x002fe400078e0003 */
[----:B------:R-:W-:-:S03]  /*ae80*/  IMAD.IADD R3, R207, 0x1, -R4 ;  /* 0x00000001cf037824 */ /* 0x000fc600078e0a04 */
[----:B------:R1:W-:Y:S02]  /*ae90*/  I2F R43, R7 ;  /* 0x00000007002b7306 */ /* 0x0003e40000201400 */
[----:B------:R-:W-:-:S05]  /*aea0*/  IABS R3, R3 ;  /* 0x0000000300037213 */ /* 0x000fca0000000000 */
[----:B-1----:R-:W-:Y:S01]  /*aeb0*/  IMAD.MOV.U32 R7, RZ, RZ, R3 ;  /* 0x000000ffff077224 */ /* 0x002fe200078e0003 */
[----:B------:R-:W-:-:S03]  /*aec0*/  IABS R3, R8 ;  /* 0x0000000800037213 */ /* 0x000fc60000000000 */
[----:B------:R1:W-:Y:S02]  /*aed0*/  I2F R39, R7 ;  /* 0x0000000700277306 */ /* 0x0003e40000201400 */
[----:B------:R-:W-:Y:S02]  /*aee0*/  IMAD.MOV.U32 R8, RZ, RZ, R3 ;  /* 0x000000ffff087224 */ /* 0x000fe400078e0003 */
[----:B------:R-:W-:-:S04]  /*aef0*/  IMAD.IADD R3, R209, 0x1, -R4 ;  /* 0x00000001d1037824 */ /* 0x000fc800078e0a04 */
[----:B------:R2:W-:Y:S01]  /*af00*/  I2F R42, R8 ;  /* 0x00000008002a7306 */ /* 0x0005e20000201400 */
[----:B-1----:R-:W-:Y:S02]  /*af10*/  IABS R7, R3 ;  /* 0x0000000300077213 */ /* 0x002fe40000000000 */
[C---:B------:R-:W-:Y:S02]  /*af20*/  IADD3 R3, R2.reuse, 0x38, RZ ;  /* 0x0000003802037810 */ /* 0x040fe40007ffe0ff */
[----:B------:R-:W-:-:S03]  /*af30*/  IADD3 R2, R2, 0x39, RZ ;  /* 0x0000003902027810 */ /* 0x000fc60007ffe0ff */
[----:B------:R-:W-:Y:S02]  /*af40*/  IMAD.IADD R13, R207, 0x1, -R3 ;  /* 0x00000001cf0d7824 */ /* 0x000fe400078e0a03 */
[----:B--2---:R-:W-:Y:S02]  /*af50*/  IMAD.MOV.U32 R8, RZ, RZ, R7 ;  /* 0x000000ffff087224 */ /* 0x004fe400078e0007 */
[----:B------:R-:W-:Y:S02]  /*af60*/  IMAD.IADD R7, R210, 0x1, -R3 ;  /* 0x00000001d2077824 */ /* 0x000fe400078e0a03 */
[----:B------:R1:W-:Y:S03]  /*af70*/  I2F R45, R8 ;  /* 0x00000008002d7306 */ /* 0x0003e60000201400 */
[----:B------:R-:W-:-:S05]  /*af80*/  IABS R7, R7 ;  /* 0x0000000700077213 */ /* 0x000fca0000000000 */
[----:B-1----:R-:W-:Y:S01]  /*af90*/  IMAD.MOV.U32 R8, RZ, RZ, R7 ;  /* 0x000000ffff087224 */ /* 0x002fe200078e0007 */
[----:B------:R-:W-:-:S03]  /*afa0*/  IABS R7, R13 ;  /* 0x0000000d00077213 */ /* 0x000fc60000000000 */
[----:B------:R1:W-:Y:S02]  /*afb0*/  I2F R41, R8 ;  /* 0x0000000800297306 */ /* 0x0003e40000201400 */
[----:B-1----:R-:W-:Y:S02]  /*afc0*/  IMAD.MOV.U32 R8, RZ, RZ, R7 ;  /* 0x000000ffff087224 */ /* 0x002fe400078e0007 */
[----:B------:R-:W-:-:S04]  /*afd0*/  IMAD.IADD R7, R205, 0x1, -R3 ;  /* 0x00000001cd077824 */ /* 0x000fc800078e0a03 */
[----:B------:R1:W-:Y:S01]  /*afe0*/  I2F R38, R8 ;  /* 0x0000000800267306 */ /* 0x0003e20000201400 */
[----:B------:R-:W-:-:S05]  /*aff0*/  IABS R7, R7 ;  /* 0x0000000700077213 */ /* 0x000fca0000000000 */
[----:B------:R-:W-:-:S04]  /*b000*/  IMAD.MOV.U32 R13, RZ, RZ, R7 ;  /* 0x000000ffff0d7224 */ /* 0x000fc800078e0007 */
[----:B------:R2:W-:Y:S01]  /*b010*/  I2F R37, R13 ;  /* 0x0000000d00257306 */ /* 0x0005e20000201400 */
[----:B-1----:R-:W-:-:S05]  /*b020*/  IMAD.IADD R8, R209, 0x1, -R3 ;  /* 0x00000001d1087824 */ /* 0x002fca00078e0a03 */
[----:B------:R-:W-:-:S05]  /*b030*/  IABS R7, R8 ;  /* 0x0000000800077213 */ /* 0x000fca0000000000 */
[----:B------:R-:W-:Y:S02]  /*b040*/  IMAD.MOV.U32 R8, RZ, RZ, R7 ;  /* 0x000000ffff087224 */ /* 0x000fe400078e0007 */
[--C-:B------:R-:W-:Y:S02]  /*b050*/  IMAD.IADD R7, R210, 0x1, -R2.reuse ;  /* 0x00000001d2077824 */ /* 0x100fe400078e0a02 */
[----:B--2---:R-:W-:Y:S01]  /*b060*/  IMAD.IADD R13, R207, 0x1, -R2 ;  /* 0x00000001cf0d7824 */ /* 0x004fe200078e0a02 */
[----:B------:R1:W-:Y:S02]  /*b070*/  I2F R36, R8 ;  /* 0x0000000800247306 */ /* 0x0003e40000201400 */
        /* <DEDUP_REMOVED lines=13> */
[----:B-1----:R-:W-:-:S06]  /*b150*/  FMUL.FTZ R7, R173, c[0x0][0x2ec] ;  /* 0x0000bb00ad077a20 */ /* 0x002fcc0000410000 */
[----:B------:R1:W2:Y:S02]  /*b160*/  MUFU.TANH R8, R7 ;  /* 0x0000000700087308 */ /* 0x0002a40000002400 */
[----:B-1----:R-:W-:Y:S02]  /*b170*/  FMUL.FTZ R7, R175, c[0x0][0x2ec] ;  /* 0x0000bb00af077a20 */ /* 0x002fe40000410000 */
[----:B--2---:R-:W-:-:S04]  /*b180*/  FFMA.FTZ R8, R218, -UR20, R8 ;  /* 0x80000014da087c23 */ /* 0x004fc80008010008 */
[----:B------:R1:W-:Y:S01]  /*b190*/  MUFU.TANH R13, R7 ;  /* 0x00000007000d7308 */ /* 0x0003e20000002400 */
[----:B------:R-:W-:Y:S02]  /*b1a0*/  FSEL R146, R8, -INF , !P4 ;  /* 0xff80000008927808 */ /* 0x000fe40006000000 */
[----:B------:R-:W-:Y:S01]  /*b1b0*/  ISETP.GE.AND P4, PT, R12, R214, PT ;  /* 0x000000d60c00720c */ /* 0x000fe20003f86270 */
[----:B-1----:R-:W-:-:S04]  /*b1c0*/  FMUL.FTZ R7, R224, c[0x0][0x2ec] ;  /* 0x0000bb00e0077a20 */ /* 0x002fc80000410000 */
[----:B------:R1:W2:Y:S02]  /*b1d0*/  MUFU.TANH R14, R7 ;  /* 0x00000007000e7308 */ /* 0x0002a40000002400 */
[----:B-1----:R-:W-:Y:S02]  /*b1e0*/  FMUL.FTZ R7, R225, c[0x0][0x2ec] ;  /* 0x0000bb00e1077a20 */ /* 0x002fe40000410000 */
[----:B--2---:R-:W-:-:S04]  /*b1f0*/  FFMA.FTZ R14, R53, -UR20, R14 ;  /* 0x80000014350e7c23 */ /* 0x004fc8000801000e */
[----:B------:R1:W-:Y:S02]  /*b200*/  MUFU.TANH R54, R7 ;  /* 0x0000000700367308 */ /* 0x0003e40000002400 */
[----:B-1----:R-:W-:-:S06]  /*b210*/  FMUL.FTZ R7, R226, c[0x0][0x2ec] ;  /* 0x0000bb00e2077a20 */ /* 0x002fcc0000410000 */
[----:B------:R1:W-:Y:S02]  /*b220*/  MUFU.TANH R15, R7 ;  /* 0x00000007000f7308 */ /* 0x0003e40000002400 */
[----:B-1----:R-:W-:-:S06]  /*b230*/  FMUL.FTZ R7, R227, c[0x0][0x2ec] ;  /* 0x0000bb00e3077a20 */ /* 0x002fcc0000410000 */
[----:B------:R1:W-:Y:S02]  /*b240*/  MUFU.TANH R51, R7 ;  /* 0x0000000700337308 */ /* 0x0003e40000002400 */
[----:B-1----:R-:W-:Y:S01]  /*b250*/  FMUL.FTZ R7, R163, c[0x0][0x2ec] ;  /* 0x0000bb00a3077a20 */ /* 0x002fe20000410000 */
[----:B------:R-:W-:Y:S01]  /*b260*/  FSEL R163, R14, -INF , !P6 ;  /* 0xff8000000ea37808 */ /* 0x000fe20007000000 */
[----:B------:R-:W-:Y:S01]  /*b270*/  FMUL.FTZ R14, R237, c[0x0][0x2ec] ;  /* 0x0000bb00ed0e7a20 */ /* 0x000fe20000410000 */
[----:B------:R-:W-:-:S03]  /*b280*/  ISETP.LT.OR P6, PT, R12, R206, P4 ;  /* 0x000000ce0c00720c */ /* 0x000fc600027c1670 */
[----:B------:R1:W2:Y:S01]  /*b290*/  MUFU.TANH R34, R7 ;  /* 0x0000000700227308 */ /* 0x0002a20000002400 */
[C---:B------:R-:W-:Y:S02]  /*b2a0*/  LOP3.LUT P4, RZ, R0.reuse, 0x2, RZ, 0xc0, !PT ;  /* 0x0000000200ff7812 */ /* 0x040fe4000788c0ff */
[----:B------:R-:W-:-:S04]  /*b2b0*/  LOP3.LUT R0, R0, 0xfffffff7, RZ, 0xc0, !PT ;  /* 0xfffffff700007812 */ /* 0x000fc800078ec0ff */
[----:B------:R-:W-:Y:S01]  /*b2c0*/  @P1 LOP3.LUT R0, R0, 0x8, RZ, 0xfc, !PT ;  /* 0x0000000800001812 */ /* 0x000fe200078efcff */
[----:B------:R-:W-:Y:S01]  /*b2d0*/  MUFU.TANH R69, R14 ;  /* 0x0000000e00457308 */ /* 0x000fe20000002400 */
[C---:B------:R-:W-:Y:S02]  /*b2e0*/  ISETP.GE.AND P1, PT, R11.reuse, R212, PT ;  /* 0x000000d40b00720c */ /* 0x040fe40003f26270 */
[----:B------:R-:W-:Y:S02]  /*b2f0*/  LOP3.LUT R0, R0, 0xfffffffb, RZ, 0xc0, !PT ;  /* 0xfffffffb00007812 */ /* 0x000fe400078ec0ff */
[----:B------:R-:W-:Y:S02]  /*b300*/  ISETP.LT.OR P1, PT, R11, R204, P1 ;  /* 0x000000cc0b00720c */ /* 0x000fe40000f21670 */
[----:B------:R-:W-:Y:S01]  /*b310*/  @P0 LOP3.LUT R0, R0, 0x4, RZ, 0xfc, !PT ;  /* 0x0000000400000812 */ /* 0x000fe200078efcff */
[----:B-1----:R-:W-:Y:S01]  /*b320*/  FMUL.FTZ R7, R59, c[0x0][0x2ec] ;  /* 0x0000bb003b077a20 */ /* 0x002fe20000410000 */
[----:B------:R-:W-:Y:S01]  /*b330*/  ISETP.GE.AND P0, PT, R11, R211, PT ;  /* 0x000000d30b00720c */ /* 0x000fe20003f06270 */
[----:B--2---:R-:W-:-:S02]  /*b340*/  FFMA.FTZ R8, R159, -UR20, R34 ;  /* 0x800000149f087c23 */ /* 0x004fc40008010022 */
[----:B------:R1:W2:Y:S02]  /*b350*/  MUFU.TANH R59, R7 ;  /* 0x00000007003b7308 */ /* 0x0002a40000002400 */
[----:B-1----:R-:W-:Y:S02]  /*b360*/  FMUL.FTZ R7, R168, c[0x0][0x2ec] ;  /* 0x0000bb00a8077a20 */ /* 0x002fe40000410000 */
[----:B------:R-:W-:Y:S01]  /*b370*/  IMAD.MOV.U32 R168, RZ, RZ, R144 ;  /* 0x000000ffffa87224 */ /* 0x000fe200078e0090 */
[----:B------:R-:W-:-:S03]  /*b380*/  FSEL R144, R8, -INF , !P4 ;  /* 0xff80000008907808 */ /* 0x000fc60006000000 */
[----:B------:R1:W3:Y:S01]  /*b390*/  MUFU.TANH R28, R7 ;  /* 0x00000007001c7308 */ /* 0x0002e20000002400 */
[----:B--2---:R-:W-:Y:S01]  /*b3a0*/  FFMA.FTZ R8, R183, -UR20, R59 ;  /* 0x80000014b7087c23 */ /* 0x004fe2000801003b */
[----:B------:R-:W-:Y:S01]  /*b3b0*/  ISETP.GE.AND P4, PT, R11, R214, PT ;  /* 0x000000d60b00720c */ /* 0x000fe20003f86270 */
[----:B-1----:R-:W-:Y:S02]  /*b3c0*/  FMUL.FTZ R7, R169, c[0x0][0x2ec] ;  /* 0x0000bb00a9077a20 */ /* 0x002fe40000410000 */
[----:B------:R-:W-:-:S03]  /*b3d0*/  IMAD.MOV.U32 R169, RZ, RZ, R62 ;  /* 0x000000ffffa97224 */ /* 0x000fc600078e003e */
[----:B------:R1:W-:Y:S04]  /*b3e0*/  MUFU.TANH R56, R7 ;  /* 0x0000000700387308 */ /* 0x0003e80000002400 */
[----:B------:R-:W-:Y:S01]  /*b3f0*/  HMMA.16816.F32 R24, R24, R230, R168 ;  /* 0x000000e61818723c */ /* 0x000fe200000018a8 */
[----:B-1----:R-:W-:Y:S02]  /*b400*/  FMUL.FTZ R7, R232, c[0x0][0x2ec] ;  /* 0x0000bb00e8077a20 */ /* 0x002fe40000410000 */
[----:B------:R-:W-:Y:S02]  /*b410*/  IMAD.MOV.U32 R232, RZ, RZ, R154 ;  /* 0x000000ffffe87224 */ /* 0x000fe400078e009a */
[----:B------:R1:W2:Y:S11]  /*b420*/  MUFU.TANH R58, R7 ;  /* 0x00000007003a7308 */ /* 0x0002b60000002400 */
[----:B------:R-:W-:Y:S08]  /*b430*/  @!UPT UIADD3 URZ, URZ, URZ, URZ ;  /* 0x0000003f3f3ff290 */ /* 0x000ff0000fffe03f */
[----:B------:R-:W-:Y:S01]  /*b440*/  HMMA.16816.F32 R16, R16, R30, R24 ;  /* 0x0000001e1010723c */ /* 0x000fe20000001818 */
[----:B-1----:R-:W-:Y:S02]  /*b450*/  FMUL.FTZ R7, R233, c[0x0][0x2ec] ;  /* 0x0000bb00e9077a20 */ /* 0x002fe40000410000 */
[----:B------:R-:W-:Y:S02]  /*b460*/  IMAD.MOV.U32 R233, RZ, RZ, R161 ;  /* 0x000000ffffe97224 */ /* 0x000fe400078e00a1 */
[----:B------:R1:W-:Y:S11]  /*b470*/  MUFU.TANH R66, R7 ;  /* 0x0000000700427308 */ /* 0x0003f60000002400 */
[----:B------:R-:W-:Y:S08]  /*b480*/  @!UPT UIADD3 URZ, URZ, URZ, URZ ;  /* 0x0000003f3f3ff290 */ /* 0x000ff0000fffe03f */
[----:B------:R-:W-:Y:S02]  /*b490*/  FMUL.FTZ R16, R16, c[0x0][0x2ec] ;  /* 0x0000bb0010107a20 */ /* 0x000fe40000410000 */
[----:B------:R-:W-:Y:S02]  /*b4a0*/  FMUL.FTZ R17, R17, c[0x0][0x2ec] ;  /* 0x0000bb0011117a20 */ /* 0x000fe40000410000 */
[----:B-1----:R-:W-:Y:S02]  /*b4b0*/  FMUL.FTZ R7, R234, c[0x0][0x2ec] ;  /* 0x0000bb00ea077a20 */ /* 0x002fe40000410000 */
[----:B------:R-:W-:Y:S01]  /*b4c0*/  IMAD.MOV.U32 R234, RZ, RZ, R152 ;  /* 0x000000ffffea7224 */ /* 0x000fe200078e0098 */
[----:B------:R-:W-:Y:S01]  /*b4d0*/  MUFU.TANH R16, R16 ;  /* 0x0000001000107308 */ /* 0x000fe20000002400 */
[----:B------:R-:W-:-:S07]  /*b4e0*/  FMUL.FTZ R18, R18, c[0x0][0x2ec] ;  /* 0x0000bb0012127a20 */ /* 0x000fce0000410000 */
[----:B------:R1:W-:Y:S08]  /*b4f0*/  MUFU.TANH R55, R7 ;  /* 0x0000000700377308 */ /* 0x0003f00000002400 */
[----:B------:R-:W-:Y:S01]  /*b500*/  MUFU.TANH R17, R17 ;  /* 0x0000001100117308 */ /* 0x000fe20000002400 */
[----:B-1----:R-:W-:Y:S02]  /*b510*/  FMUL.FTZ R7, R235, c[0x0][0x2ec] ;  /* 0x0000bb00eb077a20 */ /* 0x002fe40000410000 */
[----:B------:R-:W-:-:S05]  /*b520*/  IMAD.MOV.U32 R235, RZ, RZ, R177 ;  /* 0x000000ffffeb7224 */ /* 0x000fca00078e00b1 */
[----:B------:R1:W-:Y:S02]  /*b530*/  MUFU.TANH R63, R7 ;  /* 0x00000007003f7308 */ /* 0x0003e40000002400 */
[----:B------:R-:W-:Y:S01]  /*b540*/  HMMA.16816.F32 R20, R20, R30, R232 ;  /* 0x0000001e1414723c */ /* 0x000fe200000018e8 */
[----:B-1----:R-:W-:Y:S02]  /*b550*/  FFMA.FTZ R7, R181, -UR20, R13 ;  /* 0x80000014b5077c23 */ /* 0x002fe4000801000d */
[----:B------:R-:W-:-:S04]  /*b560*/  FMUL.FTZ R13, R240, c[0x0][0x2ec] ;  /* 0x0000bb00f00d7a20 */ /* 0x000fc80000410000 */
[----:B------:R1:W4:Y:S11]  /*b570*/  MUFU.TANH R53, R13 ;  /* 0x0000000d00357308 */ /* 0x0003360000002400 */
[----:B------:R-:W-:Y:S06]  /*b580*/  @!UPT UIADD3 URZ, URZ, URZ, URZ ;  /* 0x0000003f3f3ff290 */ /* 0x000fec000fffe03f */
[----:B------:R-:W-:Y:S02]  /*b590*/  FMUL.FTZ R22, R22, c[0x0][0x2ec] ;  /* 0x0000bb0016167a20 */ /* 0x000fe40000410000 */
[----:B------:R-:W-:Y:S02]  /*b5a0*/  FMUL.FTZ R20, R20, c[0x0][0x2ec] ;  /* 0x0000bb0014147a20 */ /* 0x000fe40000410000 */
[----:B------:R-:W-:Y:S02]  /*b5b0*/  FMUL.FTZ R21, R21, c[0x0][0x2ec] ;  /* 0x0000bb0015157a20 */ /* 0x000fe40000410000 */
[----:B------:R-:W-:Y:S01]  /*b5c0*/  MUFU.TANH R22, R22 ;  /* 0x0000001600167308 */ /* 0x000fe20000002400 */
[----:B------:R-:W-:Y:S02]  /*b5d0*/  FMUL.FTZ R23, R23, c[0x0][0x2ec] ;  /* 0x0000bb0017177a20 */ /* 0x000fe40000410000 */
[----:B-1----:R-:W-:Y:S01]  /*b5e0*/  FFMA.FTZ R13, R150, -UR20, R15 ;  /* 0x80000014960d7c23 */ /* 0x002fe2000801000f */
[----:B------:R-:W-:Y:S01]  /*b5f0*/  FSEL R150, R7, -INF , !P2 ;  /* 0xff80000007967808 */ /* 0x000fe20005000000 */
[----:B------:R-:W-:Y:S01]  /*b600*/  FMUL.FTZ R15, R241, c[0x0][0x2ec] ;  /* 0x0000bb00f10f7a20 */ /* 0x000fe20000410000 */
[-C--:B------:R-:W-:Y:S01]  /*b610*/  ISETP.GE.AND P2, PT, R12, R213.reuse, PT ;  /* 0x000000d50c00720c */ /* 0x080fe20003f46270 */
[----:B------:R-:W-:Y:S01]  /*b620*/  FMUL.FTZ R7, R242, c[0x0][0x2ec] ;  /* 0x0000bb00f2077a20 */ /* 0x000fe20000410000 */
[----:B------:R-:W-:Y:S01]  /*b630*/  FSEL R181, R13, -INF , !P5 ;  /* 0xff8000000db57808 */ /* 0x000fe20006800000 */
[----:B------:R-:W1:Y:S01]  /*b640*/  MUFU.TANH R68, R15 ;  /* 0x0000000f00447308 */ /* 0x000e620000002400 */
[----:B------:R-:W-:Y:S01]  /*b650*/  ISETP.LT.OR P5, PT, R12, R208, P2 ;  /* 0x000000d00c00720c */ /* 0x000fe200017a1670 */
[----:B------:R-:W-:Y:S01]  /*b660*/  FMUL.FTZ R12, R236, c[0x0][0x2ec] ;  /* 0x0000bb00ec0c7a20 */ /* 0x000fe20000410000 */
[----:B------:R-:W-:Y:S01]  /*b670*/  ISETP.GE.AND P2, PT, R11, R213, PT ;  /* 0x000000d50b00720c */ /* 0x000fe20003f46270 */
[----:B------:R-:W-:-:S04]  /*b680*/  FFMA.FTZ R13, R151, -UR20, R54 ;  /* 0x80000014970d7c23 */ /* 0x000fc80008010036 */
[----:B------:R5:W-:Y:S01]  /*b690*/  MUFU.TANH R15, R7 ;  /* 0x00000007000f7308 */ /* 0x000be20000002400 */
[----:B------:R-:W-:Y:S01]  /*b6a0*/  FSEL R162, R13, -INF , !P6 ;  /* 0xff8000000da27808 */ /* 0x000fe20007000000 */
[----:B------:R-:W-:Y:S01]  /*b6b0*/  FMUL.FTZ R13, R147, c[0x0][0x2ec] ;  /* 0x0000bb00930d7a20 */ /* 0x000fe20000410000 */
[----:B------:R-:W-:Y:S02]  /*b6c0*/  ISETP.LT.OR P6, PT, R11, R206, P4 ;  /* 0x000000ce0b00720c */ /* 0x000fe400027c1670 */
[----:B------:R-:W-:-:S03]  /*b6d0*/  LOP3.LUT P4, RZ, R0, 0x8, RZ, 0xc0, !PT ;  /* 0x0000000800ff7812 */ /* 0x000fc6000788c0ff */
[----:B------:R-:W-:Y:S01]  /*b6e0*/  MUFU.TANH R20, R20 ;  /* 0x0000001400147308 */ /* 0x000fe20000002400 */
[----:B-----5:R-:W-:-:S07]  /*b6f0*/  FMUL.FTZ R7, R243, c[0x0][0x2ec] ;  /* 0x0000bb00f3077a20 */ /* 0x020fce0000410000 */
[----:B------:R-:W-:Y:S08]  /*b700*/  MUFU.TANH R21, R21 ;  /* 0x0000001500157308 */ /* 0x000ff00000002400 */
[----:B------:R3:W-:Y:S08]  /*b710*/  MUFU.TANH R62, R7 ;  /* 0x00000007003e7308 */ /* 0x0007f00000002400 */
[----:B------:R-:W-:Y:S01]  /*b720*/  MUFU.TANH R23, R23 ;  /* 0x0000001700177308 */ /* 0x000fe20000002400 */
[----:B---3--:R-:W-:-:S07]  /*b730*/  FFMA.FTZ R7, R158, -UR20, R28 ;  /* 0x800000149e077c23 */ /* 0x008fce000801001c */
[----:B------:R3:W-:Y:S02]  /*b740*/  MUFU.TANH R28, R12 ;  /* 0x0000000c001c7308 */ /* 0x0007e40000002400 */
[----:B---3--:R-:W-:Y:S01]  /*b750*/  FFMA.FTZ R12, R149, -UR20, R51 ;  /* 0x80000014950c7c23 */ /* 0x008fe20008010033 */
[----:B------:R-:W-:Y:S01]  /*b760*/  FSEL R149, R7, -INF , !P3 ;  /* 0xff80000007957808 */ /* 0x000fe20005800000 */
[----:B------:R-:W-:Y:S01]  /*b770*/  FMUL.FTZ R7, R238, c[0x0][0x2ec] ;  /* 0x0000bb00ee077a20 */ /* 0x000fe20000410000 */
[C---:B------:R-:W-:Y:S02]  /*b780*/  ISETP.LT.OR P3, PT, R11.reuse, R203, P0 ;  /* 0x000000cb0b00720c */ /* 0x040fe40000761670 */
[----:B------:R-:W-:Y:S01]  /*b790*/  FSEL R173, R12, -INF , !P5 ;  /* 0xff8000000cad7808 */ /* 0x000fe20006800000 */
[----:B------:R3:W-:Y:S01]  /*b7a0*/  MUFU.TANH R14, R7 ;  /* 0x00000007000e7308 */ /* 0x0007e20000002400 */
[----:B------:R-:W-:Y:S01]  /*b7b0*/  ISETP.LT.OR P5, PT, R11, R208, P2 ;  /* 0x000000d00b00720c */ /* 0x000fe200017a1670 */
[----:B------:R-:W-:Y:S01]  /*b7c0*/  FMUL.FTZ R11, R74, c[0x0][0x2ec] ;  /* 0x0000bb004a0b7a20 */ /* 0x000fe20000410000 */
[----:B------:R-:W-:Y:S01]  /*b7d0*/  LOP3.LUT P2, RZ, R0, 0x4, RZ, 0xc0, !PT ;  /* 0x0000000400ff7812 */ /* 0x000fe2000784c0ff */
[----:B--2---:R-:W-:Y:S01]  /*b7e0*/  FFMA.FTZ R12, R166, -UR20, R58 ;  /* 0x80000014a60c7c23 */ /* 0x004fe2000801003a */
[----:B------:R-:W-:-:S02]  /*b7f0*/  LOP3.LUT R0, R0, 0xfffffffd, RZ, 0xc0, !PT ;  /* 0xfffffffd00007812 */ /* 0x000fc400078ec0ff */
[----:B------:R-:W-:Y:S01]  /*b800*/  FSEL R74, R8, -INF , !P4 ;  /* 0xff800000084a7808 */ /* 0x000fe20006000000 */
[----:B------:R2:W-:Y:S01]  /*b810*/  MUFU.TANH R54, R11 ;  /* 0x0000000b00367308 */ /* 0x0005e20000002400 */
[----:B------:R-:W-:Y:S01]  /*b820*/  @P1 LOP3.LUT R0, R0, 0x2, RZ, 0xfc, !PT ;  /* 0x0000000200001812 */ /* 0x000fe200078efcff */
[----:B----4-:R-:W-:Y:S01]  /*b830*/  FFMA.FTZ R8, R187, -UR20, R53 ;  /* 0x80000014bb087c23 */ /* 0x010fe20008010035 */
[C---:B------:R-:W-:Y:S02]  /*b840*/  ISETP.GE.AND P1, PT, R10.reuse, R212, PT ;  /* 0x000000d40a00720c */ /* 0x040fe40003f26270 */
[C---:B------:R-:W-:Y:S02]  /*b850*/  ISETP.GE.AND P4, PT, R10.reuse, R214, PT ;  /* 0x000000d60a00720c */ /* 0x040fe40003f86270 */
[----:B------:R-:W-:Y:S01]  /*b860*/  ISETP.LT.OR P1, PT, R10, R204, P1 ;  /* 0x000000cc0a00720c */ /* 0x000fe20000f21670 */
[----:B---3--:R-:W-:Y:S01]  /*b870*/  FMUL.FTZ R7, R239, c[0x0][0x2ec] ;  /* 0x0000bb00ef077a20 */ /* 0x008fe20000410000 */
[----:B------:R-:W-:Y:S01]  /*b880*/  FSEL R158, R12, -INF , !P6 ;  /* 0xff8000000c9e7808 */ /* 0x000fe20007000000 */
[----:B------:R3:W-:Y:S01]  /*b890*/  MUFU.TANH R58, R13 ;  /* 0x0000000d003a7308 */ /* 0x0007e20000002400 */
[----:B------:R-:W-:-:S02]  /*b8a0*/  ISETP.GE.AND P0, PT, R10, R211, PT ;  /* 0x000000d30a00720c */ /* 0x000fc40003f06270 */
[----:B------:R-:W-:Y:S02]  /*b8b0*/  ISETP.LT.OR P6, PT, R10, R206, P4 ;  /* 0x000000ce0a00720c */ /* 0x000fe400027c1670 */
[C---:B------:R-:W-:Y:S01]  /*b8c0*/  LOP3.LUT P4, RZ, R0.reuse, 0x2, RZ, 0xc0, !PT ;  /* 0x0000000200ff7812 */ /* 0x040fe2000788c0ff */
[----:B--2---:R-:W-:Y:S01]  /*b8d0*/  FFMA.FTZ R11, R165, -UR20, R55 ;  /* 0x80000014a50b7c23 */ /* 0x004fe20008010037 */
[----:B------:R-:W-:Y:S01]  /*b8e0*/  LOP3.LUT R0, R0, 0xfffffff7, RZ, 0xc0, !PT ;  /* 0xfffffff700007812 */ /* 0x000fe200078ec0ff */
[----:B------:R2:W4:Y:S01]  /*b8f0*/  MUFU.TANH R59, R7 ;  /* 0x00000007003b7308 */ /* 0x0005220000002400 */
[----:B------:R-:W-:Y:S02]  /*b900*/  ISETP.LT.OR P0, PT, R10, R203, P0 ;  /* 0x000000cb0a00720c */ /* 0x000fe40000701670 */
[----:B------:R-:W-:Y:S01]  /*b910*/  FSEL R224, R11, -INF , !P5 ;  /* 0xff8000000be07808 */ /* 0x000fe20006800000 */
[----:B------:R-:W-:Y:S01]  /*b920*/  FFMA.FTZ R11, R185, -UR20, R66 ;  /* 0x80000014b90b7c23 */ /* 0x000fe20008010042 */
[----:B------:R-:W-:Y:S01]  /*b930*/  FSEL R172, R8, -INF , !P4 ;  /* 0xff80000008ac7808 */ /* 0x000fe20006000000 */
[----:B-1----:R-:W-:Y:S01]  /*b940*/  FFMA.FTZ R8, R221, -UR20, R68 ;  /* 0x80000014dd087c23 */ /* 0x002fe20008010044 */
[----:B------:R-:W-:Y:S01]  /*b950*/  @P1 LOP3.LUT R0, R0, 0x8, RZ, 0xfc, !PT ;  /* 0x0000000800001812 */ /* 0x000fe200078efcff */
[----:B---3--:R-:W-:Y:S01]  /*b960*/  FMUL.FTZ R13, R179, c[0x0][0x2ec] ;  /* 0x0000bb00b30d7a20 */ /* 0x008fe20000410000 */
[----:B------:R-:W-:-:S02]  /*b970*/  ISETP.GE.AND P4, PT, R9, R214, PT ;  /* 0x000000d60900720c */ /* 0x000fc40003f86270 */
[----:B------:R-:W-:Y:S01]  /*b980*/  P2R R12, PR, RZ, 0x1 ;  /* 0x00000001ff0c7803 */ /* 0x000fe20000000000 */
[----:B------:R1:W3:Y:S01]  /*b990*/  MUFU.TANH R53, R13 ;  /* 0x0000000d00357308 */ /* 0x0002e20000002400 */
[----:B------:R-:W-:Y:S02]  /*b9a0*/  ISETP.GE.AND P1, PT, R9, R212, PT ;  /* 0x000000d40900720c */ /* 0x000fe40003f26270 */
[----:B------:R-:W-:Y:S01]  /*b9b0*/  FSEL R165, R11, -INF , !P6 ;  /* 0xff8000000ba57808 */ /* 0x000fe20007000000 */
[----:B--2---:R-:W-:Y:S01]  /*b9c0*/  FFMA.FTZ R7, R182, -UR20, R56 ;  /* 0x80000014b6077c23 */ /* 0x004fe20008010038 */
[C---:B------:R-:W-:Y:S02]  /*b9d0*/  ISETP.GE.AND P0, PT, R9.reuse, R211, PT ;  /* 0x000000d30900720c */ /* 0x040fe40003f06270 */
[----:B------:R-:W-:Y:S02]  /*b9e0*/  ISETP.LT.OR P6, PT, R9, R206, P4 ;  /* 0x000000ce0900720c */ /* 0x000fe400027c1670 */
[----:B------:R-:W-:Y:S01]  /*b9f0*/  FSEL R147, R7, -INF , !P2 ;  /* 0xff80000007937808 */ /* 0x000fe20005000000 */
[----:B------:R-:W-:Y:S01]  /*ba00*/  FMUL.FTZ R7, R155, c[0x0][0x2ec] ;  /* 0x0000bb009b077a20 */ /* 0x000fe20000410000 */
[----:B------:R-:W-:-:S02]  /*ba10*/  ISETP.GE.AND P2, PT, R10, R213, PT ;  /* 0x000000d50a00720c */ /* 0x000fc40003f46270 */
[----:B------:R-:W-:Y:S01]  /*ba20*/  LOP3.LUT P4, RZ, R0, 0x8, RZ, 0xc0, !PT ;  /* 0x0000000800ff7812 */ /* 0x000fe2000788c0ff */
[----:B------:R2:W-:Y:S01]  /*ba30*/  MUFU.TANH R34, R7 ;  /* 0x0000000700227308 */ /* 0x0005e20000002400 */
[----:B------:R-:W-:Y:S01]  /*ba40*/  ISETP.LT.OR P5, PT, R10, R208, P2 ;  /* 0x000000d00a00720c */ /* 0x000fe200017a1670 */
[----:B------:R-:W-:Y:S01]  /*ba50*/  FFMA.FTZ R10, R184, -UR20, R63 ;  /* 0x80000014b80a7c23 */ /* 0x000fe2000801003f */
[----:B------:R-:W-:Y:S01]  /*ba60*/  ISETP.GE.AND P2, PT, R9, R213, PT ;  /* 0x000000d50900720c */ /* 0x000fe20003f46270 */
[----:B-1----:R-:W-:Y:S01]  /*ba70*/  FMUL.FTZ R13, R249, c[0x0][0x2ec] ;  /* 0x0000bb00f90d7a20 */ /* 0x002fe20000410000 */
[----:B------:R-:W-:Y:S02]  /*ba80*/  ISETP.LT.OR P1, PT, R9, R204, P1 ;  /* 0x000000cc0900720c */ /* 0x000fe40000f21670 */
[----:B------:R-:W-:Y:S01]  /*ba90*/  FSEL R169, R8, -INF , !P4 ;  /* 0xff80000008a97808 */ /* 0x000fe20006000000 */
[----:B----4-:R-:W-:Y:S01]  /*baa0*/  FFMA.FTZ R8, R49, -UR20, R59 ;  /* 0x8000001431087c23 */ /* 0x010fe2000801003b */
[----:B------:R-:W-:Y:S01]  /*bab0*/  P2R R11, PR, RZ, 0x2 ;  /* 0x00000002ff0b7803 */ /* 0x000fe20000000000 */
[----:B------:R-:W-:Y:S01]  /*bac0*/  MUFU.TANH R13, R13 ;  /* 0x0000000d000d7308 */ /* 0x000fe20000002400 */
[----:B------:R-:W-:-:S02]  /*bad0*/  ISETP.GE.AND P4, PT, R6, R214, PT ;  /* 0x000000d60600720c */ /* 0x000fc40003f86270 */
[----:B------:R-:W-:Y:S01]  /*bae0*/  ISETP.GE.AND P1, PT, R6, R212, PT ;  /* 0x000000d40600720c */ /* 0x000fe20003f26270 */
[----:B--2---:R-:W-:-:S03]  /*baf0*/  FMUL.FTZ R7, R153, c[0x0][0x2ec] ;  /* 0x0000bb0099077a20 */ /* 0x004fc60000410000 */
[----:B------:R-:W-:Y:S01]  /*bb00*/  ISETP.LT.OR P1, PT, R6, R204, P1 ;  /* 0x000000cc0600720c */ /* 0x000fe20000f21670 */
[----:B------:R1:W-:Y:S02]  /*bb10*/  MUFU.TANH R55, R7 ;  /* 0x0000000700377308 */ /* 0x0003e40000002400 */
[----:B-1----:R-:W-:-:S05]  /*bb20*/  FFMA.FTZ R7, R186, -UR20, R15 ;  /* 0x80000014ba077c23 */ /* 0x002fca000801000f */
[----:B------:R-:W-:Y:S01]  /*bb30*/  FSEL R183, R7, -INF , !P3 ;  /* 0xff80000007b77808 */ /* 0x000fe20005800000 */
[----:B------:R-:W-:Y:S01]  /*bb40*/  FMUL.FTZ R7, R222, c[0x0][0x2ec] ;  /* 0x0000bb00de077a20 */ /* 0x000fe20000410000 */
[----:B------:R-:W-:Y:S01]  /*bb50*/  FSEL R222, R10, -INF , !P5 ;  /* 0xff8000000ade7808 */ /* 0x000fe20006800000 */
[----:B------:R-:W-:Y:S01]  /*bb60*/  FFMA.FTZ R10, R219, -UR20, R28 ;  /* 0x80000014db0a7c23 */ /* 0x000fe2000801001c */
[C---:B------:R-:W-:Y:S01]  /*bb70*/  ISETP.LT.OR P5, PT, R9.reuse, R208, P2 ;  /* 0x000000d00900720c */ /* 0x040fe200017a1670 */
[----:B------:R1:W-:Y:S01]  /*bb80*/  MUFU.TANH R56, R7 ;  /* 0x0000000700387308 */ /* 0x0003e20000002400 */
[----:B------:R-:W-:Y:S01]  /*bb90*/  ISETP.NE.AND P2, PT, R12, RZ, PT ;  /* 0x000000ff0c00720c */ /* 0x000fe20003f45270 */
[----:B------:R-:W-:Y:S01]  /*bba0*/  FMUL.FTZ R12, R252, c[0x0][0x2ec] ;  /* 0x0000bb00fc0c7a20 */ /* 0x000fe20000410000 */
[----:B------:R-:W-:Y:S01]  /*bbb0*/  ISETP.LT.OR P3, PT, R9, R203, P0 ;  /* 0x000000cb0900720c */ /* 0x000fe20000761670 */
[----:B------:R-:W-:Y:S01]  /*bbc0*/  FFMA.FTZ R9, R79, -UR20, R14 ;  /* 0x800000144f097c23 */ /* 0x000fe2000801000e */
[----:B------:R-:W-:-:S02]  /*bbd0*/  ISETP.GE.AND P0, PT, R6, R211, PT ;  /* 0x000000d30600720c */ /* 0x000fc40003f06270 */
[----:B------:R-:W-:Y:S01]  /*bbe0*/  FSEL R155, R10, -INF , !P6 ;  /* 0xff8000000a9b7808 */ /* 0x000fe20007000000 */
[----:B------:R2:W-:Y:S01]  /*bbf0*/  MUFU.TANH R51, R12 ;  /* 0x0000000c00337308 */ /* 0x0005e20000002400 */
[----:B------:R-:W-:Y:S01]  /*bc00*/  FSEL R218, R9, -INF , !P5 ;  /* 0xff80000009da7808 */ /* 0x000fe20006800000 */
[----:B------:R-:W-:Y:S01]  /*bc10*/  FFMA.FTZ R9, R52, -UR20, R69 ;  /* 0x8000001434097c23 */ /* 0x000fe20008010045 */
[C---:B------:R-:W-:Y:S02]  /*bc20*/  ISETP.LT.OR P6, PT, R6.reuse, R206, P4 ;  /* 0x000000ce0600720c */ /* 0x040fe400027c1670 */
[----:B------:R-:W-:Y:S02]  /*bc30*/  ISETP.LT.OR P0, PT, R6, R203, P0 ;  /* 0x000000cb0600720c */ /* 0x000fe40000701670 */
[----:B------:R-:W-:Y:S01]  /*bc40*/  ISETP.NE.AND P4, PT, R11, RZ, PT ;  /* 0x000000ff0b00720c */ /* 0x000fe20003f85270 */
[----:B-1----:R-:W-:Y:S01]  /*bc50*/  FMUL.FTZ R7, R180, c[0x0][0x2ec] ;  /* 0x0000bb00b4077a20 */ /* 0x002fe20000410000 */
[----:B------:R-:W-:-:S02]  /*bc60*/  P2R R11, PR, RZ, 0x2 ;  /* 0x00000002ff0b7803 */ /* 0x000fc40000000000 */
[----:B------:R-:W-:Y:S01]  /*bc70*/  P2R R10, PR, RZ, 0x1 ;  /* 0x00000001ff0a7803 */ /* 0x000fe20000000000 */
[----:B------:R1:W4:Y:S01]  /*bc80*/  MUFU.TANH R15, R7 ;  /* 0x00000007000f7308 */ /* 0x0003220000002400 */
[----:B------:R-:W-:Y:S02]  /*bc90*/  FSEL R177, R9, -INF , !P6 ;  /* 0xff80000009b17808 */ /* 0x000fe40007000000 */
[C---:B------:R-:W-:Y:S01]  /*bca0*/  ISETP.GE.AND P1, PT, R5.reuse, R212, PT ;  /* 0x000000d40500720c */ /* 0x040fe20003f26270 */
[----:B--2---:R-:W-:Y:S01]  /*bcb0*/  FMUL.FTZ R12, R244, c[0x0][0x2ec] ;  /* 0x0000bb00f40c7a20 */ /* 0x004fe20000410000 */
[C---:B------:R-:W-:Y:S02]  /*bcc0*/  ISETP.GE.AND P0, PT, R5.reuse, R211, PT ;  /* 0x000000d30500720c */ /* 0x040fe40003f06270 */
[----:B------:R-:W-:-:S03]  /*bcd0*/  ISETP.LT.OR P1, PT, R5, R204, P1 ;  /* 0x000000cc0500720c */ /* 0x000fc60000f21670 */
[----:B------:R-:W-:Y:S01]  /*bce0*/  MUFU.TANH R12, R12 ;  /* 0x0000000c000c7308 */ /* 0x000fe20000002400 */
[----:B------:R-:W-:Y:S02]  /*bcf0*/  P2R R9, PR, RZ, 0x2 ;  /* 0x00000002ff097803 */ /* 0x000fe40000000000 */
[----:B------:R-:W-:Y:S01]  /*bd00*/  ISETP.GE.AND P1, PT, R4, R212, PT ;  /* 0x000000d40400720c */ /* 0x000fe20003f26270 */
[----:B-1----:R-:W-:-:S03]  /*bd10*/  FFMA.FTZ R7, R220, -UR20, R62 ;  /* 0x80000014dc077c23 */ /* 0x002fc6000801003e */
[----:B------:R-:W-:Y:S02]  /*bd20*/  ISETP.LT.OR P1, PT, R4, R204, P1 ;  /* 0x000000cc0400720c */ /* 0x000fe40000f21670 */
[----:B------:R-:W-:Y:S01]  /*bd30*/  FSEL R179, R7, -INF , !P2 ;  /* 0xff80000007b37808 */ /* 0x000fe20005000000 */
[----:B------:R-:W-:Y:S01]  /*bd40*/  FMUL.FTZ R7, R251, c[0x0][0x2ec] ;  /* 0x0000bb00fb077a20 */ /* 0x000fe20000410000 */
[----:B------:R-:W-:-:S03]  /*bd50*/  ISETP.GE.AND P2, PT, R6, R213, PT ;  /* 0x000000d50600720c */ /* 0x000fc60003f46270 */
[----:B------:R1:W2:Y:S01]  /*bd60*/  MUFU.TANH R14, R7 ;  /* 0x00000007000e7308 */ /* 0x0002a20000002400 */
[-C--:B------:R-:W-:Y:S01]  /*bd70*/  ISETP.LT.OR P5, PT, R6, R208.reuse, P2 ;  /* 0x000000d00600720c */ /* 0x080fe200017a1670 */
[----:B------:R-:W-:Y:S01]  /*bd80*/  FMUL.FTZ R6, R250, c[0x0][0x2ec] ;  /* 0x0000bb00fa067a20 */ /* 0x000fe20000410000 */
[C---:B------:R-:W-:Y:S02]  /*bd90*/  ISETP.GE.AND P2, PT, R5.reuse, R213, PT ;  /* 0x000000d50500720c */ /* 0x040fe40003f46270 */
[----:B------:R-:W-:Y:S01]  /*bda0*/  FSEL R186, R8, -INF , !P5 ;  /* 0xff80000008ba7808 */ /* 0x000fe20006800000 */
[----:B---3--:R-:W-:Y:S01]  /*bdb0*/  FFMA.FTZ R8, R44, -UR20, R53 ;  /* 0x800000142c087c23 */ /* 0x008fe20008010035 */
[----:B------:R-:W-:Y:S01]  /*bdc0*/  ISETP.LT.OR P5, PT, R5, R208, P2 ;  /* 0x000000d00500720c */ /* 0x000fe200017a1670 */
[----:B------:R3:W5:Y:S01]  /*bdd0*/  MUFU.TANH R28, R6 ;  /* 0x00000006001c7308 */ /* 0x0007620000002400 */
[----:B------:R-:W-:Y:S01]  /*bde0*/  ISETP.NE.AND P2, PT, R10, RZ, PT ;  /* 0x000000ff0a00720c */ /* 0x000fe20003f45270 */
[----:B-1----:R-:W-:-:S05]  /*bdf0*/  FFMA.FTZ R7, R178, -UR20, R54 ;  /* 0x80000014b2077c23 */ /* 0x002fca0008010036 */
[----:B------:R-:W-:Y:S01]  /*be00*/  FSEL R159, R7, -INF , !P4 ;  /* 0xff800000079f7808 */ /* 0x000fe20006000000 */
[----:B----4-:R-:W-:Y:S01]  /*be10*/  FFMA.FTZ R7, R40, -UR20, R15 ;  /* 0x8000001428077c23 */ /* 0x010fe2000801000f */
[----:B------:R-:W-:Y:S01]  /*be20*/  ISETP.GE.AND P4, PT, R5, R214, PT ;  /* 0x000000d60500720c */ /* 0x000fe20003f86270 */
[----:B---3--:R-:W-:-:S03]  /*be30*/  FFMA.FTZ R6, R57, -UR20, R34 ;  /* 0x8000001439067c23 */ /* 0x008fc60008010022 */
[----:B------:R-:W-:Y:S02]  /*be40*/  ISETP.LT.OR P6, PT, R5, R206, P4 ;  /* 0x000000ce0500720c */ /* 0x000fe400027c1670 */
[----:B------:R-:W-:Y:S01]  /*be50*/  FSEL R170, R6, -INF , !P3 ;  /* 0xff80000006aa7808 */ /* 0x000fe20005800000 */
[----:B------:R-:W-:Y:S01]  /*be60*/  FFMA.FTZ R6, R50, -UR20, R58 ;  /* 0x8000001432067c23 */ /* 0x000fe2000801003a */
[----:B------:R-:W-:Y:S02]  /*be70*/  ISETP.NE.AND P4, PT, R11, RZ, PT ;  /* 0x000000ff0b00720c */ /* 0x000fe40003f85270 */
[----:B------:R-:W-:Y:S01]  /*be80*/  ISETP.LT.OR P3, PT, R5, R203, P0 ;  /* 0x000000cb0500720c */ /* 0x000fe20000761670 */
[----:B------:R-:W-:Y:S01]  /*be90*/  FFMA.FTZ R5, R48, -UR20, R55 ;  /* 0x8000001430057c23 */ /* 0x000fe20008010037 */
[----:B------:R-:W-:Y:S01]  /*bea0*/  FSEL R151, R6, -INF , !P4 ;  /* 0xff80000006977808 */ /* 0x000fe20006000000 */
[----:B------:R-:W-:Y:S01]  /*beb0*/  FFMA.FTZ R6, R39, -UR20, R51 ;  /* 0x8000001427067c23 */ /* 0x000fe20008010033 */
[----:B------:R-:W-:-:S02]  /*bec0*/  ISETP.GE.AND P4, PT, R4, R214, PT ;  /* 0x000000d60400720c */ /* 0x000fc40003f86270 */
[----:B------:R-:W-:Y:S02]  /*bed0*/  ISETP.GE.AND P0, PT, R4, R211, PT ;  /* 0x000000d30400720c */ /* 0x000fe40003f06270 */
[----:B------:R-:W-:Y:S01]  /*bee0*/  FSEL R154, R5, -INF , !P2 ;  /* 0xff800000059a7808 */ /* 0x000fe20005000000 */
[----:B--2---:R-:W-:Y:S01]  /*bef0*/  FFMA.FTZ R5, R47, -UR20, R14 ;  /* 0x800000142f057c23 */ /* 0x004fe2000801000e */
[----:B------:R-:W-:Y:S02]  /*bf00*/  FSEL R161, R8, -INF , !P6 ;  /* 0xff80000008a17808 */ /* 0x000fe40007000000 */
[C---:B------:R-:W-:Y:S02]  /*bf10*/  ISETP.GE.AND P2, PT, R4.reuse, R213, PT ;  /* 0x000000d50400720c */ /* 0x040fe40003f46270 */
[----:B------:R-:W-:Y:S02]  /*bf20*/  ISETP.LT.OR P6, PT, R4, R206, P4 ;  /* 0x000000ce0400720c */ /* 0x000fe400027c1670 */
[----:B------:R-:W-:-:S02]  /*bf30*/  ISETP.NE.AND P4, PT, R9, RZ, PT ;  /* 0x000000ff0900720c */ /* 0x000fc40003f85270 */
[C---:B------:R-:W-:Y:S02]  /*bf40*/  ISETP.LT.OR P0, PT, R4.reuse, R203, P0 ;  /* 0x000000cb0400720c */ /* 0x040fe40000701670 */
[----:B------:R-:W-:Y:S01]  /*bf50*/  FSEL R220, R7, -INF , !P5 ;  /* 0xff80000007dc7808 */ /* 0x000fe20006800000 */
[----:B------:R-:W-:Y:S01]  /*bf60*/  FFMA.FTZ R7, R43, -UR20, R56 ;  /* 0x800000142b077c23 */ /* 0x000fe20008010038 */
[----:B------:R-:W-:Y:S01]  /*bf70*/  ISETP.LT.OR P5, PT, R4, R208, P2 ;  /* 0x000000d00400720c */ /* 0x000fe200017a1670 */
[----:B------:R-:W-:Y:S01]  /*bf80*/  FFMA.FTZ R4, R46, -UR20, R13 ;  /* 0x800000142e047c23 */ /* 0x000fe2000801000d */
[----:B------:R-:W-:Y:S01]  /*bf90*/  FSEL R180, R5, -INF , !P4 ;  /* 0xff80000005b47808 */ /* 0x000fe20006000000 */
[----:B------:R-:W-:Y:S01]  /*bfa0*/  FFMA.FTZ R5, R38, -UR20, R22 ;  /* 0x8000001426057c23 */ /* 0x000fe20008010016 */
[----:B------:R-:W-:Y:S02]  /*bfb0*/  P2R R9, PR, RZ, 0x2 ;  /* 0x00000002ff097803 */ /* 0x000fe40000000000 */
[----:B------:R-:W-:-:S02]  /*bfc0*/  P2R R8, PR, RZ, 0x1 ;  /* 0x00000001ff087803 */ /* 0x000fc40000000000 */
[C---:B------:R-:W-:Y:S02]  /*bfd0*/  ISETP.GE.AND P4, PT, R3.reuse, R214, PT ;  /* 0x000000d60300720c */ /* 0x040fe40003f86270 */
[C---:B------:R-:W-:Y:S02]  /*bfe0*/  ISETP.GE.AND P2, PT, R3.reuse, R213, PT ;  /* 0x000000d50300720c */ /* 0x040fe40003f46270 */
[C---:B------:R-:W-:Y:S02]  /*bff0*/  ISETP.GE.AND P1, PT, R3.reuse, R212, PT ;  /* 0x000000d40300720c */ /* 0x040fe40003f26270 */
[----:B------:R-:W-:Y:S02]  /*c000*/  ISETP.GE.AND P0, PT, R3, R211, PT ;  /* 0x000000d30300720c */ /* 0x000fe40003f06270 */
[----:B------:R-:W-:Y:S01]  /*c010*/  FSEL R219, R6, -INF , !P5 ;  /* 0xff80000006db7808 */ /* 0x000fe20006800000 */
[----:B------:R-:W-:Y:S01]  /*c020*/  FFMA.FTZ R6, R41, -UR20, R20 ;  /* 0x8000001429067c23 */ /* 0x000fe20008010014 */
[----:B------:R-:W-:Y:S01]  /*c030*/  FSEL R184, R4, -INF , !P3 ;  /* 0xff80000004b87808 */ /* 0x000fe20005800000 */
[----:B-----5:R-:W-:Y:S01]  /*c040*/  FFMA.FTZ R4, R42, -UR20, R28 ;  /* 0x800000142a047c23 */ /* 0x020fe2000801001c */
[----:B------:R-:W-:Y:S01]  /*c050*/  FSEL R160, R7, -INF , !P6 ;  /* 0xff80000007a07808 */ /* 0x000fe20007000000 */
[----:B------:R-:W-:Y:S01]  /*c060*/  FMUL.FTZ R7, R19, c[0x0][0x2ec] ;  /* 0x0000bb0013077a20 */ /* 0x000fe20000410000 */
[----:B------:R-:W-:-:S02]  /*c070*/  ISETP.LT.OR P5, PT, R3, R206, P4 ;  /* 0x000000ce0300720c */ /* 0x000fc400027a1670 */
[C---:B------:R-:W-:Y:S02]  /*c080*/  ISETP.LT.OR P4, PT, R3.reuse, R208, P2 ;  /* 0x000000d00300720c */ /* 0x040fe40001781670 */
[C---:B------:R-:W-:Y:S01]  /*c090*/  ISETP.LT.OR P6, PT, R3.reuse, R204, P1 ;  /* 0x000000cc0300720c */ /* 0x040fe20000fc1670 */
[----:B------:R-:W-:Y:S01]  /*c0a0*/  MUFU.TANH R7, R7 ;  /* 0x0000000700077308 */ /* 0x000fe20000002400 */
[----:B------:R-:W-:Y:S01]  /*c0b0*/  ISETP.LT.OR P3, PT, R3, R203, P0 ;  /* 0x000000cb0300720c */ /* 0x000fe20000761670 */
[----:B------:R-:W-:Y:S01]  /*c0c0*/  FFMA.FTZ R3, R45, -UR20, R12 ;  /* 0x800000142d037c23 */ /* 0x000fe2000801000c */
[----:B------:R-:W-:Y:S02]  /*c0d0*/  ISETP.NE.AND P2, PT, R9, RZ, PT ;  /* 0x000000ff0900720c */ /* 0x000fe40003f45270 */
[----:B------:R-:W-:Y:S02]  /*c0e0*/  ISETP.NE.AND P1, PT, R8, RZ, PT ;  /* 0x000000ff0800720c */ /* 0x000fe40003f25270 */
[----:B------:R-:W-:-:S02]  /*c0f0*/  FSEL R171, R4, -INF , !P2 ;  /* 0xff80000004ab7808 */ /* 0x000fc40005000000 */
[C---:B------:R-:W-:Y:S01]  /*c100*/  ISETP.GE.AND P2, PT, R2.reuse, R214, PT ;  /* 0x000000d60200720c */ /* 0x040fe20003f46270 */
[----:B------:R-:W1:Y:S01]  /*c110*/  MUFU.TANH R4, R18 ;  /* 0x0000001200047308 */ /* 0x000e620000002400 */
[----:B------:R-:W-:Y:S02]  /*c120*/  FSEL R182, R3, -INF , !P1 ;  /* 0xff80000003b67808 */ /* 0x000fe40004800000 */
[C---:B------:R-:W-:Y:S02]  /*c130*/  ISETP.GE.AND P1, PT, R2.reuse, R213, PT ;  /* 0x000000d50200720c */ /* 0x040fe40003f26270 */
[----:B------:R-:W-:Y:S02]  /*c140*/  ISETP.GE.AND P0, PT, R2, R212, PT ;  /* 0x000000d40200720c */ /* 0x000fe40003f06270 */
[----:B------:R-:W-:Y:S01]  /*c150*/  FSEL R187, R5, -INF , !P4 ;  /* 0xff80000005bb7808 */ /* 0x000fe20006000000 */
[----:B------:R-:W-:Y:S01]  /*c160*/  FFMA.FTZ R5, R33, -UR20, R23 ;  /* 0x8000001421057c23 */ /* 0x000fe20008010017 */
[----:B------:R-:W-:Y:S01]  /*c170*/  FSEL R152, R6, -INF , !P5 ;  /* 0xff80000006987808 */ /* 0x000fe20006800000 */
[----:B------:R-:W-:Y:S01]  /*c180*/  FFMA.FTZ R6, R35, -UR20, R21 ;  /* 0x8000001423067c23 */ /* 0x000fe20008010015 */
[----:B------:R-:W-:-:S02]  /*c190*/  ISETP.GE.AND P4, PT, R2, R211, PT ;  /* 0x000000d30200720c */ /* 0x000fc40003f86270 */
[C---:B------:R-:W-:Y:S02]  /*c1a0*/  ISETP.LT.OR P5, PT, R2.reuse, R206, P2 ;  /* 0x000000ce0200720c */ /* 0x040fe400017a1670 */
[----:B------:R-:W-:Y:S01]  /*c1b0*/  ISETP.LT.OR P2, PT, R2, R208, P1 ;  /* 0x000000d00200720c */ /* 0x000fe20000f41670 */
[----:B-1----:R-:W-:Y:S01]  /*c1c0*/  FFMA.FTZ R3, R36, -UR20, R4 ;  /* 0x8000001424037c23 */ /* 0x002fe20008010004 */
[----:B------:R-:W-:Y:S01]  /*c1d0*/  ISETP.LT.OR P1, PT, R2, R204, P0 ;  /* 0x000000cc0200720c */ /* 0x000fe20000721670 */
[----:B------:R-:W-:Y:S01]  /*c1e0*/  FFMA.FTZ R4, R32, -UR20, R17 ;  /* 0x8000001420047c23 */ /* 0x000fe20008010011 */
[----:B------:R-:W-:Y:S01]  /*c1f0*/  ISETP.LT.OR P0, PT, R2, R203, P4 ;  /* 0x000000cb0200720c */ /* 0x000fe20002701670 */
[----:B------:R-:W-:Y:S01]  /*c200*/  FFMA.FTZ R2, R37, -UR20, R16 ;  /* 0x8000001425027c23 */ /* 0x000fe20008010010 */
[----:B------:R-:W-:Y:S02]  /*c210*/  FSEL R175, R3, -INF , !P3 ;  /* 0xff80000003af7808 */ /* 0x000fe40005800000 */
[----:B------:R-:W-:-:S02]  /*c220*/  LOP3.LUT P3, RZ, R0, 0x20, RZ, 0xc0, !PT ;  /* 0x0000002000ff7812 */ /* 0x000fc4000786c0ff */
[----:B------:R-:W-:Y:S01]  /*c230*/  FSEL R168, R2, -INF , !P6 ;  /* 0xff80000002a87808 */ /* 0x000fe20007000000 */
[----:B------:R-:W-:Y:S01]  /*c240*/  FFMA.FTZ R2, R29, -UR20, R7 ;  /* 0x800000141d027c23 */ /* 0x000fe20008010007 */
[----:B------:R-:W-:Y:S02]  /*c250*/  PLOP3.LUT P6, PT, PT, PT, UP0, 0x80, 0x0 ;  /* 0x000000000000781c */ /* 0x000fe40003fcf008 */
[----:B------:R-:W-:Y:S02]  /*c260*/  FSEL R153, R6, -INF , !P5 ;  /* 0xff80000006997808 */ /* 0x000fe40006800000 */
[----:B------:R-:W-:Y:S02]  /*c270*/  FSEL R185, R5, -INF , !P2 ;  /* 0xff80000005b97808 */ /* 0x000fe40005000000 */
[----:B------:R-:W-:Y:S02]  /*c280*/  FSEL R166, R4, -INF , !P1 ;  /* 0xff80000004a67808 */ /* 0x000fe40004800000 */
[----:B------:R-:W-:-:S05]  /*c290*/  FSEL R178, R2, -INF , !P0 ;  /* 0xff80000002b27808 */ /* 0x000fca0004000000 */
[----:B------:R-:W-:Y:S05]  /*c2a0*/  @!P6 BRA `(.L_x_2085) ;  /* 0x000003a00000e947 */ /* 0x000fea0003800000 */
[----:B------:R-:W2:Y:S04]  /*c2b0*/  LDL.64 R226, [R1+0x18] ;  /* 0x0000180001e27983 */ /* 0x000ea80000100a00 */
[----:B------:R-:W3:Y:S01]  /*c2c0*/  LDL.64 R250, [R1+0x10] ;  /* 0x0000100001fa7983 */ /* 0x000ee20000100a00 */
[----:B------:R-:W-:Y:S01]  /*c2d0*/  UIADD3 UR15, UR8, -0x3, URZ ;  /* 0xfffffffd080f7890 */ /* 0x000fe2000fffe03f */
[----:B------:R-:W-:Y:S01]  /*c2e0*/  IMAD.U32 R10, RZ, RZ, UR6 ;  /* 0x00000006ff0a7e24 */ /* 0x000fe2000f8e00ff */
[----:B------:R-:W-:Y:S01]  /*c2f0*/  ULDC.64 UR12, c[0x0][0x198] ;  /* 0x00006600000c7ab9 */ /* 0x000fe20000000a00 */
[----:B------:R-:W-:Y:S01]  /*c300*/  @!P3 IMAD.MOV.U32 R4, RZ, RZ, c[0x0][0x19c] ;  /* 0x00006700ff04b624 */ /* 0x000fe200078e00ff */
[----:B------:R-:W-:Y:S01]  /*c310*/  USHF.R.S32.HI UR7, URZ, 0x1f, UR15 ;  /* 0x0000001f3f077899 */ /* 0x000fe2000801140f */
[----:B------:R-:W-:Y:S01]  /*c320*/  IMAD.U32 R11, RZ, RZ, UR6 ;  /* 0x00000006ff0b7e24 */ /* 0x000fe2000f8e00ff */
        /* <DEDUP_REMOVED lines=10> */
[----:B---3--:R-:W-:Y:S02]  /*c3d0*/  LEA.HI.X R3, R5, R251, R3, 0x6, P0 ;  /* 0x000000fb05037211 */ /* 0x008fe400000f3403 */
[----:B------:R-:W-:Y:S02]  /*c3e0*/  @!P3 IADD3 R5, P1, R2, UR27, RZ ;  /* 0x0000001b0205bc10 */ /* 0x000fe4000ff3e0ff */
[----:B------:R-:W-:Y:S02]  /*c3f0*/  @!P3 LEA R10, P0, R10, R2, 0x5 ;  /* 0x000000020a0ab211 */ /* 0x000fe400078028ff */
[----:B------:R-:W-:Y:S02]  /*c400*/  @!P3 LEA R8, P4, R2, c[0x0][0x168], 0x1 ;  /* 0x00005a000208ba11 */ /* 0x000fe400078808ff */
[----:B------:R-:W-:Y:S02]  /*c410*/  @!P3 LEA R6, P2, R5, c[0x0][0x168], 0x1 ;  /* 0x00005a000506ba11 */ /* 0x000fe400078408ff */
[----:B------:R-:W-:-:S02]  /*c420*/  @!P3 IADD3.X R7, R3, UR26, RZ, P1, !PT ;  /* 0x0000001a0307bc10 */ /* 0x000fc40008ffe4ff */
[----:B------:R-:W-:Y:S02]  /*c430*/  @!P3 LEA.HI.X R11, R11, R3, R4, 0x5, P0 ;  /* 0x000000030b0bb211 */ /* 0x000fe400000f2c04 */
[----:B------:R-:W-:Y:S02]  /*c440*/  @!P3 LEA R4, P0, R10, c[0x0][0x168], 0x1 ;  /* 0x00005a000a04ba11 */ /* 0x000fe400078008ff */
        /* <DEDUP_REMOVED lines=30> */
.L_x_2087:
[----:B------:R-:W-:Y:S05]  /*c630*/  BSYNC B0 ;  /* 0x0000000000007941 */ /* 0x000fea0003800000 */
.L_x_2086:
[----:B------:R-:W0:Y:S02]  /*c640*/  LDGDEPBAR ;  /* 0x00000000000079af */ /* 0x000e240000000000 */
.L_x_2085:
[----:B-1----:R-:W-:Y:S01]  /*c650*/  FMNMX.FTZ R2, R73, R76, !PT ;  /* 0x0000004c49027209 */ /* 0x002fe20007810000 */
[----:B------:R-:W-:Y:S03]  /*c660*/  LDSM.16.MT88.4 R12, [R189+0x6000] ;  /* 0x00600000bd0c783b */ /* 0x000fe60000004200 */
        /* <DEDUP_REMOVED lines=78> */
[----:B------:R-:W-:Y:S01]  /*cb50*/  FFMA.FTZ R4, R76, c[0x0][0x23c], -R2 ;  /* 0x00008f004c047a23 */ /* 0x000fe20000010802 */
[----:B------:R-:W-:Y:S02]  /*cb60*/  FMNMX.FTZ R3, R219, R3, !PT ;  /* 0x00000003db037209 */ /* 0x000fe40007810000 */
[----:B------:R-:W-:Y:S01]  /*cb70*/  FSEL R8, R8, RZ, P1 ;  /* 0x000000ff08087208 */ /* 0x000fe20000800000 */
[----:B------:R2:W-:Y:S01]  /*cb80*/  MUFU.EX2 R10, R4 ;  /* 0x00000004000a7308 */ /* 0x0005e20000000800 */
[----:B-1----:R-:W-:-:S03]  /*cb90*/  FMNMX.FTZ R233, R5, R7, !PT ;  /* 0x0000000705e97209 */ /* 0x002fc60007810000 */
[----:B------:R-:W-:Y:S01]  /*cba0*/  FFMA.FTZ R5, R64, c[0x0][0x23c], -R8 ;  /* 0x00008f0040057a23 */ /* 0x000fe20000010808 */
[----:B------:R-:W-:-:S03]  /*cbb0*/  FSETP.NEU.FTZ.AND P0, PT, R233, -INF , PT ;  /* 0xff800000e900780b */ /* 0x000fc60003f1d000 */
[----:B------:R1:W-:Y:S01]  /*cbc0*/  MUFU.EX2 R33, R5 ;  /* 0x0000000500217308 */ /* 0x0003e20000000800 */
[----:B--2---:R-:W-:Y:S01]  /*cbd0*/  FMNMX.FTZ R4, R187, R3, !PT ;  /* 0x00000003bb047209 */ /* 0x004fe20007810000 */
[----:B------:R-:W-:-:S03]  /*cbe0*/  FFMA.FTZ R3, R75, c[0x0][0x23c], -R8 ;  /* 0x00008f004b037a23 */ /* 0x000fc60000010808 */
[----:B------:R-:W-:-:S03]  /*cbf0*/  FMNMX.FTZ R4, R185, R4, !PT ;  /* 0x00000004b9047209 */ /* 0x000fc60007810000 */
[----:B------:R2:W3:Y:S02]  /*cc00*/  MUFU.EX2 R16, R3 ;  /* 0x0000000300107308 */ /* 0x0004e40000000800 */
[----:B------:R-:W4:Y:S01]  /*cc10*/  SHFL.BFLY PT, R6, R4, 0x2, 0x1f ;  /* 0x0c401f0004067f89 */ /* 0x000f2200000e0000 */
[----:B-1----:R-:W-:-:S05]  /*cc20*/  FFMA.FTZ R5, R60, c[0x0][0x23c], -R8 ;  /* 0x00008f003c057a23 */ /* 0x002fca0000010808 */
[----:B------:R-:W-:Y:S01]  /*cc30*/  MUFU.EX2 R22, R5 ;  /* 0x0000000500167308 */ /* 0x000fe20000000800 */
[----:B--2---:R-:W-:-:S07]  /*cc40*/  FFMA.FTZ R3, R67, c[0x0][0x23c], -R8 ;  /* 0x00008f0043037a23 */ /* 0x004fce0000010808 */
[----:B------:R1:W-:Y:S01]  /*cc50*/  MUFU.EX2 R23, R3 ;  /* 0x0000000300177308 */ /* 0x0003e20000000800 */
[----:B----4-:R-:W-:Y:S02]  /*cc60*/  FMNMX.FTZ R4, R4, R6, !PT ;  /* 0x0000000604047209 */ /* 0x010fe40007810000 */
[----:B------:R-:W-:-:S03]  /*cc70*/  FSEL R6, R234, RZ, P1 ;  /* 0x000000ffea067208 */ /* 0x000fc60000800000 */
[----:B------:R-:W2:Y:S02]  /*cc80*/  SHFL.BFLY PT, R9, R4, 0x1, 0x1f ;  /* 0x0c201f0004097f89 */ /* 0x000ea400000e0000 */
[----:B------:R-:W-:Y:S01]  /*cc90*/  FADD.FTZ R7, R71, -R6 ;  /* 0x8000000647077221 */ /* 0x000fe20000010000 */
[C---:B------:R-:W-:Y:S01]  /*cca0*/  FSEL R6, R233.reuse, RZ, P0 ;  /* 0x000000ffe9067208 */ /* 0x040fe20000000000 */
[----:B-1----:R-:W-:Y:S02]  /*ccb0*/  FMUL.FTZ R3, R233, c[0x0][0x23c] ;  /* 0x00008f00e9037a20 */ /* 0x002fe40000410000 */
[----:B------:R-:W-:-:S03]  /*ccc0*/  FMUL.FTZ R7, R7, c[0x0][0x23c] ;  /* 0x00008f0007077a20 */ /* 0x000fc60000410000 */
[----:B------:R-:W-:Y:S01]  /*ccd0*/  FSEL R3, R3, RZ, P0 ;  /* 0x000000ff03037208 */ /* 0x000fe20000000000 */
[----:B------:R-:W1:Y:S04]  /*cce0*/  MUFU.EX2 R79, R7 ;  /* 0x00000007004f7308 */ /* 0x000e680000000800 */
[----:B------:R-:W-:-:S04]  /*ccf0*/  FFMA.FTZ R5, R78, c[0x0][0x23c], -R3 ;  /* 0x00008f004e057a23 */ /* 0x000fc80000010803 */
[----:B------:R4:W-:Y:S01]  /*cd00*/  MUFU.EX2 R11, R5 ;  /* 0x00000005000b7308 */ /* 0x0009e20000000800 */
[----:B--2---:R-:W-:Y:S01]  /*cd10*/  FMNMX.FTZ R235, R4, R9, !PT ;  /* 0x0000000904eb7209 */ /* 0x004fe20007810000 */
[----:B------:R-:W-:Y:S01]  /*cd20*/  FFMA.FTZ R4, R156, c[0x0][0x23c], -R2 ;  /* 0x00008f009c047a23 */ /* 0x000fe20000010802 */
[----:B---3--:R-:W-:Y:S01]  /*cd30*/  MOV R156, R16 ;  /* 0x00000010009c7202 */ /* 0x008fe20000000f00 */
[----:B-1----:R-:W-:Y:S01]  /*cd40*/  FMUL.FTZ R88, R88, R79 ;  /* 0x0000004f58587220 */ /* 0x002fe20000410000 */
[----:B------:R-:W-:-:S03]  /*cd50*/  FSETP.NEU.FTZ.AND P0, PT, R235, -INF , PT ;  /* 0xff800000eb00780b */ /* 0x000fc60003f1d000 */
[----:B------:R1:W-:Y:S01]  /*cd60*/  MUFU.EX2 R251, R4 ;  /* 0x0000000400fb7308 */ /* 0x0003e20000000800 */
[-C--:B------:R-:W-:Y:S01]  /*cd70*/  FMUL.FTZ R89, R89, R79.reuse ;  /* 0x0000004f59597220 */ /* 0x080fe20000410000 */
[----:B------:R-:W2:Y:S01]  /*cd80*/  LDSM.16.MT88.4 R16, [R192+0x6000] ;  /* 0x00600000c010783b */ /* 0x000ea20000004200 */
[-C--:B------:R-:W-:Y:S02]  /*cd90*/  FMUL.FTZ R84, R84, R79.reuse ;  /* 0x0000004f54547220 */ /* 0x080fe40000410000 */
[----:B----4-:R-:W-:Y:S02]  /*cda0*/  FFMA.FTZ R5, R77, c[0x0][0x23c], -R3 ;  /* 0x00008f004d057a23 */ /* 0x010fe40000010803 */
[-C--:B------:R-:W-:Y:S02]  /*cdb0*/  FMUL.FTZ R85, R85, R79.reuse ;  /* 0x0000004f55557220 */ /* 0x080fe40000410000 */
[----:B------:R3:W-:Y:S01]  /*cdc0*/  MUFU.EX2 R32, R5 ;  /* 0x0000000500207308 */ /* 0x0007e20000000800 */
[----:B------:R-:W-:-:S02]  /*cdd0*/  FMUL.FTZ R100, R100, R79 ;  /* 0x0000004f64647220 */ /* 0x000fc40000410000 */
[-C--:B------:R-:W-:Y:S02]  /*cde0*/  FMUL.FTZ R101, R101, R79.reuse ;  /* 0x0000004f65657220 */ /* 0x080fe40000410000 */
[-C--:B------:R-:W-:Y:S02]  /*cdf0*/  FMUL.FTZ R104, R104, R79.reuse ;  /* 0x0000004f68687220 */ /* 0x080fe40000410000 */
[----:B-1----:R-:W-:Y:S02]  /*ce00*/  FMUL.FTZ R4, R235, c[0x0][0x23c] ;  /* 0x00008f00eb047a20 */ /* 0x002fe40000410000 */
[-C--:B------:R-:W-:Y:S02]  /*ce10*/  FMUL.FTZ R105, R105, R79.reuse ;  /* 0x0000004f69697220 */ /* 0x080fe40000410000 */
[-C--:B------:R-:W-:Y:S01]  /*ce20*/  FMUL.FTZ R116, R116, R79.reuse ;  /* 0x0000004f74747220 */ /* 0x080fe20000410000 */
[----:B------:R-:W-:Y:S01]  /*ce30*/  FSEL R9, R4, RZ, P0 ;  /* 0x000000ff04097208 */ /* 0x000fe20000000000 */
[-C--:B------:R-:W-:Y:S01]  /*ce40*/  FMUL.FTZ R117, R117, R79.reuse ;  /* 0x0000004f75757220 */ /* 0x080fe20000410000 */
[----:B------:R-:W-:Y:S01]  /*ce50*/  F2FP.PACK_AB R4, R23, R156 ;  /* 0x0000009c1704723e */ /* 0x000fe200000000ff */
[----:B------:R-:W-:-:S02]  /*ce60*/  FMUL.FTZ R120, R120, R79 ;  /* 0x0000004f78787220 */ /* 0x000fc40000410000 */
[----:B---3--:R-:W-:Y:S02]  /*ce70*/  FFMA.FTZ R5, R65, c[0x0][0x23c], -R3 ;  /* 0x00008f0041057a23 */ /* 0x008fe40000010803 */
[-C--:B------:R-:W-:Y:S02]  /*ce80*/  FMUL.FTZ R121, R121, R79.reuse ;  /* 0x0000004f79797220 */ /* 0x080fe40000410000 */
[----:B------:R1:W-:Y:S01]  /*ce90*/  MUFU.EX2 R20, R5 ;  /* 0x0000000500147308 */ /* 0x0003e20000000800 */
[-C--:B------:R-:W-:Y:S02]  /*cea0*/  FMUL.FTZ R132, R132, R79.reuse ;  /* 0x0000004f84847220 */ /* 0x080fe40000410000 */
[-C--:B------:R-:W-:Y:S02]  /*ceb0*/  FMUL.FTZ R133, R133, R79.reuse ;  /* 0x0000004f85857220 */ /* 0x080fe40000410000 */
[-C--:B------:R-:W-:Y:S02]  /*cec0*/  FMUL.FTZ R136, R136, R79.reuse ;  /* 0x0000004f88887220 */ /* 0x080fe40000410000 */
[----:B------:R-:W-:-:S02]  /*ced0*/  FMUL.FTZ R137, R137, R79 ;  /* 0x0000004f89897220 */ /* 0x000fc40000410000 */
[----:B-1----:R-:W-:-:S04]  /*cee0*/  FFMA.FTZ R5, R61, c[0x0][0x23c], -R3 ;  /* 0x00008f003d057a23 */ /* 0x002fc80000010803 */
[----:B------:R1:W3:Y:S02]  /*cef0*/  MUFU.EX2 R21, R5 ;  /* 0x0000000500157308 */ /* 0x0002e40000000800 */
[----:B-1----:R-:W-:Y:S01]  /*cf00*/  FADD.FTZ R5, R70, -R6 ;  /* 0x8000000646057221 */ /* 0x002fe20000010000 */
[----:B------:R-:W-:Y:S02]  /*cf10*/  F2FP.PACK_AB R6, R22, R33 ;  /* 0x000000211606723e */ /* 0x000fe400000000ff */
[----:B---3--:R-:W-:Y:S01]  /*cf20*/  F2FP.PACK_AB R7, R21, R20 ;  /* 0x000000141507723e */ /* 0x008fe200000000ff */
[----:B------:R-:W-:-:S04]  /*cf30*/  FMUL.FTZ R5, R5, c[0x0][0x23c] ;  /* 0x00008f0005057a20 */ /* 0x000fc80000410000 */
[----:B------:R1:W3:Y:S02]  /*cf40*/  MUFU.EX2 R78, R5 ;  /* 0x00000005004e7308 */ /* 0x0002e40000000800 */
[--C-:B-1----:R-:W-:Y:S01]  /*cf50*/  FFMA.FTZ R5, R148, c[0x0][0x23c], -R2.reuse ;  /* 0x00008f0094057a23 */ /* 0x102fe20000010802 */
[----:B------:R-:W-:Y:S01]  /*cf60*/  MOV R148, R10 ;  /* 0x0000000a00947202 */ /* 0x000fe20000000f00 */
[----:B------:R-:W-:Y:S01]  /*cf70*/  FFMA.FTZ R10, R145, c[0x0][0x23c], -R2 ;  /* 0x00008f00910a7a23 */ /* 0x000fe20000010802 */
[----:B------:R-:W-:-:S03]  /*cf80*/  MOV R145, R11 ;  /* 0x0000000b00917202 */ /* 0x000fc60000000f00 */
[----:B------:R1:W-:Y:S01]  /*cf90*/  MUFU.EX2 R250, R5 ;  /* 0x0000000500fa7308 */ /* 0x0003e20000000800 */
[-C--:B---3--:R-:W-:Y:S02]  /*cfa0*/  FMUL.FTZ R90, R90, R78.reuse ;  /* 0x0000004e5a5a7220 */ /* 0x088fe40000410000 */
[----:B------:R-:W-:Y:S02]  /*cfb0*/  FMUL.FTZ R91, R91, R78 ;  /* 0x0000004e5b5b7220 */ /* 0x000fe40000410000 */
[--C-:B------:R-:W-:Y:S01]  /*cfc0*/  FFMA.FTZ R11, R164, c[0x0][0x23c], -R9.reuse ;  /* 0x00008f00a40b7a23 */ /* 0x100fe20000010809 */
[----:B------:R-:W-:Y:S01]  /*cfd0*/  MOV R164, R20 ;  /* 0x0000001400a47202 */ /* 0x000fe20000000f00 */
[----:B------:R-:W-:Y:S01]  /*cfe0*/  FFMA.FTZ R20, R176, c[0x0][0x23c], -R9 ;  /* 0x00008f00b0147a23 */ /* 0x000fe20000010809 */
[----:B------:R3:W-:Y:S01]  /*cff0*/  MUFU.EX2 R252, R10 ;  /* 0x0000000a00fc7308 */ /* 0x0007e20000000800 */
[----:B------:R-:W-:Y:S01]  /*d000*/  MOV R176, R33 ;  /* 0x0000002100b07202 */ /* 0x000fe20000000f00 */
[----:B------:R-:W-:-:S02]  /*d010*/  FMUL.FTZ R86, R86, R78 ;  /* 0x0000004e56567220 */ /* 0x000fc40000410000 */
[-C--:B------:R-:W-:Y:S02]  /*d020*/  FMUL.FTZ R87, R87, R78.reuse ;  /* 0x0000004e57577220 */ /* 0x080fe40000410000 */
[-C--:B------:R-:W-:Y:S01]  /*d030*/  FMUL.FTZ R102, R102, R78.reuse ;  /* 0x0000004e66667220 */ /* 0x080fe20000410000 */
[----:B-1----:R-:W-:Y:S01]  /*d040*/  F2FP.PACK_AB R5, R32, R145 ;  /* 0x000000912005723e */ /* 0x002fe200000000ff */
[----:B------:R1:W-:Y:S01]  /*d050*/  MUFU.EX2 R249, R11 ;  /* 0x0000000b00f97308 */ /* 0x0003e20000000800 */
[-C--:B------:R-:W-:Y:S02]  /*d060*/  FMUL.FTZ R103, R103, R78.reuse ;  /* 0x0000004e67677220 */ /* 0x080fe40000410000 */
[-C--:B------:R-:W-:Y:S02]  /*d070*/  FMUL.FTZ R106, R106, R78.reuse ;  /* 0x0000004e6a6a7220 */ /* 0x080fe40000410000 */
[-C--:B------:R-:W-:Y:S01]  /*d080*/  FMUL.FTZ R107, R107, R78.reuse ;  /* 0x0000004e6b6b7220 */ /* 0x080fe20000410000 */
[----:B------:R-:W-:Y:S01]  /*d090*/  HMMA.16816.F32 R68, R4, R14, R88 ;  /* 0x0000000e0444723c */ /* 0x000fe20000001858 */
[----:B---3--:R-:W-:Y:S01]  /*d0a0*/  FSEL R10, R236, RZ, P2 ;  /* 0x000000ffec0a7208 */ /* 0x008fe20001000000 */
[----:B------:R3:W-:Y:S01]  /*d0b0*/  MUFU.EX2 R244, R20 ;  /* 0x0000001400f47308 */ /* 0x0007e20000000800 */
[----:B------:R-:W-:-:S02]  /*d0c0*/  FMUL.FTZ R118, R118, R78 ;  /* 0x0000004e76767220 */ /* 0x000fc40000410000 */
[----:B------:R-:W-:Y:S02]  /*d0d0*/  FMUL.FTZ R119, R119, R78 ;  /* 0x0000004e77777220 */ /* 0x000fe40000410000 */
[----:B------:R-:W-:Y:S01]  /*d0e0*/  MOV R88, R21 ;  /* 0x0000001500587202 */ /* 0x000fe20000000f00 */
[----:B------:R-:W-:Y:S01]  /*d0f0*/  FADD.FTZ R21, R73, -R10 ;  /* 0x8000000a49157221 */ /* 0x000fe20000010000 */
[----:B------:R-:W-:Y:S01]  /*d100*/  FSEL R10, R235, RZ, P0 ;  /* 0x000000ffeb0a7208 */ /* 0x000fe20000000000 */
[--C-:B-1----:R-:W-:Y:S01]  /*d110*/  FFMA.FTZ R11, R167, c[0x0][0x23c], -R9.reuse ;  /* 0x00008f00a70b7a23 */ /* 0x102fe20000010809 */
[----:B------:R-:W-:Y:S01]  /*d120*/  MOV R89, R22 ;  /* 0x0000001600597202 */ /* 0x000fe20000000f00 */
[-C--:B------:R-:W-:Y:S01]  /*d130*/  FMUL.FTZ R122, R122, R78.reuse ;  /* 0x0000004e7a7a7220 */ /* 0x080fe20000410000 */
[C---:B------:R-:W-:Y:S01]  /*d140*/  HMMA.16816.F32 R84, R4.reuse, R12, R84 ;  /* 0x0000000c0454723c */ /* 0x040fe20000001854 */
[----:B------:R-:W-:Y:S01]  /*d150*/  FADD.FTZ R10, R72, -R10 ;  /* 0x8000000a480a7221 */ /* 0x000fe20000010000 */
[----:B------:R1:W-:Y:S01]  /*d160*/  MUFU.EX2 R243, R11 ;  /* 0x0000000b00f37308 */ /* 0x0003e20000000800 */
[----:B------:R-:W-:Y:S01]  /*d170*/  FMUL.FTZ R123, R123, R78 ;  /* 0x0000004e7b7b7220 */ /* 0x000fe20000410000 */
[----:B------:R-:W-:Y:S01]  /*d180*/  MOV R90, R32 ;  /* 0x00000020005a7202 */ /* 0x000fe20000000f00 */
[----:B------:R-:W-:Y:S01]  /*d190*/  FMUL.FTZ R10, R10, c[0x0][0x23c] ;  /* 0x00008f000a0a7a20 */ /* 0x000fe20000410000 */
[----:B------:R-:W-:Y:S01]  /*d1a0*/  MOV R91, R23 ;  /* 0x00000017005b7202 */ /* 0x000fe20000000f00 */
[----:B---3--:R-:W-:Y:S01]  /*d1b0*/  FFMA.FTZ R20, R157, c[0x0][0x23c], -R9 ;  /* 0x00008f009d147a23 */ /* 0x008fe20000010809 */
[----:B--2---:R-:W-:Y:S01]  /*d1c0*/  HMMA.16816.F32 R64, R4, R16, R100 ;  /* 0x000000100440723c */ /* 0x004fe20000001864 */
[-C--:B------:R-:W-:Y:S01]  /*d1d0*/  FMUL.FTZ R134, R134, R78.reuse ;  /* 0x0000004e86867220 */ /* 0x080fe20000410000 */
[----:B------:R2:W3:Y:S01]  /*d1e0*/  MUFU.EX2 R76, R10 ;  /* 0x0000000a004c7308 */ /* 0x0004e20000000800 */
[----:B------:R-:W-:-:S02]  /*d1f0*/  FMUL.FTZ R135, R135, R78 ;  /* 0x0000004e87877220 */ /* 0x000fc40000410000 */
[-C--:B------:R-:W-:Y:S02]  /*d200*/  FMUL.FTZ R138, R138, R78.reuse ;  /* 0x0000004e8a8a7220 */ /* 0x080fe40000410000 */
[----:B------:R-:W-:Y:S01]  /*d210*/  FMUL.FTZ R139, R139, R78 ;  /* 0x0000004e8b8b7220 */ /* 0x000fe20000410000 */
[C---:B------:R-:W-:Y:S01]  /*d220*/  HMMA.16816.F32 R60, R4.reuse, R18, R104 ;  /* 0x00000012043c723c */ /* 0x040fe20000001868 */
[----:B-1----:R-:W-:Y:S01]  /*d230*/  FMUL.FTZ R11, R21, c[0x0][0x23c] ;  /* 0x00008f00150b7a20 */ /* 0x002fe20000410000 */
[----:B------:R1:W-:Y:S06]  /*d240*/  MUFU.EX2 R242, R20 ;  /* 0x0000001400f27308 */ /* 0x0003ec0000000800 */
[----:B------:R-:W-:Y:S01]  /*d250*/  HMMA.16816.F32 R56, R4, R24, R116 ;  /* 0x000000180438723c */ /* 0x000fe20000001874 */
[----:B--2---:R-:W-:Y:S01]  /*d260*/  FFMA.FTZ R10, R216, c[0x0][0x23c], -R2 ;  /* 0x00008f00d80a7a23 */ /* 0x004fe20000010802 */
[----:B------:R2:W4:Y:S01]  /*d270*/  MUFU.EX2 R77, R11 ;  /* 0x0000000b004d7308 */ /* 0x0005220000000800 */
[----:B---3--:R-:W-:-:S02]  /*d280*/  FMUL.FTZ R82, R82, R76 ;  /* 0x0000004c52527220 */ /* 0x008fc40000410000 */
[----:B------:R-:W-:-:S03]  /*d290*/  FMUL.FTZ R83, R83, R76 ;  /* 0x0000004c53537220 */ /* 0x000fc60000410000 */
[----:B------:R-:W-:Y:S01]  /*d2a0*/  HMMA.16816.F32 R52, R4, R26, R120 ;  /* 0x0000001a0434723c */ /* 0x000fe20000001878 */
[-C--:B------:R-:W-:Y:S01]  /*d2b0*/  FMUL.FTZ R94, R94, R76.reuse ;  /* 0x0000004c5e5e7220 */ /* 0x080fe20000410000 */
[----:B------:R3:W-:Y:S01]  /*d2c0*/  MUFU.EX2 R240, R10 ;  /* 0x0000000a00f07308 */ /* 0x0007e20000000800 */
[-C--:B------:R-:W-:Y:S01]  /*d2d0*/  FMUL.FTZ R95, R95, R76.reuse ;  /* 0x0000004c5f5f7220 */ /* 0x080fe20000410000 */
[----:B-1----:R-:W-:Y:S01]  /*d2e0*/  LDSM.16.MT88.4 R20, [R190+0x6800] ;  /* 0x00680000be14783b */ /* 0x002fe20000004200 */
[----:B------:R-:W-:-:S03]  /*d2f0*/  FMUL.FTZ R98, R98, R76 ;  /* 0x0000004c62627220 */ /* 0x000fc60000410000 */
[C---:B------:R-:W-:Y:S01]  /*d300*/  HMMA.16816.F32 R48, R4.reuse, R28, R132 ;  /* 0x0000001c0430723c */ /* 0x040fe20000001884 */
[----:B------:R-:W-:Y:S02]  /*d310*/  FMUL.FTZ R99, R99, R76 ;  /* 0x0000004c63637220 */ /* 0x000fe40000410000 */
[--C-:B--2---:R-:W-:Y:S02]  /*d320*/  FFMA.FTZ R11, R174, c[0x0][0x23c], -R8.reuse ;  /* 0x00008f00ae0b7a23 */ /* 0x104fe40000010808 */
[-C--:B----4-:R-:W-:Y:S02]  /*d330*/  FMUL.FTZ R80, R80, R77.reuse ;  /* 0x0000004d50507220 */ /* 0x090fe40000410000 */
[----:B------:R1:W-:Y:S01]  /*d340*/  MUFU.EX2 R241, R11 ;  /* 0x0000000b00f17308 */ /* 0x0003e20000000800 */
[----:B------:R-:W-:Y:S01]  /*d350*/  HMMA.16816.F32 R40, R4, R30, R136 ;  /* 0x0000001e0428723c */ /* 0x000fe20000001888 */
[----:B------:R-:W-:Y:S02]  /*d360*/  FMUL.FTZ R81, R81, R77 ;  /* 0x0000004d51517220 */ /* 0x000fe40000410000 */
[----:B---3--:R-:W-:-:S02]  /*d370*/  FFMA.FTZ R10, R146, c[0x0][0x23c], -R8 ;  /* 0x00008f00920a7a23 */ /* 0x008fc40000010808 */
[-C--:B------:R-:W-:Y:S02]  /*d380*/  FMUL.FTZ R92, R92, R77.reuse ;  /* 0x0000004d5c5c7220 */ /* 0x080fe40000410000 */
[----:B------:R2:W3:Y:S01]  /*d390*/  MUFU.EX2 R238, R10 ;  /* 0x0000000a00ee7308 */ /* 0x0004e20000000800 */
[----:B------:R-:W-:Y:S01]  /*d3a0*/  F2FP.PACK_AB R4, R251, R148 ;  /* 0x00000094fb04723e */ /* 0x000fe200000000ff */
[----:B------:R-:W-:Y:S01]  /*d3b0*/  FMUL.FTZ R93, R93, R77 ;  /* 0x0000004d5d5d7220 */ /* 0x000fe20000410000 */
[----:B------:R-:W-:Y:S01]  /*d3c0*/  F2FP.PACK_AB R5, R244, R249 ;  /* 0x000000f9f405723e */ /* 0x000fe200000000ff */
[-C--:B------:R-:W-:Y:S01]  /*d3d0*/  FMUL.FTZ R96, R96, R77.reuse ;  /* 0x0000004d60607220 */ /* 0x080fe20000410000 */
[----:B------:R-:W-:Y:S01]  /*d3e0*/  F2FP.PACK_AB R6, R252, R250 ;  /* 0x000000fafc06723e */ /* 0x000fe200000000ff */
[----:B------:R-:W-:Y:S01]  /*d3f0*/  FMUL.FTZ R97, R97, R77 ;  /* 0x0000004d61617220 */ /* 0x000fe20000410000 */
[----:B------:R-:W-:Y:S01]  /*d400*/  F2FP.PACK_AB R7, R242, R243 ;  /* 0x000000f3f207723e */ /* 0x000fe200000000ff */
[----:B-1----:R-:W-:-:S02]  /*d410*/  FFMA.FTZ R11, R144, c[0x0][0x23c], -R8 ;  /* 0x00008f00900b7a23 */ /* 0x002fc40000010808 */
[-C--:B------:R-:W-:Y:S02]  /*d420*/  FMUL.FTZ R108, R108, R77.reuse ;  /* 0x0000004d6c6c7220 */ /* 0x080fe40000410000 */
[----:B------:R1:W-:Y:S01]  /*d430*/  MUFU.EX2 R239, R11 ;  /* 0x0000000b00ef7308 */ /* 0x0003e20000000800 */
[-C--:B------:R-:W-:Y:S01]  /*d440*/  FMUL.FTZ R109, R109, R77.reuse ;  /* 0x0000004d6d6d7220 */ /* 0x080fe20000410000 */
[C---:B------:R-:W-:Y:S01]  /*d450*/  HMMA.16816.F32 R44, R4.reuse, R12, R80 ;  /* 0x0000000c042c723c */ /* 0x040fe20000001850 */
[-C--:B------:R-:W-:Y:S02]  /*d460*/  FMUL.FTZ R110, R110, R76.reuse ;  /* 0x0000004c6e6e7220 */ /* 0x080fe40000410000 */
[----:B--2---:R-:W-:Y:S02]  /*d470*/  FFMA.FTZ R10, R74, c[0x0][0x23c], -R8 ;  /* 0x00008f004a0a7a23 */ /* 0x004fe40000010808 */
[-C--:B------:R-:W-:Y:S02]  /*d480*/  FMUL.FTZ R111, R111, R76.reuse ;  /* 0x0000004c6f6f7220 */ /* 0x080fe40000410000 */
[----:B------:R2:W-:Y:S01]  /*d490*/  MUFU.EX2 R237, R10 ;  /* 0x0000000a00ed7308 */ /* 0x0005e20000000800 */
[-C--:B------:R-:W-:Y:S01]  /*d4a0*/  FMUL.FTZ R112, R112, R77.reuse ;  /* 0x0000004d70707220 */ /* 0x080fe20000410000 */
[----:B------:R-:W-:Y:S01]  /*d4b0*/  HMMA.16816.F32 R36, R4, R14, R92 ;  /* 0x0000000e0424723c */ /* 0x000fe2000000185c */
[----:B------:R-:W-:Y:S01]  /*d4c0*/  FMUL.FTZ R113, R113, R77 ;  /* 0x0000004d71717220 */ /* 0x000fe20000410000 */
[----:B------:R-:W-:Y:S01]  /*d4d0*/  LDSM.16.MT88.4 R12, [R191+0x6800] ;  /* 0x00680000bf0c783b */ /* 0x000fe20000004200 */
[----:B------:R-:W-:-:S02]  /*d4e0*/  FMUL.FTZ R114, R114, R76 ;  /* 0x0000004c72727220 */ /* 0x000fc40000410000 */
[--C-:B-1----:R-:W-:Y:S01]  /*d4f0*/  FFMA.FTZ R11, R217, c[0x0][0x23c], -R3.reuse ;  /* 0x00008f00d90b7a23 */ /* 0x102fe20000010803 */
[----:B------:R-:W-:Y:S01]  /*d500*/  LDSM.16.MT88.4 R92, [R189+0x7800] ;  /* 0x00780000bd5c783b */ /* 0x000fe20000004200 */
[-C--:B------:R-:W-:Y:S01]  /*d510*/  FMUL.FTZ R115, R115, R76.reuse ;  /* 0x0000004c73737220 */ /* 0x080fe20000410000 */
[C---:B------:R-:W-:Y:S01]  /*d520*/  HMMA.16816.F32 R32, R4.reuse, R16, R96 ;  /* 0x000000100420723c */ /* 0x040fe20000001860 */
[----:B------:R1:W-:Y:S01]  /*d530*/  MUFU.EX2 R232, R11 ;  /* 0x0000000b00e87308 */ /* 0x0003e20000000800 */
[-C--:B------:R-:W-:Y:S02]  /*d540*/  FMUL.FTZ R124, R124, R77.reuse ;  /* 0x0000004d7c7c7220 */ /* 0x080fe40000410000 */
[-C--:B------:R-:W-:Y:S02]  /*d550*/  FMUL.FTZ R125, R125, R77.reuse ;  /* 0x0000004d7d7d7220 */ /* 0x080fe40000410000 */
[----:B--2---:R-:W-:Y:S02]  /*d560*/  FFMA.FTZ R10, R150, c[0x0][0x23c], -R3 ;  /* 0x00008f00960a7a23 */ /* 0x004fe40000010803 */
[-C--:B------:R-:W-:Y:S01]  /*d570*/  FMUL.FTZ R126, R126, R76.reuse ;  /* 0x0000004c7e7e7220 */ /* 0x080fe20000410000 */
[----:B------:R-:W-:Y:S01]  /*d580*/  HMMA.16816.F32 R108, R4, R18, R108 ;  /* 0x00000012046c723c */ /* 0x000fe2000000186c */
[----:B------:R2:W4:Y:S01]  /*d590*/  MUFU.EX2 R230, R10 ;  /* 0x0000000a00e67308 */ /* 0x0005220000000800 */
[----:B------:R-:W-:Y:S01]  /*d5a0*/  FMUL.FTZ R127, R127, R76 ;  /* 0x0000004c7f7f7220 */ /* 0x000fe20000410000 */
[----:B------:R-:W-:Y:S01]  /*d5b0*/  LDSM.16.MT88.4 R16, [R192+0x6800] ;  /* 0x00680000c010783b */ /* 0x000fe20000004200 */
[----:B------:R-:W-:-:S02]  /*d5c0*/  FMUL.FTZ R128, R128, R77 ;  /* 0x0000004d80807220 */ /* 0x000fc40000410000 */
[-C--:B------:R-:W-:Y:S02]  /*d5d0*/  FMUL.FTZ R129, R129, R77.reuse ;  /* 0x0000004d81817220 */ /* 0x080fe40000410000 */
[----:B-1----:R-:W-:Y:S01]  /*d5e0*/  FFMA.FTZ R11, R223, c[0x0][0x23c], -R2 ;  /* 0x00008f00df0b7a23 */ /* 0x002fe20000010802 */
[C---:B------:R-:W-:Y:S01]  /*d5f0*/  HMMA.16816.F32 R112, R4.reuse, R24, R112 ;  /* 0x000000180470723c */ /* 0x040fe20000001870 */
[-C--:B------:R-:W-:Y:S02]  /*d600*/  FMUL.FTZ R130, R130, R76.reuse ;  /* 0x0000004c82827220 */ /* 0x080fe40000410000 */
[-C--:B------:R-:W-:Y:S01]  /*d610*/  FMUL.FTZ R131, R131, R76.reuse ;  /* 0x0000004c83837220 */ /* 0x080fe20000410000 */
[----:B------:R-:W-:Y:S01]  /*d620*/  MUFU.EX2 R226, R11 ;  /* 0x0000000b00e27308 */ /* 0x000fe20000000800 */
[-C--:B------:R-:W-:Y:S02]  /*d630*/  FMUL.FTZ R140, R140, R77.reuse ;  /* 0x0000004d8c8c7220 */ /* 0x080fe40000410000 */
[----:B------:R-:W-:Y:S01]  /*d640*/  FMUL.FTZ R141, R141, R77 ;  /* 0x0000004d8d8d7220 */ /* 0x000fe20000410000 */
[----:B------:R-:W-:Y:S01]  /*d650*/  HMMA.16816.F32 R124, R4, R26, R124 ;  /* 0x0000001a047c723c */ /* 0x000fe2000000187c */
[----:B--2---:R-:W-:Y:S01]  /*d660*/  FFMA.FTZ R10, R149, c[0x0][0x23c], -R3 ;  /* 0x00008f00950a7a23 */ /* 0x004fe20000010803 */
[----:B------:R-:W1:Y:S01]  /*d670*/  LDSM.16.MT88.4 R24, [R189+0x6800] ;  /* 0x00680000bd18783b */ /* 0x000e620000004200 */
[----:B------:R-:W-:-:S02]  /*d680*/  FMUL.FTZ R142, R142, R76 ;  /* 0x0000004c8e8e7220 */ /* 0x000fc40000410000 */
[----:B------:R2:W-:Y:S01]  /*d690*/  MUFU.EX2 R231, R10 ;  /* 0x0000000a00e77308 */ /* 0x0005e20000000800 */
[----:B------:R-:W-:Y:S02]  /*d6a0*/  FMUL.FTZ R143, R143, R76 ;  /* 0x0000004c8f8f7220 */ /* 0x000fe40000410000 */
[C---:B------:R-:W-:Y:S08]  /*d6b0*/  HMMA.16816.F32 R128, R4.reuse, R28, R128 ;  /* 0x0000001c0480723c */ /* 0x040ff00000001880 */
[----:B------:R-:W-:Y:S01]  /*d6c0*/  HMMA.16816.F32 R140, R4, R30, R140 ;  /* 0x0000001e048c723c */ /* 0x000fe2000000188c */
[----:B--2---:R-:W-:-:S06]  /*d6d0*/  FFMA.FTZ R10, R147, c[0x0][0x23c], -R3 ;  /* 0x00008f00930a7a23 */ /* 0x004fcc0000010803 */
[----:B---3--:R-:W-:Y:S01]  /*d6e0*/  F2FP.PACK_AB R4, R238, R241 ;  /* 0x000000f1ee04723e */ /* 0x008fe200000000ff */
[----:B------:R2:W3:Y:S01]  /*d6f0*/  MUFU.EX2 R227, R10 ;  /* 0x0000000a00e37308 */ /* 0x0004e20000000800 */
[----:B----4-:R-:W-:Y:S02]  /*d700*/  F2FP.PACK_AB R5, R230, R232 ;  /* 0x000000e8e605723e */ /* 0x010fe400000000ff */
[----:B------:R-:W-:Y:S01]  /*d710*/  F2FP.PACK_AB R6, R237, R239 ;  /* 0x000000efed06723e */ /* 0x000fe200000000ff */
[----:B--2---:R-:W-:Y:S01]  /*d720*/  FFMA.FTZ R10, R163, c[0x0][0x23c], -R2 ;  /* 0x00008f00a30a7a23 */ /* 0x004fe20000010802 */
[----:B---3--:R-:W-:-:S03]  /*d730*/  F2FP.PACK_AB R7, R227, R231 ;  /* 0x000000e7e307723e */ /* 0x008fc600000000ff */
[----:B------:R2:W-:Y:S04]  /*d740*/  MUFU.EX2 R225, R10 ;  /* 0x0000000a00e17308 */ /* 0x0005e80000000800 */
[C---:B-1----:R-:W-:Y:S08]  /*d750*/  HMMA.16816.F32 R72, R4.reuse, R24, R84 ;  /* 0x000000180448723c */ /* 0x042ff00000001854 */
[----:B------:R-:W-:Y:S01]  /*d760*/  HMMA.16816.F32 R68, R4, R26, R68 ;  /* 0x0000001a0444723c */ /* 0x000fe20000001844 */
[----:B--2---:R-:W-:-:S04]  /*d770*/  FFMA.FTZ R10, R162, c[0x0][0x23c], -R2 ;  /* 0x00008f00a20a7a23 */ /* 0x004fc80000010802 */
[----:B------:R1:W2:Y:S03]  /*d780*/  MUFU.EX2 R223, R10 ;  /* 0x0000000a00df7308 */ /* 0x0002a60000000800 */
[C---:B------:R-:W-:Y:S08]  /*d790*/  HMMA.16816.F32 R64, R4.reuse, R16, R64 ;  /* 0x000000100440723c */ /* 0x040ff00000001840 */
[----:B------:R-:W-:Y:S01]  /*d7a0*/  HMMA.16816.F32 R60, R4, R18, R60 ;  /* 0x00000012043c723c */ /* 0x000fe2000000183c */
[----:B-1----:R-:W-:-:S07]  /*d7b0*/  FFMA.FTZ R10, R158, c[0x0][0x23c], -R2 ;  /* 0x00008f009e0a7a23 */ /* 0x002fce0000010802 */
[C---:B------:R-:W-:Y:S01]  /*d7c0*/  HMMA.16816.F32 R56, R4.reuse, R20, R56 ;  /* 0x000000140438723c */ /* 0x040fe20000001838 */
[----:B------:R1:W-:Y:S07]  /*d7d0*/  MUFU.EX2 R221, R10 ;  /* 0x0000000a00dd7308 */ /* 0x0003ee0000000800 */
[C---:B------:R-:W-:Y:S08]  /*d7e0*/  HMMA.16816.F32 R52, R4.reuse, R22, R52 ;  /* 0x000000160434723c */ /* 0x040ff00000001834 */
[----:B------:R-:W-:Y:S01]  /*d7f0*/  HMMA.16816.F32 R48, R4, R12, R48 ;  /* 0x0000000c0430723c */ /* 0x000fe20000001830 */
[----:B-1----:R-:W-:Y:S01]  /*d800*/  FFMA.FTZ R10, R229, c[0x0][0x23c], -R9 ;  /* 0x00008f00e50a7a23 */ /* 0x002fe20000010809 */
[----:B------:R-:W-:-:S03]  /*d810*/  MOV R229, R88 ;  /* 0x0000005800e57202 */ /* 0x000fc60000000f00 */
[----:B------:R1:W-:Y:S03]  /*d820*/  MUFU.EX2 R217, R10 ;  /* 0x0000000a00d97308 */ /* 0x0003e60000000800 */
[----:B------:R-:W-:Y:S07]  /*d830*/  HMMA.16816.F32 R40, R4, R14, R40 ;  /* 0x0000000e0428723c */ /* 0x000fee0000001828 */
[----:B------:R-:W-:-:S02]  /*d840*/  F2FP.PACK_AB R4, R226, R240 ;  /* 0x000000f0e204723e */ /* 0x000fc400000000ff */
[----:B--2---:R-:W-:Y:S01]  /*d850*/  F2FP.PACK_AB R6, R223, R225 ;  /* 0x000000e1df06723e */ /* 0x004fe200000000ff */
[--C-:B-1----:R-:W-:Y:S01]  /*d860*/  FFMA.FTZ R10, R228, c[0x0][0x23c], -R9.reuse ;  /* 0x00008f00e40a7a23 */ /* 0x102fe20000010809 */
[----:B------:R-:W-:Y:S02]  /*d870*/  MOV R228, R89 ;  /* 0x0000005900e47202 */ /* 0x000fe40000000f00 */
[----:B------:R-:W-:Y:S01]  /*d880*/  MOV R89, R176 ;  /* 0x000000b000597202 */ /* 0x000fe20000000f00 */
        /* <DEDUP_REMOVED lines=24> */
[----:B-1----:R-:W-:Y:S01]  /*da10*/  FFMA.FTZ R10, R169, c[0x0][0x23c], -R8 ;  /* 0x00008f00a90a7a23 */ /* 0x002fe20000010808 */
[----:B------:R-:W-:-:S03]  /*da20*/  MOV R169, R164 ;  /* 0x000000a400a97202 */ /* 0x000fc60000000f00 */
        /* <DEDUP_REMOVED lines=19> */
[----:B-1----:R-:W-:-:S06]  /*db60*/  FFMA.FTZ R10, R154, c[0x0][0x23c], -R3 ;  /* 0x00008f009a0a7a23 */ /* 0x002fcc0000010803 */
        /* <DEDUP_REMOVED lines=12> */
[----:B-1----:R-:W-:Y:S01]  /*dc30*/  FFMA.FTZ R10, R160, c[0x0][0x23c], -R2 ;  /* 0x00008f00a00a7a23 */ /* 0x002fe20000010802 */
[----:B------:R-:W-:-:S06]  /*dc40*/  MOV R160, R148 ;  /* 0x0000009400a07202 */ /* 0x000fcc0000000f00 */
[C---:B------:R-:W-:Y:S01]  /*dc50*/  HMMA.16816.F32 R56, R4.reuse, R16, R56 ;  /* 0x000000100438723c */ /* 0x040fe20000001838 */
[----:B------:R1:W-:Y:S07]  /*dc60*/  MUFU.EX2 R155, R10 ;  /* 0x0000000a009b7308 */ /* 0x0003ee0000000800 */
[C---:B------:R-:W-:Y:S08]  /*dc70*/  HMMA.16816.F32 R52, R4.reuse, R18, R52 ;  /* 0x000000120434723c */ /* 0x040ff00000001834 */
[----:B-----5:R-:W-:Y:S01]  /*dc80*/  HMMA.16816.F32 R48, R4, R12, R48 ;  /* 0x0000000c0430723c */ /* 0x020fe20000001830 */
[----:B-1----:R-:W-:-:S02]  /*dc90*/  FFMA.FTZ R10, R152, c[0x0][0x23c], -R2 ;  /* 0x00008f00980a7a23 */ /* 0x002fc40000010802 */
[----:B------:R-:W-:Y:S02]  /*dca0*/  FFMA.FTZ R2, R153, c[0x0][0x23c], -R2 ;  /* 0x00008f0099027a23 */ /* 0x000fe40000010802 */
[----:B------:R1:W-:Y:S03]  /*dcb0*/  MUFU.EX2 R154, R10 ;  /* 0x0000000a009a7308 */ /* 0x0003e60000000800 */
[----:B------:R-:W-:Y:S05]  /*dcc0*/  HMMA.16816.F32 R40, R4, R14, R40 ;  /* 0x0000000e0428723c */ /* 0x000fea0000001828 */
[----:B------:R2:W-:Y:S02]  /*dcd0*/  MUFU.EX2 R153, R2 ;  /* 0x0000000200997308 */ /* 0x0005e40000000800 */
[----:B------:R-:W-:-:S02]  /*dce0*/  F2FP.PACK_AB R4, R176, R221 ;  /* 0x000000ddb004723e */ /* 0x000fc400000000ff */
[----:B----4-:R-:W-:Y:S01]  /*dcf0*/  F2FP.PACK_AB R6, R157, R173 ;  /* 0x000000ad9d06723e */ /* 0x010fe200000000ff */
        /* <DEDUP_REMOVED lines=11> */
[----:B--2---:R-:W-:Y:S01]  /*ddb0*/  FFMA.FTZ R2, R168, c[0x0][0x23c], -R8 ;  /* 0x00008f00a8027a23 */ /* 0x004fe20000010808 */
[----:B----4-:R-:W-:-:S06]  /*ddc0*/  F2FP.PACK_AB R136, R148, R147 ;  /* 0x000000939488723e */ /* 0x010fcc00000000ff */
[----:B------:R2:W-:Y:S01]  /*ddd0*/  MUFU.EX2 R146, R2 ;  /* 0x0000000200927308 */ /* 0x0005e20000000800 */
[----:B-1----:R-:W-:-:S07]  /*dde0*/  FFMA.FTZ R10, R186, c[0x0][0x23c], -R9 ;  /* 0x00008f00ba0a7a23 */ /* 0x002fce0000010809 */
[----:B------:R-:W1:Y:S01]  /*ddf0*/  MUFU.EX2 R149, R10 ;  /* 0x0000000a00957308 */ /* 0x000e620000000800 */
[----:B--2---:R-:W-:-:S07]  /*de00*/  FFMA.FTZ R2, R166, c[0x0][0x23c], -R8 ;  /* 0x00008f00a6027a23 */ /* 0x004fce0000010808 */
[----:B------:R2:W3:Y:S01]  /*de10*/  MUFU.EX2 R145, R2 ;  /* 0x0000000200917308 */ /* 0x0004e20000000800 */
[----:B-1----:R-:W-:-:S07]  /*de20*/  F2FP.PACK_AB R7, R149, R150 ;  /* 0x000000969507723e */ /* 0x002fce00000000ff */
[----:B------:R-:W-:Y:S01]  /*de30*/  HMMA.16816.F32 R36, R4, R26, R36 ;  /* 0x0000001a0424723c */ /* 0x000fe20000001824 */
[----:B--2---:R-:W-:Y:S01]  /*de40*/  FFMA.FTZ R2, R184, c[0x0][0x23c], -R3 ;  /* 0x00008f00b8027a23 */ /* 0x004fe20000010803 */
[----:B---3--:R-:W-:-:S03]  /*de50*/  F2FP.PACK_AB R138, R145, R146 ;  /* 0x00000092918a723e */ /* 0x008fc600000000ff */
        /* <DEDUP_REMOVED lines=8> */
[--C-:B-1----:R-:W-:Y:S01]  /*dee0*/  FFMA.FTZ R2, R175, c[0x0][0x23c], -R3.reuse ;  /* 0x00008f00af027a23 */ /* 0x102fe20000010803 */
[----:B--2---:R-:W-:Y:S01]  /*def0*/  F2FP.PACK_AB R137, R27, R144 ;  /* 0x000000901b89723e */ /* 0x004fe200000000ff */
[----:B------:R-:W-:-:S02]  /*df00*/  FFMA.FTZ R3, R178, c[0x0][0x23c], -R3 ;  /* 0x00008f00b2037a23 */ /* 0x000fc40000010803 */
[----:B------:R1:W-:Y:S03]  /*df10*/  MUFU.EX2 R26, R2 ;  /* 0x00000002001a7308 */ /* 0x0003e60000000800 */
[C---:B------:R-:W-:Y:S01]  /*df20*/  HMMA.16816.F32 R20, R4.reuse, R18, R124 ;  /* 0x000000120414723c */ /* 0x040fe2000000187c */
[----:B------:R-:W2:Y:S04]  /*df30*/  LDSM.16.MT88.4 R124, [R190+0x7800] ;  /* 0x00780000be7c783b */ /* 0x000ea80000004200 */
[----:B------:R-:W3:Y:S01]  /*df40*/  MUFU.EX2 R25, R3 ;  /* 0x0000000300197308 */ /* 0x000ee20000000800 */
[----:B------:R-:W4:Y:S02]  /*df50*/  LDSM.16.MT88.4 R16, [R191+0x7800] ;  /* 0x00780000bf10783b */ /* 0x000f240000004200 */
[----:B------:R-:W-:Y:S01]  /*df60*/  HMMA.16816.F32 R12, R4, R14, R140 ;  /* 0x0000000e040c723c */ /* 0x000fe2000000188c */
[----:B-1----:R-:W-:-:S06]  /*df70*/  FFMA.FTZ R2, R220, c[0x0][0x23c], -R9 ;  /* 0x00008f00dc027a23 */ /* 0x002fcc0000010809 */
[----:B------:R-:W-:Y:S01]  /*df80*/  FFMA.FTZ R5, R245, R77, R160 ;  /* 0x0000004df5057223 */ /* 0x000fe200000100a0 */
[----:B------:R-:W-:Y:S01]  /*df90*/  F2FP.PACK_AB R140, R155, R156 ;  /* 0x0000009c9b8c723e */ /* 0x000fe200000000ff */
[----:B------:R1:W-:Y:S01]  /*dfa0*/  MUFU.EX2 R24, R2 ;  /* 0x0000000200187308 */ /* 0x0003e20000000800 */
[----:B------:R-:W-:Y:S01]  /*dfb0*/  FFMA.FTZ R4, R246, R76, R249 ;  /* 0x0000004cf6047223 */ /* 0x000fe200000100f9 */
[----:B------:R-:W-:Y:S01]  /*dfc0*/  F2FP.PACK_AB R142, R153, R154 ;  /* 0x0000009a998e723e */ /* 0x000fe200000000ff */
[----:B------:R-:W-:Y:S01]  /*dfd0*/  FADD.FTZ R5, R251, R5 ;  /* 0x00000005fb057221 */ /* 0x000fe20000010000 */
[----:B---3--:R-:W-:Y:S01]  /*dfe0*/  F2FP.PACK_AB R139, R25, R26 ;  /* 0x0000001a198b723e */ /* 0x008fe200000000ff */
[----:B------:R-:W-:Y:S02]  /*dff0*/  FFMA.FTZ R3, R248, R79, R161 ;  /* 0x0000004ff8037223 */ /* 0x000fe400000100a1 */
[----:B------:R-:W-:Y:S02]  /*e000*/  FADD.FTZ R7, R244, R4 ;  /* 0x00000004f4077221 */ /* 0x000fe40000010000 */
[----:B------:R-:W-:-:S02]  /*e010*/  FADD.FTZ R4, R170, R3 ;  /* 0x00000003aa047221 */ /* 0x000fc40000010000 */
[----:B------:R-:W-:Y:S01]  /*e020*/  FADD.FTZ R3, R243, R7 ;  /* 0x00000007f3037221 */ /* 0x000fe20000010000 */
[C---:B------:R-:W-:Y:S03]  /*e030*/  HMMA.16816.F32 R84, R136.reuse, R92, R72 ;  /* 0x0000005c8854723c */ /* 0x040fe60000001848 */
[----:B------:R-:W-:Y:S02]  /*e040*/  FADD.FTZ R3, R242, R3 ;  /* 0x00000003f2037221 */ /* 0x000fe40000010000 */
[----:B-1----:R-:W-:Y:S02]  /*e050*/  FFMA.FTZ R2, R219, c[0x0][0x23c], -R9 ;  /* 0x00008f00db027a23 */ /* 0x002fe40000010809 */
[----:B------:R-:W-:Y:S01]  /*e060*/  FADD.FTZ R3, R217, R3 ;  /* 0x00000003d9037221 */ /* 0x000fe20000010000 */
[----:B------:R-:W-:Y:S01]  /*e070*/  HMMA.16816.F32 R88, R136, R94, R68 ;  /* 0x0000005e8858723c */ /* 0x000fe20000001844 */
[----:B------:R1:W3:Y:S01]  /*e080*/  MUFU.EX2 R11, R2 ;  /* 0x00000002000b7308 */ /* 0x0002e20000000800 */
[----:B------:R-:W-:Y:S01]  /*e090*/  MOV R72, R235 ;  /* 0x000000eb00487202 */ /* 0x000fe20000000f00 */
[----:B------:R-:W-:Y:S01]  /*e0a0*/  FADD.FTZ R3, R216, R3 ;  /* 0x00000003d8037221 */ /* 0x000fe20000010000 */
[----:B------:R-:W-:-:S03]  /*e0b0*/  MOV R73, R236 ;  /* 0x000000ec00497202 */ /* 0x000fc60000000f00 */
[----:B------:R-:W-:Y:S01]  /*e0c0*/  MOV R70, R233 ;  /* 0x000000e900467202 */ /* 0x000fe20000000f00 */
[----:B------:R-:W-:Y:S01]  /*e0d0*/  HMMA.16816.F32 R100, R136, R108, R64 ;  /* 0x0000006c8864723c */ /* 0x000fe20000001840 */
[----:B------:R-:W-:-:S07]  /*e0e0*/  MOV R71, R234 ;  /* 0x000000ea00477202 */ /* 0x000fce0000000f00 */
[----:B------:R-:W-:Y:S01]  /*e0f0*/  HMMA.16816.F32 R104, R136, R110, R60 ;  /* 0x0000006e8868723c */ /* 0x000fe2000000183c */
[----:B-1----:R-:W-:Y:S01]  /*e100*/  FFMA.FTZ R2, R187, c[0x0][0x23c], -R9 ;  /* 0x00008f00bb027a23 */ /* 0x002fe20000010809 */
[----:B---3--:R-:W-:-:S03]  /*e110*/  F2FP.PACK_AB R141, R11, R24 ;  /* 0x000000180b8d723e */ /* 0x008fc600000000ff */
[----:B------:R1:W-:Y:S03]  /*e120*/  MUFU.EX2 R10, R2 ;  /* 0x00000002000a7308 */ /* 0x0003e60000000800 */
[C---:B--2---:R-:W-:Y:S08]  /*e130*/  HMMA.16816.F32 R116, R136.reuse, R124, R56 ;  /* 0x0000007c8874723c */ /* 0x044ff00000001838 */
[----:B------:R-:W-:Y:S01]  /*e140*/  HMMA.16816.F32 R120, R136, R126, R52 ;  /* 0x0000007e8878723c */ /* 0x000fe20000001834 */
[----:B-1----:R-:W-:-:S07]  /*e150*/  FFMA.FTZ R2, R185, c[0x0][0x23c], -R9 ;  /* 0x00008f00b9027a23 */ /* 0x002fce0000010809 */
[C---:B----4-:R-:W-:Y:S01]  /*e160*/  HMMA.16816.F32 R132, R136.reuse, R16, R48 ;  /* 0x000000108884723c */ /* 0x050fe20000001830 */
[----:B------:R1:W2:Y:S07]  /*e170*/  MUFU.EX2 R8, R2 ;  /* 0x0000000200087308 */ /* 0x0002ae0000000800 */
[----:B------:R-:W-:Y:S01]  /*e180*/  HMMA.16816.F32 R136, R136, R18, R40 ;  /* 0x000000128888723c */ /* 0x000fe20000001828 */
[----:B-1----:R-:W-:Y:S01]  /*e190*/  FFMA.FTZ R2, R247, R78, R177 ;  /* 0x0000004ef7027223 */ /* 0x002fe200000100b1 */
[----:B--2---:R-:W-:-:S03]  /*e1a0*/  F2FP.PACK_AB R143, R8, R10 ;  /* 0x0000000a088f723e */ /* 0x004fc600000000ff */
        /* <DEDUP_REMOVED lines=67> */
[----:B------:R-:W-:Y:S01]  /*e5e0*/  BAR.SYNC.DEFER_BLOCKING 0x0 ;  /* 0x0000000000007b1d */ /* 0x000fe20000010000 */
[----:B------:R-:W-:Y:S01]  /*e5f0*/  IMAD.U32 R7, RZ, RZ, UR4 ;  /* 0x00000004ff077e24 */ /* 0x000fe2000f8e00ff */
[----:B------:R-:W-:Y:S01]  /*e600*/  LOP3.LUT R0, R0, 0xffffffdf, RZ, 0xc0, !PT ;  /* 0xffffffdf00007812 */ /* 0x000fe200078ec0ff */
[----:B------:R-:W-:Y:S01]  /*e610*/  IMAD.U32 R11, RZ, RZ, UR4 ;  /* 0x00000004ff0b7e24 */ /* 0x000fe2000f8e00ff */
[----:B------:R-:W-:Y:S01]  /*e620*/  UISETP.GT.AND UP0, UPT, UR25, UR9, UPT ;  /* 0x000000091900728c */ /* 0x000fe2000bf04270 */
[----:B------:R-:W-:Y:S01]  /*e630*/  IMAD.U32 R12, RZ, RZ, UR4 ;  /* 0x00000004ff0c7e24 */ /* 0x000fe2000f8e00ff */
[----:B------:R-:W-:Y:S01]  /*e640*/  ULDC.64 UR12, c[0x0][0x1a0] ;  /* 0x00006800000c7ab9 */ /* 0x000fe20000000a00 */
[----:B------:R-:W-:Y:S01]  /*e650*/  @P3 LOP3.LUT R0, R0, 0x20, RZ, 0xfc, !PT ;  /* 0x0000002000003812 */ /* 0x000fe200078efcff */
[----:B------:R-:W-:Y:S02]  /*e660*/  UIMAD UR7, UR7, UR12, URZ ;  /* 0x0000000c070772a4 */ /* 0x000fe4000f8e023f */
[----:B------:R-:W-:Y:S01]  /*e670*/  UIMAD.WIDE.U32 UR22, UR25, UR12, URZ ;  /* 0x0000000c191672a5 */ /* 0x000fe2000f8e003f */
[----:B------:R-:W-:Y:S01]  /*e680*/  LOP3.LUT R0, R0, 0xfffffff7, RZ, 0xc0, !PT ;  /* 0xfffffff700007812 */ /* 0x000fe200078ec0ff */
[----:B------:R-:W-:-:S04]  /*e690*/  UIMAD UR7, UR25, UR13, UR7 ;  /* 0x0000000d190772a4 */ /* 0x000fc8000f8e0207 */
[----:B------:R-:W-:Y:S01]  /*e6a0*/  UIADD3 UR7, UR23, UR7, URZ ;  /* 0x0000000717077290 */ /* 0x000fe2000fffe03f */
[----:B------:R-:W-:Y:S02]  /*e6b0*/  IMAD.U32 R4, RZ, RZ, UR22 ;  /* 0x00000016ff047e24 */ /* 0x000fe4000f8e00ff */
[----:B------:R-:W-:-:S03]  /*e6c0*/  IMAD.U32 R5, RZ, RZ, UR23 ;  /* 0x00000017ff057e24 */ /* 0x000fc6000f8e00ff */
[----:B------:R-:W-:Y:S01]  /*e6d0*/  IMAD.U32 R3, RZ, RZ, UR7 ;  /* 0x00000007ff037e24 */ /* 0x000fe2000f8e00ff */
[----:B------:R-:W-:Y:S01]  /*e6e0*/  @P3 STS.128 [R215+0x6000], RZ ;  /* 0x006000ffd7003388 */ /* 0x000fe20000000c00 */
[----:B--2---:R-:W-:-:S04]  /*e6f0*/  LEA R2, P0, R4, R160, 0x6 ;  /* 0x000000a004027211 */ /* 0x004fc800078030ff */
[----:B---3--:R-:W-:Y:S01]  /*e700*/  LEA.HI.X R3, R4, R229, R3, 0x6, P0 ;  /* 0x000000e504037211 */ /* 0x008fe200000f3403 */
[----:B------:R-:W-:Y:S01]  /*e710*/  IMAD.MOV.U32 R229, RZ, RZ, c[0x0][0x1a4] ;  /* 0x00006900ffe57624 */ /* 0x000fe200078e00ff */
[----:B------:R-:W-:Y:S02]  /*e720*/  @!P3 LEA R7, P1, R7, R2, 0x5 ;  /* 0x000000020707b211 */ /* 0x000fe400078228ff */
[----:B------:R-:W-:Y:S02]  /*e730*/  @!P3 IADD3 R5, P4, R2, UR17, RZ ;  /* 0x000000110205bc10 */ /* 0x000fe4000ff9e0ff */
[----:B------:R-:W-:Y:S02]  /*e740*/  @!P3 LEA R6, P0, R7, c[0x0][0x170], 0x1 ;  /* 0x00005c000706ba11 */ /* 0x000fe400078008ff */
[----:B------:R-:W-:Y:S02]  /*e750*/  @!P3 LEA.HI.X R11, R11, R3, R229, 0x5, P1 ;  /* 0x000000030b0bb211 */ /* 0x000fe400008f2ce5 */
[----:B------:R-:W-:-:S02]  /*e760*/  @!P3 LEA R8, P2, R5, c[0x0][0x170], 0x1 ;  /* 0x00005c000508ba11 */ /* 0x000fc400078408ff */
[----:B------:R-:W-:Y:S02]  /*e770*/  @!P3 IADD3.X R4, R3, UR10, RZ, P4, !PT ;  /* 0x0000000a0304bc10 */ /* 0x000fe4000a7fe4ff */
[C---:B------:R-:W-:Y:S02]  /*e780*/  @!P3 LEA R10, P1, R2.reuse, c[0x0][0x170], 0x1 ;  /* 0x00005c00020aba11 */ /* 0x040fe400078208ff */
[----:B------:R-:W-:Y:S02]  /*e790*/  @!P3 LEA.HI.X R7, R7, c[0x0][0x174], R11, 0x1, P0 ;  /* 0x00005d000707ba11 */ /* 0x000fe400000f0c0b */
[----:B------:R-:W-:Y:S01]  /*e7a0*/  @!P3 LEA.HI.X R9, R5, c[0x0][0x174], R4, 0x1, P2 ;  /* 0x00005d000509ba11 */ /* 0x000fe200010f0c04 */
[----:B------:R-:W-:Y:S01]  /*e7b0*/  @!P3 IMAD R4, R229, 0x30, RZ ;  /* 0x00000030e504b824 */ /* 0x000fe200078e02ff */
[--C-:B------:R-:W-:Y:S01]  /*e7c0*/  @!P3 LEA.HI.X R11, R2, c[0x0][0x174], R3.reuse, 0x1, P1 ;  /* 0x00005d00020bba11 */ /* 0x100fe200008f0c03 */
[----:B------:R-:W-:Y:S01]  /*e7d0*/  @!P3 IMAD.WIDE.U32 R2, R12, 0x30, R2 ;  /* 0x000000300c02b825 */ /* 0x000fe200078e0002 */
[----:B------:R-:W1:Y:S03]  /*e7e0*/  S2R R229, SR_TID.X ;  /* 0x0000000000e57919 */ /* 0x000e660000002100 */
[----:B------:R-:W-:Y:S01]  /*e7f0*/  @!P3 IMAD.IADD R3, R4, 0x1, R3 ;  /* 0x000000010403b824 */ /* 0x000fe200078e0203 */
[C---:B------:R-:W-:Y:S01]  /*e800*/  @!P3 LEA R4, P0, R2.reuse, c[0x0][0x170], 0x1 ;  /* 0x00005c000204ba11 */ /* 0x040fe200078008ff */
[----:B------:R-:W-:Y:S01]  /*e810*/  @!PT LDS RZ, [RZ] ;  /* 0x00000000fffff984 */ /* 0x000fe20000000800 */
[----:B------:R-:W-:Y:S01]  /*e820*/  @!PT LDS RZ, [RZ] ;  /* 0x00000000fffff984 */ /* 0x000fe20000000800 */
[----:B------:R-:W-:Y:S01]  /*e830*/  @!PT LDS RZ, [RZ] ;  /* 0x00000000fffff984 */ /* 0x000fe20000000800 */
[----:B------:R2:W-:Y:S03]  /*e840*/  @!P3 LDGSTS.E.BYPASS.LTC128B.128 [R215+0x6000], [R10.64] ;  /* 0x060000000ad7bfae */ /* 0x0005e6000b901d52 */
[----:B------:R-:W-:Y:S01]  /*e850*/  @!P3 LEA.HI.X R5, R2, c[0x0][0x174], R3, 0x1, P0 ;  /* 0x00005d000205ba11 */ /* 0x000fe200000f0c03 */
[----:B------:R-:W-:Y:S01]  /*e860*/  @P3 STS.128 [R215+0x6800], RZ ;  /* 0x006800ffd7003388 */ /* 0x000fe20000000c00 */
[----:B------:R-:W-:-:S03]  /*e870*/  IMAD.U32 R2, RZ, RZ, UR25 ;  /* 0x00000019ff027e24 */ /* 0x000fc6000f8e00ff */
        /* <DEDUP_REMOVED lines=9> */
[----:B-1----:R-:W-:-:S03]  /*e910*/  IMAD.SHL.U32 R229, R229, 0x2, RZ ;  /* 0x00000002e5e57824 */ /* 0x002fc600078e00ff */
[----:B------:R-:W-:Y:S04]  /*e920*/  @P3 STS.128 [R215+0x7800], RZ ;  /* 0x007800ffd7003388 */ /* 0x000fe80000000c00 */
[----:B------:R-:W-:Y:S01]  /*e930*/  @!PT LDS RZ, [RZ] ;  /* 0x00000000fffff984 */ /* 0x000fe20000000800 */
[----:B------:R-:W-:Y:S01]  /*e940*/  @!PT LDS RZ, [RZ] ;  /* 0x00000000fffff984 */ /* 0x000fe20000000800 */
[----:B------:R-:W-:Y:S01]  /*e950*/  @!PT LDS RZ, [RZ] ;  /* 0x00000000fffff984 */ /* 0x000fe20000000800 */
[----:B------:R3:W-:Y:S01]  /*e960*/  @!P3 LDGSTS.E.BYPASS.LTC128B.128 [R215+0x7800], [R4.64] ;  /* 0x0780000004d7bfae */ /* 0x0007e2000b901d52 */
[----:B------:R-:W-:-:S03]  /*e970*/  LOP3.LUT R229, R229, 0x6, RZ, 0xc0, !PT ;  /* 0x00000006e5e57812 */ /* 0x000fc600078ec0ff */
[----:B------:R-:W-:Y:S02]  /*e980*/  LDSM.16.M88.4 R16, [R188+0x4000] ;  /* 0x00400000bc10783b */ /* 0x000fe40000000200 */
[----:B------:R-:W-:Y:S02]  /*e990*/  IMAD R2, R2, 0x40, R229 ;  /* 0x0000004002027824 */ /* 0x000fe400078e02e5 */
[----:B------:R-:W-:Y:S02]  /*e9a0*/  LDSM.16.M88.4 R20, [R188+0x5800] ;  /* 0x00580000bc14783b */ /* 0x000fe40000000200 */
[----:B------:R-:W-:Y:S02]  /*e9b0*/  IMAD.IADD R3, R210, 0x1, -R2 ;  /* 0x00000001d2037824 */ /* 0x000fe400078e0a02 */
[----:B--2---:R-:W1:Y:S03]  /*e9c0*/  LDSM.16.M88.4 R8, [R195] ;  /* 0x00000000c308783b */ /* 0x004e660000000200 */
[----:B------:R-:W-:Y:S01]  /*e9d0*/  IABS R3, R3 ;  /* 0x0000000300037213 */ /* 0x000fe20000000000 */
[----:B------:R-:W-:Y:S04]  /*e9e0*/  LDSM.16.M88.4 R28, [R188+0x4800] ;  /* 0x00480000bc1c783b */ /* 0x000fe80000000200 */
[----:B------:R-:W-:Y:S04]  /*e9f0*/  LDSM.16.M88.4 R24, [R188+0x5000] ;  /* 0x00500000bc18783b */ /* 0x000fe80000000200 */
[----:B------:R-:W-:Y:S04]  /*ea00*/  LDSM.16.M88.4 R12, [R198+0x2000] ;  /* 0x00200000c60c783b */ /* 0x000fe80000000200 */
[----:B---3--:R-:W2:Y:S04]  /*ea10*/  LDSM.16.M88.4 R4, [R195+0x2000] ;  /* 0x00200000c304783b */ /* 0x008ea80000000200 */
[----:B------:R-:W3:Y:S04]  /*ea20*/  LDSM.16.M88.4 R32, [R194+0x5800] ;  /* 0x00580000c220783b */ /* 0x000ee80000000200 */
[----:B------:R-:W-:Y:S04]  /*ea30*/  LDSM.16.M88.4 R36, [R194+0x5000] ;  /* 0x00500000c224783b */ /* 0x000fe80000000200 */
[----:B------:R-:W-:Y:S04]  /*ea40*/  LDSM.16.M88.4 R44, [R194+0x4000] ;  /* 0x00400000c22c783b */ /* 0x000fe80000000200 */
[----:B------:R-:W-:Y:S04]  /*ea50*/  LDSM.16.M88.4 R40, [R194+0x4800] ;  /* 0x00480000c228783b */ /* 0x000fe80000000200 */
[----:B------:R-:W0:Y:S01]  /*ea60*/  LDGDEPBAR ;  /* 0x00000000000079af */ /* 0x000e220000000000 */
[C---:B-1----:R-:W-:Y:S08]  /*ea70*/  HMMA.16816.F32 R152, R8.reuse, R16, RZ ;  /* 0x000000100898723c */ /* 0x042ff000000018ff */
[----:B------:R-:W-:Y:S08]  /*ea80*/  HMMA.16816.F32 R168, R8, R18, RZ ;  /* 0x0000001208a8723c */ /* 0x000ff000000018ff */
[C---:B--2---:R-:W-:Y:S08]  /*ea90*/  HMMA.16816.F32 R68, R4.reuse, R16, RZ ;  /* 0x000000100444723c */ /* 0x044ff000000018ff */
[C---:B------:R-:W-:Y:S01]  /*eaa0*/  HMMA.16816.F32 R64, R4.reuse, R18, RZ ;  /* 0x000000120440723c */ /* 0x040fe200000018ff */
[----:B------:R-:W1:Y:S07]  /*eab0*/  LDSM.16.M88.4 R16, [R198] ;  /* 0x00000000c610783b */ /* 0x000e6e0000000200 */
        /* <DEDUP_REMOVED lines=8> */
[C---:B------:R-:W-:Y:S01]  /*eb40*/  HMMA.16816.F32 R164, R8.reuse, R30, RZ ;  /* 0x0000001e08a4723c */ /* 0x040fe200000018ff */
[----:B------:R-:W-:Y:S07]  /*eb50*/  LDSM.16.M88.4 R28, [R202] ;  /* 0x00000000ca1c783b */ /* 0x000fee0000000200 */
[C---:B------:R-:W-:Y:S01]  /*eb60*/  HMMA.16816.F32 R160, R8.reuse, R26, RZ ;  /* 0x0000001a08a0723c */ /* 0x040fe200000018ff */
[----:B------:R-:W-:Y:S07]  /*eb70*/  LDSM.16.M88.4 R24, [R199] ;  /* 0x00000000c718783b */ /* 0x000fee0000000200 */
[C---:B------:R-:W-:Y:S08]  /*eb80*/  HMMA.16816.F32 R76, R8.reuse, R20, RZ ;  /* 0x00000014084c723c */ /* 0x040ff000000018ff */
[----:B------:R-:W-:Y:S01]  /*eb90*/  HMMA.16816.F32 R156, R8, R22, RZ ;  /* 0x00000016089c723c */ /* 0x000fe200000018ff */
[----:B------:R-:W-:Y:S07]  /*eba0*/  LDSM.16.M88.4 R8, [R196] ;  /* 0x00000000c408783b */ /* 0x000fee0000000200 */
[C---:B---3--:R-:W-:Y:S01]  /*ebb0*/  HMMA.16816.F32 R224, R12.reuse, R32, R48 ;  /* 0x000000200ce0723c */ /* 0x048fe20000001830 */
[----:B------:R-:W2:Y:S07]  /*ebc0*/  LDSM.16.M88.4 R48, [R201] ;  /* 0x00000000c930783b */ /* 0x000eae0000000200 */
[----:B------:R-:W-:Y:S08]  /*ebd0*/  HMMA.16816.F32 R216, R12, R34, R4 ;  /* 0x000000220cd8723c */ /* 0x000ff00000001804 */
[C---:B-1----:R-:W-:Y:S08]  /*ebe0*/  HMMA.16816.F32 R4, R16.reuse, R36, R144 ;  /* 0x000000241004723c */ /* 0x042ff00000001890 */
[-C--:B------:R-:W-:Y:S08]  /*ebf0*/  HMMA.16816.F32 R20, R16, R44.reuse, R152 ;  /* 0x0000002c1014723c */ /* 0x080ff00000001898 */
[----:B------:R-:W-:Y:S01]  /*ec00*/  HMMA.16816.F32 R176, R12, R44, R68 ;  /* 0x0000002c0cb0723c */ /* 0x000fe20000001844 */
[----:B------:R-:W-:-:S02]  /*ec10*/  IMAD.MOV.U32 R250, RZ, RZ, R219 ;  /* 0x000000fffffa7224 */ /* 0x000fc400078e00db */
[----:B------:R-:W-:Y:S02]  /*ec20*/  IMAD.MOV.U32 R249, RZ, RZ, R216 ;  /* 0x000000fffff97224 */ /* 0x000fe400078e00d8 */
[----:B------:R-:W-:Y:S02]  /*ec30*/  IMAD.MOV.U32 R244, RZ, RZ, R217 ;  /* 0x000000fffff47224 */ /* 0x000fe400078e00d9 */
[----:B------:R-:W-:Y:S01]  /*ec40*/  IMAD.MOV.U32 R239, RZ, RZ, R218 ;  /* 0x000000ffffef7224 */ /* 0x000fe200078e00da */
[C---:B------:R-:W-:Y:S01]  /*ec50*/  HMMA.16816.F32 R180, R12.reuse, R40, R60 ;  /* 0x000000280cb4723c */ /* 0x040fe2000000183c */
[----:B------:R-:W-:Y:S07]  /*ec60*/  LDSM.16.M88.4 R216, [R200] ;  /* 0x00000000c8d8783b */ /* 0x000fee0000000200 */
[C---:B------:R-:W-:Y:S08]  /*ec70*/  HMMA.16816.F32 R220, R12.reuse, R36, R52 ;  /* 0x000000240cdc723c */ /* 0x040ff00000001834 */
[C---:B------:R-:W-:Y:S08]  /*ec80*/  HMMA.16816.F32 R172, R12.reuse, R46, R64 ;  /* 0x0000002e0cac723c */ /* 0x040ff00000001840 */
[C---:B------:R-:W-:Y:S08]  /*ec90*/  HMMA.16816.F32 R56, R12.reuse, R42, R56 ;  /* 0x0000002a0c38723c */ /* 0x040ff00000001838 */
[----:B------:R-:W-:Y:S08]  /*eca0*/  HMMA.16816.F32 R184, R12, R38, R72 ;  /* 0x000000260cb8723c */ /* 0x000ff00000001848 */
[----:B------:R-:W-:Y:S08]  /*ecb0*/  HMMA.16816.F32 R12, R16, R40, R148 ;  /* 0x00000028100c723c */ /* 0x000ff00000001894 */
[C---:B--2---:R-:W-:Y:S07]  /*ecc0*/  HMMA.16816.F32 R148, R8.reuse, R48, R4 ;  /* 0x000000300894723c */ /* 0x044fee0000001804 */
[--C-:B------:R-:W-:Y:S01]  /*ecd0*/  IMAD.IADD R5, R207, 0x1, -R2.reuse ;  /* 0x00000001cf057824 */ /* 0x100fe200078e0a02 */
[C---:B------:R-:W-:Y:S01]  /*ece0*/  IADD3 R7, R2.reuse, 0x1, RZ ;  /* 0x0000000102077810 */ /* 0x040fe20007ffe0ff */
[----:B------:R-:W-:Y:S01]  /*ecf0*/  IMAD.MOV.U32 R4, RZ, RZ, R3 ;  /* 0x000000ffff047224 */ /* 0x000fe200078e0003 */
[----:B------:R-:W-:Y:S01]  /*ed00*/  HMMA.16816.F32 R68, R8, R24, R20 ;  /* 0x000000180844723c */ /* 0x000fe20000001814 */
[----:B------:R-:W1:Y:S01]  /*ed10*/  LDSM.16.M88.4 R20, [R196+0x2000] ;  /* 0x00200000c414783b */ /* 0x000e620000000200 */
[----:B------:R-:W-:Y:S01]  /*ed20*/  IABS R3, R5 ;  /* 0x0000000500037213 */ /* 0x000fe20000000000 */
[----:B------:R-:W-:Y:S01]  /*ed30*/  IMAD.IADD R5, R205, 0x1, -R2 ;  /* 0x00000001cd057824 */ /* 0x000fe200078e0a02 */
[----:B------:R2:W-:Y:S01]  /*ed40*/  I2F R232, R4 ;  /* 0x0000000400e87306 */ /* 0x0005e20000201400 */
[----:B------:R-:W-:-:S02]  /*ed50*/  IADD3 R6, R2, 0x8, RZ ;  /* 0x0000000802067810 */ /* 0x000fc40007ffe0ff */
[C---:B------:R-:W-:Y:S01]  /*ed60*/  ISETP.GE.AND P4, PT, R7.reuse, R214, PT ;  /* 0x000000d60700720c */ /* 0x040fe20003f86270 */
[C---:B------:R-:W-:Y:S01]  /*ed70*/  HMMA.16816.F32 R44, R16.reuse, R46, R168 ;  /* 0x0000002e102c723c */ /* 0x040fe200000018a8 */
[C---:B------:R-:W-:Y:S02]  /*ed80*/  ISETP.GE.AND P2, PT, R7.reuse, R213, PT ;  /* 0x000000d50700720c */ /* 0x040fe40003f46270 */
[C---:B------:R-:W-:Y:S02]  /*ed90*/  ISETP.GE.AND P1, PT, R7.reuse, R212, PT ;  /* 0x000000d40700720c */ /* 0x040fe40003f26270 */
[C---:B------:R-:W-:Y:S02]  /*eda0*/  ISETP.GE.AND P0, PT, R7.reuse, R211, PT ;  /* 0x000000d30700720c */ /* 0x040fe40003f06270 */
[C---:B------:R-:W-:Y:S01]  /*edb0*/  ISETP.LT.OR P6, PT, R7.reuse, R206, P4 ;  /* 0x000000ce0700720c */ /* 0x040fe200027c1670 */
[----:B------:R-:W-:Y:S01]  /*edc0*/  HMMA.16816.F32 R52, R16, R32, R76 ;  /* 0x000000201034723c */ /* 0x000fe2000000184c */
[----:B------:R-:W-:-:S02]  /*edd0*/  ISETP.LT.OR P5, PT, R7, R208, P2 ;  /* 0x000000d00700720c */ /* 0x000fc400017a1670 */
[----:B------:R-:W-:Y:S01]  /*ede0*/  ISETP.LT.OR P1, PT, R7, R204, P1 ;  /* 0x000000cc0700720c */ /* 0x000fe20000f21670 */
[----:B--2---:R-:W-:Y:S01]  /*edf0*/  IMAD.MOV.U32 R4, RZ, RZ, R3 ;  /* 0x000000ffff047224 */ /* 0x004fe200078e0003 */
[----:B------:R-:W-:Y:S01]  /*ee00*/  IABS R3, R5 ;  /* 0x0000000500037213 */ /* 0x000fe20000000000 */
[----:B------:R-:W-:Y:S01]  /*ee10*/  IMAD.IADD R5, R209, 0x1, -R2 ;  /* 0x00000001d1057824 */ /* 0x000fe200078e0a02 */
[----:B------:R-:W-:Y:S01]  /*ee20*/  ISETP.LT.OR P0, PT, R7, R203, P0 ;  /* 0x000000cb0700720c */ /* 0x000fe20000701670 */
[----:B------:R2:W-:Y:S01]  /*ee30*/  I2F R230, R4 ;  /* 0x0000000400e67306 */ /* 0x0005e20000201400 */
[----:B------:R-:W-:Y:S01]  /*ee40*/  HMMA.16816.F32 R40, R16, R42, R164 ;  /* 0x0000002a1028723c */ /* 0x000fe200000018a4 */
[C---:B------:R-:W-:Y:S02]  /*ee50*/  ISETP.GE.AND P4, PT, R6.reuse, R214, PT ;  /* 0x000000d60600720c */ /* 0x040fe40003f86270 */
[----:B------:R-:W-:-:S04]  /*ee60*/  ISETP.GE.AND P2, PT, R6, R213, PT ;  /* 0x000000d50600720c */ /* 0x000fc80003f46270 */
[----:B------:R-:W-:Y:S01]  /*ee70*/  @P1 LOP3.LUT R0, R0, 0x8, RZ, 0xfc, !PT ;  /* 0x0000000800001812 */ /* 0x000fe200078efcff */
[C---:B------:R-:W-:Y:S01]  /*ee80*/  HMMA.16816.F32 R36, R16.reuse, R38, R160 ;  /* 0x000000261024723c */ /* 0x040fe200000018a0 */
[----:B------:R-:W-:Y:S02]  /*ee90*/  ISETP.GE.AND P1, PT, R2, R214, PT ;  /* 0x000000d60200720c */ /* 0x000fe40003f26270 */
[----:B------:R-:W-:Y:S02]  /*eea0*/  LOP3.LUT R0, R0, 0xfffffffb, RZ, 0xc0, !PT ;  /* 0xfffffffb00007812 */ /* 0x000fe400078ec0ff */
[----:B------:R-:W-:Y:S01]  /*eeb0*/  ISETP.LT.OR P1, PT, R2, R206, P1 ;  /* 0x000000ce0200720c */ /* 0x000fe20000f21670 */
[----:B--2---:R-:W-:Y:S01]  /*eec0*/  IMAD.MOV.U32 R4, RZ, RZ, R3 ;  /* 0x000000ffff047224 */ /* 0x004fe200078e0003 */
[----:B------:R-:W-:Y:S01]  /*eed0*/  IABS R3, R5 ;  /* 0x0000000500037213 */ /* 0x000fe20000000000 */
[----:B------:R-:W-:Y:S01]  /*eee0*/  IMAD.IADD R5, R210, 0x1, -R7 ;  /* 0x00000001d2057824 */ /* 0x000fe200078e0a07 */
[----:B------:R-:W-:Y:S01]  /*eef0*/  HMMA.16816.F32 R16, R16, R34, R156 ;  /* 0x000000221010723c */ /* 0x000fe2000000189c */
[----:B------:R2:W-:Y:S01]  /*ef00*/  I2F R231, R4 ;  /* 0x0000000400e77306 */ /* 0x0005e20000201400 */
[----:B------:R-:W-:-:S02]  /*ef10*/  @P0 LOP3.LUT R0, R0, 0x4, RZ, 0xfc, !PT ;  /* 0x0000000400000812 */ /* 0x000fc400078efcff */
[----:B------:R-:W-:-:S04]  /*ef20*/  ISETP.GE.AND P0, PT, R2, R213, PT ;  /* 0x000000d50200720c */ /* 0x000fc80003f06270 */
[----:B-1----:R-:W-:Y:S01]  /*ef30*/  HMMA.16816.F32 R32, R20, R24, R176 ;  /* 0x000000181420723c */ /* 0x002fe200000018b0 */
[----:B------:R-:W-:-:S06]  /*ef40*/  ISETP.LT.OR P0, PT, R2, R208, P0 ;  /* 0x000000d00200720c */ /* 0x000fcc0000701670 */
[C---:B------:R-:W-:Y:S01]  /*ef50*/  IMAD.IADD R24, R209.reuse, 0x1, -R6 ;  /* 0x00000001d1187824 */ /* 0x040fe200078e0a06 */
[C---:B------:R-:W-:Y:S01]  /*ef60*/  HMMA.16816.F32 R60, R8.reuse, R26, R44 ;  /* 0x0000001a083c723c */ /* 0x040fe2000000182c */
[----:B--2---:R-:W-:Y:S01]  /*ef70*/  IMAD.MOV.U32 R4, RZ, RZ, R3 ;  /* 0x000000ffff047224 */ /* 0x004fe200078e0003 */
[----:B------:R-:W-:Y:S01]  /*ef80*/  IABS R3, R5 ;  /* 0x0000000500037213 */ /* 0x000fe20000000000 */
[--C-:B------:R-:W-:Y:S02]  /*ef90*/  IMAD.IADD R5, R209, 0x1, -R7.reuse ;  /* 0x00000001d1057824 */ /* 0x100fe400078e0a07 */
[----:B------:R1:W-:Y:S01]  /*efa0*/  I2F R229, R4 ;  /* 0x0000000400e57306 */ /* 0x0003e20000201400 */
[----:B------:R-:W-:Y:S02]  /*efb0*/  IMAD.MOV.U32 R176, RZ, RZ, R244 ;  /* 0x000000ffffb07224 */ /* 0x000fe400078e00f4 */
[C---:B------:R-:W-:Y:S05]  /*efc0*/  HMMA.16816.F32 R16, R8.reuse, R218, R16 ;  /* 0x000000da0810723c */ /* 0x040fea0000001810 */
[----:B------:R2:W-:Y:S03]  /*efd0*/  I2F R228, R3 ;  /* 0x0000000300e47306 */ /* 0x0005e60000201400 */
[----:B------:R-:W-:Y:S01]  /*efe0*/  HMMA.16816.F32 R64, R8, R30, R40 ;  /* 0x0000001e0840723c */ /* 0x000fe20000001828 */
[----:B-1----:R-:W-:-:S07]  /*eff0*/  IMAD.IADD R4, R207, 0x1, -R7 ;  /* 0x00000001cf047824 */ /* 0x002fce00078e0a07 */
[----:B------:R-:W-:Y:S01]  /*f000*/  HMMA.16816.F32 R76, R8, R28, R12 ;  /* 0x0000001c084c723c */ /* 0x000fe2000000180c */
[----:B------:R-:W-:Y:S01]  /*f010*/  LDSM.16.M88.4 R12, [R197+0x2000] ;  /* 0x00200000c50c783b */ /* 0x000fe20000000200 */
[----:B------:R-:W-:Y:S01]  /*f020*/  IABS R4, R4 ;  /* 0x0000000400047213 */ /* 0x000fe20000000000 */
[----:B--2---:R-:W-:-:S03]  /*f030*/  IMAD.IADD R3, R205, 0x1, -R7 ;  /* 0x00000001cd037824 */ /* 0x004fc600078e0a07 */
[----:B------:R1:W-:Y:S02]  /*f040*/  I2F R169, R4 ;  /* 0x0000000400a97306 */ /* 0x0003e40000201400 */
[C---:B------:R-:W-:Y:S01]  /*f050*/  HMMA.16816.F32 R44, R20.reuse, R28, R180 ;  /* 0x0000001c142c723c */ /* 0x040fe200000018b4 */
[----:B------:R-:W-:Y:S01]  /*f060*/  IMAD.MOV.U32 R238, RZ, RZ, R16 ;  /* 0x000000ffffee7224 */ /* 0x000fe200078e0010 */
[----:B------:R-:W-:Y:S01]  /*f070*/  IABS R3, R3 ;  /* 0x0000000300037213 */ /* 0x000fe20000000000 */
[----:B------:R-:W-:Y:S01]  /*f080*/  IMAD.MOV.U32 R252, RZ, RZ, R17 ;  /* 0x000000fffffc7224 */ /* 0x000fe200078e0011 */
[----:B------:R-:W-:Y:S01]  /*f090*/  MOV R237, R19 ;  /* 0x0000001300ed7202 */ /* 0x000fe20000000f00 */
[----:B------:R-:W-:Y:S02]  /*f0a0*/  IMAD.MOV.U32 R251, RZ, RZ, R18 ;  /* 0x000000fffffb7224 */ /* 0x000fe400078e0012 */
[----:B------:R-:W-:Y:S01]  /*f0b0*/  LDSM.16.M88.4 R16, [R197] ;  /* 0x00000000c510783b */ /* 0x000fe20000000200 */
[----:B------:R-:W-:Y:S01]  /*f0c0*/  HMMA.16816.F32 R40, R20, R30, R56 ;  /* 0x0000001e1428723c */ /* 0x000fe20000001838 */
[----:B------:R-:W-:-:S02]  /*f0d0*/  IMAD.MOV.U32 R179, RZ, RZ, R238 ;  /* 0x000000ffffb37224 */ /* 0x000fc400078e00ee */
[----:B------:R-:W2:Y:S01]  /*f0e0*/  LDSM.16.M88.4 R28, [R193+0x800] ;  /* 0x00080000c11c783b */ /* 0x000ea20000000200 */
[----:B------:R-:W-:Y:S02]  /*f0f0*/  IMAD.MOV.U32 R183, RZ, RZ, R251 ;  /* 0x000000ffffb77224 */ /* 0x000fe400078e00fb */
[----:B-1----:R-:W-:Y:S01]  /*f100*/  IMAD.MOV.U32 R4, RZ, RZ, R3 ;  /* 0x000000ffff047224 */ /* 0x002fe200078e0003 */
[----:B------:R-:W-:Y:S01]  /*f110*/  IABS R3, R5 ;  /* 0x0000000500037213 */ /* 0x000fe20000000000 */
[----:B------:R-:W-:Y:S01]  /*f120*/  IMAD.IADD R5, R210, 0x1, -R6 ;  /* 0x00000001d2057824 */ /* 0x000fe200078e0a06 */
[----:B------:R-:W-:Y:S01]  /*f130*/  HMMA.16816.F32 R72, R8, R50, R36 ;  /* 0x000000320848723c */ /* 0x000fe20000001824 */
[----:B------:R1:W-:Y:S01]  /*f140*/  I2F R171, R4 ;  /* 0x0000000400ab7306 */ /* 0x0003e20000201400 */
[----:B------:R-:W-:Y:S02]  /*f150*/  IMAD.MOV.U32 R177, RZ, RZ, R179 ;  /* 0x000000ffffb17224 */ /* 0x000fe400078e00b3 */
[----:B------:R-:W-:-:S02]  /*f160*/  IMAD.MOV.U32 R179, RZ, RZ, R252 ;  /* 0x000000ffffb37224 */ /* 0x000fc400078e00fc */
[----:B------:R-:W-:Y:S02]  /*f170*/  IMAD.MOV.U32 R182, RZ, RZ, R239 ;  /* 0x000000ffffb67224 */ /* 0x000fe400078e00ef */
[----:B------:R-:W-:Y:S01]  /*f180*/  HMMA.16816.F32 R36, R20, R26, R172 ;  /* 0x0000001a1424723c */ /* 0x000fe200000018ac */
[----:B------:R-:W-:Y:S02]  /*f190*/  IMAD.MOV.U32 R180, RZ, RZ, R250 ;  /* 0x000000ffffb47224 */ /* 0x000fe400078e00fa */
[----:B------:R-:W-:-:S05]  /*f1a0*/  IMAD.MOV.U32 R181, RZ, RZ, R249 ;  /* 0x000000ffffb57224 */ /* 0x000fca00078e00f9 */
[----:B------:R-:W-:Y:S01]  /*f1b0*/  HMMA.16816.F32 R156, R8, R216, R52 ;  /* 0x000000d8089c723c */ /* 0x000fe20000001834 */
[----:B-1----:R-:W-:Y:S01]  /*f1c0*/  IMAD.MOV.U32 R4, RZ, RZ, R3 ;  /* 0x000000ffff047224 */ /* 0x002fe200078e0003 */
[----:B------:R-:W-:Y:S01]  /*f1d0*/  IABS R3, R5 ;  /* 0x0000000500037213 */ /* 0x000fe20000000000 */
[----:B------:R-:W1:Y:S01]  /*f1e0*/  LDSM.16.M88.4 R8, [R193] ;  /* 0x00000000c108783b */ /* 0x000e620000000200 */
[----:B------:R-:W-:Y:S01]  /*f1f0*/  IADD3 R5, R2, 0x9, RZ ;  /* 0x0000000902057810 */ /* 0x000fe20007ffe0ff */
[----:B------:R3:W-:Y:S03]  /*f200*/  I2F R170, R4 ;  /* 0x0000000400aa7306 */ /* 0x0007e60000201400 */
[C---:B------:R-:W-:Y:S05]  /*f210*/  HMMA.16816.F32 R52, R20.reuse, R48, R220 ;  /* 0x000000301434723c */ /* 0x040fea00000018dc */
[----:B------:R4:W-:Y:S03]  /*f220*/  I2F R168, R3 ;  /* 0x0000000300a87306 */ /* 0x0009e60000201400 */
[----:B------:R-:W-:Y:S01]  /*f230*/  HMMA.16816.F32 R48, R20, R50, R184 ;  /* 0x000000321430723c */ /* 0x000fe200000018b8 */
[----:B---3--:R-:W-:-:S06]  /*f240*/  IMAD.IADD R4, R207, 0x1, -R6 ;  /* 0x00000001cf047824 */ /* 0x008fcc00078e0a06 */
[----:B------:R-:W-:Y:S01]  /*f250*/  IMAD.MOV.U32 R187, RZ, RZ, R180 ;  /* 0x000000ffffbb7224 */ /* 0x000fe200078e00b4 */
[----:B--2---:R-:W-:Y:S01]  /*f260*/  HMMA.16816.F32 R240, R12, R30, R40 ;  /* 0x0000001e0cf0723c */ /* 0x004fe20000001828 */
[----:B------:R-:W-:Y:S01]  /*f270*/  IMAD.MOV.U32 R180, RZ, RZ, R181 ;  /* 0x000000ffffb47224 */ /* 0x000fe200078e00b5 */
[----:B------:R-:W-:Y:S01]  /*f280*/  IABS R4, R4 ;  /* 0x0000000400047213 */ /* 0x000fe20000000000 */
[----:B----4-:R-:W-:-:S03]  /*f290*/  IMAD.IADD R3, R205, 0x1, -R6 ;  /* 0x00000001cd037824 */ /* 0x010fc600078e0a06 */
[----:B------:R2:W-:Y:S02]  /*f2a0*/  I2F R166, R4 ;  /* 0x0000000400a67306 */ /* 0x0005e40000201400 */
[----:B------:R-:W-:Y:S01]  /*f2b0*/  HMMA.16816.F32 R56, R20, R216, R224 ;  /* 0x000000d81438723c */ /* 0x000fe200000018e0 */
[----:B------:R-:W-:-:S06]  /*f2c0*/  IABS R3, R3 ;  /* 0x0000000300037213 */ /* 0x000fcc0000000000 */
[----:B------:R-:W-:Y:S01]  /*f2d0*/  IMAD.MOV.U32 R216, RZ, RZ, R182 ;  /* 0x000000ffffd87224 */ /* 0x000fe200078e00b6 */
[----:B------:R-:W-:Y:S01]  /*f2e0*/  HMMA.16816.F32 R224, R16, R30, R64 ;  /* 0x0000001e10e0723c */ /* 0x000fe20000001840 */
[----:B--2---:R-:W-:Y:S01]  /*f2f0*/  IMAD.MOV.U32 R4, RZ, RZ, R3 ;  /* 0x000000ffff047224 */ /* 0x004fe200078e0003 */
[----:B------:R-:W-:Y:S01]  /*f300*/  IABS R3, R24 ;  /* 0x0000001800037213 */ /* 0x000fe20000000000 */
[----:B------:R-:W-:-:S05]  /*f310*/  IMAD.IADD R24, R210, 0x1, -R5 ;  /* 0x00000001d2187824 */ /* 0x000fca00078e0a05 */
[-C--:B-1----:R-:W-:Y:S01]  /*f320*/  HMMA.16816.F32 R144, R12, R8.reuse, R32 ;  /* 0x000000080c90723c */ /* 0x082fe20000001820 */
[----:B------:R1:W-:Y:S01]  /*f330*/  I2F R167, R4 ;  /* 0x0000000400a77306 */ /* 0x0003e20000201400 */
[----:B------:R-:W-:Y:S01]  /*f340*/  LDSM.16.M88.4 R32, [R193+0x1800] ;  /* 0x00180000c120783b */ /* 0x000fe20000000200 */
        /* <DEDUP_REMOVED lines=8> */
[C---:B------:R-:W-:Y:S01]  /*f3d0*/  HMMA.16816.F32 R152, R12.reuse, R10, R36 ;  /* 0x0000000a0c98723c */ /* 0x040fe20000001824 */
[----:B-1----:R-:W-:Y:S01]  /*f3e0*/  IMAD.MOV.U32 R4, RZ, RZ, R3 ;  /* 0x000000ffff047224 */ /* 0x002fe200078e0003 */
[----:B------:R-:W-:Y:S01]  /*f3f0*/  IABS R3, R24 ;  /* 0x0000001800037213 */ /* 0x000fe20000000000 */
[----:B------:R-:W-:Y:S02]  /*f400*/  IMAD.IADD R24, R207, 0x1, -R5 ;  /* 0x00000001cf187824 */ /* 0x000fe400078e0a05 */
[----:B------:R1:W-:Y:S03]  /*f410*/  I2F R165, R4 ;  /* 0x0000000400a57306 */ /* 0x0003e60000201400 */
[----:B------:R-:W-:Y:S08]  /*f420*/  HMMA.16816.F32 R172, R12, R28, R44 ;  /* 0x0000001c0cac723c */ /* 0x000ff0000000182c */
[----:B------:R-:W-:Y:S01]  /*f430*/  HMMA.16816.F32 R60, R16, R10, R60 ;  /* 0x0000000a103c723c */ /* 0x000fe2000000183c */
[----:B-1----:R-:W-:Y:S01]  /*f440*/  IMAD.MOV.U32 R4, RZ, RZ, R3 ;  /* 0x000000ffff047224 */ /* 0x002fe200078e0003 */
[----:B------:R-:W-:-:S02]  /*f450*/  IABS R3, R24 ;  /* 0x0000001800037213 */ /* 0x000fc40000000000 */
[----:B------:R-:W1:Y:S01]  /*f460*/  LDSM.16.M88.4 R24, [R193+0x1000] ;  /* 0x00100000c118783b */ /* 0x000e620000000200 */
[----:B------:R2:W-:Y:S02]  /*f470*/  I2F R164, R4 ;  /* 0x0000000400a47306 */ /* 0x0005e40000201400 */
[C---:B------:R-:W-:Y:S01]  /*f480*/  IADD3 R11, R2.reuse, 0x18, RZ ;  /* 0x00000018020b7810 */ /* 0x040fe20007ffe0ff */
[----:B------:R-:W-:Y:S01]  /*f490*/  HMMA.16816.F32 R76, R16, R28, R76 ;  /* 0x0000001c104c723c */ /* 0x000fe2000000184c */
[----:B------:R-:W-:Y:S01]  /*f4a0*/  IADD3 R10, R2, 0x19, RZ ;  /* 0x00000019020a7810 */ /* 0x000fe20007ffe0ff */
[----:B------:R-:W-:-:S04]  /*f4b0*/  DEPBAR.LE SB0, 0x0 ;  /* 0x000080000000791a */ /* 0x000fc80000000000 */
[----:B------:R3:W-:Y:S01]  /*f4c0*/  I2F R162, R3 ;  /* 0x0000000300a27306 */ /* 0x0007e20000201400 */
[----:B------:R-:W-:Y:S02]  /*f4d0*/  IMAD.IADD R7, R207, 0x1, -R10 ;  /* 0x00000001cf077824 */ /* 0x000fe400078e0a0a */
[----:B------:R-:W-:Y:S02]  /*f4e0*/  IMAD.MOV.U32 R28, RZ, RZ, R183 ;  /* 0x000000ffff1c7224 */ /* 0x000fe400078e00b7 */
[----:B------:R-:W-:Y:S01]  /*f4f0*/  IMAD.MOV.U32 R29, RZ, RZ, R237 ;  /* 0x000000ffff1d7224 */ /* 0x000fe200078e00ed */
[----:B------:R-:W-:Y:S01]  /*f500*/  IABS R7, R7 ;  /* 0x0000000700077213 */ /* 0x000fe20000000000 */
[----:B--2---:R-:W-:-:S05]  /*f510*/  IMAD.IADD R4, R205, 0x1, -R5 ;  /* 0x00000001cd047824 */ /* 0x004fca00078e0a05 */
[----:B------:R-:W-:Y:S01]  /*f520*/  IABS R4, R4 ;  /* 0x0000000400047213 */ /* 0x000fe20000000000 */
[----:B---3--:R-:W-:-:S04]  /*f530*/  IMAD.IADD R3, R209, 0x1, -R5 ;  /* 0x00000001d1037824 */ /* 0x008fc800078e0a05 */
[----:B------:R-:W-:Y:S01]  /*f540*/  IMAD.MOV.U32 R8, RZ, RZ, R4 ;  /* 0x000000ffff087224 */ /* 0x000fe200078e0004 */
[----:B------:R-:W-:Y:S02]  /*f550*/  IADD3 R4, R2, 0x10, RZ ;  /* 0x0000001002047810 */ /* 0x000fe40007ffe0ff */
[----:B------:R-:W-:Y:S01]  /*f560*/  IABS R3, R3 ;  /* 0x0000000300037213 */ /* 0x000fe20000000000 */
[----:B------:R2:W-:Y:S02]  /*f570*/  I2F R163, R8 ;  /* 0x0000000800a37306 */ /* 0x0005e40000201400 */
[----:B------:R-:W-:-:S05]  /*f580*/  IMAD.IADD R9, R205, 0x1, -R4 ;  /* 0x00000001cd097824 */ /* 0x000fca00078e0a04 */
[----:B------:R-:W-:Y:S01]  /*f590*/  IABS R9, R9 ;  /* 0x0000000900097213 */ /* 0x000fe20000000000 */
[----:B------:R3:W-:Y:S01]  /*f5a0*/  I2F R161, R3 ;  /* 0x0000000300a17306 */ /* 0x0007e20000201400 */
[----:B-1----:R-:W-:Y:S01]  /*f5b0*/  HMMA.16816.F32 R52, R12, R24, R52 ;  /* 0x000000180c34723c */ /* 0x002fe20000001834 */
[----:B--2---:R-:W-:-:S07]  /*f5c0*/  IMAD.IADD R8, R210, 0x1, -R4 ;  /* 0x00000001d2087824 */ /* 0x004fce00078e0a04 */
[----:B------:R-:W-:Y:S01]  /*f5d0*/  HMMA.16816.F32 R240, R16, R24, R148 ;  /* 0x0000001810f0723c */ /* 0x000fe20000001894 */
[----:B------:R-:W-:Y:S01]  /*f5e0*/  I2F R44, R9 ;  /* 0x00000009002c7306 */ /* 0x000fe20000201400 */
[----:B------:R-:W-:Y:S01]  /*f5f0*/  IABS R8, R8 ;  /* 0x0000000800087213 */ /* 0x000fe20000000000 */
[----:B---3--:R-:W-:-:S06]  /*f600*/  IMAD.IADD R3, R207, 0x1, -R4 ;  /* 0x00000001cf037824 */ /* 0x008fcc00078e0a04 */
[----:B------:R1:W-:Y:S01]  /*f610*/  I2F R160, R8 ;  /* 0x0000000800a07306 */ /* 0x0003e20000201400 */
[----:B------:R-:W-:Y:S01]  /*f620*/  IMAD.MOV.U32 R148, RZ, RZ, R176 ;  /* 0x000000ffff947224 */ /* 0x000fe200078e00b0 */
[----:B------:R-:W-:-:S05]  /*f630*/  IABS R3, R3 ;  /* 0x0000000300037213 */ /* 0x000fca0000000000 */
[----:B------:R-:W-:Y:S01]  /*f640*/  IMAD.MOV.U32 R31, RZ, RZ, R52 ;  /* 0x000000ffff1f7224 */ /* 0x000fe200078e0034 */
[----:B------:R2:W-:Y:S01]  /*f650*/  I2F R39, R3 ;  /* 0x0000000300277306 */ /* 0x0005e20000201400 */
[----:B------:R-:W-:Y:S02]  /*f660*/  IMAD.MOV.U32 R217, RZ, RZ, R53 ;  /* 0x000000ffffd97224 */ /* 0x000fe400078e0035 */
[----:B------:R-:W-:Y:S02]  /*f670*/  IMAD.MOV.U32 R149, RZ, RZ, R54 ;  /* 0x000000ffff957224 */ /* 0x000fe400078e0036 */
[----:B------:R-:W-:Y:S02]  /*f680*/  IMAD.MOV.U32 R67, RZ, RZ, R55 ;  /* 0x000000ffff437224 */ /* 0x000fe400078e0037 */
[----:B------:R-:W-:Y:S01]  /*f690*/  HMMA.16816.F32 R52, R12, R26, R48 ;  /* 0x0000001a0c34723c */ /* 0x000fe20000001830 */
[----:B-1----:R-:W-:-:S05]  /*f6a0*/  IMAD.IADD R8, R209, 0x1, -R4 ;  /* 0x00000001d1087824 */ /* 0x002fca00078e0a04 */
[----:B------:R-:W-:Y:S02]  /*f6b0*/  IABS R8, R8 ;  /* 0x0000000800087213 */ /* 0x000fe40000000000 */
[----:B------:R-:W-:Y:S01]  /*f6c0*/  HMMA.16816.F32 R24, R16, R26, R72 ;  /* 0x0000001a1018723c */ /* 0x000fe20000001848 */
[----:B--2---:R-:W-:Y:S01]  /*f6d0*/  IADD3 R3, R2, 0x11, RZ ;  /* 0x0000001102037810 */ /* 0x004fe20007ffe0ff */
[----:B------:R1:W-:Y:S03]  /*f6e0*/  I2F R38, R8 ;  /* 0x0000000800267306 */ /* 0x0003e60000201400 */
[----:B------:R-:W-:-:S04]  /*f6f0*/  IADD3 R9, R210, -R3, RZ ;  /* 0x80000003d2097210 */ /* 0x000fc80007ffe0ff */
[----:B------:R-:W-:-:S04]  /*f700*/  IABS R9, R9 ;  /* 0x0000000900097213 */ /* 0x000fc80000000000 */
[----:B------:R2:W-:Y:S03]  /*f710*/  I2F R37, R9 ;  /* 0x0000000900257306 */ /* 0x0005e60000201400 */
[----:B------:R-:W-:Y:S02]  /*f720*/  IMAD.MOV.U32 R46, RZ, RZ, R52 ;  /* 0x000000ffff2e7224 */ /* 0x000fe400078e0034 */
[----:B-1----:R-:W-:Y:S02]  /*f730*/  IMAD.IADD R8, R207, 0x1, -R3 ;  /* 0x00000001cf087824 */ /* 0x002fe400078e0a03 */
[----:B------:R-:W-:Y:S02]  /*f740*/  IMAD.MOV.U32 R48, RZ, RZ, R54 ;  /* 0x000000ffff307224 */ /* 0x000fe400078e0036 */
[----:B------:R-:W-:Y:S01]  /*f750*/  IMAD.MOV.U32 R45, RZ, RZ, R53 ;  /* 0x000000ffff2d7224 */ /* 0x000fe200078e0035 */
[----:B------:R-:W-:Y:S01]  /*f760*/  IABS R8, R8 ;  /* 0x0000000800087213 */ /* 0x000fe20000000000 */
[----:B------:R-:W-:-:S02]  /*f770*/  IMAD.MOV.U32 R52, RZ, RZ, R24 ;  /* 0x000000ffff347224 */ /* 0x000fc400078e0018 */
[----:B------:R-:W-:Y:S01]  /*f780*/  IMAD.MOV.U32 R51, RZ, RZ, R27 ;  /* 0x000000ffff337224 */ /* 0x000fe200078e001b */
[----:B------:R1:W-:Y:S01]  /*f790*/  I2F R36, R8 ;  /* 0x0000000800247306 */ /* 0x0003e20000201400 */
[----:B------:R-:W-:Y:S02]  /*f7a0*/  IMAD.MOV.U32 R50, RZ, RZ, R26 ;  /* 0x000000ffff327224 */ /* 0x000fe400078e001a */
[----:B--2---:R-:W-:Y:S02]  /*f7b0*/  IMAD.IADD R9, R205, 0x1, -R3 ;  /* 0x00000001cd097824 */ /* 0x004fe400078e0a03 */
[----:B------:R-:W-:Y:S02]  /*f7c0*/  IMAD.MOV.U32 R49, RZ, RZ, R25 ;  /* 0x000000ffff317224 */ /* 0x000fe400078e0019 */
[----:B------:R-:W-:Y:S01]  /*f7d0*/  HMMA.16816.F32 R24, R16, R32, R156 ;  /* 0x000000201018723c */ /* 0x000fe2000000189c */
[----:B------:R-:W-:Y:S01]  /*f7e0*/  IABS R9, R9 ;  /* 0x0000000900097213 */ /* 0x000fe20000000000 */
[----:B------:R-:W-:-:S03]  /*f7f0*/  IMAD.MOV.U32 R47, RZ, RZ, R55 ;  /* 0x000000ffff2f7224 */ /* 0x000fc600078e0037 */
[----:B------:R2:W-:Y:S01]  /*f800*/  I2F R238, R9 ;  /* 0x0000000900ee7306 */ /* 0x0005e20000201400 */
[----:B-1----:R-:W-:-:S05]  /*f810*/  IMAD.IADD R8, R209, 0x1, -R3 ;  /* 0x00000001d1087824 */ /* 0x002fca00078e0a03 */
[----:B------:R-:W-:-:S04]  /*f820*/  IABS R8, R8 ;  /* 0x0000000800087213 */ /* 0x000fc80000000000 */
[----:B------:R1:W-:Y:S01]  /*f830*/  I2F R184, R8 ;  /* 0x0000000800b87306 */ /* 0x0003e20000201400 */
[----:B--2---:R-:W-:-:S08]  /*f840*/  IMAD.IADD R9, R210, 0x1, -R11 ;  /* 0x00000001d2097824 */ /* 0x004fd000078e0a0b */
[----:B------:R-:W-:Y:S01]  /*f850*/  MOV R54, R25 ;  /* 0x0000001900367202 */ /* 0x000fe20000000f00 */
[----:B------:R-:W-:Y:S01]  /*f860*/  IMAD.MOV.U32 R53, RZ, RZ, R24 ;  /* 0x000000ffff357224 */ /* 0x000fe200078e0018 */
[----:B------:R-:W-:Y:S01]  /*f870*/  IABS R9, R9 ;  /* 0x0000000900097213 */ /* 0x000fe20000000000 */
[----:B------:R-:W-:Y:S02]  /*f880*/  IMAD.MOV.U32 R252, RZ, RZ, R26 ;  /* 0x000000fffffc7224 */ /* 0x000fe400078e001a */
[----:B------:R-:W-:Y:S01]  /*f890*/  IMAD.MOV.U32 R251, RZ, RZ, R27 ;  /* 0x000000fffffb7224 */ /* 0x000fe200078e001b */
[----:B------:R2:W-:Y:S01]  /*f8a0*/  I2F R178, R9 ;  /* 0x0000000900b27306 */ /* 0x0005e20000201400 */
[----:B------:R-:W-:Y:S01]  /*f8b0*/  HMMA.16816.F32 R24, R12, R32, R56 ;  /* 0x000000200c18723c */ /* 0x000fe20000001838 */
[----:B-1----:R-:W-:-:S06]  /*f8c0*/  IMAD.IADD R8, R207, 0x1, -R11 ;  /* 0x00000001cf087824 */ /* 0x002fcc00078e0a0b */
[----:B------:R-:W-:Y:S01]  /*f8d0*/  IMAD.MOV.U32 R59, RZ, RZ, R179 ;  /* 0x000000ffff3b7224 */ /* 0x000fe200078e00b3 */
[----:B------:R-:W-:Y:S01]  /*f8e0*/  IABS R8, R8 ;  /* 0x0000000800087213 */ /* 0x000fe20000000000 */
[----:B------:R-:W-:-:S03]  /*f8f0*/  IMAD.MOV.U32 R56, RZ, RZ, R177 ;  /* 0x000000ffff387224 */ /* 0x000fc600078e00b1 */
[----:B------:R1:W-:Y:S01]  /*f900*/  I2F R65, R8 ;  /* 0x0000000800417306 */ /* 0x0003e20000201400 */
[----:B--2---:R-:W-:-:S05]  /*f910*/  IMAD.IADD R9, R205, 0x1, -R11 ;  /* 0x00000001cd097824 */ /* 0x004fca00078e0a0b */
[----:B------:R-:W-:-:S04]  /*f920*/  IABS R9, R9 ;  /* 0x0000000900097213 */ /* 0x000fc80000000000 */
[----:B------:R2:W-:Y:S02]  /*f930*/  I2F R159, R9 ;  /* 0x00000009009f7306 */ /* 0x0005e40000201400 */
[----:B------:R-:W-:Y:S02]  /*f940*/  IMAD.MOV.U32 R250, RZ, RZ, R24 ;  /* 0x000000fffffa7224 */ /* 0x000fe400078e0018 */
[----:B------:R-:W-:Y:S02]  /*f950*/  IMAD.MOV.U32 R249, RZ, RZ, R25 ;  /* 0x000000fffff97224 */ /* 0x000fe400078e0019 */
[----:B-1----:R-:W-:Y:S02]  /*f960*/  IMAD.IADD R8, R209, 0x1, -R11 ;  /* 0x00000001d1087824 */ /* 0x002fe400078e0a0b */
[----:B------:R-:W-:Y:S02]  /*f970*/  IMAD.MOV.U32 R244, RZ, RZ, R26 ;  /* 0x000000fffff47224 */ /* 0x000fe400078e001a */
[----:B------:R-:W-:Y:S01]  /*f980*/  IMAD.MOV.U32 R239, RZ, RZ, R27 ;  /* 0x000000ffffef7224 */ /* 0x000fe200078e001b */
[----:B------:R-:W-:-:S04]  /*f990*/  IABS R8, R8 ;  /* 0x0000000800087213 */ /* 0x000fc80000000000 */
[----:B------:R1:W-:Y:S01]  /*f9a0*/  I2F R157, R8 ;  /* 0x00000008009d7306 */ /* 0x0003e20000201400 */
[----:B--2---:R-:W-:-:S05]  /*f9b0*/  IMAD.IADD R9, R210, 0x1, -R10 ;  /* 0x00000001d2097824 */ /* 0x004fca00078e0a0a */
[----:B------:R-:W-:-:S05]  /*f9c0*/  IABS R9, R9 ;  /* 0x0000000900097213 */ /* 0x000fca0000000000 */
[----:B-1----:R-:W-:Y:S02]  /*f9d0*/  IMAD.MOV.U32 R8, RZ, RZ, R9 ;  /* 0x000000ffff087224 */ /* 0x002fe400078e0009 */
[----:B------:R-:W-:Y:S02]  /*f9e0*/  IMAD.IADD R9, R205, 0x1, -R10 ;  /* 0x00000001cd097824 */ /* 0x000fe400078e0a0a */
[----:B------:R1:W-:Y:S02]  /*f9f0*/  I2F R151, R8 ;  /* 0x0000000800977306 */ /* 0x0003e40000201400 */
[----:B-1----:R-:W-:Y:S01]  /*fa00*/  IMAD.MOV.U32 R8, RZ, RZ, R7 ;  /* 0x000000ffff087224 */ /* 0x002fe200078e0007 */
[----:B------:R-:W-:Y:S02]  /*fa10*/  IABS R7, R9 ;  /* 0x0000000900077213 */ /* 0x000fe40000000000 */
[----:B------:R-:W-:-:S03]  /*fa20*/  IADD3 R9, R2, 0x20, RZ ;  /* 0x0000002002097810 */ /* 0x000fc60007ffe0ff */
[----:B------:R1:W-:Y:S02]  /*fa30*/  I2F R150, R8 ;  /* 0x0000000800967306 */ /* 0x0003e40000201400 */
[----:B------:R-:W-:Y:S02]  /*fa40*/  IMAD.IADD R24, R210, 0x1, -R9 ;  /* 0x00000001d2187824 */ /* 0x000fe400078e0a09 */
[----:B-1----:R-:W-:Y:S02]  /*fa50*/  IMAD.MOV.U32 R8, RZ, RZ, R7 ;  /* 0x000000ffff087224 */ /* 0x002fe400078e0007 */
[----:B------:R-:W-:Y:S02]  /*fa60*/  IMAD.IADD R7, R209, 0x1, -R10 ;  /* 0x00000001d1077824 */ /* 0x000fe400078e0a0a */
[----:B------:R1:W-:Y:S03]  /*fa70*/  I2F R182, R8 ;  /* 0x0000000800b67306 */ /* 0x0003e60000201400 */
[----:B------:R-:W-:-:S04]  /*fa80*/  IABS R7, R7 ;  /* 0x0000000700077213 */ /* 0x000fc80000000000 */
[----:B-1----:R-:W-:Y:S02]  /*fa90*/  MOV R8, R7 ;  /* 0x0000000700087202 */ /* 0x002fe40000000f00 */
[----:B------:R-:W-:Y:S01]  /*faa0*/  IABS R7, R24 ;  /* 0x0000001800077213 */ /* 0x000fe20000000000 */
[----:B------:R-:W-:Y:S01]  /*fab0*/  IMAD.IADD R24, R205, 0x1, -R9 ;  /* 0x00000001cd187824 */ /* 0x000fe200078e0a09 */
        /* <DEDUP_REMOVED lines=29> */
[----:B------:R-:W-:-:S05]  /*fc90*/  IADD3 R7, R2, 0x28, RZ ;  /* 0x0000002802077810 */ /* 0x000fca0007ffe0ff */
[--C-:B------:R-:W-:Y:S02]  /*fca0*/  IMAD.IADD R26, R207, 0x1, -R7.reuse ;  /* 0x00000001cf1a7824 */ /* 0x100fe400078e0a07 */
[----:B--2---:R-:W-:Y:S02]  /*fcb0*/  IMAD.MOV.U32 R25, RZ, RZ, R24 ;  /* 0x000000ffff197224 */ /* 0x004fe400078e0018 */
        /* <DEDUP_REMOVED lines=10> */
[----:B------:R-:W-:Y:S02]  /*fd60*/  IMAD.MOV.U32 R70, RZ, RZ, R29 ;  /* 0x000000ffff467224 */ /* 0x000fe400078e001d */
[----:B--2---:R-:W-:-:S05]  /*fd70*/  FMUL.FTZ R24, R68, c[0x0][0x2ec] ;  /* 0x0000bb0044187a20 */ /* 0x004fca0000410000 */
[----:B------:R-:W-:Y:S08]  /*fd80*/  MUFU.TANH R25, R25 ;  /* 0x0000001900197308 */ /* 0x000ff00000002400 */
[----:B------:R-:W2:Y:S01]  /*fd90*/  MUFU.TANH R24, R24 ;  /* 0x0000001800187308 */ /* 0x000ea20000002400 */
[----:B-1----:R-:W-:Y:S02]  /*fda0*/  FMUL.FTZ R26, R144, c[0x0][0x2ec] ;  /* 0x0000bb00901a7a20 */ /* 0x002fe40000410000 */
[----:B------:R-:W-:-:S05]  /*fdb0*/  IMAD.MOV.U32 R144, RZ, RZ, R187 ;  /* 0x000000ffff907224 */ /* 0x000fca00078e00bb */
[----:B------:R1:W3:Y:S01]  /*fdc0*/  MUFU.TANH R27, R26 ;  /* 0x0000001a001b7308 */ /* 0x0002e20000002400 */
[----:B--2---:R-:W-:Y:S02]  /*fdd0*/  FFMA.FTZ R29, R232, -UR20, R24 ;  /* 0x80000014e81d7c23 */ /* 0x004fe40008010018 */
[----:B------:R-:W-:Y:S02]  /*fde0*/  FMUL.FTZ R24, R146, c[0x0][0x2ec] ;  /* 0x0000bb0092187a20 */ /* 0x000fe40000410000 */
[----:B------:R-:W-:Y:S01]  /*fdf0*/  IMAD.MOV.U32 R146, RZ, RZ, R28 ;  /* 0x000000ffff927224 */ /* 0x000fe200078e001c */
[----:B------:R-:W-:Y:S01]  /*fe00*/  FSEL R74, R29, -INF , !P1 ;  /* 0xff8000001d4a7808 */ /* 0x000fe20004800000 */
[----:B------:R-:W-:Y:S01]  /*fe10*/  FFMA.FTZ R28, R230, -UR20, R25 ;  /* 0x80000014e61c7c23 */ /* 0x000fe20008010019 */
[----:B------:R2:W4:Y:S01]  /*fe20*/  MUFU.TANH R30, R24 ;  /* 0x00000018001e7308 */ /* 0x0005220000002400 */
[----:B------:R-:W-:Y:S01]  /*fe30*/  FMUL.FTZ R25, R71, c[0x0][0x2ec] ;  /* 0x0000bb0047197a20 */ /* 0x000fe20000410000 */
[----:B------:R-:W-:Y:S01]  /*fe40*/  BAR.SYNC.DEFER_BLOCKING 0x0 ;  /* 0x0000000000007b1d */ /* 0x000fe20000010000 */
[----:B------:R-:W-:Y:S01]  /*fe50*/  IMAD.MOV.U32 R71, RZ, RZ, R31 ;  /* 0x000000ffff477224 */ /* 0x000fe200078e001f */
[----:B------:R-:W-:Y:S01]  /*fe60*/  ISETP.GE.AND P1, PT, R2, R212, PT ;  /* 0x000000d40200720c */ /* 0x000fe20003f26270 */
[----:B-1----:R-:W-:-:S02]  /*fe70*/  IMAD.IADD R26, R209, 0x1, -R7 ;  /* 0x00000001d11a7824 */ /* 0x002fc400078e0a07 */
[----:B---3--:R-:W-:Y:S01]  /*fe80*/  FFMA.FTZ R27, R231, -UR20, R27 ;  /* 0x80000014e71b7c23 */ /* 0x008fe2000801001b */
[----:B------:R1:W3:Y:S01]  /*fe90*/  MUFU.TANH R31, R25 ;  /* 0x00000019001f7308 */ /* 0x0002e20000002400 */
[----:B------:R-:W-:Y:S01]  /*fea0*/  ISETP.LT.OR P1, PT, R2, R204, P1 ;  /* 0x000000cc0200720c */ /* 0x000fe20000f21670 */
[----:B------:R-:W-:Y:S02]  /*feb0*/  IMAD.MOV.U32 R231, RZ, RZ, R148 ;  /* 0x000000ffffe77224 */ /* 0x000fe400078e0094 */
[----:B------:R-:W-:Y:S01]  /*fec0*/  IMAD.MOV.U32 R232, RZ, RZ, R66 ;  /* 0x000000ffffe87224 */ /* 0x000fe200078e0042 */
[----:B------:R-:W-:Y:S01]  /*fed0*/  FSEL R72, R27, -INF , !P1 ;  /* 0xff8000001b487808 */ /* 0x000fe20004800000 */
[----:B------:R-:W-:Y:S01]  /*fee0*/  FMUL.FTZ R27, R62, c[0x0][0x2ec] ;  /* 0x0000bb003e1b7a20 */ /* 0x000fe20000410000 */
[----:B------:R-:W-:Y:S01]  /*fef0*/  ISETP.GE.AND P1, PT, R6, R212, PT ;  /* 0x000000d40600720c */ /* 0x000fe20003f26270 */
[----:B------:R-:W-:Y:S01]  /*ff00*/  IMAD.MOV.U32 R230, RZ, RZ, R64 ;  /* 0x000000ffffe67224 */ /* 0x000fe200078e0040 */
[----:B--2---:R-:W-:-:S02]  /*ff10*/  IADD3 R24, R205, -R7, RZ ;  /* 0x80000007cd187210 */ /* 0x004fc40007ffe0ff */
[----:B------:R-:W-:Y:S02]  /*ff20*/  ISETP.LT.OR P1, PT, R6, R204, P1 ;  /* 0x000000cc0600720c */ /* 0x000fe40000f21670 */
[----:B------:R-:W-:-:S05]  /*ff30*/  IABS R24, R24 ;  /* 0x0000001800187213 */ /* 0x000fca0000000000 */
[----:B-1----:R-:W-:Y:S01]  /*ff40*/  IMAD.MOV.U32 R25, RZ, RZ, R24 ;  /* 0x000000ffff197224 */ /* 0x002fe200078e0018 */
[----:B------:R-:W-:Y:S01]  /*ff50*/  IABS R24, R26 ;  /* 0x0000001a00187213 */ /* 0x000fe20000000000 */
[----:B----4-:R-:W-:Y:S02]  /*ff60*/  FFMA.FTZ R26, R229, -UR20, R30 ;  /* 0x80000014e51a7c23 */ /* 0x010fe4000801001e */
[----:B------:R1:W-:Y:S01]  /*ff70*/  I2F R216, R25 ;  /* 0x0000001900d87306 */ /* 0x0003e20000201400 */
[----:B------:R-:W-:Y:S02]  /*ff80*/  FMUL.FTZ R30, R145, c[0x0][0x2ec] ;  /* 0x0000bb00911e7a20 */ /* 0x000fe40000410000 */
[----:B------:R-:W-:-:S05]  /*ff90*/  IMAD.MOV.U32 R229, RZ, RZ, R54 ;  /* 0x000000ffffe57224 */ /* 0x000fca00078e0036 */
[----:B------:R3:W-:Y:S01]  /*ffa0*/  I2F R180, R24 ;  /* 0x0000001800b47306 */ /* 0x0007e20000201400 */
[----:B-1----:R-:W-:-:S07]  /*ffb0*/  FFMA.FTZ R25, R228, -UR20, R32 ;  /* 0x80000014e4197c23 */ /* 0x002fce0008010020 */
[----:B------:R-:W-:Y:S01]  /*ffc0*/  MUFU.TANH R30, R30 ;  /* 0x0000001e001e7308 */ /* 0x000fe20000002400 */
[----:B------:R-:W-:Y:S02]  /*ffd0*/  FSEL R156, R25, -INF , !P6 ;  /* 0xff800000199c7808 */ /* 0x000fe40007000000 */
[----:B------:R-:W-:Y:S01]  /*ffe0*/  ISETP.LT.OR P6, PT, R6, R206, P4 ;  /* 0x000000ce0600720c */ /* 0x000fe200027c1670 */
[----:B---3--:R-:W-:Y:S01]  /*fff0*/  FFMA.FTZ R24, R169, -UR20, R31 ;  /* 0x80000014a9187c23 */ /* 0x008fe2000801001f */
[----:B------:R-:W-:Y:S01]  /*10000*/  FSEL R169, R28, -INF , !P0 ;  /* 0xff8000001ca97808 */ /* 0x000fe20004000000 */
[----:B------:R-:W-:Y:S01]  /*10010*/  FMUL.FTZ R31, R147, c[0x0][0x2ec] ;  /* 0x0000bb00931f7a20 */ /* 0x000fe20000410000 */
[----:B------:R-:W-:Y:S01]  /*10020*/  ISETP.GE.AND P0, PT, R2, R211, PT ;  /* 0x000000d30200720c */ /* 0x000fe20003f06270 */
[----:B------:R-:W-:Y:S01]  /*10030*/  FMUL.FTZ R28, R60, c[0x0][0x2ec] ;  /* 0x0000bb003c1c7a20 */ /* 0x000fe20000410000 */
[----:B------:R-:W-:Y:S01]  /*10040*/  MUFU.TANH R25, R27 ;  /* 0x0000001b00197308 */ /* 0x000fe20000002400 */
[----:B------:R-:W-:Y:S01]  /*10050*/  FSEL R176, R24, -INF , !P5 ;  /* 0xff80000018b07808 */ /* 0x000fe20006800000 */
[----:B------:R-:W-:Y:S01]  /*10060*/  FMUL.FTZ R24, R61, c[0x0][0x2ec] ;  /* 0x0000bb003d187a20 */ /* 0x000fe20000410000 */
[----:B------:R-:W-:Y:S01]  /*10070*/  ISETP.LT.OR P0, PT, R2, R203, P0 ;  /* 0x000000cb0200720c */ /* 0x000fe20000701670 */
[----:B------:R-:W-:Y:S01]  /*10080*/  IMAD.MOV.U32 R60, RZ, RZ, R53 ;  /* 0x000000ffff3c7224 */ /* 0x000fe200078e0035 */
[----:B------:R-:W-:Y:S01]  /*10090*/  ISETP.LT.OR P5, PT, R6, R208, P2 ;  /* 0x000000d00600720c */ /* 0x000fe200017a1670 */
[----:B------:R-:W-:Y:S01]  /*100a0*/  IMAD.MOV.U32 R147, RZ, RZ, R47 ;  /* 0x000000ffff937224 */ /* 0x000fe200078e002f */
[----:B------:R-:W-:Y:S01]  /*100b0*/  FSEL R145, R26, -INF , !P0 ;  /* 0xff8000001a917808 */ /* 0x000fe20004000000 */
[----:B------:R-:W1:Y:S01]  /*100c0*/  MUFU.TANH R31, R31 ;  /* 0x0000001f001f7308 */ /* 0x000e620000002400 */
[----:B------:R-:W-:Y:S01]  /*100d0*/  ISETP.GE.AND P0, PT, R6, R211, PT ;  /* 0x000000d30600720c */ /* 0x000fe20003f06270 */
[----:B------:R-:W-:Y:S01]  /*100e0*/  IMAD.MOV.U32 R61, RZ, RZ, R43 ;  /* 0x000000ffff3d7224 */ /* 0x000fe200078e002b */
[----:B------:R-:W-:-:S02]  /*100f0*/  LOP3.LUT P4, RZ, R0, 0x8, RZ, 0xc0, !PT ;  /* 0x0000000800ff7812 */ /* 0x000fc4000788c0ff */
[----:B------:R-:W-:Y:S01]  /*10100*/  ISETP.LT.OR P3, PT, R6, R203, P0 ;  /* 0x000000cb0600720c */ /* 0x000fe20000761670 */
[----:B------:R-:W-:Y:S01]  /*10110*/  FMUL.FTZ R6, R63, c[0x0][0x2ec] ;  /* 0x0000bb003f067a20 */ /* 0x000fe20000410000 */
[C---:B------:R-:W-:Y:S01]  /*10120*/  LOP3.LUT P2, RZ, R0.reuse, 0x4, RZ, 0xc0, !PT ;  /* 0x0000000400ff7812 */ /* 0x040fe2000784c0ff */
[----:B------:R-:W2:Y:S01]  /*10130*/  MUFU.TANH R28, R28 ;  /* 0x0000001c001c7308 */ /* 0x000ea20000002400 */
[----:B------:R-:W-:Y:S02]  /*10140*/  LOP3.LUT R0, R0, 0xfffffffd, RZ, 0xc0, !PT ;  /* 0xfffffffd00007812 */ /* 0x000fe400078ec0ff */
[C---:B------:R-:W-:Y:S02]  /*10150*/  ISETP.GE.AND P0, PT, R5.reuse, R211, PT ;  /* 0x000000d30500720c */ /* 0x040fe40003f06270 */
[----:B------:R-:W-:Y:S02]  /*10160*/  @P1 LOP3.LUT R0, R0, 0x2, RZ, 0xfc, !PT ;  /* 0x0000000200001812 */ /* 0x000fe400078efcff */
[C---:B------:R-:W-:Y:S01]  /*10170*/  ISETP.GE.AND P1, PT, R5.reuse, R212, PT ;  /* 0x000000d40500720c */ /* 0x040fe20003f26270 */
[----:B-1----:R-:W-:Y:S01]  /*10180*/  FFMA.FTZ R26, R170, -UR20, R31 ;  /* 0x80000014aa1a7c23 */ /* 0x002fe2000801001f */
[----:B------:R1:W-:Y:S01]  /*10190*/  MUFU.TANH R32, R24 ;  /* 0x0000001800207308 */ /* 0x0003e20000002400 */
[C---:B------:R-:W-:Y:S01]  /*101a0*/  ISETP.LT.OR P0, PT, R5.reuse, R203, P0 ;  /* 0x000000cb0500720c */ /* 0x040fe20000701670 */
[----:B------:R-:W-:Y:S01]  /*101b0*/  IMAD.MOV.U32 R170, RZ, RZ, R51 ;  /* 0x000000ffffaa7224 */ /* 0x000fe200078e0033 */
[----:B------:R-:W-:-:S02]  /*101c0*/  ISETP.LT.OR P1, PT, R5, R204, P1 ;  /* 0x000000cc0500720c */ /* 0x000fc40000f21670 */
[----:B------:R-:W-:Y:S01]  /*101d0*/  FSEL R75, R26, -INF , !P2 ;  /* 0xff8000001a4b7808 */ /* 0x000fe20005000000 */
[----:B------:R-:W-:Y:S01]  /*101e0*/  FMUL.FTZ R26, R155, c[0x0][0x2ec] ;  /* 0x0000bb009b1a7a20 */ /* 0x000fe20000410000 */
[-C--:B------:R-:W-:Y:S01]  /*101f0*/  ISETP.GE.AND P2, PT, R5, R213.reuse, PT ;  /* 0x000000d50500720c */ /* 0x080fe20003f46270 */
[----:B------:R3:W4:Y:S01]  /*10200*/  MUFU.TANH R31, R6 ;  /* 0x00000006001f7308 */ /* 0x0007220000002400 */
[----:B--2---:R-:W-:Y:S02]  /*10210*/  FFMA.FTZ R27, R168, -UR20, R28 ;  /* 0x80000014a81b7c23 */ /* 0x004fe4000801001c */
[----:B------:R-:W-:Y:S02]  /*10220*/  FFMA.FTZ R28, R166, -UR20, R25 ;  /* 0x80000014a61c7c23 */ /* 0x000fe40008010019 */
[----:B------:R-:W-:Y:S01]  /*10230*/  IMAD.MOV.U32 R166, RZ, RZ, R50 ;  /* 0x000000ffffa67224 */ /* 0x000fe200078e0032 */
[----:B------:R-:W-:Y:S01]  /*10240*/  FSEL R148, R27, -INF , !P6 ;  /* 0xff8000001b947808 */ /* 0x000fe20007000000 */
[----:B------:R-:W-:Y:S01]  /*10250*/  FMUL.FTZ R27, R76, c[0x0][0x2ec] ;  /* 0x0000bb004c1b7a20 */ /* 0x000fe20000410000 */
[----:B------:R-:W-:Y:S01]  /*10260*/  FSEL R168, R28, -INF , !P5 ;  /* 0xff8000001ca87808 */ /* 0x000fe20006800000 */
[----:B-1----:R-:W-:Y:S01]  /*10270*/  FFMA.FTZ R24, R171, -UR20, R30 ;  /* 0x80000014ab187c23 */ /* 0x002fe2000801001e */
[C---:B------:R-:W-:Y:S01]  /*10280*/  ISETP.LT.OR P5, PT, R5.reuse, R208, P2 ;  /* 0x000000d00500720c */ /* 0x040fe200017a1670 */
[----:B------:R-:W-:Y:S01]  /*10290*/  FMUL.FTZ R30, R154, c[0x0][0x2ec] ;  /* 0x0000bb009a1e7a20 */ /* 0x000fe20000410000 */
[----:B------:R4:W-:Y:S01]  /*102a0*/  MUFU.TANH R28, R26 ;  /* 0x0000001a001c7308 */ /* 0x0009e20000002400 */
[----:B------:R-:W-:Y:S01]  /*102b0*/  ISETP.GE.AND P2, PT, R4, R213, PT ;  /* 0x000000d50400720c */ /* 0x000fe20003f46270 */
[----:B------:R-:W-:Y:S01]  /*102c0*/  IMAD.MOV.U32 R171, RZ, RZ, R52 ;  /* 0x000000ffffab7224 */ /* 0x000fe200078e0034 */
[----:B------:R-:W-:Y:S01]  /*102d0*/  FSEL R69, R24, -INF , !P4 ;  /* 0xff80000018457808 */ /* 0x000fe20006000000 */
[----:B---3--:R-:W-:Y:S01]  /*102e0*/  FMUL.FTZ R6, R152, c[0x0][0x2ec] ;  /* 0x0000bb0098067a20 */ /* 0x008fe20000410000 */
[----:B------:R-:W-:Y:S01]  /*102f0*/  ISETP.GE.AND P4, PT, R5, R214, PT ;  /* 0x000000d60500720c */ /* 0x000fe20003f86270 */
[----:B------:R-:W-:-:S02]  /*10300*/  IMAD.MOV.U32 R154, RZ, RZ, R49 ;  /* 0x000000ffff9a7224 */ /* 0x000fc400078e0031 */
[----:B------:R1:W2:Y:S01]  /*10310*/  MUFU.TANH R29, R6 ;  /* 0x00000006001d7308 */ /* 0x0002a20000002400 */
[----:B------:R-:W-:Y:S01]  /*10320*/  ISETP.LT.OR P6, PT, R5, R206, P4 ;  /* 0x000000ce0500720c */ /* 0x000fe200027c1670 */
[----:B------:R-:W-:Y:S01]  /*10330*/  FMUL.FTZ R5, R153, c[0x0][0x2ec] ;  /* 0x0000bb0099057a20 */ /* 0x000fe20000410000 */
[C---:B------:R-:W-:Y:S01]  /*10340*/  LOP3.LUT P4, RZ, R0.reuse, 0x2, RZ, 0xc0, !PT ;  /* 0x0000000200ff7812 */ /* 0x040fe2000788c0ff */
[----:B------:R-:W-:Y:S01]  /*10350*/  IMAD.MOV.U32 R153, RZ, RZ, R46 ;  /* 0x000000ffff997224 */ /* 0x000fe200078e002e */
[----:B------:R-:W-:Y:S01]  /*10360*/  LOP3.LUT R0, R0, 0xfffffff7, RZ, 0xc0, !PT ;  /* 0xfffffff700007812 */ /* 0x000fe200078ec0ff */
[----:B------:R-:W-:Y:S02]  /*10370*/  IMAD.MOV.U32 R152, RZ, RZ, R48 ;  /* 0x000000ffff987224 */ /* 0x000fe400078e0030 */
[----:B------:R-:W-:Y:S01]  /*10380*/  MUFU.TANH R27, R27 ;  /* 0x0000001b001b7308 */ /* 0x000fe20000002400 */
[----:B------:R-:W-:Y:S01]  /*10390*/  @P1 LOP3.LUT R0, R0, 0x8, RZ, 0xfc, !PT ;  /* 0x0000000800001812 */ /* 0x000fe200078efcff */
[----:B----4-:R-:W-:Y:S01]  /*103a0*/  FFMA.FTZ R26, R162, -UR20, R31 ;  /* 0x80000014a21a7c23 */ /* 0x010fe2000801001f */
[----:B------:R-:W-:Y:S01]  /*103b0*/  ISETP.GE.AND P1, PT, R4, R212, PT ;  /* 0x000000d40400720c */ /* 0x000fe20003f26270 */
[----:B------:R-:W-:Y:S01]  /*103c0*/  IMAD.MOV.U32 R155, RZ, RZ, R41 ;  /* 0x000000ffff9b7224 */ /* 0x000fe200078e0029 */
[----:B------:R-:W-:Y:S01]  /*103d0*/  LOP3.LUT R0, R0, 0xfffffffb, RZ, 0xc0, !PT ;  /* 0xfffffffb00007812 */ /* 0x000fe200078ec0ff */
[----:B------:R-:W-:Y:S01]  /*103e0*/  IMAD.MOV.U32 R162, RZ, RZ, R154 ;  /* 0x000000ffffa27224 */ /* 0x000fe200078e009a */
[----:B------:R-:W-:-:S02]  /*103f0*/  ISETP.LT.OR P1, PT, R4, R204, P1 ;  /* 0x000000cc0400720c */ /* 0x000fc40000f21670 */
[----:B-1----:R-:W-:Y:S02]  /*10400*/  IADD3 R6, R2, 0x29, RZ ;  /* 0x0000002902067810 */ /* 0x002fe40007ffe0ff */
[----:B------:R-:W-:Y:S02]  /*10410*/  @P0 LOP3.LUT R0, R0, 0x4, RZ, 0xfc, !PT ;  /* 0x0000000400000812 */ /* 0x000fe400078efcff */
[----:B------:R-:W-:Y:S01]  /*10420*/  ISETP.GE.AND P0, PT, R4, R211, PT ;  /* 0x000000d30400720c */ /* 0x000fe20003f06270 */
[----:B------:R-:W-:Y:S01]  /*10430*/  IMAD.IADD R25, R210, 0x1, -R6 ;  /* 0x00000001d2197824 */ /* 0x000fe200078e0a06 */
[----:B------:R-:W-:Y:S01]  /*10440*/  FSEL R158, R26, -INF , !P5 ;  /* 0xff8000001a9e7808 */ /* 0x000fe20006800000 */
[----:B------:R-:W-:Y:S01]  /*10450*/  FMUL.FTZ R26, R172, c[0x0][0x2ec] ;  /* 0x0000bb00ac1a7a20 */ /* 0x000fe20000410000 */
[----:B------:R-:W-:Y:S02]  /*10460*/  ISETP.LT.OR P5, PT, R4, R208, P2 ;  /* 0x000000d00400720c */ /* 0x000fe400017a1670 */
[----:B------:R-:W-:-:S02]  /*10470*/  IABS R24, R25 ;  /* 0x0000001900187213 */ /* 0x000fc40000000000 */
[----:B------:R-:W-:Y:S01]  /*10480*/  MUFU.TANH R25, R30 ;  /* 0x0000001e00197308 */ /* 0x000fe20000002400 */
[----:B------:R-:W-:-:S07]  /*10490*/  LOP3.LUT P2, RZ, R0, 0x4, RZ, 0xc0, !PT ;  /* 0x0000000400ff7812 */ /* 0x000fce000784c0ff */
[----:B------:R2:W-:Y:S08]  /*104a0*/  I2F R73, R24 ;  /* 0x0000001800497306 */ /* 0x0005f00000201400 */
[----:B------:R-:W1:Y:S01]  /*104b0*/  MUFU.TANH R26, R26 ;  /* 0x0000001a001a7308 */ /* 0x000e620000002400 */
[----:B--2---:R-:W-:-:S07]  /*104c0*/  FFMA.FTZ R24, R167, -UR20, R29 ;  /* 0x80000014a7187c23 */ /* 0x004fce000801001d */
[----:B------:R2:W-:Y:S01]  /*104d0*/  MUFU.TANH R29, R5 ;  /* 0x00000005001d7308 */ /* 0x0005e20000002400 */
[----:B------:R-:W-:Y:S01]  /*104e0*/  IMAD.MOV.U32 R167, RZ, RZ, R45 ;  /* 0x000000ffffa77224 */ /* 0x000fe200078e002d */
[----:B------:R-:W-:Y:S01]  /*104f0*/  FSEL R66, R24, -INF , !P4 ;  /* 0xff80000018427808 */ /* 0x000fe20006000000 */
[----:B------:R-:W-:Y:S01]  /*10500*/  FMUL.FTZ R24, R78, c[0x0][0x2ec] ;  /* 0x0000bb004e187a20 */ /* 0x000fe20000410000 */
[----:B------:R-:W-:Y:S01]  /*10510*/  ISETP.GE.AND P4, PT, R4, R214, PT ;  /* 0x000000d60400720c */ /* 0x000fe20003f86270 */
[----:B-1----:R-:W-:Y:S02]  /*10520*/  FFMA.FTZ R30, R44, -UR20, R26 ;  /* 0x800000142c1e7c23 */ /* 0x002fe4000801001a */
[----:B------:R-:W-:Y:S02]  /*10530*/  IMAD.MOV.U32 R78, RZ, RZ, R171 ;  /* 0x000000ffff4e7224 */ /* 0x000fe400078e00ab */
[----:B------:R-:W1:Y:S01]  /*10540*/  MUFU.TANH R24, R24 ;  /* 0x0000001800187308 */ /* 0x000e620000002400 */
[----:B------:R-:W-:-:S02]  /*10550*/  IMAD.MOV.U32 R171, RZ, RZ, R146 ;  /* 0x000000ffffab7224 */ /* 0x000fc400078e0092 */
[----:B------:R-:W-:Y:S02]  /*10560*/  IMAD.MOV.U32 R146, RZ, RZ, R70 ;  /* 0x000000ffff927224 */ /* 0x000fe400078e0046 */
[----:B------:R-:W-:Y:S02]  /*10570*/  IMAD.MOV.U32 R70, RZ, RZ, R217 ;  /* 0x000000ffff467224 */ /* 0x000fe400078e00d9 */
[----:B--2---:R-:W-:Y:S02]  /*10580*/  FFMA.FTZ R5, R165, -UR20, R25 ;  /* 0x80000014a5057c23 */ /* 0x004fe40008010019 */
[----:B------:R-:W-:Y:S02]  /*10590*/  FFMA.FTZ R25, R164, -UR20, R32 ;  /* 0x80000014a4197c23 */ /* 0x000fe40008010020 */
[----:B------:R-:W-:Y:S01]  /*105a0*/  IMAD.MOV.U32 R165, RZ, RZ, R42 ;  /* 0x000000ffffa57224 */ /* 0x000fe200078e002a */
[----:B------:R-:W-:Y:S01]  /*105b0*/  FSEL R68, R5, -INF , !P3 ;  /* 0xff80000005447808 */ /* 0x000fe20005800000 */
[----:B------:R-:W-:Y:S01]  /*105c0*/  IMAD.IADD R5, R207, 0x1, -R6 ;  /* 0x00000001cf057824 */ /* 0x000fe200078e0a06 */
[----:B------:R-:W-:Y:S01]  /*105d0*/  FSEL R76, R25, -INF , !P6 ;  /* 0xff800000194c7808 */ /* 0x000fe20007000000 */
[----:B------:R-:W-:Y:S01]  /*105e0*/  FMUL.FTZ R25, R77, c[0x0][0x2ec] ;  /* 0x0000bb004d197a20 */ /* 0x000fe20000410000 */
[C---:B------:R-:W-:Y:S01]  /*105f0*/  ISETP.LT.OR P6, PT, R4.reuse, R206, P4 ;  /* 0x000000ce0400720c */ /* 0x040fe200027c1670 */
[----:B-1----:R-:W-:Y:S01]  /*10600*/  FFMA.FTZ R24, R39, -UR20, R24 ;  /* 0x8000001427187c23 */ /* 0x002fe20008010018 */
[----:B------:R-:W-:Y:S01]  /*10610*/  IABS R5, R5 ;  /* 0x0000000500057213 */ /* 0x000fe20000000000 */
[----:B------:R-:W-:Y:S01]  /*10620*/  IMAD.MOV.U32 R164, RZ, RZ, R40 ;  /* 0x000000ffffa47224 */ /* 0x000fe200078e0028 */
[----:B------:R-:W-:Y:S01]  /*10630*/  ISETP.LT.OR P3, PT, R4, R203, P0 ;  /* 0x000000cb0400720c */ /* 0x000fe20000761670 */
[----:B------:R-:W-:Y:S01]  /*10640*/  FFMA.FTZ R4, R161, -UR20, R28 ;  /* 0x80000014a1047c23 */ /* 0x000fe2000801001c */
[----:B------:R1:W-:Y:S01]  /*10650*/  I2F R64, R5 ;  /* 0x0000000500407306 */ /* 0x0003e20000201400 */
[C---:B------:R-:W-:Y:S01]  /*10660*/  LOP3.LUT P4, RZ, R0.reuse, 0x8, RZ, 0xc0, !PT ;  /* 0x0000000800ff7812 */ /* 0x040fe2000788c0ff */
[----:B------:R-:W-:Y:S01]  /*10670*/  IMAD.MOV.U32 R77, RZ, RZ, R149 ;  /* 0x000000ffff4d7224 */ /* 0x000fe200078e0095 */
[----:B------:R-:W-:Y:S01]  /*10680*/  LOP3.LUT R0, R0, 0xfffffffd, RZ, 0xc0, !PT ;  /* 0xfffffffd00007812 */ /* 0x000fe200078ec0ff */
[----:B------:R-:W-:Y:S01]  /*10690*/  IMAD.MOV.U32 R161, RZ, RZ, R71 ;  /* 0x000000ffffa17224 */ /* 0x000fe200078e0047 */
[----:B------:R-:W-:Y:S01]  /*106a0*/  FSEL R63, R4, -INF , !P2 ;  /* 0xff800000043f7808 */ /* 0x000fe20005000000 */
[----:B------:R-:W-:Y:S01]  /*106b0*/  IMAD.IADD R4, R205, 0x1, -R6 ;  /* 0x00000001cd047824 */ /* 0x000fe200078e0a06 */
[----:B------:R-:W-:Y:S01]  /*106c0*/  @P1 LOP3.LUT R0, R0, 0x2, RZ, 0xfc, !PT ;  /* 0x0000000200001812 */ /* 0x000fe200078efcff */
[----:B------:R2:W3:Y:S01]  /*106d0*/  MUFU.TANH R28, R25 ;  /* 0x00000019001c7308 */ /* 0x0004e20000002400 */
[----:B------:R-:W-:-:S02]  /*106e0*/  ISETP.GE.AND P2, PT, R3, R213, PT ;  /* 0x000000d50300720c */ /* 0x000fc40003f46270 */
[C---:B------:R-:W-:Y:S02]  /*106f0*/  ISETP.GE.AND P1, PT, R3.reuse, R212, PT ;  /* 0x000000d40300720c */ /* 0x040fe40003f26270 */
[----:B------:R-:W-:Y:S02]  /*10700*/  ISETP.GE.AND P0, PT, R3, R211, PT ;  /* 0x000000d30300720c */ /* 0x000fe40003f06270 */
[----:B------:R-:W-:Y:S01]  /*10710*/  FSEL R228, R24, -INF , !P5 ;  /* 0xff80000018e47808 */ /* 0x000fe20006800000 */
[----:B-1----:R-:W-:Y:S01]  /*10720*/  FFMA.FTZ R5, R163, -UR20, R29 ;  /* 0x80000014a3057c23 */ /* 0x002fe2000801001d */
[C---:B------:R-:W-:Y:S01]  /*10730*/  ISETP.LT.OR P5, PT, R3.reuse, R208, P2 ;  /* 0x000000d00300720c */ /* 0x040fe200017a1670 */
[----:B------:R-:W-:Y:S01]  /*10740*/  IMAD.MOV.U32 R163, RZ, RZ, R67 ;  /* 0x000000ffffa37224 */ /* 0x000fe200078e0043 */
[----:B------:R-:W-:Y:S02]  /*10750*/  ISETP.LT.OR P1, PT, R3, R204, P1 ;  /* 0x000000cc0300720c */ /* 0x000fe40000f21670 */
[----:B------:R-:W-:Y:S01]  /*10760*/  FSEL R62, R5, -INF , !P4 ;  /* 0xff800000053e7808 */ /* 0x000fe20006000000 */
[----:B------:R-:W-:Y:S01]  /*10770*/  FMUL.FTZ R5, R174, c[0x0][0x2ec] ;  /* 0x0000bb00ae057a20 */ /* 0x000fe20000410000 */
[C---:B------:R-:W-:Y:S01]  /*10780*/  ISETP.GE.AND P4, PT, R3.reuse, R214, PT ;  /* 0x000000d60300720c */ /* 0x040fe20003f86270 */
[----:B--2---:R-:W-:Y:S01]  /*10790*/  FFMA.FTZ R25, R160, -UR20, R27 ;  /* 0x80000014a0197c23 */ /* 0x004fe2000801001b */
[----:B------:R-:W-:Y:S01]  /*107a0*/  ISETP.LT.OR P0, PT, R3, R203, P0 ;  /* 0x000000cb0300720c */ /* 0x000fe20000701670 */
[----:B------:R-:W-:Y:S01]  /*107b0*/  FMUL.FTZ R27, R79, c[0x0][0x2ec] ;  /* 0x0000bb004f1b7a20 */ /* 0x000fe20000410000 */
[----:B------:R-:W-:Y:S01]  /*107c0*/  IADD3 R24, R209, -R6, RZ ;  /* 0x80000006d1187210 */ /* 0x000fe20007ffe0ff */
[----:B---3--:R-:W-:Y:S01]  /*107d0*/  FFMA.FTZ R28, R37, -UR20, R28 ;  /* 0x80000014251c7c23 */ /* 0x008fe2000801001c */
[----:B------:R-:W-:-:S02]  /*107e0*/  FSEL R187, R25, -INF , !P6 ;  /* 0xff80000019bb7808 */ /* 0x000fc40007000000 */
[----:B------:R-:W-:Y:S01]  /*107f0*/  ISETP.LT.OR P6, PT, R3, R206, P4 ;  /* 0x000000ce0300720c */ /* 0x000fe200027c1670 */
[----:B------:R1:W2:Y:S01]  /*10800*/  MUFU.TANH R25, R5 ;  /* 0x0000000500197308 */ /* 0x0002a20000002400 */
[----:B------:R-:W-:Y:S02]  /*10810*/  IABS R3, R4 ;  /* 0x0000000400037213 */ /* 0x000fe40000000000 */
[C---:B------:R-:W-:Y:S02]  /*10820*/  LOP3.LUT P4, RZ, R0.reuse, 0x2, RZ, 0xc0, !PT ;  /* 0x0000000200ff7812 */ /* 0x040fe4000788c0ff */
[----:B------:R-:W-:Y:S01]  /*10830*/  LOP3.LUT R0, R0, 0xfffffff7, RZ, 0xc0, !PT ;  /* 0xfffffff700007812 */ /* 0x000fe200078ec0ff */
[----:B------:R-:W-:Y:S01]  /*10840*/  IMAD.MOV.U32 R4, RZ, RZ, R3 ;  /* 0x000000ffff047224 */ /* 0x000fe200078e0003 */
[----:B------:R-:W-:Y:S01]  /*10850*/  IABS R3, R24 ;  /* 0x0000001800037213 */ /* 0x000fe20000000000 */
[----:B------:R-:W3:Y:S01]  /*10860*/  MUFU.TANH R27, R27 ;  /* 0x0000001b001b7308 */ /* 0x000ee20000002400 */
[----:B------:R-:W-:-:S02]  /*10870*/  @P1 LOP3.LUT R0, R0, 0x8, RZ, 0xfc, !PT ;  /* 0x0000000800001812 */ /* 0x000fc400078efcff */
[C---:B------:R-:W-:Y:S02]  /*10880*/  ISETP.GE.AND P1, PT, R11.reuse, R212, PT ;  /* 0x000000d40b00720c */ /* 0x040fe40003f26270 */
[----:B------:R-:W-:Y:S02]  /*10890*/  LOP3.LUT R0, R0, 0xfffffffb, RZ, 0xc0, !PT ;  /* 0xfffffffb00007812 */ /* 0x000fe400078ec0ff */
[C---:B------:R-:W-:Y:S01]  /*108a0*/  ISETP.LT.OR P1, PT, R11.reuse, R204, P1 ;  /* 0x000000cc0b00720c */ /* 0x040fe20000f21670 */
[----:B------:R4:W-:Y:S01]  /*108b0*/  I2F R55, R4 ;  /* 0x0000000400377306 */ /* 0x0009e20000201400 */
[----:B-1----:R-:W-:Y:S01]  /*108c0*/  IADD3 R5, R2, 0x30, RZ ;  /* 0x0000003002057810 */ /* 0x002fe20007ffe0ff */
[----:B--2---:R-:W-:Y:S01]  /*108d0*/  FFMA.FTZ R29, R38, -UR20, R25 ;  /* 0x80000014261d7c23 */ /* 0x004fe20008010019 */
[----:B------:R-:W-:Y:S02]  /*108e0*/  FSEL R149, R30, -INF , !P4 ;  /* 0xff8000001e957808 */ /* 0x000fe40006000000 */
[C---:B------:R-:W-:Y:S01]  /*108f0*/  ISETP.GE.AND P4, PT, R11.reuse, R214, PT ;  /* 0x000000d60b00720c */ /* 0x040fe20003f86270 */
[----:B------:R-:W-:Y:S01]  /*10900*/  IMAD.IADD R24, R210, 0x1, -R5 ;  /* 0x00000001d2187824 */ /* 0x000fe200078e0a05 */
[----:B------:R-:W-:Y:S01]  /*10910*/  ISETP.GE.AND P2, PT, R11, R213, PT ;  /* 0x000000d50b00720c */ /* 0x000fe20003f46270 */
[----:B---3--:R-:W-:Y:S01]  /*10920*/  FFMA.FTZ R27, R36, -UR20, R27 ;  /* 0x80000014241b7c23 */ /* 0x008fe2000801001b */
[----:B------:R-:W-:-:S02]  /*10930*/  @P0 LOP3.LUT R0, R0, 0x4, RZ, 0xfc, !PT ;  /* 0x0000000400000812 */ /* 0x000fc400078efcff */
[----:B------:R-:W-:Y:S02]  /*10940*/  ISETP.GE.AND P0, PT, R11, R211, PT ;  /* 0x000000d30b00720c */ /* 0x000fe40003f06270 */
[----:B------:R-:W-:Y:S01]  /*10950*/  FSEL R217, R27, -INF , !P5 ;  /* 0xff8000001bd97808 */ /* 0x000fe20006800000 */
[----:B------:R-:W-:Y:S01]  /*10960*/  FMUL.FTZ R27, R70, c[0x0][0x2ec] ;  /* 0x0000bb00461b7a20 */ /* 0x000fe20000410000 */
[----:B------:R-:W-:Y:S01]  /*10970*/  ISETP.LT.OR P5, PT, R11, R208, P2 ;  /* 0x000000d00b00720c */ /* 0x000fe200017a1670 */
[----:B----4-:R-:W-:Y:S01]  /*10980*/  IMAD.MOV.U32 R4, RZ, RZ, R3 ;  /* 0x000000ffff047224 */ /* 0x010fe200078e0003 */
[----:B------:R-:W-:Y:S01]  /*10990*/  IABS R3, R24 ;  /* 0x0000001800037213 */ /* 0x000fe20000000000 */
[----:B------:R-:W-:Y:S01]  /*109a0*/  IMAD.IADD R24, R207, 0x1, -R5 ;  /* 0x00000001cf187824 */ /* 0x000fe200078e0a05 */
[----:B------:R-:W-:Y:S01]  /*109b0*/  LOP3.LUT P2, RZ, R0, 0x4, RZ, 0xc0, !PT ;  /* 0x0000000400ff7812 */ /* 0x000fe2000784c0ff */
[----:B------:R1:W-:Y:S01]  /*109c0*/  I2F R54, R4 ;  /* 0x0000000400367306 */ /* 0x0003e20000201400 */
[----:B------:R-:W-:-:S02]  /*109d0*/  FSEL R154, R29, -INF , !P3 ;  /* 0xff8000001d9a7808 */ /* 0x000fc40005800000 */
[----:B------:R-:W-:Y:S02]  /*109e0*/  ISETP.LT.OR P3, PT, R11, R203, P0 ;  /* 0x000000cb0b00720c */ /* 0x000fe40000761670 */
[----:B------:R-:W-:-:S03]  /*109f0*/  ISETP.GE.AND P0, PT, R10, R211, PT ;  /* 0x000000d30a00720c */ /* 0x000fc60003f06270 */
[----:B------:R2:W-:Y:S01]  /*10a00*/  MUFU.TANH R70, R27 ;  /* 0x0000001b00467308 */ /* 0x0005e20000002400 */
[----:B------:R-:W-:Y:S01]  /*10a10*/  ISETP.LT.OR P0, PT, R10, R203, P0 ;  /* 0x000000cb0a00720c */ /* 0x000fe20000701670 */
[----:B-1----:R-:W-:Y:S01]  /*10a20*/  IMAD.MOV.U32 R4, RZ, RZ, R3 ;  /* 0x000000ffff047224 */ /* 0x002fe200078e0003 */
[----:B------:R-:W-:Y:S01]  /*10a30*/  IABS R3, R24 ;  /* 0x0000001800037213 */ /* 0x000fe20000000000 */
[----:B------:R-:W-:-:S04]  /*10a40*/  IMAD.IADD R24, R205, 0x1, -R5 ;  /* 0x00000001cd187824 */ /* 0x000fc800078e0a05 */
[----:B------:R1:W-:Y:S01]  /*10a50*/  I2F R50, R4 ;  /* 0x0000000400327306 */ /* 0x0003e20000201400 */
[----:B--2---:R-:W-:Y:S02]  /*10a60*/  FMUL.FTZ R27, R163, c[0x0][0x2ec] ;  /* 0x0000bb00a31b7a20 */ /* 0x004fe40000410000 */
[----:B-1----:R-:W-:Y:S01]  /*10a70*/  IMAD.MOV.U32 R4, RZ, RZ, R3 ;  /* 0x000000ffff047224 */ /* 0x002fe200078e0003 */
[----:B------:R-:W-:-:S04]  /*10a80*/  IABS R3, R24 ;  /* 0x0000001800037213 */ /* 0x000fc80000000000 */
        /* <DEDUP_REMOVED lines=24> */
[--C-:B------:R-:W-:Y:S02]  /*10c10*/  IMAD.IADD R26, R207, 0x1, -R3.reuse ;  /* 0x00000001cf1a7824 */ /* 0x100fe400078e0a03 */
        /* <DEDUP_REMOVED lines=10> */
[----:B------:R-:W-:-:S04]  /*10cc0*/  IABS R24, R24 ;  /* 0x0000001800187213 */ /* 0x000fc80000000000 */
[----:B------:R-:W-:-:S04]  /*10cd0*/  MOV R26, R24 ;  /* 0x00000018001a7202 */ /* 0x000fc80000000f00 */
        /* <DEDUP_REMOVED lines=18> */
[----:B------:R1:W-:Y:S08]  /*10e00*/  I2F R39, R25 ;  /* 0x0000001900277306 */ /* 0x0003f00000201400 */
[----:B------:R2:W-:Y:S01]  /*10e10*/  I2F R38, R24 ;  /* 0x0000001800267306 */ /* 0x0005e20000201400 */
[----:B-1----:R-:W-:Y:S02]  /*10e20*/  FMUL.FTZ R25, R242, c[0x0][0x2ec] ;  /* 0x0000bb00f2197a20 */ /* 0x002fe40000410000 */
[----:B--2---:R-:W-:Y:S01]  /*10e30*/  FMUL.FTZ R24, R173, c[0x0][0x2ec] ;  /* 0x0000bb00ad187a20 */ /* 0x004fe20000410000 */
[----:B------:R-:W-:Y:S01]  /*10e40*/  FSEL R173, R28, -INF , !P6 ;  /* 0xff8000001cad7808 */ /* 0x000fe20007000000 */
[----:B------:R-:W-:Y:S01]  /*10e50*/  FMUL.FTZ R28, R77, c[0x0][0x2ec] ;  /* 0x0000bb004d1c7a20 */ /* 0x000fe20000410000 */
[----:B------:R-:W-:-:S02]  /*10e60*/  ISETP.LT.OR P6, PT, R11, R206, P4 ;  /* 0x000000ce0b00720c */ /* 0x000fc400027c1670 */
[----:B------:R1:W-:Y:S01]  /*10e70*/  MUFU.TANH R26, R24 ;  /* 0x00000018001a7308 */ /* 0x0003e20000002400 */
[C---:B------:R-:W-:Y:S01]  /*10e80*/  LOP3.LUT P4, RZ, R0.reuse, 0x8, RZ, 0xc0, !PT ;  /* 0x0000000800ff7812 */ /* 0x040fe2000788c0ff */
[----:B------:R-:W-:Y:S01]  /*10e90*/  IMAD.MOV.U32 R77, RZ, RZ, R162 ;  /* 0x000000ffff4d7224 */ /* 0x000fe200078e00a2 */
[----:B------:R-:W-:-:S04]  /*10ea0*/  LOP3.LUT R0, R0, 0xfffffffd, RZ, 0xc0, !PT ;  /* 0xfffffffd00007812 */ /* 0x000fc800078ec0ff */
[----:B------:R-:W-:Y:S01]  /*10eb0*/  @P1 LOP3.LUT R0, R0, 0x2, RZ, 0xfc, !PT ;  /* 0x0000000200001812 */ /* 0x000fe200078efcff */
[----:B------:R-:W-:Y:S01]  /*10ec0*/  MUFU.TANH R28, R28 ;  /* 0x0000001c001c7308 */ /* 0x000fe20000002400 */
[----:B------:R-:W-:-:S04]  /*10ed0*/  ISETP.GE.AND P1, PT, R10, R212, PT ;  /* 0x000000d40a00720c */ /* 0x000fc80003f26270 */
[----:B------:R-:W-:Y:S01]  /*10ee0*/  ISETP.LT.OR P1, PT, R10, R204, P1 ;  /* 0x000000cc0a00720c */ /* 0x000fe20000f21670 */
        /* <DEDUP_REMOVED lines=12> */
[----:B------:R-:W-:-:S04]  /*10fb0*/  IMAD.MOV.U32 R164, RZ, RZ, R166 ;  /* 0x000000ffffa47224 */ /* 0x000fc800078e00a6 */
[----:B------:R1:W2:Y:S01]  /*10fc0*/  MUFU.TANH R37, R24 ;  /* 0x0000001800257308 */ /* 0x0002a20000002400 */
[----:B------:R-:W-:Y:S01]  /*10fd0*/  IMAD.MOV.U32 R166, RZ, RZ, R59 ;  /* 0x000000ffffa67224 */ /* 0x000fe200078e003b */
[----:B------:R-:W-:Y:S01]  /*10fe0*/  MOV R163, R164 ;  /* 0x000000a400a37202 */ /* 0x000fe20000000f00 */
[----:B------:R-:W-:Y:S02]  /*10ff0*/  IMAD.MOV.U32 R164, RZ, RZ, R167 ;  /* 0x000000ffffa47224 */ /* 0x000fe400078e00a7 */
[----:B------:R-:W-:Y:S02]  /*11000*/  IMAD.MOV.U32 R167, RZ, RZ, R147 ;  /* 0x000000ffffa77224 */ /* 0x000fe400078e0093 */
[----:B-1----:R-:W-:-:S04]  /*11010*/  FMUL.FTZ R24, R61, c[0x0][0x2ec] ;  /* 0x0000bb003d187a20 */ /* 0x002fc80000410000 */
[----:B------:R1:W-:Y:S02]  /*11020*/  MUFU.TANH R61, R24 ;  /* 0x00000018003d7308 */ /* 0x0003e40000002400 */
[----:B-1----:R-:W-:Y:S02]  /*11030*/  FMUL.FTZ R24, R155, c[0x0][0x2ec] ;  /* 0x0000bb009b187a20 */ /* 0x002fe40000410000 */
[----:B------:R-:W-:-:S04]  /*11040*/  IMAD.MOV.U32 R155, RZ, RZ, R170 ;  /* 0x000000ffff9b7224 */ /* 0x000fc800078e00aa */
[----:B------:R1:W3:Y:S01]  /*11050*/  MUFU.TANH R36, R24 ;  /* 0x0000001800247308 */ /* 0x0002e20000002400 */
[----:B------:R-:W-:Y:S02]  /*11060*/  IMAD.MOV.U32 R170, RZ, RZ, R60 ;  /* 0x000000ffffaa7224 */ /* 0x000fe400078e003c */
[----:B-1----:R-:W-:Y:S02]  /*11070*/  FMUL.FTZ R24, R165, c[0x0][0x2ec] ;  /* 0x0000bb00a5187a20 */ /* 0x002fe40000410000 */
[----:B------:R-:W-:-:S03]  /*11080*/  IMAD.MOV.U32 R165, RZ, RZ, R153 ;  /* 0x000000ffffa57224 */ /* 0x000fc600078e0099 */
[----:B------:R1:W-:Y:S01]  /*11090*/  MUFU.TANH R60, R24 ;  /* 0x00000018003c7308 */ /* 0x0003e20000002400 */
[----:B------:R-:W-:Y:S02]  /*110a0*/  IMAD.MOV.U32 R153, RZ, RZ, R56 ;  /* 0x000000ffff997224 */ /* 0x000fe400078e0038 */
[----:B------:R-:W-:-:S05]  /*110b0*/  IMAD.MOV.U32 R162, RZ, RZ, R165 ;  /* 0x000000ffffa27224 */ /* 0x000fca00078e00a5 */
[----:B------:R4:W-:Y:S01]  /*110c0*/  MUFU.TANH R56, R25 ;  /* 0x0000001900387308 */ /* 0x0009e20000002400 */
[----:B-1----:R-:W-:-:S07]  /*110d0*/  FMUL.FTZ R24, R240, c[0x0][0x2ec] ;  /* 0x0000bb00f0187a20 */ /* 0x002fce0000410000 */
[----:B------:R1:W5:Y:S01]  /*110e0*/  MUFU.TANH R59, R24 ;  /* 0x00000018003b7308 */ /* 0x0003620000002400 */
[----:B----4-:R-:W-:Y:S02]  /*110f0*/  FMUL.FTZ R25, R161, c[0x0][0x2ec] ;  /* 0x0000bb00a1197a20 */ /* 0x010fe40000410000 */
[----:B------:R-:W-:-:S05]  /*11100*/  IMAD.MOV.U32 R161, RZ, RZ, R78 ;  /* 0x000000ffffa17224 */ /* 0x000fca00078e004e */
[----:B------:R4:W-:Y:S01]  /*11110*/  MUFU.TANH R29, R25 ;  /* 0x00000019001d7308 */ /* 0x0009e20000002400 */
[----:B------:R-:W-:Y:S02]  /*11120*/  IMAD.MOV.U32 R78, RZ, RZ, R155 ;  /* 0x000000ffff4e7224 */ /* 0x000fe400078e009b */
[----:B------:R-:W-:Y:S01]  /*11130*/  IMAD.MOV.U32 R155, RZ, RZ, R152 ;  /* 0x000000ffff9b7224 */ /* 0x000fe200078e0098 */
[----:B------:R-:W-:Y:S01]  /*11140*/  FSEL R152, R11, -INF , !P2 ;  /* 0xff8000000b987808 */ /* 0x000fe20005000000 */
[----:B--2---:R-:W-:Y:S01]  /*11150*/  FFMA.FTZ R11, R159, -UR20, R37 ;  /* 0x800000149f0b7c23 */ /* 0x004fe20008010025 */
[----:B------:R-:W-:Y:S01]  /*11160*/  ISETP.GE.AND P2, PT, R10, R213, PT ;  /* 0x000000d50a00720c */ /* 0x000fe20003f46270 */
[----:B-1----:R-:W-:-:S04]  /*11170*/  FMUL.FTZ R24, R241, c[0x0][0x2ec] ;  /* 0x0000bb00f1187a20 */ /* 0x002fc80000410000 */
[----:B------:R1:W-:Y:S01]  /*11180*/  MUFU.TANH R71, R24 ;  /* 0x0000001800477308 */ /* 0x0003e20000002400 */
[----:B----4-:R-:W-:-:S07]  /*11190*/  FFMA.FTZ R25, R65, -UR20, R31 ;  /* 0x8000001441197c23 */ /* 0x010fce000801001f */
[----:B------:R2:W-:Y:S01]  /*111a0*/  MUFU.TANH R65, R27 ;  /* 0x0000001b00417308 */ /* 0x0005e20000002400 */
[----:B------:R-:W-:Y:S01]  /*111b0*/  FSEL R184, R25, -INF , !P5 ;  /* 0xff80000019b87808 */ /* 0x000fe20006800000 */
[----:B------:R-:W-:Y:S01]  /*111c0*/  FFMA.FTZ R25, R151, -UR20, R58 ;  /* 0x8000001497197c23 */ /* 0x000fe2000801003a */
[----:B------:R-:W-:Y:S02]  /*111d0*/  ISETP.LT.OR P5, PT, R10, R208, P2 ;  /* 0x000000d00a00720c */ /* 0x000fe400017a1670 */
[----:B------:R-:W-:Y:S01]  /*111e0*/  ISETP.GE.AND P2, PT, R9, R213, PT ;  /* 0x000000d50900720c */ /* 0x000fe20003f46270 */
[----:B-1----:R-:W-:-:S04]  /*111f0*/  FMUL.FTZ R24, R243, c[0x0][0x2ec] ;  /* 0x0000bb00f3187a20 */ /* 0x002fc80000410000 */
[----:B------:R1:W4:Y:S01]  /*11200*/  MUFU.TANH R67, R24 ;  /* 0x0000001800437308 */ /* 0x0003220000002400 */
[----:B--2---:R-:W-:Y:S02]  /*11210*/  FMUL.FTZ R27, R163, c[0x0][0x2ec] ;  /* 0x0000bb00a31b7a20 */ /* 0x004fe40000410000 */
[----:B------:R-:W-:Y:S02]  /*11220*/  IMAD.MOV.U32 R163, RZ, RZ, R162 ;  /* 0x000000ffffa37224 */ /* 0x000fe400078e00a2 */
[----:B------:R-:W-:-:S03]  /*11230*/  IMAD.MOV.U32 R162, RZ, RZ, R155 ;  /* 0x000000ffffa27224 */ /* 0x000fc600078e009b */
[----:B------:R2:W2:Y:S01]  /*11240*/  MUFU.TANH R30, R27 ;  /* 0x0000001b001e7308 */ /* 0x0004a20000002400 */
[----:B------:R-:W-:Y:S02]  /*11250*/  IMAD.MOV.U32 R155, RZ, RZ, R167 ;  /* 0x000000ffff9b7224 */ /* 0x000fe400078e00a7 */
[----:B------:R-:W-:Y:S02]  /*11260*/  IMAD.MOV.U32 R167, RZ, RZ, R153 ;  /* 0x000000ffffa77224 */ /* 0x000fe400078e0099 */
[----:B------:R-:W-:Y:S02]  /*11270*/  IMAD.MOV.U32 R153, RZ, RZ, R166 ;  /* 0x000000ffff997224 */ /* 0x000fe400078e00a6 */
[----:B-1----:R-:W-:Y:S02]  /*11280*/  FFMA.FTZ R24, R238, -UR20, R26 ;  /* 0x80000014ee187c23 */ /* 0x002fe4000801001a */
[----:B------:R-:W-:Y:S02]  /*11290*/  FFMA.FTZ R26, R178, -UR20, R32 ;  /* 0x80000014b21a7c23 */ /* 0x000fe40008010020 */
[----:B------:R-:W-:Y:S01]  /*112a0*/  IMAD.MOV.U32 R166, RZ, RZ, R171 ;  /* 0x000000ffffa67224 */ /* 0x000fe200078e00ab */
[----:B------:R-:W-:Y:S01]  /*112b0*/  FSEL R147, R24, -INF , !P4 ;  /* 0xff80000018937808 */ /* 0x000fe20006000000 */
[----:B------:R-:W-:Y:S01]  /*112c0*/  FMUL.FTZ R24, R161, c[0x0][0x2ec] ;  /* 0x0000bb00a1187a20 */ /* 0x000fe20000410000 */
[----:B------:R-:W-:Y:S01]  /*112d0*/  ISETP.GE.AND P4, PT, R10, R214, PT ;  /* 0x000000d60a00720c */ /* 0x000fe20003f86270 */
[----:B------:R-:W-:Y:S01]  /*112e0*/  IMAD.MOV.U32 R171, RZ, RZ, R146 ;  /* 0x000000ffffab7224 */ /* 0x000fe200078e0092 */
[----:B------:R-:W-:Y:S01]  /*112f0*/  FSEL R165, R26, -INF , !P6 ;  /* 0xff8000001aa57808 */ /* 0x000fe20007000000 */
[----:B------:R-:W-:Y:S01]  /*11300*/  FMUL.FTZ R26, R77, c[0x0][0x2ec] ;  /* 0x0000bb004d1a7a20 */ /* 0x000fe20000410000 */
[----:B------:R-:W-:Y:S01]  /*11310*/  ISETP.LT.OR P6, PT, R10, R206, P4 ;  /* 0x000000ce0a00720c */ /* 0x000fe200027c1670 */
[----:B---3--:R-:W-:Y:S01]  /*11320*/  FFMA.FTZ R10, R157, -UR20, R36 ;  /* 0x800000149d0a7c23 */ /* 0x008fe20008010024 */
[C---:B------:R-:W-:Y:S01]  /*11330*/  LOP3.LUT P4, RZ, R0.reuse, 0x2, RZ, 0xc0, !PT ;  /* 0x0000000200ff7812 */ /* 0x040fe2000788c0ff */
[----:B------:R1:W3:Y:S01]  /*11340*/  MUFU.TANH R32, R24 ;  /* 0x0000001800207308 */ /* 0x0002e20000002400 */
[----:B------:R-:W-:Y:S01]  /*11350*/  LOP3.LUT R0, R0, 0xfffffff7, RZ, 0xc0, !PT ;  /* 0xfffffff700007812 */ /* 0x000fe200078ec0ff */
[----:B------:R-:W-:Y:S01]  /*11360*/  IMAD.MOV.U32 R243, RZ, RZ, R171 ;  /* 0x000000fffff37224 */ /* 0x000fe200078e00ab */
[----:B------:R-:W-:Y:S01]  /*11370*/  FSEL R146, R11, -INF , !P4 ;  /* 0xff8000000b927808 */ /* 0x000fe20006000000 */
[----:B------:R-:W-:Y:S01]  /*11380*/  FMUL.FTZ R11, R163, c[0x0][0x2ec] ;  /* 0x0000bb00a30b7a20 */ /* 0x000fe20000410000 */
[----:B------:R-:W-:Y:S01]  /*11390*/  @P1 LOP3.LUT R0, R0, 0x8, RZ, 0xfc, !PT ;  /* 0x0000000800001812 */ /* 0x000fe200078efcff */
[----:B------:R-:W-:Y:S01]  /*113a0*/  IMAD.MOV.U32 R171, RZ, RZ, R229 ;  /* 0x000000ffffab7224 */ /* 0x000fe200078e00e5 */
[C---:B------:R-:W-:Y:S01]  /*113b0*/  ISETP.GE.AND P1, PT, R9.reuse, R212, PT ;  /* 0x000000d40900720c */ /* 0x040fe20003f26270 */
[----:B------:R3:W3:Y:S01]  /*113c0*/  MUFU.TANH R77, R26 ;  /* 0x0000001a004d7308 */ /* 0x0006e20000002400 */
[----:B------:R-:W-:Y:S01]  /*113d0*/  LOP3.LUT R0, R0, 0xfffffffb, RZ, 0xc0, !PT ;  /* 0xfffffffb00007812 */ /* 0x000fe200078ec0ff */
[----:B------:R-:W-:Y:S01]  /*113e0*/  IMAD.MOV.U32 R229, RZ, RZ, R144 ;  /* 0x000000ffffe57224 */ /* 0x000fe200078e0090 */
[C---:B------:R-:W-:Y:S01]  /*113f0*/  ISETP.LT.OR P1, PT, R9.reuse, R204, P1 ;  /* 0x000000cc0900720c */ /* 0x040fe20000f21670 */
[----:B--2---:R-:W-:Y:S01]  /*11400*/  IMAD.MOV.U32 R27, RZ, RZ, R232 ;  /* 0x000000ffff1b7224 */ /* 0x004fe200078e00e8 */
[C---:B------:R-:W-:Y:S01]  /*11410*/  ISETP.GE.AND P4, PT, R9.reuse, R214, PT ;  /* 0x000000d60900720c */ /* 0x040fe20003f86270 */
[----:B------:R-:W-:Y:S01]  /*11420*/  IMAD.MOV.U32 R240, RZ, RZ, R167 ;  /* 0x000000fffff07224 */ /* 0x000fe200078e00a7 */
[----:B------:R-:W-:Y:S01]  /*11430*/  @P0 LOP3.LUT R0, R0, 0x4, RZ, 0xfc, !PT ;  /* 0x0000000400000812 */ /* 0x000fe200078efcff */
[----:B-1----:R-:W-:Y:S01]  /*11440*/  FFMA.FTZ R24, R150, -UR20, R57 ;  /* 0x8000001496187c23 */ /* 0x002fe20008010039 */
[----:B------:R-:W-:Y:S01]  /*11450*/  FSEL R151, R10, -INF , !P3 ;  /* 0xff8000000a977808 */ /* 0x000fe20005800000 */
[----:B------:R-:W-:Y:S01]  /*11460*/  FFMA.FTZ R10, R182, -UR20, R61 ;  /* 0x80000014b60a7c23 */ /* 0x000fe2000801003d */
[----:B------:R-:W-:Y:S01]  /*11470*/  ISETP.GE.AND P0, PT, R9, R211, PT ;  /* 0x000000d30900720c */ /* 0x000fe20003f06270 */
[----:B------:R1:W-:Y:S01]  /*11480*/  MUFU.TANH R33, R11 ;  /* 0x0000000b00217308 */ /* 0x0003e20000002400 */
[----:B------:R-:W-:Y:S01]  /*11490*/  FSEL R178, R24, -INF , !P5 ;  /* 0xff80000018b27808 */ /* 0x000fe20006800000 */
[----:B-----5:R-:W-:Y:S01]  /*114a0*/  FFMA.FTZ R24, R179, -UR20, R59 ;  /* 0x80000014b3187c23 */ /* 0x020fe2000801003b */
[----:B------:R-:W-:Y:S01]  /*114b0*/  ISETP.LT.OR P5, PT, R9, R208, P2 ;  /* 0x000000d00900720c */ /* 0x000fe200017a1670 */
[----:B---3--:R-:W-:Y:S01]  /*114c0*/  FMUL.FTZ R26, R78, c[0x0][0x2ec] ;  /* 0x0000bb004e1a7a20 */ /* 0x008fe20000410000 */
[----:B------:R-:W-:Y:S01]  /*114d0*/  LOP3.LUT P2, RZ, R0, 0x4, RZ, 0xc0, !PT ;  /* 0x0000000400ff7812 */ /* 0x000fe2000784c0ff */
[----:B------:R-:W-:Y:S01]  /*114e0*/  IMAD.MOV.U32 R78, RZ, RZ, R164 ;  /* 0x000000ffff4e7224 */ /* 0x000fe200078e00a4 */
[----:B------:R-:W-:Y:S01]  /*114f0*/  FSEL R164, R25, -INF , !P6 ;  /* 0xff80000019a47808 */ /* 0x000fe20007000000 */
[----:B------:R2:W3:Y:S01]  /*11500*/  MUFU.TANH R57, R26 ;  /* 0x0000001a00397308 */ /* 0x0004e20000002400 */
[C---:B------:R-:W-:Y:S01]  /*11510*/  ISETP.LT.OR P6, PT, R9.reuse, R206, P4 ;  /* 0x000000ce0900720c */ /* 0x040fe200027c1670 */
[----:B------:R-:W-:Y:S01]  /*11520*/  FMUL.FTZ R25, R78, c[0x0][0x2ec] ;  /* 0x0000bb004e197a20 */ /* 0x000fe20000410000 */
[C---:B------:R-:W-:Y:S01]  /*11530*/  LOP3.LUT P4, RZ, R0.reuse, 0x8, RZ, 0xc0, !PT ;  /* 0x0000000800ff7812 */ /* 0x040fe2000788c0ff */
[----:B------:R-:W-:Y:S01]  /*11540*/  IMAD.MOV.U32 R241, RZ, RZ, R153 ;  /* 0x000000fffff17224 */ /* 0x000fe200078e0099 */
[----:B------:R-:W-:Y:S01]  /*11550*/  ISETP.LT.OR P3, PT, R9, R203, P0 ;  /* 0x000000cb0900720c */ /* 0x000fe20000761670 */
[----:B------:R-:W-:Y:S01]  /*11560*/  FFMA.FTZ R9, R181, -UR20, R60 ;  /* 0x80000014b5097c23 */ /* 0x000fe2000801003c */
[----:B------:R-:W-:Y:S01]  /*11570*/  LOP3.LUT R0, R0, 0xfffffffd, RZ, 0xc0, !PT ;  /* 0xfffffffd00007812 */ /* 0x000fe200078ec0ff */
[----:B-1----:R-:W-:Y:S01]  /*11580*/  FFMA.FTZ R11, R177, -UR20, R56 ;  /* 0x80000014b10b7c23 */ /* 0x002fe20008010038 */
[----:B------:R-:W-:Y:S01]  /*11590*/  FSEL R144, R10, -INF , !P4 ;  /* 0xff8000000a907808 */ /* 0x000fe20006000000 */
[----:B------:R1:W-:Y:S01]  /*115a0*/  MUFU.TANH R58, R25 ;  /* 0x00000019003a7308 */ /* 0x0003e20000002400 */
[----:B------:R-:W-:Y:S01]  /*115b0*/  ISETP.GE.AND P4, PT, R8, R214, PT ;  /* 0x000000d60800720c */ /* 0x000fe20003f86270 */
[----:B----4-:R-:W-:Y:S01]  /*115c0*/  FFMA.FTZ R10, R183, -UR20, R67 ;  /* 0x80000014b70a7c23 */ /* 0x010fe20008010043 */
[----:B------:R-:W-:Y:S01]  /*115d0*/  @P1 LOP3.LUT R0, R0, 0x2, RZ, 0xfc, !PT ;  /* 0x0000000200001812 */ /* 0x000fe200078efcff */
[----:B------:R-:W-:Y:S01]  /*115e0*/  IMAD.MOV.U32 R242, RZ, RZ, R166 ;  /* 0x000000fffff27224 */ /* 0x000fe200078e00a6 */
[----:B------:R-:W-:Y:S01]  /*115f0*/  FSEL R150, R9, -INF , !P2 ;  /* 0xff80000009967808 */ /* 0x000fe20005000000 */
[----:B------:R-:W-:Y:S01]  /*11600*/  FFMA.FTZ R9, R220, -UR20, R29 ;  /* 0x80000014dc097c23 */ /* 0x000fe2000801001d */
[----:B------:R-:W-:Y:S01]  /*11610*/  FSEL R161, R24, -INF , !P6 ;  /* 0xff80000018a17808 */ /* 0x000fe20007000000 */
[----:B--2---:R-:W-:Y:S01]  /*11620*/  FMUL.FTZ R26, R162, c[0x0][0x2ec] ;  /* 0x0000bb00a21a7a20 */ /* 0x004fe20000410000 */
[----:B------:R-:W-:-:S02]  /*11630*/  ISETP.GE.AND P1, PT, R8, R212, PT ;  /* 0x000000d40800720c */ /* 0x000fc40003f26270 */
[C---:B------:R-:W-:Y:S01]  /*11640*/  ISETP.GE.AND P0, PT, R8.reuse, R211, PT ;  /* 0x000000d30800720c */ /* 0x040fe20003f06270 */
[----:B------:R2:W-:Y:S01]  /*11650*/  MUFU.TANH R31, R26 ;  /* 0x0000001a001f7308 */ /* 0x0005e20000002400 */
[C---:B------:R-:W-:Y:S01]  /*11660*/  ISETP.LT.OR P6, PT, R8.reuse, R206, P4 ;  /* 0x000000ce0800720c */ /* 0x040fe200027c1670 */
[----:B------:R-:W-:Y:S01]  /*11670*/  HMMA.16816.F32 R16, R16, R34, R240 ;  /* 0x000000221010723c */ /* 0x000fe200000018f0 */
[----:B------:R-:W-:Y:S01]  /*11680*/  ISETP.GE.AND P2, PT, R8, R213, PT ;  /* 0x000000d50800720c */ /* 0x000fe20003f46270 */
[----:B-1----:R-:W-:Y:S01]  /*11690*/  FMUL.FTZ R25, R155, c[0x0][0x2ec] ;  /* 0x0000bb009b197a20 */ /* 0x002fe20000410000 */
[----:B------:R-:W-:Y:S02]  /*116a0*/  LOP3.LUT P4, RZ, R0, 0x2, RZ, 0xc0, !PT ;  /* 0x0000000200ff7812 */ /* 0x000fe4000788c0ff */
[----:B------:R-:W-:Y:S01]  /*116b0*/  FSEL R225, R11, -INF , !P5 ;  /* 0xff8000000be17808 */ /* 0x000fe20006800000 */
[----:B------:R-:W-:Y:S01]  /*116c0*/  FFMA.FTZ R11, R185, -UR20, R71 ;  /* 0x80000014b90b7c23 */ /* 0x000fe20008010047 */
[C---:B------:R-:W-:Y:S01]  /*116d0*/  ISETP.LT.OR P1, PT, R8.reuse, R204, P1 ;  /* 0x000000cc0800720c */ /* 0x040fe20000f21670 */
[----:B------:R1:W-:Y:S01]  /*116e0*/  MUFU.TANH R37, R25 ;  /* 0x0000001900257308 */ /* 0x0003e20000002400 */
[----:B------:R-:W-:-:S02]  /*116f0*/  ISETP.LT.OR P0, PT, R8, R203, P0 ;  /* 0x000000cb0800720c */ /* 0x000fc40000701670 */
[----:B------:R-:W-:Y:S01]  /*11700*/  ISETP.LT.OR P5, PT, R8, R208, P2 ;  /* 0x000000d00800720c */ /* 0x000fe200017a1670 */
[----:B------:R-:W-:Y:S01]  /*11710*/  FFMA.FTZ R8, R186, -UR20, R28 ;  /* 0x80000014ba087c23 */ /* 0x000fe2000801001c */
[----:B------:R-:W-:Y:S01]  /*11720*/  FSEL R177, R9, -INF , !P4 ;  /* 0xff80000009b17808 */ /* 0x000fe20006000000 */
[----:B--2---:R-:W-:Y:S01]  /*11730*/  FMUL.FTZ R26, R170, c[0x0][0x2ec] ;  /* 0x0000bb00aa1a7a20 */ /* 0x004fe20000410000 */
[----:B------:R-:W-:Y:S01]  /*11740*/  ISETP.GE.AND P4, PT, R7, R214, PT ;  /* 0x000000d60700720c */ /* 0x000fe20003f86270 */
[----:B------:R-:W-:Y:S01]  /*11750*/  FFMA.FTZ R9, R221, -UR20, R30 ;  /* 0x80000014dd097c23 */ /* 0x000fe2000801001e */
[----:B------:R-:W-:Y:S01]  /*11760*/  ISETP.GE.AND P2, PT, R7, R213, PT ;  /* 0x000000d50700720c */ /* 0x000fe20003f46270 */
[----:B------:R2:W4:Y:S01]  /*11770*/  MUFU.TANH R36, R26 ;  /* 0x0000001a00247308 */ /* 0x0005220000002400 */
[----:B------:R-:W-:Y:S02]  /*11780*/  P2R R24, PR, RZ, 0x1 ;  /* 0x00000001ff187803 */ /* 0x000fe40000000000 */
[----:B------:R-:W-:-:S02]  /*11790*/  FSEL R170, R11, -INF , !P6 ;  /* 0xff8000000baa7808 */ /* 0x000fc40007000000 */
[----:B------:R-:W-:Y:S01]  /*117a0*/  FSEL R224, R10, -INF , !P5 ;  /* 0xff8000000ae07808 */ /* 0x000fe20006800000 */
[----:B------:R-:W-:Y:S01]  /*117b0*/  FFMA.FTZ R10, R222, -UR20, R32 ;  /* 0x80000014de0a7c23 */ /* 0x000fe20008010020 */
[----:B-1----:R-:W-:Y:S01]  /*117c0*/  P2R R25, PR, RZ, 0x2 ;  /* 0x00000002ff197803 */ /* 0x002fe20000000000 */
[----:B------:R-:W-:Y:S01]  /*117d0*/  FMUL.FTZ R18, R18, c[0x0][0x2ec] ;  /* 0x0000bb0012127a20 */ /* 0x000fe20000410000 */
[C---:B------:R-:W-:Y:S01]  /*117e0*/  ISETP.LT.OR P6, PT, R7.reuse, R206, P4 ;  /* 0x000000ce0700720c */ /* 0x040fe200027c1670 */
[----:B------:R-:W-:Y:S01]  /*117f0*/  FMUL.FTZ R16, R16, c[0x0][0x2ec] ;  /* 0x0000bb0010107a20 */ /* 0x000fe20000410000 */
[----:B------:R-:W-:Y:S01]  /*11800*/  ISETP.LT.OR P5, PT, R7, R208, P2 ;  /* 0x000000d00700720c */ /* 0x000fe200017a1670 */
[----:B------:R-:W-:Y:S01]  /*11810*/  FMUL.FTZ R17, R17, c[0x0][0x2ec] ;  /* 0x0000bb0011117a20 */ /* 0x000fe20000410000 */
[----:B------:R-:W-:Y:S01]  /*11820*/  ISETP.NE.AND P4, PT, R25, RZ, PT ;  /* 0x000000ff1900720c */ /* 0x000fe20003f85270 */
[----:B------:R-:W-:Y:S01]  /*11830*/  IMAD.MOV.U32 R25, RZ, RZ, R231 ;  /* 0x000000ffff197224 */ /* 0x000fe200078e00e7 */
[----:B------:R-:W-:Y:S01]  /*11840*/  ISETP.NE.AND P2, PT, R24, RZ, PT ;  /* 0x000000ff1800720c */ /* 0x000fe20003f45270 */
[----:B------:R-:W-:Y:S01]  /*11850*/  IMAD.MOV.U32 R24, RZ, RZ, R229 ;  /* 0x000000ffff187224 */ /* 0x000fe200078e00e5 */
[C---:B------:R-:W-:Y:S01]  /*11860*/  ISETP.GE.AND P1, PT, R7.reuse, R212, PT ;  /* 0x000000d40700720c */ /* 0x040fe20003f26270 */
[----:B--2---:R-:W-:Y:S01]  /*11870*/  IMAD.MOV.U32 R26, RZ, RZ, R230 ;  /* 0x000000ffff1a7224 */ /* 0x004fe200078e00e6 */
[----:B------:R-:W-:Y:S01]  /*11880*/  ISETP.GE.AND P0, PT, R7, R211, PT ;  /* 0x000000d30700720c */ /* 0x000fe20003f06270 */
[----:B------:R-:W-:Y:S01]  /*11890*/  MUFU.TANH R18, R18 ;  /* 0x0000001200127308 */ /* 0x000fe20000002400 */
[----:B------:R-:W-:Y:S01]  /*118a0*/  FSEL R186, R8, -INF , !P3 ;  /* 0xff80000008ba7808 */ /* 0x000fe20005800000 */
[----:B------:R-:W-:Y:S01]  /*118b0*/  FMUL.FTZ R8, R171, c[0x0][0x2ec] ;  /* 0x0000bb00ab087a20 */ /* 0x000fe20000410000 */
[----:B------:R-:W-:Y:S01]  /*118c0*/  ISETP.LT.OR P1, PT, R7, R204, P1 ;  /* 0x000000cc0700720c */ /* 0x000fe20000f21670 */
[----:B------:R-:W-:Y:S01]  /*118d0*/  FMUL.FTZ R19, R19, c[0x0][0x2ec] ;  /* 0x0000bb0013137a20 */ /* 0x000fe20000410000 */
[----:B------:R-:W-:Y:S01]  /*118e0*/  HMMA.16816.F32 R20, R20, R218, R24 ;  /* 0x000000da1414723c */ /* 0x000fe20000001818 */
[----:B------:R-:W-:Y:S01]  /*118f0*/  ISETP.LT.OR P3, PT, R7, R203, P0 ;  /* 0x000000cb0700720c */ /* 0x000fe20000761670 */
[----:B------:R-:W-:Y:S01]  /*11900*/  FMUL.FTZ R7, R252, c[0x0][0x2ec] ;  /* 0x0000bb00fc077a20 */ /* 0x000fe20000410000 */
[----:B------:R1:W-:Y:S01]  /*11910*/  MUFU.TANH R56, R8 ;  /* 0x0000000800387308 */ /* 0x0003e20000002400 */
[----:B------:R-:W-:-:S02]  /*11920*/  P2R R11, PR, RZ, 0x2 ;  /* 0x00000002ff0b7803 */ /* 0x000fc40000000000 */
[----:B------:R-:W-:Y:S01]  /*11930*/  ISETP.GE.AND P1, PT, R6, R212, PT ;  /* 0x000000d40600720c */ /* 0x000fe20003f26270 */
[----:B------:R-:W-:Y:S01]  /*11940*/  FMUL.FTZ R25, R244, c[0x0][0x2ec] ;  /* 0x0000bb00f4197a20 */ /* 0x000fe20000410000 */
[----:B------:R-:W-:Y:S01]  /*11950*/  ISETP.GE.AND P0, PT, R6, R211, PT ;  /* 0x000000d30600720c */ /* 0x000fe20003f06270 */
[----:B------:R-:W-:Y:S01]  /*11960*/  FMUL.FTZ R24, R251, c[0x0][0x2ec] ;  /* 0x0000bb00fb187a20 */ /* 0x000fe20000410000 */
[----:B------:R-:W-:Y:S01]  /*11970*/  FSEL R159, R10, -INF , !P6 ;  /* 0xff8000000a9f7808 */ /* 0x000fe20007000000 */
[----:B------:R2:W5:Y:S01]  /*11980*/  MUFU.TANH R27, R7 ;  /* 0x00000007001b7308 */ /* 0x0005620000002400 */
[----:B------:R-:W-:Y:S01]  /*11990*/  FSEL R221, R9, -INF , !P5 ;  /* 0xff80000009dd7808 */ /* 0x000fe20006800000 */
[----:B------:R-:W-:Y:S01]  /*119a0*/  FFMA.FTZ R9, R73, -UR20, R77 ;  /* 0x8000001449097c23 */ /* 0x000fe2000801004d */
[C---:B------:R-:W-:Y:S02]  /*119b0*/  ISETP.LT.OR P1, PT, R6.reuse, R204, P1 ;  /* 0x000000cc0600720c */ /* 0x040fe40000f21670 */
[----:B------:R-:W-:Y:S01]  /*119c0*/  ISETP.LT.OR P0, PT, R6, R203, P0 ;  /* 0x000000cb0600720c */ /* 0x000fe20000701670 */
[----:B-1----:R-:W-:-:S02]  /*119d0*/  FFMA.FTZ R8, R237, -UR20, R70 ;  /* 0x80000014ed087c23 */ /* 0x002fc40008010046 */
[----:B------:R1:W1:Y:S01]  /*119e0*/  MUFU.TANH R29, R24 ;  /* 0x00000018001d7308 */ /* 0x0002620000002400 */
[----:B------:R-:W-:Y:S02]  /*119f0*/  P2R R10, PR, RZ, 0x1 ;  /* 0x00000001ff0a7803 */ /* 0x000fe40000000000 */
[----:B------:R-:W-:Y:S02]  /*11a00*/  ISETP.GE.AND P0, PT, R5, R211, PT ;  /* 0x000000d30500720c */ /* 0x000fe40003f06270 */
[----:B------:R-:W-:Y:S01]  /*11a10*/  HMMA.16816.F32 R12, R12, R34, R20 ;  /* 0x000000220c0c723c */ /* 0x000fe20000001814 */
[----:B------:R-:W-:Y:S01]  /*11a20*/  FSEL R172, R8, -INF , !P4 ;  /* 0xff80000008ac7808 */ /* 0x000fe20006000000 */
[----:B---3--:R-:W-:Y:S01]  /*11a30*/  FFMA.FTZ R8, R64, -UR20, R57 ;  /* 0x8000001440087c23 */ /* 0x008fe20008010039 */
[C---:B------:R-:W-:Y:S01]  /*11a40*/  ISETP.GE.AND P4, PT, R6.reuse, R214, PT ;  /* 0x000000d60600720c */ /* 0x040fe20003f86270 */
[----:B--2---:R-:W-:Y:S01]  /*11a50*/  FFMA.FTZ R7, R223, -UR20, R65 ;  /* 0x80000014df077c23 */ /* 0x004fe20008010041 */
[----:B------:R-:W-:Y:S02]  /*11a60*/  MUFU.TANH R25, R25 ;  /* 0x0000001900197308 */ /* 0x000fe40000002400 */
[----:B------:R-:W-:-:S02]  /*11a70*/  ISETP.LT.OR P6, PT, R6, R206, P4 ;  /* 0x000000ce0600720c */ /* 0x000fc400027c1670 */
[----:B------:R-:W-:Y:S01]  /*11a80*/  FSEL R182, R7, -INF , !P2 ;  /* 0xff80000007b67808 */ /* 0x000fe20005000000 */
[----:B------:R-:W-:Y:S01]  /*11a90*/  FMUL.FTZ R7, R250, c[0x0][0x2ec] ;  /* 0x0000bb00fa077a20 */ /* 0x000fe20000410000 */
[CC--:B------:R-:W-:Y:S01]  /*11aa0*/  ISETP.GE.AND P2, PT, R6.reuse, R213.reuse, PT ;  /* 0x000000d50600720c */ /* 0x0c0fe20003f46270 */
[----:B-1----:R-:W-:Y:S01]  /*11ab0*/  FMUL.FTZ R24, R239, c[0x0][0x2ec] ;  /* 0x0000bb00ef187a20 */ /* 0x002fe20000410000 */
[----:B------:R-:W-:Y:S01]  /*11ac0*/  ISETP.NE.AND P4, PT, R11, RZ, PT ;  /* 0x000000ff0b00720c */ /* 0x000fe20003f85270 */
[----:B------:R1:W2:Y:S01]  /*11ad0*/  MUFU.TANH R26, R7 ;  /* 0x00000007001a7308 */ /* 0x0002a20000002400 */
[----:B------:R-:W-:Y:S01]  /*11ae0*/  ISETP.LT.OR P5, PT, R6, R208, P2 ;  /* 0x000000d00600720c */ /* 0x000fe200017a1670 */
[----:B------:R-:W-:Y:S01]  /*11af0*/  FMUL.FTZ R6, R249, c[0x0][0x2ec] ;  /* 0x0000bb00f9067a20 */ /* 0x000fe20000410000 */
[----:B------:R-:W-:Y:S02]  /*11b00*/  P2R R11, PR, RZ, 0x2 ;  /* 0x00000002ff0b7803 */ /* 0x000fe40000000000 */
[----:B------:R-:W-:-:S02]  /*11b10*/  ISETP.GE.AND P2, PT, R5, R213, PT ;  /* 0x000000d50500720c */ /* 0x000fc40003f46270 */
[----:B------:R-:W-:Y:S01]  /*11b20*/  FSEL R181, R9, -INF , !P6 ;  /* 0xff80000009b57808 */ /* 0x000fe20007000000 */
[----:B------:R3:W-:Y:S01]  /*11b30*/  MUFU.TANH R28, R6 ;  /* 0x00000006001c7308 */ /* 0x0007e20000002400 */
[C---:B------:R-:W-:Y:S01]  /*11b40*/  ISETP.GE.AND P1, PT, R5.reuse, R212, PT ;  /* 0x000000d40500720c */ /* 0x040fe20003f26270 */
[----:B------:R-:W-:Y:S01]  /*11b50*/  FMUL.FTZ R12, R12, c[0x0][0x2ec] ;  /* 0x0000bb000c0c7a20 */ /* 0x000fe20000410000 */
[----:B------:R-:W-:Y:S01]  /*11b60*/  FSEL R219, R8, -INF , !P5 ;  /* 0xff80000008db7808 */ /* 0x000fe20006800000 */
[----:B----4-:R-:W-:Y:S01]  /*11b70*/  FFMA.FTZ R8, R50, -UR20, R36 ;  /* 0x8000001432087c23 */ /* 0x010fe20008010024 */
[----:B------:R-:W-:Y:S01]  /*11b80*/  ISETP.LT.OR P5, PT, R5, R208, P2 ;  /* 0x000000d00500720c */ /* 0x000fe200017a1670 */
[----:B------:R-:W-:Y:S01]  /*11b90*/  FMUL.FTZ R13, R13, c[0x0][0x2ec] ;  /* 0x0000bb000d0d7a20 */ /* 0x000fe20000410000 */
[----:B------:R-:W-:Y:S01]  /*11ba0*/  ISETP.LT.OR P1, PT, R5, R204, P1 ;  /* 0x000000cc0500720c */ /* 0x000fe20000f21670 */
[----:B-1----:R-:W-:Y:S01]  /*11bb0*/  FFMA.FTZ R7, R216, -UR20, R33 ;  /* 0x80000014d8077c23 */ /* 0x002fe20008010021 */
[----:B------:R-:W-:Y:S01]  /*11bc0*/  ISETP.NE.AND P2, PT, R10, RZ, PT ;  /* 0x000000ff0a00720c */ /* 0x000fe20003f45270 */
[----:B------:R-:W-:Y:S01]  /*11bd0*/  MUFU.TANH R24, R24 ;  /* 0x0000001800187308 */ /* 0x000fe20000002400 */
[----:B------:R-:W-:Y:S01]  /*11be0*/  P2R R9, PR, RZ, 0x2 ;  /* 0x00000002ff097803 */ /* 0x000fe20000000000 */
[----:B------:R-:W-:Y:S01]  /*11bf0*/  FMUL.FTZ R14, R14, c[0x0][0x2ec] ;  /* 0x0000bb000e0e7a20 */ /* 0x000fe20000410000 */
[----:B------:R-:W-:Y:S01]  /*11c00*/  FSEL R162, R7, -INF , !P4 ;  /* 0xff80000007a27808 */ /* 0x000fe20006000000 */
[----:B-----5:R-:W-:Y:S01]  /*11c10*/  FFMA.FTZ R7, R46, -UR20, R27 ;  /* 0x800000142e077c23 */ /* 0x020fe2000801001b */
[C---:B------:R-:W-:Y:S01]  /*11c20*/  ISETP.GE.AND P4, PT, R5.reuse, R214, PT ;  /* 0x000000d60500720c */ /* 0x040fe20003f86270 */
[----:B---3--:R-:W-:Y:S01]  /*11c30*/  FFMA.FTZ R6, R180, -UR20, R31 ;  /* 0x80000014b4067c23 */ /* 0x008fe2000801001f */
[----:B------:R-:W-:Y:S01]  /*11c40*/  ISETP.GE.AND P1, PT, R4, R212, PT ;  /* 0x000000d40400720c */ /* 0x000fe20003f26270 */
[----:B------:R-:W1:Y:S01]  /*11c50*/  MUFU.TANH R16, R16 ;  /* 0x0000001000107308 */ /* 0x000e620000002400 */
[----:B------:R-:W-:-:S02]  /*11c60*/  ISETP.LT.OR P6, PT, R5, R206, P4 ;  /* 0x000000ce0500720c */ /* 0x000fc400027c1670 */
[----:B------:R-:W-:Y:S01]  /*11c70*/  FSEL R174, R6, -INF , !P3 ;  /* 0xff80000006ae7808 */ /* 0x000fe20005800000 */
[----:B------:R-:W-:Y:S01]  /*11c80*/  FFMA.FTZ R6, R55, -UR20, R58 ;  /* 0x8000001437067c23 */ /* 0x000fe2000801003a */
[----:B------:R-:W-:Y:S02]  /*11c90*/  ISETP.NE.AND P4, PT, R11, RZ, PT ;  /* 0x000000ff0b00720c */ /* 0x000fe40003f85270 */
[----:B------:R-:W-:Y:S01]  /*11ca0*/  ISETP.LT.OR P3, PT, R5, R203, P0 ;  /* 0x000000cb0500720c */ /* 0x000fe20000761670 */
[----:B------:R-:W-:Y:S01]  /*11cb0*/  FFMA.FTZ R5, R54, -UR20, R37 ;  /* 0x8000001436057c23 */ /* 0x000fe20008010025 */
[----:B------:R-:W-:Y:S01]  /*11cc0*/  FSEL R153, R6, -INF , !P4 ;  /* 0xff80000006997808 */ /* 0x000fe20006000000 */
[----:B------:R-:W-:Y:S01]  /*11cd0*/  FFMA.FTZ R6, R45, -UR20, R29 ;  /* 0x800000142d067c23 */ /* 0x000fe2000801001d */
[----:B------:R-:W-:Y:S01]  /*11ce0*/  ISETP.GE.AND P4, PT, R4, R214, PT ;  /* 0x000000d60400720c */ /* 0x000fe20003f86270 */
[----:B------:R-:W-:Y:S01]  /*11cf0*/  MUFU.TANH R12, R12 ;  /* 0x0000000c000c7308 */ /* 0x000fe20000002400 */
[----:B------:R-:W-:Y:S01]  /*11d00*/  FSEL R160, R5, -INF , !P2 ;  /* 0xff80000005a07808 */ /* 0x000fe20005000000 */
[----:B--2---:R-:W-:Y:S01]  /*11d10*/  FFMA.FTZ R5, R53, -UR20, R26 ;  /* 0x8000001435057c23 */ /* 0x004fe2000801001a */
[----:B------:R-:W-:-:S02]  /*11d20*/  FSEL R166, R8, -INF , !P6 ;  /* 0xff80000008a67808 */ /* 0x000fc40007000000 */
[C---:B------:R-:W-:Y:S02]  /*11d30*/  ISETP.GE.AND P2, PT, R4.reuse, R213, PT ;  /* 0x000000d50400720c */ /* 0x040fe40003f46270 */
[C---:B------:R-:W-:Y:S01]  /*11d40*/  ISETP.GE.AND P0, PT, R4.reuse, R211, PT ;  /* 0x000000d30400720c */ /* 0x040fe20003f06270 */
[----:B------:R-:W-:Y:S01]  /*11d50*/  MUFU.TANH R17, R17 ;  /* 0x0000001100117308 */ /* 0x000fe20000002400 */
[C---:B------:R-:W-:Y:S02]  /*11d60*/  ISETP.LT.OR P6, PT, R4.reuse, R206, P4 ;  /* 0x000000ce0400720c */ /* 0x040fe400027c1670 */
[----:B------:R-:W-:Y:S02]  /*11d70*/  ISETP.NE.AND P4, PT, R9, RZ, PT ;  /* 0x000000ff0900720c */ /* 0x000fe40003f85270 */
[----:B------:R-:W-:Y:S01]  /*11d80*/  FSEL R223, R7, -INF , !P5 ;  /* 0xff80000007df7808 */ /* 0x000fe20006800000 */
[----:B------:R-:W-:Y:S01]  /*11d90*/  FFMA.FTZ R7, R49, -UR20, R56 ;  /* 0x8000001431077c23 */ /* 0x000fe20008010038 */
[C---:B------:R-:W-:Y:S01]  /*11da0*/  ISETP.LT.OR P1, PT, R4.reuse, R204, P1 ;  /* 0x000000cc0400720c */ /* 0x040fe20000f21670 */
[----:B------:R-:W2:Y:S01]  /*11db0*/  MUFU.TANH R19, R19 ;  /* 0x0000001300137308 */ /* 0x000ea20000002400 */
[----:B------:R-:W-:-:S02]  /*11dc0*/  ISETP.LT.OR P5, PT, R4, R208, P2 ;  /* 0x000000d00400720c */ /* 0x000fc400017a1670 */
[----:B------:R-:W-:Y:S01]  /*11dd0*/  ISETP.LT.OR P0, PT, R4, R203, P0 ;  /* 0x000000cb0400720c */ /* 0x000fe20000701670 */
[----:B------:R-:W-:Y:S01]  /*11de0*/  FFMA.FTZ R4, R52, -UR20, R25 ;  /* 0x8000001434047c23 */ /* 0x000fe20008010019 */
[----:B------:R-:W-:Y:S01]  /*11df0*/  FSEL R183, R5, -INF , !P4 ;  /* 0xff80000005b77808 */ /* 0x000fe20006000000 */
[----:B------:R-:W-:Y:S01]  /*11e00*/  FFMA.FTZ R5, R44, -UR20, R18 ;  /* 0x800000142c057c23 */ /* 0x000fe20008010012 */
[C---:B------:R-:W-:Y:S01]  /*11e10*/  ISETP.GE.AND P4, PT, R3.reuse, R214, PT ;  /* 0x000000d60300720c */ /* 0x040fe20003f86270 */
[----:B------:R-:W-:Y:S01]  /*11e20*/  MUFU.TANH R13, R13 ;  /* 0x0000000d000d7308 */ /* 0x000fe20000002400 */
[----:B------:R-:W-:Y:S02]  /*11e30*/  P2R R9, PR, RZ, 0x2 ;  /* 0x00000002ff097803 */ /* 0x000fe40000000000 */
[C---:B------:R-:W-:Y:S02]  /*11e40*/  ISETP.GE.AND P2, PT, R3.reuse, R213, PT ;  /* 0x000000d50300720c */ /* 0x040fe40003f46270 */
[----:B------:R-:W-:-:S02]  /*11e50*/  ISETP.GE.AND P1, PT, R3, R212, PT ;  /* 0x000000d40300720c */ /* 0x000fc40003f26270 */
[----:B------:R-:W-:Y:S02]  /*11e60*/  P2R R8, PR, RZ, 0x1 ;  /* 0x00000001ff087803 */ /* 0x000fe40000000000 */
[----:B------:R-:W-:Y:S01]  /*11e70*/  FSEL R222, R6, -INF , !P5 ;  /* 0xff80000006de7808 */ /* 0x000fe20006800000 */
[----:B-1----:R-:W-:Y:S01]  /*11e80*/  FFMA.FTZ R6, R48, -UR20, R16 ;  /* 0x8000001430067c23 */ /* 0x002fe20008010010 */
[----:B------:R-:W-:Y:S01]  /*11e90*/  FSEL R216, R4, -INF , !P3 ;  /* 0xff80000004d87808 */ /* 0x000fe20005800000 */
[----:B------:R-:W-:Y:S01]  /*11ea0*/  FFMA.FTZ R4, R47, -UR20, R28 ;  /* 0x800000142f047c23 */ /* 0x000fe2000801001c */
[C---:B------:R-:W-:Y:S02]  /*11eb0*/  ISETP.GE.AND P0, PT, R3.reuse, R211, PT ;  /* 0x000000d30300720c */ /* 0x040fe40003f06270 */
[C---:B------:R-:W-:Y:S02]  /*11ec0*/  ISETP.LT.OR P5, PT, R3.reuse, R206, P4 ;  /* 0x000000ce0300720c */ /* 0x040fe400027a1670 */
[----:B------:R-:W-:-:S02]  /*11ed0*/  ISETP.LT.OR P4, PT, R3, R208, P2 ;  /* 0x000000d00300720c */ /* 0x000fc40001781670 */
[----:B------:R-:W-:Y:S02]  /*11ee0*/  ISETP.NE.AND P2, PT, R9, RZ, PT ;  /* 0x000000ff0900720c */ /* 0x000fe40003f45270 */
[C---:B------:R-:W-:Y:S02]  /*11ef0*/  ISETP.LT.OR P1, PT, R3.reuse, R204, P1 ;  /* 0x000000cc0300720c */ /* 0x040fe40000f21670 */
[----:B------:R-:W-:Y:S01]  /*11f00*/  ISETP.LT.OR P3, PT, R3, R203, P0 ;  /* 0x000000cb0300720c */ /* 0x000fe20000761670 */
[----:B------:R-:W-:Y:S01]  /*11f10*/  FFMA.FTZ R3, R51, -UR20, R24 ;  /* 0x8000001433037c23 */ /* 0x000fe20008010018 */
[----:B------:R-:W-:Y:S02]  /*11f20*/  FSEL R163, R7, -INF , !P6 ;  /* 0xff80000007a37808 */ /* 0x000fe40007000000 */
[----:B------:R-:W-:Y:S01]  /*11f30*/  ISETP.NE.AND P6, PT, R8, RZ, PT ;  /* 0x000000ff0800720c */ /* 0x000fe20003fc5270 */
[----:B------:R-:W-:Y:S01]  /*11f40*/  FMUL.FTZ R8, R15, c[0x0][0x2ec] ;  /* 0x0000bb000f087a20 */ /* 0x000fe20000410000 */
[----:B------:R-:W-:-:S02]  /*11f50*/  P2R R7, PR, RZ, 0x2 ;  /* 0x00000002ff077803 */ /* 0x000fc40000000000 */
[----:B------:R-:W-:Y:S02]  /*11f60*/  FSEL R175, R4, -INF , !P2 ;  /* 0xff80000004af7808 */ /* 0x000fe40005000000 */
[C---:B------:R-:W-:Y:S01]  /*11f70*/  ISETP.GE.AND P2, PT, R2.reuse, R214, PT ;  /* 0x000000d60200720c */ /* 0x040fe20003f46270 */
[----:B------:R-:W1:Y:S01]  /*11f80*/  MUFU.TANH R4, R14 ;  /* 0x0000000e00047308 */ /* 0x000e620000002400 */
[----:B------:R-:W-:Y:S02]  /*11f90*/  ISETP.GE.AND P1, PT, R2, R213, PT ;  /* 0x000000d50200720c */ /* 0x000fe40003f26270 */
[----:B------:R-:W-:Y:S01]  /*11fa0*/  FSEL R220, R5, -INF , !P4 ;  /* 0xff80000005dc7808 */ /* 0x000fe20006000000 */
[----:B--2---:R-:W-:Y:S01]  /*11fb0*/  FFMA.FTZ R5, R40, -UR20, R19 ;  /* 0x8000001428057c23 */ /* 0x004fe20008010013 */
[C---:B------:R-:W-:Y:S02]  /*11fc0*/  ISETP.GE.AND P0, PT, R2.reuse, R212, PT ;  /* 0x000000d40200720c */ /* 0x040fe40003f06270 */
[----:B------:R-:W-:Y:S01]  /*11fd0*/  ISETP.GE.AND P4, PT, R2, R211, PT ;  /* 0x000000d30200720c */ /* 0x000fe20003f86270 */
[----:B------:R-:W2:Y:S01]  /*11fe0*/  MUFU.TANH R8, R8 ;  /* 0x0000000800087308 */ /* 0x000ea20000002400 */
[----:B------:R-:W-:-:S02]  /*11ff0*/  FSEL R185, R3, -INF , !P6 ;  /* 0xff80000003b97808 */ /* 0x000fc40007000000 */
[----:B------:R-:W-:Y:S01]  /*12000*/  FSEL R155, R6, -INF , !P5 ;  /* 0xff800000069b7808 */ /* 0x000fe20006800000 */
[----:B------:R-:W-:Y:S01]  /*12010*/  FFMA.FTZ R6, R41, -UR20, R17 ;  /* 0x8000001429067c23 */ /* 0x000fe20008010011 */
[C---:B------:R-:W-:Y:S02]  /*12020*/  ISETP.LT.OR P6, PT, R2.reuse, R206, P2 ;  /* 0x000000ce0200720c */ /* 0x040fe400017c1670 */
[----:B------:R-:W-:Y:S01]  /*12030*/  ISETP.LT.OR P5, PT, R2, R208, P1 ;  /* 0x000000d00200720c */ /* 0x000fe20000fa1670 */
[----:B-1----:R-:W-:Y:S01]  /*12040*/  FFMA.FTZ R3, R42, -UR20, R4 ;  /* 0x800000142a037c23 */ /* 0x002fe20008010004 */
[C---:B------:R-:W-:Y:S01]  /*12050*/  ISETP.LT.OR P2, PT, R2.reuse, R204, P0 ;  /* 0x000000cc0200720c */ /* 0x040fe20000741670 */
[----:B------:R-:W-:Y:S01]  /*12060*/  FFMA.FTZ R4, R39, -UR20, R13 ;  /* 0x8000001427047c23 */ /* 0x000fe2000801000d */
[----:B------:R-:W-:Y:S01]  /*12070*/  ISETP.LT.OR P1, PT, R2, R203, P4 ;  /* 0x000000cb0200720c */ /* 0x000fe20002721670 */
[----:B------:R-:W-:Y:S01]  /*12080*/  FFMA.FTZ R2, R43, -UR20, R12 ;  /* 0x800000142b027c23 */ /* 0x000fe2000801000c */
[----:B------:R-:W-:-:S02]  /*12090*/  ISETP.NE.AND P0, PT, R7, RZ, PT ;  /* 0x000000ff0700720c */ /* 0x000fc40003f05270 */
[----:B------:R-:W-:Y:S02]  /*120a0*/  FSEL R180, R3, -INF , !P3 ;  /* 0xff80000003b47808 */ /* 0x000fe40005800000 */
[----:B------:R-:W-:Y:S01]  /*120b0*/  FSEL R171, R2, -INF , !P0 ;  /* 0xff80000002ab7808 */ /* 0x000fe20004000000 */
[----:B--2---:R-:W-:Y:S01]  /*120c0*/  FFMA.FTZ R2, R38, -UR20, R8 ;  /* 0x8000001426027c23 */ /* 0x004fe20008010008 */
[----:B------:R-:W-:Y:S02]  /*120d0*/  PLOP3.LUT P0, PT, PT, PT, UP0, 0x80, 0x0 ;  /* 0x000000000000781c */ /* 0x000fe40003f0f008 */
[----:B------:R-:W-:Y:S02]  /*120e0*/  LOP3.LUT P3, RZ, R0, 0x20, RZ, 0xc0, !PT ;  /* 0x0000002000ff7812 */ /* 0x000fe4000786c0ff */
[----:B------:R-:W-:Y:S02]  /*120f0*/  FSEL R157, R6, -INF , !P6 ;  /* 0xff800000069d7808 */ /* 0x000fe40007000000 */
[----:B------:R-:W-:-:S02]  /*12100*/  FSEL R218, R5, -INF , !P5 ;  /* 0xff80000005da7808 */ /* 0x000fc40006800000 */
[----:B------:R-:W-:Y:S02]  /*12110*/  FSEL R167, R4, -INF , !P2 ;  /* 0xff80000004a77808 */ /* 0x000fe40005000000 */
[----:B------:R-:W-:-:S03]  /*12120*/  FSEL R179, R2, -INF , !P1 ;  /* 0xff80000002b37808 */ /* 0x000fc60004800000 */
        /* <DEDUP_REMOVED lines=20> */
[C---:B------:R-:W-:Y:S02]  /*12270*/  @!P3 IADD3 R0, P1, R2.reuse, UR27, RZ ;  /* 0x0000001b0200bc10 */ /* 0x040fe4000ff3e0ff */
[----:B------:R-:W-:Y:S02]  /*12280*/  @!P3 LEA R5, P0, R5, R2, 0x5 ;  /* 0x000000020505b211 */ /* 0x000fe400078028ff */
[----:B------:R-:W-:Y:S02]  /*12290*/  @!P3 LEA R8, P4, R2, c[0x0][0x168], 0x1 ;  /* 0x00005a000208ba11 */ /* 0x000fe400078808ff */
[----:B------:R-:W-:Y:S02]  /*122a0*/  @!P3 LEA R6, P2, R0, c[0x0][0x168], 0x1 ;  /* 0x00005a000006ba11 */ /* 0x000fe400078408ff */
[----:B------:R-:W-:-:S02]  /*122b0*/  @!P3 IADD3.X R7, R3, UR26, RZ, P1, !PT ;  /* 0x0000001a0307bc10 */ /* 0x000fc40008ffe4ff */
[----:B------:R-:W-:Y:S02]  /*122c0*/  @!P3 LEA.HI.X R10, R10, R3, R4, 0x5, P0 ;  /* 0x000000030a0ab211 */ /* 0x000fe400000f2c04 */
[C---:B------:R-:W-:Y:S02]  /*122d0*/  @!P3 LEA R4, P0, R5.reuse, c[0x0][0x168], 0x1 ;  /* 0x00005a000504ba11 */ /* 0x040fe400078008ff */
        /* <DEDUP_REMOVED lines=30> */
.L_x_2090:
[----:B------:R-:W-:Y:S05]  /*124c0*/  BSYNC B0 ;  /* 0x0000000000007941 */ /* 0x000fea0003800000 */
.L_x_2089:
[----:B------:R-:W0:Y:S02]  /*124d0*/  LDGDEPBAR ;  /* 0x00000000000079af */ /* 0x000e240000000000 */
.L_x_2088:
        /* <DEDUP_REMOVED lines=54> */
[----:B-1----:R-:W-:Y:S01]  /*12840*/  FMNMX.FTZ R73, R73, R3, !PT ;  /* 0x0000000349497209 */ /* 0x002fe20007810000 */
[----:B------:R-:W1:Y:S01]  /*12850*/  SHFL.BFLY PT, R4, R71, 0x2, 0x1f ;  /* 0x0c401f0047047f89 */ /* 0x000e6200000e0000 */
[----:B------:R-:W-:Y:S02]  /*12860*/  FMNMX.FTZ R2, R168, R2, !PT ;  /* 0x00000002a8027209 */ /* 0x000fe40007810000 */
[----:B------:R-:W-:Y:S01]  /*12870*/  FMNMX.FTZ R0, R179, R0, !PT ;  /* 0x00000000b3007209 */ /* 0x000fe20007810000 */
[----:B------:R-:W2:Y:S01]  /*12880*/  SHFL.BFLY PT, R5, R73, 0x1, 0x1f ;  /* 0x0c201f0049057f89 */ /* 0x000ea200000e0000 */
[----:B------:R-:W-:-:S03]  /*12890*/  FMNMX.FTZ R2, R158, R2, !PT ;  /* 0x000000029e027209 */ /* 0x000fc60007810000 */
[----:B------:R-:W3:Y:S01]  /*128a0*/  SHFL.BFLY PT, R70, R0, 0x2, 0x1f ;  /* 0x0c401f0000467f89 */ /* 0x000ee200000e0000 */
[----:B------:R-:W-:-:S04]  /*128b0*/  FMNMX.FTZ R2, R228, R2, !PT ;  /* 0x00000002e4027209 */ /* 0x000fc80007810000 */
[----:B------:R-:W-:-:S04]  /*128c0*/  FMNMX.FTZ R2, R217, R2, !PT ;  /* 0x00000002d9027209 */ /* 0x000fc80007810000 */
[----:B------:R-:W-:-:S04]  /*128d0*/  FMNMX.FTZ R2, R184, R2, !PT ;  /* 0x00000002b8027209 */ /* 0x000fc80007810000 */
[----:B------:R-:W-:Y:S02]  /*128e0*/  FMNMX.FTZ R2, R178, R2, !PT ;  /* 0x00000002b2027209 */ /* 0x000fe40007810000 */
[----:B-1----:R-:W-:Y:S02]  /*128f0*/  FMNMX.FTZ R71, R71, R4, !PT ;  /* 0x0000000447477209 */ /* 0x002fe40007810000 */
[----:B------:R-:W-:Y:S02]  /*12900*/  FMNMX.FTZ R2, R225, R2, !PT ;  /* 0x00000002e1027209 */ /* 0x000fe40007810000 */
[----:B--2---:R-:W-:Y:S01]  /*12910*/  FMNMX.FTZ R73, R73, R5, !PT ;  /* 0x0000000549497209 */ /* 0x004fe20007810000 */
[----:B------:R-:W1:Y:S01]  /*12920*/  SHFL.BFLY PT, R3, R71, 0x1, 0x1f ;  /* 0x0c201f0047037f89 */ /* 0x000e6200000e0000 */
[----:B------:R-:W-:Y:S02]  /*12930*/  FMNMX.FTZ R2, R224, R2, !PT ;  /* 0x00000002e0027209 */ /* 0x000fe40007810000 */
[----:B---3--:R-:W-:Y:S01]  /*12940*/  FMNMX.FTZ R70, R0, R70, !PT ;  /* 0x0000004600467209 */ /* 0x008fe20007810000 */
[----:B------:R-:W-:Y:S01]  /*12950*/  FMUL.FTZ R0, R73, c[0x0][0x23c] ;  /* 0x00008f0049007a20 */ /* 0x000fe20000410000 */
[----:B------:R-:W-:-:S02]  /*12960*/  FMNMX.FTZ R2, R221, R2, !PT ;  /* 0x00000002dd027209 */ /* 0x000fc40007810000 */
[----:B------:R-:W-:Y:S01]  /*12970*/  FSETP.NEU.FTZ.AND P2, PT, R73, -INF , PT ;  /* 0xff8000004900780b */ /* 0x000fe20003f5d000 */
[----:B------:R-:W2:Y:S01]  /*12980*/  SHFL.BFLY PT, R5, R70, 0x1, 0x1f ;  /* 0x0c201f0046057f89 */ /* 0x000ea200000e0000 */
[----:B------:R-:W-:Y:S02]  /*12990*/  FMNMX.FTZ R2, R219, R2, !PT ;  /* 0x00000002db027209 */ /* 0x000fe40007810000 */
[----:B------:R-:W-:Y:S02]  /*129a0*/  FSEL R0, R0, RZ, P2 ;  /* 0x000000ff00007208 */ /* 0x000fe40001000000 */
[----:B------:R-:W-:-:S03]  /*129b0*/  FMNMX.FTZ R2, R223, R2, !PT ;  /* 0x00000002df027209 */ /* 0x000fc60007810000 */
[----:B------:R-:W-:Y:S01]  /*129c0*/  FFMA.FTZ R4, R74, c[0x0][0x23c], -R0 ;  /* 0x00008f004a047a23 */ /* 0x000fe20000010800 */
[----:B------:R-:W-:-:S03]  /*129d0*/  FMNMX.FTZ R2, R222, R2, !PT ;  /* 0x00000002de027209 */ /* 0x000fc60007810000 */
[----:B------:R3:W4:Y:S01]  /*129e0*/  MUFU.EX2 R10, R4 ;  /* 0x00000004000a7308 */ /* 0x0007220000000800 */
[----:B-1----:R-:W-:-:S04]  /*129f0*/  FMNMX.FTZ R71, R71, R3, !PT ;  /* 0x0000000347477209 */ /* 0x002fc80007810000 */
[C---:B------:R-:W-:Y:S01]  /*12a00*/  FSETP.NEU.FTZ.AND P1, PT, R71.reuse, -INF , PT ;  /* 0xff8000004700780b */ /* 0x040fe20003f3d000 */
[----:B------:R-:W-:Y:S01]  /*12a10*/  FMUL.FTZ R3, R71, c[0x0][0x23c] ;  /* 0x00008f0047037a20 */ /* 0x000fe20000410000 */
[----:B--2---:R-:W-:-:S04]  /*12a20*/  FMNMX.FTZ R70, R70, R5, !PT ;  /* 0x0000000546467209 */ /* 0x004fc80007810000 */
[----:B------:R-:W-:Y:S02]  /*12a30*/  FSEL R3, R3, RZ, P1 ;  /* 0x000000ff03037208 */ /* 0x000fe40000800000 */
[----:B---3--:R-:W-:Y:S02]  /*12a40*/  FMNMX.FTZ R4, R220, R2, !PT ;  /* 0x00000002dc047209 */ /* 0x008fe40007810000 */
[----:B------:R-:W-:Y:S01]  /*12a50*/  FSETP.NEU.FTZ.AND P0, PT, R70, -INF , PT ;  /* 0xff8000004600780b */ /* 0x000fe20003f1d000 */
[--C-:B------:R-:W-:Y:S01]  /*12a60*/  FFMA.FTZ R2, R72, c[0x0][0x23c], -R3.reuse ;  /* 0x00008f0048027a23 */ /* 0x100fe20000010803 */
[----:B------:R-:W-:Y:S01]  /*12a70*/  FMNMX.FTZ R4, R218, R4, !PT ;  /* 0x00000004da047209 */ /* 0x000fe20007810000 */
[--C-:B------:R-:W-:Y:S02]  /*12a80*/  FFMA.FTZ R5, R66, c[0x0][0x23c], -R3.reuse ;  /* 0x00008f0042057a23 */ /* 0x100fe40000010803 */
[----:B------:R1:W-:Y:S02]  /*12a90*/  MUFU.EX2 R7, R2 ;  /* 0x0000000200077308 */ /* 0x0003e40000000800 */
[----:B------:R-:W2:Y:S06]  /*12aa0*/  SHFL.BFLY PT, R6, R4, 0x2, 0x1f ;  /* 0x0c401f0004067f89 */ /* 0x000eac00000e0000 */
[----:B------:R3:W-:Y:S01]  /*12ab0*/  MUFU.EX2 R8, R5 ;  /* 0x0000000500087308 */ /* 0x0007e20000000800 */
[----:B-1----:R-:W-:-:S07]  /*12ac0*/  FFMA.FTZ R2, R69, c[0x0][0x23c], -R3 ;  /* 0x00008f0045027a23 */ /* 0x002fce0000010803 */
[----:B------:R1:W5:Y:S01]  /*12ad0*/  MUFU.EX2 R9, R2 ;  /* 0x0000000200097308 */ /* 0x0003620000000800 */
[----:B---3--:R-:W-:Y:S01]  /*12ae0*/  FFMA.FTZ R5, R62, c[0x0][0x23c], -R3 ;  /* 0x00008f003e057a23 */ /* 0x008fe20000010803 */
[----:B--2---:R-:W-:-:S06]  /*12af0*/  FMNMX.FTZ R4, R4, R6, !PT ;  /* 0x0000000604047209 */ /* 0x004fcc0007810000 */
[----:B------:R2:W-:Y:S01]  /*12b00*/  MUFU.EX2 R20, R5 ;  /* 0x0000000500147308 */ /* 0x0005e20000000800 */
[----:B------:R-:W-:Y:S01]  /*12b10*/  FSEL R6, R71, RZ, P1 ;  /* 0x000000ff47067208 */ /* 0x000fe20000800000 */
[----:B------:R-:W3:Y:S01]  /*12b20*/  SHFL.BFLY PT, R72, R4, 0x1, 0x1f ;  /* 0x0c201f0004487f89 */ /* 0x000ee200000e0000 */
[----:B-1----:R-:W-:-:S05]  /*12b30*/  FMUL.FTZ R2, R70, c[0x0][0x23c] ;  /* 0x00008f0046027a20 */ /* 0x002fca0000410000 */
[----:B------:R-:W-:-:S05]  /*12b40*/  FSEL R2, R2, RZ, P0 ;  /* 0x000000ff02027208 */ /* 0x000fca0000000000 */
[----:B--2---:R-:W-:Y:S01]  /*12b50*/  FFMA.FTZ R5, R145, c[0x0][0x23c], -R2 ;  /* 0x00008f0091057a23 */ /* 0x004fe20000010802 */
[----:B----4-:R-:W-:-:S03]  /*12b60*/  MOV R145, R10 ;  /* 0x0000000a00917202 */ /* 0x010fc60000000f00 */
[----:B------:R1:W-:Y:S01]  /*12b70*/  MUFU.EX2 R252, R5 ;  /* 0x0000000500fc7308 */ /* 0x0003e20000000800 */
[----:B---3--:R-:W-:Y:S01]  /*12b80*/  FMNMX.FTZ R72, R4, R72, !PT ;  /* 0x0000004804487209 */ /* 0x008fe20007810000 */
[--C-:B------:R-:W-:Y:S01]  /*12b90*/  FFMA.FTZ R4, R156, c[0x0][0x23c], -R0.reuse ;  /* 0x00008f009c047a23 */ /* 0x100fe20000010800 */
[----:B-----5:R-:W-:Y:S01]  /*12ba0*/  MOV R156, R9 ;  /* 0x00000009009c7202 */ /* 0x020fe20000000f00 */
[----:B------:R-:W-:-:S04]  /*12bb0*/  FFMA.FTZ R9, R76, c[0x0][0x23c], -R0 ;  /* 0x00008f004c097a23 */ /* 0x000fc80000010800 */
[----:B------:R2:W-:Y:S01]  /*12bc0*/  MUFU.EX2 R249, R4 ;  /* 0x0000000400f97308 */ /* 0x0005e20000000800 */
[----:B-1----:R-:W-:Y:S01]  /*12bd0*/  FFMA.FTZ R5, R75, c[0x0][0x23c], -R2 ;  /* 0x00008f004b057a23 */ /* 0x002fe20000010802 */
[----:B------:R-:W-:Y:S01]  /*12be0*/  MOV R75, R7 ;  /* 0x00000007004b7202 */ /* 0x000fe20000000f00 */
[----:B------:R-:W-:Y:S01]  /*12bf0*/  FADD.FTZ R7, R234, -R6 ;  /* 0x80000006ea077221 */ /* 0x000fe20000010000 */
[----:B------:R-:W-:-:S04]  /*12c00*/  FSEL R6, R70, RZ, P0 ;  /* 0x000000ff46067208 */ /* 0x000fc80000000000 */
[----:B------:R1:W-:Y:S01]  /*12c10*/  MUFU.EX2 R251, R5 ;  /* 0x0000000500fb7308 */ /* 0x0003e20000000800 */
[C---:B------:R-:W-:Y:S01]  /*12c20*/  FSETP.NEU.FTZ.AND P0, PT, R72.reuse, -INF , PT ;  /* 0xff8000004800780b */ /* 0x040fe20003f1d000 */
[----:B------:R-:W-:Y:S02]  /*12c30*/  FMUL.FTZ R7, R7, c[0x0][0x23c] ;  /* 0x00008f0007077a20 */ /* 0x000fe40000410000 */
[----:B--2---:R-:W-:-:S04]  /*12c40*/  FMUL.FTZ R4, R72, c[0x0][0x23c] ;  /* 0x00008f0048047a20 */ /* 0x004fc80000410000 */
[----:B------:R-:W-:Y:S01]  /*12c50*/  MUFU.EX2 R250, R9 ;  /* 0x0000000900fa7308 */ /* 0x000fe20000000800 */
[----:B-1----:R-:W-:-:S07]  /*12c60*/  FFMA.FTZ R5, R68, c[0x0][0x23c], -R2 ;  /* 0x00008f0044057a23 */ /* 0x002fce0000010802 */
[----:B------:R-:W1:Y:S08]  /*12c70*/  MUFU.EX2 R74, R7 ;  /* 0x00000007004a7308 */ /* 0x000e700000000800 */
[----:B------:R2:W-:Y:S01]  /*12c80*/  MUFU.EX2 R10, R5 ;  /* 0x00000005000a7308 */ /* 0x0005e20000000800 */
[-C--:B-1----:R-:W-:Y:S02]  /*12c90*/  FMUL.FTZ R84, R84, R74.reuse ;  /* 0x0000004a54547220 */ /* 0x082fe40000410000 */
[----:B------:R-:W-:-:S02]  /*12ca0*/  FMUL.FTZ R85, R85, R74 ;  /* 0x0000004a55557220 */ /* 0x000fc40000410000 */
[-C--:B------:R-:W-:Y:S02]  /*12cb0*/  FMUL.FTZ R88, R88, R74.reuse ;  /* 0x0000004a58587220 */ /* 0x080fe40000410000 */
[-C--:B------:R-:W-:Y:S02]  /*12cc0*/  FMUL.FTZ R89, R89, R74.reuse ;  /* 0x0000004a59597220 */ /* 0x080fe40000410000 */
[----:B--2---:R-:W-:Y:S02]  /*12cd0*/  FFMA.FTZ R5, R63, c[0x0][0x23c], -R2 ;  /* 0x00008f003f057a23 */ /* 0x004fe40000010802 */
[-C--:B------:R-:W-:Y:S02]  /*12ce0*/  FMUL.FTZ R100, R100, R74.reuse ;  /* 0x0000004a64647220 */ /* 0x080fe40000410000 */
[----:B------:R-:W1:Y:S01]  /*12cf0*/  MUFU.EX2 R21, R5 ;  /* 0x0000000500157308 */ /* 0x000e620000000800 */
[-C--:B------:R-:W-:Y:S02]  /*12d00*/  FMUL.FTZ R101, R101, R74.reuse ;  /* 0x0000004a65657220 */ /* 0x080fe40000410000 */
[----:B------:R-:W-:-:S02]  /*12d10*/  FMUL.FTZ R104, R104, R74 ;  /* 0x0000004a68687220 */ /* 0x000fc40000410000 */
[-C--:B------:R-:W-:Y:S02]  /*12d20*/  FMUL.FTZ R105, R105, R74.reuse ;  /* 0x0000004a69697220 */ /* 0x080fe40000410000 */
[-C--:B------:R-:W-:Y:S02]  /*12d30*/  FMUL.FTZ R116, R116, R74.reuse ;  /* 0x0000004a74747220 */ /* 0x080fe40000410000 */
[-C--:B------:R-:W-:Y:S02]  /*12d40*/  FMUL.FTZ R117, R117, R74.reuse ;  /* 0x0000004a75757220 */ /* 0x080fe40000410000 */
[-C--:B------:R-:W-:Y:S02]  /*12d50*/  FMUL.FTZ R120, R120, R74.reuse ;  /* 0x0000004a78787220 */ /* 0x080fe40000410000 */
[-C--:B------:R-:W-:Y:S02]  /*12d60*/  FMUL.FTZ R121, R121, R74.reuse ;  /* 0x0000004a79797220 */ /* 0x080fe40000410000 */
[----:B------:R-:W-:Y:S01]  /*12d70*/  FMUL.FTZ R132, R132, R74 ;  /* 0x0000004a84847220 */ /* 0x000fe20000410000 */
[----:B-1----:R-:W-:Y:S01]  /*12d80*/  F2FP.PACK_AB R7, R21, R10 ;  /* 0x0000000a1507723e */ /* 0x002fe200000000ff */
[----:B------:R-:W-:-:S02]  /*12d90*/  FADD.FTZ R5, R233, -R6 ;  /* 0x80000006e9057221 */ /* 0x000fc40000010000 */
[-C--:B------:R-:W-:Y:S02]  /*12da0*/  FMUL.FTZ R133, R133, R74.reuse ;  /* 0x0000004a85857220 */ /* 0x080fe40000410000 */
[----:B------:R-:W-:Y:S02]  /*12db0*/  FMUL.FTZ R5, R5, c[0x0][0x23c] ;  /* 0x00008f0005057a20 */ /* 0x000fe40000410000 */
[-C--:B------:R-:W-:Y:S02]  /*12dc0*/  FMUL.FTZ R136, R136, R74.reuse ;  /* 0x0000004a88887220 */ /* 0x080fe40000410000 */
[----:B------:R1:W2:Y:S01]  /*12dd0*/  MUFU.EX2 R69, R5 ;  /* 0x0000000500457308 */ /* 0x0002a20000000800 */
[----:B------:R-:W-:Y:S02]  /*12de0*/  FMUL.FTZ R137, R137, R74 ;  /* 0x0000004a89897220 */ /* 0x000fe40000410000 */
[----:B-1----:R-:W-:Y:S01]  /*12df0*/  FFMA.FTZ R5, R148, c[0x0][0x23c], -R0 ;  /* 0x00008f0094057a23 */ /* 0x002fe20000010800 */
[----:B------:R-:W-:Y:S01]  /*12e00*/  MOV R148, R8 ;  /* 0x0000000800947202 */ /* 0x000fe20000000f00 */
[----:B--2---:R-:W-:Y:S01]  /*12e10*/  FMUL.FTZ R86, R86, R69 ;  /* 0x0000004556567220 */ /* 0x004fe20000410000 */
[----:B------:R-:W-:-:S02]  /*12e20*/  FSEL R8, R4, RZ, P0 ;  /* 0x000000ff04087208 */ /* 0x000fc40000000000 */
[----:B------:R1:W-:Y:S01]  /*12e30*/  MUFU.EX2 R244, R5 ;  /* 0x0000000500f47308 */ /* 0x0003e20000000800 */
[----:B------:R-:W-:Y:S01]  /*12e40*/  F2FP.PACK_AB R6, R20, R148 ;  /* 0x000000941406723e */ /* 0x000fe200000000ff */
[----:B------:R-:W-:Y:S01]  /*12e50*/  FMUL.FTZ R87, R87, R69 ;  /* 0x0000004557577220 */ /* 0x000fe20000410000 */
[----:B------:R-:W-:Y:S01]  /*12e60*/  F2FP.PACK_AB R4, R156, R75 ;  /* 0x0000004b9c04723e */ /* 0x000fe200000000ff */
[--C-:B------:R-:W-:Y:S01]  /*12e70*/  FFMA.FTZ R9, R176, c[0x0][0x23c], -R8.reuse ;  /* 0x00008f00b0097a23 */ /* 0x100fe20000010808 */
[----:B------:R-:W-:Y:S01]  /*12e80*/  MOV R176, R20 ;  /* 0x0000001400b07202 */ /* 0x000fe20000000f00 */
[----:B------:R-:W-:Y:S01]  /*12e90*/  FFMA.FTZ R11, R169, c[0x0][0x23c], -R8 ;  /* 0x00008f00a90b7a23 */ /* 0x000fe20000010808 */
[----:B------:R-:W-:Y:S01]  /*12ea0*/  MOV R169, R10 ;  /* 0x0000000a00a97202 */ /* 0x000fe20000000f00 */
[----:B------:R2:W-:Y:S01]  /*12eb0*/  MUFU.EX2 R242, R9 ;  /* 0x0000000900f27308 */ /* 0x0005e20000000800 */
[----:B------:R-:W-:Y:S01]  /*12ec0*/  FSEL R10, R73, RZ, P2 ;  /* 0x000000ff490a7208 */ /* 0x000fe20001000000 */
[----:B------:R-:W-:-:S02]  /*12ed0*/  FMUL.FTZ R90, R90, R69 ;  /* 0x000000455a5a7220 */ /* 0x000fc40000410000 */
[-C--:B------:R-:W-:Y:S02]  /*12ee0*/  FMUL.FTZ R91, R91, R69.reuse ;  /* 0x000000455b5b7220 */ /* 0x080fe40000410000 */
[----:B------:R-:W-:Y:S02]  /*12ef0*/  FADD.FTZ R20, R236, -R10 ;  /* 0x8000000aec147221 */ /* 0x000fe40000010000 */
[----:B------:R3:W-:Y:S01]  /*12f00*/  MUFU.EX2 R243, R11 ;  /* 0x0000000b00f37308 */ /* 0x0007e20000000800 */
[----:B------:R-:W-:Y:S01]  /*12f10*/  FFMA.FTZ R10, R158, c[0x0][0x23c], -R8 ;  /* 0x00008f009e0a7a23 */ /* 0x000fe20000010808 */
[----:B-1----:R-:W-:Y:S01]  /*12f20*/  F2FP.PACK_AB R5, R251, R252 ;  /* 0x000000fcfb05723e */ /* 0x002fe200000000ff */
[-C--:B------:R-:W-:Y:S02]  /*12f30*/  FMUL.FTZ R102, R102, R69.reuse ;  /* 0x0000004566667220 */ /* 0x080fe40000410000 */
[-C--:B------:R-:W-:Y:S02]  /*12f40*/  FMUL.FTZ R103, R103, R69.reuse ;  /* 0x0000004567677220 */ /* 0x080fe40000410000 */
[-C--:B------:R-:W-:Y:S01]  /*12f50*/  FMUL.FTZ R106, R106, R69.reuse ;  /* 0x000000456a6a7220 */ /* 0x080fe20000410000 */
[----:B--2---:R-:W-:Y:S01]  /*12f60*/  FSEL R9, R72, RZ, P0 ;  /* 0x000000ff48097208 */ /* 0x004fe20000000000 */
[----:B------:R1:W-:Y:S01]  /*12f70*/  MUFU.EX2 R240, R10 ;  /* 0x0000000a00f07308 */ /* 0x0003e20000000800 */
[-C--:B------:R-:W-:Y:S01]  /*12f80*/  FMUL.FTZ R107, R107, R69.reuse ;  /* 0x000000456b6b7220 */ /* 0x080fe20000410000 */
[----:B------:R-:W-:Y:S01]  /*12f90*/  HMMA.16816.F32 R84, R4, R12, R84 ;  /* 0x0000000c0454723c */ /* 0x000fe20000001854 */
[----:B------:R-:W-:-:S02]  /*12fa0*/  FMUL.FTZ R118, R118, R69 ;  /* 0x0000004576767220 */ /* 0x000fc40000410000 */
[----:B------:R-:W-:Y:S02]  /*12fb0*/  FADD.FTZ R9, R235, -R9 ;  /* 0x80000009eb097221 */ /* 0x000fe40000010000 */
[----:B---3--:R-:W-:Y:S01]  /*12fc0*/  FFMA.FTZ R11, R168, c[0x0][0x23c], -R8 ;  /* 0x00008f00a80b7a23 */ /* 0x008fe20000010808 */
[----:B------:R-:W-:Y:S01]  /*12fd0*/  MOV R168, R21 ;  /* 0x0000001500a87202 */ /* 0x000fe20000000f00 */
[----:B------:R-:W-:Y:S01]  /*12fe0*/  FMUL.FTZ R9, R9, c[0x0][0x23c] ;  /* 0x00008f0009097a20 */ /* 0x000fe20000410000 */
[----:B------:R-:W-:Y:S01]  /*12ff0*/  HMMA.16816.F32 R88, R4, R14, R88 ;  /* 0x0000000e0458723c */ /* 0x000fe20000001858 */
[----:B------:R2:W-:Y:S01]  /*13000*/  MUFU.EX2 R241, R11 ;  /* 0x0000000b00f17308 */ /* 0x0005e20000000800 */
[-C--:B------:R-:W-:Y:S02]  /*13010*/  FMUL.FTZ R119, R119, R69.reuse ;  /* 0x0000004577777220 */ /* 0x080fe40000410000 */
[----:B------:R-:W-:Y:S02]  /*13020*/  FMUL.FTZ R122, R122, R69 ;  /* 0x000000457a7a7220 */ /* 0x000fe40000410000 */
[----:B-1----:R-:W-:-:S02]  /*13030*/  FFMA.FTZ R10, R149, c[0x0][0x23c], -R3 ;  /* 0x00008f00950a7a23 */ /* 0x002fc40000010803 */
[-C--:B------:R-:W-:Y:S01]  /*13040*/  FMUL.FTZ R123, R123, R69.reuse ;  /* 0x000000457b7b7220 */ /* 0x080fe20000410000 */
[C---:B------:R-:W-:Y:S01]  /*13050*/  HMMA.16816.F32 R76, R4.reuse, R16, R100 ;  /* 0x00000010044c723c */ /* 0x040fe20000001864 */
[----:B------:R1:W-:Y:S01]  /*13060*/  MUFU.EX2 R239, R10 ;  /* 0x0000000a00ef7308 */ /* 0x0003e20000000800 */
[-C--:B------:R-:W-:Y:S02]  /*13070*/  FMUL.FTZ R134, R134, R69.reuse ;  /* 0x0000004586867220 */ /* 0x080fe40000410000 */
[-C--:B------:R-:W-:Y:S02]  /*13080*/  FMUL.FTZ R135, R135, R69.reuse ;  /* 0x0000004587877220 */ /* 0x080fe40000410000 */
[-C--:B------:R-:W-:Y:S02]  /*13090*/  FMUL.FTZ R138, R138, R69.reuse ;  /* 0x000000458a8a7220 */ /* 0x080fe40000410000 */
[----:B--2---:R-:W-:Y:S01]  /*130a0*/  FMUL.FTZ R11, R20, c[0x0][0x23c] ;  /* 0x00008f00140b7a20 */ /* 0x004fe20000410000 */
[----:B------:R-:W-:Y:S01]  /*130b0*/  HMMA.16816.F32 R64, R4, R18, R104 ;  /* 0x000000120440723c */ /* 0x000fe20000001868 */
[----:B------:R-:W-:Y:S01]  /*130c0*/  FMUL.FTZ R139, R139, R69 ;  /* 0x000000458b8b7220 */ /* 0x000fe20000410000 */
[----:B------:R-:W2:Y:S01]  /*130d0*/  LDSM.16.MT88.4 R20, [R189+0x6800] ;  /* 0x00680000bd14783b */ /* 0x000ea20000004200 */
[----:B------:R-:W3:Y:S01]  /*130e0*/  MUFU.EX2 R68, R11 ;  /* 0x0000000b00447308 */ /* 0x000ee20000000800 */
[----:B-1----:R-:W-:-:S04]  /*130f0*/  FFMA.FTZ R10, R146, c[0x0][0x23c], -R3 ;  /* 0x00008f00920a7a23 */ /* 0x002fc80000010803 */
[C---:B------:R-:W-:Y:S03]  /*13100*/  HMMA.16816.F32 R60, R4.reuse, R24, R116 ;  /* 0x00000018043c723c */ /* 0x040fe60000001874 */
[----:B------:R1:W4:Y:S05]  /*13110*/  MUFU.EX2 R11, R9 ;  /* 0x00000009000b7308 */ /* 0x00032a0000000800 */
[----:B------:R-:W-:Y:S03]  /*13120*/  HMMA.16816.F32 R56, R4, R26, R120 ;  /* 0x0000001a0438723c */ /* 0x000fe60000001878 */
[----:B------:R5:W-:Y:S01]  /*13130*/  MUFU.EX2 R237, R10 ;  /* 0x0000000a00ed7308 */ /* 0x000be20000000800 */
[----:B---3--:R-:W-:-:S02]  /*13140*/  FMUL.FTZ R80, R80, R68 ;  /* 0x0000004450507220 */ /* 0x008fc40000410000 */
[-C--:B------:R-:W-:Y:S02]  /*13150*/  FMUL.FTZ R81, R81, R68.reuse ;  /* 0x0000004451517220 */ /* 0x080fe40000410000 */
[-C--:B------:R-:W-:Y:S01]  /*13160*/  FMUL.FTZ R92, R92, R68.reuse ;  /* 0x000000445c5c7220 */ /* 0x080fe20000410000 */
[C---:B------:R-:W-:Y:S01]  /*13170*/  HMMA.16816.F32 R52, R4.reuse, R28, R132 ;  /* 0x0000001c0434723c */ /* 0x040fe20000001884 */
[----:B------:R-:W-:Y:S02]  /*13180*/  FMUL.FTZ R93, R93, R68 ;  /* 0x000000445d5d7220 */ /* 0x000fe40000410000 */
[----:B-1----:R-:W-:Y:S02]  /*13190*/  FFMA.FTZ R9, R187, c[0x0][0x23c], -R0 ;  /* 0x00008f00bb097a23 */ /* 0x002fe40000010800 */
[-C--:B----4-:R-:W-:Y:S02]  /*131a0*/  FMUL.FTZ R82, R82, R11.reuse ;  /* 0x0000000b52527220 */ /* 0x090fe40000410000 */
[----:B------:R1:W-:Y:S01]  /*131b0*/  MUFU.EX2 R238, R9 ;  /* 0x0000000900ee7308 */ /* 0x0003e20000000800 */
[----:B------:R-:W-:Y:S01]  /*131c0*/  HMMA.16816.F32 R44, R4, R30, R136 ;  /* 0x0000001e042c723c */ /* 0x000fe20000001888 */
[----:B------:R-:W-:-:S02]  /*131d0*/  FMUL.FTZ R83, R83, R11 ;  /* 0x0000000b53537220 */ /* 0x000fc40000410000 */
[----:B-----5:R-:W-:Y:S02]  /*131e0*/  FFMA.FTZ R10, R154, c[0x0][0x23c], -R2 ;  /* 0x00008f009a0a7a23 */ /* 0x020fe40000010802 */
[----:B------:R-:W-:Y:S02]  /*131f0*/  FMUL.FTZ R94, R94, R11 ;  /* 0x0000000b5e5e7220 */ /* 0x000fe40000410000 */
[----:B------:R3:W-:Y:S01]  /*13200*/  MUFU.EX2 R234, R10 ;  /* 0x0000000a00ea7308 */ /* 0x0007e20000000800 */
[----:B------:R-:W-:Y:S01]  /*13210*/  F2FP.PACK_AB R4, R249, R145 ;  /* 0x00000091f904723e */ /* 0x000fe200000000ff */
[----:B------:R-:W-:Y:S01]  /*13220*/  FMUL.FTZ R95, R95, R11 ;  /* 0x0000000b5f5f7220 */ /* 0x000fe20000410000 */
[----:B------:R-:W-:Y:S01]  /*13230*/  F2FP.PACK_AB R5, R242, R243 ;  /* 0x000000f3f205723e */ /* 0x000fe200000000ff */
[----:B------:R-:W-:Y:S01]  /*13240*/  FMUL.FTZ R96, R96, R68 ;  /* 0x0000004460607220 */ /* 0x000fe20000410000 */
[----:B------:R-:W-:Y:S01]  /*13250*/  F2FP.PACK_AB R6, R250, R244 ;  /* 0x000000f4fa06723e */ /* 0x000fe200000000ff */
[----:B------:R-:W-:Y:S01]  /*13260*/  FMUL.FTZ R97, R97, R68 ;  /* 0x0000004461617220 */ /* 0x000fe20000410000 */
[----:B------:R-:W-:Y:S01]  /*13270*/  F2FP.PACK_AB R7, R240, R241 ;  /* 0x000000f1f007723e */ /* 0x000fe200000000ff */
[----:B-1----:R-:W-:-:S02]  /*13280*/  FFMA.FTZ R9, R147, c[0x0][0x23c], -R3 ;  /* 0x00008f0093097a23 */ /* 0x002fc40000010803 */
[-C--:B------:R-:W-:Y:S02]  /*13290*/  FMUL.FTZ R98, R98, R11.reuse ;  /* 0x0000000b62627220 */ /* 0x080fe40000410000 */
[----:B------:R1:W4:Y:S01]  /*132a0*/  MUFU.EX2 R236, R9 ;  /* 0x0000000900ec7308 */ /* 0x0003220000000800 */
[-C--:B------:R-:W-:Y:S01]  /*132b0*/  FMUL.FTZ R99, R99, R11.reuse ;  /* 0x0000000b63637220 */ /* 0x080fe20000410000 */
[C---:B------:R-:W-:Y:S01]  /*132c0*/  HMMA.16816.F32 R48, R4.reuse, R12, R80 ;  /* 0x0000000c0430723c */ /* 0x040fe20000001850 */
[-C--:B------:R-:W-:Y:S02]  /*132d0*/  FMUL.FTZ R108, R108, R68.reuse ;  /* 0x000000446c6c7220 */ /* 0x080fe40000410000 */
[----:B---3--:R-:W-:Y:S02]  /*132e0*/  FFMA.FTZ R10, R173, c[0x0][0x23c], -R0 ;  /* 0x00008f00ad0a7a23 */ /* 0x008fe40000010800 */
[-C--:B------:R-:W-:Y:S02]  /*132f0*/  FMUL.FTZ R109, R109, R68.reuse ;  /* 0x000000446d6d7220 */ /* 0x080fe40000410000 */
[-C--:B------:R-:W-:Y:S01]  /*13300*/  FMUL.FTZ R110, R110, R11.reuse ;  /* 0x0000000b6e6e7220 */ /* 0x080fe20000410000 */
[C---:B------:R-:W-:Y:S01]  /*13310*/  HMMA.16816.F32 R40, R4.reuse, R14, R92 ;  /* 0x0000000e0428723c */ /* 0x040fe2000000185c */
[-C--:B------:R-:W-:Y:S01]  /*13320*/  FMUL.FTZ R111, R111, R11.reuse ;  /* 0x0000000b6f6f7220 */ /* 0x080fe20000410000 */
[----:B------:R-:W3:Y:S01]  /*13330*/  LDSM.16.MT88.4 R12, [R192+0x6800] ;  /* 0x00680000c00c783b */ /* 0x000ee20000004200 */
[-C--:B------:R-:W-:Y:S01]  /*13340*/  FMUL.FTZ R128, R128, R68.reuse ;  /* 0x0000004480807220 */ /* 0x080fe20000410000 */
[----:B------:R-:W-:Y:S01]  /*13350*/  MUFU.EX2 R230, R10 ;  /* 0x0000000a00e67308 */ /* 0x000fe20000000800 */
[----:B------:R-:W-:Y:S01]  /*13360*/  FMUL.FTZ R129, R129, R68 ;  /* 0x0000004481817220 */ /* 0x000fe20000410000 */
[----:B------:R-:W-:Y:S01]  /*13370*/  LDSM.16.MT88.4 R92, [R189+0x7800] ;  /* 0x00780000bd5c783b */ /* 0x000fe20000004200 */
[----:B-1----:R-:W-:Y:S01]  /*13380*/  FFMA.FTZ R9, R144, c[0x0][0x23c], -R3 ;  /* 0x00008f0090097a23 */ /* 0x002fe20000010803 */
[----:B------:R-:W-:Y:S01]  /*13390*/  HMMA.16816.F32 R36, R4, R16, R96 ;  /* 0x000000100424723c */ /* 0x000fe20000001860 */
[----:B------:R-:W-:-:S02]  /*133a0*/  FMUL.FTZ R130, R130, R11 ;  /* 0x0000000b82827220 */ /* 0x000fc40000410000 */
[-C--:B------:R-:W-:Y:S01]  /*133b0*/  FMUL.FTZ R131, R131, R11.reuse ;  /* 0x0000000b83837220 */ /* 0x080fe20000410000 */
[----:B------:R1:W-:Y:S01]  /*133c0*/  MUFU.EX2 R235, R9 ;  /* 0x0000000900eb7308 */ /* 0x0003e20000000800 */
[-C--:B------:R-:W-:Y:S02]  /*133d0*/  FMUL.FTZ R140, R140, R68.reuse ;  /* 0x000000448c8c7220 */ /* 0x080fe40000410000 */
[-C--:B------:R-:W-:Y:S01]  /*133e0*/  FMUL.FTZ R141, R141, R68.reuse ;  /* 0x000000448d8d7220 */ /* 0x080fe20000410000 */
[C---:B------:R-:W-:Y:S01]  /*133f0*/  HMMA.16816.F32 R32, R4.reuse, R18, R108 ;  /* 0x000000120420723c */ /* 0x040fe2000000186c */
[-C--:B------:R-:W-:Y:S01]  /*13400*/  FMUL.FTZ R142, R142, R11.reuse ;  /* 0x0000000b8e8e7220 */ /* 0x080fe20000410000 */
[----:B------:R-:W5:Y:S01]  /*13410*/  LDSM.16.MT88.4 R16, [R190+0x6800] ;  /* 0x00680000be10783b */ /* 0x000f620000004200 */
[-C--:B------:R-:W-:Y:S02]  /*13420*/  FMUL.FTZ R143, R143, R11.reuse ;  /* 0x0000000b8f8f7220 */ /* 0x080fe40000410000 */
[-C--:B------:R-:W-:Y:S01]  /*13430*/  FMUL.FTZ R112, R112, R68.reuse ;  /* 0x0000004470707220 */ /* 0x080fe20000410000 */
[----:B------:R-:W-:Y:S01]  /*13440*/  LDSM.16.MT88.4 R108, [R192+0x7800] ;  /* 0x00780000c06c783b */ /* 0x000fe20000004200 */
[----:B------:R-:W-:Y:S01]  /*13450*/  FMUL.FTZ R113, R113, R68 ;  /* 0x0000004471717220 */ /* 0x000fe20000410000 */
[----:B------:R-:W-:Y:S01]  /*13460*/  HMMA.16816.F32 R128, R4, R28, R128 ;  /* 0x0000001c0480723c */ /* 0x000fe20000001880 */
[----:B------:R-:W-:-:S02]  /*13470*/  FMUL.FTZ R114, R114, R11 ;  /* 0x0000000b72727220 */ /* 0x000fc40000410000 */
[-C--:B------:R-:W-:Y:S02]  /*13480*/  FMUL.FTZ R115, R115, R11.reuse ;  /* 0x0000000b73737220 */ /* 0x080fe40000410000 */
[----:B-1----:R-:W-:Y:S02]  /*13490*/  FFMA.FTZ R9, R152, c[0x0][0x23c], -R2 ;  /* 0x00008f0098097a23 */ /* 0x002fe40000010802 */
[-C--:B------:R-:W-:Y:S01]  /*134a0*/  FMUL.FTZ R124, R124, R68.reuse ;  /* 0x000000447c7c7220 */ /* 0x080fe20000410000 */
[----:B------:R-:W-:Y:S01]  /*134b0*/  HMMA.16816.F32 R140, R4, R30, R140 ;  /* 0x0000001e048c723c */ /* 0x000fe2000000188c */
[----:B------:R1:W1:Y:S01]  /*134c0*/  MUFU.EX2 R232, R9 ;  /* 0x0000000900e87308 */ /* 0x0002620000000800 */
[----:B------:R-:W2:Y:S01]  /*134d0*/  LDSM.16.MT88.4 R28, [R191+0x6800] ;  /* 0x00680000bf1c783b */ /* 0x000ea20000004200 */
[----:B------:R-:W-:Y:S02]  /*134e0*/  FMUL.FTZ R125, R125, R68 ;  /* 0x000000447d7d7220 */ /* 0x000fe40000410000 */
[----:B------:R-:W-:-:S02]  /*134f0*/  FMUL.FTZ R126, R126, R11 ;  /* 0x0000000b7e7e7220 */ /* 0x000fc40000410000 */
[----:B------:R-:W-:Y:S01]  /*13500*/  FMUL.FTZ R127, R127, R11 ;  /* 0x0000000b7f7f7220 */ /* 0x000fe20000410000 */
[C---:B------:R-:W-:Y:S08]  /*13510*/  HMMA.16816.F32 R112, R4.reuse, R24, R112 ;  /* 0x000000180470723c */ /* 0x040ff00000001870 */
[----:B------:R-:W-:Y:S01]  /*13520*/  HMMA.16816.F32 R124, R4, R26, R124 ;  /* 0x0000001a047c723c */ /* 0x000fe2000000187c */
[----:B-1----:R-:W-:Y:S01]  /*13530*/  FFMA.FTZ R9, R151, c[0x0][0x23c], -R2 ;  /* 0x00008f0097097a23 */ /* 0x002fe20000010802 */
[----:B------:R-:W1:Y:S03]  /*13540*/  LDSM.16.MT88.4 R24, [R189+0x7000] ;  /* 0x00700000bd18783b */ /* 0x000e660000004200 */
[----:B------:R3:W-:Y:S02]  /*13550*/  MUFU.EX2 R233, R9 ;  /* 0x0000000900e97308 */ /* 0x0007e40000000800 */
[----:B----4-:R-:W-:-:S02]  /*13560*/  F2FP.PACK_AB R4, R236, R239 ;  /* 0x000000efec04723e */ /* 0x010fc400000000ff */
[----:B------:R-:W-:Y:S02]  /*13570*/  F2FP.PACK_AB R5, R232, R234 ;  /* 0x000000eae805723e */ /* 0x000fe400000000ff */
[----:B------:R-:W-:Y:S01]  /*13580*/  F2FP.PACK_AB R6, R235, R237 ;  /* 0x000000edeb06723e */ /* 0x000fe200000000ff */
[----:B---3--:R-:W-:-:S04]  /*13590*/  FFMA.FTZ R9, R150, c[0x0][0x23c], -R2 ;  /* 0x00008f0096097a23 */ /* 0x008fc80000010802 */
[----:B------:R3:W4:Y:S02]  /*135a0*/  MUFU.EX2 R231, R9 ;  /* 0x0000000900e77308 */ /* 0x0007240000000800 */
[----:B---3--:R-:W-:Y:S01]  /*135b0*/  FFMA.FTZ R9, R165, c[0x0][0x23c], -R0 ;  /* 0x00008f00a5097a23 */ /* 0x008fe20000010800 */
[----:B----4-:R-:W-:-:S05]  /*135c0*/  F2FP.PACK_AB R7, R231, R233 ;  /* 0x000000e9e707723e */ /* 0x010fca00000000ff */
[----:B------:R3:W-:Y:S02]  /*135d0*/  MUFU.EX2 R229, R9 ;  /* 0x0000000900e57308 */ /* 0x0007e40000000800 */
[C---:B--2---:R-:W-:Y:S08]  /*135e0*/  HMMA.16816.F32 R84, R4.reuse, R20, R84 ;  /* 0x000000140454723c */ /* 0x044ff00000001854 */
[----:B------:R-:W-:Y:S01]  /*135f0*/  HMMA.16816.F32 R80, R4, R22, R88 ;  /* 0x000000160450723c */ /* 0x000fe20000001858 */
[----:B---3--:R-:W-:-:S04]  /*13600*/  FFMA.FTZ R9, R164, c[0x0][0x23c], -R0 ;  /* 0x00008f00a4097a23 */ /* 0x008fc80000010800 */
[----:B------:R2:W3:Y:S03]  /*13610*/  MUFU.EX2 R227, R9 ;  /* 0x0000000900e37308 */ /* 0x0004e60000000800 */
[C---:B------:R-:W-:Y:S08]  /*13620*/  HMMA.16816.F32 R76, R4.reuse, R12, R76 ;  /* 0x0000000c044c723c */ /* 0x040ff0000000184c */
[----:B------:R-:W-:Y:S01]  /*13630*/  HMMA.16816.F32 R64, R4, R14, R64 ;  /* 0x0000000e0440723c */ /* 0x000fe20000001840 */
[----:B--2---:R-:W-:-:S07]  /*13640*/  FFMA.FTZ R9, R161, c[0x0][0x23c], -R0 ;  /* 0x00008f00a1097a23 */ /* 0x004fce0000010800 */
[C---:B-----5:R-:W-:Y:S01]  /*13650*/  HMMA.16816.F32 R60, R4.reuse, R16, R60 ;  /* 0x00000010043c723c */ /* 0x060fe2000000183c */
[----:B------:R2:W-:Y:S07]  /*13660*/  MUFU.EX2 R226, R9 ;  /* 0x0000000900e27308 */ /* 0x0005ee0000000800 */
[C---:B------:R-:W-:Y:S08]  /*13670*/  HMMA.16816.F32 R56, R4.reuse, R18, R56 ;  /* 0x000000120438723c */ /* 0x040ff00000001838 */
[----:B------:R-:W-:Y:S01]  /*13680*/  HMMA.16816.F32 R52, R4, R28, R52 ;  /* 0x0000001c0434723c */ /* 0x000fe20000001834 */
[----:B--2---:R-:W-:Y:S01]  /*13690*/  FFMA.FTZ R9, R228, c[0x0][0x23c], -R8 ;  /* 0x00008f00e4097a23 */ /* 0x004fe20000010808 */
[----:B------:R-:W-:-:S03]  /*136a0*/  MOV R228, R168 ;  /* 0x000000a800e47202 */ /* 0x000fc60000000f00 */
[----:B------:R2:W-:Y:S03]  /*136b0*/  MUFU.EX2 R187, R9 ;  /* 0x0000000900bb7308 */ /* 0x0005e60000000800 */
[----:B------:R-:W-:Y:S07]  /*136c0*/  HMMA.16816.F32 R44, R4, R30, R44 ;  /* 0x0000001e042c723c */ /* 0x000fee000000182c */
[----:B------:R-:W-:-:S02]  /*136d0*/  F2FP.PACK_AB R4, R230, R238 ;  /* 0x000000eee604723e */ /* 0x000fc400000000ff */
[----:B---3--:R-:W-:Y:S01]  /*136e0*/  F2FP.PACK_AB R6, R227, R229 ;  /* 0x000000e5e306723e */ /* 0x008fe200000000ff */
[----:B--2---:R-:W-:Y:S01]  /*136f0*/  FFMA.FTZ R9, R217, c[0x0][0x23c], -R8 ;  /* 0x00008f00d9097a23 */ /* 0x004fe20000010808 */
[----:B------:R-:W-:-:S03]  /*13700*/  MOV R217, R176 ;  /* 0x000000b000d97202 */ /* 0x000fc60000000f00 */
[----:B------:R2:W3:Y:S02]  /*13710*/  MUFU.EX2 R176, R9 ;  /* 0x0000000900b07308 */ /* 0x0004e40000000800 */
[----:B--2---:R-:W-:Y:S01]  /*13720*/  FFMA.FTZ R9, R184, c[0x0][0x23c], -R8 ;  /* 0x00008f00b8097a23 */ /* 0x004fe20000010808 */
[----:B------:R-:W-:Y:S02]  /*13730*/  MOV R184, R169 ;  /* 0x000000a900b87202 */ /* 0x000fe40000000f00 */
[----:B---3--:R-:W-:-:S03]  /*13740*/  F2FP.PACK_AB R5, R176, R187 ;  /* 0x000000bbb005723e */ /* 0x008fc600000000ff */
[----:B------:R2:W-:Y:S02]  /*13750*/  MUFU.EX2 R173, R9 ;  /* 0x0000000900ad7308 */ /* 0x0005e40000000800 */
[----:B--2---:R-:W-:Y:S01]  /*13760*/  FFMA.FTZ R9, R178, c[0x0][0x23c], -R8 ;  /* 0x00008f00b2097a23 */ /* 0x004fe20000010808 */
[----:B------:R-:W-:-:S05]  /*13770*/  MOV R178, R148 ;  /* 0x0000009400b27202 */ /* 0x000fca0000000f00 */
[----:B------:R2:W3:Y:S02]  /*13780*/  MUFU.EX2 R169, R9 ;  /* 0x0000000900a97308 */ /* 0x0004e40000000800 */
[----:B--2---:R-:W-:Y:S01]  /*13790*/  FFMA.FTZ R9, R170, c[0x0][0x23c], -R0 ;  /* 0x00008f00aa097a23 */ /* 0x004fe20000010800 */
[----:B---3--:R-:W-:-:S05]  /*137a0*/  F2FP.PACK_AB R7, R169, R173 ;  /* 0x000000ada907723e */ /* 0x008fca00000000ff */
[----:B------:R2:W-:Y:S02]  /*137b0*/  MUFU.EX2 R170, R9 ;  /* 0x0000000900aa7308 */ /* 0x0005e40000000800 */
[C---:B------:R-:W-:Y:S08]  /*137c0*/  HMMA.16816.F32 R48, R4.reuse, R20, R48 ;  /* 0x000000140430723c */ /* 0x040ff00000001830 */
[----:B------:R-:W-:Y:S01]  /*137d0*/  HMMA.16816.F32 R40, R4, R22, R40 ;  /* 0x000000160428723c */ /* 0x000fe20000001828 */
[----:B------:R-:W3:Y:S01]  /*137e0*/  LDSM.16.MT88.4 R20, [R192+0x7000] ;  /* 0x00700000c014783b */ /* 0x000ee20000004200 */
[----:B--2---:R-:W-:-:S04]  /*137f0*/  FFMA.FTZ R9, R159, c[0x0][0x23c], -R0 ;  /* 0x00008f009f097a23 */ /* 0x004fc80000010800 */
[----:B------:R2:W-:Y:S02]  /*13800*/  MUFU.EX2 R168, R9 ;  /* 0x0000000900a87308 */ /* 0x0005e40000000800 */
[C---:B------:R-:W-:Y:S08]  /*13810*/  HMMA.16816.F32 R36, R4.reuse, R12, R36 ;  /* 0x0000000c0424723c */ /* 0x040ff00000001824 */
[----:B------:R-:W-:Y:S01]  /*13820*/  HMMA.16816.F32 R32, R4, R14, R32 ;  /* 0x0000000e0420723c */ /* 0x000fe20000001820 */
[----:B------:R-:W-:Y:S01]  /*13830*/  LDSM.16.MT88.4 R12, [R191+0x7000] ;  /* 0x00700000bf0c783b */ /* 0x000fe20000004200 */
[----:B--2---:R-:W-:Y:S01]  /*13840*/  FFMA.FTZ R9, R177, c[0x0][0x23c], -R3 ;  /* 0x00008f00b1097a23 */ /* 0x004fe20000010803 */
[----:B------:R-:W-:-:S05]  /*13850*/  MOV R177, R156 ;  /* 0x0000009c00b17202 */ /* 0x000fca0000000f00 */
[C---:B------:R-:W-:Y:S01]  /*13860*/  HMMA.16816.F32 R112, R4.reuse, R16, R112 ;  /* 0x000000100470723c */ /* 0x040fe20000001870 */
[----:B------:R2:W-:Y:S07]  /*13870*/  MUFU.EX2 R165, R9 ;  /* 0x0000000900a57308 */ /* 0x0005ee0000000800 */
[C---:B------:R-:W-:Y:S01]  /*13880*/  HMMA.16816.F32 R124, R4.reuse, R18, R124 ;  /* 0x00000012047c723c */ /* 0x040fe2000000187c */
[----:B------:R-:W4:Y:S07]  /*13890*/  LDSM.16.MT88.4 R16, [R190+0x7000] ;  /* 0x00700000be10783b */ /* 0x000f2e0000004200 */
[----:B------:R-:W-:Y:S01]  /*138a0*/  HMMA.16816.F32 R140, R4, R30, R140 ;  /* 0x0000001e048c723c */ /* 0x000fe2000000188c */
[----:B--2---:R-:W-:Y:S01]  /*138b0*/  FFMA.FTZ R9, R172, c[0x0][0x23c], -R3 ;  /* 0x00008f00ac097a23 */ /* 0x004fe20000010803 */
[----:B------:R-:W-:-:S03]  /*138c0*/  MOV R172, R75 ;  /* 0x0000004b00ac7202 */ /* 0x000fc60000000f00 */
[----:B------:R2:W5:Y:S03]  /*138d0*/  MUFU.EX2 R164, R9 ;  /* 0x0000000900a47308 */ /* 0x0005660000000800 */
[----:B------:R-:W-:Y:S01]  /*138e0*/  HMMA.16816.F32 R128, R4, R28, R128 ;  /* 0x0000001c0480723c */ /* 0x000fe20000001880 */
[----:B--2---:R-:W-:Y:S01]  /*138f0*/  FFMA.FTZ R9, R162, c[0x0][0x23c], -R3 ;  /* 0x00008f00a2097a23 */ /* 0x004fe20000010803 */
[----:B------:R-:W-:-:S05]  /*13900*/  MOV R162, R145 ;  /* 0x0000009100a27202 */ /* 0x000fca0000000f00 */
[----:B-----5:R-:W-:Y:S01]  /*13910*/  F2FP.PACK_AB R4, R164, R165 ;  /* 0x000000a5a404723e */ /* 0x020fe200000000ff */
[----:B------:R2:W-:Y:S02]  /*13920*/  MUFU.EX2 R161, R9 ;  /* 0x0000000900a17308 */ /* 0x0005e40000000800 */
[----:B--2---:R-:W-:-:S06]  /*13930*/  FFMA.FTZ R9, R153, c[0x0][0x23c], -R3 ;  /* 0x00008f0099097a23 */ /* 0x004fcc0000010803 */
[----:B------:R2:W5:Y:S02]  /*13940*/  MUFU.EX2 R159, R9 ;  /* 0x00000009009f7308 */ /* 0x0005640000000800 */
[----:B--2---:R-:W-:Y:S01]  /*13950*/  FFMA.FTZ R9, R186, c[0x0][0x23c], -R2 ;  /* 0x00008f00ba097a23 */ /* 0x004fe20000010802 */
[----:B-----5:R-:W-:-:S05]  /*13960*/  F2FP.PACK_AB R6, R159, R161 ;  /* 0x000000a19f06723e */ /* 0x020fca00000000ff */
        /* <DEDUP_REMOVED lines=10> */
[----:B------:R2:W5:Y:S02]  /*13a10*/  MUFU.EX2 R152, R9 ;  /* 0x0000000900987308 */ /* 0x0005640000000800 */
[C---:B-1----:R-:W-:Y:S08]  /*13a20*/  HMMA.16816.F32 R84, R4.reuse, R24, R84 ;  /* 0x000000180454723c */ /* 0x042ff00000001854 */
[----:B------:R-:W-:Y:S01]  /*13a30*/  HMMA.16816.F32 R80, R4, R26, R80 ;  /* 0x0000001a0450723c */ /* 0x000fe20000001850 */
[----:B--2---:R-:W-:-:S04]  /*13a40*/  FFMA.FTZ R9, R166, c[0x0][0x23c], -R0 ;  /* 0x00008f00a6097a23 */ /* 0x004fc80000010800 */
[----:B------:R1:W-:Y:S03]  /*13a50*/  MUFU.EX2 R151, R9 ;  /* 0x0000000900977308 */ /* 0x0003e60000000800 */
[C---:B---3--:R-:W-:Y:S08]  /*13a60*/  HMMA.16816.F32 R76, R4.reuse, R20, R76 ;  /* 0x00000014044c723c */ /* 0x048ff0000000184c */
[----:B------:R-:W-:Y:S01]  /*13a70*/  HMMA.16816.F32 R64, R4, R22, R64 ;  /* 0x000000160440723c */ /* 0x000fe20000001840 */
[----:B-1----:R-:W-:-:S07]  /*13a80*/  FFMA.FTZ R9, R163, c[0x0][0x23c], -R0 ;  /* 0x00008f00a3097a23 */ /* 0x002fce0000010800 */
[C---:B----4-:R-:W-:Y:S01]  /*13a90*/  HMMA.16816.F32 R60, R4.reuse, R16, R60 ;  /* 0x00000010043c723c */ /* 0x050fe2000000183c */
        /* <DEDUP_REMOVED lines=9> */
[----:B-----5:R-:W-:Y:S01]  /*13b30*/  F2FP.PACK_AB R6, R152, R168 ;  /* 0x000000a89806723e */ /* 0x020fe200000000ff */
        /* <DEDUP_REMOVED lines=13> */
[----:B------:R-:W-:-:S05]  /*13c10*/  FFMA.FTZ R3, R167, c[0x0][0x23c], -R3 ;  /* 0x00008f00a7037a23 */ /* 0x000fca0000010803 */
[----:B------:R2:W-:Y:S01]  /*13c20*/  MUFU.EX2 R30, R0 ;  /* 0x00000000001e7308 */ /* 0x0005e20000000800 */
[----:B-1----:R-:W-:-:S07]  /*13c30*/  FFMA.FTZ R9, R219, c[0x0][0x23c], -R8 ;  /* 0x00008f00db097a23 */ /* 0x002fce0000010808 */
        /* <DEDUP_REMOVED lines=42> */
[----:B------:R-:W-:Y:S01]  /*13ee0*/  FADD.FTZ R3, R238, R3 ;  /* 0x00000003ee037221 */ /* 0x000fe20000010000 */
[----:B-1----:R-:W-:Y:S01]  /*13ef0*/  F2FP.PACK_AB R141, R10, R24 ;  /* 0x000000180a8d723e */ /* 0x002fe200000000ff */
[----:B------:R-:W-:Y:S02]  /*13f00*/  FFMA.FTZ R0, R220, c[0x0][0x23c], -R8 ;  /* 0x00008f00dc007a23 */ /* 0x000fe40000010808 */
[----:B------:R-:W-:Y:S01]  /*13f10*/  FADD.FTZ R2, R187, R2 ;  /* 0x00000002bb027221 */ /* 0x000fe20000010000 */
[----:B------:R-:W-:Y:S01]  /*13f20*/  HMMA.16816.F32 R100, R136, R108, R76 ;  /* 0x0000006c8864723c */ /* 0x000fe2000000184c */
[----:B------:R1:W-:Y:S01]  /*13f30*/  MUFU.EX2 R9, R0 ;  /* 0x0000000000097308 */ /* 0x0003e20000000800 */
[----:B------:R-:W-:-:S02]  /*13f40*/  FADD.FTZ R3, R230, R3 ;  /* 0x00000003e6037221 */ /* 0x000fc40000010000 */
[----:B------:R-:W-:-:S04]  /*13f50*/  FADD.FTZ R2, R176, R2 ;  /* 0x00000002b0027221 */ /* 0x000fc80000010000 */
        /* <DEDUP_REMOVED lines=66> */
.L_x_2084:
[----:B------:R-:W-:-:S06]  /*14380*/  UISETP.GT.AND UP0, UPT, UR25, UR9, UPT ;  /* 0x000000091900728c */ /* 0x000fcc000bf04270 */
[----:B------:R-:W-:-:S13]  /*14390*/  PLOP3.LUT P0, PT, PT, PT, UP0, 0x80, 0x0 ;  /* 0x000000000000781c */ /* 0x000fda0003f0f008 */
[----:B------:R-:W-:Y:S05]  /*143a0*/  @!P0 BRA `(.L_x_2091) ;  /* 0x000051a000008947 */ /* 0x000fea0003800000 */
[----:B------:R-:W2:Y:S01]  /*143b0*/  LDL.LU.64 R6, [R1+0x20] ;  /* 0x0000200001067983 */ /* 0x000ea20000300a00 */
[----:B------:R-:W-:Y:S01]  /*143c0*/  ULDC UR15, c[0x0][0x1a4] ;  /* 0x00006900000f7ab9 */ /* 0x000fe20000000800 */
[----:B------:R-:W-:Y:S01]  /*143d0*/  IMAD.MOV.U32 R68, RZ, RZ, R72 ;  /* 0x000000ffff447224 */ /* 0x000fe200078e0048 */
[----:B------:R-:W-:Y:S01]  /*143e0*/  USHF.L.U32 UR8, UR4, 0x5, URZ ;  /* 0x0000000504087899 */ /* 0x000fe2000800063f */
[----:B------:R-:W3:Y:S01]  /*143f0*/  LDL.LU.64 R4, [R1+0x28] ;  /* 0x0000280001047983 */ /* 0x000ee20000300a00 */
[----:B------:R-:W-:Y:S01]  /*14400*/  UIMAD.WIDE.U32 UR22, UR4, 0x30, URZ ;  /* 0x00000030041678a5 */ /* 0x000fe2000f8e003f */
[----:B------:R-:W-:Y:S01]  /*14410*/  IMAD.MOV.U32 R3, RZ, RZ, R73 ;  /* 0x000000ffff037224 */ /* 0x000fe200078e0049 */
[----:B------:R-:W-:Y:S01]  /*14420*/  ULDC UR16, c[0x0][0x19c] ;  /* 0x0000670000107ab9 */ /* 0x000fe20000000800 */
[----:B------:R-:W4:Y:S01]  /*14430*/  LDL.64 R8, [R1+0x8] ;  /* 0x0000080001087983 */ /* 0x000f220000100a00 */
[----:B------:R-:W-:Y:S01]  /*14440*/  USHF.L.U64.HI UR4, UR4, 0x5, UR15 ;  /* 0x0000000504047899 */ /* 0x000fe2000801020f */
[----:B------:R-:W-:Y:S01]  /*14450*/  MOV R75, R70 ;  /* 0x00000046004b7202 */ /* 0x000fe20000000f00 */
[----:B------:R-:W-:Y:S01]  /*14460*/  UIMAD.WIDE.U32 UR30, UR6, 0x30, URZ ;  /* 0x00000030061e78a5 */ /* 0x000fe2000f8e003f */
[----:B------:R-:W-:Y:S01]  /*14470*/  IMAD.MOV.U32 R74, RZ, RZ, R71 ;  /* 0x000000ffff4a7224 */ /* 0x000fe200078e0047 */
[----:B------:R-:W-:-:S02]  /*14480*/  UIMAD UR15, UR15, 0x30, URZ ;  /* 0x000000300f0f78a4 */ /* 0x000fc4000f8e023f */
[----:B------:R-:W-:Y:S02]  /*14490*/  UIMAD UR24, UR16, 0x30, URZ ;  /* 0x00000030101878a4 */ /* 0x000fe4000f8e023f */
[----:B------:R-:W-:Y:S02]  /*144a0*/  USHF.L.U32 UR12, UR6, 0x5, URZ ;  /* 0x00000005060c7899 */ /* 0x000fe4000800063f */
[----:B------:R-:W-:Y:S02]  /*144b0*/  USHF.L.U64.HI UR16, UR6, 0x5, UR16 ;  /* 0x0000000506107899 */ /* 0x000fe40008010210 */
[----:B------:R-:W-:Y:S02]  /*144c0*/  UIADD3 UR15, UR15, UR23, URZ ;  /* 0x000000170f0f7290 */ /* 0x000fe4000fffe03f */
[----:B------:R-:W-:Y:S01]  /*144d0*/  UIADD3 UR24, UR24, UR31, URZ ;  /* 0x0000001f18187290 */ /* 0x000fe2000fffe03f */
[----:B--2---:R-:W-:Y:S02]  /*144e0*/  MOV R251, R7 ;  /* 0x0000000700fb7202 */ /* 0x004fe40000000f00 */
[----:B---3--:R-:W-:-:S02]  /*144f0*/  MOV R250, R4 ;  /* 0x0000000400fa7202 */ /* 0x008fc40000000f00 */
[----:B----4-:R-:W-:Y:S01]  /*14500*/  ISETP.GE.AND P5, PT, R8, c[0x0][0x220], PT ;  /* 0x0000880008007a0c */ /* 0x010fe20003fa6270 */
[----:B------:R-:W-:Y:S05]  /*14510*/  BRA `(.L_x_2092) ;  /* 0x0000034000007947 */ /* 0x000fea0003800000 */
.L_x_2094:
        /* <DEDUP_REMOVED lines=52> */
.L_x_2092:
[----:B------:R-:W-:Y:S04]  /*14860*/  DEPBAR.LE SB0, 0x0 ;  /* 0x000080000000791a */ /* 0x000fe80000000000 */
[----:B------:R-:W-:Y:S01]  /*14870*/  BAR.SYNC.DEFER_BLOCKING 0x0 ;  /* 0x0000000000007b1d */ /* 0x000fe20000010000 */
[----:B------:R-:W-:Y:S04]  /*14880*/  UIADD3 UR13, UR25, -0x1, URZ ;  /* 0xffffffff190d7890 */ /* 0x000fe8000fffe03f */
[----:B------:R-:W-:Y:S02]  /*14890*/  USHF.R.S32.HI UR7, URZ, 0x1f, UR13 ;  /* 0x0000001f3f077899 */ /* 0x000fe4000801140d */
[----:B------:R-:W-:Y:S01]  /*148a0*/  MOV R4, UR13 ;  /* 0x0000000d00047c02 */ /* 0x000fe20008000f00 */
[----:B------:R-:W-:Y:S02]  /*148b0*/  UIMAD UR6, UR5, UR13, URZ ;  /* 0x0000000d050672a4 */ /* 0x000fe4000f8e023f */
[----:B------:R-:W-:Y:S02]  /*148c0*/  UISETP.GT.AND UP0, UPT, UR13, UR9, UPT ;  /* 0x000000090d00728c */ /* 0x000fe4000bf04270 */
[----:B------:R-:W-:Y:S01]  /*148d0*/  UIMAD UR6, UR7, UR14, UR6 ;  /* 0x0000000e070672a4 */ /* 0x000fe2000f8e0206 */
[----:B------:R-:W-:Y:S05]  /*148e0*/  IMAD.WIDE.U32 R4, R4, UR14, R250 ;  /* 0x0000000e04047c25 */ /* 0x000fea000f8e00fa */
[C---:B------:R-:W-:Y:S02]  /*148f0*/  @!P5 LEA R12, P4, R4.reuse, c[0x0][0x170], 0x1 ;  /* 0x00005c00040cda11 */ /* 0x040fe400078808ff */
[----:B------:R-:W-:Y:S02]  /*14900*/  IADD3 R0, R5, UR6, RZ ;  /* 0x0000000605007c10 */ /* 0x000fe4000fffe0ff */
[C---:B------:R-:W-:Y:S01]  /*14910*/  @!P5 IADD3 R2, P1, R4.reuse, UR17, RZ ;  /* 0x000000110402dc10 */ /* 0x040fe2000ff3e0ff */
[----:B------:R-:W-:Y:S01]  /*14920*/  @P5 STS.128 [R215+0x6000], RZ ;  /* 0x006000ffd7005388 */ /* 0x000fe20000000c00 */
[----:B------:R-:W-:Y:S02]  /*14930*/  @!P5 LEA.HI.X R13, R4, c[0x0][0x174], R0, 0x1, P4 ;  /* 0x00005d00040dda11 */ /* 0x000fe400020f0c00 */
[----:B------:R-:W-:Y:S02]  /*14940*/  @!P5 LEA R10, P3, R2, c[0x0][0x170], 0x1 ;  /* 0x00005c00020ada11 */ /* 0x000fe400078608ff */
[----:B------:R-:W-:Y:S02]  /*14950*/  @!P5 IADD3.X R9, R0, UR10, RZ, P1, !PT ;  /* 0x0000000a0009dc10 */ /* 0x000fe40008ffe4ff */
[----:B------:R-:W-:Y:S01]  /*14960*/  @!P5 IADD3 R5, P0, R4, UR8, RZ ;  /* 0x000000080405dc10 */ /* 0x000fe2000ff1e0ff */
[----:B------:R-:W-:Y:S01]  /*14970*/  @!PT LDS RZ, [RZ] ;  /* 0x00000000fffff984 */ /* 0x000fe20000000800 */
[----:B------:R-:W-:Y:S01]  /*14980*/  @!PT LDS RZ, [RZ] ;  /* 0x00000000fffff984 */ /* 0x000fe20000000800 */
[----:B------:R-:W-:Y:S01]  /*14990*/  @!PT LDS RZ, [RZ] ;  /* 0x00000000fffff984 */ /* 0x000fe20000000800 */
[----:B------:R1:W-:Y:S01]  /*149a0*/  @!P5 LDGSTS.E.BYPASS.LTC128B.128 [R215+0x6000], [R12.64] ;  /* 0x060000000cd7dfae */ /* 0x0003e2000b901d52 */
[----:B------:R-:W-:Y:S02]  /*149b0*/  @!P5 LEA.HI.X R11, R2, c[0x0][0x174], R9, 0x1, P3 ;  /* 0x00005d00020bda11 */ /* 0x000fe400018f0c09 */
[C---:B------:R-:W-:Y:S02]  /*149c0*/  @!P5 LEA R8, P1, R5.reuse, c[0x0][0x170], 0x1 ;  /* 0x00005c000508da11 */ /* 0x040fe400078208ff */
[----:B------:R-:W-:Y:S02]  /*149d0*/  @!P5 IADD3.X R14, R0, UR4, RZ, P0, !PT ;  /* 0x00000004000edc10 */ /* 0x000fe400087fe4ff */
[----:B------:R-:W-:Y:S01]  /*149e0*/  @!P5 IADD3 R7, P2, R4, UR22, RZ ;  /* 0x000000160407dc10 */ /* 0x000fe2000ff5e0ff */
[----:B------:R-:W-:Y:S01]  /*149f0*/  @P5 STS.128 [R215+0x6800], RZ ;  /* 0x006800ffd7005388 */ /* 0x000fe20000000c00 */
[----:B------:R-:W-:Y:S02]  /*14a00*/  @!P5 LEA.HI.X R9, R5, c[0x0][0x174], R14, 0x1, P1 ;  /* 0x00005d000509da11 */ /* 0x000fe400008f0c0e */
[C---:B------:R-:W-:Y:S02]  /*14a10*/  @!P5 LEA R6, P0, R7.reuse, c[0x0][0x170], 0x1 ;  /* 0x00005c000706da11 */ /* 0x040fe400078008ff */
[----:B------:R-:W-:Y:S03]  /*14a20*/  @!P5 IADD3.X R15, R0, UR15, RZ, P2, !PT ;  /* 0x0000000f000fdc10 */ /* 0x000fe600097fe4ff */
[----:B------:R-:W-:Y:S01]  /*14a30*/  @!PT LDS RZ, [RZ] ;  /* 0x00000000fffff984 */ /* 0x000fe20000000800 */
[----:B------:R-:W-:Y:S01]  /*14a40*/  @!PT LDS RZ, [RZ] ;  /* 0x00000000fffff984 */ /* 0x000fe20000000800 */
[----:B------:R-:W-:Y:S01]  /*14a50*/  @!PT LDS RZ, [RZ] ;  /* 0x00000000fffff984 */ /* 0x000fe20000000800 */
[----:B------:R2:W-:Y:S01]  /*14a60*/  @!P5 LDGSTS.E.BYPASS.LTC128B.128 [R215+0x6800], [R10.64] ;  /* 0x068000000ad7dfae */ /* 0x0005e2000b901d52 */
[----:B------:R-:W-:Y:S02]  /*14a70*/  @!P5 LEA.HI.X R7, R7, c[0x0][0x174], R15, 0x1, P0 ;  /* 0x00005d000707da11 */ /* 0x000fe400000f0c0f */
[----:B------:R-:W-:Y:S05]  /*14a80*/  PLOP3.LUT P0, PT, PT, PT, UP0, 0x80, 0x0 ;  /* 0x000000000000781c */ /* 0x000fea0003f0f008 */
        /* <DEDUP_REMOVED lines=148> */
[----:B------:R-:W1:Y:S01]  /*153d0*/  MUFU.TANH R154, R22 ;  /* 0x00000016009a7308 */ /* 0x000e620000002400 */
[----:B------:R-:W-:Y:S02]  /*153e0*/  FMUL.FTZ R35, R35, c[0x0][0x2ec] ;  /* 0x0000bb0023237a20 */ /* 0x000fe40000410000 */
[-C--:B------:R-:W-:Y:S04]  /*153f0*/  HMMA.16816.F32 R60, R76, R6.reuse, R60 ;  /* 0x000000064c3c723c */ /* 0x080fe8000000183c */
[----:B------:R-:W-:Y:S02]  /*15400*/  FMUL.FTZ R49, R49, c[0x0][0x2ec] ;  /* 0x0000bb0031317a20 */ /* 0x000fe40000410000 */
[----:B------:R-:W-:Y:S01]  /*15410*/  FMUL.FTZ R36, R36, c[0x0][0x2ec] ;  /* 0x0000bb0024247a20 */ /* 0x000fe20000410000 */
        /* <DEDUP_REMOVED lines=75> */
[----:B------:R-:W1:Y:S02]  /*158d0*/  MUFU.TANH R67, R67 ;  /* 0x0000004300437308 */ /* 0x000e640000002400 */
[----:B-1234-:R-:W-:-:S05]  /*158e0*/  @P0 BRA `(.L_x_2094) ;  /* 0xffffec3000000947 */ /* 0x01efca000383ffff */
.L_x_2093:
[----:B------:R-:W2:Y:S01]  /*158f0*/  S2R R2, SR_TID.X ;  /* 0x0000000000027919 */ /* 0x000ea20000002100 */
[----:B------:R-:W-:Y:S01]  /*15900*/  IMAD.U32 R0, RZ, RZ, UR13 ;  /* 0x0000000dff007e24 */ /* 0x000fe2000f8e00ff */
[----:B------:R-:W-:Y:S01]  /*15910*/  P2R R179, PR, RZ, 0x20 ;  /* 0x00000020ffb37803 */ /* 0x000fe20000000000 */
[----:B------:R-:W-:Y:S02]  /*15920*/  UISETP.GT.AND UP0, UPT, UR13, UR9, UPT ;  /* 0x000000090d00728c */ /* 0x000fe4000bf04270 */
[----:B------:R-:W-:Y:S01]  /*15930*/  UMOV UR25, UR13 ;  /* 0x0000000d00197c82 */ /* 0x000fe20008000000 */
[----:B--2---:R-:W-:Y:S05]  /*15940*/  IMAD.SHL.U32 R2, R2, 0x2, RZ ;  /* 0x0000000202027824 */ /* 0x004fea00078e00ff */
[----:B------:R-:W-:Y:S05]  /*15950*/  LOP3.LUT R2, R2, 0x6, RZ, 0xc0, !PT ;  /* 0x0000000602027812 */ /* 0x000fea00078ec0ff */
[----:B------:R-:W-:Y:S04]  /*15960*/  IMAD R0, R0, 0x40, R2 ;  /* 0x0000004000007824 */ /* 0x000fe800078e0202 */
[--C-:B------:R-:W-:Y:S01]  /*15970*/  IMAD.IADD R2, R210, 0x1, -R0.reuse ;  /* 0x00000001d2027824 */ /* 0x100fe200078e0a00 */
[C---:B------:R-:W-:Y:S01]  /*15980*/  IADD3 R17, R0.reuse, 0x1, RZ ;  /* 0x0000000100117810 */ /* 0x040fe20007ffe0ff */
[----:B-1----:R-:W-:Y:S01]  /*15990*/  IMAD.IADD R4, R207, 0x1, -R0 ;  /* 0x00000001cf047824 */ /* 0x002fe200078e0a00 */
[C---:B------:R-:W-:Y:S02]  /*159a0*/  IADD3 R16, R0.reuse, 0x8, RZ ;  /* 0x0000000800107810 */ /* 0x040fe40007ffe0ff */
[----:B------:R-:W-:Y:S02]  /*159b0*/  IABS R2, R2 ;  /* 0x0000000200027213 */ /* 0x000fe40000000000 */
[C---:B------:R-:W-:Y:S02]  /*159c0*/  IADD3 R12, R0.reuse, 0x18, RZ ;  /* 0x00000018000c7810 */ /* 0x040fe40007ffe0ff */
        /* <DEDUP_REMOVED lines=12> */
[----:B------:R-:W-:Y:S01]  /*15a90*/  ISETP.GE.AND P1, PT, R0, R204, PT ;  /* 0x000000cc0000720c */ /* 0x000fe20003f26270 */
[----:B-1----:R-:W-:Y:S01]  /*15aa0*/  FFMA.FTZ R30, R30, -UR20, R168 ;  /* 0x800000141e1e7c23 */ /* 0x002fe200080100a8 */
[----:B------:R-:W-:Y:S01]  /*15ab0*/  IABS R2, R4 ;  /* 0x0000000400027213 */ /* 0x000fe20000000000 */
[--C-:B------:R-:W-:Y:S01]  /*15ac0*/  IMAD.IADD R4, R205, 0x1, -R0.reuse ;  /* 0x00000001cd047824 */ /* 0x100fe200078e0a00 */
[C---:B------:R-:W-:Y:S02]  /*15ad0*/  ISETP.GE.OR P4, PT, R0.reuse, R214, !P3 ;  /* 0x000000d60000720c */ /* 0x040fe40005f86670 */
[----:B------:R1:W2:Y:S01]  /*15ae0*/  I2F R28, R2 ;  /* 0x00000002001c7306 */ /* 0x0002a20000201400 */
[C---:B------:R-:W-:Y:S02]  /*15af0*/  ISETP.GE.AND P0, PT, R0.reuse, R203, PT ;  /* 0x000000cb0000720c */ /* 0x040fe40003f06270 */
[C---:B------:R-:W-:Y:S02]  /*15b00*/  ISETP.GE.AND P2, PT, R0.reuse, R208, PT ;  /* 0x000000d00000720c */ /* 0x040fe40003f46270 */
[C---:B------:R-:W-:Y:S02]  /*15b10*/  ISETP.GE.OR P3, PT, R0.reuse, R212, !P1 ;  /* 0x000000d40000720c */ /* 0x040fe40004f66670 */
[C---:B------:R-:W-:Y:S02]  /*15b20*/  ISETP.GE.OR P6, PT, R0.reuse, R213, !P2 ;  /* 0x000000d50000720c */ /* 0x040fe400057c6670 */
[----:B------:R-:W-:Y:S02]  /*15b30*/  ISETP.GE.OR P2, PT, R0, R211, !P0 ;  /* 0x000000d30000720c */ /* 0x000fe40004746670 */
[C---:B------:R-:W-:Y:S02]  /*15b40*/  ISETP.GE.AND P0, PT, R17.reuse, R208, PT ;  /* 0x000000d01100720c */ /* 0x040fe40003f06270 */
[C---:B------:R-:W-:Y:S02]  /*15b50*/  ISETP.GE.AND P1, PT, R17.reuse, R206, PT ;  /* 0x000000ce1100720c */ /* 0x040fe40003f26270 */
[C---:B------:R-:W-:Y:S02]  /*15b60*/  ISETP.GE.OR P0, PT, R17.reuse, R213, !P0 ;  /* 0x000000d51100720c */ /* 0x040fe40004706670 */
[----:B------:R-:W-:Y:S02]  /*15b70*/  ISETP.GE.OR P1, PT, R17, R214, !P1 ;  /* 0x000000d61100720c */ /* 0x000fe40004f26670 */
[----:B------:R-:W-:Y:S02]  /*15b80*/  ISETP.GE.AND P5, PT, R14, R206, PT ;  /* 0x000000ce0e00720c */ /* 0x000fe40003fa6270 */
[----:B-1----:R-:W-:Y:S01]  /*15b90*/  IABS R2, R4 ;  /* 0x0000000400027213 */ /* 0x002fe20000000000 */
[----:B--2---:R-:W-:Y:S02]  /*15ba0*/  FFMA.FTZ R28, R28, -UR20, R167 ;  /* 0x800000141c1c7c23 */ /* 0x004fe400080100a7 */
[----:B------:R-:W-:Y:S01]  /*15bb0*/  IMAD.IADD R4, R209, 0x1, -R0 ;  /* 0x00000001d1047824 */ /* 0x000fe200078e0a00 */
[----:B------:R1:W2:Y:S02]  /*15bc0*/  I2F R26, R2 ;  /* 0x00000002001a7306 */ /* 0x0002a40000201400 */
[----:B------:R-:W-:Y:S02]  /*15bd0*/  FSEL R59, R28, -INF , !P6 ;  /* 0xff8000001c3b7808 */ /* 0x000fe40007000000 */
[----:B------:R-:W-:Y:S02]  /*15be0*/  ISETP.GE.AND P6, PT, R15, R208, PT ;  /* 0x000000d00f00720c */ /* 0x000fe40003fc6270 */
[----:B-1----:R-:W-:Y:S01]  /*15bf0*/  IABS R2, R4 ;  /* 0x0000000400027213 */ /* 0x002fe20000000000 */
[--C-:B------:R-:W-:Y:S02]  /*15c00*/  IMAD.IADD R4, R210, 0x1, -R17.reuse ;  /* 0x00000001d2047824 */ /* 0x100fe400078e0a11 */
[----:B--2---:R-:W-:Y:S01]  /*15c10*/  FFMA.FTZ R26, R26, -UR20, R166 ;  /* 0x800000141a1a7c23 */ /* 0x004fe200080100a6 */
[----:B------:R1:W2:Y:S02]  /*15c20*/  I2F R25, R2 ;  /* 0x0000000200197306 */ /* 0x0002a40000201400 */
[----:B-1----:R-:W-:Y:S01]  /*15c30*/  IABS R2, R4 ;  /* 0x0000000400027213 */ /* 0x002fe20000000000 */
[----:B------:R-:W-:Y:S02]  /*15c40*/  IMAD.IADD R4, R207, 0x1, -R17 ;  /* 0x00000001cf047824 */ /* 0x000fe400078e0a11 */
[----:B--2---:R-:W-:Y:S05]  /*15c50*/  FFMA.FTZ R25, R25, -UR20, R165 ;  /* 0x8000001419197c23 */ /* 0x004fea00080100a5 */
[----:B------:R1:W2:Y:S02]  /*15c60*/  I2F R24, R2 ;  /* 0x0000000200187306 */ /* 0x0002a40000201400 */
[----:B-1----:R-:W-:Y:S01]  /*15c70*/  IABS R2, R4 ;  /* 0x0000000400027213 */ /* 0x002fe20000000000 */
[----:B--2---:R-:W-:Y:S02]  /*15c80*/  FFMA.FTZ R24, R24, -UR20, R170 ;  /* 0x8000001418187c23 */ /* 0x004fe400080100aa */
[C-C-:B------:R-:W-:Y:S05]  /*15c90*/  IMAD.IADD R4, R210.reuse, 0x1, -R16.reuse ;  /* 0x00000001d2047824 */ /* 0x140fea00078e0a10 */
[----:B------:R1:W-:Y:S02]  /*15ca0*/  I2F R54, R2 ;  /* 0x0000000200367306 */ /* 0x0003e40000201400 */
[----:B-1----:R-:W-:Y:S01]  /*15cb0*/  IABS R2, R4 ;  /* 0x0000000400027213 */ /* 0x002fe20000000000 */
[----:B------:R-:W-:Y:S07]  /*15cc0*/  IMAD.IADD R4, R207, 0x1, -R16 ;  /* 0x00000001cf047824 */ /* 0x000fee00078e0a10 */
[----:B------:R1:W2:Y:S02]  /*15cd0*/  I2F R21, R2 ;  /* 0x0000000200157306 */ /* 0x0002a40000201400 */
[----:B-1----:R-:W-:Y:S01]  /*15ce0*/  IABS R2, R4 ;  /* 0x0000000400027213 */ /* 0x002fe20000000000 */
[C-C-:B------:R-:W-:Y:S02]  /*15cf0*/  IMAD.IADD R4, R210.reuse, 0x1, -R15.reuse ;  /* 0x00000001d2047824 */ /* 0x140fe400078e0a0f */
[----:B--2---:R-:W-:Y:S05]  /*15d00*/  FFMA.FTZ R21, R21, -UR20, R164 ;  /* 0x8000001415157c23 */ /* 0x004fea00080100a4 */
[----:B------:R1:W-:Y:S02]  /*15d10*/  I2F R53, R2 ;  /* 0x0000000200357306 */ /* 0x0003e40000201400 */
[----:B-1----:R-:W-:Y:S01]  /*15d20*/  IABS R2, R4 ;  /* 0x0000000400027213 */ /* 0x002fe20000000000 */
[C---:B------:R-:W-:Y:S07]  /*15d30*/  IMAD.IADD R4, R207.reuse, 0x1, -R15 ;  /* 0x00000001cf047824 */ /* 0x040fee00078e0a0f */
[----:B------:R1:W2:Y:S02]  /*15d40*/  I2F R20, R2 ;  /* 0x0000000200147306 */ /* 0x0002a40000201400 */
[----:B-1----:R-:W-:Y:S01]  /*15d50*/  IABS R2, R4 ;  /* 0x0000000400027213 */ /* 0x002fe20000000000 */
[--C-:B------:R-:W-:Y:S02]  /*15d60*/  IMAD.IADD R4, R210, 0x1, -R14.reuse ;  /* 0x00000001d2047824 */ /* 0x100fe400078e0a0e */
        /* <DEDUP_REMOVED lines=24> */
[--C-:B------:R-:W-:Y:S05]  /*15ef0*/  IMAD.IADD R4, R210, 0x1, -R11.reuse ;  /* 0x00000001d2047824 */ /* 0x100fea00078e0a0b */
[----:B------:R1:W2:Y:S02]  /*15f00*/  I2F R36, R2 ;  /* 0x0000000200247306 */ /* 0x0002a40000201400 */
[----:B-1----:R-:W-:Y:S01]  /*15f10*/  IABS R2, R4 ;  /* 0x0000000400027213 */ /* 0x002fe20000000000 */
[----:B--2---:R-:W-:Y:S02]  /*15f20*/  FFMA.FTZ R36, R36, -UR20, R150 ;  /* 0x8000001424247c23 */ /* 0x004fe40008010096 */
[----:B------:R-:W-:Y:S05]  /*15f30*/  IMAD.IADD R4, R207, 0x1, -R11 ;  /* 0x00000001cf047824 */ /* 0x000fea00078e0a0b */
[----:B------:R1:W2:Y:S02]  /*15f40*/  I2F R39, R2 ;  /* 0x0000000200277306 */ /* 0x0002a40000201400 */
[----:B-1----:R-:W-:Y:S01]  /*15f50*/  IABS R2, R4 ;  /* 0x0000000400027213 */ /* 0x002fe20000000000 */
[----:B--2---:R-:W-:Y:S02]  /*15f60*/  FFMA.FTZ R39, R39, -UR20, R151 ;  /* 0x8000001427277c23 */ /* 0x004fe40008010097 */
[--C-:B------:R-:W-:Y:S05]  /*15f70*/  IMAD.IADD R4, R210, 0x1, -R10.reuse ;  /* 0x00000001d2047824 */ /* 0x100fea00078e0a0a */
[----:B------:R1:W2:Y:S02]  /*15f80*/  I2F R40, R2 ;  /* 0x0000000200287306 */ /* 0x0002a40000201400 */
[----:B-1----:R-:W-:Y:S01]  /*15f90*/  IABS R2, R4 ;  /* 0x0000000400027213 */ /* 0x002fe20000000000 */
[C---:B------:R-:W-:Y:S02]  /*15fa0*/  IMAD.IADD R4, R207.reuse, 0x1, -R10 ;  /* 0x00000001cf047824 */ /* 0x040fe400078e0a0a */
[----:B--2---:R-:W-:Y:S05]  /*15fb0*/  FFMA.FTZ R40, R40, -UR20, R149 ;  /* 0x8000001428287c23 */ /* 0x004fea0008010095 */
        /* <DEDUP_REMOVED lines=10> */
[--C-:B------:R-:W-:Y:S02]  /*16060*/  IMAD.IADD R4, R210, 0x1, -R8.reuse ;  /* 0x00000001d2047824 */ /* 0x100fe400078e0a08 */
[----:B--2---:R-:W-:Y:S05]  /*16070*/  FFMA.FTZ R45, R45, -UR20, R147 ;  /* 0x800000142d2d7c23 */ /* 0x004fea0008010093 */
[----:B------:R1:W2:Y:S02]  /*16080*/  I2F R46, R2 ;  /* 0x00000002002e7306 */ /* 0x0002a40000201400 */
[----:B-1----:R-:W-:Y:S01]  /*16090*/  IABS R2, R4 ;  /* 0x0000000400027213 */ /* 0x002fe20000000000 */
[C---:B------:R-:W-:Y:S02]  /*160a0*/  IMAD.IADD R4, R207.reuse, 0x1, -R8 ;  /* 0x00000001cf047824 */ /* 0x040fe400078e0a08 */
[----:B--2---:R-:W-:Y:S05]  /*160b0*/  FFMA.FTZ R46, R46, -UR20, R145 ;  /* 0x800000142e2e7c23 */ /* 0x004fea0008010091 */
[----:B------:R1:W2:Y:S02]  /*160c0*/  I2F R50, R2 ;  /* 0x0000000200327306 */ /* 0x0002a40000201400 */
[----:B-1----:R-:W-:Y:S01]  /*160d0*/  IABS R2, R4 ;  /* 0x0000000400027213 */ /* 0x002fe20000000000 */
[----:B--2---:R-:W-:Y:S02]  /*160e0*/  FFMA.FTZ R50, R50, -UR20, R144 ;  /* 0x8000001432327c23 */ /* 0x004fe40008010090 */
[----:B------:R-:W-:Y:S05]  /*160f0*/  IMAD.IADD R4, R210, 0x1, -R7 ;  /* 0x00000001d2047824 */ /* 0x000fea00078e0a07 */
        /* <DEDUP_REMOVED lines=18> */
[----:B------:R-:W-:Y:S02]  /*16220*/  IMAD.IADD R4, R207, 0x1, -R5 ;  /* 0x00000001cf047824 */ /* 0x000fe400078e0a05 */
[----:B--2---:R-:W-:Y:S05]  /*16230*/  FFMA.FTZ R43, R43, -UR20, R69 ;  /* 0x800000142b2b7c23 */ /* 0x004fea0008010045 */
[----:B------:R1:W2:Y:S01]  /*16240*/  I2F R41, R2 ;  /* 0x0000000200297306 */ /* 0x0002a20000201400 */
[----:B------:R-:W-:Y:S02]  /*16250*/  FSEL R69, R25, -INF , !P2 ;  /* 0xff80000019457808 */ /* 0x000fe40005000000 */
[----:B------:R-:W-:Y:S02]  /*16260*/  ISETP.GE.AND P2, PT, R14, R208, PT ;  /* 0x000000d00e00720c */ /* 0x000fe40003f46270 */
[----:B-1----:R-:W-:Y:S01]  /*16270*/  IABS R2, R4 ;  /* 0x0000000400027213 */ /* 0x002fe20000000000 */
[----:B--2---:R-:W-:Y:S01]  /*16280*/  FFMA.FTZ R41, R41, -UR20, R70 ;  /* 0x8000001429297c23 */ /* 0x004fe20008010046 */
[----:B------:R-:W-:Y:S03]  /*16290*/  IADD3 R4, R0, 0x38, RZ ;  /* 0x0000003800047810 */ /* 0x000fe60007ffe0ff */
[----:B------:R1:W2:Y:S02]  /*162a0*/  I2F R38, R2 ;  /* 0x0000000200267306 */ /* 0x0002a40000201400 */
[--C-:B------:R-:W-:Y:S05]  /*162b0*/  IMAD.IADD R18, R210, 0x1, -R4.reuse ;  /* 0x00000001d2127824 */ /* 0x100fea00078e0a04 */
[----:B-1----:R-:W-:Y:S01]  /*162c0*/  IABS R2, R18 ;  /* 0x0000001200027213 */ /* 0x002fe20000000000 */
[----:B--2---:R-:W-:Y:S01]  /*162d0*/  FFMA.FTZ R38, R38, -UR20, R55 ;  /* 0x8000001426267c23 */ /* 0x004fe20008010037 */
[----:B------:R-:W-:Y:S01]  /*162e0*/  FSEL R55, R24, -INF , !P1 ;  /* 0xff80000018377808 */ /* 0x000fe20004800000 */
[----:B------:R-:W-:Y:S01]  /*162f0*/  IMAD.IADD R18, R207, 0x1, -R4 ;  /* 0x00000001cf127824 */ /* 0x000fe200078e0a04 */
[----:B------:R1:W2:Y:S04]  /*16300*/  I2F R37, R2 ;  /* 0x0000000200257306 */ /* 0x0002a80000201400 */
[----:B------:R-:W-:Y:S06]  /*16310*/  IABS R18, R18 ;  /* 0x0000001200127213 */ /* 0x000fec0000000000 */
[----:B------:R3:W4:Y:S01]  /*16320*/  I2F R35, R18 ;  /* 0x0000001200237306 */ /* 0x0007220000201400 */
[----:B-1----:R-:W-:Y:S01]  /*16330*/  IADD3 R2, R0, 0x39, RZ ;  /* 0x0000003900027810 */ /* 0x002fe20007ffe0ff */
[----:B--2---:R-:W-:Y:S04]  /*16340*/  FFMA.FTZ R52, R37, -UR20, R64 ;  /* 0x8000001425347c23 */ /* 0x004fe80008010040 */
[--C-:B------:R-:W-:Y:S05]  /*16350*/  IMAD.IADD R19, R210, 0x1, -R2.reuse ;  /* 0x00000001d2137824 */ /* 0x100fea00078e0a02 */
[----:B---3--:R-:W-:Y:S01]  /*16360*/  IABS R18, R19 ;  /* 0x0000001300127213 */ /* 0x008fe20000000000 */
[----:B------:R-:W-:Y:S02]  /*16370*/  IMAD.IADD R19, R207, 0x1, -R2 ;  /* 0x00000001cf137824 */ /* 0x000fe400078e0a02 */
[----:B----4-:R-:W-:Y:S01]  /*16380*/  FFMA.FTZ R35, R35, -UR20, R66 ;  /* 0x8000001423237c23 */ /* 0x010fe20008010042 */
[----:B------:R1:W2:Y:S02]  /*16390*/  I2F R31, R18 ;  /* 0x00000012001f7306 */ /* 0x0002a40000201400 */
[----:B-1----:R-:W-:Y:S01]  /*163a0*/  IABS R18, R19 ;  /* 0x0000001300127213 */ /* 0x002fe20000000000 */
[----:B------:R-:W-:Y:S01]  /*163b0*/  FFMA.FTZ R19, R54, -UR20, R169 ;  /* 0x8000001436137c23 */ /* 0x000fe200080100a9 */
[----:B------:R-:W-:Y:S01]  /*163c0*/  FSEL R54, R30, -INF , !P4 ;  /* 0xff8000001e367808 */ /* 0x000fe20006000000 */
[----:B--2---:R-:W-:Y:S01]  /*163d0*/  FFMA.FTZ R37, R31, -UR20, R65 ;  /* 0x800000141f257c23 */ /* 0x004fe20008010041 */
[----:B------:R-:W-:Y:S01]  /*163e0*/  FSEL R65, R26, -INF , !P3 ;  /* 0xff8000001a417808 */ /* 0x000fe20005800000 */
[----:B------:R-:W-:Y:S01]  /*163f0*/  IMAD.MOV.U32 R0, RZ, RZ, R18 ;  /* 0x000000ffff007224 */ /* 0x000fe200078e0012 */
[----:B------:R-:W-:Y:S01]  /*16400*/  FSEL R57, R19, -INF , !P0 ;  /* 0xff80000013397808 */ /* 0x000fe20004000000 */
[----:B------:R-:W-:Y:S01]  /*16410*/  IMAD.IADD R18, R205, 0x1, -R17 ;  /* 0x00000001cd127824 */ /* 0x000fe200078e0a11 */
[C---:B------:R-:W-:Y:S01]  /*16420*/  ISETP.GE.AND P3, PT, R16.reuse, R208, PT ;  /* 0x000000d01000720c */ /* 0x040fe20003f66270 */
[----:B------:R-:W1:Y:S01]  /*16430*/  I2F R22, R0 ;  /* 0x0000000000167306 */ /* 0x000e620000201400 */
[C---:B------:R-:W-:Y:S02]  /*16440*/  ISETP.GE.AND P4, PT, R16.reuse, R206, PT ;  /* 0x000000ce1000720c */ /* 0x040fe40003f86270 */
[C---:B------:R-:W-:Y:S02]  /*16450*/  ISETP.GE.OR P0, PT, R16.reuse, R213, !P3 ;  /* 0x000000d51000720c */ /* 0x040fe40005f06670 */
[----:B------:R-:W-:Y:S02]  /*16460*/  ISETP.GE.OR P1, PT, R16, R214, !P4 ;  /* 0x000000d61000720c */ /* 0x000fe40006726670 */
[----:B------:R-:W-:Y:S02]  /*16470*/  ISETP.GE.AND P4, PT, R15, R206, PT ;  /* 0x000000ce0f00720c */ /* 0x000fe40003f86270 */
[----:B------:R-:W-:Y:S02]  /*16480*/  FSEL R58, R21, -INF , !P1 ;  /* 0xff800000153a7808 */ /* 0x000fe40004800000 */
[----:B------:R-:W-:Y:S02]  /*16490*/  ISETP.GE.OR P1, PT, R15, R214, !P4 ;  /* 0x000000d60f00720c */ /* 0x000fe40006726670 */
[----:B------:R-:W-:Y:S02]  /*164a0*/  ISETP.GE.AND P3, PT, R13, R206, PT ;  /* 0x000000ce0d00720c */ /* 0x000fe40003f66270 */
[----:B------:R-:W-:Y:S02]  /*164b0*/  FSEL R56, R20, -INF , !P1 ;  /* 0xff80000014387808 */ /* 0x000fe40004800000 */
[----:B------:R-:W-:Y:S02]  /*164c0*/  ISETP.GE.OR P1, PT, R14, R214, !P5 ;  /* 0x000000d60e00720c */ /* 0x000fe40006f26670 */
[C---:B------:R-:W-:Y:S02]  /*164d0*/  ISETP.GE.AND P5, PT, R17.reuse, R204, PT ;  /* 0x000000cc1100720c */ /* 0x040fe40003fa6270 */
[C---:B------:R-:W-:Y:S02]  /*164e0*/  ISETP.GE.AND P4, PT, R17.reuse, R203, PT ;  /* 0x000000cb1100720c */ /* 0x040fe40003f86270 */
[----:B------:R-:W-:Y:S01]  /*164f0*/  ISETP.GE.OR P5, PT, R17, R212, !P5 ;  /* 0x000000d41100720c */ /* 0x000fe20006fa6670 */
[----:B-1----:R-:W-:Y:S01]  /*16500*/  FFMA.FTZ R31, R22, -UR20, R67 ;  /* 0x80000014161f7c23 */ /* 0x002fe20008010043 */
[----:B------:R-:W-:Y:S01]  /*16510*/  IABS R0, R18 ;  /* 0x0000001200007213 */ /* 0x000fe20000000000 */
[----:B------:R-:W-:Y:S01]  /*16520*/  FFMA.FTZ R18, R53, -UR20, R161 ;  /* 0x8000001435127c23 */ /* 0x000fe200080100a1 */
[----:B------:R-:W-:Y:S02]  /*16530*/  P2R R19, PR, RZ, 0x20 ;  /* 0x00000020ff137803 */ /* 0x000fe40000000000 */
[----:B------:R-:W-:Y:S02]  /*16540*/  FSEL R67, R29, -INF , !P1 ;  /* 0xff8000001d437808 */ /* 0x000fe40004800000 */
[----:B------:R-:W1:Y:S01]  /*16550*/  I2F R0, R0 ;  /* 0x0000000000007306 */ /* 0x000e620000201400 */
[----:B------:R-:W-:Y:S01]  /*16560*/  FSEL R60, R18, -INF , !P0 ;  /* 0xff800000123c7808 */ /* 0x000fe20004000000 */
[----:B------:R-:W-:Y:S01]  /*16570*/  IMAD.IADD R18, R205, 0x1, -R15 ;  /* 0x00000001cd127824 */ /* 0x000fe200078e0a0f */
[----:B------:R-:W-:Y:S02]  /*16580*/  ISETP.GE.OR P1, PT, R13, R214, !P3 ;  /* 0x000000d60d00720c */ /* 0x000fe40005f26670 */
[-C--:B------:R-:W-:Y:S02]  /*16590*/  ISETP.GE.OR P0, PT, R15, R213.reuse, !P6 ;  /* 0x000000d50f00720c */ /* 0x080fe40007706670 */
[----:B------:R-:W-:Y:S02]  /*165a0*/  FSEL R64, R32, -INF , !P1 ;  /* 0xff80000020407808 */ /* 0x000fe40004800000 */
[C---:B------:R-:W-:Y:S02]  /*165b0*/  ISETP.GE.AND P1, PT, R12.reuse, R208, PT ;  /* 0x000000d00c00720c */ /* 0x040fe40003f26270 */
[C---:B------:R-:W-:Y:S02]  /*165c0*/  ISETP.GE.AND P6, PT, R12.reuse, R206, PT ;  /* 0x000000ce0c00720c */ /* 0x040fe40003fc6270 */
[-C--:B------:R-:W-:Y:S02]  /*165d0*/  ISETP.GE.OR P1, PT, R12, R213.reuse, !P1 ;  /* 0x000000d50c00720c */ /* 0x080fe40004f26670 */
[----:B------:R-:W-:Y:S02]  /*165e0*/  FSEL R61, R23, -INF , !P0 ;  /* 0xff800000173d7808 */ /* 0x000fe40004000000 */
[----:B------:R-:W-:Y:S02]  /*165f0*/  FSEL R152, R36, -INF , !P1 ;  /* 0xff80000024987808 */ /* 0x000fe40004800000 */
[----:B------:R-:W-:Y:S02]  /*16600*/  ISETP.GE.OR P0, PT, R14, R213, !P2 ;  /* 0x000000d50e00720c */ /* 0x000fe40005706670 */
[----:B------:R-:W-:Y:S02]  /*16610*/  ISETP.GE.AND P3, PT, R13, R208, PT ;  /* 0x000000d00d00720c */ /* 0x000fe40003f66270 */
[----:B------:R-:W-:Y:S01]  /*16620*/  ISETP.GE.AND P2, PT, R11, R206, PT ;  /* 0x000000ce0b00720c */ /* 0x000fe20003f46270 */
[----:B-1----:R-:W-:Y:S01]  /*16630*/  FFMA.FTZ R53, R0, -UR20, R171 ;  /* 0x8000001400357c23 */ /* 0x002fe200080100ab */
[----:B------:R-:W-:Y:S01]  /*16640*/  ISETP.GE.OR P1, PT, R17, R211, !P4 ;  /* 0x000000d31100720c */ /* 0x000fe20006726670 */
[----:B------:R-:W-:Y:S01]  /*16650*/  IMAD.IADD R0, R205, 0x1, -R16 ;  /* 0x00000001cd007824 */ /* 0x000fe200078e0a10 */
[----:B------:R-:W-:Y:S02]  /*16660*/  FSEL R66, R27, -INF , !P0 ;  /* 0xff8000001b427808 */ /* 0x000fe40004000000 */
[-C--:B------:R-:W-:Y:S02]  /*16670*/  ISETP.GE.OR P0, PT, R13, R213.reuse, !P3 ;  /* 0x000000d50d00720c */ /* 0x080fe40005f06670 */
[----:B------:R-:W-:Y:S02]  /*16680*/  IABS R0, R0 ;  /* 0x0000000000007213 */ /* 0x000fe40000000000 */
[----:B------:R-:W-:Y:S02]  /*16690*/  ISETP.GE.OR P3, PT, R12, R214, !P6 ;  /* 0x000000d60c00720c */ /* 0x000fe40007766670 */
[----:B------:R1:W2:Y:S01]  /*166a0*/  I2F R25, R0 ;  /* 0x0000000000197306 */ /* 0x0002a20000201400 */
[----:B------:R-:W-:Y:S02]  /*166b0*/  ISETP.GE.AND P6, PT, R10, R208, PT ;  /* 0x000000d00a00720c */ /* 0x000fe40003fc6270 */
[----:B------:R-:W-:Y:S02]  /*166c0*/  P2R R27, PR, RZ, 0x2 ;  /* 0x00000002ff1b7803 */ /* 0x000fe40000000000 */
[----:B------:R-:W-:Y:S02]  /*166d0*/  ISETP.GE.OR P1, PT, R11, R214, !P2 ;  /* 0x000000d60b00720c */ /* 0x000fe40005726670 */
[----:B------:R-:W-:Y:S02]  /*166e0*/  FSEL R63, R34, -INF , !P3 ;  /* 0xff800000223f7808 */ /* 0x000fe40005800000 */
[----:B------:R-:W-:Y:S02]  /*166f0*/  FSEL R39, R39, -INF , !P1 ;  /* 0xff80000027277808 */ /* 0x000fe40004800000 */
[C---:B------:R-:W-:Y:S02]  /*16700*/  ISETP.GE.OR P1, PT, R10.reuse, R213, !P6 ;  /* 0x000000d50a00720c */ /* 0x040fe40007726670 */
[----:B------:R-:W-:Y:S02]  /*16710*/  ISETP.NE.AND P6, PT, R19, RZ, PT ;  /* 0x000000ff1300720c */ /* 0x000fe40003fc5270 */
[CC--:B------:R-:W-:Y:S02]  /*16720*/  ISETP.GE.AND P3, PT, R10.reuse, R206.reuse, PT ;  /* 0x000000ce0a00720c */ /* 0x0c0fe40003f66270 */
[----:B------:R-:W-:Y:S02]  /*16730*/  ISETP.GE.AND P2, PT, R9, R206, PT ;  /* 0x000000ce0900720c */ /* 0x000fe40003f46270 */
[----:B------:R-:W-:Y:S02]  /*16740*/  ISETP.GE.OR P3, PT, R10, R214, !P3 ;  /* 0x000000d60a00720c */ /* 0x000fe40005f66670 */
[----:B------:R-:W-:Y:S02]  /*16750*/  ISETP.GE.AND P4, PT, R16, R204, PT ;  /* 0x000000cc1000720c */ /* 0x000fe40003f86270 */
[----:B------:R-:W-:Y:S02]  /*16760*/  FSEL R158, R42, -INF , !P3 ;  /* 0xff8000002a9e7808 */ /* 0x000fe40005800000 */
[----:B-1----:R-:W-:Y:S01]  /*16770*/  IABS R0, R18 ;  /* 0x0000001200007213 */ /* 0x002fe20000000000 */
[----:B------:R-:W-:Y:S01]  /*16780*/  IMAD.IADD R18, R205, 0x1, -R14 ;  /* 0x00000001cd127824 */ /* 0x000fe200078e0a0e */
[----:B------:R-:W-:Y:S02]  /*16790*/  FSEL R53, R53, -INF , !P6 ;  /* 0xff80000035357808 */ /* 0x000fe40007000000 */
[----:B------:R1:W-:Y:S01]  /*167a0*/  I2F R24, R0 ;  /* 0x0000000000187306 */ /* 0x0003e20000201400 */
[----:B------:R-:W-:Y:S02]  /*167b0*/  ISETP.GE.AND P3, PT, R16, R203, PT ;  /* 0x000000cb1000720c */ /* 0x000fe40003f66270 */
[----:B------:R-:W-:Y:S02]  /*167c0*/  FSEL R62, R33, -INF , !P0 ;  /* 0xff800000213e7808 */ /* 0x000fe40004000000 */
[----:B------:R-:W-:Y:S02]  /*167d0*/  ISETP.GE.AND P0, PT, R11, R208, PT ;  /* 0x000000d00b00720c */ /* 0x000fe40003f06270 */
[----:B------:R-:W-:Y:S02]  /*167e0*/  FSEL R160, R44, -INF , !P1 ;  /* 0xff8000002ca07808 */ /* 0x000fe40004800000 */
[----:B------:R-:W-:Y:S02]  /*167f0*/  ISETP.GE.OR P1, PT, R9, R214, !P2 ;  /* 0x000000d60900720c */ /* 0x000fe40005726670 */
[C---:B------:R-:W-:Y:S02]  /*16800*/  ISETP.GE.OR P2, PT, R16.reuse, R212, !P4 ;  /* 0x000000d41000720c */ /* 0x040fe40006746670 */
[----:B------:R-:W-:Y:S01]  /*16810*/  ISETP.GE.OR P5, PT, R16, R211, !P3 ;  /* 0x000000d31000720c */ /* 0x000fe20005fa6670 */
[----:B------:R-:W-:Y:S01]  /*16820*/  IMAD.IADD R16, R209, 0x1, -R16 ;  /* 0x00000001d1107824 */ /* 0x000fe200078e0a10 */
[-C--:B------:R-:W-:Y:S02]  /*16830*/  ISETP.GE.OR P0, PT, R11, R213.reuse, !P0 ;  /* 0x000000d50b00720c */ /* 0x080fe40004706670 */
[----:B------:R-:W-:Y:S02]  /*16840*/  FSEL R159, R45, -INF , !P1 ;  /* 0xff8000002d9f7808 */ /* 0x000fe40004800000 */
[----:B------:R-:W-:Y:S02]  /*16850*/  IABS R16, R16 ;  /* 0x0000001000107213 */ /* 0x000fe40000000000 */
[----:B------:R-:W-:Y:S02]  /*16860*/  FSEL R151, R40, -INF , !P0 ;  /* 0xff80000028977808 */ /* 0x000fe40004000000 */
[----:B------:R3:W-:Y:S01]  /*16870*/  I2F R40, R16 ;  /* 0x0000001000287306 */ /* 0x0007e20000201400 */
[----:B-1----:R-:W-:Y:S01]  /*16880*/  IABS R0, R18 ;  /* 0x0000001200007213 */ /* 0x002fe20000000000 */
[----:B------:R-:W-:Y:S01]  /*16890*/  IMAD.IADD R18, R205, 0x1, -R13 ;  /* 0x00000001cd127824 */ /* 0x000fe200078e0a0d */
[C---:B------:R-:W-:Y:S02]  /*168a0*/  ISETP.GE.AND P0, PT, R9.reuse, R208, PT ;  /* 0x000000d00900720c */ /* 0x040fe40003f06270 */
[C---:B------:R-:W-:Y:S02]  /*168b0*/  ISETP.GE.AND P1, PT, R8.reuse, R206, PT ;  /* 0x000000ce0800720c */ /* 0x040fe40003f26270 */
[-C--:B------:R-:W-:Y:S02]  /*168c0*/  ISETP.GE.OR P0, PT, R9, R213.reuse, !P0 ;  /* 0x000000d50900720c */ /* 0x080fe40004706670 */
[----:B------:R-:W-:Y:S01]  /*168d0*/  ISETP.GE.OR P1, PT, R8, R214, !P1 ;  /* 0x000000d60800720c */ /* 0x000fe20004f26670 */
[----:B------:R1:W-:Y:S01]  /*168e0*/  I2F R22, R0 ;  /* 0x0000000000167306 */ /* 0x0003e20000201400 */
[----:B------:R-:W-:Y:S02]  /*168f0*/  FSEL R161, R46, -INF , !P0 ;  /* 0xff8000002ea17808 */ /* 0x000fe40004000000 */
[----:B------:R-:W-:Y:S02]  /*16900*/  ISETP.GE.AND P0, PT, R8, R208, PT ;  /* 0x000000d00800720c */ /* 0x000fe40003f06270 */
[----:B------:R-:W-:Y:S02]  /*16910*/  FSEL R162, R50, -INF , !P1 ;  /* 0xff80000032a27808 */ /* 0x000fe40004800000 */
[-C--:B------:R-:W-:Y:S02]  /*16920*/  ISETP.GE.OR P0, PT, R8, R213.reuse, !P0 ;  /* 0x000000d50800720c */ /* 0x080fe40004706670 */
[----:B------:R-:W-:Y:S02]  /*16930*/  ISETP.GE.AND P1, PT, R7, R206, PT ;  /* 0x000000ce0700720c */ /* 0x000fe40003f26270 */
[----:B------:R-:W-:Y:S02]  /*16940*/  FSEL R221, R49, -INF , !P0 ;  /* 0xff80000031dd7808 */ /* 0x000fe40004000000 */
[----:B------:R-:W-:Y:S01]  /*16950*/  ISETP.GE.AND P0, PT, R7, R208, PT ;  /* 0x000000d00700720c */ /* 0x000fe20003f06270 */
[----:B---3--:R-:W-:Y:S01]  /*16960*/  IMAD.IADD R16, R209, 0x1, -R15 ;  /* 0x00000001d1107824 */ /* 0x008fe200078e0a0f */
[C---:B------:R-:W-:Y:S02]  /*16970*/  ISETP.GE.OR P1, PT, R7.reuse, R214, !P1 ;  /* 0x000000d60700720c */ /* 0x040fe40004f26670 */
[-C--:B------:R-:W-:Y:S02]  /*16980*/  ISETP.GE.OR P0, PT, R7, R213.reuse, !P0 ;  /* 0x000000d50700720c */ /* 0x080fe40004706670 */
[----:B------:R-:W-:Y:S02]  /*16990*/  FSEL R184, R51, -INF , !P1 ;  /* 0xff80000033b87808 */ /* 0x000fe40004800000 */
[----:B------:R-:W-:Y:S02]  /*169a0*/  FSEL R224, R48, -INF , !P0 ;  /* 0xff80000030e07808 */ /* 0x000fe40004000000 */
[C---:B------:R-:W-:Y:S02]  /*169b0*/  ISETP.GE.AND P0, PT, R6.reuse, R208, PT ;  /* 0x000000d00600720c */ /* 0x040fe40003f06270 */
[----:B-1----:R-:W-:Y:S01]  /*169c0*/  IABS R0, R18 ;  /* 0x0000001200007213 */ /* 0x002fe20000000000 */
[----:B------:R-:W-:Y:S01]  /*169d0*/  IMAD.IADD R18, R209, 0x1, -R17 ;  /* 0x00000001d1127824 */ /* 0x000fe200078e0a11 */
[CC--:B------:R-:W-:Y:S01]  /*169e0*/  ISETP.GE.OR P0, PT, R6.reuse, R213.reuse, !P0 ;  /* 0x000000d50600720c */ /* 0x0c0fe20004706670 */
[----:B------:R-:W-:Y:S01]  /*169f0*/  IMAD.IADD R17, R205, 0x1, -R12 ;  /* 0x00000001cd117824 */ /* 0x000fe200078e0a0c */
[----:B------:R1:W-:Y:S01]  /*16a00*/  I2F R21, R0 ;  /* 0x0000000000157306 */ /* 0x0003e20000201400 */
[C---:B------:R-:W-:Y:S02]  /*16a10*/  ISETP.GE.AND P1, PT, R6.reuse, R206, PT ;  /* 0x000000ce0600720c */ /* 0x040fe40003f26270 */
[----:B------:R-:W-:Y:S02]  /*16a20*/  FSEL R232, R43, -INF , !P0 ;  /* 0xff8000002be87808 */ /* 0x000fe40004000000 */
[C---:B------:R-:W-:Y:S02]  /*16a30*/  ISETP.GE.AND P0, PT, R5.reuse, R208, PT ;  /* 0x000000d00500720c */ /* 0x040fe40003f06270 */
[----:B------:R-:W-:Y:S02]  /*16a40*/  ISETP.GE.OR P1, PT, R6, R214, !P1 ;  /* 0x000000d60600720c */ /* 0x000fe40004f26670 */
[-C--:B------:R-:W-:Y:S02]  /*16a50*/  ISETP.GE.OR P0, PT, R5, R213.reuse, !P0 ;  /* 0x000000d50500720c */ /* 0x080fe40004706670 */
[----:B------:R-:W-:Y:S02]  /*16a60*/  FSEL R230, R47, -INF , !P1 ;  /* 0xff8000002fe67808 */ /* 0x000fe40004800000 */
[----:B------:R-:W-:Y:S02]  /*16a70*/  FSEL R233, R38, -INF , !P0 ;  /* 0xff80000026e97808 */ /* 0x000fe40004000000 */
[C---:B------:R-:W-:Y:S02]  /*16a80*/  ISETP.GE.AND P0, PT, R4.reuse, R208, PT ;  /* 0x000000d00400720c */ /* 0x040fe40003f06270 */
[C---:B------:R-:W-:Y:S02]  /*16a90*/  ISETP.GE.AND P1, PT, R5.reuse, R206, PT ;  /* 0x000000ce0500720c */ /* 0x040fe40003f26270 */
[C---:B------:R-:W-:Y:S02]  /*16aa0*/  ISETP.GE.OR P0, PT, R4.reuse, R213, !P0 ;  /* 0x000000d50400720c */ /* 0x040fe40004706670 */
[----:B------:R-:W-:Y:S02]  /*16ab0*/  ISETP.GE.OR P1, PT, R5, R214, !P1 ;  /* 0x000000d60500720c */ /* 0x000fe40004f26670 */
[----:B------:R-:W-:Y:S02]  /*16ac0*/  FSEL R236, R35, -INF , !P0 ;  /* 0xff80000023ec7808 */ /* 0x000fe40004000000 */
[----:B-1----:R-:W-:Y:S02]  /*16ad0*/  IABS R0, R17 ;  /* 0x0000001100007213 */ /* 0x002fe40000000000 */
[----:B------:R-:W-:Y:S02]  /*16ae0*/  FSEL R231, R41, -INF , !P1 ;  /* 0xff80000029e77808 */ /* 0x000fe40004800000 */
[----:B------:R1:W3:Y:S01]  /*16af0*/  I2F R19, R0 ;  /* 0x0000000000137306 */ /* 0x0002e20000201400 */
[----:B------:R-:W-:Y:S02]  /*16b00*/  ISETP.GE.AND P1, PT, R4, R206, PT ;  /* 0x000000ce0400720c */ /* 0x000fe40003f26270 */
[----:B------:R-:W-:Y:S02]  /*16b10*/  ISETP.GE.AND P0, PT, R2, R208, PT ;  /* 0x000000d00200720c */ /* 0x000fe40003f06270 */
[----:B------:R-:W-:Y:S02]  /*16b20*/  ISETP.GE.OR P1, PT, R4, R214, !P1 ;  /* 0x000000d60400720c */ /* 0x000fe40004f26670 */
[----:B------:R-:W-:Y:S02]  /*16b30*/  ISETP.GE.OR P0, PT, R2, R213, !P0 ;  /* 0x000000d50200720c */ /* 0x000fe40004706670 */
[----:B------:R-:W-:Y:S02]  /*16b40*/  FSEL R234, R52, -INF , !P1 ;  /* 0xff80000034ea7808 */ /* 0x000fe40004800000 */
[C---:B------:R-:W-:Y:S02]  /*16b50*/  ISETP.GE.AND P1, PT, R2.reuse, R206, PT ;  /* 0x000000ce0200720c */ /* 0x040fe40003f26270 */
[----:B------:R-:W-:Y:S02]  /*16b60*/  FSEL R237, R31, -INF , !P0 ;  /* 0xff8000001fed7808 */ /* 0x000fe40004000000 */
[----:B------:R-:W-:Y:S02]  /*16b70*/  ISETP.GE.OR P1, PT, R2, R214, !P1 ;  /* 0x000000d60200720c */ /* 0x000fe40004f26670 */
[----:B------:R-:W-:Y:S02]  /*16b80*/  ISETP.GE.AND P0, PT, R15, R203, PT ;  /* 0x000000cb0f00720c */ /* 0x000fe40003f06270 */
[----:B------:R-:W-:Y:S02]  /*16b90*/  FSEL R235, R37, -INF , !P1 ;  /* 0xff80000025eb7808 */ /* 0x000fe40004800000 */
[C---:B------:R-:W-:Y:S02]  /*16ba0*/  ISETP.GE.AND P1, PT, R15.reuse, R204, PT ;  /* 0x000000cc0f00720c */ /* 0x040fe40003f26270 */
[----:B------:R-:W-:Y:S01]  /*16bb0*/  ISETP.GE.OR P4, PT, R15, R211, !P0 ;  /* 0x000000d30f00720c */ /* 0x000fe20004786670 */
[----:B-1----:R-:W-:Y:S01]  /*16bc0*/  IMAD.IADD R0, R205, 0x1, -R11 ;  /* 0x00000001cd007824 */ /* 0x002fe200078e0a0b */
[----:B------:R-:W-:Y:S01]  /*16bd0*/  ISETP.GE.OR P3, PT, R15, R212, !P1 ;  /* 0x000000d40f00720c */ /* 0x000fe20004f66670 */
[----:B--2---:R-:W-:Y:S01]  /*16be0*/  FFMA.FTZ R15, R25, -UR20, R181 ;  /* 0x80000014190f7c23 */ /* 0x004fe200080100b5 */
[C---:B------:R-:W-:Y:S02]  /*16bf0*/  ISETP.GE.AND P1, PT, R14.reuse, R204, PT ;  /* 0x000000cc0e00720c */ /* 0x040fe40003f26270 */
[----:B------:R-:W-:Y:S02]  /*16c00*/  IABS R0, R0 ;  /* 0x0000000000007213 */ /* 0x000fe40000000000 */
[----:B------:R-:W-:Y:S01]  /*16c10*/  FSEL R33, R15, -INF , !P2 ;  /* 0xff8000000f217808 */ /* 0x000fe20005000000 */
[----:B------:R-:W-:Y:S01]  /*16c20*/  IMAD.IADD R15, R205, 0x1, -R7 ;  /* 0x00000001cd0f7824 */ /* 0x000fe200078e0a07 */
[----:B------:R1:W2:Y:S01]  /*16c30*/  I2F R20, R0 ;  /* 0x0000000000147306 */ /* 0x0002a20000201400 */
[C---:B------:R-:W-:Y:S02]  /*16c40*/  ISETP.GE.AND P0, PT, R14.reuse, R203, PT ;  /* 0x000000cb0e00720c */ /* 0x040fe40003f06270 */
[C---:B------:R-:W-:Y:S02]  /*16c50*/  ISETP.GE.OR P2, PT, R14.reuse, R212, !P1 ;  /* 0x000000d40e00720c */ /* 0x040fe40004f46670 */
[----:B------:R-:W-:Y:S02]  /*16c60*/  ISETP.GE.OR P6, PT, R14, R211, !P0 ;  /* 0x000000d30e00720c */ /* 0x000fe400047c6670 */
[----:B------:R-:W-:Y:S01]  /*16c70*/  IABS R17, R18 ;  /* 0x0000001200117213 */ /* 0x000fe20000000000 */
[----:B---3--:R-:W-:Y:S01]  /*16c80*/  FFMA.FTZ R18, R19, -UR20, R174 ;  /* 0x8000001413127c23 */ /* 0x008fe200080100ae */
[-C--:B------:R-:W-:Y:S02]  /*16c90*/  ISETP.GE.AND P0, PT, R12, R204.reuse, PT ;  /* 0x000000cc0c00720c */ /* 0x080fe40003f06270 */
[----:B------:R3:W4:Y:S01]  /*16ca0*/  I2F R29, R17 ;  /* 0x00000011001d7306 */ /* 0x0007220000201400 */
[----:B------:R-:W-:Y:S01]  /*16cb0*/  ISETP.GE.AND P1, PT, R13, R204, PT ;  /* 0x000000cc0d00720c */ /* 0x000fe20003f26270 */
[----:B-1----:R-:W-:Y:S02]  /*16cc0*/  IMAD.IADD R0, R205, 0x1, -R10 ;  /* 0x00000001cd007824 */ /* 0x002fe400078e0a0a */
[----:B--2---:R-:W-:Y:S03]  /*16cd0*/  FFMA.FTZ R20, R20, -UR20, R175 ;  /* 0x8000001414147c23 */ /* 0x004fe600080100af */
[----:B------:R-:W-:Y:S04]  /*16ce0*/  IABS R0, R0 ;  /* 0x0000000000007213 */ /* 0x000fe80000000000 */
[----:B------:R1:W-:Y:S01]  /*16cf0*/  I2F R23, R0 ;  /* 0x0000000000177306 */ /* 0x0003e20000201400 */
[----:B---3--:R-:W-:Y:S02]  /*16d00*/  FFMA.FTZ R17, R21, -UR20, R177 ;  /* 0x8000001415117c23 */ /* 0x008fe400080100b1 */
[----:B----4-:R-:W-:Y:S01]  /*16d10*/  FFMA.FTZ R19, R29, -UR20, R216 ;  /* 0x800000141d137c23 */ /* 0x010fe200080100d8 */
[----:B-1----:R-:W-:Y:S01]  /*16d20*/  IABS R0, R16 ;  /* 0x0000001000007213 */ /* 0x002fe20000000000 */
[----:B------:R-:W-:Y:S05]  /*16d30*/  IMAD.IADD R16, R205, 0x1, -R9 ;  /* 0x00000001cd107824 */ /* 0x000fea00078e0a09 */
[----:B------:R1:W-:Y:S02]  /*16d40*/  I2F R26, R0 ;  /* 0x00000000001a7306 */ /* 0x0003e40000201400 */
[----:B-1----:R-:W-:Y:S01]  /*16d50*/  IABS R0, R16 ;  /* 0x0000001000007213 */ /* 0x002fe20000000000 */
[C---:B------:R-:W-:Y:S02]  /*16d60*/  IMAD.IADD R16, R209.reuse, 0x1, -R14 ;  /* 0x00000001d1107824 */ /* 0x040fe400078e0a0e */
[----:B------:R-:W-:Y:S05]  /*16d70*/  IMAD.IADD R14, R209, 0x1, -R12 ;  /* 0x00000001d10e7824 */ /* 0x000fea00078e0a0c */
[----:B------:R1:W2:Y:S02]  /*16d80*/  I2F R28, R0 ;  /* 0x00000000001c7306 */ /* 0x0002a40000201400 */
[----:B-1----:R-:W-:Y:S01]  /*16d90*/  IABS R0, R16 ;  /* 0x0000001000007213 */ /* 0x002fe20000000000 */
[----:B------:R-:W-:Y:S07]  /*16da0*/  IMAD.IADD R16, R205, 0x1, -R8 ;  /* 0x00000001cd107824 */ /* 0x000fee00078e0a08 */
[----:B------:R1:W-:Y:S02]  /*16db0*/  I2F R36, R0 ;  /* 0x0000000000247306 */ /* 0x0003e40000201400 */
[----:B-1----:R-:W-:Y:S01]  /*16dc0*/  IABS R0, R16 ;  /* 0x0000001000007213 */ /* 0x002fe20000000000 */
[----:B------:R-:W-:Y:S07]  /*16dd0*/  IMAD.IADD R16, R209, 0x1, -R13 ;  /* 0x00000001d1107824 */ /* 0x000fee00078e0a0d */
[----:B------:R1:W-:Y:S02]  /*16de0*/  I2F R35, R0 ;  /* 0x0000000000237306 */ /* 0x0003e40000201400 */
[----:B-1----:R-:W-:Y:S01]  /*16df0*/  IABS R0, R16 ;  /* 0x0000001000007213 */ /* 0x002fe20000000000 */
[----:B------:R-:W-:Y:S07]  /*16e00*/  FFMA.FTZ R16, R24, -UR20, R183 ;  /* 0x8000001418107c23 */ /* 0x000fee00080100b7 */
[----:B------:R1:W-:Y:S01]  /*16e10*/  I2F R34, R0 ;  /* 0x0000000000227306 */ /* 0x0003e20000201400 */
[----:B------:R-:W-:Y:S01]  /*16e20*/  FSEL R31, R16, -INF , !P3 ;  /* 0xff800000101f7808 */ /* 0x000fe20005800000 */
[----:B--2---:R-:W-:Y:S01]  /*16e30*/  FFMA.FTZ R16, R28, -UR20, R176 ;  /* 0x800000141c107c23 */ /* 0x004fe200080100b0 */
[----:B------:R-:W-:Y:S04]  /*16e40*/  ISETP.NE.AND P3, PT, R27, RZ, PT ;  /* 0x000000ff1b00720c */ /* 0x000fe80003f65270 */
[----:B------:R-:W-:Y:S02]  /*16e50*/  FSEL R29, R19, -INF , !P3 ;  /* 0xff800000131d7808 */ /* 0x000fe40005800000 */
[----:B-1----:R-:W-:Y:S01]  /*16e60*/  IABS R0, R15 ;  /* 0x0000000f00007213 */ /* 0x002fe20000000000 */
[----:B------:R-:W-:Y:S03]  /*16e70*/  FFMA.FTZ R15, R22, -UR20, R178 ;  /* 0x80000014160f7c23 */ /* 0x000fe600080100b2 */
[----:B------:R1:W-:Y:S02]  /*16e80*/  I2F R32, R0 ;  /* 0x0000000000207306 */ /* 0x0003e40000201400 */
[----:B------:R-:W-:Y:S01]  /*16e90*/  FSEL R42, R15, -INF , !P2 ;  /* 0xff8000000f2a7808 */ /* 0x000fe20005000000 */
[----:B------:R-:W-:Y:S01]  /*16ea0*/  FFMA.FTZ R15, R26, -UR20, R220 ;  /* 0x800000141a0f7c23 */ /* 0x000fe200080100dc */
[-C--:B------:R-:W-:Y:S02]  /*16eb0*/  ISETP.GE.OR P2, PT, R13, R212.reuse, !P1 ;  /* 0x000000d40d00720c */ /* 0x080fe40004f46670 */
[----:B------:R-:W-:Y:S02]  /*16ec0*/  ISETP.GE.OR P1, PT, R12, R212, !P0 ;  /* 0x000000d40c00720c */ /* 0x000fe40004726670 */
[----:B------:R-:W-:Y:S01]  /*16ed0*/  FSEL R43, R17, -INF , !P2 ;  /* 0xff800000112b7808 */ /* 0x000fe20005000000 */
[----:B------:R-:W-:Y:S01]  /*16ee0*/  FFMA.FTZ R17, R23, -UR20, R172 ;  /* 0x8000001417117c23 */ /* 0x000fe200080100ac */
[----:B------:R-:W-:Y:S02]  /*16ef0*/  ISETP.GE.AND P2, PT, R13, R203, PT ;  /* 0x000000cb0d00720c */ /* 0x000fe40003f46270 */
[----:B------:R-:W-:Y:S02]  /*16f00*/  ISETP.GE.AND P0, PT, R11, R204, PT ;  /* 0x000000cc0b00720c */ /* 0x000fe40003f06270 */
[----:B------:R-:W-:Y:S01]  /*16f10*/  ISETP.GE.OR P2, PT, R13, R211, !P2 ;  /* 0x000000d30d00720c */ /* 0x000fe20005746670 */
[----:B------:R-:W-:Y:S01]  /*16f20*/  IMAD.IADD R13, R205, 0x1, -R5 ;  /* 0x00000001cd0d7824 */ /* 0x000fe200078e0a05 */
[C---:B------:R-:W-:Y:S02]  /*16f30*/  ISETP.GE.OR P0, PT, R11.reuse, R212, !P0 ;  /* 0x000000d40b00720c */ /* 0x040fe40004706670 */
[----:B------:R-:W-:Y:S02]  /*16f40*/  FSEL R47, R18, -INF , !P1 ;  /* 0xff800000122f7808 */ /* 0x000fe40004800000 */
[----:B------:R-:W-:Y:S02]  /*16f50*/  FSEL R46, R20, -INF , !P0 ;  /* 0xff800000142e7808 */ /* 0x000fe40004000000 */
[----:B------:R-:W-:Y:S02]  /*16f60*/  ISETP.GE.AND P0, PT, R11, R203, PT ;  /* 0x000000cb0b00720c */ /* 0x000fe40003f06270 */
[----:B-1----:R-:W-:Y:S01]  /*16f70*/  IABS R0, R14 ;  /* 0x0000000e00007213 */ /* 0x002fe20000000000 */
[----:B------:R-:W-:Y:S01]  /*16f80*/  IMAD.IADD R14, R205, 0x1, -R6 ;  /* 0x00000001cd0e7824 */ /* 0x000fe200078e0a06 */
[----:B------:R-:W-:Y:S02]  /*16f90*/  FSEL R23, R15, -INF , !P4 ;  /* 0xff8000000f177808 */ /* 0x000fe40006000000 */
[----:B------:R1:W-:Y:S01]  /*16fa0*/  I2F R30, R0 ;  /* 0x00000000001e7306 */ /* 0x0003e20000201400 */
[----:B------:R-:W-:Y:S02]  /*16fb0*/  ISETP.GE.OR P0, PT, R11, R211, !P0 ;  /* 0x000000d30b00720c */ /* 0x000fe40004706670 */
[C---:B------:R-:W-:Y:S02]  /*16fc0*/  ISETP.GE.AND P1, PT, R12.reuse, R203, PT ;  /* 0x000000cb0c00720c */ /* 0x040fe40003f26270 */
[----:B------:R-:W-:Y:S02]  /*16fd0*/  P2R R18, PR, RZ, 0x1 ;  /* 0x00000001ff127803 */ /* 0x000fe40000000000 */
        /* <DEDUP_REMOVED lines=8> */
[----:B------:R-:W-:Y:S02]  /*17060*/  ISETP.GE.AND P0, PT, R9, R204, PT ;  /* 0x000000cc0900720c */ /* 0x000fe40003f06270 */
[----:B-1----:R-:W-:Y:S01]  /*17070*/  IABS R0, R14 ;  /* 0x0000000e00007213 */ /* 0x002fe20000000000 */
[----:B------:R-:W-:Y:S01]  /*17080*/  IMAD.IADD R14, R209, 0x1, -R11 ;  /* 0x00000001d10e7824 */ /* 0x000fe200078e0a0b */
[----:B------:R-:W-:Y:S02]  /*17090*/  FMNMX.FTZ R11, R59, R68, !PT ;  /* 0x000000443b0b7209 */ /* 0x000fe40007810000 */
        /* <DEDUP_REMOVED lines=11> */
[----:B------:R-:W-:Y:S02]  /*17150*/  ISETP.GE.OR P0, PT, R9, R212, !P0 ;  /* 0x000000d40900720c */ /* 0x000fe40004706670 */
[----:B------:R-:W-:Y:S02]  /*17160*/  FMNMX.FTZ R11, R152, R11, !PT ;  /* 0x0000000b980b7209 */ /* 0x000fe40007810000 */
[----:B-1----:R-:W-:Y:S01]  /*17170*/  IABS R0, R14 ;  /* 0x0000000e00007213 */ /* 0x002fe20000000000 */
[----:B------:R-:W-:Y:S01]  /*17180*/  FFMA.FTZ R14, R40, -UR20, R219 ;  /* 0x80000014280e7c23 */ /* 0x000fe200080100db */
[----:B------:R-:W-:Y:S02]  /*17190*/  FSEL R157, R16, -INF , !P0 ;  /* 0xff800000109d7808 */ /* 0x000fe40004000000 */
[----:B------:R-:W1:Y:S01]  /*171a0*/  I2F R25, R0 ;  /* 0x0000000000197306 */ /* 0x000e620000201400 */
        /* <DEDUP_REMOVED lines=10> */
[----:B------:R-:W-:Y:S02]  /*17250*/  ISETP.NE.AND P4, PT, R18, RZ, PT ;  /* 0x000000ff1200720c */ /* 0x000fe40003f85270 */
[----:B------:R-:W-:Y:S01]  /*17260*/  P2R R18, PR, RZ, 0x1 ;  /* 0x00000001ff127803 */ /* 0x000fe20000000000 */
[----:B-1----:R-:W-:Y:S01]  /*17270*/  FFMA.FTZ R16, R25, -UR20, R222 ;  /* 0x8000001419107c23 */ /* 0x002fe200080100de */
[----:B------:R-:W-:Y:S01]  /*17280*/  IABS R0, R13 ;  /* 0x0000000d00007213 */ /* 0x000fe20000000000 */
[----:B------:R-:W-:Y:S01]  /*17290*/  IMAD.IADD R13, R209, 0x1, -R10 ;  /* 0x00000001d10d7824 */ /* 0x000fe200078e0a0a */
[----:B------:R-:W-:Y:S01]  /*172a0*/  FSEL R24, R14, -INF , !P5 ;  /* 0xff8000000e187808 */ /* 0x000fe20006800000 */
[----:B------:R-:W-:Y:S01]  /*172b0*/  IMAD.IADD R14, R205, 0x1, -R2 ;  /* 0x00000001cd0e7824 */ /* 0x000fe200078e0a02 */
[----:B------:R-:W1:Y:S01]  /*172c0*/  I2F R20, R0 ;  /* 0x0000000000147306 */ /* 0x000e620000201400 */
[----:B------:R-:W-:Y:S02]  /*172d0*/  FMNMX.FTZ R73, R230, R12, !PT ;  /* 0x0000000ce6497209 */ /* 0x000fe40007810000 */
[C---:B------:R-:W-:Y:S02]  /*172e0*/  ISETP.GE.AND P0, PT, R8.reuse, R204, PT ;  /* 0x000000cc0800720c */ /* 0x040fe40003f06270 */
[----:B------:R-:W-:Y:S02]  /*172f0*/  FMNMX.FTZ R73, R231, R73, !PT ;  /* 0x00000049e7497209 */ /* 0x000fe40007810000 */
[----:B------:R-:W-:Y:S02]  /*17300*/  ISETP.GE.OR P0, PT, R8, R212, !P0 ;  /* 0x000000d40800720c */ /* 0x000fe40004706670 */
[----:B------:R-:W-:Y:S02]  /*17310*/  ISETP.GE.AND P1, PT, R10, R203, PT ;  /* 0x000000cb0a00720c */ /* 0x000fe40003f26270 */
[----:B------:R-:W-:Y:S02]  /*17320*/  FMNMX.FTZ R73, R234, R73, !PT ;  /* 0x00000049ea497209 */ /* 0x000fe40007810000 */
[----:B------:R-:W-:Y:S01]  /*17330*/  ISETP.GE.OR P1, PT, R10, R211, !P1 ;  /* 0x000000d30a00720c */ /* 0x000fe20004f26670 */
[----:B------:R-:W-:Y:S01]  /*17340*/  FFMA.FTZ R10, R34, -UR20, R226 ;  /* 0x80000014220a7c23 */ /* 0x000fe200080100e2 */
[----:B------:R-:W-:Y:S01]  /*17350*/  IABS R12, R14 ;  /* 0x0000000e000c7213 */ /* 0x000fe20000000000 */
[----:B------:R-:W-:Y:S01]  /*17360*/  FFMA.FTZ R14, R27, -UR20, R173 ;  /* 0x800000141b0e7c23 */ /* 0x000fe200080100ad */
[----:B------:R-:W-:Y:S02]  /*17370*/  FMNMX.FTZ R73, R235, R73, !PT ;  /* 0x00000049eb497209 */ /* 0x000fe40007810000 */
[----:B------:R-:W-:Y:S02]  /*17380*/  P2R R15, PR, RZ, 0x2 ;  /* 0x00000002ff0f7803 */ /* 0x000fe40000000000 */
[----:B------:R-:W-:Y:S02]  /*17390*/  ISETP.GE.AND P1, PT, R8, R203, PT ;  /* 0x000000cb0800720c */ /* 0x000fe40003f26270 */
[----:B------:R-:W-:Y:S01]  /*173a0*/  FSEL R44, R16, -INF , !P4 ;  /* 0xff800000102c7808 */ /* 0x000fe20006000000 */
[----:B-1----:R-:W-:Y:S01]  /*173b0*/  FFMA.FTZ R20, R20, -UR20, R79 ;  /* 0x8000001414147c23 */ /* 0x002fe2000801004f */
[----:B------:R-:W-:Y:S01]  /*173c0*/  IABS R0, R13 ;  /* 0x0000000d00007213 */ /* 0x000fe20000000000 */
[----:B------:R-:W-:Y:S01]  /*173d0*/  IMAD.IADD R13, R205, 0x1, -R4 ;  /* 0x00000001cd0d7824 */ /* 0x000fe200078e0a04 */
[----:B------:R-:W-:Y:S01]  /*173e0*/  ISETP.GE.OR P5, PT, R8, R211, !P1 ;  /* 0x000000d30800720c */ /* 0x000fe20004fa6670 */
[----:B------:R-:W-:Y:S01]  /*173f0*/  IMAD.IADD R8, R209, 0x1, -R8 ;  /* 0x00000001d1087824 */ /* 0x000fe200078e0a08 */
[----:B------:R1:W2:Y:S01]  /*17400*/  I2F R19, R0 ;  /* 0x0000000000137306 */ /* 0x0002a20000201400 */
[----:B------:R-:W-:Y:S02]  /*17410*/  FSEL R40, R10, -INF , !P2 ;  /* 0xff8000000a287808 */ /* 0x000fe40005000000 */
[----:B------:R-:W-:Y:S02]  /*17420*/  ISETP.NE.AND P2, PT, R15, RZ, PT ;  /* 0x000000ff0f00720c */ /* 0x000fe40003f45270 */
[----:B-1----:R-:W-:Y:S01]  /*17430*/  IABS R0, R13 ;  /* 0x0000000d00007213 */ /* 0x002fe20000000000 */
[----:B--2---:R-:W-:Y:S02]  /*17440*/  FFMA.FTZ R19, R19, -UR20, R185 ;  /* 0x8000001413137c23 */ /* 0x004fe400080100b9 */
[----:B------:R-:W-:Y:S02]  /*17450*/  IMAD.IADD R13, R209, 0x1, -R9 ;  /* 0x00000001d10d7824 */ /* 0x000fe400078e0a09 */
[----:B------:R1:W2:Y:S01]  /*17460*/  I2F R22, R0 ;  /* 0x0000000000167306 */ /* 0x0002a20000201400 */
[----:B------:R-:W-:Y:S01]  /*17470*/  FFMA.FTZ R9, R35, -UR20, R182 ;  /* 0x8000001423097c23 */ /* 0x000fe200080100b6 */
[----:B------:R-:W-:Y:S04]  /*17480*/  FSEL R154, R19, -INF , !P2 ;  /* 0xff800000139a7808 */ /* 0x000fe80005000000 */
[----:B------:R-:W-:Y:S02]  /*17490*/  FSEL R155, R9, -INF , !P0 ;  /* 0xff800000099b7808 */ /* 0x000fe40004000000 */
[C---:B------:R-:W-:Y:S04]  /*174a0*/  ISETP.GE.AND P0, PT, R7.reuse, R204, PT ;  /* 0x000000cc0700720c */ /* 0x040fe80003f06270 */
[----:B------:R-:W-:Y:S02]  /*174b0*/  ISETP.GE.OR P0, PT, R7, R212, !P0 ;  /* 0x000000d40700720c */ /* 0x000fe40004706670 */
[----:B-1----:R-:W-:Y:S01]  /*174c0*/  IABS R0, R13 ;  /* 0x0000000d00007213 */ /* 0x002fe20000000000 */
[----:B--2---:R-:W-:Y:S02]  /*174d0*/  FFMA.FTZ R9, R22, -UR20, R78 ;  /* 0x8000001416097c23 */ /* 0x004fe4000801004e */
[----:B------:R-:W-:Y:S01]  /*174e0*/  FFMA.FTZ R13, R30, -UR20, R223 ;  /* 0x800000141e0d7c23 */ /* 0x000fe200080100df */
[----:B------:R1:W2:Y:S04]  /*174f0*/  I2F R21, R0 ;  /* 0x0000000000157306 */ /* 0x0002a80000201400 */
[----:B------:R-:W-:Y:S02]  /*17500*/  FSEL R45, R13, -INF , !P3 ;  /* 0xff8000000d2d7808 */ /* 0x000fe40005800000 */
[----:B------:R-:W-:Y:S02]  /*17510*/  ISETP.NE.AND P3, PT, R18, RZ, PT ;  /* 0x000000ff1200720c */ /* 0x000fe40003f65270 */
[----:B-1----:R-:W-:Y:S01]  /*17520*/  FMNMX.FTZ R0, R232, R11, !PT ;  /* 0x0000000be8007209 */ /* 0x002fe20007810000 */
[----:B------:R-:W-:Y:S02]  /*17530*/  IMAD.MOV.U32 R11, RZ, RZ, R12 ;  /* 0x000000ffff0b7224 */ /* 0x000fe400078e000c */
[----:B------:R-:W1:Y:S01]  /*17540*/  SHFL.BFLY PT, R12, R73, 0x2, 0x1f ;  /* 0x0c401f00490c7f89 */ /* 0x000e6200000e0000 */
[----:B------:R-:W-:Y:S01]  /*17550*/  FMNMX.FTZ R0, R233, R0, !PT ;  /* 0x00000000e9007209 */ /* 0x000fe20007810000 */
[----:B------:R3:W4:Y:S01]  /*17560*/  I2F R17, R11 ;  /* 0x0000000b00117306 */ /* 0x0007220000201400 */
[----:B--2---:R-:W-:Y:S02]  /*17570*/  FFMA.FTZ R21, R21, -UR20, R186 ;  /* 0x8000001415157c23 */ /* 0x004fe400080100ba */
[----:B------:R-:W-:Y:S03]  /*17580*/  FMNMX.FTZ R0, R236, R0, !PT ;  /* 0x00000000ec007209 */ /* 0x000fe60007810000 */
[----:B------:R-:W-:Y:S02]  /*17590*/  FSEL R153, R21, -INF , !P3 ;  /* 0xff80000015997808 */ /* 0x000fe40005800000 */
[----:B------:R-:W-:Y:S01]  /*175a0*/  FMNMX.FTZ R72, R237, R0, !PT ;  /* 0x00000000ed487209 */ /* 0x000fe20007810000 */
[----:B------:R-:W-:Y:S05]  /*175b0*/  FFMA.FTZ R0, R36, -UR20, R225 ;  /* 0x8000001424007c23 */ /* 0x000fea00080100e1 */
[----:B------:R-:W-:Y:S01]  /*175c0*/  FSEL R41, R0, -INF , !P6 ;  /* 0xff80000000297808 */ /* 0x000fe20007000000 */
[----:B------:R-:W-:Y:S05]  /*175d0*/  FFMA.FTZ R0, R32, -UR20, R180 ;  /* 0x8000001420007c23 */ /* 0x000fea00080100b4 */
[----:B------:R-:W-:Y:S02]  /*175e0*/  FSEL R156, R0, -INF , !P0 ;  /* 0xff800000009c7808 */ /* 0x000fe40004000000 */
[C---:B------:R-:W-:Y:S02]  /*175f0*/  ISETP.GE.AND P0, PT, R6.reuse, R204, PT ;  /* 0x000000cc0600720c */ /* 0x040fe40003f06270 */
[----:B------:R-:W-:Y:S01]  /*17600*/  IABS R0, R8 ;  /* 0x0000000800007213 */ /* 0x000fe20000000000 */
[----:B---3--:R-:W2:Y:S01]  /*17610*/  SHFL.BFLY PT, R11, R72, 0x2, 0x1f ;  /* 0x0c401f00480b7f89 */ /* 0x008ea200000e0000 */
[----:B------:R-:W-:Y:S01]  /*17620*/  ISETP.GE.OR P1, PT, R6, R212, !P0 ;  /* 0x000000d40600720c */ /* 0x000fe20004726670 */
[----:B----4-:R-:W-:Y:S01]  /*17630*/  FFMA.FTZ R17, R17, -UR20, R77 ;  /* 0x8000001411117c23 */ /* 0x010fe2000801004d */
[C---:B------:R-:W-:Y:S02]  /*17640*/  ISETP.GE.AND P0, PT, R7.reuse, R203, PT ;  /* 0x000000cb0700720c */ /* 0x040fe40003f06270 */
[----:B------:R-:W-:Y:S02]  /*17650*/  FSEL R220, R14, -INF , !P1 ;  /* 0xff8000000edc7808 */ /* 0x000fe40004800000 */
[----:B------:R3:W-:Y:S01]  /*17660*/  I2F R14, R0 ;  /* 0x00000000000e7306 */ /* 0x0007e20000201400 */
[----:B------:R-:W-:Y:S01]  /*17670*/  ISETP.GE.OR P6, PT, R7, R211, !P0 ;  /* 0x000000d30700720c */ /* 0x000fe200047c6670 */
[----:B------:R-:W-:Y:S01]  /*17680*/  IMAD.IADD R7, R209, 0x1, -R7 ;  /* 0x00000001d1077824 */ /* 0x000fe200078e0a07 */
[C---:B------:R-:W-:Y:S02]  /*17690*/  ISETP.GE.AND P0, PT, R6.reuse, R203, PT ;  /* 0x000000cb0600720c */ /* 0x040fe40003f06270 */
[----:B-1----:R-:W-:Y:S02]  /*176a0*/  FMNMX.FTZ R73, R73, R12, !PT ;  /* 0x0000000c49497209 */ /* 0x002fe40007810000 */
[----:B------:R-:W-:Y:S01]  /*176b0*/  ISETP.GE.OR P4, PT, R6, R211, !P0 ;  /* 0x000000d30600720c */ /* 0x000fe20004786670 */
[----:B------:R-:W-:Y:S01]  /*176c0*/  IMAD.IADD R6, R209, 0x1, -R6 ;  /* 0x00000001d1067824 */ /* 0x000fe200078e0a06 */
[C---:B------:R-:W-:Y:S02]  /*176d0*/  ISETP.GE.AND P1, PT, R5.reuse, R204, PT ;  /* 0x000000cc0500720c */ /* 0x040fe40003f26270 */
[----:B------:R-:W-:Y:S02]  /*176e0*/  IABS R7, R7 ;  /* 0x0000000700077213 */ /* 0x000fe40000000000 */
[----:B------:R-:W-:Y:S02]  /*176f0*/  IABS R6, R6 ;  /* 0x0000000600067213 */ /* 0x000fe40000000000 */
[----:B------:R-:W-:Y:S01]  /*17700*/  I2F R13, R7 ;  /* 0x00000007000d7306 */ /* 0x000fe20000201400 */
[C---:B------:R-:W-:Y:S02]  /*17710*/  ISETP.GE.OR P1, PT, R5.reuse, R212, !P1 ;  /* 0x000000d40500720c */ /* 0x040fe40004f26670 */
[----:B--2---:R-:W-:Y:S02]  /*17720*/  FMNMX.FTZ R72, R72, R11, !PT ;  /* 0x0000000b48487209 */ /* 0x004fe40007810000 */
[----:B------:R-:W-:Y:S02]  /*17730*/  FSEL R223, R20, -INF , !P1 ;  /* 0xff80000014df7808 */ /* 0x000fe40004800000 */
[----:B------:R-:W-:Y:S01]  /*17740*/  ISETP.GE.AND P1, PT, R5, R203, PT ;  /* 0x000000cb0500720c */ /* 0x000fe20003f26270 */
[----:B------:R-:W-:Y:S01]  /*17750*/  SHFL.BFLY PT, R8, R72, 0x1, 0x1f ;  /* 0x0c201f0048087f89 */ /* 0x000fe200000e0000 */
[----:B---3--:R-:W-:Y:S01]  /*17760*/  FMNMX.FTZ R0, R65, R74, !PT ;  /* 0x0000004a41007209 */ /* 0x008fe20007810000 */
[----:B------:R1:W2:Y:S01]  /*17770*/  I2F R12, R6 ;  /* 0x00000006000c7306 */ /* 0x0002a20000201400 */
[C---:B------:R-:W-:Y:S02]  /*17780*/  ISETP.GE.AND P0, PT, R4.reuse, R204, PT ;  /* 0x000000cc0400720c */ /* 0x040fe40003f06270 */
[----:B------:R-:W-:Y:S02]  /*17790*/  FMNMX.FTZ R0, R53, R0, !PT ;  /* 0x0000000035007209 */ /* 0x000fe40007810000 */
[----:B------:R-:W-:Y:S01]  /*177a0*/  ISETP.GE.OR P2, PT, R5, R211, !P1 ;  /* 0x000000d30500720c */ /* 0x000fe20004f46670 */
[----:B------:R-:W-:Y:S01]  /*177b0*/  IMAD.IADD R5, R209, 0x1, -R5 ;  /* 0x00000001d1057824 */ /* 0x000fe200078e0a05 */
[----:B------:R-:W-:Y:S02]  /*177c0*/  FMNMX.FTZ R0, R33, R0, !PT ;  /* 0x0000000021007209 */ /* 0x000fe40007810000 */
[----:B------:R-:W-:Y:S02]  /*177d0*/  ISETP.GE.OR P0, PT, R4, R212, !P0 ;  /* 0x000000d40400720c */ /* 0x000fe40004706670 */
[----:B------:R-:W-:Y:S02]  /*177e0*/  FMNMX.FTZ R0, R31, R0, !PT ;  /* 0x000000001f007209 */ /* 0x000fe40007810000 */
[----:B------:R-:W-:Y:S02]  /*177f0*/  FSEL R219, R9, -INF , !P0 ;  /* 0xff80000009db7808 */ /* 0x000fe40004000000 */
[----:B------:R-:W-:Y:S02]  /*17800*/  FMNMX.FTZ R0, R42, R0, !PT ;  /* 0x000000002a007209 */ /* 0x000fe40007810000 */
[C---:B------:R-:W-:Y:S04]  /*17810*/  ISETP.GE.AND P0, PT, R4.reuse, R203, PT ;  /* 0x000000cb0400720c */ /* 0x040fe80003f06270 */
[----:B------:R-:W-:Y:S02]  /*17820*/  ISETP.GE.OR P1, PT, R4, R211, !P0 ;  /* 0x000000d30400720c */ /* 0x000fe40004726670 */
[----:B------:R-:W-:Y:S02]  /*17830*/  ISETP.GE.AND P0, PT, R2, R204, PT ;  /* 0x000000cc0200720c */ /* 0x000fe40003f06270 */
[----:B-1----:R-:W-:Y:S01]  /*17840*/  IABS R6, R5 ;  /* 0x0000000500067213 */ /* 0x002fe20000000000 */
[----:B------:R-:W-:Y:S01]  /*17850*/  IMAD.IADD R5, R209, 0x1, -R4 ;  /* 0x00000001d1057824 */ /* 0x000fe200078e0a04 */
[----:B------:R-:W-:Y:S02]  /*17860*/  FMNMX.FTZ R4, R43, R0, !PT ;  /* 0x000000002b047209 */ /* 0x000fe40007810000 */
[----:B------:R1:W-:Y:S01]  /*17870*/  I2F R11, R6 ;  /* 0x00000006000b7306 */ /* 0x0003e20000201400 */
[----:B------:R-:W-:Y:S02]  /*17880*/  FMNMX.FTZ R0, R69, R75, !PT ;  /* 0x0000004b45007209 */ /* 0x000fe40007810000 */
[----:B------:R-:W-:Y:S02]  /*17890*/  FMNMX.FTZ R4, R47, R4, !PT ;  /* 0x000000042f047209 */ /* 0x000fe40007810000 */
[----:B------:R-:W-:Y:S01]  /*178a0*/  IABS R7, R5 ;  /* 0x0000000500077213 */ /* 0x000fe20000000000 */
[----:B------:R-:W-:Y:S01]  /*178b0*/  IMAD.IADD R5, R209, 0x1, -R2 ;  /* 0x00000001d1057824 */ /* 0x000fe200078e0a02 */
[----:B------:R-:W-:Y:S02]  /*178c0*/  FMNMX.FTZ R4, R46, R4, !PT ;  /* 0x000000042e047209 */ /* 0x000fe40007810000 */
[----:B------:R-:W-:Y:S01]  /*178d0*/  FMNMX.FTZ R0, R29, R0, !PT ;  /* 0x000000001d007209 */ /* 0x000fe20007810000 */
[----:B------:R2:W-:Y:S01]  /*178e0*/  I2F R10, R7 ;  /* 0x00000007000a7306 */ /* 0x0005e20000201400 */
[----:B------:R-:W-:Y:S02]  /*178f0*/  FMNMX.FTZ R4, R169, R4, !PT ;  /* 0x00000004a9047209 */ /* 0x000fe40007810000 */
[----:B------:R-:W-:Y:S02]  /*17900*/  IABS R5, R5 ;  /* 0x0000000500057213 */ /* 0x000fe40000000000 */
[----:B------:R-:W-:Y:S02]  /*17910*/  FMNMX.FTZ R0, R24, R0, !PT ;  /* 0x0000000018007209 */ /* 0x000fe40007810000 */
[----:B------:R-:W-:Y:S02]  /*17920*/  FMNMX.FTZ R4, R157, R4, !PT ;  /* 0x000000049d047209 */ /* 0x000fe40007810000 */
[----:B------:R-:W-:Y:S01]  /*17930*/  FMNMX.FTZ R0, R23, R0, !PT ;  /* 0x0000000017007209 */ /* 0x000fe20007810000 */
[----:B------:R3:W4:Y:S01]  /*17940*/  I2F R9, R5 ;  /* 0x0000000500097306 */ /* 0x0007220000201400 */
[----:B------:R-:W-:Y:S02]  /*17950*/  ISETP.GE.OR P0, PT, R2, R212, !P0 ;  /* 0x000000d40200720c */ /* 0x000fe40004706670 */
[----:B------:R-:W-:Y:S01]  /*17960*/  FMNMX.FTZ R4, R155, R4, !PT ;  /* 0x000000049b047209 */ /* 0x000fe20007810000 */
[----:B-1----:R-:W1:Y:S01]  /*17970*/  SHFL.BFLY PT, R6, R73, 0x1, 0x1f ;  /* 0x0c201f0049067f89 */ /* 0x002e6200000e0000 */
[----:B------:R-:W-:Y:S02]  /*17980*/  FMNMX.FTZ R0, R41, R0, !PT ;  /* 0x0000000029007209 */ /* 0x000fe40007810000 */
[----:B------:R-:W-:Y:S02]  /*17990*/  FSEL R182, R17, -INF , !P0 ;  /* 0xff80000011b67808 */ /* 0x000fe40004000000 */
[----:B------:R-:W-:Y:S02]  /*179a0*/  FMNMX.FTZ R4, R156, R4, !PT ;  /* 0x000000049c047209 */ /* 0x000fe40007810000 */
[----:B------:R-:W-:Y:S02]  /*179b0*/  ISETP.GE.AND P0, PT, R2, R203, PT ;  /* 0x000000cb0200720c */ /* 0x000fe40003f06270 */
[----:B------:R-:W-:Y:S01]  /*179c0*/  FMNMX.FTZ R0, R40, R0, !PT ;  /* 0x0000000028007209 */ /* 0x000fe20007810000 */
[----:B--2---:R-:W-:Y:S01]  /*179d0*/  FFMA.FTZ R7, R12, -UR20, R217 ;  /* 0x800000140c077c23 */ /* 0x004fe200080100d9 */
[----:B------:R-:W-:Y:S02]  /*179e0*/  ISETP.GE.OR P0, PT, R2, R211, !P0 ;  /* 0x000000d30200720c */ /* 0x000fe40004706670 */
[----:B------:R-:W-:Y:S01]  /*179f0*/  FMNMX.FTZ R2, R220, R4, !PT ;  /* 0x00000004dc027209 */ /* 0x000fe20007810000 */
[----:B------:R-:W-:Y:S01]  /*17a00*/  FFMA.FTZ R4, R14, -UR20, R228 ;  /* 0x800000140e047c23 */ /* 0x000fe200080100e4 */
[----:B------:R-:W-:Y:S02]  /*17a10*/  FMNMX.FTZ R0, R45, R0, !PT ;  /* 0x000000002d007209 */ /* 0x000fe40007810000 */
[----:B------:R-:W-:Y:S02]  /*17a20*/  FMNMX.FTZ R2, R223, R2, !PT ;  /* 0x00000002df027209 */ /* 0x000fe40007810000 */
[----:B------:R-:W-:Y:S01]  /*17a30*/  FMNMX.FTZ R0, R44, R0, !PT ;  /* 0x000000002c007209 */ /* 0x000fe20007810000 */
[----:B---3--:R-:W-:Y:S01]  /*17a40*/  FFMA.FTZ R5, R13, -UR20, R227 ;  /* 0x800000140d057c23 */ /* 0x008fe200080100e3 */
[----:B------:R-:W-:Y:S01]  /*17a50*/  FMNMX.FTZ R2, R219, R2, !PT ;  /* 0x00000002db027209 */ /* 0x000fe20007810000 */
[----:B----4-:R-:W-:Y:S01]  /*17a60*/  FFMA.FTZ R76, R9, -UR20, R76 ;  /* 0x80000014094c7c23 */ /* 0x010fe2000801004c */
[----:B------:R-:W-:Y:S02]  /*17a70*/  FMNMX.FTZ R0, R154, R0, !PT ;  /* 0x000000009a007209 */ /* 0x000fe40007810000 */
[----:B------:R-:W-:Y:S02]  /*17a80*/  FMNMX.FTZ R2, R182, R2, !PT ;  /* 0x00000002b6027209 */ /* 0x000fe40007810000 */
[----:B------:R-:W-:Y:S02]  /*17a90*/  FSEL R149, R4, -INF , !P5 ;  /* 0xff80000004957808 */ /* 0x000fe40006800000 */
[----:B------:R-:W-:Y:S01]  /*17aa0*/  FMNMX.FTZ R0, R153, R0, !PT ;  /* 0x0000000099007209 */ /* 0x000fe20007810000 */
[----:B------:R-:W2:Y:S01]  /*17ab0*/  SHFL.BFLY PT, R71, R2, 0x2, 0x1f ;  /* 0x0c401f0002477f89 */ /* 0x000ea200000e0000 */
[----:B------:R-:W-:Y:S01]  /*17ac0*/  FSEL R150, R5, -INF , !P6 ;  /* 0xff80000005967808 */ /* 0x000fe20007000000 */
[----:B------:R-:W-:Y:S01]  /*17ad0*/  FFMA.FTZ R5, R10, -UR20, R187 ;  /* 0x800000140a057c23 */ /* 0x000fe200080100bb */
[----:B------:R-:W-:Y:S02]  /*17ae0*/  FMNMX.FTZ R0, R149, R0, !PT ;  /* 0x0000000095007209 */ /* 0x000fe40007810000 */
[----:B-1----:R-:W-:Y:S01]  /*17af0*/  FMNMX.FTZ R73, R73, R6, !PT ;  /* 0x0000000649497209 */ /* 0x002fe20007810000 */
[----:B------:R-:W-:Y:S01]  /*17b00*/  FFMA.FTZ R6, R11, -UR20, R218 ;  /* 0x800000140b067c23 */ /* 0x000fe200080100da */
[----:B------:R-:W-:Y:S02]  /*17b10*/  FSEL R176, R7, -INF , !P4 ;  /* 0xff80000007b07808 */ /* 0x000fe40006000000 */
[----:B------:R-:W-:Y:S01]  /*17b20*/  FMNMX.FTZ R0, R150, R0, !PT ;  /* 0x0000000096007209 */ /* 0x000fe20007810000 */
[----:B------:R-:W-:Y:S01]  /*17b30*/  FMUL.FTZ R77, R73, c[0x0][0x23c] ;  /* 0x00008f00494d7a20 */ /* 0x000fe20000410000 */
[----:B------:R-:W-:Y:S02]  /*17b40*/  FSEL R177, R6, -INF , !P2 ;  /* 0xff80000006b17808 */ /* 0x000fe40005000000 */
[----:B------:R-:W-:Y:S02]  /*17b50*/  FMNMX.FTZ R0, R176, R0, !PT ;  /* 0x00000000b0007209 */ /* 0x000fe40007810000 */
[----:B------:R-:W-:Y:S02]  /*17b60*/  ISETP.NE.AND P5, PT, R179, RZ, PT ;  /* 0x000000ffb300720c */ /* 0x000fe40003fa5270 */
[----:B------:R-:W-:Y:S02]  /*17b70*/  FSEL R179, R5, -INF , !P1 ;  /* 0xff80000005b37808 */ /* 0x000fe40004800000 */
[----:B------:R-:W-:Y:S02]  /*17b80*/  FMNMX.FTZ R0, R177, R0, !PT ;  /* 0x00000000b1007209 */ /* 0x000fe40007810000 */
[----:B------:R-:W-:Y:S02]  /*17b90*/  FSEL R76, R76, -INF , !P0 ;  /* 0xff8000004c4c7808 */ /* 0x000fe40004000000 */
[----:B------:R-:W-:Y:S02]  /*17ba0*/  FMNMX.FTZ R0, R179, R0, !PT ;  /* 0x00000000b3007209 */ /* 0x000fe40007810000 */
[----:B--2---:R-:W-:Y:S02]  /*17bb0*/  FMNMX.FTZ R71, R2, R71, !PT ;  /* 0x0000004702477209 */ /* 0x004fe40007810000 */
[----:B------:R-:W-:Y:S02]  /*17bc0*/  FMNMX.FTZ R0, R76, R0, !PT ;  /* 0x000000004c007209 */ /* 0x000fe40007810000 */
[----:B------:R-:W-:Y:S01]  /*17bd0*/  FMNMX.FTZ R72, R72, R8, !PT ;  /* 0x0000000848487209 */ /* 0x000fe20007810000 */
[----:B------:R-:W1:Y:S01]  /*17be0*/  SHFL.BFLY PT, R5, R71, 0x1, 0x1f ;  /* 0x0c201f0047057f89 */ /* 0x000e6200000e0000 */
[----:B------:R-:W-:Y:S02]  /*17bf0*/  FSETP.NEU.FTZ.AND P3, PT, R73, -INF , PT ;  /* 0xff8000004900780b */ /* 0x000fe40003f7d000 */
[C---:B------:R-:W-:Y:S01]  /*17c00*/  FSETP.NEU.FTZ.AND P2, PT, R72.reuse, -INF , PT ;  /* 0xff8000004800780b */ /* 0x040fe20003f5d000 */
[----:B------:R-:W-:Y:S01]  /*17c10*/  FMUL.FTZ R78, R72, c[0x0][0x23c] ;  /* 0x00008f00484e7a20 */ /* 0x000fe20000410000 */
[----:B------:R-:W-:Y:S03]  /*17c20*/  FSEL R77, R77, RZ, P3 ;  /* 0x000000ff4d4d7208 */ /* 0x000fe60001800000 */
[----:B------:R-:W2:Y:S01]  /*17c30*/  SHFL.BFLY PT, R2, R0, 0x2, 0x1f ;  /* 0x0c401f0000027f89 */ /* 0x000ea200000e0000 */
[----:B------:R-:W-:Y:S01]  /*17c40*/  FSEL R78, R78, RZ, P2 ;  /* 0x000000ff4e4e7208 */ /* 0x000fe20001000000 */
[--C-:B------:R-:W-:Y:S04]  /*17c50*/  FFMA.FTZ R4, R54, c[0x0][0x23c], -R77.reuse ;  /* 0x00008f0036047a23 */ /* 0x100fe8000001084d */
[----:B------:R3:W-:Y:S01]  /*17c60*/  MUFU.EX2 R229, R4 ;  /* 0x0000000400e57308 */ /* 0x0007e20000000800 */
[----:B-1----:R-:W-:Y:S01]  /*17c70*/  FMNMX.FTZ R71, R71, R5, !PT ;  /* 0x0000000547477209 */ /* 0x002fe20007810000 */
[--C-:B------:R-:W-:Y:S03]  /*17c80*/  FFMA.FTZ R5, R64, c[0x0][0x23c], -R77.reuse ;  /* 0x00008f0040057a23 */ /* 0x100fe6000001084d */
[C---:B------:R-:W-:Y:S05]  /*17c90*/  FSETP.NEU.FTZ.AND P1, PT, R71.reuse, -INF , PT ;  /* 0xff8000004700780b */ /* 0x040fea0003f3d000 */
[----:B------:R-:W-:Y:S01]  /*17ca0*/  MUFU.EX2 R186, R5 ;  /* 0x0000000500ba7308 */ /* 0x000fe20000000800 */
[----:B------:R-:W-:Y:S01]  /*17cb0*/  FMUL.FTZ R79, R71, c[0x0][0x23c] ;  /* 0x00008f00474f7a20 */ /* 0x000fe20000410000 */
[----:B--2---:R-:W-:Y:S01]  /*17cc0*/  FMNMX.FTZ R0, R0, R2, !PT ;  /* 0x0000000200007209 */ /* 0x004fe20007810000 */
[--C-:B------:R-:W-:Y:S03]  /*17cd0*/  FFMA.FTZ R2, R60, c[0x0][0x23c], -R78.reuse ;  /* 0x00008f003c027a23 */ /* 0x100fe6000001084e */
[----:B------:R-:W-:Y:S01]  /*17ce0*/  FSEL R79, R79, RZ, P1 ;  /* 0x000000ff4f4f7208 */ /* 0x000fe20000800000 */
[----:B---3--:R-:W-:Y:S03]  /*17cf0*/  FFMA.FTZ R4, R55, c[0x0][0x23c], -R77 ;  /* 0x00008f0037047a23 */ /* 0x008fe6000001084d */
[----:B------:R1:W-:Y:S10]  /*17d00*/  MUFU.EX2 R243, R2 ;  /* 0x0000000200f37308 */ /* 0x0003f40000000800 */
[----:B------:R2:W3:Y:S01]  /*17d10*/  MUFU.EX2 R228, R4 ;  /* 0x0000000400e47308 */ /* 0x0004e20000000800 */
[----:B-1----:R-:W1:Y:S01]  /*17d20*/  SHFL.BFLY PT, R2, R0, 0x1, 0x1f ;  /* 0x0c201f0000027f89 */ /* 0x002e6200000e0000 */
[--C-:B--2---:R-:W-:Y:S01]  /*17d30*/  FFMA.FTZ R4, R59, c[0x0][0x23c], -R78.reuse ;  /* 0x00008f003b047a23 */ /* 0x104fe2000001084e */
[----:B---3--:R-:W-:Y:S07]  /*17d40*/  F2FP.PACK_AB R144, R228, R229 ;  /* 0x000000e5e490723e */ /* 0x008fee00000000ff */
[----:B------:R2:W-:Y:S01]  /*17d50*/  MUFU.EX2 R225, R4 ;  /* 0x0000000400e17308 */ /* 0x0005e20000000800 */
[----:B-1----:R-:W-:Y:S01]  /*17d60*/  FMNMX.FTZ R70, R0, R2, !PT ;  /* 0x0000000200467209 */ /* 0x002fe20007810000 */
[----:B------:R-:W-:Y:S02]  /*17d70*/  FFMA.FTZ R0, R33, c[0x0][0x23c], -R79 ;  /* 0x00008f0021007a23 */ /* 0x000fe4000001084f */
[----:B------:R-:W-:Y:S01]  /*17d80*/  FFMA.FTZ R2, R67, c[0x0][0x23c], -R77 ;  /* 0x00008f0043027a23 */ /* 0x000fe2000001084d */
[C---:B------:R-:W-:Y:S05]  /*17d90*/  FSETP.NEU.FTZ.AND P0, PT, R70.reuse, -INF , PT ;  /* 0xff8000004600780b */ /* 0x040fea0003f1d000 */
[----:B------:R1:W-:Y:S01]  /*17da0*/  MUFU.EX2 R216, R0 ;  /* 0x0000000000d87308 */ /* 0x0003e20000000800 */
[----:B------:R-:W-:Y:S05]  /*17db0*/  FMUL.FTZ R148, R70, c[0x0][0x23c] ;  /* 0x00008f0046947a20 */ /* 0x000fea0000410000 */
[----:B------:R-:W-:Y:S01]  /*17dc0*/  FSEL R148, R148, RZ, P0 ;  /* 0x000000ff94947208 */ /* 0x000fe20000000000 */
[----:B--2---:R-:W-:Y:S03]  /*17dd0*/  FFMA.FTZ R4, R57, c[0x0][0x23c], -R78 ;  /* 0x00008f0039047a23 */ /* 0x004fe6000001084e */
[----:B------:R2:W-:Y:S10]  /*17de0*/  MUFU.EX2 R242, R2 ;  /* 0x0000000200f27308 */ /* 0x0005f40000000800 */
[----:B------:R3:W4:Y:S01]  /*17df0*/  MUFU.EX2 R226, R4 ;  /* 0x0000000400e27308 */ /* 0x0007220000000800 */
[----:B-1----:R-:W-:Y:S09]  /*17e00*/  FFMA.FTZ R0, R31, c[0x0][0x23c], -R79 ;  /* 0x00008f001f007a23 */ /* 0x002ff2000001084f */
[----:B------:R1:W-:Y:S01]  /*17e10*/  MUFU.EX2 R218, R0 ;  /* 0x0000000000da7308 */ /* 0x0003e20000000800 */
[--C-:B--2---:R-:W-:Y:S09]  /*17e20*/  FFMA.FTZ R2, R63, c[0x0][0x23c], -R77.reuse ;  /* 0x00008f003f027a23 */ /* 0x104ff2000001084d */
[----:B------:R2:W-:Y:S01]  /*17e30*/  MUFU.EX2 R183, R2 ;  /* 0x0000000200b77308 */ /* 0x0005e20000000800 */
[--C-:B---3--:R-:W-:Y:S01]  /*17e40*/  FFMA.FTZ R4, R58, c[0x0][0x23c], -R77.reuse ;  /* 0x00008f003a047a23 */ /* 0x108fe2000001084d */
[----:B----4-:R-:W-:Y:S08]  /*17e50*/  F2FP.PACK_AB R145, R226, R225 ;  /* 0x000000e1e291723e */ /* 0x010ff000000000ff */
[----:B------:R3:W-:Y:S01]  /*17e60*/  MUFU.EX2 R227, R4 ;  /* 0x0000000400e37308 */ /* 0x0007e20000000800 */
[--C-:B-1----:R-:W-:Y:S09]  /*17e70*/  FFMA.FTZ R0, R69, c[0x0][0x23c], -R148.reuse ;  /* 0x00008f0045007a23 */ /* 0x102ff20000010894 */
[----:B------:R1:W-:Y:S01]  /*17e80*/  MUFU.EX2 R180, R0 ;  /* 0x0000000000b47308 */ /* 0x0003e20000000800 */
[----:B--2---:R-:W-:Y:S01]  /*17e90*/  FSEL R2, R72, RZ, P2 ;  /* 0x000000ff48027208 */ /* 0x004fe20001000000 */
[----:B---3--:R-:W-:Y:S08]  /*17ea0*/  FFMA.FTZ R4, R56, c[0x0][0x23c], -R77 ;  /* 0x00008f0038047a23 */ /* 0x008ff0000001084d */
[----:B------:R2:W3:Y:S01]  /*17eb0*/  MUFU.EX2 R244, R4 ;  /* 0x0000000400f47308 */ /* 0x0004e20000000800 */
[----:B-1----:R-:W-:Y:S09]  /*17ec0*/  FFMA.FTZ R0, R29, c[0x0][0x23c], -R148 ;  /* 0x00008f001d007a23 */ /* 0x002ff20000010894 */
[----:B------:R1:W-:Y:S01]  /*17ed0*/  MUFU.EX2 R239, R0 ;  /* 0x0000000000ef7308 */ /* 0x0003e20000000800 */
[----:B--2---:R-:W-:Y:S01]  /*17ee0*/  FFMA.FTZ R4, R61, c[0x0][0x23c], -R78 ;  /* 0x00008f003d047a23 */ /* 0x004fe2000001084e */
[----:B---3--:R-:W-:Y:S08]  /*17ef0*/  F2FP.PACK_AB R146, R244, R227 ;  /* 0x000000e3f492723e */ /* 0x008ff000000000ff */
[----:B------:R2:W3:Y:S01]  /*17f00*/  MUFU.EX2 R222, R4 ;  /* 0x0000000400de7308 */ /* 0x0004e20000000800 */
[--C-:B-1----:R-:W-:Y:S09]  /*17f10*/  FFMA.FTZ R0, R24, c[0x0][0x23c], -R148.reuse ;  /* 0x00008f0018007a23 */ /* 0x102ff20000010894 */
[----:B------:R1:W-:Y:S01]  /*17f20*/  MUFU.EX2 R240, R0 ;  /* 0x0000000000f07308 */ /* 0x0003e20000000800 */
[--C-:B--2---:R-:W-:Y:S01]  /*17f30*/  FFMA.FTZ R4, R65, c[0x0][0x23c], -R79.reuse ;  /* 0x00008f0041047a23 */ /* 0x104fe2000001084f */
[----:B---3--:R-:W-:Y:S02]  /*17f40*/  F2FP.PACK_AB R147, R222, R243 ;  /* 0x000000f3de93723e */ /* 0x008fe400000000ff */
[----:B------:R-:W-:Y:S06]  /*17f50*/  F2FP.PACK_AB R65, R239, R180 ;  /* 0x000000b4ef41723e */ /* 0x000fec00000000ff */
[----:B------:R2:W-:Y:S01]  /*17f60*/  MUFU.EX2 R187, R4 ;  /* 0x0000000400bb7308 */ /* 0x0005e20000000800 */
[----:B-1----:R-:W-:Y:S02]  /*17f70*/  FFMA.FTZ R0, R23, c[0x0][0x23c], -R148 ;  /* 0x00008f0017007a23 */ /* 0x002fe40000010894 */
[----:B------:R-:W1:Y:S07]  /*17f80*/  LDSM.16.MT88.4 R20, [R189+0x6000] ;  /* 0x00600000bd14783b */ /* 0x000e6e0000004200 */
[----:B------:R3:W4:Y:S01]  /*17f90*/  MUFU.EX2 R185, R0 ;  /* 0x0000000000b97308 */ /* 0x0007220000000800 */
[----:B--2---:R-:W-:Y:S02]  /*17fa0*/  FFMA.FTZ R4, R53, c[0x0][0x23c], -R79 ;  /* 0x00008f0035047a23 */ /* 0x004fe4000001084f */
[----:B------:R-:W-:Y:S07]  /*17fb0*/  LDSM.16.MT88.4 R52, [R190+0x6000] ;  /* 0x00600000be34783b */ /* 0x000fee0000004200 */
[----:B------:R2:W5:Y:S01]  /*17fc0*/  MUFU.EX2 R217, R4 ;  /* 0x0000000400d97308 */ /* 0x0005620000000800 */
[--C-:B---3--:R-:W-:Y:S01]  /*17fd0*/  FFMA.FTZ R0, R62, c[0x0][0x23c], -R78.reuse ;  /* 0x00008f003e007a23 */ /* 0x108fe2000001084e */
[----:B----4-:R-:W-:Y:S08]  /*17fe0*/  F2FP.PACK_AB R67, R185, R240 ;  /* 0x000000f0b943723e */ /* 0x010ff000000000ff */
[----:B------:R3:W-:Y:S01]  /*17ff0*/  MUFU.EX2 R241, R0 ;  /* 0x0000000000f17308 */ /* 0x0007e20000000800 */
[----:B--2---:R-:W-:Y:S01]  /*18000*/  FFMA.FTZ R4, R66, c[0x0][0x23c], -R78 ;  /* 0x00008f0042047a23 */ /* 0x004fe2000001084e */
[----:B-----5:R-:W-:Y:S02]  /*18010*/  F2FP.PACK_AB R64, R217, R187 ;  /* 0x000000bbd940723e */ /* 0x020fe400000000ff */
[----:B------:R-:W-:Y:S06]  /*18020*/  F2FP.PACK_AB R66, R218, R216 ;  /* 0x000000d8da42723e */ /* 0x000fec00000000ff */
[----:B------:R-:W-:Y:S01]  /*18030*/  MUFU.EX2 R181, R4 ;  /* 0x0000000400b57308 */ /* 0x000fe20000000800 */
[----:B---3--:R-:W-:Y:S05]  /*18040*/  FSEL R0, R73, RZ, P3 ;  /* 0x000000ff49007208 */ /* 0x008fea0001800000 */
[----:B------:R-:W-:Y:S04]  /*18050*/  FADD.FTZ R0, -R0, R3 ;  /* 0x0000000300007221 */ /* 0x000fe80000010100 */
[----:B------:R-:W-:Y:S04]  /*18060*/  FMUL.FTZ R0, R0, c[0x0][0x23c] ;  /* 0x00008f0000007a20 */ /* 0x000fe80000410000 */
[----:B------:R2:W3:Y:S02]  /*18070*/  MUFU.EX2 R69, R0 ;  /* 0x0000000000457308 */ /* 0x0004e40000000800 */
[----:B--2---:R-:W-:Y:S01]  /*18080*/  FADD.FTZ R0, -R2, R68 ;  /* 0x0000004402007221 */ /* 0x004fe20000010100 */
        /* <DEDUP_REMOVED lines=11> */
[----:B--2---:R-:W-:Y:S01]  /*18140*/  FADD.FTZ R0, -R2, R74 ;  /* 0x0000004a02007221 */ /* 0x004fe20000010100 */
[----:B------:R-:W-:Y:S01]  /*18150*/  FSEL R2, R70, RZ, P0 ;  /* 0x000000ff46027208 */ /* 0x000fe20000000000 */
[----:B---3--:R-:W-:Y:S01]  /*18160*/  FMUL.FTZ R6, R68, R82 ;  /* 0x0000005244067220 */ /* 0x008fe20000410000 */
[----:B------:R-:W-:Y:S01]  /*18170*/  PLOP3.LUT P0, PT, PT, PT, UP0, 0x80, 0x0 ;  /* 0x000000000000781c */ /* 0x000fe20003f0f008 */
[----:B------:R-:W-:Y:S02]  /*18180*/  FMUL.FTZ R0, R0, c[0x0][0x23c] ;  /* 0x00008f0000007a20 */ /* 0x000fe40000410000 */
[C---:B------:R-:W-:Y:S02]  /*18190*/  FMUL.FTZ R7, R68.reuse, R83 ;  /* 0x0000005344077220 */ /* 0x040fe40000410000 */
[----:B------:R2:W3:Y:S01]  /*181a0*/  MUFU.EX2 R3, R0 ;  /* 0x0000000000037308 */ /* 0x0004e20000000800 */
[----:B------:R-:W-:Y:S01]  /*181b0*/  LDSM.16.MT88.4 R80, [R191+0x6000] ;  /* 0x00600000bf50783b */ /* 0x000fe20000004200 */
[C---:B------:R-:W-:Y:S02]  /*181c0*/  FMUL.FTZ R18, R68.reuse, R94 ;  /* 0x0000005e44127220 */ /* 0x040fe40000410000 */
[C---:B------:R-:W-:Y:S01]  /*181d0*/  FMUL.FTZ R19, R68.reuse, R95 ;  /* 0x0000005f44137220 */ /* 0x040fe20000410000 */
[-C--:B-1----:R-:W-:Y:S04]  /*181e0*/  HMMA.16816.F32 R4, R144, R20.reuse, R4 ;  /* 0x000000149004723c */ /* 0x082fe80000001804 */
[----:B------:R-:W-:Y:S01]  /*181f0*/  LDSM.16.MT88.4 R92, [R192+0x6800] ;  /* 0x00680000c05c783b */ /* 0x000fe20000004200 */
[C---:B------:R-:W-:Y:S02]  /*18200*/  FMUL.FTZ R34, R68.reuse, R110 ;  /* 0x0000006e44227220 */ /* 0x040fe40000410000 */
[C---:B------:R-:W-:Y:S02]  /*18210*/  FMUL.FTZ R35, R68.reuse, R111 ;  /* 0x0000006f44237220 */ /* 0x040fe40000410000 */
[C---:B------:R-:W-:Y:S03]  /*18220*/  FMUL.FTZ R50, R68.reuse, R126 ;  /* 0x0000007e44327220 */ /* 0x040fe60000410000 */
[----:B------:R-:W-:Y:S01]  /*18230*/  LDSM.16.MT88.4 R108, [R192+0x7800] ;  /* 0x00780000c06c783b */ /* 0x000fe20000004200 */
[----:B------:R-:W-:Y:S02]  /*18240*/  FMUL.FTZ R51, R68, R127 ;  /* 0x0000007f44337220 */ /* 0x000fe40000410000 */
[----:B------:R-:W-:Y:S02]  /*18250*/  FFMA.FTZ R74, R156, c[0x0][0x23c], -R79 ;  /* 0x00008f009c4a7a23 */ /* 0x000fe4000001084f */
[----:B--2---:R-:W-:Y:S03]  /*18260*/  FADD.FTZ R0, -R2, R75 ;  /* 0x0000004b02007221 */ /* 0x004fe60000010100 */
[----:B------:R-:W-:Y:S01]  /*18270*/  LDSM.16.MT88.4 R124, [R190+0x7800] ;  /* 0x00780000be7c783b */ /* 0x000fe20000004200 */
[----:B------:R-:W-:Y:S01]  /*18280*/  FFMA.FTZ R2, R39, c[0x0][0x23c], -R77 ;  /* 0x00008f0027027a23 */ /* 0x000fe2000001084d */
[----:B------:R-:W-:Y:S01]  /*18290*/  MUFU.EX2 R156, R74 ;  /* 0x0000004a009c7308 */ /* 0x000fe20000000800 */
[----:B------:R-:W-:Y:S02]  /*182a0*/  FMUL.FTZ R0, R0, c[0x0][0x23c] ;  /* 0x00008f0000007a20 */ /* 0x000fe40000410000 */
[C---:B---3--:R-:W-:Y:S02]  /*182b0*/  FMUL.FTZ R57, R3.reuse, R133 ;  /* 0x0000008503397220 */ /* 0x048fe40000410000 */
[C---:B------:R-:W-:Y:S01]  /*182c0*/  FMUL.FTZ R8, R3.reuse, R84 ;  /* 0x0000005403087220 */ /* 0x040fe20000410000 */
[----:B------:R-:W1:Y:S01]  /*182d0*/  LDSM.16.MT88.4 R36, [R192+0x6000] ;  /* 0x00600000c024783b */ /* 0x000e620000004200 */
        /* <DEDUP_REMOVED lines=8> */
[----:B------:R-:W3:Y:S01]  /*18360*/  MUFU.EX2 R0, R0 ;  /* 0x0000000000007308 */ /* 0x000ee20000000800 */
[C---:B------:R-:W-:Y:S02]  /*18370*/  FMUL.FTZ R29, R3.reuse, R105 ;  /* 0x00000069031d7220 */ /* 0x040fe40000410000 */
[C---:B------:R-:W-:Y:S02]  /*18380*/  FMUL.FTZ R60, R3.reuse, R136 ;  /* 0x00000088033c7220 */ /* 0x040fe40000410000 */
[----:B------:R-:W-:Y:S02]  /*18390*/  FMUL.FTZ R61, R3, R137 ;  /* 0x00000089033d7220 */ /* 0x000fe40000410000 */
[--C-:B--2---:R-:W-:Y:S04]  /*183a0*/  FFMA.FTZ R2, R152, c[0x0][0x23c], -R78.reuse ;  /* 0x00008f0098027a23 */ /* 0x104fe8000001084e */
[----:B------:R2:W-:Y:S01]  /*183b0*/  MUFU.EX2 R238, R2 ;  /* 0x0000000200ee7308 */ /* 0x0005e20000000800 */
[C---:B---3--:R-:W-:Y:S02]  /*183c0*/  FMUL.FTZ R59, R0.reuse, R135 ;  /* 0x00000087003b7220 */ /* 0x048fe40000410000 */
[C---:B------:R-:W-:Y:S02]  /*183d0*/  FMUL.FTZ R58, R0.reuse, R134 ;  /* 0x00000086003a7220 */ /* 0x040fe40000410000 */
[C---:B------:R-:W-:Y:S02]  /*183e0*/  FMUL.FTZ R10, R0.reuse, R86 ;  /* 0x00000056000a7220 */ /* 0x040fe40000410000 */
[C---:B------:R-:W-:Y:S02]  /*183f0*/  FMUL.FTZ R11, R0.reuse, R87 ;  /* 0x00000057000b7220 */ /* 0x040fe40000410000 */
[----:B------:R-:W3:Y:S01]  /*18400*/  LDSM.16.MT88.4 R84, [R189+0x6800] ;  /* 0x00680000bd54783b */ /* 0x000ee20000004200 */
[C---:B------:R-:W-:Y:S02]  /*18410*/  FMUL.FTZ R26, R0.reuse, R102 ;  /* 0x00000066001a7220 */ /* 0x040fe40000410000 */
[C---:B------:R-:W-:Y:S02]  /*18420*/  FMUL.FTZ R27, R0.reuse, R103 ;  /* 0x00000067001b7220 */ /* 0x040fe40000410000 */
[C---:B------:R-:W-:Y:S03]  /*18430*/  HMMA.16816.F32 R8, R64.reuse, R20, R8 ;  /* 0x000000144008723c */ /* 0x040fe60000001808 */
[----:B------:R-:W-:Y:S01]  /*18440*/  LDSM.16.MT88.4 R100, [R189+0x7800] ;  /* 0x00780000bd64783b */ /* 0x000fe20000004200 */
[C---:B------:R-:W-:Y:S02]  /*18450*/  FMUL.FTZ R14, R0.reuse, R90 ;  /* 0x0000005a000e7220 */ /* 0x040fe40000410000 */
[----:B--2---:R-:W-:Y:S02]  /*18460*/  FFMA.FTZ R2, R151, c[0x0][0x23c], -R78 ;  /* 0x00008f0097027a23 */ /* 0x004fe4000001084e */
[C---:B------:R-:W-:Y:S02]  /*18470*/  FMUL.FTZ R15, R0.reuse, R91 ;  /* 0x0000005b000f7220 */ /* 0x040fe40000410000 */
[----:B------:R2:W-:Y:S02]  /*18480*/  MUFU.EX2 R175, R2 ;  /* 0x0000000200af7308 */ /* 0x0005e40000000800 */
[C---:B------:R-:W-:Y:S02]  /*18490*/  FMUL.FTZ R20, R69.reuse, R96 ;  /* 0x0000006045147220 */ /* 0x040fe40000410000 */
[C---:B------:R-:W-:Y:S01]  /*184a0*/  FMUL.FTZ R21, R69.reuse, R97 ;  /* 0x0000006145157220 */ /* 0x040fe20000410000 */
[-C--:B------:R-:W-:Y:S03]  /*184b0*/  HMMA.16816.F32 R12, R64, R22.reuse, R12 ;  /* 0x00000016400c723c */ /* 0x080fe6000000180c */
[C---:B------:R-:W-:Y:S02]  /*184c0*/  FMUL.FTZ R30, R0.reuse, R106 ;  /* 0x0000006a001e7220 */ /* 0x040fe40000410000 */
[C---:B------:R-:W-:Y:S02]  /*184d0*/  FMUL.FTZ R31, R0.reuse, R107 ;  /* 0x0000006b001f7220 */ /* 0x040fe40000410000 */
[C---:B------:R-:W-:Y:S01]  /*184e0*/  FMUL.FTZ R62, R0.reuse, R138 ;  /* 0x0000008a003e7220 */ /* 0x040fe20000410000 */
[C---:B------:R-:W-:Y:S04]  /*184f0*/  HMMA.16816.F32 R16, R144.reuse, R22, R16 ;  /* 0x000000169010723c */ /* 0x040fe80000001810 */
[----:B------:R-:W-:Y:S03]  /*18500*/  FMUL.FTZ R63, R0, R139 ;  /* 0x0000008b003f7220 */ /* 0x000fe60000410000 */
[C---:B------:R-:W-:Y:S02]  /*18510*/  FMUL.FTZ R22, R68.reuse, R98 ;  /* 0x0000006244167220 */ /* 0x040fe40000410000 */
[----:B------:R-:W-:Y:S02]  /*18520*/  FMUL.FTZ R23, R68, R99 ;  /* 0x0000006344177220 */ /* 0x000fe40000410000 */
[----:B------:R-:W4:Y:S01]  /*18530*/  LDSM.16.MT88.4 R96, [R190+0x6800] ;  /* 0x00680000be60783b */ /* 0x000f220000004200 */
[--C-:B--2---:R-:W-:Y:S02]  /*18540*/  FFMA.FTZ R2, R42, c[0x0][0x23c], -R79.reuse ;  /* 0x00008f002a027a23 */ /* 0x104fe4000001084f */
[C---:B------:R-:W-:Y:S02]  /*18550*/  FMUL.FTZ R42, R0.reuse, R118 ;  /* 0x00000076002a7220 */ /* 0x040fe40000410000 */
[-C--:B-1----:R-:W-:Y:S01]  /*18560*/  HMMA.16816.F32 R20, R144, R36.reuse, R20 ;  /* 0x000000249014723c */ /* 0x082fe20000001814 */
[----:B------:R1:W-:Y:S07]  /*18570*/  MUFU.EX2 R174, R2 ;  /* 0x0000000200ae7308 */ /* 0x0003ee0000000800 */
[C---:B------:R-:W-:Y:S07]  /*18580*/  HMMA.16816.F32 R24, R64.reuse, R36, R24 ;  /* 0x000000244018723c */ /* 0x040fee0000001818 */
[C---:B------:R-:W-:Y:S01]  /*18590*/  FMUL.FTZ R36, R69.reuse, R112 ;  /* 0x0000007045247220 */ /* 0x040fe20000410000 */
[-C--:B------:R-:W-:Y:S04]  /*185a0*/  HMMA.16816.F32 R28, R64, R38.reuse, R28 ;  /* 0x00000026401c723c */ /* 0x080fe8000000181c */
[----:B------:R-:W-:Y:S04]  /*185b0*/  FMUL.FTZ R37, R69, R113 ;  /* 0x0000007145257220 */ /* 0x000fe80000410000 */
[C---:B------:R-:W-:Y:S04]  /*185c0*/  HMMA.16816.F32 R32, R144.reuse, R38, R32 ;  /* 0x000000269020723c */ /* 0x040fe80000001820 */
[--C-:B-1----:R-:W-:Y:S02]  /*185d0*/  FFMA.FTZ R2, R43, c[0x0][0x23c], -R79.reuse ;  /* 0x00008f002b027a23 */ /* 0x102fe4000001084f */
[----:B------:R-:W-:Y:S02]  /*185e0*/  FMUL.FTZ R43, R0, R119 ;  /* 0x00000077002b7220 */ /* 0x000fe40000410000 */
[----:B------:R1:W2:Y:S01]  /*185f0*/  MUFU.EX2 R173, R2 ;  /* 0x0000000200ad7308 */ /* 0x0002a20000000800 */
[C---:B------:R-:W-:Y:S03]  /*18600*/  FMUL.FTZ R38, R68.reuse, R114 ;  /* 0x0000007244267220 */ /* 0x040fe60000410000 */
[----:B------:R-:W-:Y:S07]  /*18610*/  FMUL.FTZ R39, R68, R115 ;  /* 0x0000007344277220 */ /* 0x000fee0000410000 */
[-C--:B------:R-:W-:Y:S03]  /*18620*/  HMMA.16816.F32 R36, R144, R52.reuse, R36 ;  /* 0x000000349024723c */ /* 0x080fe60000001824 */
[--C-:B-1----:R-:W-:Y:S01]  /*18630*/  FFMA.FTZ R2, R47, c[0x0][0x23c], -R79.reuse ;  /* 0x00008f002f027a23 */ /* 0x102fe2000001084f */
[----:B--2---:R-:W-:Y:S01]  /*18640*/  F2FP.PACK_AB R88, R173, R174 ;  /* 0x000000aead58723e */ /* 0x004fe200000000ff */
[----:B------:R-:W-:Y:S02]  /*18650*/  FMUL.FTZ R47, R0, R123 ;  /* 0x0000007b002f7220 */ /* 0x000fe40000410000 */
[----:B------:R1:W-:Y:S02]  /*18660*/  MUFU.EX2 R172, R2 ;  /* 0x0000000200ac7308 */ /* 0x0003e40000000800 */
[----:B-1----:R-:W-:Y:S03]  /*18670*/  FFMA.FTZ R2, R46, c[0x0][0x23c], -R79 ;  /* 0x00008f002e027a23 */ /* 0x002fe6000001084f */
[C---:B------:R-:W-:Y:S05]  /*18680*/  FMUL.FTZ R46, R0.reuse, R122 ;  /* 0x0000007a002e7220 */ /* 0x040fea0000410000 */
[----:B------:R1:W2:Y:S01]  /*18690*/  MUFU.EX2 R171, R2 ;  /* 0x0000000200ab7308 */ /* 0x0002a20000000800 */
[----:B------:R-:W-:Y:S04]  /*186a0*/  FFMA.FTZ R0, R0, R247, R180 ;  /* 0x000000f700007223 */ /* 0x000fe800000100b4 */
[----:B------:R-:W-:Y:S02]  /*186b0*/  FADD.FTZ R0, R239, R0 ;  /* 0x00000000ef007221 */ /* 0x000fe40000010000 */
[--C-:B-1----:R-:W-:Y:S01]  /*186c0*/  FFMA.FTZ R2, R41, c[0x0][0x23c], -R148.reuse ;  /* 0x00008f0029027a23 */ /* 0x102fe20000010894 */
[----:B--2---:R-:W-:Y:S01]  /*186d0*/  F2FP.PACK_AB R90, R171, R172 ;  /* 0x000000acab5a723e */ /* 0x004fe200000000ff */
[C---:B------:R-:W-:Y:S02]  /*186e0*/  FMUL.FTZ R41, R3.reuse, R117 ;  /* 0x0000007503297220 */ /* 0x040fe40000410000 */
        /* <DEDUP_REMOVED lines=9> */
[C---:B------:R-:W-:Y:S02]  /*18780*/  FMUL.FTZ R45, R3.reuse, R121 ;  /* 0x00000079032d7220 */ /* 0x040fe40000410000 */
[----:B------:R1:W-:Y:S02]  /*18790*/  MUFU.EX2 R167, R2 ;  /* 0x0000000200a77308 */ /* 0x0003e40000000800 */
[----:B-1----:R-:W-:Y:S02]  /*187a0*/  FFMA.FTZ R2, R44, c[0x0][0x23c], -R148 ;  /* 0x00008f002c027a23 */ /* 0x002fe40000010894 */
[----:B------:R-:W-:Y:S06]  /*187b0*/  FMUL.FTZ R44, R3, R120 ;  /* 0x00000078032c7220 */ /* 0x000fec0000410000 */
[----:B------:R1:W2:Y:S01]  /*187c0*/  MUFU.EX2 R166, R2 ;  /* 0x0000000200a67308 */ /* 0x0002a20000000800 */
[-C--:B------:R-:W-:Y:S08]  /*187d0*/  HMMA.16816.F32 R44, R64, R54.reuse, R44 ;  /* 0x00000036402c723c */ /* 0x080ff0000000182c */
[C---:B------:R-:W-:Y:S07]  /*187e0*/  HMMA.16816.F32 R48, R144.reuse, R54, R48 ;  /* 0x000000369030723c */ /* 0x040fee0000001830 */
[C---:B------:R-:W-:Y:S02]  /*187f0*/  FMUL.FTZ R54, R68.reuse, R130 ;  /* 0x0000008244367220 */ /* 0x040fe40000410000 */
[----:B------:R-:W-:Y:S03]  /*18800*/  FMUL.FTZ R55, R68, R131 ;  /* 0x0000008344377220 */ /* 0x000fe60000410000 */
[--C-:B-1----:R-:W-:Y:S01]  /*18810*/  FFMA.FTZ R2, R158, c[0x0][0x23c], -R77.reuse ;  /* 0x00008f009e027a23 */ /* 0x102fe2000001084d */
[----:B--2---:R-:W-:Y:S03]  /*18820*/  F2FP.PACK_AB R91, R166, R167 ;  /* 0x000000a7a65b723e */ /* 0x004fe600000000ff */
[-C--:B------:R-:W-:Y:S01]  /*18830*/  HMMA.16816.F32 R52, R144, R80.reuse, R52 ;  /* 0x000000509034723c */ /* 0x080fe20000001834 */
[----:B------:R1:W-:Y:S07]  /*18840*/  MUFU.EX2 R165, R2 ;  /* 0x0000000200a57308 */ /* 0x0003ee0000000800 */
[C---:B------:R-:W-:Y:S07]  /*18850*/  HMMA.16816.F32 R56, R64.reuse, R80, R56 ;  /* 0x000000504038723c */ /* 0x040fee0000001838 */
[----:B------:R-:W-:Y:S01]  /*18860*/  F2FP.PACK_AB R80, R186, R242 ;  /* 0x000000f2ba50723e */ /* 0x000fe200000000ff */
[-C--:B------:R-:W-:Y:S04]  /*18870*/  HMMA.16816.F32 R60, R64, R82.reuse, R60 ;  /* 0x00000052403c723c */ /* 0x080fe8000000183c */
[----:B------:R-:W-:Y:S03]  /*18880*/  F2FP.PACK_AB R81, R241, R181 ;  /* 0x000000b5f151723e */ /* 0x000fe600000000ff */
[----:B------:R-:W-:Y:S02]  /*18890*/  FMUL.FTZ R64, R69, R140 ;  /* 0x0000008c45407220 */ /* 0x000fe40000410000 */
[----:B-1----:R-:W-:Y:S03]  /*188a0*/  FFMA.FTZ R2, R159, c[0x0][0x23c], -R77 ;  /* 0x00008f009f027a23 */ /* 0x002fe6000001084d */
[C---:B------:R-:W-:Y:S01]  /*188b0*/  FMUL.FTZ R65, R69.reuse, R141 ;  /* 0x0000008d45417220 */ /* 0x040fe20000410000 */
[----:B------:R1:W2:Y:S01]  /*188c0*/  MUFU.EX2 R164, R2 ;  /* 0x0000000200a47308 */ /* 0x0002a20000000800 */
[C---:B------:R-:W-:Y:S02]  /*188d0*/  FMUL.FTZ R66, R68.reuse, R142 ;  /* 0x0000008e44427220 */ /* 0x040fe40000410000 */
[C---:B------:R-:W-:Y:S02]  /*188e0*/  FMUL.FTZ R67, R68.reuse, R143 ;  /* 0x0000008f44437220 */ /* 0x040fe40000410000 */
[----:B------:R-:W-:Y:S02]  /*188f0*/  FFMA.FTZ R68, R68, R246, R225 ;  /* 0x000000f644447223 */ /* 0x000fe400000100e1 */
[----:B------:R-:W-:Y:S03]  /*18900*/  FFMA.FTZ R69, R69, R245, R229 ;  /* 0x000000f545457223 */ /* 0x000fe600000100e5 */
[----:B------:R-:W-:Y:S07]  /*18910*/  HMMA.16816.F32 R64, R144, R82, R64 ;  /* 0x000000529040723c */ /* 0x000fee0000001840 */
[----:B------:R-:W-:Y:S02]  /*18920*/  F2FP.PACK_AB R82, R178, R183 ;  /* 0x000000b7b252723e */ /* 0x000fe400000000ff */
[----:B------:R-:W-:Y:S03]  /*18930*/  F2FP.PACK_AB R83, R175, R238 ;  /* 0x000000eeaf53723e */ /* 0x000fe600000000ff */
[--C-:B-1----:R-:W-:Y:S04]  /*18940*/  FFMA.FTZ R2, R160, c[0x0][0x23c], -R78.reuse ;  /* 0x00008f00a0027a23 */ /* 0x102fe8000001084e */
[-C--:B---3--:R-:W-:Y:S01]  /*18950*/  HMMA.16816.F32 R4, R80, R84.reuse, R4 ;  /* 0x000000545004723c */ /* 0x088fe20000001804 */
[----:B------:R1:W-:Y:S07]  /*18960*/  MUFU.EX2 R163, R2 ;  /* 0x0000000200a37308 */ /* 0x0003ee0000000800 */
[C---:B------:R-:W-:Y:S08]  /*18970*/  HMMA.16816.F32 R8, R88.reuse, R84, R8 ;  /* 0x000000545808723c */ /* 0x040ff00000001808 */
[-C--:B------:R-:W-:Y:S08]  /*18980*/  HMMA.16816.F32 R12, R88, R86.reuse, R12 ;  /* 0x00000056580c723c */ /* 0x080ff0000000180c */
[C---:B------:R-:W-:Y:S01]  /*18990*/  HMMA.16816.F32 R16, R80.reuse, R86, R16 ;  /* 0x000000565010723c */ /* 0x040fe20000001810 */
[----:B------:R-:W3:Y:S03]  /*189a0*/  LDSM.16.MT88.4 R84, [R191+0x6800] ;  /* 0x00680000bf54783b */ /* 0x000ee60000004200 */
[--C-:B-1----:R-:W-:Y:S04]  /*189b0*/  FFMA.FTZ R2, R161, c[0x0][0x23c], -R78.reuse ;  /* 0x00008f00a1027a23 */ /* 0x102fe8000001084e */
[-C--:B------:R-:W-:Y:S01]  /*189c0*/  HMMA.16816.F32 R20, R80, R92.reuse, R20 ;  /* 0x0000005c5014723c */ /* 0x080fe20000001814 */
[----:B------:R1:W5:Y:S07]  /*189d0*/  MUFU.EX2 R161, R2 ;  /* 0x0000000200a17308 */ /* 0x00036e0000000800 */
[C---:B------:R-:W-:Y:S08]  /*189e0*/  HMMA.16816.F32 R24, R88.reuse, R92, R24 ;  /* 0x0000005c5818723c */ /* 0x040ff00000001818 */
[-C--:B------:R-:W-:Y:S08]  /*189f0*/  HMMA.16816.F32 R28, R88, R94.reuse, R28 ;  /* 0x0000005e581c723c */ /* 0x080ff0000000181c */
[C---:B------:R-:W-:Y:S01]  /*18a00*/  HMMA.16816.F32 R32, R80.reuse, R94, R32 ;  /* 0x0000005e5020723c */ /* 0x040fe20000001820 */
[----:B------:R-:W2:Y:S03]  /*18a10*/  LDSM.16.MT88.4 R92, [R189+0x7000] ;  /* 0x00700000bd5c783b */ /* 0x000ea60000004200 */
[--C-:B-1----:R-:W-:Y:S04]  /*18a20*/  FFMA.FTZ R2, R162, c[0x0][0x23c], -R77.reuse ;  /* 0x00008f00a2027a23 */ /* 0x102fe8000001084d */
[-C--:B----4-:R-:W-:Y:S01]  /*18a30*/  HMMA.16816.F32 R36, R80, R96.reuse, R36 ;  /* 0x000000605024723c */ /* 0x090fe20000001824 */
[----:B------:R1:W-:Y:S07]  /*18a40*/  MUFU.EX2 R162, R2 ;  /* 0x0000000200a27308 */ /* 0x0003ee0000000800 */
[C---:B------:R-:W-:Y:S08]  /*18a50*/  HMMA.16816.F32 R40, R88.reuse, R96, R40 ;  /* 0x000000605828723c */ /* 0x040ff00000001828 */
[-C--:B------:R-:W-:Y:S08]  /*18a60*/  HMMA.16816.F32 R44, R88, R98.reuse, R44 ;  /* 0x00000062582c723c */ /* 0x080ff0000000182c */
[C---:B------:R-:W-:Y:S01]  /*18a70*/  HMMA.16816.F32 R48, R80.reuse, R98, R48 ;  /* 0x000000625030723c */ /* 0x040fe20000001830 */
[----:B------:R-:W-:Y:S03]  /*18a80*/  LDSM.16.MT88.4 R96, [R190+0x7000] ;  /* 0x00700000be60783b */ /* 0x000fe60000004200 */
[----:B-1----:R-:W-:Y:S04]  /*18a90*/  FFMA.FTZ R2, R184, c[0x0][0x23c], -R77 ;  /* 0x00008f00b8027a23 */ /* 0x002fe8000001084d */
[-C--:B---3--:R-:W-:Y:S01]  /*18aa0*/  HMMA.16816.F32 R52, R80, R84.reuse, R52 ;  /* 0x000000545034723c */ /* 0x088fe20000001834 */
[----:B------:R1:W3:Y:S07]  /*18ab0*/  MUFU.EX2 R160, R2 ;  /* 0x0000000200a07308 */ /* 0x0002ee0000000800 */
[C---:B------:R-:W-:Y:S08]  /*18ac0*/  HMMA.16816.F32 R56, R88.reuse, R84, R56 ;  /* 0x000000545838723c */ /* 0x040ff00000001838 */
[-C--:B------:R-:W-:Y:S01]  /*18ad0*/  HMMA.16816.F32 R60, R88, R86.reuse, R60 ;  /* 0x00000056583c723c */ /* 0x080fe2000000183c */
[----:B------:R-:W4:Y:S07]  /*18ae0*/  LDSM.16.MT88.4 R88, [R192+0x7000] ;  /* 0x00700000c058783b */ /* 0x000f2e0000004200 */
[----:B------:R-:W-:Y:S04]  /*18af0*/  HMMA.16816.F32 R64, R80, R86, R64 ;  /* 0x000000565040723c */ /* 0x000fe80000001840 */
[--C-:B-1----:R-:W-:Y:S03]  /*18b00*/  FFMA.FTZ R2, R221, c[0x0][0x23c], -R78.reuse ;  /* 0x00008f00dd027a23 */ /* 0x102fe6000001084e */
[----:B--2---:R-:W-:Y:S01]  /*18b10*/  F2FP.PACK_AB R80, R164, R165 ;  /* 0x000000a5a450723e */ /* 0x004fe200000000ff */
[----:B------:R1:W-:Y:S01]  /*18b20*/  MUFU.EX2 R159, R2 ;  /* 0x00000002009f7308 */ /* 0x0003e20000000800 */
[----:B-----5:R-:W-:Y:S03]  /*18b30*/  F2FP.PACK_AB R81, R161, R163 ;  /* 0x000000a3a151723e */ /* 0x020fe600000000ff */
[----:B---3--:R-:W-:Y:S01]  /*18b40*/  F2FP.PACK_AB R82, R160, R162 ;  /* 0x000000a2a052723e */ /* 0x008fe200000000ff */
[----:B-1----:R-:W-:Y:S05]  /*18b50*/  FFMA.FTZ R2, R224, c[0x0][0x23c], -R78 ;  /* 0x00008f00e0027a23 */ /* 0x002fea000001084e */
[----:B------:R1:W2:Y:S02]  /*18b60*/  MUFU.EX2 R158, R2 ;  /* 0x00000002009e7308 */ /* 0x0002a40000000800 */
[--C-:B-1----:R-:W-:Y:S01]  /*18b70*/  FFMA.FTZ R2, R169, c[0x0][0x23c], -R79.reuse ;  /* 0x00008f00a9027a23 */ /* 0x102fe2000001084f */
[----:B--2---:R-:W-:Y:S07]  /*18b80*/  F2FP.PACK_AB R83, R158, R159 ;  /* 0x0000009f9e53723e */ /* 0x004fee00000000ff */
[----:B------:R1:W-:Y:S01]  /*18b90*/  MUFU.EX2 R135, R2 ;  /* 0x0000000200877308 */ /* 0x0003e20000000800 */
[-C--:B------:R-:W-:Y:S03]  /*18ba0*/  HMMA.16816.F32 R4, R80, R92.reuse, R4 ;  /* 0x0000005c5004723c */ /* 0x080fe60000001804 */
[--C-:B-1----:R-:W-:Y:S06]  /*18bb0*/  FFMA.FTZ R2, R157, c[0x0][0x23c], -R79.reuse ;  /* 0x00008f009d027a23 */ /* 0x102fec000001084f */
[----:B------:R1:W2:Y:S03]  /*18bc0*/  MUFU.EX2 R134, R2 ;  /* 0x0000000200867308 */ /* 0x0002a60000000800 */
[----:B-1----:R-:W-:Y:S01]  /*18bd0*/  FFMA.FTZ R2, R155, c[0x0][0x23c], -R79 ;  /* 0x00008f009b027a23 */ /* 0x002fe2000001084f */
[----:B--2---:R-:W-:Y:S06]  /*18be0*/  F2FP.PACK_AB R84, R134, R135 ;  /* 0x000000878654723e */ /* 0x004fec00000000ff */
[----:B------:R1:W2:Y:S02]  /*18bf0*/  MUFU.EX2 R157, R2 ;  /* 0x00000002009d7308 */ /* 0x0002a40000000800 */
[--C-:B-1----:R-:W-:Y:S01]  /*18c00*/  FFMA.FTZ R2, R154, c[0x0][0x23c], -R148.reuse ;  /* 0x00008f009a027a23 */ /* 0x102fe20000010894 */
[----:B--2---:R-:W-:Y:S07]  /*18c10*/  F2FP.PACK_AB R86, R156, R157 ;  /* 0x0000009d9c56723e */ /* 0x004fee00000000ff */
[----:B------:R1:W-:Y:S02]  /*18c20*/  MUFU.EX2 R133, R2 ;  /* 0x0000000200857308 */ /* 0x0003e40000000800 */
[--C-:B-1----:R-:W-:Y:S08]  /*18c30*/  FFMA.FTZ R2, R153, c[0x0][0x23c], -R148.reuse ;  /* 0x00008f0099027a23 */ /* 0x102ff00000010894 */
[----:B------:R1:W2:Y:S02]  /*18c40*/  MUFU.EX2 R132, R2 ;  /* 0x0000000200847308 */ /* 0x0002a40000000800 */
[--C-:B-1----:R-:W-:Y:S01]  /*18c50*/  FFMA.FTZ R2, R149, c[0x0][0x23c], -R148.reuse ;  /* 0x00008f0095027a23 */ /* 0x102fe20000010894 */
[----:B--2---:R-:W-:Y:S07]  /*18c60*/  F2FP.PACK_AB R85, R132, R133 ;  /* 0x000000858455723e */ /* 0x004fee00000000ff */
[----:B------:R1:W-:Y:S02]  /*18c70*/  MUFU.EX2 R169, R2 ;  /* 0x0000000200a97308 */ /* 0x0003e40000000800 */
[----:B-1----:R-:W-:Y:S08]  /*18c80*/  FFMA.FTZ R2, R150, c[0x0][0x23c], -R148 ;  /* 0x00008f0096027a23 */ /* 0x002ff00000010894 */
[----:B------:R1:W2:Y:S02]  /*18c90*/  MUFU.EX2 R155, R2 ;  /* 0x00000002009b7308 */ /* 0x0002a40000000800 */
[--C-:B-1----:R-:W-:Y:S01]  /*18ca0*/  FFMA.FTZ R2, R230, c[0x0][0x23c], -R77.reuse ;  /* 0x00008f00e6027a23 */ /* 0x102fe2000001084d */
[----:B--2---:R-:W-:Y:S07]  /*18cb0*/  F2FP.PACK_AB R87, R155, R169 ;  /* 0x000000a99b57723e */ /* 0x004fee00000000ff */
[----:B------:R1:W-:Y:S01]  /*18cc0*/  MUFU.EX2 R154, R2 ;  /* 0x00000002009a7308 */ /* 0x0003e20000000800 */
[C---:B------:R-:W-:Y:S08]  /*18cd0*/  HMMA.16816.F32 R8, R84.reuse, R92, R8 ;  /* 0x0000005c5408723c */ /* 0x040ff00000001808 */
[-C--:B------:R-:W-:Y:S08]  /*18ce0*/  HMMA.16816.F32 R12, R84, R94.reuse, R12 ;  /* 0x0000005e540c723c */ /* 0x080ff0000000180c */
[C---:B------:R-:W-:Y:S01]  /*18cf0*/  HMMA.16816.F32 R16, R80.reuse, R94, R16 ;  /* 0x0000005e5010723c */ /* 0x040fe20000001810 */
[----:B------:R-:W2:Y:S03]  /*18d00*/  LDSM.16.MT88.4 R92, [R191+0x7000] ;  /* 0x00700000bf5c783b */ /* 0x000ea60000004200 */
[--C-:B-1----:R-:W-:Y:S04]  /*18d10*/  FFMA.FTZ R2, R231, c[0x0][0x23c], -R77.reuse ;  /* 0x00008f00e7027a23 */ /* 0x102fe8000001084d */
[-C--:B----4-:R-:W-:Y:S01]  /*18d20*/  HMMA.16816.F32 R20, R80, R88.reuse, R20 ;  /* 0x000000585014723c */ /* 0x090fe20000001814 */
[----:B------:R1:W3:Y:S07]  /*18d30*/  MUFU.EX2 R153, R2 ;  /* 0x0000000200997308 */ /* 0x0002ee0000000800 */
[C---:B------:R-:W-:Y:S08]  /*18d40*/  HMMA.16816.F32 R24, R84.reuse, R88, R24 ;  /* 0x000000585418723c */ /* 0x040ff00000001818 */
[-C--:B------:R-:W-:Y:S08]  /*18d50*/  HMMA.16816.F32 R28, R84, R90.reuse, R28 ;  /* 0x0000005a541c723c */ /* 0x080ff0000000181c */
[C---:B------:R-:W-:Y:S04]  /*18d60*/  HMMA.16816.F32 R32, R80.reuse, R90, R32 ;  /* 0x0000005a5020723c */ /* 0x040fe80000001820 */
[--C-:B-1----:R-:W-:Y:S01]  /*18d70*/  FFMA.FTZ R2, R232, c[0x0][0x23c], -R78.reuse ;  /* 0x00008f00e8027a23 */ /* 0x102fe2000001084e */
[----:B---3--:R-:W-:Y:S03]  /*18d80*/  F2FP.PACK_AB R140, R153, R154 ;  /* 0x0000009a998c723e */ /* 0x008fe600000000ff */
[-C--:B------:R-:W-:Y:S01]  /*18d90*/  HMMA.16816.F32 R36, R80, R96.reuse, R36 ;  /* 0x000000605024723c */ /* 0x080fe20000001824 */
[----:B------:R1:W-:Y:S07]  /*18da0*/  MUFU.EX2 R152, R2 ;  /* 0x0000000200987308 */ /* 0x0003ee0000000800 */
[C---:B------:R-:W-:Y:S08]  /*18db0*/  HMMA.16816.F32 R40, R84.reuse, R96, R40 ;  /* 0x000000605428723c */ /* 0x040ff00000001828 */
[-C--:B------:R-:W-:Y:S08]  /*18dc0*/  HMMA.16816.F32 R44, R84, R98.reuse, R44 ;  /* 0x00000062542c723c */ /* 0x080ff0000000182c */
[C---:B------:R-:W-:Y:S04]  /*18dd0*/  HMMA.16816.F32 R48, R80.reuse, R98, R48 ;  /* 0x000000625030723c */ /* 0x040fe80000001830 */
[--C-:B-1----:R-:W-:Y:S04]  /*18de0*/  FFMA.FTZ R2, R233, c[0x0][0x23c], -R78.reuse ;  /* 0x00008f00e9027a23 */ /* 0x102fe8000001084e */
[-C--:B--2---:R-:W-:Y:S01]  /*18df0*/  HMMA.16816.F32 R52, R80, R92.reuse, R52 ;  /* 0x0000005c5034723c */ /* 0x084fe20000001834 */
[----:B------:R1:W2:Y:S07]  /*18e00*/  MUFU.EX2 R151, R2 ;  /* 0x0000000200977308 */ /* 0x0002ae0000000800 */
[C---:B------:R-:W-:Y:S08]  /*18e10*/  HMMA.16816.F32 R56, R84.reuse, R92, R56 ;  /* 0x0000005c5438723c */ /* 0x040ff00000001838 */
[-C--:B------:R-:W-:Y:S08]  /*18e20*/  HMMA.16816.F32 R60, R84, R94.reuse, R60 ;  /* 0x0000005e543c723c */ /* 0x080ff0000000183c */
[----:B------:R-:W-:Y:S04]  /*18e30*/  HMMA.16816.F32 R64, R80, R94, R64 ;  /* 0x0000005e5040723c */ /* 0x000fe80000001840 */
[--C-:B-1----:R-:W-:Y:S01]  /*18e40*/  FFMA.FTZ R2, R234, c[0x0][0x23c], -R77.reuse ;  /* 0x00008f00ea027a23 */ /* 0x102fe2000001084d */
[----:B--2---:R-:W-:Y:S01]  /*18e50*/  F2FP.PACK_AB R141, R151, R152 ;  /* 0x00000098978d723e */ /* 0x004fe200000000ff */
[----:B------:R-:W-:Y:S02]  /*18e60*/  FFMA.FTZ R77, R235, c[0x0][0x23c], -R77 ;  /* 0x00008f00eb4d7a23 */ /* 0x000fe4000001084d */
[----:B------:R1:W-:Y:S10]  /*18e70*/  MUFU.EX2 R150, R2 ;  /* 0x0000000200967308 */ /* 0x0003f40000000800 */
[----:B------:R-:W2:Y:S01]  /*18e80*/  MUFU.EX2 R149, R77 ;  /* 0x0000004d00957308 */ /* 0x000ea20000000800 */
[--C-:B-1----:R-:W-:Y:S02]  /*18e90*/  FFMA.FTZ R2, R236, c[0x0][0x23c], -R78.reuse ;  /* 0x00008f00ec027a23 */ /* 0x102fe4000001084e */
[----:B------:R-:W-:Y:S07]  /*18ea0*/  FFMA.FTZ R78, R237, c[0x0][0x23c], -R78 ;  /* 0x00008f00ed4e7a23 */ /* 0x000fee000001084e */
[----:B------:R1:W-:Y:S01]  /*18eb0*/  MUFU.EX2 R147, R2 ;  /* 0x0000000200937308 */ /* 0x0003e20000000800 */
[----:B--2---:R-:W-:Y:S09]  /*18ec0*/  F2FP.PACK_AB R142, R149, R150 ;  /* 0x00000096958e723e */ /* 0x004ff200000000ff */
[----:B------:R-:W2:Y:S01]  /*18ed0*/  MUFU.EX2 R146, R78 ;  /* 0x0000004e00927308 */ /* 0x000ea20000000800 */
[--C-:B-1----:R-:W-:Y:S09]  /*18ee0*/  FFMA.FTZ R2, R220, c[0x0][0x23c], -R79.reuse ;  /* 0x00008f00dc027a23 */ /* 0x102ff2000001084f */
[----:B------:R1:W-:Y:S01]  /*18ef0*/  MUFU.EX2 R144, R2 ;  /* 0x0000000200907308 */ /* 0x0003e20000000800 */
[----:B--2---:R-:W-:Y:S07]  /*18f00*/  F2FP.PACK_AB R143, R146, R147 ;  /* 0x00000093928f723e */ /* 0x004fee00000000ff */
[-C--:B------:R-:W-:Y:S01]  /*18f10*/  HMMA.16816.F32 R80, R140, R100.reuse, R4 ;  /* 0x000000648c50723c */ /* 0x080fe20000001804 */
[----:B------:R-:W2:Y:S04]  /*18f20*/  LDSM.16.MT88.4 R4, [R191+0x7800] ;  /* 0x00780000bf04783b */ /* 0x000ea80000004200 */
[--C-:B-1----:R-:W-:Y:S04]  /*18f30*/  FFMA.FTZ R2, R223, c[0x0][0x23c], -R79.reuse ;  /* 0x00008f00df027a23 */ /* 0x102fe8000001084f */
[----:B------:R1:W3:Y:S03]  /*18f40*/  MUFU.EX2 R145, R2 ;  /* 0x0000000200917308 */ /* 0x0002e60000000800 */
[--C-:B-1----:R-:W-:Y:S01]  /*18f50*/  FFMA.FTZ R2, R219, c[0x0][0x23c], -R79.reuse ;  /* 0x00008f00db027a23 */ /* 0x102fe2000001084f */
[----:B---3--:R-:W-:Y:S01]  /*18f60*/  F2FP.PACK_AB R136, R145, R144 ;  /* 0x000000909188723e */ /* 0x008fe200000000ff */
[----:B------:R-:W-:Y:S05]  /*18f70*/  FFMA.FTZ R79, R182, c[0x0][0x23c], -R79 ;  /* 0x00008f00b64f7a23 */ /* 0x000fea000001084f */
        /* <DEDUP_REMOVED lines=93> */
.L_x_2091:
[----:B------:R-:W1:Y:S01]  /*19550*/  SHFL.BFLY PT, R2, R245, 0x2, 0x1f ;  /* 0x0c401f00f5027f89 */ /* 0x000e6200000e0000 */
[----:B------:R-:W2:Y:S01]  /*19560*/  S2UR UR6, SR_CTAID.Y ;  /* 0x00000000000679c3 */ /* 0x000ea20000002600 */
[----:B------:R-:W-:Y:S01]  /*19570*/  UISETP.NE.AND UP4, UPT, UR11, -0x1, UPT ;  /* 0xffffffff0b00788c */ /* 0x000fe2000bf85270 */
[----:B------:R-:W-:Y:S01]  /*19580*/  BSSY B0, `(.L_x_2095) ;  /* 0x0000128000007945 */ /* 0x000fe20003800000 */
[----:B------:R-:W3:Y:S01]  /*19590*/  SHFL.BFLY PT, R0, R246, 0x2, 0x1f ;  /* 0x0c401f00f6007f89 */ /* 0x000ee200000e0000 */
[----:B------:R-:W-:-:S02]  /*195a0*/  ULDC.64 UR4, c[0x0][0x1e8] ;  /* 0x00007a0000047ab9 */ /* 0x000fc40000000a00 */
[----:B------:R-:W-:Y:S01]  /*195b0*/  ULDC.U8 UR9, c[0x0][0x329] ;  /* 0x0000ca4000097ab9 */ /* 0x000fe20000000000 */
[----:B------:R-:W4:Y:S01]  /*195c0*/  SHFL.BFLY PT, R3, R248, 0x2, 0x1f ;  /* 0x0c401f00f8037f89 */ /* 0x000f2200000e0000 */
[----:B------:R-:W-:Y:S01]  /*195d0*/  UISETP.NE.AND UP1, UPT, UR9, URZ, UPT ;  /* 0x0000003f0900728c */ /* 0x000fe2000bf25270 */
[----:B------:R-:W5:Y:S01]  /*195e0*/  S2UR UR10, SR_CTAID.Z ;  /* 0x00000000000a79c3 */ /* 0x000f620000002700 */
[----:B------:R-:W-:Y:S01]  /*195f0*/  ULDC UR8, c[0x0][0x214] ;  /* 0x0000850000087ab9 */ /* 0x000fe20000000800 */
[----:B------:R-:W5:Y:S01]  /*19600*/  SHFL.BFLY PT, R4, R247, 0x2, 0x1f ;  /* 0x0c401f00f7047f89 */ /* 0x000f6200000e0000 */
[----:B------:R-:W-:Y:S02]  /*19610*/  @UP4 UIMAD.WIDE.U32 UR14, UR11, UR4, URZ ;  /* 0x000000040b0e42a5 */ /* 0x000fe4000f8e003f */
[----:B------:R-:W-:Y:S01]  /*19620*/  UMOV UR24, URZ ;  /* 0x0000003f00187c82 */ /* 0x000fe20008000000 */
[----:B------:R-:W5:Y:S01]  /*19630*/  S2R R42, SR_TID.X ;  /* 0x00000000002a7919 */ /* 0x000f620000002100 */
[----:B------:R-:W-:-:S02]  /*19640*/  @UP4 UIMAD UR7, UR11, UR5, UR15 ;  /* 0x000000050b0742a4 */ /* 0x000fc4000f8e020f */
[----:B------:R-:W-:Y:S02]  /*19650*/  UMOV UR25, URZ ;  /* 0x0000003f00197c82 */ /* 0x000fe40008000000 */
[----:B------:R-:W-:Y:S02]  /*19660*/  ULDC.64 UR4, c[0x0][0x1e0] ;  /* 0x0000780000047ab9 */ /* 0x000fe40000000a00 */
[----:B------:R-:W-:Y:S01]  /*19670*/  @UP1 ULDC UR13, c[0x0][0x210] ;  /* 0x00008400000d1ab9 */ /* 0x000fe20000000800 */
[----:B-1----:R-:W-:Y:S01]  /*19680*/  FADD.FTZ R2, R2, R245 ;  /* 0x000000f502027221 */ /* 0x002fe20000010000 */
[----:B--2---:R-:W-:Y:S02]  /*19690*/  @!UP4 USHF.R.S32.HI UR12, URZ, 0x1f, UR6 ;  /* 0x0000001f3f0cc899 */ /* 0x004fe40008011406 */
[----:B------:R-:W-:Y:S01]  /*196a0*/  @!UP4 UIMAD.WIDE.U32 UR22, UR6, UR4, URZ ;  /* 0x000000040616c2a5 */ /* 0x000fe2000f8e003f */
[----:B---3--:R-:W-:Y:S01]  /*196b0*/  FADD.FTZ R0, R0, R246 ;  /* 0x000000f600007221 */ /* 0x008fe20000010000 */
[----:B------:R-:W1:Y:S01]  /*196c0*/  SHFL.BFLY PT, R5, R2, 0x1, 0x1f ;  /* 0x0c201f0002057f89 */ /* 0x000e6200000e0000 */
[----:B------:R-:W-:Y:S01]  /*196d0*/  @!UP4 UIMAD UR12, UR12, UR4, URZ ;  /* 0x000000040c0cc2a4 */ /* 0x000fe2000f8e023f */
[----:B----4-:R-:W-:-:S02]  /*196e0*/  FADD.FTZ R3, R3, R248 ;  /* 0x000000f803037221 */ /* 0x010fc40000010000 */
[----:B------:R-:W2:Y:S01]  /*196f0*/  SHFL.BFLY PT, R6, R0, 0x1, 0x1f ;  /* 0x0c201f0000067f89 */ /* 0x000ea200000e0000 */
[----:B------:R-:W-:Y:S01]  /*19700*/  ULDC.U8 UR4, c[0x0][0x328] ;  /* 0x0000ca0000047ab9 */ /* 0x000fe20000000000 */
[----:B-----5:R-:W-:Y:S01]  /*19710*/  FADD.FTZ R4, R4, R247 ;  /* 0x000000f704047221 */ /* 0x020fe20000010000 */
[----:B------:R-:W-:Y:S02]  /*19720*/  UISETP.NE.AND UP3, UPT, UR4, URZ, UPT ;  /* 0x0000003f0400728c */ /* 0x000fe4000bf65270 */
[----:B------:R-:W-:Y:S01]  /*19730*/  @!UP4 UIMAD UR12, UR6, UR5, UR12 ;  /* 0x00000005060cc2a4 */ /* 0x000fe2000f8e020c */
[----:B------:R-:W-:Y:S01]  /*19740*/  SHF.R.S32.HI R41, RZ, 0x1f, R42 ;  /* 0x0000001fff297819 */ /* 0x000fe2000001142a */
[----:B------:R-:W-:Y:S01]  /*19750*/  UISETP.NE.OR UP2, UPT, UR9, URZ, !UP3 ;  /* 0x0000003f0900728c */ /* 0x000fe2000df45670 */
[----:B------:R-:W3:Y:S01]  /*19760*/  S2UR UR9, SR_CTAID.X ;  /* 0x00000000000979c3 */ /* 0x000ee20000002500 */
[----:B------:R-:W-:Y:S01]  /*19770*/  ULDC UR5, c[0x0][0x234] ;  /* 0x00008d0000057ab9 */ /* 0x000fe20000000800 */
[CC--:B------:R-:W-:Y:S01]  /*19780*/  LEA.HI R14, R41.reuse, R42.reuse, RZ, 0x2 ;  /* 0x0000002a290e7211 */ /* 0x0c0fe200078f10ff */
[----:B------:R-:W-:Y:S01]  /*19790*/  @UP1 UIMAD UR13, UR13, UR8, URZ ;  /* 0x000000080d0d12a4 */ /* 0x000fe2000f8e023f */
[----:B------:R-:W-:Y:S01]  /*197a0*/  LEA.HI R41, R41, R42, RZ, 0x5 ;  /* 0x0000002a29297211 */ /* 0x000fe200078f28ff */
[----:B------:R-:W-:-:S02]  /*197b0*/  UISETP.NE.OR UP0, UPT, UR11, -0x1, UP2 ;  /* 0xffffffff0b00788c */ /* 0x000fc40009705670 */
[----:B------:R-:W-:Y:S01]  /*197c0*/  @!UP1 USEL UR13, UR8, UR5, !UP3 ;  /* 0x00000005080d9287 */ /* 0x000fe2000d800000 */
[----:B------:R-:W-:Y:S01]  /*197d0*/  SHF.R.S32.HI R7, RZ, 0x5, R41 ;  /* 0x00000005ff077819 */ /* 0x000fe20000011429 */
[----:B------:R-:W-:Y:S01]  /*197e0*/  ULDC UR4, c[0x0][0x1c0] ;  /* 0x0000700000047ab9 */ /* 0x000fe20000000800 */
[----:B-1----:R-:W-:Y:S01]  /*197f0*/  FADD.FTZ R38, R2, R5 ;  /* 0x0000000502267221 */ /* 0x002fe20000010000 */
[----:B------:R-:W-:Y:S01]  /*19800*/  @UP1 UMOV UR15, 0x1 ;  /* 0x00000001000f1882 */ /* 0x000fe20000000000 */
[----:B------:R-:W1:Y:S01]  /*19810*/  SHFL.BFLY PT, R2, R3, 0x1, 0x1f ;  /* 0x0c201f0003027f89 */ /* 0x000e6200000e0000 */
[----:B------:R-:W-:Y:S01]  /*19820*/  @!UP1 UIMAD UR15, UR13, UR4, URZ ;  /* 0x000000040d0f92a4 */ /* 0x000fe2000f8e023f */
[----:B--2---:R-:W-:Y:S01]  /*19830*/  FADD.FTZ R37, R0, R6 ;  /* 0x0000000600257221 */ /* 0x004fe20000010000 */
[----:B------:R-:W-:Y:S01]  /*19840*/  FSETP.NE.FTZ.AND P5, PT, R38, RZ, PT ;  /* 0x000000ff2600720b */ /* 0x000fe20003fb5000 */
[----:B------:R-:W2:Y:S01]  /*19850*/  SHFL.BFLY PT, R5, R4, 0x1, 0x1f ;  /* 0x0c201f0004057f89 */ /* 0x000ea200000e0000 */
[----:B------:R-:W-:Y:S01]  /*19860*/  MOV R0, 0x3f800000 ;  /* 0x3f80000000007802 */ /* 0x000fe20000000f00 */
[----:B------:R-:W-:Y:S01]  /*19870*/  @UP1 ULDC UR16, c[0x0][0x210] ;  /* 0x0000840000101ab9 */ /* 0x000fe20000000800 */
[----:B------:R-:W-:Y:S01]  /*19880*/  LOP3.LUT R6, R14, 0x3ffffffc, RZ, 0xc0, !PT ;  /* 0x3ffffffc0e067812 */ /* 0x000fe200078ec0ff */
[----:B------:R-:W-:Y:S01]  /*19890*/  UIMAD UR4, UR6, UR15, URZ ;  /* 0x0000000f060472a4 */ /* 0x000fe2000f8e023f */
[----:B------:R-:W-:Y:S01]  /*198a0*/  FSETP.NE.FTZ.AND P4, PT, R37, RZ, PT ;  /* 0x000000ff2500720b */ /* 0x000fe20003f95000 */
[----:B------:R-:W-:-:S02]  /*198b0*/  @!UP1 UMOV UR16, 0x1 ;  /* 0x0000000100109882 */ /* 0x000fc40000000000 */
[----:B------:R-:W-:Y:S02]  /*198c0*/  @!UP0 UIMAD UR11, UR6, UR8, URZ ;  /* 0x00000008060b82a4 */ /* 0x000fe4000f8e023f */
[----:B---3--:R-:W-:Y:S02]  /*198d0*/  UIMAD UR9, UR9, UR16, URZ ;  /* 0x00000010090972a4 */ /* 0x008fe4000f8e023f */
[----:B------:R-:W3:Y:S01]  /*198e0*/  @P5 MUFU.RCP R0, R38 ;  /* 0x0000002600005308 */ /* 0x000ee20000001000 */
[----:B------:R-:W-:Y:S02]  /*198f0*/  USEL UR4, UR4, URZ, UP2 ;  /* 0x0000003f04047287 */ /* 0x000fe40009000000 */
[----:B------:R-:W-:Y:S02]  /*19900*/  USHF.L.U32 UR9, UR9, 0x7, URZ ;  /* 0x0000000709097899 */ /* 0x000fe4000800063f */
[----:B------:R-:W-:Y:S02]  /*19910*/  UIMAD UR13, UR10, UR13, UR4 ;  /* 0x0000000d0a0d72a4 */ /* 0x000fe4000f8e0204 */
[----:B------:R-:W-:Y:S01]  /*19920*/  @!UP2 UMOV UR24, UR11 ;  /* 0x0000000b0018ac82 */ /* 0x000fe20008000000 */
[----:B-1----:R-:W-:Y:S01]  /*19930*/  FADD.FTZ R40, R3, R2 ;  /* 0x0000000203287221 */ /* 0x002fe20000010000 */
[----:B------:R-:W-:Y:S01]  /*19940*/  IADD3 R2, -R6, R42, RZ ;  /* 0x0000002a06027210 */ /* 0x000fe20007ffe1ff */
[----:B------:R-:W-:Y:S01]  /*19950*/  USHF.R.S32.HI UR4, URZ, 0x1f, UR9 ;  /* 0x0000001f3f047899 */ /* 0x000fe20008011409 */
[----:B------:R-:W-:Y:S01]  /*19960*/  MOV R3, 0x3f800000 ;  /* 0x3f80000000037802 */ /* 0x000fe20000000f00 */
[----:B--2---:R-:W-:Y:S01]  /*19970*/  FADD.FTZ R39, R4, R5 ;  /* 0x0000000504277221 */ /* 0x004fe20000010000 */
[----:B------:R-:W-:Y:S01]  /*19980*/  FSETP.NE.FTZ.AND P3, PT, R40, RZ, PT ;  /* 0x000000ff2800720b */ /* 0x000fe20003f75000 */
[----:B------:R-:W-:Y:S01]  /*19990*/  @!UP2 USHF.R.S32.HI UR25, URZ, 0x1f, UR11 ;  /* 0x0000001f3f19a899 */ /* 0x000fe2000801140b */
[----:B------:R-:W-:Y:S01]  /*199a0*/  LEA R8, R7, R2, 0x9 ;  /* 0x0000000207087211 */ /* 0x000fe200078e48ff */
[C---:B---3--:R-:W-:Y:S01]  /*199b0*/  FMUL.FTZ R80, R0.reuse, R80 ;  /* 0x0000005000507220 */ /* 0x048fe20000410000 */
[----:B------:R-:W-:Y:S01]  /*199c0*/  MOV R2, 0x3f800000 ;  /* 0x3f80000000027802 */ /* 0x000fe20000000f00 */
[----:B------:R-:W1:Y:S01]  /*199d0*/  @P4 MUFU.RCP R3, R37 ;  /* 0x0000002500034308 */ /* 0x000e620000001000 */
[----:B------:R-:W-:Y:S01]  /*199e0*/  FSETP.NE.FTZ.AND P0, PT, R39, RZ, PT ;  /* 0x000000ff2700720b */ /* 0x000fe20003f15000 */
[C---:B------:R-:W-:Y:S01]  /*199f0*/  FMUL.FTZ R7, R0.reuse, R81 ;  /* 0x0000005100077220 */ /* 0x040fe20000410000 */
[----:B------:R-:W-:Y:S01]  /*19a00*/  USHF.R.S32.HI UR5, URZ, 0x1f, UR13 ;  /* 0x0000001f3f057899 */ /* 0x000fe2000801140d */
[C---:B------:R-:W-:Y:S01]  /*19a10*/  FMUL.FTZ R92, R0.reuse, R92 ;  /* 0x0000005c005c7220 */ /* 0x040fe20000410000 */
[----:B------:R-:W-:Y:S01]  /*19a20*/  UIADD3 UR9, UP1, UP0, UR9, UR24, UR13 ;  /* 0x0000001809097290 */ /* 0x000fe2000f83e00d */
[C---:B------:R-:W-:Y:S01]  /*19a30*/  FMUL.FTZ R5, R0.reuse, R93 ;  /* 0x0000005d00057220 */ /* 0x040fe20000410000 */
[----:B------:R-:W-:Y:S01]  /*19a40*/  F2FP.PACK_AB R7, R7, R80 ;  /* 0x000000500707723e */ /* 0x000fe200000000ff */
[----:B------:R-:W2:Y:S01]  /*19a50*/  @P3 MUFU.RCP R2, R40 ;  /* 0x0000002800023308 */ /* 0x000ea20000001000 */
[C---:B------:R-:W-:Y:S01]  /*19a60*/  FMUL.FTZ R96, R0.reuse, R96 ;  /* 0x0000006000607220 */ /* 0x040fe20000410000 */
[----:B------:R-:W-:Y:S01]  /*19a70*/  @!UP4 UIADD3 UR7, UR23, UR12, URZ ;  /* 0x0000000c1707c290 */ /* 0x000fe2000fffe03f */
        /* <DEDUP_REMOVED lines=216> */
.L_x_2096:
[----:B------:R-:W-:Y:S05]  /*1a800*/  BSYNC B0 ;  /* 0x0000000000007941 */ /* 0x000fea0003800000 */
.L_x_2095:
[----:B----4-:R-:W4:Y:S04]  /*1a810*/  LDL.LU.64 R4, [R1+0x8] ;  /* 0x0000080001047983 */ /* 0x010f280000300a00 */
[----:B------:R-:W3:Y:S04]  /*1a820*/  S2R R3, SR_TID.X ;  /* 0x0000000000037919 */ /* 0x000ee80000002100 */
[----:B------:R-:W2:Y:S01]  /*1a830*/  S2R R8, SR_CTAID.Z ;  /* 0x0000000000087919 */ /* 0x000ea20000002700 */
[----:B------:R-:W-:-:S02]  /*1a840*/  USHF.R.S32.HI UR6, URZ, 0x1f, UR10 ;  /* 0x0000001f3f067899 */ /* 0x000fc4000801140a */
[----:B------:R-:W-:Y:S01]  /*1a850*/  ULDC.64 UR4, c[0x0][0x1f0] ;  /* 0x00007c0000047ab9 */ /* 0x000fe20000000a00 */
[----:B------:R1:W5:Y:S01]  /*1a860*/  LDL.64 R12, [R1] ;  /* 0x00000000010c7983 */ /* 0x0003620000100a00 */
        /* <DEDUP_REMOVED lines=21> */
.L_x_2098:
[----:B-1----:R-:W-:Y:S05]  /*1a9c0*/  BSYNC B0 ;  /* 0x0000000000007941 */ /* 0x002fea0003800000 */
.L_x_2097:
        /* <DEDUP_REMOVED lines=15> */
.L_x_2100:
[----:B------:R-:W-:Y:S05]  /*1aac0*/  BSYNC B0 ;  /* 0x0000000000007941 */ /* 0x000fea0003800000 */
.L_x_2099:
        /* <DEDUP_REMOVED lines=15> */
.L_x_2102:
[----:B------:R-:W-:Y:S05]  /*1abc0*/  BSYNC B0 ;  /* 0x0000000000007941 */ /* 0x000fea0003800000 */
.L_x_2101:
        /* <DEDUP_REMOVED lines=15> */
.L_x_2104:
[----:B------:R-:W-:Y:S05]  /*1acc0*/  BSYNC B0 ;  /* 0x0000000000007941 */ /* 0x000fea0003800000 */
.L_x_2103:
        /* <DEDUP_REMOVED lines=15> */
.L_x_2106:
[----:B------:R-:W-:Y:S05]  /*1adc0*/  BSYNC B0 ;  /* 0x0000000000007941 */ /* 0x000fea0003800000 */
.L_x_2105:
        /* <DEDUP_REMOVED lines=15> */
.L_x_2108:
[----:B------:R-:W-:Y:S05]  /*1aec0*/  BSYNC B0 ;  /* 0x0000000000007941 */ /* 0x000fea0003800000 */
.L_x_2107:
        /* <DEDUP_REMOVED lines=15> */
.L_x_2110:
[----:B------:R-:W-:Y:S05]  /*1afc0*/  BSYNC B0 ;  /* 0x0000000000007941 */ /* 0x000fea0003800000 */
.L_x_2109:
        /* <DEDUP_REMOVED lines=15> */
.L_x_2111:
        /* <DEDUP_REMOVED lines=12> */
.L_x_2143:


//--------------------- .nv.shared._ZN5flash16flash_fwd_kernelI23Flash_fwd_kernel_traitsILi64ELi128ELi128ELi4ELb0ELb0EN7cutlass6half_tE19Flash_kernel_traitsILi64ELi128ELi128ELi4ES3_EELb0ELb0ELb0ELb0ELb0ELb1ELb0ELb0EEEvNS_16Flash_fwd_paramsE --------------------------
	.section	.nv.shared._ZN5flash16flash_fwd_kernelI23Flash_fwd_kernel_traitsILi64ELi128ELi128ELi4ELb0ELb0EN7cutlass6half_tE19Flash_kernel_traitsILi64ELi128ELi128ELi4ES3_EELb0ELb0ELb0ELb0ELb0ELb1ELb0ELb0EEEvNS_16Flash_fwd_paramsE,"aw",@nobits
	.sectionflags	@""
	.align	16


//--------------------- .nv.global                --------------------------
	.section	.nv.global,"aw",@nobits
.nv.global:
	.type		_ZN65_INTERNAL_66fdf1bf_29_flash_fwd_hdim64_fp16_sm80_cu_9949e2e8_33984cute1_E,@object
	.size		_ZN65_INTERNAL_66fdf1bf_29_flash_fwd_hdim64_fp16_sm80_cu_9949e2e8_33984cute1_E,(_ZN65_INTERNAL_66fdf1bf_29_flash_fwd_hdim64_fp16_sm80_cu_9949e2e8_33984cuda3std3__45__cpo6cbeginE - _ZN65_INTERNAL_66fdf1bf_29_flash_fwd_hdim64_fp16_sm80_cu_9949e2e8_33984cute1_E)
_ZN65_INTERNAL_66fdf1bf_29_flash_fwd_hdim64_fp16_sm80_cu_9949e2e8_33984cute1_E:
	.zero		1
	.type		_ZN65_INTERNAL_66fdf1bf_29_flash_fwd_hdim64_fp16_sm80_cu_9949e2e8_33984cuda3std3__45__cpo6cbeginE,@object
	.size		_ZN65_INTERNAL_66fdf1bf_29_flash_fwd_hdim64_fp16_sm80_cu_9949e2e8_33984cuda3std3__45__cpo6cbeginE,(_ZN65_INTERNAL_66fdf1bf_29_flash_fwd_hdim64_fp16_sm80_cu_9949e2e8_33984cuda3std3__48in_placeE - _ZN65_INTERNAL_66fdf1bf_29_flash_fwd_hdim64_fp16_sm80_cu_9949e2e8_33984cuda3std3__45__cpo6cbeginE)
_ZN65_INTERNAL_66fdf1bf_29_flash_fwd_hdim64_fp16_sm80_cu_9949e2e8_33984cuda3std3__45__cpo6cbeginE:
	.zero		1
	.type		_ZN65_INTERNAL_66fdf1bf_29_flash_fwd_hdim64_fp16_sm80_cu_9949e2e8_33984cuda3std3__48in_placeE,@object
	.size		_ZN65_INTERNAL_66fdf1bf_29_flash_fwd_hdim64_fp16_sm80_cu_9949e2e8_33984cuda3std3__48in_placeE,(_ZN65_INTERNAL_66fdf1bf_29_flash_fwd_hdim64_fp16_sm80_cu_9949e2e8_33984cuda3std6ranges3__45__cpo9iter_moveE - _ZN65_INTERNAL_66fdf1bf_29_flash_fwd_hdim64_fp16_sm80_cu_9949e2e8_33984cuda3std3__48in_placeE)
_ZN65_INTERNAL_66fdf1bf_29_flash_fwd_hdim64_fp16_sm80_cu_9949e2e8_33984cuda3std3__48in_placeE:
	.zero		1
	.type		_ZN65_INTERNAL_66fdf1bf_29_flash_fwd_hdim64_fp16_sm80_cu_9949e2e8_33984cuda3std6ranges3__45__cpo9iter_moveE,@object
	.size		_ZN65_INTERNAL_66fdf1bf_29_flash_fwd_hdim64_fp16_sm80_cu_9949e2e8_33984cuda3std6ranges3__45__cpo9iter_moveE,(_ZN65_INTERNAL_66fdf1bf_29_flash_fwd_hdim64_fp16_sm80_cu_9949e2e8_33984cuda3std3__45__cpo5beginE - _ZN65_INTERNAL_66fdf1bf_29_flash_fwd_hdim64_fp16_sm80_cu_9949e2e8_33984cuda3std6ranges3__45__cpo9iter_moveE)
_ZN65_INTERNAL_66fdf1bf_29_flash_fwd_hdim64_fp16_sm80_cu_9949e2e8_33984cuda3std6ranges3__45__cpo9iter_moveE:
	.zero		1
	.type		_ZN65_INTERNAL_66fdf1bf_29_flash_fwd_hdim64_fp16_sm80_cu_9949e2e8_33984cuda3std3__45__cpo5beginE,@object
	.size		_ZN65_INTERNAL_66fdf1bf_29_flash_fwd_hdim64_fp16_sm80_cu_9949e2e8_33984cuda3std3__45__cpo5beginE,(_ZN65_INTERNAL_66fdf1bf_29_flash_fwd_hdim64_fp16_sm80_cu_9949e2e8_33984cuda3std3__467_GLOBAL__N__66fdf1bf_29_flash_fwd_hdim64_fp16_sm80_cu_9949e2e8_33986ignoreE - _ZN65_INTERNAL_66fdf1bf_29_flash_fwd_hdim64_fp16_sm80_cu_9949e2e8_33984cuda3std3__45__cpo5beginE)
_ZN65_INTERNAL_66fdf1bf_29_flash_fwd_hdim64_fp16_sm80_cu_9949e2e8_33984cuda3std3__45__cpo5beginE:
	.zero		1
	.type		_ZN65_INTERNAL_66fdf1bf_29_flash_fwd_hdim64_fp16_sm80_cu_9949e2e8_33984cuda3std3__467_GLOBAL__N__66fdf1bf_29_flash_fwd_hdim64_fp16_sm80_cu_9949e2e8_33986ignoreE,@object
	.size		_ZN65_INTERNAL_66fdf1bf_29_flash_fwd_hdim64_fp16_sm80_cu_9949e2e8_33984cuda3std3__467_GLOBAL__N__66fdf1bf_29_flash_fwd_hdim64_fp16_sm80_cu_9949e2e8_33986ignoreE,(_ZN65_INTERNAL_66fdf1bf_29_flash_fwd_hdim64_fp16_sm80_cu_9949e2e8_33984cute7productE - _ZN65_INTERNAL_66fdf1bf_29_flash_fwd_hdim64_fp16_sm80_cu_9949e2e8_33984cuda3std3__467_GLOBAL__N__66fdf1bf_29_flash_fwd_hdim64_fp16_sm80_cu_9949e2e8_33986ignoreE)
_ZN65_INTERNAL_66fdf1bf_29_flash_fwd_hdim64_fp16_sm80_cu_9949e2e8_33984cuda3std3__467_GLOBAL__N__66fdf1bf_29_flash_fwd_hdim64_fp16_sm80_cu_9949e2e8_33986ignoreE:
	.zero		1
	.type		_ZN65_INTERNAL_66fdf1bf_29_flash_fwd_hdim64_fp16_sm80_cu_9949e2e8_33984cute7productE,@object
	.size		_ZN65_INTERNAL_66fdf1bf_29_flash_fwd_hdim64_fp16_sm80_cu_9949e2e8_33984cute7productE,(_ZN65_INTERNAL_66fdf1bf_29_flash_fwd_hdim64_fp16_sm80_cu_9949e2e8_33984cuda3std3__45__cpo3endE - _ZN65_INTERNAL_66fdf1bf_29_flash_fwd_hdim64_fp16_sm80_cu_9949e2e8_33984cute7productE)
_ZN65_INTERNAL_66fdf1bf_29_flash_fwd_hdim64_fp16_sm80_cu_9949e2e8_33984cute7productE:
	.zero		1
	.type		_ZN65_INTERNAL_66fdf1bf_29_flash_fwd_hdim64_fp16_sm80_cu_9949e2e8_33984cuda3std3__45__cpo3endE,@object
	.size		_ZN65_INTERNAL_66fdf1bf_29_flash_fwd_hdim64_fp16_sm80_cu_9949e2e8_33984cuda3std3__45__cpo3endE,(_ZN65_INTERNAL_66fdf1bf_29_flash_fwd_hdim64_fp16_sm80_cu_9949e2e8_33984cuda3std3__419piecewise_constructE - _ZN65_INTERNAL_66fdf1bf_29_flash_fwd_hdim64_fp16_sm80_cu_9949e2e8_33984cuda3std3__45__cpo3endE)
_ZN65_INTERNAL_66fdf1bf_29_flash_fwd_hdim64_fp16_sm80_cu_9949e2e8_33984cuda3std3__45__cpo3endE:
	.zero		1
	.type		_ZN65_INTERNAL_66fdf1bf_29_flash_fwd_hdim64_fp16_sm80_cu_9949e2e8_33984cuda3std3__419piecewise_constructE,@object
	.size		_ZN65_INTERNAL_66fdf1bf_29_flash_fwd_hdim64_fp16_sm80_cu_9949e2e8_33984cuda3std3__419piecewise_constructE,(_ZN65_INTERNAL_66fdf1bf_29_flash_fwd_hdim64_fp16_sm80_cu_9949e2e8_33984cuda3std3__45__cpo4cendE - _ZN65_INTERNAL_66fdf1bf_29_flash_fwd_hdim64_fp16_sm80_cu_9949e2e8_33984cuda3std3__419piecewise_constructE)
_ZN65_INTERNAL_66fdf1bf_29_flash_fwd_hdim64_fp16_sm80_cu_9949e2e8_33984cuda3std3__419piecewise_constructE:
	.zero		1
	.type		_ZN65_INTERNAL_66fdf1bf_29_flash_fwd_hdim64_fp16_sm80_cu_9949e2e8_33984cuda3std3__45__cpo4cendE,@object
	.size		_ZN65_INTERNAL_66fdf1bf_29_flash_fwd_hdim64_fp16_sm80_cu_9949e2e8_33984cuda3std3__45__cpo4cendE,(_ZN65_INTERNAL_66fdf1bf_29_flash_fwd_hdim64_fp16_sm80_cu_9949e2e8_33984cuda3std6ranges3__45__cpo4swapE - _ZN65_INTERNAL_66fdf1bf_29_flash_fwd_hdim64_fp16_sm80_cu_9949e2e8_33984cuda3std3__45__cpo4cendE)
_ZN65_INTERNAL_66fdf1bf_29_flash_fwd_hdim64_fp16_sm80_cu_9949e2e8_33984cuda3std3__45__cpo4cendE:
	.zero		1
	.type		_ZN65_INTERNAL_66fdf1bf_29_flash_fwd_hdim64_fp16_sm80_cu_9949e2e8_33984cuda3std6ranges3__45__cpo4swapE,@object
	.size		_ZN65_INTERNAL_66fdf1bf_29_flash_fwd_hdim64_fp16_sm80_cu_9949e2e8_33984cuda3std6ranges3__45__cpo4swapE,(.L_7 - _ZN65_INTERNAL_66fdf1bf_29_flash_fwd_hdim64_fp16_sm80_cu_9949e2e8_33984cuda3std6ranges3__45__cpo4swapE)
_ZN65_INTERNAL_66fdf1bf_29_flash_fwd_hdim64_fp16_sm80_cu_9949e2e8_33984cuda3std6ranges3__45__cpo4swapE:
	.zero		1
.L_7:


//--------------------- .nv.shared._ZN5flash16flash_fwd_kernelI23Flash_fwd_kernel_traitsILi64ELi128ELi128ELi4ELb0ELb0EN7cutlass6half_tE19Flash_kernel_traitsILi64ELi128ELi128ELi4ES3_EELb0ELb0ELb0ELb0ELb0ELb1ELb1ELb0EEEvNS_16Flash_fwd_paramsE --------------------------
	.section	.nv.shared._ZN5flash16flash_fwd_kernelI23Flash_fwd_kernel_traitsILi64ELi128ELi128ELi4ELb0ELb0EN7cutlass6half_tE19Flash_kernel_traitsILi64ELi128ELi128ELi4ES3_EELb0ELb0ELb0ELb0ELb0ELb1ELb1ELb0EEEvNS_16Flash_fwd_paramsE,"aw",@nobits
	.sectionflags	@""
	.align	16


//--------------------- .nv.shared._ZN5flash16flash_fwd_kernelI23Flash_fwd_kernel_traitsILi64ELi128ELi128ELi4ELb0ELb0EN7cutlass6half_tE19Flash_kernel_traitsILi64ELi128ELi128ELi4ES3_EELb0ELb0ELb0ELb0ELb1ELb1ELb0ELb0EEEvNS_16Flash_fwd_paramsE --------------------------
	.section	.nv.shared._ZN5flash16flash_fwd_kernelI23Flash_fwd_kernel_traitsILi64ELi128ELi128ELi4ELb0ELb0EN7cutlass6half_tE19Flash_kernel_traitsILi64ELi128ELi128ELi4ES3_EELb0ELb0ELb0ELb0ELb1ELb1ELb0ELb0EEEvNS_16Flash_fwd_paramsE,"aw",@nobits
	.sectionflags	@""
	.align	16


//--------------------- .nv.shared._ZN5flash16flash_fwd_kernelI23Flash_fwd_kernel_traitsILi64ELi128ELi128ELi4ELb0ELb0EN7cutlass6half_tE19Flash_kernel_traitsILi64ELi128ELi128ELi4ES3_EELb0ELb0ELb0ELb0ELb1ELb1ELb1ELb0EEEvNS_16Flash_fwd_paramsE --------------------------
	.section	.nv.shared._ZN5flash16flash_fwd_kernelI23Flash_fwd_kernel_traitsILi64ELi128ELi128ELi4ELb0ELb0EN7cutlass6half_tE19Flash_kernel_traitsILi64ELi128ELi128ELi4ES3_EELb0ELb0ELb0ELb0ELb1ELb1ELb1ELb0EEEvNS_16Flash_fwd_paramsE,"aw",@nobits
	.sectionflags	@""
	.align	16


//--------------------- .nv.shared._ZN5flash16flash_fwd_kernelI23Flash_fwd_kernel_traitsILi64ELi128ELi128ELi4ELb0ELb0EN7cutlass6half_tE19Flash_kernel_traitsILi64ELi128ELi128ELi4ES3_EELb0ELb0ELb0ELb0ELb0ELb0ELb0ELb0EEEvNS_16Flash_fwd_paramsE --------------------------
	.section	.nv.shared._ZN5flash16flash_fwd_kernelI23Flash_fwd_kernel_traitsILi64ELi128ELi128ELi4ELb0ELb0EN7cutlass6half_tE19Flash_kernel_traitsILi64ELi128ELi128ELi4ES3_EELb0ELb0ELb0ELb0ELb0ELb0ELb0ELb0EEEvNS_16Flash_fwd_paramsE,"aw",@nobits
	.sectionflags	@""
	.align	16


//--------------------- .nv.shared._ZN5flash16flash_fwd_kernelI23Flash_fwd_kernel_traitsILi64ELi128ELi128ELi4ELb0ELb0EN7cutlass6half_tE19Flash_kernel_traitsILi64ELi128ELi128ELi4ES3_EELb0ELb0ELb0ELb0ELb0ELb0ELb1ELb0EEEvNS_16Flash_fwd_paramsE --------------------------
	.section	.nv.shared._ZN5flash16flash_fwd_kernelI23Flash_fwd_kernel_traitsILi64ELi128ELi128ELi4ELb0ELb0EN7cutlass6half_tE19Flash_kernel_traitsILi64ELi128ELi128ELi4ES3_EELb0ELb0ELb0ELb0ELb0ELb0ELb1ELb0EEEvNS_16Flash_fwd_paramsE,"aw",@nobits
	.sectionflags	@""
	.align	16


//--------------------- .nv.shared._ZN5flash16flash_fwd_kernelI23Flash_fwd_kernel_traitsILi64ELi128ELi128ELi4ELb0ELb0EN7cutlass6half_tE19Flash_kernel_traitsILi64ELi128ELi128ELi4ES3_EELb0ELb0ELb0ELb1ELb0ELb0ELb0ELb0EEEvNS_16Flash_fwd_paramsE --------------------------
	.section	.nv.shared._ZN5flash16flash_fwd_kernelI23Flash_fwd_kernel_traitsILi64ELi128ELi128ELi4ELb0ELb0EN7cutlass6half_tE19Flash_kernel_traitsILi64ELi128ELi128ELi4ES3_EELb0ELb0ELb0ELb1ELb0ELb0ELb0ELb0EEEvNS_16Flash_fwd_paramsE,"aw",@nobits
	.sectionflags	@""
	.align	16


//--------------------- .nv.shared._ZN5flash16flash_fwd_kernelI23Flash_fwd_kernel_traitsILi64ELi128ELi128ELi4ELb0ELb0EN7cutlass6half_tE19Flash_kernel_traitsILi64ELi128ELi128ELi4ES3_EELb0ELb0ELb0ELb1ELb0ELb0ELb1ELb0EEEvNS_16Flash_fwd_paramsE --------------------------
	.section	.nv.shared._ZN5flash16flash_fwd_kernelI23Flash_fwd_kernel_traitsILi64ELi128ELi128ELi4ELb0ELb0EN7cutlass6half_tE19Flash_kernel_traitsILi64ELi128ELi128ELi4ES3_EELb0ELb0ELb0ELb1ELb0ELb0ELb1ELb0EEEvNS_16Flash_fwd_paramsE,"aw",@nobits
	.sectionflags	@""
	.align	16


//--------------------- .nv.shared._ZN5flash16flash_fwd_kernelI23Flash_fwd_kernel_traitsILi64ELi128ELi128ELi4ELb0ELb0EN7cutlass6half_tE19Flash_kernel_traitsILi64ELi128ELi128ELi4ES3_EELb0ELb0ELb1ELb0ELb0ELb1ELb0ELb0EEEvNS_16Flash_fwd_paramsE --------------------------
	.section	.nv.shared._ZN5flash16flash_fwd_kernelI23Flash_fwd_kernel_traitsILi64ELi128ELi128ELi4ELb0ELb0EN7cutlass6half_tE19Flash_kernel_traitsILi64ELi128ELi128ELi4ES3_EELb0ELb0ELb1ELb0ELb0ELb1ELb0ELb0EEEvNS_16Flash_fwd_paramsE,"aw",@nobits
	.sectionflags	@""
	.align	16


//--------------------- .nv.shared._ZN5flash16flash_fwd_kernelI23Flash_fwd_kernel_traitsILi64ELi128ELi128ELi4ELb0ELb0EN7cutlass6half_tE19Flash_kernel_traitsILi64ELi128ELi128ELi4ES3_EELb0ELb0ELb1ELb0ELb0ELb1ELb1ELb0EEEvNS_16Flash_fwd_paramsE --------------------------
	.section	.nv.shared._ZN5flash16flash_fwd_kernelI23Flash_fwd_kernel_traitsILi64ELi128ELi128ELi4ELb0ELb0EN7cutlass6half_tE19Flash_kernel_traitsILi64ELi128ELi128ELi4ES3_EELb0ELb0ELb1ELb0ELb0ELb1ELb1ELb0EEEvNS_16Flash_fwd_paramsE,"aw",@nobits
	.sectionflags	@""
	.align	16


//--------------------- .nv.shared._ZN5flash16flash_fwd_kernelI23Flash_fwd_kernel_traitsILi64ELi128ELi128ELi4ELb0ELb0EN7cutlass6half_tE19Flash_kernel_traitsILi64ELi128ELi128ELi4ES3_EELb0ELb0ELb1ELb0ELb0ELb0ELb0ELb0EEEvNS_16Flash_fwd_paramsE --------------------------
	.section	.nv.shared._ZN5flash16flash_fwd_kernelI23Flash_fwd_kernel_traitsILi64ELi128ELi128ELi4ELb0ELb0EN7cutlass6half_tE19Flash_kernel_traitsILi64ELi128ELi128ELi4ES3_EELb0ELb0ELb1ELb0ELb0ELb0ELb0ELb0EEEvNS_16Flash_fwd_paramsE,"aw",@nobits
	.sectionflags	@""
	.align	16


//--------------------- .nv.shared._ZN5flash16flash_fwd_kernelI23Flash_fwd_kernel_traitsILi64ELi128ELi128ELi4ELb0ELb0EN7cutlass6half_tE19Flash_kernel_traitsILi64ELi128ELi128ELi4ES3_EELb0ELb0ELb1ELb0ELb0ELb0ELb1ELb0EEEvNS_16Flash_fwd_paramsE --------------------------
	.section	.nv.shared._ZN5flash16flash_fwd_kernelI23Flash_fwd_kernel_traitsILi64ELi128ELi128ELi4ELb0ELb0EN7cutlass6half_tE19Flash_kernel_traitsILi64ELi128ELi128ELi4ES3_EELb0ELb0ELb1ELb0ELb0ELb0ELb1ELb0EEEvNS_16Flash_fwd_paramsE,"aw",@nobits
	.sectionflags	@""
	.align	16


//--------------------- .nv.shared._ZN5flash16flash_fwd_kernelI23Flash_fwd_kernel_traitsILi64ELi128ELi128ELi4ELb0ELb0EN7cutlass6half_tE19Flash_kernel_traitsILi64ELi128ELi128ELi4ES3_EELb0ELb0ELb1ELb1ELb0ELb0ELb0ELb0EEEvNS_16Flash_fwd_paramsE --------------------------
	.section	.nv.shared._ZN5flash16flash_fwd_kernelI23Flash_fwd_kernel_traitsILi64ELi128ELi128ELi4ELb0ELb0EN7cutlass6half_tE19Flash_kernel_traitsILi64ELi128ELi128ELi4ES3_EELb0ELb0ELb1ELb1ELb0ELb0ELb0ELb0EEEvNS_16Flash_fwd_paramsE,"aw",@nobits
	.sectionflags	@""
	.align	16


//--------------------- .nv.shared._ZN5flash16flash_fwd_kernelI23Flash_fwd_kernel_traitsILi64ELi128ELi128ELi4ELb0ELb0EN7cutlass6half_tE19Flash_kernel_traitsILi64ELi128ELi128ELi4ES3_EELb0ELb0ELb1ELb1ELb0ELb0ELb1ELb0EEEvNS_16Flash_fwd_paramsE --------------------------
	.section	.nv.shared._ZN5flash16flash_fwd_kernelI23Flash_fwd_kernel_traitsILi64ELi128ELi128ELi4ELb0ELb0EN7cutlass6half_tE19Flash_kernel_traitsILi64ELi128ELi128ELi4ES3_EELb0ELb0ELb1ELb1ELb0ELb0ELb1ELb0EEEvNS_16Flash_fwd_paramsE,"aw",@nobits
	.sectionflags	@""
	.align	16


//--------------------- .nv.shared._ZN5flash16flash_fwd_kernelI23Flash_fwd_kernel_traitsILi64ELi128ELi64ELi4ELb0ELb0EN7cutlass6half_tE19Flash_kernel_traitsILi64ELi128ELi64ELi4ES3_EELb1ELb0ELb0ELb0ELb0ELb1ELb0ELb0EEEvNS_16Flash_fwd_paramsE --------------------------
	.section	.nv.shared._ZN5flash16flash_fwd_kernelI23Flash_fwd_kernel_traitsILi64ELi128ELi64ELi4ELb0ELb0EN7cutlass6half_tE19Flash_kernel_traitsILi64ELi128ELi64ELi4ES3_EELb1ELb0ELb0ELb0ELb0ELb1ELb0ELb0EEEvNS_16Flash_fwd_paramsE,"aw",@nobits
	.sectionflags	@""
	.align	16


//--------------------- .nv.shared._ZN5flash16flash_fwd_kernelI23Flash_fwd_kernel_traitsILi64ELi128ELi64ELi4ELb0ELb0EN7cutlass6half_tE19Flash_kernel_traitsILi64ELi128ELi64ELi4ES3_EELb0ELb0ELb0ELb0ELb0ELb1ELb1ELb0EEEvNS_16Flash_fwd_paramsE --------------------------
	.section	.nv.shared._ZN5flash16flash_fwd_kernelI23Flash_fwd_kernel_traitsILi64ELi128ELi64ELi4ELb0ELb0EN7cutlass6half_tE19Flash_kernel_traitsILi64ELi128ELi64ELi4ES3_EELb0ELb0ELb0ELb0ELb0ELb1ELb1ELb0EEEvNS_16Flash_fwd_paramsE,"aw",@nobits
	.sectionflags	@""
	.align	16


//--------------------- .nv.shared._ZN5flash16flash_fwd_kernelI23Flash_fwd_kernel_traitsILi64ELi128ELi64ELi4ELb0ELb0EN7cutlass6half_tE19Flash_kernel_traitsILi64ELi128ELi64ELi4ES3_EELb1ELb0ELb0ELb0ELb0ELb0ELb0ELb0EEEvNS_16Flash_fwd_paramsE --------------------------
	.section	.nv.shared._ZN5flash16flash_fwd_kernelI23Flash_fwd_kernel_traitsILi64ELi128ELi64ELi4ELb0ELb0EN7cutlass6half_tE19Flash_kernel_traitsILi64ELi128ELi64ELi4ES3_EELb1ELb0ELb0ELb0ELb0ELb0ELb0ELb0EEEvNS_16Flash_fwd_paramsE,"aw",@nobits
	.sectionflags	@""
	.align	16


//--------------------- .nv.shared._ZN5flash16flash_fwd_kernelI23Flash_fwd_kernel_traitsILi64ELi128ELi64ELi4ELb0ELb0EN7cutlass6half_tE19Flash_kernel_traitsILi64ELi128ELi64ELi4ES3_EELb1ELb0ELb1ELb0ELb0ELb0ELb0ELb0EEEvNS_16Flash_fwd_paramsE --------------------------
	.section	.nv.shared._ZN5flash16flash_fwd_kernelI23Flash_fwd_kernel_traitsILi64ELi128ELi64ELi4ELb0ELb0EN7cutlass6half_tE19Flash_kernel_traitsILi64ELi128ELi64ELi4ES3_EELb1ELb0ELb1ELb0ELb0ELb0ELb0ELb0EEEvNS_16Flash_fwd_paramsE,"aw",@nobits
	.sectionflags	@""
	.align	16


//--------------------- .nv.shared._ZN5flash16flash_fwd_kernelI23Flash_fwd_kernel_traitsILi64ELi128ELi64ELi4ELb0ELb0EN7cutlass6half_tE19Flash_kernel_traitsILi64ELi128ELi64ELi4ES3_EELb1ELb0ELb0ELb0ELb1ELb1ELb0ELb0EEEvNS_16Flash_fwd_paramsE --------------------------
	.section	.nv.shared._ZN5flash16flash_fwd_kernelI23Flash_fwd_kernel_traitsILi64ELi128ELi64ELi4ELb0ELb0EN7cutlass6half_tE19Flash_kernel_traitsILi64ELi128ELi64ELi4ES3_EELb1ELb0ELb0ELb0ELb1ELb1ELb0ELb0EEEvNS_16Flash_fwd_paramsE,"aw",@nobits
	.sectionflags	@""
	.align	16


//--------------------- .nv.shared._ZN5flash16flash_fwd_kernelI23Flash_fwd_kernel_traitsILi64ELi128ELi64ELi4ELb0ELb0EN7cutlass6half_tE19Flash_kernel_traitsILi64ELi128ELi64ELi4ES3_EELb0ELb0ELb0ELb0ELb1ELb1ELb1ELb0EEEvNS_16Flash_fwd_paramsE --------------------------
	.section	.nv.shared._ZN5flash16flash_fwd_kernelI23Flash_fwd_kernel_traitsILi64ELi128ELi64ELi4ELb0ELb0EN7cutlass6half_tE19Flash_kernel_traitsILi64ELi128ELi64ELi4ES3_EELb0ELb0ELb0ELb0ELb1ELb1ELb1ELb0EEEvNS_16Flash_fwd_paramsE,"aw",@nobits
	.sectionflags	@""
	.align	16


//--------------------- .nv.shared._ZN5flash16flash_fwd_kernelI23Flash_fwd_kernel_traitsILi64ELi128ELi64ELi4ELb0ELb0EN7cutlass6half_tE19Flash_kernel_traitsILi64ELi128ELi64ELi4ES3_EELb1ELb0ELb0ELb1ELb0ELb0ELb0ELb0EEEvNS_16Flash_fwd_paramsE --------------------------
	.section	.nv.shared._ZN5flash16flash_fwd_kernelI23Flash_fwd_kernel_traitsILi64ELi128ELi64ELi4ELb0ELb0EN7cutlass6half_tE19Flash_kernel_traitsILi64ELi128ELi64ELi4ES3_EELb1ELb0ELb0ELb1ELb0ELb0ELb0ELb0EEEvNS_16Flash_fwd_paramsE,"aw",@nobits
	.sectionflags	@""
	.align	16


//--------------------- .nv.shared._ZN5flash16flash_fwd_kernelI23Flash_fwd_kernel_traitsILi64ELi128ELi64ELi4ELb0ELb0EN7cutlass6half_tE19Flash_kernel_traitsILi64ELi128ELi64ELi4ES3_EELb1ELb0ELb0ELb0ELb0ELb0ELb0ELb1EEEvNS_16Flash_fwd_paramsE --------------------------
	.section	.nv.shared._ZN5flash16flash_fwd_kernelI23Flash_fwd_kernel_traitsILi64ELi128ELi64ELi4ELb0ELb0EN7cutlass6half_tE19Flash_kernel_traitsILi64ELi128ELi64ELi4ES3_EELb1ELb0ELb0ELb0ELb0ELb0ELb0ELb1EEEvNS_16Flash_fwd_paramsE,"aw",@nobits
	.sectionflags	@""
	.align	16


//--------------------- .nv.shared._ZN5flash16flash_fwd_kernelI23Flash_fwd_kernel_traitsILi64ELi128ELi64ELi4ELb0ELb0EN7cutlass6half_tE19Flash_kernel_traitsILi64ELi128ELi64ELi4ES3_EELb0ELb0ELb0ELb0ELb0ELb0ELb1ELb0EEEvNS_16Flash_fwd_paramsE --------------------------
	.section	.nv.shared._ZN5flash16flash_fwd_kernelI23Flash_fwd_kernel_traitsILi64ELi128ELi64ELi4ELb0ELb0EN7cutlass6half_tE19Flash_kernel_traitsILi64ELi128ELi64ELi4ES3_EELb0ELb0ELb0ELb0ELb0ELb0ELb1ELb0EEEvNS_16Flash_fwd_paramsE,"aw",@nobits
	.sectionflags	@""
	.align	16


//--------------------- .nv.shared._ZN5flash16flash_fwd_kernelI23Flash_fwd_kernel_traitsILi64ELi128ELi64ELi4ELb0ELb0EN7cutlass6half_tE19Flash_kernel_traitsILi64ELi128ELi64ELi4ES3_EELb1ELb0ELb0ELb1ELb0ELb0ELb0ELb1EEEvNS_16Flash_fwd_paramsE --------------------------
	.section	.nv.shared._ZN5flash16flash_fwd_kernelI23Flash_fwd_kernel_traitsILi64ELi128ELi64ELi4ELb0ELb0EN7cutlass6half_tE19Flash_kernel_traitsILi64ELi128ELi64ELi4ES3_EELb1ELb0ELb0ELb1ELb0ELb0ELb0ELb1EEEvNS_16Flash_fwd_paramsE,"aw",@nobits
	.sectionflags	@""
	.align	16


//--------------------- .nv.shared._ZN5flash16flash_fwd_kernelI23Flash_fwd_kernel_traitsILi64ELi128ELi64ELi4ELb0ELb0EN7cutlass6half_tE19Flash_kernel_traitsILi64ELi128ELi64ELi4ES3_EELb0ELb0ELb0ELb1ELb0ELb0ELb1ELb0EEEvNS_16Flash_fwd_paramsE --------------------------
	.section	.nv.shared._ZN5flash16flash_fwd_kernelI23Flash_fwd_kernel_traitsILi64ELi128ELi64ELi4ELb0ELb0EN7cutlass6half_tE19Flash_kernel_traitsILi64ELi128ELi64ELi4ES3_EELb0ELb0ELb0ELb1ELb0ELb0ELb1ELb0EEEvNS_16Flash_fwd_paramsE,"aw",@nobits
	.sectionflags	@""
	.align	16


//--------------------- .nv.shared._ZN5flash16flash_fwd_kernelI23Flash_fwd_kernel_traitsILi64ELi128ELi64ELi4ELb0ELb0EN7cutlass6half_tE19Flash_kernel_traitsILi64ELi128ELi64ELi4ES3_EELb1ELb0ELb1ELb0ELb0ELb1ELb0ELb0EEEvNS_16Flash_fwd_paramsE --------------------------
	.section	.nv.shared._ZN5flash16flash_fwd_kernelI23Flash_fwd_kernel_traitsILi64ELi128ELi64ELi4ELb0ELb0EN7cutlass6half_tE19Flash_kernel_traitsILi64ELi128ELi64ELi4ES3_EELb1ELb0ELb1ELb0ELb0ELb1ELb0ELb0EEEvNS_16Flash_fwd_paramsE,"aw",@nobits
	.sectionflags	@""
	.align	16


//--------------------- .nv.shared._ZN5flash16flash_fwd_kernelI23Flash_fwd_kernel_traitsILi64ELi128ELi64ELi4ELb0ELb0EN7cutlass6half_tE19Flash_kernel_traitsILi64ELi128ELi64ELi4ES3_EELb0ELb0ELb1ELb0ELb0ELb1ELb1ELb0EEEvNS_16Flash_fwd_paramsE --------------------------
	.section	.nv.shared._ZN5flash16flash_fwd_kernelI23Flash_fwd_kernel_traitsILi64ELi128ELi64ELi4ELb0ELb0EN7cutlass6half_tE19Flash_kernel_traitsILi64ELi128ELi64ELi4ES3_EELb0ELb0ELb1ELb0ELb0ELb1ELb1ELb0EEEvNS_16Flash_fwd_paramsE,"aw",@nobits
	.sectionflags	@""
	.align	16


//--------------------- .nv.shared._ZN5flash16flash_fwd_kernelI23Flash_fwd_kernel_traitsILi64ELi128ELi64ELi4ELb0ELb0EN7cutlass6half_tE19Flash_kernel_traitsILi64ELi128ELi64ELi4ES3_EELb1ELb0ELb1ELb1ELb0ELb0ELb0ELb0EEEvNS_16Flash_fwd_paramsE --------------------------
	.section	.nv.shared._ZN5flash16flash_fwd_kernelI23Flash_fwd_kernel_traitsILi64ELi128ELi64ELi4ELb0ELb0EN7cutlass6half_tE19Flash_kernel_traitsILi64ELi128ELi64ELi4ES3_EELb1ELb0ELb1ELb1ELb0ELb0ELb0ELb0EEEvNS_16Flash_fwd_paramsE,"aw",@nobits
	.sectionflags	@""
	.align	16


//--------------------- .nv.shared._ZN5flash16flash_fwd_kernelI23Flash_fwd_kernel_traitsILi64ELi128ELi64ELi4ELb0ELb0EN7cutlass6half_tE19Flash_kernel_traitsILi64ELi128ELi64ELi4ES3_EELb1ELb0ELb1ELb0ELb0ELb0ELb0ELb1EEEvNS_16Flash_fwd_paramsE --------------------------
	.section	.nv.shared._ZN5flash16flash_fwd_kernelI23Flash_fwd_kernel_traitsILi64ELi128ELi64ELi4ELb0ELb0EN7cutlass6half_tE19Flash_kernel_traitsILi64ELi128ELi64ELi4ES3_EELb1ELb0ELb1ELb0ELb0ELb0ELb0ELb1EEEvNS_16Flash_fwd_paramsE,"aw",@nobits
	.sectionflags	@""
	.align	16


//--------------------- .nv.shared._ZN5flash16flash_fwd_kernelI23Flash_fwd_kernel_traitsILi64ELi128ELi64ELi4ELb0ELb0EN7cutlass6half_tE19Flash_kernel_traitsILi64ELi128ELi64ELi4ES3_EELb0ELb0ELb1ELb0ELb0ELb0ELb1ELb0EEEvNS_16Flash_fwd_paramsE --------------------------
	.section	.nv.shared._ZN5flash16flash_fwd_kernelI23Flash_fwd_kernel_traitsILi64ELi128ELi64ELi4ELb0ELb0EN7cutlass6half_tE19Flash_kernel_traitsILi64ELi128ELi64ELi4ES3_EELb0ELb0ELb1ELb0ELb0ELb0ELb1ELb0EEEvNS_16Flash_fwd_paramsE,"aw",@nobits
	.sectionflags	@""
	.align	16


//--------------------- .nv.shared._ZN5flash16flash_fwd_kernelI23Flash_fwd_kernel_traitsILi64ELi128ELi64ELi4ELb0ELb0EN7cutlass6half_tE19Flash_kernel_traitsILi64ELi128ELi64ELi4ES3_EELb1ELb0ELb1ELb1ELb0ELb0ELb0ELb1EEEvNS_16Flash_fwd_paramsE --------------------------
	.section	.nv.shared._ZN5flash16flash_fwd_kernelI23Flash_fwd_kernel_traitsILi64ELi128ELi64ELi4ELb0ELb0EN7cutlass6half_tE19Flash_kernel_traitsILi64ELi128ELi64ELi4ES3_EELb1ELb0ELb1ELb1ELb0ELb0ELb0ELb1EEEvNS_16Flash_fwd_paramsE,"aw",@nobits
	.sectionflags	@""
	.align	16


//--------------------- .nv.shared._ZN5flash16flash_fwd_kernelI23Flash_fwd_kernel_traitsILi64ELi128ELi64ELi4ELb0ELb0EN7cutlass6half_tE19Flash_kernel_traitsILi64ELi128ELi64ELi4ES3_EELb0ELb0ELb1ELb1ELb0ELb0ELb1ELb0EEEvNS_16Flash_fwd_paramsE --------------------------
	.section	.nv.shared._ZN5flash16flash_fwd_kernelI23Flash_fwd_kernel_traitsILi64ELi128ELi64ELi4ELb0ELb0EN7cutlass6half_tE19Flash_kernel_traitsILi64ELi128ELi64ELi4ES3_EELb0ELb0ELb1ELb1ELb0ELb0ELb1ELb0EEEvNS_16Flash_fwd_paramsE,"aw",@nobits
	.sectionflags	@""
	.align	16
